	.target	sm_80

	.elftype	@"ET_EXEC"


//--------------------- .note.nv.tkinfo           --------------------------
	.section	.note.nv.tkinfo,"",@"SHT_NOTE"
	.sectionflags	@"SHF_NOTE_NV_TKINFO"
	.tkinfo
        /*0018*/ 	.word	0x00000002
        /*0030*/ 	.string	""
        /*0030*/ 	.string	"ptxas"
        /*0030*/ 	.string	"Cuda compilation tools, release 13.0, V13.0.88"
        /*0030*/ 	.string	"Build cuda_13.0.r13.0/compiler.36424714_0"
        /*0030*/ 	.string	"-arch sm_80 -m 64 "



//--------------------- .note.nv.cuinfo           --------------------------
	.section	.note.nv.cuinfo,"",@"SHT_NOTE"
	.sectionflags	@"SHF_NOTE_NV_CUINFO"
        /*0018*/ 	.short	0x0002
        /*001a*/ 	.short	0x0050
        /*001c*/ 	.short	0x0082
	.zero		2


//--------------------- .nv.info                  --------------------------
	.section	.nv.info,"",@"SHT_CUDA_INFO"
	.align	4


	//----- nvinfo : EIATTR_REGCOUNT
	.align		4
        /*0000*/ 	.byte	0x04, 0x2f
        /*0002*/ 	.short	(.L_12 - .L_11)
	.align		4
.L_11:
        /*0004*/ 	.word	index@(_ZN5flash24flash_fwd_splitkv_kernelI23Flash_fwd_kernel_traitsILi32ELi64ELi128ELi4ELb0ELb0EN7cutlass10bfloat16_tE19Flash_kernel_traitsILi32ELi64ELi128ELi4ES3_EELb1ELb0ELb1ELb0ELb0ELb1ELb1ELb1EEEvNS_16Flash_fwd_paramsE)
        /*0008*/ 	.word	0x000000c9


	//----- nvinfo : EIATTR_FRAME_SIZE
	.align		4
.L_12:
        /*000c*/ 	.byte	0x04, 0x11
        /*000e*/ 	.short	(.L_14 - .L_13)
	.align		4
.L_13:
        /*0010*/ 	.word	index@(_ZN5flash24flash_fwd_splitkv_kernelI23Flash_fwd_kernel_traitsILi32ELi64ELi128ELi4ELb0ELb0EN7cutlass10bfloat16_tE19Flash_kernel_traitsILi32ELi64ELi128ELi4ES3_EELb1ELb0ELb1ELb0ELb0ELb1ELb1ELb1EEEvNS_16Flash_fwd_paramsE)
        /*0014*/ 	.word	0x00000000


	//----- nvinfo : EIATTR_REGCOUNT
	.align		4
.L_14:
        /*0018*/ 	.byte	0x04, 0x2f
        /*001a*/ 	.short	(.L_16 - .L_15)
	.align		4
.L_15:
        /*001c*/ 	.word	index@(_ZN5flash24flash_fwd_splitkv_kernelI23Flash_fwd_kernel_traitsILi32ELi64ELi128ELi4ELb0ELb0EN7cutlass10bfloat16_tE19Flash_kernel_traitsILi32ELi64ELi128ELi4ES3_EELb1ELb0ELb1ELb0ELb0ELb0ELb1ELb1EEEvNS_16Flash_fwd_paramsE)
        /*0020*/ 	.word	0x000000a8


	//----- nvinfo : EIATTR_FRAME_SIZE
	.align		4
.L_16:
        /*0024*/ 	.byte	0x04, 0x11
        /*0026*/ 	.short	(.L_18 - .L_17)
	.align		4
.L_17:
        /*0028*/ 	.word	index@(_ZN5flash24flash_fwd_splitkv_kernelI23Flash_fwd_kernel_traitsILi32ELi64ELi128ELi4ELb0ELb0EN7cutlass10bfloat16_tE19Flash_kernel_traitsILi32ELi64ELi128ELi4ES3_EELb1ELb0ELb1ELb0ELb0ELb0ELb1ELb1EEEvNS_16Flash_fwd_paramsE)
        /*002c*/ 	.word	0x00000000


	//----- nvinfo : EIATTR_REGCOUNT
	.align		4
.L_18:
        /*0030*/ 	.byte	0x04, 0x2f
        /*0032*/ 	.short	(.L_20 - .L_19)
	.align		4
.L_19:
        /*0034*/ 	.word	index@(_ZN5flash24flash_fwd_splitkv_kernelI23Flash_fwd_kernel_traitsILi32ELi64ELi128ELi4ELb0ELb0EN7cutlass10bfloat16_tE19Flash_kernel_traitsILi32ELi64ELi128ELi4ES3_EELb1ELb0ELb0ELb0ELb1ELb1ELb1ELb1EEEvNS_16Flash_fwd_paramsE)
        /*0038*/ 	.word	0x000000a8


	//----- nvinfo : EIATTR_FRAME_SIZE
	.align		4
.L_20:
        /*003c*/ 	.byte	0x04, 0x11
        /*003e*/ 	.short	(.L_22 - .L_21)
	.align		4
.L_21:
        /*0040*/ 	.word	index@(_ZN5flash24flash_fwd_splitkv_kernelI23Flash_fwd_kernel_traitsILi32ELi64ELi128ELi4ELb0ELb0EN7cutlass10bfloat16_tE19Flash_kernel_traitsILi32ELi64ELi128ELi4ES3_EELb1ELb0ELb0ELb0ELb1ELb1ELb1ELb1EEEvNS_16Flash_fwd_paramsE)
        /*0044*/ 	.word	0x00000000


	//----- nvinfo : EIATTR_REGCOUNT
	.align		4
.L_22:
        /*0048*/ 	.byte	0x04, 0x2f
        /*004a*/ 	.short	(.L_24 - .L_23)
	.align		4
.L_23:
        /*004c*/ 	.word	index@(_ZN5flash24flash_fwd_splitkv_kernelI23Flash_fwd_kernel_traitsILi32ELi64ELi128ELi4ELb0ELb0EN7cutlass10bfloat16_tE19Flash_kernel_traitsILi32ELi64ELi128ELi4ES3_EELb1ELb0ELb0ELb0ELb1ELb0ELb1ELb1EEEvNS_16Flash_fwd_paramsE)
        /*0050*/ 	.word	0x000000a7


	//----- nvinfo : EIATTR_FRAME_SIZE
	.align		4
.L_24:
        /*0054*/ 	.byte	0x04, 0x11
        /*0056*/ 	.short	(.L_26 - .L_25)
	.align		4
.L_25:
        /*0058*/ 	.word	index@(_ZN5flash24flash_fwd_splitkv_kernelI23Flash_fwd_kernel_traitsILi32ELi64ELi128ELi4ELb0ELb0EN7cutlass10bfloat16_tE19Flash_kernel_traitsILi32ELi64ELi128ELi4ES3_EELb1ELb0ELb0ELb0ELb1ELb0ELb1ELb1EEEvNS_16Flash_fwd_paramsE)
        /*005c*/ 	.word	0x00000000


	//----- nvinfo : EIATTR_REGCOUNT
	.align		4
.L_26:
        /*0060*/ 	.byte	0x04, 0x2f
        /*0062*/ 	.short	(.L_28 - .L_27)
	.align		4
.L_27:
        /*0064*/ 	.word	index@(_ZN5flash24flash_fwd_splitkv_kernelI23Flash_fwd_kernel_traitsILi32ELi64ELi128ELi4ELb0ELb0EN7cutlass10bfloat16_tE19Flash_kernel_traitsILi32ELi64ELi128ELi4ES3_EELb1ELb0ELb1ELb0ELb0ELb1ELb1ELb0EEEvNS_16Flash_fwd_paramsE)
        /*0068*/ 	.word	0x000000cb


	//----- nvinfo : EIATTR_FRAME_SIZE
	.align		4
.L_28:
        /*006c*/ 	.byte	0x04, 0x11
        /*006e*/ 	.short	(.L_30 - .L_29)
	.align		4
.L_29:
        /*0070*/ 	.word	index@(_ZN5flash24flash_fwd_splitkv_kernelI23Flash_fwd_kernel_traitsILi32ELi64ELi128ELi4ELb0ELb0EN7cutlass10bfloat16_tE19Flash_kernel_traitsILi32ELi64ELi128ELi4ES3_EELb1ELb0ELb1ELb0ELb0ELb1ELb1ELb0EEEvNS_16Flash_fwd_paramsE)
        /*0074*/ 	.word	0x00000000


	//----- nvinfo : EIATTR_REGCOUNT
	.align		4
.L_30:
        /*0078*/ 	.byte	0x04, 0x2f
        /*007a*/ 	.short	(.L_32 - .L_31)
	.align		4
.L_31:
        /*007c*/ 	.word	index@(_ZN5flash24flash_fwd_splitkv_kernelI23Flash_fwd_kernel_traitsILi32ELi64ELi128ELi4ELb0ELb0EN7cutlass10bfloat16_tE19Flash_kernel_traitsILi32ELi64ELi128ELi4ES3_EELb1ELb0ELb1ELb0ELb0ELb0ELb1ELb0EEEvNS_16Flash_fwd_paramsE)
        /*0080*/ 	.word	0x000000a6


	//----- nvinfo : EIATTR_FRAME_SIZE
	.align		4
.L_32:
        /*0084*/ 	.byte	0x04, 0x11
        /*0086*/ 	.short	(.L_34 - .L_33)
	.align		4
.L_33:
        /*0088*/ 	.word	index@(_ZN5flash24flash_fwd_splitkv_kernelI23Flash_fwd_kernel_traitsILi32ELi64ELi128ELi4ELb0ELb0EN7cutlass10bfloat16_tE19Flash_kernel_traitsILi32ELi64ELi128ELi4ES3_EELb1ELb0ELb1ELb0ELb0ELb0ELb1ELb0EEEvNS_16Flash_fwd_paramsE)
        /*008c*/ 	.word	0x00000000


	//----- nvinfo : EIATTR_REGCOUNT
	.align		4
.L_34:
        /*0090*/ 	.byte	0x04, 0x2f
        /*0092*/ 	.short	(.L_36 - .L_35)
	.align		4
.L_35:
        /*0094*/ 	.word	index@(_ZN5flash24flash_fwd_splitkv_kernelI23Flash_fwd_kernel_traitsILi32ELi64ELi128ELi4ELb0ELb0EN7cutlass10bfloat16_tE19Flash_kernel_traitsILi32ELi64ELi128ELi4ES3_EELb1ELb0ELb0ELb0ELb1ELb1ELb1ELb0EEEvNS_16Flash_fwd_paramsE)
        /*0098*/ 	.word	0x000000c0


	//----- nvinfo : EIATTR_FRAME_SIZE
	.align		4
.L_36:
        /*009c*/ 	.byte	0x04, 0x11
        /*009e*/ 	.short	(.L_38 - .L_37)
	.align		4
.L_37:
        /*00a0*/ 	.word	index@(_ZN5flash24flash_fwd_splitkv_kernelI23Flash_fwd_kernel_traitsILi32ELi64ELi128ELi4ELb0ELb0EN7cutlass10bfloat16_tE19Flash_kernel_traitsILi32ELi64ELi128ELi4ES3_EELb1ELb0ELb0ELb0ELb1ELb1ELb1ELb0EEEvNS_16Flash_fwd_paramsE)
        /*00a4*/ 	.word	0x00000000


	//----- nvinfo : EIATTR_REGCOUNT
	.align		4
.L_38:
        /*00a8*/ 	.byte	0x04, 0x2f
        /*00aa*/ 	.short	(.L_40 - .L_39)
	.align		4
.L_39:
        /*00ac*/ 	.word	index@(_ZN5flash24flash_fwd_splitkv_kernelI23Flash_fwd_kernel_traitsILi32ELi64ELi128ELi4ELb0ELb0EN7cutlass10bfloat16_tE19Flash_kernel_traitsILi32ELi64ELi128ELi4ES3_EELb1ELb0ELb0ELb0ELb1ELb0ELb1ELb0EEEvNS_16Flash_fwd_paramsE)
        /*00b0*/ 	.word	0x000000a2


	//----- nvinfo : EIATTR_FRAME_SIZE
	.align		4
.L_40:
        /*00b4*/ 	.byte	0x04, 0x11
        /*00b6*/ 	.short	(.L_42 - .L_41)
	.align		4
.L_41:
        /*00b8*/ 	.word	index@(_ZN5flash24flash_fwd_splitkv_kernelI23Flash_fwd_kernel_traitsILi32ELi64ELi128ELi4ELb0ELb0EN7cutlass10bfloat16_tE19Flash_kernel_traitsILi32ELi64ELi128ELi4ES3_EELb1ELb0ELb0ELb0ELb1ELb0ELb1ELb0EEEvNS_16Flash_fwd_paramsE)
        /*00bc*/ 	.word	0x00000000


	//----- nvinfo : EIATTR_REGCOUNT
	.align		4
.L_42:
        /*00c0*/ 	.byte	0x04, 0x2f
        /*00c2*/ 	.short	(.L_44 - .L_43)
	.align		4
.L_43:
        /*00c4*/ 	.word	index@(_ZN5flash24flash_fwd_splitkv_kernelI23Flash_fwd_kernel_traitsILi32ELi64ELi128ELi4ELb0ELb0EN7cutlass10bfloat16_tE19Flash_kernel_traitsILi32ELi64ELi128ELi4ES3_EELb1ELb0ELb1ELb0ELb0ELb1ELb0ELb1EEEvNS_16Flash_fwd_paramsE)
        /*00c8*/ 	.word	0x000000cc


	//----- nvinfo : EIATTR_FRAME_SIZE
	.align		4
.L_44:
        /*00cc*/ 	.byte	0x04, 0x11
        /*00ce*/ 	.short	(.L_46 - .L_45)
	.align		4
.L_45:
        /*00d0*/ 	.word	index@(_ZN5flash24flash_fwd_splitkv_kernelI23Flash_fwd_kernel_traitsILi32ELi64ELi128ELi4ELb0ELb0EN7cutlass10bfloat16_tE19Flash_kernel_traitsILi32ELi64ELi128ELi4ES3_EELb1ELb0ELb1ELb0ELb0ELb1ELb0ELb1EEEvNS_16Flash_fwd_paramsE)
        /*00d4*/ 	.word	0x00000000


	//----- nvinfo : EIATTR_REGCOUNT
	.align		4
.L_46:
        /*00d8*/ 	.byte	0x04, 0x2f
        /*00da*/ 	.short	(.L_48 - .L_47)
	.align		4
.L_47:
        /*00dc*/ 	.word	index@(_ZN5flash24flash_fwd_splitkv_kernelI23Flash_fwd_kernel_traitsILi32ELi64ELi128ELi4ELb0ELb0EN7cutlass10bfloat16_tE19Flash_kernel_traitsILi32ELi64ELi128ELi4ES3_EELb1ELb0ELb1ELb0ELb0ELb0ELb0ELb1EEEvNS_16Flash_fwd_paramsE)
        /*00e0*/ 	.word	0x000000a8


	//----- nvinfo : EIATTR_FRAME_SIZE
	.align		4
.L_48:
        /*00e4*/ 	.byte	0x04, 0x11
        /*00e6*/ 	.short	(.L_50 - .L_49)
	.align		4
.L_49:
        /*00e8*/ 	.word	index@(_ZN5flash24flash_fwd_splitkv_kernelI23Flash_fwd_kernel_traitsILi32ELi64ELi128ELi4ELb0ELb0EN7cutlass10bfloat16_tE19Flash_kernel_traitsILi32ELi64ELi128ELi4ES3_EELb1ELb0ELb1ELb0ELb0ELb0ELb0ELb1EEEvNS_16Flash_fwd_paramsE)
        /*00ec*/ 	.word	0x00000000


	//----- nvinfo : EIATTR_REGCOUNT
	.align		4
.L_50:
        /*00f0*/ 	.byte	0x04, 0x2f
        /*00f2*/ 	.short	(.L_52 - .L_51)
	.align		4
.L_51:
        /*00f4*/ 	.word	index@(_ZN5flash24flash_fwd_splitkv_kernelI23Flash_fwd_kernel_traitsILi32ELi64ELi128ELi4ELb0ELb0EN7cutlass10bfloat16_tE19Flash_kernel_traitsILi32ELi64ELi128ELi4ES3_EELb1ELb0ELb0ELb0ELb1ELb1ELb0ELb1EEEvNS_16Flash_fwd_paramsE)
        /*00f8*/ 	.word	0x000000a8


	//----- nvinfo : EIATTR_FRAME_SIZE
	.align		4
.L_52:
        /*00fc*/ 	.byte	0x04, 0x11
        /*00fe*/ 	.short	(.L_54 - .L_53)
	.align		4
.L_53:
        /*0100*/ 	.word	index@(_ZN5flash24flash_fwd_splitkv_kernelI23Flash_fwd_kernel_traitsILi32ELi64ELi128ELi4ELb0ELb0EN7cutlass10bfloat16_tE19Flash_kernel_traitsILi32ELi64ELi128ELi4ES3_EELb1ELb0ELb0ELb0ELb1ELb1ELb0ELb1EEEvNS_16Flash_fwd_paramsE)
        /*0104*/ 	.word	0x00000000


	//----- nvinfo : EIATTR_REGCOUNT
	.align		4
.L_54:
        /*0108*/ 	.byte	0x04, 0x2f
        /*010a*/ 	.short	(.L_56 - .L_55)
	.align		4
.L_55:
        /*010c*/ 	.word	index@(_ZN5flash24flash_fwd_splitkv_kernelI23Flash_fwd_kernel_traitsILi32ELi64ELi128ELi4ELb0ELb0EN7cutlass10bfloat16_tE19Flash_kernel_traitsILi32ELi64ELi128ELi4ES3_EELb1ELb0ELb0ELb0ELb1ELb0ELb0ELb1EEEvNS_16Flash_fwd_paramsE)
        /*0110*/ 	.word	0x000000a8


	//----- nvinfo : EIATTR_FRAME_SIZE
	.align		4
.L_56:
        /*0114*/ 	.byte	0x04, 0x11
        /*0116*/ 	.short	(.L_58 - .L_57)
	.align		4
.L_57:
        /*0118*/ 	.word	index@(_ZN5flash24flash_fwd_splitkv_kernelI23Flash_fwd_kernel_traitsILi32ELi64ELi128ELi4ELb0ELb0EN7cutlass10bfloat16_tE19Flash_kernel_traitsILi32ELi64ELi128ELi4ES3_EELb1ELb0ELb0ELb0ELb1ELb0ELb0ELb1EEEvNS_16Flash_fwd_paramsE)
        /*011c*/ 	.word	0x00000000


	//----- nvinfo : EIATTR_REGCOUNT
	.align		4
.L_58:
        /*0120*/ 	.byte	0x04, 0x2f
        /*0122*/ 	.short	(.L_60 - .L_59)
	.align		4
.L_59:
        /*0124*/ 	.word	index@(_ZN5flash24flash_fwd_splitkv_kernelI23Flash_fwd_kernel_traitsILi32ELi64ELi128ELi4ELb0ELb0EN7cutlass10bfloat16_tE19Flash_kernel_traitsILi32ELi64ELi128ELi4ES3_EELb1ELb0ELb1ELb0ELb0ELb1ELb0ELb0EEEvNS_16Flash_fwd_paramsE)
        /*0128*/ 	.word	0x000000a7


	//----- nvinfo : EIATTR_FRAME_SIZE
	.align		4
.L_60:
        /*012c*/ 	.byte	0x04, 0x11
        /*012e*/ 	.short	(.L_62 - .L_61)
	.align		4
.L_61:
        /*0130*/ 	.word	index@(_ZN5flash24flash_fwd_splitkv_kernelI23Flash_fwd_kernel_traitsILi32ELi64ELi128ELi4ELb0ELb0EN7cutlass10bfloat16_tE19Flash_kernel_traitsILi32ELi64ELi128ELi4ES3_EELb1ELb0ELb1ELb0ELb0ELb1ELb0ELb0EEEvNS_16Flash_fwd_paramsE)
        /*0134*/ 	.word	0x00000000


	//----- nvinfo : EIATTR_REGCOUNT
	.align		4
.L_62:
        /*0138*/ 	.byte	0x04, 0x2f
        /*013a*/ 	.short	(.L_64 - .L_63)
	.align		4
.L_63:
        /*013c*/ 	.word	index@(_ZN5flash24flash_fwd_splitkv_kernelI23Flash_fwd_kernel_traitsILi32ELi64ELi128ELi4ELb0ELb0EN7cutlass10bfloat16_tE19Flash_kernel_traitsILi32ELi64ELi128ELi4ES3_EELb1ELb0ELb1ELb0ELb0ELb0ELb0ELb0EEEvNS_16Flash_fwd_paramsE)
        /*0140*/ 	.word	0x000000a7


	//----- nvinfo : EIATTR_FRAME_SIZE
	.align		4
.L_64:
        /*0144*/ 	.byte	0x04, 0x11
        /*0146*/ 	.short	(.L_66 - .L_65)
	.align		4
.L_65:
        /*0148*/ 	.word	index@(_ZN5flash24flash_fwd_splitkv_kernelI23Flash_fwd_kernel_traitsILi32ELi64ELi128ELi4ELb0ELb0EN7cutlass10bfloat16_tE19Flash_kernel_traitsILi32ELi64ELi128ELi4ES3_EELb1ELb0ELb1ELb0ELb0ELb0ELb0ELb0EEEvNS_16Flash_fwd_paramsE)
        /*014c*/ 	.word	0x00000000


	//----- nvinfo : EIATTR_REGCOUNT
	.align		4
.L_66:
        /*0150*/ 	.byte	0x04, 0x2f
        /*0152*/ 	.short	(.L_68 - .L_67)
	.align		4
.L_67:
        /*0154*/ 	.word	index@(_ZN5flash24flash_fwd_splitkv_kernelI23Flash_fwd_kernel_traitsILi32ELi64ELi128ELi4ELb0ELb0EN7cutlass10bfloat16_tE19Flash_kernel_traitsILi32ELi64ELi128ELi4ES3_EELb1ELb0ELb0ELb0ELb1ELb1ELb0ELb0EEEvNS_16Flash_fwd_paramsE)
        /*0158*/ 	.word	0x0000009c


	//----- nvinfo : EIATTR_FRAME_SIZE
	.align		4
.L_68:
        /*015c*/ 	.byte	0x04, 0x11
        /*015e*/ 	.short	(.L_70 - .L_69)
	.align		4
.L_69:
        /*0160*/ 	.word	index@(_ZN5flash24flash_fwd_splitkv_kernelI23Flash_fwd_kernel_traitsILi32ELi64ELi128ELi4ELb0ELb0EN7cutlass10bfloat16_tE19Flash_kernel_traitsILi32ELi64ELi128ELi4ES3_EELb1ELb0ELb0ELb0ELb1ELb1ELb0ELb0EEEvNS_16Flash_fwd_paramsE)
        /*0164*/ 	.word	0x00000000


	//----- nvinfo : EIATTR_REGCOUNT
	.align		4
.L_70:
        /*0168*/ 	.byte	0x04, 0x2f
        /*016a*/ 	.short	(.L_72 - .L_71)
	.align		4
.L_71:
        /*016c*/ 	.word	index@(_ZN5flash24flash_fwd_splitkv_kernelI23Flash_fwd_kernel_traitsILi32ELi64ELi128ELi4ELb0ELb0EN7cutlass10bfloat16_tE19Flash_kernel_traitsILi32ELi64ELi128ELi4ES3_EELb1ELb0ELb0ELb0ELb1ELb0ELb0ELb0EEEvNS_16Flash_fwd_paramsE)
        /*0170*/ 	.word	0x000000a8


	//----- nvinfo : EIATTR_FRAME_SIZE
	.align		4
.L_72:
        /*0174*/ 	.byte	0x04, 0x11
        /*0176*/ 	.short	(.L_74 - .L_73)
	.align		4
.L_73:
        /*0178*/ 	.word	index@(_ZN5flash24flash_fwd_splitkv_kernelI23Flash_fwd_kernel_traitsILi32ELi64ELi128ELi4ELb0ELb0EN7cutlass10bfloat16_tE19Flash_kernel_traitsILi32ELi64ELi128ELi4ES3_EELb1ELb0ELb0ELb0ELb1ELb0ELb0ELb0EEEvNS_16Flash_fwd_paramsE)
        /*017c*/ 	.word	0x00000000


	//----- nvinfo : EIATTR_REGCOUNT
	.align		4
.L_74:
        /*0180*/ 	.byte	0x04, 0x2f
        /*0182*/ 	.short	(.L_76 - .L_75)
	.align		4
.L_75:
        /*0184*/ 	.word	index@(_ZN5flash24flash_fwd_splitkv_kernelI23Flash_fwd_kernel_traitsILi32ELi64ELi128ELi4ELb0ELb0EN7cutlass10bfloat16_tE19Flash_kernel_traitsILi32ELi64ELi128ELi4ES3_EELb1ELb0ELb0ELb1ELb1ELb1ELb1ELb0EEEvNS_16Flash_fwd_paramsE)
        /*0188*/ 	.word	0x0000009a


	//----- nvinfo : EIATTR_FRAME_SIZE
	.align		4
.L_76:
        /*018c*/ 	.byte	0x04, 0x11
        /*018e*/ 	.short	(.L_78 - .L_77)
	.align		4
.L_77:
        /*0190*/ 	.word	index@(_ZN5flash24flash_fwd_splitkv_kernelI23Flash_fwd_kernel_traitsILi32ELi64ELi128ELi4ELb0ELb0EN7cutlass10bfloat16_tE19Flash_kernel_traitsILi32ELi64ELi128ELi4ES3_EELb1ELb0ELb0ELb1ELb1ELb1ELb1ELb0EEEvNS_16Flash_fwd_paramsE)
        /*0194*/ 	.word	0x00000000


	//----- nvinfo : EIATTR_REGCOUNT
	.align		4
.L_78:
        /*0198*/ 	.byte	0x04, 0x2f
        /*019a*/ 	.short	(.L_80 - .L_79)
	.align		4
.L_79:
        /*019c*/ 	.word	index@(_ZN5flash24flash_fwd_splitkv_kernelI23Flash_fwd_kernel_traitsILi32ELi64ELi128ELi4ELb0ELb0EN7cutlass10bfloat16_tE19Flash_kernel_traitsILi32ELi64ELi128ELi4ES3_EELb1ELb0ELb0ELb1ELb1ELb0ELb1ELb0EEEvNS_16Flash_fwd_paramsE)
        /*01a0*/ 	.word	0x000000a8


	//----- nvinfo : EIATTR_FRAME_SIZE
	.align		4
.L_80:
        /*01a4*/ 	.byte	0x04, 0x11
        /*01a6*/ 	.short	(.L_82 - .L_81)
	.align		4
.L_81:
        /*01a8*/ 	.word	index@(_ZN5flash24flash_fwd_splitkv_kernelI23Flash_fwd_kernel_traitsILi32ELi64ELi128ELi4ELb0ELb0EN7cutlass10bfloat16_tE19Flash_kernel_traitsILi32ELi64ELi128ELi4ES3_EELb1ELb0ELb0ELb1ELb1ELb0ELb1ELb0EEEvNS_16Flash_fwd_paramsE)
        /*01ac*/ 	.word	0x00000000


	//----- nvinfo : EIATTR_REGCOUNT
	.align		4
.L_82:
        /*01b0*/ 	.byte	0x04, 0x2f
        /*01b2*/ 	.short	(.L_84 - .L_83)
	.align		4
.L_83:
        /*01b4*/ 	.word	index@(_ZN5flash24flash_fwd_splitkv_kernelI23Flash_fwd_kernel_traitsILi32ELi64ELi128ELi4ELb0ELb0EN7cutlass10bfloat16_tE19Flash_kernel_traitsILi32ELi64ELi128ELi4ES3_EELb1ELb0ELb0ELb1ELb1ELb1ELb0ELb0EEEvNS_16Flash_fwd_paramsE)
        /*01b8*/ 	.word	0x000000a2


	//----- nvinfo : EIATTR_FRAME_SIZE
	.align		4
.L_84:
        /*01bc*/ 	.byte	0x04, 0x11
        /*01be*/ 	.short	(.L_86 - .L_85)
	.align		4
.L_85:
        /*01c0*/ 	.word	index@(_ZN5flash24flash_fwd_splitkv_kernelI23Flash_fwd_kernel_traitsILi32ELi64ELi128ELi4ELb0ELb0EN7cutlass10bfloat16_tE19Flash_kernel_traitsILi32ELi64ELi128ELi4ES3_EELb1ELb0ELb0ELb1ELb1ELb1ELb0ELb0EEEvNS_16Flash_fwd_paramsE)
        /*01c4*/ 	.word	0x00000000


	//----- nvinfo : EIATTR_REGCOUNT
	.align		4
.L_86:
        /*01c8*/ 	.byte	0x04, 0x2f
        /*01ca*/ 	.short	(.L_88 - .L_87)
	.align		4
.L_87:
        /*01cc*/ 	.word	index@(_ZN5flash24flash_fwd_splitkv_kernelI23Flash_fwd_kernel_traitsILi32ELi64ELi128ELi4ELb0ELb0EN7cutlass10bfloat16_tE19Flash_kernel_traitsILi32ELi64ELi128ELi4ES3_EELb1ELb0ELb0ELb1ELb1ELb0ELb0ELb0EEEvNS_16Flash_fwd_paramsE)
        /*01d0*/ 	.word	0x000000a8


	//----- nvinfo : EIATTR_FRAME_SIZE
	.align		4
.L_88:
        /*01d4*/ 	.byte	0x04, 0x11
        /*01d6*/ 	.short	(.L_90 - .L_89)
	.align		4
.L_89:
        /*01d8*/ 	.word	index@(_ZN5flash24flash_fwd_splitkv_kernelI23Flash_fwd_kernel_traitsILi32ELi64ELi128ELi4ELb0ELb0EN7cutlass10bfloat16_tE19Flash_kernel_traitsILi32ELi64ELi128ELi4ES3_EELb1ELb0ELb0ELb1ELb1ELb0ELb0ELb0EEEvNS_16Flash_fwd_paramsE)
        /*01dc*/ 	.word	0x00000000


	//----- nvinfo : EIATTR_REGCOUNT
	.align		4
.L_90:
        /*01e0*/ 	.byte	0x04, 0x2f
        /*01e2*/ 	.short	(.L_92 - .L_91)
	.align		4
.L_91:
        /*01e4*/ 	.word	index@(_ZN5flash24flash_fwd_splitkv_kernelI23Flash_fwd_kernel_traitsILi32ELi64ELi128ELi4ELb0ELb0EN7cutlass10bfloat16_tE19Flash_kernel_traitsILi32ELi64ELi128ELi4ES3_EELb1ELb0ELb0ELb0ELb0ELb1ELb1ELb1EEEvNS_16Flash_fwd_paramsE)
        /*01e8*/ 	.word	0x000000c5


	//----- nvinfo : EIATTR_FRAME_SIZE
	.align		4
.L_92:
        /*01ec*/ 	.byte	0x04, 0x11
        /*01ee*/ 	.short	(.L_94 - .L_93)
	.align		4
.L_93:
        /*01f0*/ 	.word	index@(_ZN5flash24flash_fwd_splitkv_kernelI23Flash_fwd_kernel_traitsILi32ELi64ELi128ELi4ELb0ELb0EN7cutlass10bfloat16_tE19Flash_kernel_traitsILi32ELi64ELi128ELi4ES3_EELb1ELb0ELb0ELb0ELb0ELb1ELb1ELb1EEEvNS_16Flash_fwd_paramsE)
        /*01f4*/ 	.word	0x00000000


	//----- nvinfo : EIATTR_REGCOUNT
	.align		4
.L_94:
        /*01f8*/ 	.byte	0x04, 0x2f
        /*01fa*/ 	.short	(.L_96 - .L_95)
	.align		4
.L_95:
        /*01fc*/ 	.word	index@(_ZN5flash24flash_fwd_splitkv_kernelI23Flash_fwd_kernel_traitsILi32ELi64ELi128ELi4ELb0ELb0EN7cutlass10bfloat16_tE19Flash_kernel_traitsILi32ELi64ELi128ELi4ES3_EELb1ELb0ELb0ELb0ELb0ELb0ELb1ELb1EEEvNS_16Flash_fwd_paramsE)
        /*0200*/ 	.word	0x000000a8


	//----- nvinfo : EIATTR_FRAME_SIZE
	.align		4
.L_96:
        /*0204*/ 	.byte	0x04, 0x11
        /*0206*/ 	.short	(.L_98 - .L_97)
	.align		4
.L_97:
        /*0208*/ 	.word	index@(_ZN5flash24flash_fwd_splitkv_kernelI23Flash_fwd_kernel_traitsILi32ELi64ELi128ELi4ELb0ELb0EN7cutlass10bfloat16_tE19Flash_kernel_traitsILi32ELi64ELi128ELi4ES3_EELb1ELb0ELb0ELb0ELb0ELb0ELb1ELb1EEEvNS_16Flash_fwd_paramsE)
        /*020c*/ 	.word	0x00000000


	//----- nvinfo : EIATTR_REGCOUNT
	.align		4
.L_98:
        /*0210*/ 	.byte	0x04, 0x2f
        /*0212*/ 	.short	(.L_100 - .L_99)
	.align		4
.L_99:
        /*0214*/ 	.word	index@(_ZN5flash24flash_fwd_splitkv_kernelI23Flash_fwd_kernel_traitsILi32ELi64ELi128ELi4ELb0ELb0EN7cutlass10bfloat16_tE19Flash_kernel_traitsILi32ELi64ELi128ELi4ES3_EELb1ELb0ELb0ELb0ELb0ELb1ELb1ELb0EEEvNS_16Flash_fwd_paramsE)
        /*0218*/ 	.word	0x000000ed


	//----- nvinfo : EIATTR_FRAME_SIZE
	.align		4
.L_100:
        /*021c*/ 	.byte	0x04, 0x11
        /*021e*/ 	.short	(.L_102 - .L_101)
	.align		4
.L_101:
        /*0220*/ 	.word	index@(_ZN5flash24flash_fwd_splitkv_kernelI23Flash_fwd_kernel_traitsILi32ELi64ELi128ELi4ELb0ELb0EN7cutlass10bfloat16_tE19Flash_kernel_traitsILi32ELi64ELi128ELi4ES3_EELb1ELb0ELb0ELb0ELb0ELb1ELb1ELb0EEEvNS_16Flash_fwd_paramsE)
        /*0224*/ 	.word	0x00000000


	//----- nvinfo : EIATTR_REGCOUNT
	.align		4
.L_102:
        /*0228*/ 	.byte	0x04, 0x2f
        /*022a*/ 	.short	(.L_104 - .L_103)
	.align		4
.L_103:
        /*022c*/ 	.word	index@(_ZN5flash24flash_fwd_splitkv_kernelI23Flash_fwd_kernel_traitsILi32ELi64ELi128ELi4ELb0ELb0EN7cutlass10bfloat16_tE19Flash_kernel_traitsILi32ELi64ELi128ELi4ES3_EELb1ELb0ELb0ELb0ELb0ELb0ELb1ELb0EEEvNS_16Flash_fwd_paramsE)
        /*0230*/ 	.word	0x000000a8


	//----- nvinfo : EIATTR_FRAME_SIZE
	.align		4
.L_104:
        /*0234*/ 	.byte	0x04, 0x11
        /*0236*/ 	.short	(.L_106 - .L_105)
	.align		4
.L_105:
        /*0238*/ 	.word	index@(_ZN5flash24flash_fwd_splitkv_kernelI23Flash_fwd_kernel_traitsILi32ELi64ELi128ELi4ELb0ELb0EN7cutlass10bfloat16_tE19Flash_kernel_traitsILi32ELi64ELi128ELi4ES3_EELb1ELb0ELb0ELb0ELb0ELb0ELb1ELb0EEEvNS_16Flash_fwd_paramsE)
        /*023c*/ 	.word	0x00000000


	//----- nvinfo : EIATTR_REGCOUNT
	.align		4
.L_106:
        /*0240*/ 	.byte	0x04, 0x2f
        /*0242*/ 	.short	(.L_108 - .L_107)
	.align		4
.L_107:
        /*0244*/ 	.word	index@(_ZN5flash24flash_fwd_splitkv_kernelI23Flash_fwd_kernel_traitsILi32ELi64ELi128ELi4ELb0ELb0EN7cutlass10bfloat16_tE19Flash_kernel_traitsILi32ELi64ELi128ELi4ES3_EELb1ELb0ELb0ELb0ELb0ELb1ELb0ELb1EEEvNS_16Flash_fwd_paramsE)
        /*0248*/ 	.word	0x000000e3


	//----- nvinfo : EIATTR_FRAME_SIZE
	.align		4
.L_108:
        /*024c*/ 	.byte	0x04, 0x11
        /*024e*/ 	.short	(.L_110 - .L_109)
	.align		4
.L_109:
        /*0250*/ 	.word	index@(_ZN5flash24flash_fwd_splitkv_kernelI23Flash_fwd_kernel_traitsILi32ELi64ELi128ELi4ELb0ELb0EN7cutlass10bfloat16_tE19Flash_kernel_traitsILi32ELi64ELi128ELi4ES3_EELb1ELb0ELb0ELb0ELb0ELb1ELb0ELb1EEEvNS_16Flash_fwd_paramsE)
        /*0254*/ 	.word	0x00000000


	//----- nvinfo : EIATTR_REGCOUNT
	.align		4
.L_110:
        /*0258*/ 	.byte	0x04, 0x2f
        /*025a*/ 	.short	(.L_112 - .L_111)
	.align		4
.L_111:
        /*025c*/ 	.word	index@(_ZN5flash24flash_fwd_splitkv_kernelI23Flash_fwd_kernel_traitsILi32ELi64ELi128ELi4ELb0ELb0EN7cutlass10bfloat16_tE19Flash_kernel_traitsILi32ELi64ELi128ELi4ES3_EELb1ELb0ELb0ELb0ELb0ELb0ELb0ELb1EEEvNS_16Flash_fwd_paramsE)
        /*0260*/ 	.word	0x000000a6


	//----- nvinfo : EIATTR_FRAME_SIZE
	.align		4
.L_112:
        /*0264*/ 	.byte	0x04, 0x11
        /*0266*/ 	.short	(.L_114 - .L_113)
	.align		4
.L_113:
        /*0268*/ 	.word	index@(_ZN5flash24flash_fwd_splitkv_kernelI23Flash_fwd_kernel_traitsILi32ELi64ELi128ELi4ELb0ELb0EN7cutlass10bfloat16_tE19Flash_kernel_traitsILi32ELi64ELi128ELi4ES3_EELb1ELb0ELb0ELb0ELb0ELb0ELb0ELb1EEEvNS_16Flash_fwd_paramsE)
        /*026c*/ 	.word	0x00000000


	//----- nvinfo : EIATTR_REGCOUNT
	.align		4
.L_114:
        /*0270*/ 	.byte	0x04, 0x2f
        /*0272*/ 	.short	(.L_116 - .L_115)
	.align		4
.L_115:
        /*0274*/ 	.word	index@(_ZN5flash24flash_fwd_splitkv_kernelI23Flash_fwd_kernel_traitsILi32ELi64ELi128ELi4ELb0ELb0EN7cutlass10bfloat16_tE19Flash_kernel_traitsILi32ELi64ELi128ELi4ES3_EELb1ELb0ELb0ELb0ELb0ELb1ELb0ELb0EEEvNS_16Flash_fwd_paramsE)
        /*0278*/ 	.word	0x000000a2


	//----- nvinfo : EIATTR_FRAME_SIZE
	.align		4
.L_116:
        /*027c*/ 	.byte	0x04, 0x11
        /*027e*/ 	.short	(.L_118 - .L_117)
	.align		4
.L_117:
        /*0280*/ 	.word	index@(_ZN5flash24flash_fwd_splitkv_kernelI23Flash_fwd_kernel_traitsILi32ELi64ELi128ELi4ELb0ELb0EN7cutlass10bfloat16_tE19Flash_kernel_traitsILi32ELi64ELi128ELi4ES3_EELb1ELb0ELb0ELb0ELb0ELb1ELb0ELb0EEEvNS_16Flash_fwd_paramsE)
        /*0284*/ 	.word	0x00000000


	//----- nvinfo : EIATTR_REGCOUNT
	.align		4
.L_118:
        /*0288*/ 	.byte	0x04, 0x2f
        /*028a*/ 	.short	(.L_120 - .L_119)
	.align		4
.L_119:
        /*028c*/ 	.word	index@(_ZN5flash24flash_fwd_splitkv_kernelI23Flash_fwd_kernel_traitsILi32ELi64ELi128ELi4ELb0ELb0EN7cutlass10bfloat16_tE19Flash_kernel_traitsILi32ELi64ELi128ELi4ES3_EELb1ELb0ELb0ELb0ELb0ELb0ELb0ELb0EEEvNS_16Flash_fwd_paramsE)
        /*0290*/ 	.word	0x000000a8


	//----- nvinfo : EIATTR_FRAME_SIZE
	.align		4
.L_120:
        /*0294*/ 	.byte	0x04, 0x11
        /*0296*/ 	.short	(.L_122 - .L_121)
	.align		4
.L_121:
        /*0298*/ 	.word	index@(_ZN5flash24flash_fwd_splitkv_kernelI23Flash_fwd_kernel_traitsILi32ELi64ELi128ELi4ELb0ELb0EN7cutlass10bfloat16_tE19Flash_kernel_traitsILi32ELi64ELi128ELi4ES3_EELb1ELb0ELb0ELb0ELb0ELb0ELb0ELb0EEEvNS_16Flash_fwd_paramsE)
        /*029c*/ 	.word	0x00000000


	//----- nvinfo : EIATTR_REGCOUNT
	.align		4
.L_122:
        /*02a0*/ 	.byte	0x04, 0x2f
        /*02a2*/ 	.short	(.L_124 - .L_123)
	.align		4
.L_123:
        /*02a4*/ 	.word	index@(_ZN5flash32flash_fwd_splitkv_combine_kernelI23Flash_fwd_kernel_traitsILi32ELi64ELi128ELi4ELb0ELb0EN7cutlass10bfloat16_tE19Flash_kernel_traitsILi32ELi64ELi128ELi4ES3_EELi16ELi1ELb1EEEvNS_16Flash_fwd_paramsE)
        /*02a8*/ 	.word	0x00000036


	//----- nvinfo : EIATTR_FRAME_SIZE
	.align		4
.L_124:
        /*02ac*/ 	.byte	0x04, 0x11
        /*02ae*/ 	.short	(.L_126 - .L_125)
	.align		4
.L_125:
        /*02b0*/ 	.word	index@($__internal_27_$__cuda_sm20_div_s64)
        /*02b4*/ 	.word	0x00000000


	//----- nvinfo : EIATTR_FRAME_SIZE
	.align		4
.L_126:
        /*02b8*/ 	.byte	0x04, 0x11
        /*02ba*/ 	.short	(.L_128 - .L_127)
	.align		4
.L_127:
        /*02bc*/ 	.word	index@(_ZN5flash32flash_fwd_splitkv_combine_kernelI23Flash_fwd_kernel_traitsILi32ELi64ELi128ELi4ELb0ELb0EN7cutlass10bfloat16_tE19Flash_kernel_traitsILi32ELi64ELi128ELi4ES3_EELi16ELi1ELb1EEEvNS_16Flash_fwd_paramsE)
        /*02c0*/ 	.word	0x00000000


	//----- nvinfo : EIATTR_REGCOUNT
	.align		4
.L_128:
        /*02c4*/ 	.byte	0x04, 0x2f
        /*02c6*/ 	.short	(.L_130 - .L_129)
	.align		4
.L_129:
        /*02c8*/ 	.word	index@(_ZN5flash32flash_fwd_splitkv_combine_kernelI23Flash_fwd_kernel_traitsILi32ELi64ELi128ELi4ELb0ELb0EN7cutlass10bfloat16_tE19Flash_kernel_traitsILi32ELi64ELi128ELi4ES3_EELi16ELi2ELb1EEEvNS_16Flash_fwd_paramsE)
        /*02cc*/ 	.word	0x00000036


	//----- nvinfo : EIATTR_FRAME_SIZE
	.align		4
.L_130:
        /*02d0*/ 	.byte	0x04, 0x11
        /*02d2*/ 	.short	(.L_132 - .L_131)
	.align		4
.L_131:
        /*02d4*/ 	.word	index@($__internal_26_$__cuda_sm20_div_s64)
        /*02d8*/ 	.word	0x00000000


	//----- nvinfo : EIATTR_FRAME_SIZE
	.align		4
.L_132:
        /*02dc*/ 	.byte	0x04, 0x11
        /*02de*/ 	.short	(.L_134 - .L_133)
	.align		4
.L_133:
        /*02e0*/ 	.word	index@(_ZN5flash32flash_fwd_splitkv_combine_kernelI23Flash_fwd_kernel_traitsILi32ELi64ELi128ELi4ELb0ELb0EN7cutlass10bfloat16_tE19Flash_kernel_traitsILi32ELi64ELi128ELi4ES3_EELi16ELi2ELb1EEEvNS_16Flash_fwd_paramsE)
        /*02e4*/ 	.word	0x00000000


	//----- nvinfo : EIATTR_REGCOUNT
	.align		4
.L_134:
        /*02e8*/ 	.byte	0x04, 0x2f
        /*02ea*/ 	.short	(.L_136 - .L_135)
	.align		4
.L_135:
        /*02ec*/ 	.word	index@(_ZN5flash32flash_fwd_splitkv_combine_kernelI23Flash_fwd_kernel_traitsILi32ELi64ELi128ELi4ELb0ELb0EN7cutlass10bfloat16_tE19Flash_kernel_traitsILi32ELi64ELi128ELi4ES3_EELi16ELi3ELb1EEEvNS_16Flash_fwd_paramsE)
        /*02f0*/ 	.word	0x00000034


	//----- nvinfo : EIATTR_FRAME_SIZE
	.align		4
.L_136:
        /*02f4*/ 	.byte	0x04, 0x11
        /*02f6*/ 	.short	(.L_138 - .L_137)
	.align		4
.L_137:
        /*02f8*/ 	.word	index@($__internal_25_$__cuda_sm20_div_s64)
        /*02fc*/ 	.word	0x00000000


	//----- nvinfo : EIATTR_FRAME_SIZE
	.align		4
.L_138:
        /*0300*/ 	.byte	0x04, 0x11
        /*0302*/ 	.short	(.L_140 - .L_139)
	.align		4
.L_139:
        /*0304*/ 	.word	index@(_ZN5flash32flash_fwd_splitkv_combine_kernelI23Flash_fwd_kernel_traitsILi32ELi64ELi128ELi4ELb0ELb0EN7cutlass10bfloat16_tE19Flash_kernel_traitsILi32ELi64ELi128ELi4ES3_EELi16ELi3ELb1EEEvNS_16Flash_fwd_paramsE)
        /*0308*/ 	.word	0x00000000


	//----- nvinfo : EIATTR_REGCOUNT
	.align		4
.L_140:
        /*030c*/ 	.byte	0x04, 0x2f
        /*030e*/ 	.short	(.L_142 - .L_141)
	.align		4
.L_141:
        /*0310*/ 	.word	index@(_ZN5flash32flash_fwd_splitkv_combine_kernelI23Flash_fwd_kernel_traitsILi32ELi64ELi128ELi4ELb0ELb0EN7cutlass10bfloat16_tE19Flash_kernel_traitsILi32ELi64ELi128ELi4ES3_EELi16ELi4ELb1EEEvNS_16Flash_fwd_paramsE)
        /*0314*/ 	.word	0x0000003a


	//----- nvinfo : EIATTR_FRAME_SIZE
	.align		4
.L_142:
        /*0318*/ 	.byte	0x04, 0x11
        /*031a*/ 	.short	(.L_144 - .L_143)
	.align		4
.L_143:
        /*031c*/ 	.word	index@($__internal_24_$__cuda_sm20_div_s64)
        /*0320*/ 	.word	0x00000000


	//----- nvinfo : EIATTR_FRAME_SIZE
	.align		4
.L_144:
        /*0324*/ 	.byte	0x04, 0x11
        /*0326*/ 	.short	(.L_146 - .L_145)
	.align		4
.L_145:
        /*0328*/ 	.word	index@(_ZN5flash32flash_fwd_splitkv_combine_kernelI23Flash_fwd_kernel_traitsILi32ELi64ELi128ELi4ELb0ELb0EN7cutlass10bfloat16_tE19Flash_kernel_traitsILi32ELi64ELi128ELi4ES3_EELi16ELi4ELb1EEEvNS_16Flash_fwd_paramsE)
        /*032c*/ 	.word	0x00000000


	//----- nvinfo : EIATTR_REGCOUNT
	.align		4
.L_146:
        /*0330*/ 	.byte	0x04, 0x2f
        /*0332*/ 	.short	(.L_148 - .L_147)
	.align		4
.L_147:
        /*0334*/ 	.word	index@(_ZN5flash32flash_fwd_splitkv_combine_kernelI23Flash_fwd_kernel_traitsILi32ELi64ELi128ELi4ELb0ELb0EN7cutlass10bfloat16_tE19Flash_kernel_traitsILi32ELi64ELi128ELi4ES3_EELi16ELi5ELb1EEEvNS_16Flash_fwd_paramsE)
        /*0338*/ 	.word	0x0000003e


	//----- nvinfo : EIATTR_FRAME_SIZE
	.align		4
.L_148:
        /*033c*/ 	.byte	0x04, 0x11
        /*033e*/ 	.short	(.L_150 - .L_149)
	.align		4
.L_149:
        /*0340*/ 	.word	index@($__internal_23_$__cuda_sm20_div_s64)
        /*0344*/ 	.word	0x00000000


	//----- nvinfo : EIATTR_FRAME_SIZE
	.align		4
.L_150:
        /*0348*/ 	.byte	0x04, 0x11
        /*034a*/ 	.short	(.L_152 - .L_151)
	.align		4
.L_151:
        /*034c*/ 	.word	index@(_ZN5flash32flash_fwd_splitkv_combine_kernelI23Flash_fwd_kernel_traitsILi32ELi64ELi128ELi4ELb0ELb0EN7cutlass10bfloat16_tE19Flash_kernel_traitsILi32ELi64ELi128ELi4ES3_EELi16ELi5ELb1EEEvNS_16Flash_fwd_paramsE)
        /*0350*/ 	.word	0x00000000


	//----- nvinfo : EIATTR_REGCOUNT
	.align		4
.L_152:
        /*0354*/ 	.byte	0x04, 0x2f
        /*0356*/ 	.short	(.L_154 - .L_153)
	.align		4
.L_153:
        /*0358*/ 	.word	index@(_ZN5flash32flash_fwd_splitkv_combine_kernelI23Flash_fwd_kernel_traitsILi32ELi64ELi128ELi4ELb0ELb0EN7cutlass10bfloat16_tE19Flash_kernel_traitsILi32ELi64ELi128ELi4ES3_EELi16ELi6ELb1EEEvNS_16Flash_fwd_paramsE)
        /*035c*/ 	.word	0x0000003e


	//----- nvinfo : EIATTR_FRAME_SIZE
	.align		4
.L_154:
        /*0360*/ 	.byte	0x04, 0x11
        /*0362*/ 	.short	(.L_156 - .L_155)
	.align		4
.L_155:
        /*0364*/ 	.word	index@($__internal_22_$__cuda_sm20_div_s64)
        /*0368*/ 	.word	0x00000000


	//----- nvinfo : EIATTR_FRAME_SIZE
	.align		4
.L_156:
        /*036c*/ 	.byte	0x04, 0x11
        /*036e*/ 	.short	(.L_158 - .L_157)
	.align		4
.L_157:
        /*0370*/ 	.word	index@(_ZN5flash32flash_fwd_splitkv_combine_kernelI23Flash_fwd_kernel_traitsILi32ELi64ELi128ELi4ELb0ELb0EN7cutlass10bfloat16_tE19Flash_kernel_traitsILi32ELi64ELi128ELi4ES3_EELi16ELi6ELb1EEEvNS_16Flash_fwd_paramsE)
        /*0374*/ 	.word	0x00000000


	//----- nvinfo : EIATTR_REGCOUNT
	.align		4
.L_158:
        /*0378*/ 	.byte	0x04, 0x2f
        /*037a*/ 	.short	(.L_160 - .L_159)
	.align		4
.L_159:
        /*037c*/ 	.word	index@(_ZN5flash32flash_fwd_splitkv_combine_kernelI23Flash_fwd_kernel_traitsILi32ELi64ELi128ELi4ELb0ELb0EN7cutlass10bfloat16_tE19Flash_kernel_traitsILi32ELi64ELi128ELi4ES3_EELi16ELi7ELb1EEEvNS_16Flash_fwd_paramsE)
        /*0380*/ 	.word	0x00000046


	//----- nvinfo : EIATTR_FRAME_SIZE
	.align		4
.L_160:
        /*0384*/ 	.byte	0x04, 0x11
        /*0386*/ 	.short	(.L_162 - .L_161)
	.align		4
.L_161:
        /*0388*/ 	.word	index@($__internal_21_$__cuda_sm20_div_s64)
        /*038c*/ 	.word	0x00000000


	//----- nvinfo : EIATTR_FRAME_SIZE
	.align		4
.L_162:
        /*0390*/ 	.byte	0x04, 0x11
        /*0392*/ 	.short	(.L_164 - .L_163)
	.align		4
.L_163:
        /*0394*/ 	.word	index@(_ZN5flash32flash_fwd_splitkv_combine_kernelI23Flash_fwd_kernel_traitsILi32ELi64ELi128ELi4ELb0ELb0EN7cutlass10bfloat16_tE19Flash_kernel_traitsILi32ELi64ELi128ELi4ES3_EELi16ELi7ELb1EEEvNS_16Flash_fwd_paramsE)
        /*0398*/ 	.word	0x00000000


	//----- nvinfo : EIATTR_REGCOUNT
	.align		4
.L_164:
        /*039c*/ 	.byte	0x04, 0x2f
        /*039e*/ 	.short	(.L_166 - .L_165)
	.align		4
.L_165:
        /*03a0*/ 	.word	index@(_ZN5flash32flash_fwd_splitkv_combine_kernelI23Flash_fwd_kernel_traitsILi32ELi64ELi128ELi4ELb0ELb0EN7cutlass10bfloat16_tE19Flash_kernel_traitsILi32ELi64ELi128ELi4ES3_EELi16ELi1ELb0EEEvNS_16Flash_fwd_paramsE)
        /*03a4*/ 	.word	0x00000036


	//----- nvinfo : EIATTR_FRAME_SIZE
	.align		4
.L_166:
        /*03a8*/ 	.byte	0x04, 0x11
        /*03aa*/ 	.short	(.L_168 - .L_167)
	.align		4
.L_167:
        /*03ac*/ 	.word	index@($__internal_20_$__cuda_sm20_div_s64)
        /*03b0*/ 	.word	0x00000000


	//----- nvinfo : EIATTR_FRAME_SIZE
	.align		4
.L_168:
        /*03b4*/ 	.byte	0x04, 0x11
        /*03b6*/ 	.short	(.L_170 - .L_169)
	.align		4
.L_169:
        /*03b8*/ 	.word	index@(_ZN5flash32flash_fwd_splitkv_combine_kernelI23Flash_fwd_kernel_traitsILi32ELi64ELi128ELi4ELb0ELb0EN7cutlass10bfloat16_tE19Flash_kernel_traitsILi32ELi64ELi128ELi4ES3_EELi16ELi1ELb0EEEvNS_16Flash_fwd_paramsE)
        /*03bc*/ 	.word	0x00000000


	//----- nvinfo : EIATTR_REGCOUNT
	.align		4
.L_170:
        /*03c0*/ 	.byte	0x04, 0x2f
        /*03c2*/ 	.short	(.L_172 - .L_171)
	.align		4
.L_171:
        /*03c4*/ 	.word	index@(_ZN5flash32flash_fwd_splitkv_combine_kernelI23Flash_fwd_kernel_traitsILi32ELi64ELi128ELi4ELb0ELb0EN7cutlass10bfloat16_tE19Flash_kernel_traitsILi32ELi64ELi128ELi4ES3_EELi16ELi2ELb0EEEvNS_16Flash_fwd_paramsE)
        /*03c8*/ 	.word	0x00000036


	//----- nvinfo : EIATTR_FRAME_SIZE
	.align		4
.L_172:
        /*03cc*/ 	.byte	0x04, 0x11
        /*03ce*/ 	.short	(.L_174 - .L_173)
	.align		4
.L_173:
        /*03d0*/ 	.word	index@($__internal_19_$__cuda_sm20_div_s64)
        /*03d4*/ 	.word	0x00000000


	//----- nvinfo : EIATTR_FRAME_SIZE
	.align		4
.L_174:
        /*03d8*/ 	.byte	0x04, 0x11
        /*03da*/ 	.short	(.L_176 - .L_175)
	.align		4
.L_175:
        /*03dc*/ 	.word	index@(_ZN5flash32flash_fwd_splitkv_combine_kernelI23Flash_fwd_kernel_traitsILi32ELi64ELi128ELi4ELb0ELb0EN7cutlass10bfloat16_tE19Flash_kernel_traitsILi32ELi64ELi128ELi4ES3_EELi16ELi2ELb0EEEvNS_16Flash_fwd_paramsE)
        /*03e0*/ 	.word	0x00000000


	//----- nvinfo : EIATTR_REGCOUNT
	.align		4
.L_176:
        /*03e4*/ 	.byte	0x04, 0x2f
        /*03e6*/ 	.short	(.L_178 - .L_177)
	.align		4
.L_177:
        /*03e8*/ 	.word	index@(_ZN5flash32flash_fwd_splitkv_combine_kernelI23Flash_fwd_kernel_traitsILi32ELi64ELi128ELi4ELb0ELb0EN7cutlass10bfloat16_tE19Flash_kernel_traitsILi32ELi64ELi128ELi4ES3_EELi16ELi3ELb0EEEvNS_16Flash_fwd_paramsE)
        /*03ec*/ 	.word	0x00000034


	//----- nvinfo : EIATTR_FRAME_SIZE
	.align		4
.L_178:
        /*03f0*/ 	.byte	0x04, 0x11
        /*03f2*/ 	.short	(.L_180 - .L_179)
	.align		4
.L_179:
        /*03f4*/ 	.word	index@($__internal_18_$__cuda_sm20_div_s64)
        /*03f8*/ 	.word	0x00000000


	//----- nvinfo : EIATTR_FRAME_SIZE
	.align		4
.L_180:
        /*03fc*/ 	.byte	0x04, 0x11
        /*03fe*/ 	.short	(.L_182 - .L_181)
	.align		4
.L_181:
        /*0400*/ 	.word	index@(_ZN5flash32flash_fwd_splitkv_combine_kernelI23Flash_fwd_kernel_traitsILi32ELi64ELi128ELi4ELb0ELb0EN7cutlass10bfloat16_tE19Flash_kernel_traitsILi32ELi64ELi128ELi4ES3_EELi16ELi3ELb0EEEvNS_16Flash_fwd_paramsE)
        /*0404*/ 	.word	0x00000000


	//----- nvinfo : EIATTR_REGCOUNT
	.align		4
.L_182:
        /*0408*/ 	.byte	0x04, 0x2f
        /*040a*/ 	.short	(.L_184 - .L_183)
	.align		4
.L_183:
        /*040c*/ 	.word	index@(_ZN5flash32flash_fwd_splitkv_combine_kernelI23Flash_fwd_kernel_traitsILi32ELi64ELi128ELi4ELb0ELb0EN7cutlass10bfloat16_tE19Flash_kernel_traitsILi32ELi64ELi128ELi4ES3_EELi16ELi4ELb0EEEvNS_16Flash_fwd_paramsE)
        /*0410*/ 	.word	0x0000003a


	//----- nvinfo : EIATTR_FRAME_SIZE
	.align		4
.L_184:
        /*0414*/ 	.byte	0x04, 0x11
        /*0416*/ 	.short	(.L_186 - .L_185)
	.align		4
.L_185:
        /*0418*/ 	.word	index@($__internal_17_$__cuda_sm20_div_s64)
        /*041c*/ 	.word	0x00000000


	//----- nvinfo : EIATTR_FRAME_SIZE
	.align		4
.L_186:
        /*0420*/ 	.byte	0x04, 0x11
        /*0422*/ 	.short	(.L_188 - .L_187)
	.align		4
.L_187:
        /*0424*/ 	.word	index@(_ZN5flash32flash_fwd_splitkv_combine_kernelI23Flash_fwd_kernel_traitsILi32ELi64ELi128ELi4ELb0ELb0EN7cutlass10bfloat16_tE19Flash_kernel_traitsILi32ELi64ELi128ELi4ES3_EELi16ELi4ELb0EEEvNS_16Flash_fwd_paramsE)
        /*0428*/ 	.word	0x00000000


	//----- nvinfo : EIATTR_REGCOUNT
	.align		4
.L_188:
        /*042c*/ 	.byte	0x04, 0x2f
        /*042e*/ 	.short	(.L_190 - .L_189)
	.align		4
.L_189:
        /*0430*/ 	.word	index@(_ZN5flash32flash_fwd_splitkv_combine_kernelI23Flash_fwd_kernel_traitsILi32ELi64ELi128ELi4ELb0ELb0EN7cutlass10bfloat16_tE19Flash_kernel_traitsILi32ELi64ELi128ELi4ES3_EELi16ELi5ELb0EEEvNS_16Flash_fwd_paramsE)
        /*0434*/ 	.word	0x0000003e


	//----- nvinfo : EIATTR_FRAME_SIZE
	.align		4
.L_190:
        /*0438*/ 	.byte	0x04, 0x11
        /*043a*/ 	.short	(.L_192 - .L_191)
	.align		4
.L_191:
        /*043c*/ 	.word	index@($__internal_16_$__cuda_sm20_div_s64)
        /*0440*/ 	.word	0x00000000


	//----- nvinfo : EIATTR_FRAME_SIZE
	.align		4
.L_192:
        /*0444*/ 	.byte	0x04, 0x11
        /*0446*/ 	.short	(.L_194 - .L_193)
	.align		4
.L_193:
        /*0448*/ 	.word	index@(_ZN5flash32flash_fwd_splitkv_combine_kernelI23Flash_fwd_kernel_traitsILi32ELi64ELi128ELi4ELb0ELb0EN7cutlass10bfloat16_tE19Flash_kernel_traitsILi32ELi64ELi128ELi4ES3_EELi16ELi5ELb0EEEvNS_16Flash_fwd_paramsE)
        /*044c*/ 	.word	0x00000000


	//----- nvinfo : EIATTR_REGCOUNT
	.align		4
.L_194:
        /*0450*/ 	.byte	0x04, 0x2f
        /*0452*/ 	.short	(.L_196 - .L_195)
	.align		4
.L_195:
        /*0454*/ 	.word	index@(_ZN5flash32flash_fwd_splitkv_combine_kernelI23Flash_fwd_kernel_traitsILi32ELi64ELi128ELi4ELb0ELb0EN7cutlass10bfloat16_tE19Flash_kernel_traitsILi32ELi64ELi128ELi4ES3_EELi16ELi6ELb0EEEvNS_16Flash_fwd_paramsE)
        /*0458*/ 	.word	0x0000003e


	//----- nvinfo : EIATTR_FRAME_SIZE
	.align		4
.L_196:
        /*045c*/ 	.byte	0x04, 0x11
        /*045e*/ 	.short	(.L_198 - .L_197)
	.align		4
.L_197:
        /*0460*/ 	.word	index@($__internal_15_$__cuda_sm20_div_s64)
        /*0464*/ 	.word	0x00000000


	//----- nvinfo : EIATTR_FRAME_SIZE
	.align		4
.L_198:
        /*0468*/ 	.byte	0x04, 0x11
        /*046a*/ 	.short	(.L_200 - .L_199)
	.align		4
.L_199:
        /*046c*/ 	.word	index@(_ZN5flash32flash_fwd_splitkv_combine_kernelI23Flash_fwd_kernel_traitsILi32ELi64ELi128ELi4ELb0ELb0EN7cutlass10bfloat16_tE19Flash_kernel_traitsILi32ELi64ELi128ELi4ES3_EELi16ELi6ELb0EEEvNS_16Flash_fwd_paramsE)
        /*0470*/ 	.word	0x00000000


	//----- nvinfo : EIATTR_REGCOUNT
	.align		4
.L_200:
        /*0474*/ 	.byte	0x04, 0x2f
        /*0476*/ 	.short	(.L_202 - .L_201)
	.align		4
.L_201:
        /*0478*/ 	.word	index@(_ZN5flash32flash_fwd_splitkv_combine_kernelI23Flash_fwd_kernel_traitsILi32ELi64ELi128ELi4ELb0ELb0EN7cutlass10bfloat16_tE19Flash_kernel_traitsILi32ELi64ELi128ELi4ES3_EELi16ELi7ELb0EEEvNS_16Flash_fwd_paramsE)
        /*047c*/ 	.word	0x00000046


	//----- nvinfo : EIATTR_FRAME_SIZE
	.align		4
.L_202:
        /*0480*/ 	.byte	0x04, 0x11
        /*0482*/ 	.short	(.L_204 - .L_203)
	.align		4
.L_203:
        /*0484*/ 	.word	index@($__internal_14_$__cuda_sm20_div_s64)
        /*0488*/ 	.word	0x00000000


	//----- nvinfo : EIATTR_FRAME_SIZE
	.align		4
.L_204:
        /*048c*/ 	.byte	0x04, 0x11
        /*048e*/ 	.short	(.L_206 - .L_205)
	.align		4
.L_205:
        /*0490*/ 	.word	index@(_ZN5flash32flash_fwd_splitkv_combine_kernelI23Flash_fwd_kernel_traitsILi32ELi64ELi128ELi4ELb0ELb0EN7cutlass10bfloat16_tE19Flash_kernel_traitsILi32ELi64ELi128ELi4ES3_EELi16ELi7ELb0EEEvNS_16Flash_fwd_paramsE)
        /*0494*/ 	.word	0x00000000


	//----- nvinfo : EIATTR_REGCOUNT
	.align		4
.L_206:
        /*0498*/ 	.byte	0x04, 0x2f
        /*049a*/ 	.short	(.L_208 - .L_207)
	.align		4
.L_207:
        /*049c*/ 	.word	index@(_ZN5flash24flash_fwd_splitkv_kernelI23Flash_fwd_kernel_traitsILi32ELi64ELi256ELi4ELb0ELb0EN7cutlass10bfloat16_tE19Flash_kernel_traitsILi32ELi64ELi256ELi4ES3_EELb1ELb0ELb1ELb0ELb0ELb1ELb1ELb1EEEvNS_16Flash_fwd_paramsE)
        /*04a0*/ 	.word	0x000000ff


	//----- nvinfo : EIATTR_FRAME_SIZE
	.align		4
.L_208:
        /*04a4*/ 	.byte	0x04, 0x11
        /*04a6*/ 	.short	(.L_210 - .L_209)
	.align		4
.L_209:
        /*04a8*/ 	.word	index@(_ZN5flash24flash_fwd_splitkv_kernelI23Flash_fwd_kernel_traitsILi32ELi64ELi256ELi4ELb0ELb0EN7cutlass10bfloat16_tE19Flash_kernel_traitsILi32ELi64ELi256ELi4ES3_EELb1ELb0ELb1ELb0ELb0ELb1ELb1ELb1EEEvNS_16Flash_fwd_paramsE)
        /*04ac*/ 	.word	0x00000000


	//----- nvinfo : EIATTR_REGCOUNT
	.align		4
.L_210:
        /*04b0*/ 	.byte	0x04, 0x2f
        /*04b2*/ 	.short	(.L_212 - .L_211)
	.align		4
.L_211:
        /*04b4*/ 	.word	index@(_ZN5flash24flash_fwd_splitkv_kernelI23Flash_fwd_kernel_traitsILi32ELi64ELi256ELi4ELb0ELb0EN7cutlass10bfloat16_tE19Flash_kernel_traitsILi32ELi64ELi256ELi4ES3_EELb1ELb0ELb1ELb0ELb0ELb0ELb1ELb1EEEvNS_16Flash_fwd_paramsE)
        /*04b8*/ 	.word	0x000000ff


	//----- nvinfo : EIATTR_FRAME_SIZE
	.align		4
.L_212:
        /*04bc*/ 	.byte	0x04, 0x11
        /*04be*/ 	.short	(.L_214 - .L_213)
	.align		4
.L_213:
        /*04c0*/ 	.word	index@(_ZN5flash24flash_fwd_splitkv_kernelI23Flash_fwd_kernel_traitsILi32ELi64ELi256ELi4ELb0ELb0EN7cutlass10bfloat16_tE19Flash_kernel_traitsILi32ELi64ELi256ELi4ES3_EELb1ELb0ELb1ELb0ELb0ELb0ELb1ELb1EEEvNS_16Flash_fwd_paramsE)
        /*04c4*/ 	.word	0x00000000


	//----- nvinfo : EIATTR_REGCOUNT
	.align		4
.L_214:
        /*04c8*/ 	.byte	0x04, 0x2f
        /*04ca*/ 	.short	(.L_216 - .L_215)
	.align		4
.L_215:
        /*04cc*/ 	.word	index@(_ZN5flash24flash_fwd_splitkv_kernelI23Flash_fwd_kernel_traitsILi32ELi64ELi256ELi4ELb0ELb0EN7cutlass10bfloat16_tE19Flash_kernel_traitsILi32ELi64ELi256ELi4ES3_EELb1ELb0ELb0ELb0ELb1ELb1ELb1ELb1EEEvNS_16Flash_fwd_paramsE)
        /*04d0*/ 	.word	0x000000ff


	//----- nvinfo : EIATTR_FRAME_SIZE
	.align		4
.L_216:
        /*04d4*/ 	.byte	0x04, 0x11
        /*04d6*/ 	.short	(.L_218 - .L_217)
	.align		4
.L_217:
        /*04d8*/ 	.word	index@(_ZN5flash24flash_fwd_splitkv_kernelI23Flash_fwd_kernel_traitsILi32ELi64ELi256ELi4ELb0ELb0EN7cutlass10bfloat16_tE19Flash_kernel_traitsILi32ELi64ELi256ELi4ES3_EELb1ELb0ELb0ELb0ELb1ELb1ELb1ELb1EEEvNS_16Flash_fwd_paramsE)
        /*04dc*/ 	.word	0x00000008


	//----- nvinfo : EIATTR_REGCOUNT
	.align		4
.L_218:
        /*04e0*/ 	.byte	0x04, 0x2f
        /*04e2*/ 	.short	(.L_220 - .L_219)
	.align		4
.L_219:
        /*04e4*/ 	.word	index@(_ZN5flash24flash_fwd_splitkv_kernelI23Flash_fwd_kernel_traitsILi32ELi64ELi256ELi4ELb0ELb0EN7cutlass10bfloat16_tE19Flash_kernel_traitsILi32ELi64ELi256ELi4ES3_EELb1ELb0ELb0ELb0ELb1ELb0ELb1ELb1EEEvNS_16Flash_fwd_paramsE)
        /*04e8*/ 	.word	0x000000ff


	//----- nvinfo : EIATTR_FRAME_SIZE
	.align		4
.L_220:
        /*04ec*/ 	.byte	0x04, 0x11
        /*04ee*/ 	.short	(.L_222 - .L_221)
	.align		4
.L_221:
        /*04f0*/ 	.word	index@(_ZN5flash24flash_fwd_splitkv_kernelI23Flash_fwd_kernel_traitsILi32ELi64ELi256ELi4ELb0ELb0EN7cutlass10bfloat16_tE19Flash_kernel_traitsILi32ELi64ELi256ELi4ES3_EELb1ELb0ELb0ELb0ELb1ELb0ELb1ELb1EEEvNS_16Flash_fwd_paramsE)
        /*04f4*/ 	.word	0x00000000


	//----- nvinfo : EIATTR_REGCOUNT
	.align		4
.L_222:
        /*04f8*/ 	.byte	0x04, 0x2f
        /*04fa*/ 	.short	(.L_224 - .L_223)
	.align		4
.L_223:
        /*04fc*/ 	.word	index@(_ZN5flash24flash_fwd_splitkv_kernelI23Flash_fwd_kernel_traitsILi32ELi64ELi256ELi4ELb0ELb0EN7cutlass10bfloat16_tE19Flash_kernel_traitsILi32ELi64ELi256ELi4ES3_EELb1ELb0ELb1ELb0ELb0ELb1ELb1ELb0EEEvNS_16Flash_fwd_paramsE)
        /*0500*/ 	.word	0x000000ff


	//----- nvinfo : EIATTR_FRAME_SIZE
	.align		4
.L_224:
        /*0504*/ 	.byte	0x04, 0x11
        /*0506*/ 	.short	(.L_226 - .L_225)
	.align		4
.L_225:
        /*0508*/ 	.word	index@(_ZN5flash24flash_fwd_splitkv_kernelI23Flash_fwd_kernel_traitsILi32ELi64ELi256ELi4ELb0ELb0EN7cutlass10bfloat16_tE19Flash_kernel_traitsILi32ELi64ELi256ELi4ES3_EELb1ELb0ELb1ELb0ELb0ELb1ELb1ELb0EEEvNS_16Flash_fwd_paramsE)
        /*050c*/ 	.word	0x00000000


	//----- nvinfo : EIATTR_REGCOUNT
	.align		4
.L_226:
        /*0510*/ 	.byte	0x04, 0x2f
        /*0512*/ 	.short	(.L_228 - .L_227)
	.align		4
.L_227:
        /*0514*/ 	.word	index@(_ZN5flash24flash_fwd_splitkv_kernelI23Flash_fwd_kernel_traitsILi32ELi64ELi256ELi4ELb0ELb0EN7cutlass10bfloat16_tE19Flash_kernel_traitsILi32ELi64ELi256ELi4ES3_EELb1ELb0ELb1ELb0ELb0ELb0ELb1ELb0EEEvNS_16Flash_fwd_paramsE)
        /*0518*/ 	.word	0x000000ff


	//----- nvinfo : EIATTR_FRAME_SIZE
	.align		4
.L_228:
        /*051c*/ 	.byte	0x04, 0x11
        /*051e*/ 	.short	(.L_230 - .L_229)
	.align		4
.L_229:
        /*0520*/ 	.word	index@(_ZN5flash24flash_fwd_splitkv_kernelI23Flash_fwd_kernel_traitsILi32ELi64ELi256ELi4ELb0ELb0EN7cutlass10bfloat16_tE19Flash_kernel_traitsILi32ELi64ELi256ELi4ES3_EELb1ELb0ELb1ELb0ELb0ELb0ELb1ELb0EEEvNS_16Flash_fwd_paramsE)
        /*0524*/ 	.word	0x00000000


	//----- nvinfo : EIATTR_REGCOUNT
	.align		4
.L_230:
        /*0528*/ 	.byte	0x04, 0x2f
        /*052a*/ 	.short	(.L_232 - .L_231)
	.align		4
.L_231:
        /*052c*/ 	.word	index@(_ZN5flash24flash_fwd_splitkv_kernelI23Flash_fwd_kernel_traitsILi32ELi64ELi256ELi4ELb0ELb0EN7cutlass10bfloat16_tE19Flash_kernel_traitsILi32ELi64ELi256ELi4ES3_EELb1ELb0ELb0ELb0ELb1ELb1ELb1ELb0EEEvNS_16Flash_fwd_paramsE)
        /*0530*/ 	.word	0x000000ff


	//----- nvinfo : EIATTR_FRAME_SIZE
	.align		4
.L_232:
        /*0534*/ 	.byte	0x04, 0x11
        /*0536*/ 	.short	(.L_234 - .L_233)
	.align		4
.L_233:
        /*0538*/ 	.word	index@(_ZN5flash24flash_fwd_splitkv_kernelI23Flash_fwd_kernel_traitsILi32ELi64ELi256ELi4ELb0ELb0EN7cutlass10bfloat16_tE19Flash_kernel_traitsILi32ELi64ELi256ELi4ES3_EELb1ELb0ELb0ELb0ELb1ELb1ELb1ELb0EEEvNS_16Flash_fwd_paramsE)
        /*053c*/ 	.word	0x00000010


	//----- nvinfo : EIATTR_REGCOUNT
	.align		4
.L_234:
        /*0540*/ 	.byte	0x04, 0x2f
        /*0542*/ 	.short	(.L_236 - .L_235)
	.align		4
.L_235:
        /*0544*/ 	.word	index@(_ZN5flash24flash_fwd_splitkv_kernelI23Flash_fwd_kernel_traitsILi32ELi64ELi256ELi4ELb0ELb0EN7cutlass10bfloat16_tE19Flash_kernel_traitsILi32ELi64ELi256ELi4ES3_EELb1ELb0ELb0ELb0ELb1ELb0ELb1ELb0EEEvNS_16Flash_fwd_paramsE)
        /*0548*/ 	.word	0x000000ff


	//----- nvinfo : EIATTR_FRAME_SIZE
	.align		4
.L_236:
        /*054c*/ 	.byte	0x04, 0x11
        /*054e*/ 	.short	(.L_238 - .L_237)
	.align		4
.L_237:
        /*0550*/ 	.word	index@(_ZN5flash24flash_fwd_splitkv_kernelI23Flash_fwd_kernel_traitsILi32ELi64ELi256ELi4ELb0ELb0EN7cutlass10bfloat16_tE19Flash_kernel_traitsILi32ELi64ELi256ELi4ES3_EELb1ELb0ELb0ELb0ELb1ELb0ELb1ELb0EEEvNS_16Flash_fwd_paramsE)
        /*0554*/ 	.word	0x00000000


	//----- nvinfo : EIATTR_REGCOUNT
	.align		4
.L_238:
        /*0558*/ 	.byte	0x04, 0x2f
        /*055a*/ 	.short	(.L_240 - .L_239)
	.align		4
.L_239:
        /*055c*/ 	.word	index@(_ZN5flash24flash_fwd_splitkv_kernelI23Flash_fwd_kernel_traitsILi32ELi64ELi256ELi4ELb0ELb0EN7cutlass10bfloat16_tE19Flash_kernel_traitsILi32ELi64ELi256ELi4ES3_EELb1ELb0ELb1ELb0ELb0ELb1ELb0ELb1EEEvNS_16Flash_fwd_paramsE)
        /*0560*/ 	.word	0x000000ff


	//----- nvinfo : EIATTR_FRAME_SIZE
	.align		4
.L_240:
        /*0564*/ 	.byte	0x04, 0x11
        /*0566*/ 	.short	(.L_242 - .L_241)
	.align		4
.L_241:
        /*0568*/ 	.word	index@(_ZN5flash24flash_fwd_splitkv_kernelI23Flash_fwd_kernel_traitsILi32ELi64ELi256ELi4ELb0ELb0EN7cutlass10bfloat16_tE19Flash_kernel_traitsILi32ELi64ELi256ELi4ES3_EELb1ELb0ELb1ELb0ELb0ELb1ELb0ELb1EEEvNS_16Flash_fwd_paramsE)
        /*056c*/ 	.word	0x00000000


	//----- nvinfo : EIATTR_REGCOUNT
	.align		4
.L_242:
        /*0570*/ 	.byte	0x04, 0x2f
        /*0572*/ 	.short	(.L_244 - .L_243)
	.align		4
.L_243:
        /*0574*/ 	.word	index@(_ZN5flash24flash_fwd_splitkv_kernelI23Flash_fwd_kernel_traitsILi32ELi64ELi256ELi4ELb0ELb0EN7cutlass10bfloat16_tE19Flash_kernel_traitsILi32ELi64ELi256ELi4ES3_EELb1ELb0ELb1ELb0ELb0ELb0ELb0ELb1EEEvNS_16Flash_fwd_paramsE)
        /*0578*/ 	.word	0x000000ff


	//----- nvinfo : EIATTR_FRAME_SIZE
	.align		4
.L_244:
        /*057c*/ 	.byte	0x04, 0x11
        /*057e*/ 	.short	(.L_246 - .L_245)
	.align		4
.L_245:
        /*0580*/ 	.word	index@(_ZN5flash24flash_fwd_splitkv_kernelI23Flash_fwd_kernel_traitsILi32ELi64ELi256ELi4ELb0ELb0EN7cutlass10bfloat16_tE19Flash_kernel_traitsILi32ELi64ELi256ELi4ES3_EELb1ELb0ELb1ELb0ELb0ELb0ELb0ELb1EEEvNS_16Flash_fwd_paramsE)
        /*0584*/ 	.word	0x00000000


	//----- nvinfo : EIATTR_REGCOUNT
	.align		4
.L_246:
        /*0588*/ 	.byte	0x04, 0x2f
        /*058a*/ 	.short	(.L_248 - .L_247)
	.align		4
.L_247:
        /*058c*/ 	.word	index@(_ZN5flash24flash_fwd_splitkv_kernelI23Flash_fwd_kernel_traitsILi32ELi64ELi256ELi4ELb0ELb0EN7cutlass10bfloat16_tE19Flash_kernel_traitsILi32ELi64ELi256ELi4ES3_EELb1ELb0ELb0ELb0ELb1ELb1ELb0ELb1EEEvNS_16Flash_fwd_paramsE)
        /*0590*/ 	.word	0x000000ff


	//----- nvinfo : EIATTR_FRAME_SIZE
	.align		4
.L_248:
        /*0594*/ 	.byte	0x04, 0x11
        /*0596*/ 	.short	(.L_250 - .L_249)
	.align		4
.L_249:
        /*0598*/ 	.word	index@(_ZN5flash24flash_fwd_splitkv_kernelI23Flash_fwd_kernel_traitsILi32ELi64ELi256ELi4ELb0ELb0EN7cutlass10bfloat16_tE19Flash_kernel_traitsILi32ELi64ELi256ELi4ES3_EELb1ELb0ELb0ELb0ELb1ELb1ELb0ELb1EEEvNS_16Flash_fwd_paramsE)
        /*059c*/ 	.word	0x00000008


	//----- nvinfo : EIATTR_REGCOUNT
	.align		4
.L_250:
        /*05a0*/ 	.byte	0x04, 0x2f
        /*05a2*/ 	.short	(.L_252 - .L_251)
	.align		4
.L_251:
        /*05a4*/ 	.word	index@(_ZN5flash24flash_fwd_splitkv_kernelI23Flash_fwd_kernel_traitsILi32ELi64ELi256ELi4ELb0ELb0EN7cutlass10bfloat16_tE19Flash_kernel_traitsILi32ELi64ELi256ELi4ES3_EELb1ELb0ELb0ELb0ELb1ELb0ELb0ELb1EEEvNS_16Flash_fwd_paramsE)
        /*05a8*/ 	.word	0x000000ff


	//----- nvinfo : EIATTR_FRAME_SIZE
	.align		4
.L_252:
        /*05ac*/ 	.byte	0x04, 0x11
        /*05ae*/ 	.short	(.L_254 - .L_253)
	.align		4
.L_253:
        /*05b0*/ 	.word	index@(_ZN5flash24flash_fwd_splitkv_kernelI23Flash_fwd_kernel_traitsILi32ELi64ELi256ELi4ELb0ELb0EN7cutlass10bfloat16_tE19Flash_kernel_traitsILi32ELi64ELi256ELi4ES3_EELb1ELb0ELb0ELb0ELb1ELb0ELb0ELb1EEEvNS_16Flash_fwd_paramsE)
        /*05b4*/ 	.word	0x00000000


	//----- nvinfo : EIATTR_REGCOUNT
	.align		4
.L_254:
        /*05b8*/ 	.byte	0x04, 0x2f
        /*05ba*/ 	.short	(.L_256 - .L_255)
	.align		4
.L_255:
        /*05bc*/ 	.word	index@(_ZN5flash24flash_fwd_splitkv_kernelI23Flash_fwd_kernel_traitsILi32ELi64ELi256ELi4ELb0ELb0EN7cutlass10bfloat16_tE19Flash_kernel_traitsILi32ELi64ELi256ELi4ES3_EELb1ELb0ELb1ELb0ELb0ELb1ELb0ELb0EEEvNS_16Flash_fwd_paramsE)
        /*05c0*/ 	.word	0x000000ff


	//----- nvinfo : EIATTR_FRAME_SIZE
	.align		4
.L_256:
        /*05c4*/ 	.byte	0x04, 0x11
        /*05c6*/ 	.short	(.L_258 - .L_257)
	.align		4
.L_257:
        /*05c8*/ 	.word	index@(_ZN5flash24flash_fwd_splitkv_kernelI23Flash_fwd_kernel_traitsILi32ELi64ELi256ELi4ELb0ELb0EN7cutlass10bfloat16_tE19Flash_kernel_traitsILi32ELi64ELi256ELi4ES3_EELb1ELb0ELb1ELb0ELb0ELb1ELb0ELb0EEEvNS_16Flash_fwd_paramsE)
        /*05cc*/ 	.word	0x00000008


	//----- nvinfo : EIATTR_REGCOUNT
	.align		4
.L_258:
        /*05d0*/ 	.byte	0x04, 0x2f
        /*05d2*/ 	.short	(.L_260 - .L_259)
	.align		4
.L_259:
        /*05d4*/ 	.word	index@(_ZN5flash24flash_fwd_splitkv_kernelI23Flash_fwd_kernel_traitsILi32ELi64ELi256ELi4ELb0ELb0EN7cutlass10bfloat16_tE19Flash_kernel_traitsILi32ELi64ELi256ELi4ES3_EELb1ELb0ELb1ELb0ELb0ELb0ELb0ELb0EEEvNS_16Flash_fwd_paramsE)
        /*05d8*/ 	.word	0x000000ff


	//----- nvinfo : EIATTR_FRAME_SIZE
	.align		4
.L_260:
        /*05dc*/ 	.byte	0x04, 0x11
        /*05de*/ 	.short	(.L_262 - .L_261)
	.align		4
.L_261:
        /*05e0*/ 	.word	index@(_ZN5flash24flash_fwd_splitkv_kernelI23Flash_fwd_kernel_traitsILi32ELi64ELi256ELi4ELb0ELb0EN7cutlass10bfloat16_tE19Flash_kernel_traitsILi32ELi64ELi256ELi4ES3_EELb1ELb0ELb1ELb0ELb0ELb0ELb0ELb0EEEvNS_16Flash_fwd_paramsE)
        /*05e4*/ 	.word	0x00000000


	//----- nvinfo : EIATTR_REGCOUNT
	.align		4
.L_262:
        /*05e8*/ 	.byte	0x04, 0x2f
        /*05ea*/ 	.short	(.L_264 - .L_263)
	.align		4
.L_263:
        /*05ec*/ 	.word	index@(_ZN5flash24flash_fwd_splitkv_kernelI23Flash_fwd_kernel_traitsILi32ELi64ELi256ELi4ELb0ELb0EN7cutlass10bfloat16_tE19Flash_kernel_traitsILi32ELi64ELi256ELi4ES3_EELb1ELb0ELb0ELb0ELb1ELb1ELb0ELb0EEEvNS_16Flash_fwd_paramsE)
        /*05f0*/ 	.word	0x000000ff


	//----- nvinfo : EIATTR_FRAME_SIZE
	.align		4
.L_264:
        /*05f4*/ 	.byte	0x04, 0x11
        /*05f6*/ 	.short	(.L_266 - .L_265)
	.align		4
.L_265:
        /*05f8*/ 	.word	index@(_ZN5flash24flash_fwd_splitkv_kernelI23Flash_fwd_kernel_traitsILi32ELi64ELi256ELi4ELb0ELb0EN7cutlass10bfloat16_tE19Flash_kernel_traitsILi32ELi64ELi256ELi4ES3_EELb1ELb0ELb0ELb0ELb1ELb1ELb0ELb0EEEvNS_16Flash_fwd_paramsE)
        /*05fc*/ 	.word	0x00000000


	//----- nvinfo : EIATTR_REGCOUNT
	.align		4
.L_266:
        /*0600*/ 	.byte	0x04, 0x2f
        /*0602*/ 	.short	(.L_268 - .L_267)
	.align		4
.L_267:
        /*0604*/ 	.word	index@(_ZN5flash24flash_fwd_splitkv_kernelI23Flash_fwd_kernel_traitsILi32ELi64ELi256ELi4ELb0ELb0EN7cutlass10bfloat16_tE19Flash_kernel_traitsILi32ELi64ELi256ELi4ES3_EELb1ELb0ELb0ELb0ELb1ELb0ELb0ELb0EEEvNS_16Flash_fwd_paramsE)
        /*0608*/ 	.word	0x000000fe


	//----- nvinfo : EIATTR_FRAME_SIZE
	.align		4
.L_268:
        /*060c*/ 	.byte	0x04, 0x11
        /*060e*/ 	.short	(.L_270 - .L_269)
	.align		4
.L_269:
        /*0610*/ 	.word	index@(_ZN5flash24flash_fwd_splitkv_kernelI23Flash_fwd_kernel_traitsILi32ELi64ELi256ELi4ELb0ELb0EN7cutlass10bfloat16_tE19Flash_kernel_traitsILi32ELi64ELi256ELi4ES3_EELb1ELb0ELb0ELb0ELb1ELb0ELb0ELb0EEEvNS_16Flash_fwd_paramsE)
        /*0614*/ 	.word	0x00000000


	//----- nvinfo : EIATTR_REGCOUNT
	.align		4
.L_270:
        /*0618*/ 	.byte	0x04, 0x2f
        /*061a*/ 	.short	(.L_272 - .L_271)
	.align		4
.L_271:
        /*061c*/ 	.word	index@(_ZN5flash24flash_fwd_splitkv_kernelI23Flash_fwd_kernel_traitsILi32ELi64ELi256ELi4ELb0ELb0EN7cutlass10bfloat16_tE19Flash_kernel_traitsILi32ELi64ELi256ELi4ES3_EELb1ELb0ELb0ELb1ELb1ELb1ELb1ELb0EEEvNS_16Flash_fwd_paramsE)
        /*0620*/ 	.word	0x000000ff


	//----- nvinfo : EIATTR_FRAME_SIZE
	.align		4
.L_272:
        /*0624*/ 	.byte	0x04, 0x11
        /*0626*/ 	.short	(.L_274 - .L_273)
	.align		4
.L_273:
        /*0628*/ 	.word	index@(_ZN5flash24flash_fwd_splitkv_kernelI23Flash_fwd_kernel_traitsILi32ELi64ELi256ELi4ELb0ELb0EN7cutlass10bfloat16_tE19Flash_kernel_traitsILi32ELi64ELi256ELi4ES3_EELb1ELb0ELb0ELb1ELb1ELb1ELb1ELb0EEEvNS_16Flash_fwd_paramsE)
        /*062c*/ 	.word	0x00000008


	//----- nvinfo : EIATTR_REGCOUNT
	.align		4
.L_274:
        /*0630*/ 	.byte	0x04, 0x2f
        /*0632*/ 	.short	(.L_276 - .L_275)
	.align		4
.L_275:
        /*0634*/ 	.word	index@(_ZN5flash24flash_fwd_splitkv_kernelI23Flash_fwd_kernel_traitsILi32ELi64ELi256ELi4ELb0ELb0EN7cutlass10bfloat16_tE19Flash_kernel_traitsILi32ELi64ELi256ELi4ES3_EELb1ELb0ELb0ELb1ELb1ELb0ELb1ELb0EEEvNS_16Flash_fwd_paramsE)
        /*0638*/ 	.word	0x000000fe


	//----- nvinfo : EIATTR_FRAME_SIZE
	.align		4
.L_276:
        /*063c*/ 	.byte	0x04, 0x11
        /*063e*/ 	.short	(.L_278 - .L_277)
	.align		4
.L_277:
        /*0640*/ 	.word	index@(_ZN5flash24flash_fwd_splitkv_kernelI23Flash_fwd_kernel_traitsILi32ELi64ELi256ELi4ELb0ELb0EN7cutlass10bfloat16_tE19Flash_kernel_traitsILi32ELi64ELi256ELi4ES3_EELb1ELb0ELb0ELb1ELb1ELb0ELb1ELb0EEEvNS_16Flash_fwd_paramsE)
        /*0644*/ 	.word	0x00000000


	//----- nvinfo : EIATTR_REGCOUNT
	.align		4
.L_278:
        /*0648*/ 	.byte	0x04, 0x2f
        /*064a*/ 	.short	(.L_280 - .L_279)
	.align		4
.L_279:
        /*064c*/ 	.word	index@(_ZN5flash24flash_fwd_splitkv_kernelI23Flash_fwd_kernel_traitsILi32ELi64ELi256ELi4ELb0ELb0EN7cutlass10bfloat16_tE19Flash_kernel_traitsILi32ELi64ELi256ELi4ES3_EELb1ELb0ELb0ELb1ELb1ELb1ELb0ELb0EEEvNS_16Flash_fwd_paramsE)
        /*0650*/ 	.word	0x000000fb


	//----- nvinfo : EIATTR_FRAME_SIZE
	.align		4
.L_280:
        /*0654*/ 	.byte	0x04, 0x11
        /*0656*/ 	.short	(.L_282 - .L_281)
	.align		4
.L_281:
        /*0658*/ 	.word	index@(_ZN5flash24flash_fwd_splitkv_kernelI23Flash_fwd_kernel_traitsILi32ELi64ELi256ELi4ELb0ELb0EN7cutlass10bfloat16_tE19Flash_kernel_traitsILi32ELi64ELi256ELi4ES3_EELb1ELb0ELb0ELb1ELb1ELb1ELb0ELb0EEEvNS_16Flash_fwd_paramsE)
        /*065c*/ 	.word	0x00000000


	//----- nvinfo : EIATTR_REGCOUNT
	.align		4
.L_282:
        /*0660*/ 	.byte	0x04, 0x2f
        /*0662*/ 	.short	(.L_284 - .L_283)
	.align		4
.L_283:
        /*0664*/ 	.word	index@(_ZN5flash24flash_fwd_splitkv_kernelI23Flash_fwd_kernel_traitsILi32ELi64ELi256ELi4ELb0ELb0EN7cutlass10bfloat16_tE19Flash_kernel_traitsILi32ELi64ELi256ELi4ES3_EELb1ELb0ELb0ELb1ELb1ELb0ELb0ELb0EEEvNS_16Flash_fwd_paramsE)
        /*0668*/ 	.word	0x000000fe


	//----- nvinfo : EIATTR_FRAME_SIZE
	.align		4
.L_284:
        /*066c*/ 	.byte	0x04, 0x11
        /*066e*/ 	.short	(.L_286 - .L_285)
	.align		4
.L_285:
        /*0670*/ 	.word	index@(_ZN5flash24flash_fwd_splitkv_kernelI23Flash_fwd_kernel_traitsILi32ELi64ELi256ELi4ELb0ELb0EN7cutlass10bfloat16_tE19Flash_kernel_traitsILi32ELi64ELi256ELi4ES3_EELb1ELb0ELb0ELb1ELb1ELb0ELb0ELb0EEEvNS_16Flash_fwd_paramsE)
        /*0674*/ 	.word	0x00000000


	//----- nvinfo : EIATTR_REGCOUNT
	.align		4
.L_286:
        /*0678*/ 	.byte	0x04, 0x2f
        /*067a*/ 	.short	(.L_288 - .L_287)
	.align		4
.L_287:
        /*067c*/ 	.word	index@(_ZN5flash24flash_fwd_splitkv_kernelI23Flash_fwd_kernel_traitsILi32ELi64ELi256ELi4ELb0ELb0EN7cutlass10bfloat16_tE19Flash_kernel_traitsILi32ELi64ELi256ELi4ES3_EELb1ELb0ELb0ELb0ELb0ELb1ELb1ELb1EEEvNS_16Flash_fwd_paramsE)
        /*0680*/ 	.word	0x000000ff


	//----- nvinfo : EIATTR_FRAME_SIZE
	.align		4
.L_288:
        /*0684*/ 	.byte	0x04, 0x11
        /*0686*/ 	.short	(.L_290 - .L_289)
	.align		4
.L_289:
        /*0688*/ 	.word	index@(_ZN5flash24flash_fwd_splitkv_kernelI23Flash_fwd_kernel_traitsILi32ELi64ELi256ELi4ELb0ELb0EN7cutlass10bfloat16_tE19Flash_kernel_traitsILi32ELi64ELi256ELi4ES3_EELb1ELb0ELb0ELb0ELb0ELb1ELb1ELb1EEEvNS_16Flash_fwd_paramsE)
        /*068c*/ 	.word	0x00000008


	//----- nvinfo : EIATTR_REGCOUNT
	.align		4
.L_290:
        /*0690*/ 	.byte	0x04, 0x2f
        /*0692*/ 	.short	(.L_292 - .L_291)
	.align		4
.L_291:
        /*0694*/ 	.word	index@(_ZN5flash24flash_fwd_splitkv_kernelI23Flash_fwd_kernel_traitsILi32ELi64ELi256ELi4ELb0ELb0EN7cutlass10bfloat16_tE19Flash_kernel_traitsILi32ELi64ELi256ELi4ES3_EELb1ELb0ELb0ELb0ELb0ELb0ELb1ELb1EEEvNS_16Flash_fwd_paramsE)
        /*0698*/ 	.word	0x000000ff


	//----- nvinfo : EIATTR_FRAME_SIZE
	.align		4
.L_292:
        /*069c*/ 	.byte	0x04, 0x11
        /*069e*/ 	.short	(.L_294 - .L_293)
	.align		4
.L_293:
        /*06a0*/ 	.word	index@(_ZN5flash24flash_fwd_splitkv_kernelI23Flash_fwd_kernel_traitsILi32ELi64ELi256ELi4ELb0ELb0EN7cutlass10bfloat16_tE19Flash_kernel_traitsILi32ELi64ELi256ELi4ES3_EELb1ELb0ELb0ELb0ELb0ELb0ELb1ELb1EEEvNS_16Flash_fwd_paramsE)
        /*06a4*/ 	.word	0x00000000


	//----- nvinfo : EIATTR_REGCOUNT
	.align		4
.L_294:
        /*06a8*/ 	.byte	0x04, 0x2f
        /*06aa*/ 	.short	(.L_296 - .L_295)
	.align		4
.L_295:
        /*06ac*/ 	.word	index@(_ZN5flash24flash_fwd_splitkv_kernelI23Flash_fwd_kernel_traitsILi32ELi64ELi256ELi4ELb0ELb0EN7cutlass10bfloat16_tE19Flash_kernel_traitsILi32ELi64ELi256ELi4ES3_EELb1ELb0ELb0ELb0ELb0ELb1ELb1ELb0EEEvNS_16Flash_fwd_paramsE)
        /*06b0*/ 	.word	0x000000ff


	//----- nvinfo : EIATTR_FRAME_SIZE
	.align		4
.L_296:
        /*06b4*/ 	.byte	0x04, 0x11
        /*06b6*/ 	.short	(.L_298 - .L_297)
	.align		4
.L_297:
        /*06b8*/ 	.word	index@(_ZN5flash24flash_fwd_splitkv_kernelI23Flash_fwd_kernel_traitsILi32ELi64ELi256ELi4ELb0ELb0EN7cutlass10bfloat16_tE19Flash_kernel_traitsILi32ELi64ELi256ELi4ES3_EELb1ELb0ELb0ELb0ELb0ELb1ELb1ELb0EEEvNS_16Flash_fwd_paramsE)
        /*06bc*/ 	.word	0x00000008


	//----- nvinfo : EIATTR_REGCOUNT
	.align		4
.L_298:
        /*06c0*/ 	.byte	0x04, 0x2f
        /*06c2*/ 	.short	(.L_300 - .L_299)
	.align		4
.L_299:
        /*06c4*/ 	.word	index@(_ZN5flash24flash_fwd_splitkv_kernelI23Flash_fwd_kernel_traitsILi32ELi64ELi256ELi4ELb0ELb0EN7cutlass10bfloat16_tE19Flash_kernel_traitsILi32ELi64ELi256ELi4ES3_EELb1ELb0ELb0ELb0ELb0ELb0ELb1ELb0EEEvNS_16Flash_fwd_paramsE)
        /*06c8*/ 	.word	0x000000ff


	//----- nvinfo : EIATTR_FRAME_SIZE
	.align		4
.L_300:
        /*06cc*/ 	.byte	0x04, 0x11
        /*06ce*/ 	.short	(.L_302 - .L_301)
	.align		4
.L_301:
        /*06d0*/ 	.word	index@(_ZN5flash24flash_fwd_splitkv_kernelI23Flash_fwd_kernel_traitsILi32ELi64ELi256ELi4ELb0ELb0EN7cutlass10bfloat16_tE19Flash_kernel_traitsILi32ELi64ELi256ELi4ES3_EELb1ELb0ELb0ELb0ELb0ELb0ELb1ELb0EEEvNS_16Flash_fwd_paramsE)
        /*06d4*/ 	.word	0x00000000


	//----- nvinfo : EIATTR_REGCOUNT
	.align		4
.L_302:
        /*06d8*/ 	.byte	0x04, 0x2f
        /*06da*/ 	.short	(.L_304 - .L_303)
	.align		4
.L_303:
        /*06dc*/ 	.word	index@(_ZN5flash24flash_fwd_splitkv_kernelI23Flash_fwd_kernel_traitsILi32ELi64ELi256ELi4ELb0ELb0EN7cutlass10bfloat16_tE19Flash_kernel_traitsILi32ELi64ELi256ELi4ES3_EELb1ELb0ELb0ELb0ELb0ELb1ELb0ELb1EEEvNS_16Flash_fwd_paramsE)
        /*06e0*/ 	.word	0x000000ff


	//----- nvinfo : EIATTR_FRAME_SIZE
	.align		4
.L_304:
        /*06e4*/ 	.byte	0x04, 0x11
        /*06e6*/ 	.short	(.L_306 - .L_305)
	.align		4
.L_305:
        /*06e8*/ 	.word	index@(_ZN5flash24flash_fwd_splitkv_kernelI23Flash_fwd_kernel_traitsILi32ELi64ELi256ELi4ELb0ELb0EN7cutlass10bfloat16_tE19Flash_kernel_traitsILi32ELi64ELi256ELi4ES3_EELb1ELb0ELb0ELb0ELb0ELb1ELb0ELb1EEEvNS_16Flash_fwd_paramsE)
        /*06ec*/ 	.word	0x00000008


	//----- nvinfo : EIATTR_REGCOUNT
	.align		4
.L_306:
        /*06f0*/ 	.byte	0x04, 0x2f
        /*06f2*/ 	.short	(.L_308 - .L_307)
	.align		4
.L_307:
        /*06f4*/ 	.word	index@(_ZN5flash24flash_fwd_splitkv_kernelI23Flash_fwd_kernel_traitsILi32ELi64ELi256ELi4ELb0ELb0EN7cutlass10bfloat16_tE19Flash_kernel_traitsILi32ELi64ELi256ELi4ES3_EELb1ELb0ELb0ELb0ELb0ELb0ELb0ELb1EEEvNS_16Flash_fwd_paramsE)
        /*06f8*/ 	.word	0x000000ff


	//----- nvinfo : EIATTR_FRAME_SIZE
	.align		4
.L_308:
        /*06fc*/ 	.byte	0x04, 0x11
        /*06fe*/ 	.short	(.L_310 - .L_309)
	.align		4
.L_309:
        /*0700*/ 	.word	index@(_ZN5flash24flash_fwd_splitkv_kernelI23Flash_fwd_kernel_traitsILi32ELi64ELi256ELi4ELb0ELb0EN7cutlass10bfloat16_tE19Flash_kernel_traitsILi32ELi64ELi256ELi4ES3_EELb1ELb0ELb0ELb0ELb0ELb0ELb0ELb1EEEvNS_16Flash_fwd_paramsE)
        /*0704*/ 	.word	0x00000000


	//----- nvinfo : EIATTR_REGCOUNT
	.align		4
.L_310:
        /*0708*/ 	.byte	0x04, 0x2f
        /*070a*/ 	.short	(.L_312 - .L_311)
	.align		4
.L_311:
        /*070c*/ 	.word	index@(_ZN5flash24flash_fwd_splitkv_kernelI23Flash_fwd_kernel_traitsILi32ELi64ELi256ELi4ELb0ELb0EN7cutlass10bfloat16_tE19Flash_kernel_traitsILi32ELi64ELi256ELi4ES3_EELb1ELb0ELb0ELb0ELb0ELb1ELb0ELb0EEEvNS_16Flash_fwd_paramsE)
        /*0710*/ 	.word	0x000000fd


	//----- nvinfo : EIATTR_FRAME_SIZE
	.align		4
.L_312:
        /*0714*/ 	.byte	0x04, 0x11
        /*0716*/ 	.short	(.L_314 - .L_313)
	.align		4
.L_313:
        /*0718*/ 	.word	index@(_ZN5flash24flash_fwd_splitkv_kernelI23Flash_fwd_kernel_traitsILi32ELi64ELi256ELi4ELb0ELb0EN7cutlass10bfloat16_tE19Flash_kernel_traitsILi32ELi64ELi256ELi4ES3_EELb1ELb0ELb0ELb0ELb0ELb1ELb0ELb0EEEvNS_16Flash_fwd_paramsE)
        /*071c*/ 	.word	0x00000000


	//----- nvinfo : EIATTR_REGCOUNT
	.align		4
.L_314:
        /*0720*/ 	.byte	0x04, 0x2f
        /*0722*/ 	.short	(.L_316 - .L_315)
	.align		4
.L_315:
        /*0724*/ 	.word	index@(_ZN5flash24flash_fwd_splitkv_kernelI23Flash_fwd_kernel_traitsILi32ELi64ELi256ELi4ELb0ELb0EN7cutlass10bfloat16_tE19Flash_kernel_traitsILi32ELi64ELi256ELi4ES3_EELb1ELb0ELb0ELb0ELb0ELb0ELb0ELb0EEEvNS_16Flash_fwd_paramsE)
        /*0728*/ 	.word	0x000000ff


	//----- nvinfo : EIATTR_FRAME_SIZE
	.align		4
.L_316:
        /*072c*/ 	.byte	0x04, 0x11
        /*072e*/ 	.short	(.L_318 - .L_317)
	.align		4
.L_317:
        /*0730*/ 	.word	index@(_ZN5flash24flash_fwd_splitkv_kernelI23Flash_fwd_kernel_traitsILi32ELi64ELi256ELi4ELb0ELb0EN7cutlass10bfloat16_tE19Flash_kernel_traitsILi32ELi64ELi256ELi4ES3_EELb1ELb0ELb0ELb0ELb0ELb0ELb0ELb0EEEvNS_16Flash_fwd_paramsE)
        /*0734*/ 	.word	0x00000000


	//----- nvinfo : EIATTR_REGCOUNT
	.align		4
.L_318:
        /*0738*/ 	.byte	0x04, 0x2f
        /*073a*/ 	.short	(.L_320 - .L_319)
	.align		4
.L_319:
        /*073c*/ 	.word	index@(_ZN5flash32flash_fwd_splitkv_combine_kernelI23Flash_fwd_kernel_traitsILi32ELi64ELi256ELi4ELb0ELb0EN7cutlass10bfloat16_tE19Flash_kernel_traitsILi32ELi64ELi256ELi4ES3_EELi16ELi1ELb1EEEvNS_16Flash_fwd_paramsE)
        /*0740*/ 	.word	0x00000036


	//----- nvinfo : EIATTR_FRAME_SIZE
	.align		4
.L_320:
        /*0744*/ 	.byte	0x04, 0x11
        /*0746*/ 	.short	(.L_322 - .L_321)
	.align		4
.L_321:
        /*0748*/ 	.word	index@($__internal_13_$__cuda_sm20_div_s64)
        /*074c*/ 	.word	0x00000000


	//----- nvinfo : EIATTR_FRAME_SIZE
	.align		4
.L_322:
        /*0750*/ 	.byte	0x04, 0x11
        /*0752*/ 	.short	(.L_324 - .L_323)
	.align		4
.L_323:
        /*0754*/ 	.word	index@(_ZN5flash32flash_fwd_splitkv_combine_kernelI23Flash_fwd_kernel_traitsILi32ELi64ELi256ELi4ELb0ELb0EN7cutlass10bfloat16_tE19Flash_kernel_traitsILi32ELi64ELi256ELi4ES3_EELi16ELi1ELb1EEEvNS_16Flash_fwd_paramsE)
        /*0758*/ 	.word	0x00000000


	//----- nvinfo : EIATTR_REGCOUNT
	.align		4
.L_324:
        /*075c*/ 	.byte	0x04, 0x2f
        /*075e*/ 	.short	(.L_326 - .L_325)
	.align		4
.L_325:
        /*0760*/ 	.word	index@(_ZN5flash32flash_fwd_splitkv_combine_kernelI23Flash_fwd_kernel_traitsILi32ELi64ELi256ELi4ELb0ELb0EN7cutlass10bfloat16_tE19Flash_kernel_traitsILi32ELi64ELi256ELi4ES3_EELi16ELi2ELb1EEEvNS_16Flash_fwd_paramsE)
        /*0764*/ 	.word	0x00000036


	//----- nvinfo : EIATTR_FRAME_SIZE
	.align		4
.L_326:
        /*0768*/ 	.byte	0x04, 0x11
        /*076a*/ 	.short	(.L_328 - .L_327)
	.align		4
.L_327:
        /*076c*/ 	.word	index@($__internal_12_$__cuda_sm20_div_s64)
        /*0770*/ 	.word	0x00000000


	//----- nvinfo : EIATTR_FRAME_SIZE
	.align		4
.L_328:
        /*0774*/ 	.byte	0x04, 0x11
        /*0776*/ 	.short	(.L_330 - .L_329)
	.align		4
.L_329:
        /*0778*/ 	.word	index@(_ZN5flash32flash_fwd_splitkv_combine_kernelI23Flash_fwd_kernel_traitsILi32ELi64ELi256ELi4ELb0ELb0EN7cutlass10bfloat16_tE19Flash_kernel_traitsILi32ELi64ELi256ELi4ES3_EELi16ELi2ELb1EEEvNS_16Flash_fwd_paramsE)
        /*077c*/ 	.word	0x00000000


	//----- nvinfo : EIATTR_REGCOUNT
	.align		4
.L_330:
        /*0780*/ 	.byte	0x04, 0x2f
        /*0782*/ 	.short	(.L_332 - .L_331)
	.align		4
.L_331:
        /*0784*/ 	.word	index@(_ZN5flash32flash_fwd_splitkv_combine_kernelI23Flash_fwd_kernel_traitsILi32ELi64ELi256ELi4ELb0ELb0EN7cutlass10bfloat16_tE19Flash_kernel_traitsILi32ELi64ELi256ELi4ES3_EELi16ELi3ELb1EEEvNS_16Flash_fwd_paramsE)
        /*0788*/ 	.word	0x00000034


	//----- nvinfo : EIATTR_FRAME_SIZE
	.align		4
.L_332:
        /*078c*/ 	.byte	0x04, 0x11
        /*078e*/ 	.short	(.L_334 - .L_333)
	.align		4
.L_333:
        /*0790*/ 	.word	index@($__internal_11_$__cuda_sm20_div_s64)
        /*0794*/ 	.word	0x00000000


	//----- nvinfo : EIATTR_FRAME_SIZE
	.align		4
.L_334:
        /*0798*/ 	.byte	0x04, 0x11
        /*079a*/ 	.short	(.L_336 - .L_335)
	.align		4
.L_335:
        /*079c*/ 	.word	index@(_ZN5flash32flash_fwd_splitkv_combine_kernelI23Flash_fwd_kernel_traitsILi32ELi64ELi256ELi4ELb0ELb0EN7cutlass10bfloat16_tE19Flash_kernel_traitsILi32ELi64ELi256ELi4ES3_EELi16ELi3ELb1EEEvNS_16Flash_fwd_paramsE)
        /*07a0*/ 	.word	0x00000000


	//----- nvinfo : EIATTR_REGCOUNT
	.align		4
.L_336:
        /*07a4*/ 	.byte	0x04, 0x2f
        /*07a6*/ 	.short	(.L_338 - .L_337)
	.align		4
.L_337:
        /*07a8*/ 	.word	index@(_ZN5flash32flash_fwd_splitkv_combine_kernelI23Flash_fwd_kernel_traitsILi32ELi64ELi256ELi4ELb0ELb0EN7cutlass10bfloat16_tE19Flash_kernel_traitsILi32ELi64ELi256ELi4ES3_EELi16ELi4ELb1EEEvNS_16Flash_fwd_paramsE)
        /*07ac*/ 	.word	0x0000003a


	//----- nvinfo : EIATTR_FRAME_SIZE
	.align		4
.L_338:
        /*07b0*/ 	.byte	0x04, 0x11
        /*07b2*/ 	.short	(.L_340 - .L_339)
	.align		4
.L_339:
        /*07b4*/ 	.word	index@($__internal_10_$__cuda_sm20_div_s64)
        /*07b8*/ 	.word	0x00000000


	//----- nvinfo : EIATTR_FRAME_SIZE
	.align		4
.L_340:
        /*07bc*/ 	.byte	0x04, 0x11
        /*07be*/ 	.short	(.L_342 - .L_341)
	.align		4
.L_341:
        /*07c0*/ 	.word	index@(_ZN5flash32flash_fwd_splitkv_combine_kernelI23Flash_fwd_kernel_traitsILi32ELi64ELi256ELi4ELb0ELb0EN7cutlass10bfloat16_tE19Flash_kernel_traitsILi32ELi64ELi256ELi4ES3_EELi16ELi4ELb1EEEvNS_16Flash_fwd_paramsE)
        /*07c4*/ 	.word	0x00000000


	//----- nvinfo : EIATTR_REGCOUNT
	.align		4
.L_342:
        /*07c8*/ 	.byte	0x04, 0x2f
        /*07ca*/ 	.short	(.L_344 - .L_343)
	.align		4
.L_343:
        /*07cc*/ 	.word	index@(_ZN5flash32flash_fwd_splitkv_combine_kernelI23Flash_fwd_kernel_traitsILi32ELi64ELi256ELi4ELb0ELb0EN7cutlass10bfloat16_tE19Flash_kernel_traitsILi32ELi64ELi256ELi4ES3_EELi16ELi5ELb1EEEvNS_16Flash_fwd_paramsE)
        /*07d0*/ 	.word	0x0000003e


	//----- nvinfo : EIATTR_FRAME_SIZE
	.align		4
.L_344:
        /*07d4*/ 	.byte	0x04, 0x11
        /*07d6*/ 	.short	(.L_346 - .L_345)
	.align		4
.L_345:
        /*07d8*/ 	.word	index@($__internal_9_$__cuda_sm20_div_s64)
        /*07dc*/ 	.word	0x00000000


	//----- nvinfo : EIATTR_FRAME_SIZE
	.align		4
.L_346:
        /*07e0*/ 	.byte	0x04, 0x11
        /*07e2*/ 	.short	(.L_348 - .L_347)
	.align		4
.L_347:
        /*07e4*/ 	.word	index@(_ZN5flash32flash_fwd_splitkv_combine_kernelI23Flash_fwd_kernel_traitsILi32ELi64ELi256ELi4ELb0ELb0EN7cutlass10bfloat16_tE19Flash_kernel_traitsILi32ELi64ELi256ELi4ES3_EELi16ELi5ELb1EEEvNS_16Flash_fwd_paramsE)
        /*07e8*/ 	.word	0x00000000


	//----- nvinfo : EIATTR_REGCOUNT
	.align		4
.L_348:
        /*07ec*/ 	.byte	0x04, 0x2f
        /*07ee*/ 	.short	(.L_350 - .L_349)
	.align		4
.L_349:
        /*07f0*/ 	.word	index@(_ZN5flash32flash_fwd_splitkv_combine_kernelI23Flash_fwd_kernel_traitsILi32ELi64ELi256ELi4ELb0ELb0EN7cutlass10bfloat16_tE19Flash_kernel_traitsILi32ELi64ELi256ELi4ES3_EELi16ELi6ELb1EEEvNS_16Flash_fwd_paramsE)
        /*07f4*/ 	.word	0x0000003e


	//----- nvinfo : EIATTR_FRAME_SIZE
	.align		4
.L_350:
        /*07f8*/ 	.byte	0x04, 0x11
        /*07fa*/ 	.short	(.L_352 - .L_351)
	.align		4
.L_351:
        /*07fc*/ 	.word	index@($__internal_8_$__cuda_sm20_div_s64)
        /*0800*/ 	.word	0x00000000


	//----- nvinfo : EIATTR_FRAME_SIZE
	.align		4
.L_352:
        /*0804*/ 	.byte	0x04, 0x11
        /*0806*/ 	.short	(.L_354 - .L_353)
	.align		4
.L_353:
        /*0808*/ 	.word	index@(_ZN5flash32flash_fwd_splitkv_combine_kernelI23Flash_fwd_kernel_traitsILi32ELi64ELi256ELi4ELb0ELb0EN7cutlass10bfloat16_tE19Flash_kernel_traitsILi32ELi64ELi256ELi4ES3_EELi16ELi6ELb1EEEvNS_16Flash_fwd_paramsE)
        /*080c*/ 	.word	0x00000000


	//----- nvinfo : EIATTR_REGCOUNT
	.align		4
.L_354:
        /*0810*/ 	.byte	0x04, 0x2f
        /*0812*/ 	.short	(.L_356 - .L_355)
	.align		4
.L_355:
        /*0814*/ 	.word	index@(_ZN5flash32flash_fwd_splitkv_combine_kernelI23Flash_fwd_kernel_traitsILi32ELi64ELi256ELi4ELb0ELb0EN7cutlass10bfloat16_tE19Flash_kernel_traitsILi32ELi64ELi256ELi4ES3_EELi16ELi7ELb1EEEvNS_16Flash_fwd_paramsE)
        /*0818*/ 	.word	0x00000046


	//----- nvinfo : EIATTR_FRAME_SIZE
	.align		4
.L_356:
        /*081c*/ 	.byte	0x04, 0x11
        /*081e*/ 	.short	(.L_358 - .L_357)
	.align		4
.L_357:
        /*0820*/ 	.word	index@($__internal_7_$__cuda_sm20_div_s64)
        /*0824*/ 	.word	0x00000000


	//----- nvinfo : EIATTR_FRAME_SIZE
	.align		4
.L_358:
        /*0828*/ 	.byte	0x04, 0x11
        /*082a*/ 	.short	(.L_360 - .L_359)
	.align		4
.L_359:
        /*082c*/ 	.word	index@(_ZN5flash32flash_fwd_splitkv_combine_kernelI23Flash_fwd_kernel_traitsILi32ELi64ELi256ELi4ELb0ELb0EN7cutlass10bfloat16_tE19Flash_kernel_traitsILi32ELi64ELi256ELi4ES3_EELi16ELi7ELb1EEEvNS_16Flash_fwd_paramsE)
        /*0830*/ 	.word	0x00000000


	//----- nvinfo : EIATTR_REGCOUNT
	.align		4
.L_360:
        /*0834*/ 	.byte	0x04, 0x2f
        /*0836*/ 	.short	(.L_362 - .L_361)
	.align		4
.L_361:
        /*0838*/ 	.word	index@(_ZN5flash32flash_fwd_splitkv_combine_kernelI23Flash_fwd_kernel_traitsILi32ELi64ELi256ELi4ELb0ELb0EN7cutlass10bfloat16_tE19Flash_kernel_traitsILi32ELi64ELi256ELi4ES3_EELi16ELi1ELb0EEEvNS_16Flash_fwd_paramsE)
        /*083c*/ 	.word	0x00000036


	//----- nvinfo : EIATTR_FRAME_SIZE
	.align		4
.L_362:
        /*0840*/ 	.byte	0x04, 0x11
        /*0842*/ 	.short	(.L_364 - .L_363)
	.align		4
.L_363:
        /*0844*/ 	.word	index@($__internal_6_$__cuda_sm20_div_s64)
        /*0848*/ 	.word	0x00000000


	//----- nvinfo : EIATTR_FRAME_SIZE
	.align		4
.L_364:
        /*084c*/ 	.byte	0x04, 0x11
        /*084e*/ 	.short	(.L_366 - .L_365)
	.align		4
.L_365:
        /*0850*/ 	.word	index@(_ZN5flash32flash_fwd_splitkv_combine_kernelI23Flash_fwd_kernel_traitsILi32ELi64ELi256ELi4ELb0ELb0EN7cutlass10bfloat16_tE19Flash_kernel_traitsILi32ELi64ELi256ELi4ES3_EELi16ELi1ELb0EEEvNS_16Flash_fwd_paramsE)
        /*0854*/ 	.word	0x00000000


	//----- nvinfo : EIATTR_REGCOUNT
	.align		4
.L_366:
        /*0858*/ 	.byte	0x04, 0x2f
        /*085a*/ 	.short	(.L_368 - .L_367)
	.align		4
.L_367:
        /*085c*/ 	.word	index@(_ZN5flash32flash_fwd_splitkv_combine_kernelI23Flash_fwd_kernel_traitsILi32ELi64ELi256ELi4ELb0ELb0EN7cutlass10bfloat16_tE19Flash_kernel_traitsILi32ELi64ELi256ELi4ES3_EELi16ELi2ELb0EEEvNS_16Flash_fwd_paramsE)
        /*0860*/ 	.word	0x00000036


	//----- nvinfo : EIATTR_FRAME_SIZE
	.align		4
.L_368:
        /*0864*/ 	.byte	0x04, 0x11
        /*0866*/ 	.short	(.L_370 - .L_369)
	.align		4
.L_369:
        /*0868*/ 	.word	index@($__internal_5_$__cuda_sm20_div_s64)
        /*086c*/ 	.word	0x00000000


	//----- nvinfo : EIATTR_FRAME_SIZE
	.align		4
.L_370:
        /*0870*/ 	.byte	0x04, 0x11
        /*0872*/ 	.short	(.L_372 - .L_371)
	.align		4
.L_371:
        /*0874*/ 	.word	index@(_ZN5flash32flash_fwd_splitkv_combine_kernelI23Flash_fwd_kernel_traitsILi32ELi64ELi256ELi4ELb0ELb0EN7cutlass10bfloat16_tE19Flash_kernel_traitsILi32ELi64ELi256ELi4ES3_EELi16ELi2ELb0EEEvNS_16Flash_fwd_paramsE)
        /*0878*/ 	.word	0x00000000


	//----- nvinfo : EIATTR_REGCOUNT
	.align		4
.L_372:
        /*087c*/ 	.byte	0x04, 0x2f
        /*087e*/ 	.short	(.L_374 - .L_373)
	.align		4
.L_373:
        /*0880*/ 	.word	index@(_ZN5flash32flash_fwd_splitkv_combine_kernelI23Flash_fwd_kernel_traitsILi32ELi64ELi256ELi4ELb0ELb0EN7cutlass10bfloat16_tE19Flash_kernel_traitsILi32ELi64ELi256ELi4ES3_EELi16ELi3ELb0EEEvNS_16Flash_fwd_paramsE)
        /*0884*/ 	.word	0x00000034


	//----- nvinfo : EIATTR_FRAME_SIZE
	.align		4
.L_374:
        /*0888*/ 	.byte	0x04, 0x11
        /*088a*/ 	.short	(.L_376 - .L_375)
	.align		4
.L_375:
        /*088c*/ 	.word	index@($__internal_4_$__cuda_sm20_div_s64)
        /*0890*/ 	.word	0x00000000


	//----- nvinfo : EIATTR_FRAME_SIZE
	.align		4
.L_376:
        /*0894*/ 	.byte	0x04, 0x11
        /*0896*/ 	.short	(.L_378 - .L_377)
	.align		4
.L_377:
        /*0898*/ 	.word	index@(_ZN5flash32flash_fwd_splitkv_combine_kernelI23Flash_fwd_kernel_traitsILi32ELi64ELi256ELi4ELb0ELb0EN7cutlass10bfloat16_tE19Flash_kernel_traitsILi32ELi64ELi256ELi4ES3_EELi16ELi3ELb0EEEvNS_16Flash_fwd_paramsE)
        /*089c*/ 	.word	0x00000000


	//----- nvinfo : EIATTR_REGCOUNT
	.align		4
.L_378:
        /*08a0*/ 	.byte	0x04, 0x2f
        /*08a2*/ 	.short	(.L_380 - .L_379)
	.align		4
.L_379:
        /*08a4*/ 	.word	index@(_ZN5flash32flash_fwd_splitkv_combine_kernelI23Flash_fwd_kernel_traitsILi32ELi64ELi256ELi4ELb0ELb0EN7cutlass10bfloat16_tE19Flash_kernel_traitsILi32ELi64ELi256ELi4ES3_EELi16ELi4ELb0EEEvNS_16Flash_fwd_paramsE)
        /*08a8*/ 	.word	0x0000003a


	//----- nvinfo : EIATTR_FRAME_SIZE
	.align		4
.L_380:
        /*08ac*/ 	.byte	0x04, 0x11
        /*08ae*/ 	.short	(.L_382 - .L_381)
	.align		4
.L_381:
        /*08b0*/ 	.word	index@($__internal_3_$__cuda_sm20_div_s64)
        /*08b4*/ 	.word	0x00000000


	//----- nvinfo : EIATTR_FRAME_SIZE
	.align		4
.L_382:
        /*08b8*/ 	.byte	0x04, 0x11
        /*08ba*/ 	.short	(.L_384 - .L_383)
	.align		4
.L_383:
        /*08bc*/ 	.word	index@(_ZN5flash32flash_fwd_splitkv_combine_kernelI23Flash_fwd_kernel_traitsILi32ELi64ELi256ELi4ELb0ELb0EN7cutlass10bfloat16_tE19Flash_kernel_traitsILi32ELi64ELi256ELi4ES3_EELi16ELi4ELb0EEEvNS_16Flash_fwd_paramsE)
        /*08c0*/ 	.word	0x00000000


	//----- nvinfo : EIATTR_REGCOUNT
	.align		4
.L_384:
        /*08c4*/ 	.byte	0x04, 0x2f
        /*08c6*/ 	.short	(.L_386 - .L_385)
	.align		4
.L_385:
        /*08c8*/ 	.word	index@(_ZN5flash32flash_fwd_splitkv_combine_kernelI23Flash_fwd_kernel_traitsILi32ELi64ELi256ELi4ELb0ELb0EN7cutlass10bfloat16_tE19Flash_kernel_traitsILi32ELi64ELi256ELi4ES3_EELi16ELi5ELb0EEEvNS_16Flash_fwd_paramsE)
        /*08cc*/ 	.word	0x0000003e


	//----- nvinfo : EIATTR_FRAME_SIZE
	.align		4
.L_386:
        /*08d0*/ 	.byte	0x04, 0x11
        /*08d2*/ 	.short	(.L_388 - .L_387)
	.align		4
.L_387:
        /*08d4*/ 	.word	index@($__internal_2_$__cuda_sm20_div_s64)
        /*08d8*/ 	.word	0x00000000


	//----- nvinfo : EIATTR_FRAME_SIZE
	.align		4
.L_388:
        /*08dc*/ 	.byte	0x04, 0x11
        /*08de*/ 	.short	(.L_390 - .L_389)
	.align		4
.L_389:
        /*08e0*/ 	.word	index@(_ZN5flash32flash_fwd_splitkv_combine_kernelI23Flash_fwd_kernel_traitsILi32ELi64ELi256ELi4ELb0ELb0EN7cutlass10bfloat16_tE19Flash_kernel_traitsILi32ELi64ELi256ELi4ES3_EELi16ELi5ELb0EEEvNS_16Flash_fwd_paramsE)
        /*08e4*/ 	.word	0x00000000


	//----- nvinfo : EIATTR_REGCOUNT
	.align		4
.L_390:
        /*08e8*/ 	.byte	0x04, 0x2f
        /*08ea*/ 	.short	(.L_392 - .L_391)
	.align		4
.L_391:
        /*08ec*/ 	.word	index@(_ZN5flash32flash_fwd_splitkv_combine_kernelI23Flash_fwd_kernel_traitsILi32ELi64ELi256ELi4ELb0ELb0EN7cutlass10bfloat16_tE19Flash_kernel_traitsILi32ELi64ELi256ELi4ES3_EELi16ELi6ELb0EEEvNS_16Flash_fwd_paramsE)
        /*08f0*/ 	.word	0x0000003e


	//----- nvinfo : EIATTR_FRAME_SIZE
	.align		4
.L_392:
        /*08f4*/ 	.byte	0x04, 0x11
        /*08f6*/ 	.short	(.L_394 - .L_393)
	.align		4
.L_393:
        /*08f8*/ 	.word	index@($__internal_1_$__cuda_sm20_div_s64)
        /*08fc*/ 	.word	0x00000000


	//----- nvinfo : EIATTR_FRAME_SIZE
	.align		4
.L_394:
        /*0900*/ 	.byte	0x04, 0x11
        /*0902*/ 	.short	(.L_396 - .L_395)
	.align		4
.L_395:
        /*0904*/ 	.word	index@(_ZN5flash32flash_fwd_splitkv_combine_kernelI23Flash_fwd_kernel_traitsILi32ELi64ELi256ELi4ELb0ELb0EN7cutlass10bfloat16_tE19Flash_kernel_traitsILi32ELi64ELi256ELi4ES3_EELi16ELi6ELb0EEEvNS_16Flash_fwd_paramsE)
        /*0908*/ 	.word	0x00000000


	//----- nvinfo : EIATTR_REGCOUNT
	.align		4
.L_396:
        /*090c*/ 	.byte	0x04, 0x2f
        /*090e*/ 	.short	(.L_398 - .L_397)
	.align		4
.L_397:
        /*0910*/ 	.word	index@(_ZN5flash32flash_fwd_splitkv_combine_kernelI23Flash_fwd_kernel_traitsILi32ELi64ELi256ELi4ELb0ELb0EN7cutlass10bfloat16_tE19Flash_kernel_traitsILi32ELi64ELi256ELi4ES3_EELi16ELi7ELb0EEEvNS_16Flash_fwd_paramsE)
        /*0914*/ 	.word	0x00000046


	//----- nvinfo : EIATTR_FRAME_SIZE
	.align		4
.L_398:
        /*0918*/ 	.byte	0x04, 0x11
        /*091a*/ 	.short	(.L_400 - .L_399)
	.align		4
.L_399:
        /*091c*/ 	.word	index@($__internal_0_$__cuda_sm20_div_s64)
        /*0920*/ 	.word	0x00000000


	//----- nvinfo : EIATTR_FRAME_SIZE
	.align		4
.L_400:
        /*0924*/ 	.byte	0x04, 0x11
        /*0926*/ 	.short	(.L_402 - .L_401)
	.align		4
.L_401:
        /*0928*/ 	.word	index@(_ZN5flash32flash_fwd_splitkv_combine_kernelI23Flash_fwd_kernel_traitsILi32ELi64ELi256ELi4ELb0ELb0EN7cutlass10bfloat16_tE19Flash_kernel_traitsILi32ELi64ELi256ELi4ES3_EELi16ELi7ELb0EEEvNS_16Flash_fwd_paramsE)
        /*092c*/ 	.word	0x00000000


	//----- nvinfo : EIATTR_MIN_STACK_SIZE
	.align		4
.L_402:
        /*0930*/ 	.byte	0x04, 0x12
        /*0932*/ 	.short	(.L_404 - .L_403)
	.align		4
.L_403:
        /*0934*/ 	.word	index@(_ZN5flash32flash_fwd_splitkv_combine_kernelI23Flash_fwd_kernel_traitsILi32ELi64ELi256ELi4ELb0ELb0EN7cutlass10bfloat16_tE19Flash_kernel_traitsILi32ELi64ELi256ELi4ES3_EELi16ELi7ELb0EEEvNS_16Flash_fwd_paramsE)
        /*0938*/ 	.word	0x00000000


	//----- nvinfo : EIATTR_MIN_STACK_SIZE
	.align		4
.L_404:
        /*093c*/ 	.byte	0x04, 0x12
        /*093e*/ 	.short	(.L_406 - .L_405)
	.align		4
.L_405:
        /*0940*/ 	.word	index@(_ZN5flash32flash_fwd_splitkv_combine_kernelI23Flash_fwd_kernel_traitsILi32ELi64ELi256ELi4ELb0ELb0EN7cutlass10bfloat16_tE19Flash_kernel_traitsILi32ELi64ELi256ELi4ES3_EELi16ELi6ELb0EEEvNS_16Flash_fwd_paramsE)
        /*0944*/ 	.word	0x00000000


	//----- nvinfo : EIATTR_MIN_STACK_SIZE
	.align		4
.L_406:
        /*0948*/ 	.byte	0x04, 0x12
        /*094a*/ 	.short	(.L_408 - .L_407)
	.align		4
.L_407:
        /*094c*/ 	.word	index@(_ZN5flash32flash_fwd_splitkv_combine_kernelI23Flash_fwd_kernel_traitsILi32ELi64ELi256ELi4ELb0ELb0EN7cutlass10bfloat16_tE19Flash_kernel_traitsILi32ELi64ELi256ELi4ES3_EELi16ELi5ELb0EEEvNS_16Flash_fwd_paramsE)
        /*0950*/ 	.word	0x00000000


	//----- nvinfo : EIATTR_MIN_STACK_SIZE
	.align		4
.L_408:
        /*0954*/ 	.byte	0x04, 0x12
        /*0956*/ 	.short	(.L_410 - .L_409)
	.align		4
.L_409:
        /*0958*/ 	.word	index@(_ZN5flash32flash_fwd_splitkv_combine_kernelI23Flash_fwd_kernel_traitsILi32ELi64ELi256ELi4ELb0ELb0EN7cutlass10bfloat16_tE19Flash_kernel_traitsILi32ELi64ELi256ELi4ES3_EELi16ELi4ELb0EEEvNS_16Flash_fwd_paramsE)
        /*095c*/ 	.word	0x00000000


	//----- nvinfo : EIATTR_MIN_STACK_SIZE
	.align		4
.L_410:
        /*0960*/ 	.byte	0x04, 0x12
        /*0962*/ 	.short	(.L_412 - .L_411)
	.align		4
.L_411:
        /*0964*/ 	.word	index@(_ZN5flash32flash_fwd_splitkv_combine_kernelI23Flash_fwd_kernel_traitsILi32ELi64ELi256ELi4ELb0ELb0EN7cutlass10bfloat16_tE19Flash_kernel_traitsILi32ELi64ELi256ELi4ES3_EELi16ELi3ELb0EEEvNS_16Flash_fwd_paramsE)
        /*0968*/ 	.word	0x00000000


	//----- nvinfo : EIATTR_MIN_STACK_SIZE
	.align		4
.L_412:
        /*096c*/ 	.byte	0x04, 0x12
        /*096e*/ 	.short	(.L_414 - .L_413)
	.align		4
.L_413:
        /*0970*/ 	.word	index@(_ZN5flash32flash_fwd_splitkv_combine_kernelI23Flash_fwd_kernel_traitsILi32ELi64ELi256ELi4ELb0ELb0EN7cutlass10bfloat16_tE19Flash_kernel_traitsILi32ELi64ELi256ELi4ES3_EELi16ELi2ELb0EEEvNS_16Flash_fwd_paramsE)
        /*0974*/ 	.word	0x00000000


	//----- nvinfo : EIATTR_MIN_STACK_SIZE
	.align		4
.L_414:
        /*0978*/ 	.byte	0x04, 0x12
        /*097a*/ 	.short	(.L_416 - .L_415)
	.align		4
.L_415:
        /*097c*/ 	.word	index@(_ZN5flash32flash_fwd_splitkv_combine_kernelI23Flash_fwd_kernel_traitsILi32ELi64ELi256ELi4ELb0ELb0EN7cutlass10bfloat16_tE19Flash_kernel_traitsILi32ELi64ELi256ELi4ES3_EELi16ELi1ELb0EEEvNS_16Flash_fwd_paramsE)
        /*0980*/ 	.word	0x00000000


	//----- nvinfo : EIATTR_MIN_STACK_SIZE
	.align		4
.L_416:
        /*0984*/ 	.byte	0x04, 0x12
        /*0986*/ 	.short	(.L_418 - .L_417)
	.align		4
.L_417:
        /*0988*/ 	.word	index@(_ZN5flash32flash_fwd_splitkv_combine_kernelI23Flash_fwd_kernel_traitsILi32ELi64ELi256ELi4ELb0ELb0EN7cutlass10bfloat16_tE19Flash_kernel_traitsILi32ELi64ELi256ELi4ES3_EELi16ELi7ELb1EEEvNS_16Flash_fwd_paramsE)
        /*098c*/ 	.word	0x00000000


	//----- nvinfo : EIATTR_MIN_STACK_SIZE
	.align		4
.L_418:
        /*0990*/ 	.byte	0x04, 0x12
        /*0992*/ 	.short	(.L_420 - .L_419)
	.align		4
.L_419:
        /*0994*/ 	.word	index@(_ZN5flash32flash_fwd_splitkv_combine_kernelI23Flash_fwd_kernel_traitsILi32ELi64ELi256ELi4ELb0ELb0EN7cutlass10bfloat16_tE19Flash_kernel_traitsILi32ELi64ELi256ELi4ES3_EELi16ELi6ELb1EEEvNS_16Flash_fwd_paramsE)
        /*0998*/ 	.word	0x00000000


	//----- nvinfo : EIATTR_MIN_STACK_SIZE
	.align		4
.L_420:
        /*099c*/ 	.byte	0x04, 0x12
        /*099e*/ 	.short	(.L_422 - .L_421)
	.align		4
.L_421:
        /*09a0*/ 	.word	index@(_ZN5flash32flash_fwd_splitkv_combine_kernelI23Flash_fwd_kernel_traitsILi32ELi64ELi256ELi4ELb0ELb0EN7cutlass10bfloat16_tE19Flash_kernel_traitsILi32ELi64ELi256ELi4ES3_EELi16ELi5ELb1EEEvNS_16Flash_fwd_paramsE)
        /*09a4*/ 	.word	0x00000000


	//----- nvinfo : EIATTR_MIN_STACK_SIZE
	.align		4
.L_422:
        /*09a8*/ 	.byte	0x04, 0x12
        /*09aa*/ 	.short	(.L_424 - .L_423)
	.align		4
.L_423:
        /*09ac*/ 	.word	index@(_ZN5flash32flash_fwd_splitkv_combine_kernelI23Flash_fwd_kernel_traitsILi32ELi64ELi256ELi4ELb0ELb0EN7cutlass10bfloat16_tE19Flash_kernel_traitsILi32ELi64ELi256ELi4ES3_EELi16ELi4ELb1EEEvNS_16Flash_fwd_paramsE)
        /*09b0*/ 	.word	0x00000000


	//----- nvinfo : EIATTR_MIN_STACK_SIZE
	.align		4
.L_424:
        /*09b4*/ 	.byte	0x04, 0x12
        /*09b6*/ 	.short	(.L_426 - .L_425)
	.align		4
.L_425:
        /*09b8*/ 	.word	index@(_ZN5flash32flash_fwd_splitkv_combine_kernelI23Flash_fwd_kernel_traitsILi32ELi64ELi256ELi4ELb0ELb0EN7cutlass10bfloat16_tE19Flash_kernel_traitsILi32ELi64ELi256ELi4ES3_EELi16ELi3ELb1EEEvNS_16Flash_fwd_paramsE)
        /*09bc*/ 	.word	0x00000000


	//----- nvinfo : EIATTR_MIN_STACK_SIZE
	.align		4
.L_426:
        /*09c0*/ 	.byte	0x04, 0x12
        /*09c2*/ 	.short	(.L_428 - .L_427)
	.align		4
.L_427:
        /*09c4*/ 	.word	index@(_ZN5flash32flash_fwd_splitkv_combine_kernelI23Flash_fwd_kernel_traitsILi32ELi64ELi256ELi4ELb0ELb0EN7cutlass10bfloat16_tE19Flash_kernel_traitsILi32ELi64ELi256ELi4ES3_EELi16ELi2ELb1EEEvNS_16Flash_fwd_paramsE)
        /*09c8*/ 	.word	0x00000000


	//----- nvinfo : EIATTR_MIN_STACK_SIZE
	.align		4
.L_428:
        /*09cc*/ 	.byte	0x04, 0x12
        /*09ce*/ 	.short	(.L_430 - .L_429)
	.align		4
.L_429:
        /*09d0*/ 	.word	index@(_ZN5flash32flash_fwd_splitkv_combine_kernelI23Flash_fwd_kernel_traitsILi32ELi64ELi256ELi4ELb0ELb0EN7cutlass10bfloat16_tE19Flash_kernel_traitsILi32ELi64ELi256ELi4ES3_EELi16ELi1ELb1EEEvNS_16Flash_fwd_paramsE)
        /*09d4*/ 	.word	0x00000000


	//----- nvinfo : EIATTR_MIN_STACK_SIZE
	.align		4
.L_430:
        /*09d8*/ 	.byte	0x04, 0x12
        /*09da*/ 	.short	(.L_432 - .L_431)
	.align		4
.L_431:
        /*09dc*/ 	.word	index@(_ZN5flash24flash_fwd_splitkv_kernelI23Flash_fwd_kernel_traitsILi32ELi64ELi256ELi4ELb0ELb0EN7cutlass10bfloat16_tE19Flash_kernel_traitsILi32ELi64ELi256ELi4ES3_EELb1ELb0ELb0ELb0ELb0ELb0ELb0ELb0EEEvNS_16Flash_fwd_paramsE)
        /*09e0*/ 	.word	0x00000000


	//----- nvinfo : EIATTR_MIN_STACK_SIZE
	.align		4
.L_432:
        /*09e4*/ 	.byte	0x04, 0x12
        /*09e6*/ 	.short	(.L_434 - .L_433)
	.align		4
.L_433:
        /*09e8*/ 	.word	index@(_ZN5flash24flash_fwd_splitkv_kernelI23Flash_fwd_kernel_traitsILi32ELi64ELi256ELi4ELb0ELb0EN7cutlass10bfloat16_tE19Flash_kernel_traitsILi32ELi64ELi256ELi4ES3_EELb1ELb0ELb0ELb0ELb0ELb1ELb0ELb0EEEvNS_16Flash_fwd_paramsE)
        /*09ec*/ 	.word	0x00000000


	//----- nvinfo : EIATTR_MIN_STACK_SIZE
	.align		4
.L_434:
        /*09f0*/ 	.byte	0x04, 0x12
        /*09f2*/ 	.short	(.L_436 - .L_435)
	.align		4
.L_435:
        /*09f4*/ 	.word	index@(_ZN5flash24flash_fwd_splitkv_kernelI23Flash_fwd_kernel_traitsILi32ELi64ELi256ELi4ELb0ELb0EN7cutlass10bfloat16_tE19Flash_kernel_traitsILi32ELi64ELi256ELi4ES3_EELb1ELb0ELb0ELb0ELb0ELb0ELb0ELb1EEEvNS_16Flash_fwd_paramsE)
        /*09f8*/ 	.word	0x00000000


	//----- nvinfo : EIATTR_MIN_STACK_SIZE
	.align		4
.L_436:
        /*09fc*/ 	.byte	0x04, 0x12
        /*09fe*/ 	.short	(.L_438 - .L_437)
	.align		4
.L_437:
        /*0a00*/ 	.word	index@(_ZN5flash24flash_fwd_splitkv_kernelI23Flash_fwd_kernel_traitsILi32ELi64ELi256ELi4ELb0ELb0EN7cutlass10bfloat16_tE19Flash_kernel_traitsILi32ELi64ELi256ELi4ES3_EELb1ELb0ELb0ELb0ELb0ELb1ELb0ELb1EEEvNS_16Flash_fwd_paramsE)
        /*0a04*/ 	.word	0x00000008


	//----- nvinfo : EIATTR_MIN_STACK_SIZE
	.align		4
.L_438:
        /*0a08*/ 	.byte	0x04, 0x12
        /*0a0a*/ 	.short	(.L_440 - .L_439)
	.align		4
.L_439:
        /*0a0c*/ 	.word	index@(_ZN5flash24flash_fwd_splitkv_kernelI23Flash_fwd_kernel_traitsILi32ELi64ELi256ELi4ELb0ELb0EN7cutlass10bfloat16_tE19Flash_kernel_traitsILi32ELi64ELi256ELi4ES3_EELb1ELb0ELb0ELb0ELb0ELb0ELb1ELb0EEEvNS_16Flash_fwd_paramsE)
        /*0a10*/ 	.word	0x00000000


	//----- nvinfo : EIATTR_MIN_STACK_SIZE
	.align		4
.L_440:
        /*0a14*/ 	.byte	0x04, 0x12
        /*0a16*/ 	.short	(.L_442 - .L_441)
	.align		4
.L_441:
        /*0a18*/ 	.word	index@(_ZN5flash24flash_fwd_splitkv_kernelI23Flash_fwd_kernel_traitsILi32ELi64ELi256ELi4ELb0ELb0EN7cutlass10bfloat16_tE19Flash_kernel_traitsILi32ELi64ELi256ELi4ES3_EELb1ELb0ELb0ELb0ELb0ELb1ELb1ELb0EEEvNS_16Flash_fwd_paramsE)
        /*0a1c*/ 	.word	0x00000008


	//----- nvinfo : EIATTR_MIN_STACK_SIZE
	.align		4
.L_442:
        /*0a20*/ 	.byte	0x04, 0x12
        /*0a22*/ 	.short	(.L_444 - .L_443)
	.align		4
.L_443:
        /*0a24*/ 	.word	index@(_ZN5flash24flash_fwd_splitkv_kernelI23Flash_fwd_kernel_traitsILi32ELi64ELi256ELi4ELb0ELb0EN7cutlass10bfloat16_tE19Flash_kernel_traitsILi32ELi64ELi256ELi4ES3_EELb1ELb0ELb0ELb0ELb0ELb0ELb1ELb1EEEvNS_16Flash_fwd_paramsE)
        /*0a28*/ 	.word	0x00000000


	//----- nvinfo : EIATTR_MIN_STACK_SIZE
	.align		4
.L_444:
        /*0a2c*/ 	.byte	0x04, 0x12
        /*0a2e*/ 	.short	(.L_446 - .L_445)
	.align		4
.L_445:
        /*0a30*/ 	.word	index@(_ZN5flash24flash_fwd_splitkv_kernelI23Flash_fwd_kernel_traitsILi32ELi64ELi256ELi4ELb0ELb0EN7cutlass10bfloat16_tE19Flash_kernel_traitsILi32ELi64ELi256ELi4ES3_EELb1ELb0ELb0ELb0ELb0ELb1ELb1ELb1EEEvNS_16Flash_fwd_paramsE)
        /*0a34*/ 	.word	0x00000008


	//----- nvinfo : EIATTR_MIN_STACK_SIZE
	.align		4
.L_446:
        /*0a38*/ 	.byte	0x04, 0x12
        /*0a3a*/ 	.short	(.L_448 - .L_447)
	.align		4
.L_447:
        /*0a3c*/ 	.word	index@(_ZN5flash24flash_fwd_splitkv_kernelI23Flash_fwd_kernel_traitsILi32ELi64ELi256ELi4ELb0ELb0EN7cutlass10bfloat16_tE19Flash_kernel_traitsILi32ELi64ELi256ELi4ES3_EELb1ELb0ELb0ELb1ELb1ELb0ELb0ELb0EEEvNS_16Flash_fwd_paramsE)
        /*0a40*/ 	.word	0x00000000


	//----- nvinfo : EIATTR_MIN_STACK_SIZE
	.align		4
.L_448:
        /*0a44*/ 	.byte	0x04, 0x12
        /*0a46*/ 	.short	(.L_450 - .L_449)
	.align		4
.L_449:
        /*0a48*/ 	.word	index@(_ZN5flash24flash_fwd_splitkv_kernelI23Flash_fwd_kernel_traitsILi32ELi64ELi256ELi4ELb0ELb0EN7cutlass10bfloat16_tE19Flash_kernel_traitsILi32ELi64ELi256ELi4ES3_EELb1ELb0ELb0ELb1ELb1ELb1ELb0ELb0EEEvNS_16Flash_fwd_paramsE)
        /*0a4c*/ 	.word	0x00000000


	//----- nvinfo : EIATTR_MIN_STACK_SIZE
	.align		4
.L_450:
        /*0a50*/ 	.byte	0x04, 0x12
        /*0a52*/ 	.short	(.L_452 - .L_451)
	.align		4
.L_451:
        /*0a54*/ 	.word	index@(_ZN5flash24flash_fwd_splitkv_kernelI23Flash_fwd_kernel_traitsILi32ELi64ELi256ELi4ELb0ELb0EN7cutlass10bfloat16_tE19Flash_kernel_traitsILi32ELi64ELi256ELi4ES3_EELb1ELb0ELb0ELb1ELb1ELb0ELb1ELb0EEEvNS_16Flash_fwd_paramsE)
        /*0a58*/ 	.word	0x00000000


	//----- nvinfo : EIATTR_MIN_STACK_SIZE
	.align		4
.L_452:
        /*0a5c*/ 	.byte	0x04, 0x12
        /*0a5e*/ 	.short	(.L_454 - .L_453)
	.align		4
.L_453:
        /*0a60*/ 	.word	index@(_ZN5flash24flash_fwd_splitkv_kernelI23Flash_fwd_kernel_traitsILi32ELi64ELi256ELi4ELb0ELb0EN7cutlass10bfloat16_tE19Flash_kernel_traitsILi32ELi64ELi256ELi4ES3_EELb1ELb0ELb0ELb1ELb1ELb1ELb1ELb0EEEvNS_16Flash_fwd_paramsE)
        /*0a64*/ 	.word	0x00000008


	//----- nvinfo : EIATTR_MIN_STACK_SIZE
	.align		4
.L_454:
        /*0a68*/ 	.byte	0x04, 0x12
        /*0a6a*/ 	.short	(.L_456 - .L_455)
	.align		4
.L_455:
        /*0a6c*/ 	.word	index@(_ZN5flash24flash_fwd_splitkv_kernelI23Flash_fwd_kernel_traitsILi32ELi64ELi256ELi4ELb0ELb0EN7cutlass10bfloat16_tE19Flash_kernel_traitsILi32ELi64ELi256ELi4ES3_EELb1ELb0ELb0ELb0ELb1ELb0ELb0ELb0EEEvNS_16Flash_fwd_paramsE)
        /*0a70*/ 	.word	0x00000000


	//----- nvinfo : EIATTR_MIN_STACK_SIZE
	.align		4
.L_456:
        /*0a74*/ 	.byte	0x04, 0x12
        /*0a76*/ 	.short	(.L_458 - .L_457)
	.align		4
.L_457:
        /*0a78*/ 	.word	index@(_ZN5flash24flash_fwd_splitkv_kernelI23Flash_fwd_kernel_traitsILi32ELi64ELi256ELi4ELb0ELb0EN7cutlass10bfloat16_tE19Flash_kernel_traitsILi32ELi64ELi256ELi4ES3_EELb1ELb0ELb0ELb0ELb1ELb1ELb0ELb0EEEvNS_16Flash_fwd_paramsE)
        /*0a7c*/ 	.word	0x00000000


	//----- nvinfo : EIATTR_MIN_STACK_SIZE
	.align		4
.L_458:
        /*0a80*/ 	.byte	0x04, 0x12
        /*0a82*/ 	.short	(.L_460 - .L_459)
	.align		4
.L_459:
        /*0a84*/ 	.word	index@(_ZN5flash24flash_fwd_splitkv_kernelI23Flash_fwd_kernel_traitsILi32ELi64ELi256ELi4ELb0ELb0EN7cutlass10bfloat16_tE19Flash_kernel_traitsILi32ELi64ELi256ELi4ES3_EELb1ELb0ELb1ELb0ELb0ELb0ELb0ELb0EEEvNS_16Flash_fwd_paramsE)
        /*0a88*/ 	.word	0x00000000


	//----- nvinfo : EIATTR_MIN_STACK_SIZE
	.align		4
.L_460:
        /*0a8c*/ 	.byte	0x04, 0x12
        /*0a8e*/ 	.short	(.L_462 - .L_461)
	.align		4
.L_461:
        /*0a90*/ 	.word	index@(_ZN5flash24flash_fwd_splitkv_kernelI23Flash_fwd_kernel_traitsILi32ELi64ELi256ELi4ELb0ELb0EN7cutlass10bfloat16_tE19Flash_kernel_traitsILi32ELi64ELi256ELi4ES3_EELb1ELb0ELb1ELb0ELb0ELb1ELb0ELb0EEEvNS_16Flash_fwd_paramsE)
        /*0a94*/ 	.word	0x00000008


	//----- nvinfo : EIATTR_MIN_STACK_SIZE
	.align		4
.L_462:
        /*0a98*/ 	.byte	0x04, 0x12
        /*0a9a*/ 	.short	(.L_464 - .L_463)
	.align		4
.L_463:
        /*0a9c*/ 	.word	index@(_ZN5flash24flash_fwd_splitkv_kernelI23Flash_fwd_kernel_traitsILi32ELi64ELi256ELi4ELb0ELb0EN7cutlass10bfloat16_tE19Flash_kernel_traitsILi32ELi64ELi256ELi4ES3_EELb1ELb0ELb0ELb0ELb1ELb0ELb0ELb1EEEvNS_16Flash_fwd_paramsE)
        /*0aa0*/ 	.word	0x00000000


	//----- nvinfo : EIATTR_MIN_STACK_SIZE
	.align		4
.L_464:
        /*0aa4*/ 	.byte	0x04, 0x12
        /*0aa6*/ 	.short	(.L_466 - .L_465)
	.align		4
.L_465:
        /*0aa8*/ 	.word	index@(_ZN5flash24flash_fwd_splitkv_kernelI23Flash_fwd_kernel_traitsILi32ELi64ELi256ELi4ELb0ELb0EN7cutlass10bfloat16_tE19Flash_kernel_traitsILi32ELi64ELi256ELi4ES3_EELb1ELb0ELb0ELb0ELb1ELb1ELb0ELb1EEEvNS_16Flash_fwd_paramsE)
        /*0aac*/ 	.word	0x00000008


	//----- nvinfo : EIATTR_MIN_STACK_SIZE
	.align		4
.L_466:
        /*0ab0*/ 	.byte	0x04, 0x12
        /*0ab2*/ 	.short	(.L_468 - .L_467)
	.align		4
.L_467:
        /*0ab4*/ 	.word	index@(_ZN5flash24flash_fwd_splitkv_kernelI23Flash_fwd_kernel_traitsILi32ELi64ELi256ELi4ELb0ELb0EN7cutlass10bfloat16_tE19Flash_kernel_traitsILi32ELi64ELi256ELi4ES3_EELb1ELb0ELb1ELb0ELb0ELb0ELb0ELb1EEEvNS_16Flash_fwd_paramsE)
        /*0ab8*/ 	.word	0x00000000


	//----- nvinfo : EIATTR_MIN_STACK_SIZE
	.align		4
.L_468:
        /*0abc*/ 	.byte	0x04, 0x12
        /*0abe*/ 	.short	(.L_470 - .L_469)
	.align		4
.L_469:
        /*0ac0*/ 	.word	index@(_ZN5flash24flash_fwd_splitkv_kernelI23Flash_fwd_kernel_traitsILi32ELi64ELi256ELi4ELb0ELb0EN7cutlass10bfloat16_tE19Flash_kernel_traitsILi32ELi64ELi256ELi4ES3_EELb1ELb0ELb1ELb0ELb0ELb1ELb0ELb1EEEvNS_16Flash_fwd_paramsE)
        /*0ac4*/ 	.word	0x00000000


	//----- nvinfo : EIATTR_MIN_STACK_SIZE
	.align		4
.L_470:
        /*0ac8*/ 	.byte	0x04, 0x12
        /*0aca*/ 	.short	(.L_472 - .L_471)
	.align		4
.L_471:
        /*0acc*/ 	.word	index@(_ZN5flash24flash_fwd_splitkv_kernelI23Flash_fwd_kernel_traitsILi32ELi64ELi256ELi4ELb0ELb0EN7cutlass10bfloat16_tE19Flash_kernel_traitsILi32ELi64ELi256ELi4ES3_EELb1ELb0ELb0ELb0ELb1ELb0ELb1ELb0EEEvNS_16Flash_fwd_paramsE)
        /*0ad0*/ 	.word	0x00000000


	//----- nvinfo : EIATTR_MIN_STACK_SIZE
	.align		4
.L_472:
        /*0ad4*/ 	.byte	0x04, 0x12
        /*0ad6*/ 	.short	(.L_474 - .L_473)
	.align		4
.L_473:
        /*0ad8*/ 	.word	index@(_ZN5flash24flash_fwd_splitkv_kernelI23Flash_fwd_kernel_traitsILi32ELi64ELi256ELi4ELb0ELb0EN7cutlass10bfloat16_tE19Flash_kernel_traitsILi32ELi64ELi256ELi4ES3_EELb1ELb0ELb0ELb0ELb1ELb1ELb1ELb0EEEvNS_16Flash_fwd_paramsE)
        /*0adc*/ 	.word	0x00000010


	//----- nvinfo : EIATTR_MIN_STACK_SIZE
	.align		4
.L_474:
        /*0ae0*/ 	.byte	0x04, 0x12
        /*0ae2*/ 	.short	(.L_476 - .L_475)
	.align		4
.L_475:
        /*0ae4*/ 	.word	index@(_ZN5flash24flash_fwd_splitkv_kernelI23Flash_fwd_kernel_traitsILi32ELi64ELi256ELi4ELb0ELb0EN7cutlass10bfloat16_tE19Flash_kernel_traitsILi32ELi64ELi256ELi4ES3_EELb1ELb0ELb1ELb0ELb0ELb0ELb1ELb0EEEvNS_16Flash_fwd_paramsE)
        /*0ae8*/ 	.word	0x00000000


	//----- nvinfo : EIATTR_MIN_STACK_SIZE
	.align		4
.L_476:
        /*0aec*/ 	.byte	0x04, 0x12
        /*0aee*/ 	.short	(.L_478 - .L_477)
	.align		4
.L_477:
        /*0af0*/ 	.word	index@(_ZN5flash24flash_fwd_splitkv_kernelI23Flash_fwd_kernel_traitsILi32ELi64ELi256ELi4ELb0ELb0EN7cutlass10bfloat16_tE19Flash_kernel_traitsILi32ELi64ELi256ELi4ES3_EELb1ELb0ELb1ELb0ELb0ELb1ELb1ELb0EEEvNS_16Flash_fwd_paramsE)
        /*0af4*/ 	.word	0x00000000


	//----- nvinfo : EIATTR_MIN_STACK_SIZE
	.align		4
.L_478:
        /*0af8*/ 	.byte	0x04, 0x12
        /*0afa*/ 	.short	(.L_480 - .L_479)
	.align		4
.L_479:
        /*0afc*/ 	.word	index@(_ZN5flash24flash_fwd_splitkv_kernelI23Flash_fwd_kernel_traitsILi32ELi64ELi256ELi4ELb0ELb0EN7cutlass10bfloat16_tE19Flash_kernel_traitsILi32ELi64ELi256ELi4ES3_EELb1ELb0ELb0ELb0ELb1ELb0ELb1ELb1EEEvNS_16Flash_fwd_paramsE)
        /*0b00*/ 	.word	0x00000000


	//----- nvinfo : EIATTR_MIN_STACK_SIZE
	.align		4
.L_480:
        /*0b04*/ 	.byte	0x04, 0x12
        /*0b06*/ 	.short	(.L_482 - .L_481)
	.align		4
.L_481:
        /*0b08*/ 	.word	index@(_ZN5flash24flash_fwd_splitkv_kernelI23Flash_fwd_kernel_traitsILi32ELi64ELi256ELi4ELb0ELb0EN7cutlass10bfloat16_tE19Flash_kernel_traitsILi32ELi64ELi256ELi4ES3_EELb1ELb0ELb0ELb0ELb1ELb1ELb1ELb1EEEvNS_16Flash_fwd_paramsE)
        /*0b0c*/ 	.word	0x00000008


	//----- nvinfo : EIATTR_MIN_STACK_SIZE
	.align		4
.L_482:
        /*0b10*/ 	.byte	0x04, 0x12
        /*0b12*/ 	.short	(.L_484 - .L_483)
	.align		4
.L_483:
        /*0b14*/ 	.word	index@(_ZN5flash24flash_fwd_splitkv_kernelI23Flash_fwd_kernel_traitsILi32ELi64ELi256ELi4ELb0ELb0EN7cutlass10bfloat16_tE19Flash_kernel_traitsILi32ELi64ELi256ELi4ES3_EELb1ELb0ELb1ELb0ELb0ELb0ELb1ELb1EEEvNS_16Flash_fwd_paramsE)
        /*0b18*/ 	.word	0x00000000


	//----- nvinfo : EIATTR_MIN_STACK_SIZE
	.align		4
.L_484:
        /*0b1c*/ 	.byte	0x04, 0x12
        /*0b1e*/ 	.short	(.L_486 - .L_485)
	.align		4
.L_485:
        /*0b20*/ 	.word	index@(_ZN5flash24flash_fwd_splitkv_kernelI23Flash_fwd_kernel_traitsILi32ELi64ELi256ELi4ELb0ELb0EN7cutlass10bfloat16_tE19Flash_kernel_traitsILi32ELi64ELi256ELi4ES3_EELb1ELb0ELb1ELb0ELb0ELb1ELb1ELb1EEEvNS_16Flash_fwd_paramsE)
        /*0b24*/ 	.word	0x00000000


	//----- nvinfo : EIATTR_MIN_STACK_SIZE
	.align		4
.L_486:
        /*0b28*/ 	.byte	0x04, 0x12
        /*0b2a*/ 	.short	(.L_488 - .L_487)
	.align		4
.L_487:
        /*0b2c*/ 	.word	index@(_ZN5flash32flash_fwd_splitkv_combine_kernelI23Flash_fwd_kernel_traitsILi32ELi64ELi128ELi4ELb0ELb0EN7cutlass10bfloat16_tE19Flash_kernel_traitsILi32ELi64ELi128ELi4ES3_EELi16ELi7ELb0EEEvNS_16Flash_fwd_paramsE)
        /*0b30*/ 	.word	0x00000000


	//----- nvinfo : EIATTR_MIN_STACK_SIZE
	.align		4
.L_488:
        /*0b34*/ 	.byte	0x04, 0x12
        /*0b36*/ 	.short	(.L_490 - .L_489)
	.align		4
.L_489:
        /*0b38*/ 	.word	index@(_ZN5flash32flash_fwd_splitkv_combine_kernelI23Flash_fwd_kernel_traitsILi32ELi64ELi128ELi4ELb0ELb0EN7cutlass10bfloat16_tE19Flash_kernel_traitsILi32ELi64ELi128ELi4ES3_EELi16ELi6ELb0EEEvNS_16Flash_fwd_paramsE)
        /*0b3c*/ 	.word	0x00000000


	//----- nvinfo : EIATTR_MIN_STACK_SIZE
	.align		4
.L_490:
        /*0b40*/ 	.byte	0x04, 0x12
        /*0b42*/ 	.short	(.L_492 - .L_491)
	.align		4
.L_491:
        /*0b44*/ 	.word	index@(_ZN5flash32flash_fwd_splitkv_combine_kernelI23Flash_fwd_kernel_traitsILi32ELi64ELi128ELi4ELb0ELb0EN7cutlass10bfloat16_tE19Flash_kernel_traitsILi32ELi64ELi128ELi4ES3_EELi16ELi5ELb0EEEvNS_16Flash_fwd_paramsE)
        /*0b48*/ 	.word	0x00000000


	//----- nvinfo : EIATTR_MIN_STACK_SIZE
	.align		4
.L_492:
        /*0b4c*/ 	.byte	0x04, 0x12
        /*0b4e*/ 	.short	(.L_494 - .L_493)
	.align		4
.L_493:
        /*0b50*/ 	.word	index@(_ZN5flash32flash_fwd_splitkv_combine_kernelI23Flash_fwd_kernel_traitsILi32ELi64ELi128ELi4ELb0ELb0EN7cutlass10bfloat16_tE19Flash_kernel_traitsILi32ELi64ELi128ELi4ES3_EELi16ELi4ELb0EEEvNS_16Flash_fwd_paramsE)
        /*0b54*/ 	.word	0x00000000


	//----- nvinfo : EIATTR_MIN_STACK_SIZE
	.align		4
.L_494:
        /*0b58*/ 	.byte	0x04, 0x12
        /*0b5a*/ 	.short	(.L_496 - .L_495)
	.align		4
.L_495:
        /*0b5c*/ 	.word	index@(_ZN5flash32flash_fwd_splitkv_combine_kernelI23Flash_fwd_kernel_traitsILi32ELi64ELi128ELi4ELb0ELb0EN7cutlass10bfloat16_tE19Flash_kernel_traitsILi32ELi64ELi128ELi4ES3_EELi16ELi3ELb0EEEvNS_16Flash_fwd_paramsE)
        /*0b60*/ 	.word	0x00000000


	//----- nvinfo : EIATTR_MIN_STACK_SIZE
	.align		4
.L_496:
        /*0b64*/ 	.byte	0x04, 0x12
        /*0b66*/ 	.short	(.L_498 - .L_497)
	.align		4
.L_497:
        /*0b68*/ 	.word	index@(_ZN5flash32flash_fwd_splitkv_combine_kernelI23Flash_fwd_kernel_traitsILi32ELi64ELi128ELi4ELb0ELb0EN7cutlass10bfloat16_tE19Flash_kernel_traitsILi32ELi64ELi128ELi4ES3_EELi16ELi2ELb0EEEvNS_16Flash_fwd_paramsE)
        /*0b6c*/ 	.word	0x00000000


	//----- nvinfo : EIATTR_MIN_STACK_SIZE
	.align		4
.L_498:
        /*0b70*/ 	.byte	0x04, 0x12
        /*0b72*/ 	.short	(.L_500 - .L_499)
	.align		4
.L_499:
        /*0b74*/ 	.word	index@(_ZN5flash32flash_fwd_splitkv_combine_kernelI23Flash_fwd_kernel_traitsILi32ELi64ELi128ELi4ELb0ELb0EN7cutlass10bfloat16_tE19Flash_kernel_traitsILi32ELi64ELi128ELi4ES3_EELi16ELi1ELb0EEEvNS_16Flash_fwd_paramsE)
        /*0b78*/ 	.word	0x00000000


	//----- nvinfo : EIATTR_MIN_STACK_SIZE
	.align		4
.L_500:
        /*0b7c*/ 	.byte	0x04, 0x12
        /*0b7e*/ 	.short	(.L_502 - .L_501)
	.align		4
.L_501:
        /*0b80*/ 	.word	index@(_ZN5flash32flash_fwd_splitkv_combine_kernelI23Flash_fwd_kernel_traitsILi32ELi64ELi128ELi4ELb0ELb0EN7cutlass10bfloat16_tE19Flash_kernel_traitsILi32ELi64ELi128ELi4ES3_EELi16ELi7ELb1EEEvNS_16Flash_fwd_paramsE)
        /*0b84*/ 	.word	0x00000000


	//----- nvinfo : EIATTR_MIN_STACK_SIZE
	.align		4
.L_502:
        /*0b88*/ 	.byte	0x04, 0x12
        /*0b8a*/ 	.short	(.L_504 - .L_503)
	.align		4
.L_503:
        /*0b8c*/ 	.word	index@(_ZN5flash32flash_fwd_splitkv_combine_kernelI23Flash_fwd_kernel_traitsILi32ELi64ELi128ELi4ELb0ELb0EN7cutlass10bfloat16_tE19Flash_kernel_traitsILi32ELi64ELi128ELi4ES3_EELi16ELi6ELb1EEEvNS_16Flash_fwd_paramsE)
        /*0b90*/ 	.word	0x00000000


	//----- nvinfo : EIATTR_MIN_STACK_SIZE
	.align		4
.L_504:
        /*0b94*/ 	.byte	0x04, 0x12
        /*0b96*/ 	.short	(.L_506 - .L_505)
	.align		4
.L_505:
        /*0b98*/ 	.word	index@(_ZN5flash32flash_fwd_splitkv_combine_kernelI23Flash_fwd_kernel_traitsILi32ELi64ELi128ELi4ELb0ELb0EN7cutlass10bfloat16_tE19Flash_kernel_traitsILi32ELi64ELi128ELi4ES3_EELi16ELi5ELb1EEEvNS_16Flash_fwd_paramsE)
        /*0b9c*/ 	.word	0x00000000


	//----- nvinfo : EIATTR_MIN_STACK_SIZE
	.align		4
.L_506:
        /*0ba0*/ 	.byte	0x04, 0x12
        /*0ba2*/ 	.short	(.L_508 - .L_507)
	.align		4
.L_507:
        /*0ba4*/ 	.word	index@(_ZN5flash32flash_fwd_splitkv_combine_kernelI23Flash_fwd_kernel_traitsILi32ELi64ELi128ELi4ELb0ELb0EN7cutlass10bfloat16_tE19Flash_kernel_traitsILi32ELi64ELi128ELi4ES3_EELi16ELi4ELb1EEEvNS_16Flash_fwd_paramsE)
        /*0ba8*/ 	.word	0x00000000


	//----- nvinfo : EIATTR_MIN_STACK_SIZE
	.align		4
.L_508:
        /*0bac*/ 	.byte	0x04, 0x12
        /*0bae*/ 	.short	(.L_510 - .L_509)
	.align		4
.L_509:
        /*0bb0*/ 	.word	index@(_ZN5flash32flash_fwd_splitkv_combine_kernelI23Flash_fwd_kernel_traitsILi32ELi64ELi128ELi4ELb0ELb0EN7cutlass10bfloat16_tE19Flash_kernel_traitsILi32ELi64ELi128ELi4ES3_EELi16ELi3ELb1EEEvNS_16Flash_fwd_paramsE)
        /*0bb4*/ 	.word	0x00000000


	//----- nvinfo : EIATTR_MIN_STACK_SIZE
	.align		4
.L_510:
        /*0bb8*/ 	.byte	0x04, 0x12
        /*0bba*/ 	.short	(.L_512 - .L_511)
	.align		4
.L_511:
        /*0bbc*/ 	.word	index@(_ZN5flash32flash_fwd_splitkv_combine_kernelI23Flash_fwd_kernel_traitsILi32ELi64ELi128ELi4ELb0ELb0EN7cutlass10bfloat16_tE19Flash_kernel_traitsILi32ELi64ELi128ELi4ES3_EELi16ELi2ELb1EEEvNS_16Flash_fwd_paramsE)
        /*0bc0*/ 	.word	0x00000000


	//----- nvinfo : EIATTR_MIN_STACK_SIZE
	.align		4
.L_512:
        /*0bc4*/ 	.byte	0x04, 0x12
        /*0bc6*/ 	.short	(.L_514 - .L_513)
	.align		4
.L_513:
        /*0bc8*/ 	.word	index@(_ZN5flash32flash_fwd_splitkv_combine_kernelI23Flash_fwd_kernel_traitsILi32ELi64ELi128ELi4ELb0ELb0EN7cutlass10bfloat16_tE19Flash_kernel_traitsILi32ELi64ELi128ELi4ES3_EELi16ELi1ELb1EEEvNS_16Flash_fwd_paramsE)
        /*0bcc*/ 	.word	0x00000000


	//----- nvinfo : EIATTR_MIN_STACK_SIZE
	.align		4
.L_514:
        /*0bd0*/ 	.byte	0x04, 0x12
        /*0bd2*/ 	.short	(.L_516 - .L_515)
	.align		4
.L_515:
        /*0bd4*/ 	.word	index@(_ZN5flash24flash_fwd_splitkv_kernelI23Flash_fwd_kernel_traitsILi32ELi64ELi128ELi4ELb0ELb0EN7cutlass10bfloat16_tE19Flash_kernel_traitsILi32ELi64ELi128ELi4ES3_EELb1ELb0ELb0ELb0ELb0ELb0ELb0ELb0EEEvNS_16Flash_fwd_paramsE)
        /*0bd8*/ 	.word	0x00000000


	//----- nvinfo : EIATTR_MIN_STACK_SIZE
	.align		4
.L_516:
        /*0bdc*/ 	.byte	0x04, 0x12
        /*0bde*/ 	.short	(.L_518 - .L_517)
	.align		4
.L_517:
        /*0be0*/ 	.word	index@(_ZN5flash24flash_fwd_splitkv_kernelI23Flash_fwd_kernel_traitsILi32ELi64ELi128ELi4ELb0ELb0EN7cutlass10bfloat16_tE19Flash_kernel_traitsILi32ELi64ELi128ELi4ES3_EELb1ELb0ELb0ELb0ELb0ELb1ELb0ELb0EEEvNS_16Flash_fwd_paramsE)
        /*0be4*/ 	.word	0x00000000


	//----- nvinfo : EIATTR_MIN_STACK_SIZE
	.align		4
.L_518:
        /*0be8*/ 	.byte	0x04, 0x12
        /*0bea*/ 	.short	(.L_520 - .L_519)
	.align		4
.L_519:
        /*0bec*/ 	.word	index@(_ZN5flash24flash_fwd_splitkv_kernelI23Flash_fwd_kernel_traitsILi32ELi64ELi128ELi4ELb0ELb0EN7cutlass10bfloat16_tE19Flash_kernel_traitsILi32ELi64ELi128ELi4ES3_EELb1ELb0ELb0ELb0ELb0ELb0ELb0ELb1EEEvNS_16Flash_fwd_paramsE)
        /*0bf0*/ 	.word	0x00000000


	//----- nvinfo : EIATTR_MIN_STACK_SIZE
	.align		4
.L_520:
        /*0bf4*/ 	.byte	0x04, 0x12
        /*0bf6*/ 	.short	(.L_522 - .L_521)
	.align		4
.L_521:
        /*0bf8*/ 	.word	index@(_ZN5flash24flash_fwd_splitkv_kernelI23Flash_fwd_kernel_traitsILi32ELi64ELi128ELi4ELb0ELb0EN7cutlass10bfloat16_tE19Flash_kernel_traitsILi32ELi64ELi128ELi4ES3_EELb1ELb0ELb0ELb0ELb0ELb1ELb0ELb1EEEvNS_16Flash_fwd_paramsE)
        /*0bfc*/ 	.word	0x00000000


	//----- nvinfo : EIATTR_MIN_STACK_SIZE
	.align		4
.L_522:
        /*0c00*/ 	.byte	0x04, 0x12
        /*0c02*/ 	.short	(.L_524 - .L_523)
	.align		4
.L_523:
        /*0c04*/ 	.word	index@(_ZN5flash24flash_fwd_splitkv_kernelI23Flash_fwd_kernel_traitsILi32ELi64ELi128ELi4ELb0ELb0EN7cutlass10bfloat16_tE19Flash_kernel_traitsILi32ELi64ELi128ELi4ES3_EELb1ELb0ELb0ELb0ELb0ELb0ELb1ELb0EEEvNS_16Flash_fwd_paramsE)
        /*0c08*/ 	.word	0x00000000


	//----- nvinfo : EIATTR_MIN_STACK_SIZE
	.align		4
.L_524:
        /*0c0c*/ 	.byte	0x04, 0x12
        /*0c0e*/ 	.short	(.L_526 - .L_525)
	.align		4
.L_525:
        /*0c10*/ 	.word	index@(_ZN5flash24flash_fwd_splitkv_kernelI23Flash_fwd_kernel_traitsILi32ELi64ELi128ELi4ELb0ELb0EN7cutlass10bfloat16_tE19Flash_kernel_traitsILi32ELi64ELi128ELi4ES3_EELb1ELb0ELb0ELb0ELb0ELb1ELb1ELb0EEEvNS_16Flash_fwd_paramsE)
        /*0c14*/ 	.word	0x00000000


	//----- nvinfo : EIATTR_MIN_STACK_SIZE
	.align		4
.L_526:
        /*0c18*/ 	.byte	0x04, 0x12
        /*0c1a*/ 	.short	(.L_528 - .L_527)
	.align		4
.L_527:
        /*0c1c*/ 	.word	index@(_ZN5flash24flash_fwd_splitkv_kernelI23Flash_fwd_kernel_traitsILi32ELi64ELi128ELi4ELb0ELb0EN7cutlass10bfloat16_tE19Flash_kernel_traitsILi32ELi64ELi128ELi4ES3_EELb1ELb0ELb0ELb0ELb0ELb0ELb1ELb1EEEvNS_16Flash_fwd_paramsE)
        /*0c20*/ 	.word	0x00000000


	//----- nvinfo : EIATTR_MIN_STACK_SIZE
	.align		4
.L_528:
        /*0c24*/ 	.byte	0x04, 0x12
        /*0c26*/ 	.short	(.L_530 - .L_529)
	.align		4
.L_529:
        /*0c28*/ 	.word	index@(_ZN5flash24flash_fwd_splitkv_kernelI23Flash_fwd_kernel_traitsILi32ELi64ELi128ELi4ELb0ELb0EN7cutlass10bfloat16_tE19Flash_kernel_traitsILi32ELi64ELi128ELi4ES3_EELb1ELb0ELb0ELb0ELb0ELb1ELb1ELb1EEEvNS_16Flash_fwd_paramsE)
        /*0c2c*/ 	.word	0x00000000


	//----- nvinfo : EIATTR_MIN_STACK_SIZE
	.align		4
.L_530:
        /*0c30*/ 	.byte	0x04, 0x12
        /*0c32*/ 	.short	(.L_532 - .L_531)
	.align		4
.L_531:
        /*0c34*/ 	.word	index@(_ZN5flash24flash_fwd_splitkv_kernelI23Flash_fwd_kernel_traitsILi32ELi64ELi128ELi4ELb0ELb0EN7cutlass10bfloat16_tE19Flash_kernel_traitsILi32ELi64ELi128ELi4ES3_EELb1ELb0ELb0ELb1ELb1ELb0ELb0ELb0EEEvNS_16Flash_fwd_paramsE)
        /*0c38*/ 	.word	0x00000000


	//----- nvinfo : EIATTR_MIN_STACK_SIZE
	.align		4
.L_532:
        /*0c3c*/ 	.byte	0x04, 0x12
        /*0c3e*/ 	.short	(.L_534 - .L_533)
	.align		4
.L_533:
        /*0c40*/ 	.word	index@(_ZN5flash24flash_fwd_splitkv_kernelI23Flash_fwd_kernel_traitsILi32ELi64ELi128ELi4ELb0ELb0EN7cutlass10bfloat16_tE19Flash_kernel_traitsILi32ELi64ELi128ELi4ES3_EELb1ELb0ELb0ELb1ELb1ELb1ELb0ELb0EEEvNS_16Flash_fwd_paramsE)
        /*0c44*/ 	.word	0x00000000


	//----- nvinfo : EIATTR_MIN_STACK_SIZE
	.align		4
.L_534:
        /*0c48*/ 	.byte	0x04, 0x12
        /*0c4a*/ 	.short	(.L_536 - .L_535)
	.align		4
.L_535:
        /*0c4c*/ 	.word	index@(_ZN5flash24flash_fwd_splitkv_kernelI23Flash_fwd_kernel_traitsILi32ELi64ELi128ELi4ELb0ELb0EN7cutlass10bfloat16_tE19Flash_kernel_traitsILi32ELi64ELi128ELi4ES3_EELb1ELb0ELb0ELb1ELb1ELb0ELb1ELb0EEEvNS_16Flash_fwd_paramsE)
        /*0c50*/ 	.word	0x00000000


	//----- nvinfo : EIATTR_MIN_STACK_SIZE
	.align		4
.L_536:
        /*0c54*/ 	.byte	0x04, 0x12
        /*0c56*/ 	.short	(.L_538 - .L_537)
	.align		4
.L_537:
        /*0c58*/ 	.word	index@(_ZN5flash24flash_fwd_splitkv_kernelI23Flash_fwd_kernel_traitsILi32ELi64ELi128ELi4ELb0ELb0EN7cutlass10bfloat16_tE19Flash_kernel_traitsILi32ELi64ELi128ELi4ES3_EELb1ELb0ELb0ELb1ELb1ELb1ELb1ELb0EEEvNS_16Flash_fwd_paramsE)
        /*0c5c*/ 	.word	0x00000000


	//----- nvinfo : EIATTR_MIN_STACK_SIZE
	.align		4
.L_538:
        /*0c60*/ 	.byte	0x04, 0x12
        /*0c62*/ 	.short	(.L_540 - .L_539)
	.align		4
.L_539:
        /*0c64*/ 	.word	index@(_ZN5flash24flash_fwd_splitkv_kernelI23Flash_fwd_kernel_traitsILi32ELi64ELi128ELi4ELb0ELb0EN7cutlass10bfloat16_tE19Flash_kernel_traitsILi32ELi64ELi128ELi4ES3_EELb1ELb0ELb0ELb0ELb1ELb0ELb0ELb0EEEvNS_16Flash_fwd_paramsE)
        /*0c68*/ 	.word	0x00000000


	//----- nvinfo : EIATTR_MIN_STACK_SIZE
	.align		4
.L_540:
        /*0c6c*/ 	.byte	0x04, 0x12
        /*0c6e*/ 	.short	(.L_542 - .L_541)
	.align		4
.L_541:
        /*0c70*/ 	.word	index@(_ZN5flash24flash_fwd_splitkv_kernelI23Flash_fwd_kernel_traitsILi32ELi64ELi128ELi4ELb0ELb0EN7cutlass10bfloat16_tE19Flash_kernel_traitsILi32ELi64ELi128ELi4ES3_EELb1ELb0ELb0ELb0ELb1ELb1ELb0ELb0EEEvNS_16Flash_fwd_paramsE)
        /*0c74*/ 	.word	0x00000000


	//----- nvinfo : EIATTR_MIN_STACK_SIZE
	.align		4
.L_542:
        /*0c78*/ 	.byte	0x04, 0x12
        /*0c7a*/ 	.short	(.L_544 - .L_543)
	.align		4
.L_543:
        /*0c7c*/ 	.word	index@(_ZN5flash24flash_fwd_splitkv_kernelI23Flash_fwd_kernel_traitsILi32ELi64ELi128ELi4ELb0ELb0EN7cutlass10bfloat16_tE19Flash_kernel_traitsILi32ELi64ELi128ELi4ES3_EELb1ELb0ELb1ELb0ELb0ELb0ELb0ELb0EEEvNS_16Flash_fwd_paramsE)
        /*0c80*/ 	.word	0x00000000


	//----- nvinfo : EIATTR_MIN_STACK_SIZE
	.align		4
.L_544:
        /*0c84*/ 	.byte	0x04, 0x12
        /*0c86*/ 	.short	(.L_546 - .L_545)
	.align		4
.L_545:
        /*0c88*/ 	.word	index@(_ZN5flash24flash_fwd_splitkv_kernelI23Flash_fwd_kernel_traitsILi32ELi64ELi128ELi4ELb0ELb0EN7cutlass10bfloat16_tE19Flash_kernel_traitsILi32ELi64ELi128ELi4ES3_EELb1ELb0ELb1ELb0ELb0ELb1ELb0ELb0EEEvNS_16Flash_fwd_paramsE)
        /*0c8c*/ 	.word	0x00000000


	//----- nvinfo : EIATTR_MIN_STACK_SIZE
	.align		4
.L_546:
        /*0c90*/ 	.byte	0x04, 0x12
        /*0c92*/ 	.short	(.L_548 - .L_547)
	.align		4
.L_547:
        /*0c94*/ 	.word	index@(_ZN5flash24flash_fwd_splitkv_kernelI23Flash_fwd_kernel_traitsILi32ELi64ELi128ELi4ELb0ELb0EN7cutlass10bfloat16_tE19Flash_kernel_traitsILi32ELi64ELi128ELi4ES3_EELb1ELb0ELb0ELb0ELb1ELb0ELb0ELb1EEEvNS_16Flash_fwd_paramsE)
        /*0c98*/ 	.word	0x00000000


	//----- nvinfo : EIATTR_MIN_STACK_SIZE
	.align		4
.L_548:
        /*0c9c*/ 	.byte	0x04, 0x12
        /*0c9e*/ 	.short	(.L_550 - .L_549)
	.align		4
.L_549:
        /*0ca0*/ 	.word	index@(_ZN5flash24flash_fwd_splitkv_kernelI23Flash_fwd_kernel_traitsILi32ELi64ELi128ELi4ELb0ELb0EN7cutlass10bfloat16_tE19Flash_kernel_traitsILi32ELi64ELi128ELi4ES3_EELb1ELb0ELb0ELb0ELb1ELb1ELb0ELb1EEEvNS_16Flash_fwd_paramsE)
        /*0ca4*/ 	.word	0x00000000


	//----- nvinfo : EIATTR_MIN_STACK_SIZE
	.align		4
.L_550:
        /*0ca8*/ 	.byte	0x04, 0x12
        /*0caa*/ 	.short	(.L_552 - .L_551)
	.align		4
.L_551:
        /*0cac*/ 	.word	index@(_ZN5flash24flash_fwd_splitkv_kernelI23Flash_fwd_kernel_traitsILi32ELi64ELi128ELi4ELb0ELb0EN7cutlass10bfloat16_tE19Flash_kernel_traitsILi32ELi64ELi128ELi4ES3_EELb1ELb0ELb1ELb0ELb0ELb0ELb0ELb1EEEvNS_16Flash_fwd_paramsE)
        /*0cb0*/ 	.word	0x00000000


	//----- nvinfo : EIATTR_MIN_STACK_SIZE
	.align		4
.L_552:
        /*0cb4*/ 	.byte	0x04, 0x12
        /*0cb6*/ 	.short	(.L_554 - .L_553)
	.align		4
.L_553:
        /*0cb8*/ 	.word	index@(_ZN5flash24flash_fwd_splitkv_kernelI23Flash_fwd_kernel_traitsILi32ELi64ELi128ELi4ELb0ELb0EN7cutlass10bfloat16_tE19Flash_kernel_traitsILi32ELi64ELi128ELi4ES3_EELb1ELb0ELb1ELb0ELb0ELb1ELb0ELb1EEEvNS_16Flash_fwd_paramsE)
        /*0cbc*/ 	.word	0x00000000


	//----- nvinfo : EIATTR_MIN_STACK_SIZE
	.align		4
.L_554:
        /*0cc0*/ 	.byte	0x04, 0x12
        /*0cc2*/ 	.short	(.L_556 - .L_555)
	.align		4
.L_555:
        /*0cc4*/ 	.word	index@(_ZN5flash24flash_fwd_splitkv_kernelI23Flash_fwd_kernel_traitsILi32ELi64ELi128ELi4ELb0ELb0EN7cutlass10bfloat16_tE19Flash_kernel_traitsILi32ELi64ELi128ELi4ES3_EELb1ELb0ELb0ELb0ELb1ELb0ELb1ELb0EEEvNS_16Flash_fwd_paramsE)
        /*0cc8*/ 	.word	0x00000000


	//----- nvinfo : EIATTR_MIN_STACK_SIZE
	.align		4
.L_556:
        /*0ccc*/ 	.byte	0x04, 0x12
        /*0cce*/ 	.short	(.L_558 - .L_557)
	.align		4
.L_557:
        /*0cd0*/ 	.word	index@(_ZN5flash24flash_fwd_splitkv_kernelI23Flash_fwd_kernel_traitsILi32ELi64ELi128ELi4ELb0ELb0EN7cutlass10bfloat16_tE19Flash_kernel_traitsILi32ELi64ELi128ELi4ES3_EELb1ELb0ELb0ELb0ELb1ELb1ELb1ELb0EEEvNS_16Flash_fwd_paramsE)
        /*0cd4*/ 	.word	0x00000000


	//----- nvinfo : EIATTR_MIN_STACK_SIZE
	.align		4
.L_558:
        /*0cd8*/ 	.byte	0x04, 0x12
        /*0cda*/ 	.short	(.L_560 - .L_559)
	.align		4
.L_559:
        /*0cdc*/ 	.word	index@(_ZN5flash24flash_fwd_splitkv_kernelI23Flash_fwd_kernel_traitsILi32ELi64ELi128ELi4ELb0ELb0EN7cutlass10bfloat16_tE19Flash_kernel_traitsILi32ELi64ELi128ELi4ES3_EELb1ELb0ELb1ELb0ELb0ELb0ELb1ELb0EEEvNS_16Flash_fwd_paramsE)
        /*0ce0*/ 	.word	0x00000000


	//----- nvinfo : EIATTR_MIN_STACK_SIZE
	.align		4
.L_560:
        /*0ce4*/ 	.byte	0x04, 0x12
        /*0ce6*/ 	.short	(.L_562 - .L_561)
	.align		4
.L_561:
        /*0ce8*/ 	.word	index@(_ZN5flash24flash_fwd_splitkv_kernelI23Flash_fwd_kernel_traitsILi32ELi64ELi128ELi4ELb0ELb0EN7cutlass10bfloat16_tE19Flash_kernel_traitsILi32ELi64ELi128ELi4ES3_EELb1ELb0ELb1ELb0ELb0ELb1ELb1ELb0EEEvNS_16Flash_fwd_paramsE)
        /*0cec*/ 	.word	0x00000000


	//----- nvinfo : EIATTR_MIN_STACK_SIZE
	.align		4
.L_562:
        /*0cf0*/ 	.byte	0x04, 0x12
        /*0cf2*/ 	.short	(.L_564 - .L_563)
	.align		4
.L_563:
        /*0cf4*/ 	.word	index@(_ZN5flash24flash_fwd_splitkv_kernelI23Flash_fwd_kernel_traitsILi32ELi64ELi128ELi4ELb0ELb0EN7cutlass10bfloat16_tE19Flash_kernel_traitsILi32ELi64ELi128ELi4ES3_EELb1ELb0ELb0ELb0ELb1ELb0ELb1ELb1EEEvNS_16Flash_fwd_paramsE)
        /*0cf8*/ 	.word	0x00000000


	//----- nvinfo : EIATTR_MIN_STACK_SIZE
	.align		4
.L_564:
        /*0cfc*/ 	.byte	0x04, 0x12
        /*0cfe*/ 	.short	(.L_566 - .L_565)
	.align		4
.L_565:
        /*0d00*/ 	.word	index@(_ZN5flash24flash_fwd_splitkv_kernelI23Flash_fwd_kernel_traitsILi32ELi64ELi128ELi4ELb0ELb0EN7cutlass10bfloat16_tE19Flash_kernel_traitsILi32ELi64ELi128ELi4ES3_EELb1ELb0ELb0ELb0ELb1ELb1ELb1ELb1EEEvNS_16Flash_fwd_paramsE)
        /*0d04*/ 	.word	0x00000000


	//----- nvinfo : EIATTR_MIN_STACK_SIZE
	.align		4
.L_566:
        /*0d08*/ 	.byte	0x04, 0x12
        /*0d0a*/ 	.short	(.L_568 - .L_567)
	.align		4
.L_567:
        /*0d0c*/ 	.word	index@(_ZN5flash24flash_fwd_splitkv_kernelI23Flash_fwd_kernel_traitsILi32ELi64ELi128ELi4ELb0ELb0EN7cutlass10bfloat16_tE19Flash_kernel_traitsILi32ELi64ELi128ELi4ES3_EELb1ELb0ELb1ELb0ELb0ELb0ELb1ELb1EEEvNS_16Flash_fwd_paramsE)
        /*0d10*/ 	.word	0x00000000


	//----- nvinfo : EIATTR_MIN_STACK_SIZE
	.align		4
.L_568:
        /*0d14*/ 	.byte	0x04, 0x12
        /*0d16*/ 	.short	(.L_570 - .L_569)
	.align		4
.L_569:
        /*0d18*/ 	.word	index@(_ZN5flash24flash_fwd_splitkv_kernelI23Flash_fwd_kernel_traitsILi32ELi64ELi128ELi4ELb0ELb0EN7cutlass10bfloat16_tE19Flash_kernel_traitsILi32ELi64ELi128ELi4ES3_EELb1ELb0ELb1ELb0ELb0ELb1ELb1ELb1EEEvNS_16Flash_fwd_paramsE)
        /*0d1c*/ 	.word	0x00000000
.L_570:


//--------------------- .nv.info._ZN5flash32flash_fwd_splitkv_combine_kernelI23Flash_fwd_kernel_traitsILi32ELi64ELi256ELi4ELb0ELb0EN7cutlass10bfloat16_tE19Flash_kernel_traitsILi32ELi64ELi256ELi4ES3_EELi16ELi7ELb0EEEvNS_16Flash_fwd_paramsE --------------------------
	.section	.nv.info._ZN5flash32flash_fwd_splitkv_combine_kernelI23Flash_fwd_kernel_traitsILi32ELi64ELi256ELi4ELb0ELb0EN7cutlass10bfloat16_tE19Flash_kernel_traitsILi32ELi64ELi256ELi4ES3_EELi16ELi7ELb0EEEvNS_16Flash_fwd_paramsE,"",@"SHT_CUDA_INFO"
	.sectionflags	@""
	.align	4


	//----- nvinfo : EIATTR_CUDA_API_VERSION
	.align		4
        /*0000*/ 	.byte	0x04, 0x37
        /*0002*/ 	.short	(.L_572 - .L_571)
.L_571:
        /*0004*/ 	.word	0x00000082


	//----- nvinfo : EIATTR_SW2861232_WAR
	.align		4
.L_572:
        /*0008*/ 	.byte	0x01, 0x35
	.zero		2


	//----- nvinfo : EIATTR_PARAM_CBANK
	.align		4
        /*000c*/ 	.byte	0x04, 0x0a
        /*000e*/ 	.short	(.L_574 - .L_573)
	.align		4
.L_573:
        /*0010*/ 	.word	index@(.nv.constant0._ZN5flash32flash_fwd_splitkv_combine_kernelI23Flash_fwd_kernel_traitsILi32ELi64ELi256ELi4ELb0ELb0EN7cutlass10bfloat16_tE19Flash_kernel_traitsILi32ELi64ELi256ELi4ES3_EELi16ELi7ELb0EEEvNS_16Flash_fwd_paramsE)
        /*0014*/ 	.short	0x0160
        /*0016*/ 	.short	0x01d0


	//----- nvinfo : EIATTR_CBANK_PARAM_SIZE
	.align		4
.L_574:
        /*0018*/ 	.byte	0x03, 0x19
        /*001a*/ 	.short	0x01d0


	//----- nvinfo : EIATTR_KPARAM_INFO
	.align		4
        /*001c*/ 	.byte	0x04, 0x17
        /*001e*/ 	.short	(.L_576 - .L_575)
.L_575:
        /*0020*/ 	.word	0x00000000
        /*0024*/ 	.short	0x0000
        /*0026*/ 	.short	0x0000
        /*0028*/ 	.byte	0x00, 0xf0, 0x41, 0x07


	//----- nvinfo : EIATTR_MAXREG_COUNT
	.align		4
.L_576:
        /*002c*/ 	.byte	0x03, 0x1b
        /*002e*/ 	.short	0x00ff


	//----- nvinfo : EIATTR_NUM_BARRIERS
	.align		4
        /*0030*/ 	.byte	0x02, 0x4c
        /*0032*/ 	.byte	0x01
	.zero		1


	//----- nvinfo : EIATTR_MERCURY_ISA_VERSION
	.align		4
        /*0034*/ 	.byte	0x03, 0x5f
        /*0036*/ 	.short	0x0000


	//----- nvinfo : EIATTR_COOP_GROUP_MASK_REGIDS
	.align		4
        /*0038*/ 	.byte	0x04, 0x29
        /*003a*/ 	.short	(.L_578 - .L_577)


	//   ....[0]....
.L_577:
        /*003c*/ 	.word	0xffffffff


	//   ....[1]....
        /*0040*/ 	.word	0xffffffff


	//   ....[2]....
        /*0044*/ 	.word	0xffffffff


	//   ....[3]....
        /*0048*/ 	.word	0xffffffff


	//   ....[4]....
        /*004c*/ 	.word	0xffffffff


	//   ....[5]....
        /*0050*/ 	.word	0xffffffff


	//----- nvinfo : EIATTR_COOP_GROUP_INSTR_OFFSETS
	.align		4
.L_578:
        /*0054*/ 	.byte	0x04, 0x28
        /*0056*/ 	.short	(.L_580 - .L_579)


	//   ....[0]....
.L_579:
        /*0058*/ 	.word	0x000028d0


	//   ....[1]....
        /*005c*/ 	.word	0x000028f0


	//   ....[2]....
        /*0060*/ 	.word	0x00002910


	//   ....[3]....
        /*0064*/ 	.word	0x00002dc0


	//   ....[4]....
        /*0068*/ 	.word	0x00002ea0


	//   ....[5]....
        /*006c*/ 	.word	0x00002f60


	//----- nvinfo : EIATTR_EXIT_INSTR_OFFSETS
	.align		4
.L_580:
        /*0070*/ 	.byte	0x04, 0x1c
        /*0072*/ 	.short	(.L_582 - .L_581)


	//   ....[0]....
.L_581:
        /*0074*/ 	.word	0x00005840


	//   ....[1]....
        /*0078*/ 	.word	0x00005860


	//   ....[2]....
        /*007c*/ 	.word	0x00005cf0


	//----- nvinfo : EIATTR_CRS_STACK_SIZE
	.align		4
.L_582:
        /*0080*/ 	.byte	0x04, 0x1e
        /*0082*/ 	.short	(.L_584 - .L_583)
.L_583:
        /*0084*/ 	.word	0x00000000
.L_584:


//--------------------- .nv.info._ZN5flash32flash_fwd_splitkv_combine_kernelI23Flash_fwd_kernel_traitsILi32ELi64ELi256ELi4ELb0ELb0EN7cutlass10bfloat16_tE19Flash_kernel_traitsILi32ELi64ELi256ELi4ES3_EELi16ELi6ELb0EEEvNS_16Flash_fwd_paramsE --------------------------
	.section	.nv.info._ZN5flash32flash_fwd_splitkv_combine_kernelI23Flash_fwd_kernel_traitsILi32ELi64ELi256ELi4ELb0ELb0EN7cutlass10bfloat16_tE19Flash_kernel_traitsILi32ELi64ELi256ELi4ES3_EELi16ELi6ELb0EEEvNS_16Flash_fwd_paramsE,"",@"SHT_CUDA_INFO"
	.sectionflags	@""
	.align	4


	//----- nvinfo : EIATTR_CUDA_API_VERSION
	.align		4
        /*0000*/ 	.byte	0x04, 0x37
        /*0002*/ 	.short	(.L_586 - .L_585)
.L_585:
        /*0004*/ 	.word	0x00000082


	//----- nvinfo : EIATTR_SW2861232_WAR
	.align		4
.L_586:
        /*0008*/ 	.byte	0x01, 0x35
	.zero		2


	//----- nvinfo : EIATTR_PARAM_CBANK
	.align		4
        /*000c*/ 	.byte	0x04, 0x0a
        /*000e*/ 	.short	(.L_588 - .L_587)
	.align		4
.L_587:
        /*0010*/ 	.word	index@(.nv.constant0._ZN5flash32flash_fwd_splitkv_combine_kernelI23Flash_fwd_kernel_traitsILi32ELi64ELi256ELi4ELb0ELb0EN7cutlass10bfloat16_tE19Flash_kernel_traitsILi32ELi64ELi256ELi4ES3_EELi16ELi6ELb0EEEvNS_16Flash_fwd_paramsE)
        /*0014*/ 	.short	0x0160
        /*0016*/ 	.short	0x01d0


	//----- nvinfo : EIATTR_CBANK_PARAM_SIZE
	.align		4
.L_588:
        /*0018*/ 	.byte	0x03, 0x19
        /*001a*/ 	.short	0x01d0


	//----- nvinfo : EIATTR_KPARAM_INFO
	.align		4
        /*001c*/ 	.byte	0x04, 0x17
        /*001e*/ 	.short	(.L_590 - .L_589)
.L_589:
        /*0020*/ 	.word	0x00000000
        /*0024*/ 	.short	0x0000
        /*0026*/ 	.short	0x0000
        /*0028*/ 	.byte	0x00, 0xf0, 0x41, 0x07


	//----- nvinfo : EIATTR_MAXREG_COUNT
	.align		4
.L_590:
        /*002c*/ 	.byte	0x03, 0x1b
        /*002e*/ 	.short	0x00ff


	//----- nvinfo : EIATTR_NUM_BARRIERS
	.align		4
        /*0030*/ 	.byte	0x02, 0x4c
        /*0032*/ 	.byte	0x01
	.zero		1


	//----- nvinfo : EIATTR_MERCURY_ISA_VERSION
	.align		4
        /*0034*/ 	.byte	0x03, 0x5f
        /*0036*/ 	.short	0x0000


	//----- nvinfo : EIATTR_COOP_GROUP_MASK_REGIDS
	.align		4
        /*0038*/ 	.byte	0x04, 0x29
        /*003a*/ 	.short	(.L_592 - .L_591)


	//   ....[0]....
.L_591:
        /*003c*/ 	.word	0xffffffff


	//   ....[1]....
        /*0040*/ 	.word	0xffffffff


	//   ....[2]....
        /*0044*/ 	.word	0xffffffff


	//   ....[3]....
        /*0048*/ 	.word	0xffffffff


	//   ....[4]....
        /*004c*/ 	.word	0xffffffff


	//   ....[5]....
        /*0050*/ 	.word	0xffffffff


	//----- nvinfo : EIATTR_COOP_GROUP_INSTR_OFFSETS
	.align		4
.L_592:
        /*0054*/ 	.byte	0x04, 0x28
        /*0056*/ 	.short	(.L_594 - .L_593)


	//   ....[0]....
.L_593:
        /*0058*/ 	.word	0x00002000


	//   ....[1]....
        /*005c*/ 	.word	0x00002020


	//   ....[2]....
        /*0060*/ 	.word	0x00002040


	//   ....[3]....
        /*0064*/ 	.word	0x000022f0


	//   ....[4]....
        /*0068*/ 	.word	0x00002390


	//   ....[5]....
        /*006c*/ 	.word	0x00002450


	//----- nvinfo : EIATTR_EXIT_INSTR_OFFSETS
	.align		4
.L_594:
        /*0070*/ 	.byte	0x04, 0x1c
        /*0072*/ 	.short	(.L_596 - .L_595)


	//   ....[0]....
.L_595:
        /*0074*/ 	.word	0x00004a40


	//   ....[1]....
        /*0078*/ 	.word	0x00004a60


	//   ....[2]....
        /*007c*/ 	.word	0x00004ef0


	//----- nvinfo : EIATTR_CRS_STACK_SIZE
	.align		4
.L_596:
        /*0080*/ 	.byte	0x04, 0x1e
        /*0082*/ 	.short	(.L_598 - .L_597)
.L_597:
        /*0084*/ 	.word	0x00000000
.L_598:


//--------------------- .nv.info._ZN5flash32flash_fwd_splitkv_combine_kernelI23Flash_fwd_kernel_traitsILi32ELi64ELi256ELi4ELb0ELb0EN7cutlass10bfloat16_tE19Flash_kernel_traitsILi32ELi64ELi256ELi4ES3_EELi16ELi5ELb0EEEvNS_16Flash_fwd_paramsE --------------------------
	.section	.nv.info._ZN5flash32flash_fwd_splitkv_combine_kernelI23Flash_fwd_kernel_traitsILi32ELi64ELi256ELi4ELb0ELb0EN7cutlass10bfloat16_tE19Flash_kernel_traitsILi32ELi64ELi256ELi4ES3_EELi16ELi5ELb0EEEvNS_16Flash_fwd_paramsE,"",@"SHT_CUDA_INFO"
	.sectionflags	@""
	.align	4


	//----- nvinfo : EIATTR_CUDA_API_VERSION
	.align		4
        /*0000*/ 	.byte	0x04, 0x37
        /*0002*/ 	.short	(.L_600 - .L_599)
.L_599:
        /*0004*/ 	.word	0x00000082


	//----- nvinfo : EIATTR_SW2861232_WAR
	.align		4
.L_600:
        /*0008*/ 	.byte	0x01, 0x35
	.zero		2


	//----- nvinfo : EIATTR_PARAM_CBANK
	.align		4
        /*000c*/ 	.byte	0x04, 0x0a
        /*000e*/ 	.short	(.L_602 - .L_601)
	.align		4
.L_601:
        /*0010*/ 	.word	index@(.nv.constant0._ZN5flash32flash_fwd_splitkv_combine_kernelI23Flash_fwd_kernel_traitsILi32ELi64ELi256ELi4ELb0ELb0EN7cutlass10bfloat16_tE19Flash_kernel_traitsILi32ELi64ELi256ELi4ES3_EELi16ELi5ELb0EEEvNS_16Flash_fwd_paramsE)
        /*0014*/ 	.short	0x0160
        /*0016*/ 	.short	0x01d0


	//----- nvinfo : EIATTR_CBANK_PARAM_SIZE
	.align		4
.L_602:
        /*0018*/ 	.byte	0x03, 0x19
        /*001a*/ 	.short	0x01d0


	//----- nvinfo : EIATTR_KPARAM_INFO
	.align		4
        /*001c*/ 	.byte	0x04, 0x17
        /*001e*/ 	.short	(.L_604 - .L_603)
.L_603:
        /*0020*/ 	.word	0x00000000
        /*0024*/ 	.short	0x0000
        /*0026*/ 	.short	0x0000
        /*0028*/ 	.byte	0x00, 0xf0, 0x41, 0x07


	//----- nvinfo : EIATTR_MAXREG_COUNT
	.align		4
.L_604:
        /*002c*/ 	.byte	0x03, 0x1b
        /*002e*/ 	.short	0x00ff


	//----- nvinfo : EIATTR_NUM_BARRIERS
	.align		4
        /*0030*/ 	.byte	0x02, 0x4c
        /*0032*/ 	.byte	0x01
	.zero		1


	//----- nvinfo : EIATTR_MERCURY_ISA_VERSION
	.align		4
        /*0034*/ 	.byte	0x03, 0x5f
        /*0036*/ 	.short	0x0000


	//----- nvinfo : EIATTR_COOP_GROUP_MASK_REGIDS
	.align		4
        /*0038*/ 	.byte	0x04, 0x29
        /*003a*/ 	.short	(.L_606 - .L_605)


	//   ....[0]....
.L_605:
        /*003c*/ 	.word	0xffffffff


	//   ....[1]....
        /*0040*/ 	.word	0xffffffff


	//   ....[2]....
        /*0044*/ 	.word	0xffffffff


	//   ....[3]....
        /*0048*/ 	.word	0xffffffff


	//   ....[4]....
        /*004c*/ 	.word	0xffffffff


	//   ....[5]....
        /*0050*/ 	.word	0xffffffff


	//----- nvinfo : EIATTR_COOP_GROUP_INSTR_OFFSETS
	.align		4
.L_606:
        /*0054*/ 	.byte	0x04, 0x28
        /*0056*/ 	.short	(.L_608 - .L_607)


	//   ....[0]....
.L_607:
        /*0058*/ 	.word	0x00001ae0


	//   ....[1]....
        /*005c*/ 	.word	0x00001b10


	//   ....[2]....
        /*0060*/ 	.word	0x00001b30


	//   ....[3]....
        /*0064*/ 	.word	0x00001c90


	//   ....[4]....
        /*0068*/ 	.word	0x00001d80


	//   ....[5]....
        /*006c*/ 	.word	0x00001e90


	//----- nvinfo : EIATTR_EXIT_INSTR_OFFSETS
	.align		4
.L_608:
        /*0070*/ 	.byte	0x04, 0x1c
        /*0072*/ 	.short	(.L_610 - .L_609)


	//   ....[0]....
.L_609:
        /*0074*/ 	.word	0x00004210


	//   ....[1]....
        /*0078*/ 	.word	0x00004230


	//   ....[2]....
        /*007c*/ 	.word	0x000046c0


	//----- nvinfo : EIATTR_CRS_STACK_SIZE
	.align		4
.L_610:
        /*0080*/ 	.byte	0x04, 0x1e
        /*0082*/ 	.short	(.L_612 - .L_611)
.L_611:
        /*0084*/ 	.word	0x00000000
.L_612:


//--------------------- .nv.info._ZN5flash32flash_fwd_splitkv_combine_kernelI23Flash_fwd_kernel_traitsILi32ELi64ELi256ELi4ELb0ELb0EN7cutlass10bfloat16_tE19Flash_kernel_traitsILi32ELi64ELi256ELi4ES3_EELi16ELi4ELb0EEEvNS_16Flash_fwd_paramsE --------------------------
	.section	.nv.info._ZN5flash32flash_fwd_splitkv_combine_kernelI23Flash_fwd_kernel_traitsILi32ELi64ELi256ELi4ELb0ELb0EN7cutlass10bfloat16_tE19Flash_kernel_traitsILi32ELi64ELi256ELi4ES3_EELi16ELi4ELb0EEEvNS_16Flash_fwd_paramsE,"",@"SHT_CUDA_INFO"
	.sectionflags	@""
	.align	4


	//----- nvinfo : EIATTR_CUDA_API_VERSION
	.align		4
        /*0000*/ 	.byte	0x04, 0x37
        /*0002*/ 	.short	(.L_614 - .L_613)
.L_613:
        /*0004*/ 	.word	0x00000082


	//----- nvinfo : EIATTR_SW2861232_WAR
	.align		4
.L_614:
        /*0008*/ 	.byte	0x01, 0x35
	.zero		2


	//----- nvinfo : EIATTR_PARAM_CBANK
	.align		4
        /*000c*/ 	.byte	0x04, 0x0a
        /*000e*/ 	.short	(.L_616 - .L_615)
	.align		4
.L_615:
        /*0010*/ 	.word	index@(.nv.constant0._ZN5flash32flash_fwd_splitkv_combine_kernelI23Flash_fwd_kernel_traitsILi32ELi64ELi256ELi4ELb0ELb0EN7cutlass10bfloat16_tE19Flash_kernel_traitsILi32ELi64ELi256ELi4ES3_EELi16ELi4ELb0EEEvNS_16Flash_fwd_paramsE)
        /*0014*/ 	.short	0x0160
        /*0016*/ 	.short	0x01d0


	//----- nvinfo : EIATTR_CBANK_PARAM_SIZE
	.align		4
.L_616:
        /*0018*/ 	.byte	0x03, 0x19
        /*001a*/ 	.short	0x01d0


	//----- nvinfo : EIATTR_KPARAM_INFO
	.align		4
        /*001c*/ 	.byte	0x04, 0x17
        /*001e*/ 	.short	(.L_618 - .L_617)
.L_617:
        /*0020*/ 	.word	0x00000000
        /*0024*/ 	.short	0x0000
        /*0026*/ 	.short	0x0000
        /*0028*/ 	.byte	0x00, 0xf0, 0x41, 0x07


	//----- nvinfo : EIATTR_MAXREG_COUNT
	.align		4
.L_618:
        /*002c*/ 	.byte	0x03, 0x1b
        /*002e*/ 	.short	0x00ff


	//----- nvinfo : EIATTR_NUM_BARRIERS
	.align		4
        /*0030*/ 	.byte	0x02, 0x4c
        /*0032*/ 	.byte	0x01
	.zero		1


	//----- nvinfo : EIATTR_MERCURY_ISA_VERSION
	.align		4
        /*0034*/ 	.byte	0x03, 0x5f
        /*0036*/ 	.short	0x0000


	//----- nvinfo : EIATTR_COOP_GROUP_MASK_REGIDS
	.align		4
        /*0038*/ 	.byte	0x04, 0x29
        /*003a*/ 	.short	(.L_620 - .L_619)


	//   ....[0]....
.L_619:
        /*003c*/ 	.word	0xffffffff


	//   ....[1]....
        /*0040*/ 	.word	0xffffffff


	//   ....[2]....
        /*0044*/ 	.word	0xffffffff


	//   ....[3]....
        /*0048*/ 	.word	0xffffffff


	//   ....[4]....
        /*004c*/ 	.word	0xffffffff


	//   ....[5]....
        /*0050*/ 	.word	0xffffffff


	//----- nvinfo : EIATTR_COOP_GROUP_INSTR_OFFSETS
	.align		4
.L_620:
        /*0054*/ 	.byte	0x04, 0x28
        /*0056*/ 	.short	(.L_622 - .L_621)


	//   ....[0]....
.L_621:
        /*0058*/ 	.word	0x000017c0


	//   ....[1]....
        /*005c*/ 	.word	0x00001850


	//   ....[2]....
        /*0060*/ 	.word	0x000018b0


	//   ....[3]....
        /*0064*/ 	.word	0x00001a10


	//   ....[4]....
        /*0068*/ 	.word	0x00001ab0


	//   ....[5]....
        /*006c*/ 	.word	0x00001bc0


	//----- nvinfo : EIATTR_EXIT_INSTR_OFFSETS
	.align		4
.L_622:
        /*0070*/ 	.byte	0x04, 0x1c
        /*0072*/ 	.short	(.L_624 - .L_623)


	//   ....[0]....
.L_623:
        /*0074*/ 	.word	0x00003eb0


	//   ....[1]....
        /*0078*/ 	.word	0x00003ed0


	//   ....[2]....
        /*007c*/ 	.word	0x00004360


	//----- nvinfo : EIATTR_CRS_STACK_SIZE
	.align		4
.L_624:
        /*0080*/ 	.byte	0x04, 0x1e
        /*0082*/ 	.short	(.L_626 - .L_625)
.L_625:
        /*0084*/ 	.word	0x00000000
.L_626:


//--------------------- .nv.info._ZN5flash32flash_fwd_splitkv_combine_kernelI23Flash_fwd_kernel_traitsILi32ELi64ELi256ELi4ELb0ELb0EN7cutlass10bfloat16_tE19Flash_kernel_traitsILi32ELi64ELi256ELi4ES3_EELi16ELi3ELb0EEEvNS_16Flash_fwd_paramsE --------------------------
	.section	.nv.info._ZN5flash32flash_fwd_splitkv_combine_kernelI23Flash_fwd_kernel_traitsILi32ELi64ELi256ELi4ELb0ELb0EN7cutlass10bfloat16_tE19Flash_kernel_traitsILi32ELi64ELi256ELi4ES3_EELi16ELi3ELb0EEEvNS_16Flash_fwd_paramsE,"",@"SHT_CUDA_INFO"
	.sectionflags	@""
	.align	4


	//----- nvinfo : EIATTR_CUDA_API_VERSION
	.align		4
        /*0000*/ 	.byte	0x04, 0x37
        /*0002*/ 	.short	(.L_628 - .L_627)
.L_627:
        /*0004*/ 	.word	0x00000082


	//----- nvinfo : EIATTR_SW2861232_WAR
	.align		4
.L_628:
        /*0008*/ 	.byte	0x01, 0x35
	.zero		2


	//----- nvinfo : EIATTR_PARAM_CBANK
	.align		4
        /*000c*/ 	.byte	0x04, 0x0a
        /*000e*/ 	.short	(.L_630 - .L_629)
	.align		4
.L_629:
        /*0010*/ 	.word	index@(.nv.constant0._ZN5flash32flash_fwd_splitkv_combine_kernelI23Flash_fwd_kernel_traitsILi32ELi64ELi256ELi4ELb0ELb0EN7cutlass10bfloat16_tE19Flash_kernel_traitsILi32ELi64ELi256ELi4ES3_EELi16ELi3ELb0EEEvNS_16Flash_fwd_paramsE)
        /*0014*/ 	.short	0x0160
        /*0016*/ 	.short	0x01d0


	//----- nvinfo : EIATTR_CBANK_PARAM_SIZE
	.align		4
.L_630:
        /*0018*/ 	.byte	0x03, 0x19
        /*001a*/ 	.short	0x01d0


	//----- nvinfo : EIATTR_KPARAM_INFO
	.align		4
        /*001c*/ 	.byte	0x04, 0x17
        /*001e*/ 	.short	(.L_632 - .L_631)
.L_631:
        /*0020*/ 	.word	0x00000000
        /*0024*/ 	.short	0x0000
        /*0026*/ 	.short	0x0000
        /*0028*/ 	.byte	0x00, 0xf0, 0x41, 0x07


	//----- nvinfo : EIATTR_MAXREG_COUNT
	.align		4
.L_632:
        /*002c*/ 	.byte	0x03, 0x1b
        /*002e*/ 	.short	0x00ff


	//----- nvinfo : EIATTR_NUM_BARRIERS
	.align		4
        /*0030*/ 	.byte	0x02, 0x4c
        /*0032*/ 	.byte	0x01
	.zero		1


	//----- nvinfo : EIATTR_MERCURY_ISA_VERSION
	.align		4
        /*0034*/ 	.byte	0x03, 0x5f
        /*0036*/ 	.short	0x0000


	//----- nvinfo : EIATTR_COOP_GROUP_MASK_REGIDS
	.align		4
        /*0038*/ 	.byte	0x04, 0x29
        /*003a*/ 	.short	(.L_634 - .L_633)


	//   ....[0]....
.L_633:
        /*003c*/ 	.word	0xffffffff


	//   ....[1]....
        /*0040*/ 	.word	0xffffffff


	//   ....[2]....
        /*0044*/ 	.word	0xffffffff


	//   ....[3]....
        /*0048*/ 	.word	0xffffffff


	//   ....[4]....
        /*004c*/ 	.word	0xffffffff


	//   ....[5]....
        /*0050*/ 	.word	0xffffffff


	//----- nvinfo : EIATTR_COOP_GROUP_INSTR_OFFSETS
	.align		4
.L_634:
        /*0054*/ 	.byte	0x04, 0x28
        /*0056*/ 	.short	(.L_636 - .L_635)


	//   ....[0]....
.L_635:
        /*0058*/ 	.word	0x00001c30


	//   ....[1]....
        /*005c*/ 	.word	0x00001c50


	//   ....[2]....
        /*0060*/ 	.word	0x00001c80


	//   ....[3]....
        /*0064*/ 	.word	0x00001cf0


	//   ....[4]....
        /*0068*/ 	.word	0x00001d10


	//   ....[5]....
        /*006c*/ 	.word	0x00001d30


	//----- nvinfo : EIATTR_EXIT_INSTR_OFFSETS
	.align		4
.L_636:
        /*0070*/ 	.byte	0x04, 0x1c
        /*0072*/ 	.short	(.L_638 - .L_637)


	//   ....[0]....
.L_637:
        /*0074*/ 	.word	0x00003e10


	//   ....[1]....
        /*0078*/ 	.word	0x00003e30


	//   ....[2]....
        /*007c*/ 	.word	0x000042c0


	//----- nvinfo : EIATTR_CRS_STACK_SIZE
	.align		4
.L_638:
        /*0080*/ 	.byte	0x04, 0x1e
        /*0082*/ 	.short	(.L_640 - .L_639)
.L_639:
        /*0084*/ 	.word	0x00000000
.L_640:


//--------------------- .nv.info._ZN5flash32flash_fwd_splitkv_combine_kernelI23Flash_fwd_kernel_traitsILi32ELi64ELi256ELi4ELb0ELb0EN7cutlass10bfloat16_tE19Flash_kernel_traitsILi32ELi64ELi256ELi4ES3_EELi16ELi2ELb0EEEvNS_16Flash_fwd_paramsE --------------------------
	.section	.nv.info._ZN5flash32flash_fwd_splitkv_combine_kernelI23Flash_fwd_kernel_traitsILi32ELi64ELi256ELi4ELb0ELb0EN7cutlass10bfloat16_tE19Flash_kernel_traitsILi32ELi64ELi256ELi4ES3_EELi16ELi2ELb0EEEvNS_16Flash_fwd_paramsE,"",@"SHT_CUDA_INFO"
	.sectionflags	@""
	.align	4


	//----- nvinfo : EIATTR_CUDA_API_VERSION
	.align		4
        /*0000*/ 	.byte	0x04, 0x37
        /*0002*/ 	.short	(.L_642 - .L_641)
.L_641:
        /*0004*/ 	.word	0x00000082


	//----- nvinfo : EIATTR_SW2861232_WAR
	.align		4
.L_642:
        /*0008*/ 	.byte	0x01, 0x35
	.zero		2


	//----- nvinfo : EIATTR_PARAM_CBANK
	.align		4
        /*000c*/ 	.byte	0x04, 0x0a
        /*000e*/ 	.short	(.L_644 - .L_643)
	.align		4
.L_643:
        /*0010*/ 	.word	index@(.nv.constant0._ZN5flash32flash_fwd_splitkv_combine_kernelI23Flash_fwd_kernel_traitsILi32ELi64ELi256ELi4ELb0ELb0EN7cutlass10bfloat16_tE19Flash_kernel_traitsILi32ELi64ELi256ELi4ES3_EELi16ELi2ELb0EEEvNS_16Flash_fwd_paramsE)
        /*0014*/ 	.short	0x0160
        /*0016*/ 	.short	0x01d0


	//----- nvinfo : EIATTR_CBANK_PARAM_SIZE
	.align		4
.L_644:
        /*0018*/ 	.byte	0x03, 0x19
        /*001a*/ 	.short	0x01d0


	//----- nvinfo : EIATTR_KPARAM_INFO
	.align		4
        /*001c*/ 	.byte	0x04, 0x17
        /*001e*/ 	.short	(.L_646 - .L_645)
.L_645:
        /*0020*/ 	.word	0x00000000
        /*0024*/ 	.short	0x0000
        /*0026*/ 	.short	0x0000
        /*0028*/ 	.byte	0x00, 0xf0, 0x41, 0x07


	//----- nvinfo : EIATTR_MAXREG_COUNT
	.align		4
.L_646:
        /*002c*/ 	.byte	0x03, 0x1b
        /*002e*/ 	.short	0x00ff


	//----- nvinfo : EIATTR_NUM_BARRIERS
	.align		4
        /*0030*/ 	.byte	0x02, 0x4c
        /*0032*/ 	.byte	0x01
	.zero		1


	//----- nvinfo : EIATTR_MERCURY_ISA_VERSION
	.align		4
        /*0034*/ 	.byte	0x03, 0x5f
        /*0036*/ 	.short	0x0000


	//----- nvinfo : EIATTR_COOP_GROUP_MASK_REGIDS
	.align		4
        /*0038*/ 	.byte	0x04, 0x29
        /*003a*/ 	.short	(.L_648 - .L_647)


	//   ....[0]....
.L_647:
        /*003c*/ 	.word	0xffffffff


	//   ....[1]....
        /*0040*/ 	.word	0xffffffff


	//   ....[2]....
        /*0044*/ 	.word	0xffffffff


	//   ....[3]....
        /*0048*/ 	.word	0xffffffff


	//----- nvinfo : EIATTR_COOP_GROUP_INSTR_OFFSETS
	.align		4
.L_648:
        /*004c*/ 	.byte	0x04, 0x28
        /*004e*/ 	.short	(.L_650 - .L_649)


	//   ....[0]....
.L_649:
        /*0050*/ 	.word	0x00001c70


	//   ....[1]....
        /*0054*/ 	.word	0x00001c90


	//   ....[2]....
        /*0058*/ 	.word	0x00001d00


	//   ....[3]....
        /*005c*/ 	.word	0x00001d20


	//----- nvinfo : EIATTR_EXIT_INSTR_OFFSETS
	.align		4
.L_650:
        /*0060*/ 	.byte	0x04, 0x1c
        /*0062*/ 	.short	(.L_652 - .L_651)


	//   ....[0]....
.L_651:
        /*0064*/ 	.word	0x00003e00


	//   ....[1]....
        /*0068*/ 	.word	0x00003e20


	//   ....[2]....
        /*006c*/ 	.word	0x00004290


	//----- nvinfo : EIATTR_CRS_STACK_SIZE
	.align		4
.L_652:
        /*0070*/ 	.byte	0x04, 0x1e
        /*0072*/ 	.short	(.L_654 - .L_653)
.L_653:
        /*0074*/ 	.word	0x00000000
.L_654:


//--------------------- .nv.info._ZN5flash32flash_fwd_splitkv_combine_kernelI23Flash_fwd_kernel_traitsILi32ELi64ELi256ELi4ELb0ELb0EN7cutlass10bfloat16_tE19Flash_kernel_traitsILi32ELi64ELi256ELi4ES3_EELi16ELi1ELb0EEEvNS_16Flash_fwd_paramsE --------------------------
	.section	.nv.info._ZN5flash32flash_fwd_splitkv_combine_kernelI23Flash_fwd_kernel_traitsILi32ELi64ELi256ELi4ELb0ELb0EN7cutlass10bfloat16_tE19Flash_kernel_traitsILi32ELi64ELi256ELi4ES3_EELi16ELi1ELb0EEEvNS_16Flash_fwd_paramsE,"",@"SHT_CUDA_INFO"
	.sectionflags	@""
	.align	4


	//----- nvinfo : EIATTR_CUDA_API_VERSION
	.align		4
        /*0000*/ 	.byte	0x04, 0x37
        /*0002*/ 	.short	(.L_656 - .L_655)
.L_655:
        /*0004*/ 	.word	0x00000082


	//----- nvinfo : EIATTR_SW2861232_WAR
	.align		4
.L_656:
        /*0008*/ 	.byte	0x01, 0x35
	.zero		2


	//----- nvinfo : EIATTR_PARAM_CBANK
	.align		4
        /*000c*/ 	.byte	0x04, 0x0a
        /*000e*/ 	.short	(.L_658 - .L_657)
	.align		4
.L_657:
        /*0010*/ 	.word	index@(.nv.constant0._ZN5flash32flash_fwd_splitkv_combine_kernelI23Flash_fwd_kernel_traitsILi32ELi64ELi256ELi4ELb0ELb0EN7cutlass10bfloat16_tE19Flash_kernel_traitsILi32ELi64ELi256ELi4ES3_EELi16ELi1ELb0EEEvNS_16Flash_fwd_paramsE)
        /*0014*/ 	.short	0x0160
        /*0016*/ 	.short	0x01d0


	//----- nvinfo : EIATTR_CBANK_PARAM_SIZE
	.align		4
.L_658:
        /*0018*/ 	.byte	0x03, 0x19
        /*001a*/ 	.short	0x01d0


	//----- nvinfo : EIATTR_KPARAM_INFO
	.align		4
        /*001c*/ 	.byte	0x04, 0x17
        /*001e*/ 	.short	(.L_660 - .L_659)
.L_659:
        /*0020*/ 	.word	0x00000000
        /*0024*/ 	.short	0x0000
        /*0026*/ 	.short	0x0000
        /*0028*/ 	.byte	0x00, 0xf0, 0x41, 0x07


	//----- nvinfo : EIATTR_MAXREG_COUNT
	.align		4
.L_660:
        /*002c*/ 	.byte	0x03, 0x1b
        /*002e*/ 	.short	0x00ff


	//----- nvinfo : EIATTR_NUM_BARRIERS
	.align		4
        /*0030*/ 	.byte	0x02, 0x4c
        /*0032*/ 	.byte	0x01
	.zero		1


	//----- nvinfo : EIATTR_MERCURY_ISA_VERSION
	.align		4
        /*0034*/ 	.byte	0x03, 0x5f
        /*0036*/ 	.short	0x0000


	//----- nvinfo : EIATTR_COOP_GROUP_MASK_REGIDS
	.align		4
        /*0038*/ 	.byte	0x04, 0x29
        /*003a*/ 	.short	(.L_662 - .L_661)


	//   ....[0]....
.L_661:
        /*003c*/ 	.word	0xffffffff


	//   ....[1]....
        /*0040*/ 	.word	0xffffffff


	//----- nvinfo : EIATTR_COOP_GROUP_INSTR_OFFSETS
	.align		4
.L_662:
        /*0044*/ 	.byte	0x04, 0x28
        /*0046*/ 	.short	(.L_664 - .L_663)


	//   ....[0]....
.L_663:
        /*0048*/ 	.word	0x00001cd0


	//   ....[1]....
        /*004c*/ 	.word	0x00001d40


	//----- nvinfo : EIATTR_EXIT_INSTR_OFFSETS
	.align		4
.L_664:
        /*0050*/ 	.byte	0x04, 0x1c
        /*0052*/ 	.short	(.L_666 - .L_665)


	//   ....[0]....
.L_665:
        /*0054*/ 	.word	0x00003e60


	//   ....[1]....
        /*0058*/ 	.word	0x00003e80


	//   ....[2]....
        /*005c*/ 	.word	0x000042e0


	//----- nvinfo : EIATTR_CRS_STACK_SIZE
	.align		4
.L_666:
        /*0060*/ 	.byte	0x04, 0x1e
        /*0062*/ 	.short	(.L_668 - .L_667)
.L_667:
        /*0064*/ 	.word	0x00000000
.L_668:


//--------------------- .nv.info._ZN5flash32flash_fwd_splitkv_combine_kernelI23Flash_fwd_kernel_traitsILi32ELi64ELi256ELi4ELb0ELb0EN7cutlass10bfloat16_tE19Flash_kernel_traitsILi32ELi64ELi256ELi4ES3_EELi16ELi7ELb1EEEvNS_16Flash_fwd_paramsE --------------------------
	.section	.nv.info._ZN5flash32flash_fwd_splitkv_combine_kernelI23Flash_fwd_kernel_traitsILi32ELi64ELi256ELi4ELb0ELb0EN7cutlass10bfloat16_tE19Flash_kernel_traitsILi32ELi64ELi256ELi4ES3_EELi16ELi7ELb1EEEvNS_16Flash_fwd_paramsE,"",@"SHT_CUDA_INFO"
	.sectionflags	@""
	.align	4


	//----- nvinfo : EIATTR_CUDA_API_VERSION
	.align		4
        /*0000*/ 	.byte	0x04, 0x37
        /*0002*/ 	.short	(.L_670 - .L_669)
.L_669:
        /*0004*/ 	.word	0x00000082


	//----- nvinfo : EIATTR_SW2861232_WAR
	.align		4
.L_670:
        /*0008*/ 	.byte	0x01, 0x35
	.zero		2


	//----- nvinfo : EIATTR_PARAM_CBANK
	.align		4
        /*000c*/ 	.byte	0x04, 0x0a
        /*000e*/ 	.short	(.L_672 - .L_671)
	.align		4
.L_671:
        /*0010*/ 	.word	index@(.nv.constant0._ZN5flash32flash_fwd_splitkv_combine_kernelI23Flash_fwd_kernel_traitsILi32ELi64ELi256ELi4ELb0ELb0EN7cutlass10bfloat16_tE19Flash_kernel_traitsILi32ELi64ELi256ELi4ES3_EELi16ELi7ELb1EEEvNS_16Flash_fwd_paramsE)
        /*0014*/ 	.short	0x0160
        /*0016*/ 	.short	0x01d0


	//----- nvinfo : EIATTR_CBANK_PARAM_SIZE
	.align		4
.L_672:
        /*0018*/ 	.byte	0x03, 0x19
        /*001a*/ 	.short	0x01d0


	//----- nvinfo : EIATTR_KPARAM_INFO
	.align		4
        /*001c*/ 	.byte	0x04, 0x17
        /*001e*/ 	.short	(.L_674 - .L_673)
.L_673:
        /*0020*/ 	.word	0x00000000
        /*0024*/ 	.short	0x0000
        /*0026*/ 	.short	0x0000
        /*0028*/ 	.byte	0x00, 0xf0, 0x41, 0x07


	//----- nvinfo : EIATTR_MAXREG_COUNT
	.align		4
.L_674:
        /*002c*/ 	.byte	0x03, 0x1b
        /*002e*/ 	.short	0x00ff


	//----- nvinfo : EIATTR_NUM_BARRIERS
	.align		4
        /*0030*/ 	.byte	0x02, 0x4c
        /*0032*/ 	.byte	0x01
	.zero		1


	//----- nvinfo : EIATTR_MERCURY_ISA_VERSION
	.align		4
        /*0034*/ 	.byte	0x03, 0x5f
        /*0036*/ 	.short	0x0000


	//----- nvinfo : EIATTR_COOP_GROUP_MASK_REGIDS
	.align		4
        /*0038*/ 	.byte	0x04, 0x29
        /*003a*/ 	.short	(.L_676 - .L_675)


	//   ....[0]....
.L_675:
        /*003c*/ 	.word	0xffffffff


	//   ....[1]....
        /*0040*/ 	.word	0xffffffff


	//   ....[2]....
        /*0044*/ 	.word	0xffffffff


	//   ....[3]....
        /*0048*/ 	.word	0xffffffff


	//   ....[4]....
        /*004c*/ 	.word	0xffffffff


	//   ....[5]....
        /*0050*/ 	.word	0xffffffff


	//----- nvinfo : EIATTR_COOP_GROUP_INSTR_OFFSETS
	.align		4
.L_676:
        /*0054*/ 	.byte	0x04, 0x28
        /*0056*/ 	.short	(.L_678 - .L_677)


	//   ....[0]....
.L_677:
        /*0058*/ 	.word	0x000028d0


	//   ....[1]....
        /*005c*/ 	.word	0x000028f0


	//   ....[2]....
        /*0060*/ 	.word	0x00002910


	//   ....[3]....
        /*0064*/ 	.word	0x00002dc0


	//   ....[4]....
        /*0068*/ 	.word	0x00002ea0


	//   ....[5]....
        /*006c*/ 	.word	0x00002f60


	//----- nvinfo : EIATTR_EXIT_INSTR_OFFSETS
	.align		4
.L_678:
        /*0070*/ 	.byte	0x04, 0x1c
        /*0072*/ 	.short	(.L_680 - .L_679)


	//   ....[0]....
.L_679:
        /*0074*/ 	.word	0x00005c10


	//   ....[1]....
        /*0078*/ 	.word	0x000060a0


	//----- nvinfo : EIATTR_CRS_STACK_SIZE
	.align		4
.L_680:
        /*007c*/ 	.byte	0x04, 0x1e
        /*007e*/ 	.short	(.L_682 - .L_681)
.L_681:
        /*0080*/ 	.word	0x00000000
.L_682:


//--------------------- .nv.info._ZN5flash32flash_fwd_splitkv_combine_kernelI23Flash_fwd_kernel_traitsILi32ELi64ELi256ELi4ELb0ELb0EN7cutlass10bfloat16_tE19Flash_kernel_traitsILi32ELi64ELi256ELi4ES3_EELi16ELi6ELb1EEEvNS_16Flash_fwd_paramsE --------------------------
	.section	.nv.info._ZN5flash32flash_fwd_splitkv_combine_kernelI23Flash_fwd_kernel_traitsILi32ELi64ELi256ELi4ELb0ELb0EN7cutlass10bfloat16_tE19Flash_kernel_traitsILi32ELi64ELi256ELi4ES3_EELi16ELi6ELb1EEEvNS_16Flash_fwd_paramsE,"",@"SHT_CUDA_INFO"
	.sectionflags	@""
	.align	4


	//----- nvinfo : EIATTR_CUDA_API_VERSION
	.align		4
        /*0000*/ 	.byte	0x04, 0x37
        /*0002*/ 	.short	(.L_684 - .L_683)
.L_683:
        /*0004*/ 	.word	0x00000082


	//----- nvinfo : EIATTR_SW2861232_WAR
	.align		4
.L_684:
        /*0008*/ 	.byte	0x01, 0x35
	.zero		2


	//----- nvinfo : EIATTR_PARAM_CBANK
	.align		4
        /*000c*/ 	.byte	0x04, 0x0a
        /*000e*/ 	.short	(.L_686 - .L_685)
	.align		4
.L_685:
        /*0010*/ 	.word	index@(.nv.constant0._ZN5flash32flash_fwd_splitkv_combine_kernelI23Flash_fwd_kernel_traitsILi32ELi64ELi256ELi4ELb0ELb0EN7cutlass10bfloat16_tE19Flash_kernel_traitsILi32ELi64ELi256ELi4ES3_EELi16ELi6ELb1EEEvNS_16Flash_fwd_paramsE)
        /*0014*/ 	.short	0x0160
        /*0016*/ 	.short	0x01d0


	//----- nvinfo : EIATTR_CBANK_PARAM_SIZE
	.align		4
.L_686:
        /*0018*/ 	.byte	0x03, 0x19
        /*001a*/ 	.short	0x01d0


	//----- nvinfo : EIATTR_KPARAM_INFO
	.align		4
        /*001c*/ 	.byte	0x04, 0x17
        /*001e*/ 	.short	(.L_688 - .L_687)
.L_687:
        /*0020*/ 	.word	0x00000000
        /*0024*/ 	.short	0x0000
        /*0026*/ 	.short	0x0000
        /*0028*/ 	.byte	0x00, 0xf0, 0x41, 0x07


	//----- nvinfo : EIATTR_MAXREG_COUNT
	.align		4
.L_688:
        /*002c*/ 	.byte	0x03, 0x1b
        /*002e*/ 	.short	0x00ff


	//----- nvinfo : EIATTR_NUM_BARRIERS
	.align		4
        /*0030*/ 	.byte	0x02, 0x4c
        /*0032*/ 	.byte	0x01
	.zero		1


	//----- nvinfo : EIATTR_MERCURY_ISA_VERSION
	.align		4
        /*0034*/ 	.byte	0x03, 0x5f
        /*0036*/ 	.short	0x0000


	//----- nvinfo : EIATTR_COOP_GROUP_MASK_REGIDS
	.align		4
        /*0038*/ 	.byte	0x04, 0x29
        /*003a*/ 	.short	(.L_690 - .L_689)


	//   ....[0]....
.L_689:
        /*003c*/ 	.word	0xffffffff


	//   ....[1]....
        /*0040*/ 	.word	0xffffffff


	//   ....[2]....
        /*0044*/ 	.word	0xffffffff


	//   ....[3]....
        /*0048*/ 	.word	0xffffffff


	//   ....[4]....
        /*004c*/ 	.word	0xffffffff


	//   ....[5]....
        /*0050*/ 	.word	0xffffffff


	//----- nvinfo : EIATTR_COOP_GROUP_INSTR_OFFSETS
	.align		4
.L_690:
        /*0054*/ 	.byte	0x04, 0x28
        /*0056*/ 	.short	(.L_692 - .L_691)


	//   ....[0]....
.L_691:
        /*0058*/ 	.word	0x00002000


	//   ....[1]....
        /*005c*/ 	.word	0x00002020


	//   ....[2]....
        /*0060*/ 	.word	0x00002040


	//   ....[3]....
        /*0064*/ 	.word	0x000022f0


	//   ....[4]....
        /*0068*/ 	.word	0x00002390


	//   ....[5]....
        /*006c*/ 	.word	0x00002450


	//----- nvinfo : EIATTR_EXIT_INSTR_OFFSETS
	.align		4
.L_692:
        /*0070*/ 	.byte	0x04, 0x1c
        /*0072*/ 	.short	(.L_694 - .L_693)


	//   ....[0]....
.L_693:
        /*0074*/ 	.word	0x00004e10


	//   ....[1]....
        /*0078*/ 	.word	0x000052a0


	//----- nvinfo : EIATTR_CRS_STACK_SIZE
	.align		4
.L_694:
        /*007c*/ 	.byte	0x04, 0x1e
        /*007e*/ 	.short	(.L_696 - .L_695)
.L_695:
        /*0080*/ 	.word	0x00000000
.L_696:


//--------------------- .nv.info._ZN5flash32flash_fwd_splitkv_combine_kernelI23Flash_fwd_kernel_traitsILi32ELi64ELi256ELi4ELb0ELb0EN7cutlass10bfloat16_tE19Flash_kernel_traitsILi32ELi64ELi256ELi4ES3_EELi16ELi5ELb1EEEvNS_16Flash_fwd_paramsE --------------------------
	.section	.nv.info._ZN5flash32flash_fwd_splitkv_combine_kernelI23Flash_fwd_kernel_traitsILi32ELi64ELi256ELi4ELb0ELb0EN7cutlass10bfloat16_tE19Flash_kernel_traitsILi32ELi64ELi256ELi4ES3_EELi16ELi5ELb1EEEvNS_16Flash_fwd_paramsE,"",@"SHT_CUDA_INFO"
	.sectionflags	@""
	.align	4


	//----- nvinfo : EIATTR_CUDA_API_VERSION
	.align		4
        /*0000*/ 	.byte	0x04, 0x37
        /*0002*/ 	.short	(.L_698 - .L_697)
.L_697:
        /*0004*/ 	.word	0x00000082


	//----- nvinfo : EIATTR_SW2861232_WAR
	.align		4
.L_698:
        /*0008*/ 	.byte	0x01, 0x35
	.zero		2


	//----- nvinfo : EIATTR_PARAM_CBANK
	.align		4
        /*000c*/ 	.byte	0x04, 0x0a
        /*000e*/ 	.short	(.L_700 - .L_699)
	.align		4
.L_699:
        /*0010*/ 	.word	index@(.nv.constant0._ZN5flash32flash_fwd_splitkv_combine_kernelI23Flash_fwd_kernel_traitsILi32ELi64ELi256ELi4ELb0ELb0EN7cutlass10bfloat16_tE19Flash_kernel_traitsILi32ELi64ELi256ELi4ES3_EELi16ELi5ELb1EEEvNS_16Flash_fwd_paramsE)
        /*0014*/ 	.short	0x0160
        /*0016*/ 	.short	0x01d0


	//----- nvinfo : EIATTR_CBANK_PARAM_SIZE
	.align		4
.L_700:
        /*0018*/ 	.byte	0x03, 0x19
        /*001a*/ 	.short	0x01d0


	//----- nvinfo : EIATTR_KPARAM_INFO
	.align		4
        /*001c*/ 	.byte	0x04, 0x17
        /*001e*/ 	.short	(.L_702 - .L_701)
.L_701:
        /*0020*/ 	.word	0x00000000
        /*0024*/ 	.short	0x0000
        /*0026*/ 	.short	0x0000
        /*0028*/ 	.byte	0x00, 0xf0, 0x41, 0x07


	//----- nvinfo : EIATTR_MAXREG_COUNT
	.align		4
.L_702:
        /*002c*/ 	.byte	0x03, 0x1b
        /*002e*/ 	.short	0x00ff


	//----- nvinfo : EIATTR_NUM_BARRIERS
	.align		4
        /*0030*/ 	.byte	0x02, 0x4c
        /*0032*/ 	.byte	0x01
	.zero		1


	//----- nvinfo : EIATTR_MERCURY_ISA_VERSION
	.align		4
        /*0034*/ 	.byte	0x03, 0x5f
        /*0036*/ 	.short	0x0000


	//----- nvinfo : EIATTR_COOP_GROUP_MASK_REGIDS
	.align		4
        /*0038*/ 	.byte	0x04, 0x29
        /*003a*/ 	.short	(.L_704 - .L_703)


	//   ....[0]....
.L_703:
        /*003c*/ 	.word	0xffffffff


	//   ....[1]....
        /*0040*/ 	.word	0xffffffff


	//   ....[2]....
        /*0044*/ 	.word	0xffffffff


	//   ....[3]....
        /*0048*/ 	.word	0xffffffff


	//   ....[4]....
        /*004c*/ 	.word	0xffffffff


	//   ....[5]....
        /*0050*/ 	.word	0xffffffff


	//----- nvinfo : EIATTR_COOP_GROUP_INSTR_OFFSETS
	.align		4
.L_704:
        /*0054*/ 	.byte	0x04, 0x28
        /*0056*/ 	.short	(.L_706 - .L_705)


	//   ....[0]....
.L_705:
        /*0058*/ 	.word	0x00001ae0


	//   ....[1]....
        /*005c*/ 	.word	0x00001b10


	//   ....[2]....
        /*0060*/ 	.word	0x00001b30


	//   ....[3]....
        /*0064*/ 	.word	0x00001c90


	//   ....[4]....
        /*0068*/ 	.word	0x00001d80


	//   ....[5]....
        /*006c*/ 	.word	0x00001e90


	//----- nvinfo : EIATTR_EXIT_INSTR_OFFSETS
	.align		4
.L_706:
        /*0070*/ 	.byte	0x04, 0x1c
        /*0072*/ 	.short	(.L_708 - .L_707)


	//   ....[0]....
.L_707:
        /*0074*/ 	.word	0x000045e0


	//   ....[1]....
        /*0078*/ 	.word	0x00004a70


	//----- nvinfo : EIATTR_CRS_STACK_SIZE
	.align		4
.L_708:
        /*007c*/ 	.byte	0x04, 0x1e
        /*007e*/ 	.short	(.L_710 - .L_709)
.L_709:
        /*0080*/ 	.word	0x00000000
.L_710:


//--------------------- .nv.info._ZN5flash32flash_fwd_splitkv_combine_kernelI23Flash_fwd_kernel_traitsILi32ELi64ELi256ELi4ELb0ELb0EN7cutlass10bfloat16_tE19Flash_kernel_traitsILi32ELi64ELi256ELi4ES3_EELi16ELi4ELb1EEEvNS_16Flash_fwd_paramsE --------------------------
	.section	.nv.info._ZN5flash32flash_fwd_splitkv_combine_kernelI23Flash_fwd_kernel_traitsILi32ELi64ELi256ELi4ELb0ELb0EN7cutlass10bfloat16_tE19Flash_kernel_traitsILi32ELi64ELi256ELi4ES3_EELi16ELi4ELb1EEEvNS_16Flash_fwd_paramsE,"",@"SHT_CUDA_INFO"
	.sectionflags	@""
	.align	4


	//----- nvinfo : EIATTR_CUDA_API_VERSION
	.align		4
        /*0000*/ 	.byte	0x04, 0x37
        /*0002*/ 	.short	(.L_712 - .L_711)
.L_711:
        /*0004*/ 	.word	0x00000082


	//----- nvinfo : EIATTR_SW2861232_WAR
	.align		4
.L_712:
        /*0008*/ 	.byte	0x01, 0x35
	.zero		2


	//----- nvinfo : EIATTR_PARAM_CBANK
	.align		4
        /*000c*/ 	.byte	0x04, 0x0a
        /*000e*/ 	.short	(.L_714 - .L_713)
	.align		4
.L_713:
        /*0010*/ 	.word	index@(.nv.constant0._ZN5flash32flash_fwd_splitkv_combine_kernelI23Flash_fwd_kernel_traitsILi32ELi64ELi256ELi4ELb0ELb0EN7cutlass10bfloat16_tE19Flash_kernel_traitsILi32ELi64ELi256ELi4ES3_EELi16ELi4ELb1EEEvNS_16Flash_fwd_paramsE)
        /*0014*/ 	.short	0x0160
        /*0016*/ 	.short	0x01d0


	//----- nvinfo : EIATTR_CBANK_PARAM_SIZE
	.align		4
.L_714:
        /*0018*/ 	.byte	0x03, 0x19
        /*001a*/ 	.short	0x01d0


	//----- nvinfo : EIATTR_KPARAM_INFO
	.align		4
        /*001c*/ 	.byte	0x04, 0x17
        /*001e*/ 	.short	(.L_716 - .L_715)
.L_715:
        /*0020*/ 	.word	0x00000000
        /*0024*/ 	.short	0x0000
        /*0026*/ 	.short	0x0000
        /*0028*/ 	.byte	0x00, 0xf0, 0x41, 0x07


	//----- nvinfo : EIATTR_MAXREG_COUNT
	.align		4
.L_716:
        /*002c*/ 	.byte	0x03, 0x1b
        /*002e*/ 	.short	0x00ff


	//----- nvinfo : EIATTR_NUM_BARRIERS
	.align		4
        /*0030*/ 	.byte	0x02, 0x4c
        /*0032*/ 	.byte	0x01
	.zero		1


	//----- nvinfo : EIATTR_MERCURY_ISA_VERSION
	.align		4
        /*0034*/ 	.byte	0x03, 0x5f
        /*0036*/ 	.short	0x0000


	//----- nvinfo : EIATTR_COOP_GROUP_MASK_REGIDS
	.align		4
        /*0038*/ 	.byte	0x04, 0x29
        /*003a*/ 	.short	(.L_718 - .L_717)


	//   ....[0]....
.L_717:
        /*003c*/ 	.word	0xffffffff


	//   ....[1]....
        /*0040*/ 	.word	0xffffffff


	//   ....[2]....
        /*0044*/ 	.word	0xffffffff


	//   ....[3]....
        /*0048*/ 	.word	0xffffffff


	//   ....[4]....
        /*004c*/ 	.word	0xffffffff


	//   ....[5]....
        /*0050*/ 	.word	0xffffffff


	//----- nvinfo : EIATTR_COOP_GROUP_INSTR_OFFSETS
	.align		4
.L_718:
        /*0054*/ 	.byte	0x04, 0x28
        /*0056*/ 	.short	(.L_720 - .L_719)


	//   ....[0]....
.L_719:
        /*0058*/ 	.word	0x000017c0


	//   ....[1]....
        /*005c*/ 	.word	0x00001850


	//   ....[2]....
        /*0060*/ 	.word	0x000018b0


	//   ....[3]....
        /*0064*/ 	.word	0x00001a10


	//   ....[4]....
        /*0068*/ 	.word	0x00001ab0


	//   ....[5]....
        /*006c*/ 	.word	0x00001bc0


	//----- nvinfo : EIATTR_EXIT_INSTR_OFFSETS
	.align		4
.L_720:
        /*0070*/ 	.byte	0x04, 0x1c
        /*0072*/ 	.short	(.L_722 - .L_721)


	//   ....[0]....
.L_721:
        /*0074*/ 	.word	0x00004280


	//   ....[1]....
        /*0078*/ 	.word	0x00004710


	//----- nvinfo : EIATTR_CRS_STACK_SIZE
	.align		4
.L_722:
        /*007c*/ 	.byte	0x04, 0x1e
        /*007e*/ 	.short	(.L_724 - .L_723)
.L_723:
        /*0080*/ 	.word	0x00000000
.L_724:


//--------------------- .nv.info._ZN5flash32flash_fwd_splitkv_combine_kernelI23Flash_fwd_kernel_traitsILi32ELi64ELi256ELi4ELb0ELb0EN7cutlass10bfloat16_tE19Flash_kernel_traitsILi32ELi64ELi256ELi4ES3_EELi16ELi3ELb1EEEvNS_16Flash_fwd_paramsE --------------------------
	.section	.nv.info._ZN5flash32flash_fwd_splitkv_combine_kernelI23Flash_fwd_kernel_traitsILi32ELi64ELi256ELi4ELb0ELb0EN7cutlass10bfloat16_tE19Flash_kernel_traitsILi32ELi64ELi256ELi4ES3_EELi16ELi3ELb1EEEvNS_16Flash_fwd_paramsE,"",@"SHT_CUDA_INFO"
	.sectionflags	@""
	.align	4


	//----- nvinfo : EIATTR_CUDA_API_VERSION
	.align		4
        /*0000*/ 	.byte	0x04, 0x37
        /*0002*/ 	.short	(.L_726 - .L_725)
.L_725:
        /*0004*/ 	.word	0x00000082


	//----- nvinfo : EIATTR_SW2861232_WAR
	.align		4
.L_726:
        /*0008*/ 	.byte	0x01, 0x35
	.zero		2


	//----- nvinfo : EIATTR_PARAM_CBANK
	.align		4
        /*000c*/ 	.byte	0x04, 0x0a
        /*000e*/ 	.short	(.L_728 - .L_727)
	.align		4
.L_727:
        /*0010*/ 	.word	index@(.nv.constant0._ZN5flash32flash_fwd_splitkv_combine_kernelI23Flash_fwd_kernel_traitsILi32ELi64ELi256ELi4ELb0ELb0EN7cutlass10bfloat16_tE19Flash_kernel_traitsILi32ELi64ELi256ELi4ES3_EELi16ELi3ELb1EEEvNS_16Flash_fwd_paramsE)
        /*0014*/ 	.short	0x0160
        /*0016*/ 	.short	0x01d0


	//----- nvinfo : EIATTR_CBANK_PARAM_SIZE
	.align		4
.L_728:
        /*0018*/ 	.byte	0x03, 0x19
        /*001a*/ 	.short	0x01d0


	//----- nvinfo : EIATTR_KPARAM_INFO
	.align		4
        /*001c*/ 	.byte	0x04, 0x17
        /*001e*/ 	.short	(.L_730 - .L_729)
.L_729:
        /*0020*/ 	.word	0x00000000
        /*0024*/ 	.short	0x0000
        /*0026*/ 	.short	0x0000
        /*0028*/ 	.byte	0x00, 0xf0, 0x41, 0x07


	//----- nvinfo : EIATTR_MAXREG_COUNT
	.align		4
.L_730:
        /*002c*/ 	.byte	0x03, 0x1b
        /*002e*/ 	.short	0x00ff


	//----- nvinfo : EIATTR_NUM_BARRIERS
	.align		4
        /*0030*/ 	.byte	0x02, 0x4c
        /*0032*/ 	.byte	0x01
	.zero		1


	//----- nvinfo : EIATTR_MERCURY_ISA_VERSION
	.align		4
        /*0034*/ 	.byte	0x03, 0x5f
        /*0036*/ 	.short	0x0000


	//----- nvinfo : EIATTR_COOP_GROUP_MASK_REGIDS
	.align		4
        /*0038*/ 	.byte	0x04, 0x29
        /*003a*/ 	.short	(.L_732 - .L_731)


	//   ....[0]....
.L_731:
        /*003c*/ 	.word	0xffffffff


	//   ....[1]....
        /*0040*/ 	.word	0xffffffff


	//   ....[2]....
        /*0044*/ 	.word	0xffffffff


	//   ....[3]....
        /*0048*/ 	.word	0xffffffff


	//   ....[4]....
        /*004c*/ 	.word	0xffffffff


	//   ....[5]....
        /*0050*/ 	.word	0xffffffff


	//----- nvinfo : EIATTR_COOP_GROUP_INSTR_OFFSETS
	.align		4
.L_732:
        /*0054*/ 	.byte	0x04, 0x28
        /*0056*/ 	.short	(.L_734 - .L_733)


	//   ....[0]....
.L_733:
        /*0058*/ 	.word	0x00001c30


	//   ....[1]....
        /*005c*/ 	.word	0x00001c50


	//   ....[2]....
        /*0060*/ 	.word	0x00001c80


	//   ....[3]....
        /*0064*/ 	.word	0x00001cf0


	//   ....[4]....
        /*0068*/ 	.word	0x00001d10


	//   ....[5]....
        /*006c*/ 	.word	0x00001d30


	//----- nvinfo : EIATTR_EXIT_INSTR_OFFSETS
	.align		4
.L_734:
        /*0070*/ 	.byte	0x04, 0x1c
        /*0072*/ 	.short	(.L_736 - .L_735)


	//   ....[0]....
.L_735:
        /*0074*/ 	.word	0x000041e0


	//   ....[1]....
        /*0078*/ 	.word	0x00004670


	//----- nvinfo : EIATTR_CRS_STACK_SIZE
	.align		4
.L_736:
        /*007c*/ 	.byte	0x04, 0x1e
        /*007e*/ 	.short	(.L_738 - .L_737)
.L_737:
        /*0080*/ 	.word	0x00000000
.L_738:


//--------------------- .nv.info._ZN5flash32flash_fwd_splitkv_combine_kernelI23Flash_fwd_kernel_traitsILi32ELi64ELi256ELi4ELb0ELb0EN7cutlass10bfloat16_tE19Flash_kernel_traitsILi32ELi64ELi256ELi4ES3_EELi16ELi2ELb1EEEvNS_16Flash_fwd_paramsE --------------------------
	.section	.nv.info._ZN5flash32flash_fwd_splitkv_combine_kernelI23Flash_fwd_kernel_traitsILi32ELi64ELi256ELi4ELb0ELb0EN7cutlass10bfloat16_tE19Flash_kernel_traitsILi32ELi64ELi256ELi4ES3_EELi16ELi2ELb1EEEvNS_16Flash_fwd_paramsE,"",@"SHT_CUDA_INFO"
	.sectionflags	@""
	.align	4


	//----- nvinfo : EIATTR_CUDA_API_VERSION
	.align		4
        /*0000*/ 	.byte	0x04, 0x37
        /*0002*/ 	.short	(.L_740 - .L_739)
.L_739:
        /*0004*/ 	.word	0x00000082


	//----- nvinfo : EIATTR_SW2861232_WAR
	.align		4
.L_740:
        /*0008*/ 	.byte	0x01, 0x35
	.zero		2


	//----- nvinfo : EIATTR_PARAM_CBANK
	.align		4
        /*000c*/ 	.byte	0x04, 0x0a
        /*000e*/ 	.short	(.L_742 - .L_741)
	.align		4
.L_741:
        /*0010*/ 	.word	index@(.nv.constant0._ZN5flash32flash_fwd_splitkv_combine_kernelI23Flash_fwd_kernel_traitsILi32ELi64ELi256ELi4ELb0ELb0EN7cutlass10bfloat16_tE19Flash_kernel_traitsILi32ELi64ELi256ELi4ES3_EELi16ELi2ELb1EEEvNS_16Flash_fwd_paramsE)
        /*0014*/ 	.short	0x0160
        /*0016*/ 	.short	0x01d0


	//----- nvinfo : EIATTR_CBANK_PARAM_SIZE
	.align		4
.L_742:
        /*0018*/ 	.byte	0x03, 0x19
        /*001a*/ 	.short	0x01d0


	//----- nvinfo : EIATTR_KPARAM_INFO
	.align		4
        /*001c*/ 	.byte	0x04, 0x17
        /*001e*/ 	.short	(.L_744 - .L_743)
.L_743:
        /*0020*/ 	.word	0x00000000
        /*0024*/ 	.short	0x0000
        /*0026*/ 	.short	0x0000
        /*0028*/ 	.byte	0x00, 0xf0, 0x41, 0x07


	//----- nvinfo : EIATTR_MAXREG_COUNT
	.align		4
.L_744:
        /*002c*/ 	.byte	0x03, 0x1b
        /*002e*/ 	.short	0x00ff


	//----- nvinfo : EIATTR_NUM_BARRIERS
	.align		4
        /*0030*/ 	.byte	0x02, 0x4c
        /*0032*/ 	.byte	0x01
	.zero		1


	//----- nvinfo : EIATTR_MERCURY_ISA_VERSION
	.align		4
        /*0034*/ 	.byte	0x03, 0x5f
        /*0036*/ 	.short	0x0000


	//----- nvinfo : EIATTR_COOP_GROUP_MASK_REGIDS
	.align		4
        /*0038*/ 	.byte	0x04, 0x29
        /*003a*/ 	.short	(.L_746 - .L_745)


	//   ....[0]....
.L_745:
        /*003c*/ 	.word	0xffffffff


	//   ....[1]....
        /*0040*/ 	.word	0xffffffff


	//   ....[2]....
        /*0044*/ 	.word	0xffffffff


	//   ....[3]....
        /*0048*/ 	.word	0xffffffff


	//----- nvinfo : EIATTR_COOP_GROUP_INSTR_OFFSETS
	.align		4
.L_746:
        /*004c*/ 	.byte	0x04, 0x28
        /*004e*/ 	.short	(.L_748 - .L_747)


	//   ....[0]....
.L_747:
        /*0050*/ 	.word	0x00001c10


	//   ....[1]....
        /*0054*/ 	.word	0x00001c30


	//   ....[2]....
        /*0058*/ 	.word	0x00001ca0


	//   ....[3]....
        /*005c*/ 	.word	0x00001cc0


	//----- nvinfo : EIATTR_EXIT_INSTR_OFFSETS
	.align		4
.L_748:
        /*0060*/ 	.byte	0x04, 0x1c
        /*0062*/ 	.short	(.L_750 - .L_749)


	//   ....[0]....
.L_749:
        /*0064*/ 	.word	0x00004180


	//   ....[1]....
        /*0068*/ 	.word	0x000045f0


	//----- nvinfo : EIATTR_CRS_STACK_SIZE
	.align		4
.L_750:
        /*006c*/ 	.byte	0x04, 0x1e
        /*006e*/ 	.short	(.L_752 - .L_751)
.L_751:
        /*0070*/ 	.word	0x00000000
.L_752:


//--------------------- .nv.info._ZN5flash32flash_fwd_splitkv_combine_kernelI23Flash_fwd_kernel_traitsILi32ELi64ELi256ELi4ELb0ELb0EN7cutlass10bfloat16_tE19Flash_kernel_traitsILi32ELi64ELi256ELi4ES3_EELi16ELi1ELb1EEEvNS_16Flash_fwd_paramsE --------------------------
	.section	.nv.info._ZN5flash32flash_fwd_splitkv_combine_kernelI23Flash_fwd_kernel_traitsILi32ELi64ELi256ELi4ELb0ELb0EN7cutlass10bfloat16_tE19Flash_kernel_traitsILi32ELi64ELi256ELi4ES3_EELi16ELi1ELb1EEEvNS_16Flash_fwd_paramsE,"",@"SHT_CUDA_INFO"
	.sectionflags	@""
	.align	4


	//----- nvinfo : EIATTR_CUDA_API_VERSION
	.align		4
        /*0000*/ 	.byte	0x04, 0x37
        /*0002*/ 	.short	(.L_754 - .L_753)
.L_753:
        /*0004*/ 	.word	0x00000082


	//----- nvinfo : EIATTR_SW2861232_WAR
	.align		4
.L_754:
        /*0008*/ 	.byte	0x01, 0x35
	.zero		2


	//----- nvinfo : EIATTR_PARAM_CBANK
	.align		4
        /*000c*/ 	.byte	0x04, 0x0a
        /*000e*/ 	.short	(.L_756 - .L_755)
	.align		4
.L_755:
        /*0010*/ 	.word	index@(.nv.constant0._ZN5flash32flash_fwd_splitkv_combine_kernelI23Flash_fwd_kernel_traitsILi32ELi64ELi256ELi4ELb0ELb0EN7cutlass10bfloat16_tE19Flash_kernel_traitsILi32ELi64ELi256ELi4ES3_EELi16ELi1ELb1EEEvNS_16Flash_fwd_paramsE)
        /*0014*/ 	.short	0x0160
        /*0016*/ 	.short	0x01d0


	//----- nvinfo : EIATTR_CBANK_PARAM_SIZE
	.align		4
.L_756:
        /*0018*/ 	.byte	0x03, 0x19
        /*001a*/ 	.short	0x01d0


	//----- nvinfo : EIATTR_KPARAM_INFO
	.align		4
        /*001c*/ 	.byte	0x04, 0x17
        /*001e*/ 	.short	(.L_758 - .L_757)
.L_757:
        /*0020*/ 	.word	0x00000000
        /*0024*/ 	.short	0x0000
        /*0026*/ 	.short	0x0000
        /*0028*/ 	.byte	0x00, 0xf0, 0x41, 0x07


	//----- nvinfo : EIATTR_MAXREG_COUNT
	.align		4
.L_758:
        /*002c*/ 	.byte	0x03, 0x1b
        /*002e*/ 	.short	0x00ff


	//----- nvinfo : EIATTR_NUM_BARRIERS
	.align		4
        /*0030*/ 	.byte	0x02, 0x4c
        /*0032*/ 	.byte	0x01
	.zero		1


	//----- nvinfo : EIATTR_MERCURY_ISA_VERSION
	.align		4
        /*0034*/ 	.byte	0x03, 0x5f
        /*0036*/ 	.short	0x0000


	//----- nvinfo : EIATTR_COOP_GROUP_MASK_REGIDS
	.align		4
        /*0038*/ 	.byte	0x04, 0x29
        /*003a*/ 	.short	(.L_760 - .L_759)


	//   ....[0]....
.L_759:
        /*003c*/ 	.word	0xffffffff


	//   ....[1]....
        /*0040*/ 	.word	0xffffffff


	//----- nvinfo : EIATTR_COOP_GROUP_INSTR_OFFSETS
	.align		4
.L_760:
        /*0044*/ 	.byte	0x04, 0x28
        /*0046*/ 	.short	(.L_762 - .L_761)


	//   ....[0]....
.L_761:
        /*0048*/ 	.word	0x00001cd0


	//   ....[1]....
        /*004c*/ 	.word	0x00001d40


	//----- nvinfo : EIATTR_EXIT_INSTR_OFFSETS
	.align		4
.L_762:
        /*0050*/ 	.byte	0x04, 0x1c
        /*0052*/ 	.short	(.L_764 - .L_763)


	//   ....[0]....
.L_763:
        /*0054*/ 	.word	0x00004290


	//   ....[1]....
        /*0058*/ 	.word	0x000046f0


	//----- nvinfo : EIATTR_CRS_STACK_SIZE
	.align		4
.L_764:
        /*005c*/ 	.byte	0x04, 0x1e
        /*005e*/ 	.short	(.L_766 - .L_765)
.L_765:
        /*0060*/ 	.word	0x00000000
.L_766:


//--------------------- .nv.info._ZN5flash24flash_fwd_splitkv_kernelI23Flash_fwd_kernel_traitsILi32ELi64ELi256ELi4ELb0ELb0EN7cutlass10bfloat16_tE19Flash_kernel_traitsILi32ELi64ELi256ELi4ES3_EELb1ELb0ELb0ELb0ELb0ELb0ELb0ELb0EEEvNS_16Flash_fwd_paramsE --------------------------
	.section	.nv.info._ZN5flash24flash_fwd_splitkv_kernelI23Flash_fwd_kernel_traitsILi32ELi64ELi256ELi4ELb0ELb0EN7cutlass10bfloat16_tE19Flash_kernel_traitsILi32ELi64ELi256ELi4ES3_EELb1ELb0ELb0ELb0ELb0ELb0ELb0ELb0EEEvNS_16Flash_fwd_paramsE,"",@"SHT_CUDA_INFO"
	.sectionflags	@""
	.align	4


	//----- nvinfo : EIATTR_CUDA_API_VERSION
	.align		4
        /*0000*/ 	.byte	0x04, 0x37
        /*0002*/ 	.short	(.L_768 - .L_767)
.L_767:
        /*0004*/ 	.word	0x00000082


	//----- nvinfo : EIATTR_SW2861232_WAR
	.align		4
.L_768:
        /*0008*/ 	.byte	0x01, 0x35
	.zero		2


	//----- nvinfo : EIATTR_PARAM_CBANK
	.align		4
        /*000c*/ 	.byte	0x04, 0x0a
        /*000e*/ 	.short	(.L_770 - .L_769)
	.align		4
.L_769:
        /*0010*/ 	.word	index@(.nv.constant0._ZN5flash24flash_fwd_splitkv_kernelI23Flash_fwd_kernel_traitsILi32ELi64ELi256ELi4ELb0ELb0EN7cutlass10bfloat16_tE19Flash_kernel_traitsILi32ELi64ELi256ELi4ES3_EELb1ELb0ELb0ELb0ELb0ELb0ELb0ELb0EEEvNS_16Flash_fwd_paramsE)
        /*0014*/ 	.short	0x0160
        /*0016*/ 	.short	0x01d0


	//----- nvinfo : EIATTR_CBANK_PARAM_SIZE
	.align		4
.L_770:
        /*0018*/ 	.byte	0x03, 0x19
        /*001a*/ 	.short	0x01d0


	//----- nvinfo : EIATTR_KPARAM_INFO
	.align		4
        /*001c*/ 	.byte	0x04, 0x17
        /*001e*/ 	.short	(.L_772 - .L_771)
.L_771:
        /*0020*/ 	.word	0x00000000
        /*0024*/ 	.short	0x0000
        /*0026*/ 	.short	0x0000
        /*0028*/ 	.byte	0x00, 0xf0, 0x41, 0x07


	//----- nvinfo : EIATTR_MAXREG_COUNT
	.align		4
.L_772:
        /*002c*/ 	.byte	0x03, 0x1b
        /*002e*/ 	.short	0x00ff


	//----- nvinfo : EIATTR_NUM_BARRIERS
	.align		4
        /*0030*/ 	.byte	0x02, 0x4c
        /*0032*/ 	.byte	0x01
	.zero		1


	//----- nvinfo : EIATTR_MERCURY_ISA_VERSION
	.align		4
        /*0034*/ 	.byte	0x03, 0x5f
        /*0036*/ 	.short	0x0000


	//----- nvinfo : EIATTR_COOP_GROUP_MASK_REGIDS
	.align		4
        /*0038*/ 	.byte	0x04, 0x29
        /*003a*/ 	.short	(.L_774 - .L_773)


	//   ....[0]....
.L_773:
        /*003c*/ 	.word	0xffffffff


	//   ....[1]....
        /*0040*/ 	.word	0xffffffff


	//   ....[2]....
        /*0044*/ 	.word	0xffffffff


	//   ....[3]....
        /*0048*/ 	.word	0xffffffff


	//   ....[4]....
        /*004c*/ 	.word	0xffffffff


	//   ....[5]....
        /*0050*/ 	.word	0xffffffff


	//   ....[6]....
        /*0054*/ 	.word	0xffffffff


	//   ....[7]....
        /*0058*/ 	.word	0xffffffff


	//   ....[8]....
        /*005c*/ 	.word	0xffffffff


	//   ....[9]....
        /*0060*/ 	.word	0xffffffff


	//   ....[10]....
        /*0064*/ 	.word	0xffffffff


	//   ....[11]....
        /*0068*/ 	.word	0xffffffff


	//   ....[12]....
        /*006c*/ 	.word	0xffffffff


	//   ....[13]....
        /*0070*/ 	.word	0xffffffff


	//   ....[14]....
        /*0074*/ 	.word	0xffffffff


	//   ....[15]....
        /*0078*/ 	.word	0xffffffff


	//----- nvinfo : EIATTR_COOP_GROUP_INSTR_OFFSETS
	.align		4
.L_774:
        /*007c*/ 	.byte	0x04, 0x28
        /*007e*/ 	.short	(.L_776 - .L_775)


	//   ....[0]....
.L_775:
        /*0080*/ 	.word	0x00005120


	//   ....[1]....
        /*0084*/ 	.word	0x000051c0


	//   ....[2]....
        /*0088*/ 	.word	0x00006410


	//   ....[3]....
        /*008c*/ 	.word	0x00006470


	//   ....[4]....
        /*0090*/ 	.word	0x0000b740


	//   ....[5]....
        /*0094*/ 	.word	0x0000b760


	//   ....[6]....
        /*0098*/ 	.word	0x0000b780


	//   ....[7]....
        /*009c*/ 	.word	0x0000b890


	//   ....[8]....
        /*00a0*/ 	.word	0x0000fe00


	//   ....[9]....
        /*00a4*/ 	.word	0x0000fe10


	//   ....[10]....
        /*00a8*/ 	.word	0x0000fe40


	//   ....[11]....
        /*00ac*/ 	.word	0x0000fe50


	//   ....[12]....
        /*00b0*/ 	.word	0x000122a0


	//   ....[13]....
        /*00b4*/ 	.word	0x000122e0


	//   ....[14]....
        /*00b8*/ 	.word	0x00012330


	//   ....[15]....
        /*00bc*/ 	.word	0x00012350


	//----- nvinfo : EIATTR_EXIT_INSTR_OFFSETS
	.align		4
.L_776:
        /*00c0*/ 	.byte	0x04, 0x1c
        /*00c2*/ 	.short	(.L_778 - .L_777)


	//   ....[0]....
.L_777:
        /*00c4*/ 	.word	0x000002d0


	//   ....[1]....
        /*00c8*/ 	.word	0x00000880


	//   ....[2]....
        /*00cc*/ 	.word	0x000008b0


	//   ....[3]....
        /*00d0*/ 	.word	0x00012cc0


	//   ....[4]....
        /*00d4*/ 	.word	0x00012d80


	//----- nvinfo : EIATTR_CTAIDZ_USED
	.align		4
.L_778:
        /*00d8*/ 	.byte	0x01, 0x04
	.zero		2


	//----- nvinfo : EIATTR_CRS_STACK_SIZE
	.align		4
        /*00dc*/ 	.byte	0x04, 0x1e
        /*00de*/ 	.short	(.L_780 - .L_779)
.L_779:
        /*00e0*/ 	.word	0x00000000
.L_780:


//--------------------- .nv.info._ZN5flash24flash_fwd_splitkv_kernelI23Flash_fwd_kernel_traitsILi32ELi64ELi256ELi4ELb0ELb0EN7cutlass10bfloat16_tE19Flash_kernel_traitsILi32ELi64ELi256ELi4ES3_EELb1ELb0ELb0ELb0ELb0ELb1ELb0ELb0EEEvNS_16Flash_fwd_paramsE --------------------------
	.section	.nv.info._ZN5flash24flash_fwd_splitkv_kernelI23Flash_fwd_kernel_traitsILi32ELi64ELi256ELi4ELb0ELb0EN7cutlass10bfloat16_tE19Flash_kernel_traitsILi32ELi64ELi256ELi4ES3_EELb1ELb0ELb0ELb0ELb0ELb1ELb0ELb0EEEvNS_16Flash_fwd_paramsE,"",@"SHT_CUDA_INFO"
	.sectionflags	@""
	.align	4


	//----- nvinfo : EIATTR_CUDA_API_VERSION
	.align		4
        /*0000*/ 	.byte	0x04, 0x37
        /*0002*/ 	.short	(.L_782 - .L_781)
.L_781:
        /*0004*/ 	.word	0x00000082


	//----- nvinfo : EIATTR_SW2861232_WAR
	.align		4
.L_782:
        /*0008*/ 	.byte	0x01, 0x35
	.zero		2


	//----- nvinfo : EIATTR_PARAM_CBANK
	.align		4
        /*000c*/ 	.byte	0x04, 0x0a
        /*000e*/ 	.short	(.L_784 - .L_783)
	.align		4
.L_783:
        /*0010*/ 	.word	index@(.nv.constant0._ZN5flash24flash_fwd_splitkv_kernelI23Flash_fwd_kernel_traitsILi32ELi64ELi256ELi4ELb0ELb0EN7cutlass10bfloat16_tE19Flash_kernel_traitsILi32ELi64ELi256ELi4ES3_EELb1ELb0ELb0ELb0ELb0ELb1ELb0ELb0EEEvNS_16Flash_fwd_paramsE)
        /*0014*/ 	.short	0x0160
        /*0016*/ 	.short	0x01d0


	//----- nvinfo : EIATTR_CBANK_PARAM_SIZE
	.align		4
.L_784:
        /*0018*/ 	.byte	0x03, 0x19
        /*001a*/ 	.short	0x01d0


	//----- nvinfo : EIATTR_KPARAM_INFO
	.align		4
        /*001c*/ 	.byte	0x04, 0x17
        /*001e*/ 	.short	(.L_786 - .L_785)
.L_785:
        /*0020*/ 	.word	0x00000000
        /*0024*/ 	.short	0x0000
        /*0026*/ 	.short	0x0000
        /*0028*/ 	.byte	0x00, 0xf0, 0x41, 0x07


	//----- nvinfo : EIATTR_MAXREG_COUNT
	.align		4
.L_786:
        /*002c*/ 	.byte	0x03, 0x1b
        /*002e*/ 	.short	0x00ff


	//----- nvinfo : EIATTR_NUM_BARRIERS
	.align		4
        /*0030*/ 	.byte	0x02, 0x4c
        /*0032*/ 	.byte	0x01
	.zero		1


	//----- nvinfo : EIATTR_MERCURY_ISA_VERSION
	.align		4
        /*0034*/ 	.byte	0x03, 0x5f
        /*0036*/ 	.short	0x0000


	//----- nvinfo : EIATTR_COOP_GROUP_MASK_REGIDS
	.align		4
        /*0038*/ 	.byte	0x04, 0x29
        /*003a*/ 	.short	(.L_788 - .L_787)


	//   ....[0]....
.L_787:
        /*003c*/ 	.word	0xffffffff


	//   ....[1]....
        /*0040*/ 	.word	0xffffffff


	//   ....[2]....
        /*0044*/ 	.word	0xffffffff


	//   ....[3]....
        /*0048*/ 	.word	0xffffffff


	//   ....[4]....
        /*004c*/ 	.word	0xffffffff


	//   ....[5]....
        /*0050*/ 	.word	0xffffffff


	//   ....[6]....
        /*0054*/ 	.word	0xffffffff


	//   ....[7]....
        /*0058*/ 	.word	0xffffffff


	//   ....[8]....
        /*005c*/ 	.word	0xffffffff


	//   ....[9]....
        /*0060*/ 	.word	0xffffffff


	//   ....[10]....
        /*0064*/ 	.word	0xffffffff


	//   ....[11]....
        /*0068*/ 	.word	0xffffffff


	//   ....[12]....
        /*006c*/ 	.word	0xffffffff


	//   ....[13]....
        /*0070*/ 	.word	0xffffffff


	//   ....[14]....
        /*0074*/ 	.word	0xffffffff


	//   ....[15]....
        /*0078*/ 	.word	0xffffffff


	//----- nvinfo : EIATTR_COOP_GROUP_INSTR_OFFSETS
	.align		4
.L_788:
        /*007c*/ 	.byte	0x04, 0x28
        /*007e*/ 	.short	(.L_790 - .L_789)


	//   ....[0]....
.L_789:
        /*0080*/ 	.word	0x000062a0


	//   ....[1]....
        /*0084*/ 	.word	0x000062e0


	//   ....[2]....
        /*0088*/ 	.word	0x000075a0


	//   ....[3]....
        /*008c*/ 	.word	0x000075f0


	//   ....[4]....
        /*0090*/ 	.word	0x0000d570


	//   ....[5]....
        /*0094*/ 	.word	0x0000d590


	//   ....[6]....
        /*0098*/ 	.word	0x0000df70


	//   ....[7]....
        /*009c*/ 	.word	0x0000dfc0


	//   ....[8]....
        /*00a0*/ 	.word	0x00013050


	//   ....[9]....
        /*00a4*/ 	.word	0x00013060


	//   ....[10]....
        /*00a8*/ 	.word	0x00013090


	//   ....[11]....
        /*00ac*/ 	.word	0x000130a0


	//   ....[12]....
        /*00b0*/ 	.word	0x000154f0


	//   ....[13]....
        /*00b4*/ 	.word	0x00015530


	//   ....[14]....
        /*00b8*/ 	.word	0x00015580


	//   ....[15]....
        /*00bc*/ 	.word	0x000155a0


	//----- nvinfo : EIATTR_EXIT_INSTR_OFFSETS
	.align		4
.L_790:
        /*00c0*/ 	.byte	0x04, 0x1c
        /*00c2*/ 	.short	(.L_792 - .L_791)


	//   ....[0]....
.L_791:
        /*00c4*/ 	.word	0x000002d0


	//   ....[1]....
        /*00c8*/ 	.word	0x00000880


	//   ....[2]....
        /*00cc*/ 	.word	0x000008b0


	//   ....[3]....
        /*00d0*/ 	.word	0x00015f10


	//   ....[4]....
        /*00d4*/ 	.word	0x00015fd0


	//----- nvinfo : EIATTR_CTAIDZ_USED
	.align		4
.L_792:
        /*00d8*/ 	.byte	0x01, 0x04
	.zero		2


	//----- nvinfo : EIATTR_CRS_STACK_SIZE
	.align		4
        /*00dc*/ 	.byte	0x04, 0x1e
        /*00de*/ 	.short	(.L_794 - .L_793)
.L_793:
        /*00e0*/ 	.word	0x00000000
.L_794:


//--------------------- .nv.info._ZN5flash24flash_fwd_splitkv_kernelI23Flash_fwd_kernel_traitsILi32ELi64ELi256ELi4ELb0ELb0EN7cutlass10bfloat16_tE19Flash_kernel_traitsILi32ELi64ELi256ELi4ES3_EELb1ELb0ELb0ELb0ELb0ELb0ELb0ELb1EEEvNS_16Flash_fwd_paramsE --------------------------
	.section	.nv.info._ZN5flash24flash_fwd_splitkv_kernelI23Flash_fwd_kernel_traitsILi32ELi64ELi256ELi4ELb0ELb0EN7cutlass10bfloat16_tE19Flash_kernel_traitsILi32ELi64ELi256ELi4ES3_EELb1ELb0ELb0ELb0ELb0ELb0ELb0ELb1EEEvNS_16Flash_fwd_paramsE,"",@"SHT_CUDA_INFO"
	.sectionflags	@""
	.align	4


	//----- nvinfo : EIATTR_CUDA_API_VERSION
	.align		4
        /*0000*/ 	.byte	0x04, 0x37
        /*0002*/ 	.short	(.L_796 - .L_795)
.L_795:
        /*0004*/ 	.word	0x00000082


	//----- nvinfo : EIATTR_SW2861232_WAR
	.align		4
.L_796:
        /*0008*/ 	.byte	0x01, 0x35
	.zero		2


	//----- nvinfo : EIATTR_PARAM_CBANK
	.align		4
        /*000c*/ 	.byte	0x04, 0x0a
        /*000e*/ 	.short	(.L_798 - .L_797)
	.align		4
.L_797:
        /*0010*/ 	.word	index@(.nv.constant0._ZN5flash24flash_fwd_splitkv_kernelI23Flash_fwd_kernel_traitsILi32ELi64ELi256ELi4ELb0ELb0EN7cutlass10bfloat16_tE19Flash_kernel_traitsILi32ELi64ELi256ELi4ES3_EELb1ELb0ELb0ELb0ELb0ELb0ELb0ELb1EEEvNS_16Flash_fwd_paramsE)
        /*0014*/ 	.short	0x0160
        /*0016*/ 	.short	0x01d0


	//----- nvinfo : EIATTR_CBANK_PARAM_SIZE
	.align		4
.L_798:
        /*0018*/ 	.byte	0x03, 0x19
        /*001a*/ 	.short	0x01d0


	//----- nvinfo : EIATTR_KPARAM_INFO
	.align		4
        /*001c*/ 	.byte	0x04, 0x17
        /*001e*/ 	.short	(.L_800 - .L_799)
.L_799:
        /*0020*/ 	.word	0x00000000
        /*0024*/ 	.short	0x0000
        /*0026*/ 	.short	0x0000
        /*0028*/ 	.byte	0x00, 0xf0, 0x41, 0x07


	//----- nvinfo : EIATTR_MAXREG_COUNT
	.align		4
.L_800:
        /*002c*/ 	.byte	0x03, 0x1b
        /*002e*/ 	.short	0x00ff


	//----- nvinfo : EIATTR_NUM_BARRIERS
	.align		4
        /*0030*/ 	.byte	0x02, 0x4c
        /*0032*/ 	.byte	0x01
	.zero		1


	//----- nvinfo : EIATTR_MERCURY_ISA_VERSION
	.align		4
        /*0034*/ 	.byte	0x03, 0x5f
        /*0036*/ 	.short	0x0000


	//----- nvinfo : EIATTR_COOP_GROUP_MASK_REGIDS
	.align		4
        /*0038*/ 	.byte	0x04, 0x29
        /*003a*/ 	.short	(.L_802 - .L_801)


	//   ....[0]....
.L_801:
        /*003c*/ 	.word	0xffffffff


	//   ....[1]....
        /*0040*/ 	.word	0xffffffff


	//   ....[2]....
        /*0044*/ 	.word	0xffffffff


	//   ....[3]....
        /*0048*/ 	.word	0xffffffff


	//   ....[4]....
        /*004c*/ 	.word	0xffffffff


	//   ....[5]....
        /*0050*/ 	.word	0xffffffff


	//   ....[6]....
        /*0054*/ 	.word	0xffffffff


	//   ....[7]....
        /*0058*/ 	.word	0xffffffff


	//   ....[8]....
        /*005c*/ 	.word	0xffffffff


	//   ....[9]....
        /*0060*/ 	.word	0xffffffff


	//   ....[10]....
        /*0064*/ 	.word	0xffffffff


	//   ....[11]....
        /*0068*/ 	.word	0xffffffff


	//   ....[12]....
        /*006c*/ 	.word	0xffffffff


	//   ....[13]....
        /*0070*/ 	.word	0xffffffff


	//   ....[14]....
        /*0074*/ 	.word	0xffffffff


	//   ....[15]....
        /*0078*/ 	.word	0xffffffff


	//----- nvinfo : EIATTR_COOP_GROUP_INSTR_OFFSETS
	.align		4
.L_802:
        /*007c*/ 	.byte	0x04, 0x28
        /*007e*/ 	.short	(.L_804 - .L_803)


	//   ....[0]....
.L_803:
        /*0080*/ 	.word	0x0000d730


	//   ....[1]....
        /*0084*/ 	.word	0x0000d750


	//   ....[2]....
        /*0088*/ 	.word	0x0000e160


	//   ....[3]....
        /*008c*/ 	.word	0x0000e1c0


	//   ....[4]....
        /*0090*/ 	.word	0x00013190


	//   ....[5]....
        /*0094*/ 	.word	0x000131b0


	//   ....[6]....
        /*0098*/ 	.word	0x00013b80


	//   ....[7]....
        /*009c*/ 	.word	0x00013bd0


	//   ....[8]....
        /*00a0*/ 	.word	0x00017cd0


	//   ....[9]....
        /*00a4*/ 	.word	0x00017cf0


	//   ....[10]....
        /*00a8*/ 	.word	0x00017d20


	//   ....[11]....
        /*00ac*/ 	.word	0x00017d30


	//   ....[12]....
        /*00b0*/ 	.word	0x0001a180


	//   ....[13]....
        /*00b4*/ 	.word	0x0001a1c0


	//   ....[14]....
        /*00b8*/ 	.word	0x0001a210


	//   ....[15]....
        /*00bc*/ 	.word	0x0001a230


	//----- nvinfo : EIATTR_EXIT_INSTR_OFFSETS
	.align		4
.L_804:
        /*00c0*/ 	.byte	0x04, 0x1c
        /*00c2*/ 	.short	(.L_806 - .L_805)


	//   ....[0]....
.L_805:
        /*00c4*/ 	.word	0x00000310


	//   ....[1]....
        /*00c8*/ 	.word	0x00000880


	//   ....[2]....
        /*00cc*/ 	.word	0x000008b0


	//   ....[3]....
        /*00d0*/ 	.word	0x0001aca0


	//   ....[4]....
        /*00d4*/ 	.word	0x0001ad60


	//----- nvinfo : EIATTR_CTAIDZ_USED
	.align		4
.L_806:
        /*00d8*/ 	.byte	0x01, 0x04
	.zero		2


	//----- nvinfo : EIATTR_CRS_STACK_SIZE
	.align		4
        /*00dc*/ 	.byte	0x04, 0x1e
        /*00de*/ 	.short	(.L_808 - .L_807)
.L_807:
        /*00e0*/ 	.word	0x00000000
.L_808:


//--------------------- .nv.info._ZN5flash24flash_fwd_splitkv_kernelI23Flash_fwd_kernel_traitsILi32ELi64ELi256ELi4ELb0ELb0EN7cutlass10bfloat16_tE19Flash_kernel_traitsILi32ELi64ELi256ELi4ES3_EELb1ELb0ELb0ELb0ELb0ELb1ELb0ELb1EEEvNS_16Flash_fwd_paramsE --------------------------
	.section	.nv.info._ZN5flash24flash_fwd_splitkv_kernelI23Flash_fwd_kernel_traitsILi32ELi64ELi256ELi4ELb0ELb0EN7cutlass10bfloat16_tE19Flash_kernel_traitsILi32ELi64ELi256ELi4ES3_EELb1ELb0ELb0ELb0ELb0ELb1ELb0ELb1EEEvNS_16Flash_fwd_paramsE,"",@"SHT_CUDA_INFO"
	.sectionflags	@""
	.align	4


	//----- nvinfo : EIATTR_CUDA_API_VERSION
	.align		4
        /*0000*/ 	.byte	0x04, 0x37
        /*0002*/ 	.short	(.L_810 - .L_809)
.L_809:
        /*0004*/ 	.word	0x00000082


	//----- nvinfo : EIATTR_SW2861232_WAR
	.align		4
.L_810:
        /*0008*/ 	.byte	0x01, 0x35
	.zero		2


	//----- nvinfo : EIATTR_PARAM_CBANK
	.align		4
        /*000c*/ 	.byte	0x04, 0x0a
        /*000e*/ 	.short	(.L_812 - .L_811)
	.align		4
.L_811:
        /*0010*/ 	.word	index@(.nv.constant0._ZN5flash24flash_fwd_splitkv_kernelI23Flash_fwd_kernel_traitsILi32ELi64ELi256ELi4ELb0ELb0EN7cutlass10bfloat16_tE19Flash_kernel_traitsILi32ELi64ELi256ELi4ES3_EELb1ELb0ELb0ELb0ELb0ELb1ELb0ELb1EEEvNS_16Flash_fwd_paramsE)
        /*0014*/ 	.short	0x0160
        /*0016*/ 	.short	0x01d0


	//----- nvinfo : EIATTR_CBANK_PARAM_SIZE
	.align		4
.L_812:
        /*0018*/ 	.byte	0x03, 0x19
        /*001a*/ 	.short	0x01d0


	//----- nvinfo : EIATTR_KPARAM_INFO
	.align		4
        /*001c*/ 	.byte	0x04, 0x17
        /*001e*/ 	.short	(.L_814 - .L_813)
.L_813:
        /*0020*/ 	.word	0x00000000
        /*0024*/ 	.short	0x0000
        /*0026*/ 	.short	0x0000
        /*0028*/ 	.byte	0x00, 0xf0, 0x41, 0x07


	//----- nvinfo : EIATTR_MAXREG_COUNT
	.align		4
.L_814:
        /*002c*/ 	.byte	0x03, 0x1b
        /*002e*/ 	.short	0x00ff


	//----- nvinfo : EIATTR_NUM_BARRIERS
	.align		4
        /*0030*/ 	.byte	0x02, 0x4c
        /*0032*/ 	.byte	0x01
	.zero		1


	//----- nvinfo : EIATTR_ANNOTATIONS
	.align		4
        /*0034*/ 	.byte	0x04, 0x55
        /*0036*/ 	.short	(.L_816 - .L_815)


	//   ....[0]....
.L_815:
        /*0038*/ 	.word	0x00000001
        /*003c*/ 	.byte	0x10, 0x02, 0x00, 0x00, 0x01, 0x00, 0x00, 0x00, 0xe0, 0x87, 0x00, 0x00, 0x01, 0x00, 0x00, 0x00
        /*004c*/ 	.byte	0xc0, 0xe3, 0x01, 0x00


	//----- nvinfo : EIATTR_MERCURY_ISA_VERSION
	.align		4
.L_816:
        /*0050*/ 	.byte	0x03, 0x5f
        /*0052*/ 	.short	0x0000


	//----- nvinfo : EIATTR_COOP_GROUP_MASK_REGIDS
	.align		4
        /*0054*/ 	.byte	0x04, 0x29
        /*0056*/ 	.short	(.L_818 - .L_817)


	//   ....[0]....
.L_817:
        /*0058*/ 	.word	0xffffffff


	//   ....[1]....
        /*005c*/ 	.word	0xffffffff


	//   ....[2]....
        /*0060*/ 	.word	0xffffffff


	//   ....[3]....
        /*0064*/ 	.word	0xffffffff


	//   ....[4]....
        /*0068*/ 	.word	0xffffffff


	//   ....[5]....
        /*006c*/ 	.word	0xffffffff


	//   ....[6]....
        /*0070*/ 	.word	0xffffffff


	//   ....[7]....
        /*0074*/ 	.word	0xffffffff


	//   ....[8]....
        /*0078*/ 	.word	0xffffffff


	//   ....[9]....
        /*007c*/ 	.word	0xffffffff


	//   ....[10]....
        /*0080*/ 	.word	0xffffffff


	//   ....[11]....
        /*0084*/ 	.word	0xffffffff


	//   ....[12]....
        /*0088*/ 	.word	0xffffffff


	//   ....[13]....
        /*008c*/ 	.word	0xffffffff


	//   ....[14]....
        /*0090*/ 	.word	0xffffffff


	//   ....[15]....
        /*0094*/ 	.word	0xffffffff


	//----- nvinfo : EIATTR_COOP_GROUP_INSTR_OFFSETS
	.align		4
.L_818:
        /*0098*/ 	.byte	0x04, 0x28
        /*009a*/ 	.short	(.L_820 - .L_819)


	//   ....[0]....
.L_819:
        /*009c*/ 	.word	0x0000f0b0


	//   ....[1]....
        /*00a0*/ 	.word	0x0000f0d0


	//   ....[2]....
        /*00a4*/ 	.word	0x0000f7d0


	//   ....[3]....
        /*00a8*/ 	.word	0x0000f820


	//   ....[4]....
        /*00ac*/ 	.word	0x00015cc0


	//   ....[5]....
        /*00b0*/ 	.word	0x00015ce0


	//   ....[6]....
        /*00b4*/ 	.word	0x00016360


	//   ....[7]....
        /*00b8*/ 	.word	0x000163c0


	//   ....[8]....
        /*00bc*/ 	.word	0x0001b8b0


	//   ....[9]....
        /*00c0*/ 	.word	0x0001b8d0


	//   ....[10]....
        /*00c4*/ 	.word	0x0001b900


	//   ....[11]....
        /*00c8*/ 	.word	0x0001b910


	//   ....[12]....
        /*00cc*/ 	.word	0x0001dd50


	//   ....[13]....
        /*00d0*/ 	.word	0x0001dd70


	//   ....[14]....
        /*00d4*/ 	.word	0x0001ddc0


	//   ....[15]....
        /*00d8*/ 	.word	0x0001dde0


	//----- nvinfo : EIATTR_EXIT_INSTR_OFFSETS
	.align		4
.L_820:
        /*00dc*/ 	.byte	0x04, 0x1c
        /*00de*/ 	.short	(.L_822 - .L_821)


	//   ....[0]....
.L_821:
        /*00e0*/ 	.word	0x00000340


	//   ....[1]....
        /*00e4*/ 	.word	0x000008c0


	//   ....[2]....
        /*00e8*/ 	.word	0x000008f0


	//   ....[3]....
        /*00ec*/ 	.word	0x0001e890


	//   ....[4]....
        /*00f0*/ 	.word	0x0001e940


	//----- nvinfo : EIATTR_CTAIDZ_USED
	.align		4
.L_822:
        /*00f4*/ 	.byte	0x01, 0x04
	.zero		2


	//----- nvinfo : EIATTR_CRS_STACK_SIZE
	.align		4
        /*00f8*/ 	.byte	0x04, 0x1e
        /*00fa*/ 	.short	(.L_824 - .L_823)
.L_823:
        /*00fc*/ 	.word	0x00000000
.L_824:


//--------------------- .nv.info._ZN5flash24flash_fwd_splitkv_kernelI23Flash_fwd_kernel_traitsILi32ELi64ELi256ELi4ELb0ELb0EN7cutlass10bfloat16_tE19Flash_kernel_traitsILi32ELi64ELi256ELi4ES3_EELb1ELb0ELb0ELb0ELb0ELb0ELb1ELb0EEEvNS_16Flash_fwd_paramsE --------------------------
	.section	.nv.info._ZN5flash24flash_fwd_splitkv_kernelI23Flash_fwd_kernel_traitsILi32ELi64ELi256ELi4ELb0ELb0EN7cutlass10bfloat16_tE19Flash_kernel_traitsILi32ELi64ELi256ELi4ES3_EELb1ELb0ELb0ELb0ELb0ELb0ELb1ELb0EEEvNS_16Flash_fwd_paramsE,"",@"SHT_CUDA_INFO"
	.sectionflags	@""
	.align	4


	//----- nvinfo : EIATTR_CUDA_API_VERSION
	.align		4
        /*0000*/ 	.byte	0x04, 0x37
        /*0002*/ 	.short	(.L_826 - .L_825)
.L_825:
        /*0004*/ 	.word	0x00000082


	//----- nvinfo : EIATTR_SW2861232_WAR
	.align		4
.L_826:
        /*0008*/ 	.byte	0x01, 0x35
	.zero		2


	//----- nvinfo : EIATTR_PARAM_CBANK
	.align		4
        /*000c*/ 	.byte	0x04, 0x0a
        /*000e*/ 	.short	(.L_828 - .L_827)
	.align		4
.L_827:
        /*0010*/ 	.word	index@(.nv.constant0._ZN5flash24flash_fwd_splitkv_kernelI23Flash_fwd_kernel_traitsILi32ELi64ELi256ELi4ELb0ELb0EN7cutlass10bfloat16_tE19Flash_kernel_traitsILi32ELi64ELi256ELi4ES3_EELb1ELb0ELb0ELb0ELb0ELb0ELb1ELb0EEEvNS_16Flash_fwd_paramsE)
        /*0014*/ 	.short	0x0160
        /*0016*/ 	.short	0x01d0


	//----- nvinfo : EIATTR_CBANK_PARAM_SIZE
	.align		4
.L_828:
        /*0018*/ 	.byte	0x03, 0x19
        /*001a*/ 	.short	0x01d0


	//----- nvinfo : EIATTR_KPARAM_INFO
	.align		4
        /*001c*/ 	.byte	0x04, 0x17
        /*001e*/ 	.short	(.L_830 - .L_829)
.L_829:
        /*0020*/ 	.word	0x00000000
        /*0024*/ 	.short	0x0000
        /*0026*/ 	.short	0x0000
        /*0028*/ 	.byte	0x00, 0xf0, 0x41, 0x07


	//----- nvinfo : EIATTR_MAXREG_COUNT
	.align		4
.L_830:
        /*002c*/ 	.byte	0x03, 0x1b
        /*002e*/ 	.short	0x00ff


	//----- nvinfo : EIATTR_NUM_BARRIERS
	.align		4
        /*0030*/ 	.byte	0x02, 0x4c
        /*0032*/ 	.byte	0x01
	.zero		1


	//----- nvinfo : EIATTR_MERCURY_ISA_VERSION
	.align		4
        /*0034*/ 	.byte	0x03, 0x5f
        /*0036*/ 	.short	0x0000


	//----- nvinfo : EIATTR_COOP_GROUP_MASK_REGIDS
	.align		4
        /*0038*/ 	.byte	0x04, 0x29
        /*003a*/ 	.short	(.L_832 - .L_831)


	//   ....[0]....
.L_831:
        /*003c*/ 	.word	0xffffffff


	//   ....[1]....
        /*0040*/ 	.word	0xffffffff


	//   ....[2]....
        /*0044*/ 	.word	0xffffffff


	//   ....[3]....
        /*0048*/ 	.word	0xffffffff


	//   ....[4]....
        /*004c*/ 	.word	0xffffffff


	//   ....[5]....
        /*0050*/ 	.word	0xffffffff


	//   ....[6]....
        /*0054*/ 	.word	0xffffffff


	//   ....[7]....
        /*0058*/ 	.word	0xffffffff


	//   ....[8]....
        /*005c*/ 	.word	0xffffffff


	//   ....[9]....
        /*0060*/ 	.word	0xffffffff


	//   ....[10]....
        /*0064*/ 	.word	0xffffffff


	//   ....[11]....
        /*0068*/ 	.word	0xffffffff


	//   ....[12]....
        /*006c*/ 	.word	0xffffffff


	//   ....[13]....
        /*0070*/ 	.word	0xffffffff


	//   ....[14]....
        /*0074*/ 	.word	0xffffffff


	//   ....[15]....
        /*0078*/ 	.word	0xffffffff


	//----- nvinfo : EIATTR_COOP_GROUP_INSTR_OFFSETS
	.align		4
.L_832:
        /*007c*/ 	.byte	0x04, 0x28
        /*007e*/ 	.short	(.L_834 - .L_833)


	//   ....[0]....
.L_833:
        /*0080*/ 	.word	0x00005aa0


	//   ....[1]....
        /*0084*/ 	.word	0x00005ac0


	//   ....[2]....
        /*0088*/ 	.word	0x000064d0


	//   ....[3]....
        /*008c*/ 	.word	0x00006520


	//   ....[4]....
        /*0090*/ 	.word	0x0000b530


	//   ....[5]....
        /*0094*/ 	.word	0x0000b560


	//   ....[6]....
        /*0098*/ 	.word	0x0000bea0


	//   ....[7]....
        /*009c*/ 	.word	0x0000bf00


	//   ....[8]....
        /*00a0*/ 	.word	0x0000ffc0


	//   ....[9]....
        /*00a4*/ 	.word	0x0000ffe0


	//   ....[10]....
        /*00a8*/ 	.word	0x00010010


	//   ....[11]....
        /*00ac*/ 	.word	0x00010020


	//   ....[12]....
        /*00b0*/ 	.word	0x00012450


	//   ....[13]....
        /*00b4*/ 	.word	0x00012490


	//   ....[14]....
        /*00b8*/ 	.word	0x000124e0


	//   ....[15]....
        /*00bc*/ 	.word	0x000124f0


	//----- nvinfo : EIATTR_EXIT_INSTR_OFFSETS
	.align		4
.L_834:
        /*00c0*/ 	.byte	0x04, 0x1c
        /*00c2*/ 	.short	(.L_836 - .L_835)


	//   ....[0]....
.L_835:
        /*00c4*/ 	.word	0x00000420


	//   ....[1]....
        /*00c8*/ 	.word	0x00000a10


	//   ....[2]....
        /*00cc*/ 	.word	0x00000a40


	//   ....[3]....
        /*00d0*/ 	.word	0x00012ed0


	//   ....[4]....
        /*00d4*/ 	.word	0x00012ef0


	//----- nvinfo : EIATTR_CTAIDZ_USED
	.align		4
.L_836:
        /*00d8*/ 	.byte	0x01, 0x04
	.zero		2


	//----- nvinfo : EIATTR_CRS_STACK_SIZE
	.align		4
        /*00dc*/ 	.byte	0x04, 0x1e
        /*00de*/ 	.short	(.L_838 - .L_837)
.L_837:
        /*00e0*/ 	.word	0x00000000
.L_838:


//--------------------- .nv.info._ZN5flash24flash_fwd_splitkv_kernelI23Flash_fwd_kernel_traitsILi32ELi64ELi256ELi4ELb0ELb0EN7cutlass10bfloat16_tE19Flash_kernel_traitsILi32ELi64ELi256ELi4ES3_EELb1ELb0ELb0ELb0ELb0ELb1ELb1ELb0EEEvNS_16Flash_fwd_paramsE --------------------------
	.section	.nv.info._ZN5flash24flash_fwd_splitkv_kernelI23Flash_fwd_kernel_traitsILi32ELi64ELi256ELi4ELb0ELb0EN7cutlass10bfloat16_tE19Flash_kernel_traitsILi32ELi64ELi256ELi4ES3_EELb1ELb0ELb0ELb0ELb0ELb1ELb1ELb0EEEvNS_16Flash_fwd_paramsE,"",@"SHT_CUDA_INFO"
	.sectionflags	@""
	.align	4


	//----- nvinfo : EIATTR_CUDA_API_VERSION
	.align		4
        /*0000*/ 	.byte	0x04, 0x37
        /*0002*/ 	.short	(.L_840 - .L_839)
.L_839:
        /*0004*/ 	.word	0x00000082


	//----- nvinfo : EIATTR_SW2861232_WAR
	.align		4
.L_840:
        /*0008*/ 	.byte	0x01, 0x35
	.zero		2


	//----- nvinfo : EIATTR_PARAM_CBANK
	.align		4
        /*000c*/ 	.byte	0x04, 0x0a
        /*000e*/ 	.short	(.L_842 - .L_841)
	.align		4
.L_841:
        /*0010*/ 	.word	index@(.nv.constant0._ZN5flash24flash_fwd_splitkv_kernelI23Flash_fwd_kernel_traitsILi32ELi64ELi256ELi4ELb0ELb0EN7cutlass10bfloat16_tE19Flash_kernel_traitsILi32ELi64ELi256ELi4ES3_EELb1ELb0ELb0ELb0ELb0ELb1ELb1ELb0EEEvNS_16Flash_fwd_paramsE)
        /*0014*/ 	.short	0x0160
        /*0016*/ 	.short	0x01d0


	//----- nvinfo : EIATTR_CBANK_PARAM_SIZE
	.align		4
.L_842:
        /*0018*/ 	.byte	0x03, 0x19
        /*001a*/ 	.short	0x01d0


	//----- nvinfo : EIATTR_KPARAM_INFO
	.align		4
        /*001c*/ 	.byte	0x04, 0x17
        /*001e*/ 	.short	(.L_844 - .L_843)
.L_843:
        /*0020*/ 	.word	0x00000000
        /*0024*/ 	.short	0x0000
        /*0026*/ 	.short	0x0000
        /*0028*/ 	.byte	0x00, 0xf0, 0x41, 0x07


	//----- nvinfo : EIATTR_MAXREG_COUNT
	.align		4
.L_844:
        /*002c*/ 	.byte	0x03, 0x1b
        /*002e*/ 	.short	0x00ff


	//----- nvinfo : EIATTR_NUM_BARRIERS
	.align		4
        /*0030*/ 	.byte	0x02, 0x4c
        /*0032*/ 	.byte	0x01
	.zero		1


	//----- nvinfo : EIATTR_ANNOTATIONS
	.align		4
        /*0034*/ 	.byte	0x04, 0x55
        /*0036*/ 	.short	(.L_846 - .L_845)


	//   ....[0]....
.L_845:
        /*0038*/ 	.word	0x00000001
        /*003c*/ 	.byte	0x80, 0x15, 0x00, 0x00, 0x01, 0x00, 0x00, 0x00, 0x80, 0x59, 0x01, 0x00


	//----- nvinfo : EIATTR_MERCURY_ISA_VERSION
	.align		4
.L_846:
        /*0048*/ 	.byte	0x03, 0x5f
        /*004a*/ 	.short	0x0000


	//----- nvinfo : EIATTR_COOP_GROUP_MASK_REGIDS
	.align		4
        /*004c*/ 	.byte	0x04, 0x29
        /*004e*/ 	.short	(.L_848 - .L_847)


	//   ....[0]....
.L_847:
        /*0050*/ 	.word	0xffffffff


	//   ....[1]....
        /*0054*/ 	.word	0xffffffff


	//   ....[2]....
        /*0058*/ 	.word	0xffffffff


	//   ....[3]....
        /*005c*/ 	.word	0xffffffff


	//   ....[4]....
        /*0060*/ 	.word	0xffffffff


	//   ....[5]....
        /*0064*/ 	.word	0xffffffff


	//   ....[6]....
        /*0068*/ 	.word	0xffffffff


	//   ....[7]....
        /*006c*/ 	.word	0xffffffff


	//   ....[8]....
        /*0070*/ 	.word	0xffffffff


	//   ....[9]....
        /*0074*/ 	.word	0xffffffff


	//   ....[10]....
        /*0078*/ 	.word	0xffffffff


	//   ....[11]....
        /*007c*/ 	.word	0xffffffff


	//   ....[12]....
        /*0080*/ 	.word	0xffffffff


	//   ....[13]....
        /*0084*/ 	.word	0xffffffff


	//   ....[14]....
        /*0088*/ 	.word	0xffffffff


	//   ....[15]....
        /*008c*/ 	.word	0xffffffff


	//----- nvinfo : EIATTR_COOP_GROUP_INSTR_OFFSETS
	.align		4
.L_848:
        /*0090*/ 	.byte	0x04, 0x28
        /*0092*/ 	.short	(.L_850 - .L_849)


	//   ....[0]....
.L_849:
        /*0094*/ 	.word	0x00006db0


	//   ....[1]....
        /*0098*/ 	.word	0x00006dd0


	//   ....[2]....
        /*009c*/ 	.word	0x00007600


	//   ....[3]....
        /*00a0*/ 	.word	0x00007650


	//   ....[4]....
        /*00a4*/ 	.word	0x0000d920


	//   ....[5]....
        /*00a8*/ 	.word	0x0000d940


	//   ....[6]....
        /*00ac*/ 	.word	0x0000dfc0


	//   ....[7]....
        /*00b0*/ 	.word	0x0000e020


	//   ....[8]....
        /*00b4*/ 	.word	0x00013500


	//   ....[9]....
        /*00b8*/ 	.word	0x00013520


	//   ....[10]....
        /*00bc*/ 	.word	0x00013550


	//   ....[11]....
        /*00c0*/ 	.word	0x00013560


	//   ....[12]....
        /*00c4*/ 	.word	0x000159a0


	//   ....[13]....
        /*00c8*/ 	.word	0x000159c0


	//   ....[14]....
        /*00cc*/ 	.word	0x00015a00


	//   ....[15]....
        /*00d0*/ 	.word	0x00015a40


	//----- nvinfo : EIATTR_EXIT_INSTR_OFFSETS
	.align		4
.L_850:
        /*00d4*/ 	.byte	0x04, 0x1c
        /*00d6*/ 	.short	(.L_852 - .L_851)


	//   ....[0]....
.L_851:
        /*00d8*/ 	.word	0x00000430


	//   ....[1]....
        /*00dc*/ 	.word	0x00000a10


	//   ....[2]....
        /*00e0*/ 	.word	0x00000a40


	//   ....[3]....
        /*00e4*/ 	.word	0x00016410


	//   ....[4]....
        /*00e8*/ 	.word	0x00016430


	//----- nvinfo : EIATTR_CTAIDZ_USED
	.align		4
.L_852:
        /*00ec*/ 	.byte	0x01, 0x04
	.zero		2


	//----- nvinfo : EIATTR_CRS_STACK_SIZE
	.align		4
        /*00f0*/ 	.byte	0x04, 0x1e
        /*00f2*/ 	.short	(.L_854 - .L_853)
.L_853:
        /*00f4*/ 	.word	0x00000000
.L_854:


//--------------------- .nv.info._ZN5flash24flash_fwd_splitkv_kernelI23Flash_fwd_kernel_traitsILi32ELi64ELi256ELi4ELb0ELb0EN7cutlass10bfloat16_tE19Flash_kernel_traitsILi32ELi64ELi256ELi4ES3_EELb1ELb0ELb0ELb0ELb0ELb0ELb1ELb1EEEvNS_16Flash_fwd_paramsE --------------------------
	.section	.nv.info._ZN5flash24flash_fwd_splitkv_kernelI23Flash_fwd_kernel_traitsILi32ELi64ELi256ELi4ELb0ELb0EN7cutlass10bfloat16_tE19Flash_kernel_traitsILi32ELi64ELi256ELi4ES3_EELb1ELb0ELb0ELb0ELb0ELb0ELb1ELb1EEEvNS_16Flash_fwd_paramsE,"",@"SHT_CUDA_INFO"
	.sectionflags	@""
	.align	4


	//----- nvinfo : EIATTR_CUDA_API_VERSION
	.align		4
        /*0000*/ 	.byte	0x04, 0x37
        /*0002*/ 	.short	(.L_856 - .L_855)
.L_855:
        /*0004*/ 	.word	0x00000082


	//----- nvinfo : EIATTR_SW2861232_WAR
	.align		4
.L_856:
        /*0008*/ 	.byte	0x01, 0x35
	.zero		2


	//----- nvinfo : EIATTR_PARAM_CBANK
	.align		4
        /*000c*/ 	.byte	0x04, 0x0a
        /*000e*/ 	.short	(.L_858 - .L_857)
	.align		4
.L_857:
        /*0010*/ 	.word	index@(.nv.constant0._ZN5flash24flash_fwd_splitkv_kernelI23Flash_fwd_kernel_traitsILi32ELi64ELi256ELi4ELb0ELb0EN7cutlass10bfloat16_tE19Flash_kernel_traitsILi32ELi64ELi256ELi4ES3_EELb1ELb0ELb0ELb0ELb0ELb0ELb1ELb1EEEvNS_16Flash_fwd_paramsE)
        /*0014*/ 	.short	0x0160
        /*0016*/ 	.short	0x01d0


	//----- nvinfo : EIATTR_CBANK_PARAM_SIZE
	.align		4
.L_858:
        /*0018*/ 	.byte	0x03, 0x19
        /*001a*/ 	.short	0x01d0


	//----- nvinfo : EIATTR_KPARAM_INFO
	.align		4
        /*001c*/ 	.byte	0x04, 0x17
        /*001e*/ 	.short	(.L_860 - .L_859)
.L_859:
        /*0020*/ 	.word	0x00000000
        /*0024*/ 	.short	0x0000
        /*0026*/ 	.short	0x0000
        /*0028*/ 	.byte	0x00, 0xf0, 0x41, 0x07


	//----- nvinfo : EIATTR_MAXREG_COUNT
	.align		4
.L_860:
        /*002c*/ 	.byte	0x03, 0x1b
        /*002e*/ 	.short	0x00ff


	//----- nvinfo : EIATTR_NUM_BARRIERS
	.align		4
        /*0030*/ 	.byte	0x02, 0x4c
        /*0032*/ 	.byte	0x01
	.zero		1


	//----- nvinfo : EIATTR_MERCURY_ISA_VERSION
	.align		4
        /*0034*/ 	.byte	0x03, 0x5f
        /*0036*/ 	.short	0x0000


	//----- nvinfo : EIATTR_COOP_GROUP_MASK_REGIDS
	.align		4
        /*0038*/ 	.byte	0x04, 0x29
        /*003a*/ 	.short	(.L_862 - .L_861)


	//   ....[0]....
.L_861:
        /*003c*/ 	.word	0xffffffff


	//   ....[1]....
        /*0040*/ 	.word	0xffffffff


	//   ....[2]....
        /*0044*/ 	.word	0xffffffff


	//   ....[3]....
        /*0048*/ 	.word	0xffffffff


	//   ....[4]....
        /*004c*/ 	.word	0xffffffff


	//   ....[5]....
        /*0050*/ 	.word	0xffffffff


	//   ....[6]....
        /*0054*/ 	.word	0xffffffff


	//   ....[7]....
        /*0058*/ 	.word	0xffffffff


	//   ....[8]....
        /*005c*/ 	.word	0xffffffff


	//   ....[9]....
        /*0060*/ 	.word	0xffffffff


	//   ....[10]....
        /*0064*/ 	.word	0xffffffff


	//   ....[11]....
        /*0068*/ 	.word	0xffffffff


	//   ....[12]....
        /*006c*/ 	.word	0xffffffff


	//   ....[13]....
        /*0070*/ 	.word	0xffffffff


	//   ....[14]....
        /*0074*/ 	.word	0xffffffff


	//   ....[15]....
        /*0078*/ 	.word	0xffffffff


	//----- nvinfo : EIATTR_COOP_GROUP_INSTR_OFFSETS
	.align		4
.L_862:
        /*007c*/ 	.byte	0x04, 0x28
        /*007e*/ 	.short	(.L_864 - .L_863)


	//   ....[0]....
.L_863:
        /*0080*/ 	.word	0x0000e110


	//   ....[1]....
        /*0084*/ 	.word	0x0000e130


	//   ....[2]....
        /*0088*/ 	.word	0x0000eb40


	//   ....[3]....
        /*008c*/ 	.word	0x0000eba0


	//   ....[4]....
        /*0090*/ 	.word	0x00013bf0


	//   ....[5]....
        /*0094*/ 	.word	0x00013c10


	//   ....[6]....
        /*0098*/ 	.word	0x000146e0


	//   ....[7]....
        /*009c*/ 	.word	0x00014740


	//   ....[8]....
        /*00a0*/ 	.word	0x00018770


	//   ....[9]....
        /*00a4*/ 	.word	0x00018780


	//   ....[10]....
        /*00a8*/ 	.word	0x000187b0


	//   ....[11]....
        /*00ac*/ 	.word	0x000187c0


	//   ....[12]....
        /*00b0*/ 	.word	0x0001abf0


	//   ....[13]....
        /*00b4*/ 	.word	0x0001ac30


	//   ....[14]....
        /*00b8*/ 	.word	0x0001acb0


	//   ....[15]....
        /*00bc*/ 	.word	0x0001acc0


	//----- nvinfo : EIATTR_EXIT_INSTR_OFFSETS
	.align		4
.L_864:
        /*00c0*/ 	.byte	0x04, 0x1c
        /*00c2*/ 	.short	(.L_866 - .L_865)


	//   ....[0]....
.L_865:
        /*00c4*/ 	.word	0x00000430


	//   ....[1]....
        /*00c8*/ 	.word	0x00000a40


	//   ....[2]....
        /*00cc*/ 	.word	0x00000a70


	//   ....[3]....
        /*00d0*/ 	.word	0x0001b690


	//   ....[4]....
        /*00d4*/ 	.word	0x0001b6b0


	//----- nvinfo : EIATTR_CTAIDZ_USED
	.align		4
.L_866:
        /*00d8*/ 	.byte	0x01, 0x04
	.zero		2


	//----- nvinfo : EIATTR_CRS_STACK_SIZE
	.align		4
        /*00dc*/ 	.byte	0x04, 0x1e
        /*00de*/ 	.short	(.L_868 - .L_867)
.L_867:
        /*00e0*/ 	.word	0x00000000
.L_868:


//--------------------- .nv.info._ZN5flash24flash_fwd_splitkv_kernelI23Flash_fwd_kernel_traitsILi32ELi64ELi256ELi4ELb0ELb0EN7cutlass10bfloat16_tE19Flash_kernel_traitsILi32ELi64ELi256ELi4ES3_EELb1ELb0ELb0ELb0ELb0ELb1ELb1ELb1EEEvNS_16Flash_fwd_paramsE --------------------------
	.section	.nv.info._ZN5flash24flash_fwd_splitkv_kernelI23Flash_fwd_kernel_traitsILi32ELi64ELi256ELi4ELb0ELb0EN7cutlass10bfloat16_tE19Flash_kernel_traitsILi32ELi64ELi256ELi4ES3_EELb1ELb0ELb0ELb0ELb0ELb1ELb1ELb1EEEvNS_16Flash_fwd_paramsE,"",@"SHT_CUDA_INFO"
	.sectionflags	@""
	.align	4


	//----- nvinfo : EIATTR_CUDA_API_VERSION
	.align		4
        /*0000*/ 	.byte	0x04, 0x37
        /*0002*/ 	.short	(.L_870 - .L_869)
.L_869:
        /*0004*/ 	.word	0x00000082


	//----- nvinfo : EIATTR_SW2861232_WAR
	.align		4
.L_870:
        /*0008*/ 	.byte	0x01, 0x35
	.zero		2


	//----- nvinfo : EIATTR_PARAM_CBANK
	.align		4
        /*000c*/ 	.byte	0x04, 0x0a
        /*000e*/ 	.short	(.L_872 - .L_871)
	.align		4
.L_871:
        /*0010*/ 	.word	index@(.nv.constant0._ZN5flash24flash_fwd_splitkv_kernelI23Flash_fwd_kernel_traitsILi32ELi64ELi256ELi4ELb0ELb0EN7cutlass10bfloat16_tE19Flash_kernel_traitsILi32ELi64ELi256ELi4ES3_EELb1ELb0ELb0ELb0ELb0ELb1ELb1ELb1EEEvNS_16Flash_fwd_paramsE)
        /*0014*/ 	.short	0x0160
        /*0016*/ 	.short	0x01d0


	//----- nvinfo : EIATTR_CBANK_PARAM_SIZE
	.align		4
.L_872:
        /*0018*/ 	.byte	0x03, 0x19
        /*001a*/ 	.short	0x01d0


	//----- nvinfo : EIATTR_KPARAM_INFO
	.align		4
        /*001c*/ 	.byte	0x04, 0x17
        /*001e*/ 	.short	(.L_874 - .L_873)
.L_873:
        /*0020*/ 	.word	0x00000000
        /*0024*/ 	.short	0x0000
        /*0026*/ 	.short	0x0000
        /*0028*/ 	.byte	0x00, 0xf0, 0x41, 0x07


	//----- nvinfo : EIATTR_MAXREG_COUNT
	.align		4
.L_874:
        /*002c*/ 	.byte	0x03, 0x1b
        /*002e*/ 	.short	0x00ff


	//----- nvinfo : EIATTR_NUM_BARRIERS
	.align		4
        /*0030*/ 	.byte	0x02, 0x4c
        /*0032*/ 	.byte	0x01
	.zero		1


	//----- nvinfo : EIATTR_ANNOTATIONS
	.align		4
        /*0034*/ 	.byte	0x04, 0x55
        /*0036*/ 	.short	(.L_876 - .L_875)


	//   ....[0]....
.L_875:
        /*0038*/ 	.word	0x00000001
        /*003c*/ 	.byte	0x20, 0x03, 0x00, 0x00, 0x01, 0x00, 0x00, 0x00, 0xf0, 0x89, 0x00, 0x00, 0x01, 0x00, 0x00, 0x00
        /*004c*/ 	.byte	0xf0, 0xdf, 0x01, 0x00


	//----- nvinfo : EIATTR_MERCURY_ISA_VERSION
	.align		4
.L_876:
        /*0050*/ 	.byte	0x03, 0x5f
        /*0052*/ 	.short	0x0000


	//----- nvinfo : EIATTR_COOP_GROUP_MASK_REGIDS
	.align		4
        /*0054*/ 	.byte	0x04, 0x29
        /*0056*/ 	.short	(.L_878 - .L_877)


	//   ....[0]....
.L_877:
        /*0058*/ 	.word	0xffffffff


	//   ....[1]....
        /*005c*/ 	.word	0xffffffff


	//   ....[2]....
        /*0060*/ 	.word	0xffffffff


	//   ....[3]....
        /*0064*/ 	.word	0xffffffff


	//   ....[4]....
        /*0068*/ 	.word	0xffffffff


	//   ....[5]....
        /*006c*/ 	.word	0xffffffff


	//   ....[6]....
        /*0070*/ 	.word	0xffffffff


	//   ....[7]....
        /*0074*/ 	.word	0xffffffff


	//   ....[8]....
        /*0078*/ 	.word	0xffffffff


	//   ....[9]....
        /*007c*/ 	.word	0xffffffff


	//   ....[10]....
        /*0080*/ 	.word	0xffffffff


	//   ....[11]....
        /*0084*/ 	.word	0xffffffff


	//   ....[12]....
        /*0088*/ 	.word	0xffffffff


	//   ....[13]....
        /*008c*/ 	.word	0xffffffff


	//   ....[14]....
        /*0090*/ 	.word	0xffffffff


	//   ....[15]....
        /*0094*/ 	.word	0xffffffff


	//----- nvinfo : EIATTR_COOP_GROUP_INSTR_OFFSETS
	.align		4
.L_878:
        /*0098*/ 	.byte	0x04, 0x28
        /*009a*/ 	.short	(.L_880 - .L_879)


	//   ....[0]....
.L_879:
        /*009c*/ 	.word	0x0000f2e0


	//   ....[1]....
        /*00a0*/ 	.word	0x0000f300


	//   ....[2]....
        /*00a4*/ 	.word	0x0000fa00


	//   ....[3]....
        /*00a8*/ 	.word	0x0000fa50


	//   ....[4]....
        /*00ac*/ 	.word	0x00015ee0


	//   ....[5]....
        /*00b0*/ 	.word	0x00015f00


	//   ....[6]....
        /*00b4*/ 	.word	0x00016590


	//   ....[7]....
        /*00b8*/ 	.word	0x000165f0


	//   ....[8]....
        /*00bc*/ 	.word	0x0001bb70


	//   ....[9]....
        /*00c0*/ 	.word	0x0001bb90


	//   ....[10]....
        /*00c4*/ 	.word	0x0001bbc0


	//   ....[11]....
        /*00c8*/ 	.word	0x0001bbd0


	//   ....[12]....
        /*00cc*/ 	.word	0x0001e020


	//   ....[13]....
        /*00d0*/ 	.word	0x0001e040


	//   ....[14]....
        /*00d4*/ 	.word	0x0001e080


	//   ....[15]....
        /*00d8*/ 	.word	0x0001e0c0


	//----- nvinfo : EIATTR_EXIT_INSTR_OFFSETS
	.align		4
.L_880:
        /*00dc*/ 	.byte	0x04, 0x1c
        /*00de*/ 	.short	(.L_882 - .L_881)


	//   ....[0]....
.L_881:
        /*00e0*/ 	.word	0x00000450


	//   ....[1]....
        /*00e4*/ 	.word	0x00000a50


	//   ....[2]....
        /*00e8*/ 	.word	0x00000a80


	//   ....[3]....
        /*00ec*/ 	.word	0x0001eaa0


	//   ....[4]....
        /*00f0*/ 	.word	0x0001eac0


	//----- nvinfo : EIATTR_CTAIDZ_USED
	.align		4
.L_882:
        /*00f4*/ 	.byte	0x01, 0x04
	.zero		2


	//----- nvinfo : EIATTR_CRS_STACK_SIZE
	.align		4
        /*00f8*/ 	.byte	0x04, 0x1e
        /*00fa*/ 	.short	(.L_884 - .L_883)
.L_883:
        /*00fc*/ 	.word	0x00000000
.L_884:


//--------------------- .nv.info._ZN5flash24flash_fwd_splitkv_kernelI23Flash_fwd_kernel_traitsILi32ELi64ELi256ELi4ELb0ELb0EN7cutlass10bfloat16_tE19Flash_kernel_traitsILi32ELi64ELi256ELi4ES3_EELb1ELb0ELb0ELb1ELb1ELb0ELb0ELb0EEEvNS_16Flash_fwd_paramsE --------------------------
	.section	.nv.info._ZN5flash24flash_fwd_splitkv_kernelI23Flash_fwd_kernel_traitsILi32ELi64ELi256ELi4ELb0ELb0EN7cutlass10bfloat16_tE19Flash_kernel_traitsILi32ELi64ELi256ELi4ES3_EELb1ELb0ELb0ELb1ELb1ELb0ELb0ELb0EEEvNS_16Flash_fwd_paramsE,"",@"SHT_CUDA_INFO"
	.sectionflags	@""
	.align	4


	//----- nvinfo : EIATTR_CUDA_API_VERSION
	.align		4
        /*0000*/ 	.byte	0x04, 0x37
        /*0002*/ 	.short	(.L_886 - .L_885)
.L_885:
        /*0004*/ 	.word	0x00000082


	//----- nvinfo : EIATTR_SW2861232_WAR
	.align		4
.L_886:
        /*0008*/ 	.byte	0x01, 0x35
	.zero		2


	//----- nvinfo : EIATTR_PARAM_CBANK
	.align		4
        /*000c*/ 	.byte	0x04, 0x0a
        /*000e*/ 	.short	(.L_888 - .L_887)
	.align		4
.L_887:
        /*0010*/ 	.word	index@(.nv.constant0._ZN5flash24flash_fwd_splitkv_kernelI23Flash_fwd_kernel_traitsILi32ELi64ELi256ELi4ELb0ELb0EN7cutlass10bfloat16_tE19Flash_kernel_traitsILi32ELi64ELi256ELi4ES3_EELb1ELb0ELb0ELb1ELb1ELb0ELb0ELb0EEEvNS_16Flash_fwd_paramsE)
        /*0014*/ 	.short	0x0160
        /*0016*/ 	.short	0x01d0


	//----- nvinfo : EIATTR_CBANK_PARAM_SIZE
	.align		4
.L_888:
        /*0018*/ 	.byte	0x03, 0x19
        /*001a*/ 	.short	0x01d0


	//----- nvinfo : EIATTR_KPARAM_INFO
	.align		4
        /*001c*/ 	.byte	0x04, 0x17
        /*001e*/ 	.short	(.L_890 - .L_889)
.L_889:
        /*0020*/ 	.word	0x00000000
        /*0024*/ 	.short	0x0000
        /*0026*/ 	.short	0x0000
        /*0028*/ 	.byte	0x00, 0xf0, 0x41, 0x07


	//----- nvinfo : EIATTR_MAXREG_COUNT
	.align		4
.L_890:
        /*002c*/ 	.byte	0x03, 0x1b
        /*002e*/ 	.short	0x00ff


	//----- nvinfo : EIATTR_NUM_BARRIERS
	.align		4
        /*0030*/ 	.byte	0x02, 0x4c
        /*0032*/ 	.byte	0x01
	.zero		1


	//----- nvinfo : EIATTR_MERCURY_ISA_VERSION
	.align		4
        /*0034*/ 	.byte	0x03, 0x5f
        /*0036*/ 	.short	0x0000


	//----- nvinfo : EIATTR_COOP_GROUP_MASK_REGIDS
	.align		4
        /*0038*/ 	.byte	0x04, 0x29
        /*003a*/ 	.short	(.L_892 - .L_891)


	//   ....[0]....
.L_891:
        /*003c*/ 	.word	0xffffffff


	//   ....[1]....
        /*0040*/ 	.word	0xffffffff


	//   ....[2]....
        /*0044*/ 	.word	0xffffffff


	//   ....[3]....
        /*0048*/ 	.word	0xffffffff


	//   ....[4]....
        /*004c*/ 	.word	0xffffffff


	//   ....[5]....
        /*0050*/ 	.word	0xffffffff


	//   ....[6]....
        /*0054*/ 	.word	0xffffffff


	//   ....[7]....
        /*0058*/ 	.word	0xffffffff


	//   ....[8]....
        /*005c*/ 	.word	0xffffffff


	//   ....[9]....
        /*0060*/ 	.word	0xffffffff


	//   ....[10]....
        /*0064*/ 	.word	0xffffffff


	//   ....[11]....
        /*0068*/ 	.word	0xffffffff


	//----- nvinfo : EIATTR_COOP_GROUP_INSTR_OFFSETS
	.align		4
.L_892:
        /*006c*/ 	.byte	0x04, 0x28
        /*006e*/ 	.short	(.L_894 - .L_893)


	//   ....[0]....
.L_893:
        /*0070*/ 	.word	0x00004110


	//   ....[1]....
        /*0074*/ 	.word	0x00004130


	//   ....[2]....
        /*0078*/ 	.word	0x00004b10


	//   ....[3]....
        /*007c*/ 	.word	0x00004b70


	//   ....[4]....
        /*0080*/ 	.word	0x00008240


	//   ....[5]....
        /*0084*/ 	.word	0x00008260


	//   ....[6]....
        /*0088*/ 	.word	0x00008290


	//   ....[7]....
        /*008c*/ 	.word	0x000082a0


	//   ....[8]....
        /*0090*/ 	.word	0x0000a6f0


	//   ....[9]....
        /*0094*/ 	.word	0x0000a730


	//   ....[10]....
        /*0098*/ 	.word	0x0000a7b0


	//   ....[11]....
        /*009c*/ 	.word	0x0000a7d0


	//----- nvinfo : EIATTR_EXIT_INSTR_OFFSETS
	.align		4
.L_894:
        /*00a0*/ 	.byte	0x04, 0x1c
        /*00a2*/ 	.short	(.L_896 - .L_895)


	//   ....[0]....
.L_895:
        /*00a4*/ 	.word	0x00000160


	//   ....[1]....
        /*00a8*/ 	.word	0x000005e0


	//   ....[2]....
        /*00ac*/ 	.word	0x00000610


	//   ....[3]....
        /*00b0*/ 	.word	0x0000b0a0


	//----- nvinfo : EIATTR_CTAIDZ_USED
	.align		4
.L_896:
        /*00b4*/ 	.byte	0x01, 0x04
	.zero		2


	//----- nvinfo : EIATTR_CRS_STACK_SIZE
	.align		4
        /*00b8*/ 	.byte	0x04, 0x1e
        /*00ba*/ 	.short	(.L_898 - .L_897)
.L_897:
        /*00bc*/ 	.word	0x00000000
.L_898:


//--------------------- .nv.info._ZN5flash24flash_fwd_splitkv_kernelI23Flash_fwd_kernel_traitsILi32ELi64ELi256ELi4ELb0ELb0EN7cutlass10bfloat16_tE19Flash_kernel_traitsILi32ELi64ELi256ELi4ES3_EELb1ELb0ELb0ELb1ELb1ELb1ELb0ELb0EEEvNS_16Flash_fwd_paramsE --------------------------
	.section	.nv.info._ZN5flash24flash_fwd_splitkv_kernelI23Flash_fwd_kernel_traitsILi32ELi64ELi256ELi4ELb0ELb0EN7cutlass10bfloat16_tE19Flash_kernel_traitsILi32ELi64ELi256ELi4ES3_EELb1ELb0ELb0ELb1ELb1ELb1ELb0ELb0EEEvNS_16Flash_fwd_paramsE,"",@"SHT_CUDA_INFO"
	.sectionflags	@""
	.align	4


	//----- nvinfo : EIATTR_CUDA_API_VERSION
	.align		4
        /*0000*/ 	.byte	0x04, 0x37
        /*0002*/ 	.short	(.L_900 - .L_899)
.L_899:
        /*0004*/ 	.word	0x00000082


	//----- nvinfo : EIATTR_SW2861232_WAR
	.align		4
.L_900:
        /*0008*/ 	.byte	0x01, 0x35
	.zero		2


	//----- nvinfo : EIATTR_PARAM_CBANK
	.align		4
        /*000c*/ 	.byte	0x04, 0x0a
        /*000e*/ 	.short	(.L_902 - .L_901)
	.align		4
.L_901:
        /*0010*/ 	.word	index@(.nv.constant0._ZN5flash24flash_fwd_splitkv_kernelI23Flash_fwd_kernel_traitsILi32ELi64ELi256ELi4ELb0ELb0EN7cutlass10bfloat16_tE19Flash_kernel_traitsILi32ELi64ELi256ELi4ES3_EELb1ELb0ELb0ELb1ELb1ELb1ELb0ELb0EEEvNS_16Flash_fwd_paramsE)
        /*0014*/ 	.short	0x0160
        /*0016*/ 	.short	0x01d0


	//----- nvinfo : EIATTR_CBANK_PARAM_SIZE
	.align		4
.L_902:
        /*0018*/ 	.byte	0x03, 0x19
        /*001a*/ 	.short	0x01d0


	//----- nvinfo : EIATTR_KPARAM_INFO
	.align		4
        /*001c*/ 	.byte	0x04, 0x17
        /*001e*/ 	.short	(.L_904 - .L_903)
.L_903:
        /*0020*/ 	.word	0x00000000
        /*0024*/ 	.short	0x0000
        /*0026*/ 	.short	0x0000
        /*0028*/ 	.byte	0x00, 0xf0, 0x41, 0x07


	//----- nvinfo : EIATTR_MAXREG_COUNT
	.align		4
.L_904:
        /*002c*/ 	.byte	0x03, 0x1b
        /*002e*/ 	.short	0x00ff


	//----- nvinfo : EIATTR_NUM_BARRIERS
	.align		4
        /*0030*/ 	.byte	0x02, 0x4c
        /*0032*/ 	.byte	0x01
	.zero		1


	//----- nvinfo : EIATTR_MERCURY_ISA_VERSION
	.align		4
        /*0034*/ 	.byte	0x03, 0x5f
        /*0036*/ 	.short	0x0000


	//----- nvinfo : EIATTR_COOP_GROUP_MASK_REGIDS
	.align		4
        /*0038*/ 	.byte	0x04, 0x29
        /*003a*/ 	.short	(.L_906 - .L_905)


	//   ....[0]....
.L_905:
        /*003c*/ 	.word	0xffffffff


	//   ....[1]....
        /*0040*/ 	.word	0xffffffff


	//   ....[2]....
        /*0044*/ 	.word	0xffffffff


	//   ....[3]....
        /*0048*/ 	.word	0xffffffff


	//   ....[4]....
        /*004c*/ 	.word	0xffffffff


	//   ....[5]....
        /*0050*/ 	.word	0xffffffff


	//   ....[6]....
        /*0054*/ 	.word	0xffffffff


	//   ....[7]....
        /*0058*/ 	.word	0xffffffff


	//   ....[8]....
        /*005c*/ 	.word	0xffffffff


	//   ....[9]....
        /*0060*/ 	.word	0xffffffff


	//   ....[10]....
        /*0064*/ 	.word	0xffffffff


	//   ....[11]....
        /*0068*/ 	.word	0xffffffff


	//----- nvinfo : EIATTR_COOP_GROUP_INSTR_OFFSETS
	.align		4
.L_906:
        /*006c*/ 	.byte	0x04, 0x28
        /*006e*/ 	.short	(.L_908 - .L_907)


	//   ....[0]....
.L_907:
        /*0070*/ 	.word	0x000052f0


	//   ....[1]....
        /*0074*/ 	.word	0x00005310


	//   ....[2]....
        /*0078*/ 	.word	0x00005a30


	//   ....[3]....
        /*007c*/ 	.word	0x00005a70


	//   ....[4]....
        /*0080*/ 	.word	0x0000a440


	//   ....[5]....
        /*0084*/ 	.word	0x0000a460


	//   ....[6]....
        /*0088*/ 	.word	0x0000a490


	//   ....[7]....
        /*008c*/ 	.word	0x0000a4a0


	//   ....[8]....
        /*0090*/ 	.word	0x0000c8f0


	//   ....[9]....
        /*0094*/ 	.word	0x0000c920


	//   ....[10]....
        /*0098*/ 	.word	0x0000c970


	//   ....[11]....
        /*009c*/ 	.word	0x0000c990


	//----- nvinfo : EIATTR_EXIT_INSTR_OFFSETS
	.align		4
.L_908:
        /*00a0*/ 	.byte	0x04, 0x1c
        /*00a2*/ 	.short	(.L_910 - .L_909)


	//   ....[0]....
.L_909:
        /*00a4*/ 	.word	0x00000160


	//   ....[1]....
        /*00a8*/ 	.word	0x000005e0


	//   ....[2]....
        /*00ac*/ 	.word	0x00000610


	//   ....[3]....
        /*00b0*/ 	.word	0x0000d2e0


	//----- nvinfo : EIATTR_CTAIDZ_USED
	.align		4
.L_910:
        /*00b4*/ 	.byte	0x01, 0x04
	.zero		2


	//----- nvinfo : EIATTR_CRS_STACK_SIZE
	.align		4
        /*00b8*/ 	.byte	0x04, 0x1e
        /*00ba*/ 	.short	(.L_912 - .L_911)
.L_911:
        /*00bc*/ 	.word	0x00000000
.L_912:


//--------------------- .nv.info._ZN5flash24flash_fwd_splitkv_kernelI23Flash_fwd_kernel_traitsILi32ELi64ELi256ELi4ELb0ELb0EN7cutlass10bfloat16_tE19Flash_kernel_traitsILi32ELi64ELi256ELi4ES3_EELb1ELb0ELb0ELb1ELb1ELb0ELb1ELb0EEEvNS_16Flash_fwd_paramsE --------------------------
	.section	.nv.info._ZN5flash24flash_fwd_splitkv_kernelI23Flash_fwd_kernel_traitsILi32ELi64ELi256ELi4ELb0ELb0EN7cutlass10bfloat16_tE19Flash_kernel_traitsILi32ELi64ELi256ELi4ES3_EELb1ELb0ELb0ELb1ELb1ELb0ELb1ELb0EEEvNS_16Flash_fwd_paramsE,"",@"SHT_CUDA_INFO"
	.sectionflags	@""
	.align	4


	//----- nvinfo : EIATTR_CUDA_API_VERSION
	.align		4
        /*0000*/ 	.byte	0x04, 0x37
        /*0002*/ 	.short	(.L_914 - .L_913)
.L_913:
        /*0004*/ 	.word	0x00000082


	//----- nvinfo : EIATTR_SW2861232_WAR
	.align		4
.L_914:
        /*0008*/ 	.byte	0x01, 0x35
	.zero		2


	//----- nvinfo : EIATTR_PARAM_CBANK
	.align		4
        /*000c*/ 	.byte	0x04, 0x0a
        /*000e*/ 	.short	(.L_916 - .L_915)
	.align		4
.L_915:
        /*0010*/ 	.word	index@(.nv.constant0._ZN5flash24flash_fwd_splitkv_kernelI23Flash_fwd_kernel_traitsILi32ELi64ELi256ELi4ELb0ELb0EN7cutlass10bfloat16_tE19Flash_kernel_traitsILi32ELi64ELi256ELi4ES3_EELb1ELb0ELb0ELb1ELb1ELb0ELb1ELb0EEEvNS_16Flash_fwd_paramsE)
        /*0014*/ 	.short	0x0160
        /*0016*/ 	.short	0x01d0


	//----- nvinfo : EIATTR_CBANK_PARAM_SIZE
	.align		4
.L_916:
        /*0018*/ 	.byte	0x03, 0x19
        /*001a*/ 	.short	0x01d0


	//----- nvinfo : EIATTR_KPARAM_INFO
	.align		4
        /*001c*/ 	.byte	0x04, 0x17
        /*001e*/ 	.short	(.L_918 - .L_917)
.L_917:
        /*0020*/ 	.word	0x00000000
        /*0024*/ 	.short	0x0000
        /*0026*/ 	.short	0x0000
        /*0028*/ 	.byte	0x00, 0xf0, 0x41, 0x07


	//----- nvinfo : EIATTR_MAXREG_COUNT
	.align		4
.L_918:
        /*002c*/ 	.byte	0x03, 0x1b
        /*002e*/ 	.short	0x00ff


	//----- nvinfo : EIATTR_NUM_BARRIERS
	.align		4
        /*0030*/ 	.byte	0x02, 0x4c
        /*0032*/ 	.byte	0x01
	.zero		1


	//----- nvinfo : EIATTR_MERCURY_ISA_VERSION
	.align		4
        /*0034*/ 	.byte	0x03, 0x5f
        /*0036*/ 	.short	0x0000


	//----- nvinfo : EIATTR_COOP_GROUP_MASK_REGIDS
	.align		4
        /*0038*/ 	.byte	0x04, 0x29
        /*003a*/ 	.short	(.L_920 - .L_919)


	//   ....[0]....
.L_919:
        /*003c*/ 	.word	0xffffffff


	//   ....[1]....
        /*0040*/ 	.word	0xffffffff


	//   ....[2]....
        /*0044*/ 	.word	0xffffffff


	//   ....[3]....
        /*0048*/ 	.word	0xffffffff


	//   ....[4]....
        /*004c*/ 	.word	0xffffffff


	//   ....[5]....
        /*0050*/ 	.word	0xffffffff


	//   ....[6]....
        /*0054*/ 	.word	0xffffffff


	//   ....[7]....
        /*0058*/ 	.word	0xffffffff


	//   ....[8]....
        /*005c*/ 	.word	0xffffffff


	//   ....[9]....
        /*0060*/ 	.word	0xffffffff


	//   ....[10]....
        /*0064*/ 	.word	0xffffffff


	//   ....[11]....
        /*0068*/ 	.word	0xffffffff


	//----- nvinfo : EIATTR_COOP_GROUP_INSTR_OFFSETS
	.align		4
.L_920:
        /*006c*/ 	.byte	0x04, 0x28
        /*006e*/ 	.short	(.L_922 - .L_921)


	//   ....[0]....
.L_921:
        /*0070*/ 	.word	0x00004340


	//   ....[1]....
        /*0074*/ 	.word	0x00004360


	//   ....[2]....
        /*0078*/ 	.word	0x00004d80


	//   ....[3]....
        /*007c*/ 	.word	0x00004dd0


	//   ....[4]....
        /*0080*/ 	.word	0x00008470


	//   ....[5]....
        /*0084*/ 	.word	0x00008490


	//   ....[6]....
        /*0088*/ 	.word	0x000084c0


	//   ....[7]....
        /*008c*/ 	.word	0x000084d0


	//   ....[8]....
        /*0090*/ 	.word	0x0000a920


	//   ....[9]....
        /*0094*/ 	.word	0x0000a960


	//   ....[10]....
        /*0098*/ 	.word	0x0000a9e0


	//   ....[11]....
        /*009c*/ 	.word	0x0000aa00


	//----- nvinfo : EIATTR_EXIT_INSTR_OFFSETS
	.align		4
.L_922:
        /*00a0*/ 	.byte	0x04, 0x1c
        /*00a2*/ 	.short	(.L_924 - .L_923)


	//   ....[0]....
.L_923:
        /*00a4*/ 	.word	0x000002a0


	//   ....[1]....
        /*00a8*/ 	.word	0x00000830


	//   ....[2]....
        /*00ac*/ 	.word	0x00000860


	//   ....[3]....
        /*00b0*/ 	.word	0x0000b2b0


	//----- nvinfo : EIATTR_CTAIDZ_USED
	.align		4
.L_924:
        /*00b4*/ 	.byte	0x01, 0x04
	.zero		2


	//----- nvinfo : EIATTR_CRS_STACK_SIZE
	.align		4
        /*00b8*/ 	.byte	0x04, 0x1e
        /*00ba*/ 	.short	(.L_926 - .L_925)
.L_925:
        /*00bc*/ 	.word	0x00000000
.L_926:


//--------------------- .nv.info._ZN5flash24flash_fwd_splitkv_kernelI23Flash_fwd_kernel_traitsILi32ELi64ELi256ELi4ELb0ELb0EN7cutlass10bfloat16_tE19Flash_kernel_traitsILi32ELi64ELi256ELi4ES3_EELb1ELb0ELb0ELb1ELb1ELb1ELb1ELb0EEEvNS_16Flash_fwd_paramsE --------------------------
	.section	.nv.info._ZN5flash24flash_fwd_splitkv_kernelI23Flash_fwd_kernel_traitsILi32ELi64ELi256ELi4ELb0ELb0EN7cutlass10bfloat16_tE19Flash_kernel_traitsILi32ELi64ELi256ELi4ES3_EELb1ELb0ELb0ELb1ELb1ELb1ELb1ELb0EEEvNS_16Flash_fwd_paramsE,"",@"SHT_CUDA_INFO"
	.sectionflags	@""
	.align	4


	//----- nvinfo : EIATTR_CUDA_API_VERSION
	.align		4
        /*0000*/ 	.byte	0x04, 0x37
        /*0002*/ 	.short	(.L_928 - .L_927)
.L_927:
        /*0004*/ 	.word	0x00000082


	//----- nvinfo : EIATTR_SW2861232_WAR
	.align		4
.L_928:
        /*0008*/ 	.byte	0x01, 0x35
	.zero		2


	//----- nvinfo : EIATTR_PARAM_CBANK
	.align		4
        /*000c*/ 	.byte	0x04, 0x0a
        /*000e*/ 	.short	(.L_930 - .L_929)
	.align		4
.L_929:
        /*0010*/ 	.word	index@(.nv.constant0._ZN5flash24flash_fwd_splitkv_kernelI23Flash_fwd_kernel_traitsILi32ELi64ELi256ELi4ELb0ELb0EN7cutlass10bfloat16_tE19Flash_kernel_traitsILi32ELi64ELi256ELi4ES3_EELb1ELb0ELb0ELb1ELb1ELb1ELb1ELb0EEEvNS_16Flash_fwd_paramsE)
        /*0014*/ 	.short	0x0160
        /*0016*/ 	.short	0x01d0


	//----- nvinfo : EIATTR_CBANK_PARAM_SIZE
	.align		4
.L_930:
        /*0018*/ 	.byte	0x03, 0x19
        /*001a*/ 	.short	0x01d0


	//----- nvinfo : EIATTR_KPARAM_INFO
	.align		4
        /*001c*/ 	.byte	0x04, 0x17
        /*001e*/ 	.short	(.L_932 - .L_931)
.L_931:
        /*0020*/ 	.word	0x00000000
        /*0024*/ 	.short	0x0000
        /*0026*/ 	.short	0x0000
        /*0028*/ 	.byte	0x00, 0xf0, 0x41, 0x07


	//----- nvinfo : EIATTR_MAXREG_COUNT
	.align		4
.L_932:
        /*002c*/ 	.byte	0x03, 0x1b
        /*002e*/ 	.short	0x00ff


	//----- nvinfo : EIATTR_NUM_BARRIERS
	.align		4
        /*0030*/ 	.byte	0x02, 0x4c
        /*0032*/ 	.byte	0x01
	.zero		1


	//----- nvinfo : EIATTR_ANNOTATIONS
	.align		4
        /*0034*/ 	.byte	0x04, 0x55
        /*0036*/ 	.short	(.L_934 - .L_933)


	//   ....[0]....
.L_933:
        /*0038*/ 	.word	0x00000001
        /*003c*/ 	.byte	0xd0, 0x2b, 0x00, 0x00, 0x01, 0x00, 0x00, 0x00, 0x80, 0xcb, 0x00, 0x00


	//----- nvinfo : EIATTR_MERCURY_ISA_VERSION
	.align		4
.L_934:
        /*0048*/ 	.byte	0x03, 0x5f
        /*004a*/ 	.short	0x0000


	//----- nvinfo : EIATTR_COOP_GROUP_MASK_REGIDS
	.align		4
        /*004c*/ 	.byte	0x04, 0x29
        /*004e*/ 	.short	(.L_936 - .L_935)


	//   ....[0]....
.L_935:
        /*0050*/ 	.word	0xffffffff


	//   ....[1]....
        /*0054*/ 	.word	0xffffffff


	//   ....[2]....
        /*0058*/ 	.word	0xffffffff


	//   ....[3]....
        /*005c*/ 	.word	0xffffffff


	//   ....[4]....
        /*0060*/ 	.word	0xffffffff


	//   ....[5]....
        /*0064*/ 	.word	0xffffffff


	//   ....[6]....
        /*0068*/ 	.word	0xffffffff


	//   ....[7]....
        /*006c*/ 	.word	0xffffffff


	//   ....[8]....
        /*0070*/ 	.word	0xffffffff


	//   ....[9]....
        /*0074*/ 	.word	0xffffffff


	//   ....[10]....
        /*0078*/ 	.word	0xffffffff


	//   ....[11]....
        /*007c*/ 	.word	0xffffffff


	//----- nvinfo : EIATTR_COOP_GROUP_INSTR_OFFSETS
	.align		4
.L_936:
        /*0080*/ 	.byte	0x04, 0x28
        /*0082*/ 	.short	(.L_938 - .L_937)


	//   ....[0]....
.L_937:
        /*0084*/ 	.word	0x000055a0


	//   ....[1]....
        /*0088*/ 	.word	0x000055c0


	//   ....[2]....
        /*008c*/ 	.word	0x00005cf0


	//   ....[3]....
        /*0090*/ 	.word	0x00005d30


	//   ....[4]....
        /*0094*/ 	.word	0x0000a6d0


	//   ....[5]....
        /*0098*/ 	.word	0x0000a6f0


	//   ....[6]....
        /*009c*/ 	.word	0x0000a720


	//   ....[7]....
        /*00a0*/ 	.word	0x0000a730


	//   ....[8]....
        /*00a4*/ 	.word	0x0000cba0


	//   ....[9]....
        /*00a8*/ 	.word	0x0000cbc0


	//   ....[10]....
        /*00ac*/ 	.word	0x0000cc00


	//   ....[11]....
        /*00b0*/ 	.word	0x0000cc40


	//----- nvinfo : EIATTR_EXIT_INSTR_OFFSETS
	.align		4
.L_938:
        /*00b4*/ 	.byte	0x04, 0x1c
        /*00b6*/ 	.short	(.L_940 - .L_939)


	//   ....[0]....
.L_939:
        /*00b8*/ 	.word	0x000002b0


	//   ....[1]....
        /*00bc*/ 	.word	0x00000840


	//   ....[2]....
        /*00c0*/ 	.word	0x00000870


	//   ....[3]....
        /*00c4*/ 	.word	0x0000d520


	//----- nvinfo : EIATTR_CTAIDZ_USED
	.align		4
.L_940:
        /*00c8*/ 	.byte	0x01, 0x04
	.zero		2


	//----- nvinfo : EIATTR_CRS_STACK_SIZE
	.align		4
        /*00cc*/ 	.byte	0x04, 0x1e
        /*00ce*/ 	.short	(.L_942 - .L_941)
.L_941:
        /*00d0*/ 	.word	0x00000000
.L_942:


//--------------------- .nv.info._ZN5flash24flash_fwd_splitkv_kernelI23Flash_fwd_kernel_traitsILi32ELi64ELi256ELi4ELb0ELb0EN7cutlass10bfloat16_tE19Flash_kernel_traitsILi32ELi64ELi256ELi4ES3_EELb1ELb0ELb0ELb0ELb1ELb0ELb0ELb0EEEvNS_16Flash_fwd_paramsE --------------------------
	.section	.nv.info._ZN5flash24flash_fwd_splitkv_kernelI23Flash_fwd_kernel_traitsILi32ELi64ELi256ELi4ELb0ELb0EN7cutlass10bfloat16_tE19Flash_kernel_traitsILi32ELi64ELi256ELi4ES3_EELb1ELb0ELb0ELb0ELb1ELb0ELb0ELb0EEEvNS_16Flash_fwd_paramsE,"",@"SHT_CUDA_INFO"
	.sectionflags	@""
	.align	4


	//----- nvinfo : EIATTR_CUDA_API_VERSION
	.align		4
        /*0000*/ 	.byte	0x04, 0x37
        /*0002*/ 	.short	(.L_944 - .L_943)
.L_943:
        /*0004*/ 	.word	0x00000082


	//----- nvinfo : EIATTR_SW2861232_WAR
	.align		4
.L_944:
        /*0008*/ 	.byte	0x01, 0x35
	.zero		2


	//----- nvinfo : EIATTR_PARAM_CBANK
	.align		4
        /*000c*/ 	.byte	0x04, 0x0a
        /*000e*/ 	.short	(.L_946 - .L_945)
	.align		4
.L_945:
        /*0010*/ 	.word	index@(.nv.constant0._ZN5flash24flash_fwd_splitkv_kernelI23Flash_fwd_kernel_traitsILi32ELi64ELi256ELi4ELb0ELb0EN7cutlass10bfloat16_tE19Flash_kernel_traitsILi32ELi64ELi256ELi4ES3_EELb1ELb0ELb0ELb0ELb1ELb0ELb0ELb0EEEvNS_16Flash_fwd_paramsE)
        /*0014*/ 	.short	0x0160
        /*0016*/ 	.short	0x01d0


	//----- nvinfo : EIATTR_CBANK_PARAM_SIZE
	.align		4
.L_946:
        /*0018*/ 	.byte	0x03, 0x19
        /*001a*/ 	.short	0x01d0


	//----- nvinfo : EIATTR_KPARAM_INFO
	.align		4
        /*001c*/ 	.byte	0x04, 0x17
        /*001e*/ 	.short	(.L_948 - .L_947)
.L_947:
        /*0020*/ 	.word	0x00000000
        /*0024*/ 	.short	0x0000
        /*0026*/ 	.short	0x0000
        /*0028*/ 	.byte	0x00, 0xf0, 0x41, 0x07


	//----- nvinfo : EIATTR_MAXREG_COUNT
	.align		4
.L_948:
        /*002c*/ 	.byte	0x03, 0x1b
        /*002e*/ 	.short	0x00ff


	//----- nvinfo : EIATTR_NUM_BARRIERS
	.align		4
        /*0030*/ 	.byte	0x02, 0x4c
        /*0032*/ 	.byte	0x01
	.zero		1


	//----- nvinfo : EIATTR_MERCURY_ISA_VERSION
	.align		4
        /*0034*/ 	.byte	0x03, 0x5f
        /*0036*/ 	.short	0x0000


	//----- nvinfo : EIATTR_COOP_GROUP_MASK_REGIDS
	.align		4
        /*0038*/ 	.byte	0x04, 0x29
        /*003a*/ 	.short	(.L_950 - .L_949)


	//   ....[0]....
.L_949:
        /*003c*/ 	.word	0xffffffff


	//   ....[1]....
        /*0040*/ 	.word	0xffffffff


	//   ....[2]....
        /*0044*/ 	.word	0xffffffff


	//   ....[3]....
        /*0048*/ 	.word	0xffffffff


	//   ....[4]....
        /*004c*/ 	.word	0xffffffff


	//   ....[5]....
        /*0050*/ 	.word	0xffffffff


	//   ....[6]....
        /*0054*/ 	.word	0xffffffff


	//   ....[7]....
        /*0058*/ 	.word	0xffffffff


	//   ....[8]....
        /*005c*/ 	.word	0xffffffff


	//   ....[9]....
        /*0060*/ 	.word	0xffffffff


	//   ....[10]....
        /*0064*/ 	.word	0xffffffff


	//   ....[11]....
        /*0068*/ 	.word	0xffffffff


	//   ....[12]....
        /*006c*/ 	.word	0xffffffff


	//   ....[13]....
        /*0070*/ 	.word	0xffffffff


	//   ....[14]....
        /*0074*/ 	.word	0xffffffff


	//   ....[15]....
        /*0078*/ 	.word	0xffffffff


	//----- nvinfo : EIATTR_COOP_GROUP_INSTR_OFFSETS
	.align		4
.L_950:
        /*007c*/ 	.byte	0x04, 0x28
        /*007e*/ 	.short	(.L_952 - .L_951)


	//   ....[0]....
.L_951:
        /*0080*/ 	.word	0x000041e0


	//   ....[1]....
        /*0084*/ 	.word	0x00004220


	//   ....[2]....
        /*0088*/ 	.word	0x00005450


	//   ....[3]....
        /*008c*/ 	.word	0x000054b0


	//   ....[4]....
        /*0090*/ 	.word	0x00009af0


	//   ....[5]....
        /*0094*/ 	.word	0x00009b20


	//   ....[6]....
        /*0098*/ 	.word	0x0000a470


	//   ....[7]....
        /*009c*/ 	.word	0x0000a4d0


	//   ....[8]....
        /*00a0*/ 	.word	0x0000de50


	//   ....[9]....
        /*00a4*/ 	.word	0x0000de70


	//   ....[10]....
        /*00a8*/ 	.word	0x0000dea0


	//   ....[11]....
        /*00ac*/ 	.word	0x0000deb0


	//   ....[12]....
        /*00b0*/ 	.word	0x00010300


	//   ....[13]....
        /*00b4*/ 	.word	0x00010340


	//   ....[14]....
        /*00b8*/ 	.word	0x00010380


	//   ....[15]....
        /*00bc*/ 	.word	0x000103a0


	//----- nvinfo : EIATTR_EXIT_INSTR_OFFSETS
	.align		4
.L_952:
        /*00c0*/ 	.byte	0x04, 0x1c
        /*00c2*/ 	.short	(.L_954 - .L_953)


	//   ....[0]....
.L_953:
        /*00c4*/ 	.word	0x000002d0


	//   ....[1]....
        /*00c8*/ 	.word	0x00000840


	//   ....[2]....
        /*00cc*/ 	.word	0x00000870


	//   ....[3]....
        /*00d0*/ 	.word	0x00010d00


	//   ....[4]....
        /*00d4*/ 	.word	0x00010dc0


	//----- nvinfo : EIATTR_CTAIDZ_USED
	.align		4
.L_954:
        /*00d8*/ 	.byte	0x01, 0x04
	.zero		2


	//----- nvinfo : EIATTR_CRS_STACK_SIZE
	.align		4
        /*00dc*/ 	.byte	0x04, 0x1e
        /*00de*/ 	.short	(.L_956 - .L_955)
.L_955:
        /*00e0*/ 	.word	0x00000000
.L_956:


//--------------------- .nv.info._ZN5flash24flash_fwd_splitkv_kernelI23Flash_fwd_kernel_traitsILi32ELi64ELi256ELi4ELb0ELb0EN7cutlass10bfloat16_tE19Flash_kernel_traitsILi32ELi64ELi256ELi4ES3_EELb1ELb0ELb0ELb0ELb1ELb1ELb0ELb0EEEvNS_16Flash_fwd_paramsE --------------------------
	.section	.nv.info._ZN5flash24flash_fwd_splitkv_kernelI23Flash_fwd_kernel_traitsILi32ELi64ELi256ELi4ELb0ELb0EN7cutlass10bfloat16_tE19Flash_kernel_traitsILi32ELi64ELi256ELi4ES3_EELb1ELb0ELb0ELb0ELb1ELb1ELb0ELb0EEEvNS_16Flash_fwd_paramsE,"",@"SHT_CUDA_INFO"
	.sectionflags	@""
	.align	4


	//----- nvinfo : EIATTR_CUDA_API_VERSION
	.align		4
        /*0000*/ 	.byte	0x04, 0x37
        /*0002*/ 	.short	(.L_958 - .L_957)
.L_957:
        /*0004*/ 	.word	0x00000082


	//----- nvinfo : EIATTR_SW2861232_WAR
	.align		4
.L_958:
        /*0008*/ 	.byte	0x01, 0x35
	.zero		2


	//----- nvinfo : EIATTR_PARAM_CBANK
	.align		4
        /*000c*/ 	.byte	0x04, 0x0a
        /*000e*/ 	.short	(.L_960 - .L_959)
	.align		4
.L_959:
        /*0010*/ 	.word	index@(.nv.constant0._ZN5flash24flash_fwd_splitkv_kernelI23Flash_fwd_kernel_traitsILi32ELi64ELi256ELi4ELb0ELb0EN7cutlass10bfloat16_tE19Flash_kernel_traitsILi32ELi64ELi256ELi4ES3_EELb1ELb0ELb0ELb0ELb1ELb1ELb0ELb0EEEvNS_16Flash_fwd_paramsE)
        /*0014*/ 	.short	0x0160
        /*0016*/ 	.short	0x01d0


	//----- nvinfo : EIATTR_CBANK_PARAM_SIZE
	.align		4
.L_960:
        /*0018*/ 	.byte	0x03, 0x19
        /*001a*/ 	.short	0x01d0


	//----- nvinfo : EIATTR_KPARAM_INFO
	.align		4
        /*001c*/ 	.byte	0x04, 0x17
        /*001e*/ 	.short	(.L_962 - .L_961)
.L_961:
        /*0020*/ 	.word	0x00000000
        /*0024*/ 	.short	0x0000
        /*0026*/ 	.short	0x0000
        /*0028*/ 	.byte	0x00, 0xf0, 0x41, 0x07


	//----- nvinfo : EIATTR_MAXREG_COUNT
	.align		4
.L_962:
        /*002c*/ 	.byte	0x03, 0x1b
        /*002e*/ 	.short	0x00ff


	//----- nvinfo : EIATTR_NUM_BARRIERS
	.align		4
        /*0030*/ 	.byte	0x02, 0x4c
        /*0032*/ 	.byte	0x01
	.zero		1


	//----- nvinfo : EIATTR_MERCURY_ISA_VERSION
	.align		4
        /*0034*/ 	.byte	0x03, 0x5f
        /*0036*/ 	.short	0x0000


	//----- nvinfo : EIATTR_COOP_GROUP_MASK_REGIDS
	.align		4
        /*0038*/ 	.byte	0x04, 0x29
        /*003a*/ 	.short	(.L_964 - .L_963)


	//   ....[0]....
.L_963:
        /*003c*/ 	.word	0xffffffff


	//   ....[1]....
        /*0040*/ 	.word	0xffffffff


	//   ....[2]....
        /*0044*/ 	.word	0xffffffff


	//   ....[3]....
        /*0048*/ 	.word	0xffffffff


	//   ....[4]....
        /*004c*/ 	.word	0xffffffff


	//   ....[5]....
        /*0050*/ 	.word	0xffffffff


	//   ....[6]....
        /*0054*/ 	.word	0xffffffff


	//   ....[7]....
        /*0058*/ 	.word	0xffffffff


	//   ....[8]....
        /*005c*/ 	.word	0xffffffff


	//   ....[9]....
        /*0060*/ 	.word	0xffffffff


	//   ....[10]....
        /*0064*/ 	.word	0xffffffff


	//   ....[11]....
        /*0068*/ 	.word	0xffffffff


	//   ....[12]....
        /*006c*/ 	.word	0xffffffff


	//   ....[13]....
        /*0070*/ 	.word	0xffffffff


	//   ....[14]....
        /*0074*/ 	.word	0xffffffff


	//   ....[15]....
        /*0078*/ 	.word	0xffffffff


	//----- nvinfo : EIATTR_COOP_GROUP_INSTR_OFFSETS
	.align		4
.L_964:
        /*007c*/ 	.byte	0x04, 0x28
        /*007e*/ 	.short	(.L_966 - .L_965)


	//   ....[0]....
.L_965:
        /*0080*/ 	.word	0x000053c0


	//   ....[1]....
        /*0084*/ 	.word	0x00005420


	//   ....[2]....
        /*0088*/ 	.word	0x000066c0


	//   ....[3]....
        /*008c*/ 	.word	0x00006730


	//   ....[4]....
        /*0090*/ 	.word	0x0000bcf0


	//   ....[5]....
        /*0094*/ 	.word	0x0000bd10


	//   ....[6]....
        /*0098*/ 	.word	0x0000c720


	//   ....[7]....
        /*009c*/ 	.word	0x0000c780


	//   ....[8]....
        /*00a0*/ 	.word	0x00011090


	//   ....[9]....
        /*00a4*/ 	.word	0x000110a0


	//   ....[10]....
        /*00a8*/ 	.word	0x000110d0


	//   ....[11]....
        /*00ac*/ 	.word	0x000110e0


	//   ....[12]....
        /*00b0*/ 	.word	0x00013530


	//   ....[13]....
        /*00b4*/ 	.word	0x00013570


	//   ....[14]....
        /*00b8*/ 	.word	0x000135c0


	//   ....[15]....
        /*00bc*/ 	.word	0x000135e0


	//----- nvinfo : EIATTR_EXIT_INSTR_OFFSETS
	.align		4
.L_966:
        /*00c0*/ 	.byte	0x04, 0x1c
        /*00c2*/ 	.short	(.L_968 - .L_967)


	//   ....[0]....
.L_967:
        /*00c4*/ 	.word	0x000002d0


	//   ....[1]....
        /*00c8*/ 	.word	0x00000840


	//   ....[2]....
        /*00cc*/ 	.word	0x00000870


	//   ....[3]....
        /*00d0*/ 	.word	0x00013f30


	//   ....[4]....
        /*00d4*/ 	.word	0x00013ff0


	//----- nvinfo : EIATTR_CTAIDZ_USED
	.align		4
.L_968:
        /*00d8*/ 	.byte	0x01, 0x04
	.zero		2


	//----- nvinfo : EIATTR_CRS_STACK_SIZE
	.align		4
        /*00dc*/ 	.byte	0x04, 0x1e
        /*00de*/ 	.short	(.L_970 - .L_969)
.L_969:
        /*00e0*/ 	.word	0x00000000
.L_970:


//--------------------- .nv.info._ZN5flash24flash_fwd_splitkv_kernelI23Flash_fwd_kernel_traitsILi32ELi64ELi256ELi4ELb0ELb0EN7cutlass10bfloat16_tE19Flash_kernel_traitsILi32ELi64ELi256ELi4ES3_EELb1ELb0ELb1ELb0ELb0ELb0ELb0ELb0EEEvNS_16Flash_fwd_paramsE --------------------------
	.section	.nv.info._ZN5flash24flash_fwd_splitkv_kernelI23Flash_fwd_kernel_traitsILi32ELi64ELi256ELi4ELb0ELb0EN7cutlass10bfloat16_tE19Flash_kernel_traitsILi32ELi64ELi256ELi4ES3_EELb1ELb0ELb1ELb0ELb0ELb0ELb0ELb0EEEvNS_16Flash_fwd_paramsE,"",@"SHT_CUDA_INFO"
	.sectionflags	@""
	.align	4


	//----- nvinfo : EIATTR_CUDA_API_VERSION
	.align		4
        /*0000*/ 	.byte	0x04, 0x37
        /*0002*/ 	.short	(.L_972 - .L_971)
.L_971:
        /*0004*/ 	.word	0x00000082


	//----- nvinfo : EIATTR_SW2861232_WAR
	.align		4
.L_972:
        /*0008*/ 	.byte	0x01, 0x35
	.zero		2


	//----- nvinfo : EIATTR_PARAM_CBANK
	.align		4
        /*000c*/ 	.byte	0x04, 0x0a
        /*000e*/ 	.short	(.L_974 - .L_973)
	.align		4
.L_973:
        /*0010*/ 	.word	index@(.nv.constant0._ZN5flash24flash_fwd_splitkv_kernelI23Flash_fwd_kernel_traitsILi32ELi64ELi256ELi4ELb0ELb0EN7cutlass10bfloat16_tE19Flash_kernel_traitsILi32ELi64ELi256ELi4ES3_EELb1ELb0ELb1ELb0ELb0ELb0ELb0ELb0EEEvNS_16Flash_fwd_paramsE)
        /*0014*/ 	.short	0x0160
        /*0016*/ 	.short	0x01d0


	//----- nvinfo : EIATTR_CBANK_PARAM_SIZE
	.align		4
.L_974:
        /*0018*/ 	.byte	0x03, 0x19
        /*001a*/ 	.short	0x01d0


	//----- nvinfo : EIATTR_KPARAM_INFO
	.align		4
        /*001c*/ 	.byte	0x04, 0x17
        /*001e*/ 	.short	(.L_976 - .L_975)
.L_975:
        /*0020*/ 	.word	0x00000000
        /*0024*/ 	.short	0x0000
        /*0026*/ 	.short	0x0000
        /*0028*/ 	.byte	0x00, 0xf0, 0x41, 0x07


	//----- nvinfo : EIATTR_MAXREG_COUNT
	.align		4
.L_976:
        /*002c*/ 	.byte	0x03, 0x1b
        /*002e*/ 	.short	0x00ff


	//----- nvinfo : EIATTR_NUM_BARRIERS
	.align		4
        /*0030*/ 	.byte	0x02, 0x4c
        /*0032*/ 	.byte	0x01
	.zero		1


	//----- nvinfo : EIATTR_MERCURY_ISA_VERSION
	.align		4
        /*0034*/ 	.byte	0x03, 0x5f
        /*0036*/ 	.short	0x0000


	//----- nvinfo : EIATTR_COOP_GROUP_MASK_REGIDS
	.align		4
        /*0038*/ 	.byte	0x04, 0x29
        /*003a*/ 	.short	(.L_978 - .L_977)


	//   ....[0]....
.L_977:
        /*003c*/ 	.word	0xffffffff


	//   ....[1]....
        /*0040*/ 	.word	0xffffffff


	//   ....[2]....
        /*0044*/ 	.word	0xffffffff


	//   ....[3]....
        /*0048*/ 	.word	0xffffffff


	//   ....[4]....
        /*004c*/ 	.word	0xffffffff


	//   ....[5]....
        /*0050*/ 	.word	0xffffffff


	//   ....[6]....
        /*0054*/ 	.word	0xffffffff


	//   ....[7]....
        /*0058*/ 	.word	0xffffffff


	//   ....[8]....
        /*005c*/ 	.word	0xffffffff


	//   ....[9]....
        /*0060*/ 	.word	0xffffffff


	//   ....[10]....
        /*0064*/ 	.word	0xffffffff


	//   ....[11]....
        /*0068*/ 	.word	0xffffffff


	//   ....[12]....
        /*006c*/ 	.word	0xffffffff


	//   ....[13]....
        /*0070*/ 	.word	0xffffffff


	//   ....[14]....
        /*0074*/ 	.word	0xffffffff


	//   ....[15]....
        /*0078*/ 	.word	0xffffffff


	//----- nvinfo : EIATTR_COOP_GROUP_INSTR_OFFSETS
	.align		4
.L_978:
        /*007c*/ 	.byte	0x04, 0x28
        /*007e*/ 	.short	(.L_980 - .L_979)


	//   ....[0]....
.L_979:
        /*0080*/ 	.word	0x000066e0


	//   ....[1]....
        /*0084*/ 	.word	0x00006700


	//   ....[2]....
        /*0088*/ 	.word	0x000070f0


	//   ....[3]....
        /*008c*/ 	.word	0x00007150


	//   ....[4]....
        /*0090*/ 	.word	0x0000cf80


	//   ....[5]....
        /*0094*/ 	.word	0x0000cfa0


	//   ....[6]....
        /*0098*/ 	.word	0x0000d980


	//   ....[7]....
        /*009c*/ 	.word	0x0000d9e0


	//   ....[8]....
        /*00a0*/ 	.word	0x00012a50


	//   ....[9]....
        /*00a4*/ 	.word	0x00012a60


	//   ....[10]....
        /*00a8*/ 	.word	0x00012a80


	//   ....[11]....
        /*00ac*/ 	.word	0x00012aa0


	//   ....[12]....
        /*00b0*/ 	.word	0x00014ed0


	//   ....[13]....
        /*00b4*/ 	.word	0x00014f10


	//   ....[14]....
        /*00b8*/ 	.word	0x00014f60


	//   ....[15]....
        /*00bc*/ 	.word	0x00014f80


	//----- nvinfo : EIATTR_EXIT_INSTR_OFFSETS
	.align		4
.L_980:
        /*00c0*/ 	.byte	0x04, 0x1c
        /*00c2*/ 	.short	(.L_982 - .L_981)


	//   ....[0]....
.L_981:
        /*00c4*/ 	.word	0x000002d0


	//   ....[1]....
        /*00c8*/ 	.word	0x00000860


	//   ....[2]....
        /*00cc*/ 	.word	0x00000890


	//   ....[3]....
        /*00d0*/ 	.word	0x000159f0


	//   ....[4]....
        /*00d4*/ 	.word	0x00015ab0


	//----- nvinfo : EIATTR_CTAIDZ_USED
	.align		4
.L_982:
        /*00d8*/ 	.byte	0x01, 0x04
	.zero		2


	//----- nvinfo : EIATTR_CRS_STACK_SIZE
	.align		4
        /*00dc*/ 	.byte	0x04, 0x1e
        /*00de*/ 	.short	(.L_984 - .L_983)
.L_983:
        /*00e0*/ 	.word	0x00000000
.L_984:


//--------------------- .nv.info._ZN5flash24flash_fwd_splitkv_kernelI23Flash_fwd_kernel_traitsILi32ELi64ELi256ELi4ELb0ELb0EN7cutlass10bfloat16_tE19Flash_kernel_traitsILi32ELi64ELi256ELi4ES3_EELb1ELb0ELb1ELb0ELb0ELb1ELb0ELb0EEEvNS_16Flash_fwd_paramsE --------------------------
	.section	.nv.info._ZN5flash24flash_fwd_splitkv_kernelI23Flash_fwd_kernel_traitsILi32ELi64ELi256ELi4ELb0ELb0EN7cutlass10bfloat16_tE19Flash_kernel_traitsILi32ELi64ELi256ELi4ES3_EELb1ELb0ELb1ELb0ELb0ELb1ELb0ELb0EEEvNS_16Flash_fwd_paramsE,"",@"SHT_CUDA_INFO"
	.sectionflags	@""
	.align	4


	//----- nvinfo : EIATTR_CUDA_API_VERSION
	.align		4
        /*0000*/ 	.byte	0x04, 0x37
        /*0002*/ 	.short	(.L_986 - .L_985)
.L_985:
        /*0004*/ 	.word	0x00000082


	//----- nvinfo : EIATTR_SW2861232_WAR
	.align		4
.L_986:
        /*0008*/ 	.byte	0x01, 0x35
	.zero		2


	//----- nvinfo : EIATTR_PARAM_CBANK
	.align		4
        /*000c*/ 	.byte	0x04, 0x0a
        /*000e*/ 	.short	(.L_988 - .L_987)
	.align		4
.L_987:
        /*0010*/ 	.word	index@(.nv.constant0._ZN5flash24flash_fwd_splitkv_kernelI23Flash_fwd_kernel_traitsILi32ELi64ELi256ELi4ELb0ELb0EN7cutlass10bfloat16_tE19Flash_kernel_traitsILi32ELi64ELi256ELi4ES3_EELb1ELb0ELb1ELb0ELb0ELb1ELb0ELb0EEEvNS_16Flash_fwd_paramsE)
        /*0014*/ 	.short	0x0160
        /*0016*/ 	.short	0x01d0


	//----- nvinfo : EIATTR_CBANK_PARAM_SIZE
	.align		4
.L_988:
        /*0018*/ 	.byte	0x03, 0x19
        /*001a*/ 	.short	0x01d0


	//----- nvinfo : EIATTR_KPARAM_INFO
	.align		4
        /*001c*/ 	.byte	0x04, 0x17
        /*001e*/ 	.short	(.L_990 - .L_989)
.L_989:
        /*0020*/ 	.word	0x00000000
        /*0024*/ 	.short	0x0000
        /*0026*/ 	.short	0x0000
        /*0028*/ 	.byte	0x00, 0xf0, 0x41, 0x07


	//----- nvinfo : EIATTR_MAXREG_COUNT
	.align		4
.L_990:
        /*002c*/ 	.byte	0x03, 0x1b
        /*002e*/ 	.short	0x00ff


	//----- nvinfo : EIATTR_NUM_BARRIERS
	.align		4
        /*0030*/ 	.byte	0x02, 0x4c
        /*0032*/ 	.byte	0x01
	.zero		1


	//----- nvinfo : EIATTR_ANNOTATIONS
	.align		4
        /*0034*/ 	.byte	0x04, 0x55
        /*0036*/ 	.short	(.L_992 - .L_991)


	//   ....[0]....
.L_991:
        /*0038*/ 	.word	0x00000001
        /*003c*/ 	.byte	0xb0, 0xc4, 0x00, 0x00, 0x01, 0x00, 0x00, 0x00, 0xf0, 0xc5, 0x00, 0x00, 0x01, 0x00, 0x00, 0x00
        /*004c*/ 	.byte	0x90, 0xed, 0x00, 0x00, 0x01, 0x00, 0x00, 0x00, 0xa0, 0xed, 0x00, 0x00


	//----- nvinfo : EIATTR_MERCURY_ISA_VERSION
	.align		4
.L_992:
        /*0058*/ 	.byte	0x03, 0x5f
        /*005a*/ 	.short	0x0000


	//----- nvinfo : EIATTR_COOP_GROUP_MASK_REGIDS
	.align		4
        /*005c*/ 	.byte	0x04, 0x29
        /*005e*/ 	.short	(.L_994 - .L_993)


	//   ....[0]....
.L_993:
        /*0060*/ 	.word	0xffffffff


	//   ....[1]....
        /*0064*/ 	.word	0xffffffff


	//   ....[2]....
        /*0068*/ 	.word	0xffffffff


	//   ....[3]....
        /*006c*/ 	.word	0xffffffff


	//   ....[4]....
        /*0070*/ 	.word	0xffffffff


	//   ....[5]....
        /*0074*/ 	.word	0xffffffff


	//   ....[6]....
        /*0078*/ 	.word	0xffffffff


	//   ....[7]....
        /*007c*/ 	.word	0xffffffff


	//   ....[8]....
        /*0080*/ 	.word	0xffffffff


	//   ....[9]....
        /*0084*/ 	.word	0xffffffff


	//   ....[10]....
        /*0088*/ 	.word	0xffffffff


	//   ....[11]....
        /*008c*/ 	.word	0xffffffff


	//   ....[12]....
        /*0090*/ 	.word	0xffffffff


	//   ....[13]....
        /*0094*/ 	.word	0xffffffff


	//   ....[14]....
        /*0098*/ 	.word	0xffffffff


	//   ....[15]....
        /*009c*/ 	.word	0xffffffff


	//----- nvinfo : EIATTR_COOP_GROUP_INSTR_OFFSETS
	.align		4
.L_994:
        /*00a0*/ 	.byte	0x04, 0x28
        /*00a2*/ 	.short	(.L_996 - .L_995)


	//   ....[0]....
.L_995:
        /*00a4*/ 	.word	0x00007830


	//   ....[1]....
        /*00a8*/ 	.word	0x00007850


	//   ....[2]....
        /*00ac*/ 	.word	0x00008290


	//   ....[3]....
        /*00b0*/ 	.word	0x000082e0


	//   ....[4]....
        /*00b4*/ 	.word	0x0000f1b0


	//   ....[5]....
        /*00b8*/ 	.word	0x0000f1d0


	//   ....[6]....
        /*00bc*/ 	.word	0x0000fb80


	//   ....[7]....
        /*00c0*/ 	.word	0x0000fbd0


	//   ....[8]....
        /*00c4*/ 	.word	0x00015c30


	//   ....[9]....
        /*00c8*/ 	.word	0x00015c80


	//   ....[10]....
        /*00cc*/ 	.word	0x00015ca0


	//   ....[11]....
        /*00d0*/ 	.word	0x00015cc0


	//   ....[12]....
        /*00d4*/ 	.word	0x00018100


	//   ....[13]....
        /*00d8*/ 	.word	0x00018140


	//   ....[14]....
        /*00dc*/ 	.word	0x00018190


	//   ....[15]....
        /*00e0*/ 	.word	0x000181b0


	//----- nvinfo : EIATTR_EXIT_INSTR_OFFSETS
	.align		4
.L_996:
        /*00e4*/ 	.byte	0x04, 0x1c
        /*00e6*/ 	.short	(.L_998 - .L_997)


	//   ....[0]....
.L_997:
        /*00e8*/ 	.word	0x000002e0


	//   ....[1]....
        /*00ec*/ 	.word	0x00000870


	//   ....[2]....
        /*00f0*/ 	.word	0x000008a0


	//   ....[3]....
        /*00f4*/ 	.word	0x00018c20


	//   ....[4]....
        /*00f8*/ 	.word	0x00018ce0


	//----- nvinfo : EIATTR_CTAIDZ_USED
	.align		4
.L_998:
        /*00fc*/ 	.byte	0x01, 0x04
	.zero		2


	//----- nvinfo : EIATTR_CRS_STACK_SIZE
	.align		4
        /*0100*/ 	.byte	0x04, 0x1e
        /*0102*/ 	.short	(.L_1000 - .L_999)
.L_999:
        /*0104*/ 	.word	0x00000000
.L_1000:


//--------------------- .nv.info._ZN5flash24flash_fwd_splitkv_kernelI23Flash_fwd_kernel_traitsILi32ELi64ELi256ELi4ELb0ELb0EN7cutlass10bfloat16_tE19Flash_kernel_traitsILi32ELi64ELi256ELi4ES3_EELb1ELb0ELb0ELb0ELb1ELb0ELb0ELb1EEEvNS_16Flash_fwd_paramsE --------------------------
	.section	.nv.info._ZN5flash24flash_fwd_splitkv_kernelI23Flash_fwd_kernel_traitsILi32ELi64ELi256ELi4ELb0ELb0EN7cutlass10bfloat16_tE19Flash_kernel_traitsILi32ELi64ELi256ELi4ES3_EELb1ELb0ELb0ELb0ELb1ELb0ELb0ELb1EEEvNS_16Flash_fwd_paramsE,"",@"SHT_CUDA_INFO"
	.sectionflags	@""
	.align	4


	//----- nvinfo : EIATTR_CUDA_API_VERSION
	.align		4
        /*0000*/ 	.byte	0x04, 0x37
        /*0002*/ 	.short	(.L_1002 - .L_1001)
.L_1001:
        /*0004*/ 	.word	0x00000082


	//----- nvinfo : EIATTR_SW2861232_WAR
	.align		4
.L_1002:
        /*0008*/ 	.byte	0x01, 0x35
	.zero		2


	//----- nvinfo : EIATTR_PARAM_CBANK
	.align		4
        /*000c*/ 	.byte	0x04, 0x0a
        /*000e*/ 	.short	(.L_1004 - .L_1003)
	.align		4
.L_1003:
        /*0010*/ 	.word	index@(.nv.constant0._ZN5flash24flash_fwd_splitkv_kernelI23Flash_fwd_kernel_traitsILi32ELi64ELi256ELi4ELb0ELb0EN7cutlass10bfloat16_tE19Flash_kernel_traitsILi32ELi64ELi256ELi4ES3_EELb1ELb0ELb0ELb0ELb1ELb0ELb0ELb1EEEvNS_16Flash_fwd_paramsE)
        /*0014*/ 	.short	0x0160
        /*0016*/ 	.short	0x01d0


	//----- nvinfo : EIATTR_CBANK_PARAM_SIZE
	.align		4
.L_1004:
        /*0018*/ 	.byte	0x03, 0x19
        /*001a*/ 	.short	0x01d0


	//----- nvinfo : EIATTR_KPARAM_INFO
	.align		4
        /*001c*/ 	.byte	0x04, 0x17
        /*001e*/ 	.short	(.L_1006 - .L_1005)
.L_1005:
        /*0020*/ 	.word	0x00000000
        /*0024*/ 	.short	0x0000
        /*0026*/ 	.short	0x0000
        /*0028*/ 	.byte	0x00, 0xf0, 0x41, 0x07


	//----- nvinfo : EIATTR_MAXREG_COUNT
	.align		4
.L_1006:
        /*002c*/ 	.byte	0x03, 0x1b
        /*002e*/ 	.short	0x00ff


	//----- nvinfo : EIATTR_NUM_BARRIERS
	.align		4
        /*0030*/ 	.byte	0x02, 0x4c
        /*0032*/ 	.byte	0x01
	.zero		1


	//----- nvinfo : EIATTR_MERCURY_ISA_VERSION
	.align		4
        /*0034*/ 	.byte	0x03, 0x5f
        /*0036*/ 	.short	0x0000


	//----- nvinfo : EIATTR_COOP_GROUP_MASK_REGIDS
	.align		4
        /*0038*/ 	.byte	0x04, 0x29
        /*003a*/ 	.short	(.L_1008 - .L_1007)


	//   ....[0]....
.L_1007:
        /*003c*/ 	.word	0xffffffff


	//   ....[1]....
        /*0040*/ 	.word	0xffffffff


	//   ....[2]....
        /*0044*/ 	.word	0xffffffff


	//   ....[3]....
        /*0048*/ 	.word	0xffffffff


	//   ....[4]....
        /*004c*/ 	.word	0xffffffff


	//   ....[5]....
        /*0050*/ 	.word	0xffffffff


	//   ....[6]....
        /*0054*/ 	.word	0xffffffff


	//   ....[7]....
        /*0058*/ 	.word	0xffffffff


	//   ....[8]....
        /*005c*/ 	.word	0xffffffff


	//   ....[9]....
        /*0060*/ 	.word	0xffffffff


	//   ....[10]....
        /*0064*/ 	.word	0xffffffff


	//   ....[11]....
        /*0068*/ 	.word	0xffffffff


	//   ....[12]....
        /*006c*/ 	.word	0xffffffff


	//   ....[13]....
        /*0070*/ 	.word	0xffffffff


	//   ....[14]....
        /*0074*/ 	.word	0xffffffff


	//   ....[15]....
        /*0078*/ 	.word	0xffffffff


	//----- nvinfo : EIATTR_COOP_GROUP_INSTR_OFFSETS
	.align		4
.L_1008:
        /*007c*/ 	.byte	0x04, 0x28
        /*007e*/ 	.short	(.L_1010 - .L_1009)


	//   ....[0]....
.L_1009:
        /*0080*/ 	.word	0x0000ca00


	//   ....[1]....
        /*0084*/ 	.word	0x0000ca30


	//   ....[2]....
        /*0088*/ 	.word	0x0000d3e0


	//   ....[3]....
        /*008c*/ 	.word	0x0000d440


	//   ....[4]....
        /*0090*/ 	.word	0x00011be0


	//   ....[5]....
        /*0094*/ 	.word	0x00011c10


	//   ....[6]....
        /*0098*/ 	.word	0x000126c0


	//   ....[7]....
        /*009c*/ 	.word	0x00012720


	//   ....[8]....
        /*00a0*/ 	.word	0x00015f60


	//   ....[9]....
        /*00a4*/ 	.word	0x00015f80


	//   ....[10]....
        /*00a8*/ 	.word	0x00015fb0


	//   ....[11]....
        /*00ac*/ 	.word	0x00015fc0


	//   ....[12]....
        /*00b0*/ 	.word	0x00018410


	//   ....[13]....
        /*00b4*/ 	.word	0x00018450


	//   ....[14]....
        /*00b8*/ 	.word	0x000184a0


	//   ....[15]....
        /*00bc*/ 	.word	0x000184c0


	//----- nvinfo : EIATTR_EXIT_INSTR_OFFSETS
	.align		4
.L_1010:
        /*00c0*/ 	.byte	0x04, 0x1c
        /*00c2*/ 	.short	(.L_1012 - .L_1011)


	//   ....[0]....
.L_1011:
        /*00c4*/ 	.word	0x00000310


	//   ....[1]....
        /*00c8*/ 	.word	0x00000860


	//   ....[2]....
        /*00cc*/ 	.word	0x00000890


	//   ....[3]....
        /*00d0*/ 	.word	0x00018f30


	//   ....[4]....
        /*00d4*/ 	.word	0x00018fe0


	//----- nvinfo : EIATTR_CTAIDZ_USED
	.align		4
.L_1012:
        /*00d8*/ 	.byte	0x01, 0x04
	.zero		2


	//----- nvinfo : EIATTR_CRS_STACK_SIZE
	.align		4
        /*00dc*/ 	.byte	0x04, 0x1e
        /*00de*/ 	.short	(.L_1014 - .L_1013)
.L_1013:
        /*00e0*/ 	.word	0x00000000
.L_1014:


//--------------------- .nv.info._ZN5flash24flash_fwd_splitkv_kernelI23Flash_fwd_kernel_traitsILi32ELi64ELi256ELi4ELb0ELb0EN7cutlass10bfloat16_tE19Flash_kernel_traitsILi32ELi64ELi256ELi4ES3_EELb1ELb0ELb0ELb0ELb1ELb1ELb0ELb1EEEvNS_16Flash_fwd_paramsE --------------------------
	.section	.nv.info._ZN5flash24flash_fwd_splitkv_kernelI23Flash_fwd_kernel_traitsILi32ELi64ELi256ELi4ELb0ELb0EN7cutlass10bfloat16_tE19Flash_kernel_traitsILi32ELi64ELi256ELi4ES3_EELb1ELb0ELb0ELb0ELb1ELb1ELb0ELb1EEEvNS_16Flash_fwd_paramsE,"",@"SHT_CUDA_INFO"
	.sectionflags	@""
	.align	4


	//----- nvinfo : EIATTR_CUDA_API_VERSION
	.align		4
        /*0000*/ 	.byte	0x04, 0x37
        /*0002*/ 	.short	(.L_1016 - .L_1015)
.L_1015:
        /*0004*/ 	.word	0x00000082


	//----- nvinfo : EIATTR_SW2861232_WAR
	.align		4
.L_1016:
        /*0008*/ 	.byte	0x01, 0x35
	.zero		2


	//----- nvinfo : EIATTR_PARAM_CBANK
	.align		4
        /*000c*/ 	.byte	0x04, 0x0a
        /*000e*/ 	.short	(.L_1018 - .L_1017)
	.align		4
.L_1017:
        /*0010*/ 	.word	index@(.nv.constant0._ZN5flash24flash_fwd_splitkv_kernelI23Flash_fwd_kernel_traitsILi32ELi64ELi256ELi4ELb0ELb0EN7cutlass10bfloat16_tE19Flash_kernel_traitsILi32ELi64ELi256ELi4ES3_EELb1ELb0ELb0ELb0ELb1ELb1ELb0ELb1EEEvNS_16Flash_fwd_paramsE)
        /*0014*/ 	.short	0x0160
        /*0016*/ 	.short	0x01d0


	//----- nvinfo : EIATTR_CBANK_PARAM_SIZE
	.align		4
.L_1018:
        /*0018*/ 	.byte	0x03, 0x19
        /*001a*/ 	.short	0x01d0


	//----- nvinfo : EIATTR_KPARAM_INFO
	.align		4
        /*001c*/ 	.byte	0x04, 0x17
        /*001e*/ 	.short	(.L_1020 - .L_1019)
.L_1019:
        /*0020*/ 	.word	0x00000000
        /*0024*/ 	.short	0x0000
        /*0026*/ 	.short	0x0000
        /*0028*/ 	.byte	0x00, 0xf0, 0x41, 0x07


	//----- nvinfo : EIATTR_MAXREG_COUNT
	.align		4
.L_1020:
        /*002c*/ 	.byte	0x03, 0x1b
        /*002e*/ 	.short	0x00ff


	//----- nvinfo : EIATTR_NUM_BARRIERS
	.align		4
        /*0030*/ 	.byte	0x02, 0x4c
        /*0032*/ 	.byte	0x01
	.zero		1


	//----- nvinfo : EIATTR_ANNOTATIONS
	.align		4
        /*0034*/ 	.byte	0x04, 0x55
        /*0036*/ 	.short	(.L_1022 - .L_1021)


	//   ....[0]....
.L_1021:
        /*0038*/ 	.word	0x00000001
        /*003c*/ 	.byte	0x10, 0x02, 0x00, 0x00, 0x01, 0x00, 0x00, 0x00, 0xd0, 0x87, 0x00, 0x00, 0x01, 0x00, 0x00, 0x00
        /*004c*/ 	.byte	0x30, 0xc4, 0x01, 0x00


	//----- nvinfo : EIATTR_MERCURY_ISA_VERSION
	.align		4
.L_1022:
        /*0050*/ 	.byte	0x03, 0x5f
        /*0052*/ 	.short	0x0000


	//----- nvinfo : EIATTR_COOP_GROUP_MASK_REGIDS
	.align		4
        /*0054*/ 	.byte	0x04, 0x29
        /*0056*/ 	.short	(.L_1024 - .L_1023)


	//   ....[0]....
.L_1023:
        /*0058*/ 	.word	0xffffffff


	//   ....[1]....
        /*005c*/ 	.word	0xffffffff


	//   ....[2]....
        /*0060*/ 	.word	0xffffffff


	//   ....[3]....
        /*0064*/ 	.word	0xffffffff


	//   ....[4]....
        /*0068*/ 	.word	0xffffffff


	//   ....[5]....
        /*006c*/ 	.word	0xffffffff


	//   ....[6]....
        /*0070*/ 	.word	0xffffffff


	//   ....[7]....
        /*0074*/ 	.word	0xffffffff


	//   ....[8]....
        /*0078*/ 	.word	0xffffffff


	//   ....[9]....
        /*007c*/ 	.word	0xffffffff


	//   ....[10]....
        /*0080*/ 	.word	0xffffffff


	//   ....[11]....
        /*0084*/ 	.word	0xffffffff


	//   ....[12]....
        /*0088*/ 	.word	0xffffffff


	//   ....[13]....
        /*008c*/ 	.word	0xffffffff


	//   ....[14]....
        /*0090*/ 	.word	0xffffffff


	//   ....[15]....
        /*0094*/ 	.word	0xffffffff


	//----- nvinfo : EIATTR_COOP_GROUP_INSTR_OFFSETS
	.align		4
.L_1024:
        /*0098*/ 	.byte	0x04, 0x28
        /*009a*/ 	.short	(.L_1026 - .L_1025)


	//   ....[0]....
.L_1025:
        /*009c*/ 	.word	0x0000e5d0


	//   ....[1]....
        /*00a0*/ 	.word	0x0000e5f0


	//   ....[2]....
        /*00a4*/ 	.word	0x0000e660


	//   ....[3]....
        /*00a8*/ 	.word	0x0000e720


	//   ....[4]....
        /*00ac*/ 	.word	0x000144b0


	//   ....[5]....
        /*00b0*/ 	.word	0x000144d0


	//   ....[6]....
        /*00b4*/ 	.word	0x00014b50


	//   ....[7]....
        /*00b8*/ 	.word	0x00014bb0


	//   ....[8]....
        /*00bc*/ 	.word	0x00019910


	//   ....[9]....
        /*00c0*/ 	.word	0x00019930


	//   ....[10]....
        /*00c4*/ 	.word	0x00019960


	//   ....[11]....
        /*00c8*/ 	.word	0x00019970


	//   ....[12]....
        /*00cc*/ 	.word	0x0001bdc0


	//   ....[13]....
        /*00d0*/ 	.word	0x0001bde0


	//   ....[14]....
        /*00d4*/ 	.word	0x0001be30


	//   ....[15]....
        /*00d8*/ 	.word	0x0001be50


	//----- nvinfo : EIATTR_EXIT_INSTR_OFFSETS
	.align		4
.L_1026:
        /*00dc*/ 	.byte	0x04, 0x1c
        /*00de*/ 	.short	(.L_1028 - .L_1027)


	//   ....[0]....
.L_1027:
        /*00e0*/ 	.word	0x00000340


	//   ....[1]....
        /*00e4*/ 	.word	0x000008a0


	//   ....[2]....
        /*00e8*/ 	.word	0x000008d0


	//   ....[3]....
        /*00ec*/ 	.word	0x0001c8f0


	//   ....[4]....
        /*00f0*/ 	.word	0x0001c9a0


	//----- nvinfo : EIATTR_CTAIDZ_USED
	.align		4
.L_1028:
        /*00f4*/ 	.byte	0x01, 0x04
	.zero		2


	//----- nvinfo : EIATTR_CRS_STACK_SIZE
	.align		4
        /*00f8*/ 	.byte	0x04, 0x1e
        /*00fa*/ 	.short	(.L_1030 - .L_1029)
.L_1029:
        /*00fc*/ 	.word	0x00000000
.L_1030:


//--------------------- .nv.info._ZN5flash24flash_fwd_splitkv_kernelI23Flash_fwd_kernel_traitsILi32ELi64ELi256ELi4ELb0ELb0EN7cutlass10bfloat16_tE19Flash_kernel_traitsILi32ELi64ELi256ELi4ES3_EELb1ELb0ELb1ELb0ELb0ELb0ELb0ELb1EEEvNS_16Flash_fwd_paramsE --------------------------
	.section	.nv.info._ZN5flash24flash_fwd_splitkv_kernelI23Flash_fwd_kernel_traitsILi32ELi64ELi256ELi4ELb0ELb0EN7cutlass10bfloat16_tE19Flash_kernel_traitsILi32ELi64ELi256ELi4ES3_EELb1ELb0ELb1ELb0ELb0ELb0ELb0ELb1EEEvNS_16Flash_fwd_paramsE,"",@"SHT_CUDA_INFO"
	.sectionflags	@""
	.align	4


	//----- nvinfo : EIATTR_CUDA_API_VERSION
	.align		4
        /*0000*/ 	.byte	0x04, 0x37
        /*0002*/ 	.short	(.L_1032 - .L_1031)
.L_1031:
        /*0004*/ 	.word	0x00000082


	//----- nvinfo : EIATTR_SW2861232_WAR
	.align		4
.L_1032:
        /*0008*/ 	.byte	0x01, 0x35
	.zero		2


	//----- nvinfo : EIATTR_PARAM_CBANK
	.align		4
        /*000c*/ 	.byte	0x04, 0x0a
        /*000e*/ 	.short	(.L_1034 - .L_1033)
	.align		4
.L_1033:
        /*0010*/ 	.word	index@(.nv.constant0._ZN5flash24flash_fwd_splitkv_kernelI23Flash_fwd_kernel_traitsILi32ELi64ELi256ELi4ELb0ELb0EN7cutlass10bfloat16_tE19Flash_kernel_traitsILi32ELi64ELi256ELi4ES3_EELb1ELb0ELb1ELb0ELb0ELb0ELb0ELb1EEEvNS_16Flash_fwd_paramsE)
        /*0014*/ 	.short	0x0160
        /*0016*/ 	.short	0x01d0


	//----- nvinfo : EIATTR_CBANK_PARAM_SIZE
	.align		4
.L_1034:
        /*0018*/ 	.byte	0x03, 0x19
        /*001a*/ 	.short	0x01d0


	//----- nvinfo : EIATTR_KPARAM_INFO
	.align		4
        /*001c*/ 	.byte	0x04, 0x17
        /*001e*/ 	.short	(.L_1036 - .L_1035)
.L_1035:
        /*0020*/ 	.word	0x00000000
        /*0024*/ 	.short	0x0000
        /*0026*/ 	.short	0x0000
        /*0028*/ 	.byte	0x00, 0xf0, 0x41, 0x07


	//----- nvinfo : EIATTR_MAXREG_COUNT
	.align		4
.L_1036:
        /*002c*/ 	.byte	0x03, 0x1b
        /*002e*/ 	.short	0x00ff


	//----- nvinfo : EIATTR_NUM_BARRIERS
	.align		4
        /*0030*/ 	.byte	0x02, 0x4c
        /*0032*/ 	.byte	0x01
	.zero		1


	//----- nvinfo : EIATTR_MERCURY_ISA_VERSION
	.align		4
        /*0034*/ 	.byte	0x03, 0x5f
        /*0036*/ 	.short	0x0000


	//----- nvinfo : EIATTR_COOP_GROUP_MASK_REGIDS
	.align		4
        /*0038*/ 	.byte	0x04, 0x29
        /*003a*/ 	.short	(.L_1038 - .L_1037)


	//   ....[0]....
.L_1037:
        /*003c*/ 	.word	0xffffffff


	//   ....[1]....
        /*0040*/ 	.word	0xffffffff


	//   ....[2]....
        /*0044*/ 	.word	0xffffffff


	//   ....[3]....
        /*0048*/ 	.word	0xffffffff


	//   ....[4]....
        /*004c*/ 	.word	0xffffffff


	//   ....[5]....
        /*0050*/ 	.word	0xffffffff


	//   ....[6]....
        /*0054*/ 	.word	0xffffffff


	//   ....[7]....
        /*0058*/ 	.word	0xffffffff


	//   ....[8]....
        /*005c*/ 	.word	0xffffffff


	//   ....[9]....
        /*0060*/ 	.word	0xffffffff


	//   ....[10]....
        /*0064*/ 	.word	0xffffffff


	//   ....[11]....
        /*0068*/ 	.word	0xffffffff


	//   ....[12]....
        /*006c*/ 	.word	0xffffffff


	//   ....[13]....
        /*0070*/ 	.word	0xffffffff


	//   ....[14]....
        /*0074*/ 	.word	0xffffffff


	//   ....[15]....
        /*0078*/ 	.word	0xffffffff


	//----- nvinfo : EIATTR_COOP_GROUP_INSTR_OFFSETS
	.align		4
.L_1038:
        /*007c*/ 	.byte	0x04, 0x28
        /*007e*/ 	.short	(.L_1040 - .L_1039)


	//   ....[0]....
.L_1039:
        /*0080*/ 	.word	0x0000f5c0


	//   ....[1]....
        /*0084*/ 	.word	0x0000f5e0


	//   ....[2]....
        /*0088*/ 	.word	0x0000fff0


	//   ....[3]....
        /*008c*/ 	.word	0x00010050


	//   ....[4]....
        /*0090*/ 	.word	0x00016670


	//   ....[5]....
        /*0094*/ 	.word	0x00016690


	//   ....[6]....
        /*0098*/ 	.word	0x000166b0


	//   ....[7]....
        /*009c*/ 	.word	0x000167b0


	//   ....[8]....
        /*00a0*/ 	.word	0x0001bea0


	//   ....[9]....
        /*00a4*/ 	.word	0x0001bec0


	//   ....[10]....
        /*00a8*/ 	.word	0x0001bee0


	//   ....[11]....
        /*00ac*/ 	.word	0x0001bf00


	//   ....[12]....
        /*00b0*/ 	.word	0x0001e320


	//   ....[13]....
        /*00b4*/ 	.word	0x0001e360


	//   ....[14]....
        /*00b8*/ 	.word	0x0001e3b0


	//   ....[15]....
        /*00bc*/ 	.word	0x0001e3d0


	//----- nvinfo : EIATTR_EXIT_INSTR_OFFSETS
	.align		4
.L_1040:
        /*00c0*/ 	.byte	0x04, 0x1c
        /*00c2*/ 	.short	(.L_1042 - .L_1041)


	//   ....[0]....
.L_1041:
        /*00c4*/ 	.word	0x000004e0


	//   ....[1]....
        /*00c8*/ 	.word	0x00000b20


	//   ....[2]....
        /*00cc*/ 	.word	0x00000b50


	//   ....[3]....
        /*00d0*/ 	.word	0x0001eed0


	//   ....[4]....
        /*00d4*/ 	.word	0x0001ef90


	//----- nvinfo : EIATTR_CTAIDZ_USED
	.align		4
.L_1042:
        /*00d8*/ 	.byte	0x01, 0x04
	.zero		2


	//----- nvinfo : EIATTR_CRS_STACK_SIZE
	.align		4
        /*00dc*/ 	.byte	0x04, 0x1e
        /*00de*/ 	.short	(.L_1044 - .L_1043)
.L_1043:
        /*00e0*/ 	.word	0x00000000
.L_1044:


//--------------------- .nv.info._ZN5flash24flash_fwd_splitkv_kernelI23Flash_fwd_kernel_traitsILi32ELi64ELi256ELi4ELb0ELb0EN7cutlass10bfloat16_tE19Flash_kernel_traitsILi32ELi64ELi256ELi4ES3_EELb1ELb0ELb1ELb0ELb0ELb1ELb0ELb1EEEvNS_16Flash_fwd_paramsE --------------------------
	.section	.nv.info._ZN5flash24flash_fwd_splitkv_kernelI23Flash_fwd_kernel_traitsILi32ELi64ELi256ELi4ELb0ELb0EN7cutlass10bfloat16_tE19Flash_kernel_traitsILi32ELi64ELi256ELi4ES3_EELb1ELb0ELb1ELb0ELb0ELb1ELb0ELb1EEEvNS_16Flash_fwd_paramsE,"",@"SHT_CUDA_INFO"
	.sectionflags	@""
	.align	4


	//----- nvinfo : EIATTR_CUDA_API_VERSION
	.align		4
        /*0000*/ 	.byte	0x04, 0x37
        /*0002*/ 	.short	(.L_1046 - .L_1045)
.L_1045:
        /*0004*/ 	.word	0x00000082


	//----- nvinfo : EIATTR_SW2861232_WAR
	.align		4
.L_1046:
        /*0008*/ 	.byte	0x01, 0x35
	.zero		2


	//----- nvinfo : EIATTR_PARAM_CBANK
	.align		4
        /*000c*/ 	.byte	0x04, 0x0a
        /*000e*/ 	.short	(.L_1048 - .L_1047)
	.align		4
.L_1047:
        /*0010*/ 	.word	index@(.nv.constant0._ZN5flash24flash_fwd_splitkv_kernelI23Flash_fwd_kernel_traitsILi32ELi64ELi256ELi4ELb0ELb0EN7cutlass10bfloat16_tE19Flash_kernel_traitsILi32ELi64ELi256ELi4ES3_EELb1ELb0ELb1ELb0ELb0ELb1ELb0ELb1EEEvNS_16Flash_fwd_paramsE)
        /*0014*/ 	.short	0x0160
        /*0016*/ 	.short	0x01d0


	//----- nvinfo : EIATTR_CBANK_PARAM_SIZE
	.align		4
.L_1048:
        /*0018*/ 	.byte	0x03, 0x19
        /*001a*/ 	.short	0x01d0


	//----- nvinfo : EIATTR_KPARAM_INFO
	.align		4
        /*001c*/ 	.byte	0x04, 0x17
        /*001e*/ 	.short	(.L_1050 - .L_1049)
.L_1049:
        /*0020*/ 	.word	0x00000000
        /*0024*/ 	.short	0x0000
        /*0026*/ 	.short	0x0000
        /*0028*/ 	.byte	0x00, 0xf0, 0x41, 0x07


	//----- nvinfo : EIATTR_MAXREG_COUNT
	.align		4
.L_1050:
        /*002c*/ 	.byte	0x03, 0x1b
        /*002e*/ 	.short	0x00ff


	//----- nvinfo : EIATTR_NUM_BARRIERS
	.align		4
        /*0030*/ 	.byte	0x02, 0x4c
        /*0032*/ 	.byte	0x01
	.zero		1


	//----- nvinfo : EIATTR_MERCURY_ISA_VERSION
	.align		4
        /*0034*/ 	.byte	0x03, 0x5f
        /*0036*/ 	.short	0x0000


	//----- nvinfo : EIATTR_COOP_GROUP_MASK_REGIDS
	.align		4
        /*0038*/ 	.byte	0x04, 0x29
        /*003a*/ 	.short	(.L_1052 - .L_1051)


	//   ....[0]....
.L_1051:
        /*003c*/ 	.word	0xffffffff


	//   ....[1]....
        /*0040*/ 	.word	0xffffffff


	//   ....[2]....
        /*0044*/ 	.word	0xffffffff


	//   ....[3]....
        /*0048*/ 	.word	0xffffffff


	//   ....[4]....
        /*004c*/ 	.word	0xffffffff


	//   ....[5]....
        /*0050*/ 	.word	0xffffffff


	//   ....[6]....
        /*0054*/ 	.word	0xffffffff


	//   ....[7]....
        /*0058*/ 	.word	0xffffffff


	//   ....[8]....
        /*005c*/ 	.word	0xffffffff


	//   ....[9]....
        /*0060*/ 	.word	0xffffffff


	//   ....[10]....
        /*0064*/ 	.word	0xffffffff


	//   ....[11]....
        /*0068*/ 	.word	0xffffffff


	//   ....[12]....
        /*006c*/ 	.word	0xffffffff


	//   ....[13]....
        /*0070*/ 	.word	0xffffffff


	//   ....[14]....
        /*0074*/ 	.word	0xffffffff


	//   ....[15]....
        /*0078*/ 	.word	0xffffffff


	//----- nvinfo : EIATTR_COOP_GROUP_INSTR_OFFSETS
	.align		4
.L_1052:
        /*007c*/ 	.byte	0x04, 0x28
        /*007e*/ 	.short	(.L_1054 - .L_1053)


	//   ....[0]....
.L_1053:
        /*0080*/ 	.word	0x00010370


	//   ....[1]....
        /*0084*/ 	.word	0x00010390


	//   ....[2]....
        /*0088*/ 	.word	0x00010d90


	//   ....[3]....
        /*008c*/ 	.word	0x00010df0


	//   ....[4]....
        /*0090*/ 	.word	0x00018150


	//   ....[5]....
        /*0094*/ 	.word	0x00018170


	//   ....[6]....
        /*0098*/ 	.word	0x00018bd0


	//   ....[7]....
        /*009c*/ 	.word	0x00018c40


	//   ....[8]....
        /*00a0*/ 	.word	0x0001ed10


	//   ....[9]....
        /*00a4*/ 	.word	0x0001eda0


	//   ....[10]....
        /*00a8*/ 	.word	0x0001edb0


	//   ....[11]....
        /*00ac*/ 	.word	0x0001ede0


	//   ....[12]....
        /*00b0*/ 	.word	0x00021200


	//   ....[13]....
        /*00b4*/ 	.word	0x00021240


	//   ....[14]....
        /*00b8*/ 	.word	0x00021280


	//   ....[15]....
        /*00bc*/ 	.word	0x000212b0


	//----- nvinfo : EIATTR_EXIT_INSTR_OFFSETS
	.align		4
.L_1054:
        /*00c0*/ 	.byte	0x04, 0x1c
        /*00c2*/ 	.short	(.L_1056 - .L_1055)


	//   ....[0]....
.L_1055:
        /*00c4*/ 	.word	0x000004e0


	//   ....[1]....
        /*00c8*/ 	.word	0x00000b20


	//   ....[2]....
        /*00cc*/ 	.word	0x00000b50


	//   ....[3]....
        /*00d0*/ 	.word	0x00021da0


	//   ....[4]....
        /*00d4*/ 	.word	0x00021e60


	//----- nvinfo : EIATTR_CTAIDZ_USED
	.align		4
.L_1056:
        /*00d8*/ 	.byte	0x01, 0x04
	.zero		2


	//----- nvinfo : EIATTR_CRS_STACK_SIZE
	.align		4
        /*00dc*/ 	.byte	0x04, 0x1e
        /*00de*/ 	.short	(.L_1058 - .L_1057)
.L_1057:
        /*00e0*/ 	.word	0x00000000
.L_1058:


//--------------------- .nv.info._ZN5flash24flash_fwd_splitkv_kernelI23Flash_fwd_kernel_traitsILi32ELi64ELi256ELi4ELb0ELb0EN7cutlass10bfloat16_tE19Flash_kernel_traitsILi32ELi64ELi256ELi4ES3_EELb1ELb0ELb0ELb0ELb1ELb0ELb1ELb0EEEvNS_16Flash_fwd_paramsE --------------------------
	.section	.nv.info._ZN5flash24flash_fwd_splitkv_kernelI23Flash_fwd_kernel_traitsILi32ELi64ELi256ELi4ELb0ELb0EN7cutlass10bfloat16_tE19Flash_kernel_traitsILi32ELi64ELi256ELi4ES3_EELb1ELb0ELb0ELb0ELb1ELb0ELb1ELb0EEEvNS_16Flash_fwd_paramsE,"",@"SHT_CUDA_INFO"
	.sectionflags	@""
	.align	4


	//----- nvinfo : EIATTR_CUDA_API_VERSION
	.align		4
        /*0000*/ 	.byte	0x04, 0x37
        /*0002*/ 	.short	(.L_1060 - .L_1059)
.L_1059:
        /*0004*/ 	.word	0x00000082


	//----- nvinfo : EIATTR_SW2861232_WAR
	.align		4
.L_1060:
        /*0008*/ 	.byte	0x01, 0x35
	.zero		2


	//----- nvinfo : EIATTR_PARAM_CBANK
	.align		4
        /*000c*/ 	.byte	0x04, 0x0a
        /*000e*/ 	.short	(.L_1062 - .L_1061)
	.align		4
.L_1061:
        /*0010*/ 	.word	index@(.nv.constant0._ZN5flash24flash_fwd_splitkv_kernelI23Flash_fwd_kernel_traitsILi32ELi64ELi256ELi4ELb0ELb0EN7cutlass10bfloat16_tE19Flash_kernel_traitsILi32ELi64ELi256ELi4ES3_EELb1ELb0ELb0ELb0ELb1ELb0ELb1ELb0EEEvNS_16Flash_fwd_paramsE)
        /*0014*/ 	.short	0x0160
        /*0016*/ 	.short	0x01d0


	//----- nvinfo : EIATTR_CBANK_PARAM_SIZE
	.align		4
.L_1062:
        /*0018*/ 	.byte	0x03, 0x19
        /*001a*/ 	.short	0x01d0


	//----- nvinfo : EIATTR_KPARAM_INFO
	.align		4
        /*001c*/ 	.byte	0x04, 0x17
        /*001e*/ 	.short	(.L_1064 - .L_1063)
.L_1063:
        /*0020*/ 	.word	0x00000000
        /*0024*/ 	.short	0x0000
        /*0026*/ 	.short	0x0000
        /*0028*/ 	.byte	0x00, 0xf0, 0x41, 0x07


	//----- nvinfo : EIATTR_MAXREG_COUNT
	.align		4
.L_1064:
        /*002c*/ 	.byte	0x03, 0x1b
        /*002e*/ 	.short	0x00ff


	//----- nvinfo : EIATTR_NUM_BARRIERS
	.align		4
        /*0030*/ 	.byte	0x02, 0x4c
        /*0032*/ 	.byte	0x01
	.zero		1


	//----- nvinfo : EIATTR_MERCURY_ISA_VERSION
	.align		4
        /*0034*/ 	.byte	0x03, 0x5f
        /*0036*/ 	.short	0x0000


	//----- nvinfo : EIATTR_COOP_GROUP_MASK_REGIDS
	.align		4
        /*0038*/ 	.byte	0x04, 0x29
        /*003a*/ 	.short	(.L_1066 - .L_1065)


	//   ....[0]....
.L_1065:
        /*003c*/ 	.word	0xffffffff


	//   ....[1]....
        /*0040*/ 	.word	0xffffffff


	//   ....[2]....
        /*0044*/ 	.word	0xffffffff


	//   ....[3]....
        /*0048*/ 	.word	0xffffffff


	//   ....[4]....
        /*004c*/ 	.word	0xffffffff


	//   ....[5]....
        /*0050*/ 	.word	0xffffffff


	//   ....[6]....
        /*0054*/ 	.word	0xffffffff


	//   ....[7]....
        /*0058*/ 	.word	0xffffffff


	//   ....[8]....
        /*005c*/ 	.word	0xffffffff


	//   ....[9]....
        /*0060*/ 	.word	0xffffffff


	//   ....[10]....
        /*0064*/ 	.word	0xffffffff


	//   ....[11]....
        /*0068*/ 	.word	0xffffffff


	//   ....[12]....
        /*006c*/ 	.word	0xffffffff


	//   ....[13]....
        /*0070*/ 	.word	0xffffffff


	//   ....[14]....
        /*0074*/ 	.word	0xffffffff


	//   ....[15]....
        /*0078*/ 	.word	0xffffffff


	//----- nvinfo : EIATTR_COOP_GROUP_INSTR_OFFSETS
	.align		4
.L_1066:
        /*007c*/ 	.byte	0x04, 0x28
        /*007e*/ 	.short	(.L_1068 - .L_1067)


	//   ....[0]....
.L_1067:
        /*0080*/ 	.word	0x00004cb0


	//   ....[1]....
        /*0084*/ 	.word	0x00004cd0


	//   ....[2]....
        /*0088*/ 	.word	0x000056e0


	//   ....[3]....
        /*008c*/ 	.word	0x00005730


	//   ....[4]....
        /*0090*/ 	.word	0x00009e60


	//   ....[5]....
        /*0094*/ 	.word	0x00009e90


	//   ....[6]....
        /*0098*/ 	.word	0x0000a7f0


	//   ....[7]....
        /*009c*/ 	.word	0x0000a850


	//   ....[8]....
        /*00a0*/ 	.word	0x0000e1c0


	//   ....[9]....
        /*00a4*/ 	.word	0x0000e1e0


	//   ....[10]....
        /*00a8*/ 	.word	0x0000e210


	//   ....[11]....
        /*00ac*/ 	.word	0x0000e220


	//   ....[12]....
        /*00b0*/ 	.word	0x00010650


	//   ....[13]....
        /*00b4*/ 	.word	0x00010690


	//   ....[14]....
        /*00b8*/ 	.word	0x00010730


	//   ....[15]....
        /*00bc*/ 	.word	0x00010750


	//----- nvinfo : EIATTR_EXIT_INSTR_OFFSETS
	.align		4
.L_1068:
        /*00c0*/ 	.byte	0x04, 0x1c
        /*00c2*/ 	.short	(.L_1070 - .L_1069)


	//   ....[0]....
.L_1069:
        /*00c4*/ 	.word	0x00000420


	//   ....[1]....
        /*00c8*/ 	.word	0x000009c0


	//   ....[2]....
        /*00cc*/ 	.word	0x000009f0


	//   ....[3]....
        /*00d0*/ 	.word	0x00011020


	//   ....[4]....
        /*00d4*/ 	.word	0x00011040


	//----- nvinfo : EIATTR_CTAIDZ_USED
	.align		4
.L_1070:
        /*00d8*/ 	.byte	0x01, 0x04
	.zero		2


	//----- nvinfo : EIATTR_CRS_STACK_SIZE
	.align		4
        /*00dc*/ 	.byte	0x04, 0x1e
        /*00de*/ 	.short	(.L_1072 - .L_1071)
.L_1071:
        /*00e0*/ 	.word	0x00000000
.L_1072:


//--------------------- .nv.info._ZN5flash24flash_fwd_splitkv_kernelI23Flash_fwd_kernel_traitsILi32ELi64ELi256ELi4ELb0ELb0EN7cutlass10bfloat16_tE19Flash_kernel_traitsILi32ELi64ELi256ELi4ES3_EELb1ELb0ELb0ELb0ELb1ELb1ELb1ELb0EEEvNS_16Flash_fwd_paramsE --------------------------
	.section	.nv.info._ZN5flash24flash_fwd_splitkv_kernelI23Flash_fwd_kernel_traitsILi32ELi64ELi256ELi4ELb0ELb0EN7cutlass10bfloat16_tE19Flash_kernel_traitsILi32ELi64ELi256ELi4ES3_EELb1ELb0ELb0ELb0ELb1ELb1ELb1ELb0EEEvNS_16Flash_fwd_paramsE,"",@"SHT_CUDA_INFO"
	.sectionflags	@""
	.align	4


	//----- nvinfo : EIATTR_CUDA_API_VERSION
	.align		4
        /*0000*/ 	.byte	0x04, 0x37
        /*0002*/ 	.short	(.L_1074 - .L_1073)
.L_1073:
        /*0004*/ 	.word	0x00000082


	//----- nvinfo : EIATTR_SW2861232_WAR
	.align		4
.L_1074:
        /*0008*/ 	.byte	0x01, 0x35
	.zero		2


	//----- nvinfo : EIATTR_PARAM_CBANK
	.align		4
        /*000c*/ 	.byte	0x04, 0x0a
        /*000e*/ 	.short	(.L_1076 - .L_1075)
	.align		4
.L_1075:
        /*0010*/ 	.word	index@(.nv.constant0._ZN5flash24flash_fwd_splitkv_kernelI23Flash_fwd_kernel_traitsILi32ELi64ELi256ELi4ELb0ELb0EN7cutlass10bfloat16_tE19Flash_kernel_traitsILi32ELi64ELi256ELi4ES3_EELb1ELb0ELb0ELb0ELb1ELb1ELb1ELb0EEEvNS_16Flash_fwd_paramsE)
        /*0014*/ 	.short	0x0160
        /*0016*/ 	.short	0x01d0


	//----- nvinfo : EIATTR_CBANK_PARAM_SIZE
	.align		4
.L_1076:
        /*0018*/ 	.byte	0x03, 0x19
        /*001a*/ 	.short	0x01d0


	//----- nvinfo : EIATTR_KPARAM_INFO
	.align		4
        /*001c*/ 	.byte	0x04, 0x17
        /*001e*/ 	.short	(.L_1078 - .L_1077)
.L_1077:
        /*0020*/ 	.word	0x00000000
        /*0024*/ 	.short	0x0000
        /*0026*/ 	.short	0x0000
        /*0028*/ 	.byte	0x00, 0xf0, 0x41, 0x07


	//----- nvinfo : EIATTR_MAXREG_COUNT
	.align		4
.L_1078:
        /*002c*/ 	.byte	0x03, 0x1b
        /*002e*/ 	.short	0x00ff


	//----- nvinfo : EIATTR_NUM_BARRIERS
	.align		4
        /*0030*/ 	.byte	0x02, 0x4c
        /*0032*/ 	.byte	0x01
	.zero		1


	//----- nvinfo : EIATTR_ANNOTATIONS
	.align		4
        /*0034*/ 	.byte	0x04, 0x55
        /*0036*/ 	.short	(.L_1080 - .L_1079)


	//   ....[0]....
.L_1079:
        /*0038*/ 	.word	0x00000001
        /*003c*/ 	.byte	0xd0, 0x23, 0x00, 0x00, 0x01, 0x00, 0x00, 0x00, 0x70, 0x37, 0x00, 0x00, 0x01, 0x00, 0x00, 0x00
        /*004c*/ 	.byte	0x30, 0x38, 0x00, 0x00, 0x01, 0x00, 0x00, 0x00, 0xe0, 0x3a, 0x01, 0x00, 0x01, 0x00, 0x00, 0x00
        /*005c*/ 	.byte	0xf0, 0x3a, 0x01, 0x00, 0x01, 0x00, 0x00, 0x00, 0x00, 0x3b, 0x01, 0x00


	//----- nvinfo : EIATTR_MERCURY_ISA_VERSION
	.align		4
.L_1080:
        /*0068*/ 	.byte	0x03, 0x5f
        /*006a*/ 	.short	0x0000


	//----- nvinfo : EIATTR_COOP_GROUP_MASK_REGIDS
	.align		4
        /*006c*/ 	.byte	0x04, 0x29
        /*006e*/ 	.short	(.L_1082 - .L_1081)


	//   ....[0]....
.L_1081:
        /*0070*/ 	.word	0xffffffff


	//   ....[1]....
        /*0074*/ 	.word	0xffffffff


	//   ....[2]....
        /*0078*/ 	.word	0xffffffff


	//   ....[3]....
        /*007c*/ 	.word	0xffffffff


	//   ....[4]....
        /*0080*/ 	.word	0xffffffff


	//   ....[5]....
        /*0084*/ 	.word	0xffffffff


	//   ....[6]....
        /*0088*/ 	.word	0xffffffff


	//   ....[7]....
        /*008c*/ 	.word	0xffffffff


	//   ....[8]....
        /*0090*/ 	.word	0xffffffff


	//   ....[9]....
        /*0094*/ 	.word	0xffffffff


	//   ....[10]....
        /*0098*/ 	.word	0xffffffff


	//   ....[11]....
        /*009c*/ 	.word	0xffffffff


	//   ....[12]....
        /*00a0*/ 	.word	0xffffffff


	//   ....[13]....
        /*00a4*/ 	.word	0xffffffff


	//   ....[14]....
        /*00a8*/ 	.word	0xffffffff


	//   ....[15]....
        /*00ac*/ 	.word	0xffffffff


	//----- nvinfo : EIATTR_COOP_GROUP_INSTR_OFFSETS
	.align		4
.L_1082:
        /*00b0*/ 	.byte	0x04, 0x28
        /*00b2*/ 	.short	(.L_1084 - .L_1083)


	//   ....[0]....
.L_1083:
        /*00b4*/ 	.word	0x00006010


	//   ....[1]....
        /*00b8*/ 	.word	0x00006030


	//   ....[2]....
        /*00bc*/ 	.word	0x00006750


	//   ....[3]....
        /*00c0*/ 	.word	0x00006790


	//   ....[4]....
        /*00c4*/ 	.word	0x0000c220


	//   ....[5]....
        /*00c8*/ 	.word	0x0000c240


	//   ....[6]....
        /*00cc*/ 	.word	0x0000c8c0


	//   ....[7]....
        /*00d0*/ 	.word	0x0000c920


	//   ....[8]....
        /*00d4*/ 	.word	0x00011650


	//   ....[9]....
        /*00d8*/ 	.word	0x00011670


	//   ....[10]....
        /*00dc*/ 	.word	0x000116a0


	//   ....[11]....
        /*00e0*/ 	.word	0x000116b0


	//   ....[12]....
        /*00e4*/ 	.word	0x00013b10


	//   ....[13]....
        /*00e8*/ 	.word	0x00013b20


	//   ....[14]....
        /*00ec*/ 	.word	0x00013b70


	//   ....[15]....
        /*00f0*/ 	.word	0x00013b90


	//----- nvinfo : EIATTR_EXIT_INSTR_OFFSETS
	.align		4
.L_1084:
        /*00f4*/ 	.byte	0x04, 0x1c
        /*00f6*/ 	.short	(.L_1086 - .L_1085)


	//   ....[0]....
.L_1085:
        /*00f8*/ 	.word	0x00000430


	//   ....[1]....
        /*00fc*/ 	.word	0x000009d0


	//   ....[2]....
        /*0100*/ 	.word	0x00000a00


	//   ....[3]....
        /*0104*/ 	.word	0x000144e0


	//   ....[4]....
        /*0108*/ 	.word	0x00014500


	//----- nvinfo : EIATTR_CTAIDZ_USED
	.align		4
.L_1086:
        /*010c*/ 	.byte	0x01, 0x04
	.zero		2


	//----- nvinfo : EIATTR_CRS_STACK_SIZE
	.align		4
        /*0110*/ 	.byte	0x04, 0x1e
        /*0112*/ 	.short	(.L_1088 - .L_1087)
.L_1087:
        /*0114*/ 	.word	0x00000000
.L_1088:


//--------------------- .nv.info._ZN5flash24flash_fwd_splitkv_kernelI23Flash_fwd_kernel_traitsILi32ELi64ELi256ELi4ELb0ELb0EN7cutlass10bfloat16_tE19Flash_kernel_traitsILi32ELi64ELi256ELi4ES3_EELb1ELb0ELb1ELb0ELb0ELb0ELb1ELb0EEEvNS_16Flash_fwd_paramsE --------------------------
	.section	.nv.info._ZN5flash24flash_fwd_splitkv_kernelI23Flash_fwd_kernel_traitsILi32ELi64ELi256ELi4ELb0ELb0EN7cutlass10bfloat16_tE19Flash_kernel_traitsILi32ELi64ELi256ELi4ES3_EELb1ELb0ELb1ELb0ELb0ELb0ELb1ELb0EEEvNS_16Flash_fwd_paramsE,"",@"SHT_CUDA_INFO"
	.sectionflags	@""
	.align	4


	//----- nvinfo : EIATTR_CUDA_API_VERSION
	.align		4
        /*0000*/ 	.byte	0x04, 0x37
        /*0002*/ 	.short	(.L_1090 - .L_1089)
.L_1089:
        /*0004*/ 	.word	0x00000082


	//----- nvinfo : EIATTR_SW2861232_WAR
	.align		4
.L_1090:
        /*0008*/ 	.byte	0x01, 0x35
	.zero		2


	//----- nvinfo : EIATTR_PARAM_CBANK
	.align		4
        /*000c*/ 	.byte	0x04, 0x0a
        /*000e*/ 	.short	(.L_1092 - .L_1091)
	.align		4
.L_1091:
        /*0010*/ 	.word	index@(.nv.constant0._ZN5flash24flash_fwd_splitkv_kernelI23Flash_fwd_kernel_traitsILi32ELi64ELi256ELi4ELb0ELb0EN7cutlass10bfloat16_tE19Flash_kernel_traitsILi32ELi64ELi256ELi4ES3_EELb1ELb0ELb1ELb0ELb0ELb0ELb1ELb0EEEvNS_16Flash_fwd_paramsE)
        /*0014*/ 	.short	0x0160
        /*0016*/ 	.short	0x01d0


	//----- nvinfo : EIATTR_CBANK_PARAM_SIZE
	.align		4
.L_1092:
        /*0018*/ 	.byte	0x03, 0x19
        /*001a*/ 	.short	0x01d0


	//----- nvinfo : EIATTR_KPARAM_INFO
	.align		4
        /*001c*/ 	.byte	0x04, 0x17
        /*001e*/ 	.short	(.L_1094 - .L_1093)
.L_1093:
        /*0020*/ 	.word	0x00000000
        /*0024*/ 	.short	0x0000
        /*0026*/ 	.short	0x0000
        /*0028*/ 	.byte	0x00, 0xf0, 0x41, 0x07


	//----- nvinfo : EIATTR_MAXREG_COUNT
	.align		4
.L_1094:
        /*002c*/ 	.byte	0x03, 0x1b
        /*002e*/ 	.short	0x00ff


	//----- nvinfo : EIATTR_NUM_BARRIERS
	.align		4
        /*0030*/ 	.byte	0x02, 0x4c
        /*0032*/ 	.byte	0x01
	.zero		1


	//----- nvinfo : EIATTR_MERCURY_ISA_VERSION
	.align		4
        /*0034*/ 	.byte	0x03, 0x5f
        /*0036*/ 	.short	0x0000


	//----- nvinfo : EIATTR_COOP_GROUP_MASK_REGIDS
	.align		4
        /*0038*/ 	.byte	0x04, 0x29
        /*003a*/ 	.short	(.L_1096 - .L_1095)


	//   ....[0]....
.L_1095:
        /*003c*/ 	.word	0xffffffff


	//   ....[1]....
        /*0040*/ 	.word	0xffffffff


	//   ....[2]....
        /*0044*/ 	.word	0xffffffff


	//   ....[3]....
        /*0048*/ 	.word	0xffffffff


	//   ....[4]....
        /*004c*/ 	.word	0xffffffff


	//   ....[5]....
        /*0050*/ 	.word	0xffffffff


	//   ....[6]....
        /*0054*/ 	.word	0xffffffff


	//   ....[7]....
        /*0058*/ 	.word	0xffffffff


	//   ....[8]....
        /*005c*/ 	.word	0xffffffff


	//   ....[9]....
        /*0060*/ 	.word	0xffffffff


	//   ....[10]....
        /*0064*/ 	.word	0xffffffff


	//   ....[11]....
        /*0068*/ 	.word	0xffffffff


	//   ....[12]....
        /*006c*/ 	.word	0xffffffff


	//   ....[13]....
        /*0070*/ 	.word	0xffffffff


	//   ....[14]....
        /*0074*/ 	.word	0xffffffff


	//   ....[15]....
        /*0078*/ 	.word	0xffffffff


	//----- nvinfo : EIATTR_COOP_GROUP_INSTR_OFFSETS
	.align		4
.L_1096:
        /*007c*/ 	.byte	0x04, 0x28
        /*007e*/ 	.short	(.L_1098 - .L_1097)


	//   ....[0]....
.L_1097:
        /*0080*/ 	.word	0x00006aa0


	//   ....[1]....
        /*0084*/ 	.word	0x00006ac0


	//   ....[2]....
        /*0088*/ 	.word	0x000074c0


	//   ....[3]....
        /*008c*/ 	.word	0x00007520


	//   ....[4]....
        /*0090*/ 	.word	0x0000d4b0


	//   ....[5]....
        /*0094*/ 	.word	0x0000d4d0


	//   ....[6]....
        /*0098*/ 	.word	0x0000de80


	//   ....[7]....
        /*009c*/ 	.word	0x0000df00


	//   ....[8]....
        /*00a0*/ 	.word	0x00012f70


	//   ....[9]....
        /*00a4*/ 	.word	0x00012f80


	//   ....[10]....
        /*00a8*/ 	.word	0x00012fa0


	//   ....[11]....
        /*00ac*/ 	.word	0x00012fc0


	//   ....[12]....
        /*00b0*/ 	.word	0x000153e0


	//   ....[13]....
        /*00b4*/ 	.word	0x00015420


	//   ....[14]....
        /*00b8*/ 	.word	0x00015480


	//   ....[15]....
        /*00bc*/ 	.word	0x00015490


	//----- nvinfo : EIATTR_EXIT_INSTR_OFFSETS
	.align		4
.L_1098:
        /*00c0*/ 	.byte	0x04, 0x1c
        /*00c2*/ 	.short	(.L_1100 - .L_1099)


	//   ....[0]....
.L_1099:
        /*00c4*/ 	.word	0x00000420


	//   ....[1]....
        /*00c8*/ 	.word	0x00000a00


	//   ....[2]....
        /*00cc*/ 	.word	0x00000a30


	//   ....[3]....
        /*00d0*/ 	.word	0x00015d90


	//   ....[4]....
        /*00d4*/ 	.word	0x00015db0


	//----- nvinfo : EIATTR_CTAIDZ_USED
	.align		4
.L_1100:
        /*00d8*/ 	.byte	0x01, 0x04
	.zero		2


	//----- nvinfo : EIATTR_CRS_STACK_SIZE
	.align		4
        /*00dc*/ 	.byte	0x04, 0x1e
        /*00de*/ 	.short	(.L_1102 - .L_1101)
.L_1101:
        /*00e0*/ 	.word	0x00000000
.L_1102:


//--------------------- .nv.info._ZN5flash24flash_fwd_splitkv_kernelI23Flash_fwd_kernel_traitsILi32ELi64ELi256ELi4ELb0ELb0EN7cutlass10bfloat16_tE19Flash_kernel_traitsILi32ELi64ELi256ELi4ES3_EELb1ELb0ELb1ELb0ELb0ELb1ELb1ELb0EEEvNS_16Flash_fwd_paramsE --------------------------
	.section	.nv.info._ZN5flash24flash_fwd_splitkv_kernelI23Flash_fwd_kernel_traitsILi32ELi64ELi256ELi4ELb0ELb0EN7cutlass10bfloat16_tE19Flash_kernel_traitsILi32ELi64ELi256ELi4ES3_EELb1ELb0ELb1ELb0ELb0ELb1ELb1ELb0EEEvNS_16Flash_fwd_paramsE,"",@"SHT_CUDA_INFO"
	.sectionflags	@""
	.align	4


	//----- nvinfo : EIATTR_CUDA_API_VERSION
	.align		4
        /*0000*/ 	.byte	0x04, 0x37
        /*0002*/ 	.short	(.L_1104 - .L_1103)
.L_1103:
        /*0004*/ 	.word	0x00000082


	//----- nvinfo : EIATTR_SW2861232_WAR
	.align		4
.L_1104:
        /*0008*/ 	.byte	0x01, 0x35
	.zero		2


	//----- nvinfo : EIATTR_PARAM_CBANK
	.align		4
        /*000c*/ 	.byte	0x04, 0x0a
        /*000e*/ 	.short	(.L_1106 - .L_1105)
	.align		4
.L_1105:
        /*0010*/ 	.word	index@(.nv.constant0._ZN5flash24flash_fwd_splitkv_kernelI23Flash_fwd_kernel_traitsILi32ELi64ELi256ELi4ELb0ELb0EN7cutlass10bfloat16_tE19Flash_kernel_traitsILi32ELi64ELi256ELi4ES3_EELb1ELb0ELb1ELb0ELb0ELb1ELb1ELb0EEEvNS_16Flash_fwd_paramsE)
        /*0014*/ 	.short	0x0160
        /*0016*/ 	.short	0x01d0


	//----- nvinfo : EIATTR_CBANK_PARAM_SIZE
	.align		4
.L_1106:
        /*0018*/ 	.byte	0x03, 0x19
        /*001a*/ 	.short	0x01d0


	//----- nvinfo : EIATTR_KPARAM_INFO
	.align		4
        /*001c*/ 	.byte	0x04, 0x17
        /*001e*/ 	.short	(.L_1108 - .L_1107)
.L_1107:
        /*0020*/ 	.word	0x00000000
        /*0024*/ 	.short	0x0000
        /*0026*/ 	.short	0x0000
        /*0028*/ 	.byte	0x00, 0xf0, 0x41, 0x07


	//----- nvinfo : EIATTR_MAXREG_COUNT
	.align		4
.L_1108:
        /*002c*/ 	.byte	0x03, 0x1b
        /*002e*/ 	.short	0x00ff


	//----- nvinfo : EIATTR_NUM_BARRIERS
	.align		4
        /*0030*/ 	.byte	0x02, 0x4c
        /*0032*/ 	.byte	0x01
	.zero		1


	//----- nvinfo : EIATTR_MERCURY_ISA_VERSION
	.align		4
        /*0034*/ 	.byte	0x03, 0x5f
        /*0036*/ 	.short	0x0000


	//----- nvinfo : EIATTR_COOP_GROUP_MASK_REGIDS
	.align		4
        /*0038*/ 	.byte	0x04, 0x29
        /*003a*/ 	.short	(.L_1110 - .L_1109)


	//   ....[0]....
.L_1109:
        /*003c*/ 	.word	0xffffffff


	//   ....[1]....
        /*0040*/ 	.word	0xffffffff


	//   ....[2]....
        /*0044*/ 	.word	0xffffffff


	//   ....[3]....
        /*0048*/ 	.word	0xffffffff


	//   ....[4]....
        /*004c*/ 	.word	0xffffffff


	//   ....[5]....
        /*0050*/ 	.word	0xffffffff


	//   ....[6]....
        /*0054*/ 	.word	0xffffffff


	//   ....[7]....
        /*0058*/ 	.word	0xffffffff


	//   ....[8]....
        /*005c*/ 	.word	0xffffffff


	//   ....[9]....
        /*0060*/ 	.word	0xffffffff


	//   ....[10]....
        /*0064*/ 	.word	0xffffffff


	//   ....[11]....
        /*0068*/ 	.word	0xffffffff


	//   ....[12]....
        /*006c*/ 	.word	0xffffffff


	//   ....[13]....
        /*0070*/ 	.word	0xffffffff


	//   ....[14]....
        /*0074*/ 	.word	0xffffffff


	//   ....[15]....
        /*0078*/ 	.word	0xffffffff


	//----- nvinfo : EIATTR_COOP_GROUP_INSTR_OFFSETS
	.align		4
.L_1110:
        /*007c*/ 	.byte	0x04, 0x28
        /*007e*/ 	.short	(.L_1112 - .L_1111)


	//   ....[0]....
.L_1111:
        /*0080*/ 	.word	0x00007e20


	//   ....[1]....
        /*0084*/ 	.word	0x00007e40


	//   ....[2]....
        /*0088*/ 	.word	0x000088a0


	//   ....[3]....
        /*008c*/ 	.word	0x00008900


	//   ....[4]....
        /*0090*/ 	.word	0x0000fad0


	//   ....[5]....
        /*0094*/ 	.word	0x0000faf0


	//   ....[6]....
        /*0098*/ 	.word	0x00010630


	//   ....[7]....
        /*009c*/ 	.word	0x00010690


	//   ....[8]....
        /*00a0*/ 	.word	0x00016580


	//   ....[9]....
        /*00a4*/ 	.word	0x000165d0


	//   ....[10]....
        /*00a8*/ 	.word	0x000165f0


	//   ....[11]....
        /*00ac*/ 	.word	0x00016610


	//   ....[12]....
        /*00b0*/ 	.word	0x00018a30


	//   ....[13]....
        /*00b4*/ 	.word	0x00018a70


	//   ....[14]....
        /*00b8*/ 	.word	0x00018ad0


	//   ....[15]....
        /*00bc*/ 	.word	0x00018ae0


	//----- nvinfo : EIATTR_EXIT_INSTR_OFFSETS
	.align		4
.L_1112:
        /*00c0*/ 	.byte	0x04, 0x1c
        /*00c2*/ 	.short	(.L_1114 - .L_1113)


	//   ....[0]....
.L_1113:
        /*00c4*/ 	.word	0x00000420


	//   ....[1]....
        /*00c8*/ 	.word	0x00000a10


	//   ....[2]....
        /*00cc*/ 	.word	0x00000a40


	//   ....[3]....
        /*00d0*/ 	.word	0x000193e0


	//   ....[4]....
        /*00d4*/ 	.word	0x00019400


	//----- nvinfo : EIATTR_CTAIDZ_USED
	.align		4
.L_1114:
        /*00d8*/ 	.byte	0x01, 0x04
	.zero		2


	//----- nvinfo : EIATTR_CRS_STACK_SIZE
	.align		4
        /*00dc*/ 	.byte	0x04, 0x1e
        /*00de*/ 	.short	(.L_1116 - .L_1115)
.L_1115:
        /*00e0*/ 	.word	0x00000000
.L_1116:


//--------------------- .nv.info._ZN5flash24flash_fwd_splitkv_kernelI23Flash_fwd_kernel_traitsILi32ELi64ELi256ELi4ELb0ELb0EN7cutlass10bfloat16_tE19Flash_kernel_traitsILi32ELi64ELi256ELi4ES3_EELb1ELb0ELb0ELb0ELb1ELb0ELb1ELb1EEEvNS_16Flash_fwd_paramsE --------------------------
	.section	.nv.info._ZN5flash24flash_fwd_splitkv_kernelI23Flash_fwd_kernel_traitsILi32ELi64ELi256ELi4ELb0ELb0EN7cutlass10bfloat16_tE19Flash_kernel_traitsILi32ELi64ELi256ELi4ES3_EELb1ELb0ELb0ELb0ELb1ELb0ELb1ELb1EEEvNS_16Flash_fwd_paramsE,"",@"SHT_CUDA_INFO"
	.sectionflags	@""
	.align	4


	//----- nvinfo : EIATTR_CUDA_API_VERSION
	.align		4
        /*0000*/ 	.byte	0x04, 0x37
        /*0002*/ 	.short	(.L_1118 - .L_1117)
.L_1117:
        /*0004*/ 	.word	0x00000082


	//----- nvinfo : EIATTR_SW2861232_WAR
	.align		4
.L_1118:
        /*0008*/ 	.byte	0x01, 0x35
	.zero		2


	//----- nvinfo : EIATTR_PARAM_CBANK
	.align		4
        /*000c*/ 	.byte	0x04, 0x0a
        /*000e*/ 	.short	(.L_1120 - .L_1119)
	.align		4
.L_1119:
        /*0010*/ 	.word	index@(.nv.constant0._ZN5flash24flash_fwd_splitkv_kernelI23Flash_fwd_kernel_traitsILi32ELi64ELi256ELi4ELb0ELb0EN7cutlass10bfloat16_tE19Flash_kernel_traitsILi32ELi64ELi256ELi4ES3_EELb1ELb0ELb0ELb0ELb1ELb0ELb1ELb1EEEvNS_16Flash_fwd_paramsE)
        /*0014*/ 	.short	0x0160
        /*0016*/ 	.short	0x01d0


	//----- nvinfo : EIATTR_CBANK_PARAM_SIZE
	.align		4
.L_1120:
        /*0018*/ 	.byte	0x03, 0x19
        /*001a*/ 	.short	0x01d0


	//----- nvinfo : EIATTR_KPARAM_INFO
	.align		4
        /*001c*/ 	.byte	0x04, 0x17
        /*001e*/ 	.short	(.L_1122 - .L_1121)
.L_1121:
        /*0020*/ 	.word	0x00000000
        /*0024*/ 	.short	0x0000
        /*0026*/ 	.short	0x0000
        /*0028*/ 	.byte	0x00, 0xf0, 0x41, 0x07


	//----- nvinfo : EIATTR_MAXREG_COUNT
	.align		4
.L_1122:
        /*002c*/ 	.byte	0x03, 0x1b
        /*002e*/ 	.short	0x00ff


	//----- nvinfo : EIATTR_NUM_BARRIERS
	.align		4
        /*0030*/ 	.byte	0x02, 0x4c
        /*0032*/ 	.byte	0x01
	.zero		1


	//----- nvinfo : EIATTR_MERCURY_ISA_VERSION
	.align		4
        /*0034*/ 	.byte	0x03, 0x5f
        /*0036*/ 	.short	0x0000


	//----- nvinfo : EIATTR_COOP_GROUP_MASK_REGIDS
	.align		4
        /*0038*/ 	.byte	0x04, 0x29
        /*003a*/ 	.short	(.L_1124 - .L_1123)


	//   ....[0]....
.L_1123:
        /*003c*/ 	.word	0xffffffff


	//   ....[1]....
        /*0040*/ 	.word	0xffffffff


	//   ....[2]....
        /*0044*/ 	.word	0xffffffff


	//   ....[3]....
        /*0048*/ 	.word	0xffffffff


	//   ....[4]....
        /*004c*/ 	.word	0xffffffff


	//   ....[5]....
        /*0050*/ 	.word	0xffffffff


	//   ....[6]....
        /*0054*/ 	.word	0xffffffff


	//   ....[7]....
        /*0058*/ 	.word	0xffffffff


	//   ....[8]....
        /*005c*/ 	.word	0xffffffff


	//   ....[9]....
        /*0060*/ 	.word	0xffffffff


	//   ....[10]....
        /*0064*/ 	.word	0xffffffff


	//   ....[11]....
        /*0068*/ 	.word	0xffffffff


	//   ....[12]....
        /*006c*/ 	.word	0xffffffff


	//   ....[13]....
        /*0070*/ 	.word	0xffffffff


	//   ....[14]....
        /*0074*/ 	.word	0xffffffff


	//   ....[15]....
        /*0078*/ 	.word	0xffffffff


	//----- nvinfo : EIATTR_COOP_GROUP_INSTR_OFFSETS
	.align		4
.L_1124:
        /*007c*/ 	.byte	0x04, 0x28
        /*007e*/ 	.short	(.L_1126 - .L_1125)


	//   ....[0]....
.L_1125:
        /*0080*/ 	.word	0x0000cbb0


	//   ....[1]....
        /*0084*/ 	.word	0x0000cbe0


	//   ....[2]....
        /*0088*/ 	.word	0x0000d5a0


	//   ....[3]....
        /*008c*/ 	.word	0x0000d600


	//   ....[4]....
        /*0090*/ 	.word	0x00011d90


	//   ....[5]....
        /*0094*/ 	.word	0x00011dc0


	//   ....[6]....
        /*0098*/ 	.word	0x00012720


	//   ....[7]....
        /*009c*/ 	.word	0x00012780


	//   ....[8]....
        /*00a0*/ 	.word	0x00016110


	//   ....[9]....
        /*00a4*/ 	.word	0x00016130


	//   ....[10]....
        /*00a8*/ 	.word	0x00016160


	//   ....[11]....
        /*00ac*/ 	.word	0x00016170


	//   ....[12]....
        /*00b0*/ 	.word	0x000185a0


	//   ....[13]....
        /*00b4*/ 	.word	0x000185e0


	//   ....[14]....
        /*00b8*/ 	.word	0x00018660


	//   ....[15]....
        /*00bc*/ 	.word	0x00018680


	//----- nvinfo : EIATTR_EXIT_INSTR_OFFSETS
	.align		4
.L_1126:
        /*00c0*/ 	.byte	0x04, 0x1c
        /*00c2*/ 	.short	(.L_1128 - .L_1127)


	//   ....[0]....
.L_1127:
        /*00c4*/ 	.word	0x00000430


	//   ....[1]....
        /*00c8*/ 	.word	0x000009e0


	//   ....[2]....
        /*00cc*/ 	.word	0x00000a10


	//   ....[3]....
        /*00d0*/ 	.word	0x00019030


	//   ....[4]....
        /*00d4*/ 	.word	0x00019050


	//----- nvinfo : EIATTR_CTAIDZ_USED
	.align		4
.L_1128:
        /*00d8*/ 	.byte	0x01, 0x04
	.zero		2


	//----- nvinfo : EIATTR_CRS_STACK_SIZE
	.align		4
        /*00dc*/ 	.byte	0x04, 0x1e
        /*00de*/ 	.short	(.L_1130 - .L_1129)
.L_1129:
        /*00e0*/ 	.word	0x00000000
.L_1130:


//--------------------- .nv.info._ZN5flash24flash_fwd_splitkv_kernelI23Flash_fwd_kernel_traitsILi32ELi64ELi256ELi4ELb0ELb0EN7cutlass10bfloat16_tE19Flash_kernel_traitsILi32ELi64ELi256ELi4ES3_EELb1ELb0ELb0ELb0ELb1ELb1ELb1ELb1EEEvNS_16Flash_fwd_paramsE --------------------------
	.section	.nv.info._ZN5flash24flash_fwd_splitkv_kernelI23Flash_fwd_kernel_traitsILi32ELi64ELi256ELi4ELb0ELb0EN7cutlass10bfloat16_tE19Flash_kernel_traitsILi32ELi64ELi256ELi4ES3_EELb1ELb0ELb0ELb0ELb1ELb1ELb1ELb1EEEvNS_16Flash_fwd_paramsE,"",@"SHT_CUDA_INFO"
	.sectionflags	@""
	.align	4


	//----- nvinfo : EIATTR_CUDA_API_VERSION
	.align		4
        /*0000*/ 	.byte	0x04, 0x37
        /*0002*/ 	.short	(.L_1132 - .L_1131)
.L_1131:
        /*0004*/ 	.word	0x00000082


	//----- nvinfo : EIATTR_SW2861232_WAR
	.align		4
.L_1132:
        /*0008*/ 	.byte	0x01, 0x35
	.zero		2


	//----- nvinfo : EIATTR_PARAM_CBANK
	.align		4
        /*000c*/ 	.byte	0x04, 0x0a
        /*000e*/ 	.short	(.L_1134 - .L_1133)
	.align		4
.L_1133:
        /*0010*/ 	.word	index@(.nv.constant0._ZN5flash24flash_fwd_splitkv_kernelI23Flash_fwd_kernel_traitsILi32ELi64ELi256ELi4ELb0ELb0EN7cutlass10bfloat16_tE19Flash_kernel_traitsILi32ELi64ELi256ELi4ES3_EELb1ELb0ELb0ELb0ELb1ELb1ELb1ELb1EEEvNS_16Flash_fwd_paramsE)
        /*0014*/ 	.short	0x0160
        /*0016*/ 	.short	0x01d0


	//----- nvinfo : EIATTR_CBANK_PARAM_SIZE
	.align		4
.L_1134:
        /*0018*/ 	.byte	0x03, 0x19
        /*001a*/ 	.short	0x01d0


	//----- nvinfo : EIATTR_KPARAM_INFO
	.align		4
        /*001c*/ 	.byte	0x04, 0x17
        /*001e*/ 	.short	(.L_1136 - .L_1135)
.L_1135:
        /*0020*/ 	.word	0x00000000
        /*0024*/ 	.short	0x0000
        /*0026*/ 	.short	0x0000
        /*0028*/ 	.byte	0x00, 0xf0, 0x41, 0x07


	//----- nvinfo : EIATTR_MAXREG_COUNT
	.align		4
.L_1136:
        /*002c*/ 	.byte	0x03, 0x1b
        /*002e*/ 	.short	0x00ff


	//----- nvinfo : EIATTR_NUM_BARRIERS
	.align		4
        /*0030*/ 	.byte	0x02, 0x4c
        /*0032*/ 	.byte	0x01
	.zero		1


	//----- nvinfo : EIATTR_ANNOTATIONS
	.align		4
        /*0034*/ 	.byte	0x04, 0x55
        /*0036*/ 	.short	(.L_1138 - .L_1137)


	//   ....[0]....
.L_1137:
        /*0038*/ 	.word	0x00000001
        /*003c*/ 	.byte	0x20, 0x03, 0x00, 0x00, 0x01, 0x00, 0x00, 0x00, 0xf0, 0x89, 0x00, 0x00, 0x01, 0x00, 0x00, 0x00
        /*004c*/ 	.byte	0x50, 0xbf, 0x01, 0x00


	//----- nvinfo : EIATTR_MERCURY_ISA_VERSION
	.align		4
.L_1138:
        /*0050*/ 	.byte	0x03, 0x5f
        /*0052*/ 	.short	0x0000


	//----- nvinfo : EIATTR_COOP_GROUP_MASK_REGIDS
	.align		4
        /*0054*/ 	.byte	0x04, 0x29
        /*0056*/ 	.short	(.L_1140 - .L_1139)


	//   ....[0]....
.L_1139:
        /*0058*/ 	.word	0xffffffff


	//   ....[1]....
        /*005c*/ 	.word	0xffffffff


	//   ....[2]....
        /*0060*/ 	.word	0xffffffff


	//   ....[3]....
        /*0064*/ 	.word	0xffffffff


	//   ....[4]....
        /*0068*/ 	.word	0xffffffff


	//   ....[5]....
        /*006c*/ 	.word	0xffffffff


	//   ....[6]....
        /*0070*/ 	.word	0xffffffff


	//   ....[7]....
        /*0074*/ 	.word	0xffffffff


	//   ....[8]....
        /*0078*/ 	.word	0xffffffff


	//   ....[9]....
        /*007c*/ 	.word	0xffffffff


	//   ....[10]....
        /*0080*/ 	.word	0xffffffff


	//   ....[11]....
        /*0084*/ 	.word	0xffffffff


	//   ....[12]....
        /*0088*/ 	.word	0xffffffff


	//   ....[13]....
        /*008c*/ 	.word	0xffffffff


	//   ....[14]....
        /*0090*/ 	.word	0xffffffff


	//   ....[15]....
        /*0094*/ 	.word	0xffffffff


	//----- nvinfo : EIATTR_COOP_GROUP_INSTR_OFFSETS
	.align		4
.L_1140:
        /*0098*/ 	.byte	0x04, 0x28
        /*009a*/ 	.short	(.L_1142 - .L_1141)


	//   ....[0]....
.L_1141:
        /*009c*/ 	.word	0x0000e780


	//   ....[1]....
        /*00a0*/ 	.word	0x0000e7a0


	//   ....[2]....
        /*00a4*/ 	.word	0x0000e810


	//   ....[3]....
        /*00a8*/ 	.word	0x0000e8d0


	//   ....[4]....
        /*00ac*/ 	.word	0x00014630


	//   ....[5]....
        /*00b0*/ 	.word	0x00014650


	//   ....[6]....
        /*00b4*/ 	.word	0x00014cd0


	//   ....[7]....
        /*00b8*/ 	.word	0x00014d30


	//   ....[8]....
        /*00bc*/ 	.word	0x00019ac0


	//   ....[9]....
        /*00c0*/ 	.word	0x00019ae0


	//   ....[10]....
        /*00c4*/ 	.word	0x00019b10


	//   ....[11]....
        /*00c8*/ 	.word	0x00019b20


	//   ....[12]....
        /*00cc*/ 	.word	0x0001bf80


	//   ....[13]....
        /*00d0*/ 	.word	0x0001bfa0


	//   ....[14]....
        /*00d4*/ 	.word	0x0001bfe0


	//   ....[15]....
        /*00d8*/ 	.word	0x0001c020


	//----- nvinfo : EIATTR_EXIT_INSTR_OFFSETS
	.align		4
.L_1142:
        /*00dc*/ 	.byte	0x04, 0x1c
        /*00de*/ 	.short	(.L_1144 - .L_1143)


	//   ....[0]....
.L_1143:
        /*00e0*/ 	.word	0x00000450


	//   ....[1]....
        /*00e4*/ 	.word	0x00000a00


	//   ....[2]....
        /*00e8*/ 	.word	0x00000a30


	//   ....[3]....
        /*00ec*/ 	.word	0x0001c9f0


	//   ....[4]....
        /*00f0*/ 	.word	0x0001ca10


	//----- nvinfo : EIATTR_CTAIDZ_USED
	.align		4
.L_1144:
        /*00f4*/ 	.byte	0x01, 0x04
	.zero		2


	//----- nvinfo : EIATTR_CRS_STACK_SIZE
	.align		4
        /*00f8*/ 	.byte	0x04, 0x1e
        /*00fa*/ 	.short	(.L_1146 - .L_1145)
.L_1145:
        /*00fc*/ 	.word	0x00000000
.L_1146:


//--------------------- .nv.info._ZN5flash24flash_fwd_splitkv_kernelI23Flash_fwd_kernel_traitsILi32ELi64ELi256ELi4ELb0ELb0EN7cutlass10bfloat16_tE19Flash_kernel_traitsILi32ELi64ELi256ELi4ES3_EELb1ELb0ELb1ELb0ELb0ELb0ELb1ELb1EEEvNS_16Flash_fwd_paramsE --------------------------
	.section	.nv.info._ZN5flash24flash_fwd_splitkv_kernelI23Flash_fwd_kernel_traitsILi32ELi64ELi256ELi4ELb0ELb0EN7cutlass10bfloat16_tE19Flash_kernel_traitsILi32ELi64ELi256ELi4ES3_EELb1ELb0ELb1ELb0ELb0ELb0ELb1ELb1EEEvNS_16Flash_fwd_paramsE,"",@"SHT_CUDA_INFO"
	.sectionflags	@""
	.align	4


	//----- nvinfo : EIATTR_CUDA_API_VERSION
	.align		4
        /*0000*/ 	.byte	0x04, 0x37
        /*0002*/ 	.short	(.L_1148 - .L_1147)
.L_1147:
        /*0004*/ 	.word	0x00000082


	//----- nvinfo : EIATTR_SW2861232_WAR
	.align		4
.L_1148:
        /*0008*/ 	.byte	0x01, 0x35
	.zero		2


	//----- nvinfo : EIATTR_PARAM_CBANK
	.align		4
        /*000c*/ 	.byte	0x04, 0x0a
        /*000e*/ 	.short	(.L_1150 - .L_1149)
	.align		4
.L_1149:
        /*0010*/ 	.word	index@(.nv.constant0._ZN5flash24flash_fwd_splitkv_kernelI23Flash_fwd_kernel_traitsILi32ELi64ELi256ELi4ELb0ELb0EN7cutlass10bfloat16_tE19Flash_kernel_traitsILi32ELi64ELi256ELi4ES3_EELb1ELb0ELb1ELb0ELb0ELb0ELb1ELb1EEEvNS_16Flash_fwd_paramsE)
        /*0014*/ 	.short	0x0160
        /*0016*/ 	.short	0x01d0


	//----- nvinfo : EIATTR_CBANK_PARAM_SIZE
	.align		4
.L_1150:
        /*0018*/ 	.byte	0x03, 0x19
        /*001a*/ 	.short	0x01d0


	//----- nvinfo : EIATTR_KPARAM_INFO
	.align		4
        /*001c*/ 	.byte	0x04, 0x17
        /*001e*/ 	.short	(.L_1152 - .L_1151)
.L_1151:
        /*0020*/ 	.word	0x00000000
        /*0024*/ 	.short	0x0000
        /*0026*/ 	.short	0x0000
        /*0028*/ 	.byte	0x00, 0xf0, 0x41, 0x07


	//----- nvinfo : EIATTR_MAXREG_COUNT
	.align		4
.L_1152:
        /*002c*/ 	.byte	0x03, 0x1b
        /*002e*/ 	.short	0x00ff


	//----- nvinfo : EIATTR_NUM_BARRIERS
	.align		4
        /*0030*/ 	.byte	0x02, 0x4c
        /*0032*/ 	.byte	0x01
	.zero		1


	//----- nvinfo : EIATTR_MERCURY_ISA_VERSION
	.align		4
        /*0034*/ 	.byte	0x03, 0x5f
        /*0036*/ 	.short	0x0000


	//----- nvinfo : EIATTR_COOP_GROUP_MASK_REGIDS
	.align		4
        /*0038*/ 	.byte	0x04, 0x29
        /*003a*/ 	.short	(.L_1154 - .L_1153)


	//   ....[0]....
.L_1153:
        /*003c*/ 	.word	0xffffffff


	//   ....[1]....
        /*0040*/ 	.word	0xffffffff


	//   ....[2]....
        /*0044*/ 	.word	0xffffffff


	//   ....[3]....
        /*0048*/ 	.word	0xffffffff


	//   ....[4]....
        /*004c*/ 	.word	0xffffffff


	//   ....[5]....
        /*0050*/ 	.word	0xffffffff


	//   ....[6]....
        /*0054*/ 	.word	0xffffffff


	//   ....[7]....
        /*0058*/ 	.word	0xffffffff


	//   ....[8]....
        /*005c*/ 	.word	0xffffffff


	//   ....[9]....
        /*0060*/ 	.word	0xffffffff


	//   ....[10]....
        /*0064*/ 	.word	0xffffffff


	//   ....[11]....
        /*0068*/ 	.word	0xffffffff


	//   ....[12]....
        /*006c*/ 	.word	0xffffffff


	//   ....[13]....
        /*0070*/ 	.word	0xffffffff


	//   ....[14]....
        /*0074*/ 	.word	0xffffffff


	//   ....[15]....
        /*0078*/ 	.word	0xffffffff


	//----- nvinfo : EIATTR_COOP_GROUP_INSTR_OFFSETS
	.align		4
.L_1154:
        /*007c*/ 	.byte	0x04, 0x28
        /*007e*/ 	.short	(.L_1156 - .L_1155)


	//   ....[0]....
.L_1155:
        /*0080*/ 	.word	0x0000f290


	//   ....[1]....
        /*0084*/ 	.word	0x0000f2b0


	//   ....[2]....
        /*0088*/ 	.word	0x0000fc70


	//   ....[3]....
        /*008c*/ 	.word	0x0000fce0


	//   ....[4]....
        /*0090*/ 	.word	0x00016190


	//   ....[5]....
        /*0094*/ 	.word	0x000161b0


	//   ....[6]....
        /*0098*/ 	.word	0x00016c80


	//   ....[7]....
        /*009c*/ 	.word	0x00016cf0


	//   ....[8]....
        /*00a0*/ 	.word	0x0001bd50


	//   ....[9]....
        /*00a4*/ 	.word	0x0001bd70


	//   ....[10]....
        /*00a8*/ 	.word	0x0001bd90


	//   ....[11]....
        /*00ac*/ 	.word	0x0001bdb0


	//   ....[12]....
        /*00b0*/ 	.word	0x0001e1e0


	//   ....[13]....
        /*00b4*/ 	.word	0x0001e220


	//   ....[14]....
        /*00b8*/ 	.word	0x0001e2e0


	//   ....[15]....
        /*00bc*/ 	.word	0x0001e300


	//----- nvinfo : EIATTR_EXIT_INSTR_OFFSETS
	.align		4
.L_1156:
        /*00c0*/ 	.byte	0x04, 0x1c
        /*00c2*/ 	.short	(.L_1158 - .L_1157)


	//   ....[0]....
.L_1157:
        /*00c4*/ 	.word	0x00000620


	//   ....[1]....
        /*00c8*/ 	.word	0x00000d00


	//   ....[2]....
        /*00cc*/ 	.word	0x00000d30


	//   ....[3]....
        /*00d0*/ 	.word	0x0001ecd0


	//   ....[4]....
        /*00d4*/ 	.word	0x0001ecf0


	//----- nvinfo : EIATTR_CTAIDZ_USED
	.align		4
.L_1158:
        /*00d8*/ 	.byte	0x01, 0x04
	.zero		2


	//----- nvinfo : EIATTR_CRS_STACK_SIZE
	.align		4
        /*00dc*/ 	.byte	0x04, 0x1e
        /*00de*/ 	.short	(.L_1160 - .L_1159)
.L_1159:
        /*00e0*/ 	.word	0x00000000
.L_1160:


//--------------------- .nv.info._ZN5flash24flash_fwd_splitkv_kernelI23Flash_fwd_kernel_traitsILi32ELi64ELi256ELi4ELb0ELb0EN7cutlass10bfloat16_tE19Flash_kernel_traitsILi32ELi64ELi256ELi4ES3_EELb1ELb0ELb1ELb0ELb0ELb1ELb1ELb1EEEvNS_16Flash_fwd_paramsE --------------------------
	.section	.nv.info._ZN5flash24flash_fwd_splitkv_kernelI23Flash_fwd_kernel_traitsILi32ELi64ELi256ELi4ELb0ELb0EN7cutlass10bfloat16_tE19Flash_kernel_traitsILi32ELi64ELi256ELi4ES3_EELb1ELb0ELb1ELb0ELb0ELb1ELb1ELb1EEEvNS_16Flash_fwd_paramsE,"",@"SHT_CUDA_INFO"
	.sectionflags	@""
	.align	4


	//----- nvinfo : EIATTR_CUDA_API_VERSION
	.align		4
        /*0000*/ 	.byte	0x04, 0x37
        /*0002*/ 	.short	(.L_1162 - .L_1161)
.L_1161:
        /*0004*/ 	.word	0x00000082


	//----- nvinfo : EIATTR_SW2861232_WAR
	.align		4
.L_1162:
        /*0008*/ 	.byte	0x01, 0x35
	.zero		2


	//----- nvinfo : EIATTR_PARAM_CBANK
	.align		4
        /*000c*/ 	.byte	0x04, 0x0a
        /*000e*/ 	.short	(.L_1164 - .L_1163)
	.align		4
.L_1163:
        /*0010*/ 	.word	index@(.nv.constant0._ZN5flash24flash_fwd_splitkv_kernelI23Flash_fwd_kernel_traitsILi32ELi64ELi256ELi4ELb0ELb0EN7cutlass10bfloat16_tE19Flash_kernel_traitsILi32ELi64ELi256ELi4ES3_EELb1ELb0ELb1ELb0ELb0ELb1ELb1ELb1EEEvNS_16Flash_fwd_paramsE)
        /*0014*/ 	.short	0x0160
        /*0016*/ 	.short	0x01d0


	//----- nvinfo : EIATTR_CBANK_PARAM_SIZE
	.align		4
.L_1164:
        /*0018*/ 	.byte	0x03, 0x19
        /*001a*/ 	.short	0x01d0


	//----- nvinfo : EIATTR_KPARAM_INFO
	.align		4
        /*001c*/ 	.byte	0x04, 0x17
        /*001e*/ 	.short	(.L_1166 - .L_1165)
.L_1165:
        /*0020*/ 	.word	0x00000000
        /*0024*/ 	.short	0x0000
        /*0026*/ 	.short	0x0000
        /*0028*/ 	.byte	0x00, 0xf0, 0x41, 0x07


	//----- nvinfo : EIATTR_MAXREG_COUNT
	.align		4
.L_1166:
        /*002c*/ 	.byte	0x03, 0x1b
        /*002e*/ 	.short	0x00ff


	//----- nvinfo : EIATTR_NUM_BARRIERS
	.align		4
        /*0030*/ 	.byte	0x02, 0x4c
        /*0032*/ 	.byte	0x01
	.zero		1


	//----- nvinfo : EIATTR_MERCURY_ISA_VERSION
	.align		4
        /*0034*/ 	.byte	0x03, 0x5f
        /*0036*/ 	.short	0x0000


	//----- nvinfo : EIATTR_COOP_GROUP_MASK_REGIDS
	.align		4
        /*0038*/ 	.byte	0x04, 0x29
        /*003a*/ 	.short	(.L_1168 - .L_1167)


	//   ....[0]....
.L_1167:
        /*003c*/ 	.word	0xffffffff


	//   ....[1]....
        /*0040*/ 	.word	0xffffffff


	//   ....[2]....
        /*0044*/ 	.word	0xffffffff


	//   ....[3]....
        /*0048*/ 	.word	0xffffffff


	//   ....[4]....
        /*004c*/ 	.word	0xffffffff


	//   ....[5]....
        /*0050*/ 	.word	0xffffffff


	//   ....[6]....
        /*0054*/ 	.word	0xffffffff


	//   ....[7]....
        /*0058*/ 	.word	0xffffffff


	//   ....[8]....
        /*005c*/ 	.word	0xffffffff


	//   ....[9]....
        /*0060*/ 	.word	0xffffffff


	//   ....[10]....
        /*0064*/ 	.word	0xffffffff


	//   ....[11]....
        /*0068*/ 	.word	0xffffffff


	//   ....[12]....
        /*006c*/ 	.word	0xffffffff


	//   ....[13]....
        /*0070*/ 	.word	0xffffffff


	//   ....[14]....
        /*0074*/ 	.word	0xffffffff


	//   ....[15]....
        /*0078*/ 	.word	0xffffffff


	//----- nvinfo : EIATTR_COOP_GROUP_INSTR_OFFSETS
	.align		4
.L_1168:
        /*007c*/ 	.byte	0x04, 0x28
        /*007e*/ 	.short	(.L_1170 - .L_1169)


	//   ....[0]....
.L_1169:
        /*0080*/ 	.word	0x000103b0


	//   ....[1]....
        /*0084*/ 	.word	0x000103d0


	//   ....[2]....
        /*0088*/ 	.word	0x00010dc0


	//   ....[3]....
        /*008c*/ 	.word	0x00010e20


	//   ....[4]....
        /*0090*/ 	.word	0x00018320


	//   ....[5]....
        /*0094*/ 	.word	0x00018340


	//   ....[6]....
        /*0098*/ 	.word	0x00018d00


	//   ....[7]....
        /*009c*/ 	.word	0x00018d60


	//   ....[8]....
        /*00a0*/ 	.word	0x0001eee0


	//   ....[9]....
        /*00a4*/ 	.word	0x0001ef30


	//   ....[10]....
        /*00a8*/ 	.word	0x0001ef50


	//   ....[11]....
        /*00ac*/ 	.word	0x0001ef70


	//   ....[12]....
        /*00b0*/ 	.word	0x000213a0


	//   ....[13]....
        /*00b4*/ 	.word	0x000213e0


	//   ....[14]....
        /*00b8*/ 	.word	0x000214a0


	//   ....[15]....
        /*00bc*/ 	.word	0x000214c0


	//----- nvinfo : EIATTR_EXIT_INSTR_OFFSETS
	.align		4
.L_1170:
        /*00c0*/ 	.byte	0x04, 0x1c
        /*00c2*/ 	.short	(.L_1172 - .L_1171)


	//   ....[0]....
.L_1171:
        /*00c4*/ 	.word	0x00000620


	//   ....[1]....
        /*00c8*/ 	.word	0x00000d00


	//   ....[2]....
        /*00cc*/ 	.word	0x00000d30


	//   ....[3]....
        /*00d0*/ 	.word	0x00021e90


	//   ....[4]....
        /*00d4*/ 	.word	0x00021eb0


	//----- nvinfo : EIATTR_CTAIDZ_USED
	.align		4
.L_1172:
        /*00d8*/ 	.byte	0x01, 0x04
	.zero		2


	//----- nvinfo : EIATTR_CRS_STACK_SIZE
	.align		4
        /*00dc*/ 	.byte	0x04, 0x1e
        /*00de*/ 	.short	(.L_1174 - .L_1173)
.L_1173:
        /*00e0*/ 	.word	0x00000000
.L_1174:


//--------------------- .nv.info._ZN5flash32flash_fwd_splitkv_combine_kernelI23Flash_fwd_kernel_traitsILi32ELi64ELi128ELi4ELb0ELb0EN7cutlass10bfloat16_tE19Flash_kernel_traitsILi32ELi64ELi128ELi4ES3_EELi16ELi7ELb0EEEvNS_16Flash_fwd_paramsE --------------------------
	.section	.nv.info._ZN5flash32flash_fwd_splitkv_combine_kernelI23Flash_fwd_kernel_traitsILi32ELi64ELi128ELi4ELb0ELb0EN7cutlass10bfloat16_tE19Flash_kernel_traitsILi32ELi64ELi128ELi4ES3_EELi16ELi7ELb0EEEvNS_16Flash_fwd_paramsE,"",@"SHT_CUDA_INFO"
	.sectionflags	@""
	.align	4


	//----- nvinfo : EIATTR_CUDA_API_VERSION
	.align		4
        /*0000*/ 	.byte	0x04, 0x37
        /*0002*/ 	.short	(.L_1176 - .L_1175)
.L_1175:
        /*0004*/ 	.word	0x00000082


	//----- nvinfo : EIATTR_SW2861232_WAR
	.align		4
.L_1176:
        /*0008*/ 	.byte	0x01, 0x35
	.zero		2


	//----- nvinfo : EIATTR_PARAM_CBANK
	.align		4
        /*000c*/ 	.byte	0x04, 0x0a
        /*000e*/ 	.short	(.L_1178 - .L_1177)
	.align		4
.L_1177:
        /*0010*/ 	.word	index@(.nv.constant0._ZN5flash32flash_fwd_splitkv_combine_kernelI23Flash_fwd_kernel_traitsILi32ELi64ELi128ELi4ELb0ELb0EN7cutlass10bfloat16_tE19Flash_kernel_traitsILi32ELi64ELi128ELi4ES3_EELi16ELi7ELb0EEEvNS_16Flash_fwd_paramsE)
        /*0014*/ 	.short	0x0160
        /*0016*/ 	.short	0x01d0


	//----- nvinfo : EIATTR_CBANK_PARAM_SIZE
	.align		4
.L_1178:
        /*0018*/ 	.byte	0x03, 0x19
        /*001a*/ 	.short	0x01d0


	//----- nvinfo : EIATTR_KPARAM_INFO
	.align		4
        /*001c*/ 	.byte	0x04, 0x17
        /*001e*/ 	.short	(.L_1180 - .L_1179)
.L_1179:
        /*0020*/ 	.word	0x00000000
        /*0024*/ 	.short	0x0000
        /*0026*/ 	.short	0x0000
        /*0028*/ 	.byte	0x00, 0xf0, 0x41, 0x07


	//----- nvinfo : EIATTR_MAXREG_COUNT
	.align		4
.L_1180:
        /*002c*/ 	.byte	0x03, 0x1b
        /*002e*/ 	.short	0x00ff


	//----- nvinfo : EIATTR_NUM_BARRIERS
	.align		4
        /*0030*/ 	.byte	0x02, 0x4c
        /*0032*/ 	.byte	0x01
	.zero		1


	//----- nvinfo : EIATTR_MERCURY_ISA_VERSION
	.align		4
        /*0034*/ 	.byte	0x03, 0x5f
        /*0036*/ 	.short	0x0000


	//----- nvinfo : EIATTR_COOP_GROUP_MASK_REGIDS
	.align		4
        /*0038*/ 	.byte	0x04, 0x29
        /*003a*/ 	.short	(.L_1182 - .L_1181)


	//   ....[0]....
.L_1181:
        /*003c*/ 	.word	0xffffffff


	//   ....[1]....
        /*0040*/ 	.word	0xffffffff


	//   ....[2]....
        /*0044*/ 	.word	0xffffffff


	//   ....[3]....
        /*0048*/ 	.word	0xffffffff


	//   ....[4]....
        /*004c*/ 	.word	0xffffffff


	//   ....[5]....
        /*0050*/ 	.word	0xffffffff


	//----- nvinfo : EIATTR_COOP_GROUP_INSTR_OFFSETS
	.align		4
.L_1182:
        /*0054*/ 	.byte	0x04, 0x28
        /*0056*/ 	.short	(.L_1184 - .L_1183)


	//   ....[0]....
.L_1183:
        /*0058*/ 	.word	0x000028d0


	//   ....[1]....
        /*005c*/ 	.word	0x000028f0


	//   ....[2]....
        /*0060*/ 	.word	0x00002910


	//   ....[3]....
        /*0064*/ 	.word	0x00002dc0


	//   ....[4]....
        /*0068*/ 	.word	0x00002ea0


	//   ....[5]....
        /*006c*/ 	.word	0x00002f60


	//----- nvinfo : EIATTR_EXIT_INSTR_OFFSETS
	.align		4
.L_1184:
        /*0070*/ 	.byte	0x04, 0x1c
        /*0072*/ 	.short	(.L_1186 - .L_1185)


	//   ....[0]....
.L_1185:
        /*0074*/ 	.word	0x00005840


	//   ....[1]....
        /*0078*/ 	.word	0x00005860


	//   ....[2]....
        /*007c*/ 	.word	0x00005cf0


	//----- nvinfo : EIATTR_CRS_STACK_SIZE
	.align		4
.L_1186:
        /*0080*/ 	.byte	0x04, 0x1e
        /*0082*/ 	.short	(.L_1188 - .L_1187)
.L_1187:
        /*0084*/ 	.word	0x00000000
.L_1188:


//--------------------- .nv.info._ZN5flash32flash_fwd_splitkv_combine_kernelI23Flash_fwd_kernel_traitsILi32ELi64ELi128ELi4ELb0ELb0EN7cutlass10bfloat16_tE19Flash_kernel_traitsILi32ELi64ELi128ELi4ES3_EELi16ELi6ELb0EEEvNS_16Flash_fwd_paramsE --------------------------
	.section	.nv.info._ZN5flash32flash_fwd_splitkv_combine_kernelI23Flash_fwd_kernel_traitsILi32ELi64ELi128ELi4ELb0ELb0EN7cutlass10bfloat16_tE19Flash_kernel_traitsILi32ELi64ELi128ELi4ES3_EELi16ELi6ELb0EEEvNS_16Flash_fwd_paramsE,"",@"SHT_CUDA_INFO"
	.sectionflags	@""
	.align	4


	//----- nvinfo : EIATTR_CUDA_API_VERSION
	.align		4
        /*0000*/ 	.byte	0x04, 0x37
        /*0002*/ 	.short	(.L_1190 - .L_1189)
.L_1189:
        /*0004*/ 	.word	0x00000082


	//----- nvinfo : EIATTR_SW2861232_WAR
	.align		4
.L_1190:
        /*0008*/ 	.byte	0x01, 0x35
	.zero		2


	//----- nvinfo : EIATTR_PARAM_CBANK
	.align		4
        /*000c*/ 	.byte	0x04, 0x0a
        /*000e*/ 	.short	(.L_1192 - .L_1191)
	.align		4
.L_1191:
        /*0010*/ 	.word	index@(.nv.constant0._ZN5flash32flash_fwd_splitkv_combine_kernelI23Flash_fwd_kernel_traitsILi32ELi64ELi128ELi4ELb0ELb0EN7cutlass10bfloat16_tE19Flash_kernel_traitsILi32ELi64ELi128ELi4ES3_EELi16ELi6ELb0EEEvNS_16Flash_fwd_paramsE)
        /*0014*/ 	.short	0x0160
        /*0016*/ 	.short	0x01d0


	//----- nvinfo : EIATTR_CBANK_PARAM_SIZE
	.align		4
.L_1192:
        /*0018*/ 	.byte	0x03, 0x19
        /*001a*/ 	.short	0x01d0


	//----- nvinfo : EIATTR_KPARAM_INFO
	.align		4
        /*001c*/ 	.byte	0x04, 0x17
        /*001e*/ 	.short	(.L_1194 - .L_1193)
.L_1193:
        /*0020*/ 	.word	0x00000000
        /*0024*/ 	.short	0x0000
        /*0026*/ 	.short	0x0000
        /*0028*/ 	.byte	0x00, 0xf0, 0x41, 0x07


	//----- nvinfo : EIATTR_MAXREG_COUNT
	.align		4
.L_1194:
        /*002c*/ 	.byte	0x03, 0x1b
        /*002e*/ 	.short	0x00ff


	//----- nvinfo : EIATTR_NUM_BARRIERS
	.align		4
        /*0030*/ 	.byte	0x02, 0x4c
        /*0032*/ 	.byte	0x01
	.zero		1


	//----- nvinfo : EIATTR_MERCURY_ISA_VERSION
	.align		4
        /*0034*/ 	.byte	0x03, 0x5f
        /*0036*/ 	.short	0x0000


	//----- nvinfo : EIATTR_COOP_GROUP_MASK_REGIDS
	.align		4
        /*0038*/ 	.byte	0x04, 0x29
        /*003a*/ 	.short	(.L_1196 - .L_1195)


	//   ....[0]....
.L_1195:
        /*003c*/ 	.word	0xffffffff


	//   ....[1]....
        /*0040*/ 	.word	0xffffffff


	//   ....[2]....
        /*0044*/ 	.word	0xffffffff


	//   ....[3]....
        /*0048*/ 	.word	0xffffffff


	//   ....[4]....
        /*004c*/ 	.word	0xffffffff


	//   ....[5]....
        /*0050*/ 	.word	0xffffffff


	//----- nvinfo : EIATTR_COOP_GROUP_INSTR_OFFSETS
	.align		4
.L_1196:
        /*0054*/ 	.byte	0x04, 0x28
        /*0056*/ 	.short	(.L_1198 - .L_1197)


	//   ....[0]....
.L_1197:
        /*0058*/ 	.word	0x00002000


	//   ....[1]....
        /*005c*/ 	.word	0x00002020


	//   ....[2]....
        /*0060*/ 	.word	0x00002040


	//   ....[3]....
        /*0064*/ 	.word	0x000022f0


	//   ....[4]....
        /*0068*/ 	.word	0x00002390


	//   ....[5]....
        /*006c*/ 	.word	0x00002450


	//----- nvinfo : EIATTR_EXIT_INSTR_OFFSETS
	.align		4
.L_1198:
        /*0070*/ 	.byte	0x04, 0x1c
        /*0072*/ 	.short	(.L_1200 - .L_1199)


	//   ....[0]....
.L_1199:
        /*0074*/ 	.word	0x00004a40


	//   ....[1]....
        /*0078*/ 	.word	0x00004a60


	//   ....[2]....
        /*007c*/ 	.word	0x00004ef0


	//----- nvinfo : EIATTR_CRS_STACK_SIZE
	.align		4
.L_1200:
        /*0080*/ 	.byte	0x04, 0x1e
        /*0082*/ 	.short	(.L_1202 - .L_1201)
.L_1201:
        /*0084*/ 	.word	0x00000000
.L_1202:


//--------------------- .nv.info._ZN5flash32flash_fwd_splitkv_combine_kernelI23Flash_fwd_kernel_traitsILi32ELi64ELi128ELi4ELb0ELb0EN7cutlass10bfloat16_tE19Flash_kernel_traitsILi32ELi64ELi128ELi4ES3_EELi16ELi5ELb0EEEvNS_16Flash_fwd_paramsE --------------------------
	.section	.nv.info._ZN5flash32flash_fwd_splitkv_combine_kernelI23Flash_fwd_kernel_traitsILi32ELi64ELi128ELi4ELb0ELb0EN7cutlass10bfloat16_tE19Flash_kernel_traitsILi32ELi64ELi128ELi4ES3_EELi16ELi5ELb0EEEvNS_16Flash_fwd_paramsE,"",@"SHT_CUDA_INFO"
	.sectionflags	@""
	.align	4


	//----- nvinfo : EIATTR_CUDA_API_VERSION
	.align		4
        /*0000*/ 	.byte	0x04, 0x37
        /*0002*/ 	.short	(.L_1204 - .L_1203)
.L_1203:
        /*0004*/ 	.word	0x00000082


	//----- nvinfo : EIATTR_SW2861232_WAR
	.align		4
.L_1204:
        /*0008*/ 	.byte	0x01, 0x35
	.zero		2


	//----- nvinfo : EIATTR_PARAM_CBANK
	.align		4
        /*000c*/ 	.byte	0x04, 0x0a
        /*000e*/ 	.short	(.L_1206 - .L_1205)
	.align		4
.L_1205:
        /*0010*/ 	.word	index@(.nv.constant0._ZN5flash32flash_fwd_splitkv_combine_kernelI23Flash_fwd_kernel_traitsILi32ELi64ELi128ELi4ELb0ELb0EN7cutlass10bfloat16_tE19Flash_kernel_traitsILi32ELi64ELi128ELi4ES3_EELi16ELi5ELb0EEEvNS_16Flash_fwd_paramsE)
        /*0014*/ 	.short	0x0160
        /*0016*/ 	.short	0x01d0


	//----- nvinfo : EIATTR_CBANK_PARAM_SIZE
	.align		4
.L_1206:
        /*0018*/ 	.byte	0x03, 0x19
        /*001a*/ 	.short	0x01d0


	//----- nvinfo : EIATTR_KPARAM_INFO
	.align		4
        /*001c*/ 	.byte	0x04, 0x17
        /*001e*/ 	.short	(.L_1208 - .L_1207)
.L_1207:
        /*0020*/ 	.word	0x00000000
        /*0024*/ 	.short	0x0000
        /*0026*/ 	.short	0x0000
        /*0028*/ 	.byte	0x00, 0xf0, 0x41, 0x07


	//----- nvinfo : EIATTR_MAXREG_COUNT
	.align		4
.L_1208:
        /*002c*/ 	.byte	0x03, 0x1b
        /*002e*/ 	.short	0x00ff


	//----- nvinfo : EIATTR_NUM_BARRIERS
	.align		4
        /*0030*/ 	.byte	0x02, 0x4c
        /*0032*/ 	.byte	0x01
	.zero		1


	//----- nvinfo : EIATTR_MERCURY_ISA_VERSION
	.align		4
        /*0034*/ 	.byte	0x03, 0x5f
        /*0036*/ 	.short	0x0000


	//----- nvinfo : EIATTR_COOP_GROUP_MASK_REGIDS
	.align		4
        /*0038*/ 	.byte	0x04, 0x29
        /*003a*/ 	.short	(.L_1210 - .L_1209)


	//   ....[0]....
.L_1209:
        /*003c*/ 	.word	0xffffffff


	//   ....[1]....
        /*0040*/ 	.word	0xffffffff


	//   ....[2]....
        /*0044*/ 	.word	0xffffffff


	//   ....[3]....
        /*0048*/ 	.word	0xffffffff


	//   ....[4]....
        /*004c*/ 	.word	0xffffffff


	//   ....[5]....
        /*0050*/ 	.word	0xffffffff


	//----- nvinfo : EIATTR_COOP_GROUP_INSTR_OFFSETS
	.align		4
.L_1210:
        /*0054*/ 	.byte	0x04, 0x28
        /*0056*/ 	.short	(.L_1212 - .L_1211)


	//   ....[0]....
.L_1211:
        /*0058*/ 	.word	0x00001ae0


	//   ....[1]....
        /*005c*/ 	.word	0x00001b10


	//   ....[2]....
        /*0060*/ 	.word	0x00001b30


	//   ....[3]....
        /*0064*/ 	.word	0x00001c90


	//   ....[4]....
        /*0068*/ 	.word	0x00001d80


	//   ....[5]....
        /*006c*/ 	.word	0x00001e90


	//----- nvinfo : EIATTR_EXIT_INSTR_OFFSETS
	.align		4
.L_1212:
        /*0070*/ 	.byte	0x04, 0x1c
        /*0072*/ 	.short	(.L_1214 - .L_1213)


	//   ....[0]....
.L_1213:
        /*0074*/ 	.word	0x00004210


	//   ....[1]....
        /*0078*/ 	.word	0x00004230


	//   ....[2]....
        /*007c*/ 	.word	0x000046c0


	//----- nvinfo : EIATTR_CRS_STACK_SIZE
	.align		4
.L_1214:
        /*0080*/ 	.byte	0x04, 0x1e
        /*0082*/ 	.short	(.L_1216 - .L_1215)
.L_1215:
        /*0084*/ 	.word	0x00000000
.L_1216:


//--------------------- .nv.info._ZN5flash32flash_fwd_splitkv_combine_kernelI23Flash_fwd_kernel_traitsILi32ELi64ELi128ELi4ELb0ELb0EN7cutlass10bfloat16_tE19Flash_kernel_traitsILi32ELi64ELi128ELi4ES3_EELi16ELi4ELb0EEEvNS_16Flash_fwd_paramsE --------------------------
	.section	.nv.info._ZN5flash32flash_fwd_splitkv_combine_kernelI23Flash_fwd_kernel_traitsILi32ELi64ELi128ELi4ELb0ELb0EN7cutlass10bfloat16_tE19Flash_kernel_traitsILi32ELi64ELi128ELi4ES3_EELi16ELi4ELb0EEEvNS_16Flash_fwd_paramsE,"",@"SHT_CUDA_INFO"
	.sectionflags	@""
	.align	4


	//----- nvinfo : EIATTR_CUDA_API_VERSION
	.align		4
        /*0000*/ 	.byte	0x04, 0x37
        /*0002*/ 	.short	(.L_1218 - .L_1217)
.L_1217:
        /*0004*/ 	.word	0x00000082


	//----- nvinfo : EIATTR_SW2861232_WAR
	.align		4
.L_1218:
        /*0008*/ 	.byte	0x01, 0x35
	.zero		2


	//----- nvinfo : EIATTR_PARAM_CBANK
	.align		4
        /*000c*/ 	.byte	0x04, 0x0a
        /*000e*/ 	.short	(.L_1220 - .L_1219)
	.align		4
.L_1219:
        /*0010*/ 	.word	index@(.nv.constant0._ZN5flash32flash_fwd_splitkv_combine_kernelI23Flash_fwd_kernel_traitsILi32ELi64ELi128ELi4ELb0ELb0EN7cutlass10bfloat16_tE19Flash_kernel_traitsILi32ELi64ELi128ELi4ES3_EELi16ELi4ELb0EEEvNS_16Flash_fwd_paramsE)
        /*0014*/ 	.short	0x0160
        /*0016*/ 	.short	0x01d0


	//----- nvinfo : EIATTR_CBANK_PARAM_SIZE
	.align		4
.L_1220:
        /*0018*/ 	.byte	0x03, 0x19
        /*001a*/ 	.short	0x01d0


	//----- nvinfo : EIATTR_KPARAM_INFO
	.align		4
        /*001c*/ 	.byte	0x04, 0x17
        /*001e*/ 	.short	(.L_1222 - .L_1221)
.L_1221:
        /*0020*/ 	.word	0x00000000
        /*0024*/ 	.short	0x0000
        /*0026*/ 	.short	0x0000
        /*0028*/ 	.byte	0x00, 0xf0, 0x41, 0x07


	//----- nvinfo : EIATTR_MAXREG_COUNT
	.align		4
.L_1222:
        /*002c*/ 	.byte	0x03, 0x1b
        /*002e*/ 	.short	0x00ff


	//----- nvinfo : EIATTR_NUM_BARRIERS
	.align		4
        /*0030*/ 	.byte	0x02, 0x4c
        /*0032*/ 	.byte	0x01
	.zero		1


	//----- nvinfo : EIATTR_MERCURY_ISA_VERSION
	.align		4
        /*0034*/ 	.byte	0x03, 0x5f
        /*0036*/ 	.short	0x0000


	//----- nvinfo : EIATTR_COOP_GROUP_MASK_REGIDS
	.align		4
        /*0038*/ 	.byte	0x04, 0x29
        /*003a*/ 	.short	(.L_1224 - .L_1223)


	//   ....[0]....
.L_1223:
        /*003c*/ 	.word	0xffffffff


	//   ....[1]....
        /*0040*/ 	.word	0xffffffff


	//   ....[2]....
        /*0044*/ 	.word	0xffffffff


	//   ....[3]....
        /*0048*/ 	.word	0xffffffff


	//   ....[4]....
        /*004c*/ 	.word	0xffffffff


	//   ....[5]....
        /*0050*/ 	.word	0xffffffff


	//----- nvinfo : EIATTR_COOP_GROUP_INSTR_OFFSETS
	.align		4
.L_1224:
        /*0054*/ 	.byte	0x04, 0x28
        /*0056*/ 	.short	(.L_1226 - .L_1225)


	//   ....[0]....
.L_1225:
        /*0058*/ 	.word	0x000017c0


	//   ....[1]....
        /*005c*/ 	.word	0x00001850


	//   ....[2]....
        /*0060*/ 	.word	0x000018b0


	//   ....[3]....
        /*0064*/ 	.word	0x00001a10


	//   ....[4]....
        /*0068*/ 	.word	0x00001ab0


	//   ....[5]....
        /*006c*/ 	.word	0x00001bc0


	//----- nvinfo : EIATTR_EXIT_INSTR_OFFSETS
	.align		4
.L_1226:
        /*0070*/ 	.byte	0x04, 0x1c
        /*0072*/ 	.short	(.L_1228 - .L_1227)


	//   ....[0]....
.L_1227:
        /*0074*/ 	.word	0x00003eb0


	//   ....[1]....
        /*0078*/ 	.word	0x00003ed0


	//   ....[2]....
        /*007c*/ 	.word	0x00004360


	//----- nvinfo : EIATTR_CRS_STACK_SIZE
	.align		4
.L_1228:
        /*0080*/ 	.byte	0x04, 0x1e
        /*0082*/ 	.short	(.L_1230 - .L_1229)
.L_1229:
        /*0084*/ 	.word	0x00000000
.L_1230:


//--------------------- .nv.info._ZN5flash32flash_fwd_splitkv_combine_kernelI23Flash_fwd_kernel_traitsILi32ELi64ELi128ELi4ELb0ELb0EN7cutlass10bfloat16_tE19Flash_kernel_traitsILi32ELi64ELi128ELi4ES3_EELi16ELi3ELb0EEEvNS_16Flash_fwd_paramsE --------------------------
	.section	.nv.info._ZN5flash32flash_fwd_splitkv_combine_kernelI23Flash_fwd_kernel_traitsILi32ELi64ELi128ELi4ELb0ELb0EN7cutlass10bfloat16_tE19Flash_kernel_traitsILi32ELi64ELi128ELi4ES3_EELi16ELi3ELb0EEEvNS_16Flash_fwd_paramsE,"",@"SHT_CUDA_INFO"
	.sectionflags	@""
	.align	4


	//----- nvinfo : EIATTR_CUDA_API_VERSION
	.align		4
        /*0000*/ 	.byte	0x04, 0x37
        /*0002*/ 	.short	(.L_1232 - .L_1231)
.L_1231:
        /*0004*/ 	.word	0x00000082


	//----- nvinfo : EIATTR_SW2861232_WAR
	.align		4
.L_1232:
        /*0008*/ 	.byte	0x01, 0x35
	.zero		2


	//----- nvinfo : EIATTR_PARAM_CBANK
	.align		4
        /*000c*/ 	.byte	0x04, 0x0a
        /*000e*/ 	.short	(.L_1234 - .L_1233)
	.align		4
.L_1233:
        /*0010*/ 	.word	index@(.nv.constant0._ZN5flash32flash_fwd_splitkv_combine_kernelI23Flash_fwd_kernel_traitsILi32ELi64ELi128ELi4ELb0ELb0EN7cutlass10bfloat16_tE19Flash_kernel_traitsILi32ELi64ELi128ELi4ES3_EELi16ELi3ELb0EEEvNS_16Flash_fwd_paramsE)
        /*0014*/ 	.short	0x0160
        /*0016*/ 	.short	0x01d0


	//----- nvinfo : EIATTR_CBANK_PARAM_SIZE
	.align		4
.L_1234:
        /*0018*/ 	.byte	0x03, 0x19
        /*001a*/ 	.short	0x01d0


	//----- nvinfo : EIATTR_KPARAM_INFO
	.align		4
        /*001c*/ 	.byte	0x04, 0x17
        /*001e*/ 	.short	(.L_1236 - .L_1235)
.L_1235:
        /*0020*/ 	.word	0x00000000
        /*0024*/ 	.short	0x0000
        /*0026*/ 	.short	0x0000
        /*0028*/ 	.byte	0x00, 0xf0, 0x41, 0x07


	//----- nvinfo : EIATTR_MAXREG_COUNT
	.align		4
.L_1236:
        /*002c*/ 	.byte	0x03, 0x1b
        /*002e*/ 	.short	0x00ff


	//----- nvinfo : EIATTR_NUM_BARRIERS
	.align		4
        /*0030*/ 	.byte	0x02, 0x4c
        /*0032*/ 	.byte	0x01
	.zero		1


	//----- nvinfo : EIATTR_MERCURY_ISA_VERSION
	.align		4
        /*0034*/ 	.byte	0x03, 0x5f
        /*0036*/ 	.short	0x0000


	//----- nvinfo : EIATTR_COOP_GROUP_MASK_REGIDS
	.align		4
        /*0038*/ 	.byte	0x04, 0x29
        /*003a*/ 	.short	(.L_1238 - .L_1237)


	//   ....[0]....
.L_1237:
        /*003c*/ 	.word	0xffffffff


	//   ....[1]....
        /*0040*/ 	.word	0xffffffff


	//   ....[2]....
        /*0044*/ 	.word	0xffffffff


	//   ....[3]....
        /*0048*/ 	.word	0xffffffff


	//   ....[4]....
        /*004c*/ 	.word	0xffffffff


	//   ....[5]....
        /*0050*/ 	.word	0xffffffff


	//----- nvinfo : EIATTR_COOP_GROUP_INSTR_OFFSETS
	.align		4
.L_1238:
        /*0054*/ 	.byte	0x04, 0x28
        /*0056*/ 	.short	(.L_1240 - .L_1239)


	//   ....[0]....
.L_1239:
        /*0058*/ 	.word	0x00001c30


	//   ....[1]....
        /*005c*/ 	.word	0x00001c50


	//   ....[2]....
        /*0060*/ 	.word	0x00001c80


	//   ....[3]....
        /*0064*/ 	.word	0x00001cf0


	//   ....[4]....
        /*0068*/ 	.word	0x00001d10


	//   ....[5]....
        /*006c*/ 	.word	0x00001d30


	//----- nvinfo : EIATTR_EXIT_INSTR_OFFSETS
	.align		4
.L_1240:
        /*0070*/ 	.byte	0x04, 0x1c
        /*0072*/ 	.short	(.L_1242 - .L_1241)


	//   ....[0]....
.L_1241:
        /*0074*/ 	.word	0x00003e10


	//   ....[1]....
        /*0078*/ 	.word	0x00003e30


	//   ....[2]....
        /*007c*/ 	.word	0x000042c0


	//----- nvinfo : EIATTR_CRS_STACK_SIZE
	.align		4
.L_1242:
        /*0080*/ 	.byte	0x04, 0x1e
        /*0082*/ 	.short	(.L_1244 - .L_1243)
.L_1243:
        /*0084*/ 	.word	0x00000000
.L_1244:


//--------------------- .nv.info._ZN5flash32flash_fwd_splitkv_combine_kernelI23Flash_fwd_kernel_traitsILi32ELi64ELi128ELi4ELb0ELb0EN7cutlass10bfloat16_tE19Flash_kernel_traitsILi32ELi64ELi128ELi4ES3_EELi16ELi2ELb0EEEvNS_16Flash_fwd_paramsE --------------------------
	.section	.nv.info._ZN5flash32flash_fwd_splitkv_combine_kernelI23Flash_fwd_kernel_traitsILi32ELi64ELi128ELi4ELb0ELb0EN7cutlass10bfloat16_tE19Flash_kernel_traitsILi32ELi64ELi128ELi4ES3_EELi16ELi2ELb0EEEvNS_16Flash_fwd_paramsE,"",@"SHT_CUDA_INFO"
	.sectionflags	@""
	.align	4


	//----- nvinfo : EIATTR_CUDA_API_VERSION
	.align		4
        /*0000*/ 	.byte	0x04, 0x37
        /*0002*/ 	.short	(.L_1246 - .L_1245)
.L_1245:
        /*0004*/ 	.word	0x00000082


	//----- nvinfo : EIATTR_SW2861232_WAR
	.align		4
.L_1246:
        /*0008*/ 	.byte	0x01, 0x35
	.zero		2


	//----- nvinfo : EIATTR_PARAM_CBANK
	.align		4
        /*000c*/ 	.byte	0x04, 0x0a
        /*000e*/ 	.short	(.L_1248 - .L_1247)
	.align		4
.L_1247:
        /*0010*/ 	.word	index@(.nv.constant0._ZN5flash32flash_fwd_splitkv_combine_kernelI23Flash_fwd_kernel_traitsILi32ELi64ELi128ELi4ELb0ELb0EN7cutlass10bfloat16_tE19Flash_kernel_traitsILi32ELi64ELi128ELi4ES3_EELi16ELi2ELb0EEEvNS_16Flash_fwd_paramsE)
        /*0014*/ 	.short	0x0160
        /*0016*/ 	.short	0x01d0


	//----- nvinfo : EIATTR_CBANK_PARAM_SIZE
	.align		4
.L_1248:
        /*0018*/ 	.byte	0x03, 0x19
        /*001a*/ 	.short	0x01d0


	//----- nvinfo : EIATTR_KPARAM_INFO
	.align		4
        /*001c*/ 	.byte	0x04, 0x17
        /*001e*/ 	.short	(.L_1250 - .L_1249)
.L_1249:
        /*0020*/ 	.word	0x00000000
        /*0024*/ 	.short	0x0000
        /*0026*/ 	.short	0x0000
        /*0028*/ 	.byte	0x00, 0xf0, 0x41, 0x07


	//----- nvinfo : EIATTR_MAXREG_COUNT
	.align		4
.L_1250:
        /*002c*/ 	.byte	0x03, 0x1b
        /*002e*/ 	.short	0x00ff


	//----- nvinfo : EIATTR_NUM_BARRIERS
	.align		4
        /*0030*/ 	.byte	0x02, 0x4c
        /*0032*/ 	.byte	0x01
	.zero		1


	//----- nvinfo : EIATTR_MERCURY_ISA_VERSION
	.align		4
        /*0034*/ 	.byte	0x03, 0x5f
        /*0036*/ 	.short	0x0000


	//----- nvinfo : EIATTR_COOP_GROUP_MASK_REGIDS
	.align		4
        /*0038*/ 	.byte	0x04, 0x29
        /*003a*/ 	.short	(.L_1252 - .L_1251)


	//   ....[0]....
.L_1251:
        /*003c*/ 	.word	0xffffffff


	//   ....[1]....
        /*0040*/ 	.word	0xffffffff


	//   ....[2]....
        /*0044*/ 	.word	0xffffffff


	//   ....[3]....
        /*0048*/ 	.word	0xffffffff


	//----- nvinfo : EIATTR_COOP_GROUP_INSTR_OFFSETS
	.align		4
.L_1252:
        /*004c*/ 	.byte	0x04, 0x28
        /*004e*/ 	.short	(.L_1254 - .L_1253)


	//   ....[0]....
.L_1253:
        /*0050*/ 	.word	0x00001c70


	//   ....[1]....
        /*0054*/ 	.word	0x00001c90


	//   ....[2]....
        /*0058*/ 	.word	0x00001d00


	//   ....[3]....
        /*005c*/ 	.word	0x00001d20


	//----- nvinfo : EIATTR_EXIT_INSTR_OFFSETS
	.align		4
.L_1254:
        /*0060*/ 	.byte	0x04, 0x1c
        /*0062*/ 	.short	(.L_1256 - .L_1255)


	//   ....[0]....
.L_1255:
        /*0064*/ 	.word	0x00003e00


	//   ....[1]....
        /*0068*/ 	.word	0x00003e20


	//   ....[2]....
        /*006c*/ 	.word	0x00004290


	//----- nvinfo : EIATTR_CRS_STACK_SIZE
	.align		4
.L_1256:
        /*0070*/ 	.byte	0x04, 0x1e
        /*0072*/ 	.short	(.L_1258 - .L_1257)
.L_1257:
        /*0074*/ 	.word	0x00000000
.L_1258:


//--------------------- .nv.info._ZN5flash32flash_fwd_splitkv_combine_kernelI23Flash_fwd_kernel_traitsILi32ELi64ELi128ELi4ELb0ELb0EN7cutlass10bfloat16_tE19Flash_kernel_traitsILi32ELi64ELi128ELi4ES3_EELi16ELi1ELb0EEEvNS_16Flash_fwd_paramsE --------------------------
	.section	.nv.info._ZN5flash32flash_fwd_splitkv_combine_kernelI23Flash_fwd_kernel_traitsILi32ELi64ELi128ELi4ELb0ELb0EN7cutlass10bfloat16_tE19Flash_kernel_traitsILi32ELi64ELi128ELi4ES3_EELi16ELi1ELb0EEEvNS_16Flash_fwd_paramsE,"",@"SHT_CUDA_INFO"
	.sectionflags	@""
	.align	4


	//----- nvinfo : EIATTR_CUDA_API_VERSION
	.align		4
        /*0000*/ 	.byte	0x04, 0x37
        /*0002*/ 	.short	(.L_1260 - .L_1259)
.L_1259:
        /*0004*/ 	.word	0x00000082


	//----- nvinfo : EIATTR_SW2861232_WAR
	.align		4
.L_1260:
        /*0008*/ 	.byte	0x01, 0x35
	.zero		2


	//----- nvinfo : EIATTR_PARAM_CBANK
	.align		4
        /*000c*/ 	.byte	0x04, 0x0a
        /*000e*/ 	.short	(.L_1262 - .L_1261)
	.align		4
.L_1261:
        /*0010*/ 	.word	index@(.nv.constant0._ZN5flash32flash_fwd_splitkv_combine_kernelI23Flash_fwd_kernel_traitsILi32ELi64ELi128ELi4ELb0ELb0EN7cutlass10bfloat16_tE19Flash_kernel_traitsILi32ELi64ELi128ELi4ES3_EELi16ELi1ELb0EEEvNS_16Flash_fwd_paramsE)
        /*0014*/ 	.short	0x0160
        /*0016*/ 	.short	0x01d0


	//----- nvinfo : EIATTR_CBANK_PARAM_SIZE
	.align		4
.L_1262:
        /*0018*/ 	.byte	0x03, 0x19
        /*001a*/ 	.short	0x01d0


	//----- nvinfo : EIATTR_KPARAM_INFO
	.align		4
        /*001c*/ 	.byte	0x04, 0x17
        /*001e*/ 	.short	(.L_1264 - .L_1263)
.L_1263:
        /*0020*/ 	.word	0x00000000
        /*0024*/ 	.short	0x0000
        /*0026*/ 	.short	0x0000
        /*0028*/ 	.byte	0x00, 0xf0, 0x41, 0x07


	//----- nvinfo : EIATTR_MAXREG_COUNT
	.align		4
.L_1264:
        /*002c*/ 	.byte	0x03, 0x1b
        /*002e*/ 	.short	0x00ff


	//----- nvinfo : EIATTR_NUM_BARRIERS
	.align		4
        /*0030*/ 	.byte	0x02, 0x4c
        /*0032*/ 	.byte	0x01
	.zero		1


	//----- nvinfo : EIATTR_MERCURY_ISA_VERSION
	.align		4
        /*0034*/ 	.byte	0x03, 0x5f
        /*0036*/ 	.short	0x0000


	//----- nvinfo : EIATTR_COOP_GROUP_MASK_REGIDS
	.align		4
        /*0038*/ 	.byte	0x04, 0x29
        /*003a*/ 	.short	(.L_1266 - .L_1265)


	//   ....[0]....
.L_1265:
        /*003c*/ 	.word	0xffffffff


	//   ....[1]....
        /*0040*/ 	.word	0xffffffff


	//----- nvinfo : EIATTR_COOP_GROUP_INSTR_OFFSETS
	.align		4
.L_1266:
        /*0044*/ 	.byte	0x04, 0x28
        /*0046*/ 	.short	(.L_1268 - .L_1267)


	//   ....[0]....
.L_1267:
        /*0048*/ 	.word	0x00001cd0


	//   ....[1]....
        /*004c*/ 	.word	0x00001d40


	//----- nvinfo : EIATTR_EXIT_INSTR_OFFSETS
	.align		4
.L_1268:
        /*0050*/ 	.byte	0x04, 0x1c
        /*0052*/ 	.short	(.L_1270 - .L_1269)


	//   ....[0]....
.L_1269:
        /*0054*/ 	.word	0x00003e60


	//   ....[1]....
        /*0058*/ 	.word	0x00003e80


	//   ....[2]....
        /*005c*/ 	.word	0x000042e0


	//----- nvinfo : EIATTR_CRS_STACK_SIZE
	.align		4
.L_1270:
        /*0060*/ 	.byte	0x04, 0x1e
        /*0062*/ 	.short	(.L_1272 - .L_1271)
.L_1271:
        /*0064*/ 	.word	0x00000000
.L_1272:


//--------------------- .nv.info._ZN5flash32flash_fwd_splitkv_combine_kernelI23Flash_fwd_kernel_traitsILi32ELi64ELi128ELi4ELb0ELb0EN7cutlass10bfloat16_tE19Flash_kernel_traitsILi32ELi64ELi128ELi4ES3_EELi16ELi7ELb1EEEvNS_16Flash_fwd_paramsE --------------------------
	.section	.nv.info._ZN5flash32flash_fwd_splitkv_combine_kernelI23Flash_fwd_kernel_traitsILi32ELi64ELi128ELi4ELb0ELb0EN7cutlass10bfloat16_tE19Flash_kernel_traitsILi32ELi64ELi128ELi4ES3_EELi16ELi7ELb1EEEvNS_16Flash_fwd_paramsE,"",@"SHT_CUDA_INFO"
	.sectionflags	@""
	.align	4


	//----- nvinfo : EIATTR_CUDA_API_VERSION
	.align		4
        /*0000*/ 	.byte	0x04, 0x37
        /*0002*/ 	.short	(.L_1274 - .L_1273)
.L_1273:
        /*0004*/ 	.word	0x00000082


	//----- nvinfo : EIATTR_SW2861232_WAR
	.align		4
.L_1274:
        /*0008*/ 	.byte	0x01, 0x35
	.zero		2


	//----- nvinfo : EIATTR_PARAM_CBANK
	.align		4
        /*000c*/ 	.byte	0x04, 0x0a
        /*000e*/ 	.short	(.L_1276 - .L_1275)
	.align		4
.L_1275:
        /*0010*/ 	.word	index@(.nv.constant0._ZN5flash32flash_fwd_splitkv_combine_kernelI23Flash_fwd_kernel_traitsILi32ELi64ELi128ELi4ELb0ELb0EN7cutlass10bfloat16_tE19Flash_kernel_traitsILi32ELi64ELi128ELi4ES3_EELi16ELi7ELb1EEEvNS_16Flash_fwd_paramsE)
        /*0014*/ 	.short	0x0160
        /*0016*/ 	.short	0x01d0


	//----- nvinfo : EIATTR_CBANK_PARAM_SIZE
	.align		4
.L_1276:
        /*0018*/ 	.byte	0x03, 0x19
        /*001a*/ 	.short	0x01d0


	//----- nvinfo : EIATTR_KPARAM_INFO
	.align		4
        /*001c*/ 	.byte	0x04, 0x17
        /*001e*/ 	.short	(.L_1278 - .L_1277)
.L_1277:
        /*0020*/ 	.word	0x00000000
        /*0024*/ 	.short	0x0000
        /*0026*/ 	.short	0x0000
        /*0028*/ 	.byte	0x00, 0xf0, 0x41, 0x07


	//----- nvinfo : EIATTR_MAXREG_COUNT
	.align		4
.L_1278:
        /*002c*/ 	.byte	0x03, 0x1b
        /*002e*/ 	.short	0x00ff


	//----- nvinfo : EIATTR_NUM_BARRIERS
	.align		4
        /*0030*/ 	.byte	0x02, 0x4c
        /*0032*/ 	.byte	0x01
	.zero		1


	//----- nvinfo : EIATTR_MERCURY_ISA_VERSION
	.align		4
        /*0034*/ 	.byte	0x03, 0x5f
        /*0036*/ 	.short	0x0000


	//----- nvinfo : EIATTR_COOP_GROUP_MASK_REGIDS
	.align		4
        /*0038*/ 	.byte	0x04, 0x29
        /*003a*/ 	.short	(.L_1280 - .L_1279)


	//   ....[0]....
.L_1279:
        /*003c*/ 	.word	0xffffffff


	//   ....[1]....
        /*0040*/ 	.word	0xffffffff


	//   ....[2]....
        /*0044*/ 	.word	0xffffffff


	//   ....[3]....
        /*0048*/ 	.word	0xffffffff


	//   ....[4]....
        /*004c*/ 	.word	0xffffffff


	//   ....[5]....
        /*0050*/ 	.word	0xffffffff


	//----- nvinfo : EIATTR_COOP_GROUP_INSTR_OFFSETS
	.align		4
.L_1280:
        /*0054*/ 	.byte	0x04, 0x28
        /*0056*/ 	.short	(.L_1282 - .L_1281)


	//   ....[0]....
.L_1281:
        /*0058*/ 	.word	0x000028d0


	//   ....[1]....
        /*005c*/ 	.word	0x000028f0


	//   ....[2]....
        /*0060*/ 	.word	0x00002910


	//   ....[3]....
        /*0064*/ 	.word	0x00002dc0


	//   ....[4]....
        /*0068*/ 	.word	0x00002ea0


	//   ....[5]....
        /*006c*/ 	.word	0x00002f60


	//----- nvinfo : EIATTR_EXIT_INSTR_OFFSETS
	.align		4
.L_1282:
        /*0070*/ 	.byte	0x04, 0x1c
        /*0072*/ 	.short	(.L_1284 - .L_1283)


	//   ....[0]....
.L_1283:
        /*0074*/ 	.word	0x00005c10


	//   ....[1]....
        /*0078*/ 	.word	0x000060a0


	//----- nvinfo : EIATTR_CRS_STACK_SIZE
	.align		4
.L_1284:
        /*007c*/ 	.byte	0x04, 0x1e
        /*007e*/ 	.short	(.L_1286 - .L_1285)
.L_1285:
        /*0080*/ 	.word	0x00000000
.L_1286:


//--------------------- .nv.info._ZN5flash32flash_fwd_splitkv_combine_kernelI23Flash_fwd_kernel_traitsILi32ELi64ELi128ELi4ELb0ELb0EN7cutlass10bfloat16_tE19Flash_kernel_traitsILi32ELi64ELi128ELi4ES3_EELi16ELi6ELb1EEEvNS_16Flash_fwd_paramsE --------------------------
	.section	.nv.info._ZN5flash32flash_fwd_splitkv_combine_kernelI23Flash_fwd_kernel_traitsILi32ELi64ELi128ELi4ELb0ELb0EN7cutlass10bfloat16_tE19Flash_kernel_traitsILi32ELi64ELi128ELi4ES3_EELi16ELi6ELb1EEEvNS_16Flash_fwd_paramsE,"",@"SHT_CUDA_INFO"
	.sectionflags	@""
	.align	4


	//----- nvinfo : EIATTR_CUDA_API_VERSION
	.align		4
        /*0000*/ 	.byte	0x04, 0x37
        /*0002*/ 	.short	(.L_1288 - .L_1287)
.L_1287:
        /*0004*/ 	.word	0x00000082


	//----- nvinfo : EIATTR_SW2861232_WAR
	.align		4
.L_1288:
        /*0008*/ 	.byte	0x01, 0x35
	.zero		2


	//----- nvinfo : EIATTR_PARAM_CBANK
	.align		4
        /*000c*/ 	.byte	0x04, 0x0a
        /*000e*/ 	.short	(.L_1290 - .L_1289)
	.align		4
.L_1289:
        /*0010*/ 	.word	index@(.nv.constant0._ZN5flash32flash_fwd_splitkv_combine_kernelI23Flash_fwd_kernel_traitsILi32ELi64ELi128ELi4ELb0ELb0EN7cutlass10bfloat16_tE19Flash_kernel_traitsILi32ELi64ELi128ELi4ES3_EELi16ELi6ELb1EEEvNS_16Flash_fwd_paramsE)
        /*0014*/ 	.short	0x0160
        /*0016*/ 	.short	0x01d0


	//----- nvinfo : EIATTR_CBANK_PARAM_SIZE
	.align		4
.L_1290:
        /*0018*/ 	.byte	0x03, 0x19
        /*001a*/ 	.short	0x01d0


	//----- nvinfo : EIATTR_KPARAM_INFO
	.align		4
        /*001c*/ 	.byte	0x04, 0x17
        /*001e*/ 	.short	(.L_1292 - .L_1291)
.L_1291:
        /*0020*/ 	.word	0x00000000
        /*0024*/ 	.short	0x0000
        /*0026*/ 	.short	0x0000
        /*0028*/ 	.byte	0x00, 0xf0, 0x41, 0x07


	//----- nvinfo : EIATTR_MAXREG_COUNT
	.align		4
.L_1292:
        /*002c*/ 	.byte	0x03, 0x1b
        /*002e*/ 	.short	0x00ff


	//----- nvinfo : EIATTR_NUM_BARRIERS
	.align		4
        /*0030*/ 	.byte	0x02, 0x4c
        /*0032*/ 	.byte	0x01
	.zero		1


	//----- nvinfo : EIATTR_MERCURY_ISA_VERSION
	.align		4
        /*0034*/ 	.byte	0x03, 0x5f
        /*0036*/ 	.short	0x0000


	//----- nvinfo : EIATTR_COOP_GROUP_MASK_REGIDS
	.align		4
        /*0038*/ 	.byte	0x04, 0x29
        /*003a*/ 	.short	(.L_1294 - .L_1293)


	//   ....[0]....
.L_1293:
        /*003c*/ 	.word	0xffffffff


	//   ....[1]....
        /*0040*/ 	.word	0xffffffff


	//   ....[2]....
        /*0044*/ 	.word	0xffffffff


	//   ....[3]....
        /*0048*/ 	.word	0xffffffff


	//   ....[4]....
        /*004c*/ 	.word	0xffffffff


	//   ....[5]....
        /*0050*/ 	.word	0xffffffff


	//----- nvinfo : EIATTR_COOP_GROUP_INSTR_OFFSETS
	.align		4
.L_1294:
        /*0054*/ 	.byte	0x04, 0x28
        /*0056*/ 	.short	(.L_1296 - .L_1295)


	//   ....[0]....
.L_1295:
        /*0058*/ 	.word	0x00002000


	//   ....[1]....
        /*005c*/ 	.word	0x00002020


	//   ....[2]....
        /*0060*/ 	.word	0x00002040


	//   ....[3]....
        /*0064*/ 	.word	0x000022f0


	//   ....[4]....
        /*0068*/ 	.word	0x00002390


	//   ....[5]....
        /*006c*/ 	.word	0x00002450


	//----- nvinfo : EIATTR_EXIT_INSTR_OFFSETS
	.align		4
.L_1296:
        /*0070*/ 	.byte	0x04, 0x1c
        /*0072*/ 	.short	(.L_1298 - .L_1297)


	//   ....[0]....
.L_1297:
        /*0074*/ 	.word	0x00004e10


	//   ....[1]....
        /*0078*/ 	.word	0x000052a0


	//----- nvinfo : EIATTR_CRS_STACK_SIZE
	.align		4
.L_1298:
        /*007c*/ 	.byte	0x04, 0x1e
        /*007e*/ 	.short	(.L_1300 - .L_1299)
.L_1299:
        /*0080*/ 	.word	0x00000000
.L_1300:


//--------------------- .nv.info._ZN5flash32flash_fwd_splitkv_combine_kernelI23Flash_fwd_kernel_traitsILi32ELi64ELi128ELi4ELb0ELb0EN7cutlass10bfloat16_tE19Flash_kernel_traitsILi32ELi64ELi128ELi4ES3_EELi16ELi5ELb1EEEvNS_16Flash_fwd_paramsE --------------------------
	.section	.nv.info._ZN5flash32flash_fwd_splitkv_combine_kernelI23Flash_fwd_kernel_traitsILi32ELi64ELi128ELi4ELb0ELb0EN7cutlass10bfloat16_tE19Flash_kernel_traitsILi32ELi64ELi128ELi4ES3_EELi16ELi5ELb1EEEvNS_16Flash_fwd_paramsE,"",@"SHT_CUDA_INFO"
	.sectionflags	@""
	.align	4


	//----- nvinfo : EIATTR_CUDA_API_VERSION
	.align		4
        /*0000*/ 	.byte	0x04, 0x37
        /*0002*/ 	.short	(.L_1302 - .L_1301)
.L_1301:
        /*0004*/ 	.word	0x00000082


	//----- nvinfo : EIATTR_SW2861232_WAR
	.align		4
.L_1302:
        /*0008*/ 	.byte	0x01, 0x35
	.zero		2


	//----- nvinfo : EIATTR_PARAM_CBANK
	.align		4
        /*000c*/ 	.byte	0x04, 0x0a
        /*000e*/ 	.short	(.L_1304 - .L_1303)
	.align		4
.L_1303:
        /*0010*/ 	.word	index@(.nv.constant0._ZN5flash32flash_fwd_splitkv_combine_kernelI23Flash_fwd_kernel_traitsILi32ELi64ELi128ELi4ELb0ELb0EN7cutlass10bfloat16_tE19Flash_kernel_traitsILi32ELi64ELi128ELi4ES3_EELi16ELi5ELb1EEEvNS_16Flash_fwd_paramsE)
        /*0014*/ 	.short	0x0160
        /*0016*/ 	.short	0x01d0


	//----- nvinfo : EIATTR_CBANK_PARAM_SIZE
	.align		4
.L_1304:
        /*0018*/ 	.byte	0x03, 0x19
        /*001a*/ 	.short	0x01d0


	//----- nvinfo : EIATTR_KPARAM_INFO
	.align		4
        /*001c*/ 	.byte	0x04, 0x17
        /*001e*/ 	.short	(.L_1306 - .L_1305)
.L_1305:
        /*0020*/ 	.word	0x00000000
        /*0024*/ 	.short	0x0000
        /*0026*/ 	.short	0x0000
        /*0028*/ 	.byte	0x00, 0xf0, 0x41, 0x07


	//----- nvinfo : EIATTR_MAXREG_COUNT
	.align		4
.L_1306:
        /*002c*/ 	.byte	0x03, 0x1b
        /*002e*/ 	.short	0x00ff


	//----- nvinfo : EIATTR_NUM_BARRIERS
	.align		4
        /*0030*/ 	.byte	0x02, 0x4c
        /*0032*/ 	.byte	0x01
	.zero		1


	//----- nvinfo : EIATTR_MERCURY_ISA_VERSION
	.align		4
        /*0034*/ 	.byte	0x03, 0x5f
        /*0036*/ 	.short	0x0000


	//----- nvinfo : EIATTR_COOP_GROUP_MASK_REGIDS
	.align		4
        /*0038*/ 	.byte	0x04, 0x29
        /*003a*/ 	.short	(.L_1308 - .L_1307)


	//   ....[0]....
.L_1307:
        /*003c*/ 	.word	0xffffffff


	//   ....[1]....
        /*0040*/ 	.word	0xffffffff


	//   ....[2]....
        /*0044*/ 	.word	0xffffffff


	//   ....[3]....
        /*0048*/ 	.word	0xffffffff


	//   ....[4]....
        /*004c*/ 	.word	0xffffffff


	//   ....[5]....
        /*0050*/ 	.word	0xffffffff


	//----- nvinfo : EIATTR_COOP_GROUP_INSTR_OFFSETS
	.align		4
.L_1308:
        /*0054*/ 	.byte	0x04, 0x28
        /*0056*/ 	.short	(.L_1310 - .L_1309)


	//   ....[0]....
.L_1309:
        /*0058*/ 	.word	0x00001ae0


	//   ....[1]....
        /*005c*/ 	.word	0x00001b10


	//   ....[2]....
        /*0060*/ 	.word	0x00001b30


	//   ....[3]....
        /*0064*/ 	.word	0x00001c90


	//   ....[4]....
        /*0068*/ 	.word	0x00001d80


	//   ....[5]....
        /*006c*/ 	.word	0x00001e90


	//----- nvinfo : EIATTR_EXIT_INSTR_OFFSETS
	.align		4
.L_1310:
        /*0070*/ 	.byte	0x04, 0x1c
        /*0072*/ 	.short	(.L_1312 - .L_1311)


	//   ....[0]....
.L_1311:
        /*0074*/ 	.word	0x000045e0


	//   ....[1]....
        /*0078*/ 	.word	0x00004a70


	//----- nvinfo : EIATTR_CRS_STACK_SIZE
	.align		4
.L_1312:
        /*007c*/ 	.byte	0x04, 0x1e
        /*007e*/ 	.short	(.L_1314 - .L_1313)
.L_1313:
        /*0080*/ 	.word	0x00000000
.L_1314:


//--------------------- .nv.info._ZN5flash32flash_fwd_splitkv_combine_kernelI23Flash_fwd_kernel_traitsILi32ELi64ELi128ELi4ELb0ELb0EN7cutlass10bfloat16_tE19Flash_kernel_traitsILi32ELi64ELi128ELi4ES3_EELi16ELi4ELb1EEEvNS_16Flash_fwd_paramsE --------------------------
	.section	.nv.info._ZN5flash32flash_fwd_splitkv_combine_kernelI23Flash_fwd_kernel_traitsILi32ELi64ELi128ELi4ELb0ELb0EN7cutlass10bfloat16_tE19Flash_kernel_traitsILi32ELi64ELi128ELi4ES3_EELi16ELi4ELb1EEEvNS_16Flash_fwd_paramsE,"",@"SHT_CUDA_INFO"
	.sectionflags	@""
	.align	4


	//----- nvinfo : EIATTR_CUDA_API_VERSION
	.align		4
        /*0000*/ 	.byte	0x04, 0x37
        /*0002*/ 	.short	(.L_1316 - .L_1315)
.L_1315:
        /*0004*/ 	.word	0x00000082


	//----- nvinfo : EIATTR_SW2861232_WAR
	.align		4
.L_1316:
        /*0008*/ 	.byte	0x01, 0x35
	.zero		2


	//----- nvinfo : EIATTR_PARAM_CBANK
	.align		4
        /*000c*/ 	.byte	0x04, 0x0a
        /*000e*/ 	.short	(.L_1318 - .L_1317)
	.align		4
.L_1317:
        /*0010*/ 	.word	index@(.nv.constant0._ZN5flash32flash_fwd_splitkv_combine_kernelI23Flash_fwd_kernel_traitsILi32ELi64ELi128ELi4ELb0ELb0EN7cutlass10bfloat16_tE19Flash_kernel_traitsILi32ELi64ELi128ELi4ES3_EELi16ELi4ELb1EEEvNS_16Flash_fwd_paramsE)
        /*0014*/ 	.short	0x0160
        /*0016*/ 	.short	0x01d0


	//----- nvinfo : EIATTR_CBANK_PARAM_SIZE
	.align		4
.L_1318:
        /*0018*/ 	.byte	0x03, 0x19
        /*001a*/ 	.short	0x01d0


	//----- nvinfo : EIATTR_KPARAM_INFO
	.align		4
        /*001c*/ 	.byte	0x04, 0x17
        /*001e*/ 	.short	(.L_1320 - .L_1319)
.L_1319:
        /*0020*/ 	.word	0x00000000
        /*0024*/ 	.short	0x0000
        /*0026*/ 	.short	0x0000
        /*0028*/ 	.byte	0x00, 0xf0, 0x41, 0x07


	//----- nvinfo : EIATTR_MAXREG_COUNT
	.align		4
.L_1320:
        /*002c*/ 	.byte	0x03, 0x1b
        /*002e*/ 	.short	0x00ff


	//----- nvinfo : EIATTR_NUM_BARRIERS
	.align		4
        /*0030*/ 	.byte	0x02, 0x4c
        /*0032*/ 	.byte	0x01
	.zero		1


	//----- nvinfo : EIATTR_MERCURY_ISA_VERSION
	.align		4
        /*0034*/ 	.byte	0x03, 0x5f
        /*0036*/ 	.short	0x0000


	//----- nvinfo : EIATTR_COOP_GROUP_MASK_REGIDS
	.align		4
        /*0038*/ 	.byte	0x04, 0x29
        /*003a*/ 	.short	(.L_1322 - .L_1321)


	//   ....[0]....
.L_1321:
        /*003c*/ 	.word	0xffffffff


	//   ....[1]....
        /*0040*/ 	.word	0xffffffff


	//   ....[2]....
        /*0044*/ 	.word	0xffffffff


	//   ....[3]....
        /*0048*/ 	.word	0xffffffff


	//   ....[4]....
        /*004c*/ 	.word	0xffffffff


	//   ....[5]....
        /*0050*/ 	.word	0xffffffff


	//----- nvinfo : EIATTR_COOP_GROUP_INSTR_OFFSETS
	.align		4
.L_1322:
        /*0054*/ 	.byte	0x04, 0x28
        /*0056*/ 	.short	(.L_1324 - .L_1323)


	//   ....[0]....
.L_1323:
        /*0058*/ 	.word	0x000017c0


	//   ....[1]....
        /*005c*/ 	.word	0x00001850


	//   ....[2]....
        /*0060*/ 	.word	0x000018b0


	//   ....[3]....
        /*0064*/ 	.word	0x00001a10


	//   ....[4]....
        /*0068*/ 	.word	0x00001ab0


	//   ....[5]....
        /*006c*/ 	.word	0x00001bc0


	//----- nvinfo : EIATTR_EXIT_INSTR_OFFSETS
	.align		4
.L_1324:
        /*0070*/ 	.byte	0x04, 0x1c
        /*0072*/ 	.short	(.L_1326 - .L_1325)


	//   ....[0]....
.L_1325:
        /*0074*/ 	.word	0x00004280


	//   ....[1]....
        /*0078*/ 	.word	0x00004710


	//----- nvinfo : EIATTR_CRS_STACK_SIZE
	.align		4
.L_1326:
        /*007c*/ 	.byte	0x04, 0x1e
        /*007e*/ 	.short	(.L_1328 - .L_1327)
.L_1327:
        /*0080*/ 	.word	0x00000000
.L_1328:


//--------------------- .nv.info._ZN5flash32flash_fwd_splitkv_combine_kernelI23Flash_fwd_kernel_traitsILi32ELi64ELi128ELi4ELb0ELb0EN7cutlass10bfloat16_tE19Flash_kernel_traitsILi32ELi64ELi128ELi4ES3_EELi16ELi3ELb1EEEvNS_16Flash_fwd_paramsE --------------------------
	.section	.nv.info._ZN5flash32flash_fwd_splitkv_combine_kernelI23Flash_fwd_kernel_traitsILi32ELi64ELi128ELi4ELb0ELb0EN7cutlass10bfloat16_tE19Flash_kernel_traitsILi32ELi64ELi128ELi4ES3_EELi16ELi3ELb1EEEvNS_16Flash_fwd_paramsE,"",@"SHT_CUDA_INFO"
	.sectionflags	@""
	.align	4


	//----- nvinfo : EIATTR_CUDA_API_VERSION
	.align		4
        /*0000*/ 	.byte	0x04, 0x37
        /*0002*/ 	.short	(.L_1330 - .L_1329)
.L_1329:
        /*0004*/ 	.word	0x00000082


	//----- nvinfo : EIATTR_SW2861232_WAR
	.align		4
.L_1330:
        /*0008*/ 	.byte	0x01, 0x35
	.zero		2


	//----- nvinfo : EIATTR_PARAM_CBANK
	.align		4
        /*000c*/ 	.byte	0x04, 0x0a
        /*000e*/ 	.short	(.L_1332 - .L_1331)
	.align		4
.L_1331:
        /*0010*/ 	.word	index@(.nv.constant0._ZN5flash32flash_fwd_splitkv_combine_kernelI23Flash_fwd_kernel_traitsILi32ELi64ELi128ELi4ELb0ELb0EN7cutlass10bfloat16_tE19Flash_kernel_traitsILi32ELi64ELi128ELi4ES3_EELi16ELi3ELb1EEEvNS_16Flash_fwd_paramsE)
        /*0014*/ 	.short	0x0160
        /*0016*/ 	.short	0x01d0


	//----- nvinfo : EIATTR_CBANK_PARAM_SIZE
	.align		4
.L_1332:
        /*0018*/ 	.byte	0x03, 0x19
        /*001a*/ 	.short	0x01d0


	//----- nvinfo : EIATTR_KPARAM_INFO
	.align		4
        /*001c*/ 	.byte	0x04, 0x17
        /*001e*/ 	.short	(.L_1334 - .L_1333)
.L_1333:
        /*0020*/ 	.word	0x00000000
        /*0024*/ 	.short	0x0000
        /*0026*/ 	.short	0x0000
        /*0028*/ 	.byte	0x00, 0xf0, 0x41, 0x07


	//----- nvinfo : EIATTR_MAXREG_COUNT
	.align		4
.L_1334:
        /*002c*/ 	.byte	0x03, 0x1b
        /*002e*/ 	.short	0x00ff


	//----- nvinfo : EIATTR_NUM_BARRIERS
	.align		4
        /*0030*/ 	.byte	0x02, 0x4c
        /*0032*/ 	.byte	0x01
	.zero		1


	//----- nvinfo : EIATTR_MERCURY_ISA_VERSION
	.align		4
        /*0034*/ 	.byte	0x03, 0x5f
        /*0036*/ 	.short	0x0000


	//----- nvinfo : EIATTR_COOP_GROUP_MASK_REGIDS
	.align		4
        /*0038*/ 	.byte	0x04, 0x29
        /*003a*/ 	.short	(.L_1336 - .L_1335)


	//   ....[0]....
.L_1335:
        /*003c*/ 	.word	0xffffffff


	//   ....[1]....
        /*0040*/ 	.word	0xffffffff


	//   ....[2]....
        /*0044*/ 	.word	0xffffffff


	//   ....[3]....
        /*0048*/ 	.word	0xffffffff


	//   ....[4]....
        /*004c*/ 	.word	0xffffffff


	//   ....[5]....
        /*0050*/ 	.word	0xffffffff


	//----- nvinfo : EIATTR_COOP_GROUP_INSTR_OFFSETS
	.align		4
.L_1336:
        /*0054*/ 	.byte	0x04, 0x28
        /*0056*/ 	.short	(.L_1338 - .L_1337)


	//   ....[0]....
.L_1337:
        /*0058*/ 	.word	0x00001c30


	//   ....[1]....
        /*005c*/ 	.word	0x00001c50


	//   ....[2]....
        /*0060*/ 	.word	0x00001c80


	//   ....[3]....
        /*0064*/ 	.word	0x00001cf0


	//   ....[4]....
        /*0068*/ 	.word	0x00001d10


	//   ....[5]....
        /*006c*/ 	.word	0x00001d30


	//----- nvinfo : EIATTR_EXIT_INSTR_OFFSETS
	.align		4
.L_1338:
        /*0070*/ 	.byte	0x04, 0x1c
        /*0072*/ 	.short	(.L_1340 - .L_1339)


	//   ....[0]....
.L_1339:
        /*0074*/ 	.word	0x000041e0


	//   ....[1]....
        /*0078*/ 	.word	0x00004670


	//----- nvinfo : EIATTR_CRS_STACK_SIZE
	.align		4
.L_1340:
        /*007c*/ 	.byte	0x04, 0x1e
        /*007e*/ 	.short	(.L_1342 - .L_1341)
.L_1341:
        /*0080*/ 	.word	0x00000000
.L_1342:


//--------------------- .nv.info._ZN5flash32flash_fwd_splitkv_combine_kernelI23Flash_fwd_kernel_traitsILi32ELi64ELi128ELi4ELb0ELb0EN7cutlass10bfloat16_tE19Flash_kernel_traitsILi32ELi64ELi128ELi4ES3_EELi16ELi2ELb1EEEvNS_16Flash_fwd_paramsE --------------------------
	.section	.nv.info._ZN5flash32flash_fwd_splitkv_combine_kernelI23Flash_fwd_kernel_traitsILi32ELi64ELi128ELi4ELb0ELb0EN7cutlass10bfloat16_tE19Flash_kernel_traitsILi32ELi64ELi128ELi4ES3_EELi16ELi2ELb1EEEvNS_16Flash_fwd_paramsE,"",@"SHT_CUDA_INFO"
	.sectionflags	@""
	.align	4


	//----- nvinfo : EIATTR_CUDA_API_VERSION
	.align		4
        /*0000*/ 	.byte	0x04, 0x37
        /*0002*/ 	.short	(.L_1344 - .L_1343)
.L_1343:
        /*0004*/ 	.word	0x00000082


	//----- nvinfo : EIATTR_SW2861232_WAR
	.align		4
.L_1344:
        /*0008*/ 	.byte	0x01, 0x35
	.zero		2


	//----- nvinfo : EIATTR_PARAM_CBANK
	.align		4
        /*000c*/ 	.byte	0x04, 0x0a
        /*000e*/ 	.short	(.L_1346 - .L_1345)
	.align		4
.L_1345:
        /*0010*/ 	.word	index@(.nv.constant0._ZN5flash32flash_fwd_splitkv_combine_kernelI23Flash_fwd_kernel_traitsILi32ELi64ELi128ELi4ELb0ELb0EN7cutlass10bfloat16_tE19Flash_kernel_traitsILi32ELi64ELi128ELi4ES3_EELi16ELi2ELb1EEEvNS_16Flash_fwd_paramsE)
        /*0014*/ 	.short	0x0160
        /*0016*/ 	.short	0x01d0


	//----- nvinfo : EIATTR_CBANK_PARAM_SIZE
	.align		4
.L_1346:
        /*0018*/ 	.byte	0x03, 0x19
        /*001a*/ 	.short	0x01d0


	//----- nvinfo : EIATTR_KPARAM_INFO
	.align		4
        /*001c*/ 	.byte	0x04, 0x17
        /*001e*/ 	.short	(.L_1348 - .L_1347)
.L_1347:
        /*0020*/ 	.word	0x00000000
        /*0024*/ 	.short	0x0000
        /*0026*/ 	.short	0x0000
        /*0028*/ 	.byte	0x00, 0xf0, 0x41, 0x07


	//----- nvinfo : EIATTR_MAXREG_COUNT
	.align		4
.L_1348:
        /*002c*/ 	.byte	0x03, 0x1b
        /*002e*/ 	.short	0x00ff


	//----- nvinfo : EIATTR_NUM_BARRIERS
	.align		4
        /*0030*/ 	.byte	0x02, 0x4c
        /*0032*/ 	.byte	0x01
	.zero		1


	//----- nvinfo : EIATTR_MERCURY_ISA_VERSION
	.align		4
        /*0034*/ 	.byte	0x03, 0x5f
        /*0036*/ 	.short	0x0000


	//----- nvinfo : EIATTR_COOP_GROUP_MASK_REGIDS
	.align		4
        /*0038*/ 	.byte	0x04, 0x29
        /*003a*/ 	.short	(.L_1350 - .L_1349)


	//   ....[0]....
.L_1349:
        /*003c*/ 	.word	0xffffffff


	//   ....[1]....
        /*0040*/ 	.word	0xffffffff


	//   ....[2]....
        /*0044*/ 	.word	0xffffffff


	//   ....[3]....
        /*0048*/ 	.word	0xffffffff


	//----- nvinfo : EIATTR_COOP_GROUP_INSTR_OFFSETS
	.align		4
.L_1350:
        /*004c*/ 	.byte	0x04, 0x28
        /*004e*/ 	.short	(.L_1352 - .L_1351)


	//   ....[0]....
.L_1351:
        /*0050*/ 	.word	0x00001c10


	//   ....[1]....
        /*0054*/ 	.word	0x00001c30


	//   ....[2]....
        /*0058*/ 	.word	0x00001ca0


	//   ....[3]....
        /*005c*/ 	.word	0x00001cc0


	//----- nvinfo : EIATTR_EXIT_INSTR_OFFSETS
	.align		4
.L_1352:
        /*0060*/ 	.byte	0x04, 0x1c
        /*0062*/ 	.short	(.L_1354 - .L_1353)


	//   ....[0]....
.L_1353:
        /*0064*/ 	.word	0x00004180


	//   ....[1]....
        /*0068*/ 	.word	0x000045f0


	//----- nvinfo : EIATTR_CRS_STACK_SIZE
	.align		4
.L_1354:
        /*006c*/ 	.byte	0x04, 0x1e
        /*006e*/ 	.short	(.L_1356 - .L_1355)
.L_1355:
        /*0070*/ 	.word	0x00000000
.L_1356:


//--------------------- .nv.info._ZN5flash32flash_fwd_splitkv_combine_kernelI23Flash_fwd_kernel_traitsILi32ELi64ELi128ELi4ELb0ELb0EN7cutlass10bfloat16_tE19Flash_kernel_traitsILi32ELi64ELi128ELi4ES3_EELi16ELi1ELb1EEEvNS_16Flash_fwd_paramsE --------------------------
	.section	.nv.info._ZN5flash32flash_fwd_splitkv_combine_kernelI23Flash_fwd_kernel_traitsILi32ELi64ELi128ELi4ELb0ELb0EN7cutlass10bfloat16_tE19Flash_kernel_traitsILi32ELi64ELi128ELi4ES3_EELi16ELi1ELb1EEEvNS_16Flash_fwd_paramsE,"",@"SHT_CUDA_INFO"
	.sectionflags	@""
	.align	4


	//----- nvinfo : EIATTR_CUDA_API_VERSION
	.align		4
        /*0000*/ 	.byte	0x04, 0x37
        /*0002*/ 	.short	(.L_1358 - .L_1357)
.L_1357:
        /*0004*/ 	.word	0x00000082


	//----- nvinfo : EIATTR_SW2861232_WAR
	.align		4
.L_1358:
        /*0008*/ 	.byte	0x01, 0x35
	.zero		2


	//----- nvinfo : EIATTR_PARAM_CBANK
	.align		4
        /*000c*/ 	.byte	0x04, 0x0a
        /*000e*/ 	.short	(.L_1360 - .L_1359)
	.align		4
.L_1359:
        /*0010*/ 	.word	index@(.nv.constant0._ZN5flash32flash_fwd_splitkv_combine_kernelI23Flash_fwd_kernel_traitsILi32ELi64ELi128ELi4ELb0ELb0EN7cutlass10bfloat16_tE19Flash_kernel_traitsILi32ELi64ELi128ELi4ES3_EELi16ELi1ELb1EEEvNS_16Flash_fwd_paramsE)
        /*0014*/ 	.short	0x0160
        /*0016*/ 	.short	0x01d0


	//----- nvinfo : EIATTR_CBANK_PARAM_SIZE
	.align		4
.L_1360:
        /*0018*/ 	.byte	0x03, 0x19
        /*001a*/ 	.short	0x01d0


	//----- nvinfo : EIATTR_KPARAM_INFO
	.align		4
        /*001c*/ 	.byte	0x04, 0x17
        /*001e*/ 	.short	(.L_1362 - .L_1361)
.L_1361:
        /*0020*/ 	.word	0x00000000
        /*0024*/ 	.short	0x0000
        /*0026*/ 	.short	0x0000
        /*0028*/ 	.byte	0x00, 0xf0, 0x41, 0x07


	//----- nvinfo : EIATTR_MAXREG_COUNT
	.align		4
.L_1362:
        /*002c*/ 	.byte	0x03, 0x1b
        /*002e*/ 	.short	0x00ff


	//----- nvinfo : EIATTR_NUM_BARRIERS
	.align		4
        /*0030*/ 	.byte	0x02, 0x4c
        /*0032*/ 	.byte	0x01
	.zero		1


	//----- nvinfo : EIATTR_MERCURY_ISA_VERSION
	.align		4
        /*0034*/ 	.byte	0x03, 0x5f
        /*0036*/ 	.short	0x0000


	//----- nvinfo : EIATTR_COOP_GROUP_MASK_REGIDS
	.align		4
        /*0038*/ 	.byte	0x04, 0x29
        /*003a*/ 	.short	(.L_1364 - .L_1363)


	//   ....[0]....
.L_1363:
        /*003c*/ 	.word	0xffffffff


	//   ....[1]....
        /*0040*/ 	.word	0xffffffff


	//----- nvinfo : EIATTR_COOP_GROUP_INSTR_OFFSETS
	.align		4
.L_1364:
        /*0044*/ 	.byte	0x04, 0x28
        /*0046*/ 	.short	(.L_1366 - .L_1365)


	//   ....[0]....
.L_1365:
        /*0048*/ 	.word	0x00001cd0


	//   ....[1]....
        /*004c*/ 	.word	0x00001d40


	//----- nvinfo : EIATTR_EXIT_INSTR_OFFSETS
	.align		4
.L_1366:
        /*0050*/ 	.byte	0x04, 0x1c
        /*0052*/ 	.short	(.L_1368 - .L_1367)


	//   ....[0]....
.L_1367:
        /*0054*/ 	.word	0x00004290


	//   ....[1]....
        /*0058*/ 	.word	0x000046f0


	//----- nvinfo : EIATTR_CRS_STACK_SIZE
	.align		4
.L_1368:
        /*005c*/ 	.byte	0x04, 0x1e
        /*005e*/ 	.short	(.L_1370 - .L_1369)
.L_1369:
        /*0060*/ 	.word	0x00000000
.L_1370:


//--------------------- .nv.info._ZN5flash24flash_fwd_splitkv_kernelI23Flash_fwd_kernel_traitsILi32ELi64ELi128ELi4ELb0ELb0EN7cutlass10bfloat16_tE19Flash_kernel_traitsILi32ELi64ELi128ELi4ES3_EELb1ELb0ELb0ELb0ELb0ELb0ELb0ELb0EEEvNS_16Flash_fwd_paramsE --------------------------
	.section	.nv.info._ZN5flash24flash_fwd_splitkv_kernelI23Flash_fwd_kernel_traitsILi32ELi64ELi128ELi4ELb0ELb0EN7cutlass10bfloat16_tE19Flash_kernel_traitsILi32ELi64ELi128ELi4ES3_EELb1ELb0ELb0ELb0ELb0ELb0ELb0ELb0EEEvNS_16Flash_fwd_paramsE,"",@"SHT_CUDA_INFO"
	.sectionflags	@""
	.align	4


	//----- nvinfo : EIATTR_CUDA_API_VERSION
	.align		4
        /*0000*/ 	.byte	0x04, 0x37
        /*0002*/ 	.short	(.L_1372 - .L_1371)
.L_1371:
        /*0004*/ 	.word	0x00000082


	//----- nvinfo : EIATTR_SW2861232_WAR
	.align		4
.L_1372:
        /*0008*/ 	.byte	0x01, 0x35
	.zero		2


	//----- nvinfo : EIATTR_PARAM_CBANK
	.align		4
        /*000c*/ 	.byte	0x04, 0x0a
        /*000e*/ 	.short	(.L_1374 - .L_1373)
	.align		4
.L_1373:
        /*0010*/ 	.word	index@(.nv.constant0._ZN5flash24flash_fwd_splitkv_kernelI23Flash_fwd_kernel_traitsILi32ELi64ELi128ELi4ELb0ELb0EN7cutlass10bfloat16_tE19Flash_kernel_traitsILi32ELi64ELi128ELi4ES3_EELb1ELb0ELb0ELb0ELb0ELb0ELb0ELb0EEEvNS_16Flash_fwd_paramsE)
        /*0014*/ 	.short	0x0160
        /*0016*/ 	.short	0x01d0


	//----- nvinfo : EIATTR_CBANK_PARAM_SIZE
	.align		4
.L_1374:
        /*0018*/ 	.byte	0x03, 0x19
        /*001a*/ 	.short	0x01d0


	//----- nvinfo : EIATTR_KPARAM_INFO
	.align		4
        /*001c*/ 	.byte	0x04, 0x17
        /*001e*/ 	.short	(.L_1376 - .L_1375)
.L_1375:
        /*0020*/ 	.word	0x00000000
        /*0024*/ 	.short	0x0000
        /*0026*/ 	.short	0x0000
        /*0028*/ 	.byte	0x00, 0xf0, 0x41, 0x07


	//----- nvinfo : EIATTR_MAXREG_COUNT
	.align		4
.L_1376:
        /*002c*/ 	.byte	0x03, 0x1b
        /*002e*/ 	.short	0x00ff


	//----- nvinfo : EIATTR_NUM_BARRIERS
	.align		4
        /*0030*/ 	.byte	0x02, 0x4c
        /*0032*/ 	.byte	0x01
	.zero		1


	//----- nvinfo : EIATTR_MERCURY_ISA_VERSION
	.align		4
        /*0034*/ 	.byte	0x03, 0x5f
        /*0036*/ 	.short	0x0000


	//----- nvinfo : EIATTR_COOP_GROUP_MASK_REGIDS
	.align		4
        /*0038*/ 	.byte	0x04, 0x29
        /*003a*/ 	.short	(.L_1378 - .L_1377)


	//   ....[0]....
.L_1377:
        /*003c*/ 	.word	0xffffffff


	//   ....[1]....
        /*0040*/ 	.word	0xffffffff


	//   ....[2]....
        /*0044*/ 	.word	0xffffffff


	//   ....[3]....
        /*0048*/ 	.word	0xffffffff


	//   ....[4]....
        /*004c*/ 	.word	0xffffffff


	//   ....[5]....
        /*0050*/ 	.word	0xffffffff


	//   ....[6]....
        /*0054*/ 	.word	0xffffffff


	//   ....[7]....
        /*0058*/ 	.word	0xffffffff


	//   ....[8]....
        /*005c*/ 	.word	0xffffffff


	//   ....[9]....
        /*0060*/ 	.word	0xffffffff


	//   ....[10]....
        /*0064*/ 	.word	0xffffffff


	//   ....[11]....
        /*0068*/ 	.word	0xffffffff


	//   ....[12]....
        /*006c*/ 	.word	0xffffffff


	//   ....[13]....
        /*0070*/ 	.word	0xffffffff


	//   ....[14]....
        /*0074*/ 	.word	0xffffffff


	//   ....[15]....
        /*0078*/ 	.word	0xffffffff


	//----- nvinfo : EIATTR_COOP_GROUP_INSTR_OFFSETS
	.align		4
.L_1378:
        /*007c*/ 	.byte	0x04, 0x28
        /*007e*/ 	.short	(.L_1380 - .L_1379)


	//   ....[0]....
.L_1379:
        /*0080*/ 	.word	0x00003cf0


	//   ....[1]....
        /*0084*/ 	.word	0x00003e60


	//   ....[2]....
        /*0088*/ 	.word	0x00003eb0


	//   ....[3]....
        /*008c*/ 	.word	0x00003f30


	//   ....[4]....
        /*0090*/ 	.word	0x00006fd0


	//   ....[5]....
        /*0094*/ 	.word	0x00006fe0


	//   ....[6]....
        /*0098*/ 	.word	0x00007010


	//   ....[7]....
        /*009c*/ 	.word	0x00007020


	//   ....[8]....
        /*00a0*/ 	.word	0x00009860


	//   ....[9]....
        /*00a4*/ 	.word	0x00009880


	//   ....[10]....
        /*00a8*/ 	.word	0x000098b0


	//   ....[11]....
        /*00ac*/ 	.word	0x000098c0


	//   ....[12]....
        /*00b0*/ 	.word	0x0000ac00


	//   ....[13]....
        /*00b4*/ 	.word	0x0000ac40


	//   ....[14]....
        /*00b8*/ 	.word	0x0000ac80


	//   ....[15]....
        /*00bc*/ 	.word	0x0000aca0


	//----- nvinfo : EIATTR_EXIT_INSTR_OFFSETS
	.align		4
.L_1380:
        /*00c0*/ 	.byte	0x04, 0x1c
        /*00c2*/ 	.short	(.L_1382 - .L_1381)


	//   ....[0]....
.L_1381:
        /*00c4*/ 	.word	0x000002d0


	//   ....[1]....
        /*00c8*/ 	.word	0x00000860


	//   ....[2]....
        /*00cc*/ 	.word	0x00000890


	//   ....[3]....
        /*00d0*/ 	.word	0x0000b680


	//   ....[4]....
        /*00d4*/ 	.word	0x0000b740


	//----- nvinfo : EIATTR_CTAIDZ_USED
	.align		4
.L_1382:
        /*00d8*/ 	.byte	0x01, 0x04
	.zero		2


	//----- nvinfo : EIATTR_CRS_STACK_SIZE
	.align		4
        /*00dc*/ 	.byte	0x04, 0x1e
        /*00de*/ 	.short	(.L_1384 - .L_1383)
.L_1383:
        /*00e0*/ 	.word	0x00000000
.L_1384:


//--------------------- .nv.info._ZN5flash24flash_fwd_splitkv_kernelI23Flash_fwd_kernel_traitsILi32ELi64ELi128ELi4ELb0ELb0EN7cutlass10bfloat16_tE19Flash_kernel_traitsILi32ELi64ELi128ELi4ES3_EELb1ELb0ELb0ELb0ELb0ELb1ELb0ELb0EEEvNS_16Flash_fwd_paramsE --------------------------
	.section	.nv.info._ZN5flash24flash_fwd_splitkv_kernelI23Flash_fwd_kernel_traitsILi32ELi64ELi128ELi4ELb0ELb0EN7cutlass10bfloat16_tE19Flash_kernel_traitsILi32ELi64ELi128ELi4ES3_EELb1ELb0ELb0ELb0ELb0ELb1ELb0ELb0EEEvNS_16Flash_fwd_paramsE,"",@"SHT_CUDA_INFO"
	.sectionflags	@""
	.align	4


	//----- nvinfo : EIATTR_CUDA_API_VERSION
	.align		4
        /*0000*/ 	.byte	0x04, 0x37
        /*0002*/ 	.short	(.L_1386 - .L_1385)
.L_1385:
        /*0004*/ 	.word	0x00000082


	//----- nvinfo : EIATTR_SW2861232_WAR
	.align		4
.L_1386:
        /*0008*/ 	.byte	0x01, 0x35
	.zero		2


	//----- nvinfo : EIATTR_PARAM_CBANK
	.align		4
        /*000c*/ 	.byte	0x04, 0x0a
        /*000e*/ 	.short	(.L_1388 - .L_1387)
	.align		4
.L_1387:
        /*0010*/ 	.word	index@(.nv.constant0._ZN5flash24flash_fwd_splitkv_kernelI23Flash_fwd_kernel_traitsILi32ELi64ELi128ELi4ELb0ELb0EN7cutlass10bfloat16_tE19Flash_kernel_traitsILi32ELi64ELi128ELi4ES3_EELb1ELb0ELb0ELb0ELb0ELb1ELb0ELb0EEEvNS_16Flash_fwd_paramsE)
        /*0014*/ 	.short	0x0160
        /*0016*/ 	.short	0x01d0


	//----- nvinfo : EIATTR_CBANK_PARAM_SIZE
	.align		4
.L_1388:
        /*0018*/ 	.byte	0x03, 0x19
        /*001a*/ 	.short	0x01d0


	//----- nvinfo : EIATTR_KPARAM_INFO
	.align		4
        /*001c*/ 	.byte	0x04, 0x17
        /*001e*/ 	.short	(.L_1390 - .L_1389)
.L_1389:
        /*0020*/ 	.word	0x00000000
        /*0024*/ 	.short	0x0000
        /*0026*/ 	.short	0x0000
        /*0028*/ 	.byte	0x00, 0xf0, 0x41, 0x07


	//----- nvinfo : EIATTR_MAXREG_COUNT
	.align		4
.L_1390:
        /*002c*/ 	.byte	0x03, 0x1b
        /*002e*/ 	.short	0x00ff


	//----- nvinfo : EIATTR_NUM_BARRIERS
	.align		4
        /*0030*/ 	.byte	0x02, 0x4c
        /*0032*/ 	.byte	0x01
	.zero		1


	//----- nvinfo : EIATTR_MERCURY_ISA_VERSION
	.align		4
        /*0034*/ 	.byte	0x03, 0x5f
        /*0036*/ 	.short	0x0000


	//----- nvinfo : EIATTR_COOP_GROUP_MASK_REGIDS
	.align		4
        /*0038*/ 	.byte	0x04, 0x29
        /*003a*/ 	.short	(.L_1392 - .L_1391)


	//   ....[0]....
.L_1391:
        /*003c*/ 	.word	0xffffffff


	//   ....[1]....
        /*0040*/ 	.word	0xffffffff


	//   ....[2]....
        /*0044*/ 	.word	0xffffffff


	//   ....[3]....
        /*0048*/ 	.word	0xffffffff


	//   ....[4]....
        /*004c*/ 	.word	0xffffffff


	//   ....[5]....
        /*0050*/ 	.word	0xffffffff


	//   ....[6]....
        /*0054*/ 	.word	0xffffffff


	//   ....[7]....
        /*0058*/ 	.word	0xffffffff


	//   ....[8]....
        /*005c*/ 	.word	0xffffffff


	//   ....[9]....
        /*0060*/ 	.word	0xffffffff


	//   ....[10]....
        /*0064*/ 	.word	0xffffffff


	//   ....[11]....
        /*0068*/ 	.word	0xffffffff


	//   ....[12]....
        /*006c*/ 	.word	0xffffffff


	//   ....[13]....
        /*0070*/ 	.word	0xffffffff


	//   ....[14]....
        /*0074*/ 	.word	0xffffffff


	//   ....[15]....
        /*0078*/ 	.word	0xffffffff


	//----- nvinfo : EIATTR_COOP_GROUP_INSTR_OFFSETS
	.align		4
.L_1392:
        /*007c*/ 	.byte	0x04, 0x28
        /*007e*/ 	.short	(.L_1394 - .L_1393)


	//   ....[0]....
.L_1393:
        /*0080*/ 	.word	0x00004620


	//   ....[1]....
        /*0084*/ 	.word	0x000047b0


	//   ....[2]....
        /*0088*/ 	.word	0x000047c0


	//   ....[3]....
        /*008c*/ 	.word	0x00004810


	//   ....[4]....
        /*0090*/ 	.word	0x00008100


	//   ....[5]....
        /*0094*/ 	.word	0x00008120


	//   ....[6]....
        /*0098*/ 	.word	0x00008130


	//   ....[7]....
        /*009c*/ 	.word	0x00008160


	//   ....[8]....
        /*00a0*/ 	.word	0x0000b1d0


	//   ....[9]....
        /*00a4*/ 	.word	0x0000b1e0


	//   ....[10]....
        /*00a8*/ 	.word	0x0000b210


	//   ....[11]....
        /*00ac*/ 	.word	0x0000b220


	//   ....[12]....
        /*00b0*/ 	.word	0x0000c560


	//   ....[13]....
        /*00b4*/ 	.word	0x0000c5a0


	//   ....[14]....
        /*00b8*/ 	.word	0x0000c5f0


	//   ....[15]....
        /*00bc*/ 	.word	0x0000c610


	//----- nvinfo : EIATTR_EXIT_INSTR_OFFSETS
	.align		4
.L_1394:
        /*00c0*/ 	.byte	0x04, 0x1c
        /*00c2*/ 	.short	(.L_1396 - .L_1395)


	//   ....[0]....
.L_1395:
        /*00c4*/ 	.word	0x000002d0


	//   ....[1]....
        /*00c8*/ 	.word	0x00000880


	//   ....[2]....
        /*00cc*/ 	.word	0x000008b0


	//   ....[3]....
        /*00d0*/ 	.word	0x0000cfe0


	//   ....[4]....
        /*00d4*/ 	.word	0x0000d0a0


	//----- nvinfo : EIATTR_CTAIDZ_USED
	.align		4
.L_1396:
        /*00d8*/ 	.byte	0x01, 0x04
	.zero		2


	//----- nvinfo : EIATTR_CRS_STACK_SIZE
	.align		4
        /*00dc*/ 	.byte	0x04, 0x1e
        /*00de*/ 	.short	(.L_1398 - .L_1397)
.L_1397:
        /*00e0*/ 	.word	0x00000000
.L_1398:


//--------------------- .nv.info._ZN5flash24flash_fwd_splitkv_kernelI23Flash_fwd_kernel_traitsILi32ELi64ELi128ELi4ELb0ELb0EN7cutlass10bfloat16_tE19Flash_kernel_traitsILi32ELi64ELi128ELi4ES3_EELb1ELb0ELb0ELb0ELb0ELb0ELb0ELb1EEEvNS_16Flash_fwd_paramsE --------------------------
	.section	.nv.info._ZN5flash24flash_fwd_splitkv_kernelI23Flash_fwd_kernel_traitsILi32ELi64ELi128ELi4ELb0ELb0EN7cutlass10bfloat16_tE19Flash_kernel_traitsILi32ELi64ELi128ELi4ES3_EELb1ELb0ELb0ELb0ELb0ELb0ELb0ELb1EEEvNS_16Flash_fwd_paramsE,"",@"SHT_CUDA_INFO"
	.sectionflags	@""
	.align	4


	//----- nvinfo : EIATTR_CUDA_API_VERSION
	.align		4
        /*0000*/ 	.byte	0x04, 0x37
        /*0002*/ 	.short	(.L_1400 - .L_1399)
.L_1399:
        /*0004*/ 	.word	0x00000082


	//----- nvinfo : EIATTR_SW2861232_WAR
	.align		4
.L_1400:
        /*0008*/ 	.byte	0x01, 0x35
	.zero		2


	//----- nvinfo : EIATTR_PARAM_CBANK
	.align		4
        /*000c*/ 	.byte	0x04, 0x0a
        /*000e*/ 	.short	(.L_1402 - .L_1401)
	.align		4
.L_1401:
        /*0010*/ 	.word	index@(.nv.constant0._ZN5flash24flash_fwd_splitkv_kernelI23Flash_fwd_kernel_traitsILi32ELi64ELi128ELi4ELb0ELb0EN7cutlass10bfloat16_tE19Flash_kernel_traitsILi32ELi64ELi128ELi4ES3_EELb1ELb0ELb0ELb0ELb0ELb0ELb0ELb1EEEvNS_16Flash_fwd_paramsE)
        /*0014*/ 	.short	0x0160
        /*0016*/ 	.short	0x01d0


	//----- nvinfo : EIATTR_CBANK_PARAM_SIZE
	.align		4
.L_1402:
        /*0018*/ 	.byte	0x03, 0x19
        /*001a*/ 	.short	0x01d0


	//----- nvinfo : EIATTR_KPARAM_INFO
	.align		4
        /*001c*/ 	.byte	0x04, 0x17
        /*001e*/ 	.short	(.L_1404 - .L_1403)
.L_1403:
        /*0020*/ 	.word	0x00000000
        /*0024*/ 	.short	0x0000
        /*0026*/ 	.short	0x0000
        /*0028*/ 	.byte	0x00, 0xf0, 0x41, 0x07


	//----- nvinfo : EIATTR_MAXREG_COUNT
	.align		4
.L_1404:
        /*002c*/ 	.byte	0x03, 0x1b
        /*002e*/ 	.short	0x00ff


	//----- nvinfo : EIATTR_NUM_BARRIERS
	.align		4
        /*0030*/ 	.byte	0x02, 0x4c
        /*0032*/ 	.byte	0x01
	.zero		1


	//----- nvinfo : EIATTR_MERCURY_ISA_VERSION
	.align		4
        /*0034*/ 	.byte	0x03, 0x5f
        /*0036*/ 	.short	0x0000


	//----- nvinfo : EIATTR_COOP_GROUP_MASK_REGIDS
	.align		4
        /*0038*/ 	.byte	0x04, 0x29
        /*003a*/ 	.short	(.L_1406 - .L_1405)


	//   ....[0]....
.L_1405:
        /*003c*/ 	.word	0xffffffff


	//   ....[1]....
        /*0040*/ 	.word	0xffffffff


	//   ....[2]....
        /*0044*/ 	.word	0xffffffff


	//   ....[3]....
        /*0048*/ 	.word	0xffffffff


	//   ....[4]....
        /*004c*/ 	.word	0xffffffff


	//   ....[5]....
        /*0050*/ 	.word	0xffffffff


	//   ....[6]....
        /*0054*/ 	.word	0xffffffff


	//   ....[7]....
        /*0058*/ 	.word	0xffffffff


	//   ....[8]....
        /*005c*/ 	.word	0xffffffff


	//   ....[9]....
        /*0060*/ 	.word	0xffffffff


	//   ....[10]....
        /*0064*/ 	.word	0xffffffff


	//   ....[11]....
        /*0068*/ 	.word	0xffffffff


	//   ....[12]....
        /*006c*/ 	.word	0xffffffff


	//   ....[13]....
        /*0070*/ 	.word	0xffffffff


	//   ....[14]....
        /*0074*/ 	.word	0xffffffff


	//   ....[15]....
        /*0078*/ 	.word	0xffffffff


	//----- nvinfo : EIATTR_COOP_GROUP_INSTR_OFFSETS
	.align		4
.L_1406:
        /*007c*/ 	.byte	0x04, 0x28
        /*007e*/ 	.short	(.L_1408 - .L_1407)


	//   ....[0]....
.L_1407:
        /*0080*/ 	.word	0x00008f00


	//   ....[1]....
        /*0084*/ 	.word	0x00008f30


	//   ....[2]....
        /*0088*/ 	.word	0x00009440


	//   ....[3]....
        /*008c*/ 	.word	0x00009490


	//   ....[4]....
        /*0090*/ 	.word	0x0000c040


	//   ....[5]....
        /*0094*/ 	.word	0x0000c070


	//   ....[6]....
        /*0098*/ 	.word	0x0000c530


	//   ....[7]....
        /*009c*/ 	.word	0x0000c590


	//   ....[8]....
        /*00a0*/ 	.word	0x0000eb10


	//   ....[9]....
        /*00a4*/ 	.word	0x0000eb20


	//   ....[10]....
        /*00a8*/ 	.word	0x0000eb50


	//   ....[11]....
        /*00ac*/ 	.word	0x0000eb60


	//   ....[12]....
        /*00b0*/ 	.word	0x0000feb0


	//   ....[13]....
        /*00b4*/ 	.word	0x0000fef0


	//   ....[14]....
        /*00b8*/ 	.word	0x0000ffa0


	//   ....[15]....
        /*00bc*/ 	.word	0x0000ffc0


	//----- nvinfo : EIATTR_EXIT_INSTR_OFFSETS
	.align		4
.L_1408:
        /*00c0*/ 	.byte	0x04, 0x1c
        /*00c2*/ 	.short	(.L_1410 - .L_1409)


	//   ....[0]....
.L_1409:
        /*00c4*/ 	.word	0x00000320


	//   ....[1]....
        /*00c8*/ 	.word	0x000008a0


	//   ....[2]....
        /*00cc*/ 	.word	0x000008d0


	//   ....[3]....
        /*00d0*/ 	.word	0x00010910


	//   ....[4]....
        /*00d4*/ 	.word	0x000109d0


	//----- nvinfo : EIATTR_CTAIDZ_USED
	.align		4
.L_1410:
        /*00d8*/ 	.byte	0x01, 0x04
	.zero		2


	//----- nvinfo : EIATTR_CRS_STACK_SIZE
	.align		4
        /*00dc*/ 	.byte	0x04, 0x1e
        /*00de*/ 	.short	(.L_1412 - .L_1411)
.L_1411:
        /*00e0*/ 	.word	0x00000000
.L_1412:


//--------------------- .nv.info._ZN5flash24flash_fwd_splitkv_kernelI23Flash_fwd_kernel_traitsILi32ELi64ELi128ELi4ELb0ELb0EN7cutlass10bfloat16_tE19Flash_kernel_traitsILi32ELi64ELi128ELi4ES3_EELb1ELb0ELb0ELb0ELb0ELb1ELb0ELb1EEEvNS_16Flash_fwd_paramsE --------------------------
	.section	.nv.info._ZN5flash24flash_fwd_splitkv_kernelI23Flash_fwd_kernel_traitsILi32ELi64ELi128ELi4ELb0ELb0EN7cutlass10bfloat16_tE19Flash_kernel_traitsILi32ELi64ELi128ELi4ES3_EELb1ELb0ELb0ELb0ELb0ELb1ELb0ELb1EEEvNS_16Flash_fwd_paramsE,"",@"SHT_CUDA_INFO"
	.sectionflags	@""
	.align	4


	//----- nvinfo : EIATTR_CUDA_API_VERSION
	.align		4
        /*0000*/ 	.byte	0x04, 0x37
        /*0002*/ 	.short	(.L_1414 - .L_1413)
.L_1413:
        /*0004*/ 	.word	0x00000082


	//----- nvinfo : EIATTR_SW2861232_WAR
	.align		4
.L_1414:
        /*0008*/ 	.byte	0x01, 0x35
	.zero		2


	//----- nvinfo : EIATTR_PARAM_CBANK
	.align		4
        /*000c*/ 	.byte	0x04, 0x0a
        /*000e*/ 	.short	(.L_1416 - .L_1415)
	.align		4
.L_1415:
        /*0010*/ 	.word	index@(.nv.constant0._ZN5flash24flash_fwd_splitkv_kernelI23Flash_fwd_kernel_traitsILi32ELi64ELi128ELi4ELb0ELb0EN7cutlass10bfloat16_tE19Flash_kernel_traitsILi32ELi64ELi128ELi4ES3_EELb1ELb0ELb0ELb0ELb0ELb1ELb0ELb1EEEvNS_16Flash_fwd_paramsE)
        /*0014*/ 	.short	0x0160
        /*0016*/ 	.short	0x01d0


	//----- nvinfo : EIATTR_CBANK_PARAM_SIZE
	.align		4
.L_1416:
        /*0018*/ 	.byte	0x03, 0x19
        /*001a*/ 	.short	0x01d0


	//----- nvinfo : EIATTR_KPARAM_INFO
	.align		4
        /*001c*/ 	.byte	0x04, 0x17
        /*001e*/ 	.short	(.L_1418 - .L_1417)
.L_1417:
        /*0020*/ 	.word	0x00000000
        /*0024*/ 	.short	0x0000
        /*0026*/ 	.short	0x0000
        /*0028*/ 	.byte	0x00, 0xf0, 0x41, 0x07


	//----- nvinfo : EIATTR_MAXREG_COUNT
	.align		4
.L_1418:
        /*002c*/ 	.byte	0x03, 0x1b
        /*002e*/ 	.short	0x00ff


	//----- nvinfo : EIATTR_NUM_BARRIERS
	.align		4
        /*0030*/ 	.byte	0x02, 0x4c
        /*0032*/ 	.byte	0x01
	.zero		1


	//----- nvinfo : EIATTR_MERCURY_ISA_VERSION
	.align		4
        /*0034*/ 	.byte	0x03, 0x5f
        /*0036*/ 	.short	0x0000


	//----- nvinfo : EIATTR_COOP_GROUP_MASK_REGIDS
	.align		4
        /*0038*/ 	.byte	0x04, 0x29
        /*003a*/ 	.short	(.L_1420 - .L_1419)


	//   ....[0]....
.L_1419:
        /*003c*/ 	.word	0xffffffff


	//   ....[1]....
        /*0040*/ 	.word	0xffffffff


	//   ....[2]....
        /*0044*/ 	.word	0xffffffff


	//   ....[3]....
        /*0048*/ 	.word	0xffffffff


	//   ....[4]....
        /*004c*/ 	.word	0xffffffff


	//   ....[5]....
        /*0050*/ 	.word	0xffffffff


	//   ....[6]....
        /*0054*/ 	.word	0xffffffff


	//   ....[7]....
        /*0058*/ 	.word	0xffffffff


	//   ....[8]....
        /*005c*/ 	.word	0xffffffff


	//   ....[9]....
        /*0060*/ 	.word	0xffffffff


	//   ....[10]....
        /*0064*/ 	.word	0xffffffff


	//   ....[11]....
        /*0068*/ 	.word	0xffffffff


	//   ....[12]....
        /*006c*/ 	.word	0xffffffff


	//   ....[13]....
        /*0070*/ 	.word	0xffffffff


	//   ....[14]....
        /*0074*/ 	.word	0xffffffff


	//   ....[15]....
        /*0078*/ 	.word	0xffffffff


	//----- nvinfo : EIATTR_COOP_GROUP_INSTR_OFFSETS
	.align		4
.L_1420:
        /*007c*/ 	.byte	0x04, 0x28
        /*007e*/ 	.short	(.L_1422 - .L_1421)


	//   ....[0]....
.L_1421:
        /*0080*/ 	.word	0x00009330


	//   ....[1]....
        /*0084*/ 	.word	0x000093c0


	//   ....[2]....
        /*0088*/ 	.word	0x000097a0


	//   ....[3]....
        /*008c*/ 	.word	0x00009860


	//   ....[4]....
        /*0090*/ 	.word	0x0000cd00


	//   ....[5]....
        /*0094*/ 	.word	0x0000cd20


	//   ....[6]....
        /*0098*/ 	.word	0x0000d210


	//   ....[7]....
        /*009c*/ 	.word	0x0000d2a0


	//   ....[8]....
        /*00a0*/ 	.word	0x0000ffa0


	//   ....[9]....
        /*00a4*/ 	.word	0x0000ffb0


	//   ....[10]....
        /*00a8*/ 	.word	0x0000ffe0


	//   ....[11]....
        /*00ac*/ 	.word	0x0000fff0


	//   ....[12]....
        /*00b0*/ 	.word	0x000112f0


	//   ....[13]....
        /*00b4*/ 	.word	0x00011330


	//   ....[14]....
        /*00b8*/ 	.word	0x00011370


	//   ....[15]....
        /*00bc*/ 	.word	0x00011380


	//----- nvinfo : EIATTR_EXIT_INSTR_OFFSETS
	.align		4
.L_1422:
        /*00c0*/ 	.byte	0x04, 0x1c
        /*00c2*/ 	.short	(.L_1424 - .L_1423)


	//   ....[0]....
.L_1423:
        /*00c4*/ 	.word	0x00000310


	//   ....[1]....
        /*00c8*/ 	.word	0x00000880


	//   ....[2]....
        /*00cc*/ 	.word	0x000008b0


	//   ....[3]....
        /*00d0*/ 	.word	0x00011d40


	//   ....[4]....
        /*00d4*/ 	.word	0x00011e00


	//----- nvinfo : EIATTR_CTAIDZ_USED
	.align		4
.L_1424:
        /*00d8*/ 	.byte	0x01, 0x04
	.zero		2


	//----- nvinfo : EIATTR_CRS_STACK_SIZE
	.align		4
        /*00dc*/ 	.byte	0x04, 0x1e
        /*00de*/ 	.short	(.L_1426 - .L_1425)
.L_1425:
        /*00e0*/ 	.word	0x00000000
.L_1426:


//--------------------- .nv.info._ZN5flash24flash_fwd_splitkv_kernelI23Flash_fwd_kernel_traitsILi32ELi64ELi128ELi4ELb0ELb0EN7cutlass10bfloat16_tE19Flash_kernel_traitsILi32ELi64ELi128ELi4ES3_EELb1ELb0ELb0ELb0ELb0ELb0ELb1ELb0EEEvNS_16Flash_fwd_paramsE --------------------------
	.section	.nv.info._ZN5flash24flash_fwd_splitkv_kernelI23Flash_fwd_kernel_traitsILi32ELi64ELi128ELi4ELb0ELb0EN7cutlass10bfloat16_tE19Flash_kernel_traitsILi32ELi64ELi128ELi4ES3_EELb1ELb0ELb0ELb0ELb0ELb0ELb1ELb0EEEvNS_16Flash_fwd_paramsE,"",@"SHT_CUDA_INFO"
	.sectionflags	@""
	.align	4


	//----- nvinfo : EIATTR_CUDA_API_VERSION
	.align		4
        /*0000*/ 	.byte	0x04, 0x37
        /*0002*/ 	.short	(.L_1428 - .L_1427)
.L_1427:
        /*0004*/ 	.word	0x00000082


	//----- nvinfo : EIATTR_SW2861232_WAR
	.align		4
.L_1428:
        /*0008*/ 	.byte	0x01, 0x35
	.zero		2


	//----- nvinfo : EIATTR_PARAM_CBANK
	.align		4
        /*000c*/ 	.byte	0x04, 0x0a
        /*000e*/ 	.short	(.L_1430 - .L_1429)
	.align		4
.L_1429:
        /*0010*/ 	.word	index@(.nv.constant0._ZN5flash24flash_fwd_splitkv_kernelI23Flash_fwd_kernel_traitsILi32ELi64ELi128ELi4ELb0ELb0EN7cutlass10bfloat16_tE19Flash_kernel_traitsILi32ELi64ELi128ELi4ES3_EELb1ELb0ELb0ELb0ELb0ELb0ELb1ELb0EEEvNS_16Flash_fwd_paramsE)
        /*0014*/ 	.short	0x0160
        /*0016*/ 	.short	0x01d0


	//----- nvinfo : EIATTR_CBANK_PARAM_SIZE
	.align		4
.L_1430:
        /*0018*/ 	.byte	0x03, 0x19
        /*001a*/ 	.short	0x01d0


	//----- nvinfo : EIATTR_KPARAM_INFO
	.align		4
        /*001c*/ 	.byte	0x04, 0x17
        /*001e*/ 	.short	(.L_1432 - .L_1431)
.L_1431:
        /*0020*/ 	.word	0x00000000
        /*0024*/ 	.short	0x0000
        /*0026*/ 	.short	0x0000
        /*0028*/ 	.byte	0x00, 0xf0, 0x41, 0x07


	//----- nvinfo : EIATTR_MAXREG_COUNT
	.align		4
.L_1432:
        /*002c*/ 	.byte	0x03, 0x1b
        /*002e*/ 	.short	0x00ff


	//----- nvinfo : EIATTR_NUM_BARRIERS
	.align		4
        /*0030*/ 	.byte	0x02, 0x4c
        /*0032*/ 	.byte	0x01
	.zero		1


	//----- nvinfo : EIATTR_MERCURY_ISA_VERSION
	.align		4
        /*0034*/ 	.byte	0x03, 0x5f
        /*0036*/ 	.short	0x0000


	//----- nvinfo : EIATTR_COOP_GROUP_MASK_REGIDS
	.align		4
        /*0038*/ 	.byte	0x04, 0x29
        /*003a*/ 	.short	(.L_1434 - .L_1433)


	//   ....[0]....
.L_1433:
        /*003c*/ 	.word	0xffffffff


	//   ....[1]....
        /*0040*/ 	.word	0xffffffff


	//   ....[2]....
        /*0044*/ 	.word	0xffffffff


	//   ....[3]....
        /*0048*/ 	.word	0xffffffff


	//   ....[4]....
        /*004c*/ 	.word	0xffffffff


	//   ....[5]....
        /*0050*/ 	.word	0xffffffff


	//   ....[6]....
        /*0054*/ 	.word	0xffffffff


	//   ....[7]....
        /*0058*/ 	.word	0xffffffff


	//   ....[8]....
        /*005c*/ 	.word	0xffffffff


	//   ....[9]....
        /*0060*/ 	.word	0xffffffff


	//   ....[10]....
        /*0064*/ 	.word	0xffffffff


	//   ....[11]....
        /*0068*/ 	.word	0xffffffff


	//   ....[12]....
        /*006c*/ 	.word	0xffffffff


	//   ....[13]....
        /*0070*/ 	.word	0xffffffff


	//   ....[14]....
        /*0074*/ 	.word	0xffffffff


	//   ....[15]....
        /*0078*/ 	.word	0xffffffff


	//----- nvinfo : EIATTR_COOP_GROUP_INSTR_OFFSETS
	.align		4
.L_1434:
        /*007c*/ 	.byte	0x04, 0x28
        /*007e*/ 	.short	(.L_1436 - .L_1435)


	//   ....[0]....
.L_1435:
        /*0080*/ 	.word	0x00003ff0


	//   ....[1]....
        /*0084*/ 	.word	0x00004020


	//   ....[2]....
        /*0088*/ 	.word	0x00004550


	//   ....[3]....
        /*008c*/ 	.word	0x000045b0


	//   ....[4]....
        /*0090*/ 	.word	0x00007170


	//   ....[5]....
        /*0094*/ 	.word	0x000071a0


	//   ....[6]....
        /*0098*/ 	.word	0x000076d0


	//   ....[7]....
        /*009c*/ 	.word	0x00007750


	//   ....[8]....
        /*00a0*/ 	.word	0x00009c50


	//   ....[9]....
        /*00a4*/ 	.word	0x00009c60


	//   ....[10]....
        /*00a8*/ 	.word	0x00009c90


	//   ....[11]....
        /*00ac*/ 	.word	0x00009ca0


	//   ....[12]....
        /*00b0*/ 	.word	0x0000afd0


	//   ....[13]....
        /*00b4*/ 	.word	0x0000b010


	//   ....[14]....
        /*00b8*/ 	.word	0x0000b0b0


	//   ....[15]....
        /*00bc*/ 	.word	0x0000b0d0


	//----- nvinfo : EIATTR_EXIT_INSTR_OFFSETS
	.align		4
.L_1436:
        /*00c0*/ 	.byte	0x04, 0x1c
        /*00c2*/ 	.short	(.L_1438 - .L_1437)


	//   ....[0]....
.L_1437:
        /*00c4*/ 	.word	0x00000410


	//   ....[1]....
        /*00c8*/ 	.word	0x00000a10


	//   ....[2]....
        /*00cc*/ 	.word	0x00000a40


	//   ....[3]....
        /*00d0*/ 	.word	0x0000b900


	//   ....[4]....
        /*00d4*/ 	.word	0x0000b920


	//----- nvinfo : EIATTR_CTAIDZ_USED
	.align		4
.L_1438:
        /*00d8*/ 	.byte	0x01, 0x04
	.zero		2


	//----- nvinfo : EIATTR_CRS_STACK_SIZE
	.align		4
        /*00dc*/ 	.byte	0x04, 0x1e
        /*00de*/ 	.short	(.L_1440 - .L_1439)
.L_1439:
        /*00e0*/ 	.word	0x00000000
.L_1440:


//--------------------- .nv.info._ZN5flash24flash_fwd_splitkv_kernelI23Flash_fwd_kernel_traitsILi32ELi64ELi128ELi4ELb0ELb0EN7cutlass10bfloat16_tE19Flash_kernel_traitsILi32ELi64ELi128ELi4ES3_EELb1ELb0ELb0ELb0ELb0ELb1ELb1ELb0EEEvNS_16Flash_fwd_paramsE --------------------------
	.section	.nv.info._ZN5flash24flash_fwd_splitkv_kernelI23Flash_fwd_kernel_traitsILi32ELi64ELi128ELi4ELb0ELb0EN7cutlass10bfloat16_tE19Flash_kernel_traitsILi32ELi64ELi128ELi4ES3_EELb1ELb0ELb0ELb0ELb0ELb1ELb1ELb0EEEvNS_16Flash_fwd_paramsE,"",@"SHT_CUDA_INFO"
	.sectionflags	@""
	.align	4


	//----- nvinfo : EIATTR_CUDA_API_VERSION
	.align		4
        /*0000*/ 	.byte	0x04, 0x37
        /*0002*/ 	.short	(.L_1442 - .L_1441)
.L_1441:
        /*0004*/ 	.word	0x00000082


	//----- nvinfo : EIATTR_SW2861232_WAR
	.align		4
.L_1442:
        /*0008*/ 	.byte	0x01, 0x35
	.zero		2


	//----- nvinfo : EIATTR_PARAM_CBANK
	.align		4
        /*000c*/ 	.byte	0x04, 0x0a
        /*000e*/ 	.short	(.L_1444 - .L_1443)
	.align		4
.L_1443:
        /*0010*/ 	.word	index@(.nv.constant0._ZN5flash24flash_fwd_splitkv_kernelI23Flash_fwd_kernel_traitsILi32ELi64ELi128ELi4ELb0ELb0EN7cutlass10bfloat16_tE19Flash_kernel_traitsILi32ELi64ELi128ELi4ES3_EELb1ELb0ELb0ELb0ELb0ELb1ELb1ELb0EEEvNS_16Flash_fwd_paramsE)
        /*0014*/ 	.short	0x0160
        /*0016*/ 	.short	0x01d0


	//----- nvinfo : EIATTR_CBANK_PARAM_SIZE
	.align		4
.L_1444:
        /*0018*/ 	.byte	0x03, 0x19
        /*001a*/ 	.short	0x01d0


	//----- nvinfo : EIATTR_KPARAM_INFO
	.align		4
        /*001c*/ 	.byte	0x04, 0x17
        /*001e*/ 	.short	(.L_1446 - .L_1445)
.L_1445:
        /*0020*/ 	.word	0x00000000
        /*0024*/ 	.short	0x0000
        /*0026*/ 	.short	0x0000
        /*0028*/ 	.byte	0x00, 0xf0, 0x41, 0x07


	//----- nvinfo : EIATTR_MAXREG_COUNT
	.align		4
.L_1446:
        /*002c*/ 	.byte	0x03, 0x1b
        /*002e*/ 	.short	0x00ff


	//----- nvinfo : EIATTR_NUM_BARRIERS
	.align		4
        /*0030*/ 	.byte	0x02, 0x4c
        /*0032*/ 	.byte	0x01
	.zero		1


	//----- nvinfo : EIATTR_MERCURY_ISA_VERSION
	.align		4
        /*0034*/ 	.byte	0x03, 0x5f
        /*0036*/ 	.short	0x0000


	//----- nvinfo : EIATTR_COOP_GROUP_MASK_REGIDS
	.align		4
        /*0038*/ 	.byte	0x04, 0x29
        /*003a*/ 	.short	(.L_1448 - .L_1447)


	//   ....[0]....
.L_1447:
        /*003c*/ 	.word	0xffffffff


	//   ....[1]....
        /*0040*/ 	.word	0xffffffff


	//   ....[2]....
        /*0044*/ 	.word	0xffffffff


	//   ....[3]....
        /*0048*/ 	.word	0xffffffff


	//   ....[4]....
        /*004c*/ 	.word	0xffffffff


	//   ....[5]....
        /*0050*/ 	.word	0xffffffff


	//   ....[6]....
        /*0054*/ 	.word	0xffffffff


	//   ....[7]....
        /*0058*/ 	.word	0xffffffff


	//   ....[8]....
        /*005c*/ 	.word	0xffffffff


	//   ....[9]....
        /*0060*/ 	.word	0xffffffff


	//   ....[10]....
        /*0064*/ 	.word	0xffffffff


	//   ....[11]....
        /*0068*/ 	.word	0xffffffff


	//   ....[12]....
        /*006c*/ 	.word	0xffffffff


	//   ....[13]....
        /*0070*/ 	.word	0xffffffff


	//   ....[14]....
        /*0074*/ 	.word	0xffffffff


	//   ....[15]....
        /*0078*/ 	.word	0xffffffff


	//----- nvinfo : EIATTR_COOP_GROUP_INSTR_OFFSETS
	.align		4
.L_1448:
        /*007c*/ 	.byte	0x04, 0x28
        /*007e*/ 	.short	(.L_1450 - .L_1449)


	//   ....[0]....
.L_1449:
        /*0080*/ 	.word	0x00004910


	//   ....[1]....
        /*0084*/ 	.word	0x00004950


	//   ....[2]....
        /*0088*/ 	.word	0x00004960


	//   ....[3]....
        /*008c*/ 	.word	0x000049c0


	//   ....[4]....
        /*0090*/ 	.word	0x000080b0


	//   ....[5]....
        /*0094*/ 	.word	0x00008140


	//   ....[6]....
        /*0098*/ 	.word	0x00008580


	//   ....[7]....
        /*009c*/ 	.word	0x000085d0


	//   ....[8]....
        /*00a0*/ 	.word	0x0000b3c0


	//   ....[9]....
        /*00a4*/ 	.word	0x0000b3d0


	//   ....[10]....
        /*00a8*/ 	.word	0x0000b410


	//   ....[11]....
        /*00ac*/ 	.word	0x0000b420


	//   ....[12]....
        /*00b0*/ 	.word	0x0000c700


	//   ....[13]....
        /*00b4*/ 	.word	0x0000c740


	//   ....[14]....
        /*00b8*/ 	.word	0x0000c7b0


	//   ....[15]....
        /*00bc*/ 	.word	0x0000c7d0


	//----- nvinfo : EIATTR_EXIT_INSTR_OFFSETS
	.align		4
.L_1450:
        /*00c0*/ 	.byte	0x04, 0x1c
        /*00c2*/ 	.short	(.L_1452 - .L_1451)


	//   ....[0]....
.L_1451:
        /*00c4*/ 	.word	0x00000410


	//   ....[1]....
        /*00c8*/ 	.word	0x00000a00


	//   ....[2]....
        /*00cc*/ 	.word	0x00000a30


	//   ....[3]....
        /*00d0*/ 	.word	0x0000d030


	//   ....[4]....
        /*00d4*/ 	.word	0x0000d050


	//----- nvinfo : EIATTR_CTAIDZ_USED
	.align		4
.L_1452:
        /*00d8*/ 	.byte	0x01, 0x04
	.zero		2


	//----- nvinfo : EIATTR_CRS_STACK_SIZE
	.align		4
        /*00dc*/ 	.byte	0x04, 0x1e
        /*00de*/ 	.short	(.L_1454 - .L_1453)
.L_1453:
        /*00e0*/ 	.word	0x00000000
.L_1454:


//--------------------- .nv.info._ZN5flash24flash_fwd_splitkv_kernelI23Flash_fwd_kernel_traitsILi32ELi64ELi128ELi4ELb0ELb0EN7cutlass10bfloat16_tE19Flash_kernel_traitsILi32ELi64ELi128ELi4ES3_EELb1ELb0ELb0ELb0ELb0ELb0ELb1ELb1EEEvNS_16Flash_fwd_paramsE --------------------------
	.section	.nv.info._ZN5flash24flash_fwd_splitkv_kernelI23Flash_fwd_kernel_traitsILi32ELi64ELi128ELi4ELb0ELb0EN7cutlass10bfloat16_tE19Flash_kernel_traitsILi32ELi64ELi128ELi4ES3_EELb1ELb0ELb0ELb0ELb0ELb0ELb1ELb1EEEvNS_16Flash_fwd_paramsE,"",@"SHT_CUDA_INFO"
	.sectionflags	@""
	.align	4


	//----- nvinfo : EIATTR_CUDA_API_VERSION
	.align		4
        /*0000*/ 	.byte	0x04, 0x37
        /*0002*/ 	.short	(.L_1456 - .L_1455)
.L_1455:
        /*0004*/ 	.word	0x00000082


	//----- nvinfo : EIATTR_SW2861232_WAR
	.align		4
.L_1456:
        /*0008*/ 	.byte	0x01, 0x35
	.zero		2


	//----- nvinfo : EIATTR_PARAM_CBANK
	.align		4
        /*000c*/ 	.byte	0x04, 0x0a
        /*000e*/ 	.short	(.L_1458 - .L_1457)
	.align		4
.L_1457:
        /*0010*/ 	.word	index@(.nv.constant0._ZN5flash24flash_fwd_splitkv_kernelI23Flash_fwd_kernel_traitsILi32ELi64ELi128ELi4ELb0ELb0EN7cutlass10bfloat16_tE19Flash_kernel_traitsILi32ELi64ELi128ELi4ES3_EELb1ELb0ELb0ELb0ELb0ELb0ELb1ELb1EEEvNS_16Flash_fwd_paramsE)
        /*0014*/ 	.short	0x0160
        /*0016*/ 	.short	0x01d0


	//----- nvinfo : EIATTR_CBANK_PARAM_SIZE
	.align		4
.L_1458:
        /*0018*/ 	.byte	0x03, 0x19
        /*001a*/ 	.short	0x01d0


	//----- nvinfo : EIATTR_KPARAM_INFO
	.align		4
        /*001c*/ 	.byte	0x04, 0x17
        /*001e*/ 	.short	(.L_1460 - .L_1459)
.L_1459:
        /*0020*/ 	.word	0x00000000
        /*0024*/ 	.short	0x0000
        /*0026*/ 	.short	0x0000
        /*0028*/ 	.byte	0x00, 0xf0, 0x41, 0x07


	//----- nvinfo : EIATTR_MAXREG_COUNT
	.align		4
.L_1460:
        /*002c*/ 	.byte	0x03, 0x1b
        /*002e*/ 	.short	0x00ff


	//----- nvinfo : EIATTR_NUM_BARRIERS
	.align		4
        /*0030*/ 	.byte	0x02, 0x4c
        /*0032*/ 	.byte	0x01
	.zero		1


	//----- nvinfo : EIATTR_MERCURY_ISA_VERSION
	.align		4
        /*0034*/ 	.byte	0x03, 0x5f
        /*0036*/ 	.short	0x0000


	//----- nvinfo : EIATTR_COOP_GROUP_MASK_REGIDS
	.align		4
        /*0038*/ 	.byte	0x04, 0x29
        /*003a*/ 	.short	(.L_1462 - .L_1461)


	//   ....[0]....
.L_1461:
        /*003c*/ 	.word	0xffffffff


	//   ....[1]....
        /*0040*/ 	.word	0xffffffff


	//   ....[2]....
        /*0044*/ 	.word	0xffffffff


	//   ....[3]....
        /*0048*/ 	.word	0xffffffff


	//   ....[4]....
        /*004c*/ 	.word	0xffffffff


	//   ....[5]....
        /*0050*/ 	.word	0xffffffff


	//   ....[6]....
        /*0054*/ 	.word	0xffffffff


	//   ....[7]....
        /*0058*/ 	.word	0xffffffff


	//   ....[8]....
        /*005c*/ 	.word	0xffffffff


	//   ....[9]....
        /*0060*/ 	.word	0xffffffff


	//   ....[10]....
        /*0064*/ 	.word	0xffffffff


	//   ....[11]....
        /*0068*/ 	.word	0xffffffff


	//   ....[12]....
        /*006c*/ 	.word	0xffffffff


	//   ....[13]....
        /*0070*/ 	.word	0xffffffff


	//   ....[14]....
        /*0074*/ 	.word	0xffffffff


	//   ....[15]....
        /*0078*/ 	.word	0xffffffff


	//----- nvinfo : EIATTR_COOP_GROUP_INSTR_OFFSETS
	.align		4
.L_1462:
        /*007c*/ 	.byte	0x04, 0x28
        /*007e*/ 	.short	(.L_1464 - .L_1463)


	//   ....[0]....
.L_1463:
        /*0080*/ 	.word	0x00008fc0


	//   ....[1]....
        /*0084*/ 	.word	0x00009000


	//   ....[2]....
        /*0088*/ 	.word	0x00009010


	//   ....[3]....
        /*008c*/ 	.word	0x00009060


	//   ....[4]....
        /*0090*/ 	.word	0x0000c110


	//   ....[5]....
        /*0094*/ 	.word	0x0000c120


	//   ....[6]....
        /*0098*/ 	.word	0x0000c150


	//   ....[7]....
        /*009c*/ 	.word	0x0000c160


	//   ....[8]....
        /*00a0*/ 	.word	0x0000e9b0


	//   ....[9]....
        /*00a4*/ 	.word	0x0000e9d0


	//   ....[10]....
        /*00a8*/ 	.word	0x0000ea00


	//   ....[11]....
        /*00ac*/ 	.word	0x0000ea10


	//   ....[12]....
        /*00b0*/ 	.word	0x0000fd40


	//   ....[13]....
        /*00b4*/ 	.word	0x0000fd80


	//   ....[14]....
        /*00b8*/ 	.word	0x0000fe00


	//   ....[15]....
        /*00bc*/ 	.word	0x0000fe10


	//----- nvinfo : EIATTR_EXIT_INSTR_OFFSETS
	.align		4
.L_1464:
        /*00c0*/ 	.byte	0x04, 0x1c
        /*00c2*/ 	.short	(.L_1466 - .L_1465)


	//   ....[0]....
.L_1465:
        /*00c4*/ 	.word	0x00000420


	//   ....[1]....
        /*00c8*/ 	.word	0x00000a20


	//   ....[2]....
        /*00cc*/ 	.word	0x00000a50


	//   ....[3]....
        /*00d0*/ 	.word	0x00010750


	//   ....[4]....
        /*00d4*/ 	.word	0x00010770


	//----- nvinfo : EIATTR_CTAIDZ_USED
	.align		4
.L_1466:
        /*00d8*/ 	.byte	0x01, 0x04
	.zero		2


	//----- nvinfo : EIATTR_CRS_STACK_SIZE
	.align		4
        /*00dc*/ 	.byte	0x04, 0x1e
        /*00de*/ 	.short	(.L_1468 - .L_1467)
.L_1467:
        /*00e0*/ 	.word	0x00000000
.L_1468:


//--------------------- .nv.info._ZN5flash24flash_fwd_splitkv_kernelI23Flash_fwd_kernel_traitsILi32ELi64ELi128ELi4ELb0ELb0EN7cutlass10bfloat16_tE19Flash_kernel_traitsILi32ELi64ELi128ELi4ES3_EELb1ELb0ELb0ELb0ELb0ELb1ELb1ELb1EEEvNS_16Flash_fwd_paramsE --------------------------
	.section	.nv.info._ZN5flash24flash_fwd_splitkv_kernelI23Flash_fwd_kernel_traitsILi32ELi64ELi128ELi4ELb0ELb0EN7cutlass10bfloat16_tE19Flash_kernel_traitsILi32ELi64ELi128ELi4ES3_EELb1ELb0ELb0ELb0ELb0ELb1ELb1ELb1EEEvNS_16Flash_fwd_paramsE,"",@"SHT_CUDA_INFO"
	.sectionflags	@""
	.align	4


	//----- nvinfo : EIATTR_CUDA_API_VERSION
	.align		4
        /*0000*/ 	.byte	0x04, 0x37
        /*0002*/ 	.short	(.L_1470 - .L_1469)
.L_1469:
        /*0004*/ 	.word	0x00000082


	//----- nvinfo : EIATTR_SW2861232_WAR
	.align		4
.L_1470:
        /*0008*/ 	.byte	0x01, 0x35
	.zero		2


	//----- nvinfo : EIATTR_PARAM_CBANK
	.align		4
        /*000c*/ 	.byte	0x04, 0x0a
        /*000e*/ 	.short	(.L_1472 - .L_1471)
	.align		4
.L_1471:
        /*0010*/ 	.word	index@(.nv.constant0._ZN5flash24flash_fwd_splitkv_kernelI23Flash_fwd_kernel_traitsILi32ELi64ELi128ELi4ELb0ELb0EN7cutlass10bfloat16_tE19Flash_kernel_traitsILi32ELi64ELi128ELi4ES3_EELb1ELb0ELb0ELb0ELb0ELb1ELb1ELb1EEEvNS_16Flash_fwd_paramsE)
        /*0014*/ 	.short	0x0160
        /*0016*/ 	.short	0x01d0


	//----- nvinfo : EIATTR_CBANK_PARAM_SIZE
	.align		4
.L_1472:
        /*0018*/ 	.byte	0x03, 0x19
        /*001a*/ 	.short	0x01d0


	//----- nvinfo : EIATTR_KPARAM_INFO
	.align		4
        /*001c*/ 	.byte	0x04, 0x17
        /*001e*/ 	.short	(.L_1474 - .L_1473)
.L_1473:
        /*0020*/ 	.word	0x00000000
        /*0024*/ 	.short	0x0000
        /*0026*/ 	.short	0x0000
        /*0028*/ 	.byte	0x00, 0xf0, 0x41, 0x07


	//----- nvinfo : EIATTR_MAXREG_COUNT
	.align		4
.L_1474:
        /*002c*/ 	.byte	0x03, 0x1b
        /*002e*/ 	.short	0x00ff


	//----- nvinfo : EIATTR_NUM_BARRIERS
	.align		4
        /*0030*/ 	.byte	0x02, 0x4c
        /*0032*/ 	.byte	0x01
	.zero		1


	//----- nvinfo : EIATTR_MERCURY_ISA_VERSION
	.align		4
        /*0034*/ 	.byte	0x03, 0x5f
        /*0036*/ 	.short	0x0000


	//----- nvinfo : EIATTR_COOP_GROUP_MASK_REGIDS
	.align		4
        /*0038*/ 	.byte	0x04, 0x29
        /*003a*/ 	.short	(.L_1476 - .L_1475)


	//   ....[0]....
.L_1475:
        /*003c*/ 	.word	0xffffffff


	//   ....[1]....
        /*0040*/ 	.word	0xffffffff


	//   ....[2]....
        /*0044*/ 	.word	0xffffffff


	//   ....[3]....
        /*0048*/ 	.word	0xffffffff


	//   ....[4]....
        /*004c*/ 	.word	0xffffffff


	//   ....[5]....
        /*0050*/ 	.word	0xffffffff


	//   ....[6]....
        /*0054*/ 	.word	0xffffffff


	//   ....[7]....
        /*0058*/ 	.word	0xffffffff


	//   ....[8]....
        /*005c*/ 	.word	0xffffffff


	//   ....[9]....
        /*0060*/ 	.word	0xffffffff


	//   ....[10]....
        /*0064*/ 	.word	0xffffffff


	//   ....[11]....
        /*0068*/ 	.word	0xffffffff


	//   ....[12]....
        /*006c*/ 	.word	0xffffffff


	//   ....[13]....
        /*0070*/ 	.word	0xffffffff


	//   ....[14]....
        /*0074*/ 	.word	0xffffffff


	//   ....[15]....
        /*0078*/ 	.word	0xffffffff


	//----- nvinfo : EIATTR_COOP_GROUP_INSTR_OFFSETS
	.align		4
.L_1476:
        /*007c*/ 	.byte	0x04, 0x28
        /*007e*/ 	.short	(.L_1478 - .L_1477)


	//   ....[0]....
.L_1477:
        /*0080*/ 	.word	0x00009780


	//   ....[1]....
        /*0084*/ 	.word	0x000097b0


	//   ....[2]....
        /*0088*/ 	.word	0x000097c0


	//   ....[3]....
        /*008c*/ 	.word	0x00009810


	//   ....[4]....
        /*0090*/ 	.word	0x0000d0b0


	//   ....[5]....
        /*0094*/ 	.word	0x0000d0c0


	//   ....[6]....
        /*0098*/ 	.word	0x0000d0f0


	//   ....[7]....
        /*009c*/ 	.word	0x0000d100


	//   ....[8]....
        /*00a0*/ 	.word	0x00010160


	//   ....[9]....
        /*00a4*/ 	.word	0x00010170


	//   ....[10]....
        /*00a8*/ 	.word	0x000101a0


	//   ....[11]....
        /*00ac*/ 	.word	0x000101b0


	//   ....[12]....
        /*00b0*/ 	.word	0x000114d0


	//   ....[13]....
        /*00b4*/ 	.word	0x00011510


	//   ....[14]....
        /*00b8*/ 	.word	0x00011590


	//   ....[15]....
        /*00bc*/ 	.word	0x000115a0


	//----- nvinfo : EIATTR_EXIT_INSTR_OFFSETS
	.align		4
.L_1478:
        /*00c0*/ 	.byte	0x04, 0x1c
        /*00c2*/ 	.short	(.L_1480 - .L_1479)


	//   ....[0]....
.L_1479:
        /*00c4*/ 	.word	0x00000420


	//   ....[1]....
        /*00c8*/ 	.word	0x00000a20


	//   ....[2]....
        /*00cc*/ 	.word	0x00000a50


	//   ....[3]....
        /*00d0*/ 	.word	0x00011ee0


	//   ....[4]....
        /*00d4*/ 	.word	0x00011f00


	//----- nvinfo : EIATTR_CTAIDZ_USED
	.align		4
.L_1480:
        /*00d8*/ 	.byte	0x01, 0x04
	.zero		2


	//----- nvinfo : EIATTR_CRS_STACK_SIZE
	.align		4
        /*00dc*/ 	.byte	0x04, 0x1e
        /*00de*/ 	.short	(.L_1482 - .L_1481)
.L_1481:
        /*00e0*/ 	.word	0x00000000
.L_1482:


//--------------------- .nv.info._ZN5flash24flash_fwd_splitkv_kernelI23Flash_fwd_kernel_traitsILi32ELi64ELi128ELi4ELb0ELb0EN7cutlass10bfloat16_tE19Flash_kernel_traitsILi32ELi64ELi128ELi4ES3_EELb1ELb0ELb0ELb1ELb1ELb0ELb0ELb0EEEvNS_16Flash_fwd_paramsE --------------------------
	.section	.nv.info._ZN5flash24flash_fwd_splitkv_kernelI23Flash_fwd_kernel_traitsILi32ELi64ELi128ELi4ELb0ELb0EN7cutlass10bfloat16_tE19Flash_kernel_traitsILi32ELi64ELi128ELi4ES3_EELb1ELb0ELb0ELb1ELb1ELb0ELb0ELb0EEEvNS_16Flash_fwd_paramsE,"",@"SHT_CUDA_INFO"
	.sectionflags	@""
	.align	4


	//----- nvinfo : EIATTR_CUDA_API_VERSION
	.align		4
        /*0000*/ 	.byte	0x04, 0x37
        /*0002*/ 	.short	(.L_1484 - .L_1483)
.L_1483:
        /*0004*/ 	.word	0x00000082


	//----- nvinfo : EIATTR_SW2861232_WAR
	.align		4
.L_1484:
        /*0008*/ 	.byte	0x01, 0x35
	.zero		2


	//----- nvinfo : EIATTR_PARAM_CBANK
	.align		4
        /*000c*/ 	.byte	0x04, 0x0a
        /*000e*/ 	.short	(.L_1486 - .L_1485)
	.align		4
.L_1485:
        /*0010*/ 	.word	index@(.nv.constant0._ZN5flash24flash_fwd_splitkv_kernelI23Flash_fwd_kernel_traitsILi32ELi64ELi128ELi4ELb0ELb0EN7cutlass10bfloat16_tE19Flash_kernel_traitsILi32ELi64ELi128ELi4ES3_EELb1ELb0ELb0ELb1ELb1ELb0ELb0ELb0EEEvNS_16Flash_fwd_paramsE)
        /*0014*/ 	.short	0x0160
        /*0016*/ 	.short	0x01d0


	//----- nvinfo : EIATTR_CBANK_PARAM_SIZE
	.align		4
.L_1486:
        /*0018*/ 	.byte	0x03, 0x19
        /*001a*/ 	.short	0x01d0


	//----- nvinfo : EIATTR_KPARAM_INFO
	.align		4
        /*001c*/ 	.byte	0x04, 0x17
        /*001e*/ 	.short	(.L_1488 - .L_1487)
.L_1487:
        /*0020*/ 	.word	0x00000000
        /*0024*/ 	.short	0x0000
        /*0026*/ 	.short	0x0000
        /*0028*/ 	.byte	0x00, 0xf0, 0x41, 0x07


	//----- nvinfo : EIATTR_MAXREG_COUNT
	.align		4
.L_1488:
        /*002c*/ 	.byte	0x03, 0x1b
        /*002e*/ 	.short	0x00ff


	//----- nvinfo : EIATTR_NUM_BARRIERS
	.align		4
        /*0030*/ 	.byte	0x02, 0x4c
        /*0032*/ 	.byte	0x01
	.zero		1


	//----- nvinfo : EIATTR_MERCURY_ISA_VERSION
	.align		4
        /*0034*/ 	.byte	0x03, 0x5f
        /*0036*/ 	.short	0x0000


	//----- nvinfo : EIATTR_COOP_GROUP_MASK_REGIDS
	.align		4
        /*0038*/ 	.byte	0x04, 0x29
        /*003a*/ 	.short	(.L_1490 - .L_1489)


	//   ....[0]....
.L_1489:
        /*003c*/ 	.word	0xffffffff


	//   ....[1]....
        /*0040*/ 	.word	0xffffffff


	//   ....[2]....
        /*0044*/ 	.word	0xffffffff


	//   ....[3]....
        /*0048*/ 	.word	0xffffffff


	//   ....[4]....
        /*004c*/ 	.word	0xffffffff


	//   ....[5]....
        /*0050*/ 	.word	0xffffffff


	//   ....[6]....
        /*0054*/ 	.word	0xffffffff


	//   ....[7]....
        /*0058*/ 	.word	0xffffffff


	//   ....[8]....
        /*005c*/ 	.word	0xffffffff


	//   ....[9]....
        /*0060*/ 	.word	0xffffffff


	//   ....[10]....
        /*0064*/ 	.word	0xffffffff


	//   ....[11]....
        /*0068*/ 	.word	0xffffffff


	//----- nvinfo : EIATTR_COOP_GROUP_INSTR_OFFSETS
	.align		4
.L_1490:
        /*006c*/ 	.byte	0x04, 0x28
        /*006e*/ 	.short	(.L_1492 - .L_1491)


	//   ....[0]....
.L_1491:
        /*0070*/ 	.word	0x00003060


	//   ....[1]....
        /*0074*/ 	.word	0x000030f0


	//   ....[2]....
        /*0078*/ 	.word	0x00003120


	//   ....[3]....
        /*007c*/ 	.word	0x00003180


	//   ....[4]....
        /*0080*/ 	.word	0x000054f0


	//   ....[5]....
        /*0084*/ 	.word	0x00005500


	//   ....[6]....
        /*0088*/ 	.word	0x00005530


	//   ....[7]....
        /*008c*/ 	.word	0x00005540


	//   ....[8]....
        /*0090*/ 	.word	0x00006880


	//   ....[9]....
        /*0094*/ 	.word	0x000068c0


	//   ....[10]....
        /*0098*/ 	.word	0x00006950


	//   ....[11]....
        /*009c*/ 	.word	0x00006970


	//----- nvinfo : EIATTR_EXIT_INSTR_OFFSETS
	.align		4
.L_1492:
        /*00a0*/ 	.byte	0x04, 0x1c
        /*00a2*/ 	.short	(.L_1494 - .L_1493)


	//   ....[0]....
.L_1493:
        /*00a4*/ 	.word	0x00000160


	//   ....[1]....
        /*00a8*/ 	.word	0x000005e0


	//   ....[2]....
        /*00ac*/ 	.word	0x00000610


	//   ....[3]....
        /*00b0*/ 	.word	0x00007200


	//----- nvinfo : EIATTR_CTAIDZ_USED
	.align		4
.L_1494:
        /*00b4*/ 	.byte	0x01, 0x04
	.zero		2


	//----- nvinfo : EIATTR_CRS_STACK_SIZE
	.align		4
        /*00b8*/ 	.byte	0x04, 0x1e
        /*00ba*/ 	.short	(.L_1496 - .L_1495)
.L_1495:
        /*00bc*/ 	.word	0x00000000
.L_1496:


//--------------------- .nv.info._ZN5flash24flash_fwd_splitkv_kernelI23Flash_fwd_kernel_traitsILi32ELi64ELi128ELi4ELb0ELb0EN7cutlass10bfloat16_tE19Flash_kernel_traitsILi32ELi64ELi128ELi4ES3_EELb1ELb0ELb0ELb1ELb1ELb1ELb0ELb0EEEvNS_16Flash_fwd_paramsE --------------------------
	.section	.nv.info._ZN5flash24flash_fwd_splitkv_kernelI23Flash_fwd_kernel_traitsILi32ELi64ELi128ELi4ELb0ELb0EN7cutlass10bfloat16_tE19Flash_kernel_traitsILi32ELi64ELi128ELi4ES3_EELb1ELb0ELb0ELb1ELb1ELb1ELb0ELb0EEEvNS_16Flash_fwd_paramsE,"",@"SHT_CUDA_INFO"
	.sectionflags	@""
	.align	4


	//----- nvinfo : EIATTR_CUDA_API_VERSION
	.align		4
        /*0000*/ 	.byte	0x04, 0x37
        /*0002*/ 	.short	(.L_1498 - .L_1497)
.L_1497:
        /*0004*/ 	.word	0x00000082


	//----- nvinfo : EIATTR_SW2861232_WAR
	.align		4
.L_1498:
        /*0008*/ 	.byte	0x01, 0x35
	.zero		2


	//----- nvinfo : EIATTR_PARAM_CBANK
	.align		4
        /*000c*/ 	.byte	0x04, 0x0a
        /*000e*/ 	.short	(.L_1500 - .L_1499)
	.align		4
.L_1499:
        /*0010*/ 	.word	index@(.nv.constant0._ZN5flash24flash_fwd_splitkv_kernelI23Flash_fwd_kernel_traitsILi32ELi64ELi128ELi4ELb0ELb0EN7cutlass10bfloat16_tE19Flash_kernel_traitsILi32ELi64ELi128ELi4ES3_EELb1ELb0ELb0ELb1ELb1ELb1ELb0ELb0EEEvNS_16Flash_fwd_paramsE)
        /*0014*/ 	.short	0x0160
        /*0016*/ 	.short	0x01d0


	//----- nvinfo : EIATTR_CBANK_PARAM_SIZE
	.align		4
.L_1500:
        /*0018*/ 	.byte	0x03, 0x19
        /*001a*/ 	.short	0x01d0


	//----- nvinfo : EIATTR_KPARAM_INFO
	.align		4
        /*001c*/ 	.byte	0x04, 0x17
        /*001e*/ 	.short	(.L_1502 - .L_1501)
.L_1501:
        /*0020*/ 	.word	0x00000000
        /*0024*/ 	.short	0x0000
        /*0026*/ 	.short	0x0000
        /*0028*/ 	.byte	0x00, 0xf0, 0x41, 0x07


	//----- nvinfo : EIATTR_MAXREG_COUNT
	.align		4
.L_1502:
        /*002c*/ 	.byte	0x03, 0x1b
        /*002e*/ 	.short	0x00ff


	//----- nvinfo : EIATTR_NUM_BARRIERS
	.align		4
        /*0030*/ 	.byte	0x02, 0x4c
        /*0032*/ 	.byte	0x01
	.zero		1


	//----- nvinfo : EIATTR_MERCURY_ISA_VERSION
	.align		4
        /*0034*/ 	.byte	0x03, 0x5f
        /*0036*/ 	.short	0x0000


	//----- nvinfo : EIATTR_COOP_GROUP_MASK_REGIDS
	.align		4
        /*0038*/ 	.byte	0x04, 0x29
        /*003a*/ 	.short	(.L_1504 - .L_1503)


	//   ....[0]....
.L_1503:
        /*003c*/ 	.word	0xffffffff


	//   ....[1]....
        /*0040*/ 	.word	0xffffffff


	//   ....[2]....
        /*0044*/ 	.word	0xffffffff


	//   ....[3]....
        /*0048*/ 	.word	0xffffffff


	//   ....[4]....
        /*004c*/ 	.word	0xffffffff


	//   ....[5]....
        /*0050*/ 	.word	0xffffffff


	//   ....[6]....
        /*0054*/ 	.word	0xffffffff


	//   ....[7]....
        /*0058*/ 	.word	0xffffffff


	//   ....[8]....
        /*005c*/ 	.word	0xffffffff


	//   ....[9]....
        /*0060*/ 	.word	0xffffffff


	//   ....[10]....
        /*0064*/ 	.word	0xffffffff


	//   ....[11]....
        /*0068*/ 	.word	0xffffffff


	//----- nvinfo : EIATTR_COOP_GROUP_INSTR_OFFSETS
	.align		4
.L_1504:
        /*006c*/ 	.byte	0x04, 0x28
        /*006e*/ 	.short	(.L_1506 - .L_1505)


	//   ....[0]....
.L_1505:
        /*0070*/ 	.word	0x000039b0


	//   ....[1]....
        /*0074*/ 	.word	0x00003a00


	//   ....[2]....
        /*0078*/ 	.word	0x00003a10


	//   ....[3]....
        /*007c*/ 	.word	0x00003a40


	//   ....[4]....
        /*0080*/ 	.word	0x000065d0


	//   ....[5]....
        /*0084*/ 	.word	0x000065e0


	//   ....[6]....
        /*0088*/ 	.word	0x00006610


	//   ....[7]....
        /*008c*/ 	.word	0x00006620


	//   ....[8]....
        /*0090*/ 	.word	0x00007960


	//   ....[9]....
        /*0094*/ 	.word	0x000079a0


	//   ....[10]....
        /*0098*/ 	.word	0x00007a30


	//   ....[11]....
        /*009c*/ 	.word	0x00007a50


	//----- nvinfo : EIATTR_EXIT_INSTR_OFFSETS
	.align		4
.L_1506:
        /*00a0*/ 	.byte	0x04, 0x1c
        /*00a2*/ 	.short	(.L_1508 - .L_1507)


	//   ....[0]....
.L_1507:
        /*00a4*/ 	.word	0x00000160


	//   ....[1]....
        /*00a8*/ 	.word	0x000005e0


	//   ....[2]....
        /*00ac*/ 	.word	0x00000610


	//   ....[3]....
        /*00b0*/ 	.word	0x00008310


	//----- nvinfo : EIATTR_CTAIDZ_USED
	.align		4
.L_1508:
        /*00b4*/ 	.byte	0x01, 0x04
	.zero		2


	//----- nvinfo : EIATTR_CRS_STACK_SIZE
	.align		4
        /*00b8*/ 	.byte	0x04, 0x1e
        /*00ba*/ 	.short	(.L_1510 - .L_1509)
.L_1509:
        /*00bc*/ 	.word	0x00000000
.L_1510:


//--------------------- .nv.info._ZN5flash24flash_fwd_splitkv_kernelI23Flash_fwd_kernel_traitsILi32ELi64ELi128ELi4ELb0ELb0EN7cutlass10bfloat16_tE19Flash_kernel_traitsILi32ELi64ELi128ELi4ES3_EELb1ELb0ELb0ELb1ELb1ELb0ELb1ELb0EEEvNS_16Flash_fwd_paramsE --------------------------
	.section	.nv.info._ZN5flash24flash_fwd_splitkv_kernelI23Flash_fwd_kernel_traitsILi32ELi64ELi128ELi4ELb0ELb0EN7cutlass10bfloat16_tE19Flash_kernel_traitsILi32ELi64ELi128ELi4ES3_EELb1ELb0ELb0ELb1ELb1ELb0ELb1ELb0EEEvNS_16Flash_fwd_paramsE,"",@"SHT_CUDA_INFO"
	.sectionflags	@""
	.align	4


	//----- nvinfo : EIATTR_CUDA_API_VERSION
	.align		4
        /*0000*/ 	.byte	0x04, 0x37
        /*0002*/ 	.short	(.L_1512 - .L_1511)
.L_1511:
        /*0004*/ 	.word	0x00000082


	//----- nvinfo : EIATTR_SW2861232_WAR
	.align		4
.L_1512:
        /*0008*/ 	.byte	0x01, 0x35
	.zero		2


	//----- nvinfo : EIATTR_PARAM_CBANK
	.align		4
        /*000c*/ 	.byte	0x04, 0x0a
        /*000e*/ 	.short	(.L_1514 - .L_1513)
	.align		4
.L_1513:
        /*0010*/ 	.word	index@(.nv.constant0._ZN5flash24flash_fwd_splitkv_kernelI23Flash_fwd_kernel_traitsILi32ELi64ELi128ELi4ELb0ELb0EN7cutlass10bfloat16_tE19Flash_kernel_traitsILi32ELi64ELi128ELi4ES3_EELb1ELb0ELb0ELb1ELb1ELb0ELb1ELb0EEEvNS_16Flash_fwd_paramsE)
        /*0014*/ 	.short	0x0160
        /*0016*/ 	.short	0x01d0


	//----- nvinfo : EIATTR_CBANK_PARAM_SIZE
	.align		4
.L_1514:
        /*0018*/ 	.byte	0x03, 0x19
        /*001a*/ 	.short	0x01d0


	//----- nvinfo : EIATTR_KPARAM_INFO
	.align		4
        /*001c*/ 	.byte	0x04, 0x17
        /*001e*/ 	.short	(.L_1516 - .L_1515)
.L_1515:
        /*0020*/ 	.word	0x00000000
        /*0024*/ 	.short	0x0000
        /*0026*/ 	.short	0x0000
        /*0028*/ 	.byte	0x00, 0xf0, 0x41, 0x07


	//----- nvinfo : EIATTR_MAXREG_COUNT
	.align		4
.L_1516:
        /*002c*/ 	.byte	0x03, 0x1b
        /*002e*/ 	.short	0x00ff


	//----- nvinfo : EIATTR_NUM_BARRIERS
	.align		4
        /*0030*/ 	.byte	0x02, 0x4c
        /*0032*/ 	.byte	0x01
	.zero		1


	//----- nvinfo : EIATTR_MERCURY_ISA_VERSION
	.align		4
        /*0034*/ 	.byte	0x03, 0x5f
        /*0036*/ 	.short	0x0000


	//----- nvinfo : EIATTR_COOP_GROUP_MASK_REGIDS
	.align		4
        /*0038*/ 	.byte	0x04, 0x29
        /*003a*/ 	.short	(.L_1518 - .L_1517)


	//   ....[0]....
.L_1517:
        /*003c*/ 	.word	0xffffffff


	//   ....[1]....
        /*0040*/ 	.word	0xffffffff


	//   ....[2]....
        /*0044*/ 	.word	0xffffffff


	//   ....[3]....
        /*0048*/ 	.word	0xffffffff


	//   ....[4]....
        /*004c*/ 	.word	0xffffffff


	//   ....[5]....
        /*0050*/ 	.word	0xffffffff


	//   ....[6]....
        /*0054*/ 	.word	0xffffffff


	//   ....[7]....
        /*0058*/ 	.word	0xffffffff


	//   ....[8]....
        /*005c*/ 	.word	0xffffffff


	//   ....[9]....
        /*0060*/ 	.word	0xffffffff


	//   ....[10]....
        /*0064*/ 	.word	0xffffffff


	//   ....[11]....
        /*0068*/ 	.word	0xffffffff


	//----- nvinfo : EIATTR_COOP_GROUP_INSTR_OFFSETS
	.align		4
.L_1518:
        /*006c*/ 	.byte	0x04, 0x28
        /*006e*/ 	.short	(.L_1520 - .L_1519)


	//   ....[0]....
.L_1519:
        /*0070*/ 	.word	0x00003380


	//   ....[1]....
        /*0074*/ 	.word	0x000033a0


	//   ....[2]....
        /*0078*/ 	.word	0x000033e0


	//   ....[3]....
        /*007c*/ 	.word	0x00003440


	//   ....[4]....
        /*0080*/ 	.word	0x00005760


	//   ....[5]....
        /*0084*/ 	.word	0x00005780


	//   ....[6]....
        /*0088*/ 	.word	0x000057b0


	//   ....[7]....
        /*008c*/ 	.word	0x000057c0


	//   ....[8]....
        /*0090*/ 	.word	0x00006b00


	//   ....[9]....
        /*0094*/ 	.word	0x00006b40


	//   ....[10]....
        /*0098*/ 	.word	0x00006bc0


	//   ....[11]....
        /*009c*/ 	.word	0x00006be0


	//----- nvinfo : EIATTR_EXIT_INSTR_OFFSETS
	.align		4
.L_1520:
        /*00a0*/ 	.byte	0x04, 0x1c
        /*00a2*/ 	.short	(.L_1522 - .L_1521)


	//   ....[0]....
.L_1521:
        /*00a4*/ 	.word	0x000002a0


	//   ....[1]....
        /*00a8*/ 	.word	0x00000830


	//   ....[2]....
        /*00ac*/ 	.word	0x00000860


	//   ....[3]....
        /*00b0*/ 	.word	0x000073e0


	//----- nvinfo : EIATTR_CTAIDZ_USED
	.align		4
.L_1522:
        /*00b4*/ 	.byte	0x01, 0x04
	.zero		2


	//----- nvinfo : EIATTR_CRS_STACK_SIZE
	.align		4
        /*00b8*/ 	.byte	0x04, 0x1e
        /*00ba*/ 	.short	(.L_1524 - .L_1523)
.L_1523:
        /*00bc*/ 	.word	0x00000000
.L_1524:


//--------------------- .nv.info._ZN5flash24flash_fwd_splitkv_kernelI23Flash_fwd_kernel_traitsILi32ELi64ELi128ELi4ELb0ELb0EN7cutlass10bfloat16_tE19Flash_kernel_traitsILi32ELi64ELi128ELi4ES3_EELb1ELb0ELb0ELb1ELb1ELb1ELb1ELb0EEEvNS_16Flash_fwd_paramsE --------------------------
	.section	.nv.info._ZN5flash24flash_fwd_splitkv_kernelI23Flash_fwd_kernel_traitsILi32ELi64ELi128ELi4ELb0ELb0EN7cutlass10bfloat16_tE19Flash_kernel_traitsILi32ELi64ELi128ELi4ES3_EELb1ELb0ELb0ELb1ELb1ELb1ELb1ELb0EEEvNS_16Flash_fwd_paramsE,"",@"SHT_CUDA_INFO"
	.sectionflags	@""
	.align	4


	//----- nvinfo : EIATTR_CUDA_API_VERSION
	.align		4
        /*0000*/ 	.byte	0x04, 0x37
        /*0002*/ 	.short	(.L_1526 - .L_1525)
.L_1525:
        /*0004*/ 	.word	0x00000082


	//----- nvinfo : EIATTR_SW2861232_WAR
	.align		4
.L_1526:
        /*0008*/ 	.byte	0x01, 0x35
	.zero		2


	//----- nvinfo : EIATTR_PARAM_CBANK
	.align		4
        /*000c*/ 	.byte	0x04, 0x0a
        /*000e*/ 	.short	(.L_1528 - .L_1527)
	.align		4
.L_1527:
        /*0010*/ 	.word	index@(.nv.constant0._ZN5flash24flash_fwd_splitkv_kernelI23Flash_fwd_kernel_traitsILi32ELi64ELi128ELi4ELb0ELb0EN7cutlass10bfloat16_tE19Flash_kernel_traitsILi32ELi64ELi128ELi4ES3_EELb1ELb0ELb0ELb1ELb1ELb1ELb1ELb0EEEvNS_16Flash_fwd_paramsE)
        /*0014*/ 	.short	0x0160
        /*0016*/ 	.short	0x01d0


	//----- nvinfo : EIATTR_CBANK_PARAM_SIZE
	.align		4
.L_1528:
        /*0018*/ 	.byte	0x03, 0x19
        /*001a*/ 	.short	0x01d0


	//----- nvinfo : EIATTR_KPARAM_INFO
	.align		4
        /*001c*/ 	.byte	0x04, 0x17
        /*001e*/ 	.short	(.L_1530 - .L_1529)
.L_1529:
        /*0020*/ 	.word	0x00000000
        /*0024*/ 	.short	0x0000
        /*0026*/ 	.short	0x0000
        /*0028*/ 	.byte	0x00, 0xf0, 0x41, 0x07


	//----- nvinfo : EIATTR_MAXREG_COUNT
	.align		4
.L_1530:
        /*002c*/ 	.byte	0x03, 0x1b
        /*002e*/ 	.short	0x00ff


	//----- nvinfo : EIATTR_NUM_BARRIERS
	.align		4
        /*0030*/ 	.byte	0x02, 0x4c
        /*0032*/ 	.byte	0x01
	.zero		1


	//----- nvinfo : EIATTR_MERCURY_ISA_VERSION
	.align		4
        /*0034*/ 	.byte	0x03, 0x5f
        /*0036*/ 	.short	0x0000


	//----- nvinfo : EIATTR_COOP_GROUP_MASK_REGIDS
	.align		4
        /*0038*/ 	.byte	0x04, 0x29
        /*003a*/ 	.short	(.L_1532 - .L_1531)


	//   ....[0]....
.L_1531:
        /*003c*/ 	.word	0xffffffff


	//   ....[1]....
        /*0040*/ 	.word	0xffffffff


	//   ....[2]....
        /*0044*/ 	.word	0xffffffff


	//   ....[3]....
        /*0048*/ 	.word	0xffffffff


	//   ....[4]....
        /*004c*/ 	.word	0xffffffff


	//   ....[5]....
        /*0050*/ 	.word	0xffffffff


	//   ....[6]....
        /*0054*/ 	.word	0xffffffff


	//   ....[7]....
        /*0058*/ 	.word	0xffffffff


	//   ....[8]....
        /*005c*/ 	.word	0xffffffff


	//   ....[9]....
        /*0060*/ 	.word	0xffffffff


	//   ....[10]....
        /*0064*/ 	.word	0xffffffff


	//   ....[11]....
        /*0068*/ 	.word	0xffffffff


	//----- nvinfo : EIATTR_COOP_GROUP_INSTR_OFFSETS
	.align		4
.L_1532:
        /*006c*/ 	.byte	0x04, 0x28
        /*006e*/ 	.short	(.L_1534 - .L_1533)


	//   ....[0]....
.L_1533:
        /*0070*/ 	.word	0x00003c20


	//   ....[1]....
        /*0074*/ 	.word	0x00003c60


	//   ....[2]....
        /*0078*/ 	.word	0x00003c70


	//   ....[3]....
        /*007c*/ 	.word	0x00003ca0


	//   ....[4]....
        /*0080*/ 	.word	0x00006850


	//   ....[5]....
        /*0084*/ 	.word	0x00006860


	//   ....[6]....
        /*0088*/ 	.word	0x00006890


	//   ....[7]....
        /*008c*/ 	.word	0x000068a0


	//   ....[8]....
        /*0090*/ 	.word	0x00007be0


	//   ....[9]....
        /*0094*/ 	.word	0x00007c20


	//   ....[10]....
        /*0098*/ 	.word	0x00007cc0


	//   ....[11]....
        /*009c*/ 	.word	0x00007ce0


	//----- nvinfo : EIATTR_EXIT_INSTR_OFFSETS
	.align		4
.L_1534:
        /*00a0*/ 	.byte	0x04, 0x1c
        /*00a2*/ 	.short	(.L_1536 - .L_1535)


	//   ....[0]....
.L_1535:
        /*00a4*/ 	.word	0x000002a0


	//   ....[1]....
        /*00a8*/ 	.word	0x00000830


	//   ....[2]....
        /*00ac*/ 	.word	0x00000860


	//   ....[3]....
        /*00b0*/ 	.word	0x000084c0


	//----- nvinfo : EIATTR_CTAIDZ_USED
	.align		4
.L_1536:
        /*00b4*/ 	.byte	0x01, 0x04
	.zero		2


	//----- nvinfo : EIATTR_CRS_STACK_SIZE
	.align		4
        /*00b8*/ 	.byte	0x04, 0x1e
        /*00ba*/ 	.short	(.L_1538 - .L_1537)
.L_1537:
        /*00bc*/ 	.word	0x00000000
.L_1538:


//--------------------- .nv.info._ZN5flash24flash_fwd_splitkv_kernelI23Flash_fwd_kernel_traitsILi32ELi64ELi128ELi4ELb0ELb0EN7cutlass10bfloat16_tE19Flash_kernel_traitsILi32ELi64ELi128ELi4ES3_EELb1ELb0ELb0ELb0ELb1ELb0ELb0ELb0EEEvNS_16Flash_fwd_paramsE --------------------------
	.section	.nv.info._ZN5flash24flash_fwd_splitkv_kernelI23Flash_fwd_kernel_traitsILi32ELi64ELi128ELi4ELb0ELb0EN7cutlass10bfloat16_tE19Flash_kernel_traitsILi32ELi64ELi128ELi4ES3_EELb1ELb0ELb0ELb0ELb1ELb0ELb0ELb0EEEvNS_16Flash_fwd_paramsE,"",@"SHT_CUDA_INFO"
	.sectionflags	@""
	.align	4


	//----- nvinfo : EIATTR_CUDA_API_VERSION
	.align		4
        /*0000*/ 	.byte	0x04, 0x37
        /*0002*/ 	.short	(.L_1540 - .L_1539)
.L_1539:
        /*0004*/ 	.word	0x00000082


	//----- nvinfo : EIATTR_SW2861232_WAR
	.align		4
.L_1540:
        /*0008*/ 	.byte	0x01, 0x35
	.zero		2


	//----- nvinfo : EIATTR_PARAM_CBANK
	.align		4
        /*000c*/ 	.byte	0x04, 0x0a
        /*000e*/ 	.short	(.L_1542 - .L_1541)
	.align		4
.L_1541:
        /*0010*/ 	.word	index@(.nv.constant0._ZN5flash24flash_fwd_splitkv_kernelI23Flash_fwd_kernel_traitsILi32ELi64ELi128ELi4ELb0ELb0EN7cutlass10bfloat16_tE19Flash_kernel_traitsILi32ELi64ELi128ELi4ES3_EELb1ELb0ELb0ELb0ELb1ELb0ELb0ELb0EEEvNS_16Flash_fwd_paramsE)
        /*0014*/ 	.short	0x0160
        /*0016*/ 	.short	0x01d0


	//----- nvinfo : EIATTR_CBANK_PARAM_SIZE
	.align		4
.L_1542:
        /*0018*/ 	.byte	0x03, 0x19
        /*001a*/ 	.short	0x01d0


	//----- nvinfo : EIATTR_KPARAM_INFO
	.align		4
        /*001c*/ 	.byte	0x04, 0x17
        /*001e*/ 	.short	(.L_1544 - .L_1543)
.L_1543:
        /*0020*/ 	.word	0x00000000
        /*0024*/ 	.short	0x0000
        /*0026*/ 	.short	0x0000
        /*0028*/ 	.byte	0x00, 0xf0, 0x41, 0x07


	//----- nvinfo : EIATTR_MAXREG_COUNT
	.align		4
.L_1544:
        /*002c*/ 	.byte	0x03, 0x1b
        /*002e*/ 	.short	0x00ff


	//----- nvinfo : EIATTR_NUM_BARRIERS
	.align		4
        /*0030*/ 	.byte	0x02, 0x4c
        /*0032*/ 	.byte	0x01
	.zero		1


	//----- nvinfo : EIATTR_MERCURY_ISA_VERSION
	.align		4
        /*0034*/ 	.byte	0x03, 0x5f
        /*0036*/ 	.short	0x0000


	//----- nvinfo : EIATTR_COOP_GROUP_MASK_REGIDS
	.align		4
        /*0038*/ 	.byte	0x04, 0x29
        /*003a*/ 	.short	(.L_1546 - .L_1545)


	//   ....[0]....
.L_1545:
        /*003c*/ 	.word	0xffffffff


	//   ....[1]....
        /*0040*/ 	.word	0xffffffff


	//   ....[2]....
        /*0044*/ 	.word	0xffffffff


	//   ....[3]....
        /*0048*/ 	.word	0xffffffff


	//   ....[4]....
        /*004c*/ 	.word	0xffffffff


	//   ....[5]....
        /*0050*/ 	.word	0xffffffff


	//   ....[6]....
        /*0054*/ 	.word	0xffffffff


	//   ....[7]....
        /*0058*/ 	.word	0xffffffff


	//   ....[8]....
        /*005c*/ 	.word	0xffffffff


	//   ....[9]....
        /*0060*/ 	.word	0xffffffff


	//   ....[10]....
        /*0064*/ 	.word	0xffffffff


	//   ....[11]....
        /*0068*/ 	.word	0xffffffff


	//   ....[12]....
        /*006c*/ 	.word	0xffffffff


	//   ....[13]....
        /*0070*/ 	.word	0xffffffff


	//   ....[14]....
        /*0074*/ 	.word	0xffffffff


	//   ....[15]....
        /*0078*/ 	.word	0xffffffff


	//----- nvinfo : EIATTR_COOP_GROUP_INSTR_OFFSETS
	.align		4
.L_1546:
        /*007c*/ 	.byte	0x04, 0x28
        /*007e*/ 	.short	(.L_1548 - .L_1547)


	//   ....[0]....
.L_1547:
        /*0080*/ 	.word	0x00003790


	//   ....[1]....
        /*0084*/ 	.word	0x000037e0


	//   ....[2]....
        /*0088*/ 	.word	0x00003800


	//   ....[3]....
        /*008c*/ 	.word	0x00003820


	//   ....[4]....
        /*0090*/ 	.word	0x000065c0


	//   ....[5]....
        /*0094*/ 	.word	0x000065d0


	//   ....[6]....
        /*0098*/ 	.word	0x00006610


	//   ....[7]....
        /*009c*/ 	.word	0x00006620


	//   ....[8]....
        /*00a0*/ 	.word	0x00008be0


	//   ....[9]....
        /*00a4*/ 	.word	0x00008bf0


	//   ....[10]....
        /*00a8*/ 	.word	0x00008c20


	//   ....[11]....
        /*00ac*/ 	.word	0x00008c30


	//   ....[12]....
        /*00b0*/ 	.word	0x00009f60


	//   ....[13]....
        /*00b4*/ 	.word	0x00009fa0


	//   ....[14]....
        /*00b8*/ 	.word	0x00009fe0


	//   ....[15]....
        /*00bc*/ 	.word	0x0000a000


	//----- nvinfo : EIATTR_EXIT_INSTR_OFFSETS
	.align		4
.L_1548:
        /*00c0*/ 	.byte	0x04, 0x1c
        /*00c2*/ 	.short	(.L_1550 - .L_1549)


	//   ....[0]....
.L_1549:
        /*00c4*/ 	.word	0x000002d0


	//   ....[1]....
        /*00c8*/ 	.word	0x00000840


	//   ....[2]....
        /*00cc*/ 	.word	0x00000870


	//   ....[3]....
        /*00d0*/ 	.word	0x0000a9c0


	//   ....[4]....
        /*00d4*/ 	.word	0x0000aa80


	//----- nvinfo : EIATTR_CTAIDZ_USED
	.align		4
.L_1550:
        /*00d8*/ 	.byte	0x01, 0x04
	.zero		2


	//----- nvinfo : EIATTR_CRS_STACK_SIZE
	.align		4
        /*00dc*/ 	.byte	0x04, 0x1e
        /*00de*/ 	.short	(.L_1552 - .L_1551)
.L_1551:
        /*00e0*/ 	.word	0x00000000
.L_1552:


//--------------------- .nv.info._ZN5flash24flash_fwd_splitkv_kernelI23Flash_fwd_kernel_traitsILi32ELi64ELi128ELi4ELb0ELb0EN7cutlass10bfloat16_tE19Flash_kernel_traitsILi32ELi64ELi128ELi4ES3_EELb1ELb0ELb0ELb0ELb1ELb1ELb0ELb0EEEvNS_16Flash_fwd_paramsE --------------------------
	.section	.nv.info._ZN5flash24flash_fwd_splitkv_kernelI23Flash_fwd_kernel_traitsILi32ELi64ELi128ELi4ELb0ELb0EN7cutlass10bfloat16_tE19Flash_kernel_traitsILi32ELi64ELi128ELi4ES3_EELb1ELb0ELb0ELb0ELb1ELb1ELb0ELb0EEEvNS_16Flash_fwd_paramsE,"",@"SHT_CUDA_INFO"
	.sectionflags	@""
	.align	4


	//----- nvinfo : EIATTR_CUDA_API_VERSION
	.align		4
        /*0000*/ 	.byte	0x04, 0x37
        /*0002*/ 	.short	(.L_1554 - .L_1553)
.L_1553:
        /*0004*/ 	.word	0x00000082


	//----- nvinfo : EIATTR_SW2861232_WAR
	.align		4
.L_1554:
        /*0008*/ 	.byte	0x01, 0x35
	.zero		2


	//----- nvinfo : EIATTR_PARAM_CBANK
	.align		4
        /*000c*/ 	.byte	0x04, 0x0a
        /*000e*/ 	.short	(.L_1556 - .L_1555)
	.align		4
.L_1555:
        /*0010*/ 	.word	index@(.nv.constant0._ZN5flash24flash_fwd_splitkv_kernelI23Flash_fwd_kernel_traitsILi32ELi64ELi128ELi4ELb0ELb0EN7cutlass10bfloat16_tE19Flash_kernel_traitsILi32ELi64ELi128ELi4ES3_EELb1ELb0ELb0ELb0ELb1ELb1ELb0ELb0EEEvNS_16Flash_fwd_paramsE)
        /*0014*/ 	.short	0x0160
        /*0016*/ 	.short	0x01d0


	//----- nvinfo : EIATTR_CBANK_PARAM_SIZE
	.align		4
.L_1556:
        /*0018*/ 	.byte	0x03, 0x19
        /*001a*/ 	.short	0x01d0


	//----- nvinfo : EIATTR_KPARAM_INFO
	.align		4
        /*001c*/ 	.byte	0x04, 0x17
        /*001e*/ 	.short	(.L_1558 - .L_1557)
.L_1557:
        /*0020*/ 	.word	0x00000000
        /*0024*/ 	.short	0x0000
        /*0026*/ 	.short	0x0000
        /*0028*/ 	.byte	0x00, 0xf0, 0x41, 0x07


	//----- nvinfo : EIATTR_MAXREG_COUNT
	.align		4
.L_1558:
        /*002c*/ 	.byte	0x03, 0x1b
        /*002e*/ 	.short	0x00ff


	//----- nvinfo : EIATTR_NUM_BARRIERS
	.align		4
        /*0030*/ 	.byte	0x02, 0x4c
        /*0032*/ 	.byte	0x01
	.zero		1


	//----- nvinfo : EIATTR_MERCURY_ISA_VERSION
	.align		4
        /*0034*/ 	.byte	0x03, 0x5f
        /*0036*/ 	.short	0x0000


	//----- nvinfo : EIATTR_COOP_GROUP_MASK_REGIDS
	.align		4
        /*0038*/ 	.byte	0x04, 0x29
        /*003a*/ 	.short	(.L_1560 - .L_1559)


	//   ....[0]....
.L_1559:
        /*003c*/ 	.word	0xffffffff


	//   ....[1]....
        /*0040*/ 	.word	0xffffffff


	//   ....[2]....
        /*0044*/ 	.word	0xffffffff


	//   ....[3]....
        /*0048*/ 	.word	0xffffffff


	//   ....[4]....
        /*004c*/ 	.word	0xffffffff


	//   ....[5]....
        /*0050*/ 	.word	0xffffffff


	//   ....[6]....
        /*0054*/ 	.word	0xffffffff


	//   ....[7]....
        /*0058*/ 	.word	0xffffffff


	//   ....[8]....
        /*005c*/ 	.word	0xffffffff


	//   ....[9]....
        /*0060*/ 	.word	0xffffffff


	//   ....[10]....
        /*0064*/ 	.word	0xffffffff


	//   ....[11]....
        /*0068*/ 	.word	0xffffffff


	//   ....[12]....
        /*006c*/ 	.word	0xffffffff


	//   ....[13]....
        /*0070*/ 	.word	0xffffffff


	//   ....[14]....
        /*0074*/ 	.word	0xffffffff


	//   ....[15]....
        /*0078*/ 	.word	0xffffffff


	//----- nvinfo : EIATTR_COOP_GROUP_INSTR_OFFSETS
	.align		4
.L_1560:
        /*007c*/ 	.byte	0x04, 0x28
        /*007e*/ 	.short	(.L_1562 - .L_1561)


	//   ....[0]....
.L_1561:
        /*0080*/ 	.word	0x00003fe0


	//   ....[1]....
        /*0084*/ 	.word	0x000040d0


	//   ....[2]....
        /*0088*/ 	.word	0x000040e0


	//   ....[3]....
        /*008c*/ 	.word	0x00004140


	//   ....[4]....
        /*0090*/ 	.word	0x000076e0


	//   ....[5]....
        /*0094*/ 	.word	0x000076f0


	//   ....[6]....
        /*0098*/ 	.word	0x00007720


	//   ....[7]....
        /*009c*/ 	.word	0x00007730


	//   ....[8]....
        /*00a0*/ 	.word	0x0000a500


	//   ....[9]....
        /*00a4*/ 	.word	0x0000a510


	//   ....[10]....
        /*00a8*/ 	.word	0x0000a540


	//   ....[11]....
        /*00ac*/ 	.word	0x0000a550


	//   ....[12]....
        /*00b0*/ 	.word	0x0000b8a0


	//   ....[13]....
        /*00b4*/ 	.word	0x0000b8e0


	//   ....[14]....
        /*00b8*/ 	.word	0x0000b930


	//   ....[15]....
        /*00bc*/ 	.word	0x0000b950


	//----- nvinfo : EIATTR_EXIT_INSTR_OFFSETS
	.align		4
.L_1562:
        /*00c0*/ 	.byte	0x04, 0x1c
        /*00c2*/ 	.short	(.L_1564 - .L_1563)


	//   ....[0]....
.L_1563:
        /*00c4*/ 	.word	0x000002d0


	//   ....[1]....
        /*00c8*/ 	.word	0x00000850


	//   ....[2]....
        /*00cc*/ 	.word	0x00000880


	//   ....[3]....
        /*00d0*/ 	.word	0x0000c300


	//   ....[4]....
        /*00d4*/ 	.word	0x0000c3c0


	//----- nvinfo : EIATTR_CTAIDZ_USED
	.align		4
.L_1564:
        /*00d8*/ 	.byte	0x01, 0x04
	.zero		2


	//----- nvinfo : EIATTR_CRS_STACK_SIZE
	.align		4
        /*00dc*/ 	.byte	0x04, 0x1e
        /*00de*/ 	.short	(.L_1566 - .L_1565)
.L_1565:
        /*00e0*/ 	.word	0x00000000
.L_1566:


//--------------------- .nv.info._ZN5flash24flash_fwd_splitkv_kernelI23Flash_fwd_kernel_traitsILi32ELi64ELi128ELi4ELb0ELb0EN7cutlass10bfloat16_tE19Flash_kernel_traitsILi32ELi64ELi128ELi4ES3_EELb1ELb0ELb1ELb0ELb0ELb0ELb0ELb0EEEvNS_16Flash_fwd_paramsE --------------------------
	.section	.nv.info._ZN5flash24flash_fwd_splitkv_kernelI23Flash_fwd_kernel_traitsILi32ELi64ELi128ELi4ELb0ELb0EN7cutlass10bfloat16_tE19Flash_kernel_traitsILi32ELi64ELi128ELi4ES3_EELb1ELb0ELb1ELb0ELb0ELb0ELb0ELb0EEEvNS_16Flash_fwd_paramsE,"",@"SHT_CUDA_INFO"
	.sectionflags	@""
	.align	4


	//----- nvinfo : EIATTR_CUDA_API_VERSION
	.align		4
        /*0000*/ 	.byte	0x04, 0x37
        /*0002*/ 	.short	(.L_1568 - .L_1567)
.L_1567:
        /*0004*/ 	.word	0x00000082


	//----- nvinfo : EIATTR_SW2861232_WAR
	.align		4
.L_1568:
        /*0008*/ 	.byte	0x01, 0x35
	.zero		2


	//----- nvinfo : EIATTR_PARAM_CBANK
	.align		4
        /*000c*/ 	.byte	0x04, 0x0a
        /*000e*/ 	.short	(.L_1570 - .L_1569)
	.align		4
.L_1569:
        /*0010*/ 	.word	index@(.nv.constant0._ZN5flash24flash_fwd_splitkv_kernelI23Flash_fwd_kernel_traitsILi32ELi64ELi128ELi4ELb0ELb0EN7cutlass10bfloat16_tE19Flash_kernel_traitsILi32ELi64ELi128ELi4ES3_EELb1ELb0ELb1ELb0ELb0ELb0ELb0ELb0EEEvNS_16Flash_fwd_paramsE)
        /*0014*/ 	.short	0x0160
        /*0016*/ 	.short	0x01d0


	//----- nvinfo : EIATTR_CBANK_PARAM_SIZE
	.align		4
.L_1570:
        /*0018*/ 	.byte	0x03, 0x19
        /*001a*/ 	.short	0x01d0


	//----- nvinfo : EIATTR_KPARAM_INFO
	.align		4
        /*001c*/ 	.byte	0x04, 0x17
        /*001e*/ 	.short	(.L_1572 - .L_1571)
.L_1571:
        /*0020*/ 	.word	0x00000000
        /*0024*/ 	.short	0x0000
        /*0026*/ 	.short	0x0000
        /*0028*/ 	.byte	0x00, 0xf0, 0x41, 0x07


	//----- nvinfo : EIATTR_MAXREG_COUNT
	.align		4
.L_1572:
        /*002c*/ 	.byte	0x03, 0x1b
        /*002e*/ 	.short	0x00ff


	//----- nvinfo : EIATTR_NUM_BARRIERS
	.align		4
        /*0030*/ 	.byte	0x02, 0x4c
        /*0032*/ 	.byte	0x01
	.zero		1


	//----- nvinfo : EIATTR_MERCURY_ISA_VERSION
	.align		4
        /*0034*/ 	.byte	0x03, 0x5f
        /*0036*/ 	.short	0x0000


	//----- nvinfo : EIATTR_COOP_GROUP_MASK_REGIDS
	.align		4
        /*0038*/ 	.byte	0x04, 0x29
        /*003a*/ 	.short	(.L_1574 - .L_1573)


	//   ....[0]....
.L_1573:
        /*003c*/ 	.word	0xffffffff


	//   ....[1]....
        /*0040*/ 	.word	0xffffffff


	//   ....[2]....
        /*0044*/ 	.word	0xffffffff


	//   ....[3]....
        /*0048*/ 	.word	0xffffffff


	//   ....[4]....
        /*004c*/ 	.word	0xffffffff


	//   ....[5]....
        /*0050*/ 	.word	0xffffffff


	//   ....[6]....
        /*0054*/ 	.word	0xffffffff


	//   ....[7]....
        /*0058*/ 	.word	0xffffffff


	//   ....[8]....
        /*005c*/ 	.word	0xffffffff


	//   ....[9]....
        /*0060*/ 	.word	0xffffffff


	//   ....[10]....
        /*0064*/ 	.word	0xffffffff


	//   ....[11]....
        /*0068*/ 	.word	0xffffffff


	//   ....[12]....
        /*006c*/ 	.word	0xffffffff


	//   ....[13]....
        /*0070*/ 	.word	0xffffffff


	//   ....[14]....
        /*0074*/ 	.word	0xffffffff


	//   ....[15]....
        /*0078*/ 	.word	0xffffffff


	//----- nvinfo : EIATTR_COOP_GROUP_INSTR_OFFSETS
	.align		4
.L_1574:
        /*007c*/ 	.byte	0x04, 0x28
        /*007e*/ 	.short	(.L_1576 - .L_1575)


	//   ....[0]....
.L_1575:
        /*0080*/ 	.word	0x000045d0


	//   ....[1]....
        /*0084*/ 	.word	0x000045f0


	//   ....[2]....
        /*0088*/ 	.word	0x00004620


	//   ....[3]....
        /*008c*/ 	.word	0x00004630


	//   ....[4]....
        /*0090*/ 	.word	0x00007df0


	//   ....[5]....
        /*0094*/ 	.word	0x00007e30


	//   ....[6]....
        /*0098*/ 	.word	0x00007e50


	//   ....[7]....
        /*009c*/ 	.word	0x00007e80


	//   ....[8]....
        /*00a0*/ 	.word	0x0000aee0


	//   ....[9]....
        /*00a4*/ 	.word	0x0000af00


	//   ....[10]....
        /*00a8*/ 	.word	0x0000af20


	//   ....[11]....
        /*00ac*/ 	.word	0x0000af40


	//   ....[12]....
        /*00b0*/ 	.word	0x0000c280


	//   ....[13]....
        /*00b4*/ 	.word	0x0000c2c0


	//   ....[14]....
        /*00b8*/ 	.word	0x0000c310


	//   ....[15]....
        /*00bc*/ 	.word	0x0000c330


	//----- nvinfo : EIATTR_EXIT_INSTR_OFFSETS
	.align		4
.L_1576:
        /*00c0*/ 	.byte	0x04, 0x1c
        /*00c2*/ 	.short	(.L_1578 - .L_1577)


	//   ....[0]....
.L_1577:
        /*00c4*/ 	.word	0x000002d0


	//   ....[1]....
        /*00c8*/ 	.word	0x00000860


	//   ....[2]....
        /*00cc*/ 	.word	0x00000890


	//   ....[3]....
        /*00d0*/ 	.word	0x0000ccf0


	//   ....[4]....
        /*00d4*/ 	.word	0x0000cda0


	//----- nvinfo : EIATTR_CTAIDZ_USED
	.align		4
.L_1578:
        /*00d8*/ 	.byte	0x01, 0x04
	.zero		2


	//----- nvinfo : EIATTR_CRS_STACK_SIZE
	.align		4
        /*00dc*/ 	.byte	0x04, 0x1e
        /*00de*/ 	.short	(.L_1580 - .L_1579)
.L_1579:
        /*00e0*/ 	.word	0x00000000
.L_1580:


//--------------------- .nv.info._ZN5flash24flash_fwd_splitkv_kernelI23Flash_fwd_kernel_traitsILi32ELi64ELi128ELi4ELb0ELb0EN7cutlass10bfloat16_tE19Flash_kernel_traitsILi32ELi64ELi128ELi4ES3_EELb1ELb0ELb1ELb0ELb0ELb1ELb0ELb0EEEvNS_16Flash_fwd_paramsE --------------------------
	.section	.nv.info._ZN5flash24flash_fwd_splitkv_kernelI23Flash_fwd_kernel_traitsILi32ELi64ELi128ELi4ELb0ELb0EN7cutlass10bfloat16_tE19Flash_kernel_traitsILi32ELi64ELi128ELi4ES3_EELb1ELb0ELb1ELb0ELb0ELb1ELb0ELb0EEEvNS_16Flash_fwd_paramsE,"",@"SHT_CUDA_INFO"
	.sectionflags	@""
	.align	4


	//----- nvinfo : EIATTR_CUDA_API_VERSION
	.align		4
        /*0000*/ 	.byte	0x04, 0x37
        /*0002*/ 	.short	(.L_1582 - .L_1581)
.L_1581:
        /*0004*/ 	.word	0x00000082


	//----- nvinfo : EIATTR_SW2861232_WAR
	.align		4
.L_1582:
        /*0008*/ 	.byte	0x01, 0x35
	.zero		2


	//----- nvinfo : EIATTR_PARAM_CBANK
	.align		4
        /*000c*/ 	.byte	0x04, 0x0a
        /*000e*/ 	.short	(.L_1584 - .L_1583)
	.align		4
.L_1583:
        /*0010*/ 	.word	index@(.nv.constant0._ZN5flash24flash_fwd_splitkv_kernelI23Flash_fwd_kernel_traitsILi32ELi64ELi128ELi4ELb0ELb0EN7cutlass10bfloat16_tE19Flash_kernel_traitsILi32ELi64ELi128ELi4ES3_EELb1ELb0ELb1ELb0ELb0ELb1ELb0ELb0EEEvNS_16Flash_fwd_paramsE)
        /*0014*/ 	.short	0x0160
        /*0016*/ 	.short	0x01d0


	//----- nvinfo : EIATTR_CBANK_PARAM_SIZE
	.align		4
.L_1584:
        /*0018*/ 	.byte	0x03, 0x19
        /*001a*/ 	.short	0x01d0


	//----- nvinfo : EIATTR_KPARAM_INFO
	.align		4
        /*001c*/ 	.byte	0x04, 0x17
        /*001e*/ 	.short	(.L_1586 - .L_1585)
.L_1585:
        /*0020*/ 	.word	0x00000000
        /*0024*/ 	.short	0x0000
        /*0026*/ 	.short	0x0000
        /*0028*/ 	.byte	0x00, 0xf0, 0x41, 0x07


	//----- nvinfo : EIATTR_MAXREG_COUNT
	.align		4
.L_1586:
        /*002c*/ 	.byte	0x03, 0x1b
        /*002e*/ 	.short	0x00ff


	//----- nvinfo : EIATTR_NUM_BARRIERS
	.align		4
        /*0030*/ 	.byte	0x02, 0x4c
        /*0032*/ 	.byte	0x01
	.zero		1


	//----- nvinfo : EIATTR_MERCURY_ISA_VERSION
	.align		4
        /*0034*/ 	.byte	0x03, 0x5f
        /*0036*/ 	.short	0x0000


	//----- nvinfo : EIATTR_COOP_GROUP_MASK_REGIDS
	.align		4
        /*0038*/ 	.byte	0x04, 0x29
        /*003a*/ 	.short	(.L_1588 - .L_1587)


	//   ....[0]....
.L_1587:
        /*003c*/ 	.word	0xffffffff


	//   ....[1]....
        /*0040*/ 	.word	0xffffffff


	//   ....[2]....
        /*0044*/ 	.word	0xffffffff


	//   ....[3]....
        /*0048*/ 	.word	0xffffffff


	//   ....[4]....
        /*004c*/ 	.word	0xffffffff


	//   ....[5]....
        /*0050*/ 	.word	0xffffffff


	//   ....[6]....
        /*0054*/ 	.word	0xffffffff


	//   ....[7]....
        /*0058*/ 	.word	0xffffffff


	//   ....[8]....
        /*005c*/ 	.word	0xffffffff


	//   ....[9]....
        /*0060*/ 	.word	0xffffffff


	//   ....[10]....
        /*0064*/ 	.word	0xffffffff


	//   ....[11]....
        /*0068*/ 	.word	0xffffffff


	//   ....[12]....
        /*006c*/ 	.word	0xffffffff


	//   ....[13]....
        /*0070*/ 	.word	0xffffffff


	//   ....[14]....
        /*0074*/ 	.word	0xffffffff


	//   ....[15]....
        /*0078*/ 	.word	0xffffffff


	//----- nvinfo : EIATTR_COOP_GROUP_INSTR_OFFSETS
	.align		4
.L_1588:
        /*007c*/ 	.byte	0x04, 0x28
        /*007e*/ 	.short	(.L_1590 - .L_1589)


	//   ....[0]....
.L_1589:
        /*0080*/ 	.word	0x00004e00


	//   ....[1]....
        /*0084*/ 	.word	0x00004e20


	//   ....[2]....
        /*0088*/ 	.word	0x00004e60


	//   ....[3]....
        /*008c*/ 	.word	0x00004e70


	//   ....[4]....
        /*0090*/ 	.word	0x00008e00


	//   ....[5]....
        /*0094*/ 	.word	0x00008e40


	//   ....[6]....
        /*0098*/ 	.word	0x00008e60


	//   ....[7]....
        /*009c*/ 	.word	0x00008e80


	//   ....[8]....
        /*00a0*/ 	.word	0x0000c720


	//   ....[9]....
        /*00a4*/ 	.word	0x0000c730


	//   ....[10]....
        /*00a8*/ 	.word	0x0000c750


	//   ....[11]....
        /*00ac*/ 	.word	0x0000c770


	//   ....[12]....
        /*00b0*/ 	.word	0x0000dab0


	//   ....[13]....
        /*00b4*/ 	.word	0x0000daf0


	//   ....[14]....
        /*00b8*/ 	.word	0x0000db40


	//   ....[15]....
        /*00bc*/ 	.word	0x0000db60


	//----- nvinfo : EIATTR_EXIT_INSTR_OFFSETS
	.align		4
.L_1590:
        /*00c0*/ 	.byte	0x04, 0x1c
        /*00c2*/ 	.short	(.L_1592 - .L_1591)


	//   ....[0]....
.L_1591:
        /*00c4*/ 	.word	0x000002d0


	//   ....[1]....
        /*00c8*/ 	.word	0x00000860


	//   ....[2]....
        /*00cc*/ 	.word	0x00000890


	//   ....[3]....
        /*00d0*/ 	.word	0x0000e520


	//   ....[4]....
        /*00d4*/ 	.word	0x0000e5d0


	//----- nvinfo : EIATTR_CTAIDZ_USED
	.align		4
.L_1592:
        /*00d8*/ 	.byte	0x01, 0x04
	.zero		2


	//----- nvinfo : EIATTR_CRS_STACK_SIZE
	.align		4
        /*00dc*/ 	.byte	0x04, 0x1e
        /*00de*/ 	.short	(.L_1594 - .L_1593)
.L_1593:
        /*00e0*/ 	.word	0x00000000
.L_1594:


//--------------------- .nv.info._ZN5flash24flash_fwd_splitkv_kernelI23Flash_fwd_kernel_traitsILi32ELi64ELi128ELi4ELb0ELb0EN7cutlass10bfloat16_tE19Flash_kernel_traitsILi32ELi64ELi128ELi4ES3_EELb1ELb0ELb0ELb0ELb1ELb0ELb0ELb1EEEvNS_16Flash_fwd_paramsE --------------------------
	.section	.nv.info._ZN5flash24flash_fwd_splitkv_kernelI23Flash_fwd_kernel_traitsILi32ELi64ELi128ELi4ELb0ELb0EN7cutlass10bfloat16_tE19Flash_kernel_traitsILi32ELi64ELi128ELi4ES3_EELb1ELb0ELb0ELb0ELb1ELb0ELb0ELb1EEEvNS_16Flash_fwd_paramsE,"",@"SHT_CUDA_INFO"
	.sectionflags	@""
	.align	4


	//----- nvinfo : EIATTR_CUDA_API_VERSION
	.align		4
        /*0000*/ 	.byte	0x04, 0x37
        /*0002*/ 	.short	(.L_1596 - .L_1595)
.L_1595:
        /*0004*/ 	.word	0x00000082


	//----- nvinfo : EIATTR_SW2861232_WAR
	.align		4
.L_1596:
        /*0008*/ 	.byte	0x01, 0x35
	.zero		2


	//----- nvinfo : EIATTR_PARAM_CBANK
	.align		4
        /*000c*/ 	.byte	0x04, 0x0a
        /*000e*/ 	.short	(.L_1598 - .L_1597)
	.align		4
.L_1597:
        /*0010*/ 	.word	index@(.nv.constant0._ZN5flash24flash_fwd_splitkv_kernelI23Flash_fwd_kernel_traitsILi32ELi64ELi128ELi4ELb0ELb0EN7cutlass10bfloat16_tE19Flash_kernel_traitsILi32ELi64ELi128ELi4ES3_EELb1ELb0ELb0ELb0ELb1ELb0ELb0ELb1EEEvNS_16Flash_fwd_paramsE)
        /*0014*/ 	.short	0x0160
        /*0016*/ 	.short	0x01d0


	//----- nvinfo : EIATTR_CBANK_PARAM_SIZE
	.align		4
.L_1598:
        /*0018*/ 	.byte	0x03, 0x19
        /*001a*/ 	.short	0x01d0


	//----- nvinfo : EIATTR_KPARAM_INFO
	.align		4
        /*001c*/ 	.byte	0x04, 0x17
        /*001e*/ 	.short	(.L_1600 - .L_1599)
.L_1599:
        /*0020*/ 	.word	0x00000000
        /*0024*/ 	.short	0x0000
        /*0026*/ 	.short	0x0000
        /*0028*/ 	.byte	0x00, 0xf0, 0x41, 0x07


	//----- nvinfo : EIATTR_MAXREG_COUNT
	.align		4
.L_1600:
        /*002c*/ 	.byte	0x03, 0x1b
        /*002e*/ 	.short	0x00ff


	//----- nvinfo : EIATTR_NUM_BARRIERS
	.align		4
        /*0030*/ 	.byte	0x02, 0x4c
        /*0032*/ 	.byte	0x01
	.zero		1


	//----- nvinfo : EIATTR_MERCURY_ISA_VERSION
	.align		4
        /*0034*/ 	.byte	0x03, 0x5f
        /*0036*/ 	.short	0x0000


	//----- nvinfo : EIATTR_COOP_GROUP_MASK_REGIDS
	.align		4
        /*0038*/ 	.byte	0x04, 0x29
        /*003a*/ 	.short	(.L_1602 - .L_1601)


	//   ....[0]....
.L_1601:
        /*003c*/ 	.word	0xffffffff


	//   ....[1]....
        /*0040*/ 	.word	0xffffffff


	//   ....[2]....
        /*0044*/ 	.word	0xffffffff


	//   ....[3]....
        /*0048*/ 	.word	0xffffffff


	//   ....[4]....
        /*004c*/ 	.word	0xffffffff


	//   ....[5]....
        /*0050*/ 	.word	0xffffffff


	//   ....[6]....
        /*0054*/ 	.word	0xffffffff


	//   ....[7]....
        /*0058*/ 	.word	0xffffffff


	//   ....[8]....
        /*005c*/ 	.word	0xffffffff


	//   ....[9]....
        /*0060*/ 	.word	0xffffffff


	//   ....[10]....
        /*0064*/ 	.word	0xffffffff


	//   ....[11]....
        /*0068*/ 	.word	0xffffffff


	//   ....[12]....
        /*006c*/ 	.word	0xffffffff


	//   ....[13]....
        /*0070*/ 	.word	0xffffffff


	//   ....[14]....
        /*0074*/ 	.word	0xffffffff


	//   ....[15]....
        /*0078*/ 	.word	0xffffffff


	//----- nvinfo : EIATTR_COOP_GROUP_INSTR_OFFSETS
	.align		4
.L_1602:
        /*007c*/ 	.byte	0x04, 0x28
        /*007e*/ 	.short	(.L_1604 - .L_1603)


	//   ....[0]....
.L_1603:
        /*0080*/ 	.word	0x00008670


	//   ....[1]....
        /*0084*/ 	.word	0x000086a0


	//   ....[2]....
        /*0088*/ 	.word	0x000086b0


	//   ....[3]....
        /*008c*/ 	.word	0x00008740


	//   ....[4]....
        /*0090*/ 	.word	0x0000b4a0


	//   ....[5]....
        /*0094*/ 	.word	0x0000b4c0


	//   ....[6]....
        /*0098*/ 	.word	0x0000b4e0


	//   ....[7]....
        /*009c*/ 	.word	0x0000b500


	//   ....[8]....
        /*00a0*/ 	.word	0x0000da90


	//   ....[9]....
        /*00a4*/ 	.word	0x0000dab0


	//   ....[10]....
        /*00a8*/ 	.word	0x0000dae0


	//   ....[11]....
        /*00ac*/ 	.word	0x0000daf0


	//   ....[12]....
        /*00b0*/ 	.word	0x0000ee40


	//   ....[13]....
        /*00b4*/ 	.word	0x0000ee80


	//   ....[14]....
        /*00b8*/ 	.word	0x0000eec0


	//   ....[15]....
        /*00bc*/ 	.word	0x0000eee0


	//----- nvinfo : EIATTR_EXIT_INSTR_OFFSETS
	.align		4
.L_1604:
        /*00c0*/ 	.byte	0x04, 0x1c
        /*00c2*/ 	.short	(.L_1606 - .L_1605)


	//   ....[0]....
.L_1605:
        /*00c4*/ 	.word	0x00000300


	//   ....[1]....
        /*00c8*/ 	.word	0x00000860


	//   ....[2]....
        /*00cc*/ 	.word	0x00000890


	//   ....[3]....
        /*00d0*/ 	.word	0x0000f8e0


	//   ....[4]....
        /*00d4*/ 	.word	0x0000f990


	//----- nvinfo : EIATTR_CTAIDZ_USED
	.align		4
.L_1606:
        /*00d8*/ 	.byte	0x01, 0x04
	.zero		2


	//----- nvinfo : EIATTR_CRS_STACK_SIZE
	.align		4
        /*00dc*/ 	.byte	0x04, 0x1e
        /*00de*/ 	.short	(.L_1608 - .L_1607)
.L_1607:
        /*00e0*/ 	.word	0x00000000
.L_1608:


//--------------------- .nv.info._ZN5flash24flash_fwd_splitkv_kernelI23Flash_fwd_kernel_traitsILi32ELi64ELi128ELi4ELb0ELb0EN7cutlass10bfloat16_tE19Flash_kernel_traitsILi32ELi64ELi128ELi4ES3_EELb1ELb0ELb0ELb0ELb1ELb1ELb0ELb1EEEvNS_16Flash_fwd_paramsE --------------------------
	.section	.nv.info._ZN5flash24flash_fwd_splitkv_kernelI23Flash_fwd_kernel_traitsILi32ELi64ELi128ELi4ELb0ELb0EN7cutlass10bfloat16_tE19Flash_kernel_traitsILi32ELi64ELi128ELi4ES3_EELb1ELb0ELb0ELb0ELb1ELb1ELb0ELb1EEEvNS_16Flash_fwd_paramsE,"",@"SHT_CUDA_INFO"
	.sectionflags	@""
	.align	4


	//----- nvinfo : EIATTR_CUDA_API_VERSION
	.align		4
        /*0000*/ 	.byte	0x04, 0x37
        /*0002*/ 	.short	(.L_1610 - .L_1609)
.L_1609:
        /*0004*/ 	.word	0x00000082


	//----- nvinfo : EIATTR_SW2861232_WAR
	.align		4
.L_1610:
        /*0008*/ 	.byte	0x01, 0x35
	.zero		2


	//----- nvinfo : EIATTR_PARAM_CBANK
	.align		4
        /*000c*/ 	.byte	0x04, 0x0a
        /*000e*/ 	.short	(.L_1612 - .L_1611)
	.align		4
.L_1611:
        /*0010*/ 	.word	index@(.nv.constant0._ZN5flash24flash_fwd_splitkv_kernelI23Flash_fwd_kernel_traitsILi32ELi64ELi128ELi4ELb0ELb0EN7cutlass10bfloat16_tE19Flash_kernel_traitsILi32ELi64ELi128ELi4ES3_EELb1ELb0ELb0ELb0ELb1ELb1ELb0ELb1EEEvNS_16Flash_fwd_paramsE)
        /*0014*/ 	.short	0x0160
        /*0016*/ 	.short	0x01d0


	//----- nvinfo : EIATTR_CBANK_PARAM_SIZE
	.align		4
.L_1612:
        /*0018*/ 	.byte	0x03, 0x19
        /*001a*/ 	.short	0x01d0


	//----- nvinfo : EIATTR_KPARAM_INFO
	.align		4
        /*001c*/ 	.byte	0x04, 0x17
        /*001e*/ 	.short	(.L_1614 - .L_1613)
.L_1613:
        /*0020*/ 	.word	0x00000000
        /*0024*/ 	.short	0x0000
        /*0026*/ 	.short	0x0000
        /*0028*/ 	.byte	0x00, 0xf0, 0x41, 0x07


	//----- nvinfo : EIATTR_MAXREG_COUNT
	.align		4
.L_1614:
        /*002c*/ 	.byte	0x03, 0x1b
        /*002e*/ 	.short	0x00ff


	//----- nvinfo : EIATTR_NUM_BARRIERS
	.align		4
        /*0030*/ 	.byte	0x02, 0x4c
        /*0032*/ 	.byte	0x01
	.zero		1


	//----- nvinfo : EIATTR_MERCURY_ISA_VERSION
	.align		4
        /*0034*/ 	.byte	0x03, 0x5f
        /*0036*/ 	.short	0x0000


	//----- nvinfo : EIATTR_COOP_GROUP_MASK_REGIDS
	.align		4
        /*0038*/ 	.byte	0x04, 0x29
        /*003a*/ 	.short	(.L_1616 - .L_1615)


	//   ....[0]....
.L_1615:
        /*003c*/ 	.word	0xffffffff


	//   ....[1]....
        /*0040*/ 	.word	0xffffffff


	//   ....[2]....
        /*0044*/ 	.word	0xffffffff


	//   ....[3]....
        /*0048*/ 	.word	0xffffffff


	//   ....[4]....
        /*004c*/ 	.word	0xffffffff


	//   ....[5]....
        /*0050*/ 	.word	0xffffffff


	//   ....[6]....
        /*0054*/ 	.word	0xffffffff


	//   ....[7]....
        /*0058*/ 	.word	0xffffffff


	//   ....[8]....
        /*005c*/ 	.word	0xffffffff


	//   ....[9]....
        /*0060*/ 	.word	0xffffffff


	//   ....[10]....
        /*0064*/ 	.word	0xffffffff


	//   ....[11]....
        /*0068*/ 	.word	0xffffffff


	//   ....[12]....
        /*006c*/ 	.word	0xffffffff


	//   ....[13]....
        /*0070*/ 	.word	0xffffffff


	//   ....[14]....
        /*0074*/ 	.word	0xffffffff


	//   ....[15]....
        /*0078*/ 	.word	0xffffffff


	//----- nvinfo : EIATTR_COOP_GROUP_INSTR_OFFSETS
	.align		4
.L_1616:
        /*007c*/ 	.byte	0x04, 0x28
        /*007e*/ 	.short	(.L_1618 - .L_1617)


	//   ....[0]....
.L_1617:
        /*0080*/ 	.word	0x00008d80


	//   ....[1]....
        /*0084*/ 	.word	0x00008da0


	//   ....[2]....
        /*0088*/ 	.word	0x00008df0


	//   ....[3]....
        /*008c*/ 	.word	0x00008e00


	//   ....[4]....
        /*0090*/ 	.word	0x0000c3b0


	//   ....[5]....
        /*0094*/ 	.word	0x0000c3c0


	//   ....[6]....
        /*0098*/ 	.word	0x0000c3f0


	//   ....[7]....
        /*009c*/ 	.word	0x0000c400


	//   ....[8]....
        /*00a0*/ 	.word	0x0000f1d0


	//   ....[9]....
        /*00a4*/ 	.word	0x0000f1e0


	//   ....[10]....
        /*00a8*/ 	.word	0x0000f210


	//   ....[11]....
        /*00ac*/ 	.word	0x0000f220


	//   ....[12]....
        /*00b0*/ 	.word	0x00010560


	//   ....[13]....
        /*00b4*/ 	.word	0x000105a0


	//   ....[14]....
        /*00b8*/ 	.word	0x000105e0


	//   ....[15]....
        /*00bc*/ 	.word	0x000105f0


	//----- nvinfo : EIATTR_EXIT_INSTR_OFFSETS
	.align		4
.L_1618:
        /*00c0*/ 	.byte	0x04, 0x1c
        /*00c2*/ 	.short	(.L_1620 - .L_1619)


	//   ....[0]....
.L_1619:
        /*00c4*/ 	.word	0x00000310


	//   ....[1]....
        /*00c8*/ 	.word	0x00000870


	//   ....[2]....
        /*00cc*/ 	.word	0x000008a0


	//   ....[3]....
        /*00d0*/ 	.word	0x00011000


	//   ....[4]....
        /*00d4*/ 	.word	0x000110c0


	//----- nvinfo : EIATTR_CTAIDZ_USED
	.align		4
.L_1620:
        /*00d8*/ 	.byte	0x01, 0x04
	.zero		2


	//----- nvinfo : EIATTR_CRS_STACK_SIZE
	.align		4
        /*00dc*/ 	.byte	0x04, 0x1e
        /*00de*/ 	.short	(.L_1622 - .L_1621)
.L_1621:
        /*00e0*/ 	.word	0x00000000
.L_1622:


//--------------------- .nv.info._ZN5flash24flash_fwd_splitkv_kernelI23Flash_fwd_kernel_traitsILi32ELi64ELi128ELi4ELb0ELb0EN7cutlass10bfloat16_tE19Flash_kernel_traitsILi32ELi64ELi128ELi4ES3_EELb1ELb0ELb1ELb0ELb0ELb0ELb0ELb1EEEvNS_16Flash_fwd_paramsE --------------------------
	.section	.nv.info._ZN5flash24flash_fwd_splitkv_kernelI23Flash_fwd_kernel_traitsILi32ELi64ELi128ELi4ELb0ELb0EN7cutlass10bfloat16_tE19Flash_kernel_traitsILi32ELi64ELi128ELi4ES3_EELb1ELb0ELb1ELb0ELb0ELb0ELb0ELb1EEEvNS_16Flash_fwd_paramsE,"",@"SHT_CUDA_INFO"
	.sectionflags	@""
	.align	4


	//----- nvinfo : EIATTR_CUDA_API_VERSION
	.align		4
        /*0000*/ 	.byte	0x04, 0x37
        /*0002*/ 	.short	(.L_1624 - .L_1623)
.L_1623:
        /*0004*/ 	.word	0x00000082


	//----- nvinfo : EIATTR_SW2861232_WAR
	.align		4
.L_1624:
        /*0008*/ 	.byte	0x01, 0x35
	.zero		2


	//----- nvinfo : EIATTR_PARAM_CBANK
	.align		4
        /*000c*/ 	.byte	0x04, 0x0a
        /*000e*/ 	.short	(.L_1626 - .L_1625)
	.align		4
.L_1625:
        /*0010*/ 	.word	index@(.nv.constant0._ZN5flash24flash_fwd_splitkv_kernelI23Flash_fwd_kernel_traitsILi32ELi64ELi128ELi4ELb0ELb0EN7cutlass10bfloat16_tE19Flash_kernel_traitsILi32ELi64ELi128ELi4ES3_EELb1ELb0ELb1ELb0ELb0ELb0ELb0ELb1EEEvNS_16Flash_fwd_paramsE)
        /*0014*/ 	.short	0x0160
        /*0016*/ 	.short	0x01d0


	//----- nvinfo : EIATTR_CBANK_PARAM_SIZE
	.align		4
.L_1626:
        /*0018*/ 	.byte	0x03, 0x19
        /*001a*/ 	.short	0x01d0


	//----- nvinfo : EIATTR_KPARAM_INFO
	.align		4
        /*001c*/ 	.byte	0x04, 0x17
        /*001e*/ 	.short	(.L_1628 - .L_1627)
.L_1627:
        /*0020*/ 	.word	0x00000000
        /*0024*/ 	.short	0x0000
        /*0026*/ 	.short	0x0000
        /*0028*/ 	.byte	0x00, 0xf0, 0x41, 0x07


	//----- nvinfo : EIATTR_MAXREG_COUNT
	.align		4
.L_1628:
        /*002c*/ 	.byte	0x03, 0x1b
        /*002e*/ 	.short	0x00ff


	//----- nvinfo : EIATTR_NUM_BARRIERS
	.align		4
        /*0030*/ 	.byte	0x02, 0x4c
        /*0032*/ 	.byte	0x01
	.zero		1


	//----- nvinfo : EIATTR_MERCURY_ISA_VERSION
	.align		4
        /*0034*/ 	.byte	0x03, 0x5f
        /*0036*/ 	.short	0x0000


	//----- nvinfo : EIATTR_COOP_GROUP_MASK_REGIDS
	.align		4
        /*0038*/ 	.byte	0x04, 0x29
        /*003a*/ 	.short	(.L_1630 - .L_1629)


	//   ....[0]....
.L_1629:
        /*003c*/ 	.word	0xffffffff


	//   ....[1]....
        /*0040*/ 	.word	0xffffffff


	//   ....[2]....
        /*0044*/ 	.word	0xffffffff


	//   ....[3]....
        /*0048*/ 	.word	0xffffffff


	//   ....[4]....
        /*004c*/ 	.word	0xffffffff


	//   ....[5]....
        /*0050*/ 	.word	0xffffffff


	//   ....[6]....
        /*0054*/ 	.word	0xffffffff


	//   ....[7]....
        /*0058*/ 	.word	0xffffffff


	//   ....[8]....
        /*005c*/ 	.word	0xffffffff


	//   ....[9]....
        /*0060*/ 	.word	0xffffffff


	//   ....[10]....
        /*0064*/ 	.word	0xffffffff


	//   ....[11]....
        /*0068*/ 	.word	0xffffffff


	//   ....[12]....
        /*006c*/ 	.word	0xffffffff


	//   ....[13]....
        /*0070*/ 	.word	0xffffffff


	//   ....[14]....
        /*0074*/ 	.word	0xffffffff


	//   ....[15]....
        /*0078*/ 	.word	0xffffffff


	//----- nvinfo : EIATTR_COOP_GROUP_INSTR_OFFSETS
	.align		4
.L_1630:
        /*007c*/ 	.byte	0x04, 0x28
        /*007e*/ 	.short	(.L_1632 - .L_1631)


	//   ....[0]....
.L_1631:
        /*0080*/ 	.word	0x00009370


	//   ....[1]....
        /*0084*/ 	.word	0x00009390


	//   ....[2]....
        /*0088*/ 	.word	0x00009710


	//   ....[3]....
        /*008c*/ 	.word	0x000097a0


	//   ....[4]....
        /*0090*/ 	.word	0x0000cae0


	//   ....[5]....
        /*0094*/ 	.word	0x0000cb70


	//   ....[6]....
        /*0098*/ 	.word	0x0000cf20


	//   ....[7]....
        /*009c*/ 	.word	0x0000cfb0


	//   ....[8]....
        /*00a0*/ 	.word	0x0000fd70


	//   ....[9]....
        /*00a4*/ 	.word	0x0000fd90


	//   ....[10]....
        /*00a8*/ 	.word	0x0000fdb0


	//   ....[11]....
        /*00ac*/ 	.word	0x0000fdd0


	//   ....[12]....
        /*00b0*/ 	.word	0x00011110


	//   ....[13]....
        /*00b4*/ 	.word	0x00011150


	//   ....[14]....
        /*00b8*/ 	.word	0x00011190


	//   ....[15]....
        /*00bc*/ 	.word	0x000111a0


	//----- nvinfo : EIATTR_EXIT_INSTR_OFFSETS
	.align		4
.L_1632:
        /*00c0*/ 	.byte	0x04, 0x1c
        /*00c2*/ 	.short	(.L_1634 - .L_1633)


	//   ....[0]....
.L_1633:
        /*00c4*/ 	.word	0x00000310


	//   ....[1]....
        /*00c8*/ 	.word	0x00000880


	//   ....[2]....
        /*00cc*/ 	.word	0x000008b0


	//   ....[3]....
        /*00d0*/ 	.word	0x00011bb0


	//   ....[4]....
        /*00d4*/ 	.word	0x00011c60


	//----- nvinfo : EIATTR_CTAIDZ_USED
	.align		4
.L_1634:
        /*00d8*/ 	.byte	0x01, 0x04
	.zero		2


	//----- nvinfo : EIATTR_CRS_STACK_SIZE
	.align		4
        /*00dc*/ 	.byte	0x04, 0x1e
        /*00de*/ 	.short	(.L_1636 - .L_1635)
.L_1635:
        /*00e0*/ 	.word	0x00000000
.L_1636:


//--------------------- .nv.info._ZN5flash24flash_fwd_splitkv_kernelI23Flash_fwd_kernel_traitsILi32ELi64ELi128ELi4ELb0ELb0EN7cutlass10bfloat16_tE19Flash_kernel_traitsILi32ELi64ELi128ELi4ES3_EELb1ELb0ELb1ELb0ELb0ELb1ELb0ELb1EEEvNS_16Flash_fwd_paramsE --------------------------
	.section	.nv.info._ZN5flash24flash_fwd_splitkv_kernelI23Flash_fwd_kernel_traitsILi32ELi64ELi128ELi4ELb0ELb0EN7cutlass10bfloat16_tE19Flash_kernel_traitsILi32ELi64ELi128ELi4ES3_EELb1ELb0ELb1ELb0ELb0ELb1ELb0ELb1EEEvNS_16Flash_fwd_paramsE,"",@"SHT_CUDA_INFO"
	.sectionflags	@""
	.align	4


	//----- nvinfo : EIATTR_CUDA_API_VERSION
	.align		4
        /*0000*/ 	.byte	0x04, 0x37
        /*0002*/ 	.short	(.L_1638 - .L_1637)
.L_1637:
        /*0004*/ 	.word	0x00000082


	//----- nvinfo : EIATTR_SW2861232_WAR
	.align		4
.L_1638:
        /*0008*/ 	.byte	0x01, 0x35
	.zero		2


	//----- nvinfo : EIATTR_PARAM_CBANK
	.align		4
        /*000c*/ 	.byte	0x04, 0x0a
        /*000e*/ 	.short	(.L_1640 - .L_1639)
	.align		4
.L_1639:
        /*0010*/ 	.word	index@(.nv.constant0._ZN5flash24flash_fwd_splitkv_kernelI23Flash_fwd_kernel_traitsILi32ELi64ELi128ELi4ELb0ELb0EN7cutlass10bfloat16_tE19Flash_kernel_traitsILi32ELi64ELi128ELi4ES3_EELb1ELb0ELb1ELb0ELb0ELb1ELb0ELb1EEEvNS_16Flash_fwd_paramsE)
        /*0014*/ 	.short	0x0160
        /*0016*/ 	.short	0x01d0


	//----- nvinfo : EIATTR_CBANK_PARAM_SIZE
	.align		4
.L_1640:
        /*0018*/ 	.byte	0x03, 0x19
        /*001a*/ 	.short	0x01d0


	//----- nvinfo : EIATTR_KPARAM_INFO
	.align		4
        /*001c*/ 	.byte	0x04, 0x17
        /*001e*/ 	.short	(.L_1642 - .L_1641)
.L_1641:
        /*0020*/ 	.word	0x00000000
        /*0024*/ 	.short	0x0000
        /*0026*/ 	.short	0x0000
        /*0028*/ 	.byte	0x00, 0xf0, 0x41, 0x07


	//----- nvinfo : EIATTR_MAXREG_COUNT
	.align		4
.L_1642:
        /*002c*/ 	.byte	0x03, 0x1b
        /*002e*/ 	.short	0x00ff


	//----- nvinfo : EIATTR_NUM_BARRIERS
	.align		4
        /*0030*/ 	.byte	0x02, 0x4c
        /*0032*/ 	.byte	0x01
	.zero		1


	//----- nvinfo : EIATTR_MERCURY_ISA_VERSION
	.align		4
        /*0034*/ 	.byte	0x03, 0x5f
        /*0036*/ 	.short	0x0000


	//----- nvinfo : EIATTR_COOP_GROUP_MASK_REGIDS
	.align		4
        /*0038*/ 	.byte	0x04, 0x29
        /*003a*/ 	.short	(.L_1644 - .L_1643)


	//   ....[0]....
.L_1643:
        /*003c*/ 	.word	0xffffffff


	//   ....[1]....
        /*0040*/ 	.word	0xffffffff


	//   ....[2]....
        /*0044*/ 	.word	0xffffffff


	//   ....[3]....
        /*0048*/ 	.word	0xffffffff


	//   ....[4]....
        /*004c*/ 	.word	0xffffffff


	//   ....[5]....
        /*0050*/ 	.word	0xffffffff


	//   ....[6]....
        /*0054*/ 	.word	0xffffffff


	//   ....[7]....
        /*0058*/ 	.word	0xffffffff


	//   ....[8]....
        /*005c*/ 	.word	0xffffffff


	//   ....[9]....
        /*0060*/ 	.word	0xffffffff


	//   ....[10]....
        /*0064*/ 	.word	0xffffffff


	//   ....[11]....
        /*0068*/ 	.word	0xffffffff


	//   ....[12]....
        /*006c*/ 	.word	0xffffffff


	//   ....[13]....
        /*0070*/ 	.word	0xffffffff


	//   ....[14]....
        /*0074*/ 	.word	0xffffffff


	//   ....[15]....
        /*0078*/ 	.word	0xffffffff


	//----- nvinfo : EIATTR_COOP_GROUP_INSTR_OFFSETS
	.align		4
.L_1644:
        /*007c*/ 	.byte	0x04, 0x28
        /*007e*/ 	.short	(.L_1646 - .L_1645)


	//   ....[0]....
.L_1645:
        /*0080*/ 	.word	0x00009a50


	//   ....[1]....
        /*0084*/ 	.word	0x00009ac0


	//   ....[2]....
        /*0088*/ 	.word	0x00009fa0


	//   ....[3]....
        /*008c*/ 	.word	0x0000a000


	//   ....[4]....
        /*0090*/ 	.word	0x0000daa0


	//   ....[5]....
        /*0094*/ 	.word	0x0000db30


	//   ....[6]....
        /*0098*/ 	.word	0x0000df50


	//   ....[7]....
        /*009c*/ 	.word	0x0000e020


	//   ....[8]....
        /*00a0*/ 	.word	0x00011570


	//   ....[9]....
        /*00a4*/ 	.word	0x000115a0


	//   ....[10]....
        /*00a8*/ 	.word	0x000115c0


	//   ....[11]....
        /*00ac*/ 	.word	0x000115e0


	//   ....[12]....
        /*00b0*/ 	.word	0x00012920


	//   ....[13]....
        /*00b4*/ 	.word	0x00012950


	//   ....[14]....
        /*00b8*/ 	.word	0x000129a0


	//   ....[15]....
        /*00bc*/ 	.word	0x000129c0


	//----- nvinfo : EIATTR_EXIT_INSTR_OFFSETS
	.align		4
.L_1646:
        /*00c0*/ 	.byte	0x04, 0x1c
        /*00c2*/ 	.short	(.L_1648 - .L_1647)


	//   ....[0]....
.L_1647:
        /*00c4*/ 	.word	0x00000310


	//   ....[1]....
        /*00c8*/ 	.word	0x00000880


	//   ....[2]....
        /*00cc*/ 	.word	0x000008b0


	//   ....[3]....
        /*00d0*/ 	.word	0x000133c0


	//   ....[4]....
        /*00d4*/ 	.word	0x00013470


	//----- nvinfo : EIATTR_CTAIDZ_USED
	.align		4
.L_1648:
        /*00d8*/ 	.byte	0x01, 0x04
	.zero		2


	//----- nvinfo : EIATTR_CRS_STACK_SIZE
	.align		4
        /*00dc*/ 	.byte	0x04, 0x1e
        /*00de*/ 	.short	(.L_1650 - .L_1649)
.L_1649:
        /*00e0*/ 	.word	0x00000000
.L_1650:


//--------------------- .nv.info._ZN5flash24flash_fwd_splitkv_kernelI23Flash_fwd_kernel_traitsILi32ELi64ELi128ELi4ELb0ELb0EN7cutlass10bfloat16_tE19Flash_kernel_traitsILi32ELi64ELi128ELi4ES3_EELb1ELb0ELb0ELb0ELb1ELb0ELb1ELb0EEEvNS_16Flash_fwd_paramsE --------------------------
	.section	.nv.info._ZN5flash24flash_fwd_splitkv_kernelI23Flash_fwd_kernel_traitsILi32ELi64ELi128ELi4ELb0ELb0EN7cutlass10bfloat16_tE19Flash_kernel_traitsILi32ELi64ELi128ELi4ES3_EELb1ELb0ELb0ELb0ELb1ELb0ELb1ELb0EEEvNS_16Flash_fwd_paramsE,"",@"SHT_CUDA_INFO"
	.sectionflags	@""
	.align	4


	//----- nvinfo : EIATTR_CUDA_API_VERSION
	.align		4
        /*0000*/ 	.byte	0x04, 0x37
        /*0002*/ 	.short	(.L_1652 - .L_1651)
.L_1651:
        /*0004*/ 	.word	0x00000082


	//----- nvinfo : EIATTR_SW2861232_WAR
	.align		4
.L_1652:
        /*0008*/ 	.byte	0x01, 0x35
	.zero		2


	//----- nvinfo : EIATTR_PARAM_CBANK
	.align		4
        /*000c*/ 	.byte	0x04, 0x0a
        /*000e*/ 	.short	(.L_1654 - .L_1653)
	.align		4
.L_1653:
        /*0010*/ 	.word	index@(.nv.constant0._ZN5flash24flash_fwd_splitkv_kernelI23Flash_fwd_kernel_traitsILi32ELi64ELi128ELi4ELb0ELb0EN7cutlass10bfloat16_tE19Flash_kernel_traitsILi32ELi64ELi128ELi4ES3_EELb1ELb0ELb0ELb0ELb1ELb0ELb1ELb0EEEvNS_16Flash_fwd_paramsE)
        /*0014*/ 	.short	0x0160
        /*0016*/ 	.short	0x01d0


	//----- nvinfo : EIATTR_CBANK_PARAM_SIZE
	.align		4
.L_1654:
        /*0018*/ 	.byte	0x03, 0x19
        /*001a*/ 	.short	0x01d0


	//----- nvinfo : EIATTR_KPARAM_INFO
	.align		4
        /*001c*/ 	.byte	0x04, 0x17
        /*001e*/ 	.short	(.L_1656 - .L_1655)
.L_1655:
        /*0020*/ 	.word	0x00000000
        /*0024*/ 	.short	0x0000
        /*0026*/ 	.short	0x0000
        /*0028*/ 	.byte	0x00, 0xf0, 0x41, 0x07


	//----- nvinfo : EIATTR_MAXREG_COUNT
	.align		4
.L_1656:
        /*002c*/ 	.byte	0x03, 0x1b
        /*002e*/ 	.short	0x00ff


	//----- nvinfo : EIATTR_NUM_BARRIERS
	.align		4
        /*0030*/ 	.byte	0x02, 0x4c
        /*0032*/ 	.byte	0x01
	.zero		1


	//----- nvinfo : EIATTR_MERCURY_ISA_VERSION
	.align		4
        /*0034*/ 	.byte	0x03, 0x5f
        /*0036*/ 	.short	0x0000


	//----- nvinfo : EIATTR_COOP_GROUP_MASK_REGIDS
	.align		4
        /*0038*/ 	.byte	0x04, 0x29
        /*003a*/ 	.short	(.L_1658 - .L_1657)


	//   ....[0]....
.L_1657:
        /*003c*/ 	.word	0xffffffff


	//   ....[1]....
        /*0040*/ 	.word	0xffffffff


	//   ....[2]....
        /*0044*/ 	.word	0xffffffff


	//   ....[3]....
        /*0048*/ 	.word	0xffffffff


	//   ....[4]....
        /*004c*/ 	.word	0xffffffff


	//   ....[5]....
        /*0050*/ 	.word	0xffffffff


	//   ....[6]....
        /*0054*/ 	.word	0xffffffff


	//   ....[7]....
        /*0058*/ 	.word	0xffffffff


	//   ....[8]....
        /*005c*/ 	.word	0xffffffff


	//   ....[9]....
        /*0060*/ 	.word	0xffffffff


	//   ....[10]....
        /*0064*/ 	.word	0xffffffff


	//   ....[11]....
        /*0068*/ 	.word	0xffffffff


	//   ....[12]....
        /*006c*/ 	.word	0xffffffff


	//   ....[13]....
        /*0070*/ 	.word	0xffffffff


	//   ....[14]....
        /*0074*/ 	.word	0xffffffff


	//   ....[15]....
        /*0078*/ 	.word	0xffffffff


	//----- nvinfo : EIATTR_COOP_GROUP_INSTR_OFFSETS
	.align		4
.L_1658:
        /*007c*/ 	.byte	0x04, 0x28
        /*007e*/ 	.short	(.L_1660 - .L_1659)


	//   ....[0]....
.L_1659:
        /*0080*/ 	.word	0x000038d0


	//   ....[1]....
        /*0084*/ 	.word	0x00003900


	//   ....[2]....
        /*0088*/ 	.word	0x00003e10


	//   ....[3]....
        /*008c*/ 	.word	0x00003e70


	//   ....[4]....
        /*0090*/ 	.word	0x00006670


	//   ....[5]....
        /*0094*/ 	.word	0x000066a0


	//   ....[6]....
        /*0098*/ 	.word	0x00006c40


	//   ....[7]....
        /*009c*/ 	.word	0x00006d00


	//   ....[8]....
        /*00a0*/ 	.word	0x00008eb0


	//   ....[9]....
        /*00a4*/ 	.word	0x00008ec0


	//   ....[10]....
        /*00a8*/ 	.word	0x00008ef0


	//   ....[11]....
        /*00ac*/ 	.word	0x00008f00


	//   ....[12]....
        /*00b0*/ 	.word	0x0000a230


	//   ....[13]....
        /*00b4*/ 	.word	0x0000a2a0


	//   ....[14]....
        /*00b8*/ 	.word	0x0000a310


	//   ....[15]....
        /*00bc*/ 	.word	0x0000a350


	//----- nvinfo : EIATTR_EXIT_INSTR_OFFSETS
	.align		4
.L_1660:
        /*00c0*/ 	.byte	0x04, 0x1c
        /*00c2*/ 	.short	(.L_1662 - .L_1661)


	//   ....[0]....
.L_1661:
        /*00c4*/ 	.word	0x00000410


	//   ....[1]....
        /*00c8*/ 	.word	0x000009d0


	//   ....[2]....
        /*00cc*/ 	.word	0x00000a00


	//   ....[3]....
        /*00d0*/ 	.word	0x0000ab50


	//   ....[4]....
        /*00d4*/ 	.word	0x0000ab70


	//----- nvinfo : EIATTR_CTAIDZ_USED
	.align		4
.L_1662:
        /*00d8*/ 	.byte	0x01, 0x04
	.zero		2


	//----- nvinfo : EIATTR_CRS_STACK_SIZE
	.align		4
        /*00dc*/ 	.byte	0x04, 0x1e
        /*00de*/ 	.short	(.L_1664 - .L_1663)
.L_1663:
        /*00e0*/ 	.word	0x00000000
.L_1664:


//--------------------- .nv.info._ZN5flash24flash_fwd_splitkv_kernelI23Flash_fwd_kernel_traitsILi32ELi64ELi128ELi4ELb0ELb0EN7cutlass10bfloat16_tE19Flash_kernel_traitsILi32ELi64ELi128ELi4ES3_EELb1ELb0ELb0ELb0ELb1ELb1ELb1ELb0EEEvNS_16Flash_fwd_paramsE --------------------------
	.section	.nv.info._ZN5flash24flash_fwd_splitkv_kernelI23Flash_fwd_kernel_traitsILi32ELi64ELi128ELi4ELb0ELb0EN7cutlass10bfloat16_tE19Flash_kernel_traitsILi32ELi64ELi128ELi4ES3_EELb1ELb0ELb0ELb0ELb1ELb1ELb1ELb0EEEvNS_16Flash_fwd_paramsE,"",@"SHT_CUDA_INFO"
	.sectionflags	@""
	.align	4


	//----- nvinfo : EIATTR_CUDA_API_VERSION
	.align		4
        /*0000*/ 	.byte	0x04, 0x37
        /*0002*/ 	.short	(.L_1666 - .L_1665)
.L_1665:
        /*0004*/ 	.word	0x00000082


	//----- nvinfo : EIATTR_SW2861232_WAR
	.align		4
.L_1666:
        /*0008*/ 	.byte	0x01, 0x35
	.zero		2


	//----- nvinfo : EIATTR_PARAM_CBANK
	.align		4
        /*000c*/ 	.byte	0x04, 0x0a
        /*000e*/ 	.short	(.L_1668 - .L_1667)
	.align		4
.L_1667:
        /*0010*/ 	.word	index@(.nv.constant0._ZN5flash24flash_fwd_splitkv_kernelI23Flash_fwd_kernel_traitsILi32ELi64ELi128ELi4ELb0ELb0EN7cutlass10bfloat16_tE19Flash_kernel_traitsILi32ELi64ELi128ELi4ES3_EELb1ELb0ELb0ELb0ELb1ELb1ELb1ELb0EEEvNS_16Flash_fwd_paramsE)
        /*0014*/ 	.short	0x0160
        /*0016*/ 	.short	0x01d0


	//----- nvinfo : EIATTR_CBANK_PARAM_SIZE
	.align		4
.L_1668:
        /*0018*/ 	.byte	0x03, 0x19
        /*001a*/ 	.short	0x01d0


	//----- nvinfo : EIATTR_KPARAM_INFO
	.align		4
        /*001c*/ 	.byte	0x04, 0x17
        /*001e*/ 	.short	(.L_1670 - .L_1669)
.L_1669:
        /*0020*/ 	.word	0x00000000
        /*0024*/ 	.short	0x0000
        /*0026*/ 	.short	0x0000
        /*0028*/ 	.byte	0x00, 0xf0, 0x41, 0x07


	//----- nvinfo : EIATTR_MAXREG_COUNT
	.align		4
.L_1670:
        /*002c*/ 	.byte	0x03, 0x1b
        /*002e*/ 	.short	0x00ff


	//----- nvinfo : EIATTR_NUM_BARRIERS
	.align		4
        /*0030*/ 	.byte	0x02, 0x4c
        /*0032*/ 	.byte	0x01
	.zero		1


	//----- nvinfo : EIATTR_MERCURY_ISA_VERSION
	.align		4
        /*0034*/ 	.byte	0x03, 0x5f
        /*0036*/ 	.short	0x0000


	//----- nvinfo : EIATTR_COOP_GROUP_MASK_REGIDS
	.align		4
        /*0038*/ 	.byte	0x04, 0x29
        /*003a*/ 	.short	(.L_1672 - .L_1671)


	//   ....[0]....
.L_1671:
        /*003c*/ 	.word	0xffffffff


	//   ....[1]....
        /*0040*/ 	.word	0xffffffff


	//   ....[2]....
        /*0044*/ 	.word	0xffffffff


	//   ....[3]....
        /*0048*/ 	.word	0xffffffff


	//   ....[4]....
        /*004c*/ 	.word	0xffffffff


	//   ....[5]....
        /*0050*/ 	.word	0xffffffff


	//   ....[6]....
        /*0054*/ 	.word	0xffffffff


	//   ....[7]....
        /*0058*/ 	.word	0xffffffff


	//   ....[8]....
        /*005c*/ 	.word	0xffffffff


	//   ....[9]....
        /*0060*/ 	.word	0xffffffff


	//   ....[10]....
        /*0064*/ 	.word	0xffffffff


	//   ....[11]....
        /*0068*/ 	.word	0xffffffff


	//   ....[12]....
        /*006c*/ 	.word	0xffffffff


	//   ....[13]....
        /*0070*/ 	.word	0xffffffff


	//   ....[14]....
        /*0074*/ 	.word	0xffffffff


	//   ....[15]....
        /*0078*/ 	.word	0xffffffff


	//----- nvinfo : EIATTR_COOP_GROUP_INSTR_OFFSETS
	.align		4
.L_1672:
        /*007c*/ 	.byte	0x04, 0x28
        /*007e*/ 	.short	(.L_1674 - .L_1673)


	//   ....[0]....
.L_1673:
        /*0080*/ 	.word	0x00004100


	//   ....[1]....
        /*0084*/ 	.word	0x00004120


	//   ....[2]....
        /*0088*/ 	.word	0x00004590


	//   ....[3]....
        /*008c*/ 	.word	0x000045e0


	//   ....[4]....
        /*0090*/ 	.word	0x00007790


	//   ....[5]....
        /*0094*/ 	.word	0x000077c0


	//   ....[6]....
        /*0098*/ 	.word	0x000077f0


	//   ....[7]....
        /*009c*/ 	.word	0x00007850


	//   ....[8]....
        /*00a0*/ 	.word	0x0000a600


	//   ....[9]....
        /*00a4*/ 	.word	0x0000a620


	//   ....[10]....
        /*00a8*/ 	.word	0x0000a650


	//   ....[11]....
        /*00ac*/ 	.word	0x0000a660


	//   ....[12]....
        /*00b0*/ 	.word	0x0000b960


	//   ....[13]....
        /*00b4*/ 	.word	0x0000b9a0


	//   ....[14]....
        /*00b8*/ 	.word	0x0000ba30


	//   ....[15]....
        /*00bc*/ 	.word	0x0000ba50


	//----- nvinfo : EIATTR_EXIT_INSTR_OFFSETS
	.align		4
.L_1674:
        /*00c0*/ 	.byte	0x04, 0x1c
        /*00c2*/ 	.short	(.L_1676 - .L_1675)


	//   ....[0]....
.L_1675:
        /*00c4*/ 	.word	0x00000410


	//   ....[1]....
        /*00c8*/ 	.word	0x000009d0


	//   ....[2]....
        /*00cc*/ 	.word	0x00000a00


	//   ....[3]....
        /*00d0*/ 	.word	0x0000c280


	//   ....[4]....
        /*00d4*/ 	.word	0x0000c2a0


	//----- nvinfo : EIATTR_CTAIDZ_USED
	.align		4
.L_1676:
        /*00d8*/ 	.byte	0x01, 0x04
	.zero		2


	//----- nvinfo : EIATTR_CRS_STACK_SIZE
	.align		4
        /*00dc*/ 	.byte	0x04, 0x1e
        /*00de*/ 	.short	(.L_1678 - .L_1677)
.L_1677:
        /*00e0*/ 	.word	0x00000000
.L_1678:


//--------------------- .nv.info._ZN5flash24flash_fwd_splitkv_kernelI23Flash_fwd_kernel_traitsILi32ELi64ELi128ELi4ELb0ELb0EN7cutlass10bfloat16_tE19Flash_kernel_traitsILi32ELi64ELi128ELi4ES3_EELb1ELb0ELb1ELb0ELb0ELb0ELb1ELb0EEEvNS_16Flash_fwd_paramsE --------------------------
	.section	.nv.info._ZN5flash24flash_fwd_splitkv_kernelI23Flash_fwd_kernel_traitsILi32ELi64ELi128ELi4ELb0ELb0EN7cutlass10bfloat16_tE19Flash_kernel_traitsILi32ELi64ELi128ELi4ES3_EELb1ELb0ELb1ELb0ELb0ELb0ELb1ELb0EEEvNS_16Flash_fwd_paramsE,"",@"SHT_CUDA_INFO"
	.sectionflags	@""
	.align	4


	//----- nvinfo : EIATTR_CUDA_API_VERSION
	.align		4
        /*0000*/ 	.byte	0x04, 0x37
        /*0002*/ 	.short	(.L_1680 - .L_1679)
.L_1679:
        /*0004*/ 	.word	0x00000082


	//----- nvinfo : EIATTR_SW2861232_WAR
	.align		4
.L_1680:
        /*0008*/ 	.byte	0x01, 0x35
	.zero		2


	//----- nvinfo : EIATTR_PARAM_CBANK
	.align		4
        /*000c*/ 	.byte	0x04, 0x0a
        /*000e*/ 	.short	(.L_1682 - .L_1681)
	.align		4
.L_1681:
        /*0010*/ 	.word	index@(.nv.constant0._ZN5flash24flash_fwd_splitkv_kernelI23Flash_fwd_kernel_traitsILi32ELi64ELi128ELi4ELb0ELb0EN7cutlass10bfloat16_tE19Flash_kernel_traitsILi32ELi64ELi128ELi4ES3_EELb1ELb0ELb1ELb0ELb0ELb0ELb1ELb0EEEvNS_16Flash_fwd_paramsE)
        /*0014*/ 	.short	0x0160
        /*0016*/ 	.short	0x01d0


	//----- nvinfo : EIATTR_CBANK_PARAM_SIZE
	.align		4
.L_1682:
        /*0018*/ 	.byte	0x03, 0x19
        /*001a*/ 	.short	0x01d0


	//----- nvinfo : EIATTR_KPARAM_INFO
	.align		4
        /*001c*/ 	.byte	0x04, 0x17
        /*001e*/ 	.short	(.L_1684 - .L_1683)
.L_1683:
        /*0020*/ 	.word	0x00000000
        /*0024*/ 	.short	0x0000
        /*0026*/ 	.short	0x0000
        /*0028*/ 	.byte	0x00, 0xf0, 0x41, 0x07


	//----- nvinfo : EIATTR_MAXREG_COUNT
	.align		4
.L_1684:
        /*002c*/ 	.byte	0x03, 0x1b
        /*002e*/ 	.short	0x00ff


	//----- nvinfo : EIATTR_NUM_BARRIERS
	.align		4
        /*0030*/ 	.byte	0x02, 0x4c
        /*0032*/ 	.byte	0x01
	.zero		1


	//----- nvinfo : EIATTR_MERCURY_ISA_VERSION
	.align		4
        /*0034*/ 	.byte	0x03, 0x5f
        /*0036*/ 	.short	0x0000


	//----- nvinfo : EIATTR_COOP_GROUP_MASK_REGIDS
	.align		4
        /*0038*/ 	.byte	0x04, 0x29
        /*003a*/ 	.short	(.L_1686 - .L_1685)


	//   ....[0]....
.L_1685:
        /*003c*/ 	.word	0xffffffff


	//   ....[1]....
        /*0040*/ 	.word	0xffffffff


	//   ....[2]....
        /*0044*/ 	.word	0xffffffff


	//   ....[3]....
        /*0048*/ 	.word	0xffffffff


	//   ....[4]....
        /*004c*/ 	.word	0xffffffff


	//   ....[5]....
        /*0050*/ 	.word	0xffffffff


	//   ....[6]....
        /*0054*/ 	.word	0xffffffff


	//   ....[7]....
        /*0058*/ 	.word	0xffffffff


	//   ....[8]....
        /*005c*/ 	.word	0xffffffff


	//   ....[9]....
        /*0060*/ 	.word	0xffffffff


	//   ....[10]....
        /*0064*/ 	.word	0xffffffff


	//   ....[11]....
        /*0068*/ 	.word	0xffffffff


	//   ....[12]....
        /*006c*/ 	.word	0xffffffff


	//   ....[13]....
        /*0070*/ 	.word	0xffffffff


	//   ....[14]....
        /*0074*/ 	.word	0xffffffff


	//   ....[15]....
        /*0078*/ 	.word	0xffffffff


	//----- nvinfo : EIATTR_COOP_GROUP_INSTR_OFFSETS
	.align		4
.L_1686:
        /*007c*/ 	.byte	0x04, 0x28
        /*007e*/ 	.short	(.L_1688 - .L_1687)


	//   ....[0]....
.L_1687:
        /*0080*/ 	.word	0x000047a0


	//   ....[1]....
        /*0084*/ 	.word	0x000047d0


	//   ....[2]....
        /*0088*/ 	.word	0x00004cf0


	//   ....[3]....
        /*008c*/ 	.word	0x00004d40


	//   ....[4]....
        /*0090*/ 	.word	0x00008080


	//   ....[5]....
        /*0094*/ 	.word	0x000080b0


	//   ....[6]....
        /*0098*/ 	.word	0x00008540


	//   ....[7]....
        /*009c*/ 	.word	0x000085b0


	//   ....[8]....
        /*00a0*/ 	.word	0x0000b380


	//   ....[9]....
        /*00a4*/ 	.word	0x0000b390


	//   ....[10]....
        /*00a8*/ 	.word	0x0000b3b0


	//   ....[11]....
        /*00ac*/ 	.word	0x0000b3d0


	//   ....[12]....
        /*00b0*/ 	.word	0x0000c6f0


	//   ....[13]....
        /*00b4*/ 	.word	0x0000c730


	//   ....[14]....
        /*00b8*/ 	.word	0x0000c7a0


	//   ....[15]....
        /*00bc*/ 	.word	0x0000c7c0


	//----- nvinfo : EIATTR_EXIT_INSTR_OFFSETS
	.align		4
.L_1688:
        /*00c0*/ 	.byte	0x04, 0x1c
        /*00c2*/ 	.short	(.L_1690 - .L_1689)


	//   ....[0]....
.L_1689:
        /*00c4*/ 	.word	0x00000410


	//   ....[1]....
        /*00c8*/ 	.word	0x00000a10


	//   ....[2]....
        /*00cc*/ 	.word	0x00000a40


	//   ....[3]....
        /*00d0*/ 	.word	0x0000d0d0


	//   ....[4]....
        /*00d4*/ 	.word	0x0000d0f0


	//----- nvinfo : EIATTR_CTAIDZ_USED
	.align		4
.L_1690:
        /*00d8*/ 	.byte	0x01, 0x04
	.zero		2


	//----- nvinfo : EIATTR_CRS_STACK_SIZE
	.align		4
        /*00dc*/ 	.byte	0x04, 0x1e
        /*00de*/ 	.short	(.L_1692 - .L_1691)
.L_1691:
        /*00e0*/ 	.word	0x00000000
.L_1692:


//--------------------- .nv.info._ZN5flash24flash_fwd_splitkv_kernelI23Flash_fwd_kernel_traitsILi32ELi64ELi128ELi4ELb0ELb0EN7cutlass10bfloat16_tE19Flash_kernel_traitsILi32ELi64ELi128ELi4ES3_EELb1ELb0ELb1ELb0ELb0ELb1ELb1ELb0EEEvNS_16Flash_fwd_paramsE --------------------------
	.section	.nv.info._ZN5flash24flash_fwd_splitkv_kernelI23Flash_fwd_kernel_traitsILi32ELi64ELi128ELi4ELb0ELb0EN7cutlass10bfloat16_tE19Flash_kernel_traitsILi32ELi64ELi128ELi4ES3_EELb1ELb0ELb1ELb0ELb0ELb1ELb1ELb0EEEvNS_16Flash_fwd_paramsE,"",@"SHT_CUDA_INFO"
	.sectionflags	@""
	.align	4


	//----- nvinfo : EIATTR_CUDA_API_VERSION
	.align		4
        /*0000*/ 	.byte	0x04, 0x37
        /*0002*/ 	.short	(.L_1694 - .L_1693)
.L_1693:
        /*0004*/ 	.word	0x00000082


	//----- nvinfo : EIATTR_SW2861232_WAR
	.align		4
.L_1694:
        /*0008*/ 	.byte	0x01, 0x35
	.zero		2


	//----- nvinfo : EIATTR_PARAM_CBANK
	.align		4
        /*000c*/ 	.byte	0x04, 0x0a
        /*000e*/ 	.short	(.L_1696 - .L_1695)
	.align		4
.L_1695:
        /*0010*/ 	.word	index@(.nv.constant0._ZN5flash24flash_fwd_splitkv_kernelI23Flash_fwd_kernel_traitsILi32ELi64ELi128ELi4ELb0ELb0EN7cutlass10bfloat16_tE19Flash_kernel_traitsILi32ELi64ELi128ELi4ES3_EELb1ELb0ELb1ELb0ELb0ELb1ELb1ELb0EEEvNS_16Flash_fwd_paramsE)
        /*0014*/ 	.short	0x0160
        /*0016*/ 	.short	0x01d0


	//----- nvinfo : EIATTR_CBANK_PARAM_SIZE
	.align		4
.L_1696:
        /*0018*/ 	.byte	0x03, 0x19
        /*001a*/ 	.short	0x01d0


	//----- nvinfo : EIATTR_KPARAM_INFO
	.align		4
        /*001c*/ 	.byte	0x04, 0x17
        /*001e*/ 	.short	(.L_1698 - .L_1697)
.L_1697:
        /*0020*/ 	.word	0x00000000
        /*0024*/ 	.short	0x0000
        /*0026*/ 	.short	0x0000
        /*0028*/ 	.byte	0x00, 0xf0, 0x41, 0x07


	//----- nvinfo : EIATTR_MAXREG_COUNT
	.align		4
.L_1698:
        /*002c*/ 	.byte	0x03, 0x1b
        /*002e*/ 	.short	0x00ff


	//----- nvinfo : EIATTR_NUM_BARRIERS
	.align		4
        /*0030*/ 	.byte	0x02, 0x4c
        /*0032*/ 	.byte	0x01
	.zero		1


	//----- nvinfo : EIATTR_MERCURY_ISA_VERSION
	.align		4
        /*0034*/ 	.byte	0x03, 0x5f
        /*0036*/ 	.short	0x0000


	//----- nvinfo : EIATTR_COOP_GROUP_MASK_REGIDS
	.align		4
        /*0038*/ 	.byte	0x04, 0x29
        /*003a*/ 	.short	(.L_1700 - .L_1699)


	//   ....[0]....
.L_1699:
        /*003c*/ 	.word	0xffffffff


	//   ....[1]....
        /*0040*/ 	.word	0xffffffff


	//   ....[2]....
        /*0044*/ 	.word	0xffffffff


	//   ....[3]....
        /*0048*/ 	.word	0xffffffff


	//   ....[4]....
        /*004c*/ 	.word	0xffffffff


	//   ....[5]....
        /*0050*/ 	.word	0xffffffff


	//   ....[6]....
        /*0054*/ 	.word	0xffffffff


	//   ....[7]....
        /*0058*/ 	.word	0xffffffff


	//   ....[8]....
        /*005c*/ 	.word	0xffffffff


	//   ....[9]....
        /*0060*/ 	.word	0xffffffff


	//   ....[10]....
        /*0064*/ 	.word	0xffffffff


	//   ....[11]....
        /*0068*/ 	.word	0xffffffff


	//   ....[12]....
        /*006c*/ 	.word	0xffffffff


	//   ....[13]....
        /*0070*/ 	.word	0xffffffff


	//   ....[14]....
        /*0074*/ 	.word	0xffffffff


	//   ....[15]....
        /*0078*/ 	.word	0xffffffff


	//----- nvinfo : EIATTR_COOP_GROUP_INSTR_OFFSETS
	.align		4
.L_1700:
        /*007c*/ 	.byte	0x04, 0x28
        /*007e*/ 	.short	(.L_1702 - .L_1701)


	//   ....[0]....
.L_1701:
        /*0080*/ 	.word	0x00005030


	//   ....[1]....
        /*0084*/ 	.word	0x00005050


	//   ....[2]....
        /*0088*/ 	.word	0x000050a0


	//   ....[3]....
        /*008c*/ 	.word	0x000051c0


	//   ....[4]....
        /*0090*/ 	.word	0x00008f30


	//   ....[5]....
        /*0094*/ 	.word	0x00008fc0


	//   ....[6]....
        /*0098*/ 	.word	0x000093f0


	//   ....[7]....
        /*009c*/ 	.word	0x00009540


	//   ....[8]....
        /*00a0*/ 	.word	0x0000c9f0


	//   ....[9]....
        /*00a4*/ 	.word	0x0000ca20


	//   ....[10]....
        /*00a8*/ 	.word	0x0000ca40


	//   ....[11]....
        /*00ac*/ 	.word	0x0000ca60


	//   ....[12]....
        /*00b0*/ 	.word	0x0000dd80


	//   ....[13]....
        /*00b4*/ 	.word	0x0000ddc0


	//   ....[14]....
        /*00b8*/ 	.word	0x0000de40


	//   ....[15]....
        /*00bc*/ 	.word	0x0000de60


	//----- nvinfo : EIATTR_EXIT_INSTR_OFFSETS
	.align		4
.L_1702:
        /*00c0*/ 	.byte	0x04, 0x1c
        /*00c2*/ 	.short	(.L_1704 - .L_1703)


	//   ....[0]....
.L_1703:
        /*00c4*/ 	.word	0x00000410


	//   ....[1]....
        /*00c8*/ 	.word	0x00000a00


	//   ....[2]....
        /*00cc*/ 	.word	0x00000a30


	//   ....[3]....
        /*00d0*/ 	.word	0x0000e760


	//   ....[4]....
        /*00d4*/ 	.word	0x0000e780


	//----- nvinfo : EIATTR_CTAIDZ_USED
	.align		4
.L_1704:
        /*00d8*/ 	.byte	0x01, 0x04
	.zero		2


	//----- nvinfo : EIATTR_CRS_STACK_SIZE
	.align		4
        /*00dc*/ 	.byte	0x04, 0x1e
        /*00de*/ 	.short	(.L_1706 - .L_1705)
.L_1705:
        /*00e0*/ 	.word	0x00000000
.L_1706:


//--------------------- .nv.info._ZN5flash24flash_fwd_splitkv_kernelI23Flash_fwd_kernel_traitsILi32ELi64ELi128ELi4ELb0ELb0EN7cutlass10bfloat16_tE19Flash_kernel_traitsILi32ELi64ELi128ELi4ES3_EELb1ELb0ELb0ELb0ELb1ELb0ELb1ELb1EEEvNS_16Flash_fwd_paramsE --------------------------
	.section	.nv.info._ZN5flash24flash_fwd_splitkv_kernelI23Flash_fwd_kernel_traitsILi32ELi64ELi128ELi4ELb0ELb0EN7cutlass10bfloat16_tE19Flash_kernel_traitsILi32ELi64ELi128ELi4ES3_EELb1ELb0ELb0ELb0ELb1ELb0ELb1ELb1EEEvNS_16Flash_fwd_paramsE,"",@"SHT_CUDA_INFO"
	.sectionflags	@""
	.align	4


	//----- nvinfo : EIATTR_CUDA_API_VERSION
	.align		4
        /*0000*/ 	.byte	0x04, 0x37
        /*0002*/ 	.short	(.L_1708 - .L_1707)
.L_1707:
        /*0004*/ 	.word	0x00000082


	//----- nvinfo : EIATTR_SW2861232_WAR
	.align		4
.L_1708:
        /*0008*/ 	.byte	0x01, 0x35
	.zero		2


	//----- nvinfo : EIATTR_PARAM_CBANK
	.align		4
        /*000c*/ 	.byte	0x04, 0x0a
        /*000e*/ 	.short	(.L_1710 - .L_1709)
	.align		4
.L_1709:
        /*0010*/ 	.word	index@(.nv.constant0._ZN5flash24flash_fwd_splitkv_kernelI23Flash_fwd_kernel_traitsILi32ELi64ELi128ELi4ELb0ELb0EN7cutlass10bfloat16_tE19Flash_kernel_traitsILi32ELi64ELi128ELi4ES3_EELb1ELb0ELb0ELb0ELb1ELb0ELb1ELb1EEEvNS_16Flash_fwd_paramsE)
        /*0014*/ 	.short	0x0160
        /*0016*/ 	.short	0x01d0


	//----- nvinfo : EIATTR_CBANK_PARAM_SIZE
	.align		4
.L_1710:
        /*0018*/ 	.byte	0x03, 0x19
        /*001a*/ 	.short	0x01d0


	//----- nvinfo : EIATTR_KPARAM_INFO
	.align		4
        /*001c*/ 	.byte	0x04, 0x17
        /*001e*/ 	.short	(.L_1712 - .L_1711)
.L_1711:
        /*0020*/ 	.word	0x00000000
        /*0024*/ 	.short	0x0000
        /*0026*/ 	.short	0x0000
        /*0028*/ 	.byte	0x00, 0xf0, 0x41, 0x07


	//----- nvinfo : EIATTR_MAXREG_COUNT
	.align		4
.L_1712:
        /*002c*/ 	.byte	0x03, 0x1b
        /*002e*/ 	.short	0x00ff


	//----- nvinfo : EIATTR_NUM_BARRIERS
	.align		4
        /*0030*/ 	.byte	0x02, 0x4c
        /*0032*/ 	.byte	0x01
	.zero		1


	//----- nvinfo : EIATTR_MERCURY_ISA_VERSION
	.align		4
        /*0034*/ 	.byte	0x03, 0x5f
        /*0036*/ 	.short	0x0000


	//----- nvinfo : EIATTR_COOP_GROUP_MASK_REGIDS
	.align		4
        /*0038*/ 	.byte	0x04, 0x29
        /*003a*/ 	.short	(.L_1714 - .L_1713)


	//   ....[0]....
.L_1713:
        /*003c*/ 	.word	0xffffffff


	//   ....[1]....
        /*0040*/ 	.word	0xffffffff


	//   ....[2]....
        /*0044*/ 	.word	0xffffffff


	//   ....[3]....
        /*0048*/ 	.word	0xffffffff


	//   ....[4]....
        /*004c*/ 	.word	0xffffffff


	//   ....[5]....
        /*0050*/ 	.word	0xffffffff


	//   ....[6]....
        /*0054*/ 	.word	0xffffffff


	//   ....[7]....
        /*0058*/ 	.word	0xffffffff


	//   ....[8]....
        /*005c*/ 	.word	0xffffffff


	//   ....[9]....
        /*0060*/ 	.word	0xffffffff


	//   ....[10]....
        /*0064*/ 	.word	0xffffffff


	//   ....[11]....
        /*0068*/ 	.word	0xffffffff


	//   ....[12]....
        /*006c*/ 	.word	0xffffffff


	//   ....[13]....
        /*0070*/ 	.word	0xffffffff


	//   ....[14]....
        /*0074*/ 	.word	0xffffffff


	//   ....[15]....
        /*0078*/ 	.word	0xffffffff


	//----- nvinfo : EIATTR_COOP_GROUP_INSTR_OFFSETS
	.align		4
.L_1714:
        /*007c*/ 	.byte	0x04, 0x28
        /*007e*/ 	.short	(.L_1716 - .L_1715)


	//   ....[0]....
.L_1715:
        /*0080*/ 	.word	0x000087d0


	//   ....[1]....
        /*0084*/ 	.word	0x00008800


	//   ....[2]....
        /*0088*/ 	.word	0x00008810


	//   ....[3]....
        /*008c*/ 	.word	0x000088a0


	//   ....[4]....
        /*0090*/ 	.word	0x0000b5e0


	//   ....[5]....
        /*0094*/ 	.word	0x0000b5f0


	//   ....[6]....
        /*0098*/ 	.word	0x0000b620


	//   ....[7]....
        /*009c*/ 	.word	0x0000b630


	//   ....[8]....
        /*00a0*/ 	.word	0x0000dba0


	//   ....[9]....
        /*00a4*/ 	.word	0x0000dbc0


	//   ....[10]....
        /*00a8*/ 	.word	0x0000dbf0


	//   ....[11]....
        /*00ac*/ 	.word	0x0000dc00


	//   ....[12]....
        /*00b0*/ 	.word	0x0000ef30


	//   ....[13]....
        /*00b4*/ 	.word	0x0000ef70


	//   ....[14]....
        /*00b8*/ 	.word	0x0000eff0


	//   ....[15]....
        /*00bc*/ 	.word	0x0000f000


	//----- nvinfo : EIATTR_EXIT_INSTR_OFFSETS
	.align		4
.L_1716:
        /*00c0*/ 	.byte	0x04, 0x1c
        /*00c2*/ 	.short	(.L_1718 - .L_1717)


	//   ....[0]....
.L_1717:
        /*00c4*/ 	.word	0x00000420


	//   ....[1]....
        /*00c8*/ 	.word	0x000009d0


	//   ....[2]....
        /*00cc*/ 	.word	0x00000a00


	//   ....[3]....
        /*00d0*/ 	.word	0x0000f930


	//   ....[4]....
        /*00d4*/ 	.word	0x0000f950


	//----- nvinfo : EIATTR_CTAIDZ_USED
	.align		4
.L_1718:
        /*00d8*/ 	.byte	0x01, 0x04
	.zero		2


	//----- nvinfo : EIATTR_CRS_STACK_SIZE
	.align		4
        /*00dc*/ 	.byte	0x04, 0x1e
        /*00de*/ 	.short	(.L_1720 - .L_1719)
.L_1719:
        /*00e0*/ 	.word	0x00000000
.L_1720:


//--------------------- .nv.info._ZN5flash24flash_fwd_splitkv_kernelI23Flash_fwd_kernel_traitsILi32ELi64ELi128ELi4ELb0ELb0EN7cutlass10bfloat16_tE19Flash_kernel_traitsILi32ELi64ELi128ELi4ES3_EELb1ELb0ELb0ELb0ELb1ELb1ELb1ELb1EEEvNS_16Flash_fwd_paramsE --------------------------
	.section	.nv.info._ZN5flash24flash_fwd_splitkv_kernelI23Flash_fwd_kernel_traitsILi32ELi64ELi128ELi4ELb0ELb0EN7cutlass10bfloat16_tE19Flash_kernel_traitsILi32ELi64ELi128ELi4ES3_EELb1ELb0ELb0ELb0ELb1ELb1ELb1ELb1EEEvNS_16Flash_fwd_paramsE,"",@"SHT_CUDA_INFO"
	.sectionflags	@""
	.align	4


	//----- nvinfo : EIATTR_CUDA_API_VERSION
	.align		4
        /*0000*/ 	.byte	0x04, 0x37
        /*0002*/ 	.short	(.L_1722 - .L_1721)
.L_1721:
        /*0004*/ 	.word	0x00000082


	//----- nvinfo : EIATTR_SW2861232_WAR
	.align		4
.L_1722:
        /*0008*/ 	.byte	0x01, 0x35
	.zero		2


	//----- nvinfo : EIATTR_PARAM_CBANK
	.align		4
        /*000c*/ 	.byte	0x04, 0x0a
        /*000e*/ 	.short	(.L_1724 - .L_1723)
	.align		4
.L_1723:
        /*0010*/ 	.word	index@(.nv.constant0._ZN5flash24flash_fwd_splitkv_kernelI23Flash_fwd_kernel_traitsILi32ELi64ELi128ELi4ELb0ELb0EN7cutlass10bfloat16_tE19Flash_kernel_traitsILi32ELi64ELi128ELi4ES3_EELb1ELb0ELb0ELb0ELb1ELb1ELb1ELb1EEEvNS_16Flash_fwd_paramsE)
        /*0014*/ 	.short	0x0160
        /*0016*/ 	.short	0x01d0


	//----- nvinfo : EIATTR_CBANK_PARAM_SIZE
	.align		4
.L_1724:
        /*0018*/ 	.byte	0x03, 0x19
        /*001a*/ 	.short	0x01d0


	//----- nvinfo : EIATTR_KPARAM_INFO
	.align		4
        /*001c*/ 	.byte	0x04, 0x17
        /*001e*/ 	.short	(.L_1726 - .L_1725)
.L_1725:
        /*0020*/ 	.word	0x00000000
        /*0024*/ 	.short	0x0000
        /*0026*/ 	.short	0x0000
        /*0028*/ 	.byte	0x00, 0xf0, 0x41, 0x07


	//----- nvinfo : EIATTR_MAXREG_COUNT
	.align		4
.L_1726:
        /*002c*/ 	.byte	0x03, 0x1b
        /*002e*/ 	.short	0x00ff


	//----- nvinfo : EIATTR_NUM_BARRIERS
	.align		4
        /*0030*/ 	.byte	0x02, 0x4c
        /*0032*/ 	.byte	0x01
	.zero		1


	//----- nvinfo : EIATTR_MERCURY_ISA_VERSION
	.align		4
        /*0034*/ 	.byte	0x03, 0x5f
        /*0036*/ 	.short	0x0000


	//----- nvinfo : EIATTR_COOP_GROUP_MASK_REGIDS
	.align		4
        /*0038*/ 	.byte	0x04, 0x29
        /*003a*/ 	.short	(.L_1728 - .L_1727)


	//   ....[0]....
.L_1727:
        /*003c*/ 	.word	0xffffffff


	//   ....[1]....
        /*0040*/ 	.word	0xffffffff


	//   ....[2]....
        /*0044*/ 	.word	0xffffffff


	//   ....[3]....
        /*0048*/ 	.word	0xffffffff


	//   ....[4]....
        /*004c*/ 	.word	0xffffffff


	//   ....[5]....
        /*0050*/ 	.word	0xffffffff


	//   ....[6]....
        /*0054*/ 	.word	0xffffffff


	//   ....[7]....
        /*0058*/ 	.word	0xffffffff


	//   ....[8]....
        /*005c*/ 	.word	0xffffffff


	//   ....[9]....
        /*0060*/ 	.word	0xffffffff


	//   ....[10]....
        /*0064*/ 	.word	0xffffffff


	//   ....[11]....
        /*0068*/ 	.word	0xffffffff


	//   ....[12]....
        /*006c*/ 	.word	0xffffffff


	//   ....[13]....
        /*0070*/ 	.word	0xffffffff


	//   ....[14]....
        /*0074*/ 	.word	0xffffffff


	//   ....[15]....
        /*0078*/ 	.word	0xffffffff


	//----- nvinfo : EIATTR_COOP_GROUP_INSTR_OFFSETS
	.align		4
.L_1728:
        /*007c*/ 	.byte	0x04, 0x28
        /*007e*/ 	.short	(.L_1730 - .L_1729)


	//   ....[0]....
.L_1729:
        /*0080*/ 	.word	0x00008fc0


	//   ....[1]....
        /*0084*/ 	.word	0x00008fe0


	//   ....[2]....
        /*0088*/ 	.word	0x00009020


	//   ....[3]....
        /*008c*/ 	.word	0x00009030


	//   ....[4]....
        /*0090*/ 	.word	0x0000c5c0


	//   ....[5]....
        /*0094*/ 	.word	0x0000c5d0


	//   ....[6]....
        /*0098*/ 	.word	0x0000c600


	//   ....[7]....
        /*009c*/ 	.word	0x0000c610


	//   ....[8]....
        /*00a0*/ 	.word	0x0000f3b0


	//   ....[9]....
        /*00a4*/ 	.word	0x0000f3d0


	//   ....[10]....
        /*00a8*/ 	.word	0x0000f400


	//   ....[11]....
        /*00ac*/ 	.word	0x0000f410


	//   ....[12]....
        /*00b0*/ 	.word	0x00010730


	//   ....[13]....
        /*00b4*/ 	.word	0x00010770


	//   ....[14]....
        /*00b8*/ 	.word	0x000107f0


	//   ....[15]....
        /*00bc*/ 	.word	0x00010800


	//----- nvinfo : EIATTR_EXIT_INSTR_OFFSETS
	.align		4
.L_1730:
        /*00c0*/ 	.byte	0x04, 0x1c
        /*00c2*/ 	.short	(.L_1732 - .L_1731)


	//   ....[0]....
.L_1731:
        /*00c4*/ 	.word	0x00000420


	//   ....[1]....
        /*00c8*/ 	.word	0x000009d0


	//   ....[2]....
        /*00cc*/ 	.word	0x00000a00


	//   ....[3]....
        /*00d0*/ 	.word	0x00011130


	//   ....[4]....
        /*00d4*/ 	.word	0x00011150


	//----- nvinfo : EIATTR_CTAIDZ_USED
	.align		4
.L_1732:
        /*00d8*/ 	.byte	0x01, 0x04
	.zero		2


	//----- nvinfo : EIATTR_CRS_STACK_SIZE
	.align		4
        /*00dc*/ 	.byte	0x04, 0x1e
        /*00de*/ 	.short	(.L_1734 - .L_1733)
.L_1733:
        /*00e0*/ 	.word	0x00000000
.L_1734:


//--------------------- .nv.info._ZN5flash24flash_fwd_splitkv_kernelI23Flash_fwd_kernel_traitsILi32ELi64ELi128ELi4ELb0ELb0EN7cutlass10bfloat16_tE19Flash_kernel_traitsILi32ELi64ELi128ELi4ES3_EELb1ELb0ELb1ELb0ELb0ELb0ELb1ELb1EEEvNS_16Flash_fwd_paramsE --------------------------
	.section	.nv.info._ZN5flash24flash_fwd_splitkv_kernelI23Flash_fwd_kernel_traitsILi32ELi64ELi128ELi4ELb0ELb0EN7cutlass10bfloat16_tE19Flash_kernel_traitsILi32ELi64ELi128ELi4ES3_EELb1ELb0ELb1ELb0ELb0ELb0ELb1ELb1EEEvNS_16Flash_fwd_paramsE,"",@"SHT_CUDA_INFO"
	.sectionflags	@""
	.align	4


	//----- nvinfo : EIATTR_CUDA_API_VERSION
	.align		4
        /*0000*/ 	.byte	0x04, 0x37
        /*0002*/ 	.short	(.L_1736 - .L_1735)
.L_1735:
        /*0004*/ 	.word	0x00000082


	//----- nvinfo : EIATTR_SW2861232_WAR
	.align		4
.L_1736:
        /*0008*/ 	.byte	0x01, 0x35
	.zero		2


	//----- nvinfo : EIATTR_PARAM_CBANK
	.align		4
        /*000c*/ 	.byte	0x04, 0x0a
        /*000e*/ 	.short	(.L_1738 - .L_1737)
	.align		4
.L_1737:
        /*0010*/ 	.word	index@(.nv.constant0._ZN5flash24flash_fwd_splitkv_kernelI23Flash_fwd_kernel_traitsILi32ELi64ELi128ELi4ELb0ELb0EN7cutlass10bfloat16_tE19Flash_kernel_traitsILi32ELi64ELi128ELi4ES3_EELb1ELb0ELb1ELb0ELb0ELb0ELb1ELb1EEEvNS_16Flash_fwd_paramsE)
        /*0014*/ 	.short	0x0160
        /*0016*/ 	.short	0x01d0


	//----- nvinfo : EIATTR_CBANK_PARAM_SIZE
	.align		4
.L_1738:
        /*0018*/ 	.byte	0x03, 0x19
        /*001a*/ 	.short	0x01d0


	//----- nvinfo : EIATTR_KPARAM_INFO
	.align		4
        /*001c*/ 	.byte	0x04, 0x17
        /*001e*/ 	.short	(.L_1740 - .L_1739)
.L_1739:
        /*0020*/ 	.word	0x00000000
        /*0024*/ 	.short	0x0000
        /*0026*/ 	.short	0x0000
        /*0028*/ 	.byte	0x00, 0xf0, 0x41, 0x07


	//----- nvinfo : EIATTR_MAXREG_COUNT
	.align		4
.L_1740:
        /*002c*/ 	.byte	0x03, 0x1b
        /*002e*/ 	.short	0x00ff


	//----- nvinfo : EIATTR_NUM_BARRIERS
	.align		4
        /*0030*/ 	.byte	0x02, 0x4c
        /*0032*/ 	.byte	0x01
	.zero		1


	//----- nvinfo : EIATTR_MERCURY_ISA_VERSION
	.align		4
        /*0034*/ 	.byte	0x03, 0x5f
        /*0036*/ 	.short	0x0000


	//----- nvinfo : EIATTR_COOP_GROUP_MASK_REGIDS
	.align		4
        /*0038*/ 	.byte	0x04, 0x29
        /*003a*/ 	.short	(.L_1742 - .L_1741)


	//   ....[0]....
.L_1741:
        /*003c*/ 	.word	0xffffffff


	//   ....[1]....
        /*0040*/ 	.word	0xffffffff


	//   ....[2]....
        /*0044*/ 	.word	0xffffffff


	//   ....[3]....
        /*0048*/ 	.word	0xffffffff


	//   ....[4]....
        /*004c*/ 	.word	0xffffffff


	//   ....[5]....
        /*0050*/ 	.word	0xffffffff


	//   ....[6]....
        /*0054*/ 	.word	0xffffffff


	//   ....[7]....
        /*0058*/ 	.word	0xffffffff


	//   ....[8]....
        /*005c*/ 	.word	0xffffffff


	//   ....[9]....
        /*0060*/ 	.word	0xffffffff


	//   ....[10]....
        /*0064*/ 	.word	0xffffffff


	//   ....[11]....
        /*0068*/ 	.word	0xffffffff


	//   ....[12]....
        /*006c*/ 	.word	0xffffffff


	//   ....[13]....
        /*0070*/ 	.word	0xffffffff


	//   ....[14]....
        /*0074*/ 	.word	0xffffffff


	//   ....[15]....
        /*0078*/ 	.word	0xffffffff


	//----- nvinfo : EIATTR_COOP_GROUP_INSTR_OFFSETS
	.align		4
.L_1742:
        /*007c*/ 	.byte	0x04, 0x28
        /*007e*/ 	.short	(.L_1744 - .L_1743)


	//   ....[0]....
.L_1743:
        /*0080*/ 	.word	0x000096d0


	//   ....[1]....
        /*0084*/ 	.word	0x000096f0


	//   ....[2]....
        /*0088*/ 	.word	0x00009800


	//   ....[3]....
        /*008c*/ 	.word	0x00009940


	//   ....[4]....
        /*0090*/ 	.word	0x0000cdb0


	//   ....[5]....
        /*0094*/ 	.word	0x0000ce30


	//   ....[6]....
        /*0098*/ 	.word	0x0000d270


	//   ....[7]....
        /*009c*/ 	.word	0x0000d2e0


	//   ....[8]....
        /*00a0*/ 	.word	0x00010030


	//   ....[9]....
        /*00a4*/ 	.word	0x00010050


	//   ....[10]....
        /*00a8*/ 	.word	0x00010070


	//   ....[11]....
        /*00ac*/ 	.word	0x00010090


	//   ....[12]....
        /*00b0*/ 	.word	0x000113b0


	//   ....[13]....
        /*00b4*/ 	.word	0x000113f0


	//   ....[14]....
        /*00b8*/ 	.word	0x00011460


	//   ....[15]....
        /*00bc*/ 	.word	0x00011470


	//----- nvinfo : EIATTR_EXIT_INSTR_OFFSETS
	.align		4
.L_1744:
        /*00c0*/ 	.byte	0x04, 0x1c
        /*00c2*/ 	.short	(.L_1746 - .L_1745)


	//   ....[0]....
.L_1745:
        /*00c4*/ 	.word	0x00000420


	//   ....[1]....
        /*00c8*/ 	.word	0x00000a10


	//   ....[2]....
        /*00cc*/ 	.word	0x00000a40


	//   ....[3]....
        /*00d0*/ 	.word	0x00011dc0


	//   ....[4]....
        /*00d4*/ 	.word	0x00011de0


	//----- nvinfo : EIATTR_CTAIDZ_USED
	.align		4
.L_1746:
        /*00d8*/ 	.byte	0x01, 0x04
	.zero		2


	//----- nvinfo : EIATTR_CRS_STACK_SIZE
	.align		4
        /*00dc*/ 	.byte	0x04, 0x1e
        /*00de*/ 	.short	(.L_1748 - .L_1747)
.L_1747:
        /*00e0*/ 	.word	0x00000000
.L_1748:


//--------------------- .nv.info._ZN5flash24flash_fwd_splitkv_kernelI23Flash_fwd_kernel_traitsILi32ELi64ELi128ELi4ELb0ELb0EN7cutlass10bfloat16_tE19Flash_kernel_traitsILi32ELi64ELi128ELi4ES3_EELb1ELb0ELb1ELb0ELb0ELb1ELb1ELb1EEEvNS_16Flash_fwd_paramsE --------------------------
	.section	.nv.info._ZN5flash24flash_fwd_splitkv_kernelI23Flash_fwd_kernel_traitsILi32ELi64ELi128ELi4ELb0ELb0EN7cutlass10bfloat16_tE19Flash_kernel_traitsILi32ELi64ELi128ELi4ES3_EELb1ELb0ELb1ELb0ELb0ELb1ELb1ELb1EEEvNS_16Flash_fwd_paramsE,"",@"SHT_CUDA_INFO"
	.sectionflags	@""
	.align	4


	//----- nvinfo : EIATTR_CUDA_API_VERSION
	.align		4
        /*0000*/ 	.byte	0x04, 0x37
        /*0002*/ 	.short	(.L_1750 - .L_1749)
.L_1749:
        /*0004*/ 	.word	0x00000082


	//----- nvinfo : EIATTR_SW2861232_WAR
	.align		4
.L_1750:
        /*0008*/ 	.byte	0x01, 0x35
	.zero		2


	//----- nvinfo : EIATTR_PARAM_CBANK
	.align		4
        /*000c*/ 	.byte	0x04, 0x0a
        /*000e*/ 	.short	(.L_1752 - .L_1751)
	.align		4
.L_1751:
        /*0010*/ 	.word	index@(.nv.constant0._ZN5flash24flash_fwd_splitkv_kernelI23Flash_fwd_kernel_traitsILi32ELi64ELi128ELi4ELb0ELb0EN7cutlass10bfloat16_tE19Flash_kernel_traitsILi32ELi64ELi128ELi4ES3_EELb1ELb0ELb1ELb0ELb0ELb1ELb1ELb1EEEvNS_16Flash_fwd_paramsE)
        /*0014*/ 	.short	0x0160
        /*0016*/ 	.short	0x01d0


	//----- nvinfo : EIATTR_CBANK_PARAM_SIZE
	.align		4
.L_1752:
        /*0018*/ 	.byte	0x03, 0x19
        /*001a*/ 	.short	0x01d0


	//----- nvinfo : EIATTR_KPARAM_INFO
	.align		4
        /*001c*/ 	.byte	0x04, 0x17
        /*001e*/ 	.short	(.L_1754 - .L_1753)
.L_1753:
        /*0020*/ 	.word	0x00000000
        /*0024*/ 	.short	0x0000
        /*0026*/ 	.short	0x0000
        /*0028*/ 	.byte	0x00, 0xf0, 0x41, 0x07


	//----- nvinfo : EIATTR_MAXREG_COUNT
	.align		4
.L_1754:
        /*002c*/ 	.byte	0x03, 0x1b
        /*002e*/ 	.short	0x00ff


	//----- nvinfo : EIATTR_NUM_BARRIERS
	.align		4
        /*0030*/ 	.byte	0x02, 0x4c
        /*0032*/ 	.byte	0x01
	.zero		1


	//----- nvinfo : EIATTR_MERCURY_ISA_VERSION
	.align		4
        /*0034*/ 	.byte	0x03, 0x5f
        /*0036*/ 	.short	0x0000


	//----- nvinfo : EIATTR_COOP_GROUP_MASK_REGIDS
	.align		4
        /*0038*/ 	.byte	0x04, 0x29
        /*003a*/ 	.short	(.L_1756 - .L_1755)


	//   ....[0]....
.L_1755:
        /*003c*/ 	.word	0xffffffff


	//   ....[1]....
        /*0040*/ 	.word	0xffffffff


	//   ....[2]....
        /*0044*/ 	.word	0xffffffff


	//   ....[3]....
        /*0048*/ 	.word	0xffffffff


	//   ....[4]....
        /*004c*/ 	.word	0xffffffff


	//   ....[5]....
        /*0050*/ 	.word	0xffffffff


	//   ....[6]....
        /*0054*/ 	.word	0xffffffff


	//   ....[7]....
        /*0058*/ 	.word	0xffffffff


	//   ....[8]....
        /*005c*/ 	.word	0xffffffff


	//   ....[9]....
        /*0060*/ 	.word	0xffffffff


	//   ....[10]....
        /*0064*/ 	.word	0xffffffff


	//   ....[11]....
        /*0068*/ 	.word	0xffffffff


	//   ....[12]....
        /*006c*/ 	.word	0xffffffff


	//   ....[13]....
        /*0070*/ 	.word	0xffffffff


	//   ....[14]....
        /*0074*/ 	.word	0xffffffff


	//   ....[15]....
        /*0078*/ 	.word	0xffffffff


	//----- nvinfo : EIATTR_COOP_GROUP_INSTR_OFFSETS
	.align		4
.L_1756:
        /*007c*/ 	.byte	0x04, 0x28
        /*007e*/ 	.short	(.L_1758 - .L_1757)


	//   ....[0]....
.L_1757:
        /*0080*/ 	.word	0x00009f40


	//   ....[1]....
        /*0084*/ 	.word	0x00009f60


	//   ....[2]....
        /*0088*/ 	.word	0x0000a030


	//   ....[3]....
        /*008c*/ 	.word	0x0000a160


	//   ....[4]....
        /*0090*/ 	.word	0x0000de00


	//   ....[5]....
        /*0094*/ 	.word	0x0000de90


	//   ....[6]....
        /*0098*/ 	.word	0x0000e290


	//   ....[7]....
        /*009c*/ 	.word	0x0000e2f0


	//   ....[8]....
        /*00a0*/ 	.word	0x000118c0


	//   ....[9]....
        /*00a4*/ 	.word	0x000118f0


	//   ....[10]....
        /*00a8*/ 	.word	0x00011910


	//   ....[11]....
        /*00ac*/ 	.word	0x00011930


	//   ....[12]....
        /*00b0*/ 	.word	0x00012c60


	//   ....[13]....
        /*00b4*/ 	.word	0x00012ca0


	//   ....[14]....
        /*00b8*/ 	.word	0x00012d10


	//   ....[15]....
        /*00bc*/ 	.word	0x00012d20


	//----- nvinfo : EIATTR_EXIT_INSTR_OFFSETS
	.align		4
.L_1758:
        /*00c0*/ 	.byte	0x04, 0x1c
        /*00c2*/ 	.short	(.L_1760 - .L_1759)


	//   ....[0]....
.L_1759:
        /*00c4*/ 	.word	0x00000420


	//   ....[1]....
        /*00c8*/ 	.word	0x00000a20


	//   ....[2]....
        /*00cc*/ 	.word	0x00000a50


	//   ....[3]....
        /*00d0*/ 	.word	0x00013670


	//   ....[4]....
        /*00d4*/ 	.word	0x00013690


	//----- nvinfo : EIATTR_CTAIDZ_USED
	.align		4
.L_1760:
        /*00d8*/ 	.byte	0x01, 0x04
	.zero		2


	//----- nvinfo : EIATTR_CRS_STACK_SIZE
	.align		4
        /*00dc*/ 	.byte	0x04, 0x1e
        /*00de*/ 	.short	(.L_1762 - .L_1761)
.L_1761:
        /*00e0*/ 	.word	0x00000000
.L_1762:


//--------------------- .nv.callgraph             --------------------------
	.section	.nv.callgraph,"",@"SHT_CUDA_CALLGRAPH"
	.align	4
	.sectionentsize	8
	.align		4
        /*0000*/ 	.word	0x00000000
	.align		4
        /*0004*/ 	.word	0xffffffff
	.align		4
        /*0008*/ 	.word	0x00000000
	.align		4
        /*000c*/ 	.word	0xfffffffe
	.align		4
        /*0010*/ 	.word	0x00000000
	.align		4
        /*0014*/ 	.word	0xfffffffd
	.align		4
        /*0018*/ 	.word	0x00000000
	.align		4
        /*001c*/ 	.word	0xfffffffc


//--------------------- .nv.rel.action            --------------------------
	.section	.nv.rel.action,"",@"SHT_CUDA_RELOCINFO"
	.align	8
	.sectionentsize	8
        /*0000*/ 	.byte	0x73, 0x00, 0x00, 0x00, 0x00, 0x00, 0x00, 0x00, 0x00, 0x00, 0x00, 0x11, 0x25, 0x00, 0x05, 0x36


//--------------------- .nv.constant4             --------------------------
	.section	.nv.constant4,"a",@progbits
	.align	8
	.align		8
.nv.constant4:
        /*0000*/ 	.dword	_ZN78_INTERNAL_248877fc_42_flash_fwd_split_hdim32_bf16_causal_sm80_cu_8761d306_28174cuda3std3__45__cpo5beginE
	.align		8
        /*0008*/ 	.dword	_ZN78_INTERNAL_248877fc_42_flash_fwd_split_hdim32_bf16_causal_sm80_cu_8761d306_28174cuda3std3__45__cpo3endE
	.align		8
        /*0010*/ 	.dword	_ZN78_INTERNAL_248877fc_42_flash_fwd_split_hdim32_bf16_causal_sm80_cu_8761d306_28174cuda3std3__45__cpo6cbeginE
	.align		8
        /*0018*/ 	.dword	_ZN78_INTERNAL_248877fc_42_flash_fwd_split_hdim32_bf16_causal_sm80_cu_8761d306_28174cuda3std3__45__cpo4cendE
	.align		8
        /*0020*/ 	.dword	_ZN78_INTERNAL_248877fc_42_flash_fwd_split_hdim32_bf16_causal_sm80_cu_8761d306_28174cuda3std3__480_GLOBAL__N__248877fc_42_flash_fwd_split_hdim32_bf16_causal_sm80_cu_8761d306_28176ignoreE
	.align		8
        /*0028*/ 	.dword	_ZN78_INTERNAL_248877fc_42_flash_fwd_split_hdim32_bf16_causal_sm80_cu_8761d306_28174cuda3std3__419piecewise_constructE
	.align		8
        /*0030*/ 	.dword	_ZN78_INTERNAL_248877fc_42_flash_fwd_split_hdim32_bf16_causal_sm80_cu_8761d306_28174cuda3std3__48in_placeE
	.align		8
        /*0038*/ 	.dword	_ZN78_INTERNAL_248877fc_42_flash_fwd_split_hdim32_bf16_causal_sm80_cu_8761d306_28174cuda3std6ranges3__45__cpo4swapE
	.align		8
        /*0040*/ 	.dword	_ZN78_INTERNAL_248877fc_42_flash_fwd_split_hdim32_bf16_causal_sm80_cu_8761d306_28174cuda3std6ranges3__45__cpo9iter_moveE
	.align		8
        /*0048*/ 	.dword	_ZN78_INTERNAL_248877fc_42_flash_fwd_split_hdim32_bf16_causal_sm80_cu_8761d306_28174cute7productE
	.align		8
        /*0050*/ 	.dword	_ZN78_INTERNAL_248877fc_42_flash_fwd_split_hdim32_bf16_causal_sm80_cu_8761d306_28174cute1_E


//--------------------- .nv.constant0._ZN5flash32flash_fwd_splitkv_combine_kernelI23Flash_fwd_kernel_traitsILi32ELi64ELi256ELi4ELb0ELb0EN7cutlass10bfloat16_tE19Flash_kernel_traitsILi32ELi64ELi256ELi4ES3_EELi16ELi7ELb0EEEvNS_16Flash_fwd_paramsE --------------------------
	.section	.nv.constant0._ZN5flash32flash_fwd_splitkv_combine_kernelI23Flash_fwd_kernel_traitsILi32ELi64ELi256ELi4ELb0ELb0EN7cutlass10bfloat16_tE19Flash_kernel_traitsILi32ELi64ELi256ELi4ES3_EELi16ELi7ELb0EEEvNS_16Flash_fwd_paramsE,"a",@progbits
	.sectionflags	@""
	.align	4
.nv.constant0._ZN5flash32flash_fwd_splitkv_combine_kernelI23Flash_fwd_kernel_traitsILi32ELi64ELi256ELi4ELb0ELb0EN7cutlass10bfloat16_tE19Flash_kernel_traitsILi32ELi64ELi256ELi4ES3_EELi16ELi7ELb0EEEvNS_16Flash_fwd_paramsE:
	.zero		816


//--------------------- .nv.constant0._ZN5flash32flash_fwd_splitkv_combine_kernelI23Flash_fwd_kernel_traitsILi32ELi64ELi256ELi4ELb0ELb0EN7cutlass10bfloat16_tE19Flash_kernel_traitsILi32ELi64ELi256ELi4ES3_EELi16ELi6ELb0EEEvNS_16Flash_fwd_paramsE --------------------------
	.section	.nv.constant0._ZN5flash32flash_fwd_splitkv_combine_kernelI23Flash_fwd_kernel_traitsILi32ELi64ELi256ELi4ELb0ELb0EN7cutlass10bfloat16_tE19Flash_kernel_traitsILi32ELi64ELi256ELi4ES3_EELi16ELi6ELb0EEEvNS_16Flash_fwd_paramsE,"a",@progbits
	.sectionflags	@""
	.align	4
.nv.constant0._ZN5flash32flash_fwd_splitkv_combine_kernelI23Flash_fwd_kernel_traitsILi32ELi64ELi256ELi4ELb0ELb0EN7cutlass10bfloat16_tE19Flash_kernel_traitsILi32ELi64ELi256ELi4ES3_EELi16ELi6ELb0EEEvNS_16Flash_fwd_paramsE:
	.zero		816


//--------------------- .nv.constant0._ZN5flash32flash_fwd_splitkv_combine_kernelI23Flash_fwd_kernel_traitsILi32ELi64ELi256ELi4ELb0ELb0EN7cutlass10bfloat16_tE19Flash_kernel_traitsILi32ELi64ELi256ELi4ES3_EELi16ELi5ELb0EEEvNS_16Flash_fwd_paramsE --------------------------
	.section	.nv.constant0._ZN5flash32flash_fwd_splitkv_combine_kernelI23Flash_fwd_kernel_traitsILi32ELi64ELi256ELi4ELb0ELb0EN7cutlass10bfloat16_tE19Flash_kernel_traitsILi32ELi64ELi256ELi4ES3_EELi16ELi5ELb0EEEvNS_16Flash_fwd_paramsE,"a",@progbits
	.sectionflags	@""
	.align	4
.nv.constant0._ZN5flash32flash_fwd_splitkv_combine_kernelI23Flash_fwd_kernel_traitsILi32ELi64ELi256ELi4ELb0ELb0EN7cutlass10bfloat16_tE19Flash_kernel_traitsILi32ELi64ELi256ELi4ES3_EELi16ELi5ELb0EEEvNS_16Flash_fwd_paramsE:
	.zero		816


//--------------------- .nv.constant0._ZN5flash32flash_fwd_splitkv_combine_kernelI23Flash_fwd_kernel_traitsILi32ELi64ELi256ELi4ELb0ELb0EN7cutlass10bfloat16_tE19Flash_kernel_traitsILi32ELi64ELi256ELi4ES3_EELi16ELi4ELb0EEEvNS_16Flash_fwd_paramsE --------------------------
	.section	.nv.constant0._ZN5flash32flash_fwd_splitkv_combine_kernelI23Flash_fwd_kernel_traitsILi32ELi64ELi256ELi4ELb0ELb0EN7cutlass10bfloat16_tE19Flash_kernel_traitsILi32ELi64ELi256ELi4ES3_EELi16ELi4ELb0EEEvNS_16Flash_fwd_paramsE,"a",@progbits
	.sectionflags	@""
	.align	4
.nv.constant0._ZN5flash32flash_fwd_splitkv_combine_kernelI23Flash_fwd_kernel_traitsILi32ELi64ELi256ELi4ELb0ELb0EN7cutlass10bfloat16_tE19Flash_kernel_traitsILi32ELi64ELi256ELi4ES3_EELi16ELi4ELb0EEEvNS_16Flash_fwd_paramsE:
	.zero		816


//--------------------- .nv.constant0._ZN5flash32flash_fwd_splitkv_combine_kernelI23Flash_fwd_kernel_traitsILi32ELi64ELi256ELi4ELb0ELb0EN7cutlass10bfloat16_tE19Flash_kernel_traitsILi32ELi64ELi256ELi4ES3_EELi16ELi3ELb0EEEvNS_16Flash_fwd_paramsE --------------------------
	.section	.nv.constant0._ZN5flash32flash_fwd_splitkv_combine_kernelI23Flash_fwd_kernel_traitsILi32ELi64ELi256ELi4ELb0ELb0EN7cutlass10bfloat16_tE19Flash_kernel_traitsILi32ELi64ELi256ELi4ES3_EELi16ELi3ELb0EEEvNS_16Flash_fwd_paramsE,"a",@progbits
	.sectionflags	@""
	.align	4
.nv.constant0._ZN5flash32flash_fwd_splitkv_combine_kernelI23Flash_fwd_kernel_traitsILi32ELi64ELi256ELi4ELb0ELb0EN7cutlass10bfloat16_tE19Flash_kernel_traitsILi32ELi64ELi256ELi4ES3_EELi16ELi3ELb0EEEvNS_16Flash_fwd_paramsE:
	.zero		816


//--------------------- .nv.constant0._ZN5flash32flash_fwd_splitkv_combine_kernelI23Flash_fwd_kernel_traitsILi32ELi64ELi256ELi4ELb0ELb0EN7cutlass10bfloat16_tE19Flash_kernel_traitsILi32ELi64ELi256ELi4ES3_EELi16ELi2ELb0EEEvNS_16Flash_fwd_paramsE --------------------------
	.section	.nv.constant0._ZN5flash32flash_fwd_splitkv_combine_kernelI23Flash_fwd_kernel_traitsILi32ELi64ELi256ELi4ELb0ELb0EN7cutlass10bfloat16_tE19Flash_kernel_traitsILi32ELi64ELi256ELi4ES3_EELi16ELi2ELb0EEEvNS_16Flash_fwd_paramsE,"a",@progbits
	.sectionflags	@""
	.align	4
.nv.constant0._ZN5flash32flash_fwd_splitkv_combine_kernelI23Flash_fwd_kernel_traitsILi32ELi64ELi256ELi4ELb0ELb0EN7cutlass10bfloat16_tE19Flash_kernel_traitsILi32ELi64ELi256ELi4ES3_EELi16ELi2ELb0EEEvNS_16Flash_fwd_paramsE:
	.zero		816


//--------------------- .nv.constant0._ZN5flash32flash_fwd_splitkv_combine_kernelI23Flash_fwd_kernel_traitsILi32ELi64ELi256ELi4ELb0ELb0EN7cutlass10bfloat16_tE19Flash_kernel_traitsILi32ELi64ELi256ELi4ES3_EELi16ELi1ELb0EEEvNS_16Flash_fwd_paramsE --------------------------
	.section	.nv.constant0._ZN5flash32flash_fwd_splitkv_combine_kernelI23Flash_fwd_kernel_traitsILi32ELi64ELi256ELi4ELb0ELb0EN7cutlass10bfloat16_tE19Flash_kernel_traitsILi32ELi64ELi256ELi4ES3_EELi16ELi1ELb0EEEvNS_16Flash_fwd_paramsE,"a",@progbits
	.sectionflags	@""
	.align	4
.nv.constant0._ZN5flash32flash_fwd_splitkv_combine_kernelI23Flash_fwd_kernel_traitsILi32ELi64ELi256ELi4ELb0ELb0EN7cutlass10bfloat16_tE19Flash_kernel_traitsILi32ELi64ELi256ELi4ES3_EELi16ELi1ELb0EEEvNS_16Flash_fwd_paramsE:
	.zero		816


//--------------------- .nv.constant0._ZN5flash32flash_fwd_splitkv_combine_kernelI23Flash_fwd_kernel_traitsILi32ELi64ELi256ELi4ELb0ELb0EN7cutlass10bfloat16_tE19Flash_kernel_traitsILi32ELi64ELi256ELi4ES3_EELi16ELi7ELb1EEEvNS_16Flash_fwd_paramsE --------------------------
	.section	.nv.constant0._ZN5flash32flash_fwd_splitkv_combine_kernelI23Flash_fwd_kernel_traitsILi32ELi64ELi256ELi4ELb0ELb0EN7cutlass10bfloat16_tE19Flash_kernel_traitsILi32ELi64ELi256ELi4ES3_EELi16ELi7ELb1EEEvNS_16Flash_fwd_paramsE,"a",@progbits
	.sectionflags	@""
	.align	4
.nv.constant0._ZN5flash32flash_fwd_splitkv_combine_kernelI23Flash_fwd_kernel_traitsILi32ELi64ELi256ELi4ELb0ELb0EN7cutlass10bfloat16_tE19Flash_kernel_traitsILi32ELi64ELi256ELi4ES3_EELi16ELi7ELb1EEEvNS_16Flash_fwd_paramsE:
	.zero		816


//--------------------- .nv.constant0._ZN5flash32flash_fwd_splitkv_combine_kernelI23Flash_fwd_kernel_traitsILi32ELi64ELi256ELi4ELb0ELb0EN7cutlass10bfloat16_tE19Flash_kernel_traitsILi32ELi64ELi256ELi4ES3_EELi16ELi6ELb1EEEvNS_16Flash_fwd_paramsE --------------------------
	.section	.nv.constant0._ZN5flash32flash_fwd_splitkv_combine_kernelI23Flash_fwd_kernel_traitsILi32ELi64ELi256ELi4ELb0ELb0EN7cutlass10bfloat16_tE19Flash_kernel_traitsILi32ELi64ELi256ELi4ES3_EELi16ELi6ELb1EEEvNS_16Flash_fwd_paramsE,"a",@progbits
	.sectionflags	@""
	.align	4
.nv.constant0._ZN5flash32flash_fwd_splitkv_combine_kernelI23Flash_fwd_kernel_traitsILi32ELi64ELi256ELi4ELb0ELb0EN7cutlass10bfloat16_tE19Flash_kernel_traitsILi32ELi64ELi256ELi4ES3_EELi16ELi6ELb1EEEvNS_16Flash_fwd_paramsE:
	.zero		816


//--------------------- .nv.constant0._ZN5flash32flash_fwd_splitkv_combine_kernelI23Flash_fwd_kernel_traitsILi32ELi64ELi256ELi4ELb0ELb0EN7cutlass10bfloat16_tE19Flash_kernel_traitsILi32ELi64ELi256ELi4ES3_EELi16ELi5ELb1EEEvNS_16Flash_fwd_paramsE --------------------------
	.section	.nv.constant0._ZN5flash32flash_fwd_splitkv_combine_kernelI23Flash_fwd_kernel_traitsILi32ELi64ELi256ELi4ELb0ELb0EN7cutlass10bfloat16_tE19Flash_kernel_traitsILi32ELi64ELi256ELi4ES3_EELi16ELi5ELb1EEEvNS_16Flash_fwd_paramsE,"a",@progbits
	.sectionflags	@""
	.align	4
.nv.constant0._ZN5flash32flash_fwd_splitkv_combine_kernelI23Flash_fwd_kernel_traitsILi32ELi64ELi256ELi4ELb0ELb0EN7cutlass10bfloat16_tE19Flash_kernel_traitsILi32ELi64ELi256ELi4ES3_EELi16ELi5ELb1EEEvNS_16Flash_fwd_paramsE:
	.zero		816


//--------------------- .nv.constant0._ZN5flash32flash_fwd_splitkv_combine_kernelI23Flash_fwd_kernel_traitsILi32ELi64ELi256ELi4ELb0ELb0EN7cutlass10bfloat16_tE19Flash_kernel_traitsILi32ELi64ELi256ELi4ES3_EELi16ELi4ELb1EEEvNS_16Flash_fwd_paramsE --------------------------
	.section	.nv.constant0._ZN5flash32flash_fwd_splitkv_combine_kernelI23Flash_fwd_kernel_traitsILi32ELi64ELi256ELi4ELb0ELb0EN7cutlass10bfloat16_tE19Flash_kernel_traitsILi32ELi64ELi256ELi4ES3_EELi16ELi4ELb1EEEvNS_16Flash_fwd_paramsE,"a",@progbits
	.sectionflags	@""
	.align	4
.nv.constant0._ZN5flash32flash_fwd_splitkv_combine_kernelI23Flash_fwd_kernel_traitsILi32ELi64ELi256ELi4ELb0ELb0EN7cutlass10bfloat16_tE19Flash_kernel_traitsILi32ELi64ELi256ELi4ES3_EELi16ELi4ELb1EEEvNS_16Flash_fwd_paramsE:
	.zero		816


//--------------------- .nv.constant0._ZN5flash32flash_fwd_splitkv_combine_kernelI23Flash_fwd_kernel_traitsILi32ELi64ELi256ELi4ELb0ELb0EN7cutlass10bfloat16_tE19Flash_kernel_traitsILi32ELi64ELi256ELi4ES3_EELi16ELi3ELb1EEEvNS_16Flash_fwd_paramsE --------------------------
	.section	.nv.constant0._ZN5flash32flash_fwd_splitkv_combine_kernelI23Flash_fwd_kernel_traitsILi32ELi64ELi256ELi4ELb0ELb0EN7cutlass10bfloat16_tE19Flash_kernel_traitsILi32ELi64ELi256ELi4ES3_EELi16ELi3ELb1EEEvNS_16Flash_fwd_paramsE,"a",@progbits
	.sectionflags	@""
	.align	4
.nv.constant0._ZN5flash32flash_fwd_splitkv_combine_kernelI23Flash_fwd_kernel_traitsILi32ELi64ELi256ELi4ELb0ELb0EN7cutlass10bfloat16_tE19Flash_kernel_traitsILi32ELi64ELi256ELi4ES3_EELi16ELi3ELb1EEEvNS_16Flash_fwd_paramsE:
	.zero		816


//--------------------- .nv.constant0._ZN5flash32flash_fwd_splitkv_combine_kernelI23Flash_fwd_kernel_traitsILi32ELi64ELi256ELi4ELb0ELb0EN7cutlass10bfloat16_tE19Flash_kernel_traitsILi32ELi64ELi256ELi4ES3_EELi16ELi2ELb1EEEvNS_16Flash_fwd_paramsE --------------------------
	.section	.nv.constant0._ZN5flash32flash_fwd_splitkv_combine_kernelI23Flash_fwd_kernel_traitsILi32ELi64ELi256ELi4ELb0ELb0EN7cutlass10bfloat16_tE19Flash_kernel_traitsILi32ELi64ELi256ELi4ES3_EELi16ELi2ELb1EEEvNS_16Flash_fwd_paramsE,"a",@progbits
	.sectionflags	@""
	.align	4
.nv.constant0._ZN5flash32flash_fwd_splitkv_combine_kernelI23Flash_fwd_kernel_traitsILi32ELi64ELi256ELi4ELb0ELb0EN7cutlass10bfloat16_tE19Flash_kernel_traitsILi32ELi64ELi256ELi4ES3_EELi16ELi2ELb1EEEvNS_16Flash_fwd_paramsE:
	.zero		816


//--------------------- .nv.constant0._ZN5flash32flash_fwd_splitkv_combine_kernelI23Flash_fwd_kernel_traitsILi32ELi64ELi256ELi4ELb0ELb0EN7cutlass10bfloat16_tE19Flash_kernel_traitsILi32ELi64ELi256ELi4ES3_EELi16ELi1ELb1EEEvNS_16Flash_fwd_paramsE --------------------------
	.section	.nv.constant0._ZN5flash32flash_fwd_splitkv_combine_kernelI23Flash_fwd_kernel_traitsILi32ELi64ELi256ELi4ELb0ELb0EN7cutlass10bfloat16_tE19Flash_kernel_traitsILi32ELi64ELi256ELi4ES3_EELi16ELi1ELb1EEEvNS_16Flash_fwd_paramsE,"a",@progbits
	.sectionflags	@""
	.align	4
.nv.constant0._ZN5flash32flash_fwd_splitkv_combine_kernelI23Flash_fwd_kernel_traitsILi32ELi64ELi256ELi4ELb0ELb0EN7cutlass10bfloat16_tE19Flash_kernel_traitsILi32ELi64ELi256ELi4ES3_EELi16ELi1ELb1EEEvNS_16Flash_fwd_paramsE:
	.zero		816


//--------------------- .nv.constant0._ZN5flash24flash_fwd_splitkv_kernelI23Flash_fwd_kernel_traitsILi32ELi64ELi256ELi4ELb0ELb0EN7cutlass10bfloat16_tE19Flash_kernel_traitsILi32ELi64ELi256ELi4ES3_EELb1ELb0ELb0ELb0ELb0ELb0ELb0ELb0EEEvNS_16Flash_fwd_paramsE --------------------------
	.section	.nv.constant0._ZN5flash24flash_fwd_splitkv_kernelI23Flash_fwd_kernel_traitsILi32ELi64ELi256ELi4ELb0ELb0EN7cutlass10bfloat16_tE19Flash_kernel_traitsILi32ELi64ELi256ELi4ES3_EELb1ELb0ELb0ELb0ELb0ELb0ELb0ELb0EEEvNS_16Flash_fwd_paramsE,"a",@progbits
	.sectionflags	@""
	.align	4
.nv.constant0._ZN5flash24flash_fwd_splitkv_kernelI23Flash_fwd_kernel_traitsILi32ELi64ELi256ELi4ELb0ELb0EN7cutlass10bfloat16_tE19Flash_kernel_traitsILi32ELi64ELi256ELi4ES3_EELb1ELb0ELb0ELb0ELb0ELb0ELb0ELb0EEEvNS_16Flash_fwd_paramsE:
	.zero		816


//--------------------- .nv.constant0._ZN5flash24flash_fwd_splitkv_kernelI23Flash_fwd_kernel_traitsILi32ELi64ELi256ELi4ELb0ELb0EN7cutlass10bfloat16_tE19Flash_kernel_traitsILi32ELi64ELi256ELi4ES3_EELb1ELb0ELb0ELb0ELb0ELb1ELb0ELb0EEEvNS_16Flash_fwd_paramsE --------------------------
	.section	.nv.constant0._ZN5flash24flash_fwd_splitkv_kernelI23Flash_fwd_kernel_traitsILi32ELi64ELi256ELi4ELb0ELb0EN7cutlass10bfloat16_tE19Flash_kernel_traitsILi32ELi64ELi256ELi4ES3_EELb1ELb0ELb0ELb0ELb0ELb1ELb0ELb0EEEvNS_16Flash_fwd_paramsE,"a",@progbits
	.sectionflags	@""
	.align	4
.nv.constant0._ZN5flash24flash_fwd_splitkv_kernelI23Flash_fwd_kernel_traitsILi32ELi64ELi256ELi4ELb0ELb0EN7cutlass10bfloat16_tE19Flash_kernel_traitsILi32ELi64ELi256ELi4ES3_EELb1ELb0ELb0ELb0ELb0ELb1ELb0ELb0EEEvNS_16Flash_fwd_paramsE:
	.zero		816


//--------------------- .nv.constant0._ZN5flash24flash_fwd_splitkv_kernelI23Flash_fwd_kernel_traitsILi32ELi64ELi256ELi4ELb0ELb0EN7cutlass10bfloat16_tE19Flash_kernel_traitsILi32ELi64ELi256ELi4ES3_EELb1ELb0ELb0ELb0ELb0ELb0ELb0ELb1EEEvNS_16Flash_fwd_paramsE --------------------------
	.section	.nv.constant0._ZN5flash24flash_fwd_splitkv_kernelI23Flash_fwd_kernel_traitsILi32ELi64ELi256ELi4ELb0ELb0EN7cutlass10bfloat16_tE19Flash_kernel_traitsILi32ELi64ELi256ELi4ES3_EELb1ELb0ELb0ELb0ELb0ELb0ELb0ELb1EEEvNS_16Flash_fwd_paramsE,"a",@progbits
	.sectionflags	@""
	.align	4
.nv.constant0._ZN5flash24flash_fwd_splitkv_kernelI23Flash_fwd_kernel_traitsILi32ELi64ELi256ELi4ELb0ELb0EN7cutlass10bfloat16_tE19Flash_kernel_traitsILi32ELi64ELi256ELi4ES3_EELb1ELb0ELb0ELb0ELb0ELb0ELb0ELb1EEEvNS_16Flash_fwd_paramsE:
	.zero		816


//--------------------- .nv.constant0._ZN5flash24flash_fwd_splitkv_kernelI23Flash_fwd_kernel_traitsILi32ELi64ELi256ELi4ELb0ELb0EN7cutlass10bfloat16_tE19Flash_kernel_traitsILi32ELi64ELi256ELi4ES3_EELb1ELb0ELb0ELb0ELb0ELb1ELb0ELb1EEEvNS_16Flash_fwd_paramsE --------------------------
	.section	.nv.constant0._ZN5flash24flash_fwd_splitkv_kernelI23Flash_fwd_kernel_traitsILi32ELi64ELi256ELi4ELb0ELb0EN7cutlass10bfloat16_tE19Flash_kernel_traitsILi32ELi64ELi256ELi4ES3_EELb1ELb0ELb0ELb0ELb0ELb1ELb0ELb1EEEvNS_16Flash_fwd_paramsE,"a",@progbits
	.sectionflags	@""
	.align	4
.nv.constant0._ZN5flash24flash_fwd_splitkv_kernelI23Flash_fwd_kernel_traitsILi32ELi64ELi256ELi4ELb0ELb0EN7cutlass10bfloat16_tE19Flash_kernel_traitsILi32ELi64ELi256ELi4ES3_EELb1ELb0ELb0ELb0ELb0ELb1ELb0ELb1EEEvNS_16Flash_fwd_paramsE:
	.zero		816


//--------------------- .nv.constant0._ZN5flash24flash_fwd_splitkv_kernelI23Flash_fwd_kernel_traitsILi32ELi64ELi256ELi4ELb0ELb0EN7cutlass10bfloat16_tE19Flash_kernel_traitsILi32ELi64ELi256ELi4ES3_EELb1ELb0ELb0ELb0ELb0ELb0ELb1ELb0EEEvNS_16Flash_fwd_paramsE --------------------------
	.section	.nv.constant0._ZN5flash24flash_fwd_splitkv_kernelI23Flash_fwd_kernel_traitsILi32ELi64ELi256ELi4ELb0ELb0EN7cutlass10bfloat16_tE19Flash_kernel_traitsILi32ELi64ELi256ELi4ES3_EELb1ELb0ELb0ELb0ELb0ELb0ELb1ELb0EEEvNS_16Flash_fwd_paramsE,"a",@progbits
	.sectionflags	@""
	.align	4
.nv.constant0._ZN5flash24flash_fwd_splitkv_kernelI23Flash_fwd_kernel_traitsILi32ELi64ELi256ELi4ELb0ELb0EN7cutlass10bfloat16_tE19Flash_kernel_traitsILi32ELi64ELi256ELi4ES3_EELb1ELb0ELb0ELb0ELb0ELb0ELb1ELb0EEEvNS_16Flash_fwd_paramsE:
	.zero		816


//--------------------- .nv.constant0._ZN5flash24flash_fwd_splitkv_kernelI23Flash_fwd_kernel_traitsILi32ELi64ELi256ELi4ELb0ELb0EN7cutlass10bfloat16_tE19Flash_kernel_traitsILi32ELi64ELi256ELi4ES3_EELb1ELb0ELb0ELb0ELb0ELb1ELb1ELb0EEEvNS_16Flash_fwd_paramsE --------------------------
	.section	.nv.constant0._ZN5flash24flash_fwd_splitkv_kernelI23Flash_fwd_kernel_traitsILi32ELi64ELi256ELi4ELb0ELb0EN7cutlass10bfloat16_tE19Flash_kernel_traitsILi32ELi64ELi256ELi4ES3_EELb1ELb0ELb0ELb0ELb0ELb1ELb1ELb0EEEvNS_16Flash_fwd_paramsE,"a",@progbits
	.sectionflags	@""
	.align	4
.nv.constant0._ZN5flash24flash_fwd_splitkv_kernelI23Flash_fwd_kernel_traitsILi32ELi64ELi256ELi4ELb0ELb0EN7cutlass10bfloat16_tE19Flash_kernel_traitsILi32ELi64ELi256ELi4ES3_EELb1ELb0ELb0ELb0ELb0ELb1ELb1ELb0EEEvNS_16Flash_fwd_paramsE:
	.zero		816


//--------------------- .nv.constant0._ZN5flash24flash_fwd_splitkv_kernelI23Flash_fwd_kernel_traitsILi32ELi64ELi256ELi4ELb0ELb0EN7cutlass10bfloat16_tE19Flash_kernel_traitsILi32ELi64ELi256ELi4ES3_EELb1ELb0ELb0ELb0ELb0ELb0ELb1ELb1EEEvNS_16Flash_fwd_paramsE --------------------------
	.section	.nv.constant0._ZN5flash24flash_fwd_splitkv_kernelI23Flash_fwd_kernel_traitsILi32ELi64ELi256ELi4ELb0ELb0EN7cutlass10bfloat16_tE19Flash_kernel_traitsILi32ELi64ELi256ELi4ES3_EELb1ELb0ELb0ELb0ELb0ELb0ELb1ELb1EEEvNS_16Flash_fwd_paramsE,"a",@progbits
	.sectionflags	@""
	.align	4
.nv.constant0._ZN5flash24flash_fwd_splitkv_kernelI23Flash_fwd_kernel_traitsILi32ELi64ELi256ELi4ELb0ELb0EN7cutlass10bfloat16_tE19Flash_kernel_traitsILi32ELi64ELi256ELi4ES3_EELb1ELb0ELb0ELb0ELb0ELb0ELb1ELb1EEEvNS_16Flash_fwd_paramsE:
	.zero		816


//--------------------- .nv.constant0._ZN5flash24flash_fwd_splitkv_kernelI23Flash_fwd_kernel_traitsILi32ELi64ELi256ELi4ELb0ELb0EN7cutlass10bfloat16_tE19Flash_kernel_traitsILi32ELi64ELi256ELi4ES3_EELb1ELb0ELb0ELb0ELb0ELb1ELb1ELb1EEEvNS_16Flash_fwd_paramsE --------------------------
	.section	.nv.constant0._ZN5flash24flash_fwd_splitkv_kernelI23Flash_fwd_kernel_traitsILi32ELi64ELi256ELi4ELb0ELb0EN7cutlass10bfloat16_tE19Flash_kernel_traitsILi32ELi64ELi256ELi4ES3_EELb1ELb0ELb0ELb0ELb0ELb1ELb1ELb1EEEvNS_16Flash_fwd_paramsE,"a",@progbits
	.sectionflags	@""
	.align	4
.nv.constant0._ZN5flash24flash_fwd_splitkv_kernelI23Flash_fwd_kernel_traitsILi32ELi64ELi256ELi4ELb0ELb0EN7cutlass10bfloat16_tE19Flash_kernel_traitsILi32ELi64ELi256ELi4ES3_EELb1ELb0ELb0ELb0ELb0ELb1ELb1ELb1EEEvNS_16Flash_fwd_paramsE:
	.zero		816


//--------------------- .nv.constant0._ZN5flash24flash_fwd_splitkv_kernelI23Flash_fwd_kernel_traitsILi32ELi64ELi256ELi4ELb0ELb0EN7cutlass10bfloat16_tE19Flash_kernel_traitsILi32ELi64ELi256ELi4ES3_EELb1ELb0ELb0ELb1ELb1ELb0ELb0ELb0EEEvNS_16Flash_fwd_paramsE --------------------------
	.section	.nv.constant0._ZN5flash24flash_fwd_splitkv_kernelI23Flash_fwd_kernel_traitsILi32ELi64ELi256ELi4ELb0ELb0EN7cutlass10bfloat16_tE19Flash_kernel_traitsILi32ELi64ELi256ELi4ES3_EELb1ELb0ELb0ELb1ELb1ELb0ELb0ELb0EEEvNS_16Flash_fwd_paramsE,"a",@progbits
	.sectionflags	@""
	.align	4
.nv.constant0._ZN5flash24flash_fwd_splitkv_kernelI23Flash_fwd_kernel_traitsILi32ELi64ELi256ELi4ELb0ELb0EN7cutlass10bfloat16_tE19Flash_kernel_traitsILi32ELi64ELi256ELi4ES3_EELb1ELb0ELb0ELb1ELb1ELb0ELb0ELb0EEEvNS_16Flash_fwd_paramsE:
	.zero		816


//--------------------- .nv.constant0._ZN5flash24flash_fwd_splitkv_kernelI23Flash_fwd_kernel_traitsILi32ELi64ELi256ELi4ELb0ELb0EN7cutlass10bfloat16_tE19Flash_kernel_traitsILi32ELi64ELi256ELi4ES3_EELb1ELb0ELb0ELb1ELb1ELb1ELb0ELb0EEEvNS_16Flash_fwd_paramsE --------------------------
	.section	.nv.constant0._ZN5flash24flash_fwd_splitkv_kernelI23Flash_fwd_kernel_traitsILi32ELi64ELi256ELi4ELb0ELb0EN7cutlass10bfloat16_tE19Flash_kernel_traitsILi32ELi64ELi256ELi4ES3_EELb1ELb0ELb0ELb1ELb1ELb1ELb0ELb0EEEvNS_16Flash_fwd_paramsE,"a",@progbits
	.sectionflags	@""
	.align	4
.nv.constant0._ZN5flash24flash_fwd_splitkv_kernelI23Flash_fwd_kernel_traitsILi32ELi64ELi256ELi4ELb0ELb0EN7cutlass10bfloat16_tE19Flash_kernel_traitsILi32ELi64ELi256ELi4ES3_EELb1ELb0ELb0ELb1ELb1ELb1ELb0ELb0EEEvNS_16Flash_fwd_paramsE:
	.zero		816


//--------------------- .nv.constant0._ZN5flash24flash_fwd_splitkv_kernelI23Flash_fwd_kernel_traitsILi32ELi64ELi256ELi4ELb0ELb0EN7cutlass10bfloat16_tE19Flash_kernel_traitsILi32ELi64ELi256ELi4ES3_EELb1ELb0ELb0ELb1ELb1ELb0ELb1ELb0EEEvNS_16Flash_fwd_paramsE --------------------------
	.section	.nv.constant0._ZN5flash24flash_fwd_splitkv_kernelI23Flash_fwd_kernel_traitsILi32ELi64ELi256ELi4ELb0ELb0EN7cutlass10bfloat16_tE19Flash_kernel_traitsILi32ELi64ELi256ELi4ES3_EELb1ELb0ELb0ELb1ELb1ELb0ELb1ELb0EEEvNS_16Flash_fwd_paramsE,"a",@progbits
	.sectionflags	@""
	.align	4
.nv.constant0._ZN5flash24flash_fwd_splitkv_kernelI23Flash_fwd_kernel_traitsILi32ELi64ELi256ELi4ELb0ELb0EN7cutlass10bfloat16_tE19Flash_kernel_traitsILi32ELi64ELi256ELi4ES3_EELb1ELb0ELb0ELb1ELb1ELb0ELb1ELb0EEEvNS_16Flash_fwd_paramsE:
	.zero		816


//--------------------- .nv.constant0._ZN5flash24flash_fwd_splitkv_kernelI23Flash_fwd_kernel_traitsILi32ELi64ELi256ELi4ELb0ELb0EN7cutlass10bfloat16_tE19Flash_kernel_traitsILi32ELi64ELi256ELi4ES3_EELb1ELb0ELb0ELb1ELb1ELb1ELb1ELb0EEEvNS_16Flash_fwd_paramsE --------------------------
	.section	.nv.constant0._ZN5flash24flash_fwd_splitkv_kernelI23Flash_fwd_kernel_traitsILi32ELi64ELi256ELi4ELb0ELb0EN7cutlass10bfloat16_tE19Flash_kernel_traitsILi32ELi64ELi256ELi4ES3_EELb1ELb0ELb0ELb1ELb1ELb1ELb1ELb0EEEvNS_16Flash_fwd_paramsE,"a",@progbits
	.sectionflags	@""
	.align	4
.nv.constant0._ZN5flash24flash_fwd_splitkv_kernelI23Flash_fwd_kernel_traitsILi32ELi64ELi256ELi4ELb0ELb0EN7cutlass10bfloat16_tE19Flash_kernel_traitsILi32ELi64ELi256ELi4ES3_EELb1ELb0ELb0ELb1ELb1ELb1ELb1ELb0EEEvNS_16Flash_fwd_paramsE:
	.zero		816


//--------------------- .nv.constant0._ZN5flash24flash_fwd_splitkv_kernelI23Flash_fwd_kernel_traitsILi32ELi64ELi256ELi4ELb0ELb0EN7cutlass10bfloat16_tE19Flash_kernel_traitsILi32ELi64ELi256ELi4ES3_EELb1ELb0ELb0ELb0ELb1ELb0ELb0ELb0EEEvNS_16Flash_fwd_paramsE --------------------------
	.section	.nv.constant0._ZN5flash24flash_fwd_splitkv_kernelI23Flash_fwd_kernel_traitsILi32ELi64ELi256ELi4ELb0ELb0EN7cutlass10bfloat16_tE19Flash_kernel_traitsILi32ELi64ELi256ELi4ES3_EELb1ELb0ELb0ELb0ELb1ELb0ELb0ELb0EEEvNS_16Flash_fwd_paramsE,"a",@progbits
	.sectionflags	@""
	.align	4
.nv.constant0._ZN5flash24flash_fwd_splitkv_kernelI23Flash_fwd_kernel_traitsILi32ELi64ELi256ELi4ELb0ELb0EN7cutlass10bfloat16_tE19Flash_kernel_traitsILi32ELi64ELi256ELi4ES3_EELb1ELb0ELb0ELb0ELb1ELb0ELb0ELb0EEEvNS_16Flash_fwd_paramsE:
	.zero		816


//--------------------- .nv.constant0._ZN5flash24flash_fwd_splitkv_kernelI23Flash_fwd_kernel_traitsILi32ELi64ELi256ELi4ELb0ELb0EN7cutlass10bfloat16_tE19Flash_kernel_traitsILi32ELi64ELi256ELi4ES3_EELb1ELb0ELb0ELb0ELb1ELb1ELb0ELb0EEEvNS_16Flash_fwd_paramsE --------------------------
	.section	.nv.constant0._ZN5flash24flash_fwd_splitkv_kernelI23Flash_fwd_kernel_traitsILi32ELi64ELi256ELi4ELb0ELb0EN7cutlass10bfloat16_tE19Flash_kernel_traitsILi32ELi64ELi256ELi4ES3_EELb1ELb0ELb0ELb0ELb1ELb1ELb0ELb0EEEvNS_16Flash_fwd_paramsE,"a",@progbits
	.sectionflags	@""
	.align	4
.nv.constant0._ZN5flash24flash_fwd_splitkv_kernelI23Flash_fwd_kernel_traitsILi32ELi64ELi256ELi4ELb0ELb0EN7cutlass10bfloat16_tE19Flash_kernel_traitsILi32ELi64ELi256ELi4ES3_EELb1ELb0ELb0ELb0ELb1ELb1ELb0ELb0EEEvNS_16Flash_fwd_paramsE:
	.zero		816


//--------------------- .nv.constant0._ZN5flash24flash_fwd_splitkv_kernelI23Flash_fwd_kernel_traitsILi32ELi64ELi256ELi4ELb0ELb0EN7cutlass10bfloat16_tE19Flash_kernel_traitsILi32ELi64ELi256ELi4ES3_EELb1ELb0ELb1ELb0ELb0ELb0ELb0ELb0EEEvNS_16Flash_fwd_paramsE --------------------------
	.section	.nv.constant0._ZN5flash24flash_fwd_splitkv_kernelI23Flash_fwd_kernel_traitsILi32ELi64ELi256ELi4ELb0ELb0EN7cutlass10bfloat16_tE19Flash_kernel_traitsILi32ELi64ELi256ELi4ES3_EELb1ELb0ELb1ELb0ELb0ELb0ELb0ELb0EEEvNS_16Flash_fwd_paramsE,"a",@progbits
	.sectionflags	@""
	.align	4
.nv.constant0._ZN5flash24flash_fwd_splitkv_kernelI23Flash_fwd_kernel_traitsILi32ELi64ELi256ELi4ELb0ELb0EN7cutlass10bfloat16_tE19Flash_kernel_traitsILi32ELi64ELi256ELi4ES3_EELb1ELb0ELb1ELb0ELb0ELb0ELb0ELb0EEEvNS_16Flash_fwd_paramsE:
	.zero		816


//--------------------- .nv.constant0._ZN5flash24flash_fwd_splitkv_kernelI23Flash_fwd_kernel_traitsILi32ELi64ELi256ELi4ELb0ELb0EN7cutlass10bfloat16_tE19Flash_kernel_traitsILi32ELi64ELi256ELi4ES3_EELb1ELb0ELb1ELb0ELb0ELb1ELb0ELb0EEEvNS_16Flash_fwd_paramsE --------------------------
	.section	.nv.constant0._ZN5flash24flash_fwd_splitkv_kernelI23Flash_fwd_kernel_traitsILi32ELi64ELi256ELi4ELb0ELb0EN7cutlass10bfloat16_tE19Flash_kernel_traitsILi32ELi64ELi256ELi4ES3_EELb1ELb0ELb1ELb0ELb0ELb1ELb0ELb0EEEvNS_16Flash_fwd_paramsE,"a",@progbits
	.sectionflags	@""
	.align	4
.nv.constant0._ZN5flash24flash_fwd_splitkv_kernelI23Flash_fwd_kernel_traitsILi32ELi64ELi256ELi4ELb0ELb0EN7cutlass10bfloat16_tE19Flash_kernel_traitsILi32ELi64ELi256ELi4ES3_EELb1ELb0ELb1ELb0ELb0ELb1ELb0ELb0EEEvNS_16Flash_fwd_paramsE:
	.zero		816


//--------------------- .nv.constant0._ZN5flash24flash_fwd_splitkv_kernelI23Flash_fwd_kernel_traitsILi32ELi64ELi256ELi4ELb0ELb0EN7cutlass10bfloat16_tE19Flash_kernel_traitsILi32ELi64ELi256ELi4ES3_EELb1ELb0ELb0ELb0ELb1ELb0ELb0ELb1EEEvNS_16Flash_fwd_paramsE --------------------------
	.section	.nv.constant0._ZN5flash24flash_fwd_splitkv_kernelI23Flash_fwd_kernel_traitsILi32ELi64ELi256ELi4ELb0ELb0EN7cutlass10bfloat16_tE19Flash_kernel_traitsILi32ELi64ELi256ELi4ES3_EELb1ELb0ELb0ELb0ELb1ELb0ELb0ELb1EEEvNS_16Flash_fwd_paramsE,"a",@progbits
	.sectionflags	@""
	.align	4
.nv.constant0._ZN5flash24flash_fwd_splitkv_kernelI23Flash_fwd_kernel_traitsILi32ELi64ELi256ELi4ELb0ELb0EN7cutlass10bfloat16_tE19Flash_kernel_traitsILi32ELi64ELi256ELi4ES3_EELb1ELb0ELb0ELb0ELb1ELb0ELb0ELb1EEEvNS_16Flash_fwd_paramsE:
	.zero		816


//--------------------- .nv.constant0._ZN5flash24flash_fwd_splitkv_kernelI23Flash_fwd_kernel_traitsILi32ELi64ELi256ELi4ELb0ELb0EN7cutlass10bfloat16_tE19Flash_kernel_traitsILi32ELi64ELi256ELi4ES3_EELb1ELb0ELb0ELb0ELb1ELb1ELb0ELb1EEEvNS_16Flash_fwd_paramsE --------------------------
	.section	.nv.constant0._ZN5flash24flash_fwd_splitkv_kernelI23Flash_fwd_kernel_traitsILi32ELi64ELi256ELi4ELb0ELb0EN7cutlass10bfloat16_tE19Flash_kernel_traitsILi32ELi64ELi256ELi4ES3_EELb1ELb0ELb0ELb0ELb1ELb1ELb0ELb1EEEvNS_16Flash_fwd_paramsE,"a",@progbits
	.sectionflags	@""
	.align	4
.nv.constant0._ZN5flash24flash_fwd_splitkv_kernelI23Flash_fwd_kernel_traitsILi32ELi64ELi256ELi4ELb0ELb0EN7cutlass10bfloat16_tE19Flash_kernel_traitsILi32ELi64ELi256ELi4ES3_EELb1ELb0ELb0ELb0ELb1ELb1ELb0ELb1EEEvNS_16Flash_fwd_paramsE:
	.zero		816


//--------------------- .nv.constant0._ZN5flash24flash_fwd_splitkv_kernelI23Flash_fwd_kernel_traitsILi32ELi64ELi256ELi4ELb0ELb0EN7cutlass10bfloat16_tE19Flash_kernel_traitsILi32ELi64ELi256ELi4ES3_EELb1ELb0ELb1ELb0ELb0ELb0ELb0ELb1EEEvNS_16Flash_fwd_paramsE --------------------------
	.section	.nv.constant0._ZN5flash24flash_fwd_splitkv_kernelI23Flash_fwd_kernel_traitsILi32ELi64ELi256ELi4ELb0ELb0EN7cutlass10bfloat16_tE19Flash_kernel_traitsILi32ELi64ELi256ELi4ES3_EELb1ELb0ELb1ELb0ELb0ELb0ELb0ELb1EEEvNS_16Flash_fwd_paramsE,"a",@progbits
	.sectionflags	@""
	.align	4
.nv.constant0._ZN5flash24flash_fwd_splitkv_kernelI23Flash_fwd_kernel_traitsILi32ELi64ELi256ELi4ELb0ELb0EN7cutlass10bfloat16_tE19Flash_kernel_traitsILi32ELi64ELi256ELi4ES3_EELb1ELb0ELb1ELb0ELb0ELb0ELb0ELb1EEEvNS_16Flash_fwd_paramsE:
	.zero		816


//--------------------- .nv.constant0._ZN5flash24flash_fwd_splitkv_kernelI23Flash_fwd_kernel_traitsILi32ELi64ELi256ELi4ELb0ELb0EN7cutlass10bfloat16_tE19Flash_kernel_traitsILi32ELi64ELi256ELi4ES3_EELb1ELb0ELb1ELb0ELb0ELb1ELb0ELb1EEEvNS_16Flash_fwd_paramsE --------------------------
	.section	.nv.constant0._ZN5flash24flash_fwd_splitkv_kernelI23Flash_fwd_kernel_traitsILi32ELi64ELi256ELi4ELb0ELb0EN7cutlass10bfloat16_tE19Flash_kernel_traitsILi32ELi64ELi256ELi4ES3_EELb1ELb0ELb1ELb0ELb0ELb1ELb0ELb1EEEvNS_16Flash_fwd_paramsE,"a",@progbits
	.sectionflags	@""
	.align	4
.nv.constant0._ZN5flash24flash_fwd_splitkv_kernelI23Flash_fwd_kernel_traitsILi32ELi64ELi256ELi4ELb0ELb0EN7cutlass10bfloat16_tE19Flash_kernel_traitsILi32ELi64ELi256ELi4ES3_EELb1ELb0ELb1ELb0ELb0ELb1ELb0ELb1EEEvNS_16Flash_fwd_paramsE:
	.zero		816


//--------------------- .nv.constant0._ZN5flash24flash_fwd_splitkv_kernelI23Flash_fwd_kernel_traitsILi32ELi64ELi256ELi4ELb0ELb0EN7cutlass10bfloat16_tE19Flash_kernel_traitsILi32ELi64ELi256ELi4ES3_EELb1ELb0ELb0ELb0ELb1ELb0ELb1ELb0EEEvNS_16Flash_fwd_paramsE --------------------------
	.section	.nv.constant0._ZN5flash24flash_fwd_splitkv_kernelI23Flash_fwd_kernel_traitsILi32ELi64ELi256ELi4ELb0ELb0EN7cutlass10bfloat16_tE19Flash_kernel_traitsILi32ELi64ELi256ELi4ES3_EELb1ELb0ELb0ELb0ELb1ELb0ELb1ELb0EEEvNS_16Flash_fwd_paramsE,"a",@progbits
	.sectionflags	@""
	.align	4
.nv.constant0._ZN5flash24flash_fwd_splitkv_kernelI23Flash_fwd_kernel_traitsILi32ELi64ELi256ELi4ELb0ELb0EN7cutlass10bfloat16_tE19Flash_kernel_traitsILi32ELi64ELi256ELi4ES3_EELb1ELb0ELb0ELb0ELb1ELb0ELb1ELb0EEEvNS_16Flash_fwd_paramsE:
	.zero		816


//--------------------- .nv.constant0._ZN5flash24flash_fwd_splitkv_kernelI23Flash_fwd_kernel_traitsILi32ELi64ELi256ELi4ELb0ELb0EN7cutlass10bfloat16_tE19Flash_kernel_traitsILi32ELi64ELi256ELi4ES3_EELb1ELb0ELb0ELb0ELb1ELb1ELb1ELb0EEEvNS_16Flash_fwd_paramsE --------------------------
	.section	.nv.constant0._ZN5flash24flash_fwd_splitkv_kernelI23Flash_fwd_kernel_traitsILi32ELi64ELi256ELi4ELb0ELb0EN7cutlass10bfloat16_tE19Flash_kernel_traitsILi32ELi64ELi256ELi4ES3_EELb1ELb0ELb0ELb0ELb1ELb1ELb1ELb0EEEvNS_16Flash_fwd_paramsE,"a",@progbits
	.sectionflags	@""
	.align	4
.nv.constant0._ZN5flash24flash_fwd_splitkv_kernelI23Flash_fwd_kernel_traitsILi32ELi64ELi256ELi4ELb0ELb0EN7cutlass10bfloat16_tE19Flash_kernel_traitsILi32ELi64ELi256ELi4ES3_EELb1ELb0ELb0ELb0ELb1ELb1ELb1ELb0EEEvNS_16Flash_fwd_paramsE:
	.zero		816


//--------------------- .nv.constant0._ZN5flash24flash_fwd_splitkv_kernelI23Flash_fwd_kernel_traitsILi32ELi64ELi256ELi4ELb0ELb0EN7cutlass10bfloat16_tE19Flash_kernel_traitsILi32ELi64ELi256ELi4ES3_EELb1ELb0ELb1ELb0ELb0ELb0ELb1ELb0EEEvNS_16Flash_fwd_paramsE --------------------------
	.section	.nv.constant0._ZN5flash24flash_fwd_splitkv_kernelI23Flash_fwd_kernel_traitsILi32ELi64ELi256ELi4ELb0ELb0EN7cutlass10bfloat16_tE19Flash_kernel_traitsILi32ELi64ELi256ELi4ES3_EELb1ELb0ELb1ELb0ELb0ELb0ELb1ELb0EEEvNS_16Flash_fwd_paramsE,"a",@progbits
	.sectionflags	@""
	.align	4
.nv.constant0._ZN5flash24flash_fwd_splitkv_kernelI23Flash_fwd_kernel_traitsILi32ELi64ELi256ELi4ELb0ELb0EN7cutlass10bfloat16_tE19Flash_kernel_traitsILi32ELi64ELi256ELi4ES3_EELb1ELb0ELb1ELb0ELb0ELb0ELb1ELb0EEEvNS_16Flash_fwd_paramsE:
	.zero		816


//--------------------- .nv.constant0._ZN5flash24flash_fwd_splitkv_kernelI23Flash_fwd_kernel_traitsILi32ELi64ELi256ELi4ELb0ELb0EN7cutlass10bfloat16_tE19Flash_kernel_traitsILi32ELi64ELi256ELi4ES3_EELb1ELb0ELb1ELb0ELb0ELb1ELb1ELb0EEEvNS_16Flash_fwd_paramsE --------------------------
	.section	.nv.constant0._ZN5flash24flash_fwd_splitkv_kernelI23Flash_fwd_kernel_traitsILi32ELi64ELi256ELi4ELb0ELb0EN7cutlass10bfloat16_tE19Flash_kernel_traitsILi32ELi64ELi256ELi4ES3_EELb1ELb0ELb1ELb0ELb0ELb1ELb1ELb0EEEvNS_16Flash_fwd_paramsE,"a",@progbits
	.sectionflags	@""
	.align	4
.nv.constant0._ZN5flash24flash_fwd_splitkv_kernelI23Flash_fwd_kernel_traitsILi32ELi64ELi256ELi4ELb0ELb0EN7cutlass10bfloat16_tE19Flash_kernel_traitsILi32ELi64ELi256ELi4ES3_EELb1ELb0ELb1ELb0ELb0ELb1ELb1ELb0EEEvNS_16Flash_fwd_paramsE:
	.zero		816


//--------------------- .nv.constant0._ZN5flash24flash_fwd_splitkv_kernelI23Flash_fwd_kernel_traitsILi32ELi64ELi256ELi4ELb0ELb0EN7cutlass10bfloat16_tE19Flash_kernel_traitsILi32ELi64ELi256ELi4ES3_EELb1ELb0ELb0ELb0ELb1ELb0ELb1ELb1EEEvNS_16Flash_fwd_paramsE --------------------------
	.section	.nv.constant0._ZN5flash24flash_fwd_splitkv_kernelI23Flash_fwd_kernel_traitsILi32ELi64ELi256ELi4ELb0ELb0EN7cutlass10bfloat16_tE19Flash_kernel_traitsILi32ELi64ELi256ELi4ES3_EELb1ELb0ELb0ELb0ELb1ELb0ELb1ELb1EEEvNS_16Flash_fwd_paramsE,"a",@progbits
	.sectionflags	@""
	.align	4
.nv.constant0._ZN5flash24flash_fwd_splitkv_kernelI23Flash_fwd_kernel_traitsILi32ELi64ELi256ELi4ELb0ELb0EN7cutlass10bfloat16_tE19Flash_kernel_traitsILi32ELi64ELi256ELi4ES3_EELb1ELb0ELb0ELb0ELb1ELb0ELb1ELb1EEEvNS_16Flash_fwd_paramsE:
	.zero		816


//--------------------- .nv.constant0._ZN5flash24flash_fwd_splitkv_kernelI23Flash_fwd_kernel_traitsILi32ELi64ELi256ELi4ELb0ELb0EN7cutlass10bfloat16_tE19Flash_kernel_traitsILi32ELi64ELi256ELi4ES3_EELb1ELb0ELb0ELb0ELb1ELb1ELb1ELb1EEEvNS_16Flash_fwd_paramsE --------------------------
	.section	.nv.constant0._ZN5flash24flash_fwd_splitkv_kernelI23Flash_fwd_kernel_traitsILi32ELi64ELi256ELi4ELb0ELb0EN7cutlass10bfloat16_tE19Flash_kernel_traitsILi32ELi64ELi256ELi4ES3_EELb1ELb0ELb0ELb0ELb1ELb1ELb1ELb1EEEvNS_16Flash_fwd_paramsE,"a",@progbits
	.sectionflags	@""
	.align	4
.nv.constant0._ZN5flash24flash_fwd_splitkv_kernelI23Flash_fwd_kernel_traitsILi32ELi64ELi256ELi4ELb0ELb0EN7cutlass10bfloat16_tE19Flash_kernel_traitsILi32ELi64ELi256ELi4ES3_EELb1ELb0ELb0ELb0ELb1ELb1ELb1ELb1EEEvNS_16Flash_fwd_paramsE:
	.zero		816


//--------------------- .nv.constant0._ZN5flash24flash_fwd_splitkv_kernelI23Flash_fwd_kernel_traitsILi32ELi64ELi256ELi4ELb0ELb0EN7cutlass10bfloat16_tE19Flash_kernel_traitsILi32ELi64ELi256ELi4ES3_EELb1ELb0ELb1ELb0ELb0ELb0ELb1ELb1EEEvNS_16Flash_fwd_paramsE --------------------------
	.section	.nv.constant0._ZN5flash24flash_fwd_splitkv_kernelI23Flash_fwd_kernel_traitsILi32ELi64ELi256ELi4ELb0ELb0EN7cutlass10bfloat16_tE19Flash_kernel_traitsILi32ELi64ELi256ELi4ES3_EELb1ELb0ELb1ELb0ELb0ELb0ELb1ELb1EEEvNS_16Flash_fwd_paramsE,"a",@progbits
	.sectionflags	@""
	.align	4
.nv.constant0._ZN5flash24flash_fwd_splitkv_kernelI23Flash_fwd_kernel_traitsILi32ELi64ELi256ELi4ELb0ELb0EN7cutlass10bfloat16_tE19Flash_kernel_traitsILi32ELi64ELi256ELi4ES3_EELb1ELb0ELb1ELb0ELb0ELb0ELb1ELb1EEEvNS_16Flash_fwd_paramsE:
	.zero		816


//--------------------- .nv.constant0._ZN5flash24flash_fwd_splitkv_kernelI23Flash_fwd_kernel_traitsILi32ELi64ELi256ELi4ELb0ELb0EN7cutlass10bfloat16_tE19Flash_kernel_traitsILi32ELi64ELi256ELi4ES3_EELb1ELb0ELb1ELb0ELb0ELb1ELb1ELb1EEEvNS_16Flash_fwd_paramsE --------------------------
	.section	.nv.constant0._ZN5flash24flash_fwd_splitkv_kernelI23Flash_fwd_kernel_traitsILi32ELi64ELi256ELi4ELb0ELb0EN7cutlass10bfloat16_tE19Flash_kernel_traitsILi32ELi64ELi256ELi4ES3_EELb1ELb0ELb1ELb0ELb0ELb1ELb1ELb1EEEvNS_16Flash_fwd_paramsE,"a",@progbits
	.sectionflags	@""
	.align	4
.nv.constant0._ZN5flash24flash_fwd_splitkv_kernelI23Flash_fwd_kernel_traitsILi32ELi64ELi256ELi4ELb0ELb0EN7cutlass10bfloat16_tE19Flash_kernel_traitsILi32ELi64ELi256ELi4ES3_EELb1ELb0ELb1ELb0ELb0ELb1ELb1ELb1EEEvNS_16Flash_fwd_paramsE:
	.zero		816


//--------------------- .nv.constant0._ZN5flash32flash_fwd_splitkv_combine_kernelI23Flash_fwd_kernel_traitsILi32ELi64ELi128ELi4ELb0ELb0EN7cutlass10bfloat16_tE19Flash_kernel_traitsILi32ELi64ELi128ELi4ES3_EELi16ELi7ELb0EEEvNS_16Flash_fwd_paramsE --------------------------
	.section	.nv.constant0._ZN5flash32flash_fwd_splitkv_combine_kernelI23Flash_fwd_kernel_traitsILi32ELi64ELi128ELi4ELb0ELb0EN7cutlass10bfloat16_tE19Flash_kernel_traitsILi32ELi64ELi128ELi4ES3_EELi16ELi7ELb0EEEvNS_16Flash_fwd_paramsE,"a",@progbits
	.sectionflags	@""
	.align	4
.nv.constant0._ZN5flash32flash_fwd_splitkv_combine_kernelI23Flash_fwd_kernel_traitsILi32ELi64ELi128ELi4ELb0ELb0EN7cutlass10bfloat16_tE19Flash_kernel_traitsILi32ELi64ELi128ELi4ES3_EELi16ELi7ELb0EEEvNS_16Flash_fwd_paramsE:
	.zero		816


//--------------------- .nv.constant0._ZN5flash32flash_fwd_splitkv_combine_kernelI23Flash_fwd_kernel_traitsILi32ELi64ELi128ELi4ELb0ELb0EN7cutlass10bfloat16_tE19Flash_kernel_traitsILi32ELi64ELi128ELi4ES3_EELi16ELi6ELb0EEEvNS_16Flash_fwd_paramsE --------------------------
	.section	.nv.constant0._ZN5flash32flash_fwd_splitkv_combine_kernelI23Flash_fwd_kernel_traitsILi32ELi64ELi128ELi4ELb0ELb0EN7cutlass10bfloat16_tE19Flash_kernel_traitsILi32ELi64ELi128ELi4ES3_EELi16ELi6ELb0EEEvNS_16Flash_fwd_paramsE,"a",@progbits
	.sectionflags	@""
	.align	4
.nv.constant0._ZN5flash32flash_fwd_splitkv_combine_kernelI23Flash_fwd_kernel_traitsILi32ELi64ELi128ELi4ELb0ELb0EN7cutlass10bfloat16_tE19Flash_kernel_traitsILi32ELi64ELi128ELi4ES3_EELi16ELi6ELb0EEEvNS_16Flash_fwd_paramsE:
	.zero		816


//--------------------- .nv.constant0._ZN5flash32flash_fwd_splitkv_combine_kernelI23Flash_fwd_kernel_traitsILi32ELi64ELi128ELi4ELb0ELb0EN7cutlass10bfloat16_tE19Flash_kernel_traitsILi32ELi64ELi128ELi4ES3_EELi16ELi5ELb0EEEvNS_16Flash_fwd_paramsE --------------------------
	.section	.nv.constant0._ZN5flash32flash_fwd_splitkv_combine_kernelI23Flash_fwd_kernel_traitsILi32ELi64ELi128ELi4ELb0ELb0EN7cutlass10bfloat16_tE19Flash_kernel_traitsILi32ELi64ELi128ELi4ES3_EELi16ELi5ELb0EEEvNS_16Flash_fwd_paramsE,"a",@progbits
	.sectionflags	@""
	.align	4
.nv.constant0._ZN5flash32flash_fwd_splitkv_combine_kernelI23Flash_fwd_kernel_traitsILi32ELi64ELi128ELi4ELb0ELb0EN7cutlass10bfloat16_tE19Flash_kernel_traitsILi32ELi64ELi128ELi4ES3_EELi16ELi5ELb0EEEvNS_16Flash_fwd_paramsE:
	.zero		816


//--------------------- .nv.constant0._ZN5flash32flash_fwd_splitkv_combine_kernelI23Flash_fwd_kernel_traitsILi32ELi64ELi128ELi4ELb0ELb0EN7cutlass10bfloat16_tE19Flash_kernel_traitsILi32ELi64ELi128ELi4ES3_EELi16ELi4ELb0EEEvNS_16Flash_fwd_paramsE --------------------------
	.section	.nv.constant0._ZN5flash32flash_fwd_splitkv_combine_kernelI23Flash_fwd_kernel_traitsILi32ELi64ELi128ELi4ELb0ELb0EN7cutlass10bfloat16_tE19Flash_kernel_traitsILi32ELi64ELi128ELi4ES3_EELi16ELi4ELb0EEEvNS_16Flash_fwd_paramsE,"a",@progbits
	.sectionflags	@""
	.align	4
.nv.constant0._ZN5flash32flash_fwd_splitkv_combine_kernelI23Flash_fwd_kernel_traitsILi32ELi64ELi128ELi4ELb0ELb0EN7cutlass10bfloat16_tE19Flash_kernel_traitsILi32ELi64ELi128ELi4ES3_EELi16ELi4ELb0EEEvNS_16Flash_fwd_paramsE:
	.zero		816


//--------------------- .nv.constant0._ZN5flash32flash_fwd_splitkv_combine_kernelI23Flash_fwd_kernel_traitsILi32ELi64ELi128ELi4ELb0ELb0EN7cutlass10bfloat16_tE19Flash_kernel_traitsILi32ELi64ELi128ELi4ES3_EELi16ELi3ELb0EEEvNS_16Flash_fwd_paramsE --------------------------
	.section	.nv.constant0._ZN5flash32flash_fwd_splitkv_combine_kernelI23Flash_fwd_kernel_traitsILi32ELi64ELi128ELi4ELb0ELb0EN7cutlass10bfloat16_tE19Flash_kernel_traitsILi32ELi64ELi128ELi4ES3_EELi16ELi3ELb0EEEvNS_16Flash_fwd_paramsE,"a",@progbits
	.sectionflags	@""
	.align	4
.nv.constant0._ZN5flash32flash_fwd_splitkv_combine_kernelI23Flash_fwd_kernel_traitsILi32ELi64ELi128ELi4ELb0ELb0EN7cutlass10bfloat16_tE19Flash_kernel_traitsILi32ELi64ELi128ELi4ES3_EELi16ELi3ELb0EEEvNS_16Flash_fwd_paramsE:
	.zero		816


//--------------------- .nv.constant0._ZN5flash32flash_fwd_splitkv_combine_kernelI23Flash_fwd_kernel_traitsILi32ELi64ELi128ELi4ELb0ELb0EN7cutlass10bfloat16_tE19Flash_kernel_traitsILi32ELi64ELi128ELi4ES3_EELi16ELi2ELb0EEEvNS_16Flash_fwd_paramsE --------------------------
	.section	.nv.constant0._ZN5flash32flash_fwd_splitkv_combine_kernelI23Flash_fwd_kernel_traitsILi32ELi64ELi128ELi4ELb0ELb0EN7cutlass10bfloat16_tE19Flash_kernel_traitsILi32ELi64ELi128ELi4ES3_EELi16ELi2ELb0EEEvNS_16Flash_fwd_paramsE,"a",@progbits
	.sectionflags	@""
	.align	4
.nv.constant0._ZN5flash32flash_fwd_splitkv_combine_kernelI23Flash_fwd_kernel_traitsILi32ELi64ELi128ELi4ELb0ELb0EN7cutlass10bfloat16_tE19Flash_kernel_traitsILi32ELi64ELi128ELi4ES3_EELi16ELi2ELb0EEEvNS_16Flash_fwd_paramsE:
	.zero		816


//--------------------- .nv.constant0._ZN5flash32flash_fwd_splitkv_combine_kernelI23Flash_fwd_kernel_traitsILi32ELi64ELi128ELi4ELb0ELb0EN7cutlass10bfloat16_tE19Flash_kernel_traitsILi32ELi64ELi128ELi4ES3_EELi16ELi1ELb0EEEvNS_16Flash_fwd_paramsE --------------------------
	.section	.nv.constant0._ZN5flash32flash_fwd_splitkv_combine_kernelI23Flash_fwd_kernel_traitsILi32ELi64ELi128ELi4ELb0ELb0EN7cutlass10bfloat16_tE19Flash_kernel_traitsILi32ELi64ELi128ELi4ES3_EELi16ELi1ELb0EEEvNS_16Flash_fwd_paramsE,"a",@progbits
	.sectionflags	@""
	.align	4
.nv.constant0._ZN5flash32flash_fwd_splitkv_combine_kernelI23Flash_fwd_kernel_traitsILi32ELi64ELi128ELi4ELb0ELb0EN7cutlass10bfloat16_tE19Flash_kernel_traitsILi32ELi64ELi128ELi4ES3_EELi16ELi1ELb0EEEvNS_16Flash_fwd_paramsE:
	.zero		816


//--------------------- .nv.constant0._ZN5flash32flash_fwd_splitkv_combine_kernelI23Flash_fwd_kernel_traitsILi32ELi64ELi128ELi4ELb0ELb0EN7cutlass10bfloat16_tE19Flash_kernel_traitsILi32ELi64ELi128ELi4ES3_EELi16ELi7ELb1EEEvNS_16Flash_fwd_paramsE --------------------------
	.section	.nv.constant0._ZN5flash32flash_fwd_splitkv_combine_kernelI23Flash_fwd_kernel_traitsILi32ELi64ELi128ELi4ELb0ELb0EN7cutlass10bfloat16_tE19Flash_kernel_traitsILi32ELi64ELi128ELi4ES3_EELi16ELi7ELb1EEEvNS_16Flash_fwd_paramsE,"a",@progbits
	.sectionflags	@""
	.align	4
.nv.constant0._ZN5flash32flash_fwd_splitkv_combine_kernelI23Flash_fwd_kernel_traitsILi32ELi64ELi128ELi4ELb0ELb0EN7cutlass10bfloat16_tE19Flash_kernel_traitsILi32ELi64ELi128ELi4ES3_EELi16ELi7ELb1EEEvNS_16Flash_fwd_paramsE:
	.zero		816


//--------------------- .nv.constant0._ZN5flash32flash_fwd_splitkv_combine_kernelI23Flash_fwd_kernel_traitsILi32ELi64ELi128ELi4ELb0ELb0EN7cutlass10bfloat16_tE19Flash_kernel_traitsILi32ELi64ELi128ELi4ES3_EELi16ELi6ELb1EEEvNS_16Flash_fwd_paramsE --------------------------
	.section	.nv.constant0._ZN5flash32flash_fwd_splitkv_combine_kernelI23Flash_fwd_kernel_traitsILi32ELi64ELi128ELi4ELb0ELb0EN7cutlass10bfloat16_tE19Flash_kernel_traitsILi32ELi64ELi128ELi4ES3_EELi16ELi6ELb1EEEvNS_16Flash_fwd_paramsE,"a",@progbits
	.sectionflags	@""
	.align	4
.nv.constant0._ZN5flash32flash_fwd_splitkv_combine_kernelI23Flash_fwd_kernel_traitsILi32ELi64ELi128ELi4ELb0ELb0EN7cutlass10bfloat16_tE19Flash_kernel_traitsILi32ELi64ELi128ELi4ES3_EELi16ELi6ELb1EEEvNS_16Flash_fwd_paramsE:
	.zero		816


//--------------------- .nv.constant0._ZN5flash32flash_fwd_splitkv_combine_kernelI23Flash_fwd_kernel_traitsILi32ELi64ELi128ELi4ELb0ELb0EN7cutlass10bfloat16_tE19Flash_kernel_traitsILi32ELi64ELi128ELi4ES3_EELi16ELi5ELb1EEEvNS_16Flash_fwd_paramsE --------------------------
	.section	.nv.constant0._ZN5flash32flash_fwd_splitkv_combine_kernelI23Flash_fwd_kernel_traitsILi32ELi64ELi128ELi4ELb0ELb0EN7cutlass10bfloat16_tE19Flash_kernel_traitsILi32ELi64ELi128ELi4ES3_EELi16ELi5ELb1EEEvNS_16Flash_fwd_paramsE,"a",@progbits
	.sectionflags	@""
	.align	4
.nv.constant0._ZN5flash32flash_fwd_splitkv_combine_kernelI23Flash_fwd_kernel_traitsILi32ELi64ELi128ELi4ELb0ELb0EN7cutlass10bfloat16_tE19Flash_kernel_traitsILi32ELi64ELi128ELi4ES3_EELi16ELi5ELb1EEEvNS_16Flash_fwd_paramsE:
	.zero		816


//--------------------- .nv.constant0._ZN5flash32flash_fwd_splitkv_combine_kernelI23Flash_fwd_kernel_traitsILi32ELi64ELi128ELi4ELb0ELb0EN7cutlass10bfloat16_tE19Flash_kernel_traitsILi32ELi64ELi128ELi4ES3_EELi16ELi4ELb1EEEvNS_16Flash_fwd_paramsE --------------------------
	.section	.nv.constant0._ZN5flash32flash_fwd_splitkv_combine_kernelI23Flash_fwd_kernel_traitsILi32ELi64ELi128ELi4ELb0ELb0EN7cutlass10bfloat16_tE19Flash_kernel_traitsILi32ELi64ELi128ELi4ES3_EELi16ELi4ELb1EEEvNS_16Flash_fwd_paramsE,"a",@progbits
	.sectionflags	@""
	.align	4
.nv.constant0._ZN5flash32flash_fwd_splitkv_combine_kernelI23Flash_fwd_kernel_traitsILi32ELi64ELi128ELi4ELb0ELb0EN7cutlass10bfloat16_tE19Flash_kernel_traitsILi32ELi64ELi128ELi4ES3_EELi16ELi4ELb1EEEvNS_16Flash_fwd_paramsE:
	.zero		816


//--------------------- .nv.constant0._ZN5flash32flash_fwd_splitkv_combine_kernelI23Flash_fwd_kernel_traitsILi32ELi64ELi128ELi4ELb0ELb0EN7cutlass10bfloat16_tE19Flash_kernel_traitsILi32ELi64ELi128ELi4ES3_EELi16ELi3ELb1EEEvNS_16Flash_fwd_paramsE --------------------------
	.section	.nv.constant0._ZN5flash32flash_fwd_splitkv_combine_kernelI23Flash_fwd_kernel_traitsILi32ELi64ELi128ELi4ELb0ELb0EN7cutlass10bfloat16_tE19Flash_kernel_traitsILi32ELi64ELi128ELi4ES3_EELi16ELi3ELb1EEEvNS_16Flash_fwd_paramsE,"a",@progbits
	.sectionflags	@""
	.align	4
.nv.constant0._ZN5flash32flash_fwd_splitkv_combine_kernelI23Flash_fwd_kernel_traitsILi32ELi64ELi128ELi4ELb0ELb0EN7cutlass10bfloat16_tE19Flash_kernel_traitsILi32ELi64ELi128ELi4ES3_EELi16ELi3ELb1EEEvNS_16Flash_fwd_paramsE:
	.zero		816


//--------------------- .nv.constant0._ZN5flash32flash_fwd_splitkv_combine_kernelI23Flash_fwd_kernel_traitsILi32ELi64ELi128ELi4ELb0ELb0EN7cutlass10bfloat16_tE19Flash_kernel_traitsILi32ELi64ELi128ELi4ES3_EELi16ELi2ELb1EEEvNS_16Flash_fwd_paramsE --------------------------
	.section	.nv.constant0._ZN5flash32flash_fwd_splitkv_combine_kernelI23Flash_fwd_kernel_traitsILi32ELi64ELi128ELi4ELb0ELb0EN7cutlass10bfloat16_tE19Flash_kernel_traitsILi32ELi64ELi128ELi4ES3_EELi16ELi2ELb1EEEvNS_16Flash_fwd_paramsE,"a",@progbits
	.sectionflags	@""
	.align	4
.nv.constant0._ZN5flash32flash_fwd_splitkv_combine_kernelI23Flash_fwd_kernel_traitsILi32ELi64ELi128ELi4ELb0ELb0EN7cutlass10bfloat16_tE19Flash_kernel_traitsILi32ELi64ELi128ELi4ES3_EELi16ELi2ELb1EEEvNS_16Flash_fwd_paramsE:
	.zero		816


//--------------------- .nv.constant0._ZN5flash32flash_fwd_splitkv_combine_kernelI23Flash_fwd_kernel_traitsILi32ELi64ELi128ELi4ELb0ELb0EN7cutlass10bfloat16_tE19Flash_kernel_traitsILi32ELi64ELi128ELi4ES3_EELi16ELi1ELb1EEEvNS_16Flash_fwd_paramsE --------------------------
	.section	.nv.constant0._ZN5flash32flash_fwd_splitkv_combine_kernelI23Flash_fwd_kernel_traitsILi32ELi64ELi128ELi4ELb0ELb0EN7cutlass10bfloat16_tE19Flash_kernel_traitsILi32ELi64ELi128ELi4ES3_EELi16ELi1ELb1EEEvNS_16Flash_fwd_paramsE,"a",@progbits
	.sectionflags	@""
	.align	4
.nv.constant0._ZN5flash32flash_fwd_splitkv_combine_kernelI23Flash_fwd_kernel_traitsILi32ELi64ELi128ELi4ELb0ELb0EN7cutlass10bfloat16_tE19Flash_kernel_traitsILi32ELi64ELi128ELi4ES3_EELi16ELi1ELb1EEEvNS_16Flash_fwd_paramsE:
	.zero		816


//--------------------- .nv.constant0._ZN5flash24flash_fwd_splitkv_kernelI23Flash_fwd_kernel_traitsILi32ELi64ELi128ELi4ELb0ELb0EN7cutlass10bfloat16_tE19Flash_kernel_traitsILi32ELi64ELi128ELi4ES3_EELb1ELb0ELb0ELb0ELb0ELb0ELb0ELb0EEEvNS_16Flash_fwd_paramsE --------------------------
	.section	.nv.constant0._ZN5flash24flash_fwd_splitkv_kernelI23Flash_fwd_kernel_traitsILi32ELi64ELi128ELi4ELb0ELb0EN7cutlass10bfloat16_tE19Flash_kernel_traitsILi32ELi64ELi128ELi4ES3_EELb1ELb0ELb0ELb0ELb0ELb0ELb0ELb0EEEvNS_16Flash_fwd_paramsE,"a",@progbits
	.sectionflags	@""
	.align	4
.nv.constant0._ZN5flash24flash_fwd_splitkv_kernelI23Flash_fwd_kernel_traitsILi32ELi64ELi128ELi4ELb0ELb0EN7cutlass10bfloat16_tE19Flash_kernel_traitsILi32ELi64ELi128ELi4ES3_EELb1ELb0ELb0ELb0ELb0ELb0ELb0ELb0EEEvNS_16Flash_fwd_paramsE:
	.zero		816


//--------------------- .nv.constant0._ZN5flash24flash_fwd_splitkv_kernelI23Flash_fwd_kernel_traitsILi32ELi64ELi128ELi4ELb0ELb0EN7cutlass10bfloat16_tE19Flash_kernel_traitsILi32ELi64ELi128ELi4ES3_EELb1ELb0ELb0ELb0ELb0ELb1ELb0ELb0EEEvNS_16Flash_fwd_paramsE --------------------------
	.section	.nv.constant0._ZN5flash24flash_fwd_splitkv_kernelI23Flash_fwd_kernel_traitsILi32ELi64ELi128ELi4ELb0ELb0EN7cutlass10bfloat16_tE19Flash_kernel_traitsILi32ELi64ELi128ELi4ES3_EELb1ELb0ELb0ELb0ELb0ELb1ELb0ELb0EEEvNS_16Flash_fwd_paramsE,"a",@progbits
	.sectionflags	@""
	.align	4
.nv.constant0._ZN5flash24flash_fwd_splitkv_kernelI23Flash_fwd_kernel_traitsILi32ELi64ELi128ELi4ELb0ELb0EN7cutlass10bfloat16_tE19Flash_kernel_traitsILi32ELi64ELi128ELi4ES3_EELb1ELb0ELb0ELb0ELb0ELb1ELb0ELb0EEEvNS_16Flash_fwd_paramsE:
	.zero		816


//--------------------- .nv.constant0._ZN5flash24flash_fwd_splitkv_kernelI23Flash_fwd_kernel_traitsILi32ELi64ELi128ELi4ELb0ELb0EN7cutlass10bfloat16_tE19Flash_kernel_traitsILi32ELi64ELi128ELi4ES3_EELb1ELb0ELb0ELb0ELb0ELb0ELb0ELb1EEEvNS_16Flash_fwd_paramsE --------------------------
	.section	.nv.constant0._ZN5flash24flash_fwd_splitkv_kernelI23Flash_fwd_kernel_traitsILi32ELi64ELi128ELi4ELb0ELb0EN7cutlass10bfloat16_tE19Flash_kernel_traitsILi32ELi64ELi128ELi4ES3_EELb1ELb0ELb0ELb0ELb0ELb0ELb0ELb1EEEvNS_16Flash_fwd_paramsE,"a",@progbits
	.sectionflags	@""
	.align	4
.nv.constant0._ZN5flash24flash_fwd_splitkv_kernelI23Flash_fwd_kernel_traitsILi32ELi64ELi128ELi4ELb0ELb0EN7cutlass10bfloat16_tE19Flash_kernel_traitsILi32ELi64ELi128ELi4ES3_EELb1ELb0ELb0ELb0ELb0ELb0ELb0ELb1EEEvNS_16Flash_fwd_paramsE:
	.zero		816


//--------------------- .nv.constant0._ZN5flash24flash_fwd_splitkv_kernelI23Flash_fwd_kernel_traitsILi32ELi64ELi128ELi4ELb0ELb0EN7cutlass10bfloat16_tE19Flash_kernel_traitsILi32ELi64ELi128ELi4ES3_EELb1ELb0ELb0ELb0ELb0ELb1ELb0ELb1EEEvNS_16Flash_fwd_paramsE --------------------------
	.section	.nv.constant0._ZN5flash24flash_fwd_splitkv_kernelI23Flash_fwd_kernel_traitsILi32ELi64ELi128ELi4ELb0ELb0EN7cutlass10bfloat16_tE19Flash_kernel_traitsILi32ELi64ELi128ELi4ES3_EELb1ELb0ELb0ELb0ELb0ELb1ELb0ELb1EEEvNS_16Flash_fwd_paramsE,"a",@progbits
	.sectionflags	@""
	.align	4
.nv.constant0._ZN5flash24flash_fwd_splitkv_kernelI23Flash_fwd_kernel_traitsILi32ELi64ELi128ELi4ELb0ELb0EN7cutlass10bfloat16_tE19Flash_kernel_traitsILi32ELi64ELi128ELi4ES3_EELb1ELb0ELb0ELb0ELb0ELb1ELb0ELb1EEEvNS_16Flash_fwd_paramsE:
	.zero		816


//--------------------- .nv.constant0._ZN5flash24flash_fwd_splitkv_kernelI23Flash_fwd_kernel_traitsILi32ELi64ELi128ELi4ELb0ELb0EN7cutlass10bfloat16_tE19Flash_kernel_traitsILi32ELi64ELi128ELi4ES3_EELb1ELb0ELb0ELb0ELb0ELb0ELb1ELb0EEEvNS_16Flash_fwd_paramsE --------------------------
	.section	.nv.constant0._ZN5flash24flash_fwd_splitkv_kernelI23Flash_fwd_kernel_traitsILi32ELi64ELi128ELi4ELb0ELb0EN7cutlass10bfloat16_tE19Flash_kernel_traitsILi32ELi64ELi128ELi4ES3_EELb1ELb0ELb0ELb0ELb0ELb0ELb1ELb0EEEvNS_16Flash_fwd_paramsE,"a",@progbits
	.sectionflags	@""
	.align	4
.nv.constant0._ZN5flash24flash_fwd_splitkv_kernelI23Flash_fwd_kernel_traitsILi32ELi64ELi128ELi4ELb0ELb0EN7cutlass10bfloat16_tE19Flash_kernel_traitsILi32ELi64ELi128ELi4ES3_EELb1ELb0ELb0ELb0ELb0ELb0ELb1ELb0EEEvNS_16Flash_fwd_paramsE:
	.zero		816


//--------------------- .nv.constant0._ZN5flash24flash_fwd_splitkv_kernelI23Flash_fwd_kernel_traitsILi32ELi64ELi128ELi4ELb0ELb0EN7cutlass10bfloat16_tE19Flash_kernel_traitsILi32ELi64ELi128ELi4ES3_EELb1ELb0ELb0ELb0ELb0ELb1ELb1ELb0EEEvNS_16Flash_fwd_paramsE --------------------------
	.section	.nv.constant0._ZN5flash24flash_fwd_splitkv_kernelI23Flash_fwd_kernel_traitsILi32ELi64ELi128ELi4ELb0ELb0EN7cutlass10bfloat16_tE19Flash_kernel_traitsILi32ELi64ELi128ELi4ES3_EELb1ELb0ELb0ELb0ELb0ELb1ELb1ELb0EEEvNS_16Flash_fwd_paramsE,"a",@progbits
	.sectionflags	@""
	.align	4
.nv.constant0._ZN5flash24flash_fwd_splitkv_kernelI23Flash_fwd_kernel_traitsILi32ELi64ELi128ELi4ELb0ELb0EN7cutlass10bfloat16_tE19Flash_kernel_traitsILi32ELi64ELi128ELi4ES3_EELb1ELb0ELb0ELb0ELb0ELb1ELb1ELb0EEEvNS_16Flash_fwd_paramsE:
	.zero		816


//--------------------- .nv.constant0._ZN5flash24flash_fwd_splitkv_kernelI23Flash_fwd_kernel_traitsILi32ELi64ELi128ELi4ELb0ELb0EN7cutlass10bfloat16_tE19Flash_kernel_traitsILi32ELi64ELi128ELi4ES3_EELb1ELb0ELb0ELb0ELb0ELb0ELb1ELb1EEEvNS_16Flash_fwd_paramsE --------------------------
	.section	.nv.constant0._ZN5flash24flash_fwd_splitkv_kernelI23Flash_fwd_kernel_traitsILi32ELi64ELi128ELi4ELb0ELb0EN7cutlass10bfloat16_tE19Flash_kernel_traitsILi32ELi64ELi128ELi4ES3_EELb1ELb0ELb0ELb0ELb0ELb0ELb1ELb1EEEvNS_16Flash_fwd_paramsE,"a",@progbits
	.sectionflags	@""
	.align	4
.nv.constant0._ZN5flash24flash_fwd_splitkv_kernelI23Flash_fwd_kernel_traitsILi32ELi64ELi128ELi4ELb0ELb0EN7cutlass10bfloat16_tE19Flash_kernel_traitsILi32ELi64ELi128ELi4ES3_EELb1ELb0ELb0ELb0ELb0ELb0ELb1ELb1EEEvNS_16Flash_fwd_paramsE:
	.zero		816


//--------------------- .nv.constant0._ZN5flash24flash_fwd_splitkv_kernelI23Flash_fwd_kernel_traitsILi32ELi64ELi128ELi4ELb0ELb0EN7cutlass10bfloat16_tE19Flash_kernel_traitsILi32ELi64ELi128ELi4ES3_EELb1ELb0ELb0ELb0ELb0ELb1ELb1ELb1EEEvNS_16Flash_fwd_paramsE --------------------------
	.section	.nv.constant0._ZN5flash24flash_fwd_splitkv_kernelI23Flash_fwd_kernel_traitsILi32ELi64ELi128ELi4ELb0ELb0EN7cutlass10bfloat16_tE19Flash_kernel_traitsILi32ELi64ELi128ELi4ES3_EELb1ELb0ELb0ELb0ELb0ELb1ELb1ELb1EEEvNS_16Flash_fwd_paramsE,"a",@progbits
	.sectionflags	@""
	.align	4
.nv.constant0._ZN5flash24flash_fwd_splitkv_kernelI23Flash_fwd_kernel_traitsILi32ELi64ELi128ELi4ELb0ELb0EN7cutlass10bfloat16_tE19Flash_kernel_traitsILi32ELi64ELi128ELi4ES3_EELb1ELb0ELb0ELb0ELb0ELb1ELb1ELb1EEEvNS_16Flash_fwd_paramsE:
	.zero		816


//--------------------- .nv.constant0._ZN5flash24flash_fwd_splitkv_kernelI23Flash_fwd_kernel_traitsILi32ELi64ELi128ELi4ELb0ELb0EN7cutlass10bfloat16_tE19Flash_kernel_traitsILi32ELi64ELi128ELi4ES3_EELb1ELb0ELb0ELb1ELb1ELb0ELb0ELb0EEEvNS_16Flash_fwd_paramsE --------------------------
	.section	.nv.constant0._ZN5flash24flash_fwd_splitkv_kernelI23Flash_fwd_kernel_traitsILi32ELi64ELi128ELi4ELb0ELb0EN7cutlass10bfloat16_tE19Flash_kernel_traitsILi32ELi64ELi128ELi4ES3_EELb1ELb0ELb0ELb1ELb1ELb0ELb0ELb0EEEvNS_16Flash_fwd_paramsE,"a",@progbits
	.sectionflags	@""
	.align	4
.nv.constant0._ZN5flash24flash_fwd_splitkv_kernelI23Flash_fwd_kernel_traitsILi32ELi64ELi128ELi4ELb0ELb0EN7cutlass10bfloat16_tE19Flash_kernel_traitsILi32ELi64ELi128ELi4ES3_EELb1ELb0ELb0ELb1ELb1ELb0ELb0ELb0EEEvNS_16Flash_fwd_paramsE:
	.zero		816


//--------------------- .nv.constant0._ZN5flash24flash_fwd_splitkv_kernelI23Flash_fwd_kernel_traitsILi32ELi64ELi128ELi4ELb0ELb0EN7cutlass10bfloat16_tE19Flash_kernel_traitsILi32ELi64ELi128ELi4ES3_EELb1ELb0ELb0ELb1ELb1ELb1ELb0ELb0EEEvNS_16Flash_fwd_paramsE --------------------------
	.section	.nv.constant0._ZN5flash24flash_fwd_splitkv_kernelI23Flash_fwd_kernel_traitsILi32ELi64ELi128ELi4ELb0ELb0EN7cutlass10bfloat16_tE19Flash_kernel_traitsILi32ELi64ELi128ELi4ES3_EELb1ELb0ELb0ELb1ELb1ELb1ELb0ELb0EEEvNS_16Flash_fwd_paramsE,"a",@progbits
	.sectionflags	@""
	.align	4
.nv.constant0._ZN5flash24flash_fwd_splitkv_kernelI23Flash_fwd_kernel_traitsILi32ELi64ELi128ELi4ELb0ELb0EN7cutlass10bfloat16_tE19Flash_kernel_traitsILi32ELi64ELi128ELi4ES3_EELb1ELb0ELb0ELb1ELb1ELb1ELb0ELb0EEEvNS_16Flash_fwd_paramsE:
	.zero		816


//--------------------- .nv.constant0._ZN5flash24flash_fwd_splitkv_kernelI23Flash_fwd_kernel_traitsILi32ELi64ELi128ELi4ELb0ELb0EN7cutlass10bfloat16_tE19Flash_kernel_traitsILi32ELi64ELi128ELi4ES3_EELb1ELb0ELb0ELb1ELb1ELb0ELb1ELb0EEEvNS_16Flash_fwd_paramsE --------------------------
	.section	.nv.constant0._ZN5flash24flash_fwd_splitkv_kernelI23Flash_fwd_kernel_traitsILi32ELi64ELi128ELi4ELb0ELb0EN7cutlass10bfloat16_tE19Flash_kernel_traitsILi32ELi64ELi128ELi4ES3_EELb1ELb0ELb0ELb1ELb1ELb0ELb1ELb0EEEvNS_16Flash_fwd_paramsE,"a",@progbits
	.sectionflags	@""
	.align	4
.nv.constant0._ZN5flash24flash_fwd_splitkv_kernelI23Flash_fwd_kernel_traitsILi32ELi64ELi128ELi4ELb0ELb0EN7cutlass10bfloat16_tE19Flash_kernel_traitsILi32ELi64ELi128ELi4ES3_EELb1ELb0ELb0ELb1ELb1ELb0ELb1ELb0EEEvNS_16Flash_fwd_paramsE:
	.zero		816


//--------------------- .nv.constant0._ZN5flash24flash_fwd_splitkv_kernelI23Flash_fwd_kernel_traitsILi32ELi64ELi128ELi4ELb0ELb0EN7cutlass10bfloat16_tE19Flash_kernel_traitsILi32ELi64ELi128ELi4ES3_EELb1ELb0ELb0ELb1ELb1ELb1ELb1ELb0EEEvNS_16Flash_fwd_paramsE --------------------------
	.section	.nv.constant0._ZN5flash24flash_fwd_splitkv_kernelI23Flash_fwd_kernel_traitsILi32ELi64ELi128ELi4ELb0ELb0EN7cutlass10bfloat16_tE19Flash_kernel_traitsILi32ELi64ELi128ELi4ES3_EELb1ELb0ELb0ELb1ELb1ELb1ELb1ELb0EEEvNS_16Flash_fwd_paramsE,"a",@progbits
	.sectionflags	@""
	.align	4
.nv.constant0._ZN5flash24flash_fwd_splitkv_kernelI23Flash_fwd_kernel_traitsILi32ELi64ELi128ELi4ELb0ELb0EN7cutlass10bfloat16_tE19Flash_kernel_traitsILi32ELi64ELi128ELi4ES3_EELb1ELb0ELb0ELb1ELb1ELb1ELb1ELb0EEEvNS_16Flash_fwd_paramsE:
	.zero		816


//--------------------- .nv.constant0._ZN5flash24flash_fwd_splitkv_kernelI23Flash_fwd_kernel_traitsILi32ELi64ELi128ELi4ELb0ELb0EN7cutlass10bfloat16_tE19Flash_kernel_traitsILi32ELi64ELi128ELi4ES3_EELb1ELb0ELb0ELb0ELb1ELb0ELb0ELb0EEEvNS_16Flash_fwd_paramsE --------------------------
	.section	.nv.constant0._ZN5flash24flash_fwd_splitkv_kernelI23Flash_fwd_kernel_traitsILi32ELi64ELi128ELi4ELb0ELb0EN7cutlass10bfloat16_tE19Flash_kernel_traitsILi32ELi64ELi128ELi4ES3_EELb1ELb0ELb0ELb0ELb1ELb0ELb0ELb0EEEvNS_16Flash_fwd_paramsE,"a",@progbits
	.sectionflags	@""
	.align	4
.nv.constant0._ZN5flash24flash_fwd_splitkv_kernelI23Flash_fwd_kernel_traitsILi32ELi64ELi128ELi4ELb0ELb0EN7cutlass10bfloat16_tE19Flash_kernel_traitsILi32ELi64ELi128ELi4ES3_EELb1ELb0ELb0ELb0ELb1ELb0ELb0ELb0EEEvNS_16Flash_fwd_paramsE:
	.zero		816


//--------------------- .nv.constant0._ZN5flash24flash_fwd_splitkv_kernelI23Flash_fwd_kernel_traitsILi32ELi64ELi128ELi4ELb0ELb0EN7cutlass10bfloat16_tE19Flash_kernel_traitsILi32ELi64ELi128ELi4ES3_EELb1ELb0ELb0ELb0ELb1ELb1ELb0ELb0EEEvNS_16Flash_fwd_paramsE --------------------------
	.section	.nv.constant0._ZN5flash24flash_fwd_splitkv_kernelI23Flash_fwd_kernel_traitsILi32ELi64ELi128ELi4ELb0ELb0EN7cutlass10bfloat16_tE19Flash_kernel_traitsILi32ELi64ELi128ELi4ES3_EELb1ELb0ELb0ELb0ELb1ELb1ELb0ELb0EEEvNS_16Flash_fwd_paramsE,"a",@progbits
	.sectionflags	@""
	.align	4
.nv.constant0._ZN5flash24flash_fwd_splitkv_kernelI23Flash_fwd_kernel_traitsILi32ELi64ELi128ELi4ELb0ELb0EN7cutlass10bfloat16_tE19Flash_kernel_traitsILi32ELi64ELi128ELi4ES3_EELb1ELb0ELb0ELb0ELb1ELb1ELb0ELb0EEEvNS_16Flash_fwd_paramsE:
	.zero		816


//--------------------- .nv.constant0._ZN5flash24flash_fwd_splitkv_kernelI23Flash_fwd_kernel_traitsILi32ELi64ELi128ELi4ELb0ELb0EN7cutlass10bfloat16_tE19Flash_kernel_traitsILi32ELi64ELi128ELi4ES3_EELb1ELb0ELb1ELb0ELb0ELb0ELb0ELb0EEEvNS_16Flash_fwd_paramsE --------------------------
	.section	.nv.constant0._ZN5flash24flash_fwd_splitkv_kernelI23Flash_fwd_kernel_traitsILi32ELi64ELi128ELi4ELb0ELb0EN7cutlass10bfloat16_tE19Flash_kernel_traitsILi32ELi64ELi128ELi4ES3_EELb1ELb0ELb1ELb0ELb0ELb0ELb0ELb0EEEvNS_16Flash_fwd_paramsE,"a",@progbits
	.sectionflags	@""
	.align	4
.nv.constant0._ZN5flash24flash_fwd_splitkv_kernelI23Flash_fwd_kernel_traitsILi32ELi64ELi128ELi4ELb0ELb0EN7cutlass10bfloat16_tE19Flash_kernel_traitsILi32ELi64ELi128ELi4ES3_EELb1ELb0ELb1ELb0ELb0ELb0ELb0ELb0EEEvNS_16Flash_fwd_paramsE:
	.zero		816


//--------------------- .nv.constant0._ZN5flash24flash_fwd_splitkv_kernelI23Flash_fwd_kernel_traitsILi32ELi64ELi128ELi4ELb0ELb0EN7cutlass10bfloat16_tE19Flash_kernel_traitsILi32ELi64ELi128ELi4ES3_EELb1ELb0ELb1ELb0ELb0ELb1ELb0ELb0EEEvNS_16Flash_fwd_paramsE --------------------------
	.section	.nv.constant0._ZN5flash24flash_fwd_splitkv_kernelI23Flash_fwd_kernel_traitsILi32ELi64ELi128ELi4ELb0ELb0EN7cutlass10bfloat16_tE19Flash_kernel_traitsILi32ELi64ELi128ELi4ES3_EELb1ELb0ELb1ELb0ELb0ELb1ELb0ELb0EEEvNS_16Flash_fwd_paramsE,"a",@progbits
	.sectionflags	@""
	.align	4
.nv.constant0._ZN5flash24flash_fwd_splitkv_kernelI23Flash_fwd_kernel_traitsILi32ELi64ELi128ELi4ELb0ELb0EN7cutlass10bfloat16_tE19Flash_kernel_traitsILi32ELi64ELi128ELi4ES3_EELb1ELb0ELb1ELb0ELb0ELb1ELb0ELb0EEEvNS_16Flash_fwd_paramsE:
	.zero		816


//--------------------- .nv.constant0._ZN5flash24flash_fwd_splitkv_kernelI23Flash_fwd_kernel_traitsILi32ELi64ELi128ELi4ELb0ELb0EN7cutlass10bfloat16_tE19Flash_kernel_traitsILi32ELi64ELi128ELi4ES3_EELb1ELb0ELb0ELb0ELb1ELb0ELb0ELb1EEEvNS_16Flash_fwd_paramsE --------------------------
	.section	.nv.constant0._ZN5flash24flash_fwd_splitkv_kernelI23Flash_fwd_kernel_traitsILi32ELi64ELi128ELi4ELb0ELb0EN7cutlass10bfloat16_tE19Flash_kernel_traitsILi32ELi64ELi128ELi4ES3_EELb1ELb0ELb0ELb0ELb1ELb0ELb0ELb1EEEvNS_16Flash_fwd_paramsE,"a",@progbits
	.sectionflags	@""
	.align	4
.nv.constant0._ZN5flash24flash_fwd_splitkv_kernelI23Flash_fwd_kernel_traitsILi32ELi64ELi128ELi4ELb0ELb0EN7cutlass10bfloat16_tE19Flash_kernel_traitsILi32ELi64ELi128ELi4ES3_EELb1ELb0ELb0ELb0ELb1ELb0ELb0ELb1EEEvNS_16Flash_fwd_paramsE:
	.zero		816


//--------------------- .nv.constant0._ZN5flash24flash_fwd_splitkv_kernelI23Flash_fwd_kernel_traitsILi32ELi64ELi128ELi4ELb0ELb0EN7cutlass10bfloat16_tE19Flash_kernel_traitsILi32ELi64ELi128ELi4ES3_EELb1ELb0ELb0ELb0ELb1ELb1ELb0ELb1EEEvNS_16Flash_fwd_paramsE --------------------------
	.section	.nv.constant0._ZN5flash24flash_fwd_splitkv_kernelI23Flash_fwd_kernel_traitsILi32ELi64ELi128ELi4ELb0ELb0EN7cutlass10bfloat16_tE19Flash_kernel_traitsILi32ELi64ELi128ELi4ES3_EELb1ELb0ELb0ELb0ELb1ELb1ELb0ELb1EEEvNS_16Flash_fwd_paramsE,"a",@progbits
	.sectionflags	@""
	.align	4
.nv.constant0._ZN5flash24flash_fwd_splitkv_kernelI23Flash_fwd_kernel_traitsILi32ELi64ELi128ELi4ELb0ELb0EN7cutlass10bfloat16_tE19Flash_kernel_traitsILi32ELi64ELi128ELi4ES3_EELb1ELb0ELb0ELb0ELb1ELb1ELb0ELb1EEEvNS_16Flash_fwd_paramsE:
	.zero		816


//--------------------- .nv.constant0._ZN5flash24flash_fwd_splitkv_kernelI23Flash_fwd_kernel_traitsILi32ELi64ELi128ELi4ELb0ELb0EN7cutlass10bfloat16_tE19Flash_kernel_traitsILi32ELi64ELi128ELi4ES3_EELb1ELb0ELb1ELb0ELb0ELb0ELb0ELb1EEEvNS_16Flash_fwd_paramsE --------------------------
	.section	.nv.constant0._ZN5flash24flash_fwd_splitkv_kernelI23Flash_fwd_kernel_traitsILi32ELi64ELi128ELi4ELb0ELb0EN7cutlass10bfloat16_tE19Flash_kernel_traitsILi32ELi64ELi128ELi4ES3_EELb1ELb0ELb1ELb0ELb0ELb0ELb0ELb1EEEvNS_16Flash_fwd_paramsE,"a",@progbits
	.sectionflags	@""
	.align	4
.nv.constant0._ZN5flash24flash_fwd_splitkv_kernelI23Flash_fwd_kernel_traitsILi32ELi64ELi128ELi4ELb0ELb0EN7cutlass10bfloat16_tE19Flash_kernel_traitsILi32ELi64ELi128ELi4ES3_EELb1ELb0ELb1ELb0ELb0ELb0ELb0ELb1EEEvNS_16Flash_fwd_paramsE:
	.zero		816


//--------------------- .nv.constant0._ZN5flash24flash_fwd_splitkv_kernelI23Flash_fwd_kernel_traitsILi32ELi64ELi128ELi4ELb0ELb0EN7cutlass10bfloat16_tE19Flash_kernel_traitsILi32ELi64ELi128ELi4ES3_EELb1ELb0ELb1ELb0ELb0ELb1ELb0ELb1EEEvNS_16Flash_fwd_paramsE --------------------------
	.section	.nv.constant0._ZN5flash24flash_fwd_splitkv_kernelI23Flash_fwd_kernel_traitsILi32ELi64ELi128ELi4ELb0ELb0EN7cutlass10bfloat16_tE19Flash_kernel_traitsILi32ELi64ELi128ELi4ES3_EELb1ELb0ELb1ELb0ELb0ELb1ELb0ELb1EEEvNS_16Flash_fwd_paramsE,"a",@progbits
	.sectionflags	@""
	.align	4
.nv.constant0._ZN5flash24flash_fwd_splitkv_kernelI23Flash_fwd_kernel_traitsILi32ELi64ELi128ELi4ELb0ELb0EN7cutlass10bfloat16_tE19Flash_kernel_traitsILi32ELi64ELi128ELi4ES3_EELb1ELb0ELb1ELb0ELb0ELb1ELb0ELb1EEEvNS_16Flash_fwd_paramsE:
	.zero		816


//--------------------- .nv.constant0._ZN5flash24flash_fwd_splitkv_kernelI23Flash_fwd_kernel_traitsILi32ELi64ELi128ELi4ELb0ELb0EN7cutlass10bfloat16_tE19Flash_kernel_traitsILi32ELi64ELi128ELi4ES3_EELb1ELb0ELb0ELb0ELb1ELb0ELb1ELb0EEEvNS_16Flash_fwd_paramsE --------------------------
	.section	.nv.constant0._ZN5flash24flash_fwd_splitkv_kernelI23Flash_fwd_kernel_traitsILi32ELi64ELi128ELi4ELb0ELb0EN7cutlass10bfloat16_tE19Flash_kernel_traitsILi32ELi64ELi128ELi4ES3_EELb1ELb0ELb0ELb0ELb1ELb0ELb1ELb0EEEvNS_16Flash_fwd_paramsE,"a",@progbits
	.sectionflags	@""
	.align	4
.nv.constant0._ZN5flash24flash_fwd_splitkv_kernelI23Flash_fwd_kernel_traitsILi32ELi64ELi128ELi4ELb0ELb0EN7cutlass10bfloat16_tE19Flash_kernel_traitsILi32ELi64ELi128ELi4ES3_EELb1ELb0ELb0ELb0ELb1ELb0ELb1ELb0EEEvNS_16Flash_fwd_paramsE:
	.zero		816


//--------------------- .nv.constant0._ZN5flash24flash_fwd_splitkv_kernelI23Flash_fwd_kernel_traitsILi32ELi64ELi128ELi4ELb0ELb0EN7cutlass10bfloat16_tE19Flash_kernel_traitsILi32ELi64ELi128ELi4ES3_EELb1ELb0ELb0ELb0ELb1ELb1ELb1ELb0EEEvNS_16Flash_fwd_paramsE --------------------------
	.section	.nv.constant0._ZN5flash24flash_fwd_splitkv_kernelI23Flash_fwd_kernel_traitsILi32ELi64ELi128ELi4ELb0ELb0EN7cutlass10bfloat16_tE19Flash_kernel_traitsILi32ELi64ELi128ELi4ES3_EELb1ELb0ELb0ELb0ELb1ELb1ELb1ELb0EEEvNS_16Flash_fwd_paramsE,"a",@progbits
	.sectionflags	@""
	.align	4
.nv.constant0._ZN5flash24flash_fwd_splitkv_kernelI23Flash_fwd_kernel_traitsILi32ELi64ELi128ELi4ELb0ELb0EN7cutlass10bfloat16_tE19Flash_kernel_traitsILi32ELi64ELi128ELi4ES3_EELb1ELb0ELb0ELb0ELb1ELb1ELb1ELb0EEEvNS_16Flash_fwd_paramsE:
	.zero		816


//--------------------- .nv.constant0._ZN5flash24flash_fwd_splitkv_kernelI23Flash_fwd_kernel_traitsILi32ELi64ELi128ELi4ELb0ELb0EN7cutlass10bfloat16_tE19Flash_kernel_traitsILi32ELi64ELi128ELi4ES3_EELb1ELb0ELb1ELb0ELb0ELb0ELb1ELb0EEEvNS_16Flash_fwd_paramsE --------------------------
	.section	.nv.constant0._ZN5flash24flash_fwd_splitkv_kernelI23Flash_fwd_kernel_traitsILi32ELi64ELi128ELi4ELb0ELb0EN7cutlass10bfloat16_tE19Flash_kernel_traitsILi32ELi64ELi128ELi4ES3_EELb1ELb0ELb1ELb0ELb0ELb0ELb1ELb0EEEvNS_16Flash_fwd_paramsE,"a",@progbits
	.sectionflags	@""
	.align	4
.nv.constant0._ZN5flash24flash_fwd_splitkv_kernelI23Flash_fwd_kernel_traitsILi32ELi64ELi128ELi4ELb0ELb0EN7cutlass10bfloat16_tE19Flash_kernel_traitsILi32ELi64ELi128ELi4ES3_EELb1ELb0ELb1ELb0ELb0ELb0ELb1ELb0EEEvNS_16Flash_fwd_paramsE:
	.zero		816


//--------------------- .nv.constant0._ZN5flash24flash_fwd_splitkv_kernelI23Flash_fwd_kernel_traitsILi32ELi64ELi128ELi4ELb0ELb0EN7cutlass10bfloat16_tE19Flash_kernel_traitsILi32ELi64ELi128ELi4ES3_EELb1ELb0ELb1ELb0ELb0ELb1ELb1ELb0EEEvNS_16Flash_fwd_paramsE --------------------------
	.section	.nv.constant0._ZN5flash24flash_fwd_splitkv_kernelI23Flash_fwd_kernel_traitsILi32ELi64ELi128ELi4ELb0ELb0EN7cutlass10bfloat16_tE19Flash_kernel_traitsILi32ELi64ELi128ELi4ES3_EELb1ELb0ELb1ELb0ELb0ELb1ELb1ELb0EEEvNS_16Flash_fwd_paramsE,"a",@progbits
	.sectionflags	@""
	.align	4
.nv.constant0._ZN5flash24flash_fwd_splitkv_kernelI23Flash_fwd_kernel_traitsILi32ELi64ELi128ELi4ELb0ELb0EN7cutlass10bfloat16_tE19Flash_kernel_traitsILi32ELi64ELi128ELi4ES3_EELb1ELb0ELb1ELb0ELb0ELb1ELb1ELb0EEEvNS_16Flash_fwd_paramsE:
	.zero		816


//--------------------- .nv.constant0._ZN5flash24flash_fwd_splitkv_kernelI23Flash_fwd_kernel_traitsILi32ELi64ELi128ELi4ELb0ELb0EN7cutlass10bfloat16_tE19Flash_kernel_traitsILi32ELi64ELi128ELi4ES3_EELb1ELb0ELb0ELb0ELb1ELb0ELb1ELb1EEEvNS_16Flash_fwd_paramsE --------------------------
	.section	.nv.constant0._ZN5flash24flash_fwd_splitkv_kernelI23Flash_fwd_kernel_traitsILi32ELi64ELi128ELi4ELb0ELb0EN7cutlass10bfloat16_tE19Flash_kernel_traitsILi32ELi64ELi128ELi4ES3_EELb1ELb0ELb0ELb0ELb1ELb0ELb1ELb1EEEvNS_16Flash_fwd_paramsE,"a",@progbits
	.sectionflags	@""
	.align	4
.nv.constant0._ZN5flash24flash_fwd_splitkv_kernelI23Flash_fwd_kernel_traitsILi32ELi64ELi128ELi4ELb0ELb0EN7cutlass10bfloat16_tE19Flash_kernel_traitsILi32ELi64ELi128ELi4ES3_EELb1ELb0ELb0ELb0ELb1ELb0ELb1ELb1EEEvNS_16Flash_fwd_paramsE:
	.zero		816


//--------------------- .nv.constant0._ZN5flash24flash_fwd_splitkv_kernelI23Flash_fwd_kernel_traitsILi32ELi64ELi128ELi4ELb0ELb0EN7cutlass10bfloat16_tE19Flash_kernel_traitsILi32ELi64ELi128ELi4ES3_EELb1ELb0ELb0ELb0ELb1ELb1ELb1ELb1EEEvNS_16Flash_fwd_paramsE --------------------------
	.section	.nv.constant0._ZN5flash24flash_fwd_splitkv_kernelI23Flash_fwd_kernel_traitsILi32ELi64ELi128ELi4ELb0ELb0EN7cutlass10bfloat16_tE19Flash_kernel_traitsILi32ELi64ELi128ELi4ES3_EELb1ELb0ELb0ELb0ELb1ELb1ELb1ELb1EEEvNS_16Flash_fwd_paramsE,"a",@progbits
	.sectionflags	@""
	.align	4
.nv.constant0._ZN5flash24flash_fwd_splitkv_kernelI23Flash_fwd_kernel_traitsILi32ELi64ELi128ELi4ELb0ELb0EN7cutlass10bfloat16_tE19Flash_kernel_traitsILi32ELi64ELi128ELi4ES3_EELb1ELb0ELb0ELb0ELb1ELb1ELb1ELb1EEEvNS_16Flash_fwd_paramsE:
	.zero		816


//--------------------- .nv.constant0._ZN5flash24flash_fwd_splitkv_kernelI23Flash_fwd_kernel_traitsILi32ELi64ELi128ELi4ELb0ELb0EN7cutlass10bfloat16_tE19Flash_kernel_traitsILi32ELi64ELi128ELi4ES3_EELb1ELb0ELb1ELb0ELb0ELb0ELb1ELb1EEEvNS_16Flash_fwd_paramsE --------------------------
	.section	.nv.constant0._ZN5flash24flash_fwd_splitkv_kernelI23Flash_fwd_kernel_traitsILi32ELi64ELi128ELi4ELb0ELb0EN7cutlass10bfloat16_tE19Flash_kernel_traitsILi32ELi64ELi128ELi4ES3_EELb1ELb0ELb1ELb0ELb0ELb0ELb1ELb1EEEvNS_16Flash_fwd_paramsE,"a",@progbits
	.sectionflags	@""
	.align	4
.nv.constant0._ZN5flash24flash_fwd_splitkv_kernelI23Flash_fwd_kernel_traitsILi32ELi64ELi128ELi4ELb0ELb0EN7cutlass10bfloat16_tE19Flash_kernel_traitsILi32ELi64ELi128ELi4ES3_EELb1ELb0ELb1ELb0ELb0ELb0ELb1ELb1EEEvNS_16Flash_fwd_paramsE:
	.zero		816


//--------------------- .nv.constant0._ZN5flash24flash_fwd_splitkv_kernelI23Flash_fwd_kernel_traitsILi32ELi64ELi128ELi4ELb0ELb0EN7cutlass10bfloat16_tE19Flash_kernel_traitsILi32ELi64ELi128ELi4ES3_EELb1ELb0ELb1ELb0ELb0ELb1ELb1ELb1EEEvNS_16Flash_fwd_paramsE --------------------------
	.section	.nv.constant0._ZN5flash24flash_fwd_splitkv_kernelI23Flash_fwd_kernel_traitsILi32ELi64ELi128ELi4ELb0ELb0EN7cutlass10bfloat16_tE19Flash_kernel_traitsILi32ELi64ELi128ELi4ES3_EELb1ELb0ELb1ELb0ELb0ELb1ELb1ELb1EEEvNS_16Flash_fwd_paramsE,"a",@progbits
	.sectionflags	@""
	.align	4
.nv.constant0._ZN5flash24flash_fwd_splitkv_kernelI23Flash_fwd_kernel_traitsILi32ELi64ELi128ELi4ELb0ELb0EN7cutlass10bfloat16_tE19Flash_kernel_traitsILi32ELi64ELi128ELi4ES3_EELb1ELb0ELb1ELb0ELb0ELb1ELb1ELb1EEEvNS_16Flash_fwd_paramsE:
	.zero		816


//--------------------- .text._ZN5flash32flash_fwd_splitkv_combine_kernelI23Flash_fwd_kernel_traitsILi32ELi64ELi256ELi4ELb0ELb0EN7cutlass10bfloat16_tE19Flash_kernel_traitsILi32ELi64ELi256ELi4ES3_EELi16ELi7ELb0EEEvNS_16Flash_fwd_paramsE --------------------------
	.section	.text._ZN5flash32flash_fwd_splitkv_combine_kernelI23Flash_fwd_kernel_traitsILi32ELi64ELi256ELi4ELb0ELb0EN7cutlass10bfloat16_tE19Flash_kernel_traitsILi32ELi64ELi256ELi4ES3_EELi16ELi7ELb0EEEvNS_16Flash_fwd_paramsE,"ax",@progbits
	.sectioninfo	@"SHI_REGISTERS=70"
	.align	128
        .global         _ZN5flash32flash_fwd_splitkv_combine_kernelI23Flash_fwd_kernel_traitsILi32ELi64ELi256ELi4ELb0ELb0EN7cutlass10bfloat16_tE19Flash_kernel_traitsILi32ELi64ELi256ELi4ES3_EELi16ELi7ELb0EEEvNS_16Flash_fwd_paramsE
        .type           _ZN5flash32flash_fwd_splitkv_combine_kernelI23Flash_fwd_kernel_traitsILi32ELi64ELi256ELi4ELb0ELb0EN7cutlass10bfloat16_tE19Flash_kernel_traitsILi32ELi64ELi256ELi4ES3_EELi16ELi7ELb0EEEvNS_16Flash_fwd_paramsE,@function
        .size           _ZN5flash32flash_fwd_splitkv_combine_kernelI23Flash_fwd_kernel_traitsILi32ELi64ELi256ELi4ELb0ELb0EN7cutlass10bfloat16_tE19Flash_kernel_traitsILi32ELi64ELi256ELi4ES3_EELi16ELi7ELb0EEEvNS_16Flash_fwd_paramsE,(.L_x_5148 - _ZN5flash32flash_fwd_splitkv_combine_kernelI23Flash_fwd_kernel_traitsILi32ELi64ELi256ELi4ELb0ELb0EN7cutlass10bfloat16_tE19Flash_kernel_traitsILi32ELi64ELi256ELi4ES3_EELi16ELi7ELb0EEEvNS_16Flash_fwd_paramsE)
        .other          _ZN5flash32flash_fwd_splitkv_combine_kernelI23Flash_fwd_kernel_traitsILi32ELi64ELi256ELi4ELb0ELb0EN7cutlass10bfloat16_tE19Flash_kernel_traitsILi32ELi64ELi256ELi4ES3_EELi16ELi7ELb0EEEvNS_16Flash_fwd_paramsE,@"STO_CUDA_ENTRY STV_DEFAULT"
_ZN5flash32flash_fwd_splitkv_combine_kernelI23Flash_fwd_kernel_traitsILi32ELi64ELi256ELi4ELb0ELb0EN7cutlass10bfloat16_tE19Flash_kernel_traitsILi32ELi64ELi256ELi4ES3_EELi16ELi7ELb0EEEvNS_16Flash_fwd_paramsE:
.text._ZN5flash32flash_fwd_splitkv_combine_kernelI23Flash_fwd_kernel_traitsILi32ELi64ELi256ELi4ELb0ELb0EN7cutlass10bfloat16_tE19Flash_kernel_traitsILi32ELi64ELi256ELi4ES3_EELi16ELi7ELb0EEEvNS_16Flash_fwd_paramsE:
[----:B------:R-:W-:Y:S02]  /*0000*/  MOV R1, c[0x0][0x28] ;  /* 0x00000a0000017a02 */ /* 0x000fe40000000f00 */
[----:B------:R-:W-:Y:S01]  /*0010*/  IMAD.MOV.U32 R3, RZ, RZ, c[0x0][0x1c0] ;  /* 0x00007000ff037624 */ /* 0x000fe200078e00ff */
[----:B------:R-:W0:Y:S01]  /*0020*/  S2UR UR7, SR_CTAID.X ;  /* 0x00000000000779c3 */ /* 0x000e220000002500 */
[----:B------:R-:W-:Y:S02]  /*0030*/  IMAD.MOV.U32 R2, RZ, RZ, c[0x0][0x214] ;  /* 0x00008500ff027624 */ /* 0x000fe400078e00ff */
[----:B------:R-:W-:Y:S01]  /*0040*/  IMAD R12, R3, c[0x0][0x210], RZ ;  /* 0x00008400030c7a24 */ /* 0x000fe200078e02ff */
[----:B------:R-:W-:Y:S02]  /*0050*/  SHF.R.S32.HI R3, RZ, 0x1f, R3 ;  /* 0x0000001fff037819 */ /* 0x000fe40000011403 */
[----:B------:R-:W-:Y:S01]  /*0060*/  SHF.R.S32.HI R2, RZ, 0x1f, R2 ;  /* 0x0000001fff027819 */ /* 0x000fe20000011402 */
[----:B------:R-:W-:-:S05]  /*0070*/  IMAD R12, R12, c[0x0][0x214], RZ ;  /* 0x000085000c0c7a24 */ /* 0x000fca00078e02ff */
[----:B------:R-:W-:Y:S02]  /*0080*/  ISETP.LT.U32.AND P0, PT, R12, c[0x0][0x214], PT ;  /* 0x000085000c007a0c */ /* 0x000fe40003f01070 */
[----:B------:R-:W-:-:S04]  /*0090*/  SHF.R.S32.HI R5, RZ, 0x1f, R12 ;  /* 0x0000001fff057819 */ /* 0x000fc8000001140c */
[----:B------:R-:W-:-:S04]  /*00a0*/  ISETP.LT.AND.EX P0, PT, R5, R2, PT, P0 ;  /* 0x000000020500720c */ /* 0x000fc80003f01300 */
[C---:B------:R-:W-:Y:S01]  /*00b0*/  SEL R2, R5.reuse, R2, P0 ;  /* 0x0000000205027207 */ /* 0x040fe20000000000 */
[----:B0-----:R-:W-:Y:S01]  /*00c0*/  USHF.L.U32 UR7, UR7, 0x4, URZ ;  /* 0x0000000407077899 */ /* 0x001fe2000800063f */
[----:B------:R-:W-:Y:S02]  /*00d0*/  SEL R48, R12, c[0x0][0x214], P0 ;  /* 0x000085000c307a07 */ /* 0x000fe40000000000 */
[----:B------:R-:W-:Y:S01]  /*00e0*/  LOP3.LUT R0, R5, R2, RZ, 0xfc, !PT ;  /* 0x0000000205007212 */ /* 0x000fe200078efcff */
[----:B------:R-:W-:-:S03]  /*00f0*/  USHF.R.S32.HI UR6, URZ, 0x1f, UR7 ;  /* 0x0000001f3f067899 */ /* 0x000fc60008011407 */
[----:B------:R-:W-:-:S13]  /*0100*/  ISETP.NE.U32.AND P1, PT, R0, RZ, PT ;  /* 0x000000ff0000720c */ /* 0x000fda0003f25070 */
[----:B------:R-:W-:Y:S05]  /*0110*/  @!P1 BRA `(.L_x_0) ;  /* 0x0000009000009947 */ /* 0x000fea0003800000 */
[----:B------:R-:W-:Y:S01]  /*0120*/  IMAD.MOV.U32 R28, RZ, RZ, R12 ;  /* 0x000000ffff1c7224 */ /* 0x000fe200078e000c */
[----:B------:R-:W-:Y:S01]  /*0130*/  MOV R25, R48 ;  /* 0x0000003000197202 */ /* 0x000fe20000000f00 */
[----:B------:R-:W-:Y:S01]  /*0140*/  IMAD.MOV.U32 R19, RZ, RZ, R5 ;  /* 0x000000ffff137224 */ /* 0x000fe200078e0005 */
[----:B------:R-:W-:Y:S02]  /*0150*/  MOV R24, R2 ;  /* 0x0000000200187202 */ /* 0x000fe40000000f00 */
[----:B------:R-:W-:Y:S02]  /*0160*/  MOV R23, 0x180 ;  /* 0x0000018000177802 */ /* 0x000fe40000000f00 */
[----:B------:R-:W-:Y:S05]  /*0170*/  CALL.REL.NOINC `($__internal_0_$__cuda_sm20_div_s64) ;  /* 0x00005b8000007944 */ /* 0x000fea0003c00000 */
[----:B------:R-:W-:Y:S02]  /*0180*/  MOV R8, R0 ;  /* 0x0000000000087202 */ /* 0x000fe40000000f00 */
[----:B------:R-:W-:Y:S01]  /*0190*/  MOV R9, R25 ;  /* 0x0000001900097202 */ /* 0x000fe20000000f00 */
[----:B------:R-:W-:Y:S05]  /*01a0*/  BRA `(.L_x_1) ;  /* 0x0000013000007947 */ /* 0x000fea0003800000 */
.L_x_0:
[----:B------:R-:W0:Y:S01]  /*01b0*/  I2F.U32.RP R6, R48 ;  /* 0x0000003000067306 */ /* 0x000e220000209000 */
[----:B------:R-:W-:Y:S01]  /*01c0*/  ISETP.NE.U32.AND P0, PT, R48, RZ, PT ;  /* 0x000000ff3000720c */ /* 0x000fe20003f05070 */
[----:B------:R-:W-:-:S06]  /*01d0*/  HFMA2.MMA R9, -RZ, RZ, 0, 0 ;  /* 0x00000000ff097435 */ /* 0x000fcc00000001ff */
[----:B0-----:R-:W0:Y:S02]  /*01e0*/  MUFU.RCP R6, R6 ;  /* 0x0000000600067308 */ /* 0x001e240000001000 */
[----:B0-----:R-:W-:-:S06]  /*01f0*/  IADD3 R6, R6, 0xffffffe, RZ ;  /* 0x0ffffffe06067810 */ /* 0x001fcc0007ffe0ff */
[----:B------:R-:W0:Y:S02]  /*0200*/  F2I.FTZ.U32.TRUNC.NTZ R7, R6 ;  /* 0x0000000600077305 */ /* 0x000e24000021f000 */
[----:B0-----:R-:W-:Y:S02]  /*0210*/  IMAD.MOV R0, RZ, RZ, -R7 ;  /* 0x000000ffff007224 */ /* 0x001fe400078e0a07 */
[----:B------:R-:W-:Y:S02]  /*0220*/  IMAD.MOV.U32 R6, RZ, RZ, RZ ;  /* 0x000000ffff067224 */ /* 0x000fe400078e00ff */
[----:B------:R-:W-:-:S04]  /*0230*/  IMAD R0, R0, R48, RZ ;  /* 0x0000003000007224 */ /* 0x000fc800078e02ff */
[----:B------:R-:W-:-:S06]  /*0240*/  IMAD.HI.U32 R0, R7, R0, R6 ;  /* 0x0000000007007227 */ /* 0x000fcc00078e0006 */
[----:B------:R-:W-:-:S05]  /*0250*/  IMAD.HI.U32 R8, R0, R12, RZ ;  /* 0x0000000c00087227 */ /* 0x000fca00078e00ff */
[----:B------:R-:W-:-:S05]  /*0260*/  IADD3 R0, -R8, RZ, RZ ;  /* 0x000000ff08007210 */ /* 0x000fca0007ffe1ff */
[----:B------:R-:W-:-:S05]  /*0270*/  IMAD R0, R48, R0, R12 ;  /* 0x0000000030007224 */ /* 0x000fca00078e020c */
[----:B------:R-:W-:-:S13]  /*0280*/  ISETP.GE.U32.AND P2, PT, R0, R48, PT ;  /* 0x000000300000720c */ /* 0x000fda0003f46070 */
[----:B------:R-:W-:Y:S01]  /*0290*/  @P2 IMAD.IADD R0, R0, 0x1, -R48 ;  /* 0x0000000100002824 */ /* 0x000fe200078e0a30 */
[----:B------:R-:W-:-:S04]  /*02a0*/  @P2 IADD3 R8, R8, 0x1, RZ ;  /* 0x0000000108082810 */ /* 0x000fc80007ffe0ff */
[----:B------:R-:W-:-:S13]  /*02b0*/  ISETP.GE.U32.AND P1, PT, R0, R48, PT ;  /* 0x000000300000720c */ /* 0x000fda0003f26070 */
[----:B------:R-:W-:Y:S02]  /*02c0*/  @P1 IADD3 R8, R8, 0x1, RZ ;  /* 0x0000000108081810 */ /* 0x000fe40007ffe0ff */
[----:B------:R-:W-:-:S04]  /*02d0*/  @!P0 LOP3.LUT R8, RZ, R48, RZ, 0x33, !PT ;  /* 0x00000030ff088212 */ /* 0x000fc800078e33ff */
.L_x_1:
[----:B------:R-:W-:Y:S01]  /*02e0*/  ISETP.LT.U32.AND P0, PT, R8, c[0x0][0x1c0], PT ;  /* 0x0000700008007a0c */ /* 0x000fe20003f01070 */
[----:B------:R-:W-:Y:S03]  /*02f0*/  BSSY B0, `(.L_x_2) ;  /* 0x0000023000007945 */ /* 0x000fe60003800000 */
[----:B------:R-:W-:-:S04]  /*0300*/  ISETP.LT.AND.EX P0, PT, R9, R3, PT, P0 ;  /* 0x000000030900720c */ /* 0x000fc80003f01300 */
[C---:B------:R-:W-:Y:S02]  /*0310*/  SEL R3, R9.reuse, R3, P0 ;  /* 0x0000000309037207 */ /* 0x040fe40000000000 */
[----:B------:R-:W-:Y:S02]  /*0320*/  SEL R6, R8, c[0x0][0x1c0], P0 ;  /* 0x0000700008067a07 */ /* 0x000fe40000000000 */
[----:B------:R-:W-:-:S04]  /*0330*/  LOP3.LUT R0, R9, R3, RZ, 0xfc, !PT ;  /* 0x0000000309007212 */ /* 0x000fc800078efcff */
        /* <DEDUP_REMOVED lines=11> */
.L_x_3:
        /* <DEDUP_REMOVED lines=18> */
[----:B------:R-:W-:Y:S02]  /*0510*/  @!P0 LOP3.LUT R26, RZ, R6, RZ, 0x33, !PT ;  /* 0x00000006ff1a8212 */ /* 0x000fe400078e33ff */
.L_x_4:
[----:B------:R-:W-:Y:S05]  /*0520*/  BSYNC B0 ;  /* 0x0000000000007941 */ /* 0x000fea0003800000 */
.L_x_2:
[----:B------:R-:W-:Y:S01]  /*0530*/  IABS R7, c[0x0][0x214] ;  /* 0x0000850000077a13 */ /* 0x000fe20000000000 */
[----:B------:R-:W-:Y:S01]  /*0540*/  ULDC UR4, c[0x0][0x214] ;  /* 0x0000850000047ab9 */ /* 0x000fe20000000800 */
[----:B------:R-:W-:Y:S01]  /*0550*/  BSSY B0, `(.L_x_5) ;  /* 0x000004a000007945 */ /* 0x000fe20003800000 */
[----:B------:R-:W-:Y:S01]  /*0560*/  UIADD3 UR8, UR4, -0x1, URZ ;  /* 0xffffffff04087890 */ /* 0x000fe2000fffe03f */
[----:B------:R-:W0:Y:S01]  /*0570*/  I2F.RP R10, R7 ;  /* 0x00000007000a7306 */ /* 0x000e220000209400 */
[----:B------:R-:W-:Y:S02]  /*0580*/  UISETP.LT.AND UP0, UPT, URZ, UR4, UPT ;  /* 0x000000043f00728c */ /* 0x000fe4000bf01270 */
[----:B------:R-:W-:Y:S02]  /*0590*/  USHF.R.S32.HI UR5, URZ, 0x1f, UR4 ;  /* 0x0000001f3f057899 */ /* 0x000fe40008011404 */
[----:B------:R-:W-:Y:S01]  /*05a0*/  IADD3 R8, R7, UR8, RZ ;  /* 0x0000000807087c10 */ /* 0x000fe2000fffe0ff */
[----:B------:R-:W-:-:S03]  /*05b0*/  ULEA.HI.SX32 UR4, UR4, 0x1, 0x1 ;  /* 0x0000000104047891 */ /* 0x000fc6000f8f0a3f */
[----:B------:R-:W-:-:S03]  /*05c0*/  IABS R0, R8 ;  /* 0x0000000800007213 */ /* 0x000fc60000000000 */
[----:B------:R-:W-:Y:S02]  /*05d0*/  @!UP0 UIADD3 UR4, UR5, URZ, URZ ;  /* 0x0000003f05048290 */ /* 0x000fe4000fffe03f */
[----:B------:R-:W-:Y:S01]  /*05e0*/  IMAD.MOV.U32 R9, RZ, RZ, R0 ;  /* 0x000000ffff097224 */ /* 0x000fe200078e0000 */
[----:B0-----:R-:W0:Y:S02]  /*05f0*/  MUFU.RCP R10, R10 ;  /* 0x0000000a000a7308 */ /* 0x001e240000001000 */
[----:B0-----:R-:W-:-:S06]  /*0600*/  IADD3 R10, R10, 0xffffffe, RZ ;  /* 0x0ffffffe0a0a7810 */ /* 0x001fcc0007ffe0ff */
[----:B------:R-:W0:Y:S02]  /*0610*/  F2I.FTZ.U32.TRUNC.NTZ R11, R10 ;  /* 0x0000000a000b7305 */ /* 0x000e24000021f000 */
[----:B0-----:R-:W-:Y:S02]  /*0620*/  IMAD.MOV R4, RZ, RZ, -R11 ;  /* 0x000000ffff047224 */ /* 0x001fe400078e0a0b */
[----:B------:R-:W-:Y:S02]  /*0630*/  IMAD.MOV.U32 R10, RZ, RZ, RZ ;  /* 0x000000ffff0a7224 */ /* 0x000fe400078e00ff */
[----:B------:R-:W-:-:S04]  /*0640*/  IMAD R4, R4, R7, RZ ;  /* 0x0000000704047224 */ /* 0x000fc800078e02ff */
[----:B------:R-:W-:-:S06]  /*0650*/  IMAD.HI.U32 R4, R11, R4, R10 ;  /* 0x000000040b047227 */ /* 0x000fcc00078e000a */
[----:B------:R-:W-:-:S04]  /*0660*/  IMAD.HI.U32 R0, R4, R9, RZ ;  /* 0x0000000904007227 */ /* 0x000fc800078e00ff */
[----:B------:R-:W-:-:S04]  /*0670*/  IMAD.MOV R4, RZ, RZ, -R0 ;  /* 0x000000ffff047224 */ /* 0x000fc800078e0a00 */
[----:B------:R-:W-:-:S05]  /*0680*/  IMAD R4, R7, R4, R9 ;  /* 0x0000000407047224 */ /* 0x000fca00078e0209 */
[----:B------:R-:W-:-:S13]  /*0690*/  ISETP.GT.U32.AND P1, PT, R7, R4, PT ;  /* 0x000000040700720c */ /* 0x000fda0003f24070 */
[----:B------:R-:W-:Y:S01]  /*06a0*/  @!P1 IMAD.IADD R4, R4, 0x1, -R7 ;  /* 0x0000000104049824 */ /* 0x000fe200078e0a07 */
[----:B------:R-:W-:Y:S02]  /*06b0*/  @!P1 IADD3 R0, R0, 0x1, RZ ;  /* 0x0000000100009810 */ /* 0x000fe40007ffe0ff */
[----:B------:R-:W-:Y:S02]  /*06c0*/  ISETP.NE.AND P1, PT, RZ, c[0x0][0x214], PT ;  /* 0x00008500ff007a0c */ /* 0x000fe40003f25270 */
[-C--:B------:R-:W-:Y:S02]  /*06d0*/  ISETP.GE.U32.AND P2, PT, R4, R7.reuse, PT ;  /* 0x000000070400720c */ /* 0x080fe40003f46070 */
[C---:B------:R-:W-:Y:S02]  /*06e0*/  LOP3.LUT R4, R8.reuse, R7, RZ, 0x3c, !PT ;  /* 0x0000000708047212 */ /* 0x040fe400078e3cff */
[----:B------:R-:W-:Y:S02]  /*06f0*/  LOP3.LUT R8, R8, c[0x0][0x214], RZ, 0x3c, !PT ;  /* 0x0000850008087a12 */ /* 0x000fe400078e3cff */
[----:B------:R-:W-:-:S07]  /*0700*/  ISETP.GE.AND P0, PT, R4, RZ, PT ;  /* 0x000000ff0400720c */ /* 0x000fce0003f06270 */
[----:B------:R-:W-:Y:S02]  /*0710*/  @P2 IADD3 R0, R0, 0x1, RZ ;  /* 0x0000000100002810 */ /* 0x000fe40007ffe0ff */
[----:B------:R-:W-:-:S03]  /*0720*/  ISETP.NE.AND P2, PT, RZ, c[0x0][0x214], PT ;  /* 0x00008500ff007a0c */ /* 0x000fc60003f45270 */
[--C-:B------:R-:W-:Y:S02]  /*0730*/  IMAD.MOV.U32 R18, RZ, RZ, R0.reuse ;  /* 0x000000ffff127224 */ /* 0x100fe400078e0000 */
[----:B------:R-:W-:Y:S02]  /*0740*/  IMAD.MOV.U32 R4, RZ, RZ, R0 ;  /* 0x000000ffff047224 */ /* 0x000fe400078e0000 */
[----:B------:R-:W-:Y:S01]  /*0750*/  @!P0 IMAD.MOV R18, RZ, RZ, -R18 ;  /* 0x000000ffff128224 */ /* 0x000fe200078e0a12 */
[----:B------:R-:W-:Y:S02]  /*0760*/  @!P1 LOP3.LUT R18, RZ, R7, RZ, 0x33, !PT ;  /* 0x00000007ff129212 */ /* 0x000fe400078e33ff */
[----:B------:R-:W-:Y:S02]  /*0770*/  ISETP.GE.AND P1, PT, R8, RZ, PT ;  /* 0x000000ff0800720c */ /* 0x000fe40003f26270 */
[----:B------:R-:W-:Y:S02]  /*0780*/  ISETP.LT.U32.AND P0, PT, R6, R18, PT ;  /* 0x000000120600720c */ /* 0x000fe40003f01070 */
[----:B------:R-:W-:-:S04]  /*0790*/  SHF.R.S32.HI R17, RZ, 0x1f, R18 ;  /* 0x0000001fff117819 */ /* 0x000fc80000011412 */
[----:B------:R-:W-:-:S04]  /*07a0*/  ISETP.LT.AND.EX P0, PT, R3, R17, PT, P0 ;  /* 0x000000110300720c */ /* 0x000fc80003f01300 */
[C---:B------:R-:W-:Y:S01]  /*07b0*/  SEL R17, R3.reuse, R17, P0 ;  /* 0x0000001103117207 */ /* 0x040fe20000000000 */
[----:B------:R-:W-:Y:S01]  /*07c0*/  @!P1 IMAD.MOV R4, RZ, RZ, -R4 ;  /* 0x000000ffff049224 */ /* 0x000fe200078e0a04 */
[----:B------:R-:W-:Y:S02]  /*07d0*/  @!P2 LOP3.LUT R4, RZ, c[0x0][0x214], RZ, 0x33, !PT ;  /* 0x00008500ff04aa12 */ /* 0x000fe400078e33ff */
[----:B------:R-:W-:Y:S02]  /*07e0*/  LOP3.LUT R0, R3, R17, RZ, 0xfc, !PT ;  /* 0x0000001103007212 */ /* 0x000fe400078efcff */
[----:B------:R-:W-:Y:S01]  /*07f0*/  SEL R18, R6, R18, P0 ;  /* 0x0000001206127207 */ /* 0x000fe20000000000 */
[----:B------:R-:W-:Y:S01]  /*0800*/  IMAD R4, R4, UR4, RZ ;  /* 0x0000000404047c24 */ /* 0x000fe2000f8e02ff */
        /* <DEDUP_REMOVED lines=11> */
.L_x_6:
        /* <DEDUP_REMOVED lines=19> */
.L_x_7:
[----:B------:R-:W-:Y:S05]  /*09f0*/  BSYNC B0 ;  /* 0x0000000000007941 */ /* 0x000fea0003800000 */
.L_x_5:
[----:B------:R-:W-:Y:S01]  /*0a00*/  IMAD.MOV.U32 R8, RZ, RZ, c[0x0][0x1c0] ;  /* 0x00007000ff087624 */ /* 0x000fe200078e00ff */
[-C--:B------:R-:W-:Y:S01]  /*0a10*/  IABS R19, R4.reuse ;  /* 0x0000000400137213 */ /* 0x080fe20000000000 */
[----:B------:R-:W-:Y:S01]  /*0a20*/  IMAD.MOV.U32 R28, RZ, RZ, RZ ;  /* 0x000000ffff1c7224 */ /* 0x000fe200078e00ff */
[----:B------:R-:W-:Y:S01]  /*0a30*/  IABS R14, c[0x0][0x214] ;  /* 0x00008500000e7a13 */ /* 0x000fe20000000000 */
[C---:B------:R-:W-:Y:S01]  /*0a40*/  IMAD R0, R8.reuse, c[0x0][0x214], RZ ;  /* 0x0000850008007a24 */ /* 0x040fe200078e02ff */
[----:B------:R-:W0:Y:S01]  /*0a50*/  I2F.RP R3, R19 ;  /* 0x0000001300037306 */ /* 0x000e220000209400 */
[----:B------:R-:W-:Y:S01]  /*0a60*/  IADD3 R8, R8, -0x1, RZ ;  /* 0xffffffff08087810 */ /* 0x000fe20007ffe0ff */
[----:B------:R-:W1:Y:S01]  /*0a70*/  S2R R47, SR_TID.X ;  /* 0x00000000002f7919 */ /* 0x000e620000002100 */
[----:B------:R-:W-:Y:S01]  /*0a80*/  IABS R9, R4 ;  /* 0x0000000400097213 */ /* 0x000fe20000000000 */
[----:B------:R-:W-:Y:S01]  /*0a90*/  BSSY B0, `(.L_x_8) ;  /* 0x0000074000007945 */ /* 0x000fe20003800000 */
[----:B------:R-:W-:-:S02]  /*0aa0*/  IABS R16, R0 ;  /* 0x0000000000107213 */ /* 0x000fc40000000000 */
[----:B------:R-:W-:Y:S01]  /*0ab0*/  ISETP.NE.AND P5, PT, R4, RZ, PT ;  /* 0x000000ff0400720c */ /* 0x000fe20003fa5270 */
[----:B------:R-:W-:Y:S01]  /*0ac0*/  I2F.RP R24, R14 ;  /* 0x0000000e00187306 */ /* 0x000fe20000209400 */
[----:B------:R-:W-:Y:S01]  /*0ad0*/  IADD3 R21, R16, UR8, RZ ;  /* 0x0000000810157c10 */ /* 0x000fe2000fffe0ff */
[----:B------:R-:W-:-:S03]  /*0ae0*/  IMAD.MOV R9, RZ, RZ, -R9 ;  /* 0x000000ffff097224 */ /* 0x000fc600078e0a09 */
[----:B------:R-:W-:-:S03]  /*0af0*/  IABS R15, R21 ;  /* 0x00000015000f7213 */ /* 0x000fc60000000000 */
[----:B------:R-:W2:Y:S08]  /*0b00*/  I2F.RP R6, R16 ;  /* 0x0000001000067306 */ /* 0x000eb00000209400 */
[----:B0-----:R-:W0:Y:S08]  /*0b10*/  MUFU.RCP R3, R3 ;  /* 0x0000000300037308 */ /* 0x001e300000001000 */
[----:B--2---:R-:W2:Y:S08]  /*0b20*/  MUFU.RCP R6, R6 ;  /* 0x0000000600067308 */ /* 0x004eb00000001000 */
[----:B------:R-:W3:Y:S01]  /*0b30*/  MUFU.RCP R24, R24 ;  /* 0x0000001800187308 */ /* 0x000ee20000001000 */
[----:B0-----:R-:W-:-:S02]  /*0b40*/  IADD3 R3, R3, 0xffffffe, RZ ;  /* 0x0ffffffe03037810 */ /* 0x001fc40007ffe0ff */
[----:B--2---:R-:W-:-:S05]  /*0b50*/  IADD3 R6, R6, 0xffffffe, RZ ;  /* 0x0ffffffe06067810 */ /* 0x004fca0007ffe0ff */
[----:B------:R-:W0:Y:S01]  /*0b60*/  F2I.FTZ.U32.TRUNC.NTZ R29, R3 ;  /* 0x00000003001d7305 */ /* 0x000e22000021f000 */
[----:B---3--:R-:W-:-:S07]  /*0b70*/  IADD3 R24, R24, 0xffffffe, RZ ;  /* 0x0ffffffe18187810 */ /* 0x008fce0007ffe0ff */
[----:B------:R-:W2:Y:S08]  /*0b80*/  F2I.FTZ.U32.TRUNC.NTZ R7, R6 ;  /* 0x0000000600077305 */ /* 0x000eb0000021f000 */
[----:B------:R-:W3:Y:S01]  /*0b90*/  F2I.FTZ.U32.TRUNC.NTZ R25, R24 ;  /* 0x0000001800197305 */ /* 0x000ee2000021f000 */
[----:B0-----:R-:W-:-:S04]  /*0ba0*/  IMAD.MOV R22, RZ, RZ, -R29 ;  /* 0x000000ffff167224 */ /* 0x001fc800078e0a1d */
[----:B------:R-:W-:Y:S02]  /*0bb0*/  IMAD R22, R22, R19, RZ ;  /* 0x0000001316167224 */ /* 0x000fe400078e02ff */
[----:B--2---:R-:W-:Y:S02]  /*0bc0*/  IMAD.MOV R20, RZ, RZ, -R7 ;  /* 0x000000ffff147224 */ /* 0x004fe400078e0a07 */
[----:B------:R-:W-:Y:S02]  /*0bd0*/  IMAD.MOV.U32 R6, RZ, RZ, RZ ;  /* 0x000000ffff067224 */ /* 0x000fe400078e00ff */
[----:B------:R-:W-:Y:S02]  /*0be0*/  IMAD R20, R20, R16, RZ ;  /* 0x0000001014147224 */ /* 0x000fe400078e02ff */
[----:B------:R-:W-:-:S04]  /*0bf0*/  IMAD.HI.U32 R22, R29, R22, R28 ;  /* 0x000000161d167227 */ /* 0x000fc800078e001c */
[----:B------:R-:W-:Y:S01]  /*0c00*/  IMAD.HI.U32 R20, R7, R20, R6 ;  /* 0x0000001407147227 */ /* 0x000fe200078e0006 */
[----:B------:R-:W-:-:S03]  /*0c10*/  IABS R7, R0 ;  /* 0x0000000000077213 */ /* 0x000fc60000000000 */
[----:B---3--:R-:W-:Y:S02]  /*0c20*/  IMAD.MOV R3, RZ, RZ, -R25 ;  /* 0x000000ffff037224 */ /* 0x008fe400078e0a19 */
[----:B------:R-:W-:Y:S02]  /*0c30*/  IMAD.IADD R6, R8, 0x1, R19 ;  /* 0x0000000108067824 */ /* 0x000fe400078e0213 */
[----:B------:R-:W-:Y:S02]  /*0c40*/  IMAD.MOV R7, RZ, RZ, -R7 ;  /* 0x000000ffff077224 */ /* 0x000fe400078e0a07 */
[----:B------:R-:W-:Y:S01]  /*0c50*/  IMAD.HI.U32 R20, R20, R15, RZ ;  /* 0x0000000f14147227 */ /* 0x000fe200078e00ff */
[----:B------:R-:W-:-:S03]  /*0c60*/  IABS R13, R6 ;  /* 0x00000006000d7213 */ /* 0x000fc60000000000 */
[----:B------:R-:W-:Y:S02]  /*0c70*/  IMAD R3, R3, R14, RZ ;  /* 0x0000000e03037224 */ /* 0x000fe400078e02ff */
[----:B------:R-:W-:Y:S02]  /*0c80*/  IMAD.MOV.U32 R24, RZ, RZ, RZ ;  /* 0x000000ffff187224 */ /* 0x000fe400078e00ff */
[----:B------:R-:W-:Y:S02]  /*0c90*/  IMAD R7, R20, R7, R15 ;  /* 0x0000000714077224 */ /* 0x000fe400078e020f */
[----:B------:R-:W-:-:S03]  /*0ca0*/  IMAD.HI.U32 R3, R25, R3, R24 ;  /* 0x0000000319037227 */ /* 0x000fc600078e0018 */
[----:B------:R-:W-:Y:S01]  /*0cb0*/  ISETP.GT.U32.AND P4, PT, R16, R7, PT ;  /* 0x000000071000720c */ /* 0x000fe20003f84070 */
[----:B------:R-:W-:-:S04]  /*0cc0*/  IMAD.HI.U32 R22, R22, R13, RZ ;  /* 0x0000000d16167227 */ /* 0x000fc800078e00ff */
[----:B------:R-:W-:-:S04]  /*0cd0*/  IMAD.HI.U32 R3, R3, R15, RZ ;  /* 0x0000000f03037227 */ /* 0x000fc800078e00ff */
[----:B------:R-:W-:Y:S02]  /*0ce0*/  IMAD R13, R22, R9, R13 ;  /* 0x00000009160d7224 */ /* 0x000fe400078e020d */
[----:B------:R-:W-:Y:S02]  /*0cf0*/  IMAD.MOV R9, RZ, RZ, -R3 ;  /* 0x000000ffff097224 */ /* 0x000fe400078e0a03 */
[----:B------:R-:W-:Y:S01]  /*0d00*/  @!P4 IMAD.IADD R7, R7, 0x1, -R16 ;  /* 0x000000010707c824 */ /* 0x000fe200078e0a10 */
[----:B------:R-:W-:Y:S01]  /*0d10*/  ISETP.GT.U32.AND P3, PT, R19, R13, PT ;  /* 0x0000000d1300720c */ /* 0x000fe20003f64070 */
[----:B------:R-:W-:Y:S01]  /*0d20*/  IMAD R9, R14, R9, R15 ;  /* 0x000000090e097224 */ /* 0x000fe200078e020f */
[----:B------:R-:W-:Y:S02]  /*0d30*/  @!P4 IADD3 R20, R20, 0x1, RZ ;  /* 0x000000011414c810 */ /* 0x000fe40007ffe0ff */
[----:B------:R-:W-:Y:S02]  /*0d40*/  ISETP.GE.U32.AND P2, PT, R7, R16, PT ;  /* 0x000000100700720c */ /* 0x000fe40003f46070 */
[----:B------:R-:W-:-:S02]  /*0d50*/  ISETP.GT.U32.AND P0, PT, R14, R9, PT ;  /* 0x000000090e00720c */ /* 0x000fc40003f04070 */
[----:B------:R-:W-:Y:S02]  /*0d60*/  LOP3.LUT R7, R21, R16, RZ, 0x3c, !PT ;  /* 0x0000001015077212 */ /* 0x000fe400078e3cff */
[----:B------:R-:W-:Y:S02]  /*0d70*/  ISETP.NE.AND P4, PT, R0, RZ, PT ;  /* 0x000000ff0000720c */ /* 0x000fe40003f85270 */
[----:B------:R-:W-:Y:S01]  /*0d80*/  ISETP.GE.AND P1, PT, R7, RZ, PT ;  /* 0x000000ff0700720c */ /* 0x000fe20003f26270 */
[----:B------:R-:W-:Y:S01]  /*0d90*/  @!P3 IMAD.IADD R13, R13, 0x1, -R19 ;  /* 0x000000010d0db824 */ /* 0x000fe200078e0a13 */
[-C--:B------:R-:W-:Y:S02]  /*0da0*/  LOP3.LUT R7, R6, R19.reuse, RZ, 0x3c, !PT ;  /* 0x0000001306077212 */ /* 0x080fe400078e3cff */
[----:B------:R-:W-:Y:S02]  /*0db0*/  @!P3 IADD3 R22, R22, 0x1, RZ ;  /* 0x000000011616b810 */ /* 0x000fe40007ffe0ff */
[----:B------:R-:W-:Y:S01]  /*0dc0*/  ISETP.GE.U32.AND P6, PT, R13, R19, PT ;  /* 0x000000130d00720c */ /* 0x000fe20003fc6070 */
[----:B------:R-:W-:Y:S01]  /*0dd0*/  @!P0 IMAD.IADD R9, R9, 0x1, -R14 ;  /* 0x0000000109098824 */ /* 0x000fe200078e0a0e */
[----:B------:R-:W-:-:S02]  /*0de0*/  @P2 IADD3 R20, R20, 0x1, RZ ;  /* 0x0000000114142810 */ /* 0x000fc40007ffe0ff */
[----:B------:R-:W-:Y:S02]  /*0df0*/  ISETP.GE.AND P2, PT, R7, RZ, PT ;  /* 0x000000ff0700720c */ /* 0x000fe40003f46270 */
[----:B------:R-:W-:Y:S01]  /*0e00*/  ISETP.GE.U32.AND P3, PT, R9, R14, PT ;  /* 0x0000000e0900720c */ /* 0x000fe20003f66070 */
[----:B------:R-:W-:Y:S01]  /*0e10*/  IMAD.MOV.U32 R14, RZ, RZ, R20 ;  /* 0x000000ffff0e7224 */ /* 0x000fe200078e0014 */
[----:B------:R-:W-:Y:S02]  /*0e20*/  @!P0 IADD3 R3, R3, 0x1, RZ ;  /* 0x0000000103038810 */ /* 0x000fe40007ffe0ff */
[----:B------:R-:W-:Y:S01]  /*0e30*/  LOP3.LUT R21, R21, c[0x0][0x214], RZ, 0x3c, !PT ;  /* 0x0000850015157a12 */ /* 0x000fe200078e3cff */
[----:B------:R-:W-:Y:S01]  /*0e40*/  @!P1 IMAD.MOV R14, RZ, RZ, -R14 ;  /* 0x000000ffff0e9224 */ /* 0x000fe200078e0a0e */
[----:B------:R-:W-:Y:S02]  /*0e50*/  @!P4 LOP3.LUT R14, RZ, R16, RZ, 0x33, !PT ;  /* 0x00000010ff0ec212 */ /* 0x000fe400078e33ff */
[----:B------:R-:W-:-:S02]  /*0e60*/  @P6 IADD3 R22, R22, 0x1, RZ ;  /* 0x0000000116166810 */ /* 0x000fc40007ffe0ff */
[----:B------:R-:W-:Y:S02]  /*0e70*/  ISETP.LT.U32.AND P0, PT, R26, R14, PT ;  /* 0x0000000e1a00720c */ /* 0x000fe40003f01070 */
[----:B------:R-:W-:Y:S01]  /*0e80*/  SHF.R.S32.HI R13, RZ, 0x1f, R14 ;  /* 0x0000001fff0d7819 */ /* 0x000fe2000001140e */
[----:B------:R-:W-:Y:S01]  /*0e90*/  @!P2 IMAD.MOV R22, RZ, RZ, -R22 ;  /* 0x000000ffff16a224 */ /* 0x000fe200078e0a16 */
[----:B------:R-:W-:Y:S02]  /*0ea0*/  ISETP.GT.AND P2, PT, R0, RZ, PT ;  /* 0x000000ff0000720c */ /* 0x000fe40003f44270 */
[----:B------:R-:W-:Y:S02]  /*0eb0*/  @P3 IADD3 R3, R3, 0x1, RZ ;  /* 0x0000000103033810 */ /* 0x000fe40007ffe0ff */
[-C--:B------:R-:W-:Y:S02]  /*0ec0*/  ISETP.LT.AND.EX P0, PT, R27, R13.reuse, PT, P0 ;  /* 0x0000000d1b00720c */ /* 0x080fe40003f01300 */
[----:B------:R-:W-:Y:S01]  /*0ed0*/  ISETP.GE.AND P1, PT, R21, RZ, PT ;  /* 0x000000ff1500720c */ /* 0x000fe20003f26270 */
[----:B------:R-:W-:Y:S01]  /*0ee0*/  IMAD.MOV.U32 R7, RZ, RZ, R3 ;  /* 0x000000ffff077224 */ /* 0x000fe200078e0003 */
[----:B------:R-:W-:-:S02]  /*0ef0*/  SEL R13, R27, R13, P0 ;  /* 0x0000000d1b0d7207 */ /* 0x000fc40000000000 */
[----:B------:R-:W-:Y:S02]  /*0f00*/  SHF.R.S32.HI R3, RZ, 0x1f, R0 ;  /* 0x0000001fff037819 */ /* 0x000fe40000011400 */
[----:B------:R-:W-:Y:S02]  /*0f10*/  LEA.HI.SX32 R9, R0, 0x1, 0x1 ;  /* 0x0000000100097811 */ /* 0x000fe400078f0aff */
[----:B------:R-:W-:Y:S01]  /*0f20*/  LOP3.LUT R0, R27, R13, RZ, 0xfc, !PT ;  /* 0x0000000d1b007212 */ /* 0x000fe200078efcff */
[----:B------:R-:W-:Y:S01]  /*0f30*/  @!P2 IMAD.MOV R9, RZ, RZ, R3 ;  /* 0x000000ffff09a224 */ /* 0x000fe200078e0203 */
[----:B------:R-:W-:Y:S02]  /*0f40*/  ISETP.NE.AND P4, PT, RZ, c[0x0][0x214], PT ;  /* 0x00008500ff007a0c */ /* 0x000fe40003f85270 */
[----:B------:R-:W-:Y:S01]  /*0f50*/  ISETP.NE.U32.AND P2, PT, R0, RZ, PT ;  /* 0x000000ff0000720c */ /* 0x000fe20003f45070 */
[----:B------:R-:W-:Y:S01]  /*0f60*/  @!P1 IMAD.MOV R7, RZ, RZ, -R7 ;  /* 0x000000ffff079224 */ /* 0x000fe200078e0a07 */
[----:B------:R-:W-:-:S02]  /*0f70*/  @!P5 LOP3.LUT R22, RZ, R19, RZ, 0x33, !PT ;  /* 0x00000013ff16d212 */ /* 0x000fc400078e33ff */
[----:B------:R-:W-:Y:S02]  /*0f80*/  SEL R14, R26, R14, P0 ;  /* 0x0000000e1a0e7207 */ /* 0x000fe40000000000 */
[----:B------:R-:W-:Y:S02]  /*0f90*/  ISETP.LT.U32.AND P1, PT, R10, R22, PT ;  /* 0x000000160a00720c */ /* 0x000fe40003f21070 */
[----:B------:R-:W-:-:S03]  /*0fa0*/  SHF.R.S32.HI R15, RZ, 0x1f, R22 ;  /* 0x0000001fff0f7819 */ /* 0x000fc60000011416 */
[----:B------:R-:W-:Y:S02]  /*0fb0*/  @!P4 LOP3.LUT R7, RZ, c[0x0][0x214], RZ, 0x33, !PT ;  /* 0x00008500ff07ca12 */ /* 0x000fe400078e33ff */
[----:B------:R-:W-:-:S03]  /*0fc0*/  ISETP.LT.AND.EX P1, PT, R11, R15, PT, P1 ;  /* 0x0000000f0b00720c */ /* 0x000fc60003f21310 */
[----:B------:R-:W-:Y:S01]  /*0fd0*/  IMAD R3, R7, R9, RZ ;  /* 0x0000000907037224 */ /* 0x000fe200078e02ff */
[----:B------:R-:W-:Y:S02]  /*0fe0*/  SEL R16, R10, R22, P1 ;  /* 0x000000160a107207 */ /* 0x000fe40000800000 */
[----:B------:R-:W-:Y:S01]  /*0ff0*/  SEL R15, R11, R15, P1 ;  /* 0x0000000f0b0f7207 */ /* 0x000fe20000800000 */
[----:B------:R-:W-:Y:S05]  /*1000*/  @!P2 BRA `(.L_x_9) ;  /* 0x000000900000a947 */ /* 0x000fea0003800000 */
[----:B-1----:R-:W-:Y:S01]  /*1010*/  IMAD.MOV.U32 R28, RZ, RZ, R26 ;  /* 0x000000ffff1c7224 */ /* 0x002fe200078e001a */
        /* <DEDUP_REMOVED lines=8> */
.L_x_9:
[----:B-1----:R-:W0:Y:S01]  /*10a0*/  I2F.U32.RP R20, R14 ;  /* 0x0000000e00147306 */ /* 0x002e220000209000 */
        /* <DEDUP_REMOVED lines=18> */
.L_x_10:
[----:B------:R-:W-:Y:S05]  /*11d0*/  BSYNC B0 ;  /* 0x0000000000007941 */ /* 0x000fea0003800000 */
.L_x_8:
[----:B------:R-:W-:Y:S01]  /*11e0*/  SHF.R.S32.HI R7, RZ, 0x1f, R47 ;  /* 0x0000001fff077819 */ /* 0x000fe2000001142f */
[----:B------:R-:W-:Y:S01]  /*11f0*/  ULDC.64 UR8, c[0x0][0x118] ;  /* 0x0000460000087ab9 */ /* 0x000fe20000000a00 */
[----:B------:R-:W-:Y:S02]  /*1200*/  IADD3 R0, P0, R12, -UR7, RZ ;  /* 0x800000070c007c10 */ /* 0x000fe4000ff1e0ff */
[----:B------:R-:W-:Y:S02]  /*1210*/  LEA.HI R35, R7, R47, RZ, 0x4 ;  /* 0x0000002f07237211 */ /* 0x000fe400078f20ff */
[----:B------:R-:W-:Y:S02]  /*1220*/  IADD3.X R9, R5, ~UR6, RZ, P0, !PT ;  /* 0x8000000605097c10 */ /* 0x000fe400087fe4ff */
[----:B------:R-:W-:-:S02]  /*1230*/  LOP3.LUT R36, R35, 0xfffffff0, RZ, 0xc0, !PT ;  /* 0xfffffff023247812 */ /* 0x000fc400078ec0ff */
[----:B------:R-:W-:-:S03]  /*1240*/  SHF.R.S32.HI R35, RZ, 0x4, R35 ;  /* 0x00000004ff237819 */ /* 0x000fc60000011423 */
[----:B------:R-:W-:Y:S01]  /*1250*/  IMAD.IADD R36, R47, 0x1, -R36 ;  /* 0x000000012f247824 */ /* 0x000fe200078e0a24 */
[C---:B------:R-:W-:Y:S02]  /*1260*/  IADD3 R22, R35.reuse, 0x8, RZ ;  /* 0x0000000823167810 */ /* 0x040fe40007ffe0ff */
[----:B------:R-:W-:Y:S02]  /*1270*/  IADD3 R19, R35, 0x10, RZ ;  /* 0x0000001023137810 */ /* 0x000fe40007ffe0ff */
[----:B------:R-:W-:Y:S02]  /*1280*/  ISETP.GT.U32.AND P2, PT, R0, R36, PT ;  /* 0x000000240000720c */ /* 0x000fe40003f44070 */
[----:B------:R-:W-:Y:S02]  /*1290*/  SHF.R.S32.HI R0, RZ, 0x1f, R36 ;  /* 0x0000001fff007819 */ /* 0x000fe40000011424 */
[----:B------:R-:W-:Y:S02]  /*12a0*/  IADD3 R38, P0, R36, UR7, RZ ;  /* 0x0000000724267c10 */ /* 0x000fe4000ff1e0ff */
[----:B------:R-:W-:-:S02]  /*12b0*/  ISETP.GT.AND.EX P2, PT, R9, R0, PT, P2 ;  /* 0x000000000900720c */ /* 0x000fc40003f44320 */
[C---:B------:R-:W-:Y:S02]  /*12c0*/  IADD3 R20, R35.reuse, 0x18, RZ ;  /* 0x0000001823147810 */ /* 0x040fe40007ffe0ff */
[----:B------:R-:W-:Y:S02]  /*12d0*/  ISETP.GE.OR P3, PT, R22, c[0x0][0x314], !P2 ;  /* 0x0000c50016007a0c */ /* 0x000fe40005766670 */
[----:B------:R-:W-:Y:S02]  /*12e0*/  ISETP.GE.OR P6, PT, R35, c[0x0][0x314], !P2 ;  /* 0x0000c50023007a0c */ /* 0x000fe400057c6670 */
[----:B------:R-:W-:Y:S02]  /*12f0*/  ISETP.GE.OR P5, PT, R19, c[0x0][0x314], !P2 ;  /* 0x0000c50013007a0c */ /* 0x000fe400057a6670 */
[----:B------:R-:W-:Y:S02]  /*1300*/  IADD3.X R39, R0, UR6, RZ, P0, !PT ;  /* 0x0000000600277c10 */ /* 0x000fe400087fe4ff */
[----:B------:R-:W-:-:S05]  /*1310*/  ISETP.GE.OR P4, PT, R20, c[0x0][0x314], !P2 ;  /* 0x0000c50014007a0c */ /* 0x000fca0005786670 */
[----:B------:R-:W-:Y:S01]  /*1320*/  @!P3 SHF.R.S32.HI R21, RZ, 0x1f, R22 ;  /* 0x0000001fff15b819 */ /* 0x000fe20000011416 */
[----:B------:R-:W-:Y:S01]  /*1330*/  @!P3 IMAD.WIDE.U32 R26, R12, R22, R38 ;  /* 0x000000160c1ab225 */ /* 0x000fe200078e0026 */
[----:B------:R-:W-:Y:S02]  /*1340*/  @!P6 SHF.R.S32.HI R9, RZ, 0x1f, R35 ;  /* 0x0000001fff09e819 */ /* 0x000fe40000011423 */
[----:B------:R-:W-:Y:S01]  /*1350*/  @!P5 SHF.R.S32.HI R0, RZ, 0x1f, R19 ;  /* 0x0000001fff00d819 */ /* 0x000fe20000011413 */
[-C--:B------:R-:W-:Y:S01]  /*1360*/  @!P3 IMAD R21, R21, R12.reuse, RZ ;  /* 0x0000000c1515b224 */ /* 0x080fe200078e02ff */
[----:B------:R-:W-:Y:S01]  /*1370*/  @!P3 LEA R24, P1, R26, c[0x0][0x208], 0x2 ;  /* 0x000082001a18ba11 */ /* 0x000fe200078210ff */
[----:B------:R-:W-:Y:S02]  /*1380*/  @!P6 IMAD R9, R9, R12, RZ ;  /* 0x0000000c0909e224 */ /* 0x000fe400078e02ff */
[----:B------:R-:W-:Y:S02]  /*1390*/  @!P6 IMAD.MOV.U32 R32, RZ, RZ, R38 ;  /* 0x000000ffff20e224 */ /* 0x000fe400078e0026 */
[----:B------:R-:W-:-:S02]  /*13a0*/  @!P6 IMAD.MOV.U32 R33, RZ, RZ, R39 ;  /* 0x000000ffff21e224 */ /* 0x000fc400078e0027 */
[----:B------:R-:W-:Y:S01]  /*13b0*/  @!P3 IMAD R21, R22, R5, R21 ;  /* 0x000000051615b224 */ /* 0x000fe200078e0215 */
[----:B------:R-:W-:Y:S01]  /*13c0*/  @!P4 SHF.R.S32.HI R22, RZ, 0x1f, R20 ;  /* 0x0000001fff16c819 */ /* 0x000fe20000011414 */
[----:B------:R-:W-:-:S04]  /*13d0*/  @!P6 IMAD.WIDE.U32 R32, R12, R35, R32 ;  /* 0x000000230c20e225 */ /* 0x000fc800078e0020 */
[----:B------:R-:W-:Y:S01]  /*13e0*/  @!P6 IMAD R9, R35, R5, R9 ;  /* 0x000000052309e224 */ /* 0x000fe200078e0209 */
[----:B------:R-:W-:Y:S01]  /*13f0*/  @!P6 LEA R28, P0, R32, c[0x0][0x208], 0x2 ;  /* 0x00008200201cea11 */ /* 0x000fe200078010ff */
[----:B------:R-:W-:Y:S02]  /*1400*/  @!P5 IMAD R0, R0, R12, RZ ;  /* 0x0000000c0000d224 */ /* 0x000fe400078e02ff */
[----:B------:R-:W-:Y:S02]  /*1410*/  @!P5 IMAD.MOV.U32 R30, RZ, RZ, R38 ;  /* 0x000000ffff1ed224 */ /* 0x000fe400078e0026 */
[----:B------:R-:W-:Y:S02]  /*1420*/  @!P5 IMAD.MOV.U32 R31, RZ, RZ, R39 ;  /* 0x000000ffff1fd224 */ /* 0x000fe400078e0027 */
[----:B------:R-:W-:Y:S02]  /*1430*/  @!P3 IMAD.IADD R21, R27, 0x1, R21 ;  /* 0x000000011b15b824 */ /* 0x000fe400078e0215 */
[----:B------:R-:W-:-:S02]  /*1440*/  @!P6 IMAD.IADD R9, R33, 0x1, R9 ;  /* 0x000000012109e824 */ /* 0x000fc400078e0209 */
[----:B------:R-:W-:Y:S01]  /*1450*/  @!P5 IMAD.WIDE.U32 R30, R12, R19, R30 ;  /* 0x000000130c1ed225 */ /* 0x000fe200078e001e */
[----:B------:R-:W-:Y:S02]  /*1460*/  @!P3 LEA.HI.X R25, R26, c[0x0][0x20c], R21, 0x2, P1 ;  /* 0x000083001a19ba11 */ /* 0x000fe400008f1415 */
[----:B------:R-:W-:Y:S01]  /*1470*/  @!P6 LEA.HI.X R29, R32, c[0x0][0x20c], R9, 0x2, P0 ;  /* 0x00008300201dea11 */ /* 0x000fe200000f1409 */
[----:B------:R-:W-:Y:S01]  /*1480*/  @!P5 IMAD R0, R19, R5, R0 ;  /* 0x000000051300d224 */ /* 0x000fe200078e0200 */
[----:B------:R-:W-:Y:S01]  /*1490*/  IADD3 R19, R35, 0x20, RZ ;  /* 0x0000002023137810 */ /* 0x000fe20007ffe0ff */
[----:B------:R-:W-:Y:S01]  /*14a0*/  @!P4 IMAD R9, R22, R12, RZ ;  /* 0x0000000c1609c224 */ /* 0x000fe200078e02ff */
[----:B------:R-:W-:Y:S01]  /*14b0*/  @!P5 LEA R26, P0, R30, c[0x0][0x208], 0x2 ;  /* 0x000082001e1ada11 */ /* 0x000fe200078010ff */
[----:B------:R-:W-:Y:S01]  /*14c0*/  @!P4 IMAD.MOV.U32 R22, RZ, RZ, R38 ;  /* 0x000000ffff16c224 */ /* 0x000fe200078e0026 */
[----:B------:R-:W-:Y:S01]  /*14d0*/  ISETP.GE.OR P1, PT, R19, c[0x0][0x314], !P2 ;  /* 0x0000c50013007a0c */ /* 0x000fe20005726670 */
[----:B------:R-:W-:-:S02]  /*14e0*/  @!P4 IMAD.MOV.U32 R23, RZ, RZ, R39 ;  /* 0x000000ffff17c224 */ /* 0x000fc400078e0027 */
[----:B------:R-:W-:Y:S02]  /*14f0*/  IMAD.MOV.U32 R33, RZ, RZ, -0x800000 ;  /* 0xff800000ff217424 */ /* 0x000fe400078e00ff */
[----:B------:R-:W-:-:S04]  /*1500*/  @!P4 IMAD.WIDE.U32 R22, R12, R20, R22 ;  /* 0x000000140c16c225 */ /* 0x000fc800078e0016 */
[----:B------:R-:W-:Y:S01]  /*1510*/  @!P4 IMAD R9, R20, R5, R9 ;  /* 0x000000051409c224 */ /* 0x000fe200078e0209 */
[----:B------:R-:W-:Y:S01]  /*1520*/  IADD3 R20, R35, 0x28, RZ ;  /* 0x0000002823147810 */ /* 0x000fe20007ffe0ff */
[----:B------:R-:W-:Y:S01]  /*1530*/  @!P5 IMAD.IADD R0, R31, 0x1, R0 ;  /* 0x000000011f00d824 */ /* 0x000fe200078e0200 */
[----:B------:R0:W2:Y:S02]  /*1540*/  @!P3 LDG.E R33, [R24.64] ;  /* 0x000000081821b981 */ /* 0x0000a4000c1e1900 */
[----:B------:R-:W-:Y:S02]  /*1550*/  ISETP.GE.OR P3, PT, R20, c[0x0][0x314], !P2 ;  /* 0x0000c50014007a0c */ /* 0x000fe40005766670 */
[----:B------:R-:W-:Y:S01]  /*1560*/  @!P5 LEA.HI.X R27, R30, c[0x0][0x20c], R0, 0x2, P0 ;  /* 0x000083001e1bda11 */ /* 0x000fe200000f1400 */
[----:B------:R-:W-:Y:S01]  /*1570*/  IMAD.MOV.U32 R34, RZ, RZ, -0x800000 ;  /* 0xff800000ff227424 */ /* 0x000fe200078e00ff */
[----:B------:R-:W-:Y:S01]  /*1580*/  @!P1 SHF.R.S32.HI R0, RZ, 0x1f, R19 ;  /* 0x0000001fff009819 */ /* 0x000fe20000011413 */
[----:B------:R-:W-:Y:S01]  /*1590*/  @!P4 IMAD.IADD R9, R23, 0x1, R9 ;  /* 0x000000011709c824 */ /* 0x000fe200078e0209 */
[----:B------:R-:W-:-:S03]  /*15a0*/  IADD3 R23, R35, 0x30, RZ ;  /* 0x0000003023177810 */ /* 0x000fc60007ffe0ff */
[----:B------:R-:W-:Y:S01]  /*15b0*/  @!P1 IMAD R0, R0, R12, RZ ;  /* 0x0000000c00009224 */ /* 0x000fe200078e02ff */
[C---:B------:R-:W-:Y:S01]  /*15c0*/  @!P4 LEA R40, P0, R22.reuse, c[0x0][0x208], 0x2 ;  /* 0x000082001628ca11 */ /* 0x040fe200078010ff */
[----:B------:R1:W3:Y:S01]  /*15d0*/  @!P6 LDG.E R34, [R28.64] ;  /* 0x000000081c22e981 */ /* 0x0002e2000c1e1900 */
[----:B------:R-:W-:Y:S01]  /*15e0*/  IMAD.MOV.U32 R32, RZ, RZ, -0x800000 ;  /* 0xff800000ff207424 */ /* 0x000fe200078e00ff */
[----:B------:R-:W-:Y:S01]  /*15f0*/  ISETP.GE.OR P6, PT, R23, c[0x0][0x314], !P2 ;  /* 0x0000c50017007a0c */ /* 0x000fe200057c6670 */
[----:B------:R-:W-:Y:S01]  /*1600*/  @!P1 IMAD R0, R19, R5, R0 ;  /* 0x0000000513009224 */ /* 0x000fe200078e0200 */
[----:B------:R-:W-:Y:S01]  /*1610*/  @!P4 LEA.HI.X R41, R22, c[0x0][0x20c], R9, 0x2, P0 ;  /* 0x000083001629ca11 */ /* 0x000fe200000f1409 */
[----:B0-----:R-:W-:Y:S02]  /*1620*/  @!P1 IMAD.MOV.U32 R24, RZ, RZ, R38 ;  /* 0x000000ffff189224 */ /* 0x001fe400078e0026 */
[----:B------:R-:W-:Y:S01]  /*1630*/  @!P1 IMAD.MOV.U32 R25, RZ, RZ, R39 ;  /* 0x000000ffff199224 */ /* 0x000fe200078e0027 */
[----:B------:R-:W-:Y:S01]  /*1640*/  IADD3 R9, R35, 0x38, RZ ;  /* 0x0000003823097810 */ /* 0x000fe20007ffe0ff */
[----:B------:R0:W4:Y:S02]  /*1650*/  @!P5 LDG.E R32, [R26.64] ;  /* 0x000000081a20d981 */ /* 0x000124000c1e1900 */
[----:B------:R-:W-:Y:S01]  /*1660*/  @!P1 IMAD.WIDE.U32 R24, R12, R19, R24 ;  /* 0x000000130c189225 */ /* 0x000fe200078e0018 */
[----:B------:R-:W-:-:S02]  /*1670*/  @!P3 SHF.R.S32.HI R19, RZ, 0x1f, R20 ;  /* 0x0000001fff13b819 */ /* 0x000fc40000011414 */
[----:B------:R-:W-:Y:S01]  /*1680*/  ISETP.GE.OR P5, PT, R9, c[0x0][0x314], !P2 ;  /* 0x0000c50009007a0c */ /* 0x000fe200057a6670 */
[----:B------:R-:W-:Y:S02]  /*1690*/  @!P1 IMAD.IADD R0, R25, 0x1, R0 ;  /* 0x0000000119009824 */ /* 0x000fe400078e0200 */
[----:B------:R-:W-:Y:S01]  /*16a0*/  @!P3 IMAD R19, R19, R12, RZ ;  /* 0x0000000c1313b224 */ /* 0x000fe200078e02ff */
[----:B-1----:R-:W-:Y:S01]  /*16b0*/  @!P1 LEA R28, P0, R24, c[0x0][0x208], 0x2 ;  /* 0x00008200181c9a11 */ /* 0x002fe200078010ff */
[----:B------:R-:W-:Y:S02]  /*16c0*/  IMAD.MOV.U32 R31, RZ, RZ, -0x800000 ;  /* 0xff800000ff1f7424 */ /* 0x000fe400078e00ff */
[----:B------:R-:W-:Y:S01]  /*16d0*/  @!P3 IMAD R19, R20, R5, R19 ;  /* 0x000000051413b224 */ /* 0x000fe200078e0213 */
[----:B------:R-:W-:Y:S01]  /*16e0*/  @!P1 LEA.HI.X R29, R24, c[0x0][0x20c], R0, 0x2, P0 ;  /* 0x00008300181d9a11 */ /* 0x000fe200000f1400 */
[----:B------:R-:W-:Y:S01]  /*16f0*/  IMAD.MOV.U32 R30, RZ, RZ, -0x800000 ;  /* 0xff800000ff1e7424 */ /* 0x000fe200078e00ff */
[----:B------:R-:W-:Y:S01]  /*1700*/  @!P6 SHF.R.S32.HI R0, RZ, 0x1f, R23 ;  /* 0x0000001fff00e819 */ /* 0x000fe20000011417 */
[----:B------:R1:W5:Y:S01]  /*1710*/  @!P4 LDG.E R31, [R40.64] ;  /* 0x00000008281fc981 */ /* 0x000362000c1e1900 */
[----:B------:R-:W-:Y:S01]  /*1720*/  IADD3 R25, R35, 0x40, RZ ;  /* 0x0000004023197810 */ /* 0x000fe20007ffe0ff */
[----:B------:R-:W-:-:S02]  /*1730*/  @!P6 IMAD.MOV.U32 R42, RZ, RZ, R38 ;  /* 0x000000ffff2ae224 */ /* 0x000fc400078e0026 */
[----:B------:R1:W2:Y:S01]  /*1740*/  @!P1 LDG.E R30, [R28.64] ;  /* 0x000000081c1e9981 */ /* 0x0002a2000c1e1900 */
[----:B0-----:R-:W-:Y:S02]  /*1750*/  @!P3 IMAD.MOV.U32 R26, RZ, RZ, R38 ;  /* 0x000000ffff1ab224 */ /* 0x001fe400078e0026 */
[----:B------:R-:W-:-:S04]  /*1760*/  @!P3 IMAD.MOV.U32 R27, RZ, RZ, R39 ;  /* 0x000000ffff1bb224 */ /* 0x000fc800078e0027 */
[----:B------:R-:W-:Y:S01]  /*1770*/  @!P3 IMAD.WIDE.U32 R26, R12, R20, R26 ;  /* 0x000000140c1ab225 */ /* 0x000fe200078e001a */
[----:B------:R-:W-:Y:S02]  /*1780*/  IADD3 R20, R35, 0x48, RZ ;  /* 0x0000004823147810 */ /* 0x000fe40007ffe0ff */
[----:B------:R-:W-:Y:S02]  /*1790*/  ISETP.GE.OR P4, PT, R25, c[0x0][0x314], !P2 ;  /* 0x0000c50019007a0c */ /* 0x000fe40005786670 */
[----:B------:R-:W-:Y:S01]  /*17a0*/  ISETP.GE.OR P0, PT, R20, c[0x0][0x314], !P2 ;  /* 0x0000c50014007a0c */ /* 0x000fe20005706670 */
[----:B------:R-:W-:Y:S01]  /*17b0*/  @!P6 IMAD R0, R0, R12, RZ ;  /* 0x0000000c0000e224 */ /* 0x000fe200078e02ff */
[----:B------:R-:W-:Y:S01]  /*17c0*/  @!P3 LEA R22, P1, R26, c[0x0][0x208], 0x2 ;  /* 0x000082001a16ba11 */ /* 0x000fe200078210ff */
[----:B------:R-:W-:Y:S02]  /*17d0*/  @!P3 IMAD.IADD R19, R27, 0x1, R19 ;  /* 0x000000011b13b824 */ /* 0x000fe400078e0213 */
[----:B------:R-:W-:Y:S01]  /*17e0*/  @!P6 IMAD.MOV.U32 R43, RZ, RZ, R39 ;  /* 0x000000ffff2be224 */ /* 0x000fe200078e0027 */
[----:B------:R-:W-:Y:S01]  /*17f0*/  @!P5 SHF.R.S32.HI R21, RZ, 0x1f, R9 ;  /* 0x0000001fff15d819 */ /* 0x000fe20000011409 */
[----:B------:R-:W-:-:S02]  /*1800*/  @!P6 IMAD R0, R23, R5, R0 ;  /* 0x000000051700e224 */ /* 0x000fc400078e0200 */
[----:B------:R-:W-:Y:S01]  /*1810*/  @!P6 IMAD.WIDE.U32 R42, R12, R23, R42 ;  /* 0x000000170c2ae225 */ /* 0x000fe200078e002a */
[----:B------:R-:W-:-:S03]  /*1820*/  @!P3 LEA.HI.X R23, R26, c[0x0][0x20c], R19, 0x2, P1 ;  /* 0x000083001a17ba11 */ /* 0x000fc600008f1413 */
[----:B-1----:R-:W-:Y:S02]  /*1830*/  IMAD.MOV.U32 R29, RZ, RZ, -0x800000 ;  /* 0xff800000ff1d7424 */ /* 0x002fe400078e00ff */
[----:B------:R-:W-:Y:S02]  /*1840*/  @!P5 IMAD R19, R21, R12, RZ ;  /* 0x0000000c1513d224 */ /* 0x000fe400078e02ff */
[----:B------:R-:W-:Y:S02]  /*1850*/  @!P5 IMAD.MOV.U32 R40, RZ, RZ, R38 ;  /* 0x000000ffff28d224 */ /* 0x000fe400078e0026 */
[----:B------:R-:W-:Y:S01]  /*1860*/  @!P5 IMAD.MOV.U32 R41, RZ, RZ, R39 ;  /* 0x000000ffff29d224 */ /* 0x000fe200078e0027 */
[----:B------:R0:W3:Y:S01]  /*1870*/  @!P3 LDG.E R29, [R22.64] ;  /* 0x00000008161db981 */ /* 0x0000e2000c1e1900 */
[----:B------:R-:W-:Y:S01]  /*1880*/  @!P6 IMAD.IADD R0, R43, 0x1, R0 ;  /* 0x000000012b00e824 */ /* 0x000fe200078e0200 */
[----:B------:R-:W-:Y:S01]  /*1890*/  @!P0 SHF.R.S32.HI R24, RZ, 0x1f, R20 ;  /* 0x0000001fff188819 */ /* 0x000fe20000011414 */
[----:B------:R-:W-:Y:S01]  /*18a0*/  @!P5 IMAD.WIDE.U32 R40, R12, R9, R40 ;  /* 0x000000090c28d225 */ /* 0x000fe200078e0028 */
[----:B------:R-:W-:-:S02]  /*18b0*/  @!P6 LEA R26, P3, R42, c[0x0][0x208], 0x2 ;  /* 0x000082002a1aea11 */ /* 0x000fc400078610ff */
[----:B------:R-:W-:Y:S01]  /*18c0*/  IADD3 R21, R35, 0x50, RZ ;  /* 0x0000005023157810 */ /* 0x000fe20007ffe0ff */
[----:B------:R-:W-:Y:S01]  /*18d0*/  @!P5 IMAD R19, R9, R5, R19 ;  /* 0x000000050913d224 */ /* 0x000fe200078e0213 */
[----:B------:R-:W-:Y:S01]  /*18e0*/  @!P4 SHF.R.S32.HI R9, RZ, 0x1f, R25 ;  /* 0x0000001fff09c819 */ /* 0x000fe20000011419 */
[----:B------:R-:W-:Y:S01]  /*18f0*/  IMAD.MOV.U32 R28, RZ, RZ, -0x800000 ;  /* 0xff800000ff1c7424 */ /* 0x000fe200078e00ff */
[----:B------:R-:W-:Y:S01]  /*1900*/  @!P6 LEA.HI.X R27, R42, c[0x0][0x20c], R0, 0x2, P3 ;  /* 0x000083002a1bea11 */ /* 0x000fe200018f1400 */
[----:B------:R-:W-:Y:S01]  /*1910*/  @!P0 IMAD.MOV.U32 R44, RZ, RZ, R38 ;  /* 0x000000ffff2c8224 */ /* 0x000fe200078e0026 */
[----:B------:R-:W-:Y:S01]  /*1920*/  ISETP.GE.OR P1, PT, R21, c[0x0][0x314], !P2 ;  /* 0x0000c50015007a0c */ /* 0x000fe20005726670 */
[----:B------:R-:W-:Y:S02]  /*1930*/  @!P0 IMAD.MOV.U32 R45, RZ, RZ, R39 ;  /* 0x000000ffff2d8224 */ /* 0x000fe400078e0027 */
[-C--:B------:R-:W-:Y:S01]  /*1940*/  @!P0 IMAD R0, R24, R12.reuse, RZ ;  /* 0x0000000c18008224 */ /* 0x080fe200078e02ff */
[----:B------:R-:W-:Y:S01]  /*1950*/  @!P5 LEA R24, P3, R40, c[0x0][0x208], 0x2 ;  /* 0x000082002818da11 */ /* 0x000fe200078610ff */
[----:B------:R-:W-:Y:S01]  /*1960*/  @!P4 IMAD R9, R9, R12, RZ ;  /* 0x0000000c0909c224 */ /* 0x000fe200078e02ff */
[----:B------:R1:W3:Y:S01]  /*1970*/  @!P6 LDG.E R28, [R26.64] ;  /* 0x000000081a1ce981 */ /* 0x0002e2000c1e1900 */
[----:B------:R-:W-:-:S02]  /*1980*/  @!P5 IMAD.IADD R19, R41, 0x1, R19 ;  /* 0x000000012913d824 */ /* 0x000fc400078e0213 */
[----:B------:R-:W-:-:S04]  /*1990*/  @!P0 IMAD.WIDE.U32 R44, R12, R20, R44 ;  /* 0x000000140c2c8225 */ /* 0x000fc800078e002c */
[----:B0-----:R-:W-:Y:S02]  /*19a0*/  @!P4 IMAD.MOV.U32 R22, RZ, RZ, R38 ;  /* 0x000000ffff16c224 */ /* 0x001fe400078e0026 */
[----:B------:R-:W-:Y:S02]  /*19b0*/  @!P4 IMAD.MOV.U32 R23, RZ, RZ, R39 ;  /* 0x000000ffff17c224 */ /* 0x000fe400078e0027 */
[----:B------:R-:W-:Y:S01]  /*19c0*/  @!P0 IMAD R0, R20, R5, R0 ;  /* 0x0000000514008224 */ /* 0x000fe200078e0200 */
[----:B------:R-:W-:Y:S01]  /*19d0*/  IADD3 R20, R35, 0x58, RZ ;  /* 0x0000005823147810 */ /* 0x000fe20007ffe0ff */
[----:B------:R-:W-:-:S04]  /*19e0*/  @!P4 IMAD.WIDE.U32 R22, R12, R25, R22 ;  /* 0x000000190c16c225 */ /* 0x000fc800078e0016 */
[----:B------:R-:W-:Y:S01]  /*19f0*/  @!P4 IMAD R9, R25, R5, R9 ;  /* 0x000000051909c224 */ /* 0x000fe200078e0209 */
[----:B------:R-:W-:Y:S02]  /*1a00*/  @!P5 LEA.HI.X R25, R40, c[0x0][0x20c], R19, 0x2, P3 ;  /* 0x000083002819da11 */ /* 0x000fe400018f1413 */
[----:B------:R-:W-:Y:S01]  /*1a10*/  ISETP.GE.OR P6, PT, R20, c[0x0][0x314], !P2 ;  /* 0x0000c50014007a0c */ /* 0x000fe200057c6670 */
[----:B------:R-:W-:Y:S02]  /*1a20*/  @!P4 IMAD.IADD R9, R23, 0x1, R9 ;  /* 0x000000011709c824 */ /* 0x000fe400078e0209 */
[----:B-1----:R-:W-:Y:S01]  /*1a30*/  IMAD.MOV.U32 R27, RZ, RZ, -0x800000 ;  /* 0xff800000ff1b7424 */ /* 0x002fe200078e00ff */
[----:B------:R-:W-:Y:S01]  /*1a40*/  @!P4 LEA R40, P3, R22, c[0x0][0x208], 0x2 ;  /* 0x000082001628ca11 */ /* 0x000fe200078610ff */
[----:B------:R-:W-:Y:S01]  /*1a50*/  IMAD.MOV.U32 R26, RZ, RZ, -0x800000 ;  /* 0xff800000ff1a7424 */ /* 0x000fe200078e00ff */
[----:B------:R-:W-:-:S03]  /*1a60*/  @!P1 SHF.R.S32.HI R19, RZ, 0x1f, R21 ;  /* 0x0000001fff139819 */ /* 0x000fc60000011415 */
[----:B------:R0:W3:Y:S01]  /*1a70*/  @!P5 LDG.E R27, [R24.64] ;  /* 0x00000008181bd981 */ /* 0x0000e2000c1e1900 */
[----:B------:R-:W-:Y:S01]  /*1a80*/  @!P4 LEA.HI.X R41, R22, c[0x0][0x20c], R9, 0x2, P3 ;  /* 0x000083001629ca11 */ /* 0x000fe200018f1409 */
[----:B------:R-:W-:Y:S01]  /*1a90*/  @!P1 IMAD R19, R19, R12, RZ ;  /* 0x0000000c13139224 */ /* 0x000fe200078e02ff */
[----:B------:R-:W-:Y:S01]  /*1aa0*/  IADD3 R23, R35, 0x68, RZ ;  /* 0x0000006823177810 */ /* 0x000fe20007ffe0ff */
[----:B------:R-:W-:Y:S02]  /*1ab0*/  @!P1 IMAD.MOV.U32 R50, RZ, RZ, R38 ;  /* 0x000000ffff329224 */ /* 0x000fe400078e0026 */
[----:B------:R-:W-:Y:S01]  /*1ac0*/  @!P1 IMAD.MOV.U32 R51, RZ, RZ, R39 ;  /* 0x000000ffff339224 */ /* 0x000fe200078e0027 */
[----:B------:R1:W3:Y:S01]  /*1ad0*/  @!P4 LDG.E R26, [R40.64] ;  /* 0x00000008281ac981 */ /* 0x0002e2000c1e1900 */
[----:B------:R-:W-:Y:S01]  /*1ae0*/  @!P0 IMAD.IADD R0, R45, 0x1, R0 ;  /* 0x000000012d008824 */ /* 0x000fe200078e0200 */
[----:B------:R-:W-:Y:S01]  /*1af0*/  @!P6 SHF.R.S32.HI R9, RZ, 0x1f, R20 ;  /* 0x0000001fff09e819 */ /* 0x000fe20000011414 */
[----:B------:R-:W-:Y:S01]  /*1b00*/  @!P1 IMAD.WIDE.U32 R50, R12, R21, R50 ;  /* 0x000000150c329225 */ /* 0x000fe200078e0032 */
[----:B------:R-:W-:-:S02]  /*1b10*/  ISETP.GE.OR P4, PT, R23, c[0x0][0x314], !P2 ;  /* 0x0000c50017007a0c */ /* 0x000fc40005786670 */
[----:B------:R-:W-:Y:S01]  /*1b20*/  IADD3 R22, R35, 0x70, RZ ;  /* 0x0000007023167810 */ /* 0x000fe20007ffe0ff */
[----:B------:R-:W-:Y:S01]  /*1b30*/  @!P1 IMAD R19, R21, R5, R19 ;  /* 0x0000000515139224 */ /* 0x000fe200078e0213 */
[----:B0-----:R-:W-:-:S04]  /*1b40*/  IADD3 R24, R35, 0x60, RZ ;  /* 0x0000006023187810 */ /* 0x001fc80007ffe0ff */
[----:B------:R-:W-:Y:S02]  /*1b50*/  ISETP.GE.OR P5, PT, R24, c[0x0][0x314], !P2 ;  /* 0x0000c50018007a0c */ /* 0x000fe400057a6670 */
[C---:B-1----:R-:W-:Y:S01]  /*1b60*/  @!P0 LEA R40, P3, R44.reuse, c[0x0][0x208], 0x2 ;  /* 0x000082002c288a11 */ /* 0x042fe200078610ff */
[----:B------:R-:W-:Y:S01]  /*1b70*/  IMAD.MOV.U32 R25, RZ, RZ, -0x800000 ;  /* 0xff800000ff197424 */ /* 0x000fe200078e00ff */
[----:B------:R-:W-:Y:S02]  /*1b80*/  IADD3 R21, R35, 0x78, RZ ;  /* 0x0000007823157810 */ /* 0x000fe40007ffe0ff */
[----:B------:R-:W-:Y:S01]  /*1b90*/  @!P0 LEA.HI.X R41, R44, c[0x0][0x20c], R0, 0x2, P3 ;  /* 0x000083002c298a11 */ /* 0x000fe200018f1400 */
[----:B------:R-:W-:Y:S01]  /*1ba0*/  @!P6 IMAD.MOV.U32 R42, RZ, RZ, R38 ;  /* 0x000000ffff2ae224 */ /* 0x000fe200078e0026 */
[----:B------:R-:W-:Y:S01]  /*1bb0*/  ISETP.GE.OR P3, PT, R22, c[0x0][0x314], !P2 ;  /* 0x0000c50016007a0c */ /* 0x000fe20005766670 */
[----:B------:R-:W-:Y:S01]  /*1bc0*/  @!P6 IMAD.MOV.U32 R43, RZ, RZ, R39 ;  /* 0x000000ffff2be224 */ /* 0x000fe200078e0027 */
[----:B------:R-:W-:Y:S01]  /*1bd0*/  ISETP.GE.OR P2, PT, R21, c[0x0][0x314], !P2 ;  /* 0x0000c50015007a0c */ /* 0x000fe20005746670 */
[----:B------:R-:W-:-:S02]  /*1be0*/  @!P6 IMAD R9, R9, R12, RZ ;  /* 0x0000000c0909e224 */ /* 0x000fc400078e02ff */
[----:B------:R-:W-:Y:S01]  /*1bf0*/  @!P5 SHF.R.S32.HI R0, RZ, 0x1f, R24 ;  /* 0x0000001fff00d819 */ /* 0x000fe20000011418 */
[----:B------:R0:W3:Y:S01]  /*1c00*/  @!P0 LDG.E R25, [R40.64] ;  /* 0x0000000828198981 */ /* 0x0000e2000c1e1900 */
[----:B------:R-:W-:Y:S01]  /*1c10*/  @!P1 IMAD.IADD R19, R51, 0x1, R19 ;  /* 0x0000000133139824 */ /* 0x000fe200078e0213 */
[----:B------:R-:W-:Y:S01]  /*1c20*/  @!P1 LEA R44, P0, R50, c[0x0][0x208], 0x2 ;  /* 0x00008200322c9a11 */ /* 0x000fe200078010ff */
[----:B------:R-:W-:-:S04]  /*1c30*/  @!P6 IMAD.WIDE.U32 R42, R12, R20, R42 ;  /* 0x000000140c2ae225 */ /* 0x000fc800078e002a */
[-C--:B------:R-:W-:Y:S01]  /*1c40*/  @!P6 IMAD R9, R20, R5.reuse, R9 ;  /* 0x000000051409e224 */ /* 0x080fe200078e0209 */
[----:B------:R-:W-:Y:S01]  /*1c50*/  @!P4 SHF.R.S32.HI R20, RZ, 0x1f, R23 ;  /* 0x0000001fff14c819 */ /* 0x000fe20000011417 */
[-C--:B------:R-:W-:Y:S01]  /*1c60*/  @!P5 IMAD R0, R0, R12.reuse, RZ ;  /* 0x0000000c0000d224 */ /* 0x080fe200078e02ff */
[----:B------:R-:W-:Y:S01]  /*1c70*/  @!P1 LEA.HI.X R45, R50, c[0x0][0x20c], R19, 0x2, P0 ;  /* 0x00008300322d9a11 */ /* 0x000fe200000f1413 */
[----:B------:R-:W-:Y:S01]  /*1c80*/  @!P6 IMAD.IADD R9, R43, 0x1, R9 ;  /* 0x000000012b09e824 */ /* 0x000fe200078e0209 */
[----:B------:R-:W-:Y:S01]  /*1c90*/  @!P6 LEA R50, P0, R42, c[0x0][0x208], 0x2 ;  /* 0x000082002a32ea11 */ /* 0x000fe200078010ff */
[----:B------:R-:W-:Y:S01]  /*1ca0*/  @!P5 IMAD R0, R24, R5, R0 ;  /* 0x000000051800d224 */ /* 0x000fe200078e0200 */
[----:B------:R-:W-:Y:S01]  /*1cb0*/  @!P3 SHF.R.S32.HI R19, RZ, 0x1f, R22 ;  /* 0x0000001fff13b819 */ /* 0x000fe20000011416 */
[----:B------:R-:W-:Y:S01]  /*1cc0*/  @!P4 IMAD R20, R20, R12, RZ ;  /* 0x0000000c1414c224 */ /* 0x000fe200078e02ff */
[----:B------:R-:W-:Y:S01]  /*1cd0*/  @!P6 LEA.HI.X R51, R42, c[0x0][0x20c], R9, 0x2, P0 ;  /* 0x000083002a33ea11 */ /* 0x000fe200000f1409 */
[----:B------:R-:W-:Y:S01]  /*1ce0*/  @!P4 IMAD.MOV.U32 R54, RZ, RZ, R38 ;  /* 0x000000ffff36c224 */ /* 0x000fe200078e0026 */
[----:B------:R-:W-:Y:S01]  /*1cf0*/  @!P2 SHF.R.S32.HI R9, RZ, 0x1f, R21 ;  /* 0x0000001fff09a819 */ /* 0x000fe20000011415 */
[----:B------:R-:W-:-:S02]  /*1d00*/  @!P4 IMAD.MOV.U32 R55, RZ, RZ, R39 ;  /* 0x000000ffff37c224 */ /* 0x000fc400078e0027 */
[----:B0-----:R-:W-:Y:S02]  /*1d10*/  @!P5 IMAD.MOV.U32 R40, RZ, RZ, R38 ;  /* 0x000000ffff28d224 */ /* 0x001fe400078e0026 */
[----:B------:R-:W-:-:S04]  /*1d20*/  @!P5 IMAD.MOV.U32 R41, RZ, RZ, R39 ;  /* 0x000000ffff29d224 */ /* 0x000fc800078e0027 */
[----:B------:R-:W-:-:S04]  /*1d30*/  @!P5 IMAD.WIDE.U32 R40, R12, R24, R40 ;  /* 0x000000180c28d225 */ /* 0x000fc800078e0028 */
[----:B------:R-:W-:Y:S01]  /*1d40*/  @!P5 IMAD.IADD R0, R41, 0x1, R0 ;  /* 0x000000012900d824 */ /* 0x000fe200078e0200 */
[----:B------:R-:W-:Y:S01]  /*1d50*/  @!P5 LEA R42, P0, R40, c[0x0][0x208], 0x2 ;  /* 0x00008200282ada11 */ /* 0x000fe200078010ff */
[----:B------:R-:W-:-:S04]  /*1d60*/  @!P4 IMAD.WIDE.U32 R54, R12, R23, R54 ;  /* 0x000000170c36c225 */ /* 0x000fc800078e0036 */
[----:B------:R-:W-:Y:S02]  /*1d70*/  @!P4 IMAD R20, R23, R5, R20 ;  /* 0x000000051714c224 */ /* 0x000fe400078e0214 */
[-C--:B------:R-:W-:Y:S02]  /*1d80*/  @!P3 IMAD R19, R19, R12.reuse, RZ ;  /* 0x0000000c1313b224 */ /* 0x080fe400078e02ff */
[----:B------:R-:W-:Y:S02]  /*1d90*/  @!P3 IMAD.MOV.U32 R56, RZ, RZ, R38 ;  /* 0x000000ffff38b224 */ /* 0x000fe400078e0026 */
[----:B------:R-:W-:Y:S02]  /*1da0*/  @!P3 IMAD.MOV.U32 R57, RZ, RZ, R39 ;  /* 0x000000ffff39b224 */ /* 0x000fe400078e0027 */
[----:B------:R-:W-:Y:S01]  /*1db0*/  @!P2 IMAD R9, R9, R12, RZ ;  /* 0x0000000c0909a224 */ /* 0x000fe200078e02ff */
[----:B------:R-:W-:Y:S01]  /*1dc0*/  @!P5 LEA.HI.X R43, R40, c[0x0][0x20c], R0, 0x2, P0 ;  /* 0x00008300282bda11 */ /* 0x000fe200000f1400 */
[----:B------:R-:W-:-:S04]  /*1dd0*/  @!P3 IMAD.WIDE.U32 R56, R12, R22, R56 ;  /* 0x000000160c38b225 */ /* 0x000fc800078e0038 */
[----:B------:R-:W-:Y:S01]  /*1de0*/  @!P3 IMAD R19, R22, R5, R19 ;  /* 0x000000051613b224 */ /* 0x000fe200078e0213 */
[----:B------:R-:W-:Y:S01]  /*1df0*/  @!P4 LEA R22, P0, R54, c[0x0][0x208], 0x2 ;  /* 0x000082003616ca11 */ /* 0x000fe200078010ff */
[----:B------:R-:W-:Y:S02]  /*1e00*/  @!P4 IMAD.IADD R20, R55, 0x1, R20 ;  /* 0x000000013714c824 */ /* 0x000fe400078e0214 */
[----:B------:R-:W-:Y:S02]  /*1e10*/  IMAD.MOV.U32 R0, RZ, RZ, -0x800000 ;  /* 0xff800000ff007424 */ /* 0x000fe400078e00ff */
[----:B------:R-:W-:Y:S01]  /*1e20*/  @!P2 IMAD.WIDE.U32 R38, R12, R21, R38 ;  /* 0x000000150c26a225 */ /* 0x000fe200078e0026 */
[----:B------:R-:W-:-:S03]  /*1e30*/  @!P4 LEA.HI.X R23, R54, c[0x0][0x20c], R20, 0x2, P0 ;  /* 0x000083003617ca11 */ /* 0x000fc600000f1414 */
[----:B------:R-:W-:Y:S01]  /*1e40*/  @!P2 IMAD R9, R21, R5, R9 ;  /* 0x000000051509a224 */ /* 0x000fe200078e0209 */
[C---:B------:R-:W-:Y:S01]  /*1e50*/  @!P2 LEA R40, P0, R38.reuse, c[0x0][0x208], 0x2 ;  /* 0x000082002628aa11 */ /* 0x040fe200078010ff */
[----:B------:R-:W-:Y:S01]  /*1e60*/  IMAD.MOV.U32 R20, RZ, RZ, -0x800000 ;  /* 0xff800000ff147424 */ /* 0x000fe200078e00ff */
[----:B------:R0:W3:Y:S01]  /*1e70*/  @!P1 LDG.E R0, [R44.64] ;  /* 0x000000082c009981 */ /* 0x0000e2000c1e1900 */
[----:B------:R-:W-:Y:S02]  /*1e80*/  @!P2 IMAD.IADD R9, R39, 0x1, R9 ;  /* 0x000000012709a824 */ /* 0x000fe400078e0209 */
[----:B------:R-:W-:Y:S02]  /*1e90*/  @!P3 IMAD.IADD R19, R57, 0x1, R19 ;  /* 0x000000013913b824 */ /* 0x000fe400078e0213 */
[----:B------:R-:W-:Y:S01]  /*1ea0*/  IMAD.MOV.U32 R21, RZ, RZ, -0x800000 ;  /* 0xff800000ff157424 */ /* 0x000fe200078e00ff */
[----:B------:R-:W-:Y:S01]  /*1eb0*/  @!P2 LEA.HI.X R41, R38, c[0x0][0x20c], R9, 0x2, P0 ;  /* 0x000083002629aa11 */ /* 0x000fe200000f1409 */
[----:B------:R-:W3:Y:S01]  /*1ec0*/  @!P6 LDG.E R20, [R50.64] ;  /* 0x000000083214e981 */ /* 0x000ee2000c1e1900 */
[----:B------:R-:W-:-:S02]  /*1ed0*/  IMAD.MOV.U32 R9, RZ, RZ, -0x800000 ;  /* 0xff800000ff097424 */ /* 0x000fc400078e00ff */
[----:B------:R-:W-:Y:S01]  /*1ee0*/  IMAD.MOV.U32 R24, RZ, RZ, -0x800000 ;  /* 0xff800000ff187424 */ /* 0x000fe200078e00ff */
[----:B------:R-:W3:Y:S04]  /*1ef0*/  @!P2 LDG.E R21, [R40.64] ;  /* 0x000000082815a981 */ /* 0x000ee8000c1e1900 */
[----:B------:R-:W3:Y:S01]  /*1f00*/  @!P5 LDG.E R9, [R42.64] ;  /* 0x000000082a09d981 */ /* 0x000ee2000c1e1900 */
[----:B0-----:R-:W-:-:S04]  /*1f10*/  @!P3 LEA R44, P1, R56, c[0x0][0x208], 0x2 ;  /* 0x00008200382cba11 */ /* 0x001fc800078210ff */
[----:B------:R-:W-:Y:S01]  /*1f20*/  @!P3 LEA.HI.X R45, R56, c[0x0][0x20c], R19, 0x2, P1 ;  /* 0x00008300382dba11 */ /* 0x000fe200008f1413 */
[----:B------:R-:W-:-:S04]  /*1f30*/  IMAD.MOV.U32 R19, RZ, RZ, -0x800000 ;  /* 0xff800000ff137424 */ /* 0x000fc800078e00ff */
[----:B------:R-:W3:Y:S04]  /*1f40*/  @!P3 LDG.E R24, [R44.64] ;  /* 0x000000082c18b981 */ /* 0x000ee8000c1e1900 */
[----:B------:R0:W3:Y:S01]  /*1f50*/  @!P4 LDG.E R19, [R22.64] ;  /* 0x000000081613c981 */ /* 0x0000e2000c1e1900 */
[----:B------:R-:W-:-:S04]  /*1f60*/  IABS R37, c[0x0][0x1c0] ;  /* 0x0000700000257a13 */ /* 0x000fc80000000000 */
[----:B------:R-:W1:Y:S08]  /*1f70*/  I2F.U32.RP R38, R37 ;  /* 0x0000002500267306 */ /* 0x000e700000209000 */
[----:B-1----:R-:W1:Y:S02]  /*1f80*/  MUFU.RCP R38, R38 ;  /* 0x0000002600267308 */ /* 0x002e640000001000 */
[----:B-1----:R-:W-:-:S06]  /*1f90*/  IADD3 R38, R38, 0xffffffe, RZ ;  /* 0x0ffffffe26267810 */ /* 0x002fcc0007ffe0ff */
[----:B------:R-:W1:Y:S01]  /*1fa0*/  F2I.FTZ.U32.TRUNC.NTZ R39, R38 ;  /* 0x0000002600277305 */ /* 0x000e62000021f000 */
[----:B------:R-:W-:Y:S01]  /*1fb0*/  ISETP.GT.AND P3, PT, R47, 0x77f, PT ;  /* 0x0000077f2f00780c */ /* 0x000fe20003f64270 */
[----:B------:R-:W-:Y:S01]  /*1fc0*/  IMAD R35, R35, 0x11, R36 ;  /* 0x0000001123237824 */ /* 0x000fe200078e0224 */
[C---:B------:R-:W-:Y:S02]  /*1fd0*/  ISETP.GT.AND P1, PT, R47.reuse, 0x67f, PT ;  /* 0x0000067f2f00780c */ /* 0x040fe40003f24270 */
[----:B------:R-:W-:Y:S02]  /*1fe0*/  ISETP.GT.AND P2, PT, R47, 0x6ff, PT ;  /* 0x000006ff2f00780c */ /* 0x000fe40003f44270 */
[----:B0-----:R-:W-:Y:S01]  /*1ff0*/  IABS R23, R6 ;  /* 0x0000000600177213 */ /* 0x001fe20000000000 */
[----:B-1----:R-:W-:Y:S02]  /*2000*/  IMAD.MOV R22, RZ, RZ, -R39 ;  /* 0x000000ffff167224 */ /* 0x002fe400078e0a27 */
[----:B------:R-:W-:-:S02]  /*2010*/  IMAD.MOV.U32 R38, RZ, RZ, RZ ;  /* 0x000000ffff267224 */ /* 0x000fc400078e00ff */
[----:B------:R-:W-:Y:S01]  /*2020*/  IMAD R22, R22, R37, RZ ;  /* 0x0000002516167224 */ /* 0x000fe200078e02ff */
[C---:B------:R-:W-:Y:S02]  /*2030*/  ISETP.GT.AND P0, PT, R47.reuse, 0x5ff, PT ;  /* 0x000005ff2f00780c */ /* 0x040fe40003f04270 */
[----:B------:R-:W-:Y:S01]  /*2040*/  ISETP.GT.AND P4, PT, R47, 0x57f, PT ;  /* 0x0000057f2f00780c */ /* 0x000fe20003f84270 */
[----:B------:R-:W-:Y:S01]  /*2050*/  IMAD.HI.U32 R38, R39, R22, R38 ;  /* 0x0000001627267227 */ /* 0x000fe200078e0026 */
[----:B------:R-:W-:Y:S01]  /*2060*/  IABS R22, c[0x0][0x1c0] ;  /* 0x0000700000167a13 */ /* 0x000fe20000000000 */
[----:B--2---:R-:W-:Y:S01]  /*2070*/  @!P3 STS [R35.X4+0x220], R33 ;  /* 0x000220212300b388 */ /* 0x004fe20000004800 */
[----:B------:R-:W-:-:S03]  /*2080*/  ISETP.GT.AND P3, PT, R47, 0x4ff, PT ;  /* 0x000004ff2f00780c */ /* 0x000fc60003f64270 */
[----:B------:R-:W-:Y:S02]  /*2090*/  IMAD.MOV R22, RZ, RZ, -R22 ;  /* 0x000000ffff167224 */ /* 0x000fe400078e0a16 */
[----:B------:R-:W-:Y:S01]  /*20a0*/  IMAD.HI.U32 R38, R38, R23, RZ ;  /* 0x0000001726267227 */ /* 0x000fe200078e00ff */
[C---:B------:R-:W-:Y:S01]  /*20b0*/  ISETP.GT.AND P5, PT, R47.reuse, 0x7ff, PT ;  /* 0x000007ff2f00780c */ /* 0x040fe20003fa4270 */
[----:B-----5:R-:W-:Y:S02]  /*20c0*/  @!P1 STS [R35.X4+0x660], R31 ;  /* 0x0006601f23009388 */ /* 0x020fe40000004800 */
[----:B------:R-:W-:Y:S01]  /*20d0*/  IMAD R22, R38, R22, R23 ;  /* 0x0000001626167224 */ /* 0x000fe200078e0217 */
[C---:B------:R-:W-:Y:S01]  /*20e0*/  ISETP.GT.AND P1, PT, R47.reuse, 0x37f, PT ;  /* 0x0000037f2f00780c */ /* 0x040fe20003f24270 */
[----:B----4-:R-:W-:Y:S01]  /*20f0*/  @!P2 STS [R35.X4+0x440], R32 ;  /* 0x000440202300a388 */ /* 0x010fe20000004800 */
[----:B------:R-:W-:-:S03]  /*2100*/  ISETP.GT.AND P2, PT, R47, 0x3ff, PT ;  /* 0x000003ff2f00780c */ /* 0x000fc60003f44270 */
[----:B------:R-:W-:Y:S01]  /*2110*/  @!P0 STS [R35.X4+0x880], R30 ;  /* 0x0008801e23008388 */ /* 0x000fe20000004800 */
[C---:B------:R-:W-:Y:S02]  /*2120*/  ISETP.GT.AND P0, PT, R47.reuse, 0x2ff, PT ;  /* 0x000002ff2f00780c */ /* 0x040fe40003f04270 */
[C---:B------:R-:W-:Y:S01]  /*2130*/  ISETP.GT.AND P6, PT, R47.reuse, 0x7f, PT ;  /* 0x0000007f2f00780c */ /* 0x040fe20003fc4270 */
[----:B---3--:R-:W-:Y:S01]  /*2140*/  @!P5 STS [R35.X4], R34 ;  /* 0x000000222300d388 */ /* 0x008fe20000004800 */
[----:B------:R-:W-:-:S03]  /*2150*/  ISETP.GT.AND P5, PT, R47, 0x47f, PT ;  /* 0x0000047f2f00780c */ /* 0x000fc60003fa4270 */
[----:B------:R-:W-:Y:S01]  /*2160*/  @!P4 STS [R35.X4+0xaa0], R29 ;  /* 0x000aa01d2300c388 */ /* 0x000fe20000004800 */
[----:B------:R-:W-:-:S03]  /*2170*/  ISETP.GT.U32.AND P4, PT, R37, R22, PT ;  /* 0x000000162500720c */ /* 0x000fc60003f84070 */
[----:B------:R-:W-:Y:S01]  /*2180*/  @!P3 STS [R35.X4+0xcc0], R28 ;  /* 0x000cc01c2300b388 */ /* 0x000fe20000004800 */
[----:B------:R-:W-:-:S09]  /*2190*/  ISETP.GT.AND P3, PT, R47, 0x27f, PT ;  /* 0x0000027f2f00780c */ /* 0x000fd20003f64270 */
[----:B------:R-:W-:Y:S01]  /*21a0*/  @!P4 IMAD.IADD R22, R22, 0x1, -R37 ;  /* 0x000000011616c824 */ /* 0x000fe200078e0a25 */
[----:B------:R-:W-:Y:S02]  /*21b0*/  LOP3.LUT R6, R6, c[0x0][0x1c0], RZ, 0x3c, !PT ;  /* 0x0000700006067a12 */ /* 0x000fe400078e3cff */
[----:B------:R-:W-:Y:S01]  /*21c0*/  @!P4 IADD3 R38, R38, 0x1, RZ ;  /* 0x000000012626c810 */ /* 0x000fe20007ffe0ff */
[----:B------:R-:W-:Y:S01]  /*21d0*/  BSSY B0, `(.L_x_11) ;  /* 0x0000033000007945 */ /* 0x000fe20003800000 */
[----:B------:R-:W-:Y:S01]  /*21e0*/  @!P2 STS [R35.X4+0x1100], R26 ;  /* 0x0011001a2300a388 */ /* 0x000fe20000004800 */
[----:B------:R-:W-:-:S03]  /*21f0*/  ISETP.GT.AND P2, PT, R47, 0x1ff, PT ;  /* 0x000001ff2f00780c */ /* 0x000fc60003f44270 */
[----:B------:R-:W-:Y:S04]  /*2200*/  @!P5 STS [R35.X4+0xee0], R27 ;  /* 0x000ee01b2300d388 */ /* 0x000fe80000004800 */
[----:B------:R-:W-:Y:S01]  /*2210*/  @!P1 STS [R35.X4+0x1320], R25 ;  /* 0x0013201923009388 */ /* 0x000fe20000004800 */
[----:B------:R-:W-:-:S03]  /*2220*/  ISETP.GT.AND P1, PT, R47, 0x17f, PT ;  /* 0x0000017f2f00780c */ /* 0x000fc60003f24270 */
[----:B------:R0:W-:Y:S01]  /*2230*/  @!P0 STS [R35.X4+0x1540], R0 ;  /* 0x0015400023008388 */ /* 0x0001e20000004800 */
[----:B------:R-:W-:-:S03]  /*2240*/  ISETP.GT.AND P0, PT, R47, 0xff, PT ;  /* 0x000000ff2f00780c */ /* 0x000fc60003f04270 */
[----:B------:R1:W-:Y:S01]  /*2250*/  @!P3 STS [R35.X4+0x1760], R20 ;  /* 0x001760142300b388 */ /* 0x0003e20000004800 */
[----:B------:R-:W-:-:S03]  /*2260*/  ISETP.GE.U32.AND P3, PT, R22, R37, PT ;  /* 0x000000251600720c */ /* 0x000fc60003f66070 */
[----:B------:R1:W-:Y:S04]  /*2270*/  @!P6 STS [R35.X4+0x1fe0], R21 ;  /* 0x001fe0152300e388 */ /* 0x0003e80000004800 */
[----:B------:R1:W-:Y:S01]  /*2280*/  @!P2 STS [R35.X4+0x1980], R9 ;  /* 0x001980092300a388 */ /* 0x0003e20000004800 */
[----:B------:R-:W-:Y:S02]  /*2290*/  ISETP.GE.AND P2, PT, R6, RZ, PT ;  /* 0x000000ff0600720c */ /* 0x000fe40003f46270 */
[----:B0-----:R-:W-:-:S03]  /*22a0*/  LOP3.LUT R0, R11, R15, RZ, 0xfc, !PT ;  /* 0x0000000f0b007212 */ /* 0x001fc600078efcff */
[----:B------:R-:W-:Y:S01]  /*22b0*/  @P3 IADD3 R38, R38, 0x1, RZ ;  /* 0x0000000126263810 */ /* 0x000fe20007ffe0ff */
[----:B------:R1:W-:Y:S01]  /*22c0*/  @!P0 STS [R35.X4+0x1dc0], R24 ;  /* 0x001dc01823008388 */ /* 0x0003e20000004800 */
[----:B------:R-:W-:-:S03]  /*22d0*/  ISETP.NE.AND P0, PT, RZ, c[0x0][0x1c0], PT ;  /* 0x00007000ff007a0c */ /* 0x000fc60003f05270 */
[----:B------:R1:W-:Y:S01]  /*22e0*/  @!P1 STS [R35.X4+0x1ba0], R19 ;  /* 0x001ba01323009388 */ /* 0x0003e20000004800 */
[----:B------:R-:W-:Y:S01]  /*22f0*/  ISETP.NE.U32.AND P1, PT, R0, RZ, PT ;  /* 0x000000ff0000720c */ /* 0x000fe20003f25070 */
[----:B------:R-:W-:-:S04]  /*2300*/  IMAD.MOV.U32 R6, RZ, RZ, R38 ;  /* 0x000000ffff067224 */ /* 0x000fc800078e0026 */
[----:B------:R-:W-:-:S04]  /*2310*/  @!P2 IMAD.MOV R6, RZ, RZ, -R6 ;  /* 0x000000ffff06a224 */ /* 0x000fc800078e0a06 */
[----:B------:R-:W-:-:S04]  /*2320*/  @!P0 LOP3.LUT R6, RZ, c[0x0][0x1c0], RZ, 0x33, !PT ;  /* 0x00007000ff068a12 */ /* 0x000fc800078e33ff */
[----:B------:R-:W-:Y:S05]  /*2330*/  @!P1 BRA `(.L_x_12) ;  /* 0x0000009000009947 */ /* 0x000fea0003800000 */
[----:B------:R-:W-:Y:S01]  /*2340*/  IMAD.MOV.U32 R28, RZ, RZ, R10 ;  /* 0x000000ffff1c7224 */ /* 0x000fe200078e000a */
[----:B------:R-:W-:Y:S01]  /*2350*/  MOV R25, R16 ;  /* 0x0000001000197202 */ /* 0x000fe20000000f00 */
[----:B-1----:R-:W-:Y:S01]  /*2360*/  IMAD.MOV.U32 R19, RZ, RZ, R11 ;  /* 0x000000ffff137224 */ /* 0x002fe200078e000b */
[----:B------:R-:W-:Y:S02]  /*2370*/  MOV R24, R15 ;  /* 0x0000000f00187202 */ /* 0x000fe40000000f00 */
[----:B------:R-:W-:Y:S02]  /*2380*/  MOV R23, 0x23a0 ;  /* 0x000023a000177802 */ /* 0x000fe40000000f00 */
[----:B------:R-:W-:Y:S05]  /*2390*/  CALL.REL.NOINC `($__internal_0_$__cuda_sm20_div_s64) ;  /* 0x0000396000007944 */ /* 0x000fea0003c00000 */
[----:B------:R-:W-:Y:S02]  /*23a0*/  MOV R50, R0 ;  /* 0x0000000000327202 */ /* 0x000fe40000000f00 */
[----:B------:R-:W-:Y:S01]  /*23b0*/  MOV R51, R25 ;  /* 0x0000001900337202 */ /* 0x000fe20000000f00 */
[----:B------:R-:W-:Y:S05]  /*23c0*/  BRA `(.L_x_13) ;  /* 0x0000013000007947 */ /* 0x000fea0003800000 */
.L_x_12:
        /* <DEDUP_REMOVED lines=19> */
.L_x_13:
[----:B------:R-:W-:Y:S05]  /*2500*/  BSYNC B0 ;  /* 0x0000000000007941 */ /* 0x000fea0003800000 */
.L_x_11:
[----:B------:R-:W-:Y:S01]  /*2510*/  BAR.SYNC.DEFER_BLOCKING 0x0 ;  /* 0x0000000000007b1d */ /* 0x000fe20000010000 */
[-C--:B------:R-:W-:Y:S01]  /*2520*/  LEA.HI R7, R7, R47.reuse, RZ, 0x3 ;  /* 0x0000002f07077211 */ /* 0x080fe200078f18ff */
[----:B------:R-:W-:Y:S01]  /*2530*/  IMAD.MOV.U32 R45, RZ, RZ, -0x800000 ;  /* 0xff800000ff2d7424 */ /* 0x000fe200078e00ff */
[----:B------:R-:W-:Y:S01]  /*2540*/  MOV R46, 0xff800000 ;  /* 0xff800000002e7802 */ /* 0x000fe20000000f00 */
[----:B------:R-:W-:Y:S01]  /*2550*/  IMAD.MOV.U32 R43, RZ, RZ, -0x800000 ;  /* 0xff800000ff2b7424 */ /* 0x000fe200078e00ff */
[----:B------:R-:W-:Y:S01]  /*2560*/  LOP3.LUT R0, R7, 0xfffffff8, RZ, 0xc0, !PT ;  /* 0xfffffff807007812 */ /* 0x000fe200078ec0ff */
[----:B------:R-:W-:Y:S01]  /*2570*/  IMAD.MOV.U32 R41, RZ, RZ, -0x800000 ;  /* 0xff800000ff297424 */ /* 0x000fe200078e00ff */
[----:B------:R-:W-:Y:S01]  /*2580*/  SHF.R.S32.HI R7, RZ, 0x3, R7 ;  /* 0x00000003ff077819 */ /* 0x000fe20000011407 */
[----:B------:R-:W-:Y:S01]  /*2590*/  IMAD.MOV.U32 R39, RZ, RZ, -0x800000 ;  /* 0xff800000ff277424 */ /* 0x000fe200078e00ff */
[----:B------:R-:W-:Y:S01]  /*25a0*/  IADD3 R47, -R0, R47, RZ ;  /* 0x0000002f002f7210 */ /* 0x000fe20007ffe1ff */
[----:B------:R-:W-:Y:S01]  /*25b0*/  IMAD.MOV.U32 R37, RZ, RZ, -0x800000 ;  /* 0xff800000ff257424 */ /* 0x000fe200078e00ff */
[----:B------:R-:W-:Y:S01]  /*25c0*/  MOV R44, 0xff800000 ;  /* 0xff800000002c7802 */ /* 0x000fe20000000f00 */
[----:B------:R-:W-:Y:S01]  /*25d0*/  IMAD.MOV.U32 R35, RZ, RZ, -0x800000 ;  /* 0xff800000ff237424 */ /* 0x000fe200078e00ff */
[----:B------:R-:W-:Y:S01]  /*25e0*/  MOV R42, 0xff800000 ;  /* 0xff800000002a7802 */ /* 0x000fe20000000f00 */
[----:B------:R-:W-:Y:S01]  /*25f0*/  IMAD R26, R47, 0x11, R7 ;  /* 0x000000112f1a7824 */ /* 0x000fe200078e0207 */
[----:B------:R-:W-:Y:S01]  /*2600*/  MOV R40, 0xff800000 ;  /* 0xff80000000287802 */ /* 0x000fe20000000f00 */
[----:B------:R-:W-:Y:S01]  /*2610*/  IMAD.MOV.U32 R33, RZ, RZ, -0x800000 ;  /* 0xff800000ff217424 */ /* 0x000fe200078e00ff */
[----:B------:R-:W-:Y:S01]  /*2620*/  MOV R38, 0xff800000 ;  /* 0xff80000000267802 */ /* 0x000fe20000000f00 */
[----:B------:R-:W-:Y:S01]  /*2630*/  IMAD.MOV.U32 R31, RZ, RZ, -0x800000 ;  /* 0xff800000ff1f7424 */ /* 0x000fe200078e00ff */
[----:B------:R-:W-:Y:S01]  /*2640*/  MOV R36, 0xff800000 ;  /* 0xff80000000247802 */ /* 0x000fe20000000f00 */
[----:B------:R-:W-:Y:S01]  /*2650*/  ULDC.U8 UR4, c[0x0][0x329] ;  /* 0x0000ca4000047ab9 */ /* 0x000fe20000000000 */
[----:B------:R-:W-:Y:S01]  /*2660*/  MOV R34, 0xff800000 ;  /* 0xff80000000227802 */ /* 0x000fe20000000f00 */
[----:B------:R-:W-:Y:S01]  /*2670*/  BSSY B1, `(.L_x_14) ;  /* 0x000028d000017945 */ /* 0x000fe20003800000 */
[----:B------:R-:W-:Y:S01]  /*2680*/  MOV R32, 0xff800000 ;  /* 0xff80000000207802 */ /* 0x000fe20000000f00 */
[----:B------:R-:W-:Y:S01]  /*2690*/  @!P6 LDS R45, [R26.X4] ;  /* 0x000000001a2de984 */ /* 0x000fe20000004800 */
[----:B------:R-:W-:-:S02]  /*26a0*/  IABS R11, R3 ;  /* 0x00000003000b7213 */ /* 0x000fc40000000000 */
[----:B------:R-:W-:Y:S01]  /*26b0*/  IABS R10, c[0x0][0x1c0] ;  /* 0x00007000000a7a13 */ /* 0x000fe20000000000 */
[----:B------:R-:W0:Y:S01]  /*26c0*/  @!P6 LDS R46, [R26.X4+0x220] ;  /* 0x000220001a2ee984 */ /* 0x000e220000004800 */
[----:B------:R-:W1:Y:S03]  /*26d0*/  I2F.RP R54, R11 ;  /* 0x0000000b00367306 */ /* 0x000e660000209400 */
[----:B------:R-:W2:Y:S04]  /*26e0*/  @!P6 LDS R43, [R26.X4+0x440] ;  /* 0x000440001a2be984 */ /* 0x000ea80000004800 */
[----:B------:R-:W3:Y:S04]  /*26f0*/  @!P6 LDS R44, [R26.X4+0x660] ;  /* 0x000660001a2ce984 */ /* 0x000ee80000004800 */
[----:B------:R-:W4:Y:S04]  /*2700*/  @!P6 LDS R41, [R26.X4+0x880] ;  /* 0x000880001a29e984 */ /* 0x000f280000004800 */
[----:B------:R-:W5:Y:S01]  /*2710*/  @!P6 LDS R42, [R26.X4+0xaa0] ;  /* 0x000aa0001a2ae984 */ /* 0x000f620000004800 */
[----:B-1----:R-:W1:Y:S03]  /*2720*/  MUFU.RCP R54, R54 ;  /* 0x0000003600367308 */ /* 0x002e660000001000 */
[----:B------:R-:W5:Y:S04]  /*2730*/  @!P6 LDS R39, [R26.X4+0xcc0] ;  /* 0x000cc0001a27e984 */ /* 0x000f680000004800 */
[----:B------:R-:W5:Y:S04]  /*2740*/  @!P6 LDS R40, [R26.X4+0xee0] ;  /* 0x000ee0001a28e984 */ /* 0x000f680000004800 */
[----:B------:R-:W5:Y:S04]  /*2750*/  @!P6 LDS R37, [R26.X4+0x1100] ;  /* 0x001100001a25e984 */ /* 0x000f680000004800 */
[----:B------:R-:W5:Y:S01]  /*2760*/  @!P6 LDS R38, [R26.X4+0x1320] ;  /* 0x001320001a26e984 */ /* 0x000f620000004800 */
[----:B-1----:R-:W-:-:S03]  /*2770*/  IADD3 R54, R54, 0xffffffe, RZ ;  /* 0x0ffffffe36367810 */ /* 0x002fc60007ffe0ff */
[----:B------:R-:W1:Y:S04]  /*2780*/  @!P6 LDS R35, [R26.X4+0x1540] ;  /* 0x001540001a23e984 */ /* 0x000e680000004800 */
[----:B------:R-:W1:Y:S01]  /*2790*/  @!P6 LDS R36, [R26.X4+0x1760] ;  /* 0x001760001a24e984 */ /* 0x000e620000004800 */
[----:B0-----:R-:W-:-:S03]  /*27a0*/  FMNMX.FTZ R9, R45, R46, !PT ;  /* 0x0000002e2d097209 */ /* 0x001fc60007810000 */
[----:B------:R-:W0:Y:S01]  /*27b0*/  @!P6 LDS R33, [R26.X4+0x1980] ;  /* 0x001980001a21e984 */ /* 0x000e220000004800 */
[----:B--2---:R-:W-:-:S03]  /*27c0*/  FMNMX.FTZ R9, R9, R43, !PT ;  /* 0x0000002b09097209 */ /* 0x004fc60007810000 */
[----:B------:R-:W2:Y:S01]  /*27d0*/  @!P6 LDS R34, [R26.X4+0x1ba0] ;  /* 0x001ba0001a22e984 */ /* 0x000ea20000004800 */
[----:B---3--:R-:W-:-:S03]  /*27e0*/  FMNMX.FTZ R9, R9, R44, !PT ;  /* 0x0000002c09097209 */ /* 0x008fc60007810000 */
[----:B------:R-:W3:Y:S01]  /*27f0*/  @!P6 LDS R31, [R26.X4+0x1dc0] ;  /* 0x001dc0001a1fe984 */ /* 0x000ee20000004800 */
[----:B----4-:R-:W-:-:S03]  /*2800*/  FMNMX.FTZ R9, R9, R41, !PT ;  /* 0x0000002909097209 */ /* 0x010fc60007810000 */
[----:B------:R-:W4:Y:S01]  /*2810*/  @!P6 LDS R32, [R26.X4+0x1fe0] ;  /* 0x001fe0001a20e984 */ /* 0x000f220000004800 */
[----:B-----5:R-:W-:-:S04]  /*2820*/  FMNMX.FTZ R9, R9, R42, !PT ;  /* 0x0000002a09097209 */ /* 0x020fc80007810000 */
[----:B------:R-:W-:-:S04]  /*2830*/  FMNMX.FTZ R9, R9, R39, !PT ;  /* 0x0000002709097209 */ /* 0x000fc80007810000 */
[----:B------:R-:W-:-:S04]  /*2840*/  FMNMX.FTZ R9, R9, R40, !PT ;  /* 0x0000002809097209 */ /* 0x000fc80007810000 */
[----:B------:R-:W-:-:S04]  /*2850*/  FMNMX.FTZ R9, R9, R37, !PT ;  /* 0x0000002509097209 */ /* 0x000fc80007810000 */
[----:B------:R-:W-:-:S04]  /*2860*/  FMNMX.FTZ R9, R9, R38, !PT ;  /* 0x0000002609097209 */ /* 0x000fc80007810000 */
[----:B-1----:R-:W-:-:S04]  /*2870*/  FMNMX.FTZ R9, R9, R35, !PT ;  /* 0x0000002309097209 */ /* 0x002fc80007810000 */
[----:B------:R-:W-:-:S04]  /*2880*/  FMNMX.FTZ R9, R9, R36, !PT ;  /* 0x0000002409097209 */ /* 0x000fc80007810000 */
[----:B0-----:R-:W-:-:S04]  /*2890*/  FMNMX.FTZ R9, R9, R33, !PT ;  /* 0x0000002109097209 */ /* 0x001fc80007810000 */
[----:B--2---:R-:W-:-:S04]  /*28a0*/  FMNMX.FTZ R9, R9, R34, !PT ;  /* 0x0000002209097209 */ /* 0x004fc80007810000 */
[----:B---3--:R-:W-:-:S04]  /*28b0*/  FMNMX.FTZ R9, R9, R31, !PT ;  /* 0x0000001f09097209 */ /* 0x008fc80007810000 */
[----:B----4-:R-:W-:-:S05]  /*28c0*/  FMNMX.FTZ R9, R9, R32, !PT ;  /* 0x0000002009097209 */ /* 0x010fca0007810000 */
[----:B------:R-:W0:Y:S02]  /*28d0*/  SHFL.BFLY PT, R0, R9, 0x4, 0x1f ;  /* 0x0c801f0009007f89 */ /* 0x000e2400000e0000 */
[----:B0-----:R-:W-:-:S05]  /*28e0*/  FMNMX.FTZ R0, R9, R0, !PT ;  /* 0x0000000009007209 */ /* 0x001fca0007810000 */
[----:B------:R-:W0:Y:S02]  /*28f0*/  SHFL.BFLY PT, R9, R0, 0x2, 0x1f ;  /* 0x0c401f0000097f89 */ /* 0x000e2400000e0000 */
[----:B0-----:R-:W-:-:S05]  /*2900*/  FMNMX.FTZ R9, R0, R9, !PT ;  /* 0x0000000900097209 */ /* 0x001fca0007810000 */
[----:B------:R-:W0:Y:S02]  /*2910*/  SHFL.BFLY PT, R0, R9, 0x1, 0x1f ;  /* 0x0c201f0009007f89 */ /* 0x000e2400000e0000 */
[----:B0-----:R-:W-:Y:S02]  /*2920*/  FMNMX.FTZ R0, R9, R0, !PT ;  /* 0x0000000009007209 */ /* 0x001fe40007810000 */
[----:B------:R-:W-:Y:S02]  /*2930*/  I2F.U32.RP R9, R10 ;  /* 0x0000000a00097306 */ /* 0x000fe40000209000 */
[----:B------:R-:W-:-:S04]  /*2940*/  FSETP.NEU.FTZ.AND P0, PT, R0, -INF , PT ;  /* 0xff8000000000780b */ /* 0x000fc80003f1d000 */
[----:B------:R-:W-:-:S05]  /*2950*/  FSEL R0, R0, RZ, P0 ;  /* 0x000000ff00007208 */ /* 0x000fca0000000000 */
[C---:B------:R-:W-:Y:S02]  /*2960*/  FADD.FTZ R49, -R0.reuse, R45 ;  /* 0x0000002d00317221 */ /* 0x040fe40000010100 */
[----:B------:R-:W-:Y:S02]  /*2970*/  FADD.FTZ R30, -R0, R46 ;  /* 0x0000002e001e7221 */ /* 0x000fe40000010100 */
[----:B------:R-:W-:Y:S02]  /*2980*/  FMUL.FTZ R49, R49, 1.4426950216293334961 ;  /* 0x3fb8aa3b31317820 */ /* 0x000fe40000410000 */
[----:B------:R-:W-:Y:S02]  /*2990*/  FMUL.FTZ R30, R30, 1.4426950216293334961 ;  /* 0x3fb8aa3b1e1e7820 */ /* 0x000fe40000410000 */
[C---:B------:R-:W-:Y:S02]  /*29a0*/  FADD.FTZ R29, -R0.reuse, R43 ;  /* 0x0000002b001d7221 */ /* 0x040fe40000010100 */
[----:B------:R-:W-:Y:S01]  /*29b0*/  FADD.FTZ R28, -R0, R44 ;  /* 0x0000002c001c7221 */ /* 0x000fe20000010100 */
[----:B------:R-:W-:Y:S01]  /*29c0*/  MUFU.EX2 R49, R49 ;  /* 0x0000003100317308 */ /* 0x000fe20000000800 */
[----:B------:R-:W-:-:S02]  /*29d0*/  FMUL.FTZ R29, R29, 1.4426950216293334961 ;  /* 0x3fb8aa3b1d1d7820 */ /* 0x000fc40000410000 */
[----:B------:R-:W-:Y:S02]  /*29e0*/  FMUL.FTZ R28, R28, 1.4426950216293334961 ;  /* 0x3fb8aa3b1c1c7820 */ /* 0x000fe40000410000 */
[C---:B------:R-:W-:Y:S02]  /*29f0*/  FADD.FTZ R27, -R0.reuse, R41 ;  /* 0x00000029001b7221 */ /* 0x040fe40000010100 */
[C---:B------:R-:W-:Y:S01]  /*2a00*/  FADD.FTZ R25, -R0.reuse, R42 ;  /* 0x0000002a00197221 */ /* 0x040fe20000010100 */
[----:B------:R-:W0:Y:S01]  /*2a10*/  MUFU.EX2 R30, R30 ;  /* 0x0000001e001e7308 */ /* 0x000e220000000800 */
[----:B------:R-:W-:Y:S02]  /*2a20*/  FMUL.FTZ R27, R27, 1.4426950216293334961 ;  /* 0x3fb8aa3b1b1b7820 */ /* 0x000fe40000410000 */
[----:B------:R-:W-:Y:S02]  /*2a30*/  FMUL.FTZ R25, R25, 1.4426950216293334961 ;  /* 0x3fb8aa3b19197820 */ /* 0x000fe40000410000 */
[----:B------:R-:W-:-:S02]  /*2a40*/  FADD.FTZ R24, -R0, R39 ;  /* 0x0000002700187221 */ /* 0x000fc40000010100 */
[----:B------:R-:W-:Y:S01]  /*2a50*/  FADD.FTZ R23, -R0, R40 ;  /* 0x0000002800177221 */ /* 0x000fe20000010100 */
[----:B------:R-:W1:Y:S01]  /*2a60*/  MUFU.EX2 R29, R29 ;  /* 0x0000001d001d7308 */ /* 0x000e620000000800 */
[----:B------:R-:W-:Y:S02]  /*2a70*/  FMUL.FTZ R24, R24, 1.4426950216293334961 ;  /* 0x3fb8aa3b18187820 */ /* 0x000fe40000410000 */
[----:B------:R-:W-:Y:S02]  /*2a80*/  FMUL.FTZ R23, R23, 1.4426950216293334961 ;  /* 0x3fb8aa3b17177820 */ /* 0x000fe40000410000 */
[C---:B------:R-:W-:Y:S02]  /*2a90*/  FADD.FTZ R22, -R0.reuse, R37 ;  /* 0x0000002500167221 */ /* 0x040fe40000010100 */
[----:B------:R-:W-:Y:S01]  /*2aa0*/  FADD.FTZ R21, -R0, R38 ;  /* 0x0000002600157221 */ /* 0x000fe20000010100 */
[----:B------:R-:W2:Y:S01]  /*2ab0*/  MUFU.EX2 R28, R28 ;  /* 0x0000001c001c7308 */ /* 0x000ea20000000800 */
[----:B0-----:R-:W-:-:S02]  /*2ac0*/  FADD.FTZ R30, R49, R30 ;  /* 0x0000001e311e7221 */ /* 0x001fc40000010000 */
[----:B------:R-:W-:Y:S02]  /*2ad0*/  FMUL.FTZ R22, R22, 1.4426950216293334961 ;  /* 0x3fb8aa3b16167820 */ /* 0x000fe40000410000 */
[----:B------:R-:W-:Y:S02]  /*2ae0*/  FMUL.FTZ R21, R21, 1.4426950216293334961 ;  /* 0x3fb8aa3b15157820 */ /* 0x000fe40000410000 */
[----:B------:R-:W-:Y:S01]  /*2af0*/  FADD.FTZ R20, -R0, R35 ;  /* 0x0000002300147221 */ /* 0x000fe20000010100 */
[----:B------:R-:W0:Y:S01]  /*2b00*/  MUFU.EX2 R27, R27 ;  /* 0x0000001b001b7308 */ /* 0x000e220000000800 */
[----:B-1----:R-:W-:Y:S02]  /*2b10*/  FADD.FTZ R30, R30, R29 ;  /* 0x0000001d1e1e7221 */ /* 0x002fe40000010000 */
[----:B------:R-:W-:Y:S02]  /*2b20*/  FMUL.FTZ R20, R20, 1.4426950216293334961 ;  /* 0x3fb8aa3b14147820 */ /* 0x000fe40000410000 */
[----:B------:R-:W-:-:S02]  /*2b30*/  FADD.FTZ R19, -R0, R36 ;  /* 0x0000002400137221 */ /* 0x000fc40000010100 */
[----:B------:R-:W-:Y:S01]  /*2b40*/  FADD.FTZ R29, -R0, R33 ;  /* 0x00000021001d7221 */ /* 0x000fe20000010100 */
[----:B------:R-:W1:Y:S01]  /*2b50*/  MUFU.EX2 R25, R25 ;  /* 0x0000001900197308 */ /* 0x000e620000000800 */
[----:B--2---:R-:W-:Y:S01]  /*2b60*/  FADD.FTZ R28, R30, R28 ;  /* 0x0000001c1e1c7221 */ /* 0x004fe20000010000 */
[----:B------:R-:W-:Y:S01]  /*2b70*/  MOV R30, 0x7f800000 ;  /* 0x7f800000001e7802 */ /* 0x000fe20000000f00 */
[----:B------:R-:W-:Y:S02]  /*2b80*/  FMUL.FTZ R19, R19, 1.4426950216293334961 ;  /* 0x3fb8aa3b13137820 */ /* 0x000fe40000410000 */
[----:B------:R-:W-:-:S03]  /*2b90*/  FMUL.FTZ R29, R29, 1.4426950216293334961 ;  /* 0x3fb8aa3b1d1d7820 */ /* 0x000fc60000410000 */
[----:B------:R-:W2:Y:S01]  /*2ba0*/  MUFU.EX2 R24, R24 ;  /* 0x0000001800187308 */ /* 0x000ea20000000800 */
[----:B0-----:R-:W-:Y:S02]  /*2bb0*/  FADD.FTZ R28, R28, R27 ;  /* 0x0000001b1c1c7221 */ /* 0x001fe40000010000 */
[----:B------:R-:W-:-:S04]  /*2bc0*/  FADD.FTZ R27, -R0, R34 ;  /* 0x00000022001b7221 */ /* 0x000fc80000010100 */
[----:B------:R-:W-:Y:S01]  /*2bd0*/  FMUL.FTZ R27, R27, 1.4426950216293334961 ;  /* 0x3fb8aa3b1b1b7820 */ /* 0x000fe20000410000 */
[----:B------:R-:W0:Y:S01]  /*2be0*/  MUFU.EX2 R23, R23 ;  /* 0x0000001700177308 */ /* 0x000e220000000800 */
[----:B-1----:R-:W-:Y:S01]  /*2bf0*/  FADD.FTZ R25, R28, R25 ;  /* 0x000000191c197221 */ /* 0x002fe20000010000 */
[----:B------:R-:W-:-:S06]  /*2c00*/  HFMA2.MMA R28, -RZ, RZ, 0, 0 ;  /* 0x00000000ff1c7435 */ /* 0x000fcc00000001ff */
[----:B------:R-:W1:Y:S01]  /*2c10*/  MUFU.EX2 R22, R22 ;  /* 0x0000001600167308 */ /* 0x000e620000000800 */
[----:B--2---:R-:W-:Y:S02]  /*2c20*/  FADD.FTZ R25, R25, R24 ;  /* 0x0000001819197221 */ /* 0x004fe40000010000 */
[----:B------:R-:W-:-:S04]  /*2c30*/  FADD.FTZ R24, -R0, R31 ;  /* 0x0000001f00187221 */ /* 0x000fc80000010100 */
[----:B------:R-:W-:Y:S01]  /*2c40*/  FMUL.FTZ R24, R24, 1.4426950216293334961 ;  /* 0x3fb8aa3b18187820 */ /* 0x000fe20000410000 */
[----:B------:R-:W2:Y:S01]  /*2c50*/  MUFU.EX2 R21, R21 ;  /* 0x0000001500157308 */ /* 0x000ea20000000800 */
[----:B0-----:R-:W-:-:S07]  /*2c60*/  FADD.FTZ R23, R25, R23 ;  /* 0x0000001719177221 */ /* 0x001fce0000010000 */
[----:B------:R-:W0:Y:S01]  /*2c70*/  MUFU.EX2 R20, R20 ;  /* 0x0000001400147308 */ /* 0x000e220000000800 */
[----:B-1----:R-:W-:Y:S02]  /*2c80*/  FADD.FTZ R23, R23, R22 ;  /* 0x0000001617177221 */ /* 0x002fe40000010000 */
[----:B------:R-:W-:-:S04]  /*2c90*/  FADD.FTZ R22, -R0, R32 ;  /* 0x0000002000167221 */ /* 0x000fc80000010100 */
[----:B------:R-:W-:Y:S01]  /*2ca0*/  FMUL.FTZ R22, R22, 1.4426950216293334961 ;  /* 0x3fb8aa3b16167820 */ /* 0x000fe20000410000 */
[----:B------:R-:W1:Y:S01]  /*2cb0*/  MUFU.EX2 R19, R19 ;  /* 0x0000001300137308 */ /* 0x000e620000000800 */
[----:B--2---:R-:W-:-:S07]  /*2cc0*/  FADD.FTZ R21, R23, R21 ;  /* 0x0000001517157221 */ /* 0x004fce0000010000 */
[----:B------:R-:W2:Y:S01]  /*2cd0*/  MUFU.EX2 R29, R29 ;  /* 0x0000001d001d7308 */ /* 0x000ea20000000800 */
[----:B0-----:R-:W-:Y:S01]  /*2ce0*/  FADD.FTZ R20, R21, R20 ;  /* 0x0000001415147221 */ /* 0x001fe20000010000 */
[----:B------:R-:W-:-:S06]  /*2cf0*/  IADD3 R21, R8, R11, RZ ;  /* 0x0000000b08157210 */ /* 0x000fcc0007ffe0ff */
[----:B------:R-:W0:Y:S01]  /*2d00*/  MUFU.EX2 R27, R27 ;  /* 0x0000001b001b7308 */ /* 0x000e220000000800 */
[----:B-1----:R-:W-:-:S07]  /*2d10*/  FADD.FTZ R19, R20, R19 ;  /* 0x0000001314137221 */ /* 0x002fce0000010000 */
[----:B------:R-:W1:Y:S01]  /*2d20*/  MUFU.EX2 R24, R24 ;  /* 0x0000001800187308 */ /* 0x000e620000000800 */
[----:B--2---:R-:W-:-:S07]  /*2d30*/  FADD.FTZ R29, R19, R29 ;  /* 0x0000001d131d7221 */ /* 0x004fce0000010000 */
[----:B------:R-:W2:Y:S01]  /*2d40*/  MUFU.EX2 R22, R22 ;  /* 0x0000001600167308 */ /* 0x000ea20000000800 */
[----:B0-----:R-:W-:-:S04]  /*2d50*/  FADD.FTZ R27, R29, R27 ;  /* 0x0000001b1d1b7221 */ /* 0x001fc80000010000 */
[----:B-1----:R-:W-:-:S03]  /*2d60*/  FADD.FTZ R24, R27, R24 ;  /* 0x000000181b187221 */ /* 0x002fc60000010000 */
[----:B------:R2:W0:Y:S08]  /*2d70*/  MUFU.RCP R20, R9 ;  /* 0x0000000900147308 */ /* 0x0004300000001000 */
[----:B------:R-:W1:Y:S01]  /*2d80*/  F2I.FTZ.U32.TRUNC.NTZ R29, R54 ;  /* 0x00000036001d7305 */ /* 0x000e62000021f000 */
[----:B--2---:R-:W-:Y:S01]  /*2d90*/  FADD.FTZ R9, R24, R22 ;  /* 0x0000001618097221 */ /* 0x004fe20000010000 */
[----:B0-----:R-:W-:Y:S01]  /*2da0*/  IADD3 R20, R20, 0xffffffe, RZ ;  /* 0x0ffffffe14147810 */ /* 0x001fe20007ffe0ff */
[----:B------:R-:W-:-:S03]  /*2db0*/  IMAD.MOV.U32 R24, RZ, RZ, RZ ;  /* 0x000000ffff187224 */ /* 0x000fc600078e00ff */
[----:B------:R-:W0:Y:S02]  /*2dc0*/  SHFL.BFLY PT, R19, R9, 0x4, 0x1f ;  /* 0x0c801f0009137f89 */ /* 0x000e2400000e0000 */
[----:B------:R2:W3:Y:S01]  /*2dd0*/  F2I.FTZ.U32.TRUNC.NTZ R25, R20 ;  /* 0x0000001400197305 */ /* 0x0004e2000021f000 */
[----:B-1----:R-:W-:-:S04]  /*2de0*/  IMAD.MOV R22, RZ, RZ, -R29 ;  /* 0x000000ffff167224 */ /* 0x002fc800078e0a1d */
[----:B------:R-:W-:-:S04]  /*2df0*/  IMAD R22, R22, R11, RZ ;  /* 0x0000000b16167224 */ /* 0x000fc800078e02ff */
[----:B------:R-:W-:Y:S01]  /*2e00*/  IMAD.HI.U32 R22, R29, R22, R28 ;  /* 0x000000161d167227 */ /* 0x000fe200078e001c */
[----:B--2---:R-:W-:-:S03]  /*2e10*/  IABS R20, R21 ;  /* 0x0000001500147213 */ /* 0x004fc60000000000 */
[----:B---3--:R-:W-:Y:S01]  /*2e20*/  IMAD.MOV R8, RZ, RZ, -R25 ;  /* 0x000000ffff087224 */ /* 0x008fe200078e0a19 */
[----:B------:R-:W-:-:S03]  /*2e30*/  MOV R27, R20 ;  /* 0x00000014001b7202 */ /* 0x000fc60000000f00 */
[----:B------:R-:W-:Y:S01]  /*2e40*/  IMAD R8, R8, R10, RZ ;  /* 0x0000000a08087224 */ /* 0x000fe200078e02ff */
[----:B------:R-:W-:Y:S01]  /*2e50*/  IABS R20, c[0x0][0x1c0] ;  /* 0x0000700000147a13 */ /* 0x000fe20000000000 */
[----:B0-----:R-:W-:Y:S01]  /*2e60*/  FADD.FTZ R19, R9, R19 ;  /* 0x0000001309137221 */ /* 0x001fe20000010000 */
[----:B------:R-:W-:Y:S01]  /*2e70*/  IABS R9, R3 ;  /* 0x0000000300097213 */ /* 0x000fe20000000000 */
[----:B------:R-:W-:Y:S01]  /*2e80*/  IMAD.HI.U32 R22, R22, R27, RZ ;  /* 0x0000001b16167227 */ /* 0x000fe200078e00ff */
[----:B------:R-:W-:Y:S02]  /*2e90*/  IADD3 R20, RZ, -R20, RZ ;  /* 0x80000014ff147210 */ /* 0x000fe40007ffe0ff */
[----:B------:R-:W0:Y:S01]  /*2ea0*/  SHFL.BFLY PT, R23, R19, 0x2, 0x1f ;  /* 0x0c401f0013177f89 */ /* 0x000e2200000e0000 */
[----:B------:R-:W-:Y:S02]  /*2eb0*/  IMAD.MOV R9, RZ, RZ, -R9 ;  /* 0x000000ffff097224 */ /* 0x000fe400078e0a09 */
[----:B------:R-:W-:-:S04]  /*2ec0*/  IMAD.HI.U32 R8, R25, R8, R24 ;  /* 0x0000000819087227 */ /* 0x000fc800078e0018 */
[----:B------:R-:W-:Y:S02]  /*2ed0*/  IMAD R9, R22, R9, R27 ;  /* 0x0000000916097224 */ /* 0x000fe400078e021b */
[----:B------:R-:W-:-:S03]  /*2ee0*/  IMAD.HI.U32 R8, R8, R27, RZ ;  /* 0x0000001b08087227 */ /* 0x000fc600078e00ff */
[----:B------:R-:W-:Y:S01]  /*2ef0*/  ISETP.GT.U32.AND P0, PT, R11, R9, PT ;  /* 0x000000090b00720c */ /* 0x000fe20003f04070 */
[----:B------:R-:W-:-:S05]  /*2f00*/  IMAD R20, R8, R20, R27 ;  /* 0x0000001408147224 */ /* 0x000fca00078e021b */
[----:B------:R-:W-:Y:S01]  /*2f10*/  ISETP.GT.U32.AND P5, PT, R10, R20, PT ;  /* 0x000000140a00720c */ /* 0x000fe20003fa4070 */
[----:B0-----:R-:W-:-:S06]  /*2f20*/  FADD.FTZ R23, R19, R23 ;  /* 0x0000001713177221 */ /* 0x001fcc0000010000 */
[----:B------:R-:W-:Y:S01]  /*2f30*/  @!P0 IADD3 R22, R22, 0x1, RZ ;  /* 0x0000000116168810 */ /* 0x000fe20007ffe0ff */
[----:B------:R-:W-:Y:S01]  /*2f40*/  @!P0 IMAD.IADD R9, R9, 0x1, -R11 ;  /* 0x0000000109098824 */ /* 0x000fe200078e0a0b */
[----:B------:R-:W-:Y:S01]  /*2f50*/  ISETP.GT.AND P0, PT, R3, RZ, PT ;  /* 0x000000ff0300720c */ /* 0x000fe20003f04270 */
[----:B------:R-:W0:Y:S03]  /*2f60*/  SHFL.BFLY PT, R19, R23, 0x1, 0x1f ;  /* 0x0c201f0017137f89 */ /* 0x000e2600000e0000 */
[-C--:B------:R-:W-:Y:S02]  /*2f70*/  ISETP.GE.U32.AND P4, PT, R9, R11.reuse, PT ;  /* 0x0000000b0900720c */ /* 0x080fe40003f86070 */
[----:B------:R-:W-:Y:S02]  /*2f80*/  LOP3.LUT R9, R21, R11, RZ, 0x3c, !PT ;  /* 0x0000000b15097212 */ /* 0x000fe400078e3cff */
[----:B------:R-:W-:-:S02]  /*2f90*/  @!P5 IADD3 R20, R20, -R10, RZ ;  /* 0x8000000a1414d210 */ /* 0x000fc40007ffe0ff */
[----:B------:R-:W-:Y:S02]  /*2fa0*/  ISETP.GE.AND P3, PT, R9, RZ, PT ;  /* 0x000000ff0900720c */ /* 0x000fe40003f66270 */
[----:B------:R-:W-:Y:S01]  /*2fb0*/  ISETP.GE.U32.AND P1, PT, R20, R10, PT ;  /* 0x0000000a1400720c */ /* 0x000fe20003f26070 */
[----:B------:R-:W1:Y:S01]  /*2fc0*/  S2R R9, SR_TID.X ;  /* 0x0000000000097919 */ /* 0x000e620000002100 */
[----:B------:R-:W-:Y:S02]  /*2fd0*/  LOP3.LUT R21, R21, c[0x0][0x1c0], RZ, 0x3c, !PT ;  /* 0x0000700015157a12 */ /* 0x000fe400078e3cff */
[----:B------:R-:W-:Y:S02]  /*2fe0*/  @!P5 IADD3 R8, R8, 0x1, RZ ;  /* 0x000000010808d810 */ /* 0x000fe40007ffe0ff */
[----:B------:R-:W-:Y:S02]  /*2ff0*/  ISETP.GE.AND P2, PT, R21, RZ, PT ;  /* 0x000000ff1500720c */ /* 0x000fe40003f46270 */
[----:B------:R-:W-:-:S02]  /*3000*/  @P4 IADD3 R22, R22, 0x1, RZ ;  /* 0x0000000116164810 */ /* 0x000fc40007ffe0ff */
[----:B------:R-:W-:Y:S02]  /*3010*/  ISETP.GT.AND P4, PT, R4, RZ, PT ;  /* 0x000000ff0400720c */ /* 0x000fe40003f84270 */
[----:B------:R-:W-:Y:S01]  /*3020*/  ISETP.NE.AND P5, PT, R3, RZ, PT ;  /* 0x000000ff0300720c */ /* 0x000fe20003fa5270 */
[----:B------:R-:W-:Y:S01]  /*3030*/  @!P3 IMAD.MOV R22, RZ, RZ, -R22 ;  /* 0x000000ffff16b224 */ /* 0x000fe200078e0a16 */
[----:B------:R-:W-:Y:S01]  /*3040*/  @P1 IADD3 R8, R8, 0x1, RZ ;  /* 0x0000000108081810 */ /* 0x000fe20007ffe0ff */
[----:B0-----:R-:W-:Y:S01]  /*3050*/  FADD.FTZ R19, R23, R19 ;  /* 0x0000001317137221 */ /* 0x001fe20000010000 */
[----:B------:R-:W-:Y:S02]  /*3060*/  SHF.R.S32.HI R23, RZ, 0x1f, R3 ;  /* 0x0000001fff177819 */ /* 0x000fe40000011403 */
[----:B------:R-:W-:Y:S02]  /*3070*/  LEA.HI.SX32 R10, R3, 0x1, 0x1 ;  /* 0x00000001030a7811 */ /* 0x000fe400078f0aff */
[----:B------:R-:W-:Y:S01]  /*3080*/  FSETP.NE.FTZ.AND P1, PT, R19, RZ, PT ;  /* 0x000000ff1300720b */ /* 0x000fe20003f35000 */
[----:B------:R-:W-:Y:S01]  /*3090*/  @!P0 IMAD.MOV R10, RZ, RZ, R23 ;  /* 0x000000ffff0a8224 */ /* 0x000fe200078e0217 */
[----:B------:R-:W-:-:S02]  /*30a0*/  ISETP.NE.AND P0, PT, RZ, c[0x0][0x1c0], PT ;  /* 0x00007000ff007a0c */ /* 0x000fc40003f05270 */
[----:B------:R-:W-:Y:S02]  /*30b0*/  @!P2 IADD3 R8, -R8, RZ, RZ ;  /* 0x000000ff0808a210 */ /* 0x000fe40007ffe1ff */
[----:B------:R-:W-:Y:S02]  /*30c0*/  SHF.R.S32.HI R20, RZ, 0x1f, R4 ;  /* 0x0000001fff147819 */ /* 0x000fe40000011404 */
[C---:B-1----:R-:W-:Y:S02]  /*30d0*/  LOP3.LUT P2, RZ, R9.reuse, 0x7, RZ, 0xc0, !PT ;  /* 0x0000000709ff7812 */ /* 0x042fe4000784c0ff */
[----:B------:R-:W-:Y:S02]  /*30e0*/  LEA.HI.SX32 R21, R4, 0x1, 0x1 ;  /* 0x0000000104157811 */ /* 0x000fe400078f0aff */
[----:B------:R-:W-:Y:S01]  /*30f0*/  @!P4 IADD3 R21, R20, RZ, RZ ;  /* 0x000000ff1415c210 */ /* 0x000fe20007ffe0ff */
[----:B------:R-:W0:Y:S01]  /*3100*/  @P1 MUFU.LG2 R19, R19 ;  /* 0x0000001300131308 */ /* 0x000e220000000c00 */
[----:B------:R-:W-:-:S02]  /*3110*/  ISETP.GT.OR P2, PT, R9, 0x7f, P2 ;  /* 0x0000007f0900780c */ /* 0x000fc40001744670 */
[----:B------:R-:W-:Y:S02]  /*3120*/  MOV R20, c[0x0][0x214] ;  /* 0x0000850000147a02 */ /* 0x000fe40000000f00 */
[----:B------:R-:W-:Y:S02]  /*3130*/  ISETP.NE.AND P3, PT, RZ, UR4, PT ;  /* 0x00000004ff007c0c */ /* 0x000fe4000bf65270 */
[----:B------:R-:W-:Y:S02]  /*3140*/  @!P5 LOP3.LUT R22, RZ, R11, RZ, 0x33, !PT ;  /* 0x0000000bff16d212 */ /* 0x000fe400078e33ff */
[----:B------:R-:W-:Y:S02]  /*3150*/  SEL R11, R20, 0x1, !P3 ;  /* 0x00000001140b7807 */ /* 0x000fe40005800000 */
[----:B------:R-:W-:Y:S02]  /*3160*/  @!P0 LOP3.LUT R8, RZ, c[0x0][0x1c0], RZ, 0x33, !PT ;  /* 0x00007000ff088a12 */ /* 0x000fe400078e33ff */
[----:B------:R-:W-:Y:S01]  /*3170*/  ISETP.LT.U32.AND P0, PT, R52, R22, PT ;  /* 0x000000163400720c */ /* 0x000fe20003f01070 */
[-C--:B------:R-:W-:Y:S01]  /*3180*/  IMAD R6, R6, R11.reuse, RZ ;  /* 0x0000000b06067224 */ /* 0x080fe200078e02ff */
[----:B------:R-:W-:Y:S01]  /*3190*/  SHF.R.S32.HI R20, RZ, 0x1f, R22 ;  /* 0x0000001fff147819 */ /* 0x000fe20000011416 */
[----:B------:R-:W-:-:S02]  /*31a0*/  IMAD R9, R8, R11, RZ ;  /* 0x0000000b08097224 */ /* 0x000fc400078e02ff */
[----:B------:R-:W-:Y:S01]  /*31b0*/  IMAD R8, R6, R21, RZ ;  /* 0x0000001506087224 */ /* 0x000fe200078e02ff */
[----:B------:R-:W-:Y:S01]  /*31c0*/  ISETP.LT.AND.EX P0, PT, R53, R20, PT, P0 ;  /* 0x000000143500720c */ /* 0x000fe20003f01300 */
[----:B------:R-:W-:Y:S02]  /*31d0*/  IMAD R9, R10, R9, RZ ;  /* 0x000000090a097224 */ /* 0x000fe400078e02ff */
[----:B0-----:R-:W-:Y:S01]  /*31e0*/  @P1 FFMA.FTZ R30, R19, 0.69314718246459960938, R0 ;  /* 0x3f317218131e1823 */ /* 0x001fe20000010000 */
[----:B------:R-:W-:Y:S02]  /*31f0*/  SEL R11, R52, R22, P0 ;  /* 0x00000016340b7207 */ /* 0x000fe40000000000 */
[----:B------:R-:W-:Y:S01]  /*3200*/  SEL R10, R53, R20, P0 ;  /* 0x00000014350a7207 */ /* 0x000fe20000000000 */
[----:B------:R-:W-:Y:S05]  /*3210*/  @P2 BRA `(.L_x_15) ;  /* 0x00001d2000002947 */ /* 0x000fea0003800000 */
[----:B------:R-:W-:Y:S01]  /*3220*/  ULDC.U8 UR4, c[0x0][0x328] ;  /* 0x0000ca0000047ab9 */ /* 0x000fe20000000000 */
[----:B------:R-:W-:Y:S02]  /*3230*/  IADD3 R52, P0, R7, UR7, RZ ;  /* 0x0000000707347c10 */ /* 0x000fe4000ff1e0ff */
[----:B------:R-:W-:-:S02]  /*3240*/  ISETP.NE.AND P1, PT, RZ, UR4, PT ;  /* 0x00000004ff007c0c */ /* 0x000fc4000bf25270 */
[----:B------:R-:W-:-:S11]  /*3250*/  LEA.HI.X.SX32 R53, R7, UR6, 0x1, P0 ;  /* 0x0000000607357c11 */ /* 0x000fd600080f0eff */
[----:B------:R-:W-:Y:S05]  /*3260*/  @!P1 BRA `(.L_x_16) ;  /* 0x00001ca000009947 */ /* 0x000fea0003800000 */
[----:B------:R-:W-:Y:S01]  /*3270*/  ISETP.GE.U32.AND P1, PT, R52, R12, PT ;  /* 0x0000000c3400720c */ /* 0x000fe20003f26070 */
[----:B------:R-:W-:-:S03]  /*3280*/  IMAD.MOV.U32 R6, RZ, RZ, c[0x0][0x1c0] ;  /* 0x00007000ff067624 */ /* 0x000fc600078e00ff */
[----:B------:R-:W-:Y:S02]  /*3290*/  ISETP.GE.AND.EX P1, PT, R53, R5, PT, P1 ;  /* 0x000000053500720c */ /* 0x000fe40003f26310 */
[----:B------:R-:W-:Y:S02]  /*32a0*/  ISETP.LT.U32.AND P0, PT, R6, 0x1, PT ;  /* 0x000000010600780c */ /* 0x000fe40003f01070 */
[----:B------:R-:W-:-:S04]  /*32b0*/  SHF.R.S32.HI R0, RZ, 0x1f, R6 ;  /* 0x0000001fff007819 */ /* 0x000fc80000011406 */
[----:B------:R-:W-:-:S04]  /*32c0*/  ISETP.LT.AND.EX P0, PT, R0, RZ, PT, P0 ;  /* 0x000000ff0000720c */ /* 0x000fc80003f01300 */
[----:B------:R-:W-:Y:S02]  /*32d0*/  SEL R6, R6, 0x1, P0 ;  /* 0x0000000106067807 */ /* 0x000fe40000000000 */
[----:B------:R-:W-:Y:S01]  /*32e0*/  SEL R5, R0, RZ, P0 ;  /* 0x000000ff00057207 */ /* 0x000fe20000000000 */
[----:B------:R-:W-:Y:S05]  /*32f0*/  @P1 BRA `(.L_x_15) ;  /* 0x00001c4000001947 */ /* 0x000fea0003800000 */
[----:B------:R-:W-:Y:S01]  /*3300*/  IADD3 R0, P1, R6, 0x1, RZ ;  /* 0x0000000106007810 */ /* 0x000fe20007f3e0ff */
[----:B------:R-:W-:Y:S03]  /*3310*/  BSSY B0, `(.L_x_17) ;  /* 0x0000037000007945 */ /* 0x000fe60003800000 */
[----:B------:R-:W-:Y:S01]  /*3320*/  ISETP.GE.U32.AND P0, PT, R0, 0x3, PT ;  /* 0x000000030000780c */ /* 0x000fe20003f06070 */
[----:B------:R-:W-:-:S05]  /*3330*/  IMAD.X R0, RZ, RZ, R5, P1 ;  /* 0x000000ffff007224 */ /* 0x000fca00008e0605 */
[----:B------:R-:W-:-:S04]  /*3340*/  ISETP.GE.U32.AND.EX P0, PT, R0, RZ, PT, P0 ;  /* 0x000000ff0000720c */ /* 0x000fc80003f06100 */
[----:B------:R-:W-:Y:S02]  /*3350*/  SEL R0, R5, RZ, !P0 ;  /* 0x000000ff05007207 */ /* 0x000fe40004000000 */
[----:B------:R-:W-:-:S03]  /*3360*/  SEL R19, R6, RZ, !P0 ;  /* 0x000000ff06137207 */ /* 0x000fc60004000000 */
[-C--:B------:R-:W-:Y:S02]  /*3370*/  IMAD R0, R0, R48.reuse, RZ ;  /* 0x0000003000007224 */ /* 0x080fe400078e02ff */
[----:B------:R-:W-:-:S04]  /*3380*/  IMAD.WIDE.U32 R22, R19, R48, RZ ;  /* 0x0000003013167225 */ /* 0x000fc800078e00ff */
[----:B------:R-:W-:Y:S02]  /*3390*/  IMAD R0, R19, R2, R0 ;  /* 0x0000000213007224 */ /* 0x000fe400078e0200 */
[----:B------:R-:W-:-:S03]  /*33a0*/  IMAD.WIDE.U32 R56, R22, R6, RZ ;  /* 0x0000000616387225 */ /* 0x000fc600078e00ff */
[----:B------:R-:W-:-:S05]  /*33b0*/  IADD3 R0, R23, R0, RZ ;  /* 0x0000000017007210 */ /* 0x000fca0007ffe0ff */
[----:B------:R-:W-:-:S04]  /*33c0*/  IMAD R20, R0, R6, RZ ;  /* 0x0000000600147224 */ /* 0x000fc800078e02ff */
[----:B------:R-:W-:-:S04]  /*33d0*/  IMAD R20, R5, R22, R20 ;  /* 0x0000001605147224 */ /* 0x000fc800078e0214 */
[----:B------:R-:W-:-:S05]  /*33e0*/  IMAD.IADD R20, R57, 0x1, R20 ;  /* 0x0000000139147824 */ /* 0x000fca00078e0214 */
        /* <DEDUP_REMOVED lines=9> */
[-C--:B------:R-:W-:Y:S02]  /*3480*/  IADD3 R21, P0, RZ, -R0.reuse, RZ ;  /* 0x80000000ff157210 */ /* 0x080fe40007f1e0ff */
[----:B------:R-:W-:Y:S02]  /*3490*/  MOV R58, R0 ;  /* 0x00000000003a7202 */ /* 0x000fe40000000f00 */
[----:B------:R-:W-:Y:S01]  /*34a0*/  IADD3.X R19, RZ, ~R25, RZ, P0, !PT ;  /* 0x80000019ff137210 */ /* 0x000fe200007fe4ff */
[----:B------:R-:W-:Y:S01]  /*34b0*/  IMAD.WIDE.U32 R52, R56, R21, R52 ;  /* 0x0000001538347225 */ /* 0x000fe200078e0034 */
[----:B------:R-:W-:-:S03]  /*34c0*/  MOV R59, R25 ;  /* 0x00000019003b7202 */ /* 0x000fc60000000f00 */
[----:B------:R-:W-:-:S04]  /*34d0*/  IMAD R19, R19, R56, RZ ;  /* 0x0000003813137224 */ /* 0x000fc800078e02ff */
[----:B------:R-:W-:Y:S01]  /*34e0*/  IMAD R19, R20, R21, R19 ;  /* 0x0000001514137224 */ /* 0x000fe200078e0213 */
[----:B------:R-:W-:-:S04]  /*34f0*/  MOV R20, R52 ;  /* 0x0000003400147202 */ /* 0x000fc80000000f00 */
[----:B------:R-:W-:Y:S01]  /*3500*/  IADD3 R19, R53, R19, RZ ;  /* 0x0000001335137210 */ /* 0x000fe20007ffe0ff */
[----:B------:R-:W-:Y:S05]  /*3510*/  BRA `(.L_x_19) ;  /* 0x0000016000007947 */ /* 0x000fea0003800000 */
.L_x_18:
[----:B------:R-:W0:Y:S01]  /*3520*/  I2F.U32.RP R20, R56 ;  /* 0x0000003800147306 */ /* 0x000e220000209000 */
[----:B------:R-:W-:Y:S01]  /*3530*/  ISETP.NE.U32.AND P0, PT, R56, RZ, PT ;  /* 0x000000ff3800720c */ /* 0x000fe20003f05070 */
[----:B------:R-:W-:Y:S01]  /*3540*/  IMAD.MOV.U32 R59, RZ, RZ, RZ ;  /* 0x000000ffff3b7224 */ /* 0x000fe200078e00ff */
[----:B------:R-:W-:-:S05]  /*3550*/  MOV R19, RZ ;  /* 0x000000ff00137202 */ /* 0x000fca0000000f00 */
[----:B0-----:R-:W0:Y:S02]  /*3560*/  MUFU.RCP R20, R20 ;  /* 0x0000001400147308 */ /* 0x001e240000001000 */
[----:B0-----:R-:W-:-:S06]  /*3570*/  IADD3 R20, R20, 0xffffffe, RZ ;  /* 0x0ffffffe14147810 */ /* 0x001fcc0007ffe0ff */
[----:B------:R0:W1:Y:S02]  /*3580*/  F2I.FTZ.U32.TRUNC.NTZ R21, R20 ;  /* 0x0000001400157305 */ /* 0x000064000021f000 */
[----:B0-----:R-:W-:Y:S01]  /*3590*/  HFMA2.MMA R20, -RZ, RZ, 0, 0 ;  /* 0x00000000ff147435 */ /* 0x001fe200000001ff */
[----:B-1----:R-:W-:-:S04]  /*35a0*/  IMAD.MOV R0, RZ, RZ, -R21 ;  /* 0x000000ffff007224 */ /* 0x002fc800078e0a15 */
[----:B------:R-:W-:-:S05]  /*35b0*/  IMAD R0, R0, R56, RZ ;  /* 0x0000003800007224 */ /* 0x000fca00078e02ff */
[----:B------:R-:W-:-:S06]  /*35c0*/  IMAD.HI.U32 R0, R21, R0, R20 ;  /* 0x0000000015007227 */ /* 0x000fcc00078e0014 */
[----:B------:R-:W-:-:S04]  /*35d0*/  IMAD.HI.U32 R58, R0, R52, RZ ;  /* 0x00000034003a7227 */ /* 0x000fc800078e00ff */
[----:B------:R-:W-:-:S04]  /*35e0*/  IMAD.MOV R0, RZ, RZ, -R58 ;  /* 0x000000ffff007224 */ /* 0x000fc800078e0a3a */
[----:B------:R-:W-:-:S05]  /*35f0*/  IMAD R0, R56, R0, R52 ;  /* 0x0000000038007224 */ /* 0x000fca00078e0234 */
[----:B------:R-:W-:-:S13]  /*3600*/  ISETP.GE.U32.AND P2, PT, R0, R56, PT ;  /* 0x000000380000720c */ /* 0x000fda0003f46070 */
[-C--:B------:R-:W-:Y:S02]  /*3610*/  @P2 IADD3 R0, R0, -R56.reuse, RZ ;  /* 0x8000003800002210 */ /* 0x080fe40007ffe0ff */
[----:B------:R-:W-:Y:S02]  /*3620*/  @P2 IADD3 R58, R58, 0x1, RZ ;  /* 0x000000013a3a2810 */ /* 0x000fe40007ffe0ff */
[----:B------:R-:W-:-:S13]  /*3630*/  ISETP.GE.U32.AND P1, PT, R0, R56, PT ;  /* 0x000000380000720c */ /* 0x000fda0003f26070 */
[----:B------:R-:W-:Y:S02]  /*3640*/  @P1 IADD3 R58, R58, 0x1, RZ ;  /* 0x000000013a3a1810 */ /* 0x000fe40007ffe0ff */
[----:B------:R-:W-:-:S05]  /*3650*/  @!P0 LOP3.LUT R58, RZ, R56, RZ, 0x33, !PT ;  /* 0x00000038ff3a8212 */ /* 0x000fca00078e33ff */
[----:B------:R-:W-:-:S04]  /*3660*/  IMAD.MOV R20, RZ, RZ, -R58 ;  /* 0x000000ffff147224 */ /* 0x000fc800078e0a3a */
[----:B------:R-:W-:Y:S02]  /*3670*/  IMAD R20, R56, R20, R52 ;  /* 0x0000001438147224 */ /* 0x000fe400078e0234 */
.L_x_19:
[----:B------:R-:W-:Y:S05]  /*3680*/  BSYNC B0 ;  /* 0x0000000000007941 */ /* 0x000fea0003800000 */
.L_x_17:
[----:B------:R-:W-:Y:S01]  /*3690*/  LOP3.LUT R0, R19, R2, RZ, 0xfc, !PT ;  /* 0x0000000213007212 */ /* 0x000fe200078efcff */
[----:B------:R-:W-:Y:S03]  /*36a0*/  BSSY B0, `(.L_x_20) ;  /* 0x0000029000007945 */ /* 0x000fe60003800000 */
[----:B------:R-:W-:-:S13]  /*36b0*/  ISETP.NE.U32.AND P0, PT, R0, RZ, PT ;  /* 0x000000ff0000720c */ /* 0x000fda0003f05070 */
[----:B------:R-:W-:Y:S05]  /*36c0*/  @!P0 BRA `(.L_x_21) ;  /* 0x0000010000008947 */ /* 0x000fea0003800000 */
[----:B------:R-:W-:Y:S01]  /*36d0*/  IMAD.MOV.U32 R28, RZ, RZ, R20 ;  /* 0x000000ffff1c7224 */ /* 0x000fe200078e0014 */
[----:B------:R-:W-:Y:S01]  /*36e0*/  MOV R25, R48 ;  /* 0x0000003000197202 */ /* 0x000fe20000000f00 */
[----:B------:R-:W-:Y:S01]  /*36f0*/  IMAD.MOV.U32 R24, RZ, RZ, R2 ;  /* 0x000000ffff187224 */ /* 0x000fe200078e0002 */
[----:B------:R-:W-:Y:S02]  /*3700*/  MOV R23, 0x3720 ;  /* 0x0000372000177802 */ /* 0x000fe40000000f00 */
[----:B------:R-:W-:Y:S05]  /*3710*/  CALL.REL.NOINC `($__internal_0_$__cuda_sm20_div_s64) ;  /* 0x000025e000007944 */ /* 0x000fea0003c00000 */
[----:B------:R-:W-:Y:S01]  /*3720*/  IADD3 R22, P0, RZ, -R0, RZ ;  /* 0x80000000ff167210 */ /* 0x000fe20007f1e0ff */
[----:B------:R-:W-:Y:S01]  /*3730*/  IMAD.MOV.U32 R53, RZ, RZ, R25 ;  /* 0x000000ffff357224 */ /* 0x000fe200078e0019 */
[----:B------:R-:W-:Y:S02]  /*3740*/  MOV R28, R20 ;  /* 0x00000014001c7202 */ /* 0x000fe40000000f00 */
[----:B------:R-:W-:Y:S02]  /*3750*/  IADD3.X R21, RZ, ~R25, RZ, P0, !PT ;  /* 0x80000019ff157210 */ /* 0x000fe400007fe4ff */
[----:B------:R-:W-:Y:S02]  /*3760*/  MOV R29, R19 ;  /* 0x00000013001d7202 */ /* 0x000fe40000000f00 */
[----:B------:R-:W-:Y:S01]  /*3770*/  MOV R52, R0 ;  /* 0x0000000000347202 */ /* 0x000fe20000000f00 */
[----:B------:R-:W-:-:S02]  /*3780*/  IMAD R21, R21, R48, RZ ;  /* 0x0000003015157224 */ /* 0x000fc400078e02ff */
[----:B------:R-:W-:-:S04]  /*3790*/  IMAD.WIDE.U32 R48, R48, R22, R28 ;  /* 0x0000001630307225 */ /* 0x000fc800078e001c */
[----:B------:R-:W-:-:S04]  /*37a0*/  IMAD R2, R2, R22, R21 ;  /* 0x0000001602027224 */ /* 0x000fc800078e0215 */
[----:B------:R-:W-:Y:S01]  /*37b0*/  IMAD.IADD R2, R49, 0x1, R2 ;  /* 0x0000000131027824 */ /* 0x000fe200078e0202 */
[----:B------:R-:W-:Y:S05]  /*37c0*/  BRA `(.L_x_22) ;  /* 0x0000016000007947 */ /* 0x000fea0003800000 */
.L_x_21:
        /* <DEDUP_REMOVED lines=22> */
.L_x_22:
[----:B------:R-:W-:Y:S05]  /*3930*/  BSYNC B0 ;  /* 0x0000000000007941 */ /* 0x000fea0003800000 */
.L_x_20:
[----:B------:R-:W-:Y:S01]  /*3940*/  LOP3.LUT R0, R53, R5, RZ, 0xfc, !PT ;  /* 0x0000000535007212 */ /* 0x000fe200078efcff */
[----:B------:R-:W-:Y:S01]  /*3950*/  IMAD.MOV.U32 R27, RZ, RZ, c[0x0][0x210] ;  /* 0x00008400ff1b7624 */ /* 0x000fe200078e00ff */
[----:B------:R-:W-:Y:S02]  /*3960*/  BSSY B0, `(.L_x_23) ;  /* 0x000002c000007945 */ /* 0x000fe40003800000 */
[----:B------:R-:W-:Y:S02]  /*3970*/  ISETP.NE.U32.AND P0, PT, R0, RZ, PT ;  /* 0x000000ff0000720c */ /* 0x000fe40003f05070 */
[----:B------:R-:W-:-:S11]  /*3980*/  SEL R27, R27, 0x1, P3 ;  /* 0x000000011b1b7807 */ /* 0x000fd60001800000 */
[----:B------:R-:W-:Y:S05]  /*3990*/  @!P0 BRA `(.L_x_24) ;  /* 0x0000012000008947 */ /* 0x000fea0003800000 */
[----:B------:R-:W-:Y:S01]  /*39a0*/  IMAD.MOV.U32 R28, RZ, RZ, R52 ;  /* 0x000000ffff1c7224 */ /* 0x000fe200078e0034 */
[----:B------:R-:W-:Y:S01]  /*39b0*/  MOV R25, R6 ;  /* 0x0000000600197202 */ /* 0x000fe20000000f00 */
[----:B------:R-:W-:Y:S01]  /*39c0*/  IMAD.MOV.U32 R19, RZ, RZ, R53 ;  /* 0x000000ffff137224 */ /* 0x000fe200078e0035 */
[----:B------:R-:W-:Y:S02]  /*39d0*/  MOV R24, R5 ;  /* 0x0000000500187202 */ /* 0x000fe40000000f00 */
[----:B------:R-:W-:Y:S02]  /*39e0*/  MOV R23, 0x3a00 ;  /* 0x00003a0000177802 */ /* 0x000fe40000000f00 */
[----:B------:R-:W-:Y:S05]  /*39f0*/  CALL.REL.NOINC `($__internal_0_$__cuda_sm20_div_s64) ;  /* 0x0000230000007944 */ /* 0x000fea0003c00000 */
[----:B------:R-:W-:Y:S01]  /*3a00*/  IADD3 R20, P0, RZ, -R0, RZ ;  /* 0x80000000ff147210 */ /* 0x000fe20007f1e0ff */
[----:B------:R-:W-:Y:S01]  /*3a10*/  IMAD.MOV.U32 R23, RZ, RZ, R53 ;  /* 0x000000ffff177224 */ /* 0x000fe200078e0035 */
[----:B------:R-:W-:Y:S02]  /*3a20*/  MOV R22, R52 ;  /* 0x0000003400167202 */ /* 0x000fe40000000f00 */
[----:B------:R-:W-:-:S03]  /*3a30*/  IADD3.X R19, RZ, ~R25, RZ, P0, !PT ;  /* 0x80000019ff137210 */ /* 0x000fc600007fe4ff */
[----:B------:R-:W-:-:S04]  /*3a40*/  IMAD.WIDE.U32 R22, R6, R20, R22 ;  /* 0x0000001406167225 */ /* 0x000fc800078e0016 */
[----:B------:R-:W-:Y:S01]  /*3a50*/  IMAD R19, R19, R6, RZ ;  /* 0x0000000613137224 */ /* 0x000fe200078e02ff */
[----:B------:R-:W-:Y:S02]  /*3a60*/  MOV R52, R22 ;  /* 0x0000001600347202 */ /* 0x000fe40000000f00 */
[----:B------:R-:W-:Y:S01]  /*3a70*/  MOV R22, R0 ;  /* 0x0000000000167202 */ /* 0x000fe20000000f00 */
[----:B------:R-:W-:-:S04]  /*3a80*/  IMAD R5, R5, R20, R19 ;  /* 0x0000001405057224 */ /* 0x000fc800078e0213 */
[----:B------:R-:W-:Y:S01]  /*3a90*/  IMAD.IADD R5, R23, 0x1, R5 ;  /* 0x0000000117057824 */ /* 0x000fe200078e0205 */
[----:B------:R-:W-:Y:S01]  /*3aa0*/  MOV R23, R25 ;  /* 0x0000001900177202 */ /* 0x000fe20000000f00 */
[----:B------:R-:W-:Y:S05]  /*3ab0*/  BRA `(.L_x_25) ;  /* 0x0000016000007947 */ /* 0x000fea0003800000 */
.L_x_24:
        /* <DEDUP_REMOVED lines=22> */
.L_x_25:
[----:B------:R-:W-:Y:S05]  /*3c20*/  BSYNC B0 ;  /* 0x0000000000007941 */ /* 0x000fea0003800000 */
.L_x_23:
[-C--:B------:R-:W-:Y:S01]  /*3c30*/  IMAD R0, R51, R18.reuse, RZ ;  /* 0x0000001233007224 */ /* 0x080fe200078e02ff */
[----:B------:R-:W-:Y:S01]  /*3c40*/  ULDC.U8 UR10, c[0x0][0x329] ;  /* 0x0000ca40000a7ab9 */ /* 0x000fe20000000000 */
[C---:B------:R-:W-:Y:S01]  /*3c50*/  IMAD.WIDE.U32 R56, R50.reuse, R18, RZ ;  /* 0x0000001232387225 */ /* 0x040fe200078e00ff */
[----:B------:R-:W-:Y:S01]  /*3c60*/  UISETP.NE.AND UP0, UPT, UR10, URZ, UPT ;  /* 0x0000003f0a00728c */ /* 0x000fe2000bf05270 */
[----:B------:R-:W-:Y:S01]  /*3c70*/  BSSY B0, `(.L_x_26) ;  /* 0x0000047000007945 */ /* 0x000fe20003800000 */
[----:B------:R-:W-:Y:S01]  /*3c80*/  ULDC.64 UR4, c[0x0][0x210] ;  /* 0x0000840000047ab9 */ /* 0x000fe20000000a00 */
[----:B------:R-:W-:Y:S01]  /*3c90*/  IMAD R0, R50, R17, R0 ;  /* 0x0000001132007224 */ /* 0x000fe200078e0200 */
[----:B------:R-:W-:Y:S01]  /*3ca0*/  UIMAD UR4, UR4, UR5, URZ ;  /* 0x00000005040472a4 */ /* 0x000fe2000f8e023f */
[----:B------:R-:W-:Y:S01]  /*3cb0*/  IMAD R2, R2, R27, RZ ;  /* 0x0000001b02027224 */ /* 0x000fe200078e02ff */
[----:B------:R-:W-:Y:S02]  /*3cc0*/  USEL UR5, UR5, 0x1, !UP0 ;  /* 0x0000000105057887 */ /* 0x000fe4000c000000 */
[----:B------:R-:W-:Y:S01]  /*3cd0*/  IADD3 R0, R57, R0, RZ ;  /* 0x0000000039007210 */ /* 0x000fe20007ffe0ff */
[----:B------:R-:W-:Y:S01]  /*3ce0*/  USHF.R.S32.HI UR11, URZ, 0x1f, UR4 ;  /* 0x0000001f3f0b7899 */ /* 0x000fe20008011404 */
[----:B------:R-:W-:Y:S01]  /*3cf0*/  IMAD R6, R5, UR4, RZ ;  /* 0x0000000405067c24 */ /* 0x000fe2000f8e02ff */
[----:B------:R-:W-:Y:S01]  /*3d00*/  USHF.R.S32.HI UR10, URZ, 0x1f, UR5 ;  /* 0x0000001f3f0a7899 */ /* 0x000fe20008011405 */
[----:B------:R-:W-:-:S02]  /*3d10*/  IMAD R5, R23, UR5, RZ ;  /* 0x0000000517057c24 */ /* 0x000fc4000f8e02ff */
[----:B------:R-:W-:Y:S01]  /*3d20*/  IMAD R20, R0, R16, RZ ;  /* 0x0000001000147224 */ /* 0x000fe200078e02ff */
[----:B------:R-:W-:Y:S01]  /*3d30*/  SHF.R.S32.HI R0, RZ, 0x1f, R27 ;  /* 0x0000001fff007819 */ /* 0x000fe2000001141b */
[----:B------:R-:W-:Y:S02]  /*3d40*/  IMAD R6, R52, UR11, R6 ;  /* 0x0000000b34067c24 */ /* 0x000fe4000f8e0206 */
[----:B------:R-:W-:Y:S02]  /*3d50*/  IMAD R20, R15, R56, R20 ;  /* 0x000000380f147224 */ /* 0x000fe400078e0214 */
[----:B------:R-:W-:-:S04]  /*3d60*/  IMAD.WIDE.U32 R56, R56, R16, RZ ;  /* 0x0000001038387225 */ /* 0x000fc800078e00ff */
[----:B------:R-:W-:Y:S01]  /*3d70*/  IMAD R2, R0, R48, R2 ;  /* 0x0000003000027224 */ /* 0x000fe200078e0202 */
[----:B------:R-:W-:Y:S01]  /*3d80*/  IADD3 R20, R57, R20, RZ ;  /* 0x0000001439147210 */ /* 0x000fe20007ffe0ff */
[----:B------:R-:W-:-:S03]  /*3d90*/  IMAD.WIDE.U32 R48, R48, R27, RZ ;  /* 0x0000001b30307225 */ /* 0x000fc600078e00ff */
[----:B------:R-:W-:Y:S01]  /*3da0*/  LOP3.LUT R0, R59, R20, RZ, 0xfc, !PT ;  /* 0x000000143b007212 */ /* 0x000fe200078efcff */
[----:B------:R-:W-:Y:S01]  /*3db0*/  IMAD.WIDE.U32 R52, R52, UR4, RZ ;  /* 0x0000000434347c25 */ /* 0x000fe2000f8e00ff */
[----:B------:R-:W-:Y:S02]  /*3dc0*/  IADD3 R2, R49, R2, RZ ;  /* 0x0000000231027210 */ /* 0x000fe40007ffe0ff */
[----:B------:R-:W-:Y:S01]  /*3dd0*/  ISETP.NE.U32.AND P0, PT, R0, RZ, PT ;  /* 0x000000ff0000720c */ /* 0x000fe20003f05070 */
[C---:B------:R-:W-:Y:S01]  /*3de0*/  IMAD R5, R22.reuse, UR10, R5 ;  /* 0x0000000a16057c24 */ /* 0x040fe2000f8e0205 */
[----:B------:R-:W-:Y:S01]  /*3df0*/  IADD3 R6, R53, R6, RZ ;  /* 0x0000000635067210 */ /* 0x000fe20007ffe0ff */
[----:B------:R-:W-:-:S04]  /*3e00*/  IMAD.WIDE.U32 R50, R22, UR5, RZ ;  /* 0x0000000516327c25 */ /* 0x000fc8000f8e00ff */
[----:B------:R-:W-:Y:S01]  /*3e10*/  IMAD R4, R4, UR4, RZ ;  /* 0x0000000404047c24 */ /* 0x000fe2000f8e02ff */
[----:B------:R-:W-:Y:S01]  /*3e20*/  IADD3 R5, R51, R5, RZ ;  /* 0x0000000533057210 */ /* 0x000fe20007ffe0ff */
[----:B------:R-:W-:-:S04]  /*3e30*/  IMAD R3, R3, UR4, RZ ;  /* 0x0000000403037c24 */ /* 0x000fc8000f8e02ff */
        /* <DEDUP_REMOVED lines=10> */
[----:B------:R-:W-:-:S05]  /*3ee0*/  IADD3.X R19, RZ, ~R25, RZ, P0, !PT ;  /* 0x80000019ff137210 */ /* 0x000fca00007fe4ff */
[-C--:B------:R-:W-:Y:S02]  /*3ef0*/  IMAD R19, R19, R56.reuse, RZ ;  /* 0x0000003813137224 */ /* 0x080fe400078e02ff */
[----:B------:R-:W-:-:S04]  /*3f00*/  IMAD.WIDE.U32 R56, R21, R56, R22 ;  /* 0x0000003815387225 */ /* 0x000fc800078e0016 */
[----:B------:R-:W-:Y:S01]  /*3f10*/  IMAD R19, R20, R21, R19 ;  /* 0x0000001514137224 */ /* 0x000fe200078e0213 */
[----:B------:R-:W-:Y:S02]  /*3f20*/  MOV R20, R56 ;  /* 0x0000003800147202 */ /* 0x000fe40000000f00 */
[----:B------:R-:W-:Y:S01]  /*3f30*/  MOV R56, R0 ;  /* 0x0000000000387202 */ /* 0x000fe20000000f00 */
[----:B------:R-:W-:Y:S01]  /*3f40*/  IMAD.IADD R19, R57, 0x1, R19 ;  /* 0x0000000139137824 */ /* 0x000fe200078e0213 */
[----:B------:R-:W-:Y:S01]  /*3f50*/  MOV R57, R25 ;  /* 0x0000001900397202 */ /* 0x000fe20000000f00 */
[----:B------:R-:W-:Y:S05]  /*3f60*/  BRA `(.L_x_28) ;  /* 0x0000017000007947 */ /* 0x000fea0003800000 */
.L_x_27:
[----:B------:R-:W0:Y:S01]  /*3f70*/  I2F.U32.RP R0, R56 ;  /* 0x0000003800007306 */ /* 0x000e220000209000 */
[----:B------:R-:W-:Y:S01]  /*3f80*/  IMAD.MOV.U32 R20, RZ, RZ, RZ ;  /* 0x000000ffff147224 */ /* 0x000fe200078e00ff */
[----:B------:R-:W-:Y:S01]  /*3f90*/  ISETP.NE.U32.AND P0, PT, R56, RZ, PT ;  /* 0x000000ff3800720c */ /* 0x000fe20003f05070 */
[----:B------:R-:W-:-:S05]  /*3fa0*/  IMAD.MOV.U32 R19, RZ, RZ, RZ ;  /* 0x000000ffff137224 */ /* 0x000fca00078e00ff */
[----:B0-----:R-:W0:Y:S02]  /*3fb0*/  MUFU.RCP R0, R0 ;  /* 0x0000000000007308 */ /* 0x001e240000001000 */
[----:B0-----:R-:W-:-:S06]  /*3fc0*/  IADD3 R0, R0, 0xffffffe, RZ ;  /* 0x0ffffffe00007810 */ /* 0x001fcc0007ffe0ff */
[----:B------:R-:W0:Y:S02]  /*3fd0*/  F2I.FTZ.U32.TRUNC.NTZ R21, R0 ;  /* 0x0000000000157305 */ /* 0x000e24000021f000 */
[----:B0-----:R-:W-:-:S04]  /*3fe0*/  IMAD.MOV R0, RZ, RZ, -R21 ;  /* 0x000000ffff007224 */ /* 0x001fc800078e0a15 */
        /* <DEDUP_REMOVED lines=11> */
[----:B------:R-:W-:-:S05]  /*40a0*/  IADD3 R20, -R57, RZ, RZ ;  /* 0x000000ff39147210 */ /* 0x000fca0007ffe1ff */
[----:B------:R-:W-:Y:S01]  /*40b0*/  IMAD R20, R56, R20, R58 ;  /* 0x0000001438147224 */ /* 0x000fe200078e023a */
[----:B------:R-:W-:Y:S01]  /*40c0*/  MOV R56, R57 ;  /* 0x0000003900387202 */ /* 0x000fe20000000f00 */
[----:B------:R-:W-:Y:S02]  /*40d0*/  IMAD.MOV.U32 R57, RZ, RZ, RZ ;  /* 0x000000ffff397224 */ /* 0x000fe400078e00ff */
.L_x_28:
[----:B------:R-:W-:Y:S05]  /*40e0*/  BSYNC B0 ;  /* 0x0000000000007941 */ /* 0x000fea0003800000 */
.L_x_26:
        /* <DEDUP_REMOVED lines=20> */
.L_x_30:
[----:B------:R-:W0:Y:S01]  /*4230*/  I2F.U32.RP R0, R18 ;  /* 0x0000001200007306 */ /* 0x000e220000209000 */
[----:B------:R-:W-:Y:S01]  /*4240*/  HFMA2.MMA R58, -RZ, RZ, 0, 0 ;  /* 0x00000000ff3a7435 */ /* 0x000fe200000001ff */
[----:B------:R-:W-:Y:S02]  /*4250*/  ISETP.NE.U32.AND P0, PT, R18, RZ, PT ;  /* 0x000000ff1200720c */ /* 0x000fe40003f05070 */
[----:B------:R-:W-:-:S04]  /*4260*/  MOV R17, RZ ;  /* 0x000000ff00117202 */ /* 0x000fc80000000f00 */
[----:B0-----:R-:W0:Y:S02]  /*4270*/  MUFU.RCP R0, R0 ;  /* 0x0000000000007308 */ /* 0x001e240000001000 */
[----:B0-----:R-:W-:-:S06]  /*4280*/  IADD3 R0, R0, 0xffffffe, RZ ;  /* 0x0ffffffe00007810 */ /* 0x001fcc0007ffe0ff */
[----:B------:R-:W0:Y:S02]  /*4290*/  F2I.FTZ.U32.TRUNC.NTZ R59, R0 ;  /* 0x00000000003b7305 */ /* 0x000e24000021f000 */
[----:B0-----:R-:W-:-:S04]  /*42a0*/  IMAD.MOV R0, RZ, RZ, -R59 ;  /* 0x000000ffff007224 */ /* 0x001fc800078e0a3b */
[----:B------:R-:W-:-:S04]  /*42b0*/  IMAD R0, R0, R18, RZ ;  /* 0x0000001200007224 */ /* 0x000fc800078e02ff */
[----:B------:R-:W-:-:S04]  /*42c0*/  IMAD.HI.U32 R58, R59, R0, R58 ;  /* 0x000000003b3a7227 */ /* 0x000fc800078e003a */
[----:B------:R-:W-:Y:S02]  /*42d0*/  IMAD.MOV.U32 R59, RZ, RZ, RZ ;  /* 0x000000ffff3b7224 */ /* 0x000fe400078e00ff */
        /* <DEDUP_REMOVED lines=11> */
.L_x_31:
[----:B------:R-:W-:Y:S05]  /*4390*/  BSYNC B0 ;  /* 0x0000000000007941 */ /* 0x000fea0003800000 */
.L_x_29:
[----:B------:R-:W-:Y:S01]  /*43a0*/  LOP3.LUT R0, R59, R15, RZ, 0xfc, !PT ;  /* 0x0000000f3b007212 */ /* 0x000fe200078efcff */
[----:B------:R-:W-:Y:S03]  /*43b0*/  BSSY B0, `(.L_x_32) ;  /* 0x000002c000007945 */ /* 0x000fe60003800000 */
        /* <DEDUP_REMOVED lines=11> */
[-C--:B------:R-:W-:Y:S02]  /*4470*/  IADD3.X R19, RZ, ~R25.reuse, RZ, P0, !PT ;  /* 0x80000019ff137210 */ /* 0x080fe400007fe4ff */
[----:B------:R-:W-:Y:S01]  /*4480*/  MOV R21, R25 ;  /* 0x0000001900157202 */ /* 0x000fe20000000f00 */
[----:B------:R-:W-:-:S04]  /*4490*/  IMAD.WIDE.U32 R22, R16, R20, R22 ;  /* 0x0000001410167225 */ /* 0x000fc800078e0016 */
[----:B------:R-:W-:Y:S01]  /*44a0*/  IMAD R19, R19, R16, RZ ;  /* 0x0000001013137224 */ /* 0x000fe200078e02ff */
[----:B------:R-:W-:-:S03]  /*44b0*/  MOV R16, R22 ;  /* 0x0000001600107202 */ /* 0x000fc60000000f00 */
[----:B------:R-:W-:Y:S01]  /*44c0*/  IMAD R15, R15, R20, R19 ;  /* 0x000000140f0f7224 */ /* 0x000fe200078e0213 */
[----:B------:R-:W-:-:S03]  /*44d0*/  MOV R20, R0 ;  /* 0x0000000000147202 */ /* 0x000fc60000000f00 */
[----:B------:R-:W-:Y:S01]  /*44e0*/  IMAD.IADD R15, R23, 0x1, R15 ;  /* 0x00000001170f7824 */ /* 0x000fe200078e020f */
[----:B------:R-:W-:Y:S05]  /*44f0*/  BRA `(.L_x_34) ;  /* 0x0000017000007947 */ /* 0x000fea0003800000 */
.L_x_33:
[----:B------:R-:W0:Y:S01]  /*4500*/  I2F.U32.RP R0, R16 ;  /* 0x0000001000007306 */ /* 0x000e220000209000 */
[----:B------:R-:W-:Y:S01]  /*4510*/  IMAD.MOV.U32 R20, RZ, RZ, RZ ;  /* 0x000000ffff147224 */ /* 0x000fe200078e00ff */
[----:B------:R-:W-:-:S06]  /*4520*/  ISETP.NE.U32.AND P0, PT, R16, RZ, PT ;  /* 0x000000ff1000720c */ /* 0x000fcc0003f05070 */
[----:B0-----:R-:W0:Y:S02]  /*4530*/  MUFU.RCP R0, R0 ;  /* 0x0000000000007308 */ /* 0x001e240000001000 */
[----:B0-----:R-:W-:-:S06]  /*4540*/  IADD3 R0, R0, 0xffffffe, RZ ;  /* 0x0ffffffe00007810 */ /* 0x001fcc0007ffe0ff */
[----:B------:R-:W0:Y:S02]  /*4550*/  F2I.FTZ.U32.TRUNC.NTZ R21, R0 ;  /* 0x0000000000157305 */ /* 0x000e24000021f000 */
[----:B0-----:R-:W-:-:S04]  /*4560*/  IMAD.MOV R0, RZ, RZ, -R21 ;  /* 0x000000ffff007224 */ /* 0x001fc800078e0a15 */
[----:B------:R-:W-:-:S04]  /*4570*/  IMAD R0, R0, R16, RZ ;  /* 0x0000001000007224 */ /* 0x000fc800078e02ff */
[----:B------:R-:W-:-:S04]  /*4580*/  IMAD.HI.U32 R0, R21, R0, R20 ;  /* 0x0000000015007227 */ /* 0x000fc800078e0014 */
[----:B------:R-:W-:Y:S02]  /*4590*/  IMAD.MOV.U32 R21, RZ, RZ, RZ ;  /* 0x000000ffff157224 */ /* 0x000fe400078e00ff */
[----:B------:R-:W-:-:S05]  /*45a0*/  IMAD.HI.U32 R0, R0, R58, RZ ;  /* 0x0000003a00007227 */ /* 0x000fca00078e00ff */
[----:B------:R-:W-:-:S05]  /*45b0*/  IADD3 R15, -R0, RZ, RZ ;  /* 0x000000ff000f7210 */ /* 0x000fca0007ffe1ff */
[----:B------:R-:W-:-:S05]  /*45c0*/  IMAD R15, R16, R15, R58 ;  /* 0x0000000f100f7224 */ /* 0x000fca00078e023a */
[----:B------:R-:W-:-:S13]  /*45d0*/  ISETP.GE.U32.AND P2, PT, R15, R16, PT ;  /* 0x000000100f00720c */ /* 0x000fda0003f46070 */
[----:B------:R-:W-:Y:S01]  /*45e0*/  @P2 IMAD.IADD R15, R15, 0x1, -R16 ;  /* 0x000000010f0f2824 */ /* 0x000fe200078e0a10 */
[----:B------:R-:W-:-:S04]  /*45f0*/  @P2 IADD3 R0, R0, 0x1, RZ ;  /* 0x0000000100002810 */ /* 0x000fc80007ffe0ff */
[----:B------:R-:W-:Y:S01]  /*4600*/  ISETP.GE.U32.AND P1, PT, R15, R16, PT ;  /* 0x000000100f00720c */ /* 0x000fe20003f26070 */
[----:B------:R-:W-:-:S12]  /*4610*/  IMAD.MOV.U32 R15, RZ, RZ, RZ ;  /* 0x000000ffff0f7224 */ /* 0x000fd800078e00ff */
[----:B------:R-:W-:Y:S02]  /*4620*/  @P1 IADD3 R0, R0, 0x1, RZ ;  /* 0x0000000100001810 */ /* 0x000fe40007ffe0ff */
[----:B------:R-:W-:-:S04]  /*4630*/  @!P0 LOP3.LUT R0, RZ, R16, RZ, 0x33, !PT ;  /* 0x00000010ff008212 */ /* 0x000fc800078e33ff */
[----:B------:R-:W-:Y:S02]  /*4640*/  IADD3 R19, -R0, RZ, RZ ;  /* 0x000000ff00137210 */ /* 0x000fe40007ffe1ff */
[----:B------:R-:W-:-:S03]  /*4650*/  MOV R20, R0 ;  /* 0x0000000000147202 */ /* 0x000fc60000000f00 */
[----:B------:R-:W-:Y:S02]  /*4660*/  IMAD R16, R16, R19, R58 ;  /* 0x0000001310107224 */ /* 0x000fe400078e023a */
.L_x_34:
[----:B------:R-:W-:Y:S05]  /*4670*/  BSYNC B0 ;  /* 0x0000000000007941 */ /* 0x000fea0003800000 */
.L_x_32:
[----:B------:R-:W-:Y:S01]  /*4680*/  SHF.R.S32.HI R19, RZ, 0x1f, R8 ;  /* 0x0000001fff137819 */ /* 0x000fe20000011408 */
[-C--:B------:R-:W-:Y:S01]  /*4690*/  IMAD R0, R21, R8.reuse, RZ ;  /* 0x0000000815007224 */ /* 0x080fe200078e02ff */
[----:B------:R-:W-:Y:S01]  /*46a0*/  SHF.R.S32.HI R21, RZ, 0x1f, R4 ;  /* 0x0000001fff157819 */ /* 0x000fe20000011404 */
[----:B------:R-:W-:Y:S01]  /*46b0*/  IMAD.WIDE.U32 R58, R20, R8, RZ ;  /* 0x00000008143a7225 */ /* 0x000fe200078e00ff */
[----:B------:R-:W-:Y:S03]  /*46c0*/  BSSY B0, `(.L_x_35) ;  /* 0x0000039000007945 */ /* 0x000fe60003800000 */
[----:B------:R-:W-:Y:S01]  /*46d0*/  IMAD R8, R19, R20, R0 ;  /* 0x0000001413087224 */ /* 0x000fe200078e0200 */
[----:B------:R-:W-:Y:S01]  /*46e0*/  LOP3.LUT R20, R57, R13, RZ, 0xfc, !PT ;  /* 0x0000000d39147212 */ /* 0x000fe200078efcff */
[----:B------:R-:W-:Y:S02]  /*46f0*/  IMAD R60, R27, c[0x0][0x214], RZ ;  /* 0x000085001b3c7a24 */ /* 0x000fe400078e02ff */
[----:B------:R-:W-:Y:S01]  /*4700*/  IMAD R15, R15, R4, RZ ;  /* 0x000000040f0f7224 */ /* 0x000fe200078e02ff */
[----:B------:R-:W-:Y:S01]  /*4710*/  ISETP.NE.U32.AND P0, PT, R20, RZ, PT ;  /* 0x000000ff1400720c */ /* 0x000fe20003f05070 */
[----:B------:R-:W-:Y:S01]  /*4720*/  IMAD R19, R17, R60, RZ ;  /* 0x0000003c11137224 */ /* 0x000fe200078e02ff */
[----:B------:R-:W-:Y:S01]  /*4730*/  SHF.R.S32.HI R0, RZ, 0x1f, R60 ;  /* 0x0000001fff007819 */ /* 0x000fe2000001143c */
[----:B------:R-:W-:Y:S01]  /*4740*/  IMAD R15, R21, R16, R15 ;  /* 0x00000010150f7224 */ /* 0x000fe200078e020f */
[----:B------:R-:W-:Y:S01]  /*4750*/  IADD3 R8, R59, R8, RZ ;  /* 0x000000083b087210 */ /* 0x000fe20007ffe0ff */
[----:B------:R-:W-:-:S04]  /*4760*/  IMAD.WIDE.U32 R16, R16, R4, RZ ;  /* 0x0000000410107225 */ /* 0x000fc800078e00ff */
[----:B------:R-:W-:Y:S01]  /*4770*/  IMAD R4, R0, R18, R19 ;  /* 0x0000001200047224 */ /* 0x000fe200078e0213 */
[----:B------:R-:W-:Y:S01]  /*4780*/  IADD3 R15, R17, R15, RZ ;  /* 0x0000000f110f7210 */ /* 0x000fe20007ffe0ff */
[----:B------:R-:W-:-:S05]  /*4790*/  IMAD.WIDE.U32 R60, R18, R60, RZ ;  /* 0x0000003c123c7225 */ /* 0x000fca00078e00ff */
[----:B------:R-:W-:Y:S01]  /*47a0*/  IADD3 R4, R61, R4, RZ ;  /* 0x000000043d047210 */ /* 0x000fe20007ffe0ff */
        /* <DEDUP_REMOVED lines=10> */
[----:B------:R-:W-:-:S02]  /*4850*/  IADD3.X R18, RZ, ~R25, RZ, P0, !PT ;  /* 0x80000019ff127210 */ /* 0x000fc400007fe4ff */
[----:B------:R-:W-:Y:S01]  /*4860*/  MOV R56, R0 ;  /* 0x0000000000387202 */ /* 0x000fe20000000f00 */
[----:B------:R-:W-:Y:S01]  /*4870*/  IMAD.WIDE.U32 R20, R14, R19, R20 ;  /* 0x000000130e147225 */ /* 0x000fe200078e0014 */
[----:B------:R-:W-:-:S03]  /*4880*/  MOV R57, R25 ;  /* 0x0000001900397202 */ /* 0x000fc60000000f00 */
[----:B------:R-:W-:Y:S01]  /*4890*/  IMAD R18, R18, R14, RZ ;  /* 0x0000000e12127224 */ /* 0x000fe200078e02ff */
[----:B------:R-:W-:-:S03]  /*48a0*/  MOV R14, R20 ;  /* 0x00000014000e7202 */ /* 0x000fc60000000f00 */
[----:B------:R-:W-:-:S04]  /*48b0*/  IMAD R13, R13, R19, R18 ;  /* 0x000000130d0d7224 */ /* 0x000fc800078e0212 */
[----:B------:R-:W-:Y:S01]  /*48c0*/  IMAD.IADD R13, R21, 0x1, R13 ;  /* 0x00000001150d7824 */ /* 0x000fe200078e020d */
[----:B------:R-:W-:Y:S05]  /*48d0*/  BRA `(.L_x_37) ;  /* 0x0000017000007947 */ /* 0x000fea0003800000 */
.L_x_36:
        /* <DEDUP_REMOVED lines=23> */
.L_x_37:
[----:B------:R-:W-:Y:S05]  /*4a50*/  BSYNC B0 ;  /* 0x0000000000007941 */ /* 0x000fea0003800000 */
.L_x_35:
[----:B------:R-:W-:Y:S01]  /*4a60*/  ULDC UR5, c[0x0][0x1c0] ;  /* 0x0000700000057ab9 */ /* 0x000fe20000000800 */
[----:B------:R-:W-:Y:S01]  /*4a70*/  LOP3.LUT R18, R57, R10, RZ, 0xfc, !PT ;  /* 0x0000000a39127212 */ /* 0x000fe200078efcff */
[----:B------:R-:W-:Y:S01]  /*4a80*/  ULDC UR4, c[0x0][0x214] ;  /* 0x0000850000047ab9 */ /* 0x000fe20000000800 */
[----:B------:R-:W-:Y:S01]  /*4a90*/  BSSY B0, `(.L_x_38) ;  /* 0x0000033000007945 */ /* 0x000fe20003800000 */
[----:B------:R-:W-:Y:S01]  /*4aa0*/  UIMAD UR4, UR5, UR4, URZ ;  /* 0x00000004050472a4 */ /* 0x000fe2000f8e023f */
[----:B------:R-:W-:-:S05]  /*4ab0*/  ISETP.NE.U32.AND P0, PT, R18, RZ, PT ;  /* 0x000000ff1200720c */ /* 0x000fca0003f05070 */
[----:B------:R-:W-:-:S04]  /*4ac0*/  IMAD R27, R27, UR4, RZ ;  /* 0x000000041b1b7c24 */ /* 0x000fc8000f8e02ff */
[-C--:B------:R-:W-:Y:S01]  /*4ad0*/  IMAD R13, R13, R27.reuse, RZ ;  /* 0x0000001b0d0d7224 */ /* 0x080fe200078e02ff */
[----:B------:R-:W-:Y:S01]  /*4ae0*/  SHF.R.S32.HI R0, RZ, 0x1f, R27 ;  /* 0x0000001fff007819 */ /* 0x000fe2000001141b */
[----:B------:R-:W-:-:S04]  /*4af0*/  IMAD.WIDE.U32 R62, R14, R27, RZ ;  /* 0x0000001b0e3e7225 */ /* 0x000fc800078e00ff */
[----:B------:R-:W-:-:S05]  /*4b00*/  IMAD R13, R0, R14, R13 ;  /* 0x0000000e000d7224 */ /* 0x000fca00078e020d */
        /* <DEDUP_REMOVED lines=20> */
.L_x_39:
        /* <DEDUP_REMOVED lines=20> */
[----:B------:R-:W-:Y:S02]  /*4d90*/  IADD3 R0, -R14, RZ, RZ ;  /* 0x000000ff0e007210 */ /* 0x000fe40007ffe1ff */
[----:B------:R-:W-:-:S03]  /*4da0*/  MOV R18, R14 ;  /* 0x0000000e00127202 */ /* 0x000fc60000000f00 */
[----:B------:R-:W-:Y:S02]  /*4db0*/  IMAD R11, R11, R0, R56 ;  /* 0x000000000b0b7224 */ /* 0x000fe400078e0238 */
.L_x_40:
[----:B------:R-:W-:Y:S05]  /*4dc0*/  BSYNC B0 ;  /* 0x0000000000007941 */ /* 0x000fea0003800000 */
.L_x_38:
[----:B------:R-:W-:Y:S01]  /*4dd0*/  IADD3 R48, P1, P0, R52, R50, R48 ;  /* 0x0000003234307210 */ /* 0x000fe2000783e030 */
[----:B------:R-:W-:Y:S02]  /*4de0*/  IMAD R0, R19, R9, RZ ;  /* 0x0000000913007224 */ /* 0x000fe400078e02ff */
[----:B------:R-:W-:Y:S01]  /*4df0*/  IMAD R10, R10, R3, RZ ;  /* 0x000000030a0a7224 */ /* 0x000fe200078e02ff */
[----:B------:R-:W-:Y:S02]  /*4e00*/  IADD3 R48, P3, P2, R58, R48, R60 ;  /* 0x000000303a307210 */ /* 0x000fe40007a7e03c */
[----:B------:R-:W-:Y:S02]  /*4e10*/  IADD3.X R2, R6, R5, R2, P1, P0 ;  /* 0x0000000506027210 */ /* 0x000fe40000fe0402 */
[----:B------:R-:W-:Y:S02]  /*4e20*/  IADD3 R16, P1, P0, R62, R48, R16 ;  /* 0x000000303e107210 */ /* 0x000fe4000783e010 */
[----:B------:R-:W-:-:S02]  /*4e30*/  IADD3.X R2, R8, R2, R4, P3, P2 ;  /* 0x0000000208027210 */ /* 0x000fc40001fe4404 */
[----:B------:R-:W-:Y:S02]  /*4e40*/  SHF.R.S32.HI R4, RZ, 0x1f, R9 ;  /* 0x0000001fff047819 */ /* 0x000fe40000011409 */
[----:B------:R-:W-:Y:S02]  /*4e50*/  IADD3.X R17, R13, R2, R15, P1, P0 ;  /* 0x000000020d117210 */ /* 0x000fe40000fe040f */
[----:B------:R-:W-:Y:S01]  /*4e60*/  SHF.R.S32.HI R2, RZ, 0x1f, R3 ;  /* 0x0000001fff027819 */ /* 0x000fe20000011403 */
[-C--:B------:R-:W-:Y:S02]  /*4e70*/  IMAD R0, R4, R18.reuse, R0 ;  /* 0x0000001204007224 */ /* 0x080fe400078e0200 */
[----:B------:R-:W-:-:S04]  /*4e80*/  IMAD.WIDE.U32 R16, R9, R18, R16 ;  /* 0x0000001209107225 */ /* 0x000fc800078e0010 */
[----:B------:R-:W-:Y:S02]  /*4e90*/  IMAD.IADD R17, R17, 0x1, R0 ;  /* 0x0000000111117824 */ /* 0x000fe400078e0200 */
[-C--:B------:R-:W-:Y:S02]  /*4ea0*/  IMAD R2, R2, R11.reuse, R10 ;  /* 0x0000000b02027224 */ /* 0x080fe400078e020a */
[----:B------:R-:W-:-:S04]  /*4eb0*/  IMAD.WIDE.U32 R16, R3, R11, R16 ;  /* 0x0000000b03107225 */ /* 0x000fc800078e0010 */
[----:B------:R-:W-:Y:S01]  /*4ec0*/  IMAD.IADD R2, R17, 0x1, R2 ;  /* 0x0000000111027824 */ /* 0x000fe200078e0202 */
[----:B------:R-:W-:-:S04]  /*4ed0*/  LEA R4, P0, R16, c[0x0][0x200], 0x2 ;  /* 0x0000800010047a11 */ /* 0x000fc800078010ff */
[----:B------:R-:W-:-:S05]  /*4ee0*/  LEA.HI.X R5, R16, c[0x0][0x204], R2, 0x2, P0 ;  /* 0x0000810010057a11 */ /* 0x000fca00000f1402 */
[----:B------:R0:W-:Y:S01]  /*4ef0*/  STG.E [R4.64], R30 ;  /* 0x0000001e04007986 */ /* 0x0001e2000c101908 */
[----:B------:R-:W-:Y:S05]  /*4f00*/  BRA `(.L_x_15) ;  /* 0x0000003000007947 */ /* 0x000fea0003800000 */
.L_x_16:
[----:B------:R-:W-:-:S04]  /*4f10*/  LEA R2, P0, R52, c[0x0][0x200], 0x2 ;  /* 0x0000800034027a11 */ /* 0x000fc800078010ff */
[----:B------:R-:W-:-:S05]  /*4f20*/  LEA.HI.X R3, R52, c[0x0][0x204], R53, 0x2, P0 ;  /* 0x0000810034037a11 */ /* 0x000fca00000f1435 */
[----:B------:R0:W-:Y:S04]  /*4f30*/  STG.E [R2.64], R30 ;  /* 0x0000001e02007986 */ /* 0x0001e8000c101908 */
.L_x_15:
[----:B------:R-:W-:Y:S05]  /*4f40*/  BSYNC B1 ;  /* 0x0000000000017941 */ /* 0x000fea0003800000 */
.L_x_14:
[C---:B------:R-:W-:Y:S01]  /*4f50*/  IADD3 R0, R47.reuse, 0x8, RZ ;  /* 0x000000082f007810 */ /* 0x040fe20007ffe0ff */
[----:B0-----:R-:W-:Y:S01]  /*4f60*/  HFMA2.MMA R4, -RZ, RZ, 0, 0 ;  /* 0x00000000ff047435 */ /* 0x001fe200000001ff */
[C---:B------:R-:W-:Y:S02]  /*4f70*/  IMAD.SHL.U32 R18, R47.reuse, 0x4, RZ ;  /* 0x000000042f127824 */ /* 0x040fe400078e00ff */
[----:B------:R-:W-:Y:S02]  /*4f80*/  ISETP.GE.OR P2, PT, R0, c[0x0][0x314], P6 ;  /* 0x0000c50000007a0c */ /* 0x000fe40003746670 */
[----:B------:R-:W-:-:S04]  /*4f90*/  IADD3 R0, R47, 0x10, RZ ;  /* 0x000000102f007810 */ /* 0x000fc80007ffe0ff */
[----:B------:R-:W-:Y:S02]  /*4fa0*/  ISETP.GE.OR P1, PT, R0, c[0x0][0x314], P6 ;  /* 0x0000c50000007a0c */ /* 0x000fe40003726670 */
[----:B------:R-:W-:-:S04]  /*4fb0*/  IADD3 R0, R47, 0x18, RZ ;  /* 0x000000182f007810 */ /* 0x000fc80007ffe0ff */
[----:B------:R-:W-:Y:S01]  /*4fc0*/  ISETP.GE.OR P0, PT, R0, c[0x0][0x314], P6 ;  /* 0x0000c50000007a0c */ /* 0x000fe20003706670 */
[----:B------:R-:W-:Y:S01]  /*4fd0*/  @!P2 FADD.FTZ R2, -R30, R46 ;  /* 0x0000002e1e02a221 */ /* 0x000fe20000010100 */
[----:B------:R-:W-:-:S03]  /*4fe0*/  IADD3 R0, R47, 0x20, RZ ;  /* 0x000000202f007810 */ /* 0x000fc60007ffe0ff */
[----:B------:R-:W-:Y:S01]  /*4ff0*/  @!P2 FMUL.FTZ R2, R2, 1.4426950216293334961 ;  /* 0x3fb8aa3b0202a820 */ /* 0x000fe20000410000 */
[----:B------:R-:W-:Y:S01]  /*5000*/  ISETP.GE.OR P5, PT, R0, c[0x0][0x314], P6 ;  /* 0x0000c50000007a0c */ /* 0x000fe200037a6670 */
[----:B------:R-:W-:Y:S01]  /*5010*/  @!P1 FADD.FTZ R43, -R30, R43 ;  /* 0x0000002b1e2b9221 */ /* 0x000fe20000010100 */
[----:B------:R-:W-:-:S03]  /*5020*/  IADD3 R0, R47, 0x28, RZ ;  /* 0x000000282f007810 */ /* 0x000fc60007ffe0ff */
[----:B------:R-:W-:Y:S01]  /*5030*/  @!P1 FMUL.FTZ R43, R43, 1.4426950216293334961 ;  /* 0x3fb8aa3b2b2b9820 */ /* 0x000fe20000410000 */
[----:B------:R-:W0:Y:S01]  /*5040*/  @!P2 MUFU.EX2 R2, R2 ;  /* 0x000000020002a308 */ /* 0x000e220000000800 */
[----:B------:R-:W-:Y:S01]  /*5050*/  @!P0 FADD.FTZ R44, -R30, R44 ;  /* 0x0000002c1e2c8221 */ /* 0x000fe20000010100 */
[----:B------:R-:W-:Y:S02]  /*5060*/  ISETP.GE.OR P4, PT, R0, c[0x0][0x314], P6 ;  /* 0x0000c50000007a0c */ /* 0x000fe40003786670 */
[----:B------:R-:W-:Y:S01]  /*5070*/  IADD3 R0, R47, 0x30, RZ ;  /* 0x000000302f007810 */ /* 0x000fe20007ffe0ff */
[----:B------:R-:W-:Y:S02]  /*5080*/  @!P0 FMUL.FTZ R44, R44, 1.4426950216293334961 ;  /* 0x3fb8aa3b2c2c8820 */ /* 0x000fe40000410000 */
[----:B------:R-:W-:Y:S01]  /*5090*/  @!P5 FADD.FTZ R41, -R30, R41 ;  /* 0x000000291e29d221 */ /* 0x000fe20000010100 */
[----:B------:R-:W1:Y:S01]  /*50a0*/  @!P1 MUFU.EX2 R43, R43 ;  /* 0x0000002b002b9308 */ /* 0x000e620000000800 */
[----:B------:R-:W-:-:S02]  /*50b0*/  ISETP.GE.OR P3, PT, R0, c[0x0][0x314], P6 ;  /* 0x0000c50000007a0c */ /* 0x000fc40003766670 */
[----:B------:R-:W-:Y:S01]  /*50c0*/  IADD3 R0, R47, 0x38, RZ ;  /* 0x000000382f007810 */ /* 0x000fe20007ffe0ff */
[----:B------:R-:W-:-:S03]  /*50d0*/  @!P5 FMUL.FTZ R41, R41, 1.4426950216293334961 ;  /* 0x3fb8aa3b2929d820 */ /* 0x000fc60000410000 */
[----:B------:R-:W-:Y:S01]  /*50e0*/  @!P4 FADD.FTZ R42, -R30, R42 ;  /* 0x0000002a1e2ac221 */ /* 0x000fe20000010100 */
[----:B------:R-:W2:Y:S01]  /*50f0*/  @!P0 MUFU.EX2 R44, R44 ;  /* 0x0000002c002c8308 */ /* 0x000ea20000000800 */
[----:B0-----:R0:W-:Y:S01]  /*5100*/  @!P2 STS [R26.X4+0x220], R2 ;  /* 0x000220021a00a388 */ /* 0x0011e20000004800 */
[----:B------:R-:W-:Y:S01]  /*5110*/  ISETP.GE.OR P2, PT, R0, c[0x0][0x314], P6 ;  /* 0x0000c50000007a0c */ /* 0x000fe20003746670 */
[----:B------:R-:W-:Y:S01]  /*5120*/  @!P4 FMUL.FTZ R42, R42, 1.4426950216293334961 ;  /* 0x3fb8aa3b2a2ac820 */ /* 0x000fe20000410000 */
[----:B------:R-:W-:Y:S02]  /*5130*/  IADD3 R0, R47, 0x40, RZ ;  /* 0x000000402f007810 */ /* 0x000fe40007ffe0ff */
[----:B------:R-:W-:Y:S01]  /*5140*/  @!P3 FADD.FTZ R39, -R30, R39 ;  /* 0x000000271e27b221 */ /* 0x000fe20000010100 */
[----:B-1----:R-:W-:Y:S01]  /*5150*/  @!P1 STS [R26.X4+0x440], R43 ;  /* 0x0004402b1a009388 */ /* 0x002fe20000004800 */
[----:B------:R-:W-:Y:S02]  /*5160*/  ISETP.GE.OR P1, PT, R0, c[0x0][0x314], P6 ;  /* 0x0000c50000007a0c */ /* 0x000fe40003726670 */
[----:B------:R-:W-:Y:S01]  /*5170*/  @!P3 FMUL.FTZ R39, R39, 1.4426950216293334961 ;  /* 0x3fb8aa3b2727b820 */ /* 0x000fe20000410000 */
[----:B------:R-:W-:Y:S01]  /*5180*/  IADD3 R0, R47, 0x48, RZ ;  /* 0x000000482f007810 */ /* 0x000fe20007ffe0ff */
[----:B------:R-:W1:Y:S03]  /*5190*/  @!P4 MUFU.EX2 R42, R42 ;  /* 0x0000002a002ac308 */ /* 0x000e660000000800 */
[----:B------:R-:W-:Y:S01]  /*51a0*/  @!P2 FADD.FTZ R40, -R30, R40 ;  /* 0x000000281e28a221 */ /* 0x000fe20000010100 */
[----:B--2---:R-:W-:Y:S01]  /*51b0*/  @!P0 STS [R26.X4+0x660], R44 ;  /* 0x0006602c1a008388 */ /* 0x004fe20000004800 */
[----:B------:R-:W-:-:S02]  /*51c0*/  ISETP.GE.OR P0, PT, R0, c[0x0][0x314], P6 ;  /* 0x0000c50000007a0c */ /* 0x000fc40003706670 */
[----:B------:R-:W-:Y:S01]  /*51d0*/  @!P2 FMUL.FTZ R40, R40, 1.4426950216293334961 ;  /* 0x3fb8aa3b2828a820 */ /* 0x000fe20000410000 */
[----:B------:R-:W2:Y:S01]  /*51e0*/  @!P3 MUFU.EX2 R39, R39 ;  /* 0x000000270027b308 */ /* 0x000ea20000000800 */
[----:B------:R-:W-:Y:S01]  /*51f0*/  IADD3 R0, R47, 0x50, RZ ;  /* 0x000000502f007810 */ /* 0x000fe20007ffe0ff */
[----:B------:R-:W-:-:S04]  /*5200*/  @!P1 FADD.FTZ R37, -R30, R37 ;  /* 0x000000251e259221 */ /* 0x000fc80000010100 */
[----:B------:R-:W-:Y:S01]  /*5210*/  @!P1 FMUL.FTZ R37, R37, 1.4426950216293334961 ;  /* 0x3fb8aa3b25259820 */ /* 0x000fe20000410000 */
[----:B0-----:R-:W-:Y:S01]  /*5220*/  CS2R R2, SRZ ;  /* 0x0000000000027805 */ /* 0x001fe2000001ff00 */
[----:B------:R-:W0:Y:S01]  /*5230*/  @!P2 MUFU.EX2 R40, R40 ;  /* 0x000000280028a308 */ /* 0x000e220000000800 */
[----:B-1----:R-:W-:Y:S01]  /*5240*/  @!P4 STS [R26.X4+0xaa0], R42 ;  /* 0x000aa02a1a00c388 */ /* 0x002fe20000004800 */
[----:B------:R-:W-:Y:S01]  /*5250*/  @!P0 FADD.FTZ R38, -R30, R38 ;  /* 0x000000261e268221 */ /* 0x000fe20000010100 */
[----:B------:R-:W-:Y:S02]  /*5260*/  ISETP.GE.OR P4, PT, R0, c[0x0][0x314], P6 ;  /* 0x0000c50000007a0c */ /* 0x000fe40003786670 */
[----:B------:R-:W-:Y:S01]  /*5270*/  IADD3 R0, R47, 0x58, RZ ;  /* 0x000000582f007810 */ /* 0x000fe20007ffe0ff */
[----:B------:R-:W-:Y:S02]  /*5280*/  @!P0 FMUL.FTZ R38, R38, 1.4426950216293334961 ;  /* 0x3fb8aa3b26268820 */ /* 0x000fe40000410000 */
[----:B------:R-:W1:Y:S01]  /*5290*/  @!P1 MUFU.EX2 R37, R37 ;  /* 0x0000002500259308 */ /* 0x000e620000000800 */
[----:B--2---:R-:W-:Y:S01]  /*52a0*/  @!P3 STS [R26.X4+0xcc0], R39 ;  /* 0x000cc0271a00b388 */ /* 0x004fe20000004800 */
[----:B------:R-:W-:-:S02]  /*52b0*/  ISETP.GE.OR P3, PT, R0, c[0x0][0x314], P6 ;  /* 0x0000c50000007a0c */ /* 0x000fc40003766670 */
[----:B------:R-:W-:-:S04]  /*52c0*/  IADD3 R0, R47, 0x60, RZ ;  /* 0x000000602f007810 */ /* 0x000fc80007ffe0ff */
[----:B------:R-:W2:Y:S01]  /*52d0*/  @!P0 MUFU.EX2 R38, R38 ;  /* 0x0000002600268308 */ /* 0x000ea20000000800 */
[----:B0-----:R-:W-:Y:S01]  /*52e0*/  @!P2 STS [R26.X4+0xee0], R40 ;  /* 0x000ee0281a00a388 */ /* 0x001fe20000004800 */
[----:B------:R-:W-:Y:S01]  /*52f0*/  ISETP.GE.OR P2, PT, R0, c[0x0][0x314], P6 ;  /* 0x0000c50000007a0c */ /* 0x000fe20003746670 */
[----:B------:R-:W-:Y:S01]  /*5300*/  @!P4 FADD.FTZ R35, -R30, R35 ;  /* 0x000000231e23c221 */ /* 0x000fe20000010100 */
[----:B------:R-:W-:-:S03]  /*5310*/  IADD3 R0, R47, 0x68, RZ ;  /* 0x000000682f007810 */ /* 0x000fc60007ffe0ff */
[----:B------:R-:W-:Y:S01]  /*5320*/  @!P3 FADD.FTZ R36, -R30, R36 ;  /* 0x000000241e24b221 */ /* 0x000fe20000010100 */
[----:B------:R-:W0:Y:S01]  /*5330*/  @!P5 MUFU.EX2 R41, R41 ;  /* 0x000000290029d308 */ /* 0x000e220000000800 */
[----:B-1----:R-:W-:Y:S01]  /*5340*/  @!P1 STS [R26.X4+0x1100], R37 ;  /* 0x001100251a009388 */ /* 0x002fe20000004800 */
[----:B------:R-:W-:Y:S01]  /*5350*/  ISETP.GE.OR P1, PT, R0, c[0x0][0x314], P6 ;  /* 0x0000c50000007a0c */ /* 0x000fe20003726670 */
[----:B------:R-:W-:Y:S01]  /*5360*/  @!P4 FMUL.FTZ R35, R35, 1.4426950216293334961 ;  /* 0x3fb8aa3b2323c820 */ /* 0x000fe20000410000 */
[C---:B------:R-:W-:Y:S01]  /*5370*/  IADD3 R0, R47.reuse, 0x70, RZ ;  /* 0x000000702f007810 */ /* 0x040fe20007ffe0ff */
[----:B------:R-:W-:Y:S02]  /*5380*/  @!P3 FMUL.FTZ R36, R36, 1.4426950216293334961 ;  /* 0x3fb8aa3b2424b820 */ /* 0x000fe40000410000 */
[----:B------:R-:W-:Y:S01]  /*5390*/  @!P2 FADD.FTZ R33, -R30, R33 ;  /* 0x000000211e21a221 */ /* 0x000fe20000010100 */
[----:B--2---:R-:W-:Y:S01]  /*53a0*/  @!P0 STS [R26.X4+0x1320], R38 ;  /* 0x001320261a008388 */ /* 0x004fe20000004800 */
[----:B------:R-:W-:Y:S01]  /*53b0*/  ISETP.GE.OR P0, PT, R0, c[0x0][0x314], P6 ;  /* 0x0000c50000007a0c */ /* 0x000fe20003706670 */
[----:B------:R-:W1:Y:S01]  /*53c0*/  @!P4 MUFU.EX2 R35, R35 ;  /* 0x000000230023c308 */ /* 0x000e620000000800 */
[----:B------:R-:W-:Y:S01]  /*53d0*/  IADD3 R0, R47, 0x78, RZ ;  /* 0x000000782f007810 */ /* 0x000fe20007ffe0ff */
[----:B------:R-:W-:-:S03]  /*53e0*/  @!P2 FMUL.FTZ R33, R33, 1.4426950216293334961 ;  /* 0x3fb8aa3b2121a820 */ /* 0x000fc60000410000 */
[----:B------:R-:W-:Y:S01]  /*53f0*/  @!P1 FADD.FTZ R34, -R30, R34 ;  /* 0x000000221e229221 */ /* 0x000fe20000010100 */
[----:B0-----:R-:W-:Y:S01]  /*5400*/  @!P5 STS [R26.X4+0x880], R41 ;  /* 0x000880291a00d388 */ /* 0x001fe20000004800 */
[----:B------:R-:W-:Y:S01]  /*5410*/  ISETP.GE.OR P5, PT, R47, c[0x0][0x314], P6 ;  /* 0x0000c5002f007a0c */ /* 0x000fe200037a6670 */
[----:B------:R-:W0:Y:S01]  /*5420*/  @!P3 MUFU.EX2 R36, R36 ;  /* 0x000000240024b308 */ /* 0x000e220000000800 */
[----:B------:R-:W-:Y:S01]  /*5430*/  ISETP.GE.OR P6, PT, R0, c[0x0][0x314], P6 ;  /* 0x0000c50000007a0c */ /* 0x000fe200037c6670 */
[----:B------:R-:W-:Y:S02]  /*5440*/  @!P1 FMUL.FTZ R34, R34, 1.4426950216293334961 ;  /* 0x3fb8aa3b22229820 */ /* 0x000fe40000410000 */
[----:B------:R-:W-:-:S04]  /*5450*/  @!P0 FADD.FTZ R31, -R30, R31 ;  /* 0x0000001f1e1f8221 */ /* 0x000fc80000010100 */
[----:B------:R-:W-:Y:S01]  /*5460*/  @!P0 FMUL.FTZ R31, R31, 1.4426950216293334961 ;  /* 0x3fb8aa3b1f1f8820 */ /* 0x000fe20000410000 */
[----:B------:R-:W2:Y:S01]  /*5470*/  @!P2 MUFU.EX2 R33, R33 ;  /* 0x000000210021a308 */ /* 0x000ea20000000800 */
[----:B-1----:R-:W-:Y:S02]  /*5480*/  @!P4 STS [R26.X4+0x1540], R35 ;  /* 0x001540231a00c388 */ /* 0x002fe40000004800 */
[C---:B------:R-:W-:Y:S02]  /*5490*/  @!P5 FADD.FTZ R45, -R30.reuse, R45 ;  /* 0x0000002d1e2dd221 */ /* 0x040fe40000010100 */
[----:B------:R-:W-:Y:S02]  /*54a0*/  @!P6 FADD.FTZ R30, -R30, R32 ;  /* 0x000000201e1ee221 */ /* 0x000fe40000010100 */
[----:B------:R-:W-:Y:S01]  /*54b0*/  @!P5 FMUL.FTZ R45, R45, 1.4426950216293334961 ;  /* 0x3fb8aa3b2d2dd820 */ /* 0x000fe20000410000 */
[----:B------:R-:W1:Y:S01]  /*54c0*/  @!P0 MUFU.EX2 R31, R31 ;  /* 0x0000001f001f8308 */ /* 0x000e620000000800 */
[----:B------:R-:W-:Y:S01]  /*54d0*/  @!P6 FMUL.FTZ R0, R30, 1.4426950216293334961 ;  /* 0x3fb8aa3b1e00e820 */ /* 0x000fe20000410000 */
[----:B0-----:R-:W-:Y:S06]  /*54e0*/  @!P3 STS [R26.X4+0x1760], R36 ;  /* 0x001760241a00b388 */ /* 0x001fec0000004800 */
[----:B------:R-:W0:Y:S01]  /*54f0*/  @!P6 MUFU.EX2 R0, R0 ;  /* 0x000000000000e308 */ /* 0x000e220000000800 */
[----:B--2---:R-:W-:Y:S07]  /*5500*/  @!P2 STS [R26.X4+0x1980], R33 ;  /* 0x001980211a00a388 */ /* 0x004fee0000004800 */
[----:B------:R-:W2:Y:S01]  /*5510*/  @!P5 MUFU.EX2 R45, R45 ;  /* 0x0000002d002dd308 */ /* 0x000ea20000000800 */
[----:B-1----:R-:W-:Y:S04]  /*5520*/  @!P0 STS [R26.X4+0x1dc0], R31 ;  /* 0x001dc01f1a008388 */ /* 0x002fe80000004800 */
[----:B0-----:R0:W-:Y:S03]  /*5530*/  @!P6 STS [R26.X4+0x1fe0], R0 ;  /* 0x001fe0001a00e388 */ /* 0x0011e60000004800 */
[----:B------:R-:W1:Y:S01]  /*5540*/  @!P1 MUFU.EX2 R34, R34 ;  /* 0x0000002200229308 */ /* 0x000e620000000800 */
[----:B--2---:R2:W-:Y:S04]  /*5550*/  @!P5 STS [R26.X4], R45 ;  /* 0x0000002d1a00d388 */ /* 0x0045e80000004800 */
[----:B-1----:R2:W-:Y:S01]  /*5560*/  @!P1 STS [R26.X4+0x1ba0], R34 ;  /* 0x001ba0221a009388 */ /* 0x0025e20000004800 */
[----:B0-----:R-:W-:-:S03]  /*5570*/  IMAD.MOV.U32 R0, RZ, RZ, c[0x0][0x314] ;  /* 0x0000c500ff007624 */ /* 0x001fc600078e00ff */
[----:B------:R-:W-:Y:S02]  /*5580*/  BAR.SYNC.DEFER_BLOCKING 0x0 ;  /* 0x0000000000007b1d */ /* 0x000fe40000010000 */
[----:B------:R-:W-:Y:S02]  /*5590*/  ISETP.GE.AND P0, PT, R0, 0x1, PT ;  /* 0x000000010000780c */ /* 0x000fe40003f06270 */
[----:B------:R-:W-:-:S11]  /*55a0*/  MOV R0, RZ ;  /* 0x000000ff00007202 */ /* 0x000fd60000000f00 */
[----:B------:R-:W-:Y:S05]  /*55b0*/  @!P0 BRA `(.L_x_41) ;  /* 0x0000024000008947 */ /* 0x000fea0003800000 */
[----:B--2---:R-:W-:Y:S01]  /*55c0*/  ULDC UR5, c[0x0][0x22c] ;  /* 0x00008b0000057ab9 */ /* 0x004fe20000000800 */
[C---:B------:R-:W-:Y:S01]  /*55d0*/  IMAD R13, R7.reuse, 0x20, R18 ;  /* 0x00000020070d7824 */ /* 0x040fe200078e0212 */
[----:B------:R-:W-:Y:S01]  /*55e0*/  UIMAD UR5, UR7, UR5, URZ ;  /* 0x00000005070572a4 */ /* 0x000fe2000f8e023f */
[C---:B------:R-:W-:Y:S01]  /*55f0*/  IADD3 R5, R12.reuse, -UR7, RZ ;  /* 0x800000070c057c10 */ /* 0x040fe2000fffe0ff */
[----:B------:R-:W-:Y:S01]  /*5600*/  IMAD R20, R12, c[0x0][0x22c], RZ ;  /* 0x00008b000c147a24 */ /* 0x000fe200078e02ff */
[----:B------:R-:W-:Y:S01]  /*5610*/  CS2R R8, SRZ ;  /* 0x0000000000087805 */ /* 0x000fe2000001ff00 */
[----:B------:R-:W-:Y:S01]  /*5620*/  USHF.R.S32.HI UR4, URZ, 0x1f, UR5 ;  /* 0x0000001f3f047899 */ /* 0x000fe20008011405 */
[C---:B------:R-:W-:Y:S01]  /*5630*/  ISETP.GE.AND P2, PT, R7.reuse, R5, PT ;  /* 0x000000050700720c */ /* 0x040fe20003f46270 */
[----:B------:R-:W-:Y:S01]  /*5640*/  IMAD.SHL.U32 R6, R7, 0x4, RZ ;  /* 0x0000000407067824 */ /* 0x000fe200078e00ff */
[C---:B------:R-:W-:Y:S01]  /*5650*/  IADD3 R4, P0, R13.reuse, UR5, RZ ;  /* 0x000000050d047c10 */ /* 0x040fe2000ff1e0ff */
[----:B------:R-:W-:Y:S01]  /*5660*/  IMAD.MOV.U32 R16, RZ, RZ, RZ ;  /* 0x000000ffff107224 */ /* 0x000fe200078e00ff */
[----:B------:R-:W-:Y:S01]  /*5670*/  CS2R R10, SRZ ;  /* 0x00000000000a7805 */ /* 0x000fe2000001ff00 */
[----:B------:R-:W-:Y:S01]  /*5680*/  IMAD.WIDE R20, R20, 0x4, RZ ;  /* 0x0000000414147825 */ /* 0x000fe200078e02ff */
[----:B------:R-:W-:-:S02]  /*5690*/  LEA.HI.X.SX32 R13, R13, UR4, 0x1, P0 ;  /* 0x000000040d0d7c11 */ /* 0x000fc400080f0eff */
[----:B------:R-:W-:-:S04]  /*56a0*/  LEA R14, P0, R4, c[0x0][0x1d8], 0x2 ;  /* 0x00007600040e7a11 */ /* 0x000fc800078010ff */
[----:B------:R-:W-:Y:S01]  /*56b0*/  LEA.HI.X R13, R4, c[0x0][0x1dc], R13, 0x2, P0 ;  /* 0x00007700040d7a11 */ /* 0x000fe200000f140d */
[----:B------:R-:W-:Y:S02]  /*56c0*/  IMAD.MOV.U32 R4, RZ, RZ, RZ ;  /* 0x000000ffff047224 */ /* 0x000fe400078e00ff */
.L_x_44:
[----:B------:R-:W-:Y:S01]  /*56d0*/  BSSY B0, `(.L_x_42) ;  /* 0x0000007000007945 */ /* 0x000fe20003800000 */
[----:B------:R-:W-:-:S05]  /*56e0*/  @P2 BRA `(.L_x_43) ;  /* 0x0000005000002947 */ /* 0x000fca0003800000 */
[----:B------:R-:W-:Y:S01]  /*56f0*/  ISETP.GE.AND P0, PT, R18, c[0x0][0x220], PT ;  /* 0x0000880012007a0c */ /* 0x000fe20003f06270 */
[----:B------:R-:W-:Y:S01]  /*5700*/  CS2R R8, SRZ ;  /* 0x0000000000087805 */ /* 0x000fe2000001ff00 */
[----:B------:R-:W-:Y:S11]  /*5710*/  CS2R R10, SRZ ;  /* 0x00000000000a7805 */ /* 0x000ff6000001ff00 */
[----:B------:R-:W-:Y:S05]  /*5720*/  @!P0 MOV R15, R13 ;  /* 0x0000000d000f8202 */ /* 0x000fea0000000f00 */
[----:B------:R0:W5:Y:S02]  /*5730*/  @!P0 LDG.E.128 R8, [R14.64] ;  /* 0x000000080e088981 */ /* 0x000164000c1e1d00 */
.L_x_43:
[----:B------:R-:W-:Y:S05]  /*5740*/  BSYNC B0 ;  /* 0x0000000000007941 */ /* 0x000fea0003800000 */
.L_x_42:
[----:B------:R-:W-:Y:S01]  /*5750*/  IADD3 R16, R16, 0x1, RZ ;  /* 0x0000000110107810 */ /* 0x000fe20007ffe0ff */
[----:B------:R1:W2:Y:S01]  /*5760*/  LDS R5, [R6] ;  /* 0x0000000006057984 */ /* 0x0002a20000000800 */
[----:B0-----:R-:W-:Y:S02]  /*5770*/  IADD3 R14, P0, R20, R14, RZ ;  /* 0x0000000e140e7210 */ /* 0x001fe40007f1e0ff */
[----:B------:R-:W-:Y:S02]  /*5780*/  ISETP.GE.AND P1, PT, R16, c[0x0][0x314], PT ;  /* 0x0000c50010007a0c */ /* 0x000fe40003f26270 */
[----:B------:R-:W-:Y:S02]  /*5790*/  IADD3.X R13, R21, R13, RZ, P0, !PT ;  /* 0x0000000d150d7210 */ /* 0x000fe400007fe4ff */
[----:B-1----:R-:W-:Y:S01]  /*57a0*/  IADD3 R6, R6, 0x44, RZ ;  /* 0x0000004406067810 */ /* 0x002fe20007ffe0ff */
[C---:B--2--5:R-:W-:Y:S02]  /*57b0*/  FFMA.FTZ R0, R5.reuse, R8, R0 ;  /* 0x0000000805007223 */ /* 0x064fe40000010000 */
[C---:B------:R-:W-:Y:S02]  /*57c0*/  FFMA.FTZ R2, R5.reuse, R9, R2 ;  /* 0x0000000905027223 */ /* 0x040fe40000010002 */
[C---:B------:R-:W-:Y:S02]  /*57d0*/  FFMA.FTZ R3, R5.reuse, R10, R3 ;  /* 0x0000000a05037223 */ /* 0x040fe40000010003 */
[----:B------:R-:W-:Y:S02]  /*57e0*/  FFMA.FTZ R4, R5, R11, R4 ;  /* 0x0000000b05047223 */ /* 0x000fe40000010004 */
[----:B------:R-:W-:-:S05]  /*57f0*/  @!P1 BRA `(.L_x_44) ;  /* 0xfffffed000009947 */ /* 0x000fca000383ffff */
.L_x_41:
[----:B--2---:R-:W-:Y:S02]  /*5800*/  IADD3 R7, R7, UR7, RZ ;  /* 0x0000000707077c10 */ /* 0x004fe4000fffe0ff */
[----:B------:R-:W-:-:S02]  /*5810*/  F2FP.BF16.PACK_AB R2, R2, R0 ;  /* 0x000000000202723e */ /* 0x000fc400000010ff */
[----:B------:R-:W-:Y:S02]  /*5820*/  ISETP.GE.AND P0, PT, R7, R12, PT ;  /* 0x0000000c0700720c */ /* 0x000fe40003f06270 */
[----:B------:R-:W-:-:S11]  /*5830*/  F2FP.BF16.PACK_AB R3, R4, R3 ;  /* 0x000000030403723e */ /* 0x000fd600000010ff */
[----:B------:R-:W-:Y:S05]  /*5840*/  @P0 EXIT ;  /* 0x000000000000094d */ /* 0x000fea0003800000 */
[----:B------:R-:W-:-:S13]  /*5850*/  ISETP.GE.AND P0, PT, R18, c[0x0][0x220], PT ;  /* 0x0000880012007a0c */ /* 0x000fda0003f06270 */
[----:B------:R-:W-:Y:S05]  /*5860*/  @P0 EXIT ;  /* 0x000000000000094d */ /* 0x000fea0003800000 */
[----:B------:R-:W-:Y:S01]  /*5870*/  IMAD.MOV.U32 R6, RZ, RZ, c[0x0][0x1c0] ;  /* 0x00007000ff067624 */ /* 0x000fe200078e00ff */
[----:B------:R-:W-:Y:S02]  /*5880*/  IABS R5, c[0x0][0x214] ;  /* 0x0000850000057a13 */ /* 0x000fe40000000000 */
[----:B------:R-:W-:Y:S01]  /*5890*/  IABS R10, R7 ;  /* 0x00000007000a7213 */ /* 0x000fe20000000000 */
[----:B------:R-:W-:Y:S01]  /*58a0*/  IMAD R6, R6, c[0x0][0x214], RZ ;  /* 0x0000850006067a24 */ /* 0x000fe200078e02ff */
[----:B------:R-:W-:-:S04]  /*58b0*/  SHF.R.S32.HI R19, RZ, 0x1f, R18 ;  /* 0x0000001fff137819 */ /* 0x000fc80000011412 */
[-C--:B------:R-:W-:Y:S02]  /*58c0*/  IABS R9, R6.reuse ;  /* 0x0000000600097213 */ /* 0x080fe40000000000 */
[----:B------:R-:W-:Y:S02]  /*58d0*/  IABS R4, R6 ;  /* 0x0000000600047213 */ /* 0x000fe40000000000 */
[----:B------:R-:W0:Y:S02]  /*58e0*/  I2F.RP R12, R9 ;  /* 0x00000009000c7306 */ /* 0x000e240000209400 */
[----:B------:R-:W-:-:S06]  /*58f0*/  IADD3 R4, RZ, -R4, RZ ;  /* 0x80000004ff047210 */ /* 0x000fcc0007ffe0ff */
[----:B0-----:R-:W0:Y:S02]  /*5900*/  MUFU.RCP R12, R12 ;  /* 0x0000000c000c7308 */ /* 0x001e240000001000 */
[----:B0-----:R-:W-:-:S06]  /*5910*/  IADD3 R12, R12, 0xffffffe, RZ ;  /* 0x0ffffffe0c0c7810 */ /* 0x001fcc0007ffe0ff */
[----:B------:R-:W0:Y:S02]  /*5920*/  F2I.FTZ.U32.TRUNC.NTZ R13, R12 ;  /* 0x0000000c000d7305 */ /* 0x000e24000021f000 */
[--C-:B0-----:R-:W-:Y:S02]  /*5930*/  IMAD.MOV R0, RZ, RZ, -R13.reuse ;  /* 0x000000ffff007224 */ /* 0x101fe400078e0a0d */
[----:B------:R-:W-:Y:S02]  /*5940*/  IMAD.MOV.U32 R12, RZ, RZ, RZ ;  /* 0x000000ffff0c7224 */ /* 0x000fe400078e00ff */
[----:B------:R-:W-:Y:S02]  /*5950*/  IMAD R8, R0, R9, RZ ;  /* 0x0000000900087224 */ /* 0x000fe400078e02ff */
[----:B------:R-:W0:Y:S02]  /*5960*/  I2F.RP R0, R5 ;  /* 0x0000000500007306 */ /* 0x000e240000209400 */
[----:B------:R-:W-:-:S06]  /*5970*/  IMAD.HI.U32 R8, R13, R8, R12 ;  /* 0x000000080d087227 */ /* 0x000fcc00078e000c */
[----:B------:R-:W-:-:S04]  /*5980*/  IMAD.HI.U32 R8, R8, R10, RZ ;  /* 0x0000000a08087227 */ /* 0x000fc800078e00ff */
[----:B------:R-:W-:Y:S02]  /*5990*/  IMAD R4, R8, R4, R10 ;  /* 0x0000000408047224 */ /* 0x000fe400078e020a */
[----:B------:R-:W-:Y:S01]  /*59a0*/  IMAD.MOV.U32 R10, RZ, RZ, RZ ;  /* 0x000000ffff0a7224 */ /* 0x000fe200078e00ff */
[----:B0-----:R-:W0:Y:S02]  /*59b0*/  MUFU.RCP R0, R0 ;  /* 0x0000000000007308 */ /* 0x001e240000001000 */
[----:B------:R-:W-:-:S13]  /*59c0*/  ISETP.GT.U32.AND P1, PT, R9, R4, PT ;  /* 0x000000040900720c */ /* 0x000fda0003f24070 */
[----:B------:R-:W-:Y:S01]  /*59d0*/  @!P1 IMAD.IADD R4, R4, 0x1, -R9 ;  /* 0x0000000104049824 */ /* 0x000fe200078e0a09 */
[----:B------:R-:W-:Y:S02]  /*59e0*/  @!P1 IADD3 R8, R8, 0x1, RZ ;  /* 0x0000000108089810 */ /* 0x000fe40007ffe0ff */
[----:B0-----:R-:W-:Y:S02]  /*59f0*/  IADD3 R0, R0, 0xffffffe, RZ ;  /* 0x0ffffffe00007810 */ /* 0x001fe40007ffe0ff */
[----:B------:R-:W-:Y:S02]  /*5a00*/  ISETP.GE.U32.AND P2, PT, R4, R9, PT ;  /* 0x000000090400720c */ /* 0x000fe40003f46070 */
[----:B------:R-:W-:Y:S01]  /*5a10*/  LOP3.LUT R4, R7, R6, RZ, 0x3c, !PT ;  /* 0x0000000607047212 */ /* 0x000fe200078e3cff */
[----:B------:R-:W0:Y:S01]  /*5a20*/  F2I.FTZ.U32.TRUNC.NTZ R11, R0 ;  /* 0x00000000000b7305 */ /* 0x000e22000021f000 */
[----:B------:R-:W-:Y:S02]  /*5a30*/  ISETP.NE.AND P1, PT, R6, RZ, PT ;  /* 0x000000ff0600720c */ /* 0x000fe40003f25270 */
[----:B------:R-:W-:-:S07]  /*5a40*/  ISETP.GE.AND P0, PT, R4, RZ, PT ;  /* 0x000000ff0400720c */ /* 0x000fce0003f06270 */
[----:B------:R-:W-:-:S06]  /*5a50*/  @P2 IADD3 R8, R8, 0x1, RZ ;  /* 0x0000000108082810 */ /* 0x000fcc0007ffe0ff */
[----:B------:R-:W-:Y:S01]  /*5a60*/  @!P0 IMAD.MOV R8, RZ, RZ, -R8 ;  /* 0x000000ffff088224 */ /* 0x000fe200078e0a08 */
[----:B------:R-:W-:Y:S02]  /*5a70*/  @!P1 LOP3.LUT R8, RZ, R6, RZ, 0x33, !PT ;  /* 0x00000006ff089212 */ /* 0x000fe400078e33ff */
[----:B0-----:R-:W-:-:S03]  /*5a80*/  IADD3 R4, RZ, -R11, RZ ;  /* 0x8000000bff047210 */ /* 0x001fc60007ffe0ff */
[----:B------:R-:W-:Y:S02]  /*5a90*/  IMAD R6, R8, R6, RZ ;  /* 0x0000000608067224 */ /* 0x000fe400078e02ff */
[----:B------:R-:W-:Y:S02]  /*5aa0*/  IMAD R4, R4, R5, RZ ;  /* 0x0000000504047224 */ /* 0x000fe400078e02ff */
[----:B------:R-:W-:Y:S02]  /*5ab0*/  IMAD.IADD R9, R7, 0x1, -R6 ;  /* 0x0000000107097824 */ /* 0x000fe400078e0a06 */
[----:B------:R-:W-:-:S03]  /*5ac0*/  IMAD.HI.U32 R4, R11, R4, R10 ;  /* 0x000000040b047227 */ /* 0x000fc600078e000a */
[----:B------:R-:W-:Y:S01]  /*5ad0*/  IABS R0, R9 ;  /* 0x0000000900007213 */ /* 0x000fe20000000000 */
[----:B------:R-:W-:Y:S01]  /*5ae0*/  IMAD.WIDE.U32 R18, R8, c[0x0][0x1e0], R18 ;  /* 0x0000780008127a25 */ /* 0x000fe200078e0012 */
[----:B------:R-:W-:-:S03]  /*5af0*/  LOP3.LUT R9, R9, c[0x0][0x214], RZ, 0x3c, !PT ;  /* 0x0000850009097a12 */ /* 0x000fc600078e3cff */
[----:B------:R-:W-:Y:S01]  /*5b00*/  IMAD.HI.U32 R10, R4, R0, RZ ;  /* 0x00000000040a7227 */ /* 0x000fe200078e00ff */
[----:B------:R-:W-:-:S04]  /*5b10*/  ISETP.GE.AND P1, PT, R9, RZ, PT ;  /* 0x000000ff0900720c */ /* 0x000fc80003f26270 */
[----:B------:R-:W-:-:S05]  /*5b20*/  IADD3 R4, -R10, RZ, RZ ;  /* 0x000000ff0a047210 */ /* 0x000fca0007ffe1ff */
[----:B------:R-:W-:-:S05]  /*5b30*/  IMAD R0, R5, R4, R0 ;  /* 0x0000000405007224 */ /* 0x000fca00078e0200 */
[----:B------:R-:W-:-:S13]  /*5b40*/  ISETP.GT.U32.AND P0, PT, R5, R0, PT ;  /* 0x000000000500720c */ /* 0x000fda0003f04070 */
[----:B------:R-:W-:Y:S01]  /*5b50*/  @!P0 IMAD.IADD R0, R0, 0x1, -R5 ;  /* 0x0000000100008824 */ /* 0x000fe200078e0a05 */
[----:B------:R-:W-:Y:S02]  /*5b60*/  @!P0 IADD3 R10, R10, 0x1, RZ ;  /* 0x000000010a0a8810 */ /* 0x000fe40007ffe0ff */
[----:B------:R-:W-:Y:S02]  /*5b70*/  ISETP.NE.AND P0, PT, RZ, c[0x0][0x214], PT ;  /* 0x00008500ff007a0c */ /* 0x000fe40003f05270 */
[----:B------:R-:W-:Y:S02]  /*5b80*/  ISETP.GE.U32.AND P2, PT, R0, R5, PT ;  /* 0x000000050000720c */ /* 0x000fe40003f46070 */
[----:B------:R-:W-:-:S05]  /*5b90*/  SHF.R.S32.HI R0, RZ, 0x1f, R8 ;  /* 0x0000001fff007819 */ /* 0x000fca0000011408 */
[----:B------:R-:W-:-:S04]  /*5ba0*/  IMAD R0, R0, c[0x0][0x1e0], RZ ;  /* 0x0000780000007a24 */ /* 0x000fc800078e02ff */
[----:B------:R-:W-:Y:S02]  /*5bb0*/  IMAD R8, R8, c[0x0][0x1e4], R0 ;  /* 0x0000790008087a24 */ /* 0x000fe400078e0200 */
[----:B------:R-:W-:-:S03]  /*5bc0*/  @P2 IADD3 R10, R10, 0x1, RZ ;  /* 0x000000010a0a2810 */ /* 0x000fc60007ffe0ff */
[----:B------:R-:W-:Y:S02]  /*5bd0*/  IADD3 R19, R19, R8, RZ ;  /* 0x0000000813137210 */ /* 0x000fe40007ffe0ff */
[----:B------:R-:W-:Y:S01]  /*5be0*/  @!P1 IMAD.MOV R10, RZ, RZ, -R10 ;  /* 0x000000ffff0a9224 */ /* 0x000fe200078e0a0a */
[----:B------:R-:W-:-:S04]  /*5bf0*/  @!P0 LOP3.LUT R10, RZ, c[0x0][0x214], RZ, 0x33, !PT ;  /* 0x00008500ff0a8a12 */ /* 0x000fc800078e33ff */
[----:B------:R-:W-:Y:S01]  /*5c00*/  SHF.R.S32.HI R0, RZ, 0x1f, R10 ;  /* 0x0000001fff007819 */ /* 0x000fe2000001140a */
[C---:B------:R-:W-:Y:S02]  /*5c10*/  IMAD R6, R10.reuse, c[0x0][0x214], R6 ;  /* 0x000085000a067a24 */ /* 0x040fe400078e0206 */
[----:B------:R-:W-:-:S04]  /*5c20*/  IMAD.WIDE.U32 R18, R10, c[0x0][0x1f0], R18 ;  /* 0x00007c000a127a25 */ /* 0x000fc800078e0012 */
[----:B------:R-:W-:Y:S02]  /*5c30*/  IMAD.IADD R6, R7, 0x1, -R6 ;  /* 0x0000000107067824 */ /* 0x000fe400078e0a06 */
[----:B------:R-:W-:-:S03]  /*5c40*/  IMAD R0, R0, c[0x0][0x1f0], RZ ;  /* 0x00007c0000007a24 */ /* 0x000fc600078e02ff */
[----:B------:R-:W-:Y:S01]  /*5c50*/  SHF.R.S32.HI R4, RZ, 0x1f, R6 ;  /* 0x0000001fff047819 */ /* 0x000fe20000011406 */
[----:B------:R-:W-:-:S04]  /*5c60*/  IMAD R0, R10, c[0x0][0x1f4], R0 ;  /* 0x00007d000a007a24 */ /* 0x000fc800078e0200 */
[----:B------:R-:W-:Y:S02]  /*5c70*/  IMAD R4, R4, c[0x0][0x1e8], RZ ;  /* 0x00007a0004047a24 */ /* 0x000fe400078e02ff */
[----:B------:R-:W-:Y:S02]  /*5c80*/  IMAD.IADD R19, R19, 0x1, R0 ;  /* 0x0000000113137824 */ /* 0x000fe400078e0200 */
[C---:B------:R-:W-:Y:S02]  /*5c90*/  IMAD R4, R6.reuse, c[0x0][0x1ec], R4 ;  /* 0x00007b0006047a24 */ /* 0x040fe400078e0204 */
[----:B------:R-:W-:-:S05]  /*5ca0*/  IMAD.WIDE.U32 R6, R6, c[0x0][0x1e8], R18 ;  /* 0x00007a0006067a25 */ /* 0x000fca00078e0012 */
[----:B------:R-:W-:Y:S02]  /*5cb0*/  IADD3 R4, R7, R4, RZ ;  /* 0x0000000407047210 */ /* 0x000fe40007ffe0ff */
[----:B------:R-:W-:-:S04]  /*5cc0*/  LEA R8, P0, R6, c[0x0][0x1d0], 0x1 ;  /* 0x0000740006087a11 */ /* 0x000fc800078008ff */
[----:B------:R-:W-:-:S05]  /*5cd0*/  LEA.HI.X R9, R6, c[0x0][0x1d4], R4, 0x1, P0 ;  /* 0x0000750006097a11 */ /* 0x000fca00000f0c04 */
[----:B------:R-:W-:Y:S01]  /*5ce0*/  STG.E.64 [R8.64], R2 ;  /* 0x0000000208007986 */ /* 0x000fe2000c101b08 */
[----:B------:R-:W-:Y:S05]  /*5cf0*/  EXIT ;  /* 0x000000000000794d */ /* 0x000fea0003800000 */
        .weak           $__internal_0_$__cuda_sm20_div_s64
        .type           $__internal_0_$__cuda_sm20_div_s64,@function
        .size           $__internal_0_$__cuda_sm20_div_s64,(.L_x_5148 - $__internal_0_$__cuda_sm20_div_s64)
$__internal_0_$__cuda_sm20_div_s64:
[----:B------:R-:W-:Y:S02]  /*5d00*/  IADD3 R54, P0, RZ, -R25, RZ ;  /* 0x80000019ff367210 */ /* 0x000fe40007f1e0ff */
[----:B------:R-:W-:-:S03]  /*5d10*/  ISETP.GE.AND P1, PT, R24, RZ, PT ;  /* 0x000000ff1800720c */ /* 0x000fc60003f26270 */
[----:B------:R-:W-:Y:S01]  /*5d20*/  IMAD.X R0, RZ, RZ, ~R24, P0 ;  /* 0x000000ffff007224 */ /* 0x000fe200000e0e18 */
[----:B------:R-:W-:-:S04]  /*5d30*/  SEL R54, R54, R25, !P1 ;  /* 0x0000001936367207 */ /* 0x000fc80004800000 */
[----:B------:R-:W-:-:S04]  /*5d40*/  SEL R55, R0, R24, !P1 ;  /* 0x0000001800377207 */ /* 0x000fc80004800000 */
[----:B------:R-:W0:Y:S08]  /*5d50*/  I2F.U64.RP R0, R54 ;  /* 0x0000003600007312 */ /* 0x000e300000309000 */
[----:B0-----:R-:W0:Y:S02]  /*5d60*/  MUFU.RCP R0, R0 ;  /* 0x0000000000007308 */ /* 0x001e240000001000 */
[----:B0-----:R-:W-:-:S06]  /*5d70*/  IADD3 R0, R0, 0x1ffffffe, RZ ;  /* 0x1ffffffe00007810 */ /* 0x001fcc0007ffe0ff */
[----:B------:R-:W0:Y:S02]  /*5d80*/  F2I.U64.TRUNC R64, R0 ;  /* 0x0000000000407311 */ /* 0x000e24000020d800 */
[----:B0-----:R-:W-:-:S04]  /*5d90*/  IMAD.WIDE.U32 R66, R64, R54, RZ ;  /* 0x0000003640427225 */ /* 0x001fc800078e00ff */
[C---:B------:R-:W-:Y:S01]  /*5da0*/  IMAD R0, R64.reuse, R55, R67 ;  /* 0x0000003740007224 */ /* 0x040fe200078e0243 */
[----:B------:R-:W-:Y:S01]  /*5db0*/  IADD3 R21, P0, RZ, -R66, RZ ;  /* 0x80000042ff157210 */ /* 0x000fe20007f1e0ff */
[----:B------:R-:W-:Y:S02]  /*5dc0*/  IMAD.MOV.U32 R67, RZ, RZ, R64 ;  /* 0x000000ffff437224 */ /* 0x000fe400078e0040 */
[----:B------:R-:W-:Y:S02]  /*5dd0*/  IMAD R0, R65, R54, R0 ;  /* 0x0000003641007224 */ /* 0x000fe400078e0200 */
[----:B------:R-:W-:-:S04]  /*5de0*/  IMAD.HI.U32 R66, R64, R21, RZ ;  /* 0x0000001540427227 */ /* 0x000fc800078e00ff */
[----:B------:R-:W-:-:S04]  /*5df0*/  IMAD.X R0, RZ, RZ, ~R0, P0 ;  /* 0x000000ffff007224 */ /* 0x000fc800000e0e00 */
[----:B------:R-:W-:-:S04]  /*5e00*/  IMAD.WIDE.U32 R66, P0, R64, R0, R66 ;  /* 0x0000000040427225 */ /* 0x000fc80007800042 */
[----:B------:R-:W-:-:S04]  /*5e10*/  IMAD.HI.U32 R29, R65, R0, RZ ;  /* 0x00000000411d7227 */ /* 0x000fc800078e00ff */
[----:B------:R-:W-:-:S04]  /*5e20*/  IMAD.HI.U32 R21, P1, R65, R21, R66 ;  /* 0x0000001541157227 */ /* 0x000fc80007820042 */
[----:B------:R-:W-:Y:S02]  /*5e30*/  IMAD R0, R65, R0, RZ ;  /* 0x0000000041007224 */ /* 0x000fe400078e02ff */
[----:B------:R-:W-:-:S03]  /*5e40*/  IMAD.X R29, R29, 0x1, R65, P0 ;  /* 0x000000011d1d7824 */ /* 0x000fc600000e0641 */
[----:B------:R-:W-:-:S04]  /*5e50*/  IADD3 R65, P0, R0, R21, RZ ;  /* 0x0000001500417210 */ /* 0x000fc80007f1e0ff */
[----:B------:R-:W-:Y:S01]  /*5e60*/  IADD3.X R29, RZ, RZ, R29, P0, P1 ;  /* 0x000000ffff1d7210 */ /* 0x000fe200007e241d */
[----:B------:R-:W-:Y:S01]  /*5e70*/  IMAD.WIDE.U32 R66, R65, R54, RZ ;  /* 0x0000003641427225 */ /* 0x000fe200078e00ff */
[----:B------:R-:W-:-:S03]  /*5e80*/  ISETP.GE.AND P1, PT, R19, RZ, PT ;  /* 0x000000ff1300720c */ /* 0x000fc60003f26270 */
[----:B------:R-:W-:Y:S01]  /*5e90*/  IMAD R21, R65, R55, R67 ;  /* 0x0000003741157224 */ /* 0x000fe200078e0243 */
[----:B------:R-:W-:-:S03]  /*5ea0*/  IADD3 R22, P0, RZ, -R66, RZ ;  /* 0x80000042ff167210 */ /* 0x000fc60007f1e0ff */
[----:B------:R-:W-:Y:S02]  /*5eb0*/  IMAD R21, R29, R54, R21 ;  /* 0x000000361d157224 */ /* 0x000fe400078e0215 */
[----:B------:R-:W-:-:S04]  /*5ec0*/  IMAD.HI.U32 R64, R65, R22, RZ ;  /* 0x0000001641407227 */ /* 0x000fc800078e00ff */
[----:B------:R-:W-:-:S04]  /*5ed0*/  IMAD.X R21, RZ, RZ, ~R21, P0 ;  /* 0x000000ffff157224 */ /* 0x000fc800000e0e15 */
[----:B------:R-:W-:-:S04]  /*5ee0*/  IMAD.WIDE.U32 R64, P0, R65, R21, R64 ;  /* 0x0000001541407225 */ /* 0x000fc80007800040 */
[----:B------:R-:W-:-:S04]  /*5ef0*/  IMAD.HI.U32 R0, R29, R21, RZ ;  /* 0x000000151d007227 */ /* 0x000fc800078e00ff */
[----:B------:R-:W-:-:S04]  /*5f00*/  IMAD.HI.U32 R22, P4, R29, R22, R64 ;  /* 0x000000161d167227 */ /* 0x000fc80007880040 */
[----:B------:R-:W-:Y:S02]  /*5f10*/  IMAD R21, R29, R21, RZ ;  /* 0x000000151d157224 */ /* 0x000fe400078e02ff */
[----:B------:R-:W-:Y:S02]  /*5f20*/  IMAD.X R0, R0, 0x1, R29, P0 ;  /* 0x0000000100007824 */ /* 0x000fe400000e061d */
[----:B------:R-:W-:Y:S01]  /*5f30*/  IMAD.MOV.U32 R65, RZ, RZ, RZ ;  /* 0x000000ffff417224 */ /* 0x000fe200078e00ff */
[----:B------:R-:W-:Y:S02]  /*5f40*/  IADD3 R29, P2, R21, R22, RZ ;  /* 0x00000016151d7210 */ /* 0x000fe40007f5e0ff */
[-C--:B------:R-:W-:Y:S02]  /*5f50*/  IADD3 R22, P0, RZ, -R28.reuse, RZ ;  /* 0x8000001cff167210 */ /* 0x080fe40007f1e0ff */
[----:B------:R-:W-:Y:S02]  /*5f60*/  IADD3.X R0, RZ, RZ, R0, P2, P4 ;  /* 0x000000ffff007210 */ /* 0x000fe400017e8400 */
[----:B------:R-:W-:Y:S01]  /*5f70*/  SEL R22, R22, R28, !P1 ;  /* 0x0000001c16167207 */ /* 0x000fe20004800000 */
[----:B------:R-:W-:-:S04]  /*5f80*/  IMAD.X R21, RZ, RZ, ~R19, P0 ;  /* 0x000000ffff157224 */ /* 0x000fc800000e0e13 */
[----:B------:R-:W-:Y:S01]  /*5f90*/  IMAD.HI.U32 R64, R29, R22, RZ ;  /* 0x000000161d407227 */ /* 0x000fe200078e00ff */
[----:B------:R-:W-:-:S05]  /*5fa0*/  SEL R21, R21, R19, !P1 ;  /* 0x0000001315157207 */ /* 0x000fca0004800000 */
[----:B------:R-:W-:-:S06]  /*5fb0*/  IMAD.WIDE.U32 R28, R29, R21, R64 ;  /* 0x000000151d1c7225 */ /* 0x000fcc00078e0040 */
[----:B------:R-:W-:-:S04]  /*5fc0*/  IMAD.HI.U32 R28, P2, R0, R22, R28 ;  /* 0x00000016001c7227 */ /* 0x000fc8000784001c */
[CC--:B------:R-:W-:Y:S02]  /*5fd0*/  IMAD R29, R0.reuse, R21.reuse, RZ ;  /* 0x00000015001d7224 */ /* 0x0c0fe400078e02ff */
[----:B------:R-:W-:-:S03]  /*5fe0*/  IMAD.HI.U32 R0, R0, R21, RZ ;  /* 0x0000001500007227 */ /* 0x000fc600078e00ff */
[----:B------:R-:W-:Y:S02]  /*5ff0*/  IADD3 R29, P1, R29, R28, RZ ;  /* 0x0000001c1d1d7210 */ /* 0x000fe40007f3e0ff */
[----:B------:R-:W-:-:S03]  /*6000*/  IADD3.X R0, R0, RZ, RZ, P2, !PT ;  /* 0x000000ff00007210 */ /* 0x000fc600017fe4ff */
[----:B------:R-:W-:-:S04]  /*6010*/  IMAD.WIDE.U32 R64, R29, R54, RZ ;  /* 0x000000361d407225 */ /* 0x000fc800078e00ff */
[----:B------:R-:W-:Y:S01]  /*6020*/  IMAD R28, R29, R55, R65 ;  /* 0x000000371d1c7224 */ /* 0x000fe200078e0241 */
[----:B------:R-:W-:Y:S01]  /*6030*/  IADD3 R22, P0, -R64, R22, RZ ;  /* 0x0000001640167210 */ /* 0x000fe20007f1e1ff */
[----:B------:R-:W-:-:S03]  /*6040*/  IMAD.X R0, RZ, RZ, R0, P1 ;  /* 0x000000ffff007224 */ /* 0x000fc600008e0600 */
[-C--:B------:R-:W-:Y:S01]  /*6050*/  ISETP.GE.U32.AND P2, PT, R22, R54.reuse, PT ;  /* 0x000000361600720c */ /* 0x080fe20003f46070 */
[----:B------:R-:W-:-:S04]  /*6060*/  IMAD R28, R0, R54, R28 ;  /* 0x00000036001c7224 */ /* 0x000fc800078e021c */
[----:B------:R-:W-:Y:S01]  /*6070*/  IMAD.X R21, R21, 0x1, ~R28, P0 ;  /* 0x0000000115157824 */ /* 0x000fe200000e0e1c */
[----:B------:R-:W-:-:S04]  /*6080*/  IADD3 R28, P0, R22, -R54, RZ ;  /* 0x80000036161c7210 */ /* 0x000fc80007f1e0ff */
[----:B------:R-:W-:-:S04]  /*6090*/  ISETP.GE.U32.AND.EX P2, PT, R21, R55, PT, P2 ;  /* 0x000000371500720c */ /* 0x000fc80003f46120 */
[----:B------:R-:W-:Y:S01]  /*60a0*/  SEL R28, R28, R22, P2 ;  /* 0x000000161c1c7207 */ /* 0x000fe20001000000 */
[----:B------:R-:W-:-:S03]  /*60b0*/  IMAD.X R22, R21, 0x1, ~R55, P0 ;  /* 0x0000000115167824 */ /* 0x000fc600000e0e37 */
[----:B------:R-:W-:Y:S02]  /*60c0*/  ISETP.GE.U32.AND P1, PT, R28, R54, PT ;  /* 0x000000361c00720c */ /* 0x000fe40003f26070 */
[----:B------:R-:W-:Y:S02]  /*60d0*/  SEL R22, R22, R21, P2 ;  /* 0x0000001516167207 */ /* 0x000fe40001000000 */
[----:B------:R-:W-:Y:S02]  /*60e0*/  IADD3 R21, P0, R29, 0x1, RZ ;  /* 0x000000011d157810 */ /* 0x000fe40007f1e0ff */
[----:B------:R-:W-:Y:S02]  /*60f0*/  ISETP.GE.U32.AND.EX P1, PT, R22, R55, PT, P1 ;  /* 0x000000371600720c */ /* 0x000fe40003f26110 */
[----:B------:R-:W-:Y:S01]  /*6100*/  SEL R29, R21, R29, P2 ;  /* 0x0000001d151d7207 */ /* 0x000fe20001000000 */
[----:B------:R-:W-:Y:S01]  /*6110*/  IMAD.X R21, RZ, RZ, R0, P0 ;  /* 0x000000ffff157224 */ /* 0x000fe200000e0600 */
[----:B------:R-:W-:-:S02]  /*6120*/  LOP3.LUT R28, R24, R19, RZ, 0x3c, !PT ;  /* 0x00000013181c7212 */ /* 0x000fc400078e3cff */
[----:B------:R-:W-:Y:S02]  /*6130*/  IADD3 R22, P0, R29, 0x1, RZ ;  /* 0x000000011d167810 */ /* 0x000fe40007f1e0ff */
[----:B------:R-:W-:Y:S02]  /*6140*/  SEL R21, R21, R0, P2 ;  /* 0x0000000015157207 */ /* 0x000fe40001000000 */
[----:B------:R-:W-:Y:S02]  /*6150*/  SEL R22, R22, R29, P1 ;  /* 0x0000001d16167207 */ /* 0x000fe40000800000 */
[-C--:B------:R-:W-:Y:S02]  /*6160*/  IADD3.X R0, RZ, R21.reuse, RZ, P0, !PT ;  /* 0x00000015ff007210 */ /* 0x080fe400007fe4ff */
[----:B------:R-:W-:Y:S02]  /*6170*/  ISETP.GE.AND P2, PT, R28, RZ, PT ;  /* 0x000000ff1c00720c */ /* 0x000fe40003f46270 */
[----:B------:R-:W-:-:S02]  /*6180*/  SEL R21, R0, R21, P1 ;  /* 0x0000001500157207 */ /* 0x000fc40000800000 */
[-C--:B------:R-:W-:Y:S02]  /*6190*/  IADD3 R0, P1, RZ, -R22.reuse, RZ ;  /* 0x80000016ff007210 */ /* 0x080fe40007f3e0ff */
[----:B------:R-:W-:Y:S02]  /*61a0*/  ISETP.NE.U32.AND P0, PT, R25, RZ, PT ;  /* 0x000000ff1900720c */ /* 0x000fe40003f05070 */
[----:B------:R-:W-:Y:S01]  /*61b0*/  SEL R0, R0, R22, !P2 ;  /* 0x0000001600007207 */ /* 0x000fe20005000000 */
[----:B------:R-:W-:Y:S01]  /*61c0*/  IMAD.X R25, RZ, RZ, ~R21, P1 ;  /* 0x000000ffff197224 */ /* 0x000fe200008e0e15 */
[----:B------:R-:W-:Y:S01]  /*61d0*/  ISETP.NE.AND.EX P0, PT, R24, RZ, PT, P0 ;  /* 0x000000ff1800720c */ /* 0x000fe20003f05300 */
[----:B------:R-:W-:Y:S02]  /*61e0*/  IMAD.MOV.U32 R22, RZ, RZ, R23 ;  /* 0x000000ffff167224 */ /* 0x000fe400078e0017 */
[----:B------:R-:W-:Y:S01]  /*61f0*/  IMAD.MOV.U32 R23, RZ, RZ, 0x0 ;  /* 0x00000000ff177424 */ /* 0x000fe200078e00ff */
[----:B------:R-:W-:-:S02]  /*6200*/  SEL R25, R25, R21, !P2 ;  /* 0x0000001519197207 */ /* 0x000fc40005000000 */
[----:B------:R-:W-:Y:S02]  /*6210*/  SEL R0, R0, 0xffffffff, P0 ;  /* 0xffffffff00007807 */ /* 0x000fe40000000000 */
[----:B------:R-:W-:Y:S01]  /*6220*/  SEL R25, R25, 0xffffffff, P0 ;  /* 0xffffffff19197807 */ /* 0x000fe20000000000 */
[----:B------:R-:W-:Y:S06]  /*6230*/  RET.REL.NODEC R22 `(_ZN5flash32flash_fwd_splitkv_combine_kernelI23Flash_fwd_kernel_traitsILi32ELi64ELi256ELi4ELb0ELb0EN7cutlass10bfloat16_tE19Flash_kernel_traitsILi32ELi64ELi256ELi4ES3_EELi16ELi7ELb0EEEvNS_16Flash_fwd_paramsE) ;  /* 0xffff9dc016007950 */ /* 0x000fec0003c3ffff */
.L_x_45:
[----:B------:R-:W-:-:S00]  /*6240*/  BRA `(.L_x_45) ;  /* 0xfffffff000007947 */ /* 0x000fc0000383ffff */
[----:B------:R-:W-:-:S00]  /*6250*/  NOP ;  /* 0x0000000000007918 */ /* 0x000fc00000000000 */
        /* <DEDUP_REMOVED lines=10> */
.L_x_5148:


//--------------------- .text._ZN5flash32flash_fwd_splitkv_combine_kernelI23Flash_fwd_kernel_traitsILi32ELi64ELi256ELi4ELb0ELb0EN7cutlass10bfloat16_tE19Flash_kernel_traitsILi32ELi64ELi256ELi4ES3_EELi16ELi6ELb0EEEvNS_16Flash_fwd_paramsE --------------------------
	.section	.text._ZN5flash32flash_fwd_splitkv_combine_kernelI23Flash_fwd_kernel_traitsILi32ELi64ELi256ELi4ELb0ELb0EN7cutlass10bfloat16_tE19Flash_kernel_traitsILi32ELi64ELi256ELi4ES3_EELi16ELi6ELb0EEEvNS_16Flash_fwd_paramsE,"ax",@progbits
	.sectioninfo	@"SHI_REGISTERS=62"
	.align	128
        .global         _ZN5flash32flash_fwd_splitkv_combine_kernelI23Flash_fwd_kernel_traitsILi32ELi64ELi256ELi4ELb0ELb0EN7cutlass10bfloat16_tE19Flash_kernel_traitsILi32ELi64ELi256ELi4ES3_EELi16ELi6ELb0EEEvNS_16Flash_fwd_paramsE
        .type           _ZN5flash32flash_fwd_splitkv_combine_kernelI23Flash_fwd_kernel_traitsILi32ELi64ELi256ELi4ELb0ELb0EN7cutlass10bfloat16_tE19Flash_kernel_traitsILi32ELi64ELi256ELi4ES3_EELi16ELi6ELb0EEEvNS_16Flash_fwd_paramsE,@function
        .size           _ZN5flash32flash_fwd_splitkv_combine_kernelI23Flash_fwd_kernel_traitsILi32ELi64ELi256ELi4ELb0ELb0EN7cutlass10bfloat16_tE19Flash_kernel_traitsILi32ELi64ELi256ELi4ES3_EELi16ELi6ELb0EEEvNS_16Flash_fwd_paramsE,(.L_x_5149 - _ZN5flash32flash_fwd_splitkv_combine_kernelI23Flash_fwd_kernel_traitsILi32ELi64ELi256ELi4ELb0ELb0EN7cutlass10bfloat16_tE19Flash_kernel_traitsILi32ELi64ELi256ELi4ES3_EELi16ELi6ELb0EEEvNS_16Flash_fwd_paramsE)
        .other          _ZN5flash32flash_fwd_splitkv_combine_kernelI23Flash_fwd_kernel_traitsILi32ELi64ELi256ELi4ELb0ELb0EN7cutlass10bfloat16_tE19Flash_kernel_traitsILi32ELi64ELi256ELi4ES3_EELi16ELi6ELb0EEEvNS_16Flash_fwd_paramsE,@"STO_CUDA_ENTRY STV_DEFAULT"
_ZN5flash32flash_fwd_splitkv_combine_kernelI23Flash_fwd_kernel_traitsILi32ELi64ELi256ELi4ELb0ELb0EN7cutlass10bfloat16_tE19Flash_kernel_traitsILi32ELi64ELi256ELi4ES3_EELi16ELi6ELb0EEEvNS_16Flash_fwd_paramsE:
.text._ZN5flash32flash_fwd_splitkv_combine_kernelI23Flash_fwd_kernel_traitsILi32ELi64ELi256ELi4ELb0ELb0EN7cutlass10bfloat16_tE19Flash_kernel_traitsILi32ELi64ELi256ELi4ES3_EELi16ELi6ELb0EEEvNS_16Flash_fwd_paramsE:
        /* <DEDUP_REMOVED lines=23> */
[----:B------:R-:W-:Y:S05]  /*0170*/  CALL.REL.NOINC `($__internal_1_$__cuda_sm20_div_s64) ;  /* 0x00004d8000007944 */ /* 0x000fea0003c00000 */
[----:B------:R-:W-:Y:S02]  /*0180*/  MOV R8, R0 ;  /* 0x0000000000087202 */ /* 0x000fe40000000f00 */
[----:B------:R-:W-:Y:S01]  /*0190*/  MOV R9, R25 ;  /* 0x0000001900097202 */ /* 0x000fe20000000f00 */
[----:B------:R-:W-:Y:S05]  /*01a0*/  BRA `(.L_x_47) ;  /* 0x0000013000007947 */ /* 0x000fea0003800000 */
.L_x_46:
        /* <DEDUP_REMOVED lines=19> */
.L_x_47:
        /* <DEDUP_REMOVED lines=17> */
.L_x_49:
        /* <DEDUP_REMOVED lines=19> */
.L_x_50:
[----:B------:R-:W-:Y:S05]  /*0520*/  BSYNC B0 ;  /* 0x0000000000007941 */ /* 0x000fea0003800000 */
.L_x_48:
        /* <DEDUP_REMOVED lines=57> */
.L_x_52:
        /* <DEDUP_REMOVED lines=19> */
.L_x_53:
[----:B------:R-:W-:Y:S05]  /*09f0*/  BSYNC B0 ;  /* 0x0000000000007941 */ /* 0x000fea0003800000 */
.L_x_51:
        /* <DEDUP_REMOVED lines=106> */
.L_x_55:
        /* <DEDUP_REMOVED lines=19> */
.L_x_56:
[----:B------:R-:W-:Y:S05]  /*11d0*/  BSYNC B0 ;  /* 0x0000000000007941 */ /* 0x000fea0003800000 */
.L_x_54:
        /* <DEDUP_REMOVED lines=14> */
[----:B------:R-:W-:Y:S02]  /*12c0*/  IADD3.X R31, R19, UR6, RZ, P0, !PT ;  /* 0x00000006131f7c10 */ /* 0x000fe400087fe4ff */
[----:B------:R-:W-:Y:S02]  /*12d0*/  ISETP.GE.OR P4, PT, R21, c[0x0][0x314], !P2 ;  /* 0x0000c50015007a0c */ /* 0x000fe40005786670 */
[C---:B------:R-:W-:Y:S02]  /*12e0*/  ISETP.GE.OR P0, PT, R27.reuse, c[0x0][0x314], !P2 ;  /* 0x0000c5001b007a0c */ /* 0x040fe40005706670 */
[----:B------:R-:W-:Y:S02]  /*12f0*/  IADD3 R9, R27, 0x10, RZ ;  /* 0x000000101b097810 */ /* 0x000fe40007ffe0ff */
[----:B------:R-:W-:Y:S02]  /*1300*/  ISETP.GE.OR P6, PT, R20, c[0x0][0x314], !P2 ;  /* 0x0000c50014007a0c */ /* 0x000fe400057c6670 */
[----:B------:R-:W-:-:S05]  /*1310*/  ISETP.GE.OR P1, PT, R9, c[0x0][0x314], !P2 ;  /* 0x0000c50009007a0c */ /* 0x000fca0005726670 */
[----:B------:R-:W-:Y:S01]  /*1320*/  @!P4 SHF.R.S32.HI R0, RZ, 0x1f, R21 ;  /* 0x0000001fff00c819 */ /* 0x000fe20000011415 */
[----:B------:R-:W-:-:S04]  /*1330*/  @!P4 IMAD.WIDE.U32 R24, R12, R21, R30 ;  /* 0x000000150c18c225 */ /* 0x000fc800078e001e */
[----:B------:R-:W-:Y:S01]  /*1340*/  @!P4 IMAD R0, R0, R12, RZ ;  /* 0x0000000c0000c224 */ /* 0x000fe200078e02ff */
[----:B------:R-:W-:Y:S01]  /*1350*/  @!P4 LEA R22, P3, R24, c[0x0][0x208], 0x2 ;  /* 0x000082001816ca11 */ /* 0x000fe200078610ff */
[----:B------:R-:W-:Y:S01]  /*1360*/  @!P0 IMAD.MOV.U32 R36, RZ, RZ, R30 ;  /* 0x000000ffff248224 */ /* 0x000fe200078e001e */
[----:B------:R-:W-:Y:S01]  /*1370*/  @!P1 SHF.R.S32.HI R19, RZ, 0x1f, R9 ;  /* 0x0000001fff139819 */ /* 0x000fe20000011409 */
[----:B------:R-:W-:Y:S02]  /*1380*/  @!P4 IMAD R0, R21, R5, R0 ;  /* 0x000000051500c224 */ /* 0x000fe400078e0200 */
[----:B------:R-:W-:Y:S02]  /*1390*/  @!P0 IMAD.MOV.U32 R37, RZ, RZ, R31 ;  /* 0x000000ffff258224 */ /* 0x000fe400078e001f */
[----:B------:R-:W-:Y:S02]  /*13a0*/  @!P4 IMAD.IADD R0, R25, 0x1, R0 ;  /* 0x000000011900c824 */ /* 0x000fe400078e0200 */
[----:B------:R-:W-:-:S02]  /*13b0*/  IMAD.MOV.U32 R25, RZ, RZ, -0x800000 ;  /* 0xff800000ff197424 */ /* 0x000fc400078e00ff */
[-C--:B------:R-:W-:Y:S01]  /*13c0*/  @!P1 IMAD R19, R19, R12.reuse, RZ ;  /* 0x0000000c13139224 */ /* 0x080fe200078e02ff */
[----:B------:R-:W-:Y:S01]  /*13d0*/  @!P4 LEA.HI.X R23, R24, c[0x0][0x20c], R0, 0x2, P3 ;  /* 0x000083001817ca11 */ /* 0x000fe200018f1400 */
[----:B------:R-:W-:Y:S01]  /*13e0*/  @!P1 IMAD.MOV.U32 R42, RZ, RZ, R30 ;  /* 0x000000ffff2a9224 */ /* 0x000fe200078e001e */
[----:B------:R-:W-:Y:S01]  /*13f0*/  @!P0 SHF.R.S32.HI R0, RZ, 0x1f, R27 ;  /* 0x0000001fff008819 */ /* 0x000fe2000001141b */
[----:B------:R-:W-:Y:S01]  /*1400*/  @!P0 IMAD.WIDE.U32 R36, R12, R27, R36 ;  /* 0x0000001b0c248225 */ /* 0x000fe200078e0024 */
[----:B------:R-:W-:Y:S01]  /*1410*/  IADD3 R24, R27, 0x20, RZ ;  /* 0x000000201b187810 */ /* 0x000fe20007ffe0ff */
[----:B------:R0:W2:Y:S02]  /*1420*/  @!P4 LDG.E R25, [R22.64] ;  /* 0x000000081619c981 */ /* 0x0000a4000c1e1900 */
[----:B------:R-:W-:Y:S01]  /*1430*/  @!P0 IMAD R0, R0, R12, RZ ;  /* 0x0000000c00008224 */ /* 0x000fe200078e02ff */
[----:B------:R-:W-:Y:S01]  /*1440*/  ISETP.GE.OR P5, PT, R24, c[0x0][0x314], !P2 ;  /* 0x0000c50018007a0c */ /* 0x000fe200057a6670 */
[----:B------:R-:W-:-:S02]  /*1450*/  @!P1 IMAD.MOV.U32 R43, RZ, RZ, R31 ;  /* 0x000000ffff2b9224 */ /* 0x000fc400078e001f */
[----:B------:R-:W-:Y:S01]  /*1460*/  @!P0 IMAD R0, R27, R5, R0 ;  /* 0x000000051b008224 */ /* 0x000fe200078e0200 */
[----:B------:R-:W-:Y:S01]  /*1470*/  @!P0 LEA R32, P3, R36, c[0x0][0x208], 0x2 ;  /* 0x0000820024208a11 */ /* 0x000fe200078610ff */
[----:B------:R-:W-:-:S04]  /*1480*/  @!P1 IMAD.WIDE.U32 R42, R12, R9, R42 ;  /* 0x000000090c2a9225 */ /* 0x000fc800078e002a */
[----:B------:R-:W-:Y:S02]  /*1490*/  @!P0 IMAD.IADD R0, R37, 0x1, R0 ;  /* 0x0000000125008824 */ /* 0x000fe400078e0200 */
[----:B------:R-:W-:Y:S01]  /*14a0*/  @!P1 IMAD R19, R9, R5, R19 ;  /* 0x0000000509139224 */ /* 0x000fe200078e0213 */
[----:B------:R-:W-:Y:S01]  /*14b0*/  @!P6 SHF.R.S32.HI R9, RZ, 0x1f, R20 ;  /* 0x0000001fff09e819 */ /* 0x000fe20000011414 */
[----:B------:R-:W-:Y:S01]  /*14c0*/  IMAD.MOV.U32 R26, RZ, RZ, -0x800000 ;  /* 0xff800000ff1a7424 */ /* 0x000fe200078e00ff */
[C---:B------:R-:W-:Y:S02]  /*14d0*/  IADD3 R21, R27.reuse, 0x38, RZ ;  /* 0x000000381b157810 */ /* 0x040fe40007ffe0ff */
[C---:B0-----:R-:W-:Y:S02]  /*14e0*/  IADD3 R23, R27.reuse, 0x28, RZ ;  /* 0x000000281b177810 */ /* 0x041fe40007ffe0ff */
[----:B------:R-:W-:Y:S02]  /*14f0*/  IADD3 R22, R27, 0x30, RZ ;  /* 0x000000301b167810 */ /* 0x000fe40007ffe0ff */
[----:B------:R-:W-:-:S02]  /*1500*/  ISETP.GE.OR P4, PT, R23, c[0x0][0x314], !P2 ;  /* 0x0000c50017007a0c */ /* 0x000fc40005786670 */
[----:B------:R-:W-:Y:S01]  /*1510*/  @!P0 LEA.HI.X R33, R36, c[0x0][0x20c], R0, 0x2, P3 ;  /* 0x0000830024218a11 */ /* 0x000fe200018f1400 */
[----:B------:R-:W-:Y:S01]  /*1520*/  @!P6 IMAD.MOV.U32 R34, RZ, RZ, R30 ;  /* 0x000000ffff22e224 */ /* 0x000fe200078e001e */
[----:B------:R-:W-:Y:S01]  /*1530*/  ISETP.GE.OR P3, PT, R22, c[0x0][0x314], !P2 ;  /* 0x0000c50016007a0c */ /* 0x000fe20005766670 */
[----:B------:R-:W-:Y:S01]  /*1540*/  @!P6 IMAD.MOV.U32 R35, RZ, RZ, R31 ;  /* 0x000000ffff23e224 */ /* 0x000fe200078e001f */
[----:B------:R-:W-:Y:S01]  /*1550*/  ISETP.GE.OR P2, PT, R21, c[0x0][0x314], !P2 ;  /* 0x0000c50015007a0c */ /* 0x000fe20005746670 */
[----:B------:R-:W-:Y:S01]  /*1560*/  @!P6 IMAD R9, R9, R12, RZ ;  /* 0x0000000c0909e224 */ /* 0x000fe200078e02ff */
        /* <DEDUP_REMOVED lines=40> */
[----:B------:R0:W4:Y:S01]  /*17f0*/  @!P1 LDG.E R0, [R36.64] ;  /* 0x0000000824009981 */ /* 0x000122000c1e1900 */
[----:B------:R-:W-:Y:S02]  /*1800*/  @!P2 IMAD.IADD R9, R31, 0x1, R9 ;  /* 0x000000011f09a824 */ /* 0x000fe400078e0209 */
[----:B------:R-:W-:Y:S02]  /*1810*/  @!P3 IMAD.IADD R19, R49, 0x1, R19 ;  /* 0x000000013113b824 */ /* 0x000fe400078e0213 */
[----:B------:R-:W-:Y:S01]  /*1820*/  IMAD.MOV.U32 R21, RZ, RZ, -0x800000 ;  /* 0xff800000ff157424 */ /* 0x000fe200078e00ff */
[----:B------:R-:W-:Y:S01]  /*1830*/  @!P2 LEA.HI.X R33, R30, c[0x0][0x20c], R9, 0x2, P0 ;  /* 0x000083001e21aa11 */ /* 0x000fe200000f1409 */
[----:B------:R-:W5:Y:S01]  /*1840*/  @!P6 LDG.E R20, [R42.64] ;  /* 0x000000082a14e981 */ /* 0x000f62000c1e1900 */
[----:B------:R-:W-:-:S02]  /*1850*/  IMAD.MOV.U32 R9, RZ, RZ, -0x800000 ;  /* 0xff800000ff097424 */ /* 0x000fc400078e00ff */
[----:B------:R-:W-:Y:S01]  /*1860*/  IMAD.MOV.U32 R24, RZ, RZ, -0x800000 ;  /* 0xff800000ff187424 */ /* 0x000fe200078e00ff */
[----:B------:R1:W5:Y:S04]  /*1870*/  @!P2 LDG.E R21, [R32.64] ;  /* 0x000000082015a981 */ /* 0x000368000c1e1900 */
[----:B------:R-:W5:Y:S01]  /*1880*/  @!P5 LDG.E R9, [R34.64] ;  /* 0x000000082209d981 */ /* 0x000f62000c1e1900 */
[----:B0-----:R-:W-:-:S04]  /*1890*/  @!P3 LEA R36, P1, R48, c[0x0][0x208], 0x2 ;  /* 0x000082003024ba11 */ /* 0x001fc800078210ff */
[----:B------:R-:W-:Y:S01]  /*18a0*/  @!P3 LEA.HI.X R37, R48, c[0x0][0x20c], R19, 0x2, P1 ;  /* 0x000083003025ba11 */ /* 0x000fe200008f1413 */
[----:B------:R-:W-:-:S04]  /*18b0*/  IMAD.MOV.U32 R19, RZ, RZ, -0x800000 ;  /* 0xff800000ff137424 */ /* 0x000fc800078e00ff */
[----:B------:R-:W5:Y:S04]  /*18c0*/  @!P3 LDG.E R24, [R36.64] ;  /* 0x000000082418b981 */ /* 0x000f68000c1e1900 */
[----:B------:R0:W5:Y:S01]  /*18d0*/  @!P4 LDG.E R19, [R22.64] ;  /* 0x000000081613c981 */ /* 0x000162000c1e1900 */
[----:B------:R-:W-:-:S04]  /*18e0*/  IABS R29, c[0x0][0x1c0] ;  /* 0x00007000001d7a13 */ /* 0x000fc80000000000 */
[----:B-1----:R-:W1:Y:S08]  /*18f0*/  I2F.U32.RP R32, R29 ;  /* 0x0000001d00207306 */ /* 0x002e700000209000 */
[----:B-1----:R-:W1:Y:S02]  /*1900*/  MUFU.RCP R32, R32 ;  /* 0x0000002000207308 */ /* 0x002e640000001000 */
[----:B-1----:R-:W-:-:S06]  /*1910*/  IADD3 R32, R32, 0xffffffe, RZ ;  /* 0x0ffffffe20207810 */ /* 0x002fcc0007ffe0ff */
[----:B------:R-:W1:Y:S01]  /*1920*/  F2I.FTZ.U32.TRUNC.NTZ R33, R32 ;  /* 0x0000002000217305 */ /* 0x000e62000021f000 */
[----:B0-----:R-:W-:Y:S01]  /*1930*/  IABS R23, R6 ;  /* 0x0000000600177213 */ /* 0x001fe20000000000 */
[----:B-1----:R-:W-:Y:S02]  /*1940*/  IMAD.MOV R22, RZ, RZ, -R33 ;  /* 0x000000ffff167224 */ /* 0x002fe400078e0a21 */
[----:B------:R-:W-:Y:S02]  /*1950*/  IMAD.MOV.U32 R32, RZ, RZ, RZ ;  /* 0x000000ffff207224 */ /* 0x000fe400078e00ff */
[----:B------:R-:W-:Y:S01]  /*1960*/  IMAD R30, R22, R29, RZ ;  /* 0x0000001d161e7224 */ /* 0x000fe200078e02ff */
[----:B------:R-:W-:-:S03]  /*1970*/  IABS R22, c[0x0][0x1c0] ;  /* 0x0000700000167a13 */ /* 0x000fc60000000000 */
[----:B------:R-:W-:-:S04]  /*1980*/  IMAD.HI.U32 R30, R33, R30, R32 ;  /* 0x0000001e211e7227 */ /* 0x000fc800078e0020 */
[----:B------:R-:W-:Y:S02]  /*1990*/  IMAD.MOV R22, RZ, RZ, -R22 ;  /* 0x000000ffff167224 */ /* 0x000fe400078e0a16 */
[----:B------:R-:W-:Y:S01]  /*19a0*/  IMAD.HI.U32 R30, R30, R23, RZ ;  /* 0x000000171e1e7227 */ /* 0x000fe200078e00ff */
[----:B------:R-:W-:-:S03]  /*19b0*/  ISETP.GT.AND P1, PT, R39, 0x37f, PT ;  /* 0x0000037f2700780c */ /* 0x000fc60003f24270 */
[----:B------:R-:W-:Y:S01]  /*19c0*/  IMAD R22, R30, R22, R23 ;  /* 0x000000161e167224 */ /* 0x000fe200078e0217 */
[C---:B------:R-:W-:Y:S02]  /*19d0*/  ISETP.GT.AND P2, PT, R39.reuse, 0x3ff, PT ;  /* 0x000003ff2700780c */ /* 0x040fe40003f44270 */
[----:B------:R-:W-:Y:S02]  /*19e0*/  ISETP.GT.AND P0, PT, R39, 0x2ff, PT ;  /* 0x000002ff2700780c */ /* 0x000fe40003f04270 */
[----:B------:R-:W-:Y:S02]  /*19f0*/  ISETP.GT.U32.AND P4, PT, R29, R22, PT ;  /* 0x000000161d00720c */ /* 0x000fe40003f84070 */
[----:B------:R-:W-:Y:S01]  /*1a00*/  ISETP.GT.AND P3, PT, R39, 0x27f, PT ;  /* 0x0000027f2700780c */ /* 0x000fe20003f64270 */
[----:B------:R-:W-:Y:S01]  /*1a10*/  IMAD R27, R27, 0x11, R28 ;  /* 0x000000111b1b7824 */ /* 0x000fe200078e021c */
[----:B------:R-:W-:-:S09]  /*1a20*/  ISETP.GT.AND P6, PT, R39, 0x7f, PT ;  /* 0x0000007f2700780c */ /* 0x000fd20003fc4270 */
[----:B------:R-:W-:Y:S01]  /*1a30*/  @!P4 IMAD.IADD R22, R22, 0x1, -R29 ;  /* 0x000000011616c824 */ /* 0x000fe200078e0a1d */
[----:B------:R-:W-:Y:S02]  /*1a40*/  LOP3.LUT R6, R6, c[0x0][0x1c0], RZ, 0x3c, !PT ;  /* 0x0000700006067a12 */ /* 0x000fe400078e3cff */
[----:B------:R-:W-:Y:S01]  /*1a50*/  @!P4 IADD3 R30, R30, 0x1, RZ ;  /* 0x000000011e1ec810 */ /* 0x000fe20007ffe0ff */
[----:B------:R-:W-:Y:S01]  /*1a60*/  BSSY B0, `(.L_x_57) ;  /* 0x0000032000007945 */ /* 0x000fe20003800000 */
[----:B--2---:R-:W-:Y:S01]  /*1a70*/  @!P1 STS [R27.X4+0x220], R25 ;  /* 0x000220191b009388 */ /* 0x004fe20000004800 */
[----:B------:R-:W-:-:S03]  /*1a80*/  ISETP.GT.AND P1, PT, R39, 0x17f, PT ;  /* 0x0000017f2700780c */ /* 0x000fc60003f24270 */
[----:B---3--:R-:W-:Y:S01]  /*1a90*/  @!P2 STS [R27.X4], R26 ;  /* 0x0000001a1b00a388 */ /* 0x008fe20000004800 */
[----:B------:R-:W-:-:S03]  /*1aa0*/  ISETP.GT.AND P2, PT, R39, 0x1ff, PT ;  /* 0x000001ff2700780c */ /* 0x000fc60003f44270 */
[----:B----4-:R0:W-:Y:S01]  /*1ab0*/  @!P0 STS [R27.X4+0x440], R0 ;  /* 0x000440001b008388 */ /* 0x0101e20000004800 */
[----:B------:R-:W-:-:S03]  /*1ac0*/  ISETP.GT.AND P0, PT, R39, 0xff, PT ;  /* 0x000000ff2700780c */ /* 0x000fc60003f04270 */
[----:B-----5:R1:W-:Y:S01]  /*1ad0*/  @!P3 STS [R27.X4+0x660], R20 ;  /* 0x000660141b00b388 */ /* 0x0203e20000004800 */
        /* <DEDUP_REMOVED lines=19> */
[----:B------:R-:W-:Y:S05]  /*1c10*/  CALL.REL.NOINC `($__internal_1_$__cuda_sm20_div_s64) ;  /* 0x000032e000007944 */ /* 0x000fea0003c00000 */
[----:B------:R-:W-:Y:S02]  /*1c20*/  MOV R42, R0 ;  /* 0x00000000002a7202 */ /* 0x000fe40000000f00 */
[----:B------:R-:W-:Y:S01]  /*1c30*/  MOV R43, R25 ;  /* 0x00000019002b7202 */ /* 0x000fe20000000f00 */
[----:B------:R-:W-:Y:S05]  /*1c40*/  BRA `(.L_x_59) ;  /* 0x0000013000007947 */ /* 0x000fea0003800000 */
.L_x_58:
        /* <DEDUP_REMOVED lines=19> */
.L_x_59:
[----:B------:R-:W-:Y:S05]  /*1d80*/  BSYNC B0 ;  /* 0x0000000000007941 */ /* 0x000fea0003800000 */
.L_x_57:
[----:B------:R-:W-:Y:S01]  /*1d90*/  BAR.SYNC.DEFER_BLOCKING 0x0 ;  /* 0x0000000000007b1d */ /* 0x000fe20000010000 */
[----:B------:R-:W-:Y:S01]  /*1da0*/  LEA.HI R7, R7, R39, RZ, 0x3 ;  /* 0x0000002707077211 */ /* 0x000fe200078f18ff */
[----:B------:R-:W-:Y:S01]  /*1db0*/  IMAD.MOV.U32 R37, RZ, RZ, -0x800000 ;  /* 0xff800000ff257424 */ /* 0x000fe200078e00ff */
[----:B------:R-:W-:Y:S01]  /*1dc0*/  MOV R35, 0xff800000 ;  /* 0xff80000000237802 */ /* 0x000fe20000000f00 */
[----:B------:R-:W-:Y:S01]  /*1dd0*/  IMAD.MOV.U32 R38, RZ, RZ, -0x800000 ;  /* 0xff800000ff267424 */ /* 0x000fe200078e00ff */
[----:B------:R-:W-:Y:S01]  /*1de0*/  LOP3.LUT R0, R7, 0xfffffff8, RZ, 0xc0, !PT ;  /* 0xfffffff807007812 */ /* 0x000fe200078ec0ff */
[----:B------:R-:W-:Y:S01]  /*1df0*/  IMAD.MOV.U32 R36, RZ, RZ, -0x800000 ;  /* 0xff800000ff247424 */ /* 0x000fe200078e00ff */
[----:B------:R-:W-:Y:S01]  /*1e00*/  SHF.R.S32.HI R7, RZ, 0x3, R7 ;  /* 0x00000003ff077819 */ /* 0x000fe20000011407 */
[----:B------:R-:W-:Y:S01]  /*1e10*/  IMAD.MOV.U32 R33, RZ, RZ, -0x800000 ;  /* 0xff800000ff217424 */ /* 0x000fe200078e00ff */
[----:B------:R-:W-:Y:S01]  /*1e20*/  MOV R31, 0xff800000 ;  /* 0xff800000001f7802 */ /* 0x000fe20000000f00 */
[----:B------:R-:W-:Y:S01]  /*1e30*/  IMAD.IADD R39, R39, 0x1, -R0 ;  /* 0x0000000127277824 */ /* 0x000fe200078e0a00 */
[----:B------:R-:W-:Y:S01]  /*1e40*/  IABS R11, R3 ;  /* 0x00000003000b7213 */ /* 0x000fe20000000000 */
[----:B------:R-:W-:Y:S01]  /*1e50*/  IMAD.MOV.U32 R34, RZ, RZ, -0x800000 ;  /* 0xff800000ff227424 */ /* 0x000fe200078e00ff */
[----:B------:R-:W-:Y:S01]  /*1e60*/  IABS R10, c[0x0][0x1c0] ;  /* 0x00007000000a7a13 */ /* 0x000fe20000000000 */
[----:B------:R-:W-:Y:S01]  /*1e70*/  IMAD R26, R39, 0x11, R7 ;  /* 0x00000011271a7824 */ /* 0x000fe200078e0207 */
[----:B------:R-:W0:Y:S01]  /*1e80*/  I2F.RP R28, R11 ;  /* 0x0000000b001c7306 */ /* 0x000e220000209400 */
[----:B------:R-:W-:Y:S01]  /*1e90*/  IMAD.MOV.U32 R32, RZ, RZ, -0x800000 ;  /* 0xff800000ff207424 */ /* 0x000fe200078e00ff */
[----:B------:R-:W-:Y:S01]  /*1ea0*/  ULDC.U8 UR4, c[0x0][0x329] ;  /* 0x0000ca4000047ab9 */ /* 0x000fe20000000000 */
[----:B------:R-:W-:Y:S01]  /*1eb0*/  BSSY B1, `(.L_x_60) ;  /* 0x0000259000017945 */ /* 0x000fe20003800000 */
[----:B------:R-:W-:Y:S01]  /*1ec0*/  IMAD.MOV.U32 R30, RZ, RZ, 0x7f800000 ;  /* 0x7f800000ff1e7424 */ /* 0x000fe200078e00ff */
[----:B------:R-:W-:Y:S04]  /*1ed0*/  @!P6 LDS R37, [R26.X4] ;  /* 0x000000001a25e984 */ /* 0x000fe80000004800 */
[----:B------:R-:W1:Y:S01]  /*1ee0*/  @!P6 LDS R38, [R26.X4+0x220] ;  /* 0x000220001a26e984 */ /* 0x000e620000004800 */
[----:B0-----:R-:W0:Y:S03]  /*1ef0*/  MUFU.RCP R28, R28 ;  /* 0x0000001c001c7308 */ /* 0x001e260000001000 */
[----:B------:R-:W2:Y:S04]  /*1f00*/  @!P6 LDS R35, [R26.X4+0x440] ;  /* 0x000440001a23e984 */ /* 0x000ea80000004800 */
[----:B------:R-:W3:Y:S04]  /*1f10*/  @!P6 LDS R36, [R26.X4+0x660] ;  /* 0x000660001a24e984 */ /* 0x000ee80000004800 */
[----:B------:R-:W4:Y:S04]  /*1f20*/  @!P6 LDS R33, [R26.X4+0x880] ;  /* 0x000880001a21e984 */ /* 0x000f280000004800 */
[----:B------:R-:W5:Y:S01]  /*1f30*/  @!P6 LDS R34, [R26.X4+0xaa0] ;  /* 0x000aa0001a22e984 */ /* 0x000f620000004800 */
[----:B0-----:R-:W-:-:S03]  /*1f40*/  IADD3 R28, R28, 0xffffffe, RZ ;  /* 0x0ffffffe1c1c7810 */ /* 0x001fc60007ffe0ff */
[----:B------:R-:W0:Y:S01]  /*1f50*/  @!P6 LDS R31, [R26.X4+0xcc0] ;  /* 0x000cc0001a1fe984 */ /* 0x000e220000004800 */
[----:B------:R1:W-:Y:S03]  /*1f60*/  F2I.FTZ.U32.TRUNC.NTZ R29, R28 ;  /* 0x0000001c001d7305 */ /* 0x0003e6000021f000 */
[----:B------:R-:W0:Y:S01]  /*1f70*/  @!P6 LDS R32, [R26.X4+0xee0] ;  /* 0x000ee0001a20e984 */ /* 0x000e220000004800 */
[----:B-1----:R-:W-:Y:S01]  /*1f80*/  IMAD.MOV.U32 R28, RZ, RZ, RZ ;  /* 0x000000ffff1c7224 */ /* 0x002fe200078e00ff */
[----:B------:R-:W-:-:S04]  /*1f90*/  FMNMX.FTZ R9, R37, R38, !PT ;  /* 0x0000002625097209 */ /* 0x000fc80007810000 */
[----:B--2---:R-:W-:-:S04]  /*1fa0*/  FMNMX.FTZ R9, R9, R35, !PT ;  /* 0x0000002309097209 */ /* 0x004fc80007810000 */
[----:B---3--:R-:W-:-:S04]  /*1fb0*/  FMNMX.FTZ R9, R9, R36, !PT ;  /* 0x0000002409097209 */ /* 0x008fc80007810000 */
[----:B----4-:R-:W-:-:S04]  /*1fc0*/  FMNMX.FTZ R9, R9, R33, !PT ;  /* 0x0000002109097209 */ /* 0x010fc80007810000 */
[----:B-----5:R-:W-:-:S04]  /*1fd0*/  FMNMX.FTZ R9, R9, R34, !PT ;  /* 0x0000002209097209 */ /* 0x020fc80007810000 */
[----:B0-----:R-:W-:-:S04]  /*1fe0*/  FMNMX.FTZ R9, R9, R31, !PT ;  /* 0x0000001f09097209 */ /* 0x001fc80007810000 */
[----:B------:R-:W-:-:S05]  /*1ff0*/  FMNMX.FTZ R9, R9, R32, !PT ;  /* 0x0000002009097209 */ /* 0x000fca0007810000 */
        /* <DEDUP_REMOVED lines=10> */
[C---:B------:R-:W-:Y:S02]  /*20a0*/  FADD.FTZ R25, -R0.reuse, R38 ;  /* 0x0000002600197221 */ /* 0x040fe40000010100 */
        /* <DEDUP_REMOVED lines=8> */
[----:B------:R-:W-:Y:S01]  /*2130*/  FADD.FTZ R21, -R0, R34 ;  /* 0x0000002200157221 */ /* 0x000fe20000010100 */
[----:B------:R-:W0:Y:S01]  /*2140*/  MUFU.EX2 R25, R25 ;  /* 0x0000001900197308 */ /* 0x000e220000000800 */
[----:B------:R-:W-:Y:S02]  /*2150*/  FMUL.FTZ R22, R22, 1.4426950216293334961 ;  /* 0x3fb8aa3b16167820 */ /* 0x000fe40000410000 */
[----:B------:R-:W-:Y:S02]  /*2160*/  FMUL.FTZ R21, R21, 1.4426950216293334961 ;  /* 0x3fb8aa3b15157820 */ /* 0x000fe40000410000 */
[----:B------:R-:W-:-:S02]  /*2170*/  FADD.FTZ R20, -R0, R31 ;  /* 0x0000001f00147221 */ /* 0x000fc40000010100 */
[----:B------:R-:W-:Y:S01]  /*2180*/  FADD.FTZ R19, -R0, R32 ;  /* 0x0000002000137221 */ /* 0x000fe20000010100 */
[----:B------:R-:W1:Y:S01]  /*2190*/  MUFU.EX2 R24, R24 ;  /* 0x0000001800187308 */ /* 0x000e620000000800 */
[----:B------:R-:W-:Y:S02]  /*21a0*/  FMUL.FTZ R20, R20, 1.4426950216293334961 ;  /* 0x3fb8aa3b14147820 */ /* 0x000fe40000410000 */
[----:B------:R-:W-:-:S05]  /*21b0*/  FMUL.FTZ R19, R19, 1.4426950216293334961 ;  /* 0x3fb8aa3b13137820 */ /* 0x000fca0000410000 */
[----:B------:R-:W2:Y:S01]  /*21c0*/  MUFU.EX2 R23, R23 ;  /* 0x0000001700177308 */ /* 0x000ea20000000800 */
[----:B0-----:R-:W-:-:S07]  /*21d0*/  FADD.FTZ R25, R27, R25 ;  /* 0x000000191b197221 */ /* 0x001fce0000010000 */
[----:B------:R-:W0:Y:S01]  /*21e0*/  MUFU.EX2 R22, R22 ;  /* 0x0000001600167308 */ /* 0x000e220000000800 */
[----:B-1----:R-:W-:-:S07]  /*21f0*/  FADD.FTZ R24, R25, R24 ;  /* 0x0000001819187221 */ /* 0x002fce0000010000 */
[----:B------:R-:W1:Y:S01]  /*2200*/  MUFU.EX2 R21, R21 ;  /* 0x0000001500157308 */ /* 0x000e620000000800 */
[----:B--2---:R-:W-:Y:S02]  /*2210*/  FADD.FTZ R23, R24, R23 ;  /* 0x0000001718177221 */ /* 0x004fe40000010000 */
[----:B------:R-:W-:-:S05]  /*2220*/  IMAD.MOV.U32 R24, RZ, RZ, RZ ;  /* 0x000000ffff187224 */ /* 0x000fca00078e00ff */
[----:B------:R-:W2:Y:S01]  /*2230*/  MUFU.EX2 R20, R20 ;  /* 0x0000001400147308 */ /* 0x000ea20000000800 */
[----:B0-----:R-:W-:-:S07]  /*2240*/  FADD.FTZ R22, R23, R22 ;  /* 0x0000001617167221 */ /* 0x001fce0000010000 */
[----:B------:R-:W0:Y:S01]  /*2250*/  MUFU.EX2 R19, R19 ;  /* 0x0000001300137308 */ /* 0x000e220000000800 */
[----:B-1----:R-:W-:Y:S02]  /*2260*/  FADD.FTZ R21, R22, R21 ;  /* 0x0000001516157221 */ /* 0x002fe40000010000 */
[----:B------:R-:W-:-:S04]  /*2270*/  IMAD.MOV R22, RZ, RZ, -R29 ;  /* 0x000000ffff167224 */ /* 0x000fc800078e0a1d */
[----:B------:R-:W-:Y:S02]  /*2280*/  IMAD R22, R22, R11, RZ ;  /* 0x0000000b16167224 */ /* 0x000fe400078e02ff */
[----:B--2---:R-:W-:Y:S02]  /*2290*/  FADD.FTZ R21, R21, R20 ;  /* 0x0000001415157221 */ /* 0x004fe40000010000 */
[----:B------:R0:W1:Y:S01]  /*22a0*/  MUFU.RCP R20, R9 ;  /* 0x0000000900147308 */ /* 0x0000620000001000 */
[----:B------:R-:W-:-:S04]  /*22b0*/  IMAD.HI.U32 R22, R29, R22, R28 ;  /* 0x000000161d167227 */ /* 0x000fc800078e001c */
[----:B0-----:R-:W-:Y:S01]  /*22c0*/  FADD.FTZ R9, R21, R19 ;  /* 0x0000001315097221 */ /* 0x001fe20000010000 */
[----:B-1----:R-:W-:Y:S01]  /*22d0*/  IADD3 R20, R20, 0xffffffe, RZ ;  /* 0x0ffffffe14147810 */ /* 0x002fe20007ffe0ff */
[----:B------:R-:W-:-:S03]  /*22e0*/  IMAD.IADD R21, R8, 0x1, R11 ;  /* 0x0000000108157824 */ /* 0x000fc600078e020b */
[----:B------:R-:W0:Y:S01]  /*22f0*/  SHFL.BFLY PT, R19, R9, 0x4, 0x1f ;  /* 0x0c801f0009137f89 */ /* 0x000e2200000e0000 */
[----:B------:R-:W1:Y:S02]  /*2300*/  F2I.FTZ.U32.TRUNC.NTZ R25, R20 ;  /* 0x0000001400197305 */ /* 0x000e64000021f000 */
[----:B-1----:R-:W-:Y:S02]  /*2310*/  IADD3 R8, RZ, -R25, RZ ;  /* 0x80000019ff087210 */ /* 0x002fe40007ffe0ff */
[----:B------:R-:W-:-:S03]  /*2320*/  IABS R20, R21 ;  /* 0x0000001500147213 */ /* 0x000fc60000000000 */
[----:B------:R-:W-:Y:S01]  /*2330*/  IMAD R8, R8, R10, RZ ;  /* 0x0000000a08087224 */ /* 0x000fe200078e02ff */
[----:B------:R-:W-:Y:S01]  /*2340*/  MOV R27, R20 ;  /* 0x00000014001b7202 */ /* 0x000fe20000000f00 */
[----:B0-----:R-:W-:Y:S01]  /*2350*/  FADD.FTZ R19, R9, R19 ;  /* 0x0000001309137221 */ /* 0x001fe20000010000 */
[----:B------:R-:W-:Y:S01]  /*2360*/  IABS R9, R3 ;  /* 0x0000000300097213 */ /* 0x000fe20000000000 */
[----:B------:R-:W-:Y:S01]  /*2370*/  IMAD.HI.U32 R8, R25, R8, R24 ;  /* 0x0000000819087227 */ /* 0x000fe200078e0018 */
[----:B------:R-:W-:Y:S02]  /*2380*/  IABS R20, c[0x0][0x1c0] ;  /* 0x0000700000147a13 */ /* 0x000fe40000000000 */
[----:B------:R-:W0:Y:S01]  /*2390*/  SHFL.BFLY PT, R23, R19, 0x2, 0x1f ;  /* 0x0c401f0013177f89 */ /* 0x000e2200000e0000 */
[----:B------:R-:W-:Y:S02]  /*23a0*/  IMAD.MOV R9, RZ, RZ, -R9 ;  /* 0x000000ffff097224 */ /* 0x000fe400078e0a09 */
[----:B------:R-:W-:-:S04]  /*23b0*/  IMAD.HI.U32 R22, R22, R27, RZ ;  /* 0x0000001b16167227 */ /* 0x000fc800078e00ff */
[----:B------:R-:W-:Y:S02]  /*23c0*/  IMAD R9, R22, R9, R27 ;  /* 0x0000000916097224 */ /* 0x000fe400078e021b */
[----:B------:R-:W-:Y:S02]  /*23d0*/  IMAD.MOV R20, RZ, RZ, -R20 ;  /* 0x000000ffff147224 */ /* 0x000fe400078e0a14 */
[----:B------:R-:W-:Y:S01]  /*23e0*/  IMAD.HI.U32 R8, R8, R27, RZ ;  /* 0x0000001b08087227 */ /* 0x000fe200078e00ff */
[----:B------:R-:W-:-:S03]  /*23f0*/  ISETP.GT.U32.AND P0, PT, R11, R9, PT ;  /* 0x000000090b00720c */ /* 0x000fc60003f04070 */
[----:B------:R-:W-:-:S05]  /*2400*/  IMAD R20, R8, R20, R27 ;  /* 0x0000001408147224 */ /* 0x000fca00078e021b */
[----:B------:R-:W-:Y:S01]  /*2410*/  ISETP.GT.U32.AND P5, PT, R10, R20, PT ;  /* 0x000000140a00720c */ /* 0x000fe20003fa4070 */
[----:B0-----:R-:W-:-:S04]  /*2420*/  FADD.FTZ R23, R19, R23 ;  /* 0x0000001713177221 */ /* 0x001fc80000010000 */
[-C--:B------:R-:W-:Y:S02]  /*2430*/  @!P0 IADD3 R9, R9, -R11.reuse, RZ ;  /* 0x8000000b09098210 */ /* 0x080fe40007ffe0ff */
[----:B------:R-:W-:Y:S01]  /*2440*/  @!P0 IADD3 R22, R22, 0x1, RZ ;  /* 0x0000000116168810 */ /* 0x000fe20007ffe0ff */
[----:B------:R-:W0:Y:S01]  /*2450*/  SHFL.BFLY PT, R19, R23, 0x1, 0x1f ;  /* 0x0c201f0017137f89 */ /* 0x000e2200000e0000 */
[-C--:B------:R-:W-:Y:S02]  /*2460*/  ISETP.GE.U32.AND P4, PT, R9, R11.reuse, PT ;  /* 0x0000000b0900720c */ /* 0x080fe40003f86070 */
[C---:B------:R-:W-:Y:S02]  /*2470*/  LOP3.LUT R9, R21.reuse, R11, RZ, 0x3c, !PT ;  /* 0x0000000b15097212 */ /* 0x040fe400078e3cff */
[----:B------:R-:W-:Y:S01]  /*2480*/  @!P5 IMAD.IADD R20, R20, 0x1, -R10 ;  /* 0x000000011414d824 */ /* 0x000fe200078e0a0a */
[----:B------:R-:W-:Y:S02]  /*2490*/  LOP3.LUT R21, R21, c[0x0][0x1c0], RZ, 0x3c, !PT ;  /* 0x0000700015157a12 */ /* 0x000fe400078e3cff */
[----:B------:R-:W-:-:S02]  /*24a0*/  ISETP.GE.AND P3, PT, R9, RZ, PT ;  /* 0x000000ff0900720c */ /* 0x000fc40003f66270 */
[----:B------:R-:W-:Y:S01]  /*24b0*/  ISETP.GE.U32.AND P1, PT, R20, R10, PT ;  /* 0x0000000a1400720c */ /* 0x000fe20003f26070 */
[----:B------:R-:W1:Y:S01]  /*24c0*/  S2R R9, SR_TID.X ;  /* 0x0000000000097919 */ /* 0x000e620000002100 */
[----:B------:R-:W-:Y:S02]  /*24d0*/  ISETP.GT.AND P0, PT, R3, RZ, PT ;  /* 0x000000ff0300720c */ /* 0x000fe40003f04270 */
[----:B------:R-:W-:Y:S02]  /*24e0*/  @!P5 IADD3 R8, R8, 0x1, RZ ;  /* 0x000000010808d810 */ /* 0x000fe40007ffe0ff */
[----:B------:R-:W-:Y:S02]  /*24f0*/  ISETP.GE.AND P2, PT, R21, RZ, PT ;  /* 0x000000ff1500720c */ /* 0x000fe40003f46270 */
[----:B------:R-:W-:Y:S02]  /*2500*/  @P4 IADD3 R22, R22, 0x1, RZ ;  /* 0x0000000116164810 */ /* 0x000fe40007ffe0ff */
[----:B------:R-:W-:-:S02]  /*2510*/  ISETP.GT.AND P4, PT, R4, RZ, PT ;  /* 0x000000ff0400720c */ /* 0x000fc40003f84270 */
        /* <DEDUP_REMOVED lines=9> */
[----:B------:R-:W-:Y:S02]  /*25b0*/  SHF.R.S32.HI R20, RZ, 0x1f, R4 ;  /* 0x0000001fff147819 */ /* 0x000fe40000011404 */
[----:B------:R-:W-:Y:S02]  /*25c0*/  @!P2 IADD3 R8, -R8, RZ, RZ ;  /* 0x000000ff0808a210 */ /* 0x000fe40007ffe1ff */
[C---:B-1----:R-:W-:Y:S02]  /*25d0*/  LOP3.LUT P2, RZ, R9.reuse, 0x7, RZ, 0xc0, !PT ;  /* 0x0000000709ff7812 */ /* 0x042fe4000784c0ff */
[----:B------:R-:W-:Y:S02]  /*25e0*/  LEA.HI.SX32 R21, R4, 0x1, 0x1 ;  /* 0x0000000104157811 */ /* 0x000fe400078f0aff */
[----:B------:R-:W-:Y:S01]  /*25f0*/  @!P4 IADD3 R21, R20, RZ, RZ ;  /* 0x000000ff1415c210 */ /* 0x000fe20007ffe0ff */
[----:B------:R-:W0:Y:S01]  /*2600*/  @P1 MUFU.LG2 R19, R19 ;  /* 0x0000001300131308 */ /* 0x000e220000000c00 */
[----:B------:R-:W-:Y:S01]  /*2610*/  IMAD.MOV.U32 R20, RZ, RZ, c[0x0][0x214] ;  /* 0x00008500ff147624 */ /* 0x000fe200078e00ff */
[----:B------:R-:W-:-:S02]  /*2620*/  ISETP.GT.OR P2, PT, R9, 0x7f, P2 ;  /* 0x0000007f0900780c */ /* 0x000fc40001744670 */
        /* <DEDUP_REMOVED lines=63> */
.L_x_64:
        /* <DEDUP_REMOVED lines=22> */
.L_x_65:
[----:B------:R-:W-:Y:S05]  /*2b80*/  BSYNC B0 ;  /* 0x0000000000007941 */ /* 0x000fea0003800000 */
.L_x_63:
        /* <DEDUP_REMOVED lines=8> */
[----:B------:R-:W-:Y:S05]  /*2c10*/  CALL.REL.NOINC `($__internal_1_$__cuda_sm20_div_s64) ;  /* 0x000022e000007944 */ /* 0x000fea0003c00000 */
        /* <DEDUP_REMOVED lines=11> */
.L_x_67:
        /* <DEDUP_REMOVED lines=22> */
.L_x_68:
[----:B------:R-:W-:Y:S05]  /*2e30*/  BSYNC B0 ;  /* 0x0000000000007941 */ /* 0x000fea0003800000 */
.L_x_66:
        /* <DEDUP_REMOVED lines=11> */
[----:B------:R-:W-:Y:S05]  /*2ef0*/  CALL.REL.NOINC `($__internal_1_$__cuda_sm20_div_s64) ;  /* 0x0000200000007944 */ /* 0x000fea0003c00000 */
        /* <DEDUP_REMOVED lines=12> */
.L_x_70:
        /* <DEDUP_REMOVED lines=22> */
.L_x_71:
[----:B------:R-:W-:Y:S05]  /*3120*/  BSYNC B0 ;  /* 0x0000000000007941 */ /* 0x000fea0003800000 */
.L_x_69:
        /* <DEDUP_REMOVED lines=52> */
.L_x_73:
        /* <DEDUP_REMOVED lines=23> */
.L_x_74:
[----:B------:R-:W-:Y:S05]  /*35e0*/  BSYNC B0 ;  /* 0x0000000000007941 */ /* 0x000fea0003800000 */
.L_x_72:
        /* <DEDUP_REMOVED lines=20> */
.L_x_76:
        /* <DEDUP_REMOVED lines=22> */
.L_x_77:
[----:B------:R-:W-:Y:S05]  /*3890*/  BSYNC B0 ;  /* 0x0000000000007941 */ /* 0x000fea0003800000 */
.L_x_75:
        /* <DEDUP_REMOVED lines=22> */
.L_x_79:
        /* <DEDUP_REMOVED lines=23> */
.L_x_80:
[----:B------:R-:W-:Y:S05]  /*3b70*/  BSYNC B0 ;  /* 0x0000000000007941 */ /* 0x000fea0003800000 */
.L_x_78:
        /* <DEDUP_REMOVED lines=38> */
.L_x_82:
        /* <DEDUP_REMOVED lines=23> */
.L_x_83:
[----:B------:R-:W-:Y:S05]  /*3f50*/  BSYNC B0 ;  /* 0x0000000000007941 */ /* 0x000fea0003800000 */
.L_x_81:
        /* <DEDUP_REMOVED lines=31> */
.L_x_85:
        /* <DEDUP_REMOVED lines=23> */
.L_x_86:
[----:B------:R-:W-:Y:S05]  /*42c0*/  BSYNC B0 ;  /* 0x0000000000007941 */ /* 0x000fea0003800000 */
.L_x_84:
        /* <DEDUP_REMOVED lines=20> */
.L_x_62:
[----:B------:R-:W-:-:S04]  /*4410*/  LEA R2, P0, R44, c[0x0][0x200], 0x2 ;  /* 0x000080002c027a11 */ /* 0x000fc800078010ff */
[----:B------:R-:W-:-:S05]  /*4420*/  LEA.HI.X R3, R44, c[0x0][0x204], R45, 0x2, P0 ;  /* 0x000081002c037a11 */ /* 0x000fca00000f142d */
[----:B------:R0:W-:Y:S04]  /*4430*/  STG.E [R2.64], R30 ;  /* 0x0000001e02007986 */ /* 0x0001e8000c101908 */
.L_x_61:
[----:B------:R-:W-:Y:S05]  /*4440*/  BSYNC B1 ;  /* 0x0000000000017941 */ /* 0x000fea0003800000 */
.L_x_60:
[C---:B------:R-:W-:Y:S01]  /*4450*/  IADD3 R0, R39.reuse, 0x8, RZ ;  /* 0x0000000827007810 */ /* 0x040fe20007ffe0ff */
[----:B0-----:R-:W-:Y:S01]  /*4460*/  HFMA2.MMA R4, -RZ, RZ, 0, 0 ;  /* 0x00000000ff047435 */ /* 0x001fe200000001ff */
[C---:B------:R-:W-:Y:S01]  /*4470*/  ISETP.GE.OR P5, PT, R39.reuse, c[0x0][0x314], P6 ;  /* 0x0000c50027007a0c */ /* 0x040fe200037a6670 */
[C---:B------:R-:W-:Y:S01]  /*4480*/  IMAD.SHL.U32 R18, R39.reuse, 0x4, RZ ;  /* 0x0000000427127824 */ /* 0x040fe200078e00ff */
[----:B------:R-:W-:Y:S02]  /*4490*/  ISETP.GE.OR P0, PT, R0, c[0x0][0x314], P6 ;  /* 0x0000c50000007a0c */ /* 0x000fe40003706670 */
[----:B------:R-:W-:-:S04]  /*44a0*/  IADD3 R0, R39, 0x10, RZ ;  /* 0x0000001027007810 */ /* 0x000fc80007ffe0ff */
[----:B------:R-:W-:Y:S02]  /*44b0*/  ISETP.GE.OR P4, PT, R0, c[0x0][0x314], P6 ;  /* 0x0000c50000007a0c */ /* 0x000fe40003786670 */
[----:B------:R-:W-:-:S03]  /*44c0*/  IADD3 R0, R39, 0x18, RZ ;  /* 0x0000001827007810 */ /* 0x000fc60007ffe0ff */
[----:B------:R-:W-:Y:S01]  /*44d0*/  @!P5 FADD.FTZ R37, -R30, R37 ;  /* 0x000000251e25d221 */ /* 0x000fe20000010100 */
[----:B------:R-:W-:Y:S01]  /*44e0*/  ISETP.GE.OR P3, PT, R0, c[0x0][0x314], P6 ;  /* 0x0000c50000007a0c */ /* 0x000fe20003766670 */
[----:B------:R-:W-:Y:S01]  /*44f0*/  @!P0 FADD.FTZ R2, -R30, R38 ;  /* 0x000000261e028221 */ /* 0x000fe20000010100 */
[----:B------:R-:W-:Y:S01]  /*4500*/  IADD3 R0, R39, 0x20, RZ ;  /* 0x0000002027007810 */ /* 0x000fe20007ffe0ff */
[----:B------:R-:W-:Y:S02]  /*4510*/  @!P5 FMUL.FTZ R37, R37, 1.4426950216293334961 ;  /* 0x3fb8aa3b2525d820 */ /* 0x000fe40000410000 */
[----:B------:R-:W-:Y:S01]  /*4520*/  @!P0 FMUL.FTZ R2, R2, 1.4426950216293334961 ;  /* 0x3fb8aa3b02028820 */ /* 0x000fe20000410000 */
[----:B------:R-:W-:Y:S01]  /*4530*/  ISETP.GE.OR P2, PT, R0, c[0x0][0x314], P6 ;  /* 0x0000c50000007a0c */ /* 0x000fe20003746670 */
[----:B------:R-:W-:Y:S01]  /*4540*/  @!P4 FADD.FTZ R35, -R30, R35 ;  /* 0x000000231e23c221 */ /* 0x000fe20000010100 */
[----:B------:R-:W-:Y:S01]  /*4550*/  IADD3 R0, R39, 0x28, RZ ;  /* 0x0000002827007810 */ /* 0x000fe20007ffe0ff */
[----:B------:R-:W0:Y:S02]  /*4560*/  @!P5 MUFU.EX2 R37, R37 ;  /* 0x000000250025d308 */ /* 0x000e240000000800 */
[----:B------:R-:W-:Y:S01]  /*4570*/  @!P4 FMUL.FTZ R35, R35, 1.4426950216293334961 ;  /* 0x3fb8aa3b2323c820 */ /* 0x000fe20000410000 */
[----:B------:R-:W-:Y:S01]  /*4580*/  ISETP.GE.OR P1, PT, R0, c[0x0][0x314], P6 ;  /* 0x0000c50000007a0c */ /* 0x000fe20003726670 */
[----:B------:R-:W-:Y:S01]  /*4590*/  @!P3 FADD.FTZ R36, -R30, R36 ;  /* 0x000000241e24b221 */ /* 0x000fe20000010100 */
[----:B------:R-:W-:-:S03]  /*45a0*/  IADD3 R0, R39, 0x30, RZ ;  /* 0x0000003027007810 */ /* 0x000fc60007ffe0ff */
[----:B------:R-:W1:Y:S01]  /*45b0*/  @!P0 MUFU.EX2 R2, R2 ;  /* 0x0000000200028308 */ /* 0x000e620000000800 */
[----:B------:R-:W-:Y:S02]  /*45c0*/  @!P3 FMUL.FTZ R36, R36, 1.4426950216293334961 ;  /* 0x3fb8aa3b2424b820 */ /* 0x000fe40000410000 */
[----:B------:R-:W-:-:S04]  /*45d0*/  @!P2 FADD.FTZ R33, -R30, R33 ;  /* 0x000000211e21a221 */ /* 0x000fc80000010100 */
[----:B------:R-:W-:Y:S01]  /*45e0*/  @!P2 FMUL.FTZ R33, R33, 1.4426950216293334961 ;  /* 0x3fb8aa3b2121a820 */ /* 0x000fe20000410000 */
[----:B------:R-:W2:Y:S01]  /*45f0*/  @!P4 MUFU.EX2 R35, R35 ;  /* 0x000000230023c308 */ /* 0x000ea20000000800 */
[----:B------:R-:W-:Y:S01]  /*4600*/  @!P1 FADD.FTZ R34, -R30, R34 ;  /* 0x000000221e229221 */ /* 0x000fe20000010100 */
[----:B0-----:R-:W-:Y:S03]  /*4610*/  @!P5 STS [R26.X4], R37 ;  /* 0x000000251a00d388 */ /* 0x001fe60000004800 */
[----:B------:R-:W-:Y:S01]  /*4620*/  @!P1 FMUL.FTZ R34, R34, 1.4426950216293334961 ;  /* 0x3fb8aa3b22229820 */ /* 0x000fe20000410000 */
[----:B-1----:R0:W-:Y:S01]  /*4630*/  @!P0 STS [R26.X4+0x220], R2 ;  /* 0x000220021a008388 */ /* 0x0021e20000004800 */
[----:B------:R-:W-:Y:S01]  /*4640*/  ISETP.GE.OR P0, PT, R0, c[0x0][0x314], P6 ;  /* 0x0000c50000007a0c */ /* 0x000fe20003706670 */
[----:B------:R-:W1:Y:S01]  /*4650*/  @!P3 MUFU.EX2 R36, R36 ;  /* 0x000000240024b308 */ /* 0x000e620000000800 */
[----:B------:R-:W-:-:S04]  /*4660*/  IADD3 R0, R39, 0x38, RZ ;  /* 0x0000003827007810 */ /* 0x000fc80007ffe0ff */
[----:B------:R-:W-:Y:S01]  /*4670*/  ISETP.GE.OR P6, PT, R0, c[0x0][0x314], P6 ;  /* 0x0000c50000007a0c */ /* 0x000fe200037c6670 */
[----:B--2---:R-:W-:Y:S02]  /*4680*/  @!P4 STS [R26.X4+0x440], R35 ;  /* 0x000440231a00c388 */ /* 0x004fe40000004800 */
[----:B------:R-:W2:Y:S04]  /*4690*/  @!P2 MUFU.EX2 R33, R33 ;  /* 0x000000210021a308 */ /* 0x000ea80000000800 */
[----:B------:R-:W-:-:S04]  /*46a0*/  @!P0 FADD.FTZ R31, -R30, R31 ;  /* 0x0000001f1e1f8221 */ /* 0x000fc80000010100 */
[----:B------:R-:W-:Y:S01]  /*46b0*/  @!P0 FMUL.FTZ R31, R31, 1.4426950216293334961 ;  /* 0x3fb8aa3b1f1f8820 */ /* 0x000fe20000410000 */
[----:B------:R-:W3:Y:S01]  /*46c0*/  @!P1 MUFU.EX2 R34, R34 ;  /* 0x0000002200229308 */ /* 0x000ee20000000800 */
[----:B------:R-:W-:Y:S01]  /*46d0*/  @!P6 FADD.FTZ R30, -R30, R32 ;  /* 0x000000201e1ee221 */ /* 0x000fe20000010100 */
[----:B-1----:R-:W-:Y:S03]  /*46e0*/  @!P3 STS [R26.X4+0x660], R36 ;  /* 0x000660241a00b388 */ /* 0x002fe60000004800 */
[----:B------:R-:W-:Y:S01]  /*46f0*/  @!P6 FMUL.FTZ R0, R30, 1.4426950216293334961 ;  /* 0x3fb8aa3b1e00e820 */ /* 0x000fe20000410000 */
[----:B0-----:R-:W-:Y:S01]  /*4700*/  CS2R R2, SRZ ;  /* 0x0000000000027805 */ /* 0x001fe2000001ff00 */
[----:B--2---:R-:W-:Y:S01]  /*4710*/  @!P2 STS [R26.X4+0x880], R33 ;  /* 0x000880211a00a388 */ /* 0x004fe20000004800 */
[----:B------:R-:W0:Y:S08]  /*4720*/  @!P0 MUFU.EX2 R31, R31 ;  /* 0x0000001f001f8308 */ /* 0x000e300000000800 */
[----:B------:R-:W1:Y:S01]  /*4730*/  @!P6 MUFU.EX2 R0, R0 ;  /* 0x000000000000e308 */ /* 0x000e620000000800 */
[----:B---3--:R-:W-:Y:S04]  /*4740*/  @!P1 STS [R26.X4+0xaa0], R34 ;  /* 0x000aa0221a009388 */ /* 0x008fe80000004800 */
[----:B0-----:R-:W-:Y:S04]  /*4750*/  @!P0 STS [R26.X4+0xcc0], R31 ;  /* 0x000cc01f1a008388 */ /* 0x001fe80000004800 */
[----:B-1----:R0:W-:Y:S02]  /*4760*/  @!P6 STS [R26.X4+0xee0], R0 ;  /* 0x000ee0001a00e388 */ /* 0x0021e40000004800 */
[----:B0-----:R-:W-:-:S02]  /*4770*/  IMAD.MOV.U32 R0, RZ, RZ, c[0x0][0x314] ;  /* 0x0000c500ff007624 */ /* 0x001fc400078e00ff */
[----:B------:R-:W-:Y:S03]  /*4780*/  BAR.SYNC.DEFER_BLOCKING 0x0 ;  /* 0x0000000000007b1d */ /* 0x000fe60000010000 */
[----:B------:R-:W-:Y:S02]  /*4790*/  ISETP.GE.AND P0, PT, R0, 0x1, PT ;  /* 0x000000010000780c */ /* 0x000fe40003f06270 */
[----:B------:R-:W-:-:S11]  /*47a0*/  MOV R0, RZ ;  /* 0x000000ff00007202 */ /* 0x000fd60000000f00 */
[----:B------:R-:W-:Y:S05]  /*47b0*/  @!P0 BRA `(.L_x_87) ;  /* 0x0000024000008947 */ /* 0x000fea0003800000 */
[----:B------:R-:W-:Y:S01]  /*47c0*/  ULDC UR5, c[0x0][0x22c] ;  /* 0x00008b0000057ab9 */ /* 0x000fe20000000800 */
        /* <DEDUP_REMOVED lines=16> */
.L_x_90:
[----:B------:R-:W-:Y:S01]  /*48d0*/  BSSY B0, `(.L_x_88) ;  /* 0x0000007000007945 */ /* 0x000fe20003800000 */
[----:B------:R-:W-:-:S05]  /*48e0*/  @P2 BRA `(.L_x_89) ;  /* 0x0000005000002947 */ /* 0x000fca0003800000 */
[----:B------:R-:W-:Y:S01]  /*48f0*/  ISETP.GE.AND P0, PT, R18, c[0x0][0x220], PT ;  /* 0x0000880012007a0c */ /* 0x000fe20003f06270 */
[----:B------:R-:W-:Y:S01]  /*4900*/  CS2R R8, SRZ ;  /* 0x0000000000087805 */ /* 0x000fe2000001ff00 */
[----:B------:R-:W-:Y:S11]  /*4910*/  CS2R R10, SRZ ;  /* 0x00000000000a7805 */ /* 0x000ff6000001ff00 */
[----:B------:R-:W-:Y:S05]  /*4920*/  @!P0 MOV R15, R13 ;  /* 0x0000000d000f8202 */ /* 0x000fea0000000f00 */
[----:B------:R0:W5:Y:S02]  /*4930*/  @!P0 LDG.E.128 R8, [R14.64] ;  /* 0x000000080e088981 */ /* 0x000164000c1e1d00 */
.L_x_89:
[----:B------:R-:W-:Y:S05]  /*4940*/  BSYNC B0 ;  /* 0x0000000000007941 */ /* 0x000fea0003800000 */
.L_x_88:
        /* <DEDUP_REMOVED lines=11> */
.L_x_87:
[----:B------:R-:W-:Y:S02]  /*4a00*/  IADD3 R7, R7, UR7, RZ ;  /* 0x0000000707077c10 */ /* 0x000fe4000fffe0ff */
        /* <DEDUP_REMOVED lines=79> */
        .weak           $__internal_1_$__cuda_sm20_div_s64
        .type           $__internal_1_$__cuda_sm20_div_s64,@function
        .size           $__internal_1_$__cuda_sm20_div_s64,(.L_x_5149 - $__internal_1_$__cuda_sm20_div_s64)
$__internal_1_$__cuda_sm20_div_s64:
        /* <DEDUP_REMOVED lines=83> */
[----:B------:R-:W-:Y:S06]  /*5430*/  RET.REL.NODEC R22 `(_ZN5flash32flash_fwd_splitkv_combine_kernelI23Flash_fwd_kernel_traitsILi32ELi64ELi256ELi4ELb0ELb0EN7cutlass10bfloat16_tE19Flash_kernel_traitsILi32ELi64ELi256ELi4ES3_EELi16ELi6ELb0EEEvNS_16Flash_fwd_paramsE) ;  /* 0xffffabc016007950 */ /* 0x000fec0003c3ffff */
.L_x_91:
        /* <DEDUP_REMOVED lines=12> */
.L_x_5149:


//--------------------- .text._ZN5flash32flash_fwd_splitkv_combine_kernelI23Flash_fwd_kernel_traitsILi32ELi64ELi256ELi4ELb0ELb0EN7cutlass10bfloat16_tE19Flash_kernel_traitsILi32ELi64ELi256ELi4ES3_EELi16ELi5ELb0EEEvNS_16Flash_fwd_paramsE --------------------------
	.section	.text._ZN5flash32flash_fwd_splitkv_combine_kernelI23Flash_fwd_kernel_traitsILi32ELi64ELi256ELi4ELb0ELb0EN7cutlass10bfloat16_tE19Flash_kernel_traitsILi32ELi64ELi256ELi4ES3_EELi16ELi5ELb0EEEvNS_16Flash_fwd_paramsE,"ax",@progbits
	.sectioninfo	@"SHI_REGISTERS=62"
	.align	128
        .global         _ZN5flash32flash_fwd_splitkv_combine_kernelI23Flash_fwd_kernel_traitsILi32ELi64ELi256ELi4ELb0ELb0EN7cutlass10bfloat16_tE19Flash_kernel_traitsILi32ELi64ELi256ELi4ES3_EELi16ELi5ELb0EEEvNS_16Flash_fwd_paramsE
        .type           _ZN5flash32flash_fwd_splitkv_combine_kernelI23Flash_fwd_kernel_traitsILi32ELi64ELi256ELi4ELb0ELb0EN7cutlass10bfloat16_tE19Flash_kernel_traitsILi32ELi64ELi256ELi4ES3_EELi16ELi5ELb0EEEvNS_16Flash_fwd_paramsE,@function
        .size           _ZN5flash32flash_fwd_splitkv_combine_kernelI23Flash_fwd_kernel_traitsILi32ELi64ELi256ELi4ELb0ELb0EN7cutlass10bfloat16_tE19Flash_kernel_traitsILi32ELi64ELi256ELi4ES3_EELi16ELi5ELb0EEEvNS_16Flash_fwd_paramsE,(.L_x_5150 - _ZN5flash32flash_fwd_splitkv_combine_kernelI23Flash_fwd_kernel_traitsILi32ELi64ELi256ELi4ELb0ELb0EN7cutlass10bfloat16_tE19Flash_kernel_traitsILi32ELi64ELi256ELi4ES3_EELi16ELi5ELb0EEEvNS_16Flash_fwd_paramsE)
        .other          _ZN5flash32flash_fwd_splitkv_combine_kernelI23Flash_fwd_kernel_traitsILi32ELi64ELi256ELi4ELb0ELb0EN7cutlass10bfloat16_tE19Flash_kernel_traitsILi32ELi64ELi256ELi4ES3_EELi16ELi5ELb0EEEvNS_16Flash_fwd_paramsE,@"STO_CUDA_ENTRY STV_DEFAULT"
_ZN5flash32flash_fwd_splitkv_combine_kernelI23Flash_fwd_kernel_traitsILi32ELi64ELi256ELi4ELb0ELb0EN7cutlass10bfloat16_tE19Flash_kernel_traitsILi32ELi64ELi256ELi4ES3_EELi16ELi5ELb0EEEvNS_16Flash_fwd_paramsE:
.text._ZN5flash32flash_fwd_splitkv_combine_kernelI23Flash_fwd_kernel_traitsILi32ELi64ELi256ELi4ELb0ELb0EN7cutlass10bfloat16_tE19Flash_kernel_traitsILi32ELi64ELi256ELi4ES3_EELi16ELi5ELb0EEEvNS_16Flash_fwd_paramsE:
        /* <DEDUP_REMOVED lines=11> */
[----:B------:R-:W-:Y:S01]  /*00b0*/  SEL R5, R0, R5, P0 ;  /* 0x0000000500057207 */ /* 0x000fe20000000000 */
        /* <DEDUP_REMOVED lines=11> */
[----:B------:R-:W-:Y:S05]  /*0170*/  CALL.REL.NOINC `($__internal_2_$__cuda_sm20_div_s64) ;  /* 0x0000455000007944 */ /* 0x000fea0003c00000 */
[----:B------:R-:W-:Y:S05]  /*0180*/  BRA `(.L_x_93) ;  /* 0x0000013000007947 */ /* 0x000fea0003800000 */
.L_x_92:
        /* <DEDUP_REMOVED lines=19> */
.L_x_93:
        /* <DEDUP_REMOVED lines=9> */
[----:B------:R-:W-:Y:S02]  /*0350*/  MOV R19, R21 ;  /* 0x0000001500137202 */ /* 0x000fe40000000f00 */
[----:B------:R-:W-:Y:S02]  /*0360*/  MOV R24, 0x380 ;  /* 0x0000038000187802 */ /* 0x000fe40000000f00 */
[----:B------:R-:W-:Y:S05]  /*0370*/  CALL.REL.NOINC `($__internal_2_$__cuda_sm20_div_s64) ;  /* 0x0000435000007944 */ /* 0x000fea0003c00000 */
[----:B------:R-:W-:Y:S02]  /*0380*/  MOV R32, R20 ;  /* 0x0000001400207202 */ /* 0x000fe40000000f00 */
[----:B------:R-:W-:Y:S01]  /*0390*/  MOV R33, R21 ;  /* 0x0000001500217202 */ /* 0x000fe20000000f00 */
[----:B------:R-:W-:Y:S05]  /*03a0*/  BRA `(.L_x_96) ;  /* 0x0000013000007947 */ /* 0x000fea0003800000 */
.L_x_95:
[----:B------:R-:W0:Y:S01]  /*03b0*/  I2F.U32.RP R6, R26 ;  /* 0x0000001a00067306 */ /* 0x000e220000209000 */
[----:B------:R-:W-:Y:S01]  /*03c0*/  ISETP.NE.U32.AND P0, PT, R26, RZ, PT ;  /* 0x000000ff1a00720c */ /* 0x000fe20003f05070 */
[----:B------:R-:W-:-:S06]  /*03d0*/  HFMA2.MMA R33, -RZ, RZ, 0, 0 ;  /* 0x00000000ff217435 */ /* 0x000fcc00000001ff */
[----:B0-----:R-:W0:Y:S02]  /*03e0*/  MUFU.RCP R4, R6 ;  /* 0x0000000600047308 */ /* 0x001e240000001000 */
[----:B0-----:R-:W-:-:S06]  /*03f0*/  IADD3 R4, R4, 0xffffffe, RZ ;  /* 0x0ffffffe04047810 */ /* 0x001fcc0007ffe0ff */
[----:B------:R-:W0:Y:S02]  /*0400*/  F2I.FTZ.U32.TRUNC.NTZ R3, R4 ;  /* 0x0000000400037305 */ /* 0x000e24000021f000 */
[----:B0-----:R-:W-:-:S04]  /*0410*/  IMAD.MOV R2, RZ, RZ, -R3 ;  /* 0x000000ffff027224 */ /* 0x001fc800078e0a03 */
[----:B------:R-:W-:Y:S02]  /*0420*/  IMAD R7, R2, R26, RZ ;  /* 0x0000001a02077224 */ /* 0x000fe400078e02ff */
[----:B------:R-:W-:-:S04]  /*0430*/  IMAD.MOV.U32 R2, RZ, RZ, RZ ;  /* 0x000000ffff027224 */ /* 0x000fc800078e00ff */
        /* <DEDUP_REMOVED lines=10> */
.L_x_96:
[----:B------:R-:W-:Y:S05]  /*04e0*/  BSYNC B0 ;  /* 0x0000000000007941 */ /* 0x000fea0003800000 */
.L_x_94:
        /* <DEDUP_REMOVED lines=10> */
[----:B------:R-:W-:Y:S01]  /*0590*/  @!UP0 UIADD3 UR4, UR5, URZ, URZ ;  /* 0x0000003f05048290 */ /* 0x000fe2000fffe03f */
[----:B0-----:R-:W0:Y:S02]  /*05a0*/  MUFU.RCP R8, R6 ;  /* 0x0000000600087308 */ /* 0x001e240000001000 */
[----:B0-----:R-:W-:Y:S01]  /*05b0*/  IADD3 R8, R8, 0xffffffe, RZ ;  /* 0x0ffffffe08087810 */ /* 0x001fe20007ffe0ff */
[----:B------:R-:W-:-:S05]  /*05c0*/  IMAD.MOV.U32 R6, RZ, RZ, R2 ;  /* 0x000000ffff067224 */ /* 0x000fca00078e0002 */
        /* <DEDUP_REMOVED lines=40> */
[----:B------:R-:W-:Y:S02]  /*0850*/  MOV R8, R20 ;  /* 0x0000001400087202 */ /* 0x000fe40000000f00 */
[----:B------:R-:W-:Y:S01]  /*0860*/  MOV R9, R21 ;  /* 0x0000001500097202 */ /* 0x000fe20000000f00 */
[----:B------:R-:W-:Y:S05]  /*0870*/  BRA `(.L_x_99) ;  /* 0x0000013000007947 */ /* 0x000fea0003800000 */
.L_x_98:
[----:B------:R-:W0:Y:S01]  /*0880*/  I2F.U32.RP R4, R17 ;  /* 0x0000001100047306 */ /* 0x000e220000209000 */
[----:B------:R-:W-:-:S07]  /*0890*/  ISETP.NE.U32.AND P0, PT, R17, RZ, PT ;  /* 0x000000ff1100720c */ /* 0x000fce0003f05070 */
[----:B0-----:R-:W0:Y:S02]  /*08a0*/  MUFU.RCP R6, R4 ;  /* 0x0000000400067308 */ /* 0x001e240000001000 */
[----:B0-----:R-:W-:-:S06]  /*08b0*/  IADD3 R6, R6, 0xffffffe, RZ ;  /* 0x0ffffffe06067810 */ /* 0x001fcc0007ffe0ff */
[----:B------:R-:W0:Y:S02]  /*08c0*/  F2I.FTZ.U32.TRUNC.NTZ R7, R6 ;  /* 0x0000000600077305 */ /* 0x000e24000021f000 */
[----:B0-----:R-:W-:Y:S02]  /*08d0*/  IMAD.MOV R2, RZ, RZ, -R7 ;  /* 0x000000ffff027224 */ /* 0x001fe400078e0a07 */
[----:B------:R-:W-:Y:S02]  /*08e0*/  IMAD.MOV.U32 R6, RZ, RZ, RZ ;  /* 0x000000ffff067224 */ /* 0x000fe400078e00ff */
[----:B------:R-:W-:-:S04]  /*08f0*/  IMAD R9, R2, R17, RZ ;  /* 0x0000001102097224 */ /* 0x000fc800078e02ff */
[----:B------:R-:W-:-:S06]  /*0900*/  IMAD.HI.U32 R9, R7, R9, R6 ;  /* 0x0000000907097227 */ /* 0x000fcc00078e0006 */
[----:B------:R-:W-:Y:S01]  /*0910*/  IMAD.HI.U32 R8, R9, R26, RZ ;  /* 0x0000001a09087227 */ /* 0x000fe200078e00ff */
[----:B------:R-:W-:-:S04]  /*0920*/  HFMA2.MMA R9, -RZ, RZ, 0, 0 ;  /* 0x00000000ff097435 */ /* 0x000fc800000001ff */
        /* <DEDUP_REMOVED lines=8> */
.L_x_99:
[----:B------:R-:W-:Y:S05]  /*09b0*/  BSYNC B0 ;  /* 0x0000000000007941 */ /* 0x000fea0003800000 */
.L_x_97:
[----:B------:R-:W-:Y:S01]  /*09c0*/  IMAD.MOV.U32 R6, RZ, RZ, c[0x0][0x1c0] ;  /* 0x00007000ff067624 */ /* 0x000fe200078e00ff */
[----:B------:R-:W-:Y:S01]  /*09d0*/  IABS R19, R3 ;  /* 0x0000000300137213 */ /* 0x000fe20000000000 */
[----:B------:R-:W-:Y:S01]  /*09e0*/  IMAD.MOV.U32 R26, RZ, RZ, RZ ;  /* 0x000000ffff1a7224 */ /* 0x000fe200078e00ff */
[----:B------:R-:W-:Y:S01]  /*09f0*/  IABS R14, c[0x0][0x214] ;  /* 0x00008500000e7a13 */ /* 0x000fe20000000000 */
[C---:B------:R-:W-:Y:S01]  /*0a00*/  IMAD R2, R6.reuse, c[0x0][0x214], RZ ;  /* 0x0000850006027a24 */ /* 0x040fe200078e02ff */
[----:B------:R-:W0:Y:S01]  /*0a10*/  I2F.RP R20, R19 ;  /* 0x0000001300147306 */ /* 0x000e220000209400 */
[----:B------:R-:W-:Y:S01]  /*0a20*/  IADD3 R6, R6, -0x1, RZ ;  /* 0xffffffff06067810 */ /* 0x000fe20007ffe0ff */
[----:B------:R-:W1:Y:S01]  /*0a30*/  S2R R38, SR_TID.X ;  /* 0x0000000000267919 */ /* 0x000e620000002100 */
[----:B------:R-:W-:Y:S01]  /*0a40*/  ISETP.NE.AND P5, PT, R3, RZ, PT ;  /* 0x000000ff0300720c */ /* 0x000fe20003fa5270 */
[----:B------:R-:W-:Y:S01]  /*0a50*/  BSSY B0, `(.L_x_100) ;  /* 0x0000072000007945 */ /* 0x000fe20003800000 */
[----:B------:R-:W-:-:S03]  /*0a60*/  IABS R18, R2 ;  /* 0x0000000200127213 */ /* 0x000fc60000000000 */
[----:B------:R-:W-:Y:S01]  /*0a70*/  I2F.RP R13, R14 ;  /* 0x0000000e000d7306 */ /* 0x000fe20000209400 */
[----:B------:R-:W-:-:S07]  /*0a80*/  IADD3 R21, R18, UR8, RZ ;  /* 0x0000000812157c10 */ /* 0x000fce000fffe0ff */
[----:B------:R-:W2:Y:S08]  /*0a90*/  I2F.RP R15, R18 ;  /* 0x00000012000f7306 */ /* 0x000eb00000209400 */
[----:B0-----:R-:W0:Y:S08]  /*0aa0*/  MUFU.RCP R4, R20 ;  /* 0x0000001400047308 */ /* 0x001e300000001000 */
[----:B--2---:R-:W2:Y:S08]  /*0ab0*/  MUFU.RCP R10, R15 ;  /* 0x0000000f000a7308 */ /* 0x004eb00000001000 */
[----:B------:R-:W3:Y:S01]  /*0ac0*/  MUFU.RCP R24, R13 ;  /* 0x0000000d00187308 */ /* 0x000ee20000001000 */
[----:B0-----:R-:W-:-:S02]  /*0ad0*/  IADD3 R4, R4, 0xffffffe, RZ ;  /* 0x0ffffffe04047810 */ /* 0x001fc40007ffe0ff */
[----:B--2---:R-:W-:-:S05]  /*0ae0*/  IADD3 R10, R10, 0xffffffe, RZ ;  /* 0x0ffffffe0a0a7810 */ /* 0x004fca0007ffe0ff */
[----:B------:R-:W0:Y:S01]  /*0af0*/  F2I.FTZ.U32.TRUNC.NTZ R27, R4 ;  /* 0x00000004001b7305 */ /* 0x000e22000021f000 */
[----:B------:R-:W-:Y:S02]  /*0b00*/  IABS R15, R21 ;  /* 0x00000015000f7213 */ /* 0x000fe40000000000 */
[----:B---3--:R-:W-:-:S05]  /*0b10*/  IADD3 R24, R24, 0xffffffe, RZ ;  /* 0x0ffffffe18187810 */ /* 0x008fca0007ffe0ff */
[----:B------:R-:W2:Y:S08]  /*0b20*/  F2I.FTZ.U32.TRUNC.NTZ R11, R10 ;  /* 0x0000000a000b7305 */ /* 0x000eb0000021f000 */
[----:B------:R-:W3:Y:S01]  /*0b30*/  F2I.FTZ.U32.TRUNC.NTZ R25, R24 ;  /* 0x0000001800197305 */ /* 0x000ee2000021f000 */
[----:B0-----:R-:W-:Y:S02]  /*0b40*/  IMAD.MOV R22, RZ, RZ, -R27 ;  /* 0x000000ffff167224 */ /* 0x001fe400078e0a1b */
[----:B------:R-:W-:-:S02]  /*0b50*/  IMAD.IADD R4, R6, 0x1, R19 ;  /* 0x0000000106047824 */ /* 0x000fc400078e0213 */
[----:B------:R-:W-:Y:S02]  /*0b60*/  IMAD R22, R22, R19, RZ ;  /* 0x0000001316167224 */ /* 0x000fe400078e02ff */
[----:B--2---:R-:W-:Y:S01]  /*0b70*/  IMAD.MOV R7, RZ, RZ, -R11 ;  /* 0x000000ffff077224 */ /* 0x004fe200078e0a0b */
[----:B------:R-:W-:Y:S01]  /*0b80*/  IABS R13, R4 ;  /* 0x00000004000d7213 */ /* 0x000fe20000000000 */
[----:B------:R-:W-:Y:S02]  /*0b90*/  IMAD.MOV.U32 R10, RZ, RZ, RZ ;  /* 0x000000ffff0a7224 */ /* 0x000fe400078e00ff */
[----:B------:R-:W-:Y:S02]  /*0ba0*/  IMAD R20, R7, R18, RZ ;  /* 0x0000001207147224 */ /* 0x000fe400078e02ff */
[----:B------:R-:W-:-:S04]  /*0bb0*/  IMAD.HI.U32 R22, R27, R22, R26 ;  /* 0x000000161b167227 */ /* 0x000fc800078e001a */
[----:B------:R-:W-:Y:S01]  /*0bc0*/  IMAD.HI.U32 R20, R11, R20, R10 ;  /* 0x000000140b147227 */ /* 0x000fe200078e000a */
[----:B------:R-:W-:Y:S02]  /*0bd0*/  IABS R10, R2 ;  /* 0x00000002000a7213 */ /* 0x000fe40000000000 */
[----:B------:R-:W-:Y:S01]  /*0be0*/  IABS R11, R3 ;  /* 0x00000003000b7213 */ /* 0x000fe20000000000 */
[----:B---3--:R-:W-:Y:S02]  /*0bf0*/  IMAD.MOV R7, RZ, RZ, -R25 ;  /* 0x000000ffff077224 */ /* 0x008fe400078e0a19 */
[----:B------:R-:W-:Y:S02]  /*0c00*/  IMAD.MOV.U32 R24, RZ, RZ, RZ ;  /* 0x000000ffff187224 */ /* 0x000fe400078e00ff */
[----:B------:R-:W-:Y:S02]  /*0c10*/  IMAD R7, R7, R14, RZ ;  /* 0x0000000e07077224 */ /* 0x000fe400078e02ff */
[----:B------:R-:W-:-:S02]  /*0c20*/  IMAD.MOV R10, RZ, RZ, -R10 ;  /* 0x000000ffff0a7224 */ /* 0x000fc400078e0a0a */
[----:B------:R-:W-:-:S04]  /*0c30*/  IMAD.HI.U32 R20, R20, R15, RZ ;  /* 0x0000000f14147227 */ /* 0x000fc800078e00ff */
[----:B------:R-:W-:-:S04]  /*0c40*/  IMAD.HI.U32 R24, R25, R7, R24 ;  /* 0x0000000719187227 */ /* 0x000fc800078e0018 */
[----:B------:R-:W-:Y:S02]  /*0c50*/  IMAD R7, R20, R10, R15 ;  /* 0x0000000a14077224 */ /* 0x000fe400078e020f */
[----:B------:R-:W-:Y:S02]  /*0c60*/  IMAD.MOV R11, RZ, RZ, -R11 ;  /* 0x000000ffff0b7224 */ /* 0x000fe400078e0a0b */
[----:B------:R-:W-:Y:S01]  /*0c70*/  IMAD.HI.U32 R22, R22, R13, RZ ;  /* 0x0000000d16167227 */ /* 0x000fe200078e00ff */
[----:B------:R-:W-:-:S03]  /*0c80*/  ISETP.GT.U32.AND P4, PT, R18, R7, PT ;  /* 0x000000071200720c */ /* 0x000fc60003f84070 */
[----:B------:R-:W-:Y:S01]  /*0c90*/  IMAD R26, R22, R11, R13 ;  /* 0x0000000b161a7224 */ /* 0x000fe200078e020d */
[----:B------:R-:W-:Y:S01]  /*0ca0*/  LEA.HI.SX32 R13, R2, 0x1, 0x1 ;  /* 0x00000001020d7811 */ /* 0x000fe200078f0aff */
[----:B------:R-:W-:-:S03]  /*0cb0*/  IMAD.HI.U32 R24, R24, R15, RZ ;  /* 0x0000000f18187227 */ /* 0x000fc600078e00ff */
[----:B------:R-:W-:Y:S01]  /*0cc0*/  ISETP.GT.U32.AND P3, PT, R19, R26, PT ;  /* 0x0000001a1300720c */ /* 0x000fe20003f64070 */
[----:B------:R-:W-:-:S04]  /*0cd0*/  IMAD.MOV R10, RZ, RZ, -R24 ;  /* 0x000000ffff0a7224 */ /* 0x000fc800078e0a18 */
[----:B------:R-:W-:Y:S01]  /*0ce0*/  @!P4 IMAD.IADD R7, R7, 0x1, -R18 ;  /* 0x000000010707c824 */ /* 0x000fe200078e0a12 */
[----:B------:R-:W-:Y:S01]  /*0cf0*/  @!P4 IADD3 R20, R20, 0x1, RZ ;  /* 0x000000011414c810 */ /* 0x000fe20007ffe0ff */
[----:B------:R-:W-:Y:S01]  /*0d00*/  IMAD R15, R14, R10, R15 ;  /* 0x0000000a0e0f7224 */ /* 0x000fe200078e020f */
[----:B------:R-:W-:Y:S02]  /*0d10*/  ISETP.NE.AND P4, PT, R2, RZ, PT ;  /* 0x000000ff0200720c */ /* 0x000fe40003f85270 */
[-C--:B------:R-:W-:Y:S02]  /*0d20*/  ISETP.GE.U32.AND P2, PT, R7, R18.reuse, PT ;  /* 0x000000120700720c */ /* 0x080fe40003f46070 */
[----:B------:R-:W-:Y:S01]  /*0d30*/  LOP3.LUT R7, R21, R18, RZ, 0x3c, !PT ;  /* 0x0000001215077212 */ /* 0x000fe200078e3cff */
[----:B------:R-:W-:Y:S01]  /*0d40*/  @!P3 IMAD.IADD R26, R26, 0x1, -R19 ;  /* 0x000000011a1ab824 */ /* 0x000fe200078e0a13 */
[----:B------:R-:W-:Y:S02]  /*0d50*/  ISETP.GT.U32.AND P0, PT, R14, R15, PT ;  /* 0x0000000f0e00720c */ /* 0x000fe40003f04070 */
[----:B------:R-:W-:-:S02]  /*0d60*/  ISETP.GE.AND P1, PT, R7, RZ, PT ;  /* 0x000000ff0700720c */ /* 0x000fc40003f26270 */
[-C--:B------:R-:W-:Y:S02]  /*0d70*/  ISETP.GE.U32.AND P6, PT, R26, R19.reuse, PT ;  /* 0x000000131a00720c */ /* 0x080fe40003fc6070 */
[----:B------:R-:W-:Y:S02]  /*0d80*/  LOP3.LUT R7, R4, R19, RZ, 0x3c, !PT ;  /* 0x0000001304077212 */ /* 0x000fe400078e3cff */
[----:B------:R-:W-:Y:S02]  /*0d90*/  @!P3 IADD3 R22, R22, 0x1, RZ ;  /* 0x000000011616b810 */ /* 0x000fe40007ffe0ff */
[----:B------:R-:W-:Y:S02]  /*0da0*/  @P2 IADD3 R20, R20, 0x1, RZ ;  /* 0x0000000114142810 */ /* 0x000fe40007ffe0ff */
[----:B------:R-:W-:Y:S01]  /*0db0*/  ISETP.GE.AND P2, PT, R7, RZ, PT ;  /* 0x000000ff0700720c */ /* 0x000fe20003f46270 */
[----:B------:R-:W-:Y:S01]  /*0dc0*/  @!P0 IMAD.IADD R15, R15, 0x1, -R14 ;  /* 0x000000010f0f8824 */ /* 0x000fe200078e0a0e */
[----:B------:R-:W-:Y:S01]  /*0dd0*/  @!P0 IADD3 R24, R24, 0x1, RZ ;  /* 0x0000000118188810 */ /* 0x000fe20007ffe0ff */
[----:B------:R-:W-:Y:S01]  /*0de0*/  @!P1 IMAD.MOV R20, RZ, RZ, -R20 ;  /* 0x000000ffff149224 */ /* 0x000fe200078e0a14 */
[----:B------:R-:W-:-:S02]  /*0df0*/  @!P4 LOP3.LUT R20, RZ, R18, RZ, 0x33, !PT ;  /* 0x00000012ff14c212 */ /* 0x000fc400078e33ff */
[----:B------:R-:W-:Y:S02]  /*0e00*/  @P6 IADD3 R22, R22, 0x1, RZ ;  /* 0x0000000116166810 */ /* 0x000fe40007ffe0ff */
[----:B------:R-:W-:Y:S02]  /*0e10*/  ISETP.LT.U32.AND P0, PT, R32, R20, PT ;  /* 0x000000142000720c */ /* 0x000fe40003f01070 */
[----:B------:R-:W-:Y:S02]  /*0e20*/  SHF.R.S32.HI R11, RZ, 0x1f, R20 ;  /* 0x0000001fff0b7819 */ /* 0x000fe40000011414 */
[----:B------:R-:W-:Y:S01]  /*0e30*/  ISETP.GE.U32.AND P3, PT, R15, R14, PT ;  /* 0x0000000e0f00720c */ /* 0x000fe20003f66070 */
[----:B------:R-:W-:Y:S01]  /*0e40*/  @!P2 IMAD.MOV R22, RZ, RZ, -R22 ;  /* 0x000000ffff16a224 */ /* 0x000fe200078e0a16 */
[----:B------:R-:W-:Y:S02]  /*0e50*/  ISETP.GT.AND P2, PT, R2, RZ, PT ;  /* 0x000000ff0200720c */ /* 0x000fe40003f44270 */
[----:B------:R-:W-:-:S02]  /*0e60*/  ISETP.LT.AND.EX P0, PT, R33, R11, PT, P0 ;  /* 0x0000000b2100720c */ /* 0x000fc40003f01300 */
[----:B------:R-:W-:Y:S02]  /*0e70*/  LOP3.LUT R21, R21, c[0x0][0x214], RZ, 0x3c, !PT ;  /* 0x0000850015157a12 */ /* 0x000fe400078e3cff */
[----:B------:R-:W-:Y:S02]  /*0e80*/  SEL R11, R33, R11, P0 ;  /* 0x0000000b210b7207 */ /* 0x000fe40000000000 */
[----:B------:R-:W-:Y:S02]  /*0e90*/  ISETP.GE.AND P1, PT, R21, RZ, PT ;  /* 0x000000ff1500720c */ /* 0x000fe40003f26270 */
[----:B------:R-:W-:Y:S02]  /*0ea0*/  SHF.R.S32.HI R10, RZ, 0x1f, R2 ;  /* 0x0000001fff0a7819 */ /* 0x000fe40000011402 */
[----:B------:R-:W-:Y:S02]  /*0eb0*/  ISETP.NE.AND P4, PT, RZ, c[0x0][0x214], PT ;  /* 0x00008500ff007a0c */ /* 0x000fe40003f85270 */
[----:B------:R-:W-:Y:S01]  /*0ec0*/  LOP3.LUT R2, R33, R11, RZ, 0xfc, !PT ;  /* 0x0000000b21027212 */ /* 0x000fe200078efcff */
[----:B------:R-:W-:Y:S01]  /*0ed0*/  @!P2 IMAD.MOV R13, RZ, RZ, R10 ;  /* 0x000000ffff0da224 */ /* 0x000fe200078e020a */
[----:B------:R-:W-:-:S02]  /*0ee0*/  @P3 IADD3 R24, R24, 0x1, RZ ;  /* 0x0000000118183810 */ /* 0x000fc40007ffe0ff */
[----:B------:R-:W-:Y:S02]  /*0ef0*/  ISETP.NE.U32.AND P2, PT, R2, RZ, PT ;  /* 0x000000ff0200720c */ /* 0x000fe40003f45070 */
[----:B------:R-:W-:Y:S01]  /*0f00*/  @!P5 LOP3.LUT R22, RZ, R19, RZ, 0x33, !PT ;  /* 0x00000013ff16d212 */ /* 0x000fe200078e33ff */
[----:B------:R-:W-:-:S03]  /*0f10*/  @!P1 IMAD.MOV R24, RZ, RZ, -R24 ;  /* 0x000000ffff189224 */ /* 0x000fc600078e0a18 */
[----:B------:R-:W-:Y:S02]  /*0f20*/  ISETP.LT.U32.AND P1, PT, R8, R22, PT ;  /* 0x000000160800720c */ /* 0x000fe40003f21070 */
[----:B------:R-:W-:Y:S02]  /*0f30*/  SHF.R.S32.HI R7, RZ, 0x1f, R22 ;  /* 0x0000001fff077819 */ /* 0x000fe40000011416 */
[----:B------:R-:W-:Y:S02]  /*0f40*/  @!P4 LOP3.LUT R24, RZ, c[0x0][0x214], RZ, 0x33, !PT ;  /* 0x00008500ff18ca12 */ /* 0x000fe400078e33ff */
[----:B------:R-:W-:-:S03]  /*0f50*/  ISETP.LT.AND.EX P1, PT, R9, R7, PT, P1 ;  /* 0x000000070900720c */ /* 0x000fc60003f21310 */
[----:B------:R-:W-:Y:S01]  /*0f60*/  IMAD R2, R24, R13, RZ ;  /* 0x0000000d18027224 */ /* 0x000fe200078e02ff */
[----:B------:R-:W-:Y:S02]  /*0f70*/  SEL R15, R8, R22, P1 ;  /* 0x00000016080f7207 */ /* 0x000fe40000800000 */
[----:B------:R-:W-:Y:S02]  /*0f80*/  SEL R14, R9, R7, P1 ;  /* 0x00000007090e7207 */ /* 0x000fe40000800000 */
[----:B------:R-:W-:Y:S01]  /*0f90*/  SEL R13, R32, R20, P0 ;  /* 0x00000014200d7207 */ /* 0x000fe20000000000 */
[----:B------:R-:W-:Y:S05]  /*0fa0*/  @!P2 BRA `(.L_x_101) ;  /* 0x000000900000a947 */ /* 0x000fea0003800000 */
[----:B-1----:R-:W-:Y:S01]  /*0fb0*/  IMAD.MOV.U32 R30, RZ, RZ, R32 ;  /* 0x000000ffff1e7224 */ /* 0x002fe200078e0020 */
[----:B------:R-:W-:Y:S01]  /*0fc0*/  MOV R26, R13 ;  /* 0x0000000d001a7202 */ /* 0x000fe20000000f00 */
[----:B------:R-:W-:Y:S01]  /*0fd0*/  IMAD.MOV.U32 R19, RZ, RZ, R33 ;  /* 0x000000ffff137224 */ /* 0x000fe200078e0021 */
[----:B------:R-:W-:Y:S02]  /*0fe0*/  MOV R25, R11 ;  /* 0x0000000b00197202 */ /* 0x000fe40000000f00 */
[----:B------:R-:W-:-:S02]  /*0ff0*/  MOV R24, 0x1010 ;  /* 0x0000101000187802 */ /* 0x000fc40000000f00 */
[----:B------:R-:W-:Y:S05]  /*1000*/  CALL.REL.NOINC `($__internal_2_$__cuda_sm20_div_s64) ;  /* 0x000036c000007944 */ /* 0x000fea0003c00000 */
[----:B------:R-:W-:Y:S02]  /*1010*/  MOV R40, R20 ;  /* 0x0000001400287202 */ /* 0x000fe40000000f00 */
[----:B------:R-:W-:Y:S01]  /*1020*/  MOV R41, R21 ;  /* 0x0000001500297202 */ /* 0x000fe20000000f00 */
[----:B------:R-:W-:Y:S05]  /*1030*/  BRA `(.L_x_102) ;  /* 0x0000013000007947 */ /* 0x000fea0003800000 */
.L_x_101:
        /* <DEDUP_REMOVED lines=19> */
.L_x_102:
[----:B------:R-:W-:Y:S05]  /*1170*/  BSYNC B0 ;  /* 0x0000000000007941 */ /* 0x000fea0003800000 */
.L_x_100:
[----:B------:R-:W-:Y:S01]  /*1180*/  SHF.R.S32.HI R7, RZ, 0x1f, R38 ;  /* 0x0000001fff077819 */ /* 0x000fe20000011426 */
[----:B------:R-:W-:Y:S01]  /*1190*/  ULDC.64 UR8, c[0x0][0x118] ;  /* 0x0000460000087ab9 */ /* 0x000fe20000000a00 */
[----:B------:R-:W-:Y:S02]  /*11a0*/  IADD3 R21, P0, R12, -UR7, RZ ;  /* 0x800000070c157c10 */ /* 0x000fe4000ff1e0ff */
[----:B------:R-:W-:-:S04]  /*11b0*/  LEA.HI R25, R7, R38, RZ, 0x4 ;  /* 0x0000002607197211 */ /* 0x000fc800078f20ff */
[----:B------:R-:W-:Y:S02]  /*11c0*/  LOP3.LUT R19, R25, 0xfffffff0, RZ, 0xc0, !PT ;  /* 0xfffffff019137812 */ /* 0x000fe400078ec0ff */
[----:B------:R-:W-:-:S03]  /*11d0*/  SHF.R.S32.HI R25, RZ, 0x4, R25 ;  /* 0x00000004ff197819 */ /* 0x000fc60000011419 */
[----:B------:R-:W-:Y:S01]  /*11e0*/  IMAD.IADD R20, R38, 0x1, -R19 ;  /* 0x0000000126147824 */ /* 0x000fe200078e0a13 */
[----:B------:R-:W-:Y:S02]  /*11f0*/  IADD3.X R19, R0, ~UR6, RZ, P0, !PT ;  /* 0x8000000600137c10 */ /* 0x000fe400087fe4ff */
[----:B------:R-:W-:Y:S02]  /*1200*/  IADD3 R31, R25, 0x10, RZ ;  /* 0x00000010191f7810 */ /* 0x000fe40007ffe0ff */
[----:B------:R-:W-:Y:S02]  /*1210*/  ISETP.GT.U32.AND P3, PT, R21, R20, PT ;  /* 0x000000141500720c */ /* 0x000fe40003f64070 */
[----:B------:R-:W-:Y:S02]  /*1220*/  SHF.R.S32.HI R10, RZ, 0x1f, R20 ;  /* 0x0000001fff0a7819 */ /* 0x000fe40000011414 */
[----:B------:R-:W-:Y:S02]  /*1230*/  IADD3 R27, R25, 0x8, RZ ;  /* 0x00000008191b7810 */ /* 0x000fe40007ffe0ff */
[----:B------:R-:W-:-:S02]  /*1240*/  ISETP.GT.AND.EX P3, PT, R19, R10, PT, P3 ;  /* 0x0000000a1300720c */ /* 0x000fc40003f64330 */
[----:B------:R-:W-:Y:S02]  /*1250*/  IADD3 R23, R25, 0x18, RZ ;  /* 0x0000001819177810 */ /* 0x000fe40007ffe0ff */
[----:B------:R-:W-:Y:S02]  /*1260*/  ISETP.GE.OR P4, PT, R31, c[0x0][0x314], !P3 ;  /* 0x0000c5001f007a0c */ /* 0x000fe40005f86670 */
[----:B------:R-:W-:Y:S02]  /*1270*/  ISETP.GE.OR P5, PT, R27, c[0x0][0x314], !P3 ;  /* 0x0000c5001b007a0c */ /* 0x000fe40005fa6670 */
[----:B------:R-:W-:Y:S02]  /*1280*/  ISETP.GE.OR P6, PT, R25, c[0x0][0x314], !P3 ;  /* 0x0000c50019007a0c */ /* 0x000fe40005fc6670 */
[----:B------:R-:W-:Y:S02]  /*1290*/  ISETP.GE.OR P3, PT, R23, c[0x0][0x314], !P3 ;  /* 0x0000c50017007a0c */ /* 0x000fe40005f66670 */
[----:B------:R-:W-:-:S04]  /*12a0*/  IADD3 R32, P0, R20, UR7, RZ ;  /* 0x0000000714207c10 */ /* 0x000fc8000ff1e0ff */
[----:B------:R-:W-:Y:S01]  /*12b0*/  IADD3.X R33, R10, UR6, RZ, P0, !PT ;  /* 0x000000060a217c10 */ /* 0x000fe200087fe4ff */
[--C-:B------:R-:W-:Y:S01]  /*12c0*/  @!P4 IMAD.MOV.U32 R26, RZ, RZ, R32.reuse ;  /* 0x000000ffff1ac224 */ /* 0x100fe200078e0020 */
[----:B------:R-:W-:Y:S02]  /*12d0*/  @!P4 SHF.R.S32.HI R19, RZ, 0x1f, R31 ;  /* 0x0000001fff13c819 */ /* 0x000fe4000001141f */
[----:B------:R-:W-:Y:S01]  /*12e0*/  @!P5 SHF.R.S32.HI R21, RZ, 0x1f, R27 ;  /* 0x0000001fff15d819 */ /* 0x000fe2000001141b */
[----:B------:R-:W-:-:S04]  /*12f0*/  @!P5 IMAD.WIDE.U32 R28, R12, R27, R32 ;  /* 0x0000001b0c1cd225 */ /* 0x000fc800078e0020 */
[-C--:B------:R-:W-:Y:S01]  /*1300*/  @!P4 IMAD R19, R19, R12.reuse, RZ ;  /* 0x0000000c1313c224 */ /* 0x080fe200078e02ff */
[----:B------:R-:W-:Y:S01]  /*1310*/  @!P5 LEA R22, P0, R28, c[0x0][0x208], 0x2 ;  /* 0x000082001c16da11 */ /* 0x000fe200078010ff */
[----:B------:R-:W-:Y:S02]  /*1320*/  @!P5 IMAD R21, R21, R12, RZ ;  /* 0x0000000c1515d224 */ /* 0x000fe400078e02ff */
[-C--:B------:R-:W-:Y:S01]  /*1330*/  @!P4 IMAD R10, R31, R0.reuse, R19 ;  /* 0x000000001f0ac224 */ /* 0x080fe200078e0213 */
[----:B------:R-:W-:Y:S01]  /*1340*/  @!P3 SHF.R.S32.HI R19, RZ, 0x1f, R23 ;  /* 0x0000001fff13b819 */ /* 0x000fe20000011417 */
[----:B------:R-:W-:Y:S01]  /*1350*/  @!P5 IMAD R18, R27, R0, R21 ;  /* 0x000000001b12d224 */ /* 0x000fe200078e0215 */
[----:B------:R-:W-:Y:S01]  /*1360*/  @!P6 SHF.R.S32.HI R21, RZ, 0x1f, R25 ;  /* 0x0000001fff15e819 */ /* 0x000fe20000011419 */
[----:B------:R-:W-:Y:S02]  /*1370*/  @!P4 IMAD.MOV.U32 R27, RZ, RZ, R33 ;  /* 0x000000ffff1bc224 */ /* 0x000fe400078e0021 */
[----:B------:R-:W-:-:S02]  /*1380*/  @!P3 IMAD R19, R19, R12, RZ ;  /* 0x0000000c1313b224 */ /* 0x000fc400078e02ff */
[----:B------:R-:W-:-:S04]  /*1390*/  @!P4 IMAD.WIDE.U32 R26, R12, R31, R26 ;  /* 0x0000001f0c1ac225 */ /* 0x000fc800078e001a */
[----:B------:R-:W-:Y:S02]  /*13a0*/  @!P6 IMAD.MOV.U32 R30, RZ, RZ, R32 ;  /* 0x000000ffff1ee224 */ /* 0x000fe400078e0020 */
[--C-:B------:R-:W-:Y:S02]  /*13b0*/  @!P6 IMAD.MOV.U32 R31, RZ, RZ, R33.reuse ;  /* 0x000000ffff1fe224 */ /* 0x100fe400078e0021 */
[----:B------:R-:W-:Y:S02]  /*13c0*/  @!P6 IMAD R21, R21, R12, RZ ;  /* 0x0000000c1515e224 */ /* 0x000fe400078e02ff */
[----:B------:R-:W-:Y:S02]  /*13d0*/  @!P5 IMAD.IADD R18, R29, 0x1, R18 ;  /* 0x000000011d12d824 */ /* 0x000fe400078e0212 */
[----:B------:R-:W-:-:S04]  /*13e0*/  @!P3 IMAD.WIDE.U32 R32, R12, R23, R32 ;  /* 0x000000170c20b225 */ /* 0x000fc800078e0020 */
[-C--:B------:R-:W-:Y:S01]  /*13f0*/  @!P3 IMAD R19, R23, R0.reuse, R19 ;  /* 0x000000001713b224 */ /* 0x080fe200078e0213 */
[----:B------:R-:W-:Y:S01]  /*1400*/  @!P5 LEA.HI.X R23, R28, c[0x0][0x20c], R18, 0x2, P0 ;  /* 0x000083001c17da11 */ /* 0x000fe200000f1412 */
[----:B------:R-:W-:Y:S01]  /*1410*/  @!P6 IMAD.WIDE.U32 R30, R12, R25, R30 ;  /* 0x000000190c1ee225 */ /* 0x000fe200078e001e */
[----:B------:R-:W-:Y:S02]  /*1420*/  @!P3 LEA R18, P0, R32, c[0x0][0x208], 0x2 ;  /* 0x000082002012ba11 */ /* 0x000fe400078010ff */
[----:B------:R-:W-:Y:S01]  /*1430*/  @!P4 LEA R28, P1, R26, c[0x0][0x208], 0x2 ;  /* 0x000082001a1cca11 */ /* 0x000fe200078210ff */
[----:B------:R-:W-:Y:S01]  /*1440*/  @!P6 IMAD R21, R25, R0, R21 ;  /* 0x000000001915e224 */ /* 0x000fe200078e0215 */
[----:B------:R-:W-:Y:S01]  /*1450*/  @!P6 LEA R36, P2, R30, c[0x0][0x208], 0x2 ;  /* 0x000082001e24ea11 */ /* 0x000fe200078410ff */
[----:B------:R-:W-:Y:S02]  /*1460*/  @!P3 IMAD.IADD R19, R33, 0x1, R19 ;  /* 0x000000012113b824 */ /* 0x000fe400078e0213 */
[----:B------:R-:W-:-:S02]  /*1470*/  @!P6 IMAD.IADD R21, R31, 0x1, R21 ;  /* 0x000000011f15e824 */ /* 0x000fc400078e0215 */
[----:B------:R-:W-:Y:S01]  /*1480*/  @!P4 IMAD.IADD R27, R27, 0x1, R10 ;  /* 0x000000011b1bc824 */ /* 0x000fe200078e020a */
[----:B------:R-:W-:Y:S01]  /*1490*/  @!P3 LEA.HI.X R19, R32, c[0x0][0x20c], R19, 0x2, P0 ;  /* 0x000083002013ba11 */ /* 0x000fe200000f1413 */
[----:B------:R-:W-:Y:S01]  /*14a0*/  IMAD.MOV.U32 R24, RZ, RZ, -0x800000 ;  /* 0xff800000ff187424 */ /* 0x000fe200078e00ff */
[----:B------:R-:W-:Y:S01]  /*14b0*/  @!P6 LEA.HI.X R37, R30, c[0x0][0x20c], R21, 0x2, P2 ;  /* 0x000083001e25ea11 */ /* 0x000fe200010f1415 */
[----:B------:R-:W-:Y:S01]  /*14c0*/  IMAD.MOV.U32 R21, RZ, RZ, -0x800000 ;  /* 0xff800000ff157424 */ /* 0x000fe200078e00ff */
[----:B------:R-:W-:Y:S01]  /*14d0*/  @!P4 LEA.HI.X R29, R26, c[0x0][0x20c], R27, 0x2, P1 ;  /* 0x000083001a1dca11 */ /* 0x000fe200008f141b */
[----:B------:R-:W-:Y:S02]  /*14e0*/  IMAD.MOV.U32 R10, RZ, RZ, -0x800000 ;  /* 0xff800000ff0a7424 */ /* 0x000fe400078e00ff */
[----:B------:R-:W-:Y:S01]  /*14f0*/  IMAD.MOV.U32 R26, RZ, RZ, -0x800000 ;  /* 0xff800000ff1a7424 */ /* 0x000fe200078e00ff */
[----:B------:R0:W2:Y:S04]  /*1500*/  @!P3 LDG.E R24, [R18.64] ;  /* 0x000000081218b981 */ /* 0x0000a8000c1e1900 */
[----:B------:R-:W3:Y:S04]  /*1510*/  @!P6 LDG.E R21, [R36.64] ;  /* 0x000000082415e981 */ /* 0x000ee8000c1e1900 */
[----:B------:R1:W4:Y:S04]  /*1520*/  @!P5 LDG.E R10, [R22.64] ;  /* 0x00000008160ad981 */ /* 0x000328000c1e1900 */
[----:B------:R-:W5:Y:S01]  /*1530*/  @!P4 LDG.E R26, [R28.64] ;  /* 0x000000081c1ac981 */ /* 0x000f62000c1e1900 */
[----:B------:R-:W-:-:S04]  /*1540*/  IABS R27, c[0x0][0x1c0] ;  /* 0x00007000001b7a13 */ /* 0x000fc80000000000 */
[----:B------:R-:W0:Y:S08]  /*1550*/  I2F.U32.RP R32, R27 ;  /* 0x0000001b00207306 */ /* 0x000e300000209000 */
[----:B0-----:R-:W0:Y:S02]  /*1560*/  MUFU.RCP R30, R32 ;  /* 0x00000020001e7308 */ /* 0x001e240000001000 */
[----:B0-----:R-:W-:-:S06]  /*1570*/  IADD3 R30, R30, 0xffffffe, RZ ;  /* 0x0ffffffe1e1e7810 */ /* 0x001fcc0007ffe0ff */
[----:B------:R-:W1:Y:S01]  /*1580*/  F2I.FTZ.U32.TRUNC.NTZ R31, R30 ;  /* 0x0000001e001f7305 */ /* 0x000e62000021f000 */
[----:B------:R-:W-:Y:S02]  /*1590*/  IABS R19, R4 ;  /* 0x0000000400137213 */ /* 0x000fe40000000000 */
[----:B------:R-:W-:Y:S01]  /*15a0*/  IABS R18, c[0x0][0x1c0] ;  /* 0x0000700000127a13 */ /* 0x000fe20000000000 */
[----:B-1----:R-:W-:Y:S02]  /*15b0*/  IMAD.MOV R22, RZ, RZ, -R31 ;  /* 0x000000ffff167224 */ /* 0x002fe400078e0a1f */
[----:B------:R-:W-:Y:S02]  /*15c0*/  IMAD.MOV.U32 R30, RZ, RZ, RZ ;  /* 0x000000ffff1e7224 */ /* 0x000fe400078e00ff */
[----:B------:R-:W-:-:S04]  /*15d0*/  IMAD R22, R22, R27, RZ ;  /* 0x0000001b16167224 */ /* 0x000fc800078e02ff */
[----:B------:R-:W-:-:S04]  /*15e0*/  IMAD.HI.U32 R22, R31, R22, R30 ;  /* 0x000000161f167227 */ /* 0x000fc800078e001e */
[----:B------:R-:W-:Y:S02]  /*15f0*/  IMAD.MOV R18, RZ, RZ, -R18 ;  /* 0x000000ffff127224 */ /* 0x000fe400078e0a12 */
[----:B------:R-:W-:-:S04]  /*1600*/  IMAD.HI.U32 R22, R22, R19, RZ ;  /* 0x0000001316167227 */ /* 0x000fc800078e00ff */
[----:B------:R-:W-:-:S05]  /*1610*/  IMAD R18, R22, R18, R19 ;  /* 0x0000001216127224 */ /* 0x000fca00078e0213 */
[----:B------:R-:W-:Y:S02]  /*1620*/  ISETP.GT.U32.AND P3, PT, R27, R18, PT ;  /* 0x000000121b00720c */ /* 0x000fe40003f64070 */
[C---:B------:R-:W-:Y:S02]  /*1630*/  ISETP.GT.AND P6, PT, R38.reuse, 0x7f, PT ;  /* 0x0000007f2600780c */ /* 0x040fe40003fc4270 */
[C---:B------:R-:W-:Y:S02]  /*1640*/  ISETP.GT.AND P2, PT, R38.reuse, 0x1ff, PT ;  /* 0x000001ff2600780c */ /* 0x040fe40003f44270 */
[C---:B------:R-:W-:Y:S02]  /*1650*/  ISETP.GT.AND P1, PT, R38.reuse, 0x17f, PT ;  /* 0x0000017f2600780c */ /* 0x040fe40003f24270 */
[----:B------:R-:W-:Y:S01]  /*1660*/  ISETP.GT.AND P0, PT, R38, 0xff, PT ;  /* 0x000000ff2600780c */ /* 0x000fe20003f04270 */
[----:B------:R-:W-:-:S04]  /*1670*/  IMAD R25, R25, 0x11, R20 ;  /* 0x0000001119197824 */ /* 0x000fc800078e0214 */
[----:B------:R-:W-:-:S05]  /*1680*/  @!P3 IMAD.IADD R18, R18, 0x1, -R27 ;  /* 0x000000011212b824 */ /* 0x000fca00078e0a1b */
[----:B------:R-:W-:Y:S02]  /*1690*/  ISETP.GE.U32.AND P4, PT, R18, R27, PT ;  /* 0x0000001b1200720c */ /* 0x000fe40003f86070 */
[----:B------:R-:W-:Y:S02]  /*16a0*/  LOP3.LUT R18, R9, R14, RZ, 0xfc, !PT ;  /* 0x0000000e09127212 */ /* 0x000fe400078efcff */
[----:B------:R-:W-:Y:S02]  /*16b0*/  LOP3.LUT R4, R4, c[0x0][0x1c0], RZ, 0x3c, !PT ;  /* 0x0000700004047a12 */ /* 0x000fe400078e3cff */
[----:B------:R-:W-:-:S07]  /*16c0*/  @!P3 IADD3 R22, R22, 0x1, RZ ;  /* 0x000000011616b810 */ /* 0x000fce0007ffe0ff */
[----:B------:R-:W-:Y:S01]  /*16d0*/  @P4 IADD3 R22, R22, 0x1, RZ ;  /* 0x0000000116164810 */ /* 0x000fe20007ffe0ff */
[----:B------:R-:W-:Y:S01]  /*16e0*/  BSSY B0, `(.L_x_103) ;  /* 0x0000028000007945 */ /* 0x000fe20003800000 */
[----:B--2---:R0:W-:Y:S04]  /*16f0*/  @!P6 STS [R25.X4+0x660], R24 ;  /* 0x000660181900e388 */ /* 0x0041e80000004800 */
[----:B---3--:R0:W-:Y:S01]  /*1700*/  @!P2 STS [R25.X4], R21 ;  /* 0x000000151900a388 */ /* 0x0081e20000004800 */
[----:B------:R-:W-:-:S03]  /*1710*/  ISETP.NE.U32.AND P2, PT, R18, RZ, PT ;  /* 0x000000ff1200720c */ /* 0x000fc60003f45070 */
[----:B----4-:R0:W-:Y:S01]  /*1720*/  @!P1 STS [R25.X4+0x220], R10 ;  /* 0x0002200a19009388 */ /* 0x0101e20000004800 */
[----:B------:R-:W-:-:S03]  /*1730*/  ISETP.GE.AND P1, PT, R4, RZ, PT ;  /* 0x000000ff0400720c */ /* 0x000fc60003f26270 */
[----:B-----5:R0:W-:Y:S01]  /*1740*/  @!P0 STS [R25.X4+0x440], R26 ;  /* 0x0004401a19008388 */ /* 0x0201e20000004800 */
[----:B------:R-:W-:Y:S01]  /*1750*/  ISETP.NE.AND P0, PT, RZ, c[0x0][0x1c0], PT ;  /* 0x00007000ff007a0c */ /* 0x000fe20003f05270 */
[----:B------:R-:W-:-:S08]  /*1760*/  IMAD.MOV.U32 R4, RZ, RZ, R22 ;  /* 0x000000ffff047224 */ /* 0x000fd000078e0016 */
[----:B------:R-:W-:-:S04]  /*1770*/  @!P1 IMAD.MOV R4, RZ, RZ, -R4 ;  /* 0x000000ffff049224 */ /* 0x000fc800078e0a04 */
[----:B------:R-:W-:Y:S01]  /*1780*/  @!P0 LOP3.LUT R4, RZ, c[0x0][0x1c0], RZ, 0x33, !PT ;  /* 0x00007000ff048a12 */ /* 0x000fe200078e33ff */
[----:B------:R-:W-:Y:S05]  /*1790*/  @!P2 BRA `(.L_x_104) ;  /* 0x000000900000a947 */ /* 0x000fea0003800000 */
[----:B------:R-:W-:Y:S01]  /*17a0*/  IMAD.MOV.U32 R30, RZ, RZ, R8 ;  /* 0x000000ffff1e7224 */ /* 0x000fe200078e0008 */
[----:B0-----:R-:W-:Y:S01]  /*17b0*/  MOV R26, R15 ;  /* 0x0000000f001a7202 */ /* 0x001fe20000000f00 */
[----:B------:R-:W-:Y:S01]  /*17c0*/  IMAD.MOV.U32 R19, RZ, RZ, R9 ;  /* 0x000000ffff137224 */ /* 0x000fe200078e0009 */
[----:B------:R-:W-:Y:S02]  /*17d0*/  MOV R25, R14 ;  /* 0x0000000e00197202 */ /* 0x000fe40000000f00 */
[----:B------:R-:W-:Y:S02]  /*17e0*/  MOV R24, 0x1800 ;  /* 0x0000180000187802 */ /* 0x000fe40000000f00 */
[----:B------:R-:W-:Y:S05]  /*17f0*/  CALL.REL.NOINC `($__internal_2_$__cuda_sm20_div_s64) ;  /* 0x00002ed000007944 */ /* 0x000fea0003c00000 */
[----:B------:R-:W-:Y:S02]  /*1800*/  MOV R42, R20 ;  /* 0x00000014002a7202 */ /* 0x000fe40000000f00 */
[----:B------:R-:W-:Y:S01]  /*1810*/  MOV R43, R21 ;  /* 0x00000015002b7202 */ /* 0x000fe20000000f00 */
[----:B------:R-:W-:Y:S05]  /*1820*/  BRA `(.L_x_105) ;  /* 0x0000013000007947 */ /* 0x000fea0003800000 */
.L_x_104:
[----:B0-----:R-:W0:Y:S01]  /*1830*/  I2F.U32.RP R10, R15 ;  /* 0x0000000f000a7306 */ /* 0x001e220000209000 */
        /* <DEDUP_REMOVED lines=18> */
.L_x_105:
[----:B------:R-:W-:Y:S05]  /*1960*/  BSYNC B0 ;  /* 0x0000000000007941 */ /* 0x000fea0003800000 */
.L_x_103:
[----:B------:R-:W-:Y:S01]  /*1970*/  BAR.SYNC.DEFER_BLOCKING 0x0 ;  /* 0x0000000000007b1d */ /* 0x000fe20000010000 */
[----:B------:R-:W-:Y:S01]  /*1980*/  LEA.HI R7, R7, R38, RZ, 0x3 ;  /* 0x0000002607077211 */ /* 0x000fe200078f18ff */
[----:B------:R-:W-:Y:S01]  /*1990*/  IMAD.MOV.U32 R36, RZ, RZ, -0x800000 ;  /* 0xff800000ff247424 */ /* 0x000fe200078e00ff */
[----:B------:R-:W-:Y:S01]  /*19a0*/  IABS R21, R2 ;  /* 0x0000000200157213 */ /* 0x000fe20000000000 */
[----:B------:R-:W-:Y:S01]  /*19b0*/  IMAD.MOV.U32 R33, RZ, RZ, -0x800000 ;  /* 0xff800000ff217424 */ /* 0x000fe200078e00ff */
[----:B------:R-:W-:Y:S01]  /*19c0*/  LOP3.LUT R9, R7, 0xfffffff8, RZ, 0xc0, !PT ;  /* 0xfffffff807097812 */ /* 0x000fe200078ec0ff */
[----:B------:R-:W-:Y:S01]  /*19d0*/  IMAD.MOV.U32 R32, RZ, RZ, -0x800000 ;  /* 0xff800000ff207424 */ /* 0x000fe200078e00ff */
[----:B------:R-:W-:Y:S01]  /*19e0*/  SHF.R.S32.HI R7, RZ, 0x3, R7 ;  /* 0x00000003ff077819 */ /* 0x000fe20000011407 */
[----:B------:R-:W-:Y:S01]  /*19f0*/  IMAD.MOV.U32 R34, RZ, RZ, -0x800000 ;  /* 0xff800000ff227424 */ /* 0x000fe200078e00ff */
[----:B------:R-:W0:Y:S01]  /*1a00*/  I2F.RP R18, R21 ;  /* 0x0000001500127306 */ /* 0x000e220000209400 */
[----:B------:R-:W-:Y:S01]  /*1a10*/  IMAD.IADD R38, R38, 0x1, -R9 ;  /* 0x0000000126267824 */ /* 0x000fe200078e0a09 */
[----:B------:R-:W-:Y:S01]  /*1a20*/  ULDC.U8 UR4, c[0x0][0x329] ;  /* 0x0000ca4000047ab9 */ /* 0x000fe20000000000 */
[----:B------:R-:W-:Y:S02]  /*1a30*/  BSSY B1, `(.L_x_106) ;  /* 0x0000236000017945 */ /* 0x000fe40003800000 */
[----:B------:R-:W-:-:S05]  /*1a40*/  IMAD R27, R38, 0x11, R7 ;  /* 0x00000011261b7824 */ /* 0x000fca00078e0207 */
[----:B------:R-:W-:Y:S01]  /*1a50*/  @!P6 LDS R36, [R27.X4] ;  /* 0x000000001b24e984 */ /* 0x000fe20000004800 */
[----:B0-----:R-:W0:Y:S03]  /*1a60*/  MUFU.RCP R18, R18 ;  /* 0x0000001200127308 */ /* 0x001e260000001000 */
[----:B------:R-:W1:Y:S04]  /*1a70*/  @!P6 LDS R33, [R27.X4+0x220] ;  /* 0x000220001b21e984 */ /* 0x000e680000004800 */
[----:B------:R-:W2:Y:S04]  /*1a80*/  @!P6 LDS R32, [R27.X4+0x440] ;  /* 0x000440001b20e984 */ /* 0x000ea80000004800 */
[----:B------:R-:W3:Y:S01]  /*1a90*/  @!P6 LDS R34, [R27.X4+0x660] ;  /* 0x000660001b22e984 */ /* 0x000ee20000004800 */
[----:B-1----:R-:W-:-:S04]  /*1aa0*/  FMNMX.FTZ R9, R36, R33, !PT ;  /* 0x0000002124097209 */ /* 0x002fc80007810000 */
[----:B--2---:R-:W-:-:S04]  /*1ab0*/  FMNMX.FTZ R9, R9, R32, !PT ;  /* 0x0000002009097209 */ /* 0x004fc80007810000 */
[----:B---3--:R-:W-:Y:S02]  /*1ac0*/  FMNMX.FTZ R10, R9, R34, !PT ;  /* 0x00000022090a7209 */ /* 0x008fe40007810000 */
[----:B------:R-:W-:-:S03]  /*1ad0*/  IABS R9, c[0x0][0x1c0] ;  /* 0x0000700000097a13 */ /* 0x000fc60000000000 */
[----:B------:R-:W1:Y:S01]  /*1ae0*/  SHFL.BFLY PT, R23, R10, 0x4, 0x1f ;  /* 0x0c801f000a177f89 */ /* 0x000e6200000e0000 */
[----:B------:R-:W-:Y:S01]  /*1af0*/  I2F.U32.RP R20, R9 ;  /* 0x0000000900147306 */ /* 0x000fe20000209000 */
[----:B-1----:R-:W-:-:S05]  /*1b00*/  FMNMX.FTZ R23, R10, R23, !PT ;  /* 0x000000170a177209 */ /* 0x002fca0007810000 */
[----:B------:R-:W1:Y:S02]  /*1b10*/  SHFL.BFLY PT, R8, R23, 0x2, 0x1f ;  /* 0x0c401f0017087f89 */ /* 0x000e6400000e0000 */
[----:B-1----:R-:W-:-:S05]  /*1b20*/  FMNMX.FTZ R8, R23, R8, !PT ;  /* 0x0000000817087209 */ /* 0x002fca0007810000 */
[----:B------:R-:W1:Y:S02]  /*1b30*/  SHFL.BFLY PT, R19, R8, 0x1, 0x1f ;  /* 0x0c201f0008137f89 */ /* 0x000e6400000e0000 */
[----:B-1----:R-:W-:-:S04]  /*1b40*/  FMNMX.FTZ R19, R8, R19, !PT ;  /* 0x0000001308137209 */ /* 0x002fc80007810000 */
[----:B------:R-:W-:-:S04]  /*1b50*/  FSETP.NEU.FTZ.AND P0, PT, R19, -INF , PT ;  /* 0xff8000001300780b */ /* 0x000fc80003f1d000 */
[----:B------:R-:W-:-:S05]  /*1b60*/  FSEL R19, R19, RZ, P0 ;  /* 0x000000ff13137208 */ /* 0x000fca0000000000 */
[C---:B------:R-:W-:Y:S02]  /*1b70*/  FADD.FTZ R28, -R19.reuse, R36 ;  /* 0x00000024131c7221 */ /* 0x040fe40000010100 */
[C---:B------:R-:W-:Y:S02]  /*1b80*/  FADD.FTZ R26, -R19.reuse, R33 ;  /* 0x00000021131a7221 */ /* 0x040fe40000010100 */
[----:B------:R-:W-:Y:S02]  /*1b90*/  FMUL.FTZ R28, R28, 1.4426950216293334961 ;  /* 0x3fb8aa3b1c1c7820 */ /* 0x000fe40000410000 */
[----:B------:R-:W-:Y:S02]  /*1ba0*/  FMUL.FTZ R26, R26, 1.4426950216293334961 ;  /* 0x3fb8aa3b1a1a7820 */ /* 0x000fe40000410000 */
[C---:B------:R-:W-:Y:S01]  /*1bb0*/  FADD.FTZ R24, -R19.reuse, R32 ;  /* 0x0000002013187221 */ /* 0x040fe20000010100 */
[----:B------:R0:W-:Y:S01]  /*1bc0*/  MUFU.EX2 R25, R28 ;  /* 0x0000001c00197308 */ /* 0x0001e20000000800 */
[----:B------:R-:W-:-:S02]  /*1bd0*/  FADD.FTZ R22, -R19, R34 ;  /* 0x0000002213167221 */ /* 0x000fc40000010100 */
[----:B------:R-:W-:Y:S02]  /*1be0*/  FMUL.FTZ R24, R24, 1.4426950216293334961 ;  /* 0x3fb8aa3b18187820 */ /* 0x000fe40000410000 */
[----:B------:R-:W-:-:S03]  /*1bf0*/  FMUL.FTZ R22, R22, 1.4426950216293334961 ;  /* 0x3fb8aa3b16167820 */ /* 0x000fc60000410000 */
[----:B------:R-:W1:Y:S08]  /*1c00*/  MUFU.EX2 R10, R26 ;  /* 0x0000001a000a7308 */ /* 0x000e700000000800 */
[----:B------:R-:W2:Y:S01]  /*1c10*/  MUFU.EX2 R8, R24 ;  /* 0x0000001800087308 */ /* 0x000ea20000000800 */
[----:B0-----:R-:W-:-:S07]  /*1c20*/  IADD3 R28, R18, 0xffffffe, RZ ;  /* 0x0ffffffe121c7810 */ /* 0x001fce0007ffe0ff */
[----:B------:R-:W0:Y:S01]  /*1c30*/  MUFU.EX2 R23, R22 ;  /* 0x0000001600177308 */ /* 0x000e220000000800 */
[----:B-1----:R-:W-:-:S04]  /*1c40*/  FADD.FTZ R25, R25, R10 ;  /* 0x0000000a19197221 */ /* 0x002fc80000010000 */
[----:B--2---:R-:W-:-:S03]  /*1c50*/  FADD.FTZ R10, R25, R8 ;  /* 0x00000008190a7221 */ /* 0x004fc60000010000 */
[----:B------:R-:W1:Y:S01]  /*1c60*/  F2I.FTZ.U32.TRUNC.NTZ R29, R28 ;  /* 0x0000001c001d7305 */ /* 0x000e62000021f000 */
[----:B0-----:R-:W-:-:S07]  /*1c70*/  FADD.FTZ R23, R10, R23 ;  /* 0x000000170a177221 */ /* 0x001fce0000010000 */
[----:B------:R-:W0:Y:S01]  /*1c80*/  MUFU.RCP R8, R20 ;  /* 0x0000001400087308 */ /* 0x000e220000001000 */
[----:B------:R-:W2:Y:S01]  /*1c90*/  SHFL.BFLY PT, R10, R23, 0x4, 0x1f ;  /* 0x0c801f00170a7f89 */ /* 0x000ea200000e0000 */
[----:B-1----:R-:W-:Y:S02]  /*1ca0*/  IMAD.MOV R22, RZ, RZ, -R29 ;  /* 0x000000ffff167224 */ /* 0x002fe400078e0a1d */
[----:B------:R-:W-:Y:S02]  /*1cb0*/  IMAD.MOV.U32 R28, RZ, RZ, RZ ;  /* 0x000000ffff1c7224 */ /* 0x000fe400078e00ff */
[----:B------:R-:W-:Y:S01]  /*1cc0*/  IMAD R22, R22, R21, RZ ;  /* 0x0000001516167224 */ /* 0x000fe200078e02ff */
[----:B0-----:R-:W-:Y:S01]  /*1cd0*/  IADD3 R24, R8, 0xffffffe, RZ ;  /* 0x0ffffffe08187810 */ /* 0x001fe20007ffe0ff */
[----:B------:R-:W-:Y:S01]  /*1ce0*/  IMAD.IADD R20, R6, 0x1, R21 ;  /* 0x0000000106147824 */ /* 0x000fe200078e0215 */
[----:B------:R-:W-:Y:S01]  /*1cf0*/  IABS R8, R2 ;  /* 0x0000000200087213 */ /* 0x000fe20000000000 */
[----:B------:R-:W-:Y:S01]  /*1d00*/  IMAD.HI.U32 R22, R29, R22, R28 ;  /* 0x000000161d167227 */ /* 0x000fe200078e001c */
[----:B------:R-:W0:Y:S02]  /*1d10*/  F2I.FTZ.U32.TRUNC.NTZ R25, R24 ;  /* 0x0000001800197305 */ /* 0x000e24000021f000 */
[----:B------:R-:W-:Y:S01]  /*1d20*/  IABS R18, R20 ;  /* 0x0000001400127213 */ /* 0x000fe20000000000 */
[----:B------:R-:W-:-:S04]  /*1d30*/  IMAD.MOV R8, RZ, RZ, -R8 ;  /* 0x000000ffff087224 */ /* 0x000fc800078e0a08 */
[----:B------:R-:W-:Y:S01]  /*1d40*/  IMAD.MOV.U32 R29, RZ, RZ, R18 ;  /* 0x000000ffff1d7224 */ /* 0x000fe200078e0012 */
[----:B------:R-:W-:Y:S01]  /*1d50*/  IABS R18, c[0x0][0x1c0] ;  /* 0x0000700000127a13 */ /* 0x000fe20000000000 */
[----:B--2---:R-:W-:Y:S02]  /*1d60*/  FADD.FTZ R10, R23, R10 ;  /* 0x0000000a170a7221 */ /* 0x004fe40000010000 */
[----:B------:R-:W-:-:S03]  /*1d70*/  IMAD.HI.U32 R22, R22, R29, RZ ;  /* 0x0000001d16167227 */ /* 0x000fc600078e00ff */
[----:B------:R-:W1:Y:S01]  /*1d80*/  SHFL.BFLY PT, R23, R10, 0x2, 0x1f ;  /* 0x0c401f000a177f89 */ /* 0x000e6200000e0000 */
[----:B------:R-:W-:Y:S02]  /*1d90*/  IMAD R8, R22, R8, R29 ;  /* 0x0000000816087224 */ /* 0x000fe400078e021d */
[--C-:B0-----:R-:W-:Y:S02]  /*1da0*/  IMAD.MOV R6, RZ, RZ, -R25.reuse ;  /* 0x000000ffff067224 */ /* 0x101fe400078e0a19 */
[----:B------:R-:W-:Y:S01]  /*1db0*/  IMAD.MOV.U32 R24, RZ, RZ, RZ ;  /* 0x000000ffff187224 */ /* 0x000fe200078e00ff */
[----:B------:R-:W-:Y:S01]  /*1dc0*/  ISETP.GT.U32.AND P0, PT, R21, R8, PT ;  /* 0x000000081500720c */ /* 0x000fe20003f04070 */
[----:B------:R-:W-:Y:S02]  /*1dd0*/  IMAD R31, R6, R9, RZ ;  /* 0x00000009061f7224 */ /* 0x000fe400078e02ff */
[----:B------:R-:W-:Y:S02]  /*1de0*/  IMAD.MOV R18, RZ, RZ, -R18 ;  /* 0x000000ffff127224 */ /* 0x000fe400078e0a12 */
[----:B------:R-:W-:-:S04]  /*1df0*/  IMAD.HI.U32 R24, R25, R31, R24 ;  /* 0x0000001f19187227 */ /* 0x000fc800078e0018 */
[----:B------:R-:W-:Y:S02]  /*1e00*/  IMAD.MOV.U32 R31, RZ, RZ, 0x7f800000 ;  /* 0x7f800000ff1f7424 */ /* 0x000fe400078e00ff */
[----:B------:R-:W-:Y:S02]  /*1e10*/  IMAD.HI.U32 R24, R24, R29, RZ ;  /* 0x0000001d18187227 */ /* 0x000fe400078e00ff */
[----:B------:R-:W-:Y:S02]  /*1e20*/  @!P0 IADD3 R22, R22, 0x1, RZ ;  /* 0x0000000116168810 */ /* 0x000fe40007ffe0ff */
[----:B------:R-:W-:Y:S02]  /*1e30*/  IMAD R18, R24, R18, R29 ;  /* 0x0000001218127224 */ /* 0x000fe400078e021d */
[----:B------:R-:W-:Y:S01]  /*1e40*/  @!P0 IMAD.IADD R8, R8, 0x1, -R21 ;  /* 0x0000000108088824 */ /* 0x000fe200078e0a15 */
[----:B------:R-:W-:Y:S01]  /*1e50*/  ISETP.GT.AND P0, PT, R2, RZ, PT ;  /* 0x000000ff0200720c */ /* 0x000fe20003f04270 */
[----:B-1----:R-:W-:Y:S01]  /*1e60*/  FADD.FTZ R23, R10, R23 ;  /* 0x000000170a177221 */ /* 0x002fe20000010000 */
[----:B------:R-:W-:-:S02]  /*1e70*/  ISETP.GT.U32.AND P5, PT, R9, R18, PT ;  /* 0x000000120900720c */ /* 0x000fc40003fa4070 */
[-C--:B------:R-:W-:Y:S02]  /*1e80*/  ISETP.GE.U32.AND P4, PT, R8, R21.reuse, PT ;  /* 0x000000150800720c */ /* 0x080fe40003f86070 */
[----:B------:R-:W0:Y:S01]  /*1e90*/  SHFL.BFLY PT, R6, R23, 0x1, 0x1f ;  /* 0x0c201f0017067f89 */ /* 0x000e2200000e0000 */
[C---:B------:R-:W-:Y:S02]  /*1ea0*/  LOP3.LUT R8, R20.reuse, R21, RZ, 0x3c, !PT ;  /* 0x0000001514087212 */ /* 0x040fe400078e3cff */
[----:B------:R-:W-:Y:S02]  /*1eb0*/  LOP3.LUT R20, R20, c[0x0][0x1c0], RZ, 0x3c, !PT ;  /* 0x0000700014147a12 */ /* 0x000fe400078e3cff */
[----:B------:R-:W-:Y:S02]  /*1ec0*/  ISETP.GE.AND P3, PT, R8, RZ, PT ;  /* 0x000000ff0800720c */ /* 0x000fe40003f66270 */
[----:B------:R-:W1:Y:S01]  /*1ed0*/  S2R R8, SR_TID.X ;  /* 0x0000000000087919 */ /* 0x000e620000002100 */
[----:B------:R-:W-:Y:S01]  /*1ee0*/  ISETP.GE.AND P2, PT, R20, RZ, PT ;  /* 0x000000ff1400720c */ /* 0x000fe20003f46270 */
[----:B------:R-:W-:Y:S01]  /*1ef0*/  @!P5 IMAD.IADD R18, R18, 0x1, -R9 ;  /* 0x000000011212d824 */ /* 0x000fe200078e0a09 */
[----:B------:R-:W-:-:S02]  /*1f00*/  @!P5 IADD3 R24, R24, 0x1, RZ ;  /* 0x000000011818d810 */ /* 0x000fc40007ffe0ff */
[----:B------:R-:W-:Y:S02]  /*1f10*/  @P4 IADD3 R22, R22, 0x1, RZ ;  /* 0x0000000116164810 */ /* 0x000fe40007ffe0ff */
[----:B------:R-:W-:Y:S02]  /*1f20*/  ISETP.GE.U32.AND P1, PT, R18, R9, PT ;  /* 0x000000091200720c */ /* 0x000fe40003f26070 */
[----:B------:R-:W-:Y:S02]  /*1f30*/  ISETP.GT.AND P4, PT, R3, RZ, PT ;  /* 0x000000ff0300720c */ /* 0x000fe40003f84270 */
[----:B------:R-:W-:Y:S01]  /*1f40*/  SHF.R.S32.HI R20, RZ, 0x1f, R2 ;  /* 0x0000001fff147819 */ /* 0x000fe20000011402 */
[----:B------:R-:W-:Y:S01]  /*1f50*/  @!P3 IMAD.MOV R22, RZ, RZ, -R22 ;  /* 0x000000ffff16b224 */ /* 0x000fe200078e0a16 */
[C---:B------:R-:W-:Y:S02]  /*1f60*/  ISETP.NE.AND P5, PT, R2.reuse, RZ, PT ;  /* 0x000000ff0200720c */ /* 0x040fe40003fa5270 */
[----:B------:R-:W-:Y:S01]  /*1f70*/  LEA.HI.SX32 R9, R2, 0x1, 0x1 ;  /* 0x0000000102097811 */ /* 0x000fe200078f0aff */
[----:B------:R-:W-:Y:S01]  /*1f80*/  @!P0 IMAD.MOV R9, RZ, RZ, R20 ;  /* 0x000000ffff098224 */ /* 0x000fe200078e0214 */
[----:B------:R-:W-:Y:S01]  /*1f90*/  ISETP.NE.AND P0, PT, RZ, c[0x0][0x1c0], PT ;  /* 0x00007000ff007a0c */ /* 0x000fe20003f05270 */
[----:B0-----:R-:W-:Y:S01]  /*1fa0*/  FADD.FTZ R18, R23, R6 ;  /* 0x0000000617127221 */ /* 0x001fe20000010000 */
[----:B------:R-:W-:-:S02]  /*1fb0*/  SHF.R.S32.HI R10, RZ, 0x1f, R3 ;  /* 0x0000001fff0a7819 */ /* 0x000fc40000011403 */
[----:B------:R-:W-:Y:S02]  /*1fc0*/  @P1 IADD3 R24, R24, 0x1, RZ ;  /* 0x0000000118181810 */ /* 0x000fe40007ffe0ff */
[----:B------:R-:W-:Y:S02]  /*1fd0*/  FSETP.NE.FTZ.AND P1, PT, R18, RZ, PT ;  /* 0x000000ff1200720b */ /* 0x000fe40003f35000 */
[----:B------:R-:W-:Y:S01]  /*1fe0*/  LEA.HI.SX32 R6, R3, 0x1, 0x1 ;  /* 0x0000000103067811 */ /* 0x000fe200078f0aff */
[----:B------:R-:W-:Y:S01]  /*1ff0*/  @!P2 IMAD.MOV R24, RZ, RZ, -R24 ;  /* 0x000000ffff18a224 */ /* 0x000fe200078e0a18 */
[C---:B-1----:R-:W-:Y:S01]  /*2000*/  LOP3.LUT P2, RZ, R8.reuse, 0x7, RZ, 0xc0, !PT ;  /* 0x0000000708ff7812 */ /* 0x042fe2000784c0ff */
[----:B------:R-:W-:Y:S01]  /*2010*/  @!P4 IMAD.MOV R6, RZ, RZ, R10 ;  /* 0x000000ffff06c224 */ /* 0x000fe200078e020a */
[----:B------:R-:W-:Y:S01]  /*2020*/  ISETP.NE.AND P3, PT, RZ, UR4, PT ;  /* 0x00000004ff007c0c */ /* 0x000fe2000bf65270 */
[----:B------:R-:W-:Y:S01]  /*2030*/  IMAD.MOV.U32 R10, RZ, RZ, c[0x0][0x214] ;  /* 0x00008500ff0a7624 */ /* 0x000fe200078e00ff */
[----:B------:R-:W-:-:S02]  /*2040*/  ISETP.GT.OR P2, PT, R8, 0x7f, P2 ;  /* 0x0000007f0800780c */ /* 0x000fc40001744670 */
[----:B------:R-:W-:Y:S02]  /*2050*/  @!P5 LOP3.LUT R22, RZ, R21, RZ, 0x33, !PT ;  /* 0x00000015ff16d212 */ /* 0x000fe400078e33ff */
[----:B------:R-:W-:Y:S01]  /*2060*/  SEL R23, R10, 0x1, !P3 ;  /* 0x000000010a177807 */ /* 0x000fe20005800000 */
[----:B------:R-:W0:Y:S01]  /*2070*/  @P1 MUFU.LG2 R18, R18 ;  /* 0x0000001200121308 */ /* 0x000e220000000c00 */
[----:B------:R-:W-:Y:S02]  /*2080*/  @!P0 LOP3.LUT R24, RZ, c[0x0][0x1c0], RZ, 0x33, !PT ;  /* 0x00007000ff188a12 */ /* 0x000fe400078e33ff */
[----:B------:R-:W-:Y:S01]  /*2090*/  ISETP.LT.U32.AND P0, PT, R40, R22, PT ;  /* 0x000000162800720c */ /* 0x000fe20003f01070 */
[-C--:B------:R-:W-:Y:S01]  /*20a0*/  IMAD R25, R4, R23.reuse, RZ ;  /* 0x0000001704197224 */ /* 0x080fe200078e02ff */
[----:B------:R-:W-:Y:S01]  /*20b0*/  SHF.R.S32.HI R21, RZ, 0x1f, R22 ;  /* 0x0000001fff157819 */ /* 0x000fe20000011416 */
[----:B------:R-:W-:Y:S02]  /*20c0*/  IMAD R8, R24, R23, RZ ;  /* 0x0000001718087224 */ /* 0x000fe400078e02ff */
[----:B------:R-:W-:Y:S01]  /*20d0*/  IMAD R6, R25, R6, RZ ;  /* 0x0000000619067224 */ /* 0x000fe200078e02ff */
[----:B------:R-:W-:Y:S01]  /*20e0*/  ISETP.LT.AND.EX P0, PT, R41, R21, PT, P0 ;  /* 0x000000152900720c */ /* 0x000fe20003f01300 */
[----:B------:R-:W-:-:S03]  /*20f0*/  IMAD R8, R9, R8, RZ ;  /* 0x0000000809087224 */ /* 0x000fc600078e02ff */
[----:B------:R-:W-:Y:S02]  /*2100*/  SEL R10, R40, R22, P0 ;  /* 0x00000016280a7207 */ /* 0x000fe40000000000 */
[----:B------:R-:W-:Y:S01]  /*2110*/  SEL R9, R41, R21, P0 ;  /* 0x0000001529097207 */ /* 0x000fe20000000000 */
[----:B0-----:R-:W-:Y:S01]  /*2120*/  @P1 FFMA.FTZ R31, R18, 0.69314718246459960938, R19 ;  /* 0x3f317218121f1823 */ /* 0x001fe20000010013 */
[----:B------:R-:W-:Y:S05]  /*2130*/  @P2 BRA `(.L_x_107) ;  /* 0x00001c5000002947 */ /* 0x000fea0003800000 */
[----:B------:R-:W-:Y:S01]  /*2140*/  ULDC.U8 UR4, c[0x0][0x328] ;  /* 0x0000ca0000047ab9 */ /* 0x000fe20000000000 */
[C---:B------:R-:W-:Y:S02]  /*2150*/  IADD3 R40, P0, R7.reuse, UR7, RZ ;  /* 0x0000000707287c10 */ /* 0x040fe4000ff1e0ff */
[----:B------:R-:W-:Y:S02]  /*2160*/  ISETP.NE.AND P1, PT, RZ, UR4, PT ;  /* 0x00000004ff007c0c */ /* 0x000fe4000bf25270 */
        /* <DEDUP_REMOVED lines=32> */
[----:B------:R-:W-:Y:S02]  /*2370*/  MOV R24, 0x2390 ;  /* 0x0000239000187802 */ /* 0x000fe40000000f00 */
[----:B------:R-:W-:Y:S05]  /*2380*/  CALL.REL.NOINC `($__internal_2_$__cuda_sm20_div_s64) ;  /* 0x0000234000007944 */ /* 0x000fea0003c00000 */
[-C--:B------:R-:W-:Y:S02]  /*2390*/  IADD3 R23, P0, RZ, -R20.reuse, RZ ;  /* 0x80000014ff177210 */ /* 0x080fe40007f1e0ff */
[----:B------:R-:W-:Y:S02]  /*23a0*/  MOV R50, R20 ;  /* 0x0000001400327202 */ /* 0x000fe40000000f00 */
[----:B------:R-:W-:Y:S01]  /*23b0*/  IADD3.X R19, RZ, ~R21, RZ, P0, !PT ;  /* 0x80000015ff137210 */ /* 0x000fe200007fe4ff */
[----:B------:R-:W-:Y:S01]  /*23c0*/  IMAD.WIDE.U32 R40, R44, R23, R40 ;  /* 0x000000172c287225 */ /* 0x000fe200078e0028 */
[----:B------:R-:W-:-:S03]  /*23d0*/  MOV R51, R21 ;  /* 0x0000001500337202 */ /* 0x000fc60000000f00 */
[----:B------:R-:W-:-:S04]  /*23e0*/  IMAD R18, R19, R44, RZ ;  /* 0x0000002c13127224 */ /* 0x000fc800078e02ff */
[----:B------:R-:W-:-:S05]  /*23f0*/  IMAD R19, R25, R23, R18 ;  /* 0x0000001719137224 */ /* 0x000fca00078e0212 */
[----:B------:R-:W-:Y:S01]  /*2400*/  IADD3 R19, R41, R19, RZ ;  /* 0x0000001329137210 */ /* 0x000fe20007ffe0ff */
[----:B------:R-:W-:Y:S05]  /*2410*/  BRA `(.L_x_111) ;  /* 0x0000016000007947 */ /* 0x000fea0003800000 */
.L_x_110:
[----:B------:R-:W0:Y:S01]  /*2420*/  I2F.U32.RP R22, R44 ;  /* 0x0000002c00167306 */ /* 0x000e220000209000 */
[----:B------:R-:W-:Y:S01]  /*2430*/  ISETP.NE.U32.AND P0, PT, R44, RZ, PT ;  /* 0x000000ff2c00720c */ /* 0x000fe20003f05070 */
[----:B------:R-:W-:-:S06]  /*2440*/  IMAD.MOV.U32 R51, RZ, RZ, RZ ;  /* 0x000000ffff337224 */ /* 0x000fcc00078e00ff */
        /* <DEDUP_REMOVED lines=13> */
[----:B------:R-:W-:Y:S02]  /*2520*/  ISETP.GE.U32.AND P1, PT, R19, R44, PT ;  /* 0x0000002c1300720c */ /* 0x000fe40003f26070 */
[----:B------:R-:W-:-:S11]  /*2530*/  MOV R19, RZ ;  /* 0x000000ff00137202 */ /* 0x000fd60000000f00 */
[----:B------:R-:W-:Y:S02]  /*2540*/  @P1 IADD3 R50, R50, 0x1, RZ ;  /* 0x0000000132321810 */ /* 0x000fe40007ffe0ff */
[----:B------:R-:W-:-:S05]  /*2550*/  @!P0 LOP3.LUT R50, RZ, R44, RZ, 0x33, !PT ;  /* 0x0000002cff328212 */ /* 0x000fca00078e33ff */
[----:B------:R-:W-:-:S04]  /*2560*/  IMAD.MOV R21, RZ, RZ, -R50 ;  /* 0x000000ffff157224 */ /* 0x000fc800078e0a32 */
[----:B------:R-:W-:Y:S02]  /*2570*/  IMAD R40, R44, R21, R40 ;  /* 0x000000152c287224 */ /* 0x000fe400078e0228 */
.L_x_111:
[----:B------:R-:W-:Y:S05]  /*2580*/  BSYNC B0 ;  /* 0x0000000000007941 */ /* 0x000fea0003800000 */
.L_x_109:
        /* <DEDUP_REMOVED lines=11> */
[-C--:B------:R-:W-:Y:S02]  /*2640*/  IADD3.X R18, RZ, ~R21.reuse, RZ, P0, !PT ;  /* 0x80000015ff127210 */ /* 0x080fe400007fe4ff */
[----:B------:R-:W-:Y:S01]  /*2650*/  MOV R44, R20 ;  /* 0x00000014002c7202 */ /* 0x000fe20000000f00 */
[----:B------:R-:W-:Y:S01]  /*2660*/  IMAD.WIDE.U32 R40, R35, R22, R40 ;  /* 0x0000001623287225 */ /* 0x000fe200078e0028 */
[----:B------:R-:W-:-:S03]  /*2670*/  MOV R45, R21 ;  /* 0x00000015002d7202 */ /* 0x000fc60000000f00 */
[----:B------:R-:W-:-:S04]  /*2680*/  IMAD R18, R18, R35, RZ ;  /* 0x0000002312127224 */ /* 0x000fc800078e02ff */
[----:B------:R-:W-:-:S05]  /*2690*/  IMAD R5, R5, R22, R18 ;  /* 0x0000001605057224 */ /* 0x000fca00078e0212 */
[----:B------:R-:W-:Y:S01]  /*26a0*/  IADD3 R5, R41, R5, RZ ;  /* 0x0000000529057210 */ /* 0x000fe20007ffe0ff */
[----:B------:R-:W-:Y:S05]  /*26b0*/  BRA `(.L_x_114) ;  /* 0x0000016000007947 */ /* 0x000fea0003800000 */
.L_x_113:
[----:B------:R-:W0:Y:S01]  /*26c0*/  I2F.U32.RP R20, R35 ;  /* 0x0000002300147306 */ /* 0x000e220000209000 */
[----:B------:R-:W-:Y:S01]  /*26d0*/  HFMA2.MMA R18, -RZ, RZ, 0, 0 ;  /* 0x00000000ff127435 */ /* 0x000fe200000001ff */
        /* <DEDUP_REMOVED lines=8> */
[----:B------:R-:W-:-:S04]  /*2760*/  IMAD.HI.U32 R44, R5, R40, RZ ;  /* 0x00000028052c7227 */ /* 0x000fc800078e00ff */
[----:B------:R-:W-:-:S04]  /*2770*/  IMAD.MOV R5, RZ, RZ, -R44 ;  /* 0x000000ffff057224 */ /* 0x000fc800078e0a2c */
[----:B------:R-:W-:Y:S01]  /*2780*/  IMAD R18, R35, R5, R40 ;  /* 0x0000000523127224 */ /* 0x000fe200078e0228 */
[----:B------:R-:W-:-:S04]  /*2790*/  MOV R5, RZ ;  /* 0x000000ff00057202 */ /* 0x000fc80000000f00 */
        /* <DEDUP_REMOVED lines=8> */
.L_x_114:
[----:B------:R-:W-:Y:S05]  /*2820*/  BSYNC B0 ;  /* 0x0000000000007941 */ /* 0x000fea0003800000 */
.L_x_112:
        /* <DEDUP_REMOVED lines=11> */
[----:B------:R-:W-:Y:S05]  /*28e0*/  CALL.REL.NOINC `($__internal_2_$__cuda_sm20_div_s64) ;  /* 0x00001de000007944 */ /* 0x000fea0003c00000 */
[----:B------:R-:W-:-:S04]  /*28f0*/  IADD3 R23, P0, RZ, -R20, RZ ;  /* 0x80000014ff177210 */ /* 0x000fc80007f1e0ff */
[----:B------:R-:W-:Y:S01]  /*2900*/  IADD3.X R19, RZ, ~R21, RZ, P0, !PT ;  /* 0x80000015ff137210 */ /* 0x000fe200007fe4ff */
[----:B------:R-:W-:-:S04]  /*2910*/  IMAD.WIDE.U32 R44, R4, R23, R44 ;  /* 0x00000017042c7225 */ /* 0x000fc800078e002c */
[----:B------:R-:W-:-:S04]  /*2920*/  IMAD R19, R19, R4, RZ ;  /* 0x0000000413137224 */ /* 0x000fc800078e02ff */
[----:B------:R-:W-:-:S05]  /*2930*/  IMAD R0, R0, R23, R19 ;  /* 0x0000001700007224 */ /* 0x000fca00078e0213 */
[----:B------:R-:W-:Y:S01]  /*2940*/  IADD3 R0, R45, R0, RZ ;  /* 0x000000002d007210 */ /* 0x000fe20007ffe0ff */
[----:B------:R-:W-:Y:S05]  /*2950*/  BRA `(.L_x_117) ;  /* 0x0000016000007947 */ /* 0x000fea0003800000 */
.L_x_116:
[----:B------:R-:W0:Y:S01]  /*2960*/  I2F.U32.RP R21, R4 ;  /* 0x0000000400157306 */ /* 0x000e220000209000 */
[----:B------:R-:W-:-:S07]  /*2970*/  ISETP.NE.U32.AND P0, PT, R4, RZ, PT ;  /* 0x000000ff0400720c */ /* 0x000fce0003f05070 */
[----:B0-----:R-:W0:Y:S02]  /*2980*/  MUFU.RCP R18, R21 ;  /* 0x0000001500127308 */ /* 0x001e240000001000 */
[----:B0-----:R-:W-:Y:S01]  /*2990*/  IADD3 R18, R18, 0xffffffe, RZ ;  /* 0x0ffffffe12127810 */ /* 0x001fe20007ffe0ff */
[----:B------:R-:W-:-:S05]  /*29a0*/  IMAD.MOV.U32 R21, RZ, RZ, RZ ;  /* 0x000000ffff157224 */ /* 0x000fca00078e00ff */
[----:B------:R0:W1:Y:S02]  /*29b0*/  F2I.FTZ.U32.TRUNC.NTZ R19, R18 ;  /* 0x0000001200137305 */ /* 0x000064000021f000 */
[----:B0-----:R-:W-:Y:S01]  /*29c0*/  HFMA2.MMA R18, -RZ, RZ, 0, 0 ;  /* 0x00000000ff127435 */ /* 0x001fe200000001ff */
[----:B-1----:R-:W-:-:S04]  /*29d0*/  IMAD.MOV R0, RZ, RZ, -R19 ;  /* 0x000000ffff007224 */ /* 0x002fc800078e0a13 */
[----:B------:R-:W-:-:S05]  /*29e0*/  IMAD R0, R0, R4, RZ ;  /* 0x0000000400007224 */ /* 0x000fca00078e02ff */
[----:B------:R-:W-:Y:S01]  /*29f0*/  IMAD.HI.U32 R19, R19, R0, R18 ;  /* 0x0000000013137227 */ /* 0x000fe200078e0012 */
[----:B------:R-:W-:-:S05]  /*2a00*/  MOV R0, RZ ;  /* 0x000000ff00007202 */ /* 0x000fca0000000f00 */
        /* <DEDUP_REMOVED lines=11> */
.L_x_117:
[----:B------:R-:W-:Y:S05]  /*2ac0*/  BSYNC B0 ;  /* 0x0000000000007941 */ /* 0x000fea0003800000 */
.L_x_115:
        /* <DEDUP_REMOVED lines=12> */
[----:B------:R-:W-:Y:S01]  /*2b90*/  SHF.R.S32.HI R19, RZ, 0x1f, R28 ;  /* 0x0000001fff137819 */ /* 0x000fe2000001141c */
[----:B------:R-:W-:Y:S01]  /*2ba0*/  USHF.R.S32.HI UR10, URZ, 0x1f, UR5 ;  /* 0x0000001f3f0a7899 */ /* 0x000fe20008011405 */
[----:B------:R-:W-:-:S02]  /*2bb0*/  IMAD R23, R0, UR4, RZ ;  /* 0x0000000400177c24 */ /* 0x000fc4000f8e02ff */
[-C--:B------:R-:W-:Y:S02]  /*2bc0*/  IMAD R25, R4, R15.reuse, RZ ;  /* 0x0000000f04197224 */ /* 0x080fe400078e02ff */
[----:B------:R-:W-:Y:S02]  /*2bd0*/  IMAD R19, R19, R40, R5 ;  /* 0x0000002813137224 */ /* 0x000fe400078e0205 */
[----:B------:R-:W-:Y:S02]  /*2be0*/  IMAD R25, R14, R48, R25 ;  /* 0x000000300e197224 */ /* 0x000fe400078e0219 */
[----:B------:R-:W-:-:S04]  /*2bf0*/  IMAD.WIDE.U32 R48, R48, R15, RZ ;  /* 0x0000000f30307225 */ /* 0x000fc800078e00ff */
[----:B------:R-:W-:Y:S01]  /*2c00*/  IMAD R5, R21, UR5, RZ ;  /* 0x0000000515057c24 */ /* 0x000fe2000f8e02ff */
[----:B------:R-:W-:Y:S01]  /*2c10*/  IADD3 R25, R49, R25, RZ ;  /* 0x0000001931197210 */ /* 0x000fe20007ffe0ff */
[----:B------:R-:W-:Y:S02]  /*2c20*/  IMAD R21, R44, UR11, R23 ;  /* 0x0000000b2c157c24 */ /* 0x000fe4000f8e0217 */
[----:B------:R-:W-:Y:S01]  /*2c30*/  IMAD.WIDE.U32 R40, R40, R28, RZ ;  /* 0x0000001c28287225 */ /* 0x000fe200078e00ff */
[----:B------:R-:W-:-:S03]  /*2c40*/  LOP3.LUT R4, R51, R25, RZ, 0xfc, !PT ;  /* 0x0000001933047212 */ /* 0x000fc600078efcff */
[----:B------:R-:W-:Y:S01]  /*2c50*/  IMAD.WIDE.U32 R44, R44, UR4, RZ ;  /* 0x000000042c2c7c25 */ /* 0x000fe2000f8e00ff */
[----:B------:R-:W-:Y:S02]  /*2c60*/  ISETP.NE.U32.AND P0, PT, R4, RZ, PT ;  /* 0x000000ff0400720c */ /* 0x000fe40003f05070 */
[----:B------:R-:W-:Y:S01]  /*2c70*/  IADD3 R0, R41, R19, RZ ;  /* 0x0000001329007210 */ /* 0x000fe20007ffe0ff */
[C---:B------:R-:W-:Y:S01]  /*2c80*/  IMAD R5, R20.reuse, UR10, R5 ;  /* 0x0000000a14057c24 */ /* 0x040fe2000f8e0205 */
[----:B------:R-:W-:Y:S01]  /*2c90*/  IADD3 R4, R45, R21, RZ ;  /* 0x000000152d047210 */ /* 0x000fe20007ffe0ff */
[----:B------:R-:W-:-:S04]  /*2ca0*/  IMAD.WIDE.U32 R42, R20, UR5, RZ ;  /* 0x00000005142a7c25 */ /* 0x000fc8000f8e00ff */
[----:B------:R-:W-:Y:S01]  /*2cb0*/  IMAD R3, R3, UR4, RZ ;  /* 0x0000000403037c24 */ /* 0x000fe2000f8e02ff */
[----:B------:R-:W-:Y:S01]  /*2cc0*/  IADD3 R5, R43, R5, RZ ;  /* 0x000000052b057210 */ /* 0x000fe20007ffe0ff */
[----:B------:R-:W-:Y:S02]  /*2cd0*/  IMAD R2, R2, UR4, RZ ;  /* 0x0000000402027c24 */ /* 0x000fe4000f8e02ff */
[----:B------:R-:W-:Y:S05]  /*2ce0*/  @!P0 BRA `(.L_x_119) ;  /* 0x0000011000008947 */ /* 0x000fea0003800000 */
[----:B------:R-:W-:Y:S01]  /*2cf0*/  IMAD.MOV.U32 R30, RZ, RZ, R50 ;  /* 0x000000ffff1e7224 */ /* 0x000fe200078e0032 */
[----:B------:R-:W-:Y:S01]  /*2d00*/  MOV R19, R51 ;  /* 0x0000003300137202 */ /* 0x000fe20000000f00 */
[----:B------:R-:W-:Y:S01]  /*2d10*/  IMAD.MOV.U32 R26, RZ, RZ, R48 ;  /* 0x000000ffff1a7224 */ /* 0x000fe200078e0030 */
[----:B------:R-:W-:Y:S02]  /*2d20*/  MOV R24, 0x2d40 ;  /* 0x00002d4000187802 */ /* 0x000fe40000000f00 */
[----:B------:R-:W-:Y:S05]  /*2d30*/  CALL.REL.NOINC `($__internal_2_$__cuda_sm20_div_s64) ;  /* 0x0000199000007944 */ /* 0x000fea0003c00000 */
        /* <DEDUP_REMOVED lines=12> */
.L_x_119:
        /* <DEDUP_REMOVED lines=20> */
[----:B------:R-:W-:-:S05]  /*2f40*/  IADD3 R21, -R20, RZ, RZ ;  /* 0x000000ff14157210 */ /* 0x000fca0007ffe1ff */
[----:B------:R-:W-:Y:S01]  /*2f50*/  IMAD R18, R48, R21, R50 ;  /* 0x0000001530127224 */ /* 0x000fe200078e0232 */
[----:B------:R-:W-:Y:S02]  /*2f60*/  MOV R48, R20 ;  /* 0x0000001400307202 */ /* 0x000fe40000000f00 */
.L_x_120:
[----:B------:R-:W-:Y:S05]  /*2f70*/  BSYNC B0 ;  /* 0x0000000000007941 */ /* 0x000fea0003800000 */
.L_x_118:
        /* <DEDUP_REMOVED lines=18> */
.L_x_122:
        /* <DEDUP_REMOVED lines=22> */
.L_x_123:
[----:B------:R-:W-:Y:S05]  /*3200*/  BSYNC B0 ;  /* 0x0000000000007941 */ /* 0x000fea0003800000 */
.L_x_121:
        /* <DEDUP_REMOVED lines=10> */
[----:B------:R-:W-:Y:S01]  /*32b0*/  IADD3 R17, P0, RZ, -R20, RZ ;  /* 0x80000014ff117210 */ /* 0x000fe20007f1e0ff */
[----:B------:R-:W-:Y:S01]  /*32c0*/  IMAD.MOV.U32 R25, RZ, RZ, R51 ;  /* 0x000000ffff197224 */ /* 0x000fe200078e0033 */
[----:B------:R-:W-:Y:S02]  /*32d0*/  MOV R24, R50 ;  /* 0x0000003200187202 */ /* 0x000fe40000000f00 */
[----:B------:R-:W-:-:S03]  /*32e0*/  IADD3.X R22, RZ, ~R21, RZ, P0, !PT ;  /* 0x80000015ff167210 */ /* 0x000fc600007fe4ff */
[----:B------:R-:W-:-:S04]  /*32f0*/  IMAD.WIDE.U32 R24, R15, R17, R24 ;  /* 0x000000110f187225 */ /* 0x000fc800078e0018 */
[----:B------:R-:W-:-:S04]  /*3300*/  IMAD R22, R22, R15, RZ ;  /* 0x0000000f16167224 */ /* 0x000fc800078e02ff */
[----:B------:R-:W-:Y:S01]  /*3310*/  IMAD R14, R14, R17, R22 ;  /* 0x000000110e0e7224 */ /* 0x000fe200078e0216 */
[----:B------:R-:W-:Y:S02]  /*3320*/  MOV R22, R24 ;  /* 0x0000001800167202 */ /* 0x000fe40000000f00 */
[----:B------:R-:W-:Y:S01]  /*3330*/  MOV R24, R20 ;  /* 0x0000001400187202 */ /* 0x000fe20000000f00 */
[----:B------:R-:W-:Y:S01]  /*3340*/  IMAD.IADD R14, R25, 0x1, R14 ;  /* 0x00000001190e7824 */ /* 0x000fe200078e020e */
[----:B------:R-:W-:Y:S01]  /*3350*/  MOV R25, R21 ;  /* 0x0000001500197202 */ /* 0x000fe20000000f00 */
[----:B------:R-:W-:Y:S05]  /*3360*/  BRA `(.L_x_126) ;  /* 0x0000017000007947 */ /* 0x000fea0003800000 */
.L_x_125:
        /* <DEDUP_REMOVED lines=23> */
.L_x_126:
[----:B------:R-:W-:Y:S05]  /*34e0*/  BSYNC B0 ;  /* 0x0000000000007941 */ /* 0x000fea0003800000 */
.L_x_124:
[----:B------:R-:W-:Y:S01]  /*34f0*/  IMAD R17, R14, R3, RZ ;  /* 0x000000030e117224 */ /* 0x000fe200078e02ff */
[----:B------:R-:W-:Y:S01]  /*3500*/  LOP3.LUT R14, R49, R11, RZ, 0xfc, !PT ;  /* 0x0000000b310e7212 */ /* 0x000fe200078efcff */
[----:B------:R-:W-:Y:S01]  /*3510*/  IMAD R53, R28, c[0x0][0x214], RZ ;  /* 0x000085001c357a24 */ /* 0x000fe200078e02ff */
[----:B------:R-:W-:Y:S01]  /*3520*/  SHF.R.S32.HI R19, RZ, 0x1f, R3 ;  /* 0x0000001fff137819 */ /* 0x000fe20000011403 */
[-C--:B------:R-:W-:Y:S01]  /*3530*/  IMAD R15, R25, R6.reuse, RZ ;  /* 0x00000006190f7224 */ /* 0x080fe200078e02ff */
[----:B------:R-:W-:Y:S01]  /*3540*/  ISETP.NE.U32.AND P0, PT, R14, RZ, PT ;  /* 0x000000ff0e00720c */ /* 0x000fe20003f05070 */
[----:B------:R-:W-:Y:S01]  /*3550*/  IMAD.WIDE.U32 R50, R24, R6, RZ ;  /* 0x0000000618327225 */ /* 0x000fe200078e00ff */
[----:B------:R-:W-:Y:S01]  /*3560*/  SHF.R.S32.HI R20, RZ, 0x1f, R6 ;  /* 0x0000001fff147819 */ /* 0x000fe20000011406 */
[----:B------:R-:W-:Y:S01]  /*3570*/  BSSY B0, `(.L_x_127) ;  /* 0x0000035000007945 */ /* 0x000fe20003800000 */
[----:B------:R-:W-:Y:S01]  /*3580*/  SHF.R.S32.HI R21, RZ, 0x1f, R53 ;  /* 0x0000001fff157819 */ /* 0x000fe20000011435 */
[----:B------:R-:W-:-:S02]  /*3590*/  IMAD R6, R16, R53, RZ ;  /* 0x0000003510067224 */ /* 0x000fc400078e02ff */
[----:B------:R-:W-:Y:S02]  /*35a0*/  IMAD R19, R19, R22, R17 ;  /* 0x0000001613137224 */ /* 0x000fe400078e0211 */
[----:B------:R-:W-:-:S04]  /*35b0*/  IMAD.WIDE.U32 R16, R22, R3, RZ ;  /* 0x0000000316107225 */ /* 0x000fc800078e00ff */
[----:B------:R-:W-:Y:S01]  /*35c0*/  IMAD R15, R20, R24, R15 ;  /* 0x00000018140f7224 */ /* 0x000fe200078e020f */
[----:B------:R-:W-:Y:S01]  /*35d0*/  IADD3 R14, R17, R19, RZ ;  /* 0x00000013110e7210 */ /* 0x000fe20007ffe0ff */
[----:B------:R-:W-:Y:S02]  /*35e0*/  IMAD R3, R21, R18, R6 ;  /* 0x0000001215037224 */ /* 0x000fe400078e0206 */
[----:B------:R-:W-:Y:S01]  /*35f0*/  IMAD.WIDE.U32 R52, R18, R53, RZ ;  /* 0x0000003512347225 */ /* 0x000fe200078e00ff */
[----:B------:R-:W-:-:S04]  /*3600*/  IADD3 R6, R51, R15, RZ ;  /* 0x0000000f33067210 */ /* 0x000fc80007ffe0ff */
[----:B------:R-:W-:Y:S01]  /*3610*/  IADD3 R3, R53, R3, RZ ;  /* 0x0000000335037210 */ /* 0x000fe20007ffe0ff */
        /* <DEDUP_REMOVED lines=10> */
[----:B------:R-:W-:-:S02]  /*36c0*/  IADD3.X R18, RZ, ~R21, RZ, P0, !PT ;  /* 0x80000015ff127210 */ /* 0x000fc400007fe4ff */
[----:B------:R-:W-:Y:S01]  /*36d0*/  MOV R48, R20 ;  /* 0x0000001400307202 */ /* 0x000fe20000000f00 */
[----:B------:R-:W-:Y:S01]  /*36e0*/  IMAD.WIDE.U32 R24, R13, R22, R24 ;  /* 0x000000160d187225 */ /* 0x000fe200078e0018 */
[----:B------:R-:W-:-:S03]  /*36f0*/  MOV R49, R21 ;  /* 0x0000001500317202 */ /* 0x000fc60000000f00 */
[----:B------:R-:W-:-:S04]  /*3700*/  IMAD R18, R18, R13, RZ ;  /* 0x0000000d12127224 */ /* 0x000fc800078e02ff */
[----:B------:R-:W-:Y:S01]  /*3710*/  IMAD R11, R11, R22, R18 ;  /* 0x000000160b0b7224 */ /* 0x000fe200078e0212 */
[----:B------:R-:W-:-:S03]  /*3720*/  MOV R18, R24 ;  /* 0x0000001800127202 */ /* 0x000fc60000000f00 */
[----:B------:R-:W-:Y:S01]  /*3730*/  IMAD.IADD R11, R25, 0x1, R11 ;  /* 0x00000001190b7824 */ /* 0x000fe200078e020b */
[----:B------:R-:W-:Y:S05]  /*3740*/  BRA `(.L_x_129) ;  /* 0x0000017000007947 */ /* 0x000fea0003800000 */
.L_x_128:
        /* <DEDUP_REMOVED lines=12> */
[----:B------:R-:W-:Y:S02]  /*3810*/  IMAD R18, R13, R11, R48 ;  /* 0x0000000b0d127224 */ /* 0x000fe400078e0230 */
[----:B------:R-:W-:-:S03]  /*3820*/  IMAD.MOV.U32 R11, RZ, RZ, RZ ;  /* 0x000000ffff0b7224 */ /* 0x000fc600078e00ff */
        /* <DEDUP_REMOVED lines=8> */
[----:B------:R-:W-:Y:S02]  /*38b0*/  MOV R48, R15 ;  /* 0x0000000f00307202 */ /* 0x000fe40000000f00 */
.L_x_129:
[----:B------:R-:W-:Y:S05]  /*38c0*/  BSYNC B0 ;  /* 0x0000000000007941 */ /* 0x000fea0003800000 */
.L_x_127:
        /* <DEDUP_REMOVED lines=19> */
[----:B------:R-:W-:Y:S02]  /*3a00*/  IADD3 R15, P0, RZ, -R20, RZ ;  /* 0x80000014ff0f7210 */ /* 0x000fe40007f1e0ff */
[----:B------:R-:W-:Y:S02]  /*3a10*/  MOV R22, R48 ;  /* 0x0000003000167202 */ /* 0x000fe40000000f00 */
[----:B------:R-:W-:-:S02]  /*3a20*/  IADD3.X R13, RZ, ~R21, RZ, P0, !PT ;  /* 0x80000015ff0d7210 */ /* 0x000fc400007fe4ff */
[----:B------:R-:W-:-:S03]  /*3a30*/  MOV R23, R49 ;  /* 0x0000003100177202 */ /* 0x000fc60000000f00 */
[----:B------:R-:W-:Y:S02]  /*3a40*/  IMAD R18, R13, R10, RZ ;  /* 0x0000000a0d127224 */ /* 0x000fe400078e02ff */
[----:B------:R-:W-:-:S04]  /*3a50*/  IMAD.WIDE.U32 R22, R10, R15, R22 ;  /* 0x0000000f0a167225 */ /* 0x000fc800078e0016 */
[----:B------:R-:W-:Y:S01]  /*3a60*/  IMAD R9, R9, R15, R18 ;  /* 0x0000000f09097224 */ /* 0x000fe200078e0212 */
[----:B------:R-:W-:-:S04]  /*3a70*/  MOV R10, R22 ;  /* 0x00000016000a7202 */ /* 0x000fc80000000f00 */
[----:B------:R-:W-:Y:S01]  /*3a80*/  IADD3 R9, R23, R9, RZ ;  /* 0x0000000917097210 */ /* 0x000fe20007ffe0ff */
[----:B------:R-:W-:Y:S05]  /*3a90*/  BRA `(.L_x_132) ;  /* 0x0000017000007947 */ /* 0x000fea0003800000 */
.L_x_131:
        /* <DEDUP_REMOVED lines=23> */
.L_x_132:
[----:B------:R-:W-:Y:S05]  /*3c10*/  BSYNC B0 ;  /* 0x0000000000007941 */ /* 0x000fea0003800000 */
.L_x_130:
[----:B------:R-:W-:Y:S01]  /*3c20*/  IADD3 R41, P1, P0, R44, R42, R40 ;  /* 0x0000002a2c297210 */ /* 0x000fe2000783e028 */
[----:B------:R-:W-:-:S03]  /*3c30*/  IMAD R9, R9, R2, RZ ;  /* 0x0000000209097224 */ /* 0x000fc600078e02ff */
[----:B------:R-:W-:Y:S02]  /*3c40*/  IADD3 R41, P3, P2, R50, R41, R52 ;  /* 0x0000002932297210 */ /* 0x000fe40007a7e034 */
[----:B------:R-:W-:Y:S02]  /*3c50*/  IADD3.X R0, R4, R5, R0, P1, P0 ;  /* 0x0000000504007210 */ /* 0x000fe40000fe0400 */
[----:B------:R-:W-:Y:S02]  /*3c60*/  IADD3 R16, P1, P0, R54, R41, R16 ;  /* 0x0000002936107210 */ /* 0x000fe4000783e010 */
[----:B------:R-:W-:Y:S01]  /*3c70*/  IADD3.X R0, R6, R0, R3, P3, P2 ;  /* 0x0000000006007210 */ /* 0x000fe20001fe4403 */
[----:B------:R-:W-:Y:S01]  /*3c80*/  IMAD R3, R21, R8, RZ ;  /* 0x0000000815037224 */ /* 0x000fe200078e02ff */
[----:B------:R-:W-:Y:S02]  /*3c90*/  SHF.R.S32.HI R4, RZ, 0x1f, R8 ;  /* 0x0000001fff047819 */ /* 0x000fe40000011408 */
[----:B------:R-:W-:-:S02]  /*3ca0*/  IADD3.X R17, R11, R0, R14, P1, P0 ;  /* 0x000000000b117210 */ /* 0x000fc40000fe040e */
        /* <DEDUP_REMOVED lines=11> */
.L_x_108:
[----:B------:R-:W-:-:S04]  /*3d60*/  LEA R2, P0, R40, c[0x0][0x200], 0x2 ;  /* 0x0000800028027a11 */ /* 0x000fc800078010ff */
[----:B------:R-:W-:-:S05]  /*3d70*/  LEA.HI.X R3, R40, c[0x0][0x204], R41, 0x2, P0 ;  /* 0x0000810028037a11 */ /* 0x000fca00000f1429 */
[----:B------:R0:W-:Y:S04]  /*3d80*/  STG.E [R2.64], R31 ;  /* 0x0000001f02007986 */ /* 0x0001e8000c101908 */
.L_x_107:
[----:B------:R-:W-:Y:S05]  /*3d90*/  BSYNC B1 ;  /* 0x0000000000017941 */ /* 0x000fea0003800000 */
.L_x_106:
[C---:B------:R-:W-:Y:S01]  /*3da0*/  IADD3 R0, R38.reuse, 0x8, RZ ;  /* 0x0000000826007810 */ /* 0x040fe20007ffe0ff */
[----:B0-----:R-:W-:Y:S01]  /*3db0*/  HFMA2.MMA R5, -RZ, RZ, 0, 0 ;  /* 0x00000000ff057435 */ /* 0x001fe200000001ff */
[----:B------:R-:W-:Y:S01]  /*3dc0*/  ISETP.GE.OR P2, PT, R38, c[0x0][0x314], P6 ;  /* 0x0000c50026007a0c */ /* 0x000fe20003746670 */
[----:B------:R-:W-:Y:S01]  /*3dd0*/  CS2R R2, SRZ ;  /* 0x0000000000027805 */ /* 0x000fe2000001ff00 */
[----:B------:R-:W-:Y:S02]  /*3de0*/  ISETP.GE.OR P1, PT, R0, c[0x0][0x314], P6 ;  /* 0x0000c50000007a0c */ /* 0x000fe40003726670 */
[----:B------:R-:W-:-:S04]  /*3df0*/  IADD3 R0, R38, 0x10, RZ ;  /* 0x0000001026007810 */ /* 0x000fc80007ffe0ff */
[----:B------:R-:W-:Y:S02]  /*3e00*/  ISETP.GE.OR P0, PT, R0, c[0x0][0x314], P6 ;  /* 0x0000c50000007a0c */ /* 0x000fe40003706670 */
[C---:B------:R-:W-:Y:S01]  /*3e10*/  IADD3 R0, R38.reuse, 0x18, RZ ;  /* 0x0000001826007810 */ /* 0x040fe20007ffe0ff */
[----:B------:R-:W-:Y:S02]  /*3e20*/  IMAD.SHL.U32 R38, R38, 0x4, RZ ;  /* 0x0000000426267824 */ /* 0x000fe400078e00ff */
[C---:B------:R-:W-:Y:S01]  /*3e30*/  @!P2 FADD.FTZ R36, -R31.reuse, R36 ;  /* 0x000000241f24a221 */ /* 0x040fe20000010100 */
[----:B------:R-:W-:Y:S01]  /*3e40*/  ISETP.GE.OR P6, PT, R0, c[0x0][0x314], P6 ;  /* 0x0000c50000007a0c */ /* 0x000fe200037c6670 */
[----:B------:R-:W-:Y:S02]  /*3e50*/  @!P1 FADD.FTZ R33, -R31, R33 ;  /* 0x000000211f219221 */ /* 0x000fe40000010100 */
[----:B------:R-:W-:Y:S02]  /*3e60*/  @!P2 FMUL.FTZ R36, R36, 1.4426950216293334961 ;  /* 0x3fb8aa3b2424a820 */ /* 0x000fe40000410000 */
[----:B------:R-:W-:-:S02]  /*3e70*/  @!P1 FMUL.FTZ R33, R33, 1.4426950216293334961 ;  /* 0x3fb8aa3b21219820 */ /* 0x000fc40000410000 */
[C---:B------:R-:W-:Y:S02]  /*3e80*/  @!P0 FADD.FTZ R32, -R31.reuse, R32 ;  /* 0x000000201f208221 */ /* 0x040fe40000010100 */
[----:B------:R-:W0:Y:S01]  /*3e90*/  @!P2 MUFU.EX2 R36, R36 ;  /* 0x000000240024a308 */ /* 0x000e220000000800 */
[----:B------:R-:W-:Y:S02]  /*3ea0*/  IMAD.MOV.U32 R0, RZ, RZ, c[0x0][0x314] ;  /* 0x0000c500ff007624 */ /* 0x000fe400078e00ff */
[----:B------:R-:W-:Y:S02]  /*3eb0*/  @!P0 FMUL.FTZ R32, R32, 1.4426950216293334961 ;  /* 0x3fb8aa3b20208820 */ /* 0x000fe40000410000 */
[----:B------:R-:W-:-:S03]  /*3ec0*/  @!P6 FADD.FTZ R31, -R31, R34 ;  /* 0x000000221f1fe221 */ /* 0x000fc60000010100 */
[----:B------:R-:W1:Y:S01]  /*3ed0*/  @!P1 MUFU.EX2 R4, R33 ;  /* 0x0000002100049308 */ /* 0x000e620000000800 */
[----:B------:R-:W-:-:S07]  /*3ee0*/  @!P6 FMUL.FTZ R6, R31, 1.4426950216293334961 ;  /* 0x3fb8aa3b1f06e820 */ /* 0x000fce0000410000 */
[----:B------:R-:W2:Y:S01]  /*3ef0*/  @!P0 MUFU.EX2 R32, R32 ;  /* 0x0000002000208308 */ /* 0x000ea20000000800 */
[----:B0-----:R0:W-:Y:S07]  /*3f00*/  @!P2 STS [R27.X4], R36 ;  /* 0x000000241b00a388 */ /* 0x0011ee0000004800 */
[----:B------:R-:W3:Y:S01]  /*3f10*/  @!P6 MUFU.EX2 R6, R6 ;  /* 0x000000060006e308 */ /* 0x000ee20000000800 */
[----:B-1----:R0:W-:Y:S04]  /*3f20*/  @!P1 STS [R27.X4+0x220], R4 ;  /* 0x000220041b009388 */ /* 0x0021e80000004800 */
[----:B--2---:R0:W-:Y:S01]  /*3f30*/  @!P0 STS [R27.X4+0x440], R32 ;  /* 0x000440201b008388 */ /* 0x0041e20000004800 */
[----:B------:R-:W-:-:S02]  /*3f40*/  ISETP.GE.AND P0, PT, R0, 0x1, PT ;  /* 0x000000010000780c */ /* 0x000fc40003f06270 */
[----:B------:R-:W-:Y:S01]  /*3f50*/  MOV R0, RZ ;  /* 0x000000ff00007202 */ /* 0x000fe20000000f00 */
[----:B---3--:R0:W-:Y:S04]  /*3f60*/  @!P6 STS [R27.X4+0x660], R6 ;  /* 0x000660061b00e388 */ /* 0x0081e80000004800 */
[----:B------:R-:W-:Y:S06]  /*3f70*/  BAR.SYNC.DEFER_BLOCKING 0x0 ;  /* 0x0000000000007b1d */ /* 0x000fec0000010000 */
[----:B------:R-:W-:Y:S05]  /*3f80*/  @!P0 BRA `(.L_x_133) ;  /* 0x0000024000008947 */ /* 0x000fea0003800000 */
[----:B------:R-:W-:Y:S01]  /*3f90*/  ULDC UR5, c[0x0][0x22c] ;  /* 0x00008b0000057ab9 */ /* 0x000fe20000000800 */
[C---:B------:R-:W-:Y:S01]  /*3fa0*/  IMAD R13, R7.reuse, 0x20, R38 ;  /* 0x00000020070d7824 */ /* 0x040fe200078e0226 */
[----:B------:R-:W-:Y:S01]  /*3fb0*/  UIMAD UR5, UR7, UR5, URZ ;  /* 0x00000005070572a4 */ /* 0x000fe2000f8e023f */
[C---:B0-----:R-:W-:Y:S01]  /*3fc0*/  IADD3 R6, R12.reuse, -UR7, RZ ;  /* 0x800000070c067c10 */ /* 0x041fe2000fffe0ff */
        /* <DEDUP_REMOVED lines=8> */
[----:B------:R-:W-:Y:S01]  /*4050*/  IMAD.MOV.U32 R5, RZ, RZ, RZ ;  /* 0x000000ffff057224 */ /* 0x000fe200078e00ff */
[----:B------:R-:W-:Y:S01]  /*4060*/  LEA.HI.X.SX32 R13, R13, UR4, 0x1, P0 ;  /* 0x000000040d0d7c11 */ /* 0x000fe200080f0eff */
[----:B------:R-:W-:Y:S01]  /*4070*/  IMAD.WIDE R18, R18, 0x4, RZ ;  /* 0x0000000412127825 */ /* 0x000fe200078e02ff */
[----:B------:R-:W-:-:S04]  /*4080*/  LEA R14, P0, R4, c[0x0][0x1d8], 0x2 ;  /* 0x00007600040e7a11 */ /* 0x000fc800078010ff */
[----:B------:R-:W-:-:S03]  /*4090*/  LEA.HI.X R13, R4, c[0x0][0x1dc], R13, 0x2, P0 ;  /* 0x00007700040d7a11 */ /* 0x000fc600000f140d */
.L_x_136:
[----:B------:R-:W-:Y:S01]  /*40a0*/  BSSY B0, `(.L_x_134) ;  /* 0x0000007000007945 */ /* 0x000fe20003800000 */
[----:B------:R-:W-:-:S05]  /*40b0*/  @P2 BRA `(.L_x_135) ;  /* 0x0000005000002947 */ /* 0x000fca0003800000 */
[----:B------:R-:W-:Y:S01]  /*40c0*/  ISETP.GE.AND P0, PT, R38, c[0x0][0x220], PT ;  /* 0x0000880026007a0c */ /* 0x000fe20003f06270 */
[----:B------:R-:W-:Y:S01]  /*40d0*/  CS2R R8, SRZ ;  /* 0x0000000000087805 */ /* 0x000fe2000001ff00 */
[----:B------:R-:W-:Y:S11]  /*40e0*/  CS2R R10, SRZ ;  /* 0x00000000000a7805 */ /* 0x000ff6000001ff00 */
[----:B------:R-:W-:Y:S05]  /*40f0*/  @!P0 MOV R15, R13 ;  /* 0x0000000d000f8202 */ /* 0x000fea0000000f00 */
[----:B------:R0:W5:Y:S02]  /*4100*/  @!P0 LDG.E.128 R8, [R14.64] ;  /* 0x000000080e088981 */ /* 0x000164000c1e1d00 */
.L_x_135:
[----:B------:R-:W-:Y:S05]  /*4110*/  BSYNC B0 ;  /* 0x0000000000007941 */ /* 0x000fea0003800000 */
.L_x_134:
        /* <DEDUP_REMOVED lines=11> */
.L_x_133:
[----:B------:R-:W-:Y:S02]  /*41d0*/  IADD3 R7, R7, UR7, RZ ;  /* 0x0000000707077c10 */ /* 0x000fe4000fffe0ff */
[----:B0-----:R-:W-:-:S02]  /*41e0*/  F2FP.BF16.PACK_AB R4, R3, R0 ;  /* 0x000000000304723e */ /* 0x001fc400000010ff */
        /* <DEDUP_REMOVED lines=23> */
[----:B------:R-:W-:Y:S01]  /*4360*/  IMAD R11, R9, R2, R10 ;  /* 0x00000002090b7224 */ /* 0x000fe200078e020a */
[----:B------:R-:W-:Y:S01]  /*4370*/  LOP3.LUT R2, R7, R6, RZ, 0x3c, !PT ;  /* 0x0000000607027212 */ /* 0x000fe200078e3cff */
[----:B0-----:R-:W0:Y:S03]  /*4380*/  MUFU.RCP R0, R0 ;  /* 0x0000000000007308 */ /* 0x001e260000001000 */
[----:B------:R-:W-:Y:S02]  /*4390*/  ISETP.GT.U32.AND P1, PT, R8, R11, PT ;  /* 0x0000000b0800720c */ /* 0x000fe40003f24070 */
[----:B------:R-:W-:-:S11]  /*43a0*/  ISETP.GE.AND P0, PT, R2, RZ, PT ;  /* 0x000000ff0200720c */ /* 0x000fd60003f06270 */
[----:B------:R-:W-:Y:S01]  /*43b0*/  @!P1 IMAD.IADD R11, R11, 0x1, -R8 ;  /* 0x000000010b0b9824 */ /* 0x000fe200078e0a08 */
[----:B------:R-:W-:Y:S02]  /*43c0*/  @!P1 IADD3 R9, R9, 0x1, RZ ;  /* 0x0000000109099810 */ /* 0x000fe40007ffe0ff */
[----:B0-----:R-:W-:Y:S02]  /*43d0*/  IADD3 R10, R0, 0xffffffe, RZ ;  /* 0x0ffffffe000a7810 */ /* 0x001fe40007ffe0ff */
[----:B------:R-:W-:Y:S02]  /*43e0*/  ISETP.GE.U32.AND P2, PT, R11, R8, PT ;  /* 0x000000080b00720c */ /* 0x000fe40003f46070 */
[----:B------:R-:W-:Y:S01]  /*43f0*/  ISETP.NE.AND P1, PT, R6, RZ, PT ;  /* 0x000000ff0600720c */ /* 0x000fe20003f25270 */
[----:B------:R0:W1:Y:S10]  /*4400*/  F2I.FTZ.U32.TRUNC.NTZ R11, R10 ;  /* 0x0000000a000b7305 */ /* 0x000074000021f000 */
[----:B------:R-:W-:-:S05]  /*4410*/  @P2 IADD3 R9, R9, 0x1, RZ ;  /* 0x0000000109092810 */ /* 0x000fca0007ffe0ff */
[----:B------:R-:W-:Y:S01]  /*4420*/  @!P0 IMAD.MOV R9, RZ, RZ, -R9 ;  /* 0x000000ffff098224 */ /* 0x000fe200078e0a09 */
[----:B------:R-:W-:Y:S01]  /*4430*/  @!P1 LOP3.LUT R9, RZ, R6, RZ, 0x33, !PT ;  /* 0x00000006ff099212 */ /* 0x000fe200078e33ff */
[----:B0-----:R-:W-:Y:S01]  /*4440*/  IMAD.MOV.U32 R10, RZ, RZ, RZ ;  /* 0x000000ffff0a7224 */ /* 0x001fe200078e00ff */
[----:B-1----:R-:W-:-:S03]  /*4450*/  IADD3 R2, RZ, -R11, RZ ;  /* 0x8000000bff027210 */ /* 0x002fc60007ffe0ff */
        /* <DEDUP_REMOVED lines=30> */
[----:B------:R-:W-:Y:S02]  /*4640*/  IMAD.IADD R39, R39, 0x1, R3 ;  /* 0x0000000127277824 */ /* 0x000fe400078e0203 */
[----:B------:R-:W-:-:S04]  /*4650*/  IMAD R3, R0, c[0x0][0x1e8], RZ ;  /* 0x00007a0000037a24 */ /* 0x000fc800078e02ff */
[C---:B------:R-:W-:Y:S02]  /*4660*/  IMAD R3, R6.reuse, c[0x0][0x1ec], R3 ;  /* 0x00007b0006037a24 */ /* 0x040fe400078e0203 */
[----:B------:R-:W-:-:S05]  /*4670*/  IMAD.WIDE.U32 R6, R6, c[0x0][0x1e8], R38 ;  /* 0x00007a0006067a25 */ /* 0x000fca00078e0026 */
[----:B------:R-:W-:Y:S02]  /*4680*/  IADD3 R3, R7, R3, RZ ;  /* 0x0000000307037210 */ /* 0x000fe40007ffe0ff */
[----:B------:R-:W-:-:S04]  /*4690*/  LEA R2, P0, R6, c[0x0][0x1d0], 0x1 ;  /* 0x0000740006027a11 */ /* 0x000fc800078008ff */
[----:B------:R-:W-:-:S05]  /*46a0*/  LEA.HI.X R3, R6, c[0x0][0x1d4], R3, 0x1, P0 ;  /* 0x0000750006037a11 */ /* 0x000fca00000f0c03 */
[----:B------:R-:W-:Y:S01]  /*46b0*/  STG.E.64 [R2.64], R4 ;  /* 0x0000000402007986 */ /* 0x000fe2000c101b08 */
[----:B------:R-:W-:Y:S05]  /*46c0*/  EXIT ;  /* 0x000000000000794d */ /* 0x000fea0003800000 */
        .weak           $__internal_2_$__cuda_sm20_div_s64
        .type           $__internal_2_$__cuda_sm20_div_s64,@function
        .size           $__internal_2_$__cuda_sm20_div_s64,(.L_x_5150 - $__internal_2_$__cuda_sm20_div_s64)
$__internal_2_$__cuda_sm20_div_s64:
        /* <DEDUP_REMOVED lines=17> */
[C---:B------:R-:W-:Y:S02]  /*47e0*/  IMAD R20, R59.reuse, R21, RZ ;  /* 0x000000153b147224 */ /* 0x040fe400078e02ff */
[----:B------:R-:W-:-:S04]  /*47f0*/  IMAD.HI.U32 R23, P1, R59, R23, R56 ;  /* 0x000000173b177227 */ /* 0x000fc80007820038 */
[----:B------:R-:W-:Y:S01]  /*4800*/  IMAD.HI.U32 R21, R59, R21, RZ ;  /* 0x000000153b157227 */ /* 0x000fe200078e00ff */
[----:B------:R-:W-:-:S03]  /*4810*/  IADD3 R57, P0, R20, R23, RZ ;  /* 0x0000001714397210 */ /* 0x000fc60007f1e0ff */
[----:B------:R-:W-:Y:S02]  /*4820*/  IMAD.X R21, R21, 0x1, R59, P2 ;  /* 0x0000000115157824 */ /* 0x000fe400010e063b */
[----:B------:R-:W-:-:S03]  /*4830*/  IMAD.WIDE.U32 R58, R57, R46, RZ ;  /* 0x0000002e393a7225 */ /* 0x000fc600078e00ff */
[----:B------:R-:W-:Y:S01]  /*4840*/  IADD3.X R29, RZ, RZ, R21, P0, P1 ;  /* 0x000000ffff1d7210 */ /* 0x000fe200007e2415 */
[----:B------:R-:W-:Y:S01]  /*4850*/  IMAD R22, R57, R47, R59 ;  /* 0x0000002f39167224 */ /* 0x000fe200078e023b */
[----:B------:R-:W-:Y:S02]  /*4860*/  IADD3 R20, P0, RZ, -R58, RZ ;  /* 0x8000003aff147210 */ /* 0x000fe40007f1e0ff */
[----:B------:R-:W-:Y:S01]  /*4870*/  ISETP.GE.AND P1, PT, R19, RZ, PT ;  /* 0x000000ff1300720c */ /* 0x000fe20003f26270 */
[----:B------:R-:W-:Y:S02]  /*4880*/  IMAD R22, R29, R46, R22 ;  /* 0x0000002e1d167224 */ /* 0x000fe400078e0216 */
[----:B------:R-:W-:-:S04]  /*4890*/  IMAD.HI.U32 R56, R57, R20, RZ ;  /* 0x0000001439387227 */ /* 0x000fc800078e00ff */
[----:B------:R-:W-:Y:S01]  /*48a0*/  IMAD.X R22, RZ, RZ, ~R22, P0 ;  /* 0x000000ffff167224 */ /* 0x000fe200000e0e16 */
[----:B------:R-:W-:-:S03]  /*48b0*/  IADD3 R21, P0, RZ, -R30, RZ ;  /* 0x8000001eff157210 */ /* 0x000fc60007f1e0ff */
[----:B------:R-:W-:Y:S01]  /*48c0*/  IMAD.WIDE.U32 R56, P5, R57, R22, R56 ;  /* 0x0000001639387225 */ /* 0x000fe200078a0038 */
[----:B------:R-:W-:-:S03]  /*48d0*/  SEL R21, R21, R30, !P1 ;  /* 0x0000001e15157207 */ /* 0x000fc60004800000 */
[C---:B------:R-:W-:Y:S02]  /*48e0*/  IMAD R23, R29.reuse, R22, RZ ;  /* 0x000000161d177224 */ /* 0x040fe400078e02ff */
[----:B------:R-:W-:-:S04]  /*48f0*/  IMAD.HI.U32 R20, P4, R29, R20, R56 ;  /* 0x000000141d147227 */ /* 0x000fc80007880038 */
[----:B------:R-:W-:Y:S01]  /*4900*/  IMAD.HI.U32 R22, R29, R22, RZ ;  /* 0x000000161d167227 */ /* 0x000fe200078e00ff */
[----:B------:R-:W-:-:S03]  /*4910*/  IADD3 R23, P2, R23, R20, RZ ;  /* 0x0000001417177210 */ /* 0x000fc60007f5e0ff */
[----:B------:R-:W-:Y:S02]  /*4920*/  IMAD.X R20, RZ, RZ, ~R19, P0 ;  /* 0x000000ffff147224 */ /* 0x000fe400000e0e13 */
[----:B------:R-:W-:-:S03]  /*4930*/  IMAD.HI.U32 R56, R23, R21, RZ ;  /* 0x0000001517387227 */ /* 0x000fc600078e00ff */
[----:B------:R-:W-:Y:S01]  /*4940*/  SEL R20, R20, R19, !P1 ;  /* 0x0000001314147207 */ /* 0x000fe20004800000 */
[----:B------:R-:W-:Y:S02]  /*4950*/  IMAD.X R29, R22, 0x1, R29, P5 ;  /* 0x00000001161d7824 */ /* 0x000fe400028e061d */
[----:B------:R-:W-:-:S03]  /*4960*/  IMAD.MOV.U32 R57, RZ, RZ, RZ ;  /* 0x000000ffff397224 */ /* 0x000fc600078e00ff */
[----:B------:R-:W-:Y:S01]  /*4970*/  IADD3.X R29, RZ, RZ, R29, P2, P4 ;  /* 0x000000ffff1d7210 */ /* 0x000fe200017e841d */
[----:B------:R-:W-:-:S04]  /*4980*/  IMAD.WIDE.U32 R56, R23, R20, R56 ;  /* 0x0000001417387225 */ /* 0x000fc800078e0038 */
[C---:B------:R-:W-:Y:S02]  /*4990*/  IMAD R30, R29.reuse, R20, RZ ;  /* 0x000000141d1e7224 */ /* 0x040fe400078e02ff */
[----:B------:R-:W-:-:S04]  /*49a0*/  IMAD.HI.U32 R23, P1, R29, R21, R56 ;  /* 0x000000151d177227 */ /* 0x000fc80007820038 */
[----:B------:R-:W-:Y:S01]  /*49b0*/  IMAD.HI.U32 R22, R29, R20, RZ ;  /* 0x000000141d167227 */ /* 0x000fe200078e00ff */
[----:B------:R-:W-:-:S04]  /*49c0*/  IADD3 R30, P0, R30, R23, RZ ;  /* 0x000000171e1e7210 */ /* 0x000fc80007f1e0ff */
[----:B------:R-:W-:Y:S01]  /*49d0*/  IADD3.X R22, R22, RZ, RZ, P1, !PT ;  /* 0x000000ff16167210 */ /* 0x000fe20000ffe4ff */
[----:B------:R-:W-:-:S04]  /*49e0*/  IMAD.WIDE.U32 R56, R30, R46, RZ ;  /* 0x0000002e1e387225 */ /* 0x000fc800078e00ff */
[----:B------:R-:W-:Y:S01]  /*49f0*/  IMAD.X R29, RZ, RZ, R22, P0 ;  /* 0x000000ffff1d7224 */ /* 0x000fe200000e0616 */
[----:B------:R-:W-:Y:S01]  /*4a00*/  IADD3 R21, P0, -R56, R21, RZ ;  /* 0x0000001538157210 */ /* 0x000fe20007f1e1ff */
[----:B------:R-:W-:-:S03]  /*4a10*/  IMAD R22, R30, R47, R57 ;  /* 0x0000002f1e167224 */ /* 0x000fc600078e0239 */
[-C--:B------:R-:W-:Y:S01]  /*4a20*/  ISETP.GE.U32.AND P2, PT, R21, R46.reuse, PT ;  /* 0x0000002e1500720c */ /* 0x080fe20003f46070 */
[-C--:B------:R-:W-:Y:S01]  /*4a30*/  IMAD R23, R29, R46.reuse, R22 ;  /* 0x0000002e1d177224 */ /* 0x080fe200078e0216 */
[----:B------:R-:W-:-:S03]  /*4a40*/  IADD3 R22, P1, R21, -R46, RZ ;  /* 0x8000002e15167210 */ /* 0x000fc60007f3e0ff */
[----:B------:R-:W-:Y:S01]  /*4a50*/  IMAD.X R20, R20, 0x1, ~R23, P0 ;  /* 0x0000000114147824 */ /* 0x000fe200000e0e17 */
[----:B------:R-:W-:-:S04]  /*4a60*/  IADD3 R23, P0, R30, 0x1, RZ ;  /* 0x000000011e177810 */ /* 0x000fc80007f1e0ff */
[----:B------:R-:W-:-:S04]  /*4a70*/  ISETP.GE.U32.AND.EX P2, PT, R20, R47, PT, P2 ;  /* 0x0000002f1400720c */ /* 0x000fc80003f46120 */
[----:B------:R-:W-:Y:S01]  /*4a80*/  SEL R22, R22, R21, P2 ;  /* 0x0000001516167207 */ /* 0x000fe20001000000 */
[----:B------:R-:W-:Y:S01]  /*4a90*/  IMAD.X R21, R20, 0x1, ~R47, P1 ;  /* 0x0000000114157824 */ /* 0x000fe200008e0e2f */
[----:B------:R-:W-:Y:S01]  /*4aa0*/  SEL R23, R23, R30, P2 ;  /* 0x0000001e17177207 */ /* 0x000fe20001000000 */
[----:B------:R-:W-:Y:S01]  /*4ab0*/  IMAD.X R30, RZ, RZ, R29, P0 ;  /* 0x000000ffff1e7224 */ /* 0x000fe200000e061d */
[----:B------:R-:W-:Y:S02]  /*4ac0*/  ISETP.GE.U32.AND P0, PT, R22, R46, PT ;  /* 0x0000002e1600720c */ /* 0x000fe40003f06070 */
[----:B------:R-:W-:Y:S02]  /*4ad0*/  SEL R21, R21, R20, P2 ;  /* 0x0000001415157207 */ /* 0x000fe40001000000 */
[----:B------:R-:W-:Y:S02]  /*4ae0*/  SEL R30, R30, R29, P2 ;  /* 0x0000001d1e1e7207 */ /* 0x000fe40001000000 */
[----:B------:R-:W-:-:S02]  /*4af0*/  IADD3 R20, P1, R23, 0x1, RZ ;  /* 0x0000000117147810 */ /* 0x000fc40007f3e0ff */
[----:B------:R-:W-:Y:S02]  /*4b00*/  ISETP.GE.U32.AND.EX P0, PT, R21, R47, PT, P0 ;  /* 0x0000002f1500720c */ /* 0x000fe40003f06100 */
[-C--:B------:R-:W-:Y:S02]  /*4b10*/  IADD3.X R21, RZ, R30.reuse, RZ, P1, !PT ;  /* 0x0000001eff157210 */ /* 0x080fe40000ffe4ff */
[----:B------:R-:W-:Y:S02]  /*4b20*/  SEL R20, R20, R23, P0 ;  /* 0x0000001714147207 */ /* 0x000fe40000000000 */
[----:B------:R-:W-:Y:S02]  /*4b30*/  SEL R30, R21, R30, P0 ;  /* 0x0000001e151e7207 */ /* 0x000fe40000000000 */
[----:B------:R-:W-:Y:S02]  /*4b40*/  IADD3 R21, P1, RZ, -R20, RZ ;  /* 0x80000014ff157210 */ /* 0x000fe40007f3e0ff */
[----:B------:R-:W-:-:S02]  /*4b50*/  LOP3.LUT R22, R25, R19, RZ, 0x3c, !PT ;  /* 0x0000001319167212 */ /* 0x000fc400078e3cff */
[----:B------:R-:W-:Y:S01]  /*4b60*/  ISETP.NE.U32.AND P0, PT, R26, RZ, PT ;  /* 0x000000ff1a00720c */ /* 0x000fe20003f05070 */
[----:B------:R-:W-:Y:S01]  /*4b70*/  IMAD.X R23, RZ, RZ, ~R30, P1 ;  /* 0x000000ffff177224 */ /* 0x000fe200008e0e1e */
[----:B------:R-:W-:Y:S01]  /*4b80*/  ISETP.GE.AND P2, PT, R22, RZ, PT ;  /* 0x000000ff1600720c */ /* 0x000fe20003f46270 */
[----:B------:R-:W-:Y:S01]  /*4b90*/  IMAD.MOV.U32 R22, RZ, RZ, R24 ;  /* 0x000000ffff167224 */ /* 0x000fe200078e0018 */
[----:B------:R-:W-:Y:S02]  /*4ba0*/  ISETP.NE.AND.EX P0, PT, R25, RZ, PT, P0 ;  /* 0x000000ff1900720c */ /* 0x000fe40003f05300 */
[----:B------:R-:W-:Y:S02]  /*4bb0*/  SEL R21, R21, R20, !P2 ;  /* 0x0000001415157207 */ /* 0x000fe40005000000 */
[----:B------:R-:W-:Y:S02]  /*4bc0*/  SEL R23, R23, R30, !P2 ;  /* 0x0000001e17177207 */ /* 0x000fe40005000000 */
[----:B------:R-:W-:-:S02]  /*4bd0*/  SEL R20, R21, 0xffffffff, P0 ;  /* 0xffffffff15147807 */ /* 0x000fc40000000000 */
[----:B------:R-:W-:Y:S01]  /*4be0*/  SEL R21, R23, 0xffffffff, P0 ;  /* 0xffffffff17157807 */ /* 0x000fe20000000000 */
[----:B------:R-:W-:-:S04]  /*4bf0*/  IMAD.MOV.U32 R23, RZ, RZ, 0x0 ;  /* 0x00000000ff177424 */ /* 0x000fc800078e00ff */
[----:B------:R-:W-:Y:S05]  /*4c00*/  RET.REL.NODEC R22 `(_ZN5flash32flash_fwd_splitkv_combine_kernelI23Flash_fwd_kernel_traitsILi32ELi64ELi256ELi4ELb0ELb0EN7cutlass10bfloat16_tE19Flash_kernel_traitsILi32ELi64ELi256ELi4ES3_EELi16ELi5ELb0EEEvNS_16Flash_fwd_paramsE) ;  /* 0xffffb3f016007950 */ /* 0x000fea0003c3ffff */
.L_x_137:
        /* <DEDUP_REMOVED lines=15> */
.L_x_5150:


//--------------------- .text._ZN5flash32flash_fwd_splitkv_combine_kernelI23Flash_fwd_kernel_traitsILi32ELi64ELi256ELi4ELb0ELb0EN7cutlass10bfloat16_tE19Flash_kernel_traitsILi32ELi64ELi256ELi4ES3_EELi16ELi4ELb0EEEvNS_16Flash_fwd_paramsE --------------------------
	.section	.text._ZN5flash32flash_fwd_splitkv_combine_kernelI23Flash_fwd_kernel_traitsILi32ELi64ELi256ELi4ELb0ELb0EN7cutlass10bfloat16_tE19Flash_kernel_traitsILi32ELi64ELi256ELi4ES3_EELi16ELi4ELb0EEEvNS_16Flash_fwd_paramsE,"ax",@progbits
	.sectioninfo	@"SHI_REGISTERS=58"
	.align	128
        .global         _ZN5flash32flash_fwd_splitkv_combine_kernelI23Flash_fwd_kernel_traitsILi32ELi64ELi256ELi4ELb0ELb0EN7cutlass10bfloat16_tE19Flash_kernel_traitsILi32ELi64ELi256ELi4ES3_EELi16ELi4ELb0EEEvNS_16Flash_fwd_paramsE
        .type           _ZN5flash32flash_fwd_splitkv_combine_kernelI23Flash_fwd_kernel_traitsILi32ELi64ELi256ELi4ELb0ELb0EN7cutlass10bfloat16_tE19Flash_kernel_traitsILi32ELi64ELi256ELi4ES3_EELi16ELi4ELb0EEEvNS_16Flash_fwd_paramsE,@function
        .size           _ZN5flash32flash_fwd_splitkv_combine_kernelI23Flash_fwd_kernel_traitsILi32ELi64ELi256ELi4ELb0ELb0EN7cutlass10bfloat16_tE19Flash_kernel_traitsILi32ELi64ELi256ELi4ES3_EELi16ELi4ELb0EEEvNS_16Flash_fwd_paramsE,(.L_x_5151 - _ZN5flash32flash_fwd_splitkv_combine_kernelI23Flash_fwd_kernel_traitsILi32ELi64ELi256ELi4ELb0ELb0EN7cutlass10bfloat16_tE19Flash_kernel_traitsILi32ELi64ELi256ELi4ES3_EELi16ELi4ELb0EEEvNS_16Flash_fwd_paramsE)
        .other          _ZN5flash32flash_fwd_splitkv_combine_kernelI23Flash_fwd_kernel_traitsILi32ELi64ELi256ELi4ELb0ELb0EN7cutlass10bfloat16_tE19Flash_kernel_traitsILi32ELi64ELi256ELi4ES3_EELi16ELi4ELb0EEEvNS_16Flash_fwd_paramsE,@"STO_CUDA_ENTRY STV_DEFAULT"
_ZN5flash32flash_fwd_splitkv_combine_kernelI23Flash_fwd_kernel_traitsILi32ELi64ELi256ELi4ELb0ELb0EN7cutlass10bfloat16_tE19Flash_kernel_traitsILi32ELi64ELi256ELi4ES3_EELi16ELi4ELb0EEEvNS_16Flash_fwd_paramsE:
.text._ZN5flash32flash_fwd_splitkv_combine_kernelI23Flash_fwd_kernel_traitsILi32ELi64ELi256ELi4ELb0ELb0EN7cutlass10bfloat16_tE19Flash_kernel_traitsILi32ELi64ELi256ELi4ES3_EELi16ELi4ELb0EEEvNS_16Flash_fwd_paramsE:
        /* <DEDUP_REMOVED lines=23> */
[----:B------:R-:W-:Y:S05]  /*0170*/  CALL.REL.NOINC `($__internal_3_$__cuda_sm20_div_s64) ;  /* 0x000041f000007944 */ /* 0x000fea0003c00000 */
[----:B------:R-:W-:Y:S05]  /*0180*/  BRA `(.L_x_139) ;  /* 0x0000013000007947 */ /* 0x000fea0003800000 */
.L_x_138:
        /* <DEDUP_REMOVED lines=19> */
.L_x_139:
        /* <DEDUP_REMOVED lines=11> */
[----:B------:R-:W-:Y:S05]  /*0370*/  CALL.REL.NOINC `($__internal_3_$__cuda_sm20_div_s64) ;  /* 0x00003ff000007944 */ /* 0x000fea0003c00000 */
[----:B------:R-:W-:Y:S02]  /*0380*/  MOV R32, R20 ;  /* 0x0000001400207202 */ /* 0x000fe40000000f00 */
[----:B------:R-:W-:Y:S01]  /*0390*/  MOV R33, R21 ;  /* 0x0000001500217202 */ /* 0x000fe20000000f00 */
[----:B------:R-:W-:Y:S05]  /*03a0*/  BRA `(.L_x_142) ;  /* 0x0000013000007947 */ /* 0x000fea0003800000 */
.L_x_141:
        /* <DEDUP_REMOVED lines=19> */
.L_x_142:
[----:B------:R-:W-:Y:S05]  /*04e0*/  BSYNC B0 ;  /* 0x0000000000007941 */ /* 0x000fea0003800000 */
.L_x_140:
[----:B------:R-:W-:Y:S01]  /*04f0*/  IABS R7, c[0x0][0x214] ;  /* 0x0000850000077a13 */ /* 0x000fe20000000000 */
[----:B------:R-:W-:Y:S01]  /*0500*/  ULDC UR6, c[0x0][0x214] ;  /* 0x0000850000067ab9 */ /* 0x000fe20000000800 */
[----:B------:R-:W-:Y:S01]  /*0510*/  BSSY B0, `(.L_x_143) ;  /* 0x000003b000007945 */ /* 0x000fe20003800000 */
[----:B------:R-:W-:Y:S01]  /*0520*/  UIADD3 UR6, UR6, -0x1, URZ ;  /* 0xffffffff06067890 */ /* 0x000fe2000fffe03f */
[----:B------:R-:W0:Y:S05]  /*0530*/  I2F.RP R6, R7 ;  /* 0x0000000700067306 */ /* 0x000e2a0000209400 */
[----:B------:R-:W-:-:S04]  /*0540*/  IADD3 R2, R7, UR6, RZ ;  /* 0x0000000607027c10 */ /* 0x000fc8000fffe0ff */
[----:B------:R-:W-:Y:S01]  /*0550*/  IABS R3, R2 ;  /* 0x0000000200037213 */ /* 0x000fe20000000000 */
        /* <DEDUP_REMOVED lines=9> */
[----:B------:R-:W-:Y:S01]  /*05f0*/  IMAD R4, R7, R4, R3 ;  /* 0x0000000407047224 */ /* 0x000fe200078e0203 */
[----:B------:R-:W-:-:S04]  /*0600*/  LOP3.LUT R3, R2, R7, RZ, 0x3c, !PT ;  /* 0x0000000702037212 */ /* 0x000fc800078e3cff */
[----:B------:R-:W-:Y:S02]  /*0610*/  ISETP.GT.U32.AND P1, PT, R7, R4, PT ;  /* 0x000000040700720c */ /* 0x000fe40003f24070 */
[----:B------:R-:W-:-:S11]  /*0620*/  ISETP.GE.AND P0, PT, R3, RZ, PT ;  /* 0x000000ff0300720c */ /* 0x000fd60003f06270 */
[----:B------:R-:W-:Y:S01]  /*0630*/  @!P1 IMAD.IADD R4, R4, 0x1, -R7 ;  /* 0x0000000104049824 */ /* 0x000fe200078e0a07 */
[----:B------:R-:W-:Y:S02]  /*0640*/  @!P1 IADD3 R6, R6, 0x1, RZ ;  /* 0x0000000106069810 */ /* 0x000fe40007ffe0ff */
[----:B------:R-:W-:Y:S02]  /*0650*/  ISETP.NE.AND P1, PT, RZ, c[0x0][0x214], PT ;  /* 0x00008500ff007a0c */ /* 0x000fe40003f25270 */
[----:B------:R-:W-:-:S13]  /*0660*/  ISETP.GE.U32.AND P2, PT, R4, R7, PT ;  /* 0x000000070400720c */ /* 0x000fda0003f46070 */
[----:B------:R-:W-:-:S05]  /*0670*/  @P2 IADD3 R6, R6, 0x1, RZ ;  /* 0x0000000106062810 */ /* 0x000fca0007ffe0ff */
[----:B------:R-:W-:Y:S01]  /*0680*/  @!P0 IMAD.MOV R6, RZ, RZ, -R6 ;  /* 0x000000ffff068224 */ /* 0x000fe200078e0a06 */
[----:B------:R-:W-:-:S04]  /*0690*/  @!P1 LOP3.LUT R6, RZ, R7, RZ, 0x33, !PT ;  /* 0x00000007ff069212 */ /* 0x000fc800078e33ff */
[----:B------:R-:W-:Y:S02]  /*06a0*/  ISETP.LT.U32.AND P0, PT, R28, R6, PT ;  /* 0x000000061c00720c */ /* 0x000fe40003f01070 */
[----:B------:R-:W-:-:S04]  /*06b0*/  SHF.R.S32.HI R16, RZ, 0x1f, R6 ;  /* 0x0000001fff107819 */ /* 0x000fc80000011406 */
[----:B------:R-:W-:-:S04]  /*06c0*/  ISETP.LT.AND.EX P0, PT, R25, R16, PT, P0 ;  /* 0x000000101900720c */ /* 0x000fc80003f01300 */
[C---:B------:R-:W-:Y:S02]  /*06d0*/  SEL R16, R25.reuse, R16, P0 ;  /* 0x0000001019107207 */ /* 0x040fe40000000000 */
[----:B------:R-:W-:Y:S02]  /*06e0*/  SEL R17, R28, R6, P0 ;  /* 0x000000061c117207 */ /* 0x000fe40000000000 */
        /* <DEDUP_REMOVED lines=10> */
.L_x_144:
        /* <DEDUP_REMOVED lines=19> */
.L_x_145:
[----:B------:R-:W-:Y:S05]  /*08c0*/  BSYNC B0 ;  /* 0x0000000000007941 */ /* 0x000fea0003800000 */
.L_x_143:
[----:B------:R-:W-:Y:S01]  /*08d0*/  IABS R6, c[0x0][0x214] ;  /* 0x0000850000067a13 */ /* 0x000fe20000000000 */
[----:B------:R-:W-:Y:S01]  /*08e0*/  ULDC UR4, c[0x0][0x214] ;  /* 0x0000850000047ab9 */ /* 0x000fe20000000800 */
[----:B------:R-:W-:Y:S01]  /*08f0*/  BSSY B0, `(.L_x_146) ;  /* 0x000005d000007945 */ /* 0x000fe20003800000 */
[----:B------:R-:W-:Y:S01]  /*0900*/  UISETP.LT.AND UP0, UPT, URZ, UR4, UPT ;  /* 0x000000043f00728c */ /* 0x000fe2000bf01270 */
[----:B------:R-:W0:Y:S01]  /*0910*/  I2F.RP R10, R6 ;  /* 0x00000006000a7306 */ /* 0x000e220000209400 */
[----:B------:R-:W-:Y:S02]  /*0920*/  USHF.R.S32.HI UR5, URZ, 0x1f, UR4 ;  /* 0x0000001f3f057899 */ /* 0x000fe40008011404 */
[----:B------:R-:W-:-:S07]  /*0930*/  ULEA.HI.SX32 UR4, UR4, 0x1, 0x1 ;  /* 0x0000000104047891 */ /* 0x000fce000f8f0a3f */
[----:B------:R-:W-:Y:S01]  /*0940*/  @!UP0 UIADD3 UR4, UR5, URZ, URZ ;  /* 0x0000003f05048290 */ /* 0x000fe2000fffe03f */
[----:B0-----:R-:W0:Y:S02]  /*0950*/  MUFU.RCP R8, R10 ;  /* 0x0000000a00087308 */ /* 0x001e240000001000 */
[----:B0-----:R-:W-:-:S06]  /*0960*/  IADD3 R8, R8, 0xffffffe, RZ ;  /* 0x0ffffffe08087810 */ /* 0x001fcc0007ffe0ff */
[----:B------:R-:W0:Y:S02]  /*0970*/  F2I.FTZ.U32.TRUNC.NTZ R9, R8 ;  /* 0x0000000800097305 */ /* 0x000e24000021f000 */
[--C-:B0-----:R-:W-:Y:S02]  /*0980*/  IMAD.MOV R3, RZ, RZ, -R9.reuse ;  /* 0x000000ffff037224 */ /* 0x101fe400078e0a09 */
[----:B------:R-:W-:Y:S02]  /*0990*/  IMAD.MOV.U32 R8, RZ, RZ, RZ ;  /* 0x000000ffff087224 */ /* 0x000fe400078e00ff */
[----:B------:R-:W-:Y:S01]  /*09a0*/  IMAD R4, R3, R6, RZ ;  /* 0x0000000603047224 */ /* 0x000fe200078e02ff */
[----:B------:R-:W-:Y:S02]  /*09b0*/  IABS R3, R2 ;  /* 0x0000000200037213 */ /* 0x000fe40000000000 */
[----:B------:R-:W-:Y:S01]  /*09c0*/  LOP3.LUT R2, R2, c[0x0][0x214], RZ, 0x3c, !PT ;  /* 0x0000850002027a12 */ /* 0x000fe200078e3cff */
[----:B------:R-:W-:-:S03]  /*09d0*/  IMAD.HI.U32 R4, R9, R4, R8 ;  /* 0x0000000409047227 */ /* 0x000fc600078e0008 */
[----:B------:R-:W-:Y:S01]  /*09e0*/  ISETP.GE.AND P2, PT, R2, RZ, PT ;  /* 0x000000ff0200720c */ /* 0x000fe20003f46270 */
[----:B------:R-:W-:Y:S02]  /*09f0*/  IMAD.MOV.U32 R7, RZ, RZ, R3 ;  /* 0x000000ffff077224 */ /* 0x000fe400078e0003 */
[----:B------:R-:W-:Y:S02]  /*0a00*/  IMAD.MOV.U32 R2, RZ, RZ, c[0x0][0x1c0] ;  /* 0x00007000ff027624 */ /* 0x000fe400078e00ff */
[----:B------:R-:W-:-:S04]  /*0a10*/  IMAD.HI.U32 R4, R4, R7, RZ ;  /* 0x0000000704047227 */ /* 0x000fc800078e00ff */
[----:B------:R-:W-:-:S04]  /*0a20*/  IMAD.MOV R3, RZ, RZ, -R4 ;  /* 0x000000ffff037224 */ /* 0x000fc800078e0a04 */
[----:B------:R-:W-:-:S05]  /*0a30*/  IMAD R3, R6, R3, R7 ;  /* 0x0000000306037224 */ /* 0x000fca00078e0207 */
[----:B------:R-:W-:-:S13]  /*0a40*/  ISETP.GT.U32.AND P1, PT, R6, R3, PT ;  /* 0x000000030600720c */ /* 0x000fda0003f24070 */
[----:B------:R-:W-:Y:S01]  /*0a50*/  @!P1 IMAD.IADD R3, R3, 0x1, -R6 ;  /* 0x0000000103039824 */ /* 0x000fe200078e0a06 */
[----:B------:R-:W-:Y:S02]  /*0a60*/  @!P1 IADD3 R4, R4, 0x1, RZ ;  /* 0x0000000104049810 */ /* 0x000fe40007ffe0ff */
[----:B------:R-:W-:Y:S02]  /*0a70*/  ISETP.NE.AND P1, PT, RZ, c[0x0][0x214], PT ;  /* 0x00008500ff007a0c */ /* 0x000fe40003f25270 */
[----:B------:R-:W-:Y:S02]  /*0a80*/  ISETP.GE.U32.AND P0, PT, R3, R6, PT ;  /* 0x000000060300720c */ /* 0x000fe40003f06070 */
[C---:B------:R-:W-:Y:S01]  /*0a90*/  IADD3 R6, R2.reuse, -0x1, RZ ;  /* 0xffffffff02067810 */ /* 0x040fe20007ffe0ff */
[----:B------:R-:W-:-:S10]  /*0aa0*/  IMAD R2, R2, c[0x0][0x214], RZ ;  /* 0x0000850002027a24 */ /* 0x000fd400078e02ff */
[----:B------:R-:W-:-:S05]  /*0ab0*/  @P0 IADD3 R4, R4, 0x1, RZ ;  /* 0x0000000104040810 */ /* 0x000fca0007ffe0ff */
[----:B------:R-:W-:Y:S01]  /*0ac0*/  @!P2 IMAD.MOV R4, RZ, RZ, -R4 ;  /* 0x000000ffff04a224 */ /* 0x000fe200078e0a04 */
[----:B------:R-:W-:-:S05]  /*0ad0*/  @!P1 LOP3.LUT R4, RZ, c[0x0][0x214], RZ, 0x33, !PT ;  /* 0x00008500ff049a12 */ /* 0x000fca00078e33ff */
[----:B------:R-:W-:-:S05]  /*0ae0*/  IMAD R3, R4, UR4, RZ ;  /* 0x0000000404037c24 */ /* 0x000fca000f8e02ff */
[-C--:B------:R-:W-:Y:S02]  /*0af0*/  IABS R11, R3.reuse ;  /* 0x00000003000b7213 */ /* 0x080fe40000000000 */
[----:B------:R-:W-:Y:S02]  /*0b00*/  IABS R7, R3 ;  /* 0x0000000300077213 */ /* 0x000fe40000000000 */
[----:B------:R-:W0:Y:S01]  /*0b10*/  I2F.RP R10, R11 ;  /* 0x0000000b000a7306 */ /* 0x000e220000209400 */
[----:B------:R-:W-:Y:S02]  /*0b20*/  IMAD.IADD R4, R6, 0x1, R11 ;  /* 0x0000000106047824 */ /* 0x000fe400078e020b */
[----:B------:R-:W-:-:S05]  /*0b30*/  IMAD.MOV R7, RZ, RZ, -R7 ;  /* 0x000000ffff077224 */ /* 0x000fca00078e0a07 */
[----:B0-----:R-:W0:Y:S02]  /*0b40*/  MUFU.RCP R14, R10 ;  /* 0x0000000a000e7308 */ /* 0x001e240000001000 */
[----:B0-----:R-:W-:-:S06]  /*0b50*/  IADD3 R14, R14, 0xffffffe, RZ ;  /* 0x0ffffffe0e0e7810 */ /* 0x001fcc0007ffe0ff */
[----:B------:R-:W0:Y:S02]  /*0b60*/  F2I.FTZ.U32.TRUNC.NTZ R15, R14 ;  /* 0x0000000e000f7305 */ /* 0x000e24000021f000 */
[----:B0-----:R-:W-:Y:S02]  /*0b70*/  IMAD.MOV R8, RZ, RZ, -R15 ;  /* 0x000000ffff087224 */ /* 0x001fe400078e0a0f */
[----:B------:R-:W-:Y:S02]  /*0b80*/  IMAD.MOV.U32 R14, RZ, RZ, RZ ;  /* 0x000000ffff0e7224 */ /* 0x000fe400078e00ff */
[----:B------:R-:W-:Y:S01]  /*0b90*/  IMAD R9, R8, R11, RZ ;  /* 0x0000000b08097224 */ /* 0x000fe200078e02ff */
[----:B------:R-:W-:-:S03]  /*0ba0*/  IABS R8, R4 ;  /* 0x0000000400087213 */ /* 0x000fc60000000000 */
[----:B------:R-:W-:-:S06]  /*0bb0*/  IMAD.HI.U32 R9, R15, R9, R14 ;  /* 0x000000090f097227 */ /* 0x000fcc00078e000e */
[----:B------:R-:W-:-:S04]  /*0bc0*/  IMAD.HI.U32 R15, R9, R8, RZ ;  /* 0x00000008090f7227 */ /* 0x000fc800078e00ff */
[----:B------:R-:W-:Y:S01]  /*0bd0*/  IMAD R8, R15, R7, R8 ;  /* 0x000000070f087224 */ /* 0x000fe200078e0208 */
[----:B------:R-:W-:-:S04]  /*0be0*/  LOP3.LUT R7, R4, R11, RZ, 0x3c, !PT ;  /* 0x0000000b04077212 */ /* 0x000fc800078e3cff */
[----:B------:R-:W-:Y:S02]  /*0bf0*/  ISETP.GT.U32.AND P1, PT, R11, R8, PT ;  /* 0x000000080b00720c */ /* 0x000fe40003f24070 */
[----:B------:R-:W-:-:S11]  /*0c00*/  ISETP.GE.AND P0, PT, R7, RZ, PT ;  /* 0x000000ff0700720c */ /* 0x000fd60003f06270 */
[----:B------:R-:W-:Y:S01]  /*0c10*/  @!P1 IMAD.IADD R8, R8, 0x1, -R11 ;  /* 0x0000000108089824 */ /* 0x000fe200078e0a0b */
[----:B------:R-:W-:Y:S02]  /*0c20*/  @!P1 IADD3 R15, R15, 0x1, RZ ;  /* 0x000000010f0f9810 */ /* 0x000fe40007ffe0ff */
[----:B------:R-:W-:Y:S02]  /*0c30*/  ISETP.NE.AND P1, PT, R3, RZ, PT ;  /* 0x000000ff0300720c */ /* 0x000fe40003f25270 */
        /* <DEDUP_REMOVED lines=18> */
[----:B------:R-:W-:Y:S02]  /*0d60*/  MOV R40, R20 ;  /* 0x0000001400287202 */ /* 0x000fe40000000f00 */
[----:B------:R-:W-:Y:S01]  /*0d70*/  MOV R41, R21 ;  /* 0x0000001500297202 */ /* 0x000fe20000000f00 */
[----:B------:R-:W-:Y:S05]  /*0d80*/  BRA `(.L_x_148) ;  /* 0x0000013000007947 */ /* 0x000fea0003800000 */
.L_x_147:
        /* <DEDUP_REMOVED lines=19> */
.L_x_148:
[----:B------:R-:W-:Y:S05]  /*0ec0*/  BSYNC B0 ;  /* 0x0000000000007941 */ /* 0x000fea0003800000 */
.L_x_146:
[-C--:B------:R-:W-:Y:S01]  /*0ed0*/  IABS R11, R2.reuse ;  /* 0x00000002000b7213 */ /* 0x080fe20000000000 */
[----:B------:R-:W-:Y:S01]  /*0ee0*/  BSSY B0, `(.L_x_149) ;  /* 0x000003b000007945 */ /* 0x000fe20003800000 */
[----:B------:R-:W-:Y:S02]  /*0ef0*/  IABS R7, R2 ;  /* 0x0000000200077213 */ /* 0x000fe40000000000 */
[----:B------:R-:W0:Y:S01]  /*0f00*/  I2F.RP R13, R11 ;  /* 0x0000000b000d7306 */ /* 0x000e220000209400 */
[----:B------:R-:W-:Y:S02]  /*0f10*/  IADD3 R8, R11, UR6, RZ ;  /* 0x000000060b087c10 */ /* 0x000fe4000fffe0ff */
[----:B------:R-:W-:Y:S02]  /*0f20*/  IMAD.MOV R7, RZ, RZ, -R7 ;  /* 0x000000ffff077224 */ /* 0x000fe400078e0a07 */
[----:B------:R-:W-:-:S03]  /*0f30*/  IABS R9, R8 ;  /* 0x0000000800097213 */ /* 0x000fc60000000000 */
        /* <DEDUP_REMOVED lines=34> */
.L_x_150:
        /* <DEDUP_REMOVED lines=19> */
.L_x_151:
[----:B------:R-:W-:Y:S05]  /*1290*/  BSYNC B0 ;  /* 0x0000000000007941 */ /* 0x000fea0003800000 */
.L_x_149:
[----:B------:R-:W0:Y:S01]  /*12a0*/  S2R R9, SR_TID.X ;  /* 0x0000000000097919 */ /* 0x000e220000002100 */
[----:B------:R-:W-:Y:S01]  /*12b0*/  IADD3 R10, P0, R12, -UR8, RZ ;  /* 0x800000080c0a7c10 */ /* 0x000fe2000ff1e0ff */
[----:B------:R-:W-:-:S03]  /*12c0*/  ULDC.64 UR10, c[0x0][0x118] ;  /* 0x00004600000a7ab9 */ /* 0x000fc60000000a00 */
[----:B------:R-:W-:Y:S02]  /*12d0*/  IADD3.X R7, R5, ~UR7, RZ, P0, !PT ;  /* 0x8000000705077c10 */ /* 0x000fe400087fe4ff */
[----:B0-----:R-:W-:-:S04]  /*12e0*/  SHF.R.S32.HI R22, RZ, 0x1f, R9 ;  /* 0x0000001fff167819 */ /* 0x001fc80000011409 */
[----:B------:R-:W-:-:S04]  /*12f0*/  LEA.HI R18, R22, R9, RZ, 0x4 ;  /* 0x0000000916127211 */ /* 0x000fc800078f20ff */
[----:B------:R-:W-:Y:S02]  /*1300*/  LOP3.LUT R24, R18, 0xfffffff0, RZ, 0xc0, !PT ;  /* 0xfffffff012187812 */ /* 0x000fe400078ec0ff */
[----:B------:R-:W-:-:S03]  /*1310*/  SHF.R.S32.HI R18, RZ, 0x4, R18 ;  /* 0x00000004ff127819 */ /* 0x000fc60000011412 */
[----:B------:R-:W-:-:S05]  /*1320*/  IMAD.IADD R27, R9, 0x1, -R24 ;  /* 0x00000001091b7824 */ /* 0x000fca00078e0a18 */
[----:B------:R-:W-:Y:S02]  /*1330*/  ISETP.GT.U32.AND P2, PT, R10, R27, PT ;  /* 0x0000001b0a00720c */ /* 0x000fe40003f44070 */
[----:B------:R-:W-:Y:S02]  /*1340*/  SHF.R.S32.HI R10, RZ, 0x1f, R27 ;  /* 0x0000001fff0a7819 */ /* 0x000fe4000001141b */
[----:B------:R-:W-:Y:S02]  /*1350*/  IADD3 R34, P0, R27, UR8, RZ ;  /* 0x000000081b227c10 */ /* 0x000fe4000ff1e0ff */
[----:B------:R-:W-:Y:S02]  /*1360*/  ISETP.GT.AND.EX P2, PT, R7, R10, PT, P2 ;  /* 0x0000000a0700720c */ /* 0x000fe40003f44320 */
[C---:B------:R-:W-:Y:S02]  /*1370*/  IADD3 R7, R18.reuse, 0x8, RZ ;  /* 0x0000000812077810 */ /* 0x040fe40007ffe0ff */
[----:B------:R-:W-:-:S02]  /*1380*/  ISETP.GE.OR P3, PT, R18, c[0x0][0x314], !P2 ;  /* 0x0000c50012007a0c */ /* 0x000fc40005766670 */
[----:B------:R-:W-:Y:S02]  /*1390*/  ISETP.GE.OR P2, PT, R7, c[0x0][0x314], !P2 ;  /* 0x0000c50007007a0c */ /* 0x000fe40005746670 */
[----:B------:R-:W-:-:S09]  /*13a0*/  IADD3.X R35, R10, UR7, RZ, P0, !PT ;  /* 0x000000070a237c10 */ /* 0x000fd200087fe4ff */
[----:B------:R-:W-:Y:S02]  /*13b0*/  @!P3 SHF.R.S32.HI R23, RZ, 0x1f, R18 ;  /* 0x0000001fff17b819 */ /* 0x000fe40000011412 */
[----:B------:R-:W-:Y:S01]  /*13c0*/  @!P2 SHF.R.S32.HI R19, RZ, 0x1f, R7 ;  /* 0x0000001fff13a819 */ /* 0x000fe20000011407 */
[----:B------:R-:W-:Y:S02]  /*13d0*/  @!P2 IMAD.MOV.U32 R24, RZ, RZ, R34 ;  /* 0x000000ffff18a224 */ /* 0x000fe400078e0022 */
[----:B------:R-:W-:Y:S02]  /*13e0*/  @!P2 IMAD.MOV.U32 R25, RZ, RZ, R35 ;  /* 0x000000ffff19a224 */ /* 0x000fe400078e0023 */
[-C--:B------:R-:W-:Y:S02]  /*13f0*/  @!P3 IMAD R10, R23, R12.reuse, RZ ;  /* 0x0000000c170ab224 */ /* 0x080fe400078e02ff */
[----:B------:R-:W-:Y:S02]  /*1400*/  @!P2 IMAD R26, R19, R12, RZ ;  /* 0x0000000c131aa224 */ /* 0x000fe400078e02ff */
[----:B------:R-:W-:-:S04]  /*1410*/  @!P2 IMAD.WIDE.U32 R24, R12, R7, R24 ;  /* 0x000000070c18a225 */ /* 0x000fc800078e0018 */
[----:B------:R-:W-:Y:S01]  /*1420*/  @!P3 IMAD.WIDE.U32 R34, R12, R18, R34 ;  /* 0x000000120c22b225 */ /* 0x000fe200078e0022 */
[----:B------:R-:W-:-:S03]  /*1430*/  @!P2 LEA R30, P0, R24, c[0x0][0x208], 0x2 ;  /* 0x00008200181eaa11 */ /* 0x000fc600078010ff */
[-C--:B------:R-:W-:Y:S01]  /*1440*/  @!P3 IMAD R10, R18, R5.reuse, R10 ;  /* 0x00000005120ab224 */ /* 0x080fe200078e020a */
[C---:B------:R-:W-:Y:S01]  /*1450*/  @!P3 LEA R32, P1, R34.reuse, c[0x0][0x208], 0x2 ;  /* 0x000082002220ba11 */ /* 0x040fe200078210ff */
[----:B------:R-:W-:Y:S02]  /*1460*/  @!P2 IMAD R7, R7, R5, R26 ;  /* 0x000000050707a224 */ /* 0x000fe400078e021a */
[----:B------:R-:W-:Y:S02]  /*1470*/  @!P3 IMAD.IADD R10, R35, 0x1, R10 ;  /* 0x00000001230ab824 */ /* 0x000fe400078e020a */
[----:B------:R-:W-:Y:S02]  /*1480*/  @!P2 IMAD.IADD R7, R25, 0x1, R7 ;  /* 0x000000011907a824 */ /* 0x000fe400078e0207 */
[----:B------:R-:W-:Y:S01]  /*1490*/  IMAD.MOV.U32 R23, RZ, RZ, -0x800000 ;  /* 0xff800000ff177424 */ /* 0x000fe200078e00ff */
[----:B------:R-:W-:Y:S01]  /*14a0*/  @!P3 LEA.HI.X R33, R34, c[0x0][0x20c], R10, 0x2, P1 ;  /* 0x000083002221ba11 */ /* 0x000fe200008f140a */
[----:B------:R-:W-:Y:S01]  /*14b0*/  IMAD.MOV.U32 R25, RZ, RZ, -0x800000 ;  /* 0xff800000ff197424 */ /* 0x000fe200078e00ff */
[----:B------:R-:W-:-:S03]  /*14c0*/  @!P2 LEA.HI.X R31, R24, c[0x0][0x20c], R7, 0x2, P0 ;  /* 0x00008300181faa11 */ /* 0x000fc600000f1407 */
[----:B------:R0:W2:Y:S04]  /*14d0*/  @!P3 LDG.E R23, [R32.64] ;  /* 0x0000000a2017b981 */ /* 0x0000a8000c1e1900 */
[----:B------:R1:W3:Y:S01]  /*14e0*/  @!P2 LDG.E R25, [R30.64] ;  /* 0x0000000a1e19a981 */ /* 0x0002e2000c1e1900 */
[C---:B------:R-:W-:Y:S01]  /*14f0*/  ISETP.GT.AND P0, PT, R9.reuse, 0xff, PT ;  /* 0x000000ff0900780c */ /* 0x040fe20003f04270 */
[----:B------:R-:W-:Y:S01]  /*1500*/  IMAD R18, R18, 0x11, R27 ;  /* 0x0000001112127824 */ /* 0x000fe200078e021b */
[----:B------:R-:W-:Y:S01]  /*1510*/  ISETP.GT.AND P2, PT, R9, 0x7f, PT ;  /* 0x0000007f0900780c */ /* 0x000fe20003f44270 */
[----:B------:R-:W-:Y:S01]  /*1520*/  IMAD.MOV.U32 R34, RZ, RZ, -0x800000 ;  /* 0xff800000ff227424 */ /* 0x000fe200078e00ff */
[----:B------:R-:W-:Y:S01]  /*1530*/  IABS R19, c[0x0][0x214] ;  /* 0x0000850000137a13 */ /* 0x000fe20000000000 */
[----:B------:R-:W-:Y:S01]  /*1540*/  ULDC.U8 UR4, c[0x0][0x329] ;  /* 0x0000ca4000047ab9 */ /* 0x000fe20000000000 */
[----:B------:R-:W-:Y:S01]  /*1550*/  LEA.HI R7, R22, R9, RZ, 0x3 ;  /* 0x0000000916077211 */ /* 0x000fe200078f18ff */
[----:B------:R-:W-:Y:S01]  /*1560*/  BSSY B1, `(.L_x_152) ;  /* 0x0000259000017945 */ /* 0x000fe20003800000 */
[----:B------:R-:W4:Y:S01]  /*1570*/  I2F.RP R10, R19 ;  /* 0x00000013000a7306 */ /* 0x000f220000209400 */
[----:B------:R-:W-:-:S02]  /*1580*/  ISETP.GT.AND P4, PT, R2, RZ, PT ;  /* 0x000000ff0200720c */ /* 0x000fc40003f84270 */
[----:B------:R-:W-:Y:S02]  /*1590*/  LOP3.LUT R36, R7, 0xfffffff8, RZ, 0xc0, !PT ;  /* 0xfffffff807247812 */ /* 0x000fe400078ec0ff */
[----:B------:R-:W-:-:S03]  /*15a0*/  SHF.R.S32.HI R7, RZ, 0x3, R7 ;  /* 0x00000003ff077819 */ /* 0x000fc60000011407 */
[----:B------:R-:W-:Y:S02]  /*15b0*/  IMAD.IADD R36, R9, 0x1, -R36 ;  /* 0x0000000109247824 */ /* 0x000fe400078e0a24 */
[----:B0-----:R-:W-:Y:S02]  /*15c0*/  IMAD.MOV.U32 R33, RZ, RZ, -0x800000 ;  /* 0xff800000ff217424 */ /* 0x001fe400078e00ff */
[----:B------:R-:W-:Y:S01]  /*15d0*/  IMAD R27, R36, 0x11, R7 ;  /* 0x00000011241b7824 */ /* 0x000fe200078e0207 */
[----:B----4-:R-:W1:Y:S01]  /*15e0*/  MUFU.RCP R10, R10 ;  /* 0x0000000a000a7308 */ /* 0x010e620000001000 */
[----:B------:R-:W-:Y:S01]  /*15f0*/  IMAD.MOV.U32 R32, RZ, RZ, 0x7f800000 ;  /* 0x7f800000ff207424 */ /* 0x000fe200078e00ff */
[----:B-1----:R-:W-:Y:S02]  /*1600*/  IADD3 R30, R10, 0xffffffe, RZ ;  /* 0x0ffffffe0a1e7810 */ /* 0x002fe40007ffe0ff */
[----:B------:R-:W-:-:S04]  /*1610*/  IABS R10, R8 ;  /* 0x00000008000a7213 */ /* 0x000fc80000000000 */
[----:B------:R-:W0:Y:S01]  /*1620*/  F2I.FTZ.U32.TRUNC.NTZ R31, R30 ;  /* 0x0000001e001f7305 */ /* 0x000e22000021f000 */
[----:B------:R-:W-:-:S04]  /*1630*/  LOP3.LUT R8, R8, c[0x0][0x214], RZ, 0x3c, !PT ;  /* 0x0000850008087a12 */ /* 0x000fc800078e3cff */
[----:B------:R-:W-:Y:S02]  /*1640*/  ISETP.GE.AND P1, PT, R8, RZ, PT ;  /* 0x000000ff0800720c */ /* 0x000fe40003f26270 */
[----:B------:R-:W-:Y:S01]  /*1650*/  SHF.R.S32.HI R8, RZ, 0x1f, R2 ;  /* 0x0000001fff087819 */ /* 0x000fe20000011402 */
[--C-:B0-----:R-:W-:Y:S02]  /*1660*/  IMAD.MOV R22, RZ, RZ, -R31.reuse ;  /* 0x000000ffff167224 */ /* 0x101fe400078e0a1f */
[----:B------:R-:W-:Y:S02]  /*1670*/  IMAD.MOV.U32 R30, RZ, RZ, RZ ;  /* 0x000000ffff1e7224 */ /* 0x000fe400078e00ff */
[----:B------:R-:W-:Y:S01]  /*1680*/  IMAD R22, R22, R19, RZ ;  /* 0x0000001316167224 */ /* 0x000fe200078e02ff */
[----:B--2---:R-:W-:Y:S04]  /*1690*/  @!P0 STS [R18.X4], R23 ;  /* 0x0000001712008388 */ /* 0x004fe80000004800 */
[----:B---3--:R0:W-:Y:S04]  /*16a0*/  @!P2 STS [R18.X4+0x220], R25 ;  /* 0x000220191200a388 */ /* 0x0081e80000004800 */
[----:B------:R-:W-:Y:S01]  /*16b0*/  BAR.SYNC.DEFER_BLOCKING 0x0 ;  /* 0x0000000000007b1d */ /* 0x000fe20000010000 */
[----:B0-----:R-:W-:-:S05]  /*16c0*/  IMAD.HI.U32 R25, R31, R22, R30 ;  /* 0x000000161f197227 */ /* 0x001fca00078e001e */
[----:B------:R-:W-:Y:S01]  /*16d0*/  @!P2 LDS R33, [R27.X4] ;  /* 0x000000001b21a984 */ /* 0x000fe20000004800 */
[----:B------:R-:W-:-:S03]  /*16e0*/  IMAD.HI.U32 R24, R25, R10, RZ ;  /* 0x0000000a19187227 */ /* 0x000fc600078e00ff */
[----:B------:R-:W0:Y:S01]  /*16f0*/  @!P2 LDS R34, [R27.X4+0x220] ;  /* 0x000220001b22a984 */ /* 0x000e220000004800 */
[----:B------:R-:W-:-:S04]  /*1700*/  IMAD.MOV R18, RZ, RZ, -R24 ;  /* 0x000000ffff127224 */ /* 0x000fc800078e0a18 */
[----:B------:R-:W-:-:S05]  /*1710*/  IMAD R10, R19, R18, R10 ;  /* 0x00000012130a7224 */ /* 0x000fca00078e020a */
[----:B------:R-:W-:-:S13]  /*1720*/  ISETP.GT.U32.AND P0, PT, R19, R10, PT ;  /* 0x0000000a1300720c */ /* 0x000fda0003f04070 */
[----:B------:R-:W-:Y:S01]  /*1730*/  @!P0 IMAD.IADD R10, R10, 0x1, -R19 ;  /* 0x000000010a0a8824 */ /* 0x000fe200078e0a13 */
[----:B------:R-:W-:Y:S02]  /*1740*/  @!P0 IADD3 R24, R24, 0x1, RZ ;  /* 0x0000000118188810 */ /* 0x000fe40007ffe0ff */
[----:B------:R-:W-:Y:S02]  /*1750*/  ISETP.NE.AND P0, PT, RZ, c[0x0][0x214], PT ;  /* 0x00008500ff007a0c */ /* 0x000fe40003f05270 */
[----:B------:R-:W-:Y:S02]  /*1760*/  ISETP.GE.U32.AND P3, PT, R10, R19, PT ;  /* 0x000000130a00720c */ /* 0x000fe40003f66070 */
[----:B------:R-:W-:Y:S01]  /*1770*/  LEA.HI.SX32 R19, R2, 0x1, 0x1 ;  /* 0x0000000102137811 */ /* 0x000fe200078f0aff */
[----:B------:R-:W-:Y:S01]  /*1780*/  @!P4 IMAD.MOV R19, RZ, RZ, R8 ;  /* 0x000000ffff13c224 */ /* 0x000fe200078e0208 */
[----:B------:R-:W-:Y:S02]  /*1790*/  IABS R8, c[0x0][0x1c0] ;  /* 0x0000700000087a13 */ /* 0x000fe40000000000 */
[----:B0-----:R-:W-:-:S07]  /*17a0*/  FMNMX.FTZ R23, R33, R34, !PT ;  /* 0x0000002221177209 */ /* 0x001fce0007810000 */
[----:B------:R-:W-:Y:S01]  /*17b0*/  @P3 IADD3 R24, R24, 0x1, RZ ;  /* 0x0000000118183810 */ /* 0x000fe20007ffe0ff */
[----:B------:R-:W0:Y:S04]  /*17c0*/  SHFL.BFLY PT, R22, R23, 0x4, 0x1f ;  /* 0x0c801f0017167f89 */ /* 0x000e2800000e0000 */
[----:B------:R-:W-:Y:S01]  /*17d0*/  @!P1 IMAD.MOV R24, RZ, RZ, -R24 ;  /* 0x000000ffff189224 */ /* 0x000fe200078e0a18 */
[----:B------:R-:W-:-:S05]  /*17e0*/  @!P0 LOP3.LUT R24, RZ, c[0x0][0x214], RZ, 0x33, !PT ;  /* 0x00008500ff188a12 */ /* 0x000fca00078e33ff */
[----:B------:R-:W-:Y:S02]  /*17f0*/  IMAD R2, R19, R24, RZ ;  /* 0x0000001813027224 */ /* 0x000fe400078e02ff */
[----:B------:R-:W1:Y:S03]  /*1800*/  I2F.U32.RP R24, R8 ;  /* 0x0000000800187306 */ /* 0x000e660000209000 */
[----:B------:R-:W-:Y:S02]  /*1810*/  IABS R19, R2 ;  /* 0x0000000200137213 */ /* 0x000fe40000000000 */
[----:B------:R-:W-:Y:S02]  /*1820*/  ISETP.NE.AND P6, PT, R2, RZ, PT ;  /* 0x000000ff0200720c */ /* 0x000fe40003fc5270 */
[----:B0-----:R-:W-:Y:S02]  /*1830*/  FMNMX.FTZ R25, R23, R22, !PT ;  /* 0x0000001617197209 */ /* 0x001fe40007810000 */
[----:B------:R-:W0:Y:S03]  /*1840*/  I2F.RP R22, R19 ;  /* 0x0000001300167306 */ /* 0x000e260000209400 */
[----:B------:R-:W2:Y:S05]  /*1850*/  SHFL.BFLY PT, R18, R25, 0x2, 0x1f ;  /* 0x0c401f0019127f89 */ /* 0x000eaa00000e0000 */
[----:B-1----:R-:W1:Y:S08]  /*1860*/  MUFU.RCP R38, R24 ;  /* 0x0000001800267308 */ /* 0x002e700000001000 */
[----:B0-----:R-:W0:Y:S01]  /*1870*/  MUFU.RCP R22, R22 ;  /* 0x0000001600167308 */ /* 0x001e220000001000 */
[----:B-1----:R-:W-:-:S02]  /*1880*/  IADD3 R38, R38, 0xffffffe, RZ ;  /* 0x0ffffffe26267810 */ /* 0x002fc40007ffe0ff */
[----:B--2---:R-:W-:-:S05]  /*1890*/  FMNMX.FTZ R18, R25, R18, !PT ;  /* 0x0000001219127209 */ /* 0x004fca0007810000 */
[----:B------:R1:W-:Y:S01]  /*18a0*/  F2I.FTZ.U32.TRUNC.NTZ R39, R38 ;  /* 0x0000002600277305 */ /* 0x0003e2000021f000 */
[----:B------:R-:W2:Y:S01]  /*18b0*/  SHFL.BFLY PT, R23, R18, 0x1, 0x1f ;  /* 0x0c201f0012177f89 */ /* 0x000ea200000e0000 */
[----:B0-----:R-:W-:Y:S01]  /*18c0*/  IADD3 R42, R22, 0xffffffe, RZ ;  /* 0x0ffffffe162a7810 */ /* 0x001fe20007ffe0ff */
[----:B------:R-:W-:Y:S01]  /*18d0*/  IMAD.IADD R22, R6, 0x1, R19 ;  /* 0x0000000106167824 */ /* 0x000fe200078e0213 */
[----:B------:R-:W-:-:S04]  /*18e0*/  IABS R6, R4 ;  /* 0x0000000400067213 */ /* 0x000fc80000000000 */
[----:B------:R0:W-:Y:S01]  /*18f0*/  F2I.FTZ.U32.TRUNC.NTZ R43, R42 ;  /* 0x0000002a002b7305 */ /* 0x0001e2000021f000 */
[----:B------:R-:W-:Y:S02]  /*1900*/  LOP3.LUT R4, R4, c[0x0][0x1c0], RZ, 0x3c, !PT ;  /* 0x0000700004047a12 */ /* 0x000fe400078e3cff */
[----:B------:R-:W-:Y:S01]  /*1910*/  IABS R24, R22 ;  /* 0x0000001600187213 */ /* 0x000fe20000000000 */
[----:B-1----:R-:W-:Y:S02]  /*1920*/  IMAD.MOV.U32 R38, RZ, RZ, RZ ;  /* 0x000000ffff267224 */ /* 0x002fe400078e00ff */
[----:B0-----:R-:W-:Y:S01]  /*1930*/  IMAD.MOV.U32 R42, RZ, RZ, RZ ;  /* 0x000000ffff2a7224 */ /* 0x001fe200078e00ff */
[----:B--2---:R-:W-:-:S04]  /*1940*/  FMNMX.FTZ R23, R18, R23, !PT ;  /* 0x0000001712177209 */ /* 0x004fc80007810000 */
[----:B------:R-:W-:-:S04]  /*1950*/  FSETP.NEU.FTZ.AND P0, PT, R23, -INF , PT ;  /* 0xff8000001700780b */ /* 0x000fc80003f1d000 */
[----:B------:R-:W-:-:S05]  /*1960*/  FSEL R18, R23, RZ, P0 ;  /* 0x000000ff17127208 */ /* 0x000fca0000000000 */
[C---:B------:R-:W-:Y:S02]  /*1970*/  FADD.FTZ R28, -R18.reuse, R33 ;  /* 0x00000021121c7221 */ /* 0x040fe40000010100 */
[----:B------:R-:W-:Y:S02]  /*1980*/  FADD.FTZ R25, -R18, R34 ;  /* 0x0000002212197221 */ /* 0x000fe40000010100 */
[----:B------:R-:W-:Y:S02]  /*1990*/  FMUL.FTZ R28, R28, 1.4426950216293334961 ;  /* 0x3fb8aa3b1c1c7820 */ /* 0x000fe40000410000 */
[----:B------:R-:W-:Y:S02]  /*19a0*/  FMUL.FTZ R25, R25, 1.4426950216293334961 ;  /* 0x3fb8aa3b19197820 */ /* 0x000fe40000410000 */
[----:B------:R0:W-:Y:S08]  /*19b0*/  MUFU.EX2 R10, R28 ;  /* 0x0000001c000a7308 */ /* 0x0001f00000000800 */
[----:B------:R-:W1:Y:S01]  /*19c0*/  MUFU.EX2 R23, R25 ;  /* 0x0000001900177308 */ /* 0x000e620000000800 */
[----:B0-----:R-:W-:-:S05]  /*19d0*/  IABS R28, R2 ;  /* 0x00000002001c7213 */ /* 0x001fca0000000000 */
[----:B------:R-:W-:Y:S02]  /*19e0*/  IMAD.MOV R28, RZ, RZ, -R28 ;  /* 0x000000ffff1c7224 */ /* 0x000fe400078e0a1c */
[----:B-1----:R-:W-:Y:S02]  /*19f0*/  FADD.FTZ R23, R10, R23 ;  /* 0x000000170a177221 */ /* 0x002fe40000010000 */
[----:B------:R-:W-:-:S03]  /*1a00*/  IMAD.MOV R10, RZ, RZ, -R43 ;  /* 0x000000ffff0a7224 */ /* 0x000fc600078e0a2b */
[----:B------:R-:W0:Y:S01]  /*1a10*/  SHFL.BFLY PT, R26, R23, 0x4, 0x1f ;  /* 0x0c801f00171a7f89 */ /* 0x000e2200000e0000 */
[----:B------:R-:W-:Y:S01]  /*1a20*/  IMAD R31, R10, R19, RZ ;  /* 0x000000130a1f7224 */ /* 0x000fe200078e02ff */
[----:B------:R-:W-:-:S03]  /*1a30*/  IABS R10, c[0x0][0x1c0] ;  /* 0x00007000000a7a13 */ /* 0x000fc60000000000 */
[----:B------:R-:W-:-:S04]  /*1a40*/  IMAD.HI.U32 R31, R43, R31, R42 ;  /* 0x0000001f2b1f7227 */ /* 0x000fc800078e002a */
[----:B------:R-:W-:Y:S02]  /*1a50*/  IMAD.MOV R10, RZ, RZ, -R10 ;  /* 0x000000ffff0a7224 */ /* 0x000fe400078e0a0a */
[----:B------:R-:W-:-:S04]  /*1a60*/  IMAD.HI.U32 R31, R31, R24, RZ ;  /* 0x000000181f1f7227 */ /* 0x000fc800078e00ff */
[----:B------:R-:W-:-:S05]  /*1a70*/  IMAD R28, R31, R28, R24 ;  /* 0x0000001c1f1c7224 */ /* 0x000fca00078e0218 */
[----:B------:R-:W-:Y:S01]  /*1a80*/  ISETP.GT.U32.AND P3, PT, R19, R28, PT ;  /* 0x0000001c1300720c */ /* 0x000fe20003f64070 */
[----:B0-----:R-:W-:Y:S02]  /*1a90*/  FADD.FTZ R26, R23, R26 ;  /* 0x0000001a171a7221 */ /* 0x001fe40000010000 */
[----:B------:R-:W-:-:S03]  /*1aa0*/  IMAD.MOV R23, RZ, RZ, -R39 ;  /* 0x000000ffff177224 */ /* 0x000fc600078e0a27 */
[----:B------:R-:W0:Y:S01]  /*1ab0*/  SHFL.BFLY PT, R25, R26, 0x2, 0x1f ;  /* 0x0c401f001a197f89 */ /* 0x000e2200000e0000 */
[----:B------:R-:W-:-:S06]  /*1ac0*/  IMAD R23, R23, R8, RZ ;  /* 0x0000000817177224 */ /* 0x000fcc00078e02ff */
[----:B------:R-:W-:Y:S01]  /*1ad0*/  @!P3 IMAD.IADD R28, R28, 0x1, -R19 ;  /* 0x000000011c1cb824 */ /* 0x000fe200078e0a13 */
[----:B------:R-:W-:Y:S01]  /*1ae0*/  @!P3 IADD3 R31, R31, 0x1, RZ ;  /* 0x000000011f1fb810 */ /* 0x000fe20007ffe0ff */
[----:B------:R-:W-:-:S03]  /*1af0*/  IMAD.HI.U32 R23, R39, R23, R38 ;  /* 0x0000001727177227 */ /* 0x000fc600078e0026 */
[----:B------:R-:W-:-:S03]  /*1b00*/  ISETP.GE.U32.AND P4, PT, R28, R19, PT ;  /* 0x000000131c00720c */ /* 0x000fc60003f86070 */
[----:B------:R-:W-:-:S04]  /*1b10*/  IMAD.HI.U32 R35, R23, R6, RZ ;  /* 0x0000000617237227 */ /* 0x000fc800078e00ff */
[----:B------:R-:W-:Y:S01]  /*1b20*/  IMAD R37, R35, R10, R6 ;  /* 0x0000000a23257224 */ /* 0x000fe200078e0206 */
[C---:B------:R-:W-:Y:S01]  /*1b30*/  LOP3.LUT R6, R22.reuse, R19, RZ, 0x3c, !PT ;  /* 0x0000001316067212 */ /* 0x040fe200078e3cff */
[----:B------:R-:W-:Y:S01]  /*1b40*/  IMAD.HI.U32 R23, R23, R24, RZ ;  /* 0x0000001817177227 */ /* 0x000fe200078e00ff */
[----:B------:R-:W-:Y:S02]  /*1b50*/  LOP3.LUT R22, R22, c[0x0][0x1c0], RZ, 0x3c, !PT ;  /* 0x0000700016167a12 */ /* 0x000fe400078e3cff */
[----:B------:R-:W-:Y:S01]  /*1b60*/  ISETP.GE.AND P5, PT, R6, RZ, PT ;  /* 0x000000ff0600720c */ /* 0x000fe20003fa6270 */
[----:B------:R-:W-:Y:S01]  /*1b70*/  IMAD R39, R23, R10, R24 ;  /* 0x0000000a17277224 */ /* 0x000fe200078e0218 */
[----:B------:R-:W-:Y:S01]  /*1b80*/  ISETP.GT.U32.AND P0, PT, R8, R37, PT ;  /* 0x000000250800720c */ /* 0x000fe20003f04070 */
[----:B0-----:R-:W-:Y:S01]  /*1b90*/  FADD.FTZ R25, R26, R25 ;  /* 0x000000191a197221 */ /* 0x001fe20000010000 */
[----:B------:R-:W-:Y:S02]  /*1ba0*/  @P4 IADD3 R31, R31, 0x1, RZ ;  /* 0x000000011f1f4810 */ /* 0x000fe40007ffe0ff */
[----:B------:R-:W-:-:S02]  /*1bb0*/  ISETP.GT.U32.AND P1, PT, R8, R39, PT ;  /* 0x000000270800720c */ /* 0x000fc40003f24070 */
[----:B------:R-:W0:Y:S01]  /*1bc0*/  SHFL.BFLY PT, R6, R25, 0x1, 0x1f ;  /* 0x0c201f0019067f89 */ /* 0x000e2200000e0000 */
[----:B------:R-:W-:Y:S02]  /*1bd0*/  ISETP.GT.AND P4, PT, R3, RZ, PT ;  /* 0x000000ff0300720c */ /* 0x000fe40003f84270 */
[----:B------:R-:W-:Y:S02]  /*1be0*/  SHF.R.S32.HI R10, RZ, 0x1f, R3 ;  /* 0x0000001fff0a7819 */ /* 0x000fe40000011403 */
[----:B------:R-:W-:Y:S01]  /*1bf0*/  @!P5 IMAD.MOV R31, RZ, RZ, -R31 ;  /* 0x000000ffff1fd224 */ /* 0x000fe200078e0a1f */
[----:B------:R-:W-:Y:S01]  /*1c00*/  @!P6 LOP3.LUT R31, RZ, R19, RZ, 0x33, !PT ;  /* 0x00000013ff1fe212 */ /* 0x000fe200078e33ff */
[--C-:B------:R-:W-:Y:S01]  /*1c10*/  @!P0 IMAD.IADD R37, R37, 0x1, -R8.reuse ;  /* 0x0000000125258824 */ /* 0x100fe200078e0a08 */
[----:B------:R-:W-:Y:S02]  /*1c20*/  @!P0 IADD3 R35, R35, 0x1, RZ ;  /* 0x0000000123238810 */ /* 0x000fe40007ffe0ff */
[----:B------:R-:W-:Y:S01]  /*1c30*/  ISETP.GE.AND P0, PT, R4, RZ, PT ;  /* 0x000000ff0400720c */ /* 0x000fe20003f06270 */
[----:B------:R-:W-:Y:S01]  /*1c40*/  @!P1 IMAD.IADD R39, R39, 0x1, -R8 ;  /* 0x0000000127279824 */ /* 0x000fe200078e0a08 */
[----:B------:R-:W-:Y:S01]  /*1c50*/  ISETP.GE.U32.AND P3, PT, R37, R8, PT ;  /* 0x000000082500720c */ /* 0x000fe20003f66070 */
[----:B------:R-:W-:Y:S01]  /*1c60*/  IMAD.MOV.U32 R4, RZ, RZ, c[0x0][0x214] ;  /* 0x00008500ff047624 */ /* 0x000fe200078e00ff */
[----:B------:R-:W-:-:S02]  /*1c70*/  @!P1 IADD3 R23, R23, 0x1, RZ ;  /* 0x0000000117179810 */ /* 0x000fc40007ffe0ff */
[----:B------:R-:W-:Y:S02]  /*1c80*/  ISETP.GE.U32.AND P5, PT, R39, R8, PT ;  /* 0x000000082700720c */ /* 0x000fe40003fa6070 */
[----:B------:R-:W-:Y:S01]  /*1c90*/  LEA.HI.SX32 R8, R3, 0x1, 0x1 ;  /* 0x0000000103087811 */ /* 0x000fe200078f0aff */
[----:B------:R-:W-:Y:S01]  /*1ca0*/  @!P4 IMAD.MOV R8, RZ, RZ, R10 ;  /* 0x000000ffff08c224 */ /* 0x000fe200078e020a */
[----:B------:R-:W-:Y:S02]  /*1cb0*/  ISETP.GE.AND P1, PT, R22, RZ, PT ;  /* 0x000000ff1600720c */ /* 0x000fe40003f26270 */
[----:B------:R-:W-:Y:S01]  /*1cc0*/  LOP3.LUT R10, RZ, c[0x0][0x1c0], RZ, 0x33, !PT ;  /* 0x00007000ff0a7a12 */ /* 0x000fe200078e33ff */
[----:B0-----:R-:W-:Y:S02]  /*1cd0*/  FADD.FTZ R6, R25, R6 ;  /* 0x0000000619067221 */ /* 0x001fe40000010000 */
[----:B------:R-:W-:Y:S02]  /*1ce0*/  @P3 IADD3 R35, R35, 0x1, RZ ;  /* 0x0000000123233810 */ /* 0x000fe40007ffe0ff */
[----:B------:R-:W-:-:S02]  /*1cf0*/  ISETP.NE.AND P3, PT, RZ, UR4, PT ;  /* 0x00000004ff007c0c */ /* 0x000fc4000bf65270 */
[----:B------:R-:W-:Y:S01]  /*1d00*/  FSETP.NE.FTZ.AND P4, PT, R6, RZ, PT ;  /* 0x000000ff0600720b */ /* 0x000fe20003f95000 */
[----:B------:R-:W-:Y:S01]  /*1d10*/  @!P0 IMAD.MOV R35, RZ, RZ, -R35 ;  /* 0x000000ffff238224 */ /* 0x000fe200078e0a23 */
[----:B------:R-:W-:Y:S02]  /*1d20*/  @P5 IADD3 R23, R23, 0x1, RZ ;  /* 0x0000000117175810 */ /* 0x000fe40007ffe0ff */
[C---:B------:R-:W-:Y:S02]  /*1d30*/  LOP3.LUT P5, RZ, R9.reuse, 0x7, RZ, 0xc0, !PT ;  /* 0x0000000709ff7812 */ /* 0x040fe400078ac0ff */
[----:B------:R-:W-:Y:S01]  /*1d40*/  ISETP.GT.AND P0, PT, R2, RZ, PT ;  /* 0x000000ff0200720c */ /* 0x000fe20003f04270 */
[----:B------:R-:W-:Y:S01]  /*1d50*/  @!P1 IMAD.MOV R23, RZ, RZ, -R23 ;  /* 0x000000ffff179224 */ /* 0x000fe200078e0a17 */
[----:B------:R-:W-:Y:S02]  /*1d60*/  ISETP.GT.OR P5, PT, R9, 0x7f, P5 ;  /* 0x0000007f0900780c */ /* 0x000fe40002fa4670 */
[----:B------:R-:W-:-:S02]  /*1d70*/  ISETP.NE.AND P1, PT, RZ, c[0x0][0x1c0], PT ;  /* 0x00007000ff007a0c */ /* 0x000fc40003f25270 */
[----:B------:R-:W-:Y:S01]  /*1d80*/  SEL R4, R4, 0x1, !P3 ;  /* 0x0000000104047807 */ /* 0x000fe20005800000 */
[----:B------:R0:W1:Y:S01]  /*1d90*/  @P4 MUFU.LG2 R19, R6 ;  /* 0x0000000600134308 */ /* 0x0000620000000c00 */
[C---:B------:R-:W-:Y:S02]  /*1da0*/  SEL R35, R10.reuse, R35, !P1 ;  /* 0x000000230a237207 */ /* 0x040fe40004800000 */
[----:B------:R-:W-:Y:S02]  /*1db0*/  SHF.R.S32.HI R24, RZ, 0x1f, R2 ;  /* 0x0000001fff187819 */ /* 0x000fe40000011402 */
[----:B------:R-:W-:Y:S01]  /*1dc0*/  SEL R23, R10, R23, !P1 ;  /* 0x000000170a177207 */ /* 0x000fe20004800000 */
[-C--:B------:R-:W-:Y:S01]  /*1dd0*/  IMAD R35, R35, R4.reuse, RZ ;  /* 0x0000000423237224 */ /* 0x080fe200078e02ff */
[----:B------:R-:W-:Y:S02]  /*1de0*/  ISETP.LT.U32.AND P1, PT, R20, R31, PT ;  /* 0x0000001f1400720c */ /* 0x000fe40003f21070 */
[----:B------:R-:W-:Y:S01]  /*1df0*/  SHF.R.S32.HI R9, RZ, 0x1f, R31 ;  /* 0x0000001fff097819 */ /* 0x000fe2000001141f */
[----:B------:R-:W-:Y:S01]  /*1e00*/  IMAD R23, R23, R4, RZ ;  /* 0x0000000417177224 */ /* 0x000fe200078e02ff */
[----:B------:R-:W-:Y:S01]  /*1e10*/  LEA.HI.SX32 R22, R2, 0x1, 0x1 ;  /* 0x0000000102167811 */ /* 0x000fe200078f0aff */
[----:B------:R-:W-:Y:S01]  /*1e20*/  @!P0 IMAD.MOV R22, RZ, RZ, R24 ;  /* 0x000000ffff168224 */ /* 0x000fe200078e0218 */
[----:B------:R-:W-:Y:S01]  /*1e30*/  ISETP.LT.AND.EX P1, PT, R21, R9, PT, P1 ;  /* 0x000000091500720c */ /* 0x000fe20003f21310 */
[----:B------:R-:W-:-:S02]  /*1e40*/  IMAD R8, R8, R35, RZ ;  /* 0x0000002308087224 */ /* 0x000fc400078e02ff */
[----:B0-----:R-:W-:Y:S01]  /*1e50*/  IMAD R6, R23, R22, RZ ;  /* 0x0000001617067224 */ /* 0x001fe200078e02ff */
[----:B------:R-:W-:Y:S01]  /*1e60*/  SEL R10, R20, R31, P1 ;  /* 0x0000001f140a7207 */ /* 0x000fe20000800000 */
[----:B-1----:R-:W-:Y:S01]  /*1e70*/  @P4 FFMA.FTZ R32, R19, 0.69314718246459960938, R18 ;  /* 0x3f31721813204823 */ /* 0x002fe20000010012 */
[----:B------:R-:W-:Y:S01]  /*1e80*/  SEL R9, R21, R9, P1 ;  /* 0x0000000915097207 */ /* 0x000fe20000800000 */
        /* <DEDUP_REMOVED lines=37> */
[----:B------:R-:W-:Y:S05]  /*20e0*/  CALL.REL.NOINC `($__internal_3_$__cuda_sm20_div_s64) ;  /* 0x0000228000007944 */ /* 0x000fea0003c00000 */
        /* <DEDUP_REMOVED lines=9> */
.L_x_156:
        /* <DEDUP_REMOVED lines=22> */
.L_x_157:
[----:B------:R-:W-:Y:S05]  /*22e0*/  BSYNC B0 ;  /* 0x0000000000007941 */ /* 0x000fea0003800000 */
.L_x_155:
        /* <DEDUP_REMOVED lines=19> */
.L_x_159:
        /* <DEDUP_REMOVED lines=22> */
.L_x_160:
[----:B------:R-:W-:Y:S05]  /*2580*/  BSYNC B0 ;  /* 0x0000000000007941 */ /* 0x000fea0003800000 */
.L_x_158:
        /* <DEDUP_REMOVED lines=11> */
[----:B------:R-:W-:Y:S05]  /*2640*/  CALL.REL.NOINC `($__internal_3_$__cuda_sm20_div_s64) ;  /* 0x00001d2000007944 */ /* 0x000fea0003c00000 */
[----:B------:R-:W-:-:S04]  /*2650*/  IADD3 R19, P0, RZ, -R20, RZ ;  /* 0x80000014ff137210 */ /* 0x000fc80007f1e0ff */
[----:B------:R-:W-:Y:S01]  /*2660*/  IADD3.X R18, RZ, ~R21, RZ, P0, !PT ;  /* 0x80000015ff127210 */ /* 0x000fe200007fe4ff */
[----:B------:R-:W-:-:S04]  /*2670*/  IMAD.WIDE.U32 R42, R5, R19, R42 ;  /* 0x00000013052a7225 */ /* 0x000fc800078e002a */
[----:B------:R-:W-:-:S04]  /*2680*/  IMAD R18, R18, R5, RZ ;  /* 0x0000000512127224 */ /* 0x000fc800078e02ff */
[----:B------:R-:W-:-:S05]  /*2690*/  IMAD R4, R4, R19, R18 ;  /* 0x0000001304047224 */ /* 0x000fca00078e0212 */
[----:B------:R-:W-:Y:S01]  /*26a0*/  IADD3 R4, R43, R4, RZ ;  /* 0x000000042b047210 */ /* 0x000fe20007ffe0ff */
[----:B------:R-:W-:Y:S05]  /*26b0*/  BRA `(.L_x_163) ;  /* 0x0000016000007947 */ /* 0x000fea0003800000 */
.L_x_162:
        /* <DEDUP_REMOVED lines=22> */
.L_x_163:
[----:B------:R-:W-:Y:S05]  /*2820*/  BSYNC B0 ;  /* 0x0000000000007941 */ /* 0x000fea0003800000 */
.L_x_161:
[-C--:B------:R-:W-:Y:S01]  /*2830*/  IMAD R5, R41, R17.reuse, RZ ;  /* 0x0000001129057224 */ /* 0x080fe200078e02ff */
[----:B------:R-:W-:Y:S01]  /*2840*/  SHF.R.S32.HI R19, RZ, 0x1f, R29 ;  /* 0x0000001fff137819 */ /* 0x000fe2000001141d */
[C---:B------:R-:W-:Y:S01]  /*2850*/  IMAD.WIDE.U32 R46, R40.reuse, R17, RZ ;  /* 0x00000011282e7225 */ /* 0x040fe200078e00ff */
[----:B------:R-:W-:Y:S01]  /*2860*/  ULDC.U8 UR6, c[0x0][0x329] ;  /* 0x0000ca4000067ab9 */ /* 0x000fe20000000000 */
[----:B------:R-:W-:Y:S01]  /*2870*/  BSSY B0, `(.L_x_164) ;  /* 0x0000046000007945 */ /* 0x000fe20003800000 */
[----:B------:R-:W-:Y:S01]  /*2880*/  UISETP.NE.AND UP0, UPT, UR6, URZ, UPT ;  /* 0x0000003f0600728c */ /* 0x000fe2000bf05270 */
[----:B------:R-:W-:Y:S01]  /*2890*/  IMAD R5, R40, R16, R5 ;  /* 0x0000001028057224 */ /* 0x000fe200078e0205 */
[----:B------:R-:W-:Y:S01]  /*28a0*/  ULDC.64 UR4, c[0x0][0x210] ;  /* 0x0000840000047ab9 */ /* 0x000fe20000000a00 */
[----:B------:R-:W-:Y:S01]  /*28b0*/  IMAD R0, R0, R29, RZ ;  /* 0x0000001d00007224 */ /* 0x000fe200078e02ff */
[----:B------:R-:W-:Y:S02]  /*28c0*/  UIMAD UR4, UR4, UR5, URZ ;  /* 0x00000005040472a4 */ /* 0x000fe4000f8e023f */
[----:B------:R-:W-:Y:S01]  /*28d0*/  IADD3 R18, R47, R5, RZ ;  /* 0x000000052f127210 */ /* 0x000fe20007ffe0ff */
[----:B------:R-:W-:Y:S01]  /*28e0*/  IMAD R19, R19, R38, R0 ;  /* 0x0000002613137224 */ /* 0x000fe200078e0200 */
[----:B------:R-:W-:Y:S01]  /*28f0*/  USEL UR5, UR5, 0x1, !UP0 ;  /* 0x0000000105057887 */ /* 0x000fe2000c000000 */
[----:B------:R-:W-:Y:S01]  /*2900*/  IMAD.WIDE.U32 R38, R38, R29, RZ ;  /* 0x0000001d26267225 */ /* 0x000fe200078e00ff */
[----:B------:R-:W-:-:S02]  /*2910*/  USHF.R.S32.HI UR9, URZ, 0x1f, UR4 ;  /* 0x0000001f3f097899 */ /* 0x000fc40008011404 */
[----:B------:R-:W-:Y:S01]  /*2920*/  USHF.R.S32.HI UR6, URZ, 0x1f, UR5 ;  /* 0x0000001f3f067899 */ /* 0x000fe20008011405 */
[-C--:B------:R-:W-:Y:S02]  /*2930*/  IMAD R25, R18, R15.reuse, RZ ;  /* 0x0000000f12197224 */ /* 0x080fe400078e02ff */
[----:B------:R-:W-:Y:S02]  /*2940*/  IMAD R23, R4, UR4, RZ ;  /* 0x0000000404177c24 */ /* 0x000fe4000f8e02ff */
[----:B------:R-:W-:Y:S02]  /*2950*/  IMAD R25, R14, R46, R25 ;  /* 0x0000002e0e197224 */ /* 0x000fe400078e0219 */
[----:B------:R-:W-:-:S04]  /*2960*/  IMAD.WIDE.U32 R46, R46, R15, RZ ;  /* 0x0000000f2e2e7225 */ /* 0x000fc800078e00ff */
[----:B------:R-:W-:Y:S01]  /*2970*/  IMAD R5, R21, UR5, RZ ;  /* 0x0000000515057c24 */ /* 0x000fe2000f8e02ff */
[----:B------:R-:W-:Y:S01]  /*2980*/  IADD3 R25, R47, R25, RZ ;  /* 0x000000192f197210 */ /* 0x000fe20007ffe0ff */
[C---:B------:R-:W-:Y:S02]  /*2990*/  IMAD R21, R42.reuse, UR9, R23 ;  /* 0x000000092a157c24 */ /* 0x040fe4000f8e0217 */
[----:B------:R-:W-:Y:S01]  /*29a0*/  IMAD.WIDE.U32 R42, R42, UR4, RZ ;  /* 0x000000042a2a7c25 */ /* 0x000fe2000f8e00ff */
[----:B------:R-:W-:-:S03]  /*29b0*/  LOP3.LUT R0, R49, R25, RZ, 0xfc, !PT ;  /* 0x0000001931007212 */ /* 0x000fc600078efcff */
[----:B------:R-:W-:Y:S01]  /*29c0*/  IMAD R5, R20, UR6, R5 ;  /* 0x0000000614057c24 */ /* 0x000fe2000f8e0205 */
[----:B------:R-:W-:Y:S01]  /*29d0*/  ISETP.NE.U32.AND P0, PT, R0, RZ, PT ;  /* 0x000000ff0000720c */ /* 0x000fe20003f05070 */
[----:B------:R-:W-:Y:S01]  /*29e0*/  IMAD.WIDE.U32 R40, R20, UR5, RZ ;  /* 0x0000000514287c25 */ /* 0x000fe2000f8e00ff */
[----:B------:R-:W-:Y:S02]  /*29f0*/  IADD3 R0, R39, R19, RZ ;  /* 0x0000001327007210 */ /* 0x000fe40007ffe0ff */
[----:B------:R-:W-:Y:S01]  /*2a00*/  IADD3 R4, R43, R21, RZ ;  /* 0x000000152b047210 */ /* 0x000fe20007ffe0ff */
[----:B------:R-:W-:Y:S01]  /*2a10*/  IMAD R3, R3, UR4, RZ ;  /* 0x0000000403037c24 */ /* 0x000fe2000f8e02ff */
[----:B------:R-:W-:Y:S01]  /*2a20*/  IADD3 R5, R41, R5, RZ ;  /* 0x0000000529057210 */ /* 0x000fe20007ffe0ff */
[----:B------:R-:W-:-:S06]  /*2a30*/  IMAD R2, R2, UR4, RZ ;  /* 0x0000000402027c24 */ /* 0x000fcc000f8e02ff */
[----:B------:R-:W-:Y:S05]  /*2a40*/  @!P0 BRA `(.L_x_165) ;  /* 0x0000011000008947 */ /* 0x000fea0003800000 */
[----:B------:R-:W-:Y:S01]  /*2a50*/  IMAD.MOV.U32 R24, RZ, RZ, R48 ;  /* 0x000000ffff187224 */ /* 0x000fe200078e0030 */
[----:B------:R-:W-:Y:S01]  /*2a60*/  MOV R19, R49 ;  /* 0x0000003100137202 */ /* 0x000fe20000000f00 */
[----:B------:R-:W-:Y:S01]  /*2a70*/  IMAD.MOV.U32 R28, RZ, RZ, R46 ;  /* 0x000000ffff1c7224 */ /* 0x000fe200078e002e */
[----:B------:R-:W-:Y:S02]  /*2a80*/  MOV R26, 0x2aa0 ;  /* 0x00002aa0001a7802 */ /* 0x000fe40000000f00 */
[----:B------:R-:W-:Y:S05]  /*2a90*/  CALL.REL.NOINC `($__internal_3_$__cuda_sm20_div_s64) ;  /* 0x000018d000007944 */ /* 0x000fea0003c00000 */
        /* <DEDUP_REMOVED lines=12> */
.L_x_165:
        /* <DEDUP_REMOVED lines=23> */
.L_x_166:
[----:B------:R-:W-:Y:S05]  /*2cd0*/  BSYNC B0 ;  /* 0x0000000000007941 */ /* 0x000fea0003800000 */
.L_x_164:
        /* <DEDUP_REMOVED lines=18> */
.L_x_168:
        /* <DEDUP_REMOVED lines=22> */
.L_x_169:
[----:B------:R-:W-:Y:S05]  /*2f60*/  BSYNC B0 ;  /* 0x0000000000007941 */ /* 0x000fea0003800000 */
.L_x_167:
        /* <DEDUP_REMOVED lines=22> */
.L_x_171:
        /* <DEDUP_REMOVED lines=23> */
.L_x_172:
[----:B------:R-:W-:Y:S05]  /*3240*/  BSYNC B0 ;  /* 0x0000000000007941 */ /* 0x000fea0003800000 */
.L_x_170:
        /* <DEDUP_REMOVED lines=38> */
.L_x_174:
        /* <DEDUP_REMOVED lines=23> */
.L_x_175:
[----:B------:R-:W-:Y:S05]  /*3620*/  BSYNC B0 ;  /* 0x0000000000007941 */ /* 0x000fea0003800000 */
.L_x_173:
        /* <DEDUP_REMOVED lines=29> */
.L_x_177:
        /* <DEDUP_REMOVED lines=23> */
.L_x_178:
[----:B------:R-:W-:Y:S05]  /*3970*/  BSYNC B0 ;  /* 0x0000000000007941 */ /* 0x000fea0003800000 */
.L_x_176:
        /* <DEDUP_REMOVED lines=20> */
.L_x_154:
[----:B------:R-:W-:-:S04]  /*3ac0*/  LEA R2, P0, R38, c[0x0][0x200], 0x2 ;  /* 0x0000800026027a11 */ /* 0x000fc800078010ff */
[----:B------:R-:W-:-:S05]  /*3ad0*/  LEA.HI.X R3, R38, c[0x0][0x204], R39, 0x2, P0 ;  /* 0x0000810026037a11 */ /* 0x000fca00000f1427 */
[----:B------:R0:W-:Y:S04]  /*3ae0*/  STG.E [R2.64], R32 ;  /* 0x0000002002007986 */ /* 0x0001e8000c10190a */
.L_x_153:
[----:B------:R-:W-:Y:S05]  /*3af0*/  BSYNC B1 ;  /* 0x0000000000017941 */ /* 0x000fea0003800000 */
.L_x_152:
[C---:B------:R-:W-:Y:S01]  /*3b00*/  ISETP.GE.OR P0, PT, R36.reuse, c[0x0][0x314], P2 ;  /* 0x0000c50024007a0c */ /* 0x040fe20001706670 */
[----:B0-----:R-:W-:Y:S01]  /*3b10*/  IMAD.MOV.U32 R2, RZ, RZ, c[0x0][0x314] ;  /* 0x0000c500ff027624 */ /* 0x001fe200078e00ff */
[C---:B------:R-:W-:Y:S01]  /*3b20*/  IADD3 R0, R36.reuse, 0x8, RZ ;  /* 0x0000000824007810 */ /* 0x040fe20007ffe0ff */
[----:B------:R-:W-:Y:S01]  /*3b30*/  HFMA2.MMA R5, -RZ, RZ, 0, 0 ;  /* 0x00000000ff057435 */ /* 0x000fe200000001ff */
[----:B------:R-:W-:Y:S02]  /*3b40*/  IMAD.SHL.U32 R36, R36, 0x4, RZ ;  /* 0x0000000424247824 */ /* 0x000fe400078e00ff */
[----:B------:R-:W-:-:S07]  /*3b50*/  ISETP.GE.OR P2, PT, R0, c[0x0][0x314], P2 ;  /* 0x0000c50000007a0c */ /* 0x000fce0001746670 */
[----:B------:R-:W-:-:S04]  /*3b60*/  @!P0 FADD.FTZ R0, -R32, R33 ;  /* 0x0000002120008221 */ /* 0x000fc80000010100 */
[----:B------:R-:W-:Y:S02]  /*3b70*/  @!P0 FMUL.FTZ R0, R0, 1.4426950216293334961 ;  /* 0x3fb8aa3b00008820 */ /* 0x000fe40000410000 */
[----:B------:R-:W-:Y:S02]  /*3b80*/  @!P2 FADD.FTZ R32, -R32, R34 ;  /* 0x000000222020a221 */ /* 0x000fe40000010100 */
[----:B------:R-:W0:Y:S02]  /*3b90*/  @!P0 MUFU.EX2 R4, R0 ;  /* 0x0000000000048308 */ /* 0x000e240000000800 */
[----:B------:R-:W-:-:S06]  /*3ba0*/  @!P2 FMUL.FTZ R6, R32, 1.4426950216293334961 ;  /* 0x3fb8aa3b2006a820 */ /* 0x000fcc0000410000 */
[----:B------:R-:W1:Y:S01]  /*3bb0*/  @!P2 MUFU.EX2 R6, R6 ;  /* 0x000000060006a308 */ /* 0x000e620000000800 */
[----:B0-----:R0:W-:Y:S01]  /*3bc0*/  @!P0 STS [R27.X4], R4 ;  /* 0x000000041b008388 */ /* 0x0011e20000004800 */
[----:B------:R-:W-:Y:S02]  /*3bd0*/  ISETP.GE.AND P0, PT, R2, 0x1, PT ;  /* 0x000000010200780c */ /* 0x000fe40003f06270 */
[----:B------:R-:W-:Y:S01]  /*3be0*/  CS2R R2, SRZ ;  /* 0x0000000000027805 */ /* 0x000fe2000001ff00 */
[----:B------:R-:W-:Y:S01]  /*3bf0*/  MOV R0, RZ ;  /* 0x000000ff00007202 */ /* 0x000fe20000000f00 */
[----:B-1----:R0:W-:Y:S04]  /*3c00*/  @!P2 STS [R27.X4+0x220], R6 ;  /* 0x000220061b00a388 */ /* 0x0021e80000004800 */
        /* <DEDUP_REMOVED lines=19> */
.L_x_182:
[----:B------:R-:W-:Y:S01]  /*3d40*/  BSSY B0, `(.L_x_180) ;  /* 0x0000007000007945 */ /* 0x000fe20003800000 */
[----:B------:R-:W-:-:S05]  /*3d50*/  @P2 BRA `(.L_x_181) ;  /* 0x0000005000002947 */ /* 0x000fca0003800000 */
[----:B------:R-:W-:Y:S01]  /*3d60*/  ISETP.GE.AND P0, PT, R36, c[0x0][0x220], PT ;  /* 0x0000880024007a0c */ /* 0x000fe20003f06270 */
[----:B------:R-:W-:Y:S01]  /*3d70*/  CS2R R8, SRZ ;  /* 0x0000000000087805 */ /* 0x000fe2000001ff00 */
[----:B------:R-:W-:Y:S11]  /*3d80*/  CS2R R10, SRZ ;  /* 0x00000000000a7805 */ /* 0x000ff6000001ff00 */
[----:B------:R-:W-:Y:S05]  /*3d90*/  @!P0 MOV R15, R13 ;  /* 0x0000000d000f8202 */ /* 0x000fea0000000f00 */
[----:B------:R0:W5:Y:S02]  /*3da0*/  @!P0 LDG.E.128 R8, [R14.64] ;  /* 0x0000000a0e088981 */ /* 0x000164000c1e1d00 */
.L_x_181:
[----:B------:R-:W-:Y:S05]  /*3db0*/  BSYNC B0 ;  /* 0x0000000000007941 */ /* 0x000fea0003800000 */
.L_x_180:
        /* <DEDUP_REMOVED lines=11> */
.L_x_179:
        /* <DEDUP_REMOVED lines=80> */
        .weak           $__internal_3_$__cuda_sm20_div_s64
        .type           $__internal_3_$__cuda_sm20_div_s64,@function
        .size           $__internal_3_$__cuda_sm20_div_s64,(.L_x_5151 - $__internal_3_$__cuda_sm20_div_s64)
$__internal_3_$__cuda_sm20_div_s64:
        /* <DEDUP_REMOVED lines=33> */
[----:B------:R-:W-:Y:S02]  /*4580*/  IMAD.X R24, RZ, RZ, ~R19, P0 ;  /* 0x000000ffff187224 */ /* 0x000fe400000e0e13 */
[----:B------:R-:W-:-:S04]  /*4590*/  IMAD.HI.U32 R31, P5, R23, R22, R30 ;  /* 0x00000016171f7227 */ /* 0x000fc800078a001e */
[CC--:B------:R-:W-:Y:S02]  /*45a0*/  IMAD R22, R23.reuse, R20.reuse, RZ ;  /* 0x0000001417167224 */ /* 0x0c0fe400078e02ff */
[----:B------:R-:W-:-:S03]  /*45b0*/  IMAD.HI.U32 R20, R23, R20, RZ ;  /* 0x0000001417147227 */ /* 0x000fc600078e00ff */
[----:B------:R-:W-:Y:S01]  /*45c0*/  IADD3 R22, P4, R22, R31, RZ ;  /* 0x0000001f16167210 */ /* 0x000fe20007f9e0ff */
[----:B------:R-:W-:Y:S01]  /*45d0*/  IMAD.X R23, R20, 0x1, R23, P6 ;  /* 0x0000000114177824 */ /* 0x000fe200030e0617 */
[----:B------:R-:W-:Y:S01]  /*45e0*/  SEL R20, R24, R19, !P1 ;  /* 0x0000001318147207 */ /* 0x000fe20004800000 */
[----:B------:R-:W-:Y:S02]  /*45f0*/  IMAD.MOV.U32 R31, RZ, RZ, RZ ;  /* 0x000000ffff1f7224 */ /* 0x000fe400078e00ff */
[----:B------:R-:W-:Y:S01]  /*4600*/  IMAD.HI.U32 R30, R22, R21, RZ ;  /* 0x00000015161e7227 */ /* 0x000fe200078e00ff */
[----:B------:R-:W-:-:S05]  /*4610*/  IADD3.X R23, RZ, RZ, R23, P4, P5 ;  /* 0x000000ffff177210 */ /* 0x000fca00027ea417 */
        /* <DEDUP_REMOVED lines=10> */
[CC--:B------:R-:W-:Y:S01]  /*46c0*/  ISETP.GE.U32.AND P4, PT, R21.reuse, R44.reuse, PT ;  /* 0x0000002c1500720c */ /* 0x0c0fe20003f86070 */
[-C--:B------:R-:W-:Y:S01]  /*46d0*/  IMAD R23, R30, R44.reuse, R23 ;  /* 0x0000002c1e177224 */ /* 0x080fe200078e0217 */
[----:B------:R-:W-:-:S03]  /*46e0*/  IADD3 R22, P1, R21, -R44, RZ ;  /* 0x8000002c15167210 */ /* 0x000fc60007f3e0ff */
[----:B------:R-:W-:Y:S01]  /*46f0*/  IMAD.X R20, R20, 0x1, ~R23, P0 ;  /* 0x0000000114147824 */ /* 0x000fe200000e0e17 */
[----:B------:R-:W-:-:S03]  /*4700*/  IADD3 R24, P0, R31, 0x1, RZ ;  /* 0x000000011f187810 */ /* 0x000fc60007f1e0ff */
[C---:B------:R-:W-:Y:S01]  /*4710*/  IMAD.X R23, R20.reuse, 0x1, ~R45, P1 ;  /* 0x0000000114177824 */ /* 0x040fe200008e0e2d */
[----:B------:R-:W-:-:S04]  /*4720*/  ISETP.GE.U32.AND.EX P4, PT, R20, R45, PT, P4 ;  /* 0x0000002d1400720c */ /* 0x000fc80003f86140 */
[----:B------:R-:W-:Y:S01]  /*4730*/  SEL R22, R22, R21, P4 ;  /* 0x0000001516167207 */ /* 0x000fe20002000000 */
[----:B------:R-:W-:Y:S01]  /*4740*/  IMAD.X R21, RZ, RZ, R30, P0 ;  /* 0x000000ffff157224 */ /* 0x000fe200000e061e */
[----:B------:R-:W-:Y:S02]  /*4750*/  SEL R24, R24, R31, P4 ;  /* 0x0000001f18187207 */ /* 0x000fe40002000000 */
[----:B------:R-:W-:Y:S02]  /*4760*/  SEL R23, R23, R20, P4 ;  /* 0x0000001417177207 */ /* 0x000fe40002000000 */
[----:B------:R-:W-:Y:S02]  /*4770*/  ISETP.GE.U32.AND P0, PT, R22, R44, PT ;  /* 0x0000002c1600720c */ /* 0x000fe40003f06070 */
[----:B------:R-:W-:Y:S02]  /*4780*/  SEL R21, R21, R30, P4 ;  /* 0x0000001e15157207 */ /* 0x000fe40002000000 */
[----:B------:R-:W-:-:S02]  /*4790*/  IADD3 R31, P1, R24, 0x1, RZ ;  /* 0x00000001181f7810 */ /* 0x000fc40007f3e0ff */
[----:B------:R-:W-:Y:S01]  /*47a0*/  ISETP.GE.U32.AND.EX P0, PT, R23, R45, PT, P0 ;  /* 0x0000002d1700720c */ /* 0x000fe20003f06100 */
[----:B------:R-:W-:Y:S01]  /*47b0*/  IMAD.MOV.U32 R23, RZ, RZ, 0x0 ;  /* 0x00000000ff177424 */ /* 0x000fe200078e00ff */
[-C--:B------:R-:W-:Y:S02]  /*47c0*/  IADD3.X R20, RZ, R21.reuse, RZ, P1, !PT ;  /* 0x00000015ff147210 */ /* 0x080fe40000ffe4ff */
[----:B------:R-:W-:Y:S02]  /*47d0*/  SEL R31, R31, R24, P0 ;  /* 0x000000181f1f7207 */ /* 0x000fe40000000000 */
[----:B------:R-:W-:Y:S02]  /*47e0*/  SEL R21, R20, R21, P0 ;  /* 0x0000001514157207 */ /* 0x000fe40000000000 */
[----:B------:R-:W-:Y:S02]  /*47f0*/  LOP3.LUT R22, R25, R19, RZ, 0x3c, !PT ;  /* 0x0000001319167212 */ /* 0x000fe400078e3cff */
[----:B------:R-:W-:-:S02]  /*4800*/  IADD3 R20, P1, RZ, -R31, RZ ;  /* 0x8000001fff147210 */ /* 0x000fc40007f3e0ff */
[----:B------:R-:W-:Y:S02]  /*4810*/  ISETP.GE.AND P4, PT, R22, RZ, PT ;  /* 0x000000ff1600720c */ /* 0x000fe40003f86270 */
[----:B------:R-:W-:Y:S01]  /*4820*/  ISETP.NE.U32.AND P0, PT, R28, RZ, PT ;  /* 0x000000ff1c00720c */ /* 0x000fe20003f05070 */
[----:B------:R-:W-:Y:S01]  /*4830*/  IMAD.X R22, RZ, RZ, ~R21, P1 ;  /* 0x000000ffff167224 */ /* 0x000fe200008e0e15 */
[----:B------:R-:W-:Y:S02]  /*4840*/  SEL R20, R20, R31, !P4 ;  /* 0x0000001f14147207 */ /* 0x000fe40006000000 */
[----:B------:R-:W-:Y:S02]  /*4850*/  ISETP.NE.AND.EX P0, PT, R25, RZ, PT, P0 ;  /* 0x000000ff1900720c */ /* 0x000fe40003f05300 */
[----:B------:R-:W-:Y:S02]  /*4860*/  SEL R22, R22, R21, !P4 ;  /* 0x0000001516167207 */ /* 0x000fe40006000000 */
[----:B------:R-:W-:-:S02]  /*4870*/  SEL R20, R20, 0xffffffff, P0 ;  /* 0xffffffff14147807 */ /* 0x000fc40000000000 */
[----:B------:R-:W-:Y:S01]  /*4880*/  SEL R21, R22, 0xffffffff, P0 ;  /* 0xffffffff16157807 */ /* 0x000fe20000000000 */
[----:B------:R-:W-:-:S04]  /*4890*/  IMAD.MOV.U32 R22, RZ, RZ, R26 ;  /* 0x000000ffff167224 */ /* 0x000fc800078e001a */
[----:B------:R-:W-:Y:S05]  /*48a0*/  RET.REL.NODEC R22 `(_ZN5flash32flash_fwd_splitkv_combine_kernelI23Flash_fwd_kernel_traitsILi32ELi64ELi256ELi4ELb0ELb0EN7cutlass10bfloat16_tE19Flash_kernel_traitsILi32ELi64ELi256ELi4ES3_EELi16ELi4ELb0EEEvNS_16Flash_fwd_paramsE) ;  /* 0xffffb75016007950 */ /* 0x000fea0003c3ffff */
.L_x_183:
        /* <DEDUP_REMOVED lines=13> */
.L_x_5151:


//--------------------- .text._ZN5flash32flash_fwd_splitkv_combine_kernelI23Flash_fwd_kernel_traitsILi32ELi64ELi256ELi4ELb0ELb0EN7cutlass10bfloat16_tE19Flash_kernel_traitsILi32ELi64ELi256ELi4ES3_EELi16ELi3ELb0EEEvNS_16Flash_fwd_paramsE --------------------------
	.section	.text._ZN5flash32flash_fwd_splitkv_combine_kernelI23Flash_fwd_kernel_traitsILi32ELi64ELi256ELi4ELb0ELb0EN7cutlass10bfloat16_tE19Flash_kernel_traitsILi32ELi64ELi256ELi4ES3_EELi16ELi3ELb0EEEvNS_16Flash_fwd_paramsE,"ax",@progbits
	.sectioninfo	@"SHI_REGISTERS=52"
	.align	128
        .global         _ZN5flash32flash_fwd_splitkv_combine_kernelI23Flash_fwd_kernel_traitsILi32ELi64ELi256ELi4ELb0ELb0EN7cutlass10bfloat16_tE19Flash_kernel_traitsILi32ELi64ELi256ELi4ES3_EELi16ELi3ELb0EEEvNS_16Flash_fwd_paramsE
        .type           _ZN5flash32flash_fwd_splitkv_combine_kernelI23Flash_fwd_kernel_traitsILi32ELi64ELi256ELi4ELb0ELb0EN7cutlass10bfloat16_tE19Flash_kernel_traitsILi32ELi64ELi256ELi4ES3_EELi16ELi3ELb0EEEvNS_16Flash_fwd_paramsE,@function
        .size           _ZN5flash32flash_fwd_splitkv_combine_kernelI23Flash_fwd_kernel_traitsILi32ELi64ELi256ELi4ELb0ELb0EN7cutlass10bfloat16_tE19Flash_kernel_traitsILi32ELi64ELi256ELi4ES3_EELi16ELi3ELb0EEEvNS_16Flash_fwd_paramsE,(.L_x_5152 - _ZN5flash32flash_fwd_splitkv_combine_kernelI23Flash_fwd_kernel_traitsILi32ELi64ELi256ELi4ELb0ELb0EN7cutlass10bfloat16_tE19Flash_kernel_traitsILi32ELi64ELi256ELi4ES3_EELi16ELi3ELb0EEEvNS_16Flash_fwd_paramsE)
        .other          _ZN5flash32flash_fwd_splitkv_combine_kernelI23Flash_fwd_kernel_traitsILi32ELi64ELi256ELi4ELb0ELb0EN7cutlass10bfloat16_tE19Flash_kernel_traitsILi32ELi64ELi256ELi4ES3_EELi16ELi3ELb0EEEvNS_16Flash_fwd_paramsE,@"STO_CUDA_ENTRY STV_DEFAULT"
_ZN5flash32flash_fwd_splitkv_combine_kernelI23Flash_fwd_kernel_traitsILi32ELi64ELi256ELi4ELb0ELb0EN7cutlass10bfloat16_tE19Flash_kernel_traitsILi32ELi64ELi256ELi4ES3_EELi16ELi3ELb0EEEvNS_16Flash_fwd_paramsE:
.text._ZN5flash32flash_fwd_splitkv_combine_kernelI23Flash_fwd_kernel_traitsILi32ELi64ELi256ELi4ELb0ELb0EN7cutlass10bfloat16_tE19Flash_kernel_traitsILi32ELi64ELi256ELi4ES3_EELi16ELi3ELb0EEEvNS_16Flash_fwd_paramsE:
        /* <DEDUP_REMOVED lines=23> */
[----:B------:R-:W-:Y:S05]  /*0170*/  CALL.REL.NOINC `($__internal_4_$__cuda_sm20_div_s64) ;  /* 0x0000415000007944 */ /* 0x000fea0003c00000 */
[----:B------:R-:W-:Y:S05]  /*0180*/  BRA `(.L_x_185) ;  /* 0x0000013000007947 */ /* 0x000fea0003800000 */
.L_x_184:
[----:B------:R-:W0:Y:S01]  /*0190*/  I2F.U32.RP R4, R30 ;  /* 0x0000001e00047306 */ /* 0x000e220000209000 */
[----:B------:R-:W-:Y:S01]  /*01a0*/  IMAD.MOV.U32 R8, RZ, RZ, RZ ;  /* 0x000000ffff087224 */ /* 0x000fe200078e00ff */
[----:B------:R-:W-:Y:S01]  /*01b0*/  ISETP.NE.U32.AND P0, PT, R30, RZ, PT ;  /* 0x000000ff1e00720c */ /* 0x000fe20003f05070 */
[----:B------:R-:W-:-:S05]  /*01c0*/  HFMA2.MMA R21, -RZ, RZ, 0, 0 ;  /* 0x00000000ff157435 */ /* 0x000fca00000001ff */
        /* <DEDUP_REMOVED lines=15> */
.L_x_185:
        /* <DEDUP_REMOVED lines=11> */
[----:B------:R-:W-:Y:S02]  /*0370*/  MOV R22, 0x390 ;  /* 0x0000039000167802 */ /* 0x000fe40000000f00 */
[----:B------:R-:W-:Y:S05]  /*0380*/  CALL.REL.NOINC `($__internal_4_$__cuda_sm20_div_s64) ;  /* 0x00003f4000007944 */ /* 0x000fea0003c00000 */
[----:B------:R-:W-:Y:S02]  /*0390*/  MOV R28, R20 ;  /* 0x00000014001c7202 */ /* 0x000fe40000000f00 */
[----:B------:R-:W-:Y:S01]  /*03a0*/  MOV R29, R21 ;  /* 0x00000015001d7202 */ /* 0x000fe20000000f00 */
[----:B------:R-:W-:Y:S05]  /*03b0*/  BRA `(.L_x_188) ;  /* 0x0000013000007947 */ /* 0x000fea0003800000 */
.L_x_187:
        /* <DEDUP_REMOVED lines=19> */
.L_x_188:
[----:B------:R-:W-:Y:S05]  /*04f0*/  BSYNC B0 ;  /* 0x0000000000007941 */ /* 0x000fea0003800000 */
.L_x_186:
        /* <DEDUP_REMOVED lines=13> */
[----:B------:R-:W-:-:S04]  /*05d0*/  IMAD.HI.U32 R11, R11, R6, R10 ;  /* 0x000000060b0b7227 */ /* 0x000fc800078e000a */
[----:B------:R-:W-:-:S04]  /*05e0*/  IMAD.MOV.U32 R6, RZ, RZ, R4 ;  /* 0x000000ffff067224 */ /* 0x000fc800078e0004 */
        /* <DEDUP_REMOVED lines=8> */
[----:B------:R-:W-:-:S04]  /*0670*/  LOP3.LUT R4, R2, R9, RZ, 0x3c, !PT ;  /* 0x0000000902047212 */ /* 0x000fc800078e3cff */
[----:B------:R-:W-:-:S07]  /*0680*/  ISETP.GE.AND P0, PT, R4, RZ, PT ;  /* 0x000000ff0400720c */ /* 0x000fce0003f06270 */
[----:B------:R-:W-:-:S06]  /*0690*/  @P2 IADD3 R8, R8, 0x1, RZ ;  /* 0x0000000108082810 */ /* 0x000fcc0007ffe0ff */
[----:B------:R-:W-:Y:S01]  /*06a0*/  @!P0 IMAD.MOV R8, RZ, RZ, -R8 ;  /* 0x000000ffff088224 */ /* 0x000fe200078e0a08 */
[----:B------:R-:W-:-:S04]  /*06b0*/  @!P1 LOP3.LUT R8, RZ, R9, RZ, 0x33, !PT ;  /* 0x00000009ff089212 */ /* 0x000fc800078e33ff */
[----:B------:R-:W-:Y:S02]  /*06c0*/  ISETP.LT.U32.AND P0, PT, R3, R8, PT ;  /* 0x000000080300720c */ /* 0x000fe40003f01070 */
[----:B------:R-:W-:-:S04]  /*06d0*/  SHF.R.S32.HI R4, RZ, 0x1f, R8 ;  /* 0x0000001fff047819 */ /* 0x000fc80000011408 */
[----:B------:R-:W-:-:S04]  /*06e0*/  ISETP.LT.AND.EX P0, PT, R23, R4, PT, P0 ;  /* 0x000000041700720c */ /* 0x000fc80003f01300 */
[----:B------:R-:W-:Y:S02]  /*06f0*/  SEL R15, R23, R4, P0 ;  /* 0x00000004170f7207 */ /* 0x000fe40000000000 */
        /* <DEDUP_REMOVED lines=11> */
.L_x_190:
        /* <DEDUP_REMOVED lines=19> */
.L_x_191:
[----:B------:R-:W-:Y:S05]  /*08e0*/  BSYNC B0 ;  /* 0x0000000000007941 */ /* 0x000fea0003800000 */
.L_x_189:
[----:B------:R-:W-:Y:S01]  /*08f0*/  IABS R6, c[0x0][0x214] ;  /* 0x0000850000067a13 */ /* 0x000fe20000000000 */
[----:B------:R-:W-:Y:S01]  /*0900*/  IMAD.MOV.U32 R8, RZ, RZ, RZ ;  /* 0x000000ffff087224 */ /* 0x000fe200078e00ff */
[----:B------:R-:W-:Y:S01]  /*0910*/  ULDC UR4, c[0x0][0x214] ;  /* 0x0000850000047ab9 */ /* 0x000fe20000000800 */
[----:B------:R-:W-:Y:S01]  /*0920*/  BSSY B0, `(.L_x_192) ;  /* 0x000005d000007945 */ /* 0x000fe20003800000 */
[----:B------:R-:W0:Y:S01]  /*0930*/  I2F.RP R11, R6 ;  /* 0x00000006000b7306 */ /* 0x000e220000209400 */
[----:B------:R-:W-:Y:S02]  /*0940*/  UISETP.LT.AND UP0, UPT, URZ, UR4, UPT ;  /* 0x000000043f00728c */ /* 0x000fe4000bf01270 */
[----:B------:R-:W-:Y:S02]  /*0950*/  USHF.R.S32.HI UR5, URZ, 0x1f, UR4 ;  /* 0x0000001f3f057899 */ /* 0x000fe40008011404 */
[----:B------:R-:W-:-:S07]  /*0960*/  ULEA.HI.SX32 UR4, UR4, 0x1, 0x1 ;  /* 0x0000000104047891 */ /* 0x000fce000f8f0a3f */
[----:B------:R-:W-:Y:S01]  /*0970*/  @!UP0 UIADD3 UR4, UR5, URZ, URZ ;  /* 0x0000003f05048290 */ /* 0x000fe2000fffe03f */
[----:B0-----:R-:W0:Y:S02]  /*0980*/  MUFU.RCP R10, R11 ;  /* 0x0000000b000a7308 */ /* 0x001e240000001000 */
[----:B0-----:R-:W-:-:S06]  /*0990*/  IADD3 R10, R10, 0xffffffe, RZ ;  /* 0x0ffffffe0a0a7810 */ /* 0x001fcc0007ffe0ff */
[----:B------:R-:W0:Y:S02]  /*09a0*/  F2I.FTZ.U32.TRUNC.NTZ R9, R10 ;  /* 0x0000000a00097305 */ /* 0x000e24000021f000 */
[----:B0-----:R-:W-:-:S04]  /*09b0*/  IMAD.MOV R3, RZ, RZ, -R9 ;  /* 0x000000ffff037224 */ /* 0x001fc800078e0a09 */
[----:B------:R-:W-:Y:S01]  /*09c0*/  IMAD R4, R3, R6, RZ ;  /* 0x0000000603047224 */ /* 0x000fe200078e02ff */
[----:B------:R-:W-:Y:S02]  /*09d0*/  IABS R3, R2 ;  /* 0x0000000200037213 */ /* 0x000fe40000000000 */
[----:B------:R-:W-:Y:S01]  /*09e0*/  LOP3.LUT R2, R2, c[0x0][0x214], RZ, 0x3c, !PT ;  /* 0x0000850002027a12 */ /* 0x000fe200078e3cff */
[----:B------:R-:W-:-:S03]  /*09f0*/  IMAD.HI.U32 R9, R9, R4, R8 ;  /* 0x0000000409097227 */ /* 0x000fc600078e0008 */
[----:B------:R-:W-:Y:S01]  /*0a00*/  ISETP.GE.AND P2, PT, R2, RZ, PT ;  /* 0x000000ff0200720c */ /* 0x000fe20003f46270 */
        /* <DEDUP_REMOVED lines=8> */
[----:B------:R-:W-:Y:S01]  /*0a90*/  ISETP.GE.U32.AND P0, PT, R3, R6, PT ;  /* 0x000000060300720c */ /* 0x000fe20003f06070 */
[----:B------:R-:W-:-:S05]  /*0aa0*/  IMAD.MOV.U32 R3, RZ, RZ, c[0x0][0x1c0] ;  /* 0x00007000ff037624 */ /* 0x000fca00078e00ff */
[C---:B------:R-:W-:Y:S01]  /*0ab0*/  IADD3 R6, R3.reuse, -0x1, RZ ;  /* 0xffffffff03067810 */ /* 0x040fe20007ffe0ff */
[----:B------:R-:W-:-:S06]  /*0ac0*/  IMAD R3, R3, c[0x0][0x214], RZ ;  /* 0x0000850003037a24 */ /* 0x000fcc00078e02ff */
        /* <DEDUP_REMOVED lines=8> */
[----:B------:R-:W-:-:S03]  /*0b50*/  IMAD.MOV R8, RZ, RZ, -R8 ;  /* 0x000000ffff087224 */ /* 0x000fc600078e0a08 */
[----:B------:R-:W-:Y:S02]  /*0b60*/  IABS R9, R4 ;  /* 0x0000000400097213 */ /* 0x000fe40000000000 */
        /* <DEDUP_REMOVED lines=8> */
[----:B------:R-:W-:-:S05]  /*0bf0*/  IMAD R8, R10, R8, R9 ;  /* 0x000000080a087224 */ /* 0x000fca00078e0209 */
[----:B------:R-:W-:-:S13]  /*0c00*/  ISETP.GT.U32.AND P1, PT, R11, R8, PT ;  /* 0x000000080b00720c */ /* 0x000fda0003f24070 */
[----:B------:R-:W-:Y:S01]  /*0c10*/  @!P1 IMAD.IADD R8, R8, 0x1, -R11 ;  /* 0x0000000108089824 */ /* 0x000fe200078e0a0b */
[----:B------:R-:W-:Y:S02]  /*0c20*/  @!P1 IADD3 R10, R10, 0x1, RZ ;  /* 0x000000010a0a9810 */ /* 0x000fe40007ffe0ff */
[----:B------:R-:W-:Y:S02]  /*0c30*/  ISETP.NE.AND P1, PT, R2, RZ, PT ;  /* 0x000000ff0200720c */ /* 0x000fe40003f25270 */
[-C--:B------:R-:W-:Y:S02]  /*0c40*/  ISETP.GE.U32.AND P2, PT, R8, R11.reuse, PT ;  /* 0x0000000b0800720c */ /* 0x080fe40003f46070 */
[----:B------:R-:W-:-:S04]  /*0c50*/  LOP3.LUT R8, R4, R11, RZ, 0x3c, !PT ;  /* 0x0000000b04087212 */ /* 0x000fc800078e3cff */
[----:B------:R-:W-:-:S07]  /*0c60*/  ISETP.GE.AND P0, PT, R8, RZ, PT ;  /* 0x000000ff0800720c */ /* 0x000fce0003f06270 */
[----:B------:R-:W-:-:S05]  /*0c70*/  @P2 IADD3 R10, R10, 0x1, RZ ;  /* 0x000000010a0a2810 */ /* 0x000fca0007ffe0ff */
[----:B------:R-:W-:-:S04]  /*0c80*/  IMAD.MOV.U32 R9, RZ, RZ, R10 ;  /* 0x000000ffff097224 */ /* 0x000fc800078e000a */
        /* <DEDUP_REMOVED lines=16> */
[----:B------:R-:W-:Y:S02]  /*0d90*/  MOV R32, R20 ;  /* 0x0000001400207202 */ /* 0x000fe40000000f00 */
[----:B------:R-:W-:Y:S01]  /*0da0*/  MOV R33, R21 ;  /* 0x0000001500217202 */ /* 0x000fe20000000f00 */
[----:B------:R-:W-:Y:S05]  /*0db0*/  BRA `(.L_x_194) ;  /* 0x0000013000007947 */ /* 0x000fea0003800000 */
.L_x_193:
        /* <DEDUP_REMOVED lines=19> */
.L_x_194:
[----:B------:R-:W-:Y:S05]  /*0ef0*/  BSYNC B0 ;  /* 0x0000000000007941 */ /* 0x000fea0003800000 */
.L_x_192:
[-C--:B------:R-:W-:Y:S01]  /*0f00*/  IABS R17, R3.reuse ;  /* 0x0000000300117213 */ /* 0x080fe20000000000 */
[----:B------:R-:W-:Y:S01]  /*0f10*/  BSSY B0, `(.L_x_195) ;  /* 0x000003c000007945 */ /* 0x000fe20003800000 */
[----:B------:R-:W-:Y:S02]  /*0f20*/  IABS R9, R3 ;  /* 0x0000000300097213 */ /* 0x000fe40000000000 */
[----:B------:R-:W0:Y:S01]  /*0f30*/  I2F.RP R12, R17 ;  /* 0x00000011000c7306 */ /* 0x000e220000209400 */
[----:B------:R-:W-:Y:S02]  /*0f40*/  IADD3 R8, R17, UR6, RZ ;  /* 0x0000000611087c10 */ /* 0x000fe4000fffe0ff */
        /* <DEDUP_REMOVED lines=37> */
.L_x_196:
        /* <DEDUP_REMOVED lines=19> */
.L_x_197:
[----:B------:R-:W-:Y:S05]  /*12d0*/  BSYNC B0 ;  /* 0x0000000000007941 */ /* 0x000fea0003800000 */
.L_x_195:
[----:B------:R-:W-:Y:S01]  /*12e0*/  IABS R17, c[0x0][0x214] ;  /* 0x0000850000117a13 */ /* 0x000fe20000000000 */
[----:B------:R-:W-:Y:S01]  /*12f0*/  IMAD.MOV.U32 R18, RZ, RZ, RZ ;  /* 0x000000ffff127224 */ /* 0x000fe200078e00ff */
[----:B------:R-:W-:Y:S01]  /*1300*/  ISETP.GT.AND P3, PT, R3, RZ, PT ;  /* 0x000000ff0300720c */ /* 0x000fe20003f64270 */
[----:B------:R-:W-:Y:S01]  /*1310*/  ULDC.U8 UR4, c[0x0][0x329] ;  /* 0x0000ca4000047ab9 */ /* 0x000fe20000000000 */
[----:B------:R-:W0:Y:S01]  /*1320*/  I2F.RP R22, R17 ;  /* 0x0000001100167306 */ /* 0x000e220000209400 */
[----:B------:R-:W-:Y:S01]  /*1330*/  IABS R24, R4 ;  /* 0x0000000400187213 */ /* 0x000fe20000000000 */
[----:B------:R-:W-:Y:S01]  /*1340*/  ULDC.64 UR10, c[0x0][0x118] ;  /* 0x00004600000a7ab9 */ /* 0x000fe20000000a00 */
[----:B------:R-:W-:Y:S01]  /*1350*/  LOP3.LUT R4, R4, c[0x0][0x1c0], RZ, 0x3c, !PT ;  /* 0x0000700004047a12 */ /* 0x000fe200078e3cff */
[----:B------:R-:W-:Y:S04]  /*1360*/  BSSY B0, `(.L_x_198) ;  /* 0x000007b000007945 */ /* 0x000fe80003800000 */
        /* <DEDUP_REMOVED lines=8> */
[----:B------:R-:W-:Y:S02]  /*13f0*/  ISETP.GE.AND P1, PT, R8, RZ, PT ;  /* 0x000000ff0800720c */ /* 0x000fe40003f26270 */
[----:B------:R-:W-:Y:S01]  /*1400*/  SHF.R.S32.HI R8, RZ, 0x1f, R3 ;  /* 0x0000001fff087819 */ /* 0x000fe20000011403 */
[----:B------:R-:W-:Y:S01]  /*1410*/  IMAD.HI.U32 R18, R10, R9, RZ ;  /* 0x000000090a127227 */ /* 0x000fe200078e00ff */
[----:B------:R-:W-:-:S03]  /*1420*/  LEA.HI.SX32 R3, R3, 0x1, 0x1 ;  /* 0x0000000103037811 */ /* 0x000fc600078f0aff */
[----:B------:R-:W-:Y:S02]  /*1430*/  IMAD.MOV R10, RZ, RZ, -R18 ;  /* 0x000000ffff0a7224 */ /* 0x000fe400078e0a12 */
[----:B------:R-:W-:Y:S01]  /*1440*/  @!P3 IMAD.MOV R3, RZ, RZ, R8 ;  /* 0x000000ffff03b224 */ /* 0x000fe200078e0208 */
[----:B------:R-:W-:Y:S01]  /*1450*/  IABS R8, c[0x0][0x1c0] ;  /* 0x0000700000087a13 */ /* 0x000fe20000000000 */
[----:B------:R-:W-:-:S05]  /*1460*/  IMAD R10, R17, R10, R9 ;  /* 0x0000000a110a7224 */ /* 0x000fca00078e0209 */
[----:B------:R-:W-:-:S13]  /*1470*/  ISETP.GT.U32.AND P0, PT, R17, R10, PT ;  /* 0x0000000a1100720c */ /* 0x000fda0003f04070 */
[----:B------:R-:W-:Y:S01]  /*1480*/  @!P0 IMAD.IADD R10, R10, 0x1, -R17 ;  /* 0x000000010a0a8824 */ /* 0x000fe200078e0a11 */
[----:B------:R-:W-:Y:S02]  /*1490*/  @!P0 IADD3 R18, R18, 0x1, RZ ;  /* 0x0000000112128810 */ /* 0x000fe40007ffe0ff */
[----:B------:R-:W-:Y:S02]  /*14a0*/  ISETP.NE.AND P0, PT, RZ, c[0x0][0x214], PT ;  /* 0x00008500ff007a0c */ /* 0x000fe40003f05270 */
[----:B------:R-:W-:Y:S02]  /*14b0*/  ISETP.GE.U32.AND P2, PT, R10, R17, PT ;  /* 0x000000110a00720c */ /* 0x000fe40003f46070 */
[----:B------:R-:W0:Y:S11]  /*14c0*/  I2F.U32.RP R17, R8 ;  /* 0x0000000800117306 */ /* 0x000e360000209000 */
[----:B------:R-:W-:-:S05]  /*14d0*/  @P2 IADD3 R18, R18, 0x1, RZ ;  /* 0x0000000112122810 */ /* 0x000fca0007ffe0ff */
[----:B------:R-:W-:Y:S01]  /*14e0*/  @!P1 IMAD.MOV R18, RZ, RZ, -R18 ;  /* 0x000000ffff129224 */ /* 0x000fe200078e0a12 */
[----:B------:R-:W-:Y:S01]  /*14f0*/  @!P0 LOP3.LUT R18, RZ, c[0x0][0x214], RZ, 0x33, !PT ;  /* 0x00008500ff128a12 */ /* 0x000fe200078e33ff */
[----:B0-----:R-:W0:Y:S04]  /*1500*/  MUFU.RCP R26, R17 ;  /* 0x00000011001a7308 */ /* 0x001e280000001000 */
[----:B------:R-:W-:-:S05]  /*1510*/  IMAD R3, R3, R18, RZ ;  /* 0x0000001203037224 */ /* 0x000fca00078e02ff */
[----:B------:R-:W-:-:S04]  /*1520*/  IABS R9, R3 ;  /* 0x0000000300097213 */ /* 0x000fc80000000000 */
[----:B------:R-:W1:Y:S01]  /*1530*/  I2F.RP R22, R9 ;  /* 0x0000000900167306 */ /* 0x000e620000209400 */
[----:B------:R-:W-:Y:S01]  /*1540*/  IMAD.IADD R6, R6, 0x1, R9 ;  /* 0x0000000106067824 */ /* 0x000fe200078e0209 */
[----:B0-----:R-:W-:-:S06]  /*1550*/  IADD3 R26, R26, 0xffffffe, RZ ;  /* 0x0ffffffe1a1a7810 */ /* 0x001fcc0007ffe0ff */
[----:B------:R-:W0:Y:S08]  /*1560*/  F2I.FTZ.U32.TRUNC.NTZ R27, R26 ;  /* 0x0000001a001b7305 */ /* 0x000e30000021f000 */
[----:B-1----:R-:W1:Y:S01]  /*1570*/  MUFU.RCP R10, R22 ;  /* 0x00000016000a7308 */ /* 0x002e620000001000 */
[----:B0-----:R-:W-:Y:S02]  /*1580*/  IMAD.MOV R25, RZ, RZ, -R27 ;  /* 0x000000ffff197224 */ /* 0x001fe400078e0a1b */
[----:B------:R-:W-:-:S02]  /*1590*/  IMAD.MOV.U32 R26, RZ, RZ, RZ ;  /* 0x000000ffff1a7224 */ /* 0x000fc400078e00ff */
[----:B------:R-:W-:Y:S01]  /*15a0*/  IMAD R25, R25, R8, RZ ;  /* 0x0000000819197224 */ /* 0x000fe200078e02ff */
[----:B-1----:R-:W-:-:S03]  /*15b0*/  IADD3 R18, R10, 0xffffffe, RZ ;  /* 0x0ffffffe0a127810 */ /* 0x002fc60007ffe0ff */
[----:B------:R-:W-:Y:S01]  /*15c0*/  IMAD.HI.U32 R25, R27, R25, R26 ;  /* 0x000000191b197227 */ /* 0x000fe200078e001a */
[----:B------:R-:W-:Y:S01]  /*15d0*/  IABS R22, R6 ;  /* 0x0000000600167213 */ /* 0x000fe20000000000 */
[----:B------:R-:W0:Y:S01]  /*15e0*/  F2I.FTZ.U32.TRUNC.NTZ R19, R18 ;  /* 0x0000001200137305 */ /* 0x000e22000021f000 */
[----:B------:R-:W-:Y:S01]  /*15f0*/  LEA.HI.SX32 R27, R2, 0x1, 0x1 ;  /* 0x00000001021b7811 */ /* 0x000fe200078f0aff */
[----:B0-----:R-:W-:Y:S02]  /*1600*/  IMAD.MOV R10, RZ, RZ, -R19 ;  /* 0x000000ffff0a7224 */ /* 0x001fe400078e0a13 */
[----:B------:R-:W-:Y:S02]  /*1610*/  IMAD.MOV.U32 R18, RZ, RZ, RZ ;  /* 0x000000ffff127224 */ /* 0x000fe400078e00ff */
[----:B------:R-:W-:Y:S02]  /*1620*/  IMAD R23, R10, R9, RZ ;  /* 0x000000090a177224 */ /* 0x000fe400078e02ff */
[----:B------:R-:W-:-:S04]  /*1630*/  IMAD.HI.U32 R10, R25, R24, RZ ;  /* 0x00000018190a7227 */ /* 0x000fc800078e00ff */
[----:B------:R-:W-:Y:S01]  /*1640*/  IMAD.HI.U32 R23, R19, R23, R18 ;  /* 0x0000001713177227 */ /* 0x000fe200078e0012 */
[----:B------:R-:W-:Y:S02]  /*1650*/  IABS R19, c[0x0][0x1c0] ;  /* 0x0000700000137a13 */ /* 0x000fe40000000000 */
[----:B------:R-:W-:Y:S01]  /*1660*/  IABS R18, R3 ;  /* 0x0000000300127213 */ /* 0x000fe20000000000 */
[----:B------:R-:W-:-:S04]  /*1670*/  IMAD.HI.U32 R25, R25, R22, RZ ;  /* 0x0000001619197227 */ /* 0x000fc800078e00ff */
[----:B------:R-:W-:Y:S02]  /*1680*/  IMAD.MOV R19, RZ, RZ, -R19 ;  /* 0x000000ffff137224 */ /* 0x000fe400078e0a13 */
[----:B------:R-:W-:Y:S02]  /*1690*/  IMAD.MOV R18, RZ, RZ, -R18 ;  /* 0x000000ffff127224 */ /* 0x000fe400078e0a12 */
[----:B------:R-:W-:Y:S02]  /*16a0*/  IMAD R17, R10, R19, R24 ;  /* 0x000000130a117224 */ /* 0x000fe400078e0218 */
[----:B------:R-:W-:-:S03]  /*16b0*/  IMAD.HI.U32 R23, R23, R22, RZ ;  /* 0x0000001617177227 */ /* 0x000fc600078e00ff */
[----:B------:R-:W-:Y:S01]  /*16c0*/  ISETP.GT.U32.AND P3, PT, R8, R17, PT ;  /* 0x000000110800720c */ /* 0x000fe20003f64070 */
[--C-:B------:R-:W-:Y:S02]  /*16d0*/  IMAD R18, R23, R18, R22.reuse ;  /* 0x0000001217127224 */ /* 0x100fe400078e0216 */
[----:B------:R-:W-:-:S03]  /*16e0*/  IMAD R19, R25, R19, R22 ;  /* 0x0000001319137224 */ /* 0x000fc600078e0216 */
[----:B------:R-:W-:Y:S02]  /*16f0*/  ISETP.GT.U32.AND P0, PT, R9, R18, PT ;  /* 0x000000120900720c */ /* 0x000fe40003f04070 */
[----:B------:R-:W-:-:S05]  /*1700*/  ISETP.GT.U32.AND P1, PT, R8, R19, PT ;  /* 0x000000130800720c */ /* 0x000fca0003f24070 */
[--C-:B------:R-:W-:Y:S01]  /*1710*/  @!P3 IMAD.IADD R17, R17, 0x1, -R8.reuse ;  /* 0x000000011111b824 */ /* 0x100fe200078e0a08 */
[----:B------:R-:W-:Y:S02]  /*1720*/  @!P3 IADD3 R10, R10, 0x1, RZ ;  /* 0x000000010a0ab810 */ /* 0x000fe40007ffe0ff */
[----:B------:R-:W-:Y:S02]  /*1730*/  ISETP.GT.AND P3, PT, R2, RZ, PT ;  /* 0x000000ff0200720c */ /* 0x000fe40003f64270 */
[----:B------:R-:W-:Y:S01]  /*1740*/  ISETP.GE.U32.AND P6, PT, R17, R8, PT ;  /* 0x000000081100720c */ /* 0x000fe20003fc6070 */
[----:B------:R-:W-:Y:S01]  /*1750*/  @!P0 IMAD.IADD R18, R18, 0x1, -R9 ;  /* 0x0000000112128824 */ /* 0x000fe200078e0a09 */
[----:B------:R-:W0:Y:S01]  /*1760*/  S2R R17, SR_TID.X ;  /* 0x0000000000117919 */ /* 0x000e220000002100 */
[----:B------:R-:W-:Y:S01]  /*1770*/  @!P0 IADD3 R23, R23, 0x1, RZ ;  /* 0x0000000117178810 */ /* 0x000fe20007ffe0ff */
[----:B------:R-:W-:Y:S01]  /*1780*/  @!P1 IMAD.IADD R19, R19, 0x1, -R8 ;  /* 0x0000000113139824 */ /* 0x000fe200078e0a08 */
[----:B------:R-:W-:-:S02]  /*1790*/  ISETP.GE.AND P0, PT, R4, RZ, PT ;  /* 0x000000ff0400720c */ /* 0x000fc40003f06270 */
[-C--:B------:R-:W-:Y:S02]  /*17a0*/  ISETP.GE.U32.AND P2, PT, R18, R9.reuse, PT ;  /* 0x000000091200720c */ /* 0x080fe40003f46070 */
[----:B------:R-:W-:Y:S02]  /*17b0*/  LOP3.LUT R18, R6, R9, RZ, 0x3c, !PT ;  /* 0x0000000906127212 */ /* 0x000fe400078e3cff */
[----:B------:R-:W-:Y:S01]  /*17c0*/  ISETP.GE.U32.AND P5, PT, R19, R8, PT ;  /* 0x000000081300720c */ /* 0x000fe20003fa6070 */
[----:B------:R-:W-:Y:S01]  /*17d0*/  IMAD.MOV.U32 R19, RZ, RZ, c[0x0][0x214] ;  /* 0x00008500ff137624 */ /* 0x000fe200078e00ff */
[----:B------:R-:W-:Y:S02]  /*17e0*/  ISETP.GE.AND P4, PT, R18, RZ, PT ;  /* 0x000000ff1200720c */ /* 0x000fe40003f86270 */
[----:B------:R-:W-:Y:S02]  /*17f0*/  @P6 IADD3 R10, R10, 0x1, RZ ;  /* 0x000000010a0a6810 */ /* 0x000fe40007ffe0ff */
[----:B------:R-:W-:-:S02]  /*1800*/  ISETP.NE.AND P6, PT, R3, RZ, PT ;  /* 0x000000ff0300720c */ /* 0x000fc40003fc5270 */
[----:B------:R-:W-:Y:S01]  /*1810*/  LOP3.LUT R6, R6, c[0x0][0x1c0], RZ, 0x3c, !PT ;  /* 0x0000700006067a12 */ /* 0x000fe200078e3cff */
[----:B------:R-:W-:Y:S01]  /*1820*/  @!P0 IMAD.MOV R10, RZ, RZ, -R10 ;  /* 0x000000ffff0a8224 */ /* 0x000fe200078e0a0a */
[----:B------:R-:W-:Y:S02]  /*1830*/  @P2 IADD3 R23, R23, 0x1, RZ ;  /* 0x0000000117172810 */ /* 0x000fe40007ffe0ff */
[----:B------:R-:W-:Y:S02]  /*1840*/  ISETP.GE.AND P2, PT, R6, RZ, PT ;  /* 0x000000ff0600720c */ /* 0x000fe40003f46270 */
[----:B------:R-:W-:Y:S01]  /*1850*/  LOP3.LUT R6, RZ, c[0x0][0x1c0], RZ, 0x33, !PT ;  /* 0x00007000ff067a12 */ /* 0x000fe200078e33ff */
[----:B------:R-:W-:Y:S01]  /*1860*/  @!P4 IMAD.MOV R23, RZ, RZ, -R23 ;  /* 0x000000ffff17c224 */ /* 0x000fe200078e0a17 */
[----:B------:R-:W-:Y:S02]  /*1870*/  ISETP.NE.AND P4, PT, RZ, c[0x0][0x1c0], PT ;  /* 0x00007000ff007a0c */ /* 0x000fe40003f85270 */
[----:B0-----:R-:W-:-:S02]  /*1880*/  SHF.R.S32.HI R4, RZ, 0x1f, R17 ;  /* 0x0000001fff047819 */ /* 0x001fc40000011411 */
[----:B------:R-:W-:Y:S02]  /*1890*/  @!P1 IADD3 R25, R25, 0x1, RZ ;  /* 0x0000000119199810 */ /* 0x000fe40007ffe0ff */
[----:B------:R-:W-:Y:S02]  /*18a0*/  SHF.R.S32.HI R18, RZ, 0x1f, R2 ;  /* 0x0000001fff127819 */ /* 0x000fe40000011402 */
[----:B------:R-:W-:Y:S02]  /*18b0*/  SEL R8, R6, R10, !P4 ;  /* 0x0000000a06087207 */ /* 0x000fe40006000000 */
[----:B------:R-:W-:Y:S01]  /*18c0*/  @!P6 LOP3.LUT R23, RZ, R9, RZ, 0x33, !PT ;  /* 0x00000009ff17e212 */ /* 0x000fe200078e33ff */
[----:B------:R-:W-:Y:S01]  /*18d0*/  @!P3 IMAD.MOV R27, RZ, RZ, R18 ;  /* 0x000000ffff1bb224 */ /* 0x000fe200078e0212 */
[----:B------:R-:W-:Y:S02]  /*18e0*/  LEA.HI R10, R4, R17, RZ, 0x4 ;  /* 0x00000011040a7211 */ /* 0x000fe400078f20ff */
[----:B------:R-:W-:-:S02]  /*18f0*/  @P5 IADD3 R25, R25, 0x1, RZ ;  /* 0x0000000119195810 */ /* 0x000fc40007ffe0ff */
[----:B------:R-:W-:Y:S02]  /*1900*/  ISETP.LT.U32.AND P0, PT, R20, R23, PT ;  /* 0x000000171400720c */ /* 0x000fe40003f01070 */
[----:B------:R-:W-:Y:S01]  /*1910*/  SHF.R.S32.HI R9, RZ, 0x1f, R23 ;  /* 0x0000001fff097819 */ /* 0x000fe20000011417 */
[----:B------:R-:W-:Y:S01]  /*1920*/  @!P2 IMAD.MOV R25, RZ, RZ, -R25 ;  /* 0x000000ffff19a224 */ /* 0x000fe200078e0a19 */
[----:B------:R-:W-:Y:S02]  /*1930*/  SHF.R.S32.HI R18, RZ, 0x4, R10 ;  /* 0x00000004ff127819 */ /* 0x000fe4000001140a */
[----:B------:R-:W-:Y:S02]  /*1940*/  ISETP.LT.AND.EX P2, PT, R21, R9, PT, P0 ;  /* 0x000000091500720c */ /* 0x000fe40003f41300 */
[----:B------:R-:W-:Y:S02]  /*1950*/  ISETP.GE.AND P0, PT, R18, c[0x0][0x314], PT ;  /* 0x0000c50012007a0c */ /* 0x000fe40003f06270 */
[----:B------:R-:W-:-:S02]  /*1960*/  ISETP.NE.AND P1, PT, RZ, UR4, PT ;  /* 0x00000004ff007c0c */ /* 0x000fc4000bf25270 */
[----:B------:R-:W-:Y:S02]  /*1970*/  LOP3.LUT R22, R10, 0xfffffff0, RZ, 0xc0, !PT ;  /* 0xfffffff00a167812 */ /* 0x000fe400078ec0ff */
[----:B------:R-:W-:Y:S02]  /*1980*/  SEL R19, R19, 0x1, !P1 ;  /* 0x0000000113137807 */ /* 0x000fe40004800000 */
[----:B------:R-:W-:Y:S01]  /*1990*/  SEL R10, R20, R23, P2 ;  /* 0x00000017140a7207 */ /* 0x000fe20001000000 */
[----:B------:R-:W-:Y:S01]  /*19a0*/  IMAD.MOV.U32 R20, RZ, RZ, -0x800000 ;  /* 0xff800000ff147424 */ /* 0x000fe200078e00ff */
[----:B------:R-:W-:Y:S01]  /*19b0*/  SEL R6, R6, R25, !P4 ;  /* 0x0000001906067207 */ /* 0x000fe20006000000 */
[----:B------:R-:W-:Y:S01]  /*19c0*/  IMAD R8, R8, R19, RZ ;  /* 0x0000001308087224 */ /* 0x000fe200078e02ff */
[----:B------:R-:W-:Y:S01]  /*19d0*/  SEL R9, R21, R9, P2 ;  /* 0x0000000915097207 */ /* 0x000fe20001000000 */
[----:B------:R-:W-:Y:S02]  /*19e0*/  IMAD.IADD R23, R17, 0x1, -R22 ;  /* 0x0000000111177824 */ /* 0x000fe400078e0a16 */
[----:B------:R-:W-:Y:S01]  /*19f0*/  IMAD R8, R27, R8, RZ ;  /* 0x000000081b087224 */ /* 0x000fe200078e02ff */
[----:B------:R-:W-:Y:S05]  /*1a00*/  @P0 BRA `(.L_x_199) ;  /* 0x0000010000000947 */ /* 0x000fea0003800000 */
[----:B------:R-:W-:Y:S02]  /*1a10*/  IADD3 R22, P2, R7, -UR8, RZ ;  /* 0x8000000807167c10 */ /* 0x000fe4000ff5e0ff */
[----:B------:R-:W-:-:S02]  /*1a20*/  SHF.R.S32.HI R21, RZ, 0x1f, R23 ;  /* 0x0000001fff157819 */ /* 0x000fc40000011417 */
[----:B------:R-:W-:Y:S02]  /*1a30*/  ISETP.GT.U32.AND P0, PT, R22, R23, PT ;  /* 0x000000171600720c */ /* 0x000fe40003f04070 */
[----:B------:R-:W-:-:S04]  /*1a40*/  IADD3.X R22, R5, ~UR7, RZ, P2, !PT ;  /* 0x8000000705167c10 */ /* 0x000fc800097fe4ff */
[----:B------:R-:W-:-:S13]  /*1a50*/  ISETP.GT.AND.EX P0, PT, R22, R21, PT, P0 ;  /* 0x000000151600720c */ /* 0x000fda0003f04300 */
[----:B------:R-:W-:Y:S05]  /*1a60*/  @!P0 BRA `(.L_x_199) ;  /* 0x000000a000008947 */ /* 0x000fea0003800000 */
[----:B------:R-:W-:Y:S01]  /*1a70*/  IADD3 R24, P0, R23, UR8, RZ ;  /* 0x0000000817187c10 */ /* 0x000fe2000ff1e0ff */
[----:B------:R-:W-:Y:S01]  /*1a80*/  IMAD R20, R5, R18, RZ ;  /* 0x0000001205147224 */ /* 0x000fe200078e02ff */
[----:B------:R-:W-:Y:S02]  /*1a90*/  SHF.R.S32.HI R22, RZ, 0x1f, R18 ;  /* 0x0000001fff167819 */ /* 0x000fe40000011412 */
[----:B------:R-:W-:-:S03]  /*1aa0*/  IADD3.X R25, R21, UR7, RZ, P0, !PT ;  /* 0x0000000715197c10 */ /* 0x000fc600087fe4ff */
[C---:B------:R-:W-:Y:S02]  /*1ab0*/  IMAD R20, R7.reuse, R22, R20 ;  /* 0x0000001607147224 */ /* 0x040fe400078e0214 */
[----:B------:R-:W-:-:S04]  /*1ac0*/  IMAD.WIDE.U32 R24, R7, R18, R24 ;  /* 0x0000001207187225 */ /* 0x000fc800078e0018 */
[----:B------:R-:W-:Y:S01]  /*1ad0*/  IMAD.IADD R20, R25, 0x1, R20 ;  /* 0x0000000119147824 */ /* 0x000fe200078e0214 */
[----:B------:R-:W-:-:S04]  /*1ae0*/  LEA R26, P0, R24, c[0x0][0x208], 0x2 ;  /* 0x00008200181a7a11 */ /* 0x000fc800078010ff */
[----:B------:R-:W-:-:S05]  /*1af0*/  LEA.HI.X R27, R24, c[0x0][0x20c], R20, 0x2, P0 ;  /* 0x00008300181b7a11 */ /* 0x000fca00000f1414 */
[----:B------:R0:W5:Y:S04]  /*1b00*/  LDG.E R20, [R26.64] ;  /* 0x0000000a1a147981 */ /* 0x000168000c1e1900 */
.L_x_199:
[----:B------:R-:W-:Y:S05]  /*1b10*/  BSYNC B0 ;  /* 0x0000000000007941 */ /* 0x000fea0003800000 */
.L_x_198:
[C---:B------:R-:W-:Y:S01]  /*1b20*/  ISETP.GT.AND P0, PT, R17.reuse, 0x7f, PT ;  /* 0x0000007f1100780c */ /* 0x040fe20003f04270 */
[----:B------:R-:W-:Y:S01]  /*1b30*/  IMAD.MOV.U32 R29, RZ, RZ, -0x800000 ;  /* 0xff800000ff1d7424 */ /* 0x000fe200078e00ff */
[----:B------:R-:W-:Y:S01]  /*1b40*/  LOP3.LUT P2, RZ, R17, 0x7, RZ, 0xc0, !PT ;  /* 0x0000000711ff7812 */ /* 0x000fe2000784c0ff */
[----:B------:R-:W-:Y:S01]  /*1b50*/  IMAD R19, R6, R19, RZ ;  /* 0x0000001306137224 */ /* 0x000fe200078e02ff */
[----:B------:R-:W-:Y:S01]  /*1b60*/  ISETP.GT.AND P3, PT, R3, RZ, PT ;  /* 0x000000ff0300720c */ /* 0x000fe20003f64270 */
[----:B------:R-:W-:Y:S01]  /*1b70*/  BSSY B1, `(.L_x_200) ;  /* 0x00001ec000017945 */ /* 0x000fe20003800000 */
[----:B------:R-:W-:Y:S01]  /*1b80*/  ISETP.GT.OR P2, PT, R17, 0x7f, P2 ;  /* 0x0000007f1100780c */ /* 0x000fe20001744670 */
[----:B------:R-:W-:-:S06]  /*1b90*/  IMAD.MOV.U32 R28, RZ, RZ, 0x7f800000 ;  /* 0x7f800000ff1c7424 */ /* 0x000fcc00078e00ff */
[----:B------:R-:W-:Y:S01]  /*1ba0*/  @!P0 IMAD R23, R18, 0x11, R23 ;  /* 0x0000001112178824 */ /* 0x000fe200078e0217 */
[----:B------:R-:W-:-:S04]  /*1bb0*/  @!P0 LEA.HI R21, R4, R17, RZ, 0x3 ;  /* 0x0000001104158211 */ /* 0x000fc800078f18ff */
[----:B-----5:R-:W-:Y:S01]  /*1bc0*/  @!P0 STS [R23.X4], R20 ;  /* 0x0000001417008388 */ /* 0x020fe20000004800 */
[----:B------:R-:W-:Y:S02]  /*1bd0*/  @!P0 LOP3.LUT R22, R21, 0xfffffff8, RZ, 0xc0, !PT ;  /* 0xfffffff815168812 */ /* 0x000fe400078ec0ff */
[----:B------:R-:W-:-:S03]  /*1be0*/  @!P0 SHF.R.S32.HI R21, RZ, 0x3, R21 ;  /* 0x00000003ff158819 */ /* 0x000fc60000011415 */
[----:B------:R-:W-:-:S04]  /*1bf0*/  @!P0 IMAD.IADD R22, R17, 0x1, -R22 ;  /* 0x0000000111168824 */ /* 0x000fc800078e0a16 */
[----:B------:R-:W-:Y:S01]  /*1c00*/  @!P0 IMAD R21, R22, 0x11, R21 ;  /* 0x0000001116158824 */ /* 0x000fe200078e0215 */
[----:B------:R-:W-:Y:S06]  /*1c10*/  BAR.SYNC.DEFER_BLOCKING 0x0 ;  /* 0x0000000000007b1d */ /* 0x000fec0000010000 */
[----:B------:R-:W1:Y:S04]  /*1c20*/  @!P0 LDS R29, [R21.X4] ;  /* 0x00000000151d8984 */ /* 0x000e680000004800 */
[----:B-1----:R-:W1:Y:S02]  /*1c30*/  SHFL.BFLY PT, R22, R29, 0x4, 0x1f ;  /* 0x0c801f001d167f89 */ /* 0x002e6400000e0000 */
[----:B-1----:R-:W-:-:S05]  /*1c40*/  FMNMX.FTZ R22, R22, R29, !PT ;  /* 0x0000001d16167209 */ /* 0x002fca0007810000 */
[----:B0-----:R-:W0:Y:S02]  /*1c50*/  SHFL.BFLY PT, R27, R22, 0x2, 0x1f ;  /* 0x0c401f00161b7f89 */ /* 0x001e2400000e0000 */
[----:B0-----:R-:W-:Y:S02]  /*1c60*/  FMNMX.FTZ R27, R22, R27, !PT ;  /* 0x0000001b161b7209 */ /* 0x001fe40007810000 */
[----:B------:R-:W-:-:S03]  /*1c70*/  SHF.R.S32.HI R22, RZ, 0x1f, R3 ;  /* 0x0000001fff167819 */ /* 0x000fc60000011403 */
[----:B------:R-:W0:Y:S02]  /*1c80*/  SHFL.BFLY PT, R18, R27, 0x1, 0x1f ;  /* 0x0c201f001b127f89 */ /* 0x000e2400000e0000 */
[----:B0-----:R-:W-:-:S04]  /*1c90*/  FMNMX.FTZ R18, R27, R18, !PT ;  /* 0x000000121b127209 */ /* 0x001fc80007810000 */
[----:B------:R-:W-:-:S04]  /*1ca0*/  FSETP.NEU.FTZ.AND P0, PT, R18, -INF , PT ;  /* 0xff8000001200780b */ /* 0x000fc80003f1d000 */
[----:B------:R-:W-:-:S05]  /*1cb0*/  FSEL R18, R18, RZ, P0 ;  /* 0x000000ff12127208 */ /* 0x000fca0000000000 */
[----:B------:R-:W-:-:S04]  /*1cc0*/  FADD.FTZ R25, -R18, R29 ;  /* 0x0000001d12197221 */ /* 0x000fc80000010100 */
[----:B------:R-:W-:-:S06]  /*1cd0*/  FMUL.FTZ R25, R25, 1.4426950216293334961 ;  /* 0x3fb8aa3b19197820 */ /* 0x000fcc0000410000 */
[----:B------:R-:W0:Y:S02]  /*1ce0*/  MUFU.EX2 R25, R25 ;  /* 0x0000001900197308 */ /* 0x000e240000000800 */
[----:B0-----:R-:W0:Y:S02]  /*1cf0*/  SHFL.BFLY PT, R24, R25, 0x4, 0x1f ;  /* 0x0c801f0019187f89 */ /* 0x001e2400000e0000 */
[----:B0-----:R-:W-:-:S05]  /*1d00*/  FADD.FTZ R24, R25, R24 ;  /* 0x0000001819187221 */ /* 0x001fca0000010000 */
[----:B------:R-:W0:Y:S02]  /*1d10*/  SHFL.BFLY PT, R23, R24, 0x2, 0x1f ;  /* 0x0c401f0018177f89 */ /* 0x000e2400000e0000 */
[----:B0-----:R-:W-:-:S05]  /*1d20*/  FADD.FTZ R23, R24, R23 ;  /* 0x0000001718177221 */ /* 0x001fca0000010000 */
[----:B------:R-:W0:Y:S02]  /*1d30*/  SHFL.BFLY PT, R20, R23, 0x1, 0x1f ;  /* 0x0c201f0017147f89 */ /* 0x000e2400000e0000 */
[----:B0-----:R-:W-:Y:S01]  /*1d40*/  FADD.FTZ R21, R23, R20 ;  /* 0x0000001417157221 */ /* 0x001fe20000010000 */
[----:B------:R-:W-:Y:S01]  /*1d50*/  LEA.HI.SX32 R20, R3, 0x1, 0x1 ;  /* 0x0000000103147811 */ /* 0x000fe200078f0aff */
[----:B------:R-:W-:-:S03]  /*1d60*/  @!P3 IMAD.MOV R20, RZ, RZ, R22 ;  /* 0x000000ffff14b224 */ /* 0x000fc600078e0216 */
[----:B------:R-:W-:Y:S01]  /*1d70*/  FSETP.NE.FTZ.AND P0, PT, R21, RZ, PT ;  /* 0x000000ff1500720b */ /* 0x000fe20003f15000 */
[----:B------:R-:W-:-:S12]  /*1d80*/  IMAD R6, R19, R20, RZ ;  /* 0x0000001413067224 */ /* 0x000fd800078e02ff */
[----:B------:R-:W0:Y:S02]  /*1d90*/  @P0 MUFU.LG2 R21, R21 ;  /* 0x0000001500150308 */ /* 0x000e240000000c00 */
[----:B0-----:R-:W-:Y:S01]  /*1da0*/  @P0 FFMA.FTZ R28, R21, 0.69314718246459960938, R18 ;  /* 0x3f317218151c0823 */ /* 0x001fe20000010012 */
[----:B------:R-:W-:Y:S05]  /*1db0*/  @P2 BRA `(.L_x_201) ;  /* 0x00001c7000002947 */ /* 0x000fea0003800000 */
[----:B------:R-:W-:Y:S01]  /*1dc0*/  ULDC.U8 UR4, c[0x0][0x328] ;  /* 0x0000ca0000047ab9 */ /* 0x000fe20000000000 */
[----:B------:R-:W-:Y:S02]  /*1dd0*/  LEA.HI R4, R4, R17, RZ, 0x3 ;  /* 0x0000001104047211 */ /* 0x000fe400078f18ff */
[----:B------:R-:W-:Y:S02]  /*1de0*/  ISETP.NE.AND P2, PT, RZ, UR4, PT ;  /* 0x00000004ff007c0c */ /* 0x000fe4000bf45270 */
[----:B------:R-:W-:-:S04]  /*1df0*/  SHF.R.S32.HI R4, RZ, 0x3, R4 ;  /* 0x00000003ff047819 */ /* 0x000fc80000011404 */
[----:B------:R-:W-:-:S04]  /*1e00*/  IADD3 R36, P0, R4, UR8, RZ ;  /* 0x0000000804247c10 */ /* 0x000fc8000ff1e0ff */
[----:B------:R-:W-:-:S03]  /*1e10*/  LEA.HI.X.SX32 R37, R4, UR7, 0x1, P0 ;  /* 0x0000000704257c11 */ /* 0x000fc600080f0eff */
        /* <DEDUP_REMOVED lines=43> */
.L_x_204:
        /* <DEDUP_REMOVED lines=22> */
.L_x_205:
[----:B------:R-:W-:Y:S05]  /*2230*/  BSYNC B0 ;  /* 0x0000000000007941 */ /* 0x000fea0003800000 */
.L_x_203:
[----:B------:R-:W-:Y:S01]  /*2240*/  LOP3.LUT R19, R17, R0, RZ, 0xfc, !PT ;  /* 0x0000000011137212 */ /* 0x000fe200078efcff */
[----:B------:R-:W-:Y:S03]  /*2250*/  BSSY B0, `(.L_x_206) ;  /* 0x0000028000007945 */ /* 0x000fe60003800000 */
[----:B------:R-:W-:-:S13]  /*2260*/  ISETP.NE.U32.AND P0, PT, R19, RZ, PT ;  /* 0x000000ff1300720c */ /* 0x000fda0003f05070 */
[----:B------:R-:W-:Y:S05]  /*2270*/  @!P0 BRA `(.L_x_207) ;  /* 0x000000f000008947 */ /* 0x000fea0003800000 */
[----:B------:R-:W-:Y:S01]  /*2280*/  IMAD.MOV.U32 R24, RZ, RZ, R30 ;  /* 0x000000ffff187224 */ /* 0x000fe200078e001e */
[----:B------:R-:W-:Y:S02]  /*2290*/  MOV R23, R0 ;  /* 0x0000000000177202 */ /* 0x000fe40000000f00 */
[----:B------:R-:W-:Y:S02]  /*22a0*/  MOV R22, 0x22c0 ;  /* 0x000022c000167802 */ /* 0x000fe40000000f00 */
[----:B------:R-:W-:Y:S05]  /*22b0*/  CALL.REL.NOINC `($__internal_4_$__cuda_sm20_div_s64) ;  /* 0x0000201000007944 */ /* 0x000fea0003c00000 */
        /* <DEDUP_REMOVED lines=11> */
.L_x_207:
        /* <DEDUP_REMOVED lines=22> */
.L_x_208:
[----:B------:R-:W-:Y:S05]  /*24d0*/  BSYNC B0 ;  /* 0x0000000000007941 */ /* 0x000fea0003800000 */
.L_x_206:
        /* <DEDUP_REMOVED lines=11> */
[----:B------:R-:W-:Y:S05]  /*2590*/  CALL.REL.NOINC `($__internal_4_$__cuda_sm20_div_s64) ;  /* 0x00001d3000007944 */ /* 0x000fea0003c00000 */
[----:B------:R-:W-:-:S04]  /*25a0*/  IADD3 R17, P0, RZ, -R20, RZ ;  /* 0x80000014ff117210 */ /* 0x000fc80007f1e0ff */
[----:B------:R-:W-:Y:S01]  /*25b0*/  IADD3.X R18, RZ, ~R21, RZ, P0, !PT ;  /* 0x80000015ff127210 */ /* 0x000fe200007fe4ff */
[----:B------:R-:W-:-:S04]  /*25c0*/  IMAD.WIDE.U32 R36, R5, R17, R36 ;  /* 0x0000001105247225 */ /* 0x000fc800078e0024 */
[----:B------:R-:W-:-:S04]  /*25d0*/  IMAD R18, R18, R5, RZ ;  /* 0x0000000512127224 */ /* 0x000fc800078e02ff */
[----:B------:R-:W-:-:S05]  /*25e0*/  IMAD R4, R4, R17, R18 ;  /* 0x0000001104047224 */ /* 0x000fca00078e0212 */
[----:B------:R-:W-:Y:S01]  /*25f0*/  IADD3 R4, R37, R4, RZ ;  /* 0x0000000425047210 */ /* 0x000fe20007ffe0ff */
[----:B------:R-:W-:Y:S05]  /*2600*/  BRA `(.L_x_211) ;  /* 0x0000016000007947 */ /* 0x000fea0003800000 */
.L_x_210:
        /* <DEDUP_REMOVED lines=22> */
.L_x_211:
[----:B------:R-:W-:Y:S05]  /*2770*/  BSYNC B0 ;  /* 0x0000000000007941 */ /* 0x000fea0003800000 */
.L_x_209:
        /* <DEDUP_REMOVED lines=16> */
[----:B------:R-:W-:Y:S02]  /*2880*/  IMAD R18, R5, R14, RZ ;  /* 0x0000000e05127224 */ /* 0x000fe400078e02ff */
        /* <DEDUP_REMOVED lines=21> */
[----:B------:R-:W-:Y:S05]  /*29e0*/  CALL.REL.NOINC `($__internal_4_$__cuda_sm20_div_s64) ;  /* 0x000018e000007944 */ /* 0x000fea0003c00000 */
        /* <DEDUP_REMOVED lines=12> */
.L_x_213:
[----:B------:R-:W0:Y:S01]  /*2ab0*/  I2F.U32.RP R20, R40 ;  /* 0x0000002800147306 */ /* 0x000e220000209000 */
[----:B------:R-:W-:Y:S01]  /*2ac0*/  ISETP.NE.U32.AND P0, PT, R40, RZ, PT ;  /* 0x000000ff2800720c */ /* 0x000fe20003f05070 */
[----:B------:R-:W-:-:S06]  /*2ad0*/  IMAD.MOV.U32 R41, RZ, RZ, RZ ;  /* 0x000000ffff297224 */ /* 0x000fcc00078e00ff */
        /* <DEDUP_REMOVED lines=20> */
.L_x_214:
[----:B------:R-:W-:Y:S05]  /*2c20*/  BSYNC B0 ;  /* 0x0000000000007941 */ /* 0x000fea0003800000 */
.L_x_212:
        /* <DEDUP_REMOVED lines=19> */
.L_x_216:
        /* <DEDUP_REMOVED lines=22> */
.L_x_217:
[----:B------:R-:W-:Y:S05]  /*2ec0*/  BSYNC B0 ;  /* 0x0000000000007941 */ /* 0x000fea0003800000 */
.L_x_215:
        /* <DEDUP_REMOVED lines=10> */
[----:B------:R-:W-:Y:S02]  /*2f70*/  IADD3 R18, P0, RZ, -R20, RZ ;  /* 0x80000014ff127210 */ /* 0x000fe40007f1e0ff */
[----:B------:R-:W-:Y:S02]  /*2f80*/  MOV R22, R42 ;  /* 0x0000002a00167202 */ /* 0x000fe40000000f00 */
[----:B------:R-:W-:Y:S02]  /*2f90*/  IADD3.X R17, RZ, ~R21, RZ, P0, !PT ;  /* 0x80000015ff117210 */ /* 0x000fe400007fe4ff */
[----:B------:R-:W-:-:S03]  /*2fa0*/  MOV R23, R43 ;  /* 0x0000002b00177202 */ /* 0x000fc60000000f00 */
[----:B------:R-:W-:Y:S02]  /*2fb0*/  IMAD R17, R17, R14, RZ ;  /* 0x0000000e11117224 */ /* 0x000fe400078e02ff */
[----:B------:R-:W-:-:S04]  /*2fc0*/  IMAD.WIDE.U32 R22, R14, R18, R22 ;  /* 0x000000120e167225 */ /* 0x000fc800078e0016 */
[----:B------:R-:W-:Y:S01]  /*2fd0*/  IMAD R13, R13, R18, R17 ;  /* 0x000000120d0d7224 */ /* 0x000fe200078e0211 */
[----:B------:R-:W-:-:S04]  /*2fe0*/  MOV R14, R22 ;  /* 0x00000016000e7202 */ /* 0x000fc80000000f00 */
[----:B------:R-:W-:Y:S01]  /*2ff0*/  IADD3 R13, R23, R13, RZ ;  /* 0x0000000d170d7210 */ /* 0x000fe20007ffe0ff */
[----:B------:R-:W-:Y:S05]  /*3000*/  BRA `(.L_x_220) ;  /* 0x0000017000007947 */ /* 0x000fea0003800000 */
.L_x_219:
        /* <DEDUP_REMOVED lines=23> */
.L_x_220:
[----:B------:R-:W-:Y:S05]  /*3180*/  BSYNC B0 ;  /* 0x0000000000007941 */ /* 0x000fea0003800000 */
.L_x_218:
[----:B------:R-:W-:Y:S01]  /*3190*/  SHF.R.S32.HI R18, RZ, 0x1f, R8 ;  /* 0x0000001fff127819 */ /* 0x000fe20000011408 */
[----:B------:R-:W-:Y:S01]  /*31a0*/  IMAD R17, R21, R8, RZ ;  /* 0x0000000815117224 */ /* 0x000fe200078e02ff */
[----:B------:R-:W-:Y:S01]  /*31b0*/  SHF.R.S32.HI R21, RZ, 0x1f, R2 ;  /* 0x0000001fff157819 */ /* 0x000fe20000011402 */
[----:B------:R-:W-:Y:S01]  /*31c0*/  IMAD R44, R25, c[0x0][0x214], RZ ;  /* 0x00008500192c7a24 */ /* 0x000fe200078e02ff */
[----:B------:R-:W-:Y:S01]  /*31d0*/  BSSY B0, `(.L_x_221) ;  /* 0x0000039000007945 */ /* 0x000fe20003800000 */
[----:B------:R-:W-:Y:S01]  /*31e0*/  IMAD R17, R18, R20, R17 ;  /* 0x0000001412117224 */ /* 0x000fe200078e0211 */
[----:B------:R-:W-:Y:S01]  /*31f0*/  LOP3.LUT R18, R41, R11, RZ, 0xfc, !PT ;  /* 0x0000000b29127212 */ /* 0x000fe200078efcff */
[----:B------:R-:W-:Y:S01]  /*3200*/  IMAD R13, R13, R2, RZ ;  /* 0x000000020d0d7224 */ /* 0x000fe200078e02ff */
[----:B------:R-:W-:Y:S01]  /*3210*/  SHF.R.S32.HI R19, RZ, 0x1f, R44 ;  /* 0x0000001fff137819 */ /* 0x000fe2000001142c */
[----:B------:R-:W-:Y:S01]  /*3220*/  IMAD.WIDE.U32 R42, R20, R8, RZ ;  /* 0x00000008142a7225 */ /* 0x000fe200078e00ff */
[----:B------:R-:W-:-:S03]  /*3230*/  ISETP.NE.U32.AND P0, PT, R18, RZ, PT ;  /* 0x000000ff1200720c */ /* 0x000fc60003f05070 */
[----:B------:R-:W-:Y:S02]  /*3240*/  IMAD R8, R15, R44, RZ ;  /* 0x0000002c0f087224 */ /* 0x000fe400078e02ff */
[----:B------:R-:W-:Y:S02]  /*3250*/  IMAD R13, R21, R14, R13 ;  /* 0x0000000e150d7224 */ /* 0x000fe400078e020d */
[----:B------:R-:W-:-:S04]  /*3260*/  IMAD.WIDE.U32 R14, R14, R2, RZ ;  /* 0x000000020e0e7225 */ /* 0x000fc800078e00ff */
[----:B------:R-:W-:Y:S01]  /*3270*/  IMAD R19, R19, R16, R8 ;  /* 0x0000001013137224 */ /* 0x000fe200078e0208 */
[----:B------:R-:W-:Y:S01]  /*3280*/  IADD3 R8, R15, R13, RZ ;  /* 0x0000000d0f087210 */ /* 0x000fe20007ffe0ff */
        /* <DEDUP_REMOVED lines=9> */
[----:B------:R-:W-:Y:S05]  /*3320*/  CALL.REL.NOINC `($__internal_4_$__cuda_sm20_div_s64) ;  /* 0x00000fa000007944 */ /* 0x000fea0003c00000 */
        /* <DEDUP_REMOVED lines=12> */
.L_x_222:
        /* <DEDUP_REMOVED lines=23> */
.L_x_223:
[----:B------:R-:W-:Y:S05]  /*3560*/  BSYNC B0 ;  /* 0x0000000000007941 */ /* 0x000fea0003800000 */
.L_x_221:
        /* <DEDUP_REMOVED lines=29> */
.L_x_225:
[----:B------:R-:W0:Y:S01]  /*3740*/  I2F.U32.RP R17, R10 ;  /* 0x0000000a00117306 */ /* 0x000e220000209000 */
[----:B------:R-:W-:Y:S01]  /*3750*/  IMAD.MOV.U32 R18, RZ, RZ, RZ ;  /* 0x000000ffff127224 */ /* 0x000fe200078e00ff */
[----:B------:R-:W-:Y:S01]  /*3760*/  ISETP.NE.U32.AND P0, PT, R10, RZ, PT ;  /* 0x000000ff0a00720c */ /* 0x000fe20003f05070 */
[----:B------:R-:W-:-:S05]  /*3770*/  IMAD.MOV.U32 R21, RZ, RZ, RZ ;  /* 0x000000ffff157224 */ /* 0x000fca00078e00ff */
        /* <DEDUP_REMOVED lines=19> */
.L_x_226:
[----:B------:R-:W-:Y:S05]  /*38b0*/  BSYNC B0 ;  /* 0x0000000000007941 */ /* 0x000fea0003800000 */
.L_x_224:
[----:B------:R-:W-:-:S04]  /*38c0*/  IADD3 R31, P1, P0, R36, R32, R30 ;  /* 0x00000020241f7210 */ /* 0x000fc8000783e01e */
[----:B------:R-:W-:Y:S02]  /*38d0*/  IADD3 R31, P3, P2, R42, R31, R44 ;  /* 0x0000001f2a1f7210 */ /* 0x000fe40007a7e02c */
[----:B------:R-:W-:Y:S01]  /*38e0*/  IADD3.X R0, R4, R5, R0, P1, P0 ;  /* 0x0000000504007210 */ /* 0x000fe20000fe0400 */
[----:B------:R-:W-:Y:S01]  /*38f0*/  IMAD R5, R21, R6, RZ ;  /* 0x0000000615057224 */ /* 0x000fe200078e02ff */
[----:B------:R-:W-:Y:S02]  /*3900*/  IADD3 R14, P1, P0, R46, R31, R14 ;  /* 0x0000001f2e0e7210 */ /* 0x000fe4000783e00e */
[----:B------:R-:W-:Y:S02]  /*3910*/  IADD3.X R0, R13, R0, R2, P3, P2 ;  /* 0x000000000d007210 */ /* 0x000fe40001fe4402 */
[----:B------:R-:W-:Y:S02]  /*3920*/  SHF.R.S32.HI R2, RZ, 0x1f, R6 ;  /* 0x0000001fff027819 */ /* 0x000fe40000011406 */
[----:B------:R-:W-:-:S02]  /*3930*/  IADD3.X R15, R11, R0, R8, P1, P0 ;  /* 0x000000000b0f7210 */ /* 0x000fc40000fe0408 */
[----:B------:R-:W-:Y:S01]  /*3940*/  SHF.R.S32.HI R0, RZ, 0x1f, R3 ;  /* 0x0000001fff007819 */ /* 0x000fe20000011403 */
[-C--:B------:R-:W-:Y:S02]  /*3950*/  IMAD R2, R2, R20.reuse, R5 ;  /* 0x0000001402027224 */ /* 0x080fe400078e0205 */
[----:B------:R-:W-:-:S04]  /*3960*/  IMAD.WIDE.U32 R14, R6, R20, R14 ;  /* 0x00000014060e7225 */ /* 0x000fc800078e000e */
[----:B------:R-:W-:Y:S02]  /*3970*/  IMAD R5, R12, R3, RZ ;  /* 0x000000030c057224 */ /* 0x000fe400078e02ff */
        /* <DEDUP_REMOVED lines=8> */
.L_x_202:
[----:B------:R-:W-:-:S04]  /*3a00*/  LEA R2, P0, R36, c[0x0][0x200], 0x2 ;  /* 0x0000800024027a11 */ /* 0x000fc800078010ff */
[----:B------:R-:W-:-:S05]  /*3a10*/  LEA.HI.X R3, R36, c[0x0][0x204], R37, 0x2, P0 ;  /* 0x0000810024037a11 */ /* 0x000fca00000f1425 */
[----:B------:R0:W-:Y:S04]  /*3a20*/  STG.E [R2.64], R28 ;  /* 0x0000001c02007986 */ /* 0x0001e8000c10190a */
.L_x_201:
[----:B------:R-:W-:Y:S05]  /*3a30*/  BSYNC B1 ;  /* 0x0000000000017941 */ /* 0x000fea0003800000 */
.L_x_200:
[----:B------:R-:W1:Y:S01]  /*3a40*/  S2R R0, SR_TID.X ;  /* 0x0000000000007919 */ /* 0x000e620000002100 */
[----:B------:R-:W-:Y:S01]  /*3a50*/  HFMA2.MMA R5, -RZ, RZ, 0, 0 ;  /* 0x00000000ff057435 */ /* 0x000fe200000001ff */
[----:B01----:R-:W-:-:S04]  /*3a60*/  SHF.R.S32.HI R3, RZ, 0x1f, R0 ;  /* 0x0000001fff037819 */ /* 0x003fc80000011400 */
[----:B------:R-:W-:Y:S02]  /*3a70*/  LEA.HI R12, R3, R0, RZ, 0x3 ;  /* 0x00000000030c7211 */ /* 0x000fe400078f18ff */
[----:B------:R-:W-:Y:S02]  /*3a80*/  CS2R R2, SRZ ;  /* 0x0000000000027805 */ /* 0x000fe4000001ff00 */
[----:B------:R-:W-:Y:S02]  /*3a90*/  LOP3.LUT R19, R12, 0xfffffff8, RZ, 0xc0, !PT ;  /* 0xfffffff80c137812 */ /* 0x000fe400078ec0ff */
[----:B------:R-:W-:-:S03]  /*3aa0*/  SHF.R.S32.HI R12, RZ, 0x3, R12 ;  /* 0x00000003ff0c7819 */ /* 0x000fc6000001140c */
[----:B------:R-:W-:-:S05]  /*3ab0*/  IMAD.IADD R19, R0, 0x1, -R19 ;  /* 0x0000000100137824 */ /* 0x000fca00078e0a13 */
[C---:B------:R-:W-:Y:S02]  /*3ac0*/  ISETP.GE.AND P0, PT, R19.reuse, c[0x0][0x314], PT ;  /* 0x0000c50013007a0c */ /* 0x040fe40003f06270 */
[----:B------:R-:W-:Y:S02]  /*3ad0*/  SHF.L.U32 R18, R19, 0x2, RZ ;  /* 0x0000000213127819 */ /* 0x000fe400000006ff */
[----:B------:R-:W-:Y:S01]  /*3ae0*/  ISETP.LT.AND P0, PT, R0, 0x80, !P0 ;  /* 0x000000800000780c */ /* 0x000fe20004701270 */
[----:B------:R-:W-:-:S12]  /*3af0*/  IMAD.MOV.U32 R0, RZ, RZ, c[0x0][0x314] ;  /* 0x0000c500ff007624 */ /* 0x000fd800078e00ff */
[----:B------:R-:W-:Y:S02]  /*3b00*/  @P0 FADD.FTZ R4, -R28, R29 ;  /* 0x0000001d1c040221 */ /* 0x000fe40000010100 */
[----:B------:R-:W-:Y:S02]  /*3b10*/  @P0 IMAD R9, R19, 0x11, R12 ;  /* 0x0000001113090824 */ /* 0x000fe400078e020c */
[----:B------:R-:W-:-:S06]  /*3b20*/  @P0 FMUL.FTZ R4, R4, 1.4426950216293334961 ;  /* 0x3fb8aa3b04040820 */ /* 0x000fcc0000410000 */
[----:B------:R-:W0:Y:S02]  /*3b30*/  @P0 MUFU.EX2 R4, R4 ;  /* 0x0000000400040308 */ /* 0x000e240000000800 */
[----:B0-----:R0:W-:Y:S04]  /*3b40*/  @P0 STS [R9.X4], R4 ;  /* 0x0000000409000388 */ /* 0x0011e80000004800 */
[----:B------:R-:W-:Y:S01]  /*3b50*/  BAR.SYNC.DEFER_BLOCKING 0x0 ;  /* 0x0000000000007b1d */ /* 0x000fe20000010000 */
[----:B------:R-:W-:Y:S01]  /*3b60*/  ISETP.GE.AND P0, PT, R0, 0x1, PT ;  /* 0x000000010000780c */ /* 0x000fe20003f06270 */
[----:B------:R-:W-:-:S12]  /*3b70*/  IMAD.MOV.U32 R0, RZ, RZ, RZ ;  /* 0x000000ffff007224 */ /* 0x000fd800078e00ff */
[----:B------:R-:W-:Y:S05]  /*3b80*/  @!P0 BRA `(.L_x_227) ;  /* 0x0000024000008947 */ /* 0x000fea0003800000 */
[----:B------:R-:W-:Y:S01]  /*3b90*/  ULDC UR5, c[0x0][0x22c] ;  /* 0x00008b0000057ab9 */ /* 0x000fe20000000800 */
[C---:B------:R-:W-:Y:S01]  /*3ba0*/  IMAD R13, R12.reuse, 0x20, R18 ;  /* 0x000000200c0d7824 */ /* 0x040fe200078e0212 */
[----:B------:R-:W-:Y:S01]  /*3bb0*/  UIMAD UR5, UR8, UR5, URZ ;  /* 0x00000005080572a4 */ /* 0x000fe2000f8e023f */
[C---:B------:R-:W-:Y:S01]  /*3bc0*/  IADD3 R5, R7.reuse, -UR8, RZ ;  /* 0x8000000807057c10 */ /* 0x040fe2000fffe0ff */
[----:B------:R-:W-:Y:S01]  /*3bd0*/  IMAD R20, R7, c[0x0][0x22c], RZ ;  /* 0x00008b0007147a24 */ /* 0x000fe200078e02ff */
[----:B0-----:R-:W-:Y:S01]  /*3be0*/  CS2R R8, SRZ ;  /* 0x0000000000087805 */ /* 0x001fe2000001ff00 */
        /* <DEDUP_REMOVED lines=11> */
.L_x_230:
[----:B------:R-:W-:Y:S01]  /*3ca0*/  BSSY B0, `(.L_x_228) ;  /* 0x0000007000007945 */ /* 0x000fe20003800000 */
[----:B------:R-:W-:-:S05]  /*3cb0*/  @P2 BRA `(.L_x_229) ;  /* 0x0000005000002947 */ /* 0x000fca0003800000 */
[----:B------:R-:W-:Y:S01]  /*3cc0*/  ISETP.GE.AND P0, PT, R18, c[0x0][0x220], PT ;  /* 0x0000880012007a0c */ /* 0x000fe20003f06270 */
[----:B------:R-:W-:Y:S01]  /*3cd0*/  CS2R R8, SRZ ;  /* 0x0000000000087805 */ /* 0x000fe2000001ff00 */
[----:B------:R-:W-:Y:S11]  /*3ce0*/  CS2R R10, SRZ ;  /* 0x00000000000a7805 */ /* 0x000ff6000001ff00 */
[----:B------:R-:W-:Y:S05]  /*3cf0*/  @!P0 MOV R15, R13 ;  /* 0x0000000d000f8202 */ /* 0x000fea0000000f00 */
[----:B------:R0:W5:Y:S02]  /*3d00*/  @!P0 LDG.E.128 R8, [R14.64] ;  /* 0x0000000a0e088981 */ /* 0x000164000c1e1d00 */
.L_x_229:
[----:B------:R-:W-:Y:S05]  /*3d10*/  BSYNC B0 ;  /* 0x0000000000007941 */ /* 0x000fea0003800000 */
.L_x_228:
        /* <DEDUP_REMOVED lines=11> */
.L_x_227:
        /* <DEDUP_REMOVED lines=72> */
[----:B------:R-:W-:Y:S02]  /*4250*/  IMAD R0, R0, c[0x0][0x1e8], RZ ;  /* 0x00007a0000007a24 */ /* 0x000fe400078e02ff */
[----:B------:R-:W-:-:S04]  /*4260*/  IMAD.WIDE.U32 R18, R7, c[0x0][0x1e8], R18 ;  /* 0x00007a0007127a25 */ /* 0x000fc800078e0012 */
[----:B------:R-:W-:Y:S01]  /*4270*/  IMAD R0, R7, c[0x0][0x1ec], R0 ;  /* 0x00007b0007007a24 */ /* 0x000fe200078e0200 */
[----:B------:R-:W-:-:S04]  /*4280*/  LEA R2, P0, R18, c[0x0][0x1d0], 0x1 ;  /* 0x0000740012027a11 */ /* 0x000fc800078008ff */
[----:B------:R-:W-:-:S04]  /*4290*/  IADD3 R3, R19, R0, RZ ;  /* 0x0000000013037210 */ /* 0x000fc80007ffe0ff */
[----:B------:R-:W-:-:S05]  /*42a0*/  LEA.HI.X R3, R18, c[0x0][0x1d4], R3, 0x1, P0 ;  /* 0x0000750012037a11 */ /* 0x000fca00000f0c03 */
[----:B------:R-:W-:Y:S01]  /*42b0*/  STG.E.64 [R2.64], R4 ;  /* 0x0000000402007986 */ /* 0x000fe2000c101b0a */
[----:B------:R-:W-:Y:S05]  /*42c0*/  EXIT ;  /* 0x000000000000794d */ /* 0x000fea0003800000 */
        .weak           $__internal_4_$__cuda_sm20_div_s64
        .type           $__internal_4_$__cuda_sm20_div_s64,@function
        .size           $__internal_4_$__cuda_sm20_div_s64,(.L_x_5152 - $__internal_4_$__cuda_sm20_div_s64)
$__internal_4_$__cuda_sm20_div_s64:
        /* <DEDUP_REMOVED lines=29> */
[----:B------:R-:W-:-:S04]  /*44a0*/  IMAD.X R26, RZ, RZ, ~R26, P0 ;  /* 0x000000ffff1a7224 */ /* 0x000fc800000e0e1a */
[----:B------:R-:W-:-:S04]  /*44b0*/  IMAD.WIDE.U32 R34, P5, R35, R26, R34 ;  /* 0x0000001a23227225 */ /* 0x000fc800078a0022 */
[C---:B------:R-:W-:Y:S02]  /*44c0*/  IMAD R21, R27.reuse, R26, RZ ;  /* 0x0000001a1b157224 */ /* 0x040fe400078e02ff */
[----:B------:R-:W-:-:S04]  /*44d0*/  IMAD.HI.U32 R20, P4, R27, R20, R34 ;  /* 0x000000141b147227 */ /* 0x000fc80007880022 */
[----:B------:R-:W-:Y:S01]  /*44e0*/  IMAD.HI.U32 R19, R27, R26, RZ ;  /* 0x0000001a1b137227 */ /* 0x000fe200078e00ff */
[----:B------:R-:W-:Y:S02]  /*44f0*/  IADD3 R21, P3, R21, R20, RZ ;  /* 0x0000001415157210 */ /* 0x000fe40007f7e0ff */
[-C--:B------:R-:W-:Y:S01]  /*4500*/  IADD3 R20, P0, RZ, -R18.reuse, RZ ;  /* 0x80000012ff147210 */ /* 0x080fe20007f1e0ff */
[----:B------:R-:W-:Y:S02]  /*4510*/  IMAD.X R27, R19, 0x1, R27, P5 ;  /* 0x00000001131b7824 */ /* 0x000fe400028e061b */
[----:B------:R-:W-:Y:S01]  /*4520*/  IMAD.MOV.U32 R35, RZ, RZ, RZ ;  /* 0x000000ffff237224 */ /* 0x000fe200078e00ff */
[----:B------:R-:W-:Y:S01]  /*4530*/  SEL R20, R20, R18, !P2 ;  /* 0x0000001214147207 */ /* 0x000fe20005000000 */
[----:B------:R-:W-:-:S04]  /*4540*/  IMAD.X R26, RZ, RZ, ~R17, P0 ;  /* 0x000000ffff1a7224 */ /* 0x000fc800000e0e11 */
[----:B------:R-:W-:Y:S01]  /*4550*/  IMAD.HI.U32 R34, R21, R20, RZ ;  /* 0x0000001415227227 */ /* 0x000fe200078e00ff */
[----:B------:R-:W-:Y:S02]  /*4560*/  SEL R19, R26, R17, !P2 ;  /* 0x000000111a137207 */ /* 0x000fe40005000000 */
[----:B------:R-:W-:-:S03]  /*4570*/  IADD3.X R26, RZ, RZ, R27, P3, P4 ;  /* 0x000000ffff1a7210 */ /* 0x000fc60001fe841b */
[----:B------:R-:W-:-:S04]  /*4580*/  IMAD.WIDE.U32 R34, R21, R19, R34 ;  /* 0x0000001315227225 */ /* 0x000fc800078e0022 */
[C---:B------:R-:W-:Y:S02]  /*4590*/  IMAD R27, R26.reuse, R19, RZ ;  /* 0x000000131a1b7224 */ /* 0x040fe400078e02ff */
[----:B------:R-:W-:-:S04]  /*45a0*/  IMAD.HI.U32 R34, P0, R26, R20, R34 ;  /* 0x000000141a227227 */ /* 0x000fc80007800022 */
[----:B------:R-:W-:Y:S01]  /*45b0*/  IMAD.HI.U32 R26, R26, R19, RZ ;  /* 0x000000131a1a7227 */ /* 0x000fe200078e00ff */
[----:B------:R-:W-:-:S04]  /*45c0*/  IADD3 R27, P2, R27, R34, RZ ;  /* 0x000000221b1b7210 */ /* 0x000fc80007f5e0ff */
[----:B------:R-:W-:Y:S01]  /*45d0*/  IADD3.X R26, R26, RZ, RZ, P0, !PT ;  /* 0x000000ff1a1a7210 */ /* 0x000fe200007fe4ff */
[----:B------:R-:W-:-:S04]  /*45e0*/  IMAD.WIDE.U32 R34, R27, R38, RZ ;  /* 0x000000261b227225 */ /* 0x000fc800078e00ff */
[----:B------:R-:W-:Y:S01]  /*45f0*/  IMAD R21, R27, R39, R35 ;  /* 0x000000271b157224 */ /* 0x000fe200078e0223 */
[----:B------:R-:W-:Y:S01]  /*4600*/  IADD3 R20, P0, -R34, R20, RZ ;  /* 0x0000001422147210 */ /* 0x000fe20007f1e1ff */
[----:B------:R-:W-:-:S03]  /*4610*/  IMAD.X R26, RZ, RZ, R26, P2 ;  /* 0x000000ffff1a7224 */ /* 0x000fc600010e061a */
        /* <DEDUP_REMOVED lines=8> */
[----:B------:R-:W-:Y:S02]  /*46a0*/  SEL R34, R34, R27, P4 ;  /* 0x0000001b22227207 */ /* 0x000fe40002000000 */
[----:B------:R-:W-:Y:S01]  /*46b0*/  ISETP.GE.U32.AND P0, PT, R21, R38, PT ;  /* 0x000000261500720c */ /* 0x000fe20003f06070 */
[----:B------:R-:W-:Y:S01]  /*46c0*/  IMAD.X R21, RZ, RZ, R26, P2 ;  /* 0x000000ffff157224 */ /* 0x000fe200010e061a */
[----:B------:R-:W-:Y:S02]  /*46d0*/  SEL R19, R20, R19, P4 ;  /* 0x0000001314137207 */ /* 0x000fe40002000000 */
[----:B------:R-:W-:Y:S02]  /*46e0*/  IADD3 R27, P2, R34, 0x1, RZ ;  /* 0x00000001221b7810 */ /* 0x000fe40007f5e0ff */
[----:B------:R-:W-:Y:S01]  /*46f0*/  SEL R21, R21, R26, P4 ;  /* 0x0000001a15157207 */ /* 0x000fe20002000000 */
[----:B------:R-:W-:Y:S01]  /*4700*/  IMAD.MOV.U32 R26, RZ, RZ, R22 ;  /* 0x000000ffff1a7224 */ /* 0x000fe200078e0016 */
[----:B------:R-:W-:-:S02]  /*4710*/  ISETP.GE.U32.AND.EX P0, PT, R19, R39, PT, P0 ;  /* 0x000000271300720c */ /* 0x000fc40003f06100 */
[----:B------:R-:W-:Y:S02]  /*4720*/  IADD3.X R20, RZ, R21, RZ, P2, !PT ;  /* 0x00000015ff147210 */ /* 0x000fe400017fe4ff */
[----:B------:R-:W-:Y:S02]  /*4730*/  SEL R27, R27, R34, P0 ;  /* 0x000000221b1b7207 */ /* 0x000fe40000000000 */
[----:B------:R-:W-:Y:S02]  /*4740*/  LOP3.LUT R19, R23, R17, RZ, 0x3c, !PT ;  /* 0x0000001117137212 */ /* 0x000fe400078e3cff */
[----:B------:R-:W-:Y:S02]  /*4750*/  SEL R21, R20, R21, P0 ;  /* 0x0000001514157207 */ /* 0x000fe40000000000 */
[----:B------:R-:W-:Y:S02]  /*4760*/  IADD3 R20, P2, RZ, -R27, RZ ;  /* 0x8000001bff147210 */ /* 0x000fe40007f5e0ff */
[----:B------:R-:W-:-:S02]  /*4770*/  ISETP.GE.AND P3, PT, R19, RZ, PT ;  /* 0x000000ff1300720c */ /* 0x000fc40003f66270 */
[----:B------:R-:W-:Y:S01]  /*4780*/  ISETP.NE.U32.AND P0, PT, R24, RZ, PT ;  /* 0x000000ff1800720c */ /* 0x000fe20003f05070 */
[----:B------:R-:W-:Y:S01]  /*4790*/  IMAD.X R24, RZ, RZ, ~R21, P2 ;  /* 0x000000ffff187224 */ /* 0x000fe200010e0e15 */
[----:B------:R-:W-:Y:S01]  /*47a0*/  SEL R20, R20, R27, !P3 ;  /* 0x0000001b14147207 */ /* 0x000fe20005800000 */
[----:B------:R-:W-:Y:S01]  /*47b0*/  IMAD.MOV.U32 R27, RZ, RZ, 0x0 ;  /* 0x00000000ff1b7424 */ /* 0x000fe200078e00ff */
[----:B------:R-:W-:Y:S02]  /*47c0*/  ISETP.NE.AND.EX P0, PT, R23, RZ, PT, P0 ;  /* 0x000000ff1700720c */ /* 0x000fe40003f05300 */
[----:B------:R-:W-:Y:S02]  /*47d0*/  SEL R24, R24, R21, !P3 ;  /* 0x0000001518187207 */ /* 0x000fe40005800000 */
[----:B------:R-:W-:Y:S02]  /*47e0*/  SEL R20, R20, 0xffffffff, P0 ;  /* 0xffffffff14147807 */ /* 0x000fe40000000000 */
[----:B------:R-:W-:Y:S01]  /*47f0*/  SEL R21, R24, 0xffffffff, P0 ;  /* 0xffffffff18157807 */ /* 0x000fe20000000000 */
[----:B------:R-:W-:Y:S06]  /*4800*/  RET.REL.NODEC R26 `(_ZN5flash32flash_fwd_splitkv_combine_kernelI23Flash_fwd_kernel_traitsILi32ELi64ELi256ELi4ELb0ELb0EN7cutlass10bfloat16_tE19Flash_kernel_traitsILi32ELi64ELi256ELi4ES3_EELi16ELi3ELb0EEEvNS_16Flash_fwd_paramsE) ;  /* 0xffffb7f01a007950 */ /* 0x000fec0003c3ffff */
.L_x_231:
        /* <DEDUP_REMOVED lines=15> */
.L_x_5152:


//--------------------- .text._ZN5flash32flash_fwd_splitkv_combine_kernelI23Flash_fwd_kernel_traitsILi32ELi64ELi256ELi4ELb0ELb0EN7cutlass10bfloat16_tE19Flash_kernel_traitsILi32ELi64ELi256ELi4ES3_EELi16ELi2ELb0EEEvNS_16Flash_fwd_paramsE --------------------------
	.section	.text._ZN5flash32flash_fwd_splitkv_combine_kernelI23Flash_fwd_kernel_traitsILi32ELi64ELi256ELi4ELb0ELb0EN7cutlass10bfloat16_tE19Flash_kernel_traitsILi32ELi64ELi256ELi4ES3_EELi16ELi2ELb0EEEvNS_16Flash_fwd_paramsE,"ax",@progbits
	.sectioninfo	@"SHI_REGISTERS=54"
	.align	128
        .global         _ZN5flash32flash_fwd_splitkv_combine_kernelI23Flash_fwd_kernel_traitsILi32ELi64ELi256ELi4ELb0ELb0EN7cutlass10bfloat16_tE19Flash_kernel_traitsILi32ELi64ELi256ELi4ES3_EELi16ELi2ELb0EEEvNS_16Flash_fwd_paramsE
        .type           _ZN5flash32flash_fwd_splitkv_combine_kernelI23Flash_fwd_kernel_traitsILi32ELi64ELi256ELi4ELb0ELb0EN7cutlass10bfloat16_tE19Flash_kernel_traitsILi32ELi64ELi256ELi4ES3_EELi16ELi2ELb0EEEvNS_16Flash_fwd_paramsE,@function
        .size           _ZN5flash32flash_fwd_splitkv_combine_kernelI23Flash_fwd_kernel_traitsILi32ELi64ELi256ELi4ELb0ELb0EN7cutlass10bfloat16_tE19Flash_kernel_traitsILi32ELi64ELi256ELi4ES3_EELi16ELi2ELb0EEEvNS_16Flash_fwd_paramsE,(.L_x_5153 - _ZN5flash32flash_fwd_splitkv_combine_kernelI23Flash_fwd_kernel_traitsILi32ELi64ELi256ELi4ELb0ELb0EN7cutlass10bfloat16_tE19Flash_kernel_traitsILi32ELi64ELi256ELi4ES3_EELi16ELi2ELb0EEEvNS_16Flash_fwd_paramsE)
        .other          _ZN5flash32flash_fwd_splitkv_combine_kernelI23Flash_fwd_kernel_traitsILi32ELi64ELi256ELi4ELb0ELb0EN7cutlass10bfloat16_tE19Flash_kernel_traitsILi32ELi64ELi256ELi4ES3_EELi16ELi2ELb0EEEvNS_16Flash_fwd_paramsE,@"STO_CUDA_ENTRY STV_DEFAULT"
_ZN5flash32flash_fwd_splitkv_combine_kernelI23Flash_fwd_kernel_traitsILi32ELi64ELi256ELi4ELb0ELb0EN7cutlass10bfloat16_tE19Flash_kernel_traitsILi32ELi64ELi256ELi4ES3_EELi16ELi2ELb0EEEvNS_16Flash_fwd_paramsE:
.text._ZN5flash32flash_fwd_splitkv_combine_kernelI23Flash_fwd_kernel_traitsILi32ELi64ELi256ELi4ELb0ELb0EN7cutlass10bfloat16_tE19Flash_kernel_traitsILi32ELi64ELi256ELi4ES3_EELi16ELi2ELb0EEEvNS_16Flash_fwd_paramsE:
        /* <DEDUP_REMOVED lines=23> */
[----:B------:R-:W-:Y:S05]  /*0170*/  CALL.REL.NOINC `($__internal_5_$__cuda_sm20_div_s64) ;  /* 0x0000412000007944 */ /* 0x000fea0003c00000 */
[----:B------:R-:W-:Y:S02]  /*0180*/  MOV R20, R0 ;  /* 0x0000000000147202 */ /* 0x000fe40000000f00 */
[----:B------:R-:W-:Y:S01]  /*0190*/  MOV R21, R23 ;  /* 0x0000001700157202 */ /* 0x000fe20000000f00 */
[----:B------:R-:W-:Y:S05]  /*01a0*/  BRA `(.L_x_233) ;  /* 0x0000013000007947 */ /* 0x000fea0003800000 */
.L_x_232:
        /* <DEDUP_REMOVED lines=19> */
.L_x_233:
        /* <DEDUP_REMOVED lines=8> */
[----:B------:R-:W-:Y:S02]  /*0360*/  MOV R26, R20 ;  /* 0x00000014001a7202 */ /* 0x000fe40000000f00 */
[----:B------:R-:W-:Y:S02]  /*0370*/  MOV R22, 0x390 ;  /* 0x0000039000167802 */ /* 0x000fe40000000f00 */
[----:B------:R-:W-:Y:S05]  /*0380*/  CALL.REL.NOINC `($__internal_5_$__cuda_sm20_div_s64) ;  /* 0x00003f1000007944 */ /* 0x000fea0003c00000 */
[----:B------:R-:W-:Y:S02]  /*0390*/  MOV R30, R0 ;  /* 0x00000000001e7202 */ /* 0x000fe40000000f00 */
[----:B------:R-:W-:Y:S01]  /*03a0*/  MOV R31, R23 ;  /* 0x00000017001f7202 */ /* 0x000fe20000000f00 */
[----:B------:R-:W-:Y:S05]  /*03b0*/  BRA `(.L_x_236) ;  /* 0x0000013000007947 */ /* 0x000fea0003800000 */
.L_x_235:
        /* <DEDUP_REMOVED lines=19> */
.L_x_236:
[----:B------:R-:W-:Y:S05]  /*04f0*/  BSYNC B0 ;  /* 0x0000000000007941 */ /* 0x000fea0003800000 */
.L_x_234:
        /* <DEDUP_REMOVED lines=42> */
[----:B------:R-:W-:Y:S01]  /*07a0*/  MOV R22, R0 ;  /* 0x0000000000167202 */ /* 0x000fe20000000f00 */
[----:B------:R-:W-:Y:S05]  /*07b0*/  BRA `(.L_x_239) ;  /* 0x0000013000007947 */ /* 0x000fea0003800000 */
.L_x_238:
        /* <DEDUP_REMOVED lines=19> */
.L_x_239:
[----:B------:R-:W-:Y:S05]  /*08f0*/  BSYNC B0 ;  /* 0x0000000000007941 */ /* 0x000fea0003800000 */
.L_x_237:
        /* <DEDUP_REMOVED lines=76> */
.L_x_241:
        /* <DEDUP_REMOVED lines=19> */
.L_x_242:
[----:B------:R-:W-:Y:S05]  /*0ef0*/  BSYNC B0 ;  /* 0x0000000000007941 */ /* 0x000fea0003800000 */
.L_x_240:
        /* <DEDUP_REMOVED lines=44> */
.L_x_244:
        /* <DEDUP_REMOVED lines=19> */
.L_x_245:
[----:B------:R-:W-:Y:S05]  /*12f0*/  BSYNC B0 ;  /* 0x0000000000007941 */ /* 0x000fea0003800000 */
.L_x_243:
[----:B------:R-:W-:Y:S01]  /*1300*/  IABS R6, c[0x0][0x214] ;  /* 0x0000850000067a13 */ /* 0x000fe20000000000 */
[----:B------:R-:W-:Y:S01]  /*1310*/  IMAD.MOV.U32 R30, RZ, RZ, RZ ;  /* 0x000000ffff1e7224 */ /* 0x000fe200078e00ff */
[----:B------:R-:W-:Y:S01]  /*1320*/  ISETP.GT.AND P3, PT, R7, RZ, PT ;  /* 0x000000ff0700720c */ /* 0x000fe20003f64270 */
[----:B------:R-:W-:Y:S01]  /*1330*/  ULDC.U8 UR4, c[0x0][0x329] ;  /* 0x0000ca4000047ab9 */ /* 0x000fe20000000000 */
[----:B------:R-:W0:Y:S01]  /*1340*/  I2F.RP R13, R6 ;  /* 0x00000006000d7306 */ /* 0x000e220000209400 */
[----:B------:R-:W-:Y:S01]  /*1350*/  ULDC.64 UR8, c[0x0][0x118] ;  /* 0x0000460000087ab9 */ /* 0x000fe20000000a00 */
[----:B------:R-:W-:Y:S06]  /*1360*/  BSSY B0, `(.L_x_246) ;  /* 0x000007d000007945 */ /* 0x000fec0003800000 */
        /* <DEDUP_REMOVED lines=9> */
[----:B------:R-:W-:-:S03]  /*1400*/  ISETP.GE.AND P1, PT, R8, RZ, PT ;  /* 0x000000ff0800720c */ /* 0x000fc60003f26270 */
[----:B------:R-:W-:-:S04]  /*1410*/  IMAD.HI.U32 R2, R2, R0, RZ ;  /* 0x0000000002027227 */ /* 0x000fc800078e00ff */
[----:B------:R-:W-:-:S04]  /*1420*/  IMAD.MOV R13, RZ, RZ, -R2 ;  /* 0x000000ffff0d7224 */ /* 0x000fc800078e0a02 */
[----:B------:R-:W-:Y:S01]  /*1430*/  IMAD R13, R6, R13, R0 ;  /* 0x0000000d060d7224 */ /* 0x000fe200078e0200 */
[----:B------:R-:W-:-:S04]  /*1440*/  SHF.R.S32.HI R0, RZ, 0x1f, R7 ;  /* 0x0000001fff007819 */ /* 0x000fc80000011407 */
[----:B------:R-:W-:-:S13]  /*1450*/  ISETP.GT.U32.AND P0, PT, R6, R13, PT ;  /* 0x0000000d0600720c */ /* 0x000fda0003f04070 */
[----:B------:R-:W-:Y:S01]  /*1460*/  @!P0 IMAD.IADD R13, R13, 0x1, -R6 ;  /* 0x000000010d0d8824 */ /* 0x000fe200078e0a06 */
[----:B------:R-:W-:Y:S02]  /*1470*/  @!P0 IADD3 R2, R2, 0x1, RZ ;  /* 0x0000000102028810 */ /* 0x000fe40007ffe0ff */
[----:B------:R-:W-:Y:S02]  /*1480*/  ISETP.NE.AND P0, PT, RZ, c[0x0][0x214], PT ;  /* 0x00008500ff007a0c */ /* 0x000fe40003f05270 */
[----:B------:R-:W-:Y:S02]  /*1490*/  ISETP.GE.U32.AND P2, PT, R13, R6, PT ;  /* 0x000000060d00720c */ /* 0x000fe40003f46070 */
[----:B------:R-:W-:Y:S01]  /*14a0*/  LEA.HI.SX32 R13, R7, 0x1, 0x1 ;  /* 0x00000001070d7811 */ /* 0x000fe200078f0aff */
[----:B------:R-:W-:-:S10]  /*14b0*/  @!P3 IMAD.MOV R13, RZ, RZ, R0 ;  /* 0x000000ffff0db224 */ /* 0x000fd400078e0200 */
[----:B------:R-:W-:-:S05]  /*14c0*/  @P2 IADD3 R2, R2, 0x1, RZ ;  /* 0x0000000102022810 */ /* 0x000fca0007ffe0ff */
[----:B------:R-:W-:Y:S01]  /*14d0*/  @!P1 IMAD.MOV R2, RZ, RZ, -R2 ;  /* 0x000000ffff029224 */ /* 0x000fe200078e0a02 */
[----:B------:R-:W-:-:S05]  /*14e0*/  @!P0 LOP3.LUT R2, RZ, c[0x0][0x214], RZ, 0x33, !PT ;  /* 0x00008500ff028a12 */ /* 0x000fca00078e33ff */
[----:B------:R-:W-:Y:S01]  /*14f0*/  IMAD R8, R13, R2, RZ ;  /* 0x000000020d087224 */ /* 0x000fe200078e02ff */
[----:B------:R-:W-:-:S04]  /*1500*/  IABS R2, c[0x0][0x1c0] ;  /* 0x0000700000027a13 */ /* 0x000fc80000000000 */
[----:B------:R-:W0:Y:S01]  /*1510*/  I2F.U32.RP R13, R2 ;  /* 0x00000002000d7306 */ /* 0x000e220000209000 */
[----:B------:R-:W-:-:S05]  /*1520*/  IABS R6, R8 ;  /* 0x0000000800067213 */ /* 0x000fca0000000000 */
[----:B------:R-:W-:Y:S02]  /*1530*/  IMAD.IADD R21, R11, 0x1, R6 ;  /* 0x000000010b157824 */ /* 0x000fe400078e0206 */
[----:B------:R-:W1:Y:S08]  /*1540*/  I2F.RP R14, R6 ;  /* 0x00000006000e7306 */ /* 0x000e700000209400 */
[----:B0-----:R-:W0:Y:S08]  /*1550*/  MUFU.RCP R22, R13 ;  /* 0x0000000d00167308 */ /* 0x001e300000001000 */
[----:B-1----:R-:W1:Y:S01]  /*1560*/  MUFU.RCP R0, R14 ;  /* 0x0000000e00007308 */ /* 0x002e620000001000 */
[----:B0-----:R-:W-:-:S07]  /*1570*/  IADD3 R22, R22, 0xffffffe, RZ ;  /* 0x0ffffffe16167810 */ /* 0x001fce0007ffe0ff */
[----:B------:R-:W0:Y:S01]  /*1580*/  F2I.FTZ.U32.TRUNC.NTZ R23, R22 ;  /* 0x0000001600177305 */ /* 0x000e22000021f000 */
[----:B-1----:R-:W-:Y:S02]  /*1590*/  IADD3 R0, R0, 0xffffffe, RZ ;  /* 0x0ffffffe00007810 */ /* 0x002fe40007ffe0ff */
[----:B------:R-:W-:-:S05]  /*15a0*/  IABS R14, R21 ;  /* 0x00000015000e7213 */ /* 0x000fca0000000000 */
[----:B------:R-:W1:Y:S01]  /*15b0*/  F2I.FTZ.U32.TRUNC.NTZ R31, R0 ;  /* 0x00000000001f7305 */ /* 0x000e62000021f000 */
[----:B0-----:R-:W-:Y:S02]  /*15c0*/  IMAD.MOV R29, RZ, RZ, -R23 ;  /* 0x000000ffff1d7224 */ /* 0x001fe400078e0a17 */
[----:B------:R-:W-:Y:S02]  /*15d0*/  IMAD.MOV.U32 R22, RZ, RZ, RZ ;  /* 0x000000ffff167224 */ /* 0x000fe400078e00ff */
[----:B------:R-:W-:Y:S02]  /*15e0*/  IMAD R29, R29, R2, RZ ;  /* 0x000000021d1d7224 */ /* 0x000fe400078e02ff */
[----:B-1----:R-:W-:Y:S01]  /*15f0*/  IMAD.MOV R27, RZ, RZ, -R31 ;  /* 0x000000ffff1b7224 */ /* 0x002fe200078e0a1f */
[----:B------:R-:W-:Y:S01]  /*1600*/  IABS R0, c[0x0][0x1c0] ;  /* 0x0000700000007a13 */ /* 0x000fe20000000000 */
[----:B------:R-:W-:Y:S01]  /*1610*/  IMAD.HI.U32 R29, R23, R29, R22 ;  /* 0x0000001d171d7227 */ /* 0x000fe200078e0016 */
[----:B------:R-:W-:-:S02]  /*1620*/  IABS R22, R10 ;  /* 0x0000000a00167213 */ /* 0x000fc40000000000 */
[----:B------:R-:W-:Y:S01]  /*1630*/  LOP3.LUT R10, R10, c[0x0][0x1c0], RZ, 0x3c, !PT ;  /* 0x000070000a0a7a12 */ /* 0x000fe200078e3cff */
[----:B------:R-:W-:Y:S02]  /*1640*/  IMAD R27, R27, R6, RZ ;  /* 0x000000061b1b7224 */ /* 0x000fe400078e02ff */
[----:B------:R-:W-:Y:S02]  /*1650*/  IMAD.MOV R0, RZ, RZ, -R0 ;  /* 0x000000ffff007224 */ /* 0x000fe400078e0a00 */
[----:B------:R-:W-:-:S04]  /*1660*/  IMAD.HI.U32 R11, R29, R22, RZ ;  /* 0x000000161d0b7227 */ /* 0x000fc800078e00ff */
[----:B------:R-:W-:Y:S01]  /*1670*/  IMAD.HI.U32 R27, R31, R27, R30 ;  /* 0x0000001b1f1b7227 */ /* 0x000fe200078e001e */
[----:B------:R-:W-:-:S03]  /*1680*/  IABS R31, R8 ;  /* 0x00000008001f7213 */ /* 0x000fc60000000000 */
[----:B------:R-:W-:Y:S02]  /*1690*/  IMAD R23, R11, R0, R22 ;  /* 0x000000000b177224 */ /* 0x000fe400078e0216 */
[----:B------:R-:W-:Y:S02]  /*16a0*/  IMAD.MOV R31, RZ, RZ, -R31 ;  /* 0x000000ffff1f7224 */ /* 0x000fe400078e0a1f */
[----:B------:R-:W-:Y:S01]  /*16b0*/  IMAD.HI.U32 R27, R27, R14, RZ ;  /* 0x0000000e1b1b7227 */ /* 0x000fe200078e00ff */
[----:B------:R-:W-:-:S03]  /*16c0*/  ISETP.GT.U32.AND P3, PT, R2, R23, PT ;  /* 0x000000170200720c */ /* 0x000fc60003f64070 */
[----:B------:R-:W-:Y:S02]  /*16d0*/  IMAD R31, R27, R31, R14 ;  /* 0x0000001f1b1f7224 */ /* 0x000fe400078e020e */
[----:B------:R-:W-:-:S03]  /*16e0*/  IMAD.HI.U32 R29, R29, R14, RZ ;  /* 0x0000000e1d1d7227 */ /* 0x000fc600078e00ff */
[----:B------:R-:W-:Y:S01]  /*16f0*/  ISETP.GT.U32.AND P0, PT, R6, R31, PT ;  /* 0x0000001f0600720c */ /* 0x000fe20003f04070 */
[----:B------:R-:W-:Y:S01]  /*1700*/  IMAD R13, R29, R0, R14 ;  /* 0x000000001d0d7224 */ /* 0x000fe200078e020e */
[C---:B------:R-:W-:Y:S02]  /*1710*/  LOP3.LUT R0, R21.reuse, R6, RZ, 0x3c, !PT ;  /* 0x0000000615007212 */ /* 0x040fe400078e3cff */
[----:B------:R-:W-:Y:S01]  /*1720*/  LOP3.LUT R21, R21, c[0x0][0x1c0], RZ, 0x3c, !PT ;  /* 0x0000700015157a12 */ /* 0x000fe200078e3cff */
[----:B------:R-:W-:Y:S01]  /*1730*/  @!P3 IMAD.IADD R23, R23, 0x1, -R2 ;  /* 0x000000011717b824 */ /* 0x000fe200078e0a02 */
[----:B------:R-:W-:Y:S02]  /*1740*/  ISETP.GT.U32.AND P1, PT, R2, R13, PT ;  /* 0x0000000d0200720c */ /* 0x000fe40003f24070 */
[----:B------:R-:W-:Y:S02]  /*1750*/  ISETP.GE.AND P4, PT, R0, RZ, PT ;  /* 0x000000ff0000720c */ /* 0x000fe40003f86270 */
[----:B------:R-:W-:Y:S01]  /*1760*/  ISETP.GE.U32.AND P6, PT, R23, R2, PT ;  /* 0x000000021700720c */ /* 0x000fe20003fc6070 */
[----:B------:R-:W0:Y:S01]  /*1770*/  S2R R0, SR_TID.X ;  /* 0x0000000000007919 */ /* 0x000e220000002100 */
[----:B------:R-:W-:Y:S01]  /*1780*/  @!P3 IADD3 R11, R11, 0x1, RZ ;  /* 0x000000010b0bb810 */ /* 0x000fe20007ffe0ff */
[----:B------:R-:W-:Y:S01]  /*1790*/  @!P0 IMAD.IADD R31, R31, 0x1, -R6 ;  /* 0x000000011f1f8824 */ /* 0x000fe200078e0a06 */
[----:B------:R-:W-:Y:S01]  /*17a0*/  ISETP.GT.AND P3, PT, R4, RZ, PT ;  /* 0x000000ff0400720c */ /* 0x000fe20003f64270 */
[----:B------:R-:W-:Y:S01]  /*17b0*/  IMAD.MOV.U32 R23, RZ, RZ, c[0x0][0x214] ;  /* 0x00008500ff177624 */ /* 0x000fe200078e00ff */
[----:B------:R-:W-:-:S02]  /*17c0*/  @!P0 IADD3 R27, R27, 0x1, RZ ;  /* 0x000000011b1b8810 */ /* 0x000fc40007ffe0ff */
[----:B------:R-:W-:Y:S01]  /*17d0*/  ISETP.GE.U32.AND P2, PT, R31, R6, PT ;  /* 0x000000061f00720c */ /* 0x000fe20003f46070 */
[----:B------:R-:W-:Y:S01]  /*17e0*/  @!P1 IMAD.IADD R13, R13, 0x1, -R2 ;  /* 0x000000010d0d9824 */ /* 0x000fe200078e0a02 */
[----:B------:R-:W-:Y:S02]  /*17f0*/  ISETP.GE.AND P0, PT, R10, RZ, PT ;  /* 0x000000ff0a00720c */ /* 0x000fe40003f06270 */
[----:B------:R-:W-:Y:S02]  /*1800*/  SHF.R.S32.HI R10, RZ, 0x1f, R4 ;  /* 0x0000001fff0a7819 */ /* 0x000fe40000011404 */
[----:B------:R-:W-:Y:S02]  /*1810*/  @P6 IADD3 R11, R11, 0x1, RZ ;  /* 0x000000010b0b6810 */ /* 0x000fe40007ffe0ff */
[----:B------:R-:W-:Y:S02]  /*1820*/  ISETP.NE.AND P6, PT, R8, RZ, PT ;  /* 0x000000ff0800720c */ /* 0x000fe40003fc5270 */
[----:B------:R-:W-:-:S02]  /*1830*/  ISETP.GE.U32.AND P5, PT, R13, R2, PT ;  /* 0x000000020d00720c */ /* 0x000fc40003fa6070 */
[----:B------:R-:W-:Y:S02]  /*1840*/  @!P1 IADD3 R29, R29, 0x1, RZ ;  /* 0x000000011d1d9810 */ /* 0x000fe40007ffe0ff */
[----:B------:R-:W-:Y:S01]  /*1850*/  @P2 IADD3 R27, R27, 0x1, RZ ;  /* 0x000000011b1b2810 */ /* 0x000fe20007ffe0ff */
[----:B------:R-:W-:Y:S01]  /*1860*/  @!P0 IMAD.MOV R11, RZ, RZ, -R11 ;  /* 0x000000ffff0b8224 */ /* 0x000fe200078e0a0b */
[----:B------:R-:W-:Y:S02]  /*1870*/  ISETP.GE.AND P2, PT, R21, RZ, PT ;  /* 0x000000ff1500720c */ /* 0x000fe40003f46270 */
[----:B0-----:R-:W-:Y:S01]  /*1880*/  SHF.R.S32.HI R21, RZ, 0x1f, R0 ;  /* 0x0000001fff157819 */ /* 0x001fe20000011400 */
[----:B------:R-:W-:Y:S01]  /*1890*/  @!P4 IMAD.MOV R27, RZ, RZ, -R27 ;  /* 0x000000ffff1bc224 */ /* 0x000fe200078e0a1b */
[----:B------:R-:W-:Y:S01]  /*18a0*/  LEA.HI.SX32 R14, R4, 0x1, 0x1 ;  /* 0x00000001040e7811 */ /* 0x000fe200078f0aff */
[----:B------:R-:W-:Y:S01]  /*18b0*/  @!P3 IMAD.MOV R14, RZ, RZ, R10 ;  /* 0x000000ffff0eb224 */ /* 0x000fe200078e020a */
[----:B------:R-:W-:-:S02]  /*18c0*/  @!P6 LOP3.LUT R27, RZ, R6, RZ, 0x33, !PT ;  /* 0x00000006ff1be212 */ /* 0x000fc400078e33ff */
[----:B------:R-:W-:Y:S02]  /*18d0*/  LEA.HI R10, R21, R0, RZ, 0x4 ;  /* 0x00000000150a7211 */ /* 0x000fe400078f20ff */
[----:B------:R-:W-:Y:S02]  /*18e0*/  @P5 IADD3 R29, R29, 0x1, RZ ;  /* 0x000000011d1d5810 */ /* 0x000fe40007ffe0ff */
[----:B------:R-:W-:Y:S02]  /*18f0*/  ISETP.LT.U32.AND P0, PT, R24, R27, PT ;  /* 0x0000001b1800720c */ /* 0x000fe40003f01070 */
[----:B------:R-:W-:Y:S01]  /*1900*/  SHF.R.S32.HI R13, RZ, 0x1f, R27 ;  /* 0x0000001fff0d7819 */ /* 0x000fe2000001141b */
[----:B------:R-:W-:Y:S01]  /*1910*/  @!P2 IMAD.MOV R29, RZ, RZ, -R29 ;  /* 0x000000ffff1da224 */ /* 0x000fe200078e0a1d */
[----:B------:R-:W-:Y:S02]  /*1920*/  SHF.R.S32.HI R6, RZ, 0x4, R10 ;  /* 0x00000004ff067819 */ /* 0x000fe4000001140a */
[----:B------:R-:W-:-:S02]  /*1930*/  ISETP.LT.AND.EX P2, PT, R25, R13, PT, P0 ;  /* 0x0000000d1900720c */ /* 0x000fc40003f41300 */
[----:B------:R-:W-:Y:S02]  /*1940*/  ISETP.GE.AND P0, PT, R6, c[0x0][0x314], PT ;  /* 0x0000c50006007a0c */ /* 0x000fe40003f06270 */
[----:B------:R-:W-:Y:S02]  /*1950*/  ISETP.NE.AND P4, PT, RZ, c[0x0][0x1c0], PT ;  /* 0x00007000ff007a0c */ /* 0x000fe40003f85270 */
[----:B------:R-:W-:Y:S02]  /*1960*/  LOP3.LUT R2, RZ, c[0x0][0x1c0], RZ, 0x33, !PT ;  /* 0x00007000ff027a12 */ /* 0x000fe400078e33ff */
[----:B------:R-:W-:Y:S02]  /*1970*/  ISETP.NE.AND P1, PT, RZ, UR4, PT ;  /* 0x00000004ff007c0c */ /* 0x000fe4000bf25270 */
[----:B------:R-:W-:Y:S02]  /*1980*/  SEL R22, R2, R11, !P4 ;  /* 0x0000000b02167207 */ /* 0x000fe40006000000 */
[----:B------:R-:W-:-:S02]  /*1990*/  SEL R23, R23, 0x1, !P1 ;  /* 0x0000000117177807 */ /* 0x000fc40004800000 */
[----:B------:R-:W-:Y:S02]  /*19a0*/  SEL R2, R2, R29, !P4 ;  /* 0x0000001d02027207 */ /* 0x000fe40006000000 */
[----:B------:R-:W-:Y:S01]  /*19b0*/  LOP3.LUT R29, R10, 0xfffffff0, RZ, 0xc0, !PT ;  /* 0xfffffff00a1d7812 */ /* 0x000fe200078ec0ff */
[----:B------:R-:W-:Y:S01]  /*19c0*/  IMAD R11, R22, R23, RZ ;  /* 0x00000017160b7224 */ /* 0x000fe200078e02ff */
[----:B------:R-:W-:Y:S01]  /*19d0*/  SEL R13, R25, R13, P2 ;  /* 0x0000000d190d7207 */ /* 0x000fe20001000000 */
[----:B------:R-:W-:Y:S02]  /*19e0*/  IMAD.MOV.U32 R10, RZ, RZ, -0x800000 ;  /* 0xff800000ff0a7424 */ /* 0x000fe400078e00ff */
[----:B------:R-:W-:Y:S01]  /*19f0*/  IMAD R11, R14, R11, RZ ;  /* 0x0000000b0e0b7224 */ /* 0x000fe200078e02ff */
[----:B------:R-:W-:Y:S01]  /*1a00*/  SEL R14, R24, R27, P2 ;  /* 0x0000001b180e7207 */ /* 0x000fe20001000000 */
[----:B------:R-:W-:Y:S01]  /*1a10*/  IMAD.IADD R29, R0, 0x1, -R29 ;  /* 0x00000001001d7824 */ /* 0x000fe200078e0a1d */
        /* <DEDUP_REMOVED lines=17> */
.L_x_247:
[----:B------:R-:W-:Y:S05]  /*1b30*/  BSYNC B0 ;  /* 0x0000000000007941 */ /* 0x000fea0003800000 */
.L_x_246:
[C---:B------:R-:W-:Y:S01]  /*1b40*/  ISETP.GT.AND P5, PT, R0.reuse, 0x3f, PT ;  /* 0x0000003f0000780c */ /* 0x040fe20003fa4270 */
[----:B------:R-:W-:Y:S01]  /*1b50*/  IMAD.MOV.U32 R30, RZ, RZ, -0x800000 ;  /* 0xff800000ff1e7424 */ /* 0x000fe200078e00ff */
[----:B------:R-:W-:Y:S01]  /*1b60*/  LOP3.LUT P2, RZ, R0, 0x3, RZ, 0xc0, !PT ;  /* 0x0000000300ff7812 */ /* 0x000fe2000784c0ff */
[----:B------:R-:W-:Y:S01]  /*1b70*/  IMAD R23, R2, R23, RZ ;  /* 0x0000001702177224 */ /* 0x000fe200078e02ff */
[----:B------:R-:W-:Y:S01]  /*1b80*/  ISETP.GT.AND P3, PT, R8, RZ, PT ;  /* 0x000000ff0800720c */ /* 0x000fe20003f64270 */
[----:B------:R-:W-:Y:S01]  /*1b90*/  BSSY B1, `(.L_x_248) ;  /* 0x00001e7000017945 */ /* 0x000fe20003800000 */
[----:B------:R-:W-:-:S07]  /*1ba0*/  ISETP.GT.OR P2, PT, R0, 0x3f, P2 ;  /* 0x0000003f0000780c */ /* 0x000fce0001744670 */
[----:B------:R-:W-:Y:S01]  /*1bb0*/  @!P5 IMAD R29, R6, 0x11, R29 ;  /* 0x00000011061dd824 */ /* 0x000fe200078e021d */
[----:B0-----:R-:W-:-:S04]  /*1bc0*/  @!P5 LEA.HI R25, R21, R0, RZ, 0x2 ;  /* 0x000000001519d211 */ /* 0x001fc800078f10ff */
[----:B-----5:R0:W-:Y:S01]  /*1bd0*/  @!P5 STS [R29.X4], R10 ;  /* 0x0000000a1d00d388 */ /* 0x0201e20000004800 */
[----:B------:R-:W-:-:S05]  /*1be0*/  @!P5 LOP3.LUT R25, R25, 0xfffffffc, RZ, 0xc0, !PT ;  /* 0xfffffffc1919d812 */ /* 0x000fca00078ec0ff */
[----:B------:R-:W-:-:S04]  /*1bf0*/  @!P5 IMAD.IADD R22, R0, 0x1, -R25 ;  /* 0x000000010016d824 */ /* 0x000fc800078e0a19 */
[----:B------:R-:W-:Y:S01]  /*1c00*/  @!P5 IMAD R22, R22, 0x44, R25 ;  /* 0x000000441616d824 */ /* 0x000fe200078e0219 */
[----:B------:R-:W-:Y:S01]  /*1c10*/  BAR.SYNC.DEFER_BLOCKING 0x0 ;  /* 0x0000000000007b1d */ /* 0x000fe20000010000 */
[----:B0-----:R-:W-:-:S05]  /*1c20*/  LEA.HI.SX32 R10, R8, 0x1, 0x1 ;  /* 0x00000001080a7811 */ /* 0x001fca00078f0aff */
[----:B------:R0:W1:Y:S02]  /*1c30*/  @!P5 LDS R30, [R22] ;  /* 0x00000000161ed984 */ /* 0x0000640000000800 */
[----:B0-----:R-:W-:-:S05]  /*1c40*/  SHF.R.S32.HI R22, RZ, 0x1f, R8 ;  /* 0x0000001fff167819 */ /* 0x001fca0000011408 */
[----:B------:R-:W-:-:S04]  /*1c50*/  @!P3 IMAD.MOV R10, RZ, RZ, R22 ;  /* 0x000000ffff0ab224 */ /* 0x000fc800078e0216 */
[----:B------:R-:W-:Y:S01]  /*1c60*/  IMAD R10, R23, R10, RZ ;  /* 0x0000000a170a7224 */ /* 0x000fe200078e02ff */
[----:B-1----:R-:W0:Y:S02]  /*1c70*/  SHFL.BFLY PT, R31, R30, 0x2, 0x1f ;  /* 0x0c401f001e1f7f89 */ /* 0x002e2400000e0000 */
[----:B0-----:R-:W-:-:S05]  /*1c80*/  FMNMX.FTZ R31, R31, R30, !PT ;  /* 0x0000001e1f1f7209 */ /* 0x001fca0007810000 */
        /* <DEDUP_REMOVED lines=10> */
[----:B0-----:R-:W-:Y:S02]  /*1d30*/  FADD.FTZ R6, R27, R6 ;  /* 0x000000061b067221 */ /* 0x001fe40000010000 */
[----:B------:R-:W-:-:S03]  /*1d40*/  IMAD.MOV.U32 R27, RZ, RZ, 0x7f800000 ;  /* 0x7f800000ff1b7424 */ /* 0x000fc600078e00ff */
[----:B------:R-:W-:-:S13]  /*1d50*/  FSETP.NE.FTZ.AND P0, PT, R6, RZ, PT ;  /* 0x000000ff0600720b */ /* 0x000fda0003f15000 */
        /* <DEDUP_REMOVED lines=41> */
[----:B------:R-:W-:Y:S05]  /*1ff0*/  CALL.REL.NOINC `($__internal_5_$__cuda_sm20_div_s64) ;  /* 0x000022a000007944 */ /* 0x000fea0003c00000 */
[-C--:B------:R-:W-:Y:S02]  /*2000*/  IADD3 R25, P0, RZ, -R0.reuse, RZ ;  /* 0x80000000ff197210 */ /* 0x080fe40007f1e0ff */
[----:B------:R-:W-:Y:S02]  /*2010*/  MOV R42, R0 ;  /* 0x00000000002a7202 */ /* 0x000fe40000000f00 */
[----:B------:R-:W-:Y:S01]  /*2020*/  IADD3.X R21, RZ, ~R23, RZ, P0, !PT ;  /* 0x80000017ff157210 */ /* 0x000fe200007fe4ff */
[----:B------:R-:W-:Y:S01]  /*2030*/  IMAD.WIDE.U32 R32, R36, R25, R32 ;  /* 0x0000001924207225 */ /* 0x000fe200078e0020 */
[----:B------:R-:W-:-:S03]  /*2040*/  MOV R43, R23 ;  /* 0x00000017002b7202 */ /* 0x000fc60000000f00 */
[----:B------:R-:W-:Y:S01]  /*2050*/  IMAD R21, R21, R36, RZ ;  /* 0x0000002415157224 */ /* 0x000fe200078e02ff */
[----:B------:R-:W-:-:S03]  /*2060*/  MOV R26, R32 ;  /* 0x00000020001a7202 */ /* 0x000fc60000000f00 */
[----:B------:R-:W-:-:S05]  /*2070*/  IMAD R21, R6, R25, R21 ;  /* 0x0000001906157224 */ /* 0x000fca00078e0215 */
[----:B------:R-:W-:Y:S01]  /*2080*/  IADD3 R21, R33, R21, RZ ;  /* 0x0000001521157210 */ /* 0x000fe20007ffe0ff */
[----:B------:R-:W-:Y:S05]  /*2090*/  BRA `(.L_x_253) ;  /* 0x0000016000007947 */ /* 0x000fea0003800000 */
.L_x_252:
        /* <DEDUP_REMOVED lines=22> */
.L_x_253:
[----:B------:R-:W-:Y:S05]  /*2200*/  BSYNC B0 ;  /* 0x0000000000007941 */ /* 0x000fea0003800000 */
.L_x_251:
[----:B------:R-:W-:Y:S01]  /*2210*/  LOP3.LUT R0, R21, R5, RZ, 0xfc, !PT ;  /* 0x0000000515007212 */ /* 0x000fe200078efcff */
[----:B------:R-:W-:Y:S03]  /*2220*/  BSSY B0, `(.L_x_254) ;  /* 0x0000028000007945 */ /* 0x000fe60003800000 */
[----:B------:R-:W-:-:S13]  /*2230*/  ISETP.NE.U32.AND P0, PT, R0, RZ, PT ;  /* 0x000000ff0000720c */ /* 0x000fda0003f05070 */
[----:B------:R-:W-:Y:S05]  /*2240*/  @!P0 BRA `(.L_x_255) ;  /* 0x000000f000008947 */ /* 0x000fea0003800000 */
[----:B------:R-:W-:Y:S01]  /*2250*/  IMAD.MOV.U32 R24, RZ, RZ, R3 ;  /* 0x000000ffff187224 */ /* 0x000fe200078e0003 */
[----:B------:R-:W-:Y:S02]  /*2260*/  MOV R6, R5 ;  /* 0x0000000500067202 */ /* 0x000fe40000000f00 */
[----:B------:R-:W-:Y:S02]  /*2270*/  MOV R22, 0x2290 ;  /* 0x0000229000167802 */ /* 0x000fe40000000f00 */
[----:B------:R-:W-:Y:S05]  /*2280*/  CALL.REL.NOINC `($__internal_5_$__cuda_sm20_div_s64) ;  /* 0x0000201000007944 */ /* 0x000fea0003c00000 */
        /* <DEDUP_REMOVED lines=11> */
.L_x_255:
        /* <DEDUP_REMOVED lines=22> */
.L_x_256:
[----:B------:R-:W-:Y:S05]  /*24a0*/  BSYNC B0 ;  /* 0x0000000000007941 */ /* 0x000fea0003800000 */
.L_x_254:
[----:B------:R-:W-:Y:S01]  /*24b0*/  LOP3.LUT R0, R37, R9, RZ, 0xfc, !PT ;  /* 0x0000000925007212 */ /* 0x000fe200078efcff */
[----:B------:R-:W-:Y:S01]  /*24c0*/  IMAD.MOV.U32 R28, RZ, RZ, c[0x0][0x210] ;  /* 0x00008400ff1c7624 */ /* 0x000fe200078e00ff */
[----:B------:R-:W-:Y:S02]  /*24d0*/  BSSY B0, `(.L_x_257) ;  /* 0x0000029000007945 */ /* 0x000fe40003800000 */
[----:B------:R-:W-:Y:S01]  /*24e0*/  ISETP.NE.U32.AND P0, PT, R0, RZ, PT ;  /* 0x000000ff0000720c */ /* 0x000fe20003f05070 */
[C---:B------:R-:W-:Y:S01]  /*24f0*/  IMAD R3, R28.reuse, c[0x0][0x214], RZ ;  /* 0x000085001c037a24 */ /* 0x040fe200078e02ff */
[----:B------:R-:W-:-:S11]  /*2500*/  SEL R28, R28, 0x1, P1 ;  /* 0x000000011c1c7807 */ /* 0x000fd60000800000 */
[----:B------:R-:W-:Y:S05]  /*2510*/  @!P0 BRA `(.L_x_258) ;  /* 0x000000e000008947 */ /* 0x000fea0003800000 */
[----:B------:R-:W-:Y:S01]  /*2520*/  IMAD.MOV.U32 R26, RZ, RZ, R36 ;  /* 0x000000ffff1a7224 */ /* 0x000fe200078e0024 */
[----:B------:R-:W-:Y:S01]  /*2530*/  MOV R24, R31 ;  /* 0x0000001f00187202 */ /* 0x000fe20000000f00 */
[----:B------:R-:W-:Y:S01]  /*2540*/  IMAD.MOV.U32 R21, RZ, RZ, R37 ;  /* 0x000000ffff157224 */ /* 0x000fe200078e0025 */
[----:B------:R-:W-:Y:S02]  /*2550*/  MOV R6, R9 ;  /* 0x0000000900067202 */ /* 0x000fe40000000f00 */
[----:B------:R-:W-:Y:S02]  /*2560*/  MOV R22, 0x2580 ;  /* 0x0000258000167802 */ /* 0x000fe40000000f00 */
[----:B------:R-:W-:Y:S05]  /*2570*/  CALL.REL.NOINC `($__internal_5_$__cuda_sm20_div_s64) ;  /* 0x00001d2000007944 */ /* 0x000fea0003c00000 */
[-C--:B------:R-:W-:Y:S02]  /*2580*/  IADD3 R6, P0, RZ, -R0.reuse, RZ ;  /* 0x80000000ff067210 */ /* 0x080fe40007f1e0ff */
[----:B------:R-:W-:Y:S02]  /*2590*/  MOV R22, R0 ;  /* 0x0000000000167202 */ /* 0x000fe40000000f00 */
[----:B------:R-:W-:Y:S01]  /*25a0*/  IADD3.X R2, RZ, ~R23, RZ, P0, !PT ;  /* 0x80000017ff027210 */ /* 0x000fe200007fe4ff */
[----:B------:R-:W-:-:S04]  /*25b0*/  IMAD.WIDE.U32 R36, R31, R6, R36 ;  /* 0x000000061f247225 */ /* 0x000fc800078e0024 */
[----:B------:R-:W-:-:S04]  /*25c0*/  IMAD R2, R2, R31, RZ ;  /* 0x0000001f02027224 */ /* 0x000fc800078e02ff */
[----:B------:R-:W-:-:S05]  /*25d0*/  IMAD R2, R9, R6, R2 ;  /* 0x0000000609027224 */ /* 0x000fca00078e0202 */
[----:B------:R-:W-:Y:S01]  /*25e0*/  IADD3 R2, R37, R2, RZ ;  /* 0x0000000225027210 */ /* 0x000fe20007ffe0ff */
[----:B------:R-:W-:Y:S05]  /*25f0*/  BRA `(.L_x_259) ;  /* 0x0000016000007947 */ /* 0x000fea0003800000 */
.L_x_258:
[----:B------:R-:W0:Y:S01]  /*2600*/  I2F.U32.RP R6, R31 ;  /* 0x0000001f00067306 */ /* 0x000e220000209000 */
[----:B------:R-:W-:Y:S01]  /*2610*/  HFMA2.MMA R22, -RZ, RZ, 0, 0 ;  /* 0x00000000ff167435 */ /* 0x000fe200000001ff */
[----:B------:R-:W-:-:S06]  /*2620*/  ISETP.NE.U32.AND P0, PT, R31, RZ, PT ;  /* 0x000000ff1f00720c */ /* 0x000fcc0003f05070 */
[----:B0-----:R-:W0:Y:S02]  /*2630*/  MUFU.RCP R2, R6 ;  /* 0x0000000600027308 */ /* 0x001e240000001000 */
[----:B0-----:R-:W-:-:S06]  /*2640*/  IADD3 R2, R2, 0xffffffe, RZ ;  /* 0x0ffffffe02027810 */ /* 0x001fcc0007ffe0ff */
[----:B------:R-:W0:Y:S02]  /*2650*/  F2I.FTZ.U32.TRUNC.NTZ R23, R2 ;  /* 0x0000000200177305 */ /* 0x000e24000021f000 */
[----:B0-----:R-:W-:Y:S01]  /*2660*/  IMAD.MOV R0, RZ, RZ, -R23 ;  /* 0x000000ffff007224 */ /* 0x001fe200078e0a17 */
[----:B------:R-:W-:-:S03]  /*2670*/  MOV R2, RZ ;  /* 0x000000ff00027202 */ /* 0x000fc60000000f00 */
[----:B------:R-:W-:-:S04]  /*2680*/  IMAD R0, R0, R31, RZ ;  /* 0x0000001f00007224 */ /* 0x000fc800078e02ff */
[----:B------:R-:W-:-:S06]  /*2690*/  IMAD.HI.U32 R23, R23, R0, R22 ;  /* 0x0000000017177227 */ /* 0x000fcc00078e0016 */
[----:B------:R-:W-:-:S04]  /*26a0*/  IMAD.HI.U32 R22, R23, R36, RZ ;  /* 0x0000002417167227 */ /* 0x000fc800078e00ff */
[----:B------:R-:W-:Y:S02]  /*26b0*/  IMAD.MOV R0, RZ, RZ, -R22 ;  /* 0x000000ffff007224 */ /* 0x000fe400078e0a16 */
[----:B------:R-:W-:Y:S02]  /*26c0*/  IMAD.MOV.U32 R23, RZ, RZ, RZ ;  /* 0x000000ffff177224 */ /* 0x000fe400078e00ff */
        /* <DEDUP_REMOVED lines=9> */
.L_x_259:
[----:B------:R-:W-:Y:S05]  /*2760*/  BSYNC B0 ;  /* 0x0000000000007941 */ /* 0x000fea0003800000 */
.L_x_257:
[-C--:B------:R-:W-:Y:S01]  /*2770*/  IMAD R0, R35, R20.reuse, RZ ;  /* 0x0000001423007224 */ /* 0x080fe200078e02ff */
[----:B------:R-:W-:Y:S01]  /*2780*/  ULDC.U8 UR5, c[0x0][0x329] ;  /* 0x0000ca4000057ab9 */ /* 0x000fe20000000000 */
[C---:B------:R-:W-:Y:S01]  /*2790*/  IMAD.WIDE.U32 R24, R34.reuse, R20, RZ ;  /* 0x0000001422187225 */ /* 0x040fe200078e00ff */
[----:B------:R-:W-:Y:S01]  /*27a0*/  UISETP.NE.AND UP0, UPT, UR5, URZ, UPT ;  /* 0x0000003f0500728c */ /* 0x000fe2000bf05270 */
[----:B------:R-:W-:Y:S01]  /*27b0*/  SHF.R.S32.HI R21, RZ, 0x1f, R28 ;  /* 0x0000001fff157819 */ /* 0x000fe2000001141c */
[----:B------:R-:W-:Y:S01]  /*27c0*/  ULDC UR4, c[0x0][0x214] ;  /* 0x0000850000047ab9 */ /* 0x000fe20000000800 */
[----:B------:R-:W-:Y:S01]  /*27d0*/  IMAD R35, R34, R19, R0 ;  /* 0x0000001322237224 */ /* 0x000fe200078e0200 */
[----:B------:R-:W-:Y:S01]  /*27e0*/  USEL UR4, UR4, 0x1, !UP0 ;  /* 0x0000000104047887 */ /* 0x000fe2000c000000 */
[----:B------:R-:W-:Y:S01]  /*27f0*/  IMAD R9, R2, R3, RZ ;  /* 0x0000000302097224 */ /* 0x000fe200078e02ff */
[----:B------:R-:W-:Y:S01]  /*2800*/  BSSY B0, `(.L_x_260) ;  /* 0x0000040000007945 */ /* 0x000fe20003800000 */
[----:B------:R-:W-:Y:S01]  /*2810*/  IMAD R5, R5, R28, RZ ;  /* 0x0000001c05057224 */ /* 0x000fe200078e02ff */
[----:B------:R-:W-:Y:S01]  /*2820*/  IADD3 R35, R25, R35, RZ ;  /* 0x0000002319237210 */ /* 0x000fe20007ffe0ff */
[----:B------:R-:W-:Y:S01]  /*2830*/  USHF.R.S32.HI UR5, URZ, 0x1f, UR4 ;  /* 0x0000001f3f057899 */ /* 0x000fe20008011404 */
[----:B------:R-:W-:-:S02]  /*2840*/  IMAD R23, R23, UR4, RZ ;  /* 0x0000000417177c24 */ /* 0x000fc4000f8e02ff */
[----:B------:R-:W-:Y:S02]  /*2850*/  IMAD R21, R21, R32, R5 ;  /* 0x0000002015157224 */ /* 0x000fe400078e0205 */
[-C--:B------:R-:W-:Y:S02]  /*2860*/  IMAD R0, R35, R18.reuse, RZ ;  /* 0x0000001223007224 */ /* 0x080fe400078e02ff */
[----:B------:R-:W-:-:S04]  /*2870*/  IMAD.WIDE.U32 R34, R24, R18, RZ ;  /* 0x0000001218227225 */ /* 0x000fc800078e00ff */
[----:B------:R-:W-:Y:S01]  /*2880*/  IMAD R25, R17, R24, R0 ;  /* 0x0000001811197224 */ /* 0x000fe200078e0200 */
[----:B------:R-:W-:Y:S01]  /*2890*/  SHF.R.S32.HI R0, RZ, 0x1f, R3 ;  /* 0x0000001fff007819 */ /* 0x000fe20000011403 */
[----:B------:R-:W-:-:S03]  /*28a0*/  IMAD.WIDE.U32 R38, R36, R3, RZ ;  /* 0x0000000324267225 */ /* 0x000fc600078e00ff */
[----:B------:R-:W-:Y:S01]  /*28b0*/  IADD3 R6, R35, R25, RZ ;  /* 0x0000001923067210 */ /* 0x000fe20007ffe0ff */
[----:B------:R-:W-:Y:S02]  /*28c0*/  IMAD R9, R0, R36, R9 ;  /* 0x0000002400097224 */ /* 0x000fe400078e0209 */
[----:B------:R-:W-:Y:S01]  /*28d0*/  IMAD.WIDE.U32 R32, R32, R28, RZ ;  /* 0x0000001c20207225 */ /* 0x000fe200078e00ff */
[----:B------:R-:W-:Y:S02]  /*28e0*/  LOP3.LUT R0, R43, R6, RZ, 0xfc, !PT ;  /* 0x000000062b007212 */ /* 0x000fe400078efcff */
[----:B------:R-:W-:Y:S01]  /*28f0*/  IADD3 R9, R39, R9, RZ ;  /* 0x0000000927097210 */ /* 0x000fe20007ffe0ff */
[----:B------:R-:W-:Y:S01]  /*2900*/  IMAD R23, R22, UR5, R23 ;  /* 0x0000000516177c24 */ /* 0x000fe2000f8e0217 */
[----:B------:R-:W-:Y:S01]  /*2910*/  ISETP.NE.U32.AND P0, PT, R0, RZ, PT ;  /* 0x000000ff0000720c */ /* 0x000fe20003f05070 */
[----:B------:R-:W-:-:S04]  /*2920*/  IMAD.WIDE.U32 R36, R22, UR4, RZ ;  /* 0x0000000416247c25 */ /* 0x000fc8000f8e00ff */
[----:B------:R-:W-:Y:S01]  /*2930*/  IMAD R5, R8, R3, RZ ;  /* 0x0000000308057224 */ /* 0x000fe200078e02ff */
[----:B------:R-:W-:Y:S01]  /*2940*/  IADD3 R8, R37, R23, RZ ;  /* 0x0000001725087210 */ /* 0x000fe20007ffe0ff */
[----:B------:R-:W-:Y:S01]  /*2950*/  IMAD R4, R4, R3, RZ ;  /* 0x0000000304047224 */ /* 0x000fe200078e02ff */
[----:B------:R-:W-:-:S05]  /*2960*/  IADD3 R3, R33, R21, RZ ;  /* 0x0000001521037210 */ /* 0x000fca0007ffe0ff */
[----:B------:R-:W-:Y:S05]  /*2970*/  @!P0 BRA `(.L_x_261) ;  /* 0x0000011000008947 */ /* 0x000fea0003800000 */
[----:B------:R-:W-:Y:S01]  /*2980*/  IMAD.MOV.U32 R26, RZ, RZ, R42 ;  /* 0x000000ffff1a7224 */ /* 0x000fe200078e002a */
[----:B------:R-:W-:Y:S01]  /*2990*/  MOV R21, R43 ;  /* 0x0000002b00157202 */ /* 0x000fe20000000f00 */
[----:B------:R-:W-:Y:S01]  /*29a0*/  IMAD.MOV.U32 R24, RZ, RZ, R34 ;  /* 0x000000ffff187224 */ /* 0x000fe200078e0022 */
[----:B------:R-:W-:Y:S02]  /*29b0*/  MOV R22, 0x29d0 ;  /* 0x000029d000167802 */ /* 0x000fe40000000f00 */
[----:B------:R-:W-:Y:S05]  /*29c0*/  CALL.REL.NOINC `($__internal_5_$__cuda_sm20_div_s64) ;  /* 0x000018d000007944 */ /* 0x000fea0003c00000 */
        /* <DEDUP_REMOVED lines=12> */
.L_x_261:
        /* <DEDUP_REMOVED lines=23> */
.L_x_262:
[----:B------:R-:W-:Y:S05]  /*2c00*/  BSYNC B0 ;  /* 0x0000000000007941 */ /* 0x000fea0003800000 */
.L_x_260:
        /* <DEDUP_REMOVED lines=19> */
.L_x_264:
        /* <DEDUP_REMOVED lines=22> */
.L_x_265:
[----:B------:R-:W-:Y:S05]  /*2ea0*/  BSYNC B0 ;  /* 0x0000000000007941 */ /* 0x000fea0003800000 */
.L_x_263:
        /* <DEDUP_REMOVED lines=14> */
[----:B------:R-:W-:-:S03]  /*2f90*/  MOV R25, R43 ;  /* 0x0000002b00197202 */ /* 0x000fc60000000f00 */
[----:B------:R-:W-:Y:S02]  /*2fa0*/  IMAD R21, R21, R18, RZ ;  /* 0x0000001215157224 */ /* 0x000fe400078e02ff */
[----:B------:R-:W-:-:S04]  /*2fb0*/  IMAD.WIDE.U32 R24, R18, R2, R24 ;  /* 0x0000000212187225 */ /* 0x000fc800078e0018 */
[----:B------:R-:W-:Y:S02]  /*2fc0*/  IMAD R17, R17, R2, R21 ;  /* 0x0000000211117224 */ /* 0x000fe400078e0215 */
[----:B------:R-:W-:-:S03]  /*2fd0*/  IMAD.MOV.U32 R18, RZ, RZ, R24 ;  /* 0x000000ffff127224 */ /* 0x000fc600078e0018 */
[----:B------:R-:W-:Y:S01]  /*2fe0*/  IADD3 R17, R25, R17, RZ ;  /* 0x0000001119117210 */ /* 0x000fe20007ffe0ff */
[----:B------:R-:W-:Y:S05]  /*2ff0*/  BRA `(.L_x_268) ;  /* 0x0000017000007947 */ /* 0x000fea0003800000 */
.L_x_267:
        /* <DEDUP_REMOVED lines=23> */
.L_x_268:
[----:B------:R-:W-:Y:S05]  /*3170*/  BSYNC B0 ;  /* 0x0000000000007941 */ /* 0x000fea0003800000 */
.L_x_266:
[----:B------:R-:W-:Y:S01]  /*3180*/  LOP3.LUT R2, R35, R15, RZ, 0xfc, !PT ;  /* 0x0000000f23027212 */ /* 0x000fe200078efcff */
[-C--:B------:R-:W-:Y:S01]  /*3190*/  IMAD R0, R23, R11.reuse, RZ ;  /* 0x0000000b17007224 */ /* 0x080fe200078e02ff */
[----:B------:R-:W-:Y:S01]  /*31a0*/  SHF.R.S32.HI R21, RZ, 0x1f, R11 ;  /* 0x0000001fff157819 */ /* 0x000fe2000001140b */
[----:B------:R-:W-:Y:S01]  /*31b0*/  IMAD R44, R28, c[0x0][0x214], RZ ;  /* 0x000085001c2c7a24 */ /* 0x000fe200078e02ff */
[----:B------:R-:W-:Y:S01]  /*31c0*/  ISETP.NE.U32.AND P0, PT, R2, RZ, PT ;  /* 0x000000ff0200720c */ /* 0x000fe20003f05070 */
[----:B------:R-:W-:Y:S01]  /*31d0*/  IMAD.WIDE.U32 R42, R22, R11, RZ ;  /* 0x0000000b162a7225 */ /* 0x000fe200078e00ff */
[----:B------:R-:W-:Y:S01]  /*31e0*/  SHF.R.S32.HI R23, RZ, 0x1f, R4 ;  /* 0x0000001fff177819 */ /* 0x000fe20000011404 */
[----:B------:R-:W-:Y:S02]  /*31f0*/  BSSY B0, `(.L_x_269) ;  /* 0x0000036000007945 */ /* 0x000fe40003800000 */
[----:B------:R-:W-:Y:S01]  /*3200*/  IMAD R11, R21, R22, R0 ;  /* 0x00000016150b7224 */ /* 0x000fe200078e0200 */
[----:B------:R-:W-:Y:S01]  /*3210*/  SHF.R.S32.HI R21, RZ, 0x1f, R44 ;  /* 0x0000001fff157819 */ /* 0x000fe2000001142c */
[----:B------:R-:W-:-:S02]  /*3220*/  IMAD R17, R17, R4, RZ ;  /* 0x0000000411117224 */ /* 0x000fc400078e02ff */
[----:B------:R-:W-:Y:S01]  /*3230*/  IMAD R0, R19, R44, RZ ;  /* 0x0000002c13007224 */ /* 0x000fe200078e02ff */
[----:B------:R-:W-:Y:S01]  /*3240*/  IADD3 R11, R43, R11, RZ ;  /* 0x0000000b2b0b7210 */ /* 0x000fe20007ffe0ff */
[----:B------:R-:W-:Y:S02]  /*3250*/  IMAD R17, R23, R18, R17 ;  /* 0x0000001217117224 */ /* 0x000fe400078e0211 */
        /* <DEDUP_REMOVED lines=24> */
.L_x_270:
        /* <DEDUP_REMOVED lines=23> */
.L_x_271:
[----:B------:R-:W-:Y:S05]  /*3550*/  BSYNC B0 ;  /* 0x0000000000007941 */ /* 0x000fea0003800000 */
.L_x_269:
[----:B------:R-:W-:Y:S01]  /*3560*/  LOP3.LUT R0, R35, R13, RZ, 0xfc, !PT ;  /* 0x0000000d23007212 */ /* 0x000fe200078efcff */
[----:B------:R-:W-:Y:S01]  /*3570*/  IMAD R47, R7, R28, RZ ;  /* 0x0000001c072f7224 */ /* 0x000fe200078e02ff */
[----:B------:R-:W-:Y:S02]  /*3580*/  BSSY B0, `(.L_x_272) ;  /* 0x0000030000007945 */ /* 0x000fe40003800000 */
[----:B------:R-:W-:Y:S01]  /*3590*/  ISETP.NE.U32.AND P0, PT, R0, RZ, PT ;  /* 0x000000ff0000720c */ /* 0x000fe20003f05070 */
        /* <DEDUP_REMOVED lines=16> */
[----:B------:R-:W-:-:S03]  /*36a0*/  MOV R21, R35 ;  /* 0x0000002300157202 */ /* 0x000fc60000000f00 */
[----:B------:R-:W-:Y:S02]  /*36b0*/  IMAD R15, R15, R14, RZ ;  /* 0x0000000e0f0f7224 */ /* 0x000fe400078e02ff */
[----:B------:R-:W-:-:S04]  /*36c0*/  IMAD.WIDE.U32 R20, R14, R2, R20 ;  /* 0x000000020e147225 */ /* 0x000fc800078e0014 */
[----:B------:R-:W-:Y:S02]  /*36d0*/  IMAD R2, R13, R2, R15 ;  /* 0x000000020d027224 */ /* 0x000fe400078e020f */
[----:B------:R-:W-:-:S03]  /*36e0*/  IMAD.MOV.U32 R14, RZ, RZ, R20 ;  /* 0x000000ffff0e7224 */ /* 0x000fc600078e0014 */
[----:B------:R-:W-:Y:S01]  /*36f0*/  IADD3 R2, R21, R2, RZ ;  /* 0x0000000215027210 */ /* 0x000fe20007ffe0ff */
[----:B------:R-:W-:Y:S05]  /*3700*/  BRA `(.L_x_274) ;  /* 0x0000017000007947 */ /* 0x000fea0003800000 */
.L_x_273:
        /* <DEDUP_REMOVED lines=23> */
.L_x_274:
[----:B------:R-:W-:Y:S05]  /*3880*/  BSYNC B0 ;  /* 0x0000000000007941 */ /* 0x000fea0003800000 */
.L_x_272:
[----:B------:R-:W-:Y:S02]  /*3890*/  IADD3 R33, P1, P0, R38, R36, R32 ;  /* 0x0000002426217210 */ /* 0x000fe4000783e020 */
[----:B------:R-:W-:Y:S02]  /*38a0*/  SHF.R.S32.HI R0, RZ, 0x1f, R10 ;  /* 0x0000001fff007819 */ /* 0x000fe4000001140a */
[----:B------:R-:W-:Y:S02]  /*38b0*/  IADD3 R33, P3, P2, R42, R33, R44 ;  /* 0x000000212a217210 */ /* 0x000fe40007a7e02c */
[----:B------:R-:W-:Y:S02]  /*38c0*/  IADD3.X R3, R9, R8, R3, P1, P0 ;  /* 0x0000000809037210 */ /* 0x000fe40000fe0403 */
[----:B------:R-:W-:Y:S02]  /*38d0*/  IADD3 R18, P1, P0, R46, R33, R18 ;  /* 0x000000212e127210 */ /* 0x000fe4000783e012 */
[----:B------:R-:W-:Y:S01]  /*38e0*/  IADD3.X R4, R11, R3, R4, P3, P2 ;  /* 0x000000030b047210 */ /* 0x000fe20001fe4404 */
[----:B------:R-:W-:-:S03]  /*38f0*/  IMAD R3, R23, R10, RZ ;  /* 0x0000000a17037224 */ /* 0x000fc600078e02ff */
[----:B------:R-:W-:Y:S01]  /*3900*/  IADD3.X R19, R16, R4, R17, P1, P0 ;  /* 0x0000000410137210 */ /* 0x000fe20000fe0411 */
[-C--:B------:R-:W-:Y:S02]  /*3910*/  IMAD R0, R0, R22.reuse, R3 ;  /* 0x0000001600007224 */ /* 0x080fe400078e0203 */
[----:B------:R-:W-:Y:S01]  /*3920*/  IMAD R3, R2, R5, RZ ;  /* 0x0000000502037224 */ /* 0x000fe200078e02ff */
[----:B------:R-:W-:Y:S01]  /*3930*/  SHF.R.S32.HI R2, RZ, 0x1f, R5 ;  /* 0x0000001fff027819 */ /* 0x000fe20000011405 */
        /* <DEDUP_REMOVED lines=9> */
.L_x_250:
[----:B------:R-:W-:-:S04]  /*39d0*/  LEA R2, P0, R32, c[0x0][0x200], 0x2 ;  /* 0x0000800020027a11 */ /* 0x000fc800078010ff */
[----:B------:R-:W-:-:S05]  /*39e0*/  LEA.HI.X R3, R32, c[0x0][0x204], R33, 0x2, P0 ;  /* 0x0000810020037a11 */ /* 0x000fca00000f1421 */
[----:B------:R0:W-:Y:S04]  /*39f0*/  STG.E [R2.64], R27 ;  /* 0x0000001b02007986 */ /* 0x0001e8000c101908 */
.L_x_249:
[----:B------:R-:W-:Y:S05]  /*3a00*/  BSYNC B1 ;  /* 0x0000000000017941 */ /* 0x000fea0003800000 */
.L_x_248:
[----:B------:R-:W1:Y:S01]  /*3a10*/  S2R R18, SR_TID.X ;  /* 0x0000000000127919 */ /* 0x000e620000002100 */
[----:B------:R-:W-:Y:S01]  /*3a20*/  HFMA2.MMA R5, -RZ, RZ, 0, 0 ;  /* 0x00000000ff057435 */ /* 0x000fe200000001ff */
[----:B-1----:R-:W-:-:S04]  /*3a30*/  SHF.R.S32.HI R17, RZ, 0x1f, R18 ;  /* 0x0000001fff117819 */ /* 0x002fc80000011412 */
[CC--:B0-----:R-:W-:Y:S02]  /*3a40*/  LEA.HI R3, R17.reuse, R18.reuse, RZ, 0x2 ;  /* 0x0000001211037211 */ /* 0x0c1fe400078f10ff */
[----:B------:R-:W-:Y:S02]  /*3a50*/  LEA.HI R17, R17, R18, RZ, 0x3 ;  /* 0x0000001211117211 */ /* 0x000fe400078f18ff */
[----:B------:R-:W-:-:S05]  /*3a60*/  LOP3.LUT R3, R3, 0xfffffffc, RZ, 0xc0, !PT ;  /* 0xfffffffc03037812 */ /* 0x000fca00078ec0ff */
[----:B------:R-:W-:-:S05]  /*3a70*/  IMAD.IADD R0, R18, 0x1, -R3 ;  /* 0x0000000112007824 */ /* 0x000fca00078e0a03 */
[----:B------:R-:W-:-:S13]  /*3a80*/  ISETP.GE.OR P5, PT, R0, c[0x0][0x314], P5 ;  /* 0x0000c50000007a0c */ /* 0x000fda0002fa6670 */
[----:B------:R-:W-:Y:S02]  /*3a90*/  @!P5 FADD.FTZ R4, -R27, R30 ;  /* 0x0000001e1b04d221 */ /* 0x000fe40000010100 */
[----:B------:R-:W-:Y:S01]  /*3aa0*/  @!P5 IMAD R9, R0, 0x44, R3 ;  /* 0x000000440009d824 */ /* 0x000fe200078e0203 */
[----:B------:R-:W-:Y:S01]  /*3ab0*/  LOP3.LUT R3, R17, 0x3ffffff8, RZ, 0xc0, !PT ;  /* 0x3ffffff811037812 */ /* 0x000fe200078ec0ff */
[----:B------:R-:W-:Y:S01]  /*3ac0*/  @!P5 FMUL.FTZ R4, R4, 1.4426950216293334961 ;  /* 0x3fb8aa3b0404d820 */ /* 0x000fe20000410000 */
[----:B------:R-:W-:Y:S01]  /*3ad0*/  SHF.R.S32.HI R17, RZ, 0x3, R17 ;  /* 0x00000003ff117819 */ /* 0x000fe20000011411 */
[----:B------:R-:W-:Y:S02]  /*3ae0*/  IMAD.MOV.U32 R0, RZ, RZ, c[0x0][0x314] ;  /* 0x0000c500ff007624 */ /* 0x000fe400078e00ff */
[----:B------:R-:W-:Y:S02]  /*3af0*/  IMAD.IADD R18, R18, 0x1, -R3 ;  /* 0x0000000112127824 */ /* 0x000fe400078e0a03 */
[----:B------:R-:W0:Y:S01]  /*3b00*/  @!P5 MUFU.EX2 R4, R4 ;  /* 0x000000040004d308 */ /* 0x000e220000000800 */
[----:B------:R-:W-:Y:S01]  /*3b10*/  ISETP.GE.AND P0, PT, R0, 0x1, PT ;  /* 0x000000010000780c */ /* 0x000fe20003f06270 */
[----:B------:R-:W-:Y:S01]  /*3b20*/  CS2R R2, SRZ ;  /* 0x0000000000027805 */ /* 0x000fe2000001ff00 */
[----:B------:R-:W-:Y:S01]  /*3b30*/  IMAD.MOV.U32 R0, RZ, RZ, RZ ;  /* 0x000000ffff007224 */ /* 0x000fe200078e00ff */
[----:B------:R-:W-:Y:S01]  /*3b40*/  SHF.L.U32 R18, R18, 0x2, RZ ;  /* 0x0000000212127819 */ /* 0x000fe200000006ff */
[----:B0-----:R0:W-:Y:S04]  /*3b50*/  @!P5 STS [R9], R4 ;  /* 0x000000040900d388 */ /* 0x0011e80000000800 */
[----:B------:R-:W-:Y:S06]  /*3b60*/  BAR.SYNC.DEFER_BLOCKING 0x0 ;  /* 0x0000000000007b1d */ /* 0x000fec0000010000 */
        /* <DEDUP_REMOVED lines=18> */
.L_x_278:
[----:B------:R-:W-:Y:S01]  /*3c90*/  BSSY B0, `(.L_x_276) ;  /* 0x0000007000007945 */ /* 0x000fe20003800000 */
[----:B------:R-:W-:-:S05]  /*3ca0*/  @P2 BRA `(.L_x_277) ;  /* 0x0000005000002947 */ /* 0x000fca0003800000 */
[----:B------:R-:W-:Y:S01]  /*3cb0*/  ISETP.GE.AND P0, PT, R18, c[0x0][0x220], PT ;  /* 0x0000880012007a0c */ /* 0x000fe20003f06270 */
[----:B------:R-:W-:Y:S01]  /*3cc0*/  CS2R R8, SRZ ;  /* 0x0000000000087805 */ /* 0x000fe2000001ff00 */
[----:B------:R-:W-:Y:S11]  /*3cd0*/  CS2R R10, SRZ ;  /* 0x00000000000a7805 */ /* 0x000ff6000001ff00 */
[----:B------:R-:W-:Y:S05]  /*3ce0*/  @!P0 MOV R15, R13 ;  /* 0x0000000d000f8202 */ /* 0x000fea0000000f00 */
[----:B------:R0:W5:Y:S02]  /*3cf0*/  @!P0 LDG.E.128 R8, [R14.64] ;  /* 0x000000080e088981 */ /* 0x000164000c1e1d00 */
.L_x_277:
[----:B------:R-:W-:Y:S05]  /*3d00*/  BSYNC B0 ;  /* 0x0000000000007941 */ /* 0x000fea0003800000 */
.L_x_276:
        /* <DEDUP_REMOVED lines=11> */
.L_x_275:
[----:B------:R-:W-:Y:S02]  /*3dc0*/  IADD3 R17, R17, UR7, RZ ;  /* 0x0000000711117c10 */ /* 0x000fe4000fffe0ff */
[----:B0-----:R-:W-:-:S02]  /*3dd0*/  F2FP.BF16.PACK_AB R4, R3, R0 ;  /* 0x000000000304723e */ /* 0x001fc400000010ff */
[----:B------:R-:W-:Y:S02]  /*3de0*/  ISETP.GE.AND P0, PT, R17, R12, PT ;  /* 0x0000000c1100720c */ /* 0x000fe40003f06270 */
[----:B------:R-:W-:-:S11]  /*3df0*/  F2FP.BF16.PACK_AB R5, R5, R2 ;  /* 0x000000020505723e */ /* 0x000fd600000010ff */
[----:B------:R-:W-:Y:S05]  /*3e00*/  @P0 EXIT ;  /* 0x000000000000094d */ /* 0x000fea0003800000 */
[----:B------:R-:W-:-:S13]  /*3e10*/  ISETP.GE.AND P0, PT, R18, c[0x0][0x220], PT ;  /* 0x0000880012007a0c */ /* 0x000fda0003f06270 */
[----:B------:R-:W-:Y:S05]  /*3e20*/  @P0 EXIT ;  /* 0x000000000000094d */ /* 0x000fea0003800000 */
[----:B------:R-:W-:Y:S02]  /*3e30*/  IABS R6, R7 ;  /* 0x0000000700067213 */ /* 0x000fe40000000000 */
[----:B------:R-:W-:Y:S02]  /*3e40*/  IABS R8, R17 ;  /* 0x0000001100087213 */ /* 0x000fe40000000000 */
[----:B------:R-:W0:Y:S01]  /*3e50*/  I2F.RP R2, R6 ;  /* 0x0000000600027306 */ /* 0x000e220000209400 */
[----:B------:R-:W-:Y:S02]  /*3e60*/  IABS R9, R7 ;  /* 0x0000000700097213 */ /* 0x000fe40000000000 */
[----:B------:R-:W-:-:S03]  /*3e70*/  SHF.R.S32.HI R19, RZ, 0x1f, R18 ;  /* 0x0000001fff137819 */ /* 0x000fc60000011412 */
[----:B------:R-:W-:Y:S02]  /*3e80*/  IMAD.MOV R9, RZ, RZ, -R9 ;  /* 0x000000ffff097224 */ /* 0x000fe400078e0a09 */
[----:B0-----:R-:W0:Y:S02]  /*3e90*/  MUFU.RCP R10, R2 ;  /* 0x00000002000a7308 */ /* 0x001e240000001000 */
[----:B0-----:R-:W-:-:S06]  /*3ea0*/  IADD3 R10, R10, 0xffffffe, RZ ;  /* 0x0ffffffe0a0a7810 */ /* 0x001fcc0007ffe0ff */
[----:B------:R-:W0:Y:S02]  /*3eb0*/  F2I.FTZ.U32.TRUNC.NTZ R11, R10 ;  /* 0x0000000a000b7305 */ /* 0x000e24000021f000 */
[----:B0-----:R-:W-:Y:S02]  /*3ec0*/  IMAD.MOV R0, RZ, RZ, -R11 ;  /* 0x000000ffff007224 */ /* 0x001fe400078e0a0b */
[----:B------:R-:W-:Y:S02]  /*3ed0*/  IMAD.MOV.U32 R10, RZ, RZ, RZ ;  /* 0x000000ffff0a7224 */ /* 0x000fe400078e00ff */
[----:B------:R-:W-:Y:S01]  /*3ee0*/  IMAD R3, R0, R6, RZ ;  /* 0x0000000600037224 */ /* 0x000fe200078e02ff */
[----:B------:R-:W-:-:S03]  /*3ef0*/  IABS R0, c[0x0][0x214] ;  /* 0x0000850000007a13 */ /* 0x000fc60000000000 */
[----:B------:R-:W-:-:S06]  /*3f00*/  IMAD.HI.U32 R3, R11, R3, R10 ;  /* 0x000000030b037227 */ /* 0x000fcc00078e000a */
[----:B------:R-:W-:Y:S02]  /*3f10*/  IMAD.HI.U32 R2, R3, R8, RZ ;  /* 0x0000000803027227 */ /* 0x000fe400078e00ff */
[----:B------:R-:W0:Y:S02]  /*3f20*/  I2F.RP R3, R0 ;  /* 0x0000000000037306 */ /* 0x000e240000209400 */
[----:B------:R-:W-:-:S05]  /*3f30*/  IMAD R9, R2, R9, R8 ;  /* 0x0000000902097224 */ /* 0x000fca00078e0208 */
[----:B------:R-:W-:Y:S01]  /*3f40*/  ISETP.GT.U32.AND P1, PT, R6, R9, PT ;  /* 0x000000090600720c */ /* 0x000fe20003f24070 */
[----:B0-----:R-:W0:-:S12]  /*3f50*/  MUFU.RCP R3, R3 ;  /* 0x0000000300037308 */ /* 0x001e180000001000 */
[-C--:B------:R-:W-:Y:S02]  /*3f60*/  @!P1 IADD3 R9, R9, -R6.reuse, RZ ;  /* 0x8000000609099210 */ /* 0x080fe40007ffe0ff */
[----:B------:R-:W-:Y:S02]  /*3f70*/  @!P1 IADD3 R2, R2, 0x1, RZ ;  /* 0x0000000102029810 */ /* 0x000fe40007ffe0ff */
[----:B------:R-:W-:Y:S02]  /*3f80*/  ISETP.GE.U32.AND P2, PT, R9, R6, PT ;  /* 0x000000060900720c */ /* 0x000fe40003f46070 */
[----:B------:R-:W-:Y:S02]  /*3f90*/  LOP3.LUT R6, R17, R7, RZ, 0x3c, !PT ;  /* 0x0000000711067212 */ /* 0x000fe400078e3cff */
[----:B------:R-:W-:Y:S02]  /*3fa0*/  ISETP.NE.AND P1, PT, R7, RZ, PT ;  /* 0x000000ff0700720c */ /* 0x000fe40003f25270 */
[----:B------:R-:W-:-:S02]  /*3fb0*/  ISETP.GE.AND P0, PT, R6, RZ, PT ;  /* 0x000000ff0600720c */ /* 0x000fc40003f06270 */
[----:B0-----:R-:W-:-:S04]  /*3fc0*/  IADD3 R10, R3, 0xffffffe, RZ ;  /* 0x0ffffffe030a7810 */ /* 0x001fc80007ffe0ff */
[----:B------:R0:W1:Y:S01]  /*3fd0*/  F2I.FTZ.U32.TRUNC.NTZ R11, R10 ;  /* 0x0000000a000b7305 */ /* 0x000062000021f000 */
[----:B------:R-:W-:-:S06]  /*3fe0*/  @P2 IADD3 R2, R2, 0x1, RZ ;  /* 0x0000000102022810 */ /* 0x000fcc0007ffe0ff */
[----:B------:R-:W-:Y:S01]  /*3ff0*/  @!P0 IMAD.MOV R2, RZ, RZ, -R2 ;  /* 0x000000ffff028224 */ /* 0x000fe200078e0a02 */
[----:B------:R-:W-:-:S05]  /*4000*/  @!P1 LOP3.LUT R2, RZ, R7, RZ, 0x33, !PT ;  /* 0x00000007ff029212 */ /* 0x000fca00078e33ff */
[C---:B------:R-:W-:Y:S02]  /*4010*/  IMAD R8, R2.reuse, R7, RZ ;  /* 0x0000000702087224 */ /* 0x040fe400078e02ff */
[----:B------:R-:W-:Y:S01]  /*4020*/  IMAD.WIDE.U32 R18, R2, c[0x0][0x1e0], R18 ;  /* 0x0000780002127a25 */ /* 0x000fe200078e0012 */
[----:B0-----:R-:W-:-:S03]  /*4030*/  HFMA2.MMA R10, -RZ, RZ, 0, 0 ;  /* 0x00000000ff0a7435 */ /* 0x001fc600000001ff */
[----:B-1----:R-:W-:Y:S02]  /*4040*/  IMAD.MOV R3, RZ, RZ, -R11 ;  /* 0x000000ffff037224 */ /* 0x002fe400078e0a0b */
[----:B------:R-:W-:Y:S02]  /*4050*/  IMAD.IADD R7, R17, 0x1, -R8 ;  /* 0x0000000111077824 */ /* 0x000fe400078e0a08 */
[----:B------:R-:W-:-:S03]  /*4060*/  IMAD R6, R3, R0, RZ ;  /* 0x0000000003067224 */ /* 0x000fc600078e02ff */
[----:B------:R-:W-:Y:S01]  /*4070*/  IABS R3, R7 ;  /* 0x0000000700037213 */ /* 0x000fe20000000000 */
[----:B------:R-:W-:Y:S01]  /*4080*/  IMAD.HI.U32 R6, R11, R6, R10 ;  /* 0x000000060b067227 */ /* 0x000fe200078e000a */
[----:B------:R-:W-:-:S04]  /*4090*/  LOP3.LUT R7, R7, c[0x0][0x214], RZ, 0x3c, !PT ;  /* 0x0000850007077a12 */ /* 0x000fc800078e3cff */
[----:B------:R-:W-:Y:S01]  /*40a0*/  ISETP.GE.AND P1, PT, R7, RZ, PT ;  /* 0x000000ff0700720c */ /* 0x000fe20003f26270 */
        /* <DEDUP_REMOVED lines=11> */
[----:B------:R-:W-:Y:S02]  /*4160*/  @P2 IADD3 R9, R9, 0x1, RZ ;  /* 0x0000000109092810 */ /* 0x000fe40007ffe0ff */
[----:B------:R-:W-:Y:S02]  /*4170*/  IMAD.IADD R19, R19, 0x1, R3 ;  /* 0x0000000113137824 */ /* 0x000fe400078e0203 */
[----:B------:R-:W-:Y:S02]  /*4180*/  @!P1 IADD3 R9, -R9, RZ, RZ ;  /* 0x000000ff09099210 */ /* 0x000fe40007ffe1ff */
[----:B------:R-:W-:-:S04]  /*4190*/  @!P0 LOP3.LUT R9, RZ, c[0x0][0x214], RZ, 0x33, !PT ;  /* 0x00008500ff098a12 */ /* 0x000fc800078e33ff */
[----:B------:R-:W-:Y:S01]  /*41a0*/  SHF.R.S32.HI R0, RZ, 0x1f, R9 ;  /* 0x0000001fff007819 */ /* 0x000fe20000011409 */
[C---:B------:R-:W-:Y:S02]  /*41b0*/  IMAD R8, R9.reuse, c[0x0][0x214], R8 ;  /* 0x0000850009087a24 */ /* 0x040fe400078e0208 */
[----:B------:R-:W-:-:S04]  /*41c0*/  IMAD.WIDE.U32 R18, R9, c[0x0][0x1f0], R18 ;  /* 0x00007c0009127a25 */ /* 0x000fc800078e0012 */
[----:B------:R-:W-:Y:S02]  /*41d0*/  IMAD R0, R0, c[0x0][0x1f0], RZ ;  /* 0x00007c0000007a24 */ /* 0x000fe400078e02ff */
[----:B------:R-:W-:Y:S02]  /*41e0*/  IMAD.IADD R8, R17, 0x1, -R8 ;  /* 0x0000000111087824 */ /* 0x000fe400078e0a08 */
[----:B------:R-:W-:-:S03]  /*41f0*/  IMAD R9, R9, c[0x0][0x1f4], R0 ;  /* 0x00007d0009097a24 */ /* 0x000fc600078e0200 */
[----:B------:R-:W-:Y:S02]  /*4200*/  SHF.R.S32.HI R0, RZ, 0x1f, R8 ;  /* 0x0000001fff007819 */ /* 0x000fe40000011408 */
[----:B------:R-:W-:-:S03]  /*4210*/  IADD3 R19, R19, R9, RZ ;  /* 0x0000000913137210 */ /* 0x000fc60007ffe0ff */
[----:B------:R-:W-:-:S04]  /*4220*/  IMAD R3, R0, c[0x0][0x1e8], RZ ;  /* 0x00007a0000037a24 */ /* 0x000fc800078e02ff */
[C---:B------:R-:W-:Y:S02]  /*4230*/  IMAD R3, R8.reuse, c[0x0][0x1ec], R3 ;  /* 0x00007b0008037a24 */ /* 0x040fe400078e0203 */
[----:B------:R-:W-:-:S04]  /*4240*/  IMAD.WIDE.U32 R8, R8, c[0x0][0x1e8], R18 ;  /* 0x00007a0008087a25 */ /* 0x000fc800078e0012 */
[----:B------:R-:W-:Y:S01]  /*4250*/  IMAD.IADD R3, R9, 0x1, R3 ;  /* 0x0000000109037824 */ /* 0x000fe200078e0203 */
[----:B------:R-:W-:-:S04]  /*4260*/  LEA R2, P0, R8, c[0x0][0x1d0], 0x1 ;  /* 0x0000740008027a11 */ /* 0x000fc800078008ff */
[----:B------:R-:W-:-:S05]  /*4270*/  LEA.HI.X R3, R8, c[0x0][0x1d4], R3, 0x1, P0 ;  /* 0x0000750008037a11 */ /* 0x000fca00000f0c03 */
[----:B------:R-:W-:Y:S01]  /*4280*/  STG.E.64 [R2.64], R4 ;  /* 0x0000000402007986 */ /* 0x000fe2000c101b08 */
[----:B------:R-:W-:Y:S05]  /*4290*/  EXIT ;  /* 0x000000000000794d */ /* 0x000fea0003800000 */
        .weak           $__internal_5_$__cuda_sm20_div_s64
        .type           $__internal_5_$__cuda_sm20_div_s64,@function
        .size           $__internal_5_$__cuda_sm20_div_s64,(.L_x_5153 - $__internal_5_$__cuda_sm20_div_s64)
$__internal_5_$__cuda_sm20_div_s64:
        /* <DEDUP_REMOVED lines=30> */
[----:B------:R-:W-:-:S06]  /*4480*/  IMAD.WIDE.U32 R48, P0, R49, R0, R48 ;  /* 0x0000000031307225 */ /* 0x000fcc0007800030 */
[----:B------:R-:W-:-:S04]  /*4490*/  IMAD.HI.U32 R23, P4, R25, R2, R48 ;  /* 0x0000000219177227 */ /* 0x000fc80007880030 */
[----:B------:R-:W-:-:S04]  /*44a0*/  IMAD.HI.U32 R2, R25, R0, RZ ;  /* 0x0000000019027227 */ /* 0x000fc800078e00ff */
        /* <DEDUP_REMOVED lines=10> */
[----:B------:R-:W-:-:S04]  /*4550*/  IMAD.WIDE.U32 R48, R25, R0, R48 ;  /* 0x0000000019307225 */ /* 0x000fc800078e0030 */
[C---:B------:R-:W-:Y:S02]  /*4560*/  IMAD R25, R29.reuse, R0, RZ ;  /* 0x000000001d197224 */ /* 0x040fe400078e02ff */
[----:B------:R-:W-:-:S05]  /*4570*/  IMAD.HI.U32 R2, P0, R29, R23, R48 ;  /* 0x000000171d027227 */ /* 0x000fca0007800030 */
[----:B------:R-:W-:Y:S01]  /*4580*/  IADD3 R25, P2, R25, R2, RZ ;  /* 0x0000000219197210 */ /* 0x000fe20007f5e0ff */
[----:B------:R-:W-:-:S04]  /*4590*/  IMAD.HI.U32 R2, R29, R0, RZ ;  /* 0x000000001d027227 */ /* 0x000fc800078e00ff */
[----:B------:R-:W-:Y:S01]  /*45a0*/  IMAD.WIDE.U32 R48, R25, R40, RZ ;  /* 0x0000002819307225 */ /* 0x000fe200078e00ff */
[----:B------:R-:W-:-:S03]  /*45b0*/  IADD3.X R2, R2, RZ, RZ, P0, !PT ;  /* 0x000000ff02027210 */ /* 0x000fc600007fe4ff */
        /* <DEDUP_REMOVED lines=11> */
[----:B------:R-:W-:Y:S02]  /*4670*/  IADD3 R40, P2, R25, 0x1, RZ ;  /* 0x0000000119287810 */ /* 0x000fe40007f5e0ff */
[----:B------:R-:W-:Y:S02]  /*4680*/  SEL R29, R0, R29, P4 ;  /* 0x0000001d001d7207 */ /* 0x000fe40002000000 */
[----:B------:R-:W-:Y:S01]  /*4690*/  SEL R40, R40, R25, P4 ;  /* 0x0000001928287207 */ /* 0x000fe20002000000 */
[----:B------:R-:W-:Y:S01]  /*46a0*/  IMAD.X R23, RZ, RZ, R2, P2 ;  /* 0x000000ffff177224 */ /* 0x000fe200010e0602 */
[----:B------:R-:W-:Y:S01]  /*46b0*/  ISETP.GE.U32.AND.EX P0, PT, R29, R41, PT, P0 ;  /* 0x000000291d00720c */ /* 0x000fe20003f06100 */
[----:B------:R-:W-:Y:S01]  /*46c0*/  IMAD.MOV.U32 R41, RZ, RZ, 0x0 ;  /* 0x00000000ff297424 */ /* 0x000fe200078e00ff */
[----:B------:R-:W-:-:S02]  /*46d0*/  IADD3 R25, P2, R40, 0x1, RZ ;  /* 0x0000000128197810 */ /* 0x000fc40007f5e0ff */
[----:B------:R-:W-:Y:S02]  /*46e0*/  SEL R23, R23, R2, P4 ;  /* 0x0000000217177207 */ /* 0x000fe40002000000 */
[----:B------:R-:W-:Y:S01]  /*46f0*/  SEL R25, R25, R40, P0 ;  /* 0x0000002819197207 */ /* 0x000fe20000000000 */
[----:B------:R-:W-:Y:S01]  /*4700*/  IMAD.MOV.U32 R40, RZ, RZ, R22 ;  /* 0x000000ffff287224 */ /* 0x000fe200078e0016 */
[----:B------:R-:W-:Y:S02]  /*4710*/  IADD3.X R0, RZ, R23, RZ, P2, !PT ;  /* 0x00000017ff007210 */ /* 0x000fe400017fe4ff */
[----:B------:R-:W-:Y:S02]  /*4720*/  LOP3.LUT R2, R6, R21, RZ, 0x3c, !PT ;  /* 0x0000001506027212 */ /* 0x000fe400078e3cff */
[----:B------:R-:W-:Y:S02]  /*4730*/  SEL R23, R0, R23, P0 ;  /* 0x0000001700177207 */ /* 0x000fe40000000000 */
        /* <DEDUP_REMOVED lines=9> */
[----:B------:R-:W-:Y:S06]  /*47d0*/  RET.REL.NODEC R40 `(_ZN5flash32flash_fwd_splitkv_combine_kernelI23Flash_fwd_kernel_traitsILi32ELi64ELi256ELi4ELb0ELb0EN7cutlass10bfloat16_tE19Flash_kernel_traitsILi32ELi64ELi256ELi4ES3_EELi16ELi2ELb0EEEvNS_16Flash_fwd_paramsE) ;  /* 0xffffb82028007950 */ /* 0x000fec0003c3ffff */
.L_x_279:
        /* <DEDUP_REMOVED lines=10> */
.L_x_5153:


//--------------------- .text._ZN5flash32flash_fwd_splitkv_combine_kernelI23Flash_fwd_kernel_traitsILi32ELi64ELi256ELi4ELb0ELb0EN7cutlass10bfloat16_tE19Flash_kernel_traitsILi32ELi64ELi256ELi4ES3_EELi16ELi1ELb0EEEvNS_16Flash_fwd_paramsE --------------------------
	.section	.text._ZN5flash32flash_fwd_splitkv_combine_kernelI23Flash_fwd_kernel_traitsILi32ELi64ELi256ELi4ELb0ELb0EN7cutlass10bfloat16_tE19Flash_kernel_traitsILi32ELi64ELi256ELi4ES3_EELi16ELi1ELb0EEEvNS_16Flash_fwd_paramsE,"ax",@progbits
	.sectioninfo	@"SHI_REGISTERS=54"
	.align	128
        .global         _ZN5flash32flash_fwd_splitkv_combine_kernelI23Flash_fwd_kernel_traitsILi32ELi64ELi256ELi4ELb0ELb0EN7cutlass10bfloat16_tE19Flash_kernel_traitsILi32ELi64ELi256ELi4ES3_EELi16ELi1ELb0EEEvNS_16Flash_fwd_paramsE
        .type           _ZN5flash32flash_fwd_splitkv_combine_kernelI23Flash_fwd_kernel_traitsILi32ELi64ELi256ELi4ELb0ELb0EN7cutlass10bfloat16_tE19Flash_kernel_traitsILi32ELi64ELi256ELi4ES3_EELi16ELi1ELb0EEEvNS_16Flash_fwd_paramsE,@function
        .size           _ZN5flash32flash_fwd_splitkv_combine_kernelI23Flash_fwd_kernel_traitsILi32ELi64ELi256ELi4ELb0ELb0EN7cutlass10bfloat16_tE19Flash_kernel_traitsILi32ELi64ELi256ELi4ES3_EELi16ELi1ELb0EEEvNS_16Flash_fwd_paramsE,(.L_x_5154 - _ZN5flash32flash_fwd_splitkv_combine_kernelI23Flash_fwd_kernel_traitsILi32ELi64ELi256ELi4ELb0ELb0EN7cutlass10bfloat16_tE19Flash_kernel_traitsILi32ELi64ELi256ELi4ES3_EELi16ELi1ELb0EEEvNS_16Flash_fwd_paramsE)
        .other          _ZN5flash32flash_fwd_splitkv_combine_kernelI23Flash_fwd_kernel_traitsILi32ELi64ELi256ELi4ELb0ELb0EN7cutlass10bfloat16_tE19Flash_kernel_traitsILi32ELi64ELi256ELi4ES3_EELi16ELi1ELb0EEEvNS_16Flash_fwd_paramsE,@"STO_CUDA_ENTRY STV_DEFAULT"
_ZN5flash32flash_fwd_splitkv_combine_kernelI23Flash_fwd_kernel_traitsILi32ELi64ELi256ELi4ELb0ELb0EN7cutlass10bfloat16_tE19Flash_kernel_traitsILi32ELi64ELi256ELi4ES3_EELi16ELi1ELb0EEEvNS_16Flash_fwd_paramsE:
.text._ZN5flash32flash_fwd_splitkv_combine_kernelI23Flash_fwd_kernel_traitsILi32ELi64ELi256ELi4ELb0ELb0EN7cutlass10bfloat16_tE19Flash_kernel_traitsILi32ELi64ELi256ELi4ES3_EELi16ELi1ELb0EEEvNS_16Flash_fwd_paramsE:
        /* <DEDUP_REMOVED lines=23> */
[----:B------:R-:W-:Y:S05]  /*0170*/  CALL.REL.NOINC `($__internal_6_$__cuda_sm20_div_s64) ;  /* 0x0000417000007944 */ /* 0x000fea0003c00000 */
[----:B------:R-:W-:Y:S02]  /*0180*/  MOV R8, R0 ;  /* 0x0000000000087202 */ /* 0x000fe40000000f00 */
[----:B------:R-:W-:Y:S01]  /*0190*/  MOV R9, R23 ;  /* 0x0000001700097202 */ /* 0x000fe20000000f00 */
[----:B------:R-:W-:Y:S05]  /*01a0*/  BRA `(.L_x_281) ;  /* 0x0000013000007947 */ /* 0x000fea0003800000 */
.L_x_280:
        /* <DEDUP_REMOVED lines=8> */
[----:B------:R-:W-:Y:S01]  /*0230*/  IMAD.HI.U32 R0, R9, R0, R8 ;  /* 0x0000000009007227 */ /* 0x000fe200078e0008 */
[----:B------:R-:W-:-:S05]  /*0240*/  HFMA2.MMA R9, -RZ, RZ, 0, 0 ;  /* 0x00000000ff097435 */ /* 0x000fca00000001ff */
        /* <DEDUP_REMOVED lines=9> */
.L_x_281:
        /* <DEDUP_REMOVED lines=17> */
.L_x_283:
        /* <DEDUP_REMOVED lines=19> */
.L_x_284:
[----:B------:R-:W-:Y:S05]  /*0520*/  BSYNC B0 ;  /* 0x0000000000007941 */ /* 0x000fea0003800000 */
.L_x_282:
        /* <DEDUP_REMOVED lines=45> */
.L_x_286:
        /* <DEDUP_REMOVED lines=19> */
.L_x_287:
[----:B------:R-:W-:Y:S05]  /*0930*/  BSYNC B0 ;  /* 0x0000000000007941 */ /* 0x000fea0003800000 */
.L_x_285:
        /* <DEDUP_REMOVED lines=26> */
[----:B------:R-:W-:-:S13]  /*0ae0*/  ISETP.GE.U32.AND P0, PT, R0, R8, PT ;  /* 0x000000080000720c */ /* 0x000fda0003f06070 */
[----:B------:R-:W-:-:S05]  /*0af0*/  @P0 IADD3 R7, R7, 0x1, RZ ;  /* 0x0000000107070810 */ /* 0x000fca0007ffe0ff */
[----:B------:R-:W-:Y:S02]  /*0b00*/  IMAD.MOV.U32 R3, RZ, RZ, R7 ;  /* 0x000000ffff037224 */ /* 0x000fe400078e0007 */
[----:B------:R-:W-:Y:S02]  /*0b10*/  IMAD.MOV.U32 R7, RZ, RZ, c[0x0][0x1c0] ;  /* 0x00007000ff077624 */ /* 0x000fe400078e00ff */
[----:B------:R-:W-:Y:S01]  /*0b20*/  @!P2 IMAD.MOV R3, RZ, RZ, -R3 ;  /* 0x000000ffff03a224 */ /* 0x000fe200078e0a03 */
[----:B------:R-:W-:Y:S02]  /*0b30*/  @!P1 LOP3.LUT R3, RZ, c[0x0][0x214], RZ, 0x33, !PT ;  /* 0x00008500ff039a12 */ /* 0x000fe400078e33ff */
[C---:B------:R-:W-:Y:S01]  /*0b40*/  IADD3 R9, R7.reuse, -0x1, RZ ;  /* 0xffffffff07097810 */ /* 0x040fe20007ffe0ff */
[----:B------:R-:W-:Y:S02]  /*0b50*/  IMAD R7, R7, c[0x0][0x214], RZ ;  /* 0x0000850007077a24 */ /* 0x000fe400078e02ff */
        /* <DEDUP_REMOVED lines=44> */
.L_x_289:
        /* <DEDUP_REMOVED lines=19> */
.L_x_290:
[----:B------:R-:W-:Y:S05]  /*0f50*/  BSYNC B0 ;  /* 0x0000000000007941 */ /* 0x000fea0003800000 */
.L_x_288:
        /* <DEDUP_REMOVED lines=43> */
.L_x_292:
        /* <DEDUP_REMOVED lines=19> */
.L_x_293:
[----:B------:R-:W-:Y:S05]  /*1340*/  BSYNC B0 ;  /* 0x0000000000007941 */ /* 0x000fea0003800000 */
.L_x_291:
[----:B------:R-:W-:Y:S01]  /*1350*/  IABS R10, c[0x0][0x214] ;  /* 0x00008500000a7a13 */ /* 0x000fe20000000000 */
[----:B------:R-:W-:Y:S01]  /*1360*/  IMAD.MOV.U32 R24, RZ, RZ, RZ ;  /* 0x000000ffff187224 */ /* 0x000fe200078e00ff */
[----:B------:R-:W-:Y:S01]  /*1370*/  ISETP.GT.AND P3, PT, R7, RZ, PT ;  /* 0x000000ff0700720c */ /* 0x000fe20003f64270 */
[----:B------:R-:W0:Y:S01]  /*1380*/  S2R R26, SR_TID.X ;  /* 0x00000000001a7919 */ /* 0x000e220000002100 */
[----:B------:R-:W1:Y:S01]  /*1390*/  I2F.RP R22, R10 ;  /* 0x0000000a00167306 */ /* 0x000e620000209400 */
[----:B------:R-:W-:Y:S01]  /*13a0*/  ULDC.U8 UR4, c[0x0][0x329] ;  /* 0x0000ca4000047ab9 */ /* 0x000fe20000000000 */
[----:B------:R-:W-:Y:S01]  /*13b0*/  IMAD.MOV.U32 R36, RZ, RZ, c[0x0][0x214] ;  /* 0x00008500ff247624 */ /* 0x000fe200078e00ff */
[----:B------:R-:W-:Y:S01]  /*13c0*/  ULDC.64 UR8, c[0x0][0x118] ;  /* 0x0000460000087ab9 */ /* 0x000fe20000000a00 */
[----:B------:R-:W-:Y:S04]  /*13d0*/  BSSY B0, `(.L_x_294) ;  /* 0x000007d000007945 */ /* 0x000fe80003800000 */
[----:B-1----:R-:W1:Y:S01]  /*13e0*/  MUFU.RCP R22, R22 ;  /* 0x0000001600167308 */ /* 0x002e620000001000 */
[----:B0-----:R-:W-:-:S02]  /*13f0*/  SHF.R.S32.HI R31, RZ, 0x1f, R26 ;  /* 0x0000001fff1f7819 */ /* 0x001fc4000001141a */
[----:B-1----:R-:W-:-:S05]  /*1400*/  IADD3 R22, R22, 0xffffffe, RZ ;  /* 0x0ffffffe16167810 */ /* 0x002fca0007ffe0ff */
[----:B------:R-:W0:Y:S02]  /*1410*/  F2I.FTZ.U32.TRUNC.NTZ R23, R22 ;  /* 0x0000001600177305 */ /* 0x000e24000021f000 */
[--C-:B0-----:R-:W-:Y:S02]  /*1420*/  IMAD.MOV R0, RZ, RZ, -R23.reuse ;  /* 0x000000ffff007224 */ /* 0x101fe400078e0a17 */
[----:B------:R-:W-:Y:S02]  /*1430*/  IMAD.MOV.U32 R22, RZ, RZ, RZ ;  /* 0x000000ffff167224 */ /* 0x000fe400078e00ff */
[----:B------:R-:W-:Y:S01]  /*1440*/  IMAD R5, R0, R10, RZ ;  /* 0x0000000a00057224 */ /* 0x000fe200078e02ff */
[----:B------:R-:W-:Y:S02]  /*1450*/  IABS R0, R4 ;  /* 0x0000000400007213 */ /* 0x000fe40000000000 */
[----:B------:R-:W-:Y:S01]  /*1460*/  LOP3.LUT R4, R4, c[0x0][0x214], RZ, 0x3c, !PT ;  /* 0x0000850004047a12 */ /* 0x000fe200078e3cff */
[----:B------:R-:W-:Y:S01]  /*1470*/  IMAD.HI.U32 R5, R23, R5, R22 ;  /* 0x0000000517057227 */ /* 0x000fe200078e0016 */
[----:B------:R-:W-:-:S02]  /*1480*/  IABS R23, R8 ;  /* 0x0000000800177213 */ /* 0x000fc40000000000 */
[----:B------:R-:W-:Y:S02]  /*1490*/  ISETP.GE.AND P1, PT, R4, RZ, PT ;  /* 0x000000ff0400720c */ /* 0x000fe40003f26270 */
[----:B------:R-:W-:Y:S01]  /*14a0*/  LOP3.LUT R8, R8, c[0x0][0x1c0], RZ, 0x3c, !PT ;  /* 0x0000700008087a12 */ /* 0x000fe200078e3cff */
        /* <DEDUP_REMOVED lines=12> */
[----:B------:R-:W-:-:S04]  /*1570*/  IMAD.MOV.U32 R4, RZ, RZ, R11 ;  /* 0x000000ffff047224 */ /* 0x000fc800078e000b */
[----:B------:R-:W-:Y:S01]  /*1580*/  @!P1 IMAD.MOV R4, RZ, RZ, -R4 ;  /* 0x000000ffff049224 */ /* 0x000fe200078e0a04 */
[----:B------:R-:W-:-:S05]  /*1590*/  @!P0 LOP3.LUT R4, RZ, c[0x0][0x214], RZ, 0x33, !PT ;  /* 0x00008500ff048a12 */ /* 0x000fca00078e33ff */
[----:B------:R-:W-:Y:S01]  /*15a0*/  IMAD R4, R0, R4, RZ ;  /* 0x0000000400047224 */ /* 0x000fe200078e02ff */
[----:B------:R-:W-:-:S04]  /*15b0*/  IABS R0, c[0x0][0x1c0] ;  /* 0x0000700000007a13 */ /* 0x000fc80000000000 */
[----:B------:R-:W-:Y:S01]  /*15c0*/  IABS R5, R4 ;  /* 0x0000000400057213 */ /* 0x000fe20000000000 */
[----:B------:R-:W0:Y:S04]  /*15d0*/  I2F.U32.RP R10, R0 ;  /* 0x00000000000a7306 */ /* 0x000e280000209000 */
[----:B------:R-:W-:-:S04]  /*15e0*/  IMAD.IADD R13, R9, 0x1, R5 ;  /* 0x00000001090d7824 */ /* 0x000fc800078e0205 */
[----:B------:R-:W1:Y:S08]  /*15f0*/  I2F.RP R11, R5 ;  /* 0x00000005000b7306 */ /* 0x000e700000209400 */
[----:B0-----:R-:W0:Y:S08]  /*1600*/  MUFU.RCP R10, R10 ;  /* 0x0000000a000a7308 */ /* 0x001e300000001000 */
[----:B-1----:R-:W1:Y:S01]  /*1610*/  MUFU.RCP R11, R11 ;  /* 0x0000000b000b7308 */ /* 0x002e620000001000 */
[----:B0-----:R-:W-:-:S02]  /*1620*/  IADD3 R10, R10, 0xffffffe, RZ ;  /* 0x0ffffffe0a0a7810 */ /* 0x001fc40007ffe0ff */
[----:B-1----:R-:W-:-:S05]  /*1630*/  IADD3 R11, R11, 0xffffffe, RZ ;  /* 0x0ffffffe0b0b7810 */ /* 0x002fca0007ffe0ff */
[----:B------:R-:W0:Y:S08]  /*1640*/  F2I.FTZ.U32.TRUNC.NTZ R25, R11 ;  /* 0x0000000b00197305 */ /* 0x000e30000021f000 */
[----:B------:R-:W1:Y:S01]  /*1650*/  F2I.FTZ.U32.TRUNC.NTZ R11, R10 ;  /* 0x0000000a000b7305 */ /* 0x000e62000021f000 */
[----:B0-----:R-:W-:-:S04]  /*1660*/  IMAD.MOV R22, RZ, RZ, -R25 ;  /* 0x000000ffff167224 */ /* 0x001fc800078e0a19 */
[----:B------:R-:W-:Y:S02]  /*1670*/  IMAD R22, R22, R5, RZ ;  /* 0x0000000516167224 */ /* 0x000fe400078e02ff */
[----:B-1----:R-:W-:Y:S02]  /*1680*/  IMAD.MOV R10, RZ, RZ, -R11 ;  /* 0x000000ffff0a7224 */ /* 0x002fe400078e0a0b */
[----:B------:R-:W-:Y:S01]  /*1690*/  IMAD.HI.U32 R22, R25, R22, R24 ;  /* 0x0000001619167227 */ /* 0x000fe200078e0018 */
[----:B------:R-:W-:Y:S02]  /*16a0*/  IABS R24, R4 ;  /* 0x0000000400187213 */ /* 0x000fe40000000000 */
[----:B------:R-:W-:Y:S01]  /*16b0*/  IABS R25, R13 ;  /* 0x0000000d00197213 */ /* 0x000fe20000000000 */
[----:B------:R-:W-:Y:S02]  /*16c0*/  IMAD R9, R10, R0, RZ ;  /* 0x000000000a097224 */ /* 0x000fe400078e02ff */
[----:B------:R-:W-:-:S02]  /*16d0*/  IMAD.MOV.U32 R10, RZ, RZ, RZ ;  /* 0x000000ffff0a7224 */ /* 0x000fc400078e00ff */
[----:B------:R-:W-:Y:S02]  /*16e0*/  IMAD.MOV R24, RZ, RZ, -R24 ;  /* 0x000000ffff187224 */ /* 0x000fe400078e0a18 */
[----:B------:R-:W-:Y:S01]  /*16f0*/  IMAD.HI.U32 R9, R11, R9, R10 ;  /* 0x000000090b097227 */ /* 0x000fe200078e000a */
[----:B------:R-:W-:-:S03]  /*1700*/  IABS R11, c[0x0][0x1c0] ;  /* 0x00007000000b7a13 */ /* 0x000fc60000000000 */
[----:B------:R-:W-:-:S04]  /*1710*/  IMAD.HI.U32 R22, R22, R25, RZ ;  /* 0x0000001916167227 */ /* 0x000fc800078e00ff */
[----:B------:R-:W-:Y:S02]  /*1720*/  IMAD.MOV R11, RZ, RZ, -R11 ;  /* 0x000000ffff0b7224 */ /* 0x000fe400078e0a0b */
[----:B------:R-:W-:-:S04]  /*1730*/  IMAD.HI.U32 R10, R9, R23, RZ ;  /* 0x00000017090a7227 */ /* 0x000fc800078e00ff */
[----:B------:R-:W-:Y:S02]  /*1740*/  IMAD R23, R10, R11, R23 ;  /* 0x0000000b0a177224 */ /* 0x000fe400078e0217 */
[--C-:B------:R-:W-:Y:S02]  /*1750*/  IMAD R24, R22, R24, R25.reuse ;  /* 0x0000001816187224 */ /* 0x100fe400078e0219 */
[----:B------:R-:W-:Y:S01]  /*1760*/  IMAD.HI.U32 R9, R9, R25, RZ ;  /* 0x0000001909097227 */ /* 0x000fe200078e00ff */
[----:B------:R-:W-:Y:S02]  /*1770*/  ISETP.GT.U32.AND P3, PT, R0, R23, PT ;  /* 0x000000170000720c */ /* 0x000fe40003f64070 */
[----:B------:R-:W-:Y:S01]  /*1780*/  ISETP.GT.U32.AND P0, PT, R5, R24, PT ;  /* 0x000000180500720c */ /* 0x000fe20003f04070 */
[----:B------:R-:W-:-:S05]  /*1790*/  IMAD R11, R9, R11, R25 ;  /* 0x0000000b090b7224 */ /* 0x000fca00078e0219 */
[----:B------:R-:W-:-:S05]  /*17a0*/  ISETP.GT.U32.AND P1, PT, R0, R11, PT ;  /* 0x0000000b0000720c */ /* 0x000fca0003f24070 */
[--C-:B------:R-:W-:Y:S01]  /*17b0*/  @!P3 IMAD.IADD R23, R23, 0x1, -R0.reuse ;  /* 0x000000011717b824 */ /* 0x100fe200078e0a00 */
[----:B------:R-:W-:Y:S01]  /*17c0*/  @!P3 IADD3 R10, R10, 0x1, RZ ;  /* 0x000000010a0ab810 */ /* 0x000fe20007ffe0ff */
[----:B------:R-:W-:Y:S01]  /*17d0*/  @!P0 IMAD.IADD R24, R24, 0x1, -R5 ;  /* 0x0000000118188824 */ /* 0x000fe200078e0a05 */
[----:B------:R-:W-:Y:S02]  /*17e0*/  @!P0 IADD3 R22, R22, 0x1, RZ ;  /* 0x0000000116168810 */ /* 0x000fe40007ffe0ff */
[----:B------:R-:W-:Y:S02]  /*17f0*/  ISETP.GE.U32.AND P6, PT, R23, R0, PT ;  /* 0x000000001700720c */ /* 0x000fe40003fc6070 */
[-C--:B------:R-:W-:Y:S01]  /*1800*/  ISETP.GE.U32.AND P2, PT, R24, R5.reuse, PT ;  /* 0x000000051800720c */ /* 0x080fe20003f46070 */
[----:B------:R-:W-:Y:S01]  /*1810*/  @!P1 IMAD.IADD R11, R11, 0x1, -R0 ;  /* 0x000000010b0b9824 */ /* 0x000fe200078e0a00 */
[----:B------:R-:W-:Y:S02]  /*1820*/  LOP3.LUT R24, R13, R5, RZ, 0x3c, !PT ;  /* 0x000000050d187212 */ /* 0x000fe400078e3cff */
[----:B------:R-:W-:-:S02]  /*1830*/  ISETP.GT.AND P3, PT, R3, RZ, PT ;  /* 0x000000ff0300720c */ /* 0x000fc40003f64270 */
[----:B------:R-:W-:Y:S02]  /*1840*/  ISETP.GE.AND P4, PT, R24, RZ, PT ;  /* 0x000000ff1800720c */ /* 0x000fe40003f86270 */
[----:B------:R-:W-:Y:S02]  /*1850*/  ISETP.GE.U32.AND P5, PT, R11, R0, PT ;  /* 0x000000000b00720c */ /* 0x000fe40003fa6070 */
[----:B------:R-:W-:Y:S02]  /*1860*/  LOP3.LUT R13, R13, c[0x0][0x1c0], RZ, 0x3c, !PT ;  /* 0x000070000d0d7a12 */ /* 0x000fe400078e3cff */
[----:B------:R-:W-:Y:S02]  /*1870*/  @P6 IADD3 R10, R10, 0x1, RZ ;  /* 0x000000010a0a6810 */ /* 0x000fe40007ffe0ff */
[----:B------:R-:W-:Y:S02]  /*1880*/  ISETP.NE.AND P6, PT, R4, RZ, PT ;  /* 0x000000ff0400720c */ /* 0x000fe40003fc5270 */
[----:B------:R-:W-:-:S02]  /*1890*/  @P2 IADD3 R22, R22, 0x1, RZ ;  /* 0x0000000116162810 */ /* 0x000fc40007ffe0ff */
[----:B------:R-:W-:Y:S02]  /*18a0*/  ISETP.GE.AND P0, PT, R8, RZ, PT ;  /* 0x000000ff0800720c */ /* 0x000fe40003f06270 */
[----:B------:R-:W-:Y:S01]  /*18b0*/  ISETP.GE.AND P2, PT, R13, RZ, PT ;  /* 0x000000ff0d00720c */ /* 0x000fe20003f46270 */
[----:B------:R-:W-:Y:S01]  /*18c0*/  IMAD.MOV.U32 R13, RZ, RZ, R22 ;  /* 0x000000ffff0d7224 */ /* 0x000fe200078e0016 */
[----:B------:R-:W-:Y:S02]  /*18d0*/  SHF.R.S32.HI R8, RZ, 0x1f, R3 ;  /* 0x0000001fff087819 */ /* 0x000fe40000011403 */
[----:B------:R-:W-:Y:S01]  /*18e0*/  @!P1 IADD3 R9, R9, 0x1, RZ ;  /* 0x0000000109099810 */ /* 0x000fe20007ffe0ff */
[----:B------:R-:W-:Y:S01]  /*18f0*/  @!P4 IMAD.MOV R13, RZ, RZ, -R13 ;  /* 0x000000ffff0dc224 */ /* 0x000fe200078e0a0d */
[----:B------:R-:W-:Y:S01]  /*1900*/  LEA.HI.SX32 R22, R3, 0x1, 0x1 ;  /* 0x0000000103167811 */ /* 0x000fe200078f0aff */
[----:B------:R-:W-:Y:S01]  /*1910*/  @!P3 IMAD.MOV R22, RZ, RZ, R8 ;  /* 0x000000ffff16b224 */ /* 0x000fe200078e0208 */
[----:B------:R-:W-:-:S02]  /*1920*/  @!P6 LOP3.LUT R13, RZ, R5, RZ, 0x33, !PT ;  /* 0x00000005ff0de212 */ /* 0x000fc400078e33ff */
[----:B------:R-:W-:Y:S01]  /*1930*/  LEA.HI R8, R31, R26, RZ, 0x4 ;  /* 0x0000001a1f087211 */ /* 0x000fe200078f20ff */
[----:B------:R-:W-:Y:S01]  /*1940*/  @!P0 IMAD.MOV R10, RZ, RZ, -R10 ;  /* 0x000000ffff0a8224 */ /* 0x000fe200078e0a0a */
        /* <DEDUP_REMOVED lines=12> */
[----:B------:R-:W-:Y:S02]  /*1a10*/  LOP3.LUT R8, R8, 0xfffffff0, RZ, 0xc0, !PT ;  /* 0xfffffff008087812 */ /* 0x000fe400078ec0ff */
[----:B------:R-:W-:Y:S01]  /*1a20*/  SEL R0, R0, R9, !P4 ;  /* 0x0000000900007207 */ /* 0x000fe20006000000 */
[----:B------:R-:W-:Y:S01]  /*1a30*/  IMAD R10, R10, R36, RZ ;  /* 0x000000240a0a7224 */ /* 0x000fe200078e02ff */
[----:B------:R-:W-:Y:S01]  /*1a40*/  SEL R11, R21, R11, P2 ;  /* 0x0000000b150b7207 */ /* 0x000fe20001000000 */
[----:B------:R-:W-:Y:S01]  /*1a50*/  IMAD.MOV.U32 R9, RZ, RZ, -0x800000 ;  /* 0xff800000ff097424 */ /* 0x000fe200078e00ff */
[----:B------:R-:W-:Y:S01]  /*1a60*/  SEL R13, R20, R13, P2 ;  /* 0x0000000d140d7207 */ /* 0x000fe20001000000 */
[----:B------:R-:W-:Y:S02]  /*1a70*/  IMAD R10, R22, R10, RZ ;  /* 0x0000000a160a7224 */ /* 0x000fe400078e02ff */
        /* <DEDUP_REMOVED lines=16> */
[----:B------:R-:W-:-:S06]  /*1b80*/  LEA.HI.X R9, R22, c[0x0][0x20c], R9, 0x2, P0 ;  /* 0x0000830016097a11 */ /* 0x000fcc00000f1409 */
[----:B------:R0:W5:Y:S03]  /*1b90*/  LDG.E R9, [R8.64] ;  /* 0x0000000808097981 */ /* 0x000166000c1e1900 */
.L_x_295:
[----:B------:R-:W-:Y:S05]  /*1ba0*/  BSYNC B0 ;  /* 0x0000000000007941 */ /* 0x000fea0003800000 */
.L_x_294:
[----:B------:R-:W-:Y:S01]  /*1bb0*/  ISETP.GT.AND P5, PT, R26, 0x1f, PT ;  /* 0x0000001f1a00780c */ /* 0x000fe20003fa4270 */
[----:B------:R-:W-:Y:S01]  /*1bc0*/  IMAD.MOV.U32 R30, RZ, RZ, -0x800000 ;  /* 0xff800000ff1e7424 */ /* 0x000fe200078e00ff */
[----:B------:R-:W-:Y:S01]  /*1bd0*/  ISETP.GT.AND P2, PT, R4, RZ, PT ;  /* 0x000000ff0400720c */ /* 0x000fe20003f44270 */
[----:B------:R-:W-:Y:S01]  /*1be0*/  IMAD R0, R0, R36, RZ ;  /* 0x0000002400007224 */ /* 0x000fe200078e02ff */
[----:B------:R-:W-:Y:S01]  /*1bf0*/  BSSY B1, `(.L_x_296) ;  /* 0x00001e7000017945 */ /* 0x000fe20003800000 */
[----:B------:R-:W-:-:S08]  /*1c00*/  IMAD.MOV.U32 R29, RZ, RZ, 0x7f800000 ;  /* 0x7f800000ff1d7424 */ /* 0x000fd000078e00ff */
[----:B------:R-:W-:Y:S01]  /*1c10*/  @!P5 IMAD R5, R5, 0x11, R21 ;  /* 0x000000110505d824 */ /* 0x000fe200078e0215 */
[----:B0-----:R-:W-:Y:S02]  /*1c20*/  @!P5 LEA.HI R8, R26, R26, RZ, 0x1 ;  /* 0x0000001a1a08d211 */ /* 0x001fe400078f08ff */
[----:B------:R-:W-:Y:S02]  /*1c30*/  SHF.R.S32.HI R21, RZ, 0x1f, R4 ;  /* 0x0000001fff157819 */ /* 0x000fe40000011404 */
[----:B-----5:R-:W-:Y:S01]  /*1c40*/  @!P5 STS [R5.X4], R9 ;  /* 0x000000090500d388 */ /* 0x020fe20000004800 */
[C---:B------:R-:W-:Y:S01]  /*1c50*/  @!P5 LOP3.LUT R20, R8.reuse, 0xfffffffe, RZ, 0xc0, !PT ;  /* 0xfffffffe0814d812 */ /* 0x040fe200078ec0ff */
[----:B------:R-:W-:-:S04]  /*1c60*/  @!P5 IMAD.SHL.U32 R8, R8, 0x2, RZ ;  /* 0x000000020808d824 */ /* 0x000fc800078e00ff */
[----:B------:R-:W-:Y:S01]  /*1c70*/  @!P5 IMAD.IADD R20, R26, 0x1, -R20 ;  /* 0x000000011a14d824 */ /* 0x000fe200078e0a14 */
[----:B------:R-:W-:-:S05]  /*1c80*/  @!P5 LOP3.LUT R8, R8, 0xfffffffc, RZ, 0xc0, !PT ;  /* 0xfffffffc0808d812 */ /* 0x000fca00078ec0ff */
[----:B------:R-:W-:Y:S01]  /*1c90*/  @!P5 IMAD R8, R20, 0x44, R8 ;  /* 0x000000441408d824 */ /* 0x000fe200078e0208 */
[----:B------:R-:W-:Y:S01]  /*1ca0*/  BAR.SYNC.DEFER_BLOCKING 0x0 ;  /* 0x0000000000007b1d */ /* 0x000fe20000010000 */
[----:B------:R-:W-:-:S05]  /*1cb0*/  LOP3.LUT R20, R26, 0x1, RZ, 0xc0, !PT ;  /* 0x000000011a147812 */ /* 0x000fca00078ec0ff */
[----:B------:R-:W0:Y:S04]  /*1cc0*/  @!P5 LDS R30, [R8] ;  /* 0x00000000081ed984 */ /* 0x000e280000000800 */
[----:B0-----:R-:W0:Y:S02]  /*1cd0*/  SHFL.BFLY PT, R5, R30, 0x1, 0x1f ;  /* 0x0c201f001e057f89 */ /* 0x001e2400000e0000 */
[----:B0-----:R-:W-:-:S04]  /*1ce0*/  FMNMX.FTZ R5, R5, R30, !PT ;  /* 0x0000001e05057209 */ /* 0x001fc80007810000 */
[----:B------:R-:W-:-:S04]  /*1cf0*/  FSETP.NEU.FTZ.AND P0, PT, R5, -INF , PT ;  /* 0xff8000000500780b */ /* 0x000fc80003f1d000 */
[----:B------:R-:W-:-:S05]  /*1d00*/  FSEL R5, R5, RZ, P0 ;  /* 0x000000ff05057208 */ /* 0x000fca0000000000 */
[----:B------:R-:W-:-:S04]  /*1d10*/  FADD.FTZ R9, -R5, R30 ;  /* 0x0000001e05097221 */ /* 0x000fc80000010100 */
[----:B------:R-:W-:-:S06]  /*1d20*/  FMUL.FTZ R9, R9, 1.4426950216293334961 ;  /* 0x3fb8aa3b09097820 */ /* 0x000fcc0000410000 */
[----:B------:R-:W0:Y:S02]  /*1d30*/  MUFU.EX2 R9, R9 ;  /* 0x0000000900097308 */ /* 0x000e240000000800 */
[----:B0-----:R-:W0:Y:S02]  /*1d40*/  SHFL.BFLY PT, R8, R9, 0x1, 0x1f ;  /* 0x0c201f0009087f89 */ /* 0x001e2400000e0000 */
[----:B0-----:R-:W-:Y:S01]  /*1d50*/  FADD.FTZ R8, R9, R8 ;  /* 0x0000000809087221 */ /* 0x001fe20000010000 */
[----:B------:R-:W-:Y:S01]  /*1d60*/  LEA.HI.SX32 R9, R4, 0x1, 0x1 ;  /* 0x0000000104097811 */ /* 0x000fe200078f0aff */
[----:B------:R-:W-:Y:S01]  /*1d70*/  @!P2 IMAD.MOV R9, RZ, RZ, R21 ;  /* 0x000000ffff09a224 */ /* 0x000fe200078e0215 */
[----:B------:R-:W-:Y:S02]  /*1d80*/  ISETP.EQ.U32.OR P2, PT, R20, 0x1, P5 ;  /* 0x000000011400780c */ /* 0x000fe40002f42470 */
        /* <DEDUP_REMOVED lines=43> */
[----:B------:R-:W-:Y:S05]  /*2040*/  CALL.REL.NOINC `($__internal_6_$__cuda_sm20_div_s64) ;  /* 0x000022a000007944 */ /* 0x000fea0003c00000 */
[----:B------:R-:W-:Y:S02]  /*2050*/  IADD3 R20, P0, RZ, -R0, RZ ;  /* 0x80000000ff147210 */ /* 0x000fe40007f1e0ff */
[-C--:B------:R-:W-:Y:S02]  /*2060*/  MOV R43, R23.reuse ;  /* 0x00000017002b7202 */ /* 0x080fe40000000f00 */
[----:B------:R-:W-:Y:S01]  /*2070*/  IADD3.X R6, RZ, ~R23, RZ, P0, !PT ;  /* 0x80000017ff067210 */ /* 0x000fe200007fe4ff */
[----:B------:R-:W-:-:S04]  /*2080*/  IMAD.WIDE.U32 R38, R42, R20, R38 ;  /* 0x000000142a267225 */ /* 0x000fc800078e0026 */
[----:B------:R-:W-:Y:S01]  /*2090*/  IMAD R6, R6, R42, RZ ;  /* 0x0000002a06067224 */ /* 0x000fe200078e02ff */
[----:B------:R-:W-:Y:S02]  /*20a0*/  MOV R25, R38 ;  /* 0x0000002600197202 */ /* 0x000fe40000000f00 */
[----:B------:R-:W-:Y:S01]  /*20b0*/  MOV R42, R0 ;  /* 0x00000000002a7202 */ /* 0x000fe20000000f00 */
[----:B------:R-:W-:-:S05]  /*20c0*/  IMAD R6, R5, R20, R6 ;  /* 0x0000001405067224 */ /* 0x000fca00078e0206 */
[----:B------:R-:W-:Y:S01]  /*20d0*/  IADD3 R6, R39, R6, RZ ;  /* 0x0000000627067210 */ /* 0x000fe20007ffe0ff */
[----:B------:R-:W-:Y:S05]  /*20e0*/  BRA `(.L_x_301) ;  /* 0x0000017000007947 */ /* 0x000fea0003800000 */
.L_x_300:
        /* <DEDUP_REMOVED lines=23> */
.L_x_301:
[----:B------:R-:W-:Y:S05]  /*2260*/  BSYNC B0 ;  /* 0x0000000000007941 */ /* 0x000fea0003800000 */
.L_x_299:
        /* <DEDUP_REMOVED lines=10> */
[-C--:B------:R-:W-:Y:S02]  /*2310*/  IADD3 R20, P0, RZ, -R0.reuse, RZ ;  /* 0x80000000ff147210 */ /* 0x080fe40007f1e0ff */
[----:B------:R-:W-:Y:S01]  /*2320*/  MOV R24, R25 ;  /* 0x0000001900187202 */ /* 0x000fe20000000f00 */
[----:B------:R-:W-:Y:S01]  /*2330*/  IMAD.MOV.U32 R25, RZ, RZ, R6 ;  /* 0x000000ffff197224 */ /* 0x000fe200078e0006 */
[-C--:B------:R-:W-:Y:S02]  /*2340*/  IADD3.X R5, RZ, ~R23.reuse, RZ, P0, !PT ;  /* 0x80000017ff057210 */ /* 0x080fe400007fe4ff */
        /* <DEDUP_REMOVED lines=8> */
.L_x_303:
        /* <DEDUP_REMOVED lines=22> */
.L_x_304:
[----:B------:R-:W-:Y:S05]  /*2530*/  BSYNC B0 ;  /* 0x0000000000007941 */ /* 0x000fea0003800000 */
.L_x_302:
        /* <DEDUP_REMOVED lines=14> */
[----:B------:R-:W-:Y:S02]  /*2620*/  MOV R40, R0 ;  /* 0x0000000000287202 */ /* 0x000fe40000000f00 */
[-C--:B------:R-:W-:Y:S01]  /*2630*/  IADD3.X R5, RZ, ~R23.reuse, RZ, P0, !PT ;  /* 0x80000017ff057210 */ /* 0x080fe200007fe4ff */
[----:B------:R-:W-:Y:S01]  /*2640*/  IMAD.WIDE.U32 R38, R33, R20, R38 ;  /* 0x0000001421267225 */ /* 0x000fe200078e0026 */
[----:B------:R-:W-:-:S03]  /*2650*/  MOV R41, R23 ;  /* 0x0000001700297202 */ /* 0x000fc60000000f00 */
[----:B------:R-:W-:-:S04]  /*2660*/  IMAD R5, R5, R33, RZ ;  /* 0x0000002105057224 */ /* 0x000fc800078e02ff */
[----:B------:R-:W-:-:S05]  /*2670*/  IMAD R5, R8, R20, R5 ;  /* 0x0000001408057224 */ /* 0x000fca00078e0205 */
[----:B------:R-:W-:Y:S01]  /*2680*/  IADD3 R8, R39, R5, RZ ;  /* 0x0000000527087210 */ /* 0x000fe20007ffe0ff */
[----:B------:R-:W-:Y:S05]  /*2690*/  BRA `(.L_x_307) ;  /* 0x0000016000007947 */ /* 0x000fea0003800000 */
.L_x_306:
        /* <DEDUP_REMOVED lines=22> */
.L_x_307:
[----:B------:R-:W-:Y:S05]  /*2800*/  BSYNC B0 ;  /* 0x0000000000007941 */ /* 0x000fea0003800000 */
.L_x_305:
[-C--:B------:R-:W-:Y:S01]  /*2810*/  IMAD R0, R35, R19.reuse, RZ ;  /* 0x0000001323007224 */ /* 0x080fe200078e02ff */
[----:B------:R-:W-:Y:S01]  /*2820*/  SHF.R.S32.HI R22, RZ, 0x1f, R2 ;  /* 0x0000001fff167819 */ /* 0x000fe20000011402 */
[C---:B------:R-:W-:Y:S01]  /*2830*/  IMAD.WIDE.U32 R20, R34.reuse, R19, RZ ;  /* 0x0000001322147225 */ /* 0x040fe200078e00ff */
[----:B------:R-:W-:Y:S01]  /*2840*/  SHF.R.S32.HI R23, RZ, 0x1f, R36 ;  /* 0x0000001fff177819 */ /* 0x000fe20000011424 */
[----:B------:R-:W-:Y:S02]  /*2850*/  BSSY B0, `(.L_x_308) ;  /* 0x0000040000007945 */ /* 0x000fe40003800000 */
[----:B------:R-:W-:Y:S02]  /*2860*/  IMAD R0, R34, R18, R0 ;  /* 0x0000001222007224 */ /* 0x000fe400078e0200 */
[----:B------:R-:W-:-:S03]  /*2870*/  IMAD.WIDE.U32 R34, R20, R17, RZ ;  /* 0x0000001114227225 */ /* 0x000fc600078e00ff */
[----:B------:R-:W-:Y:S01]  /*2880*/  IADD3 R0, R21, R0, RZ ;  /* 0x0000000015007210 */ /* 0x000fe20007ffe0ff */
[-C--:B------:R-:W-:Y:S01]  /*2890*/  IMAD R8, R8, R2.reuse, RZ ;  /* 0x0000000208087224 */ /* 0x080fe200078e02ff */
[----:B------:R-:W-:Y:S01]  /*28a0*/  SHF.R.S32.HI R21, RZ, 0x1f, R25 ;  /* 0x0000001fff157819 */ /* 0x000fe20000011419 */
[----:B------:R-:W-:Y:S02]  /*28b0*/  IMAD R4, R4, R2, RZ ;  /* 0x0000000204047224 */ /* 0x000fe400078e02ff */
[----:B------:R-:W-:Y:S02]  /*28c0*/  IMAD R5, R0, R17, RZ ;  /* 0x0000001100057224 */ /* 0x000fe400078e02ff */
[----:B------:R-:W-:Y:S02]  /*28d0*/  IMAD R0, R6, R25, RZ ;  /* 0x0000001906007224 */ /* 0x000fe400078e02ff */
[----:B------:R-:W-:Y:S02]  /*28e0*/  IMAD R5, R16, R20, R5 ;  /* 0x0000001410057224 */ /* 0x000fe400078e0205 */
[----:B------:R-:W-:-:S02]  /*28f0*/  IMAD R6, R41, R36, RZ ;  /* 0x0000002429067224 */ /* 0x000fc400078e02ff */
[----:B------:R-:W-:Y:S01]  /*2900*/  IMAD R8, R22, R38, R8 ;  /* 0x0000002616087224 */ /* 0x000fe200078e0208 */
[----:B------:R-:W-:Y:S01]  /*2910*/  IADD3 R5, R35, R5, RZ ;  /* 0x0000000523057210 */ /* 0x000fe20007ffe0ff */
[----:B------:R-:W-:Y:S02]  /*2920*/  IMAD R0, R21, R32, R0 ;  /* 0x0000002015007224 */ /* 0x000fe400078e0200 */
[----:B------:R-:W-:Y:S01]  /*2930*/  IMAD.WIDE.U32 R36, R40, R36, RZ ;  /* 0x0000002428247225 */ /* 0x000fe200078e00ff */
[----:B------:R-:W-:-:S03]  /*2940*/  LOP3.LUT R20, R43, R5, RZ, 0xfc, !PT ;  /* 0x000000052b147212 */ /* 0x000fc600078efcff */
[----:B------:R-:W-:Y:S01]  /*2950*/  IMAD R6, R23, R40, R6 ;  /* 0x0000002817067224 */ /* 0x000fe200078e0206 */
[----:B------:R-:W-:Y:S01]  /*2960*/  ISETP.NE.U32.AND P0, PT, R20, RZ, PT ;  /* 0x000000ff1400720c */ /* 0x000fe20003f05070 */
[----:B------:R-:W-:-:S03]  /*2970*/  IMAD.WIDE.U32 R38, R38, R2, RZ ;  /* 0x0000000226267225 */ /* 0x000fc600078e00ff */
[----:B------:R-:W-:Y:S01]  /*2980*/  IADD3 R6, R37, R6, RZ ;  /* 0x0000000625067210 */ /* 0x000fe20007ffe0ff */
[----:B------:R-:W-:Y:S01]  /*2990*/  IMAD.WIDE.U32 R32, R32, R25, RZ ;  /* 0x0000001920207225 */ /* 0x000fe200078e00ff */
[----:B------:R-:W-:-:S03]  /*29a0*/  IADD3 R8, R39, R8, RZ ;  /* 0x0000000827087210 */ /* 0x000fc60007ffe0ff */
[----:B------:R-:W-:Y:S01]  /*29b0*/  IMAD R3, R3, R2, RZ ;  /* 0x0000000203037224 */ /* 0x000fe200078e02ff */
[----:B------:R-:W-:-:S03]  /*29c0*/  IADD3 R2, R33, R0, RZ ;  /* 0x0000000021027210 */ /* 0x000fc60007ffe0ff */
[----:B------:R-:W-:Y:S05]  /*29d0*/  @!P0 BRA `(.L_x_309) ;  /* 0x0000010000008947 */ /* 0x000fea0003800000 */
[----:B------:R-:W-:Y:S01]  /*29e0*/  IMAD.MOV.U32 R28, RZ, RZ, R42 ;  /* 0x000000ffff1c7224 */ /* 0x000fe200078e002a */
[----:B------:R-:W-:Y:S01]  /*29f0*/  MOV R24, R43 ;  /* 0x0000002b00187202 */ /* 0x000fe20000000f00 */
[----:B------:R-:W-:Y:S01]  /*2a00*/  IMAD.MOV.U32 R23, RZ, RZ, R34 ;  /* 0x000000ffff177224 */ /* 0x000fe200078e0022 */
[----:B------:R-:W-:Y:S02]  /*2a10*/  MOV R22, 0x2a30 ;  /* 0x00002a3000167802 */ /* 0x000fe40000000f00 */
[----:B------:R-:W-:Y:S05]  /*2a20*/  CALL.REL.NOINC `($__internal_6_$__cuda_sm20_div_s64) ;  /* 0x000018c000007944 */ /* 0x000fea0003c00000 */
[----:B------:R-:W-:Y:S02]  /*2a30*/  IADD3 R21, P0, RZ, -R0, RZ ;  /* 0x80000000ff157210 */ /* 0x000fe40007f1e0ff */
[----:B------:R-:W-:Y:S02]  /*2a40*/  MOV R40, R42 ;  /* 0x0000002a00287202 */ /* 0x000fe40000000f00 */
[----:B------:R-:W-:Y:S02]  /*2a50*/  IADD3.X R20, RZ, ~R23, RZ, P0, !PT ;  /* 0x80000017ff147210 */ /* 0x000fe400007fe4ff */
[----:B------:R-:W-:Y:S01]  /*2a60*/  MOV R41, R43 ;  /* 0x0000002b00297202 */ /* 0x000fe20000000f00 */
[----:B------:R-:W-:Y:S01]  /*2a70*/  IMAD.MOV.U32 R43, RZ, RZ, R23 ;  /* 0x000000ffff2b7224 */ /* 0x000fe200078e0017 */
[----:B------:R-:W-:Y:S01]  /*2a80*/  MOV R42, R0 ;  /* 0x00000000002a7202 */ /* 0x000fe20000000f00 */
[----:B------:R-:W-:-:S02]  /*2a90*/  IMAD R20, R20, R34, RZ ;  /* 0x0000002214147224 */ /* 0x000fc400078e02ff */
[----:B------:R-:W-:-:S04]  /*2aa0*/  IMAD.WIDE.U32 R34, R21, R34, R40 ;  /* 0x0000002215227225 */ /* 0x000fc800078e0028 */
[----:B------:R-:W-:-:S04]  /*2ab0*/  IMAD R20, R5, R21, R20 ;  /* 0x0000001505147224 */ /* 0x000fc800078e0214 */
[----:B------:R-:W-:Y:S01]  /*2ac0*/  IMAD.IADD R24, R35, 0x1, R20 ;  /* 0x0000000123187824 */ /* 0x000fe200078e0214 */
[----:B------:R-:W-:Y:S05]  /*2ad0*/  BRA `(.L_x_310) ;  /* 0x0000017000007947 */ /* 0x000fea0003800000 */
.L_x_309:
        /* <DEDUP_REMOVED lines=23> */
.L_x_310:
[----:B------:R-:W-:Y:S05]  /*2c50*/  BSYNC B0 ;  /* 0x0000000000007941 */ /* 0x000fea0003800000 */
.L_x_308:
        /* <DEDUP_REMOVED lines=11> */
[----:B------:R-:W-:-:S03]  /*2d10*/  IADD3.X R5, RZ, ~R23, RZ, P0, !PT ;  /* 0x80000017ff057210 */ /* 0x000fc600007fe4ff */
[----:B------:R-:W-:-:S04]  /*2d20*/  IMAD.WIDE.U32 R34, R19, R20, R34 ;  /* 0x0000001413227225 */ /* 0x000fc800078e0022 */
[----:B------:R-:W-:Y:S01]  /*2d30*/  IMAD R5, R5, R19, RZ ;  /* 0x0000001305057224 */ /* 0x000fe200078e02ff */
[----:B------:R-:W-:Y:S02]  /*2d40*/  MOV R19, R34 ;  /* 0x0000002200137202 */ /* 0x000fe40000000f00 */
[----:B------:R-:W-:Y:S01]  /*2d50*/  MOV R34, R0 ;  /* 0x0000000000227202 */ /* 0x000fe20000000f00 */
[----:B------:R-:W-:-:S04]  /*2d60*/  IMAD R5, R18, R20, R5 ;  /* 0x0000001412057224 */ /* 0x000fc800078e0205 */
[----:B------:R-:W-:Y:S02]  /*2d70*/  IMAD.IADD R18, R35, 0x1, R5 ;  /* 0x0000000123127824 */ /* 0x000fe400078e0205 */
[----:B------:R-:W-:Y:S01]  /*2d80*/  IMAD.MOV.U32 R35, RZ, RZ, R23 ;  /* 0x000000ffff237224 */ /* 0x000fe200078e0017 */
[----:B------:R-:W-:Y:S05]  /*2d90*/  BRA `(.L_x_313) ;  /* 0x0000017000007947 */ /* 0x000fea0003800000 */
.L_x_312:
        /* <DEDUP_REMOVED lines=23> */
.L_x_313:
[----:B------:R-:W-:Y:S05]  /*2f10*/  BSYNC B0 ;  /* 0x0000000000007941 */ /* 0x000fea0003800000 */
.L_x_311:
        /* <DEDUP_REMOVED lines=12> */
[----:B------:R-:W-:Y:S01]  /*2fe0*/  IADD3.X R5, RZ, ~R23, RZ, P0, !PT ;  /* 0x80000017ff057210 */ /* 0x000fe200007fe4ff */
[----:B------:R-:W-:-:S04]  /*2ff0*/  IMAD.WIDE.U32 R34, R17, R20, R34 ;  /* 0x0000001411227225 */ /* 0x000fc800078e0022 */
[----:B------:R-:W-:Y:S01]  /*3000*/  IMAD R5, R5, R17, RZ ;  /* 0x0000001105057224 */ /* 0x000fe200078e02ff */
[----:B------:R-:W-:-:S03]  /*3010*/  MOV R17, R34 ;  /* 0x0000002200117202 */ /* 0x000fc60000000f00 */
[----:B------:R-:W-:-:S05]  /*3020*/  IMAD R5, R16, R20, R5 ;  /* 0x0000001410057224 */ /* 0x000fca00078e0205 */
[----:B------:R-:W-:Y:S01]  /*3030*/  IADD3 R5, R35, R5, RZ ;  /* 0x0000000523057210 */ /* 0x000fe20007ffe0ff */
[----:B------:R-:W-:Y:S05]  /*3040*/  BRA `(.L_x_316) ;  /* 0x0000017000007947 */ /* 0x000fea0003800000 */
.L_x_315:
        /* <DEDUP_REMOVED lines=23> */
.L_x_316:
[----:B------:R-:W-:Y:S05]  /*31c0*/  BSYNC B0 ;  /* 0x0000000000007941 */ /* 0x000fea0003800000 */
.L_x_314:
[----:B------:R-:W-:Y:S01]  /*31d0*/  SHF.R.S32.HI R20, RZ, 0x1f, R10 ;  /* 0x0000001fff147819 */ /* 0x000fe2000001140a */
[-C--:B------:R-:W-:Y:S01]  /*31e0*/  IMAD R16, R23, R10.reuse, RZ ;  /* 0x0000000a17107224 */ /* 0x080fe200078e02ff */
[----:B------:R-:W-:Y:S01]  /*31f0*/  BSSY B0, `(.L_x_317) ;  /* 0x000003b000007945 */ /* 0x000fe20003800000 */
[----:B------:R-:W-:-:S04]  /*3200*/  IMAD.WIDE.U32 R34, R22, R10, RZ ;  /* 0x0000000a16227225 */ /* 0x000fc800078e00ff */
[----:B------:R-:W-:Y:S01]  /*3210*/  IMAD R10, R20, R22, R16 ;  /* 0x00000016140a7224 */ /* 0x000fe200078e0210 */
[----:B------:R-:W-:Y:S01]  /*3220*/  LOP3.LUT R20, R43, R14, RZ, 0xfc, !PT ;  /* 0x0000000e2b147212 */ /* 0x000fe200078efcff */
[----:B------:R-:W-:Y:S01]  /*3230*/  IMAD R0, R25, c[0x0][0x214], RZ ;  /* 0x0000850019007a24 */ /* 0x000fe200078e02ff */
[----:B------:R-:W-:Y:S01]  /*3240*/  SHF.R.S32.HI R16, RZ, 0x1f, R3 ;  /* 0x0000001fff107819 */ /* 0x000fe20000011403 */
[-C--:B------:R-:W-:Y:S01]  /*3250*/  IMAD R21, R5, R3.reuse, RZ ;  /* 0x0000000305157224 */ /* 0x080fe200078e02ff */
[----:B------:R-:W-:Y:S01]  /*3260*/  ISETP.NE.U32.AND P0, PT, R20, RZ, PT ;  /* 0x000000ff1400720c */ /* 0x000fe20003f05070 */
[----:B------:R-:W-:Y:S01]  /*3270*/  IMAD R18, R18, R0, RZ ;  /* 0x0000000012127224 */ /* 0x000fe200078e02ff */
[----:B------:R-:W-:Y:S01]  /*3280*/  SHF.R.S32.HI R5, RZ, 0x1f, R0 ;  /* 0x0000001fff057819 */ /* 0x000fe20000011400 */
[----:B------:R-:W-:Y:S01]  /*3290*/  IMAD.WIDE.U32 R44, R17, R3, RZ ;  /* 0x00000003112c7225 */ /* 0x000fe200078e00ff */
[----:B------:R-:W-:-:S03]  /*32a0*/  IADD3 R10, R35, R10, RZ ;  /* 0x0000000a230a7210 */ /* 0x000fc60007ffe0ff */
[----:B------:R-:W-:Y:S02]  /*32b0*/  IMAD R3, R5, R19, R18 ;  /* 0x0000001305037224 */ /* 0x000fe400078e0212 */
[----:B------:R-:W-:Y:S02]  /*32c0*/  IMAD R16, R16, R17, R21 ;  /* 0x0000001110107224 */ /* 0x000fe400078e0215 */
[----:B------:R-:W-:-:S03]  /*32d0*/  IMAD.WIDE.U32 R18, R19, R0, RZ ;  /* 0x0000000013127225 */ /* 0x000fc600078e00ff */
[----:B------:R-:W-:Y:S02]  /*32e0*/  IADD3 R16, R45, R16, RZ ;  /* 0x000000102d107210 */ /* 0x000fe40007ffe0ff */
[----:B------:R-:W-:Y:S01]  /*32f0*/  IADD3 R3, R19, R3, RZ ;  /* 0x0000000313037210 */ /* 0x000fe20007ffe0ff */
[----:B------:R-:W-:Y:S05]  /*3300*/  @!P0 BRA `(.L_x_318) ;  /* 0x0000012000008947 */ /* 0x000fea0003800000 */
[----:B------:R-:W-:Y:S01]  /*3310*/  IMAD.MOV.U32 R28, RZ, RZ, R42 ;  /* 0x000000ffff1c7224 */ /* 0x000fe200078e002a */
[----:B------:R-:W-:Y:S01]  /*3320*/  MOV R23, R15 ;  /* 0x0000000f00177202 */ /* 0x000fe20000000f00 */
[----:B------:R-:W-:Y:S01]  /*3330*/  IMAD.MOV.U32 R24, RZ, RZ, R43 ;  /* 0x000000ffff187224 */ /* 0x000fe200078e002b */
[----:B------:R-:W-:Y:S02]  /*3340*/  MOV R5, R14 ;  /* 0x0000000e00057202 */ /* 0x000fe40000000f00 */
[----:B------:R-:W-:Y:S02]  /*3350*/  MOV R22, 0x3370 ;  /* 0x0000337000167802 */ /* 0x000fe40000000f00 */
[----:B------:R-:W-:Y:S05]  /*3360*/  CALL.REL.NOINC `($__internal_6_$__cuda_sm20_div_s64) ;  /* 0x00000f8000007944 */ /* 0x000fea0003c00000 */
[----:B------:R-:W-:Y:S01]  /*3370*/  IADD3 R17, P0, RZ, -R0, RZ ;  /* 0x80000000ff117210 */ /* 0x000fe20007f1e0ff */
[----:B------:R-:W-:Y:S01]  /*3380*/  IMAD.MOV.U32 R21, RZ, RZ, R43 ;  /* 0x000000ffff157224 */ /* 0x000fe200078e002b */
[----:B------:R-:W-:-:S02]  /*3390*/  MOV R20, R42 ;  /* 0x0000002a00147202 */ /* 0x000fc40000000f00 */
[----:B------:R-:W-:Y:S02]  /*33a0*/  IADD3.X R5, RZ, ~R23, RZ, P0, !PT ;  /* 0x80000017ff057210 */ /* 0x000fe400007fe4ff */
        /* <DEDUP_REMOVED lines=8> */
.L_x_318:
        /* <DEDUP_REMOVED lines=23> */
.L_x_319:
[----:B------:R-:W-:Y:S05]  /*35a0*/  BSYNC B0 ;  /* 0x0000000000007941 */ /* 0x000fea0003800000 */
.L_x_317:
        /* <DEDUP_REMOVED lines=28> */
.L_x_321:
        /* <DEDUP_REMOVED lines=23> */
.L_x_322:
[----:B------:R-:W-:Y:S05]  /*38e0*/  BSYNC B0 ;  /* 0x0000000000007941 */ /* 0x000fea0003800000 */
.L_x_320:
        /* <DEDUP_REMOVED lines=20> */
.L_x_298:
[----:B------:R-:W-:-:S04]  /*3a30*/  LEA R2, P0, R38, c[0x0][0x200], 0x2 ;  /* 0x0000800026027a11 */ /* 0x000fc800078010ff */
[----:B------:R-:W-:-:S05]  /*3a40*/  LEA.HI.X R3, R38, c[0x0][0x204], R39, 0x2, P0 ;  /* 0x0000810026037a11 */ /* 0x000fca00000f1427 */
[----:B------:R0:W-:Y:S04]  /*3a50*/  STG.E [R2.64], R29 ;  /* 0x0000001d02007986 */ /* 0x0001e8000c101908 */
.L_x_297:
[----:B------:R-:W-:Y:S05]  /*3a60*/  BSYNC B1 ;  /* 0x0000000000017941 */ /* 0x000fea0003800000 */
.L_x_296:
[-C--:B0-----:R-:W-:Y:S01]  /*3a70*/  LEA.HI R2, R26, R26.reuse, RZ, 0x1 ;  /* 0x0000001a1a027211 */ /* 0x081fe200078f08ff */
[----:B------:R-:W-:Y:S01]  /*3a80*/  IMAD.MOV.U32 R4, RZ, RZ, RZ ;  /* 0x000000ffff047224 */ /* 0x000fe200078e00ff */
[-C--:B------:R-:W-:Y:S02]  /*3a90*/  LEA.HI R17, R31, R26.reuse, RZ, 0x3 ;  /* 0x0000001a1f117211 */ /* 0x080fe400078f18ff */
[----:B------:R-:W-:Y:S02]  /*3aa0*/  LOP3.LUT R0, R2, 0xfffffffe, RZ, 0xc0, !PT ;  /* 0xfffffffe02007812 */ /* 0x000fe400078ec0ff */
[----:B------:R-:W-:Y:S02]  /*3ab0*/  LOP3.LUT R18, R17, 0x3ffffff8, RZ, 0xc0, !PT ;  /* 0x3ffffff811127812 */ /* 0x000fe400078ec0ff */
[----:B------:R-:W-:Y:S01]  /*3ac0*/  SHF.R.S32.HI R17, RZ, 0x3, R17 ;  /* 0x00000003ff117819 */ /* 0x000fe20000011411 */
[----:B------:R-:W-:Y:S01]  /*3ad0*/  IMAD.IADD R0, R26, 0x1, -R0 ;  /* 0x000000011a007824 */ /* 0x000fe200078e0a00 */
[----:B------:R-:W-:-:S04]  /*3ae0*/  IADD3 R18, -R18, R26, RZ ;  /* 0x0000001a12127210 */ /* 0x000fc80007ffe1ff */
[----:B------:R-:W-:Y:S02]  /*3af0*/  ISETP.GE.OR P5, PT, R0, c[0x0][0x314], P5 ;  /* 0x0000c50000007a0c */ /* 0x000fe40002fa6670 */
[----:B------:R-:W-:-:S11]  /*3b00*/  SHF.L.U32 R18, R18, 0x2, RZ ;  /* 0x0000000212127819 */ /* 0x000fd600000006ff */
[----:B------:R-:W-:Y:S02]  /*3b10*/  @!P5 IMAD.SHL.U32 R2, R2, 0x2, RZ ;  /* 0x000000020202d824 */ /* 0x000fe400078e00ff */
[----:B------:R-:W-:-:S03]  /*3b20*/  @!P5 FADD.FTZ R3, -R29, R30 ;  /* 0x0000001e1d03d221 */ /* 0x000fc60000010100 */
[----:B------:R-:W-:Y:S01]  /*3b30*/  @!P5 LOP3.LUT R2, R2, 0xfffffffc, RZ, 0xc0, !PT ;  /* 0xfffffffc0202d812 */ /* 0x000fe200078ec0ff */
[----:B------:R-:W-:-:S04]  /*3b40*/  @!P5 FMUL.FTZ R3, R3, 1.4426950216293334961 ;  /* 0x3fb8aa3b0303d820 */ /* 0x000fc80000410000 */
[----:B------:R-:W-:Y:S02]  /*3b50*/  @!P5 IMAD R2, R0, 0x44, R2 ;  /* 0x000000440002d824 */ /* 0x000fe400078e0202 */
[----:B------:R-:W0:Y:S01]  /*3b60*/  @!P5 MUFU.EX2 R3, R3 ;  /* 0x000000030003d308 */ /* 0x000e220000000800 */
[----:B------:R-:W-:-:S05]  /*3b70*/  IMAD.MOV.U32 R0, RZ, RZ, c[0x0][0x314] ;  /* 0x0000c500ff007624 */ /* 0x000fca00078e00ff */
[----:B------:R-:W-:Y:S01]  /*3b80*/  ISETP.GE.AND P0, PT, R0, 0x1, PT ;  /* 0x000000010000780c */ /* 0x000fe20003f06270 */
[----:B------:R-:W-:Y:S01]  /*3b90*/  IMAD.MOV.U32 R0, RZ, RZ, RZ ;  /* 0x000000ffff007224 */ /* 0x000fe200078e00ff */
[----:B0-----:R0:W-:Y:S02]  /*3ba0*/  @!P5 STS [R2], R3 ;  /* 0x000000030200d388 */ /* 0x0011e40000000800 */
[----:B0-----:R-:W-:Y:S02]  /*3bb0*/  CS2R R2, SRZ ;  /* 0x0000000000027805 */ /* 0x001fe4000001ff00 */
[----:B------:R-:W-:Y:S07]  /*3bc0*/  BAR.SYNC.DEFER_BLOCKING 0x0 ;  /* 0x0000000000007b1d */ /* 0x000fee0000010000 */
        /* <DEDUP_REMOVED lines=18> */
.L_x_326:
[----:B------:R-:W-:Y:S01]  /*3cf0*/  BSSY B0, `(.L_x_324) ;  /* 0x0000007000007945 */ /* 0x000fe20003800000 */
[----:B------:R-:W-:-:S05]  /*3d00*/  @P2 BRA `(.L_x_325) ;  /* 0x0000005000002947 */ /* 0x000fca0003800000 */
[----:B------:R-:W-:Y:S01]  /*3d10*/  ISETP.GE.AND P0, PT, R18, c[0x0][0x220], PT ;  /* 0x0000880012007a0c */ /* 0x000fe20003f06270 */
[----:B------:R-:W-:Y:S01]  /*3d20*/  CS2R R8, SRZ ;  /* 0x0000000000087805 */ /* 0x000fe2000001ff00 */
[----:B------:R-:W-:Y:S11]  /*3d30*/  CS2R R10, SRZ ;  /* 0x00000000000a7805 */ /* 0x000ff6000001ff00 */
[----:B------:R-:W-:Y:S05]  /*3d40*/  @!P0 MOV R15, R13 ;  /* 0x0000000d000f8202 */ /* 0x000fea0000000f00 */
[----:B------:R0:W5:Y:S02]  /*3d50*/  @!P0 LDG.E.128 R8, [R14.64] ;  /* 0x000000080e088981 */ /* 0x000164000c1e1d00 */
.L_x_325:
[----:B------:R-:W-:Y:S05]  /*3d60*/  BSYNC B0 ;  /* 0x0000000000007941 */ /* 0x000fea0003800000 */
.L_x_324:
        /* <DEDUP_REMOVED lines=11> */
.L_x_323:
[----:B------:R-:W-:Y:S02]  /*3e20*/  IADD3 R17, R17, UR6, RZ ;  /* 0x0000000611117c10 */ /* 0x000fe4000fffe0ff */
[----:B------:R-:W-:-:S02]  /*3e30*/  F2FP.BF16.PACK_AB R2, R2, R0 ;  /* 0x000000000202723e */ /* 0x000fc400000010ff */
        /* <DEDUP_REMOVED lines=18> */
[----:B------:R-:W-:Y:S01]  /*3f60*/  IMAD.HI.U32 R4, R11, R4, R10 ;  /* 0x000000040b047227 */ /* 0x000fe200078e000a */
[----:B------:R-:W0:Y:S05]  /*3f70*/  I2F.RP R5, R0 ;  /* 0x0000000000057306 */ /* 0x000e2a0000209400 */
[----:B------:R-:W-:-:S04]  /*3f80*/  IMAD.HI.U32 R4, R4, R9, RZ ;  /* 0x0000000904047227 */ /* 0x000fc800078e00ff */
[----:B------:R-:W-:-:S05]  /*3f90*/  IMAD R6, R4, R6, R9 ;  /* 0x0000000604067224 */ /* 0x000fca00078e0209 */
[----:B------:R-:W-:Y:S01]  /*3fa0*/  ISETP.GT.U32.AND P1, PT, R8, R6, PT ;  /* 0x000000060800720c */ /* 0x000fe20003f24070 */
[----:B0-----:R-:W0:-:S12]  /*3fb0*/  MUFU.RCP R5, R5 ;  /* 0x0000000500057308 */ /* 0x001e180000001000 */
[----:B------:R-:W-:Y:S01]  /*3fc0*/  @!P1 IMAD.IADD R6, R6, 0x1, -R8 ;  /* 0x0000000106069824 */ /* 0x000fe200078e0a08 */
[----:B------:R-:W-:Y:S02]  /*3fd0*/  @!P1 IADD3 R4, R4, 0x1, RZ ;  /* 0x0000000104049810 */ /* 0x000fe40007ffe0ff */
[----:B------:R-:W-:Y:S02]  /*3fe0*/  ISETP.NE.AND P1, PT, R7, RZ, PT ;  /* 0x000000ff0700720c */ /* 0x000fe40003f25270 */
[----:B------:R-:W-:Y:S02]  /*3ff0*/  ISETP.GE.U32.AND P2, PT, R6, R8, PT ;  /* 0x000000080600720c */ /* 0x000fe40003f46070 */
[----:B------:R-:W-:Y:S02]  /*4000*/  LOP3.LUT R6, R17, R7, RZ, 0x3c, !PT ;  /* 0x0000000711067212 */ /* 0x000fe400078e3cff */
[----:B0-----:R-:W-:Y:S02]  /*4010*/  IADD3 R5, R5, 0xffffffe, RZ ;  /* 0x0ffffffe05057810 */ /* 0x001fe40007ffe0ff */
[----:B------:R-:W-:-:S02]  /*4020*/  ISETP.GE.AND P0, PT, R6, RZ, PT ;  /* 0x000000ff0600720c */ /* 0x000fc40003f06270 */
[----:B------:R-:W0:Y:S05]  /*4030*/  F2I.FTZ.U32.TRUNC.NTZ R11, R5 ;  /* 0x00000005000b7305 */ /* 0x000e2a000021f000 */
[----:B------:R-:W-:-:S06]  /*4040*/  @P2 IADD3 R4, R4, 0x1, RZ ;  /* 0x0000000104042810 */ /* 0x000fcc0007ffe0ff */
[----:B------:R-:W-:Y:S02]  /*4050*/  @!P0 IADD3 R4, -R4, RZ, RZ ;  /* 0x000000ff04048210 */ /* 0x000fe40007ffe1ff */
[----:B------:R-:W-:Y:S01]  /*4060*/  @!P1 LOP3.LUT R4, RZ, R7, RZ, 0x33, !PT ;  /* 0x00000007ff049212 */ /* 0x000fe200078e33ff */
[----:B0-----:R-:W-:-:S04]  /*4070*/  IMAD.MOV R5, RZ, RZ, -R11 ;  /* 0x000000ffff057224 */ /* 0x001fc800078e0a0b */
        /* <DEDUP_REMOVED lines=8> */
[----:B------:R-:W-:-:S03]  /*4100*/  ISETP.GE.AND P1, PT, R8, RZ, PT ;  /* 0x000000ff0800720c */ /* 0x000fc60003f26270 */
[----:B------:R-:W-:-:S04]  /*4110*/  IMAD.MOV R6, RZ, RZ, -R9 ;  /* 0x000000ffff067224 */ /* 0x000fc800078e0a09 */
[----:B------:R-:W-:-:S05]  /*4120*/  IMAD R5, R0, R6, R5 ;  /* 0x0000000600057224 */ /* 0x000fca00078e0205 */
[----:B------:R-:W-:-:S13]  /*4130*/  ISETP.GT.U32.AND P0, PT, R0, R5, PT ;  /* 0x000000050000720c */ /* 0x000fda0003f04070 */
[-C--:B------:R-:W-:Y:S02]  /*4140*/  @!P0 IADD3 R5, R5, -R0.reuse, RZ ;  /* 0x8000000005058210 */ /* 0x080fe40007ffe0ff */
[----:B------:R-:W-:Y:S02]  /*4150*/  @!P0 IADD3 R9, R9, 0x1, RZ ;  /* 0x0000000109098810 */ /* 0x000fe40007ffe0ff */
[----:B------:R-:W-:Y:S02]  /*4160*/  ISETP.GE.U32.AND P2, PT, R5, R0, PT ;  /* 0x000000000500720c */ /* 0x000fe40003f46070 */
[----:B------:R-:W-:Y:S02]  /*4170*/  ISETP.NE.AND P0, PT, RZ, c[0x0][0x214], PT ;  /* 0x00008500ff007a0c */ /* 0x000fe40003f05270 */
[----:B------:R-:W-:-:S05]  /*4180*/  SHF.R.S32.HI R0, RZ, 0x1f, R4 ;  /* 0x0000001fff007819 */ /* 0x000fca0000011404 */
[----:B------:R-:W-:-:S04]  /*4190*/  IMAD R0, R0, c[0x0][0x1e0], RZ ;  /* 0x0000780000007a24 */ /* 0x000fc800078e02ff */
[----:B------:R-:W-:Y:S01]  /*41a0*/  @P2 IADD3 R9, R9, 0x1, RZ ;  /* 0x0000000109092810 */ /* 0x000fe20007ffe0ff */
[----:B------:R-:W-:-:S04]  /*41b0*/  IMAD R4, R4, c[0x0][0x1e4], R0 ;  /* 0x0000790004047a24 */ /* 0x000fc800078e0200 */
[----:B------:R-:W-:Y:S01]  /*41c0*/  @!P1 IMAD.MOV R9, RZ, RZ, -R9 ;  /* 0x000000ffff099224 */ /* 0x000fe200078e0a09 */
[----:B------:R-:W-:Y:S01]  /*41d0*/  @!P0 LOP3.LUT R9, RZ, c[0x0][0x214], RZ, 0x33, !PT ;  /* 0x00008500ff098a12 */ /* 0x000fe200078e33ff */
[----:B------:R-:W-:-:S03]  /*41e0*/  IMAD.IADD R19, R19, 0x1, R4 ;  /* 0x0000000113137824 */ /* 0x000fc600078e0204 */
        /* <DEDUP_REMOVED lines=8> */
[----:B------:R-:W-:Y:S02]  /*4270*/  IMAD R4, R4, c[0x0][0x1e8], RZ ;  /* 0x00007a0004047a24 */ /* 0x000fe400078e02ff */
[----:B------:R-:W-:-:S04]  /*4280*/  IMAD.WIDE.U32 R18, R7, c[0x0][0x1e8], R18 ;  /* 0x00007a0007127a25 */ /* 0x000fc800078e0012 */
[----:B------:R-:W-:Y:S01]  /*4290*/  IMAD R4, R7, c[0x0][0x1ec], R4 ;  /* 0x00007b0007047a24 */ /* 0x000fe200078e0204 */
[----:B------:R-:W-:-:S03]  /*42a0*/  LEA R6, P0, R18, c[0x0][0x1d0], 0x1 ;  /* 0x0000740012067a11 */ /* 0x000fc600078008ff */
[----:B------:R-:W-:-:S05]  /*42b0*/  IMAD.IADD R4, R19, 0x1, R4 ;  /* 0x0000000113047824 */ /* 0x000fca00078e0204 */
[----:B------:R-:W-:-:S05]  /*42c0*/  LEA.HI.X R7, R18, c[0x0][0x1d4], R4, 0x1, P0 ;  /* 0x0000750012077a11 */ /* 0x000fca00000f0c04 */
[----:B------:R-:W-:Y:S01]  /*42d0*/  STG.E.64 [R6.64], R2 ;  /* 0x0000000206007986 */ /* 0x000fe2000c101b08 */
[----:B------:R-:W-:Y:S05]  /*42e0*/  EXIT ;  /* 0x000000000000794d */ /* 0x000fea0003800000 */
        .weak           $__internal_6_$__cuda_sm20_div_s64
        .type           $__internal_6_$__cuda_sm20_div_s64,@function
        .size           $__internal_6_$__cuda_sm20_div_s64,(.L_x_5154 - $__internal_6_$__cuda_sm20_div_s64)
$__internal_6_$__cuda_sm20_div_s64:
        /* <DEDUP_REMOVED lines=33> */
[----:B------:R-:W-:Y:S02]  /*4500*/  IMAD.X R0, R0, 0x1, R27, P0 ;  /* 0x0000000100007824 */ /* 0x000fe400000e061b */
[----:B------:R-:W-:Y:S02]  /*4510*/  IMAD R27, R27, R20, RZ ;  /* 0x000000141b1b7224 */ /* 0x000fe400078e02ff */
[----:B------:R-:W-:-:S03]  /*4520*/  IMAD.MOV.U32 R49, RZ, RZ, RZ ;  /* 0x000000ffff317224 */ /* 0x000fc600078e00ff */
        /* <DEDUP_REMOVED lines=35> */
[----:B------:R-:W-:Y:S02]  /*4760*/  ISETP.NE.U32.AND P0, PT, R23, RZ, PT ;  /* 0x000000ff1700720c */ /* 0x000fe40003f05070 */
[----:B------:R-:W-:-:S02]  /*4770*/  SEL R20, R0, R20, P2 ;  /* 0x0000001400147207 */ /* 0x000fc40001000000 */
[-C--:B------:R-:W-:Y:S02]  /*4780*/  IADD3 R0, P2, RZ, -R21.reuse, RZ ;  /* 0x80000015ff007210 */ /* 0x080fe40007f5e0ff */
[----:B------:R-:W-:Y:S02]  /*4790*/  ISETP.GE.AND P3, PT, R27, RZ, PT ;  /* 0x000000ff1b00720c */ /* 0x000fe40003f66270 */
[----:B------:R-:W-:Y:S01]  /*47a0*/  ISETP.NE.AND.EX P0, PT, R5, RZ, PT, P0 ;  /* 0x000000ff0500720c */ /* 0x000fe20003f05300 */
[----:B------:R-:W-:Y:S01]  /*47b0*/  IMAD.X R23, RZ, RZ, ~R20, P2 ;  /* 0x000000ffff177224 */ /* 0x000fe200010e0e14 */
[----:B------:R-:W-:Y:S01]  /*47c0*/  SEL R0, R0, R21, !P3 ;  /* 0x0000001500007207 */ /* 0x000fe20005800000 */
[----:B------:R-:W-:-:S03]  /*47d0*/  IMAD.MOV.U32 R21, RZ, RZ, 0x0 ;  /* 0x00000000ff157424 */ /* 0x000fc600078e00ff */
[----:B------:R-:W-:Y:S01]  /*47e0*/  SEL R23, R23, R20, !P3 ;  /* 0x0000001417177207 */ /* 0x000fe20005800000 */
[----:B------:R-:W-:Y:S01]  /*47f0*/  IMAD.MOV.U32 R20, RZ, RZ, R22 ;  /* 0x000000ffff147224 */ /* 0x000fe200078e0016 */
[----:B------:R-:W-:Y:S02]  /*4800*/  SEL R0, R0, 0xffffffff, P0 ;  /* 0xffffffff00007807 */ /* 0x000fe40000000000 */
[----:B------:R-:W-:Y:S01]  /*4810*/  SEL R23, R23, 0xffffffff, P0 ;  /* 0xffffffff17177807 */ /* 0x000fe20000000000 */
[----:B------:R-:W-:Y:S06]  /*4820*/  RET.REL.NODEC R20 `(_ZN5flash32flash_fwd_splitkv_combine_kernelI23Flash_fwd_kernel_traitsILi32ELi64ELi256ELi4ELb0ELb0EN7cutlass10bfloat16_tE19Flash_kernel_traitsILi32ELi64ELi256ELi4ES3_EELi16ELi1ELb0EEEvNS_16Flash_fwd_paramsE) ;  /* 0xffffb7d014007950 */ /* 0x000fec0003c3ffff */
.L_x_327:
        /* <DEDUP_REMOVED lines=13> */
.L_x_5154:


//--------------------- .text._ZN5flash32flash_fwd_splitkv_combine_kernelI23Flash_fwd_kernel_traitsILi32ELi64ELi256ELi4ELb0ELb0EN7cutlass10bfloat16_tE19Flash_kernel_traitsILi32ELi64ELi256ELi4ES3_EELi16ELi7ELb1EEEvNS_16Flash_fwd_paramsE --------------------------
	.section	.text._ZN5flash32flash_fwd_splitkv_combine_kernelI23Flash_fwd_kernel_traitsILi32ELi64ELi256ELi4ELb0ELb0EN7cutlass10bfloat16_tE19Flash_kernel_traitsILi32ELi64ELi256ELi4ES3_EELi16ELi7ELb1EEEvNS_16Flash_fwd_paramsE,"ax",@progbits
	.sectioninfo	@"SHI_REGISTERS=70"
	.align	128
        .global         _ZN5flash32flash_fwd_splitkv_combine_kernelI23Flash_fwd_kernel_traitsILi32ELi64ELi256ELi4ELb0ELb0EN7cutlass10bfloat16_tE19Flash_kernel_traitsILi32ELi64ELi256ELi4ES3_EELi16ELi7ELb1EEEvNS_16Flash_fwd_paramsE
        .type           _ZN5flash32flash_fwd_splitkv_combine_kernelI23Flash_fwd_kernel_traitsILi32ELi64ELi256ELi4ELb0ELb0EN7cutlass10bfloat16_tE19Flash_kernel_traitsILi32ELi64ELi256ELi4ES3_EELi16ELi7ELb1EEEvNS_16Flash_fwd_paramsE,@function
        .size           _ZN5flash32flash_fwd_splitkv_combine_kernelI23Flash_fwd_kernel_traitsILi32ELi64ELi256ELi4ELb0ELb0EN7cutlass10bfloat16_tE19Flash_kernel_traitsILi32ELi64ELi256ELi4ES3_EELi16ELi7ELb1EEEvNS_16Flash_fwd_paramsE,(.L_x_5155 - _ZN5flash32flash_fwd_splitkv_combine_kernelI23Flash_fwd_kernel_traitsILi32ELi64ELi256ELi4ELb0ELb0EN7cutlass10bfloat16_tE19Flash_kernel_traitsILi32ELi64ELi256ELi4ES3_EELi16ELi7ELb1EEEvNS_16Flash_fwd_paramsE)
        .other          _ZN5flash32flash_fwd_splitkv_combine_kernelI23Flash_fwd_kernel_traitsILi32ELi64ELi256ELi4ELb0ELb0EN7cutlass10bfloat16_tE19Flash_kernel_traitsILi32ELi64ELi256ELi4ES3_EELi16ELi7ELb1EEEvNS_16Flash_fwd_paramsE,@"STO_CUDA_ENTRY STV_DEFAULT"
_ZN5flash32flash_fwd_splitkv_combine_kernelI23Flash_fwd_kernel_traitsILi32ELi64ELi256ELi4ELb0ELb0EN7cutlass10bfloat16_tE19Flash_kernel_traitsILi32ELi64ELi256ELi4ES3_EELi16ELi7ELb1EEEvNS_16Flash_fwd_paramsE:
.text._ZN5flash32flash_fwd_splitkv_combine_kernelI23Flash_fwd_kernel_traitsILi32ELi64ELi256ELi4ELb0ELb0EN7cutlass10bfloat16_tE19Flash_kernel_traitsILi32ELi64ELi256ELi4ES3_EELi16ELi7ELb1EEEvNS_16Flash_fwd_paramsE:
        /* <DEDUP_REMOVED lines=23> */
[----:B------:R-:W-:Y:S05]  /*0170*/  CALL.REL.NOINC `($__internal_7_$__cuda_sm20_div_s64) ;  /* 0x00005f3000007944 */ /* 0x000fea0003c00000 */
[----:B------:R-:W-:Y:S02]  /*0180*/  MOV R8, R0 ;  /* 0x0000000000087202 */ /* 0x000fe40000000f00 */
[----:B------:R-:W-:Y:S01]  /*0190*/  MOV R9, R25 ;  /* 0x0000001900097202 */ /* 0x000fe20000000f00 */
[----:B------:R-:W-:Y:S05]  /*01a0*/  BRA `(.L_x_329) ;  /* 0x0000013000007947 */ /* 0x000fea0003800000 */
.L_x_328:
        /* <DEDUP_REMOVED lines=19> */
.L_x_329:
        /* <DEDUP_REMOVED lines=17> */
.L_x_331:
        /* <DEDUP_REMOVED lines=19> */
.L_x_332:
[----:B------:R-:W-:Y:S05]  /*0520*/  BSYNC B0 ;  /* 0x0000000000007941 */ /* 0x000fea0003800000 */
.L_x_330:
        /* <DEDUP_REMOVED lines=57> */
.L_x_334:
        /* <DEDUP_REMOVED lines=19> */
.L_x_335:
[----:B------:R-:W-:Y:S05]  /*09f0*/  BSYNC B0 ;  /* 0x0000000000007941 */ /* 0x000fea0003800000 */
.L_x_333:
        /* <DEDUP_REMOVED lines=106> */
.L_x_337:
        /* <DEDUP_REMOVED lines=19> */
.L_x_338:
[----:B------:R-:W-:Y:S05]  /*11d0*/  BSYNC B0 ;  /* 0x0000000000007941 */ /* 0x000fea0003800000 */
.L_x_336:
        /* <DEDUP_REMOVED lines=283> */
[----:B------:R-:W-:Y:S05]  /*2390*/  CALL.REL.NOINC `($__internal_7_$__cuda_sm20_div_s64) ;  /* 0x00003d1000007944 */ /* 0x000fea0003c00000 */
[----:B------:R-:W-:Y:S02]  /*23a0*/  MOV R50, R0 ;  /* 0x0000000000327202 */ /* 0x000fe40000000f00 */
[----:B------:R-:W-:Y:S01]  /*23b0*/  MOV R51, R25 ;  /* 0x0000001900337202 */ /* 0x000fe20000000f00 */
[----:B------:R-:W-:Y:S05]  /*23c0*/  BRA `(.L_x_341) ;  /* 0x0000013000007947 */ /* 0x000fea0003800000 */
.L_x_340:
        /* <DEDUP_REMOVED lines=19> */
.L_x_341:
[----:B------:R-:W-:Y:S05]  /*2500*/  BSYNC B0 ;  /* 0x0000000000007941 */ /* 0x000fea0003800000 */
.L_x_339:
        /* <DEDUP_REMOVED lines=257> */
.L_x_346:
        /* <DEDUP_REMOVED lines=22> */
.L_x_347:
[----:B------:R-:W-:Y:S05]  /*3680*/  BSYNC B0 ;  /* 0x0000000000007941 */ /* 0x000fea0003800000 */
.L_x_345:
        /* <DEDUP_REMOVED lines=8> */
[----:B------:R-:W-:Y:S05]  /*3710*/  CALL.REL.NOINC `($__internal_7_$__cuda_sm20_div_s64) ;  /* 0x0000299000007944 */ /* 0x000fea0003c00000 */
        /* <DEDUP_REMOVED lines=11> */
.L_x_349:
        /* <DEDUP_REMOVED lines=22> */
.L_x_350:
[----:B------:R-:W-:Y:S05]  /*3930*/  BSYNC B0 ;  /* 0x0000000000007941 */ /* 0x000fea0003800000 */
.L_x_348:
        /* <DEDUP_REMOVED lines=11> */
[----:B------:R-:W-:Y:S05]  /*39f0*/  CALL.REL.NOINC `($__internal_7_$__cuda_sm20_div_s64) ;  /* 0x000026b000007944 */ /* 0x000fea0003c00000 */
        /* <DEDUP_REMOVED lines=12> */
.L_x_352:
        /* <DEDUP_REMOVED lines=22> */
.L_x_353:
[----:B------:R-:W-:Y:S05]  /*3c20*/  BSYNC B0 ;  /* 0x0000000000007941 */ /* 0x000fea0003800000 */
.L_x_351:
        /* <DEDUP_REMOVED lines=52> */
.L_x_355:
        /* <DEDUP_REMOVED lines=23> */
.L_x_356:
[----:B------:R-:W-:Y:S05]  /*40e0*/  BSYNC B0 ;  /* 0x0000000000007941 */ /* 0x000fea0003800000 */
.L_x_354:
        /* <DEDUP_REMOVED lines=20> */
.L_x_358:
        /* <DEDUP_REMOVED lines=22> */
.L_x_359:
[----:B------:R-:W-:Y:S05]  /*4390*/  BSYNC B0 ;  /* 0x0000000000007941 */ /* 0x000fea0003800000 */
.L_x_357:
        /* <DEDUP_REMOVED lines=22> */
.L_x_361:
        /* <DEDUP_REMOVED lines=23> */
.L_x_362:
[----:B------:R-:W-:Y:S05]  /*4670*/  BSYNC B0 ;  /* 0x0000000000007941 */ /* 0x000fea0003800000 */
.L_x_360:
        /* <DEDUP_REMOVED lines=38> */
.L_x_364:
        /* <DEDUP_REMOVED lines=23> */
.L_x_365:
[----:B------:R-:W-:Y:S05]  /*4a50*/  BSYNC B0 ;  /* 0x0000000000007941 */ /* 0x000fea0003800000 */
.L_x_363:
        /* <DEDUP_REMOVED lines=31> */
.L_x_367:
        /* <DEDUP_REMOVED lines=23> */
.L_x_368:
[----:B------:R-:W-:Y:S05]  /*4dc0*/  BSYNC B0 ;  /* 0x0000000000007941 */ /* 0x000fea0003800000 */
.L_x_366:
        /* <DEDUP_REMOVED lines=20> */
.L_x_344:
[----:B------:R-:W-:-:S04]  /*4f10*/  LEA R2, P0, R52, c[0x0][0x200], 0x2 ;  /* 0x0000800034027a11 */ /* 0x000fc800078010ff */
[----:B------:R-:W-:-:S05]  /*4f20*/  LEA.HI.X R3, R52, c[0x0][0x204], R53, 0x2, P0 ;  /* 0x0000810034037a11 */ /* 0x000fca00000f1435 */
[----:B------:R0:W-:Y:S04]  /*4f30*/  STG.E [R2.64], R30 ;  /* 0x0000001e02007986 */ /* 0x0001e8000c101908 */
.L_x_343:
[----:B------:R-:W-:Y:S05]  /*4f40*/  BSYNC B1 ;  /* 0x0000000000017941 */ /* 0x000fea0003800000 */
.L_x_342:
[C---:B------:R-:W-:Y:S01]  /*4f50*/  IADD3 R0, R47.reuse, 0x8, RZ ;  /* 0x000000082f007810 */ /* 0x040fe20007ffe0ff */
[----:B------:R-:W-:Y:S01]  /*4f60*/  IMAD.MOV.U32 R13, RZ, RZ, c[0x0][0x314] ;  /* 0x0000c500ff0d7624 */ /* 0x000fe200078e00ff */
[----:B0-----:R-:W-:Y:S01]  /*4f70*/  MOV R4, RZ ;  /* 0x000000ff00047202 */ /* 0x001fe20000000f00 */
[C---:B------:R-:W-:Y:S01]  /*4f80*/  IMAD.SHL.U32 R16, R47.reuse, 0x4, RZ ;  /* 0x000000042f107824 */ /* 0x040fe200078e00ff */
        /* <DEDUP_REMOVED lines=90> */
[----:B-1----:R-:W-:Y:S01]  /*5530*/  @!P0 STS [R26.X4+0x1dc0], R31 ;  /* 0x001dc01f1a008388 */ /* 0x002fe20000004800 */
[----:B------:R-:W-:-:S06]  /*5540*/  ISETP.GE.AND P0, PT, R13, 0x1, PT ;  /* 0x000000010d00780c */ /* 0x000fcc0003f06270 */
[----:B------:R-:W1:Y:S01]  /*5550*/  @!P6 MUFU.EX2 R0, R0 ;  /* 0x000000000000e308 */ /* 0x000e620000000800 */
[----:B0-----:R-:W-:Y:S04]  /*5560*/  @!P5 STS [R26.X4], R45 ;  /* 0x0000002d1a00d388 */ /* 0x001fe80000004800 */
[----:B--2---:R-:W-:Y:S04]  /*5570*/  @!P1 STS [R26.X4+0x1ba0], R34 ;  /* 0x001ba0221a009388 */ /* 0x004fe80000004800 */
[----:B-1----:R0:W-:Y:S02]  /*5580*/  @!P6 STS [R26.X4+0x1fe0], R0 ;  /* 0x001fe0001a00e388 */ /* 0x0021e40000004800 */
[----:B0-----:R-:W-:-:S02]  /*5590*/  HFMA2.MMA R0, -RZ, RZ, 0, 0 ;  /* 0x00000000ff007435 */ /* 0x001fc400000001ff */
[----:B------:R-:W-:Y:S06]  /*55a0*/  BAR.SYNC.DEFER_BLOCKING 0x0 ;  /* 0x0000000000007b1d */ /* 0x000fec0000010000 */
[----:B------:R-:W-:Y:S05]  /*55b0*/  @!P0 BRA `(.L_x_369) ;  /* 0x0000061000008947 */ /* 0x000fea0003800000 */
[----:B------:R-:W-:Y:S01]  /*55c0*/  ULDC UR5, c[0x0][0x22c] ;  /* 0x00008b0000057ab9 */ /* 0x000fe20000000800 */
[----:B------:R-:W-:Y:S01]  /*55d0*/  IMAD R21, R7, 0x20, R16 ;  /* 0x0000002007157824 */ /* 0x000fe200078e0210 */
[----:B------:R-:W-:Y:S01]  /*55e0*/  UIMAD UR5, UR7, UR5, URZ ;  /* 0x00000005070572a4 */ /* 0x000fe2000f8e023f */
[----:B------:R-:W-:Y:S01]  /*55f0*/  ISETP.GT.AND P1, PT, R13, 0x3, PT ;  /* 0x000000030d00780c */ /* 0x000fe20003f24270 */
[C---:B------:R-:W-:Y:S01]  /*5600*/  IMAD R18, R12.reuse, c[0x0][0x22c], RZ ;  /* 0x00008b000c127a24 */ /* 0x040fe200078e02ff */
[----:B------:R-:W-:Y:S01]  /*5610*/  PLOP3.LUT P4, PT, PT, PT, PT, 0x80, 0x0 ;  /* 0x000000000000781c */ /* 0x000fe20003f8f070 */
[----:B------:R-:W-:Y:S01]  /*5620*/  USHF.R.S32.HI UR4, URZ, 0x1f, UR5 ;  /* 0x0000001f3f047899 */ /* 0x000fe20008011405 */
[----:B------:R-:W-:Y:S01]  /*5630*/  IMAD.SHL.U32 R6, R7, 0x4, RZ ;  /* 0x0000000407067824 */ /* 0x000fe200078e00ff */
[C---:B------:R-:W-:Y:S01]  /*5640*/  IADD3 R0, P0, R21.reuse, UR5, RZ ;  /* 0x0000000515007c10 */ /* 0x040fe2000ff1e0ff */
[----:B------:R-:W-:Y:S01]  /*5650*/  IMAD.MOV.U32 R14, RZ, RZ, RZ ;  /* 0x000000ffff0e7224 */ /* 0x000fe200078e00ff */
[----:B------:R-:W-:Y:S01]  /*5660*/  IADD3 R15, R12, -UR7, RZ ;  /* 0x800000070c0f7c10 */ /* 0x000fe2000fffe0ff */
[----:B------:R-:W-:Y:S01]  /*5670*/  CS2R R8, SRZ ;  /* 0x0000000000087805 */ /* 0x000fe2000001ff00 */
[----:B------:R-:W-:Y:S01]  /*5680*/  LEA.HI.X.SX32 R21, R21, UR4, 0x1, P0 ;  /* 0x0000000415157c11 */ /* 0x000fe200080f0eff */
[----:B------:R-:W-:Y:S01]  /*5690*/  CS2R R10, SRZ ;  /* 0x00000000000a7805 */ /* 0x000fe2000001ff00 */
[----:B------:R-:W-:Y:S01]  /*56a0*/  LEA R20, P0, R0, c[0x0][0x1d8], 0x2 ;  /* 0x0000760000147a11 */ /* 0x000fe200078010ff */
[----:B------:R-:W-:-:S03]  /*56b0*/  IMAD.WIDE R18, R18, 0x4, RZ ;  /* 0x0000000412127825 */ /* 0x000fc600078e02ff */
[----:B------:R-:W-:Y:S01]  /*56c0*/  LEA.HI.X R21, R0, c[0x0][0x1dc], R21, 0x2, P0 ;  /* 0x0000770000157a11 */ /* 0x000fe200000f1415 */
[----:B------:R-:W-:Y:S01]  /*56d0*/  IMAD.MOV.U32 R0, RZ, RZ, RZ ;  /* 0x000000ffff007224 */ /* 0x000fe200078e00ff */
[----:B------:R-:W-:Y:S05]  /*56e0*/  @!P1 BRA `(.L_x_370) ;  /* 0x0000029000009947 */ /* 0x000fea0003800000 */
[----:B------:R-:W-:Y:S02]  /*56f0*/  PLOP3.LUT P4, PT, PT, PT, PT, 0x8, 0x0 ;  /* 0x000000000000781c */ /* 0x000fe40003f8e170 */
[CC--:B------:R-:W-:Y:S02]  /*5700*/  ISETP.GE.AND P3, PT, R7.reuse, R15.reuse, PT ;  /* 0x0000000f0700720c */ /* 0x0c0fe40003f66270 */
[----:B------:R-:W-:Y:S02]  /*5710*/  ISETP.GE.AND P0, PT, R7, R15, PT ;  /* 0x0000000f0700720c */ /* 0x000fe40003f06270 */
[----:B------:R-:W-:-:S09]  /*5720*/  IADD3 R13, R13, -0x3, RZ ;  /* 0xfffffffd0d0d7810 */ /* 0x000fd20007ffe0ff */
.L_x_371:
[----:B------:R0:W2:Y:S01]  /*5730*/  @!P3 LDG.E.128 R8, [R20.64] ;  /* 0x000000081408b981 */ /* 0x0000a2000c1e1d00 */
[----:B------:R-:W-:Y:S02]  /*5740*/  PLOP3.LUT P3, PT, P0, PT, PT, 0x80, 0x0 ;  /* 0x000000000000781c */ /* 0x000fe4000076f070 */
[----:B------:R-:W-:Y:S01]  /*5750*/  IADD3 R14, R14, 0x4, RZ ;  /* 0x000000040e0e7810 */ /* 0x000fe20007ffe0ff */
[----:B------:R-:W2:Y:S03]  /*5760*/  LDS R5, [R6] ;  /* 0x0000000006057984 */ /* 0x000ea60000000800 */
[----:B------:R-:W-:Y:S02]  /*5770*/  ISETP.GE.AND P2, PT, R14, R13, PT ;  /* 0x0000000d0e00720c */ /* 0x000fe40003f46270 */
[C---:B0-----:R-:W-:Y:S04]  /*5780*/  IADD3 R20, P1, R18.reuse, R20, RZ ;  /* 0x0000001412147210 */ /* 0x041fe80007f3e0ff */
[----:B------:R-:W-:Y:S01]  /*5790*/  IADD3.X R21, R19, R21, RZ, P1, !PT ;  /* 0x0000001513157210 */ /* 0x000fe20000ffe4ff */
[C---:B--2---:R-:W-:Y:S02]  /*57a0*/  FFMA.FTZ R4, R5.reuse, R8, R4 ;  /* 0x0000000805047223 */ /* 0x044fe40000010004 */
[C---:B------:R-:W-:Y:S02]  /*57b0*/  FFMA.FTZ R3, R5.reuse, R9, R3 ;  /* 0x0000000905037223 */ /* 0x040fe40000010003 */
[C---:B------:R-:W-:Y:S02]  /*57c0*/  FFMA.FTZ R2, R5.reuse, R10, R2 ;  /* 0x0000000a05027223 */ /* 0x040fe40000010002 */
[----:B------:R-:W-:Y:S02]  /*57d0*/  FFMA.FTZ R0, R5, R11, R0 ;  /* 0x0000000b05007223 */ /* 0x000fe40000010000 */
[----:B------:R0:W2:Y:S04]  /*57e0*/  @!P3 LDG.E.128 R8, [R20.64] ;  /* 0x000000081408b981 */ /* 0x0000a8000c1e1d00 */
[----:B------:R-:W2:Y:S01]  /*57f0*/  LDS R5, [R6+0x44] ;  /* 0x0000440006057984 */ /* 0x000ea20000000800 */
        /* <DEDUP_REMOVED lines=15> */
[----:B------:R1:W2:Y:S01]  /*58f0*/  LDS R5, [R6+0xcc] ;  /* 0x0000cc0006057984 */ /* 0x0002a20000000800 */
[----:B0-----:R-:W-:Y:S02]  /*5900*/  IADD3 R20, P1, R18, R20, RZ ;  /* 0x0000001412147210 */ /* 0x001fe40007f3e0ff */
[----:B-1----:R-:W-:Y:S02]  /*5910*/  IADD3 R6, R6, 0x110, RZ ;  /* 0x0000011006067810 */ /* 0x002fe40007ffe0ff */
[----:B------:R-:W-:Y:S01]  /*5920*/  IADD3.X R21, R19, R21, RZ, P1, !PT ;  /* 0x0000001513157210 */ /* 0x000fe20000ffe4ff */
[C---:B--2---:R-:W-:Y:S02]  /*5930*/  FFMA.FTZ R4, R5.reuse, R8, R4 ;  /* 0x0000000805047223 */ /* 0x044fe40000010004 */
[C---:B------:R-:W-:Y:S02]  /*5940*/  FFMA.FTZ R3, R5.reuse, R9, R3 ;  /* 0x0000000905037223 */ /* 0x040fe40000010003 */
[C---:B------:R-:W-:Y:S02]  /*5950*/  FFMA.FTZ R2, R5.reuse, R10, R2 ;  /* 0x0000000a05027223 */ /* 0x040fe40000010002 */
[----:B------:R-:W-:Y:S01]  /*5960*/  FFMA.FTZ R0, R5, R11, R0 ;  /* 0x0000000b05007223 */ /* 0x000fe20000010000 */
[----:B------:R-:W-:-:S05]  /*5970*/  @!P2 BRA `(.L_x_371) ;  /* 0xfffffdb00000a947 */ /* 0x000fca000383ffff */
.L_x_370:
[----:B------:R-:W-:-:S04]  /*5980*/  IADD3 R5, -R14, c[0x0][0x314], RZ ;  /* 0x0000c5000e057a10 */ /* 0x000fc80007ffe1ff */
[----:B------:R-:W-:-:S13]  /*5990*/  ISETP.GT.AND P0, PT, R5, 0x1, PT ;  /* 0x000000010500780c */ /* 0x000fda0003f04270 */
[----:B------:R-:W-:Y:S05]  /*59a0*/  @!P0 BRA `(.L_x_372) ;  /* 0x0000016000008947 */ /* 0x000fea0003800000 */
[----:B------:R-:W-:Y:S01]  /*59b0*/  ISETP.GE.AND P0, PT, R7, R15, PT ;  /* 0x0000000f0700720c */ /* 0x000fe20003f06270 */
[----:B------:R-:W0:-:S12]  /*59c0*/  LDS R5, [R6] ;  /* 0x0000000006057984 */ /* 0x000e180000000800 */
[----:B------:R1:W0:Y:S02]  /*59d0*/  @!P0 LDG.E.128 R8, [R20.64] ;  /* 0x0000000814088981 */ /* 0x000224000c1e1d00 */
[----:B-1----:R-:W-:-:S04]  /*59e0*/  IADD3 R20, P1, R18, R20, RZ ;  /* 0x0000001412147210 */ /* 0x002fc80007f3e0ff */
[----:B------:R-:W-:Y:S01]  /*59f0*/  IADD3.X R21, R19, R21, RZ, P1, !PT ;  /* 0x0000001513157210 */ /* 0x000fe20000ffe4ff */
[-C--:B0-----:R-:W-:Y:S02]  /*5a00*/  FFMA.FTZ R4, R8, R5.reuse, R4 ;  /* 0x0000000508047223 */ /* 0x081fe40000010004 */
[-C--:B------:R-:W-:Y:S02]  /*5a10*/  FFMA.FTZ R3, R9, R5.reuse, R3 ;  /* 0x0000000509037223 */ /* 0x080fe40000010003 */
[-C--:B------:R-:W-:Y:S02]  /*5a20*/  FFMA.FTZ R2, R10, R5.reuse, R2 ;  /* 0x000000050a027223 */ /* 0x080fe40000010002 */
[----:B------:R-:W-:Y:S02]  /*5a30*/  FFMA.FTZ R0, R11, R5, R0 ;  /* 0x000000050b007223 */ /* 0x000fe40000010000 */
[----:B------:R0:W2:Y:S01]  /*5a40*/  @!P0 LDG.E.128 R8, [R20.64] ;  /* 0x0000000814088981 */ /* 0x0000a2000c1e1d00 */
[----:B------:R-:W-:-:S02]  /*5a50*/  IADD3 R14, R14, 0x1, RZ ;  /* 0x000000010e0e7810 */ /* 0x000fc40007ffe0ff */
[----:B------:R-:W-:Y:S01]  /*5a60*/  PLOP3.LUT P4, PT, PT, PT, PT, 0x8, 0x0 ;  /* 0x000000000000781c */ /* 0x000fe20003f8e170 */
[----:B------:R1:W2:Y:S01]  /*5a70*/  LDS R5, [R6+0x44] ;  /* 0x0000440006057984 */ /* 0x0002a20000000800 */
[----:B------:R-:W-:Y:S02]  /*5a80*/  IADD3 R14, R14, 0x1, RZ ;  /* 0x000000010e0e7810 */ /* 0x000fe40007ffe0ff */
[----:B0-----:R-:W-:Y:S02]  /*5a90*/  IADD3 R20, P0, R18, R20, RZ ;  /* 0x0000001412147210 */ /* 0x001fe40007f1e0ff */
[----:B-1----:R-:W-:Y:S02]  /*5aa0*/  IADD3 R6, R6, 0x44, RZ ;  /* 0x0000004406067810 */ /* 0x002fe40007ffe0ff */
[----:B------:R-:W-:Y:S02]  /*5ab0*/  IADD3.X R21, R19, R21, RZ, P0, !PT ;  /* 0x0000001513157210 */ /* 0x000fe400007fe4ff */
[----:B------:R-:W-:Y:S01]  /*5ac0*/  IADD3 R6, R6, 0x44, RZ ;  /* 0x0000004406067810 */ /* 0x000fe20007ffe0ff */
[----:B--2---:R-:W-:-:S02]  /*5ad0*/  FFMA.FTZ R4, R8, R5, R4 ;  /* 0x0000000508047223 */ /* 0x004fc40000010004 */
[-C--:B------:R-:W-:Y:S02]  /*5ae0*/  FFMA.FTZ R3, R9, R5.reuse, R3 ;  /* 0x0000000509037223 */ /* 0x080fe40000010003 */
[-C--:B------:R-:W-:Y:S02]  /*5af0*/  FFMA.FTZ R2, R10, R5.reuse, R2 ;  /* 0x000000050a027223 */ /* 0x080fe40000010002 */
[----:B------:R-:W-:Y:S02]  /*5b00*/  FFMA.FTZ R0, R11, R5, R0 ;  /* 0x000000050b007223 */ /* 0x000fe40000010000 */
.L_x_372:
[----:B------:R-:W-:-:S13]  /*5b10*/  ISETP.LT.OR P4, PT, R14, c[0x0][0x314], P4 ;  /* 0x0000c5000e007a0c */ /* 0x000fda0002781670 */
[----:B------:R-:W-:Y:S05]  /*5b20*/  @!P4 BRA `(.L_x_369) ;  /* 0x000000a00000c947 */ /* 0x000fea0003800000 */
[----:B------:R-:W-:Y:S01]  /*5b30*/  ISETP.GE.AND P0, PT, R7, R15, PT ;  /* 0x0000000f0700720c */ /* 0x000fe20003f06270 */
[----:B------:R-:W-:-:S12]  /*5b40*/  BSSY B0, `(.L_x_373) ;  /* 0x0000003000007945 */ /* 0x000fd80003800000 */
[----:B------:R-:W-:Y:S05]  /*5b50*/  @P0 BRA `(.L_x_374) ;  /* 0x0000001000000947 */ /* 0x000fea0003800000 */
[----:B------:R0:W5:Y:S02]  /*5b60*/  LDG.E.128 R8, [R20.64] ;  /* 0x0000000814087981 */ /* 0x000164000c1e1d00 */
.L_x_374:
[----:B------:R-:W-:Y:S05]  /*5b70*/  BSYNC B0 ;  /* 0x0000000000007941 */ /* 0x000fea0003800000 */
.L_x_373:
[----:B------:R-:W1:Y:S02]  /*5b80*/  LDS R6, [R6] ;  /* 0x0000000006067984 */ /* 0x000e640000000800 */
[C---:B-1---5:R-:W-:Y:S02]  /*5b90*/  FFMA.FTZ R4, R6.reuse, R8, R4 ;  /* 0x0000000806047223 */ /* 0x062fe40000010004 */
[C---:B------:R-:W-:Y:S02]  /*5ba0*/  FFMA.FTZ R3, R6.reuse, R9, R3 ;  /* 0x0000000906037223 */ /* 0x040fe40000010003 */
[C---:B------:R-:W-:Y:S02]  /*5bb0*/  FFMA.FTZ R2, R6.reuse, R10, R2 ;  /* 0x0000000a06027223 */ /* 0x040fe40000010002 */
[----:B------:R-:W-:Y:S02]  /*5bc0*/  FFMA.FTZ R0, R6, R11, R0 ;  /* 0x0000000b06007223 */ /* 0x000fe40000010000 */
.L_x_369:
[----:B------:R-:W-:Y:S02]  /*5bd0*/  IADD3 R7, R7, UR7, RZ ;  /* 0x0000000707077c10 */ /* 0x000fe4000fffe0ff */
[----:B------:R-:W-:-:S02]  /*5be0*/  F2FP.BF16.PACK_AB R4, R3, R4 ;  /* 0x000000040304723e */ /* 0x000fc400000010ff */
[----:B------:R-:W-:Y:S02]  /*5bf0*/  ISETP.GE.AND P0, PT, R7, R12, PT ;  /* 0x0000000c0700720c */ /* 0x000fe40003f06270 */
[----:B------:R-:W-:-:S11]  /*5c00*/  F2FP.BF16.PACK_AB R5, R0, R2 ;  /* 0x000000020005723e */ /* 0x000fd600000010ff */
        /* <DEDUP_REMOVED lines=8> */
[----:B------:R-:W1:Y:S02]  /*5c90*/  I2F.RP R12, R9 ;  /* 0x00000009000c7306 */ /* 0x000e640000209400 */
[----:B------:R-:W-:-:S06]  /*5ca0*/  IADD3 R2, RZ, -R2, RZ ;  /* 0x80000002ff027210 */ /* 0x000fcc0007ffe0ff */
[----:B-1----:R-:W1:Y:S02]  /*5cb0*/  MUFU.RCP R12, R12 ;  /* 0x0000000c000c7308 */ /* 0x002e640000001000 */
[----:B-1----:R-:W-:-:S06]  /*5cc0*/  IADD3 R12, R12, 0xffffffe, RZ ;  /* 0x0ffffffe0c0c7810 */ /* 0x002fcc0007ffe0ff */
[----:B------:R-:W1:Y:S02]  /*5cd0*/  F2I.FTZ.U32.TRUNC.NTZ R13, R12 ;  /* 0x0000000c000d7305 */ /* 0x000e64000021f000 */
[--C-:B-1----:R-:W-:Y:S02]  /*5ce0*/  IMAD.MOV R0, RZ, RZ, -R13.reuse ;  /* 0x000000ffff007224 */ /* 0x102fe400078e0a0d */
[----:B------:R-:W-:Y:S02]  /*5cf0*/  IMAD.MOV.U32 R12, RZ, RZ, RZ ;  /* 0x000000ffff0c7224 */ /* 0x000fe400078e00ff */
[----:B------:R-:W-:Y:S02]  /*5d00*/  IMAD R8, R0, R9, RZ ;  /* 0x0000000900087224 */ /* 0x000fe400078e02ff */
[----:B------:R-:W1:Y:S02]  /*5d10*/  I2F.RP R0, R3 ;  /* 0x0000000300007306 */ /* 0x000e640000209400 */
[----:B------:R-:W-:-:S06]  /*5d20*/  IMAD.HI.U32 R8, R13, R8, R12 ;  /* 0x000000080d087227 */ /* 0x000fcc00078e000c */
[----:B------:R-:W-:-:S04]  /*5d30*/  IMAD.HI.U32 R8, R8, R10, RZ ;  /* 0x0000000a08087227 */ /* 0x000fc800078e00ff */
[----:B------:R-:W-:Y:S02]  /*5d40*/  IMAD R2, R8, R2, R10 ;  /* 0x0000000208027224 */ /* 0x000fe400078e020a */
[----:B------:R-:W-:Y:S01]  /*5d50*/  IMAD.MOV.U32 R10, RZ, RZ, RZ ;  /* 0x000000ffff0a7224 */ /* 0x000fe200078e00ff */
[----:B-1----:R-:W1:Y:S02]  /*5d60*/  MUFU.RCP R0, R0 ;  /* 0x0000000000007308 */ /* 0x002e640000001000 */
[----:B------:R-:W-:-:S13]  /*5d70*/  ISETP.GT.U32.AND P1, PT, R9, R2, PT ;  /* 0x000000020900720c */ /* 0x000fda0003f24070 */
[----:B------:R-:W-:Y:S01]  /*5d80*/  @!P1 IMAD.IADD R2, R2, 0x1, -R9 ;  /* 0x0000000102029824 */ /* 0x000fe200078e0a09 */
[----:B------:R-:W-:Y:S02]  /*5d90*/  @!P1 IADD3 R8, R8, 0x1, RZ ;  /* 0x0000000108089810 */ /* 0x000fe40007ffe0ff */
[----:B-1----:R-:W-:Y:S02]  /*5da0*/  IADD3 R0, R0, 0xffffffe, RZ ;  /* 0x0ffffffe00007810 */ /* 0x002fe40007ffe0ff */
[----:B------:R-:W-:Y:S02]  /*5db0*/  ISETP.GE.U32.AND P2, PT, R2, R9, PT ;  /* 0x000000090200720c */ /* 0x000fe40003f46070 */
[----:B------:R-:W-:Y:S01]  /*5dc0*/  LOP3.LUT R2, R7, R6, RZ, 0x3c, !PT ;  /* 0x0000000607027212 */ /* 0x000fe200078e3cff */
[----:B------:R-:W1:Y:S01]  /*5dd0*/  F2I.FTZ.U32.TRUNC.NTZ R11, R0 ;  /* 0x00000000000b7305 */ /* 0x000e62000021f000 */
[----:B------:R-:W-:Y:S02]  /*5de0*/  ISETP.NE.AND P1, PT, R6, RZ, PT ;  /* 0x000000ff0600720c */ /* 0x000fe40003f25270 */
[----:B------:R-:W-:-:S07]  /*5df0*/  ISETP.GE.AND P0, PT, R2, RZ, PT ;  /* 0x000000ff0200720c */ /* 0x000fce0003f06270 */
[----:B------:R-:W-:-:S06]  /*5e00*/  @P2 IADD3 R8, R8, 0x1, RZ ;  /* 0x0000000108082810 */ /* 0x000fcc0007ffe0ff */
[----:B------:R-:W-:Y:S01]  /*5e10*/  @!P0 IMAD.MOV R8, RZ, RZ, -R8 ;  /* 0x000000ffff088224 */ /* 0x000fe200078e0a08 */
[----:B------:R-:W-:Y:S02]  /*5e20*/  @!P1 LOP3.LUT R8, RZ, R6, RZ, 0x33, !PT ;  /* 0x00000006ff089212 */ /* 0x000fe400078e33ff */
        /* <DEDUP_REMOVED lines=40> */
        .weak           $__internal_7_$__cuda_sm20_div_s64
        .type           $__internal_7_$__cuda_sm20_div_s64,@function
        .size           $__internal_7_$__cuda_sm20_div_s64,(.L_x_5155 - $__internal_7_$__cuda_sm20_div_s64)
$__internal_7_$__cuda_sm20_div_s64:
        /* <DEDUP_REMOVED lines=83> */
[----:B------:R-:W-:Y:S06]  /*65e0*/  RET.REL.NODEC R22 `(_ZN5flash32flash_fwd_splitkv_combine_kernelI23Flash_fwd_kernel_traitsILi32ELi64ELi256ELi4ELb0ELb0EN7cutlass10bfloat16_tE19Flash_kernel_traitsILi32ELi64ELi256ELi4ES3_EELi16ELi7ELb1EEEvNS_16Flash_fwd_paramsE) ;  /* 0xffff9a1016007950 */ /* 0x000fec0003c3ffff */
.L_x_375:
        /* <DEDUP_REMOVED lines=9> */
.L_x_5155:


//--------------------- .text._ZN5flash32flash_fwd_splitkv_combine_kernelI23Flash_fwd_kernel_traitsILi32ELi64ELi256ELi4ELb0ELb0EN7cutlass10bfloat16_tE19Flash_kernel_traitsILi32ELi64ELi256ELi4ES3_EELi16ELi6ELb1EEEvNS_16Flash_fwd_paramsE --------------------------
	.section	.text._ZN5flash32flash_fwd_splitkv_combine_kernelI23Flash_fwd_kernel_traitsILi32ELi64ELi256ELi4ELb0ELb0EN7cutlass10bfloat16_tE19Flash_kernel_traitsILi32ELi64ELi256ELi4ES3_EELi16ELi6ELb1EEEvNS_16Flash_fwd_paramsE,"ax",@progbits
	.sectioninfo	@"SHI_REGISTERS=62"
	.align	128
        .global         _ZN5flash32flash_fwd_splitkv_combine_kernelI23Flash_fwd_kernel_traitsILi32ELi64ELi256ELi4ELb0ELb0EN7cutlass10bfloat16_tE19Flash_kernel_traitsILi32ELi64ELi256ELi4ES3_EELi16ELi6ELb1EEEvNS_16Flash_fwd_paramsE
        .type           _ZN5flash32flash_fwd_splitkv_combine_kernelI23Flash_fwd_kernel_traitsILi32ELi64ELi256ELi4ELb0ELb0EN7cutlass10bfloat16_tE19Flash_kernel_traitsILi32ELi64ELi256ELi4ES3_EELi16ELi6ELb1EEEvNS_16Flash_fwd_paramsE,@function
        .size           _ZN5flash32flash_fwd_splitkv_combine_kernelI23Flash_fwd_kernel_traitsILi32ELi64ELi256ELi4ELb0ELb0EN7cutlass10bfloat16_tE19Flash_kernel_traitsILi32ELi64ELi256ELi4ES3_EELi16ELi6ELb1EEEvNS_16Flash_fwd_paramsE,(.L_x_5156 - _ZN5flash32flash_fwd_splitkv_combine_kernelI23Flash_fwd_kernel_traitsILi32ELi64ELi256ELi4ELb0ELb0EN7cutlass10bfloat16_tE19Flash_kernel_traitsILi32ELi64ELi256ELi4ES3_EELi16ELi6ELb1EEEvNS_16Flash_fwd_paramsE)
        .other          _ZN5flash32flash_fwd_splitkv_combine_kernelI23Flash_fwd_kernel_traitsILi32ELi64ELi256ELi4ELb0ELb0EN7cutlass10bfloat16_tE19Flash_kernel_traitsILi32ELi64ELi256ELi4ES3_EELi16ELi6ELb1EEEvNS_16Flash_fwd_paramsE,@"STO_CUDA_ENTRY STV_DEFAULT"
_ZN5flash32flash_fwd_splitkv_combine_kernelI23Flash_fwd_kernel_traitsILi32ELi64ELi256ELi4ELb0ELb0EN7cutlass10bfloat16_tE19Flash_kernel_traitsILi32ELi64ELi256ELi4ES3_EELi16ELi6ELb1EEEvNS_16Flash_fwd_paramsE:
.text._ZN5flash32flash_fwd_splitkv_combine_kernelI23Flash_fwd_kernel_traitsILi32ELi64ELi256ELi4ELb0ELb0EN7cutlass10bfloat16_tE19Flash_kernel_traitsILi32ELi64ELi256ELi4ES3_EELi16ELi6ELb1EEEvNS_16Flash_fwd_paramsE:
        /* <DEDUP_REMOVED lines=23> */
[----:B------:R-:W-:Y:S05]  /*0170*/  CALL.REL.NOINC `($__internal_8_$__cuda_sm20_div_s64) ;  /* 0x0000513000007944 */ /* 0x000fea0003c00000 */
[----:B------:R-:W-:Y:S02]  /*0180*/  MOV R8, R0 ;  /* 0x0000000000087202 */ /* 0x000fe40000000f00 */
[----:B------:R-:W-:Y:S01]  /*0190*/  MOV R9, R25 ;  /* 0x0000001900097202 */ /* 0x000fe20000000f00 */
[----:B------:R-:W-:Y:S05]  /*01a0*/  BRA `(.L_x_377) ;  /* 0x0000013000007947 */ /* 0x000fea0003800000 */
.L_x_376:
        /* <DEDUP_REMOVED lines=19> */
.L_x_377:
        /* <DEDUP_REMOVED lines=17> */
.L_x_379:
        /* <DEDUP_REMOVED lines=19> */
.L_x_380:
[----:B------:R-:W-:Y:S05]  /*0520*/  BSYNC B0 ;  /* 0x0000000000007941 */ /* 0x000fea0003800000 */
.L_x_378:
        /* <DEDUP_REMOVED lines=57> */
.L_x_382:
        /* <DEDUP_REMOVED lines=19> */
.L_x_383:
[----:B------:R-:W-:Y:S05]  /*09f0*/  BSYNC B0 ;  /* 0x0000000000007941 */ /* 0x000fea0003800000 */
.L_x_381:
        /* <DEDUP_REMOVED lines=106> */
.L_x_385:
        /* <DEDUP_REMOVED lines=19> */
.L_x_386:
[----:B------:R-:W-:Y:S05]  /*11d0*/  BSYNC B0 ;  /* 0x0000000000007941 */ /* 0x000fea0003800000 */
.L_x_384:
        /* <DEDUP_REMOVED lines=163> */
[----:B------:R-:W-:Y:S05]  /*1c10*/  CALL.REL.NOINC `($__internal_8_$__cuda_sm20_div_s64) ;  /* 0x0000369000007944 */ /* 0x000fea0003c00000 */
[----:B------:R-:W-:Y:S02]  /*1c20*/  MOV R42, R0 ;  /* 0x00000000002a7202 */ /* 0x000fe40000000f00 */
[----:B------:R-:W-:Y:S01]  /*1c30*/  MOV R43, R25 ;  /* 0x00000019002b7202 */ /* 0x000fe20000000f00 */
[----:B------:R-:W-:Y:S05]  /*1c40*/  BRA `(.L_x_389) ;  /* 0x0000013000007947 */ /* 0x000fea0003800000 */
.L_x_388:
        /* <DEDUP_REMOVED lines=19> */
.L_x_389:
[----:B------:R-:W-:Y:S05]  /*1d80*/  BSYNC B0 ;  /* 0x0000000000007941 */ /* 0x000fea0003800000 */
.L_x_387:
        /* <DEDUP_REMOVED lines=201> */
.L_x_394:
        /* <DEDUP_REMOVED lines=22> */
.L_x_395:
[----:B------:R-:W-:Y:S05]  /*2b80*/  BSYNC B0 ;  /* 0x0000000000007941 */ /* 0x000fea0003800000 */
.L_x_393:
        /* <DEDUP_REMOVED lines=8> */
[----:B------:R-:W-:Y:S05]  /*2c10*/  CALL.REL.NOINC `($__internal_8_$__cuda_sm20_div_s64) ;  /* 0x0000269000007944 */ /* 0x000fea0003c00000 */
        /* <DEDUP_REMOVED lines=11> */
.L_x_397:
        /* <DEDUP_REMOVED lines=22> */
.L_x_398:
[----:B------:R-:W-:Y:S05]  /*2e30*/  BSYNC B0 ;  /* 0x0000000000007941 */ /* 0x000fea0003800000 */
.L_x_396:
        /* <DEDUP_REMOVED lines=11> */
[----:B------:R-:W-:Y:S05]  /*2ef0*/  CALL.REL.NOINC `($__internal_8_$__cuda_sm20_div_s64) ;  /* 0x000023b000007944 */ /* 0x000fea0003c00000 */
        /* <DEDUP_REMOVED lines=12> */
.L_x_400:
        /* <DEDUP_REMOVED lines=22> */
.L_x_401:
[----:B------:R-:W-:Y:S05]  /*3120*/  BSYNC B0 ;  /* 0x0000000000007941 */ /* 0x000fea0003800000 */
.L_x_399:
        /* <DEDUP_REMOVED lines=52> */
.L_x_403:
        /* <DEDUP_REMOVED lines=23> */
.L_x_404:
[----:B------:R-:W-:Y:S05]  /*35e0*/  BSYNC B0 ;  /* 0x0000000000007941 */ /* 0x000fea0003800000 */
.L_x_402:
        /* <DEDUP_REMOVED lines=20> */
.L_x_406:
        /* <DEDUP_REMOVED lines=22> */
.L_x_407:
[----:B------:R-:W-:Y:S05]  /*3890*/  BSYNC B0 ;  /* 0x0000000000007941 */ /* 0x000fea0003800000 */
.L_x_405:
        /* <DEDUP_REMOVED lines=22> */
.L_x_409:
        /* <DEDUP_REMOVED lines=23> */
.L_x_410:
[----:B------:R-:W-:Y:S05]  /*3b70*/  BSYNC B0 ;  /* 0x0000000000007941 */ /* 0x000fea0003800000 */
.L_x_408:
        /* <DEDUP_REMOVED lines=38> */
.L_x_412:
        /* <DEDUP_REMOVED lines=23> */
.L_x_413:
[----:B------:R-:W-:Y:S05]  /*3f50*/  BSYNC B0 ;  /* 0x0000000000007941 */ /* 0x000fea0003800000 */
.L_x_411:
        /* <DEDUP_REMOVED lines=31> */
.L_x_415:
        /* <DEDUP_REMOVED lines=23> */
.L_x_416:
[----:B------:R-:W-:Y:S05]  /*42c0*/  BSYNC B0 ;  /* 0x0000000000007941 */ /* 0x000fea0003800000 */
.L_x_414:
        /* <DEDUP_REMOVED lines=20> */
.L_x_392:
[----:B------:R-:W-:-:S04]  /*4410*/  LEA R2, P0, R44, c[0x0][0x200], 0x2 ;  /* 0x000080002c027a11 */ /* 0x000fc800078010ff */
[----:B------:R-:W-:-:S05]  /*4420*/  LEA.HI.X R3, R44, c[0x0][0x204], R45, 0x2, P0 ;  /* 0x000081002c037a11 */ /* 0x000fca00000f142d */
[----:B------:R0:W-:Y:S04]  /*4430*/  STG.E [R2.64], R30 ;  /* 0x0000001e02007986 */ /* 0x0001e8000c101908 */
.L_x_391:
[----:B------:R-:W-:Y:S05]  /*4440*/  BSYNC B1 ;  /* 0x0000000000017941 */ /* 0x000fea0003800000 */
.L_x_390:
[C---:B------:R-:W-:Y:S01]  /*4450*/  IADD3 R0, R39.reuse, 0x8, RZ ;  /* 0x0000000827007810 */ /* 0x040fe20007ffe0ff */
[----:B------:R-:W-:Y:S01]  /*4460*/  IMAD.MOV.U32 R13, RZ, RZ, c[0x0][0x314] ;  /* 0x0000c500ff0d7624 */ /* 0x000fe200078e00ff */
[C---:B------:R-:W-:Y:S01]  /*4470*/  ISETP.GE.OR P5, PT, R39.reuse, c[0x0][0x314], P6 ;  /* 0x0000c50027007a0c */ /* 0x040fe200037a6670 */
[C---:B------:R-:W-:Y:S01]  /*4480*/  IMAD.SHL.U32 R16, R39.reuse, 0x4, RZ ;  /* 0x0000000427107824 */ /* 0x040fe200078e00ff */
[----:B------:R-:W-:Y:S02]  /*4490*/  ISETP.GE.OR P0, PT, R0, c[0x0][0x314], P6 ;  /* 0x0000c50000007a0c */ /* 0x000fe40003706670 */
[----:B------:R-:W-:Y:S02]  /*44a0*/  IADD3 R0, R39, 0x10, RZ ;  /* 0x0000001027007810 */ /* 0x000fe40007ffe0ff */
[----:B0-----:R-:W-:Y:S02]  /*44b0*/  MOV R4, RZ ;  /* 0x000000ff00047202 */ /* 0x001fe40000000f00 */
[----:B------:R-:W-:-:S02]  /*44c0*/  ISETP.GE.OR P4, PT, R0, c[0x0][0x314], P6 ;  /* 0x0000c50000007a0c */ /* 0x000fc40003786670 */
        /* <DEDUP_REMOVED lines=41> */
[----:B0-----:R-:W-:Y:S01]  /*4760*/  @!P0 STS [R26.X4+0xcc0], R31 ;  /* 0x000cc01f1a008388 */ /* 0x001fe20000004800 */
[----:B------:R-:W-:-:S03]  /*4770*/  ISETP.GE.AND P0, PT, R13, 0x1, PT ;  /* 0x000000010d00780c */ /* 0x000fc60003f06270 */
[----:B-1----:R0:W-:Y:S02]  /*4780*/  @!P6 STS [R26.X4+0xee0], R0 ;  /* 0x000ee0001a00e388 */ /* 0x0021e40000004800 */
[----:B0-----:R-:W-:Y:S02]  /*4790*/  HFMA2.MMA R0, -RZ, RZ, 0, 0 ;  /* 0x00000000ff007435 */ /* 0x001fe400000001ff */
        /* <DEDUP_REMOVED lines=25> */
.L_x_419:
        /* <DEDUP_REMOVED lines=37> */
.L_x_418:
        /* <DEDUP_REMOVED lines=25> */
.L_x_420:
[----:B------:R-:W-:-:S13]  /*4d10*/  ISETP.LT.OR P4, PT, R14, c[0x0][0x314], P4 ;  /* 0x0000c5000e007a0c */ /* 0x000fda0002781670 */
[----:B------:R-:W-:Y:S05]  /*4d20*/  @!P4 BRA `(.L_x_417) ;  /* 0x000000a00000c947 */ /* 0x000fea0003800000 */
[----:B------:R-:W-:Y:S01]  /*4d30*/  ISETP.GE.AND P0, PT, R7, R15, PT ;  /* 0x0000000f0700720c */ /* 0x000fe20003f06270 */
[----:B------:R-:W-:-:S12]  /*4d40*/  BSSY B0, `(.L_x_421) ;  /* 0x0000003000007945 */ /* 0x000fd80003800000 */
[----:B------:R-:W-:Y:S05]  /*4d50*/  @P0 BRA `(.L_x_422) ;  /* 0x0000001000000947 */ /* 0x000fea0003800000 */
[----:B------:R0:W5:Y:S02]  /*4d60*/  LDG.E.128 R8, [R20.64] ;  /* 0x0000000814087981 */ /* 0x000164000c1e1d00 */
.L_x_422:
[----:B------:R-:W-:Y:S05]  /*4d70*/  BSYNC B0 ;  /* 0x0000000000007941 */ /* 0x000fea0003800000 */
.L_x_421:
[----:B------:R-:W1:Y:S02]  /*4d80*/  LDS R6, [R6] ;  /* 0x0000000006067984 */ /* 0x000e640000000800 */
[C---:B-1---5:R-:W-:Y:S02]  /*4d90*/  FFMA.FTZ R4, R6.reuse, R8, R4 ;  /* 0x0000000806047223 */ /* 0x062fe40000010004 */
[C---:B------:R-:W-:Y:S02]  /*4da0*/  FFMA.FTZ R3, R6.reuse, R9, R3 ;  /* 0x0000000906037223 */ /* 0x040fe40000010003 */
[C---:B------:R-:W-:Y:S02]  /*4db0*/  FFMA.FTZ R2, R6.reuse, R10, R2 ;  /* 0x0000000a06027223 */ /* 0x040fe40000010002 */
[----:B------:R-:W-:Y:S02]  /*4dc0*/  FFMA.FTZ R0, R6, R11, R0 ;  /* 0x0000000b06007223 */ /* 0x000fe40000010000 */
.L_x_417:
        /* <DEDUP_REMOVED lines=78> */
        .weak           $__internal_8_$__cuda_sm20_div_s64
        .type           $__internal_8_$__cuda_sm20_div_s64,@function
        .size           $__internal_8_$__cuda_sm20_div_s64,(.L_x_5156 - $__internal_8_$__cuda_sm20_div_s64)
$__internal_8_$__cuda_sm20_div_s64:
        /* <DEDUP_REMOVED lines=83> */
[----:B------:R-:W-:Y:S06]  /*57e0*/  RET.REL.NODEC R22 `(_ZN5flash32flash_fwd_splitkv_combine_kernelI23Flash_fwd_kernel_traitsILi32ELi64ELi256ELi4ELb0ELb0EN7cutlass10bfloat16_tE19Flash_kernel_traitsILi32ELi64ELi256ELi4ES3_EELi16ELi6ELb1EEEvNS_16Flash_fwd_paramsE) ;  /* 0xffffa81016007950 */ /* 0x000fec0003c3ffff */
.L_x_423:
        /* <DEDUP_REMOVED lines=9> */
.L_x_5156:


//--------------------- .text._ZN5flash32flash_fwd_splitkv_combine_kernelI23Flash_fwd_kernel_traitsILi32ELi64ELi256ELi4ELb0ELb0EN7cutlass10bfloat16_tE19Flash_kernel_traitsILi32ELi64ELi256ELi4ES3_EELi16ELi5ELb1EEEvNS_16Flash_fwd_paramsE --------------------------
	.section	.text._ZN5flash32flash_fwd_splitkv_combine_kernelI23Flash_fwd_kernel_traitsILi32ELi64ELi256ELi4ELb0ELb0EN7cutlass10bfloat16_tE19Flash_kernel_traitsILi32ELi64ELi256ELi4ES3_EELi16ELi5ELb1EEEvNS_16Flash_fwd_paramsE,"ax",@progbits
	.sectioninfo	@"SHI_REGISTERS=62"
	.align	128
        .global         _ZN5flash32flash_fwd_splitkv_combine_kernelI23Flash_fwd_kernel_traitsILi32ELi64ELi256ELi4ELb0ELb0EN7cutlass10bfloat16_tE19Flash_kernel_traitsILi32ELi64ELi256ELi4ES3_EELi16ELi5ELb1EEEvNS_16Flash_fwd_paramsE
        .type           _ZN5flash32flash_fwd_splitkv_combine_kernelI23Flash_fwd_kernel_traitsILi32ELi64ELi256ELi4ELb0ELb0EN7cutlass10bfloat16_tE19Flash_kernel_traitsILi32ELi64ELi256ELi4ES3_EELi16ELi5ELb1EEEvNS_16Flash_fwd_paramsE,@function
        .size           _ZN5flash32flash_fwd_splitkv_combine_kernelI23Flash_fwd_kernel_traitsILi32ELi64ELi256ELi4ELb0ELb0EN7cutlass10bfloat16_tE19Flash_kernel_traitsILi32ELi64ELi256ELi4ES3_EELi16ELi5ELb1EEEvNS_16Flash_fwd_paramsE,(.L_x_5157 - _ZN5flash32flash_fwd_splitkv_combine_kernelI23Flash_fwd_kernel_traitsILi32ELi64ELi256ELi4ELb0ELb0EN7cutlass10bfloat16_tE19Flash_kernel_traitsILi32ELi64ELi256ELi4ES3_EELi16ELi5ELb1EEEvNS_16Flash_fwd_paramsE)
        .other          _ZN5flash32flash_fwd_splitkv_combine_kernelI23Flash_fwd_kernel_traitsILi32ELi64ELi256ELi4ELb0ELb0EN7cutlass10bfloat16_tE19Flash_kernel_traitsILi32ELi64ELi256ELi4ES3_EELi16ELi5ELb1EEEvNS_16Flash_fwd_paramsE,@"STO_CUDA_ENTRY STV_DEFAULT"
_ZN5flash32flash_fwd_splitkv_combine_kernelI23Flash_fwd_kernel_traitsILi32ELi64ELi256ELi4ELb0ELb0EN7cutlass10bfloat16_tE19Flash_kernel_traitsILi32ELi64ELi256ELi4ES3_EELi16ELi5ELb1EEEvNS_16Flash_fwd_paramsE:
.text._ZN5flash32flash_fwd_splitkv_combine_kernelI23Flash_fwd_kernel_traitsILi32ELi64ELi256ELi4ELb0ELb0EN7cutlass10bfloat16_tE19Flash_kernel_traitsILi32ELi64ELi256ELi4ES3_EELi16ELi5ELb1EEEvNS_16Flash_fwd_paramsE:
        /* <DEDUP_REMOVED lines=23> */
[----:B------:R-:W-:Y:S05]  /*0170*/  CALL.REL.NOINC `($__internal_9_$__cuda_sm20_div_s64) ;  /* 0x0000490000007944 */ /* 0x000fea0003c00000 */
[----:B------:R-:W-:Y:S05]  /*0180*/  BRA `(.L_x_425) ;  /* 0x0000013000007947 */ /* 0x000fea0003800000 */
.L_x_424:
        /* <DEDUP_REMOVED lines=19> */
.L_x_425:
        /* <DEDUP_REMOVED lines=11> */
[----:B------:R-:W-:Y:S05]  /*0370*/  CALL.REL.NOINC `($__internal_9_$__cuda_sm20_div_s64) ;  /* 0x0000470000007944 */ /* 0x000fea0003c00000 */
[----:B------:R-:W-:Y:S02]  /*0380*/  MOV R32, R20 ;  /* 0x0000001400207202 */ /* 0x000fe40000000f00 */
[----:B------:R-:W-:Y:S01]  /*0390*/  MOV R33, R21 ;  /* 0x0000001500217202 */ /* 0x000fe20000000f00 */
[----:B------:R-:W-:Y:S05]  /*03a0*/  BRA `(.L_x_428) ;  /* 0x0000013000007947 */ /* 0x000fea0003800000 */
.L_x_427:
        /* <DEDUP_REMOVED lines=19> */
.L_x_428:
[----:B------:R-:W-:Y:S05]  /*04e0*/  BSYNC B0 ;  /* 0x0000000000007941 */ /* 0x000fea0003800000 */
.L_x_426:
        /* <DEDUP_REMOVED lines=54> */
[----:B------:R-:W-:Y:S02]  /*0850*/  MOV R8, R20 ;  /* 0x0000001400087202 */ /* 0x000fe40000000f00 */
[----:B------:R-:W-:Y:S01]  /*0860*/  MOV R9, R21 ;  /* 0x0000001500097202 */ /* 0x000fe20000000f00 */
[----:B------:R-:W-:Y:S05]  /*0870*/  BRA `(.L_x_431) ;  /* 0x0000013000007947 */ /* 0x000fea0003800000 */
.L_x_430:
        /* <DEDUP_REMOVED lines=19> */
.L_x_431:
[----:B------:R-:W-:Y:S05]  /*09b0*/  BSYNC B0 ;  /* 0x0000000000007941 */ /* 0x000fea0003800000 */
.L_x_429:
        /* <DEDUP_REMOVED lines=100> */
[----:B------:R-:W-:Y:S05]  /*1000*/  CALL.REL.NOINC `($__internal_9_$__cuda_sm20_div_s64) ;  /* 0x00003a7000007944 */ /* 0x000fea0003c00000 */
[----:B------:R-:W-:Y:S02]  /*1010*/  MOV R40, R20 ;  /* 0x0000001400287202 */ /* 0x000fe40000000f00 */
[----:B------:R-:W-:Y:S01]  /*1020*/  MOV R41, R21 ;  /* 0x0000001500297202 */ /* 0x000fe20000000f00 */
[----:B------:R-:W-:Y:S05]  /*1030*/  BRA `(.L_x_434) ;  /* 0x0000013000007947 */ /* 0x000fea0003800000 */
.L_x_433:
        /* <DEDUP_REMOVED lines=19> */
.L_x_434:
[----:B------:R-:W-:Y:S05]  /*1170*/  BSYNC B0 ;  /* 0x0000000000007941 */ /* 0x000fea0003800000 */
.L_x_432:
        /* <DEDUP_REMOVED lines=103> */
[----:B------:R-:W-:Y:S05]  /*17f0*/  CALL.REL.NOINC `($__internal_9_$__cuda_sm20_div_s64) ;  /* 0x0000328000007944 */ /* 0x000fea0003c00000 */
[----:B------:R-:W-:Y:S02]  /*1800*/  MOV R42, R20 ;  /* 0x00000014002a7202 */ /* 0x000fe40000000f00 */
[----:B------:R-:W-:Y:S01]  /*1810*/  MOV R43, R21 ;  /* 0x00000015002b7202 */ /* 0x000fe20000000f00 */
[----:B------:R-:W-:Y:S05]  /*1820*/  BRA `(.L_x_437) ;  /* 0x0000013000007947 */ /* 0x000fea0003800000 */
.L_x_436:
        /* <DEDUP_REMOVED lines=19> */
.L_x_437:
[----:B------:R-:W-:Y:S05]  /*1960*/  BSYNC B0 ;  /* 0x0000000000007941 */ /* 0x000fea0003800000 */
.L_x_435:
        /* <DEDUP_REMOVED lines=161> */
[----:B------:R-:W-:Y:S05]  /*2380*/  CALL.REL.NOINC `($__internal_9_$__cuda_sm20_div_s64) ;  /* 0x000026f000007944 */ /* 0x000fea0003c00000 */
        /* <DEDUP_REMOVED lines=9> */
.L_x_442:
        /* <DEDUP_REMOVED lines=22> */
.L_x_443:
[----:B------:R-:W-:Y:S05]  /*2580*/  BSYNC B0 ;  /* 0x0000000000007941 */ /* 0x000fea0003800000 */
.L_x_441:
        /* <DEDUP_REMOVED lines=19> */
.L_x_445:
        /* <DEDUP_REMOVED lines=22> */
.L_x_446:
[----:B------:R-:W-:Y:S05]  /*2820*/  BSYNC B0 ;  /* 0x0000000000007941 */ /* 0x000fea0003800000 */
.L_x_444:
        /* <DEDUP_REMOVED lines=11> */
[----:B------:R-:W-:Y:S05]  /*28e0*/  CALL.REL.NOINC `($__internal_9_$__cuda_sm20_div_s64) ;  /* 0x0000219000007944 */ /* 0x000fea0003c00000 */
[----:B------:R-:W-:-:S04]  /*28f0*/  IADD3 R23, P0, RZ, -R20, RZ ;  /* 0x80000014ff177210 */ /* 0x000fc80007f1e0ff */
[----:B------:R-:W-:Y:S01]  /*2900*/  IADD3.X R19, RZ, ~R21, RZ, P0, !PT ;  /* 0x80000015ff137210 */ /* 0x000fe200007fe4ff */
[----:B------:R-:W-:-:S04]  /*2910*/  IMAD.WIDE.U32 R44, R4, R23, R44 ;  /* 0x00000017042c7225 */ /* 0x000fc800078e002c */
[----:B------:R-:W-:-:S04]  /*2920*/  IMAD R19, R19, R4, RZ ;  /* 0x0000000413137224 */ /* 0x000fc800078e02ff */
[----:B------:R-:W-:-:S05]  /*2930*/  IMAD R0, R0, R23, R19 ;  /* 0x0000001700007224 */ /* 0x000fca00078e0213 */
[----:B------:R-:W-:Y:S01]  /*2940*/  IADD3 R0, R45, R0, RZ ;  /* 0x000000002d007210 */ /* 0x000fe20007ffe0ff */
[----:B------:R-:W-:Y:S05]  /*2950*/  BRA `(.L_x_449) ;  /* 0x0000016000007947 */ /* 0x000fea0003800000 */
.L_x_448:
        /* <DEDUP_REMOVED lines=22> */
.L_x_449:
[----:B------:R-:W-:Y:S05]  /*2ac0*/  BSYNC B0 ;  /* 0x0000000000007941 */ /* 0x000fea0003800000 */
.L_x_447:
        /* <DEDUP_REMOVED lines=38> */
[----:B------:R-:W-:Y:S05]  /*2d30*/  CALL.REL.NOINC `($__internal_9_$__cuda_sm20_div_s64) ;  /* 0x00001d4000007944 */ /* 0x000fea0003c00000 */
        /* <DEDUP_REMOVED lines=12> */
.L_x_451:
        /* <DEDUP_REMOVED lines=23> */
.L_x_452:
[----:B------:R-:W-:Y:S05]  /*2f70*/  BSYNC B0 ;  /* 0x0000000000007941 */ /* 0x000fea0003800000 */
.L_x_450:
        /* <DEDUP_REMOVED lines=18> */
.L_x_454:
        /* <DEDUP_REMOVED lines=22> */
.L_x_455:
[----:B------:R-:W-:Y:S05]  /*3200*/  BSYNC B0 ;  /* 0x0000000000007941 */ /* 0x000fea0003800000 */
.L_x_453:
        /* <DEDUP_REMOVED lines=22> */
.L_x_457:
        /* <DEDUP_REMOVED lines=23> */
.L_x_458:
[----:B------:R-:W-:Y:S05]  /*34e0*/  BSYNC B0 ;  /* 0x0000000000007941 */ /* 0x000fea0003800000 */
.L_x_456:
        /* <DEDUP_REMOVED lines=38> */
.L_x_460:
        /* <DEDUP_REMOVED lines=23> */
.L_x_461:
[----:B------:R-:W-:Y:S05]  /*38c0*/  BSYNC B0 ;  /* 0x0000000000007941 */ /* 0x000fea0003800000 */
.L_x_459:
        /* <DEDUP_REMOVED lines=29> */
.L_x_463:
        /* <DEDUP_REMOVED lines=23> */
.L_x_464:
[----:B------:R-:W-:Y:S05]  /*3c10*/  BSYNC B0 ;  /* 0x0000000000007941 */ /* 0x000fea0003800000 */
.L_x_462:
        /* <DEDUP_REMOVED lines=20> */
.L_x_440:
[----:B------:R-:W-:-:S04]  /*3d60*/  LEA R2, P0, R40, c[0x0][0x200], 0x2 ;  /* 0x0000800028027a11 */ /* 0x000fc800078010ff */
[----:B------:R-:W-:-:S05]  /*3d70*/  LEA.HI.X R3, R40, c[0x0][0x204], R41, 0x2, P0 ;  /* 0x0000810028037a11 */ /* 0x000fca00000f1429 */
[----:B------:R0:W-:Y:S04]  /*3d80*/  STG.E [R2.64], R31 ;  /* 0x0000001f02007986 */ /* 0x0001e8000c101908 */
.L_x_439:
[----:B------:R-:W-:Y:S05]  /*3d90*/  BSYNC B1 ;  /* 0x0000000000017941 */ /* 0x000fea0003800000 */
.L_x_438:
[C---:B------:R-:W-:Y:S01]  /*3da0*/  IADD3 R0, R38.reuse, 0x8, RZ ;  /* 0x0000000826007810 */ /* 0x040fe20007ffe0ff */
[----:B------:R-:W-:Y:S01]  /*3db0*/  IMAD.MOV.U32 R13, RZ, RZ, c[0x0][0x314] ;  /* 0x0000c500ff0d7624 */ /* 0x000fe200078e00ff */
[----:B------:R-:W-:Y:S01]  /*3dc0*/  ISETP.GE.OR P2, PT, R38, c[0x0][0x314], P6 ;  /* 0x0000c50026007a0c */ /* 0x000fe20003746670 */
[----:B0-----:R-:W-:Y:S01]  /*3dd0*/  CS2R R2, SRZ ;  /* 0x0000000000027805 */ /* 0x001fe2000001ff00 */
[----:B------:R-:W-:Y:S02]  /*3de0*/  ISETP.GE.OR P1, PT, R0, c[0x0][0x314], P6 ;  /* 0x0000c50000007a0c */ /* 0x000fe40003726670 */
[----:B------:R-:W-:Y:S02]  /*3df0*/  IADD3 R0, R38, 0x10, RZ ;  /* 0x0000001026007810 */ /* 0x000fe40007ffe0ff */
[----:B------:R-:W-:Y:S02]  /*3e00*/  MOV R4, RZ ;  /* 0x000000ff00047202 */ /* 0x000fe40000000f00 */
[----:B------:R-:W-:-:S02]  /*3e10*/  ISETP.GE.OR P0, PT, R0, c[0x0][0x314], P6 ;  /* 0x0000c50000007a0c */ /* 0x000fc40003706670 */
[C---:B------:R-:W-:Y:S01]  /*3e20*/  IADD3 R0, R38.reuse, 0x18, RZ ;  /* 0x0000001826007810 */ /* 0x040fe20007ffe0ff */
[----:B------:R-:W-:Y:S02]  /*3e30*/  IMAD.SHL.U32 R38, R38, 0x4, RZ ;  /* 0x0000000426267824 */ /* 0x000fe400078e00ff */
[C---:B------:R-:W-:Y:S01]  /*3e40*/  @!P2 FADD.FTZ R36, -R31.reuse, R36 ;  /* 0x000000241f24a221 */ /* 0x040fe20000010100 */
[----:B------:R-:W-:Y:S01]  /*3e50*/  ISETP.GE.OR P6, PT, R0, c[0x0][0x314], P6 ;  /* 0x0000c50000007a0c */ /* 0x000fe200037c6670 */
[----:B------:R-:W-:Y:S01]  /*3e60*/  @!P1 FADD.FTZ R33, -R31, R33 ;  /* 0x000000211f219221 */ /* 0x000fe20000010100 */
[----:B------:R-:W-:Y:S01]  /*3e70*/  HFMA2.MMA R0, -RZ, RZ, 0, 0 ;  /* 0x00000000ff007435 */ /* 0x000fe200000001ff */
[----:B------:R-:W-:Y:S02]  /*3e80*/  @!P2 FMUL.FTZ R36, R36, 1.4426950216293334961 ;  /* 0x3fb8aa3b2424a820 */ /* 0x000fe40000410000 */
[----:B------:R-:W-:Y:S02]  /*3e90*/  @!P1 FMUL.FTZ R33, R33, 1.4426950216293334961 ;  /* 0x3fb8aa3b21219820 */ /* 0x000fe40000410000 */
[----:B------:R-:W-:-:S02]  /*3ea0*/  @!P0 FADD.FTZ R32, -R31, R32 ;  /* 0x000000201f208221 */ /* 0x000fc40000010100 */
[----:B------:R-:W0:Y:S02]  /*3eb0*/  @!P2 MUFU.EX2 R36, R36 ;  /* 0x000000240024a308 */ /* 0x000e240000000800 */
[----:B------:R-:W-:Y:S02]  /*3ec0*/  @!P0 FMUL.FTZ R32, R32, 1.4426950216293334961 ;  /* 0x3fb8aa3b20208820 */ /* 0x000fe40000410000 */
[----:B------:R-:W-:-:S04]  /*3ed0*/  @!P6 FADD.FTZ R31, -R31, R34 ;  /* 0x000000221f1fe221 */ /* 0x000fc80000010100 */
[----:B------:R-:W1:Y:S01]  /*3ee0*/  @!P0 MUFU.EX2 R32, R32 ;  /* 0x0000002000208308 */ /* 0x000e620000000800 */
[----:B------:R-:W-:-:S07]  /*3ef0*/  @!P6 FMUL.FTZ R8, R31, 1.4426950216293334961 ;  /* 0x3fb8aa3b1f08e820 */ /* 0x000fce0000410000 */
[----:B------:R-:W2:Y:S01]  /*3f00*/  @!P1 MUFU.EX2 R6, R33 ;  /* 0x0000002100069308 */ /* 0x000ea20000000800 */
[----:B0-----:R0:W-:Y:S07]  /*3f10*/  @!P2 STS [R27.X4], R36 ;  /* 0x000000241b00a388 */ /* 0x0011ee0000004800 */
[----:B------:R-:W3:Y:S01]  /*3f20*/  @!P6 MUFU.EX2 R8, R8 ;  /* 0x000000080008e308 */ /* 0x000ee20000000800 */
[----:B-1----:R0:W-:Y:S01]  /*3f30*/  @!P0 STS [R27.X4+0x440], R32 ;  /* 0x000440201b008388 */ /* 0x0021e20000004800 */
[----:B------:R-:W-:-:S03]  /*3f40*/  ISETP.GE.AND P0, PT, R13, 0x1, PT ;  /* 0x000000010d00780c */ /* 0x000fc60003f06270 */
[----:B--2---:R0:W-:Y:S04]  /*3f50*/  @!P1 STS [R27.X4+0x220], R6 ;  /* 0x000220061b009388 */ /* 0x0041e80000004800 */
[----:B---3--:R0:W-:Y:S04]  /*3f60*/  @!P6 STS [R27.X4+0x660], R8 ;  /* 0x000660081b00e388 */ /* 0x0081e80000004800 */
        /* <DEDUP_REMOVED lines=9> */
[----:B0-----:R-:W-:Y:S01]  /*4000*/  IMAD.SHL.U32 R6, R7, 0x4, RZ ;  /* 0x0000000407067824 */ /* 0x001fe200078e00ff */
        /* <DEDUP_REMOVED lines=15> */
.L_x_467:
[----:B------:R0:W2:Y:S01]  /*4100*/  @!P3 LDG.E.128 R8, [R22.64] ;  /* 0x000000081608b981 */ /* 0x0000a2000c1e1d00 */
[----:B------:R-:W-:Y:S02]  /*4110*/  PLOP3.LUT P3, PT, P0, PT, PT, 0x80, 0x0 ;  /* 0x000000000000781c */ /* 0x000fe4000076f070 */
[----:B------:R-:W-:Y:S01]  /*4120*/  IADD3 R24, P1, R18, R22, RZ ;  /* 0x0000001612187210 */ /* 0x000fe20007f3e0ff */
[----:B------:R-:W2:Y:S01]  /*4130*/  LDS R5, [R6] ;  /* 0x0000000006057984 */ /* 0x000ea20000000800 */
[----:B------:R-:W-:Y:S02]  /*4140*/  IADD3 R14, R14, 0x4, RZ ;  /* 0x000000040e0e7810 */ /* 0x000fe40007ffe0ff */
[C---:B------:R-:W-:Y:S02]  /*4150*/  IADD3.X R25, R19.reuse, R23, RZ, P1, !PT ;  /* 0x0000001713197210 */ /* 0x040fe40000ffe4ff */
[----:B------:R-:W-:Y:S02]  /*4160*/  ISETP.GE.AND P2, PT, R14, R13, PT ;  /* 0x0000000d0e00720c */ /* 0x000fe40003f46270 */
[C---:B0-----:R-:W-:Y:S04]  /*4170*/  IADD3 R22, P1, R18.reuse, R24, RZ ;  /* 0x0000001812167210 */ /* 0x041fe80007f3e0ff */
[C---:B------:R-:W-:Y:S02]  /*4180*/  IADD3.X R23, R19.reuse, R25, RZ, P1, !PT ;  /* 0x0000001913177210 */ /* 0x040fe40000ffe4ff */
[C---:B------:R-:W-:Y:S04]  /*4190*/  IADD3 R20, P1, R18.reuse, R22, RZ ;  /* 0x0000001612147210 */ /* 0x040fe80007f3e0ff */
[----:B------:R-:W-:Y:S01]  /*41a0*/  IADD3.X R21, R19, R23, RZ, P1, !PT ;  /* 0x0000001713157210 */ /* 0x000fe20000ffe4ff */
[C---:B--2---:R-:W-:Y:S02]  /*41b0*/  FFMA.FTZ R4, R5.reuse, R8, R4 ;  /* 0x0000000805047223 */ /* 0x044fe40000010004 */
[C---:B------:R-:W-:Y:S02]  /*41c0*/  FFMA.FTZ R3, R5.reuse, R9, R3 ;  /* 0x0000000905037223 */ /* 0x040fe40000010003 */
[C---:B------:R-:W-:Y:S02]  /*41d0*/  FFMA.FTZ R2, R5.reuse, R10, R2 ;  /* 0x0000000a05027223 */ /* 0x040fe40000010002 */
[----:B------:R-:W-:Y:S02]  /*41e0*/  FFMA.FTZ R0, R5, R11, R0 ;  /* 0x0000000b05007223 */ /* 0x000fe40000010000 */
[----:B------:R-:W2:Y:S04]  /*41f0*/  @!P3 LDG.E.128 R8, [R24.64] ;  /* 0x000000081808b981 */ /* 0x000ea8000c1e1d00 */
[----:B------:R-:W2:Y:S02]  /*4200*/  LDS R5, [R6+0x44] ;  /* 0x0000440006057984 */ /* 0x000ea40000000800 */
[C---:B--2---:R-:W-:Y:S02]  /*4210*/  FFMA.FTZ R4, R5.reuse, R8, R4 ;  /* 0x0000000805047223 */ /* 0x044fe40000010004 */
[C---:B------:R-:W-:Y:S02]  /*4220*/  FFMA.FTZ R3, R5.reuse, R9, R3 ;  /* 0x0000000905037223 */ /* 0x040fe40000010003 */
[C---:B------:R-:W-:Y:S02]  /*4230*/  FFMA.FTZ R2, R5.reuse, R10, R2 ;  /* 0x0000000a05027223 */ /* 0x040fe40000010002 */
[----:B------:R-:W-:Y:S02]  /*4240*/  FFMA.FTZ R0, R5, R11, R0 ;  /* 0x0000000b05007223 */ /* 0x000fe40000010000 */
[----:B------:R0:W2:Y:S04]  /*4250*/  @!P3 LDG.E.128 R8, [R22.64] ;  /* 0x000000081608b981 */ /* 0x0000a8000c1e1d00 */
[----:B------:R-:W2:Y:S01]  /*4260*/  LDS R5, [R6+0x88] ;  /* 0x0000880006057984 */ /* 0x000ea20000000800 */
[----:B0-----:R-:W-:Y:S04]  /*4270*/  IADD3 R22, P1, R18, R20, RZ ;  /* 0x0000001412167210 */ /* 0x001fe80007f3e0ff */
[----:B------:R-:W-:Y:S01]  /*4280*/  IADD3.X R23, R19, R21, RZ, P1, !PT ;  /* 0x0000001513177210 */ /* 0x000fe20000ffe4ff */
[C---:B--2---:R-:W-:Y:S02]  /*4290*/  FFMA.FTZ R4, R5.reuse, R8, R4 ;  /* 0x0000000805047223 */ /* 0x044fe40000010004 */
[C---:B------:R-:W-:Y:S02]  /*42a0*/  FFMA.FTZ R3, R5.reuse, R9, R3 ;  /* 0x0000000905037223 */ /* 0x040fe40000010003 */
[C---:B------:R-:W-:Y:S02]  /*42b0*/  FFMA.FTZ R2, R5.reuse, R10, R2 ;  /* 0x0000000a05027223 */ /* 0x040fe40000010002 */
[----:B------:R-:W-:Y:S02]  /*42c0*/  FFMA.FTZ R0, R5, R11, R0 ;  /* 0x0000000b05007223 */ /* 0x000fe40000010000 */
[----:B------:R-:W2:Y:S04]  /*42d0*/  @!P3 LDG.E.128 R8, [R20.64] ;  /* 0x000000081408b981 */ /* 0x000ea8000c1e1d00 */
[----:B------:R0:W2:Y:S02]  /*42e0*/  LDS R5, [R6+0xcc] ;  /* 0x0000cc0006057984 */ /* 0x0000a40000000800 */
[----:B0-----:R-:W-:Y:S01]  /*42f0*/  IADD3 R6, R6, 0x110, RZ ;  /* 0x0000011006067810 */ /* 0x001fe20007ffe0ff */
[C---:B--2---:R-:W-:Y:S02]  /*4300*/  FFMA.FTZ R4, R5.reuse, R8, R4 ;  /* 0x0000000805047223 */ /* 0x044fe40000010004 */
[C---:B------:R-:W-:Y:S02]  /*4310*/  FFMA.FTZ R3, R5.reuse, R9, R3 ;  /* 0x0000000905037223 */ /* 0x040fe40000010003 */
[C---:B------:R-:W-:Y:S02]  /*4320*/  FFMA.FTZ R2, R5.reuse, R10, R2 ;  /* 0x0000000a05027223 */ /* 0x040fe40000010002 */
[----:B------:R-:W-:Y:S01]  /*4330*/  FFMA.FTZ R0, R5, R11, R0 ;  /* 0x0000000b05007223 */ /* 0x000fe20000010000 */
[----:B------:R-:W-:-:S05]  /*4340*/  @!P2 BRA `(.L_x_467) ;  /* 0xfffffdb00000a947 */ /* 0x000fca000383ffff */
.L_x_466:
[----:B------:R-:W-:-:S04]  /*4350*/  IADD3 R5, -R14, c[0x0][0x314], RZ ;  /* 0x0000c5000e057a10 */ /* 0x000fc80007ffe1ff */
[----:B------:R-:W-:-:S13]  /*4360*/  ISETP.GT.AND P0, PT, R5, 0x1, PT ;  /* 0x000000010500780c */ /* 0x000fda0003f04270 */
[----:B------:R-:W-:Y:S05]  /*4370*/  @!P0 BRA `(.L_x_468) ;  /* 0x0000016000008947 */ /* 0x000fea0003800000 */
[----:B------:R-:W-:Y:S01]  /*4380*/  ISETP.GE.AND P0, PT, R7, R16, PT ;  /* 0x000000100700720c */ /* 0x000fe20003f06270 */
[----:B------:R-:W0:-:S12]  /*4390*/  LDS R15, [R6] ;  /* 0x00000000060f7984 */ /* 0x000e180000000800 */
[----:B------:R-:W0:Y:S01]  /*43a0*/  @!P0 LDG.E.128 R8, [R22.64] ;  /* 0x0000000816088981 */ /* 0x000e22000c1e1d00 */
[----:B------:R-:W-:-:S04]  /*43b0*/  IADD3 R24, P1, R18, R22, RZ ;  /* 0x0000001612187210 */ /* 0x000fc80007f3e0ff */
[----:B------:R-:W-:Y:S01]  /*43c0*/  IADD3.X R25, R19, R23, RZ, P1, !PT ;  /* 0x0000001713197210 */ /* 0x000fe20000ffe4ff */
[-C--:B0-----:R-:W-:Y:S02]  /*43d0*/  FFMA.FTZ R13, R8, R15.reuse, R4 ;  /* 0x0000000f080d7223 */ /* 0x081fe40000010004 */
[-C--:B------:R-:W-:Y:S02]  /*43e0*/  FFMA.FTZ R20, R9, R15.reuse, R3 ;  /* 0x0000000f09147223 */ /* 0x080fe40000010003 */
[-C--:B------:R-:W-:Y:S02]  /*43f0*/  FFMA.FTZ R5, R10, R15.reuse, R2 ;  /* 0x0000000f0a057223 */ /* 0x080fe40000010002 */
[----:B------:R-:W-:Y:S02]  /*4400*/  FFMA.FTZ R0, R11, R15, R0 ;  /* 0x0000000f0b007223 */ /* 0x000fe40000010000 */
[----:B------:R-:W2:Y:S01]  /*4410*/  @!P0 LDG.E.128 R8, [R24.64] ;  /* 0x0000000818088981 */ /* 0x000ea2000c1e1d00 */
[----:B------:R-:W-:-:S02]  /*4420*/  IADD3 R22, P0, R18, R24, RZ ;  /* 0x0000001812167210 */ /* 0x000fc40007f1e0ff */
[----:B------:R-:W-:Y:S01]  /*4430*/  IADD3 R14, R14, 0x1, RZ ;  /* 0x000000010e0e7810 */ /* 0x000fe20007ffe0ff */
[----:B------:R0:W2:Y:S01]  /*4440*/  LDS R15, [R6+0x44] ;  /* 0x00004400060f7984 */ /* 0x0000a20000000800 */
[----:B------:R-:W-:Y:S02]  /*4450*/  IADD3 R17, R6, 0x44, RZ ;  /* 0x0000004406117810 */ /* 0x000fe40007ffe0ff */
[----:B------:R-:W-:Y:S02]  /*4460*/  IADD3.X R23, R19, R25, RZ, P0, !PT ;  /* 0x0000001913177210 */ /* 0x000fe400007fe4ff */
[----:B------:R-:W-:Y:S02]  /*4470*/  PLOP3.LUT P4, PT, PT, PT, PT, 0x8, 0x0 ;  /* 0x000000000000781c */ /* 0x000fe40003f8e170 */
[----:B------:R-:W-:Y:S02]  /*4480*/  IADD3 R14, R14, 0x1, RZ ;  /* 0x000000010e0e7810 */ /* 0x000fe40007ffe0ff */
[----:B0-----:R-:W-:Y:S01]  /*4490*/  IADD3 R6, R17, 0x44, RZ ;  /* 0x0000004411067810 */ /* 0x001fe20007ffe0ff */
[----:B--2---:R-:W-:-:S02]  /*44a0*/  FFMA.FTZ R4, R8, R15, R13 ;  /* 0x0000000f08047223 */ /* 0x004fc4000001000d */
[-C--:B------:R-:W-:Y:S02]  /*44b0*/  FFMA.FTZ R3, R9, R15.reuse, R20 ;  /* 0x0000000f09037223 */ /* 0x080fe40000010014 */
[-C--:B------:R-:W-:Y:S02]  /*44c0*/  FFMA.FTZ R2, R10, R15.reuse, R5 ;  /* 0x0000000f0a027223 */ /* 0x080fe40000010005 */
[----:B------:R-:W-:Y:S02]  /*44d0*/  FFMA.FTZ R0, R11, R15, R0 ;  /* 0x0000000f0b007223 */ /* 0x000fe40000010000 */
.L_x_468:
[----:B------:R-:W-:-:S13]  /*44e0*/  ISETP.LT.OR P4, PT, R14, c[0x0][0x314], P4 ;  /* 0x0000c5000e007a0c */ /* 0x000fda0002781670 */
[----:B------:R-:W-:Y:S05]  /*44f0*/  @!P4 BRA `(.L_x_465) ;  /* 0x000000a00000c947 */ /* 0x000fea0003800000 */
[----:B------:R-:W-:Y:S01]  /*4500*/  ISETP.GE.AND P0, PT, R7, R16, PT ;  /* 0x000000100700720c */ /* 0x000fe20003f06270 */
[----:B------:R-:W-:-:S12]  /*4510*/  BSSY B0, `(.L_x_469) ;  /* 0x0000003000007945 */ /* 0x000fd80003800000 */
[----:B------:R-:W-:Y:S05]  /*4520*/  @P0 BRA `(.L_x_470) ;  /* 0x0000001000000947 */ /* 0x000fea0003800000 */
[----:B------:R0:W5:Y:S02]  /*4530*/  LDG.E.128 R8, [R22.64] ;  /* 0x0000000816087981 */ /* 0x000164000c1e1d00 */
.L_x_470:
[----:B------:R-:W-:Y:S05]  /*4540*/  BSYNC B0 ;  /* 0x0000000000007941 */ /* 0x000fea0003800000 */
.L_x_469:
[----:B------:R-:W1:Y:S02]  /*4550*/  LDS R5, [R6] ;  /* 0x0000000006057984 */ /* 0x000e640000000800 */
[C---:B-1---5:R-:W-:Y:S02]  /*4560*/  FFMA.FTZ R4, R5.reuse, R8, R4 ;  /* 0x0000000805047223 */ /* 0x062fe40000010004 */
[C---:B------:R-:W-:Y:S02]  /*4570*/  FFMA.FTZ R3, R5.reuse, R9, R3 ;  /* 0x0000000905037223 */ /* 0x040fe40000010003 */
[C---:B------:R-:W-:Y:S02]  /*4580*/  FFMA.FTZ R2, R5.reuse, R10, R2 ;  /* 0x0000000a05027223 */ /* 0x040fe40000010002 */
[----:B------:R-:W-:Y:S02]  /*4590*/  FFMA.FTZ R0, R5, R11, R0 ;  /* 0x0000000b05007223 */ /* 0x000fe40000010000 */
.L_x_465:
[----:B------:R-:W-:Y:S02]  /*45a0*/  IADD3 R7, R7, UR7, RZ ;  /* 0x0000000707077c10 */ /* 0x000fe4000fffe0ff */
[----:B------:R-:W-:-:S02]  /*45b0*/  F2FP.BF16.PACK_AB R4, R3, R4 ;  /* 0x000000040304723e */ /* 0x000fc400000010ff */
[----:B------:R-:W-:Y:S02]  /*45c0*/  ISETP.GE.AND P0, PT, R7, R12, PT ;  /* 0x0000000c0700720c */ /* 0x000fe40003f06270 */
[----:B------:R-:W-:-:S11]  /*45d0*/  F2FP.BF16.PACK_AB R5, R0, R2 ;  /* 0x000000020005723e */ /* 0x000fd600000010ff */
[----:B------:R-:W-:Y:S05]  /*45e0*/  @P0 EXIT ;  /* 0x000000000000094d */ /* 0x000fea0003800000 */
[----:B0-----:R-:W-:Y:S01]  /*45f0*/  IMAD.MOV.U32 R6, RZ, RZ, c[0x0][0x1c0] ;  /* 0x00007000ff067624 */ /* 0x001fe200078e00ff */
        /* <DEDUP_REMOVED lines=72> */
        .weak           $__internal_9_$__cuda_sm20_div_s64
        .type           $__internal_9_$__cuda_sm20_div_s64,@function
        .size           $__internal_9_$__cuda_sm20_div_s64,(.L_x_5157 - $__internal_9_$__cuda_sm20_div_s64)
$__internal_9_$__cuda_sm20_div_s64:
        /* <DEDUP_REMOVED lines=83> */
[----:B------:R-:W-:Y:S05]  /*4fb0*/  RET.REL.NODEC R22 `(_ZN5flash32flash_fwd_splitkv_combine_kernelI23Flash_fwd_kernel_traitsILi32ELi64ELi256ELi4ELb0ELb0EN7cutlass10bfloat16_tE19Flash_kernel_traitsILi32ELi64ELi256ELi4ES3_EELi16ELi5ELb1EEEvNS_16Flash_fwd_paramsE) ;  /* 0xffffb04016007950 */ /* 0x000fea0003c3ffff */
.L_x_471:
        /* <DEDUP_REMOVED lines=12> */
.L_x_5157:


//--------------------- .text._ZN5flash32flash_fwd_splitkv_combine_kernelI23Flash_fwd_kernel_traitsILi32ELi64ELi256ELi4ELb0ELb0EN7cutlass10bfloat16_tE19Flash_kernel_traitsILi32ELi64ELi256ELi4ES3_EELi16ELi4ELb1EEEvNS_16Flash_fwd_paramsE --------------------------
	.section	.text._ZN5flash32flash_fwd_splitkv_combine_kernelI23Flash_fwd_kernel_traitsILi32ELi64ELi256ELi4ELb0ELb0EN7cutlass10bfloat16_tE19Flash_kernel_traitsILi32ELi64ELi256ELi4ES3_EELi16ELi4ELb1EEEvNS_16Flash_fwd_paramsE,"ax",@progbits
	.sectioninfo	@"SHI_REGISTERS=58"
	.align	128
        .global         _ZN5flash32flash_fwd_splitkv_combine_kernelI23Flash_fwd_kernel_traitsILi32ELi64ELi256ELi4ELb0ELb0EN7cutlass10bfloat16_tE19Flash_kernel_traitsILi32ELi64ELi256ELi4ES3_EELi16ELi4ELb1EEEvNS_16Flash_fwd_paramsE
        .type           _ZN5flash32flash_fwd_splitkv_combine_kernelI23Flash_fwd_kernel_traitsILi32ELi64ELi256ELi4ELb0ELb0EN7cutlass10bfloat16_tE19Flash_kernel_traitsILi32ELi64ELi256ELi4ES3_EELi16ELi4ELb1EEEvNS_16Flash_fwd_paramsE,@function
        .size           _ZN5flash32flash_fwd_splitkv_combine_kernelI23Flash_fwd_kernel_traitsILi32ELi64ELi256ELi4ELb0ELb0EN7cutlass10bfloat16_tE19Flash_kernel_traitsILi32ELi64ELi256ELi4ES3_EELi16ELi4ELb1EEEvNS_16Flash_fwd_paramsE,(.L_x_5158 - _ZN5flash32flash_fwd_splitkv_combine_kernelI23Flash_fwd_kernel_traitsILi32ELi64ELi256ELi4ELb0ELb0EN7cutlass10bfloat16_tE19Flash_kernel_traitsILi32ELi64ELi256ELi4ES3_EELi16ELi4ELb1EEEvNS_16Flash_fwd_paramsE)
        .other          _ZN5flash32flash_fwd_splitkv_combine_kernelI23Flash_fwd_kernel_traitsILi32ELi64ELi256ELi4ELb0ELb0EN7cutlass10bfloat16_tE19Flash_kernel_traitsILi32ELi64ELi256ELi4ES3_EELi16ELi4ELb1EEEvNS_16Flash_fwd_paramsE,@"STO_CUDA_ENTRY STV_DEFAULT"
_ZN5flash32flash_fwd_splitkv_combine_kernelI23Flash_fwd_kernel_traitsILi32ELi64ELi256ELi4ELb0ELb0EN7cutlass10bfloat16_tE19Flash_kernel_traitsILi32ELi64ELi256ELi4ES3_EELi16ELi4ELb1EEEvNS_16Flash_fwd_paramsE:
.text._ZN5flash32flash_fwd_splitkv_combine_kernelI23Flash_fwd_kernel_traitsILi32ELi64ELi256ELi4ELb0ELb0EN7cutlass10bfloat16_tE19Flash_kernel_traitsILi32ELi64ELi256ELi4ES3_EELi16ELi4ELb1EEEvNS_16Flash_fwd_paramsE:
        /* <DEDUP_REMOVED lines=23> */
[----:B------:R-:W-:Y:S05]  /*0170*/  CALL.REL.NOINC `($__internal_10_$__cuda_sm20_div_s64) ;  /* 0x000045a000007944 */ /* 0x000fea0003c00000 */
[----:B------:R-:W-:Y:S05]  /*0180*/  BRA `(.L_x_473) ;  /* 0x0000013000007947 */ /* 0x000fea0003800000 */
.L_x_472:
        /* <DEDUP_REMOVED lines=19> */
.L_x_473:
        /* <DEDUP_REMOVED lines=11> */
[----:B------:R-:W-:Y:S05]  /*0370*/  CALL.REL.NOINC `($__internal_10_$__cuda_sm20_div_s64) ;  /* 0x000043a000007944 */ /* 0x000fea0003c00000 */
[----:B------:R-:W-:Y:S02]  /*0380*/  MOV R32, R20 ;  /* 0x0000001400207202 */ /* 0x000fe40000000f00 */
[----:B------:R-:W-:Y:S01]  /*0390*/  MOV R33, R21 ;  /* 0x0000001500217202 */ /* 0x000fe20000000f00 */
[----:B------:R-:W-:Y:S05]  /*03a0*/  BRA `(.L_x_476) ;  /* 0x0000013000007947 */ /* 0x000fea0003800000 */
.L_x_475:
        /* <DEDUP_REMOVED lines=19> */
.L_x_476:
[----:B------:R-:W-:Y:S05]  /*04e0*/  BSYNC B0 ;  /* 0x0000000000007941 */ /* 0x000fea0003800000 */
.L_x_474:
        /* <DEDUP_REMOVED lines=42> */
.L_x_478:
        /* <DEDUP_REMOVED lines=19> */
.L_x_479:
[----:B------:R-:W-:Y:S05]  /*08c0*/  BSYNC B0 ;  /* 0x0000000000007941 */ /* 0x000fea0003800000 */
.L_x_477:
        /* <DEDUP_REMOVED lines=73> */
[----:B------:R-:W-:Y:S02]  /*0d60*/  MOV R40, R20 ;  /* 0x0000001400287202 */ /* 0x000fe40000000f00 */
[----:B------:R-:W-:Y:S01]  /*0d70*/  MOV R41, R21 ;  /* 0x0000001500297202 */ /* 0x000fe20000000f00 */
[----:B------:R-:W-:Y:S05]  /*0d80*/  BRA `(.L_x_482) ;  /* 0x0000013000007947 */ /* 0x000fea0003800000 */
.L_x_481:
        /* <DEDUP_REMOVED lines=19> */
.L_x_482:
[----:B------:R-:W-:Y:S05]  /*0ec0*/  BSYNC B0 ;  /* 0x0000000000007941 */ /* 0x000fea0003800000 */
.L_x_480:
        /* <DEDUP_REMOVED lines=41> */
.L_x_484:
        /* <DEDUP_REMOVED lines=19> */
.L_x_485:
[----:B------:R-:W-:Y:S05]  /*1290*/  BSYNC B0 ;  /* 0x0000000000007941 */ /* 0x000fea0003800000 */
.L_x_483:
        /* <DEDUP_REMOVED lines=228> */
[----:B------:R-:W-:Y:S05]  /*20e0*/  CALL.REL.NOINC `($__internal_10_$__cuda_sm20_div_s64) ;  /* 0x0000263000007944 */ /* 0x000fea0003c00000 */
        /* <DEDUP_REMOVED lines=9> */
.L_x_490:
        /* <DEDUP_REMOVED lines=22> */
.L_x_491:
[----:B------:R-:W-:Y:S05]  /*22e0*/  BSYNC B0 ;  /* 0x0000000000007941 */ /* 0x000fea0003800000 */
.L_x_489:
        /* <DEDUP_REMOVED lines=19> */
.L_x_493:
        /* <DEDUP_REMOVED lines=22> */
.L_x_494:
[----:B------:R-:W-:Y:S05]  /*2580*/  BSYNC B0 ;  /* 0x0000000000007941 */ /* 0x000fea0003800000 */
.L_x_492:
        /* <DEDUP_REMOVED lines=11> */
[----:B------:R-:W-:Y:S05]  /*2640*/  CALL.REL.NOINC `($__internal_10_$__cuda_sm20_div_s64) ;  /* 0x000020d000007944 */ /* 0x000fea0003c00000 */
[----:B------:R-:W-:-:S04]  /*2650*/  IADD3 R19, P0, RZ, -R20, RZ ;  /* 0x80000014ff137210 */ /* 0x000fc80007f1e0ff */
[----:B------:R-:W-:Y:S01]  /*2660*/  IADD3.X R18, RZ, ~R21, RZ, P0, !PT ;  /* 0x80000015ff127210 */ /* 0x000fe200007fe4ff */
[----:B------:R-:W-:-:S04]  /*2670*/  IMAD.WIDE.U32 R42, R5, R19, R42 ;  /* 0x00000013052a7225 */ /* 0x000fc800078e002a */
[----:B------:R-:W-:-:S04]  /*2680*/  IMAD R18, R18, R5, RZ ;  /* 0x0000000512127224 */ /* 0x000fc800078e02ff */
[----:B------:R-:W-:-:S05]  /*2690*/  IMAD R4, R4, R19, R18 ;  /* 0x0000001304047224 */ /* 0x000fca00078e0212 */
[----:B------:R-:W-:Y:S01]  /*26a0*/  IADD3 R4, R43, R4, RZ ;  /* 0x000000042b047210 */ /* 0x000fe20007ffe0ff */
[----:B------:R-:W-:Y:S05]  /*26b0*/  BRA `(.L_x_497) ;  /* 0x0000016000007947 */ /* 0x000fea0003800000 */
.L_x_496:
        /* <DEDUP_REMOVED lines=22> */
.L_x_497:
[----:B------:R-:W-:Y:S05]  /*2820*/  BSYNC B0 ;  /* 0x0000000000007941 */ /* 0x000fea0003800000 */
.L_x_495:
        /* <DEDUP_REMOVED lines=38> */
[----:B------:R-:W-:Y:S05]  /*2a90*/  CALL.REL.NOINC `($__internal_10_$__cuda_sm20_div_s64) ;  /* 0x00001c8000007944 */ /* 0x000fea0003c00000 */
        /* <DEDUP_REMOVED lines=12> */
.L_x_499:
        /* <DEDUP_REMOVED lines=23> */
.L_x_500:
[----:B------:R-:W-:Y:S05]  /*2cd0*/  BSYNC B0 ;  /* 0x0000000000007941 */ /* 0x000fea0003800000 */
.L_x_498:
        /* <DEDUP_REMOVED lines=18> */
.L_x_502:
        /* <DEDUP_REMOVED lines=22> */
.L_x_503:
[----:B------:R-:W-:Y:S05]  /*2f60*/  BSYNC B0 ;  /* 0x0000000000007941 */ /* 0x000fea0003800000 */
.L_x_501:
        /* <DEDUP_REMOVED lines=22> */
.L_x_505:
        /* <DEDUP_REMOVED lines=23> */
.L_x_506:
[----:B------:R-:W-:Y:S05]  /*3240*/  BSYNC B0 ;  /* 0x0000000000007941 */ /* 0x000fea0003800000 */
.L_x_504:
        /* <DEDUP_REMOVED lines=38> */
.L_x_508:
        /* <DEDUP_REMOVED lines=23> */
.L_x_509:
[----:B------:R-:W-:Y:S05]  /*3620*/  BSYNC B0 ;  /* 0x0000000000007941 */ /* 0x000fea0003800000 */
.L_x_507:
        /* <DEDUP_REMOVED lines=29> */
.L_x_511:
        /* <DEDUP_REMOVED lines=23> */
.L_x_512:
[----:B------:R-:W-:Y:S05]  /*3970*/  BSYNC B0 ;  /* 0x0000000000007941 */ /* 0x000fea0003800000 */
.L_x_510:
        /* <DEDUP_REMOVED lines=20> */
.L_x_488:
[----:B------:R-:W-:-:S04]  /*3ac0*/  LEA R2, P0, R38, c[0x0][0x200], 0x2 ;  /* 0x0000800026027a11 */ /* 0x000fc800078010ff */
[----:B------:R-:W-:-:S05]  /*3ad0*/  LEA.HI.X R3, R38, c[0x0][0x204], R39, 0x2, P0 ;  /* 0x0000810026037a11 */ /* 0x000fca00000f1427 */
[----:B------:R0:W-:Y:S04]  /*3ae0*/  STG.E [R2.64], R32 ;  /* 0x0000002002007986 */ /* 0x0001e8000c10190a */
.L_x_487:
[----:B------:R-:W-:Y:S05]  /*3af0*/  BSYNC B1 ;  /* 0x0000000000017941 */ /* 0x000fea0003800000 */
.L_x_486:
[C---:B------:R-:W-:Y:S01]  /*3b00*/  ISETP.GE.OR P0, PT, R36.reuse, c[0x0][0x314], P2 ;  /* 0x0000c50024007a0c */ /* 0x040fe20001706670 */
[----:B------:R-:W-:Y:S01]  /*3b10*/  IMAD.MOV.U32 R13, RZ, RZ, c[0x0][0x314] ;  /* 0x0000c500ff0d7624 */ /* 0x000fe200078e00ff */
[C---:B------:R-:W-:Y:S01]  /*3b20*/  IADD3 R0, R36.reuse, 0x8, RZ ;  /* 0x0000000824007810 */ /* 0x040fe20007ffe0ff */
[----:B------:R-:W-:Y:S01]  /*3b30*/  IMAD.SHL.U32 R36, R36, 0x4, RZ ;  /* 0x0000000424247824 */ /* 0x000fe200078e00ff */
[----:B0-----:R-:W-:Y:S02]  /*3b40*/  MOV R4, RZ ;  /* 0x000000ff00047202 */ /* 0x001fe40000000f00 */
[----:B------:R-:W-:Y:S01]  /*3b50*/  ISETP.GE.OR P2, PT, R0, c[0x0][0x314], P2 ;  /* 0x0000c50000007a0c */ /* 0x000fe20001746670 */
[----:B------:R-:W-:-:S06]  /*3b60*/  HFMA2.MMA R0, -RZ, RZ, 0, 0 ;  /* 0x00000000ff007435 */ /* 0x000fcc00000001ff */
[----:B------:R-:W-:-:S04]  /*3b70*/  @!P0 FADD.FTZ R3, -R32, R33 ;  /* 0x0000002120038221 */ /* 0x000fc80000010100 */
[----:B------:R-:W-:Y:S02]  /*3b80*/  @!P0 FMUL.FTZ R3, R3, 1.4426950216293334961 ;  /* 0x3fb8aa3b03038820 */ /* 0x000fe40000410000 */
[----:B------:R-:W-:Y:S02]  /*3b90*/  @!P2 FADD.FTZ R32, -R32, R34 ;  /* 0x000000222020a221 */ /* 0x000fe40000010100 */
[----:B------:R-:W0:Y:S02]  /*3ba0*/  @!P0 MUFU.EX2 R6, R3 ;  /* 0x0000000300068308 */ /* 0x000e240000000800 */
[----:B------:R-:W-:-:S06]  /*3bb0*/  @!P2 FMUL.FTZ R8, R32, 1.4426950216293334961 ;  /* 0x3fb8aa3b2008a820 */ /* 0x000fcc0000410000 */
[----:B------:R-:W1:Y:S01]  /*3bc0*/  @!P2 MUFU.EX2 R8, R8 ;  /* 0x000000080008a308 */ /* 0x000e620000000800 */
[----:B0-----:R0:W-:Y:S01]  /*3bd0*/  @!P0 STS [R27.X4], R6 ;  /* 0x000000061b008388 */ /* 0x0011e20000004800 */
[----:B------:R-:W-:Y:S01]  /*3be0*/  ISETP.GE.AND P0, PT, R13, 0x1, PT ;  /* 0x000000010d00780c */ /* 0x000fe20003f06270 */
[----:B------:R-:W-:Y:S02]  /*3bf0*/  CS2R R2, SRZ ;  /* 0x0000000000027805 */ /* 0x000fe4000001ff00 */
[----:B-1----:R0:W-:Y:S04]  /*3c00*/  @!P2 STS [R27.X4+0x220], R8 ;  /* 0x000220081b00a388 */ /* 0x0021e80000004800 */
        /* <DEDUP_REMOVED lines=25> */
.L_x_515:
        /* <DEDUP_REMOVED lines=37> */
.L_x_514:
        /* <DEDUP_REMOVED lines=25> */
.L_x_516:
[----:B------:R-:W-:-:S13]  /*4180*/  ISETP.LT.OR P4, PT, R14, c[0x0][0x314], P4 ;  /* 0x0000c5000e007a0c */ /* 0x000fda0002781670 */
[----:B------:R-:W-:Y:S05]  /*4190*/  @!P4 BRA `(.L_x_513) ;  /* 0x000000a00000c947 */ /* 0x000fea0003800000 */
[----:B------:R-:W-:Y:S01]  /*41a0*/  ISETP.GE.AND P0, PT, R7, R16, PT ;  /* 0x000000100700720c */ /* 0x000fe20003f06270 */
[----:B------:R-:W-:-:S12]  /*41b0*/  BSSY B0, `(.L_x_517) ;  /* 0x0000003000007945 */ /* 0x000fd80003800000 */
[----:B------:R-:W-:Y:S05]  /*41c0*/  @P0 BRA `(.L_x_518) ;  /* 0x0000001000000947 */ /* 0x000fea0003800000 */
[----:B------:R0:W5:Y:S02]  /*41d0*/  LDG.E.128 R8, [R22.64] ;  /* 0x0000000a16087981 */ /* 0x000164000c1e1d00 */
.L_x_518:
[----:B------:R-:W-:Y:S05]  /*41e0*/  BSYNC B0 ;  /* 0x0000000000007941 */ /* 0x000fea0003800000 */
.L_x_517:
[----:B------:R-:W1:Y:S02]  /*41f0*/  LDS R5, [R6] ;  /* 0x0000000006057984 */ /* 0x000e640000000800 */
[C---:B-1---5:R-:W-:Y:S02]  /*4200*/  FFMA.FTZ R4, R5.reuse, R8, R4 ;  /* 0x0000000805047223 */ /* 0x062fe40000010004 */
[C---:B------:R-:W-:Y:S02]  /*4210*/  FFMA.FTZ R3, R5.reuse, R9, R3 ;  /* 0x0000000905037223 */ /* 0x040fe40000010003 */
[C---:B------:R-:W-:Y:S02]  /*4220*/  FFMA.FTZ R2, R5.reuse, R10, R2 ;  /* 0x0000000a05027223 */ /* 0x040fe40000010002 */
[----:B------:R-:W-:Y:S02]  /*4230*/  FFMA.FTZ R0, R5, R11, R0 ;  /* 0x0000000b05007223 */ /* 0x000fe40000010000 */
.L_x_513:
        /* <DEDUP_REMOVED lines=78> */
        .weak           $__internal_10_$__cuda_sm20_div_s64
        .type           $__internal_10_$__cuda_sm20_div_s64,@function
        .size           $__internal_10_$__cuda_sm20_div_s64,(.L_x_5158 - $__internal_10_$__cuda_sm20_div_s64)
$__internal_10_$__cuda_sm20_div_s64:
        /* <DEDUP_REMOVED lines=83> */
[----:B------:R-:W-:Y:S05]  /*4c50*/  RET.REL.NODEC R22 `(_ZN5flash32flash_fwd_splitkv_combine_kernelI23Flash_fwd_kernel_traitsILi32ELi64ELi256ELi4ELb0ELb0EN7cutlass10bfloat16_tE19Flash_kernel_traitsILi32ELi64ELi256ELi4ES3_EELi16ELi4ELb1EEEvNS_16Flash_fwd_paramsE) ;  /* 0xffffb3a016007950 */ /* 0x000fea0003c3ffff */
.L_x_519:
        /* <DEDUP_REMOVED lines=10> */
.L_x_5158:


//--------------------- .text._ZN5flash32flash_fwd_splitkv_combine_kernelI23Flash_fwd_kernel_traitsILi32ELi64ELi256ELi4ELb0ELb0EN7cutlass10bfloat16_tE19Flash_kernel_traitsILi32ELi64ELi256ELi4ES3_EELi16ELi3ELb1EEEvNS_16Flash_fwd_paramsE --------------------------
	.section	.text._ZN5flash32flash_fwd_splitkv_combine_kernelI23Flash_fwd_kernel_traitsILi32ELi64ELi256ELi4ELb0ELb0EN7cutlass10bfloat16_tE19Flash_kernel_traitsILi32ELi64ELi256ELi4ES3_EELi16ELi3ELb1EEEvNS_16Flash_fwd_paramsE,"ax",@progbits
	.sectioninfo	@"SHI_REGISTERS=52"
	.align	128
        .global         _ZN5flash32flash_fwd_splitkv_combine_kernelI23Flash_fwd_kernel_traitsILi32ELi64ELi256ELi4ELb0ELb0EN7cutlass10bfloat16_tE19Flash_kernel_traitsILi32ELi64ELi256ELi4ES3_EELi16ELi3ELb1EEEvNS_16Flash_fwd_paramsE
        .type           _ZN5flash32flash_fwd_splitkv_combine_kernelI23Flash_fwd_kernel_traitsILi32ELi64ELi256ELi4ELb0ELb0EN7cutlass10bfloat16_tE19Flash_kernel_traitsILi32ELi64ELi256ELi4ES3_EELi16ELi3ELb1EEEvNS_16Flash_fwd_paramsE,@function
        .size           _ZN5flash32flash_fwd_splitkv_combine_kernelI23Flash_fwd_kernel_traitsILi32ELi64ELi256ELi4ELb0ELb0EN7cutlass10bfloat16_tE19Flash_kernel_traitsILi32ELi64ELi256ELi4ES3_EELi16ELi3ELb1EEEvNS_16Flash_fwd_paramsE,(.L_x_5159 - _ZN5flash32flash_fwd_splitkv_combine_kernelI23Flash_fwd_kernel_traitsILi32ELi64ELi256ELi4ELb0ELb0EN7cutlass10bfloat16_tE19Flash_kernel_traitsILi32ELi64ELi256ELi4ES3_EELi16ELi3ELb1EEEvNS_16Flash_fwd_paramsE)
        .other          _ZN5flash32flash_fwd_splitkv_combine_kernelI23Flash_fwd_kernel_traitsILi32ELi64ELi256ELi4ELb0ELb0EN7cutlass10bfloat16_tE19Flash_kernel_traitsILi32ELi64ELi256ELi4ES3_EELi16ELi3ELb1EEEvNS_16Flash_fwd_paramsE,@"STO_CUDA_ENTRY STV_DEFAULT"
_ZN5flash32flash_fwd_splitkv_combine_kernelI23Flash_fwd_kernel_traitsILi32ELi64ELi256ELi4ELb0ELb0EN7cutlass10bfloat16_tE19Flash_kernel_traitsILi32ELi64ELi256ELi4ES3_EELi16ELi3ELb1EEEvNS_16Flash_fwd_paramsE:
.text._ZN5flash32flash_fwd_splitkv_combine_kernelI23Flash_fwd_kernel_traitsILi32ELi64ELi256ELi4ELb0ELb0EN7cutlass10bfloat16_tE19Flash_kernel_traitsILi32ELi64ELi256ELi4ES3_EELi16ELi3ELb1EEEvNS_16Flash_fwd_paramsE:
        /* <DEDUP_REMOVED lines=23> */
[----:B------:R-:W-:Y:S05]  /*0170*/  CALL.REL.NOINC `($__internal_11_$__cuda_sm20_div_s64) ;  /* 0x0000450000007944 */ /* 0x000fea0003c00000 */
[----:B------:R-:W-:Y:S05]  /*0180*/  BRA `(.L_x_521) ;  /* 0x0000013000007947 */ /* 0x000fea0003800000 */
.L_x_520:
        /* <DEDUP_REMOVED lines=19> */
.L_x_521:
        /* <DEDUP_REMOVED lines=12> */
[----:B------:R-:W-:Y:S05]  /*0380*/  CALL.REL.NOINC `($__internal_11_$__cuda_sm20_div_s64) ;  /* 0x000042f000007944 */ /* 0x000fea0003c00000 */
[----:B------:R-:W-:Y:S02]  /*0390*/  MOV R28, R20 ;  /* 0x00000014001c7202 */ /* 0x000fe40000000f00 */
[----:B------:R-:W-:Y:S01]  /*03a0*/  MOV R29, R21 ;  /* 0x00000015001d7202 */ /* 0x000fe20000000f00 */
[----:B------:R-:W-:Y:S05]  /*03b0*/  BRA `(.L_x_524) ;  /* 0x0000013000007947 */ /* 0x000fea0003800000 */
.L_x_523:
        /* <DEDUP_REMOVED lines=19> */
.L_x_524:
[----:B------:R-:W-:Y:S05]  /*04f0*/  BSYNC B0 ;  /* 0x0000000000007941 */ /* 0x000fea0003800000 */
.L_x_522:
        /* <DEDUP_REMOVED lines=43> */
.L_x_526:
        /* <DEDUP_REMOVED lines=19> */
.L_x_527:
[----:B------:R-:W-:Y:S05]  /*08e0*/  BSYNC B0 ;  /* 0x0000000000007941 */ /* 0x000fea0003800000 */
.L_x_525:
        /* <DEDUP_REMOVED lines=74> */
[----:B------:R-:W-:Y:S02]  /*0d90*/  MOV R32, R20 ;  /* 0x0000001400207202 */ /* 0x000fe40000000f00 */
[----:B------:R-:W-:Y:S01]  /*0da0*/  MOV R33, R21 ;  /* 0x0000001500217202 */ /* 0x000fe20000000f00 */
[----:B------:R-:W-:Y:S05]  /*0db0*/  BRA `(.L_x_530) ;  /* 0x0000013000007947 */ /* 0x000fea0003800000 */
.L_x_529:
        /* <DEDUP_REMOVED lines=19> */
.L_x_530:
[----:B------:R-:W-:Y:S05]  /*0ef0*/  BSYNC B0 ;  /* 0x0000000000007941 */ /* 0x000fea0003800000 */
.L_x_528:
        /* <DEDUP_REMOVED lines=42> */
.L_x_532:
        /* <DEDUP_REMOVED lines=19> */
.L_x_533:
[----:B------:R-:W-:Y:S05]  /*12d0*/  BSYNC B0 ;  /* 0x0000000000007941 */ /* 0x000fea0003800000 */
.L_x_531:
        /* <DEDUP_REMOVED lines=131> */
.L_x_535:
[----:B------:R-:W-:Y:S05]  /*1b10*/  BSYNC B0 ;  /* 0x0000000000007941 */ /* 0x000fea0003800000 */
.L_x_534:
        /* <DEDUP_REMOVED lines=91> */
.L_x_540:
        /* <DEDUP_REMOVED lines=22> */
.L_x_541:
[----:B------:R-:W-:Y:S05]  /*2230*/  BSYNC B0 ;  /* 0x0000000000007941 */ /* 0x000fea0003800000 */
.L_x_539:
[----:B------:R-:W-:Y:S01]  /*2240*/  LOP3.LUT R19, R17, R0, RZ, 0xfc, !PT ;  /* 0x0000000011137212 */ /* 0x000fe200078efcff */
[----:B------:R-:W-:Y:S03]  /*2250*/  BSSY B0, `(.L_x_542) ;  /* 0x0000028000007945 */ /* 0x000fe60003800000 */
[----:B------:R-:W-:-:S13]  /*2260*/  ISETP.NE.U32.AND P0, PT, R19, RZ, PT ;  /* 0x000000ff1300720c */ /* 0x000fda0003f05070 */
[----:B------:R-:W-:Y:S05]  /*2270*/  @!P0 BRA `(.L_x_543) ;  /* 0x000000f000008947 */ /* 0x000fea0003800000 */
[----:B------:R-:W-:Y:S01]  /*2280*/  IMAD.MOV.U32 R24, RZ, RZ, R30 ;  /* 0x000000ffff187224 */ /* 0x000fe200078e001e */
[----:B------:R-:W-:Y:S02]  /*2290*/  MOV R23, R0 ;  /* 0x0000000000177202 */ /* 0x000fe40000000f00 */
[----:B------:R-:W-:Y:S02]  /*22a0*/  MOV R22, 0x22c0 ;  /* 0x000022c000167802 */ /* 0x000fe40000000f00 */
[----:B------:R-:W-:Y:S05]  /*22b0*/  CALL.REL.NOINC `($__internal_11_$__cuda_sm20_div_s64) ;  /* 0x000023c000007944 */ /* 0x000fea0003c00000 */
        /* <DEDUP_REMOVED lines=11> */
.L_x_543:
        /* <DEDUP_REMOVED lines=22> */
.L_x_544:
[----:B------:R-:W-:Y:S05]  /*24d0*/  BSYNC B0 ;  /* 0x0000000000007941 */ /* 0x000fea0003800000 */
.L_x_542:
        /* <DEDUP_REMOVED lines=11> */
[----:B------:R-:W-:Y:S05]  /*2590*/  CALL.REL.NOINC `($__internal_11_$__cuda_sm20_div_s64) ;  /* 0x000020e000007944 */ /* 0x000fea0003c00000 */
[----:B------:R-:W-:-:S04]  /*25a0*/  IADD3 R17, P0, RZ, -R20, RZ ;  /* 0x80000014ff117210 */ /* 0x000fc80007f1e0ff */
[----:B------:R-:W-:Y:S01]  /*25b0*/  IADD3.X R18, RZ, ~R21, RZ, P0, !PT ;  /* 0x80000015ff127210 */ /* 0x000fe200007fe4ff */
[----:B------:R-:W-:-:S04]  /*25c0*/  IMAD.WIDE.U32 R36, R5, R17, R36 ;  /* 0x0000001105247225 */ /* 0x000fc800078e0024 */
[----:B------:R-:W-:-:S04]  /*25d0*/  IMAD R18, R18, R5, RZ ;  /* 0x0000000512127224 */ /* 0x000fc800078e02ff */
[----:B------:R-:W-:-:S05]  /*25e0*/  IMAD R4, R4, R17, R18 ;  /* 0x0000001104047224 */ /* 0x000fca00078e0212 */
[----:B------:R-:W-:Y:S01]  /*25f0*/  IADD3 R4, R37, R4, RZ ;  /* 0x0000000425047210 */ /* 0x000fe20007ffe0ff */
[----:B------:R-:W-:Y:S05]  /*2600*/  BRA `(.L_x_547) ;  /* 0x0000016000007947 */ /* 0x000fea0003800000 */
.L_x_546:
        /* <DEDUP_REMOVED lines=22> */
.L_x_547:
[----:B------:R-:W-:Y:S05]  /*2770*/  BSYNC B0 ;  /* 0x0000000000007941 */ /* 0x000fea0003800000 */
.L_x_545:
        /* <DEDUP_REMOVED lines=38> */
[----:B------:R-:W-:Y:S05]  /*29e0*/  CALL.REL.NOINC `($__internal_11_$__cuda_sm20_div_s64) ;  /* 0x00001c9000007944 */ /* 0x000fea0003c00000 */
        /* <DEDUP_REMOVED lines=12> */
.L_x_549:
        /* <DEDUP_REMOVED lines=23> */
.L_x_550:
[----:B------:R-:W-:Y:S05]  /*2c20*/  BSYNC B0 ;  /* 0x0000000000007941 */ /* 0x000fea0003800000 */
.L_x_548:
        /* <DEDUP_REMOVED lines=19> */
.L_x_552:
        /* <DEDUP_REMOVED lines=22> */
.L_x_553:
[----:B------:R-:W-:Y:S05]  /*2ec0*/  BSYNC B0 ;  /* 0x0000000000007941 */ /* 0x000fea0003800000 */
.L_x_551:
        /* <DEDUP_REMOVED lines=20> */
.L_x_555:
        /* <DEDUP_REMOVED lines=23> */
.L_x_556:
[----:B------:R-:W-:Y:S05]  /*3180*/  BSYNC B0 ;  /* 0x0000000000007941 */ /* 0x000fea0003800000 */
.L_x_554:
        /* <DEDUP_REMOVED lines=25> */
[----:B------:R-:W-:Y:S05]  /*3320*/  CALL.REL.NOINC `($__internal_11_$__cuda_sm20_div_s64) ;  /* 0x0000135000007944 */ /* 0x000fea0003c00000 */
        /* <DEDUP_REMOVED lines=12> */
.L_x_558:
        /* <DEDUP_REMOVED lines=23> */
.L_x_559:
[----:B------:R-:W-:Y:S05]  /*3560*/  BSYNC B0 ;  /* 0x0000000000007941 */ /* 0x000fea0003800000 */
.L_x_557:
        /* <DEDUP_REMOVED lines=29> */
.L_x_561:
        /* <DEDUP_REMOVED lines=23> */
.L_x_562:
[----:B------:R-:W-:Y:S05]  /*38b0*/  BSYNC B0 ;  /* 0x0000000000007941 */ /* 0x000fea0003800000 */
.L_x_560:
        /* <DEDUP_REMOVED lines=20> */
.L_x_538:
[----:B------:R-:W-:-:S04]  /*3a00*/  LEA R2, P0, R36, c[0x0][0x200], 0x2 ;  /* 0x0000800024027a11 */ /* 0x000fc800078010ff */
[----:B------:R-:W-:-:S05]  /*3a10*/  LEA.HI.X R3, R36, c[0x0][0x204], R37, 0x2, P0 ;  /* 0x0000810024037a11 */ /* 0x000fca00000f1425 */
[----:B------:R0:W-:Y:S04]  /*3a20*/  STG.E [R2.64], R28 ;  /* 0x0000001c02007986 */ /* 0x0001e8000c10190a */
.L_x_537:
[----:B------:R-:W-:Y:S05]  /*3a30*/  BSYNC B1 ;  /* 0x0000000000017941 */ /* 0x000fea0003800000 */
.L_x_536:
[----:B------:R-:W1:Y:S01]  /*3a40*/  S2R R0, SR_TID.X ;  /* 0x0000000000007919 */ /* 0x000e620000002100 */
[----:B------:R-:W-:Y:S02]  /*3a50*/  IMAD.MOV.U32 R13, RZ, RZ, c[0x0][0x314] ;  /* 0x0000c500ff0d7624 */ /* 0x000fe400078e00ff */
[----:B------:R-:W-:Y:S01]  /*3a60*/  IMAD.MOV.U32 R4, RZ, RZ, RZ ;  /* 0x000000ffff047224 */ /* 0x000fe200078e00ff */
        /* <DEDUP_REMOVED lines=9> */
[----:B------:R-:W-:-:S12]  /*3b00*/  HFMA2.MMA R0, -RZ, RZ, 0, 0 ;  /* 0x00000000ff007435 */ /* 0x000fd800000001ff */
[----:B------:R-:W-:Y:S02]  /*3b10*/  @P0 FADD.FTZ R5, -R28, R29 ;  /* 0x0000001d1c050221 */ /* 0x000fe40000010100 */
[----:B------:R-:W-:Y:S02]  /*3b20*/  @P0 IMAD R6, R17, 0x11, R12 ;  /* 0x0000001111060824 */ /* 0x000fe400078e020c */
[----:B------:R-:W-:-:S06]  /*3b30*/  @P0 FMUL.FTZ R5, R5, 1.4426950216293334961 ;  /* 0x3fb8aa3b05050820 */ /* 0x000fcc0000410000 */
[----:B------:R-:W0:Y:S02]  /*3b40*/  @P0 MUFU.EX2 R5, R5 ;  /* 0x0000000500050308 */ /* 0x000e240000000800 */
[----:B0-----:R0:W-:Y:S04]  /*3b50*/  @P0 STS [R6.X4], R5 ;  /* 0x0000000506000388 */ /* 0x0011e80000004800 */
[----:B------:R-:W-:Y:S01]  /*3b60*/  BAR.SYNC.DEFER_BLOCKING 0x0 ;  /* 0x0000000000007b1d */ /* 0x000fe20000010000 */
[----:B------:R-:W-:-:S13]  /*3b70*/  ISETP.GE.AND P0, PT, R13, 0x1, PT ;  /* 0x000000010d00780c */ /* 0x000fda0003f06270 */
[----:B------:R-:W-:Y:S05]  /*3b80*/  @!P0 BRA `(.L_x_563) ;  /* 0x0000061000008947 */ /* 0x000fea0003800000 */
[----:B------:R-:W-:Y:S01]  /*3b90*/  ULDC UR5, c[0x0][0x22c] ;  /* 0x00008b0000057ab9 */ /* 0x000fe20000000800 */
[C---:B------:R-:W-:Y:S01]  /*3ba0*/  IMAD R23, R12.reuse, 0x20, R16 ;  /* 0x000000200c177824 */ /* 0x040fe200078e0210 */
[----:B------:R-:W-:Y:S01]  /*3bb0*/  UIMAD UR5, UR8, UR5, URZ ;  /* 0x00000005080572a4 */ /* 0x000fe2000f8e023f */
[----:B------:R-:W-:Y:S01]  /*3bc0*/  ISETP.GT.AND P1, PT, R13, 0x3, PT ;  /* 0x000000030d00780c */ /* 0x000fe20003f24270 */
[C---:B------:R-:W-:Y:S01]  /*3bd0*/  IMAD R18, R7.reuse, c[0x0][0x22c], RZ ;  /* 0x00008b0007127a24 */ /* 0x040fe200078e02ff */
[----:B------:R-:W-:Y:S01]  /*3be0*/  PLOP3.LUT P4, PT, PT, PT, PT, 0x80, 0x0 ;  /* 0x000000000000781c */ /* 0x000fe20003f8f070 */
[----:B------:R-:W-:Y:S01]  /*3bf0*/  USHF.R.S32.HI UR4, URZ, 0x1f, UR5 ;  /* 0x0000001f3f047899 */ /* 0x000fe20008011405 */
[----:B------:R-:W-:Y:S01]  /*3c00*/  IADD3 R15, R7, -UR8, RZ ;  /* 0x80000008070f7c10 */ /* 0x000fe2000fffe0ff */
[----:B0-----:R-:W-:Y:S01]  /*3c10*/  IMAD.SHL.U32 R6, R12, 0x4, RZ ;  /* 0x000000040c067824 */ /* 0x001fe200078e00ff */
[C---:B------:R-:W-:Y:S01]  /*3c20*/  IADD3 R0, P0, R23.reuse, UR5, RZ ;  /* 0x0000000517007c10 */ /* 0x040fe2000ff1e0ff */
[----:B------:R-:W-:Y:S01]  /*3c30*/  IMAD.MOV.U32 R14, RZ, RZ, RZ ;  /* 0x000000ffff0e7224 */ /* 0x000fe200078e00ff */
[----:B------:R-:W-:Y:S01]  /*3c40*/  CS2R R8, SRZ ;  /* 0x0000000000087805 */ /* 0x000fe2000001ff00 */
[----:B------:R-:W-:Y:S01]  /*3c50*/  CS2R R10, SRZ ;  /* 0x00000000000a7805 */ /* 0x000fe2000001ff00 */
[----:B------:R-:W-:Y:S01]  /*3c60*/  LEA.HI.X.SX32 R23, R23, UR4, 0x1, P0 ;  /* 0x0000000417177c11 */ /* 0x000fe200080f0eff */
[----:B------:R-:W-:Y:S01]  /*3c70*/  IMAD.WIDE R18, R18, 0x4, RZ ;  /* 0x0000000412127825 */ /* 0x000fe200078e02ff */
[----:B------:R-:W-:-:S04]  /*3c80*/  LEA R22, P0, R0, c[0x0][0x1d8], 0x2 ;  /* 0x0000760000167a11 */ /* 0x000fc800078010ff */
[----:B------:R-:W-:Y:S01]  /*3c90*/  LEA.HI.X R23, R0, c[0x0][0x1dc], R23, 0x2, P0 ;  /* 0x0000770000177a11 */ /* 0x000fe200000f1417 */
[----:B------:R-:W-:Y:S01]  /*3ca0*/  IMAD.MOV.U32 R0, RZ, RZ, RZ ;  /* 0x000000ffff007224 */ /* 0x000fe200078e00ff */
[----:B------:R-:W-:Y:S05]  /*3cb0*/  @!P1 BRA `(.L_x_564) ;  /* 0x0000029000009947 */ /* 0x000fea0003800000 */
[----:B------:R-:W-:Y:S02]  /*3cc0*/  PLOP3.LUT P4, PT, PT, PT, PT, 0x8, 0x0 ;  /* 0x000000000000781c */ /* 0x000fe40003f8e170 */
[CC--:B------:R-:W-:Y:S02]  /*3cd0*/  ISETP.GE.AND P3, PT, R12.reuse, R15.reuse, PT ;  /* 0x0000000f0c00720c */ /* 0x0c0fe40003f66270 */
[----:B------:R-:W-:Y:S02]  /*3ce0*/  ISETP.GE.AND P0, PT, R12, R15, PT ;  /* 0x0000000f0c00720c */ /* 0x000fe40003f06270 */
[----:B------:R-:W-:-:S09]  /*3cf0*/  IADD3 R13, R13, -0x3, RZ ;  /* 0xfffffffd0d0d7810 */ /* 0x000fd20007ffe0ff */
.L_x_565:
        /* <DEDUP_REMOVED lines=37> */
.L_x_564:
        /* <DEDUP_REMOVED lines=25> */
.L_x_566:
[----:B------:R-:W-:-:S13]  /*40e0*/  ISETP.LT.OR P4, PT, R14, c[0x0][0x314], P4 ;  /* 0x0000c5000e007a0c */ /* 0x000fda0002781670 */
[----:B------:R-:W-:Y:S05]  /*40f0*/  @!P4 BRA `(.L_x_563) ;  /* 0x000000a00000c947 */ /* 0x000fea0003800000 */
[----:B------:R-:W-:Y:S01]  /*4100*/  ISETP.GE.AND P0, PT, R12, R15, PT ;  /* 0x0000000f0c00720c */ /* 0x000fe20003f06270 */
[----:B------:R-:W-:-:S12]  /*4110*/  BSSY B0, `(.L_x_567) ;  /* 0x0000003000007945 */ /* 0x000fd80003800000 */
[----:B------:R-:W-:Y:S05]  /*4120*/  @P0 BRA `(.L_x_568) ;  /* 0x0000001000000947 */ /* 0x000fea0003800000 */
[----:B------:R0:W5:Y:S02]  /*4130*/  LDG.E.128 R8, [R22.64] ;  /* 0x0000000a16087981 */ /* 0x000164000c1e1d00 */
.L_x_568:
[----:B------:R-:W-:Y:S05]  /*4140*/  BSYNC B0 ;  /* 0x0000000000007941 */ /* 0x000fea0003800000 */
.L_x_567:
[----:B------:R-:W1:Y:S02]  /*4150*/  LDS R5, [R6] ;  /* 0x0000000006057984 */ /* 0x000e640000000800 */
[C---:B-1---5:R-:W-:Y:S02]  /*4160*/  FFMA.FTZ R4, R5.reuse, R8, R4 ;  /* 0x0000000805047223 */ /* 0x062fe40000010004 */
[C---:B------:R-:W-:Y:S02]  /*4170*/  FFMA.FTZ R3, R5.reuse, R9, R3 ;  /* 0x0000000905037223 */ /* 0x040fe40000010003 */
[C---:B------:R-:W-:Y:S02]  /*4180*/  FFMA.FTZ R2, R5.reuse, R10, R2 ;  /* 0x0000000a05027223 */ /* 0x040fe40000010002 */
[----:B------:R-:W-:Y:S02]  /*4190*/  FFMA.FTZ R0, R5, R11, R0 ;  /* 0x0000000b05007223 */ /* 0x000fe40000010000 */
.L_x_563:
[----:B------:R-:W-:Y:S02]  /*41a0*/  IADD3 R12, R12, UR8, RZ ;  /* 0x000000080c0c7c10 */ /* 0x000fe4000fffe0ff */
[----:B------:R-:W-:-:S02]  /*41b0*/  F2FP.BF16.PACK_AB R4, R3, R4 ;  /* 0x000000040304723e */ /* 0x000fc400000010ff */
[----:B------:R-:W-:Y:S02]  /*41c0*/  ISETP.GE.AND P0, PT, R12, R7, PT ;  /* 0x000000070c00720c */ /* 0x000fe40003f06270 */
[----:B0-----:R-:W-:-:S11]  /*41d0*/  F2FP.BF16.PACK_AB R5, R0, R2 ;  /* 0x000000020005723e */ /* 0x001fd600000010ff */
        /* <DEDUP_REMOVED lines=74> */
        .weak           $__internal_11_$__cuda_sm20_div_s64
        .type           $__internal_11_$__cuda_sm20_div_s64,@function
        .size           $__internal_11_$__cuda_sm20_div_s64,(.L_x_5159 - $__internal_11_$__cuda_sm20_div_s64)
$__internal_11_$__cuda_sm20_div_s64:
        /* <DEDUP_REMOVED lines=83> */
[----:B------:R-:W-:Y:S06]  /*4bb0*/  RET.REL.NODEC R26 `(_ZN5flash32flash_fwd_splitkv_combine_kernelI23Flash_fwd_kernel_traitsILi32ELi64ELi256ELi4ELb0ELb0EN7cutlass10bfloat16_tE19Flash_kernel_traitsILi32ELi64ELi256ELi4ES3_EELi16ELi3ELb1EEEvNS_16Flash_fwd_paramsE) ;  /* 0xffffb4401a007950 */ /* 0x000fec0003c3ffff */
.L_x_569:
        /* <DEDUP_REMOVED lines=12> */
.L_x_5159:


//--------------------- .text._ZN5flash32flash_fwd_splitkv_combine_kernelI23Flash_fwd_kernel_traitsILi32ELi64ELi256ELi4ELb0ELb0EN7cutlass10bfloat16_tE19Flash_kernel_traitsILi32ELi64ELi256ELi4ES3_EELi16ELi2ELb1EEEvNS_16Flash_fwd_paramsE --------------------------
	.section	.text._ZN5flash32flash_fwd_splitkv_combine_kernelI23Flash_fwd_kernel_traitsILi32ELi64ELi256ELi4ELb0ELb0EN7cutlass10bfloat16_tE19Flash_kernel_traitsILi32ELi64ELi256ELi4ES3_EELi16ELi2ELb1EEEvNS_16Flash_fwd_paramsE,"ax",@progbits
	.sectioninfo	@"SHI_REGISTERS=54"
	.align	128
        .global         _ZN5flash32flash_fwd_splitkv_combine_kernelI23Flash_fwd_kernel_traitsILi32ELi64ELi256ELi4ELb0ELb0EN7cutlass10bfloat16_tE19Flash_kernel_traitsILi32ELi64ELi256ELi4ES3_EELi16ELi2ELb1EEEvNS_16Flash_fwd_paramsE
        .type           _ZN5flash32flash_fwd_splitkv_combine_kernelI23Flash_fwd_kernel_traitsILi32ELi64ELi256ELi4ELb0ELb0EN7cutlass10bfloat16_tE19Flash_kernel_traitsILi32ELi64ELi256ELi4ES3_EELi16ELi2ELb1EEEvNS_16Flash_fwd_paramsE,@function
        .size           _ZN5flash32flash_fwd_splitkv_combine_kernelI23Flash_fwd_kernel_traitsILi32ELi64ELi256ELi4ELb0ELb0EN7cutlass10bfloat16_tE19Flash_kernel_traitsILi32ELi64ELi256ELi4ES3_EELi16ELi2ELb1EEEvNS_16Flash_fwd_paramsE,(.L_x_5160 - _ZN5flash32flash_fwd_splitkv_combine_kernelI23Flash_fwd_kernel_traitsILi32ELi64ELi256ELi4ELb0ELb0EN7cutlass10bfloat16_tE19Flash_kernel_traitsILi32ELi64ELi256ELi4ES3_EELi16ELi2ELb1EEEvNS_16Flash_fwd_paramsE)
        .other          _ZN5flash32flash_fwd_splitkv_combine_kernelI23Flash_fwd_kernel_traitsILi32ELi64ELi256ELi4ELb0ELb0EN7cutlass10bfloat16_tE19Flash_kernel_traitsILi32ELi64ELi256ELi4ES3_EELi16ELi2ELb1EEEvNS_16Flash_fwd_paramsE,@"STO_CUDA_ENTRY STV_DEFAULT"
_ZN5flash32flash_fwd_splitkv_combine_kernelI23Flash_fwd_kernel_traitsILi32ELi64ELi256ELi4ELb0ELb0EN7cutlass10bfloat16_tE19Flash_kernel_traitsILi32ELi64ELi256ELi4ES3_EELi16ELi2ELb1EEEvNS_16Flash_fwd_paramsE:
.text._ZN5flash32flash_fwd_splitkv_combine_kernelI23Flash_fwd_kernel_traitsILi32ELi64ELi256ELi4ELb0ELb0EN7cutlass10bfloat16_tE19Flash_kernel_traitsILi32ELi64ELi256ELi4ES3_EELi16ELi2ELb1EEEvNS_16Flash_fwd_paramsE:
        /* <DEDUP_REMOVED lines=23> */
[----:B------:R-:W-:Y:S05]  /*0170*/  CALL.REL.NOINC `($__internal_12_$__cuda_sm20_div_s64) ;  /* 0x0000448000007944 */ /* 0x000fea0003c00000 */
[----:B------:R-:W-:Y:S01]  /*0180*/  MOV R20, R0 ;  /* 0x0000000000147202 */ /* 0x000fe20000000f00 */
[----:B------:R-:W-:Y:S05]  /*0190*/  BRA `(.L_x_571) ;  /* 0x0000013000007947 */ /* 0x000fea0003800000 */
.L_x_570:
        /* <DEDUP_REMOVED lines=19> */
.L_x_571:
        /* <DEDUP_REMOVED lines=10> */
[----:B------:R-:W-:Y:S05]  /*0370*/  CALL.REL.NOINC `($__internal_12_$__cuda_sm20_div_s64) ;  /* 0x0000428000007944 */ /* 0x000fea0003c00000 */
[----:B------:R-:W-:Y:S02]  /*0380*/  MOV R10, R0 ;  /* 0x00000000000a7202 */ /* 0x000fe40000000f00 */
[----:B------:R-:W-:Y:S01]  /*0390*/  MOV R11, R21 ;  /* 0x00000015000b7202 */ /* 0x000fe20000000f00 */
[----:B------:R-:W-:Y:S05]  /*03a0*/  BRA `(.L_x_574) ;  /* 0x0000013000007947 */ /* 0x000fea0003800000 */
.L_x_573:
        /* <DEDUP_REMOVED lines=19> */
.L_x_574:
[----:B------:R-:W-:Y:S05]  /*04e0*/  BSYNC B0 ;  /* 0x0000000000007941 */ /* 0x000fea0003800000 */
.L_x_572:
        /* <DEDUP_REMOVED lines=43> */
.L_x_576:
        /* <DEDUP_REMOVED lines=19> */
.L_x_577:
[----:B------:R-:W-:Y:S05]  /*08d0*/  BSYNC B0 ;  /* 0x0000000000007941 */ /* 0x000fea0003800000 */
.L_x_575:
        /* <DEDUP_REMOVED lines=20> */
[----:B------:R-:W-:Y:S02]  /*0a20*/  IMAD.MOV R0, RZ, RZ, -R4 ;  /* 0x000000ffff007224 */ /* 0x000fe400078e0a04 */
[----:B------:R-:W-:Y:S02]  /*0a30*/  IMAD.MOV.U32 R7, RZ, RZ, c[0x0][0x1c0] ;  /* 0x00007000ff077624 */ /* 0x000fe400078e00ff */
[----:B------:R-:W-:-:S03]  /*0a40*/  IMAD R0, R5, R0, R6 ;  /* 0x0000000005007224 */ /* 0x000fc600078e0206 */
[C---:B------:R-:W-:Y:S01]  /*0a50*/  IADD3 R6, R7.reuse, -0x1, RZ ;  /* 0xffffffff07067810 */ /* 0x040fe20007ffe0ff */
[----:B------:R-:W-:Y:S01]  /*0a60*/  IMAD R7, R7, c[0x0][0x214], RZ ;  /* 0x0000850007077a24 */ /* 0x000fe200078e02ff */
[----:B------:R-:W-:-:S13]  /*0a70*/  ISETP.GT.U32.AND P1, PT, R5, R0, PT ;  /* 0x000000000500720c */ /* 0x000fda0003f24070 */
[----:B------:R-:W-:Y:S01]  /*0a80*/  @!P1 IMAD.IADD R0, R0, 0x1, -R5 ;  /* 0x0000000100009824 */ /* 0x000fe200078e0a05 */
[----:B------:R-:W-:Y:S02]  /*0a90*/  @!P1 IADD3 R4, R4, 0x1, RZ ;  /* 0x0000000104049810 */ /* 0x000fe40007ffe0ff */
[----:B------:R-:W-:Y:S02]  /*0aa0*/  ISETP.NE.AND P1, PT, RZ, c[0x0][0x214], PT ;  /* 0x00008500ff007a0c */ /* 0x000fe40003f25270 */
[----:B------:R-:W-:-:S13]  /*0ab0*/  ISETP.GE.U32.AND P0, PT, R0, R5, PT ;  /* 0x000000050000720c */ /* 0x000fda0003f06070 */
        /* <DEDUP_REMOVED lines=40> */
[----:B------:R-:W-:Y:S02]  /*0d40*/  MOV R22, 0xd60 ;  /* 0x00000d6000167802 */ /* 0x000fe40000000f00 */
[----:B------:R-:W-:Y:S05]  /*0d50*/  CALL.REL.NOINC `($__internal_12_$__cuda_sm20_div_s64) ;  /* 0x000038a000007944 */ /* 0x000fea0003c00000 */
[----:B------:R-:W-:Y:S02]  /*0d60*/  MOV R38, R0 ;  /* 0x0000000000267202 */ /* 0x000fe40000000f00 */
[----:B------:R-:W-:Y:S01]  /*0d70*/  MOV R39, R21 ;  /* 0x0000001500277202 */ /* 0x000fe20000000f00 */
[----:B------:R-:W-:Y:S05]  /*0d80*/  BRA `(.L_x_580) ;  /* 0x0000013000007947 */ /* 0x000fea0003800000 */
.L_x_579:
        /* <DEDUP_REMOVED lines=19> */
.L_x_580:
[----:B------:R-:W-:Y:S05]  /*0ec0*/  BSYNC B0 ;  /* 0x0000000000007941 */ /* 0x000fea0003800000 */
.L_x_578:
        /* <DEDUP_REMOVED lines=10> */
[----:B0-----:R-:W-:-:S04]  /*0f70*/  IMAD.MOV R14, RZ, RZ, -R15 ;  /* 0x000000ffff0e7224 */ /* 0x001fc800078e0a0f */
[----:B------:R-:W-:Y:S02]  /*0f80*/  IMAD R9, R14, R13, RZ ;  /* 0x0000000d0e097224 */ /* 0x000fe400078e02ff */
[----:B------:R-:W-:-:S04]  /*0f90*/  IMAD.MOV.U32 R14, RZ, RZ, RZ ;  /* 0x000000ffff0e7224 */ /* 0x000fc800078e00ff */
        /* <DEDUP_REMOVED lines=27> */
[----:B------:R-:W-:Y:S02]  /*1150*/  MOV R22, R0 ;  /* 0x0000000000167202 */ /* 0x000fe40000000f00 */
[----:B------:R-:W-:Y:S01]  /*1160*/  MOV R23, R21 ;  /* 0x0000001500177202 */ /* 0x000fe20000000f00 */
[----:B------:R-:W-:Y:S05]  /*1170*/  BRA `(.L_x_583) ;  /* 0x0000013000007947 */ /* 0x000fea0003800000 */
.L_x_582:
        /* <DEDUP_REMOVED lines=19> */
.L_x_583:
[----:B------:R-:W-:Y:S05]  /*12b0*/  BSYNC B0 ;  /* 0x0000000000007941 */ /* 0x000fea0003800000 */
.L_x_581:
[----:B------:R-:W-:Y:S01]  /*12c0*/  IABS R9, c[0x0][0x214] ;  /* 0x0000850000097a13 */ /* 0x000fe20000000000 */
[----:B------:R-:W-:Y:S01]  /*12d0*/  IMAD.MOV.U32 R10, RZ, RZ, RZ ;  /* 0x000000ffff0a7224 */ /* 0x000fe200078e00ff */
[----:B------:R-:W-:Y:S01]  /*12e0*/  ISETP.GT.AND P3, PT, R7, RZ, PT ;  /* 0x000000ff0700720c */ /* 0x000fe20003f64270 */
[----:B------:R-:W-:Y:S01]  /*12f0*/  IMAD.MOV.U32 R20, RZ, RZ, RZ ;  /* 0x000000ffff147224 */ /* 0x000fe200078e00ff */
[----:B------:R-:W0:Y:S01]  /*1300*/  I2F.RP R13, R9 ;  /* 0x00000009000d7306 */ /* 0x000e220000209400 */
[----:B------:R-:W-:Y:S01]  /*1310*/  ULDC.U8 UR4, c[0x0][0x329] ;  /* 0x0000ca4000047ab9 */ /* 0x000fe20000000000 */
[----:B------:R-:W-:Y:S01]  /*1320*/  IMAD.MOV.U32 R36, RZ, RZ, c[0x0][0x214] ;  /* 0x00008500ff247624 */ /* 0x000fe200078e00ff */
[----:B------:R-:W-:Y:S01]  /*1330*/  ULDC.64 UR8, c[0x0][0x118] ;  /* 0x0000460000087ab9 */ /* 0x000fe20000000a00 */
        /* <DEDUP_REMOVED lines=9> */
[----:B------:R-:W-:-:S03]  /*13d0*/  ISETP.GE.AND P1, PT, R8, RZ, PT ;  /* 0x000000ff0800720c */ /* 0x000fc60003f26270 */
        /* <DEDUP_REMOVED lines=8> */
[----:B------:R-:W-:Y:S02]  /*1460*/  SHF.R.S32.HI R0, RZ, 0x1f, R7 ;  /* 0x0000001fff007819 */ /* 0x000fe40000011407 */
[----:B------:R-:W-:-:S03]  /*1470*/  LEA.HI.SX32 R9, R7, 0x1, 0x1 ;  /* 0x0000000107097811 */ /* 0x000fc600078f0aff */
[----:B------:R-:W-:Y:S01]  /*1480*/  @!P3 IMAD.MOV R9, RZ, RZ, R0 ;  /* 0x000000ffff09b224 */ /* 0x000fe200078e0200 */
[----:B------:R-:W-:-:S04]  /*1490*/  IABS R0, c[0x0][0x1c0] ;  /* 0x0000700000007a13 */ /* 0x000fc80000000000 */
[----:B------:R-:W0:Y:S01]  /*14a0*/  I2F.U32.RP R24, R0 ;  /* 0x0000000000187306 */ /* 0x000e220000209000 */
[----:B------:R-:W-:-:S05]  /*14b0*/  @P2 IADD3 R10, R10, 0x1, RZ ;  /* 0x000000010a0a2810 */ /* 0x000fca0007ffe0ff */
[----:B------:R-:W-:Y:S01]  /*14c0*/  @!P1 IMAD.MOV R10, RZ, RZ, -R10 ;  /* 0x000000ffff0a9224 */ /* 0x000fe200078e0a0a */
[----:B------:R-:W-:-:S05]  /*14d0*/  @!P0 LOP3.LUT R10, RZ, c[0x0][0x214], RZ, 0x33, !PT ;  /* 0x00008500ff0a8a12 */ /* 0x000fca00078e33ff */
[----:B------:R-:W-:Y:S01]  /*14e0*/  IMAD R9, R9, R10, RZ ;  /* 0x0000000a09097224 */ /* 0x000fe200078e02ff */
[----:B0-----:R-:W0:Y:S04]  /*14f0*/  MUFU.RCP R26, R24 ;  /* 0x00000018001a7308 */ /* 0x001e280000001000 */
[----:B------:R-:W-:-:S04]  /*1500*/  IABS R11, R9 ;  /* 0x00000009000b7213 */ /* 0x000fc80000000000 */
[----:B------:R-:W1:Y:S01]  /*1510*/  I2F.RP R10, R11 ;  /* 0x0000000b000a7306 */ /* 0x000e620000209400 */
[----:B0-----:R-:W-:-:S07]  /*1520*/  IADD3 R26, R26, 0xffffffe, RZ ;  /* 0x0ffffffe1a1a7810 */ /* 0x001fce0007ffe0ff */
[----:B------:R-:W0:Y:S08]  /*1530*/  F2I.FTZ.U32.TRUNC.NTZ R27, R26 ;  /* 0x0000001a001b7305 */ /* 0x000e30000021f000 */
[----:B-1----:R-:W1:Y:S01]  /*1540*/  MUFU.RCP R5, R10 ;  /* 0x0000000a00057308 */ /* 0x002e620000001000 */
[----:B0-----:R-:W-:Y:S02]  /*1550*/  IMAD.MOV R25, RZ, RZ, -R27 ;  /* 0x000000ffff197224 */ /* 0x001fe400078e0a1b */
[----:B------:R-:W-:-:S02]  /*1560*/  IMAD.MOV.U32 R26, RZ, RZ, RZ ;  /* 0x000000ffff1a7224 */ /* 0x000fc400078e00ff */
[----:B------:R-:W-:Y:S01]  /*1570*/  IMAD R25, R25, R0, RZ ;  /* 0x0000000019197224 */ /* 0x000fe200078e02ff */
[----:B-1----:R-:W-:Y:S01]  /*1580*/  IADD3 R5, R5, 0xffffffe, RZ ;  /* 0x0ffffffe05057810 */ /* 0x002fe20007ffe0ff */
[----:B------:R-:W-:Y:S01]  /*1590*/  IMAD.IADD R10, R6, 0x1, R11 ;  /* 0x00000001060a7824 */ /* 0x000fe200078e020b */
[----:B------:R-:W-:Y:S01]  /*15a0*/  IABS R6, R4 ;  /* 0x0000000400067213 */ /* 0x000fe20000000000 */
[----:B------:R-:W-:Y:S01]  /*15b0*/  IMAD.HI.U32 R25, R27, R25, R26 ;  /* 0x000000191b197227 */ /* 0x000fe200078e001a */
[----:B------:R-:W0:Y:S01]  /*15c0*/  F2I.FTZ.U32.TRUNC.NTZ R21, R5 ;  /* 0x0000000500157305 */ /* 0x000e22000021f000 */
[----:B------:R-:W-:Y:S02]  /*15d0*/  LOP3.LUT R4, R4, c[0x0][0x1c0], RZ, 0x3c, !PT ;  /* 0x0000700004047a12 */ /* 0x000fe400078e3cff */
[----:B------:R-:W-:Y:S01]  /*15e0*/  IABS R24, R10 ;  /* 0x0000000a00187213 */ /* 0x000fe20000000000 */
[----:B0-----:R-:W-:-:S04]  /*15f0*/  IMAD.MOV R8, RZ, RZ, -R21 ;  /* 0x000000ffff087224 */ /* 0x001fc800078e0a15 */
[----:B------:R-:W-:Y:S02]  /*1600*/  IMAD R13, R8, R11, RZ ;  /* 0x0000000b080d7224 */ /* 0x000fe400078e02ff */
[----:B------:R-:W-:-:S04]  /*1610*/  IMAD.HI.U32 R8, R25, R6, RZ ;  /* 0x0000000619087227 */ /* 0x000fc800078e00ff */
[----:B------:R-:W-:Y:S01]  /*1620*/  IMAD.HI.U32 R13, R21, R13, R20 ;  /* 0x0000000d150d7227 */ /* 0x000fe200078e0014 */
[----:B------:R-:W-:Y:S02]  /*1630*/  IABS R21, c[0x0][0x1c0] ;  /* 0x0000700000157a13 */ /* 0x000fe40000000000 */
[----:B------:R-:W-:-:S03]  /*1640*/  IABS R20, R9 ;  /* 0x0000000900147213 */ /* 0x000fc60000000000 */
[----:B------:R-:W-:Y:S02]  /*1650*/  IMAD.MOV R21, RZ, RZ, -R21 ;  /* 0x000000ffff157224 */ /* 0x000fe400078e0a15 */
[----:B------:R-:W-:Y:S02]  /*1660*/  IMAD.MOV R20, RZ, RZ, -R20 ;  /* 0x000000ffff147224 */ /* 0x000fe400078e0a14 */
[----:B------:R-:W-:Y:S02]  /*1670*/  IMAD R5, R8, R21, R6 ;  /* 0x0000001508057224 */ /* 0x000fe400078e0206 */
[----:B------:R-:W-:-:S03]  /*1680*/  IMAD.HI.U32 R13, R13, R24, RZ ;  /* 0x000000180d0d7227 */ /* 0x000fc600078e00ff */
[----:B------:R-:W-:Y:S01]  /*1690*/  ISETP.GT.U32.AND P3, PT, R0, R5, PT ;  /* 0x000000050000720c */ /* 0x000fe20003f64070 */
[--C-:B------:R-:W-:Y:S02]  /*16a0*/  IMAD R20, R13, R20, R24.reuse ;  /* 0x000000140d147224 */ /* 0x100fe400078e0218 */
[----:B------:R-:W-:Y:S01]  /*16b0*/  IMAD.HI.U32 R6, R25, R24, RZ ;  /* 0x0000001819067227 */ /* 0x000fe200078e00ff */
[----:B------:R-:W-:Y:S02]  /*16c0*/  LEA.HI.SX32 R25, R3, 0x1, 0x1 ;  /* 0x0000000103197811 */ /* 0x000fe400078f0aff */
[----:B------:R-:W-:Y:S01]  /*16d0*/  ISETP.GT.U32.AND P0, PT, R11, R20, PT ;  /* 0x000000140b00720c */ /* 0x000fe20003f04070 */
[----:B------:R-:W-:-:S05]  /*16e0*/  IMAD R21, R6, R21, R24 ;  /* 0x0000001506157224 */ /* 0x000fca00078e0218 */
[----:B------:R-:W-:Y:S01]  /*16f0*/  ISETP.GT.U32.AND P1, PT, R0, R21, PT ;  /* 0x000000150000720c */ /* 0x000fe20003f24070 */
[----:B------:R-:W-:Y:S01]  /*1700*/  @!P3 IMAD.IADD R5, R5, 0x1, -R0 ;  /* 0x000000010505b824 */ /* 0x000fe200078e0a00 */
[----:B------:R-:W-:Y:S02]  /*1710*/  @!P3 IADD3 R8, R8, 0x1, RZ ;  /* 0x000000010808b810 */ /* 0x000fe40007ffe0ff */
[----:B------:R-:W-:Y:S02]  /*1720*/  ISETP.GT.AND P3, PT, R3, RZ, PT ;  /* 0x000000ff0300720c */ /* 0x000fe40003f64270 */
[----:B------:R-:W-:Y:S01]  /*1730*/  ISETP.GE.U32.AND P6, PT, R5, R0, PT ;  /* 0x000000000500720c */ /* 0x000fe20003fc6070 */
[----:B------:R-:W-:Y:S01]  /*1740*/  @!P0 IMAD.IADD R20, R20, 0x1, -R11 ;  /* 0x0000000114148824 */ /* 0x000fe200078e0a0b */
[----:B------:R-:W0:Y:S01]  /*1750*/  S2R R5, SR_TID.X ;  /* 0x0000000000057919 */ /* 0x000e220000002100 */
[----:B------:R-:W-:Y:S02]  /*1760*/  @!P0 IADD3 R13, R13, 0x1, RZ ;  /* 0x000000010d0d8810 */ /* 0x000fe40007ffe0ff */
[----:B------:R-:W-:-:S02]  /*1770*/  ISETP.GE.AND P0, PT, R4, RZ, PT ;  /* 0x000000ff0400720c */ /* 0x000fc40003f06270 */
[-C--:B------:R-:W-:Y:S01]  /*1780*/  ISETP.GE.U32.AND P2, PT, R20, R11.reuse, PT ;  /* 0x0000000b1400720c */ /* 0x080fe20003f46070 */
[----:B------:R-:W-:Y:S01]  /*1790*/  @!P1 IMAD.IADD R21, R21, 0x1, -R0 ;  /* 0x0000000115159824 */ /* 0x000fe200078e0a00 */
[C---:B------:R-:W-:Y:S02]  /*17a0*/  LOP3.LUT R20, R10.reuse, R11, RZ, 0x3c, !PT ;  /* 0x0000000b0a147212 */ /* 0x040fe400078e3cff */
[----:B------:R-:W-:Y:S02]  /*17b0*/  LOP3.LUT R10, R10, c[0x0][0x1c0], RZ, 0x3c, !PT ;  /* 0x000070000a0a7a12 */ /* 0x000fe400078e3cff */
[----:B------:R-:W-:Y:S02]  /*17c0*/  ISETP.GE.AND P4, PT, R20, RZ, PT ;  /* 0x000000ff1400720c */ /* 0x000fe40003f86270 */
[----:B------:R-:W-:Y:S02]  /*17d0*/  @P6 IADD3 R8, R8, 0x1, RZ ;  /* 0x0000000108086810 */ /* 0x000fe40007ffe0ff */
[----:B------:R-:W-:-:S02]  /*17e0*/  ISETP.NE.AND P6, PT, R9, RZ, PT ;  /* 0x000000ff0900720c */ /* 0x000fc40003fc5270 */
[----:B------:R-:W-:Y:S01]  /*17f0*/  ISETP.GE.U32.AND P5, PT, R21, R0, PT ;  /* 0x000000001500720c */ /* 0x000fe20003fa6070 */
[----:B------:R-:W-:Y:S01]  /*1800*/  @!P0 IMAD.MOV R8, RZ, RZ, -R8 ;  /* 0x000000ffff088224 */ /* 0x000fe200078e0a08 */
[----:B------:R-:W-:Y:S02]  /*1810*/  @P2 IADD3 R13, R13, 0x1, RZ ;  /* 0x000000010d0d2810 */ /* 0x000fe40007ffe0ff */
[----:B------:R-:W-:Y:S02]  /*1820*/  ISETP.GE.AND P2, PT, R10, RZ, PT ;  /* 0x000000ff0a00720c */ /* 0x000fe40003f46270 */
[----:B------:R-:W-:Y:S01]  /*1830*/  @!P1 IADD3 R6, R6, 0x1, RZ ;  /* 0x0000000106069810 */ /* 0x000fe20007ffe0ff */
[----:B------:R-:W-:Y:S01]  /*1840*/  @!P4 IMAD.MOV R13, RZ, RZ, -R13 ;  /* 0x000000ffff0dc224 */ /* 0x000fe200078e0a0d */
[----:B0-----:R-:W-:Y:S02]  /*1850*/  SHF.R.S32.HI R30, RZ, 0x1f, R5 ;  /* 0x0000001fff1e7819 */ /* 0x001fe40000011405 */
[----:B------:R-:W-:-:S02]  /*1860*/  SHF.R.S32.HI R0, RZ, 0x1f, R3 ;  /* 0x0000001fff007819 */ /* 0x000fc40000011403 */
[----:B------:R-:W-:Y:S02]  /*1870*/  @!P6 LOP3.LUT R13, RZ, R11, RZ, 0x33, !PT ;  /* 0x0000000bff0de212 */ /* 0x000fe400078e33ff */
[----:B------:R-:W-:Y:S01]  /*1880*/  LEA.HI R4, R30, R5, RZ, 0x4 ;  /* 0x000000051e047211 */ /* 0x000fe200078f20ff */
[----:B------:R-:W-:Y:S01]  /*1890*/  @!P3 IMAD.MOV R25, RZ, RZ, R0 ;  /* 0x000000ffff19b224 */ /* 0x000fe200078e0200 */
[----:B------:R-:W-:Y:S02]  /*18a0*/  @P5 IADD3 R6, R6, 0x1, RZ ;  /* 0x0000000106065810 */ /* 0x000fe40007ffe0ff */
[----:B------:R-:W-:Y:S02]  /*18b0*/  ISETP.LT.U32.AND P0, PT, R22, R13, PT ;  /* 0x0000000d1600720c */ /* 0x000fe40003f01070 */
[----:B------:R-:W-:Y:S01]  /*18c0*/  SHF.R.S32.HI R11, RZ, 0x1f, R13 ;  /* 0x0000001fff0b7819 */ /* 0x000fe2000001140d */
[----:B------:R-:W-:Y:S01]  /*18d0*/  @!P2 IMAD.MOV R6, RZ, RZ, -R6 ;  /* 0x000000ffff06a224 */ /* 0x000fe200078e0a06 */
[----:B------:R-:W-:-:S02]  /*18e0*/  SHF.R.S32.HI R0, RZ, 0x4, R4 ;  /* 0x00000004ff007819 */ /* 0x000fc40000011404 */
[----:B------:R-:W-:Y:S02]  /*18f0*/  ISETP.LT.AND.EX P2, PT, R23, R11, PT, P0 ;  /* 0x0000000b1700720c */ /* 0x000fe40003f41300 */
[----:B------:R-:W-:Y:S02]  /*1900*/  ISETP.GE.AND P0, PT, R0, c[0x0][0x314], PT ;  /* 0x0000c50000007a0c */ /* 0x000fe40003f06270 */
[----:B------:R-:W-:Y:S02]  /*1910*/  ISETP.NE.AND P4, PT, RZ, c[0x0][0x1c0], PT ;  /* 0x00007000ff007a0c */ /* 0x000fe40003f85270 */
[----:B------:R-:W-:Y:S02]  /*1920*/  LOP3.LUT R21, RZ, c[0x0][0x1c0], RZ, 0x33, !PT ;  /* 0x00007000ff157a12 */ /* 0x000fe400078e33ff */
[----:B------:R-:W-:Y:S02]  /*1930*/  ISETP.NE.AND P1, PT, RZ, UR4, PT ;  /* 0x00000004ff007c0c */ /* 0x000fe4000bf25270 */
[----:B------:R-:W-:-:S02]  /*1940*/  SEL R27, R21, R8, !P4 ;  /* 0x00000008151b7207 */ /* 0x000fc40006000000 */
[----:B------:R-:W-:Y:S02]  /*1950*/  SEL R36, R36, 0x1, !P1 ;  /* 0x0000000124247807 */ /* 0x000fe40004800000 */
        /* <DEDUP_REMOVED lines=25> */
.L_x_585:
[----:B------:R-:W-:Y:S05]  /*1af0*/  BSYNC B0 ;  /* 0x0000000000007941 */ /* 0x000fea0003800000 */
.L_x_584:
        /* <DEDUP_REMOVED lines=11> */
[----:B------:R-:W-:-:S05]  /*1bb0*/  @!P5 LOP3.LUT R8, R8, 0xfffffffc, RZ, 0xc0, !PT ;  /* 0xfffffffc0808d812 */ /* 0x000fca00078ec0ff */
[----:B------:R-:W-:-:S04]  /*1bc0*/  @!P5 IMAD.IADD R4, R5, 0x1, -R8 ;  /* 0x000000010504d824 */ /* 0x000fc800078e0a08 */
[----:B------:R-:W-:Y:S01]  /*1bd0*/  @!P5 IMAD R4, R4, 0x44, R8 ;  /* 0x000000440404d824 */ /* 0x000fe200078e0208 */
[----:B------:R-:W-:Y:S01]  /*1be0*/  BAR.SYNC.DEFER_BLOCKING 0x0 ;  /* 0x0000000000007b1d */ /* 0x000fe20000010000 */
[----:B------:R-:W-:-:S05]  /*1bf0*/  LEA.HI.SX32 R8, R9, 0x1, 0x1 ;  /* 0x0000000109087811 */ /* 0x000fca00078f0aff */
[----:B------:R-:W1:Y:S04]  /*1c00*/  @!P5 LDS R29, [R4] ;  /* 0x00000000041dd984 */ /* 0x000e680000000800 */
[----:B-1----:R-:W1:Y:S02]  /*1c10*/  SHFL.BFLY PT, R0, R29, 0x2, 0x1f ;  /* 0x0c401f001d007f89 */ /* 0x002e6400000e0000 */
[----:B-1----:R-:W-:-:S05]  /*1c20*/  FMNMX.FTZ R27, R0, R29, !PT ;  /* 0x0000001d001b7209 */ /* 0x002fca0007810000 */
[----:B------:R-:W1:Y:S02]  /*1c30*/  SHFL.BFLY PT, R0, R27, 0x1, 0x1f ;  /* 0x0c201f001b007f89 */ /* 0x000e6400000e0000 */
[----:B-1----:R-:W-:-:S04]  /*1c40*/  FMNMX.FTZ R0, R27, R0, !PT ;  /* 0x000000001b007209 */ /* 0x002fc80007810000 */
[----:B------:R-:W-:-:S04]  /*1c50*/  FSETP.NEU.FTZ.AND P0, PT, R0, -INF , PT ;  /* 0xff8000000000780b */ /* 0x000fc80003f1d000 */
[----:B------:R-:W-:-:S05]  /*1c60*/  FSEL R0, R0, RZ, P0 ;  /* 0x000000ff00007208 */ /* 0x000fca0000000000 */
[----:B------:R-:W-:-:S04]  /*1c70*/  FADD.FTZ R20, -R0, R29 ;  /* 0x0000001d00147221 */ /* 0x000fc80000010100 */
[----:B------:R-:W-:-:S04]  /*1c80*/  FMUL.FTZ R20, R20, 1.4426950216293334961 ;  /* 0x3fb8aa3b14147820 */ /* 0x000fc80000410000 */
[----:B------:R-:W1:Y:S02]  /*1c90*/  MUFU.EX2 R6, R20 ;  /* 0x0000001400067308 */ /* 0x000e640000000800 */
[----:B01----:R-:W0:Y:S02]  /*1ca0*/  SHFL.BFLY PT, R25, R6, 0x2, 0x1f ;  /* 0x0c401f0006197f89 */ /* 0x003e2400000e0000 */
[----:B0-----:R-:W-:-:S05]  /*1cb0*/  FADD.FTZ R25, R6, R25 ;  /* 0x0000001906197221 */ /* 0x001fca0000010000 */
[----:B------:R-:W0:Y:S02]  /*1cc0*/  SHFL.BFLY PT, R4, R25, 0x1, 0x1f ;  /* 0x0c201f0019047f89 */ /* 0x000e2400000e0000 */
[----:B0-----:R-:W-:Y:S01]  /*1cd0*/  FADD.FTZ R23, R25, R4 ;  /* 0x0000000419177221 */ /* 0x001fe20000010000 */
[----:B------:R-:W-:-:S04]  /*1ce0*/  SHF.R.S32.HI R4, RZ, 0x1f, R9 ;  /* 0x0000001fff047819 */ /* 0x000fc80000011409 */
[----:B------:R-:W-:Y:S01]  /*1cf0*/  FSETP.NE.FTZ.AND P0, PT, R23, RZ, PT ;  /* 0x000000ff1700720b */ /* 0x000fe20003f15000 */
[----:B------:R-:W-:-:S04]  /*1d00*/  @!P3 IMAD.MOV R8, RZ, RZ, R4 ;  /* 0x000000ffff08b224 */ /* 0x000fc800078e0204 */
[----:B------:R-:W-:-:S08]  /*1d10*/  IMAD R8, R21, R8, RZ ;  /* 0x0000000815087224 */ /* 0x000fd000078e02ff */
        /* <DEDUP_REMOVED lines=42> */
[----:B------:R-:W-:Y:S02]  /*1fc0*/  IADD3 R25, P0, RZ, -R0, RZ ;  /* 0x80000000ff197210 */ /* 0x000fe40007f1e0ff */
[-C--:B------:R-:W-:Y:S02]  /*1fd0*/  MOV R43, R21.reuse ;  /* 0x00000015002b7202 */ /* 0x080fe40000000f00 */
[----:B------:R-:W-:Y:S01]  /*1fe0*/  IADD3.X R23, RZ, ~R21, RZ, P0, !PT ;  /* 0x80000015ff177210 */ /* 0x000fe200007fe4ff */
[----:B------:R-:W-:-:S04]  /*1ff0*/  IMAD.WIDE.U32 R32, R42, R25, R32 ;  /* 0x000000192a207225 */ /* 0x000fc800078e0020 */
[----:B------:R-:W-:Y:S01]  /*2000*/  IMAD R20, R23, R42, RZ ;  /* 0x0000002a17147224 */ /* 0x000fe200078e02ff */
[----:B------:R-:W-:-:S03]  /*2010*/  MOV R42, R0 ;  /* 0x00000000002a7202 */ /* 0x000fc60000000f00 */
[----:B------:R-:W-:-:S05]  /*2020*/  IMAD R5, R5, R25, R20 ;  /* 0x0000001905057224 */ /* 0x000fca00078e0214 */
[----:B------:R-:W-:Y:S01]  /*2030*/  IADD3 R23, R33, R5, RZ ;  /* 0x0000000521177210 */ /* 0x000fe20007ffe0ff */
[----:B------:R-:W-:Y:S05]  /*2040*/  BRA `(.L_x_591) ;  /* 0x0000017000007947 */ /* 0x000fea0003800000 */
.L_x_590:
[----:B------:R-:W0:Y:S01]  /*2050*/  I2F.U32.RP R22, R42 ;  /* 0x0000002a00167306 */ /* 0x000e220000209000 */
[----:B------:R-:W-:Y:S01]  /*2060*/  ISETP.NE.U32.AND P0, PT, R42, RZ, PT ;  /* 0x000000ff2a00720c */ /* 0x000fe20003f05070 */
[----:B------:R-:W-:Y:S02]  /*2070*/  IMAD.MOV.U32 R23, RZ, RZ, RZ ;  /* 0x000000ffff177224 */ /* 0x000fe400078e00ff */
[----:B------:R-:W-:-:S04]  /*2080*/  IMAD.MOV.U32 R43, RZ, RZ, RZ ;  /* 0x000000ffff2b7224 */ /* 0x000fc800078e00ff */
        /* <DEDUP_REMOVED lines=19> */
.L_x_591:
[----:B------:R-:W-:Y:S05]  /*21c0*/  BSYNC B0 ;  /* 0x0000000000007941 */ /* 0x000fea0003800000 */
.L_x_589:
        /* <DEDUP_REMOVED lines=8> */
[----:B------:R-:W-:Y:S05]  /*2250*/  CALL.REL.NOINC `($__internal_12_$__cuda_sm20_div_s64) ;  /* 0x000023a000007944 */ /* 0x000fea0003c00000 */
[-C--:B------:R-:W-:Y:S02]  /*2260*/  IADD3 R5, P0, RZ, -R0.reuse, RZ ;  /* 0x80000000ff057210 */ /* 0x080fe40007f1e0ff */
[----:B------:R-:W-:Y:S02]  /*2270*/  MOV R33, R23 ;  /* 0x0000001700217202 */ /* 0x000fe40000000f00 */
[----:B------:R-:W-:Y:S02]  /*2280*/  IADD3.X R20, RZ, ~R21, RZ, P0, !PT ;  /* 0x80000015ff147210 */ /* 0x000fe400007fe4ff */
[----:B------:R-:W-:Y:S01]  /*2290*/  MOV R34, R0 ;  /* 0x0000000000227202 */ /* 0x000fe20000000f00 */
[----:B------:R-:W-:-:S04]  /*22a0*/  IMAD.WIDE.U32 R32, R35, R5, R32 ;  /* 0x0000000523207225 */ /* 0x000fc800078e0020 */
[----:B------:R-:W-:Y:S01]  /*22b0*/  IMAD R20, R20, R35, RZ ;  /* 0x0000002314147224 */ /* 0x000fe200078e02ff */
[----:B------:R-:W-:-:S03]  /*22c0*/  MOV R35, R21 ;  /* 0x0000001500237202 */ /* 0x000fc60000000f00 */
[----:B------:R-:W-:-:S05]  /*22d0*/  IMAD R20, R2, R5, R20 ;  /* 0x0000000502147224 */ /* 0x000fca00078e0214 */
[----:B------:R-:W-:Y:S01]  /*22e0*/  IADD3 R33, R33, R20, RZ ;  /* 0x0000001421217210 */ /* 0x000fe20007ffe0ff */
[----:B------:R-:W-:Y:S05]  /*22f0*/  BRA `(.L_x_594) ;  /* 0x0000016000007947 */ /* 0x000fea0003800000 */
.L_x_593:
[----:B------:R-:W0:Y:S01]  /*2300*/  I2F.U32.RP R2, R35 ;  /* 0x0000002300027306 */ /* 0x000e220000209000 */
[----:B------:R-:W-:Y:S02]  /*2310*/  ISETP.NE.U32.AND P0, PT, R35, RZ, PT ;  /* 0x000000ff2300720c */ /* 0x000fe40003f05070 */
        /* <DEDUP_REMOVED lines=19> */
[----:B------:R-:W-:Y:S02]  /*2450*/  IMAD.MOV.U32 R35, RZ, RZ, RZ ;  /* 0x000000ffff237224 */ /* 0x000fe400078e00ff */
.L_x_594:
[----:B------:R-:W-:Y:S05]  /*2460*/  BSYNC B0 ;  /* 0x0000000000007941 */ /* 0x000fea0003800000 */
.L_x_592:
        /* <DEDUP_REMOVED lines=12> */
[----:B------:R-:W-:Y:S05]  /*2530*/  CALL.REL.NOINC `($__internal_12_$__cuda_sm20_div_s64) ;  /* 0x000020c000007944 */ /* 0x000fea0003c00000 */
        /* <DEDUP_REMOVED lines=12> */
.L_x_596:
        /* <DEDUP_REMOVED lines=22> */
.L_x_597:
[----:B------:R-:W-:Y:S05]  /*2760*/  BSYNC B0 ;  /* 0x0000000000007941 */ /* 0x000fea0003800000 */
.L_x_595:
        /* <DEDUP_REMOVED lines=8> */
[----:B------:R-:W-:Y:S02]  /*27f0*/  IMAD R21, R33, R26, RZ ;  /* 0x0000001a21157224 */ /* 0x000fe400078e02ff */
[----:B------:R-:W-:Y:S02]  /*2800*/  IMAD R23, R23, R2, RZ ;  /* 0x0000000217177224 */ /* 0x000fe400078e02ff */
[----:B------:R-:W-:Y:S02]  /*2810*/  IMAD R5, R0, R17, RZ ;  /* 0x0000001100057224 */ /* 0x000fe400078e02ff */
[----:B------:R-:W-:Y:S02]  /*2820*/  IMAD R25, R25, R36, RZ ;  /* 0x0000002419197224 */ /* 0x000fe400078e02ff */
[----:B------:R-:W-:Y:S01]  /*2830*/  IMAD R5, R16, R20, R5 ;  /* 0x0000001410057224 */ /* 0x000fe200078e0205 */
[----:B------:R-:W-:Y:S01]  /*2840*/  SHF.R.S32.HI R20, RZ, 0x1f, R2 ;  /* 0x0000001fff147819 */ /* 0x000fe20000011402 */
[----:B------:R-:W-:-:S02]  /*2850*/  IMAD R21, R4, R32, R21 ;  /* 0x0000002004157224 */ /* 0x000fc400078e0215 */
[----:B------:R-:W-:Y:S01]  /*2860*/  IMAD.WIDE.U32 R36, R24, R36, RZ ;  /* 0x0000002418247225 */ /* 0x000fe200078e00ff */
[----:B------:R-:W-:-:S03]  /*2870*/  IADD3 R5, R35, R5, RZ ;  /* 0x0000000523057210 */ /* 0x000fc60007ffe0ff */
[----:B------:R-:W-:Y:S01]  /*2880*/  IMAD R25, R22, R24, R25 ;  /* 0x0000001816197224 */ /* 0x000fe200078e0219 */
[----:B------:R-:W-:Y:S01]  /*2890*/  LOP3.LUT R0, R43, R5, RZ, 0xfc, !PT ;  /* 0x000000052b007212 */ /* 0x000fe200078efcff */
[----:B------:R-:W-:Y:S02]  /*28a0*/  IMAD R23, R20, R6, R23 ;  /* 0x0000000614177224 */ /* 0x000fe400078e0217 */
[----:B------:R-:W-:Y:S01]  /*28b0*/  IMAD.WIDE.U32 R38, R6, R2, RZ ;  /* 0x0000000206267225 */ /* 0x000fe200078e00ff */
[----:B------:R-:W-:-:S03]  /*28c0*/  ISETP.NE.U32.AND P0, PT, R0, RZ, PT ;  /* 0x000000ff0000720c */ /* 0x000fc60003f05070 */
[----:B------:R-:W-:Y:S01]  /*28d0*/  IMAD.WIDE.U32 R32, R32, R26, RZ ;  /* 0x0000001a20207225 */ /* 0x000fe200078e00ff */
[----:B------:R-:W-:-:S03]  /*28e0*/  IADD3 R6, R39, R23, RZ ;  /* 0x0000001727067210 */ /* 0x000fc60007ffe0ff */
[-C--:B------:R-:W-:Y:S01]  /*28f0*/  IMAD R4, R9, R2.reuse, RZ ;  /* 0x0000000209047224 */ /* 0x080fe200078e02ff */
[----:B------:R-:W-:Y:S01]  /*2900*/  IADD3 R9, R37, R25, RZ ;  /* 0x0000001925097210 */ /* 0x000fe20007ffe0ff */
[----:B------:R-:W-:Y:S01]  /*2910*/  IMAD R3, R3, R2, RZ ;  /* 0x0000000203037224 */ /* 0x000fe200078e02ff */
[----:B------:R-:W-:-:S03]  /*2920*/  IADD3 R2, R33, R21, RZ ;  /* 0x0000001521027210 */ /* 0x000fc60007ffe0ff */
[----:B------:R-:W-:Y:S05]  /*2930*/  @!P0 BRA `(.L_x_599) ;  /* 0x0000010000008947 */ /* 0x000fea0003800000 */
[----:B------:R-:W-:Y:S01]  /*2940*/  IMAD.MOV.U32 R20, RZ, RZ, R42 ;  /* 0x000000ffff147224 */ /* 0x000fe200078e002a */
[----:B------:R-:W-:Y:S01]  /*2950*/  MOV R23, R43 ;  /* 0x0000002b00177202 */ /* 0x000fe20000000f00 */
[----:B------:R-:W-:Y:S01]  /*2960*/  IMAD.MOV.U32 R24, RZ, RZ, R34 ;  /* 0x000000ffff187224 */ /* 0x000fe200078e0022 */
[----:B------:R-:W-:Y:S02]  /*2970*/  MOV R22, 0x2990 ;  /* 0x0000299000167802 */ /* 0x000fe40000000f00 */
[----:B------:R-:W-:Y:S05]  /*2980*/  CALL.REL.NOINC `($__internal_12_$__cuda_sm20_div_s64) ;  /* 0x00001c7000007944 */ /* 0x000fea0003c00000 */
        /* <DEDUP_REMOVED lines=11> */
.L_x_599:
        /* <DEDUP_REMOVED lines=23> */
.L_x_600:
[----:B------:R-:W-:Y:S05]  /*2bb0*/  BSYNC B0 ;  /* 0x0000000000007941 */ /* 0x000fea0003800000 */
.L_x_598:
        /* <DEDUP_REMOVED lines=13> */
[----:B------:R-:W-:Y:S01]  /*2c90*/  IMAD.WIDE.U32 R34, R19, R5, R34 ;  /* 0x0000000513227225 */ /* 0x000fe200078e0022 */
[----:B------:R-:W-:-:S03]  /*2ca0*/  MOV R47, R21 ;  /* 0x00000015002f7202 */ /* 0x000fc60000000f00 */
[----:B------:R-:W-:-:S04]  /*2cb0*/  IMAD R20, R20, R19, RZ ;  /* 0x0000001314147224 */ /* 0x000fc800078e02ff */
[----:B------:R-:W-:-:S05]  /*2cc0*/  IMAD R18, R18, R5, R20 ;  /* 0x0000000512127224 */ /* 0x000fca00078e0214 */
[----:B------:R-:W-:Y:S01]  /*2cd0*/  IADD3 R18, R35, R18, RZ ;  /* 0x0000001223127210 */ /* 0x000fe20007ffe0ff */
[----:B------:R-:W-:Y:S05]  /*2ce0*/  BRA `(.L_x_603) ;  /* 0x0000016000007947 */ /* 0x000fea0003800000 */
.L_x_602:
[----:B------:R-:W0:Y:S01]  /*2cf0*/  I2F.U32.RP R20, R19 ;  /* 0x0000001300147306 */ /* 0x000e220000209000 */
[----:B------:R-:W-:Y:S01]  /*2d00*/  HFMA2.MMA R22, -RZ, RZ, 0, 0 ;  /* 0x00000000ff167435 */ /* 0x000fe200000001ff */
[----:B------:R-:W-:Y:S01]  /*2d10*/  ISETP.NE.U32.AND P0, PT, R19, RZ, PT ;  /* 0x000000ff1300720c */ /* 0x000fe20003f05070 */
[----:B------:R-:W-:-:S05]  /*2d20*/  IMAD.MOV.U32 R47, RZ, RZ, RZ ;  /* 0x000000ffff2f7224 */ /* 0x000fca00078e00ff */
        /* <DEDUP_REMOVED lines=18> */
.L_x_603:
[----:B------:R-:W-:Y:S05]  /*2e50*/  BSYNC B0 ;  /* 0x0000000000007941 */ /* 0x000fea0003800000 */
.L_x_601:
        /* <DEDUP_REMOVED lines=22> */
.L_x_605:
        /* <DEDUP_REMOVED lines=23> */
.L_x_606:
[----:B------:R-:W-:Y:S05]  /*3130*/  BSYNC B0 ;  /* 0x0000000000007941 */ /* 0x000fea0003800000 */
.L_x_604:
[----:B------:R-:W-:Y:S01]  /*3140*/  SHF.R.S32.HI R0, RZ, 0x1f, R10 ;  /* 0x0000001fff007819 */ /* 0x000fe2000001140a */
[-C--:B------:R-:W-:Y:S01]  /*3150*/  IMAD R5, R23, R10.reuse, RZ ;  /* 0x0000000a17057224 */ /* 0x080fe200078e02ff */
[----:B------:R-:W-:Y:S01]  /*3160*/  SHF.R.S32.HI R17, RZ, 0x1f, R3 ;  /* 0x0000001fff117819 */ /* 0x000fe20000011403 */
[----:B------:R-:W-:Y:S01]  /*3170*/  IMAD.WIDE.U32 R46, R22, R10, RZ ;  /* 0x0000000a162e7225 */ /* 0x000fe200078e00ff */
[----:B------:R-:W-:Y:S01]  /*3180*/  LOP3.LUT R10, R43, R14, RZ, 0xfc, !PT ;  /* 0x0000000e2b0a7212 */ /* 0x000fe200078efcff */
[----:B------:R-:W-:Y:S02]  /*3190*/  BSSY B0, `(.L_x_607) ;  /* 0x0000038000007945 */ /* 0x000fe40003800000 */
[----:B------:R-:W-:Y:S01]  /*31a0*/  IMAD R35, R26, c[0x0][0x214], RZ ;  /* 0x000085001a237a24 */ /* 0x000fe200078e02ff */
[----:B------:R-:W-:Y:S01]  /*31b0*/  ISETP.NE.U32.AND P0, PT, R10, RZ, PT ;  /* 0x000000ff0a00720c */ /* 0x000fe20003f05070 */
[----:B------:R-:W-:Y:S02]  /*31c0*/  IMAD R5, R0, R22, R5 ;  /* 0x0000001600057224 */ /* 0x000fe400078e0205 */
[----:B------:R-:W-:Y:S01]  /*31d0*/  IMAD R0, R18, R35, RZ ;  /* 0x0000002312007224 */ /* 0x000fe200078e02ff */
[----:B------:R-:W-:Y:S01]  /*31e0*/  SHF.R.S32.HI R21, RZ, 0x1f, R35 ;  /* 0x0000001fff157819 */ /* 0x000fe20000011423 */
[----:B------:R-:W-:Y:S01]  /*31f0*/  IMAD R16, R16, R3, RZ ;  /* 0x0000000310107224 */ /* 0x000fe200078e02ff */
[----:B------:R-:W-:Y:S01]  /*3200*/  IADD3 R10, R47, R5, RZ ;  /* 0x000000052f0a7210 */ /* 0x000fe20007ffe0ff */
[----:B------:R-:W-:-:S04]  /*3210*/  IMAD.WIDE.U32 R18, R20, R3, RZ ;  /* 0x0000000314127225 */ /* 0x000fc800078e00ff */
        /* <DEDUP_REMOVED lines=14> */
[----:B------:R-:W-:-:S02]  /*3300*/  MOV R22, R42 ;  /* 0x0000002a00167202 */ /* 0x000fc40000000f00 */
[----:B------:R-:W-:Y:S02]  /*3310*/  IADD3.X R20, RZ, ~R21, RZ, P0, !PT ;  /* 0x80000015ff147210 */ /* 0x000fe400007fe4ff */
        /* <DEDUP_REMOVED lines=8> */
.L_x_608:
        /* <DEDUP_REMOVED lines=23> */
.L_x_609:
[----:B------:R-:W-:Y:S05]  /*3510*/  BSYNC B0 ;  /* 0x0000000000007941 */ /* 0x000fea0003800000 */
.L_x_607:
        /* <DEDUP_REMOVED lines=16> */
[----:B------:R-:W-:Y:S02]  /*3620*/  IADD3 R20, P0, RZ, -R0, RZ ;  /* 0x80000000ff147210 */ /* 0x000fe40007f1e0ff */
[----:B------:R-:W-:Y:S02]  /*3630*/  MOV R22, R42 ;  /* 0x0000002a00167202 */ /* 0x000fe40000000f00 */
[----:B------:R-:W-:-:S02]  /*3640*/  IADD3.X R14, RZ, ~R21, RZ, P0, !PT ;  /* 0x80000015ff0e7210 */ /* 0x000fc400007fe4ff */
[----:B------:R-:W-:-:S03]  /*3650*/  MOV R23, R43 ;  /* 0x0000002b00177202 */ /* 0x000fc60000000f00 */
[----:B------:R-:W-:Y:S02]  /*3660*/  IMAD R14, R14, R13, RZ ;  /* 0x0000000d0e0e7224 */ /* 0x000fe400078e02ff */
[----:B------:R-:W-:-:S04]  /*3670*/  IMAD.WIDE.U32 R22, R13, R20, R22 ;  /* 0x000000140d167225 */ /* 0x000fc800078e0016 */
[----:B------:R-:W-:Y:S02]  /*3680*/  IMAD R14, R11, R20, R14 ;  /* 0x000000140b0e7224 */ /* 0x000fe400078e020e */
[----:B------:R-:W-:Y:S02]  /*3690*/  IMAD.MOV.U32 R13, RZ, RZ, R22 ;  /* 0x000000ffff0d7224 */ /* 0x000fe400078e0016 */
[----:B------:R-:W-:Y:S01]  /*36a0*/  IMAD.MOV.U32 R20, RZ, RZ, R0 ;  /* 0x000000ffff147224 */ /* 0x000fe200078e0000 */
[----:B------:R-:W-:Y:S01]  /*36b0*/  IADD3 R5, R23, R14, RZ ;  /* 0x0000000e17057210 */ /* 0x000fe20007ffe0ff */
[----:B------:R-:W-:Y:S05]  /*36c0*/  BRA `(.L_x_612) ;  /* 0x0000017000007947 */ /* 0x000fea0003800000 */
.L_x_611:
        /* <DEDUP_REMOVED lines=11> */
[----:B------:R-:W-:Y:S01]  /*3780*/  IMAD.MOV.U32 R5, RZ, RZ, RZ ;  /* 0x000000ffff057224 */ /* 0x000fe200078e00ff */
        /* <DEDUP_REMOVED lines=11> */
.L_x_612:
[----:B------:R-:W-:Y:S05]  /*3840*/  BSYNC B0 ;  /* 0x0000000000007941 */ /* 0x000fea0003800000 */
.L_x_610:
        /* <DEDUP_REMOVED lines=8> */
[----:B------:R-:W-:Y:S01]  /*38d0*/  IMAD R0, R0, R20, R3 ;  /* 0x0000001400007224 */ /* 0x000fe200078e0203 */
[----:B------:R-:W-:Y:S01]  /*38e0*/  SHF.R.S32.HI R3, RZ, 0x1f, R4 ;  /* 0x0000001fff037819 */ /* 0x000fe20000011404 */
[----:B------:R-:W-:Y:S02]  /*38f0*/  IMAD R2, R5, R4, RZ ;  /* 0x0000000405027224 */ /* 0x000fe400078e02ff */
        /* <DEDUP_REMOVED lines=9> */
.L_x_588:
[----:B------:R-:W-:-:S04]  /*3990*/  LEA R2, P0, R32, c[0x0][0x200], 0x2 ;  /* 0x0000800020027a11 */ /* 0x000fc800078010ff */
[----:B------:R-:W-:-:S05]  /*39a0*/  LEA.HI.X R3, R32, c[0x0][0x204], R33, 0x2, P0 ;  /* 0x0000810020037a11 */ /* 0x000fca00000f1421 */
[----:B------:R0:W-:Y:S04]  /*39b0*/  STG.E [R2.64], R28 ;  /* 0x0000001c02007986 */ /* 0x0001e8000c101908 */
.L_x_587:
[----:B------:R-:W-:Y:S05]  /*39c0*/  BSYNC B1 ;  /* 0x0000000000017941 */ /* 0x000fea0003800000 */
.L_x_586:
[----:B0-----:R-:W0:Y:S01]  /*39d0*/  S2R R3, SR_TID.X ;  /* 0x0000000000037919 */ /* 0x001e220000002100 */
[----:B------:R-:W-:Y:S02]  /*39e0*/  IMAD.MOV.U32 R13, RZ, RZ, c[0x0][0x314] ;  /* 0x0000c500ff0d7624 */ /* 0x000fe400078e00ff */
[----:B------:R-:W-:-:S03]  /*39f0*/  IMAD.MOV.U32 R4, RZ, RZ, RZ ;  /* 0x000000ffff047224 */ /* 0x000fc600078e00ff */
[----:B------:R-:W-:Y:S02]  /*3a00*/  ISETP.GE.AND P0, PT, R13, 0x1, PT ;  /* 0x000000010d00780c */ /* 0x000fe40003f06270 */
[CC--:B0-----:R-:W-:Y:S02]  /*3a10*/  LEA.HI R2, R30.reuse, R3.reuse, RZ, 0x2 ;  /* 0x000000031e027211 */ /* 0x0c1fe400078f10ff */
[----:B------:R-:W-:Y:S02]  /*3a20*/  LEA.HI R16, R30, R3, RZ, 0x3 ;  /* 0x000000031e107211 */ /* 0x000fe400078f18ff */
[----:B------:R-:W-:Y:S02]  /*3a30*/  LOP3.LUT R2, R2, 0xfffffffc, RZ, 0xc0, !PT ;  /* 0xfffffffc02027812 */ /* 0x000fe400078ec0ff */
[----:B------:R-:W-:Y:S02]  /*3a40*/  LOP3.LUT R18, R16, 0x3ffffff8, RZ, 0xc0, !PT ;  /* 0x3ffffff810127812 */ /* 0x000fe400078ec0ff */
[----:B------:R-:W-:Y:S01]  /*3a50*/  SHF.R.S32.HI R16, RZ, 0x3, R16 ;  /* 0x00000003ff107819 */ /* 0x000fe20000011410 */
[----:B------:R-:W-:-:S02]  /*3a60*/  IMAD.IADD R0, R3, 0x1, -R2 ;  /* 0x0000000103007824 */ /* 0x000fc400078e0a02 */
[----:B------:R-:W-:-:S03]  /*3a70*/  IMAD.IADD R18, R3, 0x1, -R18 ;  /* 0x0000000103127824 */ /* 0x000fc600078e0a12 */
[----:B------:R-:W-:Y:S02]  /*3a80*/  ISETP.GE.OR P5, PT, R0, c[0x0][0x314], P5 ;  /* 0x0000c50000007a0c */ /* 0x000fe40002fa6670 */
[----:B------:R-:W-:-:S11]  /*3a90*/  SHF.L.U32 R18, R18, 0x2, RZ ;  /* 0x0000000212127819 */ /* 0x000fd600000006ff */
[----:B------:R-:W-:Y:S02]  /*3aa0*/  @!P5 FADD.FTZ R5, -R28, R29 ;  /* 0x0000001d1c05d221 */ /* 0x000fe40000010100 */
[----:B------:R-:W-:Y:S01]  /*3ab0*/  @!P5 IMAD R6, R0, 0x44, R2 ;  /* 0x000000440006d824 */ /* 0x000fe200078e0202 */
[----:B------:R-:W-:Y:S01]  /*3ac0*/  HFMA2.MMA R0, -RZ, RZ, 0, 0 ;  /* 0x00000000ff007435 */ /* 0x000fe200000001ff */
[----:B------:R-:W-:Y:S01]  /*3ad0*/  @!P5 FMUL.FTZ R5, R5, 1.4426950216293334961 ;  /* 0x3fb8aa3b0505d820 */ /* 0x000fe20000410000 */
[----:B------:R-:W-:-:S05]  /*3ae0*/  CS2R R2, SRZ ;  /* 0x0000000000027805 */ /* 0x000fca000001ff00 */
[----:B------:R-:W0:Y:S02]  /*3af0*/  @!P5 MUFU.EX2 R5, R5 ;  /* 0x000000050005d308 */ /* 0x000e240000000800 */
[----:B0-----:R0:W-:Y:S04]  /*3b00*/  @!P5 STS [R6], R5 ;  /* 0x000000050600d388 */ /* 0x0011e80000000800 */
        /* <DEDUP_REMOVED lines=25> */
.L_x_615:
        /* <DEDUP_REMOVED lines=37> */
.L_x_614:
        /* <DEDUP_REMOVED lines=25> */
.L_x_616:
[----:B------:R-:W-:-:S13]  /*4080*/  ISETP.LT.OR P4, PT, R14, c[0x0][0x314], P4 ;  /* 0x0000c5000e007a0c */ /* 0x000fda0002781670 */
[----:B------:R-:W-:Y:S05]  /*4090*/  @!P4 BRA `(.L_x_613) ;  /* 0x000000a00000c947 */ /* 0x000fea0003800000 */
[----:B------:R-:W-:Y:S01]  /*40a0*/  ISETP.GE.AND P0, PT, R16, R15, PT ;  /* 0x0000000f1000720c */ /* 0x000fe20003f06270 */
[----:B------:R-:W-:-:S12]  /*40b0*/  BSSY B0, `(.L_x_617) ;  /* 0x0000003000007945 */ /* 0x000fd80003800000 */
[----:B------:R-:W-:Y:S05]  /*40c0*/  @P0 BRA `(.L_x_618) ;  /* 0x0000001000000947 */ /* 0x000fea0003800000 */
[----:B------:R0:W5:Y:S02]  /*40d0*/  LDG.E.128 R8, [R24.64] ;  /* 0x0000000818087981 */ /* 0x000164000c1e1d00 */
.L_x_618:
[----:B------:R-:W-:Y:S05]  /*40e0*/  BSYNC B0 ;  /* 0x0000000000007941 */ /* 0x000fea0003800000 */
.L_x_617:
[----:B------:R-:W1:Y:S02]  /*40f0*/  LDS R5, [R6] ;  /* 0x0000000006057984 */ /* 0x000e640000000800 */
[C---:B-1---5:R-:W-:Y:S02]  /*4100*/  FFMA.FTZ R4, R5.reuse, R8, R4 ;  /* 0x0000000805047223 */ /* 0x062fe40000010004 */
[C---:B------:R-:W-:Y:S02]  /*4110*/  FFMA.FTZ R3, R5.reuse, R9, R3 ;  /* 0x0000000905037223 */ /* 0x040fe40000010003 */
[C---:B------:R-:W-:Y:S02]  /*4120*/  FFMA.FTZ R2, R5.reuse, R10, R2 ;  /* 0x0000000a05027223 */ /* 0x040fe40000010002 */
[----:B------:R-:W-:Y:S02]  /*4130*/  FFMA.FTZ R0, R5, R11, R0 ;  /* 0x0000000b05007223 */ /* 0x000fe40000010000 */
.L_x_613:
[----:B------:R-:W-:Y:S02]  /*4140*/  IADD3 R16, R16, UR6, RZ ;  /* 0x0000000610107c10 */ /* 0x000fe4000fffe0ff */
[----:B------:R-:W-:-:S02]  /*4150*/  F2FP.BF16.PACK_AB R4, R3, R4 ;  /* 0x000000040304723e */ /* 0x000fc400000010ff */
[----:B------:R-:W-:Y:S02]  /*4160*/  ISETP.GE.AND P0, PT, R16, R12, PT ;  /* 0x0000000c1000720c */ /* 0x000fe40003f06270 */
[----:B0-----:R-:W-:-:S11]  /*4170*/  F2FP.BF16.PACK_AB R5, R0, R2 ;  /* 0x000000020005723e */ /* 0x001fd600000010ff */
[----:B------:R-:W-:Y:S05]  /*4180*/  @P0 EXIT ;  /* 0x000000000000094d */ /* 0x000fea0003800000 */
[-C--:B------:R-:W-:Y:S02]  /*4190*/  IABS R6, R7.reuse ;  /* 0x0000000700067213 */ /* 0x080fe40000000000 */
        /* <DEDUP_REMOVED lines=70> */
        .weak           $__internal_12_$__cuda_sm20_div_s64
        .type           $__internal_12_$__cuda_sm20_div_s64,@function
        .size           $__internal_12_$__cuda_sm20_div_s64,(.L_x_5160 - $__internal_12_$__cuda_sm20_div_s64)
$__internal_12_$__cuda_sm20_div_s64:
        /* <DEDUP_REMOVED lines=26> */
[----:B------:R-:W-:Y:S01]  /*47a0*/  IADD3 R44, P0, RZ, -R44, RZ ;  /* 0x8000002cff2c7210 */ /* 0x000fe20007f1e0ff */
[----:B------:R-:W-:Y:S02]  /*47b0*/  IMAD.MOV.U32 R45, RZ, RZ, RZ ;  /* 0x000000ffff2d7224 */ /* 0x000fe400078e00ff */
[----:B------:R-:W-:Y:S02]  /*47c0*/  IMAD R0, R25, R40, R0 ;  /* 0x0000002819007224 */ /* 0x000fe400078e0200 */
[----:B------:R-:W-:-:S04]  /*47d0*/  IMAD.HI.U32 R50, R51, R44, RZ ;  /* 0x0000002c33327227 */ /* 0x000fc800078e00ff */
[----:B------:R-:W-:-:S04]  /*47e0*/  IMAD.X R0, RZ, RZ, ~R0, P0 ;  /* 0x000000ffff007224 */ /* 0x000fc800000e0e00 */
[----:B------:R-:W-:-:S04]  /*47f0*/  IMAD.WIDE.U32 R50, P0, R51, R0, R50 ;  /* 0x0000000033327225 */ /* 0x000fc80007800032 */
[----:B------:R-:W-:-:S04]  /*4800*/  IMAD.HI.U32 R31, R25, R0, RZ ;  /* 0x00000000191f7227 */ /* 0x000fc800078e00ff */
[----:B------:R-:W-:-:S04]  /*4810*/  IMAD.HI.U32 R21, P4, R25, R44, R50 ;  /* 0x0000002c19157227 */ /* 0x000fc80007880032 */
[----:B------:R-:W-:Y:S02]  /*4820*/  IMAD R0, R25, R0, RZ ;  /* 0x0000000019007224 */ /* 0x000fe400078e02ff */
[----:B------:R-:W-:Y:S01]  /*4830*/  IMAD.X R31, R31, 0x1, R25, P0 ;  /* 0x000000011f1f7824 */ /* 0x000fe200000e0619 */
[-C--:B------:R-:W-:Y:S02]  /*4840*/  IADD3 R25, P0, RZ, -R20.reuse, RZ ;  /* 0x80000014ff197210 */ /* 0x080fe40007f1e0ff */
[----:B------:R-:W-:Y:S02]  /*4850*/  IADD3 R21, P3, R0, R21, RZ ;  /* 0x0000001500157210 */ /* 0x000fe40007f7e0ff */
[----:B------:R-:W-:Y:S01]  /*4860*/  SEL R0, R25, R20, !P2 ;  /* 0x0000001419007207 */ /* 0x000fe20005000000 */
[----:B------:R-:W-:Y:S01]  /*4870*/  IMAD.X R20, RZ, RZ, ~R23, P0 ;  /* 0x000000ffff147224 */ /* 0x000fe200000e0e17 */
[----:B------:R-:W-:-:S03]  /*4880*/  IADD3.X R31, RZ, RZ, R31, P3, P4 ;  /* 0x000000ffff1f7210 */ /* 0x000fc60001fe841f */
[----:B------:R-:W-:Y:S01]  /*4890*/  IMAD.HI.U32 R44, R21, R0, RZ ;  /* 0x00000000152c7227 */ /* 0x000fe200078e00ff */
[----:B------:R-:W-:-:S05]  /*48a0*/  SEL R20, R20, R23, !P2 ;  /* 0x0000001714147207 */ /* 0x000fca0005000000 */
[----:B------:R-:W-:-:S04]  /*48b0*/  IMAD.WIDE.U32 R44, R21, R20, R44 ;  /* 0x00000014152c7225 */ /* 0x000fc800078e002c */
[C---:B------:R-:W-:Y:S02]  /*48c0*/  IMAD R27, R31.reuse, R20, RZ ;  /* 0x000000141f1b7224 */ /* 0x040fe400078e02ff */
[----:B------:R-:W-:-:S05]  /*48d0*/  IMAD.HI.U32 R44, P3, R31, R0, R44 ;  /* 0x000000001f2c7227 */ /* 0x000fca000786002c */
[----:B------:R-:W-:-:S05]  /*48e0*/  IADD3 R27, P2, R27, R44, RZ ;  /* 0x0000002c1b1b7210 */ /* 0x000fca0007f5e0ff */
[----:B------:R-:W-:-:S04]  /*48f0*/  IMAD.WIDE.U32 R44, R27, R40, RZ ;  /* 0x000000281b2c7225 */ /* 0x000fc800078e00ff */
[----:B------:R-:W-:Y:S01]  /*4900*/  IMAD R25, R27, R41, R45 ;  /* 0x000000291b197224 */ /* 0x000fe200078e022d */
[----:B------:R-:W-:Y:S01]  /*4910*/  IADD3 R21, P0, -R44, R0, RZ ;  /* 0x000000002c157210 */ /* 0x000fe20007f1e1ff */
[----:B------:R-:W-:-:S05]  /*4920*/  IMAD.HI.U32 R0, R31, R20, RZ ;  /* 0x000000141f007227 */ /* 0x000fca00078e00ff */
[----:B------:R-:W-:Y:S02]  /*4930*/  IADD3.X R0, R0, RZ, RZ, P3, !PT ;  /* 0x000000ff00007210 */ /* 0x000fe40001ffe4ff */
[----:B------:R-:W-:-:S03]  /*4940*/  ISETP.GE.U32.AND P3, PT, R21, R40, PT ;  /* 0x000000281500720c */ /* 0x000fc60003f66070 */
[----:B------:R-:W-:-:S04]  /*4950*/  IMAD.X R0, RZ, RZ, R0, P2 ;  /* 0x000000ffff007224 */ /* 0x000fc800010e0600 */
        /* <DEDUP_REMOVED lines=29> */
[----:B------:R-:W-:Y:S06]  /*4b30*/  RET.REL.NODEC R40 `(_ZN5flash32flash_fwd_splitkv_combine_kernelI23Flash_fwd_kernel_traitsILi32ELi64ELi256ELi4ELb0ELb0EN7cutlass10bfloat16_tE19Flash_kernel_traitsILi32ELi64ELi256ELi4ES3_EELi16ELi2ELb1EEEvNS_16Flash_fwd_paramsE) ;  /* 0xffffb4c028007950 */ /* 0x000fec0003c3ffff */
.L_x_619:
        /* <DEDUP_REMOVED lines=12> */
.L_x_5160:


//--------------------- .text._ZN5flash32flash_fwd_splitkv_combine_kernelI23Flash_fwd_kernel_traitsILi32ELi64ELi256ELi4ELb0ELb0EN7cutlass10bfloat16_tE19Flash_kernel_traitsILi32ELi64ELi256ELi4ES3_EELi16ELi1ELb1EEEvNS_16Flash_fwd_paramsE --------------------------
	.section	.text._ZN5flash32flash_fwd_splitkv_combine_kernelI23Flash_fwd_kernel_traitsILi32ELi64ELi256ELi4ELb0ELb0EN7cutlass10bfloat16_tE19Flash_kernel_traitsILi32ELi64ELi256ELi4ES3_EELi16ELi1ELb1EEEvNS_16Flash_fwd_paramsE,"ax",@progbits
	.sectioninfo	@"SHI_REGISTERS=54"
	.align	128
        .global         _ZN5flash32flash_fwd_splitkv_combine_kernelI23Flash_fwd_kernel_traitsILi32ELi64ELi256ELi4ELb0ELb0EN7cutlass10bfloat16_tE19Flash_kernel_traitsILi32ELi64ELi256ELi4ES3_EELi16ELi1ELb1EEEvNS_16Flash_fwd_paramsE
        .type           _ZN5flash32flash_fwd_splitkv_combine_kernelI23Flash_fwd_kernel_traitsILi32ELi64ELi256ELi4ELb0ELb0EN7cutlass10bfloat16_tE19Flash_kernel_traitsILi32ELi64ELi256ELi4ES3_EELi16ELi1ELb1EEEvNS_16Flash_fwd_paramsE,@function
        .size           _ZN5flash32flash_fwd_splitkv_combine_kernelI23Flash_fwd_kernel_traitsILi32ELi64ELi256ELi4ELb0ELb0EN7cutlass10bfloat16_tE19Flash_kernel_traitsILi32ELi64ELi256ELi4ES3_EELi16ELi1ELb1EEEvNS_16Flash_fwd_paramsE,(.L_x_5161 - _ZN5flash32flash_fwd_splitkv_combine_kernelI23Flash_fwd_kernel_traitsILi32ELi64ELi256ELi4ELb0ELb0EN7cutlass10bfloat16_tE19Flash_kernel_traitsILi32ELi64ELi256ELi4ES3_EELi16ELi1ELb1EEEvNS_16Flash_fwd_paramsE)
        .other          _ZN5flash32flash_fwd_splitkv_combine_kernelI23Flash_fwd_kernel_traitsILi32ELi64ELi256ELi4ELb0ELb0EN7cutlass10bfloat16_tE19Flash_kernel_traitsILi32ELi64ELi256ELi4ES3_EELi16ELi1ELb1EEEvNS_16Flash_fwd_paramsE,@"STO_CUDA_ENTRY STV_DEFAULT"
_ZN5flash32flash_fwd_splitkv_combine_kernelI23Flash_fwd_kernel_traitsILi32ELi64ELi256ELi4ELb0ELb0EN7cutlass10bfloat16_tE19Flash_kernel_traitsILi32ELi64ELi256ELi4ES3_EELi16ELi1ELb1EEEvNS_16Flash_fwd_paramsE:
.text._ZN5flash32flash_fwd_splitkv_combine_kernelI23Flash_fwd_kernel_traitsILi32ELi64ELi256ELi4ELb0ELb0EN7cutlass10bfloat16_tE19Flash_kernel_traitsILi32ELi64ELi256ELi4ES3_EELi16ELi1ELb1EEEvNS_16Flash_fwd_paramsE:
        /* <DEDUP_REMOVED lines=23> */
[----:B------:R-:W-:Y:S05]  /*0170*/  CALL.REL.NOINC `($__internal_13_$__cuda_sm20_div_s64) ;  /* 0x0000458000007944 */ /* 0x000fea0003c00000 */
[----:B------:R-:W-:Y:S02]  /*0180*/  MOV R8, R0 ;  /* 0x0000000000087202 */ /* 0x000fe40000000f00 */
[----:B------:R-:W-:Y:S01]  /*0190*/  MOV R9, R23 ;  /* 0x0000001700097202 */ /* 0x000fe20000000f00 */
[----:B------:R-:W-:Y:S05]  /*01a0*/  BRA `(.L_x_621) ;  /* 0x0000013000007947 */ /* 0x000fea0003800000 */
.L_x_620:
        /* <DEDUP_REMOVED lines=19> */
.L_x_621:
        /* <DEDUP_REMOVED lines=17> */
.L_x_623:
        /* <DEDUP_REMOVED lines=19> */
.L_x_624:
[----:B------:R-:W-:Y:S05]  /*0520*/  BSYNC B0 ;  /* 0x0000000000007941 */ /* 0x000fea0003800000 */
.L_x_622:
        /* <DEDUP_REMOVED lines=45> */
.L_x_626:
        /* <DEDUP_REMOVED lines=19> */
.L_x_627:
[----:B------:R-:W-:Y:S05]  /*0930*/  BSYNC B0 ;  /* 0x0000000000007941 */ /* 0x000fea0003800000 */
.L_x_625:
        /* <DEDUP_REMOVED lines=78> */
.L_x_629:
        /* <DEDUP_REMOVED lines=19> */
.L_x_630:
[----:B------:R-:W-:Y:S05]  /*0f50*/  BSYNC B0 ;  /* 0x0000000000007941 */ /* 0x000fea0003800000 */
.L_x_628:
        /* <DEDUP_REMOVED lines=43> */
.L_x_632:
        /* <DEDUP_REMOVED lines=19> */
.L_x_633:
[----:B------:R-:W-:Y:S05]  /*1340*/  BSYNC B0 ;  /* 0x0000000000007941 */ /* 0x000fea0003800000 */
.L_x_631:
        /* <DEDUP_REMOVED lines=133> */
.L_x_635:
[----:B------:R-:W-:Y:S05]  /*1ba0*/  BSYNC B0 ;  /* 0x0000000000007941 */ /* 0x000fea0003800000 */
.L_x_634:
        /* <DEDUP_REMOVED lines=73> */
[----:B------:R-:W-:Y:S05]  /*2040*/  CALL.REL.NOINC `($__internal_13_$__cuda_sm20_div_s64) ;  /* 0x000026b000007944 */ /* 0x000fea0003c00000 */
        /* <DEDUP_REMOVED lines=10> */
.L_x_640:
        /* <DEDUP_REMOVED lines=23> */
.L_x_641:
[----:B------:R-:W-:Y:S05]  /*2260*/  BSYNC B0 ;  /* 0x0000000000007941 */ /* 0x000fea0003800000 */
.L_x_639:
        /* <DEDUP_REMOVED lines=22> */
.L_x_643:
        /* <DEDUP_REMOVED lines=22> */
.L_x_644:
[----:B------:R-:W-:Y:S05]  /*2530*/  BSYNC B0 ;  /* 0x0000000000007941 */ /* 0x000fea0003800000 */
.L_x_642:
        /* <DEDUP_REMOVED lines=22> */
.L_x_646:
        /* <DEDUP_REMOVED lines=22> */
.L_x_647:
[----:B------:R-:W-:Y:S05]  /*2800*/  BSYNC B0 ;  /* 0x0000000000007941 */ /* 0x000fea0003800000 */
.L_x_645:
        /* <DEDUP_REMOVED lines=33> */
[----:B------:R-:W-:Y:S05]  /*2a20*/  CALL.REL.NOINC `($__internal_13_$__cuda_sm20_div_s64) ;  /* 0x00001cd000007944 */ /* 0x000fea0003c00000 */
        /* <DEDUP_REMOVED lines=11> */
.L_x_649:
        /* <DEDUP_REMOVED lines=23> */
.L_x_650:
[----:B------:R-:W-:Y:S05]  /*2c50*/  BSYNC B0 ;  /* 0x0000000000007941 */ /* 0x000fea0003800000 */
.L_x_648:
        /* <DEDUP_REMOVED lines=20> */
.L_x_652:
        /* <DEDUP_REMOVED lines=23> */
.L_x_653:
[----:B------:R-:W-:Y:S05]  /*2f10*/  BSYNC B0 ;  /* 0x0000000000007941 */ /* 0x000fea0003800000 */
.L_x_651:
        /* <DEDUP_REMOVED lines=19> */
.L_x_655:
        /* <DEDUP_REMOVED lines=23> */
.L_x_656:
[----:B------:R-:W-:Y:S05]  /*31c0*/  BSYNC B0 ;  /* 0x0000000000007941 */ /* 0x000fea0003800000 */
.L_x_654:
        /* <DEDUP_REMOVED lines=25> */
[----:B------:R-:W-:Y:S05]  /*3360*/  CALL.REL.NOINC `($__internal_13_$__cuda_sm20_div_s64) ;  /* 0x0000139000007944 */ /* 0x000fea0003c00000 */
        /* <DEDUP_REMOVED lines=12> */
.L_x_658:
        /* <DEDUP_REMOVED lines=23> */
.L_x_659:
[----:B------:R-:W-:Y:S05]  /*35a0*/  BSYNC B0 ;  /* 0x0000000000007941 */ /* 0x000fea0003800000 */
.L_x_657:
        /* <DEDUP_REMOVED lines=28> */
.L_x_661:
        /* <DEDUP_REMOVED lines=23> */
.L_x_662:
[----:B------:R-:W-:Y:S05]  /*38e0*/  BSYNC B0 ;  /* 0x0000000000007941 */ /* 0x000fea0003800000 */
.L_x_660:
        /* <DEDUP_REMOVED lines=20> */
.L_x_638:
[----:B------:R-:W-:-:S04]  /*3a30*/  LEA R2, P0, R38, c[0x0][0x200], 0x2 ;  /* 0x0000800026027a11 */ /* 0x000fc800078010ff */
[----:B------:R-:W-:-:S05]  /*3a40*/  LEA.HI.X R3, R38, c[0x0][0x204], R39, 0x2, P0 ;  /* 0x0000810026037a11 */ /* 0x000fca00000f1427 */
[----:B------:R0:W-:Y:S04]  /*3a50*/  STG.E [R2.64], R29 ;  /* 0x0000001d02007986 */ /* 0x0001e8000c101908 */
.L_x_637:
[----:B------:R-:W-:Y:S05]  /*3a60*/  BSYNC B1 ;  /* 0x0000000000017941 */ /* 0x000fea0003800000 */
.L_x_636:
[-C--:B0-----:R-:W-:Y:S01]  /*3a70*/  LEA.HI R2, R26, R26.reuse, RZ, 0x1 ;  /* 0x0000001a1a027211 */ /* 0x081fe200078f08ff */
[----:B------:R-:W-:Y:S01]  /*3a80*/  IMAD.MOV.U32 R13, RZ, RZ, c[0x0][0x314] ;  /* 0x0000c500ff0d7624 */ /* 0x000fe200078e00ff */
[----:B------:R-:W-:Y:S01]  /*3a90*/  LEA.HI R16, R31, R26, RZ, 0x3 ;  /* 0x0000001a1f107211 */ /* 0x000fe200078f18ff */
[----:B------:R-:W-:Y:S01]  /*3aa0*/  IMAD.MOV.U32 R4, RZ, RZ, RZ ;  /* 0x000000ffff047224 */ /* 0x000fe200078e00ff */
[----:B------:R-:W-:Y:S02]  /*3ab0*/  LOP3.LUT R0, R2, 0xfffffffe, RZ, 0xc0, !PT ;  /* 0xfffffffe02007812 */ /* 0x000fe400078ec0ff */
[----:B------:R-:W-:Y:S02]  /*3ac0*/  ISETP.GE.AND P0, PT, R13, 0x1, PT ;  /* 0x000000010d00780c */ /* 0x000fe40003f06270 */
[----:B------:R-:W-:Y:S01]  /*3ad0*/  LOP3.LUT R18, R16, 0x3ffffff8, RZ, 0xc0, !PT ;  /* 0x3ffffff810127812 */ /* 0x000fe200078ec0ff */
[----:B------:R-:W-:Y:S01]  /*3ae0*/  IMAD.IADD R0, R26, 0x1, -R0 ;  /* 0x000000011a007824 */ /* 0x000fe200078e0a00 */
[----:B------:R-:W-:-:S02]  /*3af0*/  SHF.R.S32.HI R16, RZ, 0x3, R16 ;  /* 0x00000003ff107819 */ /* 0x000fc40000011410 */
[----:B------:R-:W-:Y:S02]  /*3b00*/  IADD3 R18, -R18, R26, RZ ;  /* 0x0000001a12127210 */ /* 0x000fe40007ffe1ff */
[----:B------:R-:W-:Y:S02]  /*3b10*/  ISETP.GE.OR P5, PT, R0, c[0x0][0x314], P5 ;  /* 0x0000c50000007a0c */ /* 0x000fe40002fa6670 */
[----:B------:R-:W-:-:S11]  /*3b20*/  SHF.L.U32 R18, R18, 0x2, RZ ;  /* 0x0000000212127819 */ /* 0x000fd600000006ff */
[----:B------:R-:W-:Y:S02]  /*3b30*/  @!P5 FADD.FTZ R3, -R29, R30 ;  /* 0x0000001e1d03d221 */ /* 0x000fe40000010100 */
[----:B------:R-:W-:Y:S02]  /*3b40*/  @!P5 IMAD.SHL.U32 R2, R2, 0x2, RZ ;  /* 0x000000020202d824 */ /* 0x000fe400078e00ff */
[----:B------:R-:W-:-:S03]  /*3b50*/  @!P5 FMUL.FTZ R3, R3, 1.4426950216293334961 ;  /* 0x3fb8aa3b0303d820 */ /* 0x000fc60000410000 */
[----:B------:R-:W-:-:S03]  /*3b60*/  @!P5 LOP3.LUT R2, R2, 0xfffffffc, RZ, 0xc0, !PT ;  /* 0xfffffffc0202d812 */ /* 0x000fc600078ec0ff */
[----:B------:R-:W0:Y:S02]  /*3b70*/  @!P5 MUFU.EX2 R3, R3 ;  /* 0x000000030003d308 */ /* 0x000e240000000800 */
[----:B------:R-:W-:Y:S02]  /*3b80*/  @!P5 IMAD R2, R0, 0x44, R2 ;  /* 0x000000440002d824 */ /* 0x000fe400078e0202 */
[----:B------:R-:W-:-:S03]  /*3b90*/  IMAD.MOV.U32 R0, RZ, RZ, RZ ;  /* 0x000000ffff007224 */ /* 0x000fc600078e00ff */
[----:B0-----:R0:W-:Y:S02]  /*3ba0*/  @!P5 STS [R2], R3 ;  /* 0x000000030200d388 */ /* 0x0011e40000000800 */
[----:B0-----:R-:W-:Y:S02]  /*3bb0*/  CS2R R2, SRZ ;  /* 0x0000000000027805 */ /* 0x001fe4000001ff00 */
        /* <DEDUP_REMOVED lines=10> */
[----:B------:R-:W-:Y:S01]  /*3c60*/  IMAD.SHL.U32 R6, R16, 0x4, RZ ;  /* 0x0000000410067824 */ /* 0x000fe200078e00ff */
        /* <DEDUP_REMOVED lines=14> */
.L_x_665:
[----:B------:R-:W-:Y:S01]  /*3d50*/  @!P3 MOV R24, R17 ;  /* 0x000000110018b202 */ /* 0x000fe20000000f00 */
[----:B------:R-:W0:Y:S01]  /*3d60*/  LDS R5, [R6] ;  /* 0x0000000006057984 */ /* 0x000e220000000800 */
[-C--:B------:R-:W-:Y:S02]  /*3d70*/  @!P3 MOV R25, R22.reuse ;  /* 0x000000160019b202 */ /* 0x080fe40000000f00 */
[----:B------:R-:W-:Y:S03]  /*3d80*/  IADD3 R14, R14, 0x4, RZ ;  /* 0x000000040e0e7810 */ /* 0x000fe60007ffe0ff */
[----:B------:R1:W0:Y:S01]  /*3d90*/  @!P3 LDG.E.128 R8, [R24.64] ;  /* 0x000000081808b981 */ /* 0x000222000c1e1d00 */
[----:B------:R-:W-:Y:S02]  /*3da0*/  PLOP3.LUT P3, PT, P0, PT, PT, 0x80, 0x0 ;  /* 0x000000000000781c */ /* 0x000fe4000076f070 */
[----:B------:R-:W-:Y:S02]  /*3db0*/  ISETP.GE.AND P2, PT, R14, R13, PT ;  /* 0x0000000d0e00720c */ /* 0x000fe40003f46270 */
[C---:B-1----:R-:W-:Y:S04]  /*3dc0*/  IADD3 R24, P1, R20.reuse, R17, RZ ;  /* 0x0000001114187210 */ /* 0x042fe80007f3e0ff */
[C---:B------:R-:W-:Y:S02]  /*3dd0*/  IADD3.X R25, R21.reuse, R22, RZ, P1, !PT ;  /* 0x0000001615197210 */ /* 0x040fe40000ffe4ff */
[C---:B------:R-:W-:Y:S04]  /*3de0*/  IADD3 R22, P1, R20.reuse, R24, RZ ;  /* 0x0000001814167210 */ /* 0x040fe80007f3e0ff */
[----:B------:R-:W-:Y:S01]  /*3df0*/  IADD3.X R23, R21, R25, RZ, P1, !PT ;  /* 0x0000001915177210 */ /* 0x000fe20000ffe4ff */
[C---:B0-----:R-:W-:Y:S02]  /*3e00*/  FFMA.FTZ R4, R5.reuse, R8, R4 ;  /* 0x0000000805047223 */ /* 0x041fe40000010004 */
[C---:B------:R-:W-:Y:S02]  /*3e10*/  FFMA.FTZ R3, R5.reuse, R9, R3 ;  /* 0x0000000905037223 */ /* 0x040fe40000010003 */
[C---:B------:R-:W-:Y:S02]  /*3e20*/  FFMA.FTZ R2, R5.reuse, R10, R2 ;  /* 0x0000000a05027223 */ /* 0x040fe40000010002 */
[----:B------:R-:W-:Y:S02]  /*3e30*/  FFMA.FTZ R0, R5, R11, R0 ;  /* 0x0000000b05007223 */ /* 0x000fe40000010000 */
[----:B------:R-:W0:Y:S04]  /*3e40*/  LDS R5, [R6+0x44] ;  /* 0x0000440006057984 */ /* 0x000e280000000800 */
[----:B------:R-:W0:Y:S02]  /*3e50*/  @!P3 LDG.E.128 R8, [R24.64] ;  /* 0x000000081808b981 */ /* 0x000e24000c1e1d00 */
[C---:B0-----:R-:W-:Y:S02]  /*3e60*/  FFMA.FTZ R4, R5.reuse, R8, R4 ;  /* 0x0000000805047223 */ /* 0x041fe40000010004 */
[C---:B------:R-:W-:Y:S02]  /*3e70*/  FFMA.FTZ R3, R5.reuse, R9, R3 ;  /* 0x0000000905037223 */ /* 0x040fe40000010003 */
[C---:B------:R-:W-:Y:S02]  /*3e80*/  FFMA.FTZ R2, R5.reuse, R10, R2 ;  /* 0x0000000a05027223 */ /* 0x040fe40000010002 */
[----:B------:R-:W-:Y:S02]  /*3e90*/  FFMA.FTZ R0, R5, R11, R0 ;  /* 0x0000000b05007223 */ /* 0x000fe40000010000 */
[----:B------:R-:W0:Y:S04]  /*3ea0*/  LDS R5, [R6+0x88] ;  /* 0x0000880006057984 */ /* 0x000e280000000800 */
[----:B------:R1:W0:Y:S02]  /*3eb0*/  @!P3 LDG.E.128 R8, [R22.64] ;  /* 0x000000081608b981 */ /* 0x000224000c1e1d00 */
[C---:B-1----:R-:W-:Y:S04]  /*3ec0*/  IADD3 R22, P1, R20.reuse, R22, RZ ;  /* 0x0000001614167210 */ /* 0x042fe80007f3e0ff */
[----:B------:R-:W-:Y:S02]  /*3ed0*/  IADD3.X R23, R21, R23, RZ, P1, !PT ;  /* 0x0000001715177210 */ /* 0x000fe40000ffe4ff */
[----:B------:R-:W-:Y:S01]  /*3ee0*/  IADD3 R17, P1, R20, R22, RZ ;  /* 0x0000001614117210 */ /* 0x000fe20007f3e0ff */
[C---:B0-----:R-:W-:Y:S02]  /*3ef0*/  FFMA.FTZ R4, R5.reuse, R8, R4 ;  /* 0x0000000805047223 */ /* 0x041fe40000010004 */
[C---:B------:R-:W-:Y:S02]  /*3f00*/  FFMA.FTZ R3, R5.reuse, R9, R3 ;  /* 0x0000000905037223 */ /* 0x040fe40000010003 */
[C---:B------:R-:W-:Y:S02]  /*3f10*/  FFMA.FTZ R2, R5.reuse, R10, R2 ;  /* 0x0000000a05027223 */ /* 0x040fe40000010002 */
[----:B------:R-:W-:Y:S02]  /*3f20*/  FFMA.FTZ R0, R5, R11, R0 ;  /* 0x0000000b05007223 */ /* 0x000fe40000010000 */
[----:B------:R0:W1:Y:S04]  /*3f30*/  LDS R5, [R6+0xcc] ;  /* 0x0000cc0006057984 */ /* 0x0000680000000800 */
[----:B------:R2:W1:Y:S01]  /*3f40*/  @!P3 LDG.E.128 R8, [R22.64] ;  /* 0x000000081608b981 */ /* 0x000462000c1e1d00 */
[----:B0-----:R-:W-:Y:S02]  /*3f50*/  IADD3 R6, R6, 0x110, RZ ;  /* 0x0000011006067810 */ /* 0x001fe40007ffe0ff */
[----:B--2---:R-:W-:Y:S01]  /*3f60*/  IADD3.X R22, R21, R23, RZ, P1, !PT ;  /* 0x0000001715167210 */ /* 0x004fe20000ffe4ff */
[C---:B-1----:R-:W-:Y:S02]  /*3f70*/  FFMA.FTZ R4, R5.reuse, R8, R4 ;  /* 0x0000000805047223 */ /* 0x042fe40000010004 */
[C---:B------:R-:W-:Y:S02]  /*3f80*/  FFMA.FTZ R3, R5.reuse, R9, R3 ;  /* 0x0000000905037223 */ /* 0x040fe40000010003 */
[C---:B------:R-:W-:Y:S02]  /*3f90*/  FFMA.FTZ R2, R5.reuse, R10, R2 ;  /* 0x0000000a05027223 */ /* 0x040fe40000010002 */
[----:B------:R-:W-:Y:S01]  /*3fa0*/  FFMA.FTZ R0, R5, R11, R0 ;  /* 0x0000000b05007223 */ /* 0x000fe20000010000 */
[----:B------:R-:W-:-:S05]  /*3fb0*/  @!P2 BRA `(.L_x_665) ;  /* 0xfffffd900000a947 */ /* 0x000fca000383ffff */
.L_x_664:
[----:B------:R-:W-:-:S04]  /*3fc0*/  IADD3 R5, -R14, c[0x0][0x314], RZ ;  /* 0x0000c5000e057a10 */ /* 0x000fc80007ffe1ff */
[----:B------:R-:W-:-:S13]  /*3fd0*/  ISETP.GT.AND P0, PT, R5, 0x1, PT ;  /* 0x000000010500780c */ /* 0x000fda0003f04270 */
[----:B------:R-:W-:Y:S05]  /*3fe0*/  @!P0 BRA `(.L_x_666) ;  /* 0x0000018000008947 */ /* 0x000fea0003800000 */
[----:B------:R-:W-:Y:S01]  /*3ff0*/  ISETP.GE.AND P0, PT, R16, R15, PT ;  /* 0x0000000f1000720c */ /* 0x000fe20003f06270 */
[----:B------:R-:W0:-:S12]  /*4000*/  LDS R5, [R6] ;  /* 0x0000000006057984 */ /* 0x000e180000000800 */
[----:B------:R-:W-:Y:S02]  /*4010*/  @!P0 IMAD.MOV.U32 R24, RZ, RZ, R17 ;  /* 0x000000ffff188224 */ /* 0x000fe400078e0011 */
[----:B------:R-:W-:-:S05]  /*4020*/  @!P0 IMAD.MOV.U32 R25, RZ, RZ, R22 ;  /* 0x000000ffff198224 */ /* 0x000fca00078e0016 */
[----:B------:R1:W0:Y:S02]  /*4030*/  @!P0 LDG.E.128 R8, [R24.64] ;  /* 0x0000000818088981 */ /* 0x000224000c1e1d00 */
[----:B-1----:R-:W-:-:S04]  /*4040*/  IADD3 R24, P1, R20, R17, RZ ;  /* 0x0000001114187210 */ /* 0x002fc80007f3e0ff */
        /* <DEDUP_REMOVED lines=9> */
[----:B------:R-:W-:Y:S02]  /*40e0*/  IADD3.X R22, R21, R25, RZ, P0, !PT ;  /* 0x0000001915167210 */ /* 0x000fe400007fe4ff */
[----:B------:R-:W-:Y:S02]  /*40f0*/  PLOP3.LUT P4, PT, PT, PT, PT, 0x8, 0x0 ;  /* 0x000000000000781c */ /* 0x000fe40003f8e170 */
[----:B------:R-:W-:Y:S02]  /*4100*/  IADD3 R14, R14, 0x1, RZ ;  /* 0x000000010e0e7810 */ /* 0x000fe40007ffe0ff */
[----:B0-----:R-:W-:-:S04]  /*4110*/  IADD3 R6, R6, 0x44, RZ ;  /* 0x0000004406067810 */ /* 0x001fc80007ffe0ff */
[----:B------:R-:W-:Y:S01]  /*4120*/  IADD3 R6, R6, 0x44, RZ ;  /* 0x0000004406067810 */ /* 0x000fe20007ffe0ff */
[-C--:B--2---:R-:W-:Y:S02]  /*4130*/  FFMA.FTZ R4, R8, R5.reuse, R4 ;  /* 0x0000000508047223 */ /* 0x084fe40000010004 */
[-C--:B------:R-:W-:Y:S02]  /*4140*/  FFMA.FTZ R3, R9, R5.reuse, R3 ;  /* 0x0000000509037223 */ /* 0x080fe40000010003 */
[-C--:B------:R-:W-:Y:S02]  /*4150*/  FFMA.FTZ R2, R10, R5.reuse, R2 ;  /* 0x000000050a027223 */ /* 0x080fe40000010002 */
[----:B------:R-:W-:Y:S02]  /*4160*/  FFMA.FTZ R0, R11, R5, R0 ;  /* 0x000000050b007223 */ /* 0x000fe40000010000 */
.L_x_666:
[----:B------:R-:W-:Y:S01]  /*4170*/  ISETP.LT.OR P4, PT, R14, c[0x0][0x314], P4 ;  /* 0x0000c5000e007a0c */ /* 0x000fe20002781670 */
[----:B------:R-:W-:Y:S01]  /*4180*/  IMAD.MOV.U32 R23, RZ, RZ, R22 ;  /* 0x000000ffff177224 */ /* 0x000fe200078e0016 */
[----:B------:R-:W-:-:S11]  /*4190*/  MOV R22, R17 ;  /* 0x0000001100167202 */ /* 0x000fd60000000f00 */
[----:B------:R-:W-:Y:S05]  /*41a0*/  @!P4 BRA `(.L_x_663) ;  /* 0x000000a00000c947 */ /* 0x000fea0003800000 */
[----:B------:R-:W-:Y:S01]  /*41b0*/  ISETP.GE.AND P0, PT, R16, R15, PT ;  /* 0x0000000f1000720c */ /* 0x000fe20003f06270 */
[----:B------:R-:W-:-:S12]  /*41c0*/  BSSY B0, `(.L_x_667) ;  /* 0x0000003000007945 */ /* 0x000fd80003800000 */
[----:B------:R-:W-:Y:S05]  /*41d0*/  @P0 BRA `(.L_x_668) ;  /* 0x0000001000000947 */ /* 0x000fea0003800000 */
[----:B------:R0:W5:Y:S02]  /*41e0*/  LDG.E.128 R8, [R22.64] ;  /* 0x0000000816087981 */ /* 0x000164000c1e1d00 */
.L_x_668:
[----:B------:R-:W-:Y:S05]  /*41f0*/  BSYNC B0 ;  /* 0x0000000000007941 */ /* 0x000fea0003800000 */
.L_x_667:
[----:B------:R-:W1:Y:S02]  /*4200*/  LDS R6, [R6] ;  /* 0x0000000006067984 */ /* 0x000e640000000800 */
[C---:B-1---5:R-:W-:Y:S02]  /*4210*/  FFMA.FTZ R4, R6.reuse, R8, R4 ;  /* 0x0000000806047223 */ /* 0x062fe40000010004 */
[C---:B------:R-:W-:Y:S02]  /*4220*/  FFMA.FTZ R3, R6.reuse, R9, R3 ;  /* 0x0000000906037223 */ /* 0x040fe40000010003 */
[C---:B------:R-:W-:Y:S02]  /*4230*/  FFMA.FTZ R2, R6.reuse, R10, R2 ;  /* 0x0000000a06027223 */ /* 0x040fe40000010002 */
[----:B------:R-:W-:Y:S02]  /*4240*/  FFMA.FTZ R0, R6, R11, R0 ;  /* 0x0000000b06007223 */ /* 0x000fe40000010000 */
.L_x_663:
[----:B------:R-:W-:Y:S02]  /*4250*/  IADD3 R16, R16, UR6, RZ ;  /* 0x0000000610107c10 */ /* 0x000fe4000fffe0ff */
[----:B------:R-:W-:-:S02]  /*4260*/  F2FP.BF16.PACK_AB R4, R3, R4 ;  /* 0x000000040304723e */ /* 0x000fc400000010ff */
[----:B------:R-:W-:Y:S02]  /*4270*/  ISETP.GE.AND P0, PT, R16, R12, PT ;  /* 0x0000000c1000720c */ /* 0x000fe40003f06270 */
[----:B------:R-:W-:-:S11]  /*4280*/  F2FP.BF16.PACK_AB R5, R0, R2 ;  /* 0x000000020005723e */ /* 0x000fd600000010ff */
[----:B------:R-:W-:Y:S05]  /*4290*/  @P0 EXIT ;  /* 0x000000000000094d */ /* 0x000fea0003800000 */
[-C--:B------:R-:W-:Y:S02]  /*42a0*/  IABS R8, R7.reuse ;  /* 0x0000000700087213 */ /* 0x080fe40000000000 */
[----:B------:R-:W-:Y:S02]  /*42b0*/  IABS R9, R16 ;  /* 0x0000001000097213 */ /* 0x000fe40000000000 */
[----:B------:R-:W1:Y:S01]  /*42c0*/  I2F.RP R10, R8 ;  /* 0x00000008000a7306 */ /* 0x000e620000209400 */
[----:B------:R-:W-:Y:S02]  /*42d0*/  IABS R6, R7 ;  /* 0x0000000700067213 */ /* 0x000fe40000000000 */
[----:B------:R-:W-:-:S03]  /*42e0*/  SHF.R.S32.HI R19, RZ, 0x1f, R18 ;  /* 0x0000001fff137819 */ /* 0x000fc60000011412 */
[----:B------:R-:W-:Y:S02]  /*42f0*/  IMAD.MOV R6, RZ, RZ, -R6 ;  /* 0x000000ffff067224 */ /* 0x000fe400078e0a06 */
[----:B-1----:R-:W1:Y:S02]  /*4300*/  MUFU.RCP R10, R10 ;  /* 0x0000000a000a7308 */ /* 0x002e640000001000 */
[----:B-1----:R-:W-:-:S06]  /*4310*/  IADD3 R10, R10, 0xffffffe, RZ ;  /* 0x0ffffffe0a0a7810 */ /* 0x002fcc0007ffe0ff */
[----:B------:R-:W1:Y:S02]  /*4320*/  F2I.FTZ.U32.TRUNC.NTZ R11, R10 ;  /* 0x0000000a000b7305 */ /* 0x000e64000021f000 */
[----:B-1----:R-:W-:Y:S02]  /*4330*/  IMAD.MOV R0, RZ, RZ, -R11 ;  /* 0x000000ffff007224 */ /* 0x002fe400078e0a0b */
[----:B------:R-:W-:Y:S02]  /*4340*/  IMAD.MOV.U32 R10, RZ, RZ, RZ ;  /* 0x000000ffff0a7224 */ /* 0x000fe400078e00ff */
[----:B------:R-:W-:Y:S01]  /*4350*/  IMAD R2, R0, R8, RZ ;  /* 0x0000000800027224 */ /* 0x000fe200078e02ff */
[----:B------:R-:W-:-:S03]  /*4360*/  IABS R0, c[0x0][0x214] ;  /* 0x0000850000007a13 */ /* 0x000fc60000000000 */
[----:B------:R-:W-:Y:S01]  /*4370*/  IMAD.HI.U32 R2, R11, R2, R10 ;  /* 0x000000020b027227 */ /* 0x000fe200078e000a */
[----:B------:R-:W1:Y:S05]  /*4380*/  I2F.RP R3, R0 ;  /* 0x0000000000037306 */ /* 0x000e6a0000209400 */
[----:B------:R-:W-:-:S04]  /*4390*/  IMAD.HI.U32 R2, R2, R9, RZ ;  /* 0x0000000902027227 */ /* 0x000fc800078e00ff */
[----:B------:R-:W-:-:S05]  /*43a0*/  IMAD R6, R2, R6, R9 ;  /* 0x0000000602067224 */ /* 0x000fca00078e0209 */
[----:B------:R-:W-:Y:S01]  /*43b0*/  ISETP.GT.U32.AND P1, PT, R8, R6, PT ;  /* 0x000000060800720c */ /* 0x000fe20003f24070 */
[----:B-1----:R-:W1:-:S12]  /*43c0*/  MUFU.RCP R3, R3 ;  /* 0x0000000300037308 */ /* 0x002e580000001000 */
[----:B------:R-:W-:Y:S01]  /*43d0*/  @!P1 IMAD.IADD R6, R6, 0x1, -R8 ;  /* 0x0000000106069824 */ /* 0x000fe200078e0a08 */
[----:B------:R-:W-:Y:S02]  /*43e0*/  @!P1 IADD3 R2, R2, 0x1, RZ ;  /* 0x0000000102029810 */ /* 0x000fe40007ffe0ff */
[----:B------:R-:W-:Y:S02]  /*43f0*/  ISETP.NE.AND P1, PT, R7, RZ, PT ;  /* 0x000000ff0700720c */ /* 0x000fe40003f25270 */
[----:B------:R-:W-:Y:S02]  /*4400*/  ISETP.GE.U32.AND P2, PT, R6, R8, PT ;  /* 0x000000080600720c */ /* 0x000fe40003f46070 */
[----:B------:R-:W-:Y:S02]  /*4410*/  LOP3.LUT R6, R16, R7, RZ, 0x3c, !PT ;  /* 0x0000000710067212 */ /* 0x000fe400078e3cff */
[----:B-1----:R-:W-:Y:S02]  /*4420*/  IADD3 R3, R3, 0xffffffe, RZ ;  /* 0x0ffffffe03037810 */ /* 0x002fe40007ffe0ff */
[----:B------:R-:W-:-:S02]  /*4430*/  ISETP.GE.AND P0, PT, R6, RZ, PT ;  /* 0x000000ff0600720c */ /* 0x000fc40003f06270 */
[----:B------:R-:W1:Y:S05]  /*4440*/  F2I.FTZ.U32.TRUNC.NTZ R11, R3 ;  /* 0x00000003000b7305 */ /* 0x000e6a000021f000 */
[----:B------:R-:W-:-:S06]  /*4450*/  @P2 IADD3 R2, R2, 0x1, RZ ;  /* 0x0000000102022810 */ /* 0x000fcc0007ffe0ff */
[----:B------:R-:W-:Y:S02]  /*4460*/  @!P0 IADD3 R2, -R2, RZ, RZ ;  /* 0x000000ff02028210 */ /* 0x000fe40007ffe1ff */
[----:B------:R-:W-:Y:S01]  /*4470*/  @!P1 LOP3.LUT R2, RZ, R7, RZ, 0x33, !PT ;  /* 0x00000007ff029212 */ /* 0x000fe200078e33ff */
[----:B-1----:R-:W-:-:S04]  /*4480*/  IMAD.MOV R3, RZ, RZ, -R11 ;  /* 0x000000ffff037224 */ /* 0x002fc800078e0a0b */
        /* <DEDUP_REMOVED lines=39> */
        .weak           $__internal_13_$__cuda_sm20_div_s64
        .type           $__internal_13_$__cuda_sm20_div_s64,@function
        .size           $__internal_13_$__cuda_sm20_div_s64,(.L_x_5161 - $__internal_13_$__cuda_sm20_div_s64)
$__internal_13_$__cuda_sm20_div_s64:
        /* <DEDUP_REMOVED lines=83> */
[----:B------:R-:W-:Y:S06]  /*4c30*/  RET.REL.NODEC R20 `(_ZN5flash32flash_fwd_splitkv_combine_kernelI23Flash_fwd_kernel_traitsILi32ELi64ELi256ELi4ELb0ELb0EN7cutlass10bfloat16_tE19Flash_kernel_traitsILi32ELi64ELi256ELi4ES3_EELi16ELi1ELb1EEEvNS_16Flash_fwd_paramsE) ;  /* 0xffffb3c014007950 */ /* 0x000fec0003c3ffff */
.L_x_669:
        /* <DEDUP_REMOVED lines=12> */
.L_x_5161:


//--------------------- .text._ZN5flash24flash_fwd_splitkv_kernelI23Flash_fwd_kernel_traitsILi32ELi64ELi256ELi4ELb0ELb0EN7cutlass10bfloat16_tE19Flash_kernel_traitsILi32ELi64ELi256ELi4ES3_EELb1ELb0ELb0ELb0ELb0ELb0ELb0ELb0EEEvNS_16Flash_fwd_paramsE --------------------------
	.section	.text._ZN5flash24flash_fwd_splitkv_kernelI23Flash_fwd_kernel_traitsILi32ELi64ELi256ELi4ELb0ELb0EN7cutlass10bfloat16_tE19Flash_kernel_traitsILi32ELi64ELi256ELi4ES3_EELb1ELb0ELb0ELb0ELb0ELb0ELb0ELb0EEEvNS_16Flash_fwd_paramsE,"ax",@progbits
	.sectioninfo	@"SHI_REGISTERS=255"
	.align	128
        .global         _ZN5flash24flash_fwd_splitkv_kernelI23Flash_fwd_kernel_traitsILi32ELi64ELi256ELi4ELb0ELb0EN7cutlass10bfloat16_tE19Flash_kernel_traitsILi32ELi64ELi256ELi4ES3_EELb1ELb0ELb0ELb0ELb0ELb0ELb0ELb0EEEvNS_16Flash_fwd_paramsE
        .type           _ZN5flash24flash_fwd_splitkv_kernelI23Flash_fwd_kernel_traitsILi32ELi64ELi256ELi4ELb0ELb0EN7cutlass10bfloat16_tE19Flash_kernel_traitsILi32ELi64ELi256ELi4ES3_EELb1ELb0ELb0ELb0ELb0ELb0ELb0ELb0EEEvNS_16Flash_fwd_paramsE,@function
        .size           _ZN5flash24flash_fwd_splitkv_kernelI23Flash_fwd_kernel_traitsILi32ELi64ELi256ELi4ELb0ELb0EN7cutlass10bfloat16_tE19Flash_kernel_traitsILi32ELi64ELi256ELi4ES3_EELb1ELb0ELb0ELb0ELb0ELb0ELb0ELb0EEEvNS_16Flash_fwd_paramsE,(.L_x_5190 - _ZN5flash24flash_fwd_splitkv_kernelI23Flash_fwd_kernel_traitsILi32ELi64ELi256ELi4ELb0ELb0EN7cutlass10bfloat16_tE19Flash_kernel_traitsILi32ELi64ELi256ELi4ES3_EELb1ELb0ELb0ELb0ELb0ELb0ELb0ELb0EEEvNS_16Flash_fwd_paramsE)
        .other          _ZN5flash24flash_fwd_splitkv_kernelI23Flash_fwd_kernel_traitsILi32ELi64ELi256ELi4ELb0ELb0EN7cutlass10bfloat16_tE19Flash_kernel_traitsILi32ELi64ELi256ELi4ES3_EELb1ELb0ELb0ELb0ELb0ELb0ELb0ELb0EEEvNS_16Flash_fwd_paramsE,@"STO_CUDA_ENTRY STV_DEFAULT"
_ZN5flash24flash_fwd_splitkv_kernelI23Flash_fwd_kernel_traitsILi32ELi64ELi256ELi4ELb0ELb0EN7cutlass10bfloat16_tE19Flash_kernel_traitsILi32ELi64ELi256ELi4ES3_EELb1ELb0ELb0ELb0ELb0ELb0ELb0ELb0EEEvNS_16Flash_fwd_paramsE:
.text._ZN5flash24flash_fwd_splitkv_kernelI23Flash_fwd_kernel_traitsILi32ELi64ELi256ELi4ELb0ELb0EN7cutlass10bfloat16_tE19Flash_kernel_traitsILi32ELi64ELi256ELi4ES3_EELb1ELb0ELb0ELb0ELb0ELb0ELb0ELb0EEEvNS_16Flash_fwd_paramsE:
[----:B------:R-:W-:Y:S02]  /*0000*/  MOV R1, c[0x0][0x28] ;  /* 0x00000a0000017a02 */ /* 0x000fe40000000f00 */
[----:B------:R-:W1:Y:S01]  /*0010*/  LDC.U8 R2, c[0x0][0x312] ;  /* 0x0000c480ff027b82 */ /* 0x000e620000000000 */
[----:B------:R-:W2:Y:S01]  /*0020*/  S2R R4, SR_CTAID.Y ;  /* 0x0000000000047919 */ /* 0x000ea20000002600 */
[----:B------:R-:W-:Y:S01]  /*0030*/  ISETP.NE.U32.AND P2, PT, RZ, c[0x0][0x240], PT ;  /* 0x00009000ff007a0c */ /* 0x000fe20003f45070 */
[----:B------:R-:W-:Y:S01]  /*0040*/  IMAD.MOV.U32 R0, RZ, RZ, 0x4 ;  /* 0x00000004ff007424 */ /* 0x000fe200078e00ff */
[----:B------:R-:W-:Y:S01]  /*0050*/  ISETP.EQ.U32.AND P1, PT, RZ, c[0x0][0x248], PT ;  /* 0x00009200ff007a0c */ /* 0x000fe20003f22070 */
[----:B------:R-:W-:Y:S01]  /*0060*/  IMAD.MOV.U32 R214, RZ, RZ, -0x1 ;  /* 0xffffffffffd67424 */ /* 0x000fe200078e00ff */
[----:B------:R-:W-:Y:S01]  /*0070*/  ISETP.NE.AND.EX P2, PT, RZ, c[0x0][0x244], PT, P2 ;  /* 0x00009100ff007a0c */ /* 0x000fe20003f45320 */
[----:B------:R-:W-:Y:S01]  /*0080*/  ULDC.64 UR6, c[0x0][0x118] ;  /* 0x0000460000067ab9 */ /* 0x000fe20000000a00 */
[----:B------:R-:W-:Y:S01]  /*0090*/  IMAD.MOV.U32 R7, RZ, RZ, -0x1 ;  /* 0xffffffffff077424 */ /* 0x000fe200078e00ff */
[----:B------:R-:W-:-:S04]  /*00a0*/  ISETP.NE.U32.AND P0, PT, RZ, c[0x0][0x250], PT ;  /* 0x00009400ff007a0c */ /* 0x000fc80003f05070 */
[----:B------:R-:W-:Y:S02]  /*00b0*/  ISETP.NE.AND.EX P0, PT, RZ, c[0x0][0x254], PT, P0 ;  /* 0x00009500ff007a0c */ /* 0x000fe40003f05300 */
[----:B-1----:R-:W-:Y:S01]  /*00c0*/  ISETP.NE.AND P3, PT, R2, RZ, PT ;  /* 0x000000ff0200720c */ /* 0x002fe20003f65270 */
[----:B--2---:R-:W-:-:S03]  /*00d0*/  IMAD.WIDE R218, R4, R0, c[0x0][0x240] ;  /* 0x0000900004da7625 */ /* 0x004fc600078e0200 */
[----:B------:R-:W-:Y:S01]  /*00e0*/  ISETP.EQ.OR.EX P1, PT, RZ, c[0x0][0x24c], !P3, P1 ;  /* 0x00009300ff007a0c */ /* 0x000fe20005f22710 */
[----:B------:R-:W-:Y:S01]  /*00f0*/  IMAD.WIDE R10, R4, R0, c[0x0][0x248] ;  /* 0x00009200040a7625 */ /* 0x000fe200078e0200 */
[----:B------:R1:W2:Y:S11]  /*0100*/  @P2 LDG.E R214, [R218.64] ;  /* 0x00000006dad62981 */ /* 0x0002b6000c1e1900 */
[----:B------:R3:W5:Y:S04]  /*0110*/  @!P1 LDG.E R7, [R10.64] ;  /* 0x000000060a079981 */ /* 0x000768000c1e1900 */
[----:B-1----:R-:W2:Y:S01]  /*0120*/  @P2 LDG.E R218, [R218.64+0x4] ;  /* 0x00000406dada2981 */ /* 0x002ea2000c1e1900 */
[----:B------:R-:W-:-:S02]  /*0130*/  IMAD.MOV.U32 R9, RZ, RZ, RZ ;  /* 0x000000ffff097224 */ /* 0x000fc400078e00ff */
[----:B------:R-:W-:Y:S01]  /*0140*/  @P0 IMAD.WIDE R2, R4, R0, c[0x0][0x250] ;  /* 0x0000940004020625 */ /* 0x000fe200078e0200 */
[----:B------:R-:W1:Y:S04]  /*0150*/  S2R R12, SR_CTAID.X ;  /* 0x00000000000c7919 */ /* 0x000e680000002500 */
[----:B------:R3:W5:Y:S01]  /*0160*/  @P0 LDG.E R9, [R2.64] ;  /* 0x0000000602090981 */ /* 0x000762000c1e1900 */
[----:B------:R-:W-:-:S03]  /*0170*/  ISETP.NE.U32.AND P0, PT, RZ, c[0x0][0x248], PT ;  /* 0x00009200ff007a0c */ /* 0x000fc60003f05070 */
[----:B------:R-:W4:Y:S01]  /*0180*/  S2R R8, SR_CTAID.Z ;  /* 0x0000000000087919 */ /* 0x000f220000002700 */
[----:B------:R-:W-:Y:S01]  /*0190*/  ISETP.NE.AND.EX P0, PT, RZ, c[0x0][0x24c], PT, P0 ;  /* 0x00009300ff007a0c */ /* 0x000fe20003f05300 */
[----:B--2---:R-:W-:Y:S02]  /*01a0*/  @P2 IMAD.IADD R218, R218, 0x1, -R214 ;  /* 0x00000001dada2824 */ /* 0x004fe400078e0ad6 */
[----:B------:R-:W-:-:S10]  /*01b0*/  @!P2 IMAD.MOV.U32 R218, RZ, RZ, c[0x0][0x214] ;  /* 0x00008500ffdaa624 */ /* 0x000fd400078e00ff */
[----:B------:R-:W-:Y:S05]  /*01c0*/  @!P0 BRA `(.L_x_670) ;  /* 0x0000004000008947 */ /* 0x000fea0003800000 */
[----:B-1-34-:R-:W2:Y:S02]  /*01d0*/  @P3 LDG.E R3, [R10.64+0x4] ;  /* 0x000004060a033981 */ /* 0x01aea4000c1e1900 */
[----:B--2--5:R-:W-:-:S06]  /*01e0*/  @P3 IADD3 R3, R3, -R7, RZ ;  /* 0x8000000703033210 */ /* 0x024fcc0007ffe0ff */
[----:B------:R1:W5:Y:S01]  /*01f0*/  @!P3 LDG.E R3, [R10.64] ;  /* 0x000000060a03b981 */ /* 0x000362000c1e1900 */
[----:B------:R-:W-:Y:S05]  /*0200*/  BRA `(.L_x_671) ;  /* 0x0000001000007947 */ /* 0x000fea0003800000 */
.L_x_670:
[----:B-1-34-:R-:W-:Y:S02]  /*0210*/  MOV R3, c[0x0][0x218] ;  /* 0x0000860000037a02 */ /* 0x01afe40000000f00 */
.L_x_671:
[----:B------:R-:W-:-:S04]  /*0220*/  ISETP.NE.U32.AND P2, PT, RZ, c[0x0][0x258], PT ;  /* 0x00009600ff007a0c */ /* 0x000fc80003f45070 */
[----:B------:R-:W-:-:S13]  /*0230*/  ISETP.NE.AND.EX P2, PT, RZ, c[0x0][0x25c], PT, P2 ;  /* 0x00009700ff007a0c */ /* 0x000fda0003f45320 */
[----:B-1----:R-:W-:-:S05]  /*0240*/  @P2 IMAD.WIDE R10, R4, R0, c[0x0][0x258] ;  /* 0x00009600040a2625 */ /* 0x002fca00078e0200 */
[----:B------:R-:W2:Y:S01]  /*0250*/  @P2 LDG.E R199, [R10.64] ;  /* 0x000000060ac72981 */ /* 0x000ea2000c1e1900 */
[----:B------:R-:W-:Y:S01]  /*0260*/  IMAD.SHL.U32 R26, R12, 0x40, RZ ;  /* 0x000000400c1a7824 */ /* 0x000fe200078e00ff */
[----:B------:R-:W-:-:S04]  /*0270*/  @!P2 ISETP.NE.U32.AND P1, PT, RZ, c[0x0][0x268], PT ;  /* 0x00009a00ff00aa0c */ /* 0x000fc80003f25070 */
[----:B------:R-:W-:Y:S02]  /*0280*/  ISETP.GT.AND P0, PT, R218, R26, PT ;  /* 0x0000001ada00720c */ /* 0x000fe40003f04270 */
[----:B------:R-:W-:-:S04]  /*0290*/  @!P2 ISETP.NE.AND.EX P1, PT, RZ, c[0x0][0x26c], PT, P1 ;  /* 0x00009b00ff00aa0c */ /* 0x000fc80003f25310 */
[----:B------:R-:W-:Y:S01]  /*02a0*/  @!P2 SEL R2, RZ, c[0x0][0x21c], !P1 ;  /* 0x00008700ff02aa07 */ /* 0x000fe20004800000 */
[----:B--2--5:R-:W-:-:S03]  /*02b0*/  @P2 IMAD.IADD R199, R199, 0x1, -R9 ;  /* 0x00000001c7c72824 */ /* 0x024fc600078e0a09 */
[----:B------:R-:W-:-:S03]  /*02c0*/  @!P2 IADD3 R199, R2, R3, -R9 ;  /* 0x0000000302c7a210 */ /* 0x000fc60007ffe809 */
[----:B------:R-:W-:Y:S05]  /*02d0*/  @!P0 EXIT ;  /* 0x000000000000894d */ /* 0x000fea0003800000 */
[----:B------:R-:W-:Y:S01]  /*02e0*/  ULDC UR5, c[0x0][0x218] ;  /* 0x0000860000057ab9 */ /* 0x000fe20000000800 */
[----:B------:R-:W-:Y:S01]  /*02f0*/  IADD3 R3, -R218, 0x13f, R26 ;  /* 0x0000013fda037810 */ /* 0x000fe20007ffe11a */
[----:B------:R-:W-:Y:S01]  /*0300*/  UIADD3 UR5, UR5, 0xff, URZ ;  /* 0x000000ff05057890 */ /* 0x000fe2000fffe03f */
[----:B------:R-:W-:Y:S01]  /*0310*/  IADD3 R6, R199, 0xff, RZ ;  /* 0x000000ffc7067810 */ /* 0x000fe20007ffe0ff */
[----:B------:R-:W1:Y:S01]  /*0320*/  S2R R14, SR_TID.X ;  /* 0x00000000000e7919 */ /* 0x000e620000002100 */
[----:B------:R-:W-:Y:S01]  /*0330*/  IADD3 R3, R3, c[0x0][0x2e8], R199 ;  /* 0x0000ba0003037a10 */ /* 0x000fe20007ffe0c7 */
[----:B------:R-:W-:Y:S01]  /*0340*/  USHF.R.S32.HI UR4, URZ, 0x1f, UR5 ;  /* 0x0000001f3f047899 */ /* 0x000fe20008011405 */
[----:B------:R-:W-:Y:S02]  /*0350*/  SHF.R.S32.HI R5, RZ, 0x1f, R6 ;  /* 0x0000001fff057819 */ /* 0x000fe40000011406 */
[----:B------:R-:W-:Y:S01]  /*0360*/  SHF.R.S32.HI R2, RZ, 0x1f, R3 ;  /* 0x0000001fff027819 */ /* 0x000fe20000011403 */
[----:B------:R-:W-:Y:S01]  /*0370*/  ULEA.HI UR4, UR4, UR5, URZ, 0x8 ;  /* 0x0000000504047291 */ /* 0x000fe2000f8f403f */
[----:B------:R-:W-:-:S02]  /*0380*/  LEA.HI R5, R5, R6, RZ, 0x8 ;  /* 0x0000000605057211 */ /* 0x000fc400078f40ff */
[----:B------:R-:W-:Y:S01]  /*0390*/  LEA.HI R2, R2, R3, RZ, 0x8 ;  /* 0x0000000302027211 */ /* 0x000fe200078f40ff */
[----:B------:R-:W-:Y:S01]  /*03a0*/  USHF.R.S32.HI UR4, URZ, 0x8, UR4 ;  /* 0x000000083f047899 */ /* 0x000fe20008011404 */
[----:B------:R-:W-:Y:S02]  /*03b0*/  SHF.R.S32.HI R5, RZ, 0x8, R5 ;  /* 0x00000008ff057819 */ /* 0x000fe40000011405 */
[----:B------:R-:W-:-:S03]  /*03c0*/  SHF.R.S32.HI R2, RZ, 0x8, R2 ;  /* 0x00000008ff027819 */ /* 0x000fc60000011402 */
[----:B------:R-:W-:-:S04]  /*03d0*/  IMNMX R5, R5, UR4, PT ;  /* 0x0000000405057c17 */ /* 0x000fc8000b800200 */
[----:B------:R-:W-:-:S04]  /*03e0*/  IMNMX R154, R5, R2, PT ;  /* 0x00000002059a7217 */ /* 0x000fc80003800200 */
[----:B------:R-:W-:-:S13]  /*03f0*/  ISETP.GT.AND P0, PT, R154, RZ, PT ;  /* 0x000000ff9a00720c */ /* 0x000fda0003f04270 */
[----:B------:R-:W-:Y:S05]  /*0400*/  @P0 BRA `(.L_x_672) ;  /* 0x000004b000000947 */ /* 0x000fea0003800000 */
[----:B-1----:R-:W-:Y:S01]  /*0410*/  SHF.R.S32.HI R0, RZ, 0x1f, R14 ;  /* 0x0000001fff007819 */ /* 0x002fe2000001140e */
[----:B------:R-:W-:Y:S01]  /*0420*/  BSSY B0, `(.L_x_673) ;  /* 0x000002b000007945 */ /* 0x000fe20003800000 */
[----:B------:R-:W-:Y:S02]  /*0430*/  ISETP.NE.AND P0, PT, R214, -0x1, PT ;  /* 0xffffffffd600780c */ /* 0x000fe40003f05270 */
[----:B------:R-:W-:Y:S02]  /*0440*/  LEA.HI R0, R0, R14, RZ, 0x2 ;  /* 0x0000000e00007211 */ /* 0x000fe400078f10ff */
[----:B------:R-:W-:Y:S02]  /*0450*/  IADD3 R218, -R26, R218, RZ ;  /* 0x000000da1ada7210 */ /* 0x000fe40007ffe1ff */
[----:B------:R-:W-:Y:S02]  /*0460*/  LOP3.LUT R2, R0, 0xfffffffc, RZ, 0xc0, !PT ;  /* 0xfffffffc00027812 */ /* 0x000fe400078ec0ff */
[----:B------:R-:W-:-:S03]  /*0470*/  SHF.R.S32.HI R0, RZ, 0x2, R0 ;  /* 0x00000002ff007819 */ /* 0x000fc60000011400 */
[----:B------:R-:W-:Y:S01]  /*0480*/  IMAD.IADD R14, R14, 0x1, -R2 ;  /* 0x000000010e0e7824 */ /* 0x000fe200078e0a02 */
[----:B------:R-:W-:Y:S01]  /*0490*/  SHF.R.S32.HI R2, RZ, 0x1f, R26 ;  /* 0x0000001fff027819 */ /* 0x000fe2000001141a */
[----:B------:R-:W-:Y:S01]  /*04a0*/  @P0 IMAD.WIDE.U32 R10, R214, c[0x0][0x1e8], RZ ;  /* 0x00007a00d60a0a25 */ /* 0x000fe200078e00ff */
[----:B------:R-:W-:Y:S02]  /*04b0*/  @!P0 SHF.R.S32.HI R3, RZ, 0x1f, R4 ;  /* 0x0000001fff038819 */ /* 0x000fe40000011404 */
[----:B------:R-:W-:Y:S01]  /*04c0*/  SHF.L.U32 R6, R14, 0x3, RZ ;  /* 0x000000030e067819 */ /* 0x000fe200000006ff */
[----:B------:R-:W-:Y:S02]  /*04d0*/  @P0 IMAD R214, R214, c[0x0][0x1ec], R11 ;  /* 0x00007b00d6d60a24 */ /* 0x000fe400078e020b */
[----:B------:R-:W-:Y:S01]  /*04e0*/  @P0 IMAD.MOV.U32 R5, RZ, RZ, R10 ;  /* 0x000000ffff050224 */ /* 0x000fe200078e000a */
[----:B------:R-:W-:Y:S01]  /*04f0*/  SHF.R.S32.HI R7, RZ, 0x1f, R6 ;  /* 0x0000001fff077819 */ /* 0x000fe20000011406 */
[----:B------:R-:W-:Y:S01]  /*0500*/  @!P0 IMAD R3, R3, c[0x0][0x1e0], RZ ;  /* 0x0000780003038a24 */ /* 0x000fe200078e02ff */
[----:B------:R-:W-:Y:S01]  /*0510*/  ISETP.GE.AND P1, PT, R6, c[0x0][0x220], PT ;  /* 0x0000880006007a0c */ /* 0x000fe20003f26270 */
[----:B------:R-:W-:-:S04]  /*0520*/  @!P0 IMAD.WIDE.U32 R10, R4, c[0x0][0x1e0], RZ ;  /* 0x00007800040a8a25 */ /* 0x000fc800078e00ff */
[----:B------:R-:W-:Y:S01]  /*0530*/  IMAD R2, R2, c[0x0][0x1e8], RZ ;  /* 0x00007a0002027a24 */ /* 0x000fe200078e02ff */
[----:B------:R-:W-:Y:S01]  /*0540*/  @!P0 MOV R5, R10 ;  /* 0x0000000a00058202 */ /* 0x000fe20000000f00 */
[----:B------:R-:W-:Y:S02]  /*0550*/  @!P0 IMAD R3, R4, c[0x0][0x1e4], R3 ;  /* 0x0000790004038a24 */ /* 0x000fe400078e0203 */
[----:B------:R-:W-:-:S04]  /*0560*/  IMAD.WIDE.U32 R12, R26, c[0x0][0x1e8], R6 ;  /* 0x00007a001a0c7a25 */ /* 0x000fc800078e0006 */
[----:B------:R-:W-:Y:S01]  /*0570*/  @!P0 IMAD.IADD R214, R11, 0x1, R3 ;  /* 0x000000010bd68824 */ /* 0x000fe200078e0203 */
[----:B------:R-:W-:Y:S01]  /*0580*/  IADD3 R10, P0, R5, R12, RZ ;  /* 0x0000000c050a7210 */ /* 0x000fe20007f1e0ff */
[----:B------:R-:W-:Y:S01]  /*0590*/  IMAD R2, R26, c[0x0][0x1ec], R2 ;  /* 0x00007b001a027a24 */ /* 0x000fe200078e0202 */
[--C-:B------:R-:W-:Y:S01]  /*05a0*/  SHF.R.S32.HI R3, RZ, 0x1f, R8.reuse ;  /* 0x0000001fff037819 */ /* 0x100fe20000011408 */
[----:B------:R-:W-:-:S03]  /*05b0*/  IMAD R4, R4, c[0x0][0x1c0], R8 ;  /* 0x0000700004047a24 */ /* 0x000fc600078e0208 */
[----:B------:R-:W-:Y:S01]  /*05c0*/  IADD3.X R11, R214, R13, R2, P0, !PT ;  /* 0x0000000dd60b7210 */ /* 0x000fe200007fe402 */
[----:B------:R-:W-:Y:S01]  /*05d0*/  IMAD R2, R3, c[0x0][0x1f0], RZ ;  /* 0x00007c0003027a24 */ /* 0x000fe200078e02ff */
[----:B------:R-:W-:Y:S01]  /*05e0*/  ISETP.GE.OR P0, PT, R0, R218, P1 ;  /* 0x000000da0000720c */ /* 0x000fe20000f06670 */
[----:B------:R-:W-:Y:S01]  /*05f0*/  IMAD R26, R4, c[0x0][0x214], R26 ;  /* 0x00008500041a7a24 */ /* 0x000fe200078e021a */
[----:B------:R-:W-:Y:S01]  /*0600*/  SHF.R.S32.HI R3, RZ, 0x1f, R0 ;  /* 0x0000001fff037819 */ /* 0x000fe20000011400 */
[C---:B------:R-:W-:Y:S02]  /*0610*/  IMAD R2, R8.reuse, c[0x0][0x1f4], R2 ;  /* 0x00007d0008027a24 */ /* 0x040fe400078e0202 */
[----:B------:R-:W-:-:S04]  /*0620*/  IMAD.WIDE.U32 R10, R8, c[0x0][0x1f0], R10 ;  /* 0x00007c00080a7a25 */ /* 0x000fc800078e000a */
[----:B------:R-:W-:-:S04]  /*0630*/  IMAD.IADD R5, R11, 0x1, R2 ;  /* 0x000000010b057824 */ /* 0x000fc800078e0202 */
[----:B------:R-:W-:Y:S05]  /*0640*/  @P0 BRA `(.L_x_674) ;  /* 0x0000008000000947 */ /* 0x000fea0003800000 */
[----:B------:R-:W-:Y:S01]  /*0650*/  MOV R4, R10 ;  /* 0x0000000a00047202 */ /* 0x000fe20000000f00 */
[----:B------:R-:W-:-:S04]  /*0660*/  IMAD R2, R3, c[0x0][0x1e8], RZ ;  /* 0x00007a0003027a24 */ /* 0x000fc800078e02ff */
[----:B------:R-:W-:-:S04]  /*0670*/  IMAD.WIDE.U32 R6, R0, c[0x0][0x1e8], R4 ;  /* 0x00007a0000067a25 */ /* 0x000fc800078e0004 */
[----:B------:R-:W-:Y:S01]  /*0680*/  IMAD R2, R0, c[0x0][0x1ec], R2 ;  /* 0x00007b0000027a24 */ /* 0x000fe200078e0202 */
[----:B------:R-:W-:-:S04]  /*0690*/  LEA R8, P0, R6, c[0x0][0x1d0], 0x1 ;  /* 0x0000740006087a11 */ /* 0x000fc800078008ff */
[----:B------:R-:W-:-:S04]  /*06a0*/  IADD3 R2, R7, R2, RZ ;  /* 0x0000000207027210 */ /* 0x000fc80007ffe0ff */
[----:B------:R-:W-:-:S05]  /*06b0*/  LEA.HI.X R9, R6, c[0x0][0x1d4], R2, 0x1, P0 ;  /* 0x0000750006097a11 */ /* 0x000fca00000f0c02 */
[----:B------:R1:W-:Y:S02]  /*06c0*/  STG.E.128 [R8.64], RZ ;  /* 0x000000ff08007986 */ /* 0x0003e4000c101d06 */
.L_x_674:
[----:B------:R-:W-:Y:S05]  /*06d0*/  BSYNC B0 ;  /* 0x0000000000007941 */ /* 0x000fea0003800000 */
.L_x_673:
[----:B------:R-:W-:Y:S01]  /*06e0*/  IADD3 R2, R0, 0x20, RZ ;  /* 0x0000002000027810 */ /* 0x000fe20007ffe0ff */
[----:B------:R-:W-:Y:S03]  /*06f0*/  BSSY B0, `(.L_x_675) ;  /* 0x000000f000007945 */ /* 0x000fe60003800000 */
[CC--:B------:R-:W-:Y:S02]  /*0700*/  ISETP.GE.OR P1, PT, R2.reuse, R218.reuse, P1 ;  /* 0x000000da0200720c */ /* 0x0c0fe40000f26670 */
[----:B------:R-:W-:-:S11]  /*0710*/  ISETP.GE.AND P0, PT, R2, R218, PT ;  /* 0x000000da0200720c */ /* 0x000fd60003f06270 */
[----:B------:R-:W-:Y:S05]  /*0720*/  @P1 BRA `(.L_x_676) ;  /* 0x000000b000001947 */ /* 0x000fea0003800000 */
[----:B------:R-:W-:Y:S01]  /*0730*/  IADD3 R4, P1, R0, 0x20, RZ ;  /* 0x0000002000047810 */ /* 0x000fe20007f3e0ff */
[----:B------:R-:W-:Y:S01]  /*0740*/  IMAD.MOV.U32 R6, RZ, RZ, R10 ;  /* 0x000000ffff067224 */ /* 0x000fe200078e000a */
[----:B------:R-:W-:-:S03]  /*0750*/  MOV R7, R5 ;  /* 0x0000000500077202 */ /* 0x000fc60000000f00 */
[----:B------:R-:W-:Y:S02]  /*0760*/  IMAD.X R2, RZ, RZ, R3, P1 ;  /* 0x000000ffff027224 */ /* 0x000fe400008e0603 */
[----:B------:R-:W-:-:S04]  /*0770*/  IMAD.WIDE.U32 R6, R4, c[0x0][0x1e8], R6 ;  /* 0x00007a0004067a25 */ /* 0x000fc800078e0006 */
[----:B------:R-:W-:-:S04]  /*0780*/  IMAD R2, R2, c[0x0][0x1e8], RZ ;  /* 0x00007a0002027a24 */ /* 0x000fc800078e02ff */
[----:B------:R-:W-:Y:S01]  /*0790*/  IMAD R2, R4, c[0x0][0x1ec], R2 ;  /* 0x00007b0004027a24 */ /* 0x000fe200078e0202 */
[----:B------:R-:W-:-:S04]  /*07a0*/  LEA R4, P1, R6, c[0x0][0x1d0], 0x1 ;  /* 0x0000740006047a11 */ /* 0x000fc800078208ff */
[----:B------:R-:W-:-:S04]  /*07b0*/  IADD3 R2, R7, R2, RZ ;  /* 0x0000000207027210 */ /* 0x000fc80007ffe0ff */
[----:B------:R-:W-:-:S05]  /*07c0*/  LEA.HI.X R5, R6, c[0x0][0x1d4], R2, 0x1, P1 ;  /* 0x0000750006057a11 */ /* 0x000fca00008f0c02 */
[----:B------:R2:W-:Y:S02]  /*07d0*/  STG.E.128 [R4.64], RZ ;  /* 0x000000ff04007986 */ /* 0x0005e4000c101d06 */
.L_x_676:
[----:B------:R-:W-:Y:S05]  /*07e0*/  BSYNC B0 ;  /* 0x0000000000007941 */ /* 0x000fea0003800000 */
.L_x_675:
[C---:B------:R-:W-:Y:S02]  /*07f0*/  ISETP.NE.AND P2, PT, R14.reuse, RZ, PT ;  /* 0x000000ff0e00720c */ /* 0x040fe40003f45270 */
[----:B------:R-:W-:Y:S02]  /*0800*/  ISETP.NE.OR P0, PT, R14, RZ, P0 ;  /* 0x000000ff0e00720c */ /* 0x000fe40000705670 */
[----:B------:R-:W-:Y:S02]  /*0810*/  ISETP.GE.OR P2, PT, R0, R218, P2 ;  /* 0x000000da0000720c */ /* 0x000fe40001746670 */
[----:B------:R-:W-:-:S04]  /*0820*/  IADD3 R0, P1, R26, R0, RZ ;  /* 0x000000001a007210 */ /* 0x000fc80007f3e0ff */
[----:B------:R-:W-:Y:S02]  /*0830*/  LEA.HI.X.SX32 R3, R26, R3, 0x1, P1 ;  /* 0x000000031a037211 */ /* 0x000fe400008f0eff */
[----:B------:R-:W-:-:S04]  /*0840*/  LEA R2, P1, R0, c[0x0][0x200], 0x2 ;  /* 0x0000800000027a11 */ /* 0x000fc800078210ff */
[----:B------:R-:W-:Y:S01]  /*0850*/  LEA.HI.X R3, R0, c[0x0][0x204], R3, 0x2, P1 ;  /* 0x0000810000037a11 */ /* 0x000fe200008f1403 */
[----:B------:R-:W-:-:S05]  /*0860*/  @!P2 IMAD.MOV.U32 R0, RZ, RZ, 0x7f800000 ;  /* 0x7f800000ff00a424 */ /* 0x000fca00078e00ff */
[----:B------:R3:W-:Y:S01]  /*0870*/  @!P2 STG.E [R2.64], R0 ;  /* 0x000000000200a986 */ /* 0x0007e2000c101906 */
[----:B------:R-:W-:Y:S05]  /*0880*/  @P0 EXIT ;  /* 0x000000000000094d */ /* 0x000fea0003800000 */
[----:B---3--:R-:W-:-:S05]  /*0890*/  MOV R0, 0x7f800000 ;  /* 0x7f80000000007802 */ /* 0x008fca0000000f00 */
[----:B------:R-:W-:Y:S01]  /*08a0*/  STG.E [R2.64+0x80], R0 ;  /* 0x0000800002007986 */ /* 0x000fe2000c101906 */
[----:B------:R-:W-:Y:S05]  /*08b0*/  EXIT ;  /* 0x000000000000794d */ /* 0x000fea0003800000 */
.L_x_672:
[----:B-1----:R-:W-:Y:S01]  /*08c0*/  ISETP.NE.U32.AND P0, PT, RZ, c[0x0][0x2b8], PT ;  /* 0x0000ae00ff007a0c */ /* 0x002fe20003f05070 */
[----:B------:R-:W-:Y:S01]  /*08d0*/  IMAD.MOV.U32 R2, RZ, RZ, R4 ;  /* 0x000000ffff027224 */ /* 0x000fe200078e0004 */
[----:B------:R-:W-:Y:S02]  /*08e0*/  ISETP.NE.U32.AND P1, PT, RZ, c[0x0][0x2c0], PT ;  /* 0x0000b000ff007a0c */ /* 0x000fe40003f25070 */
[----:B------:R-:W-:Y:S02]  /*08f0*/  ISETP.NE.AND.EX P0, PT, RZ, c[0x0][0x2bc], PT, P0 ;  /* 0x0000af00ff007a0c */ /* 0x000fe40003f05300 */
[----:B------:R-:W-:-:S11]  /*0900*/  ISETP.NE.AND.EX P1, PT, RZ, c[0x0][0x2c4], PT, P1 ;  /* 0x0000b100ff007a0c */ /* 0x000fd60003f25310 */
[----:B------:R-:W-:Y:S02]  /*0910*/  @P0 IMAD.WIDE R10, R4, R0, c[0x0][0x2b8] ;  /* 0x0000ae00040a0625 */ /* 0x000fe400078e0200 */
[----:B------:R-:W-:-:S03]  /*0920*/  @P1 SHF.R.S32.HI R0, RZ, 0x1f, R4 ;  /* 0x0000001fff001819 */ /* 0x000fc60000011404 */
[----:B------:R1:W5:Y:S01]  /*0930*/  @P0 LDG.E R2, [R10.64] ;  /* 0x000000060a020981 */ /* 0x000362000c1e1900 */
[----:B------:R-:W-:Y:S01]  /*0940*/  CS2R R226, SRZ ;  /* 0x0000000000e27805 */ /* 0x000fe2000001ff00 */
[----:B------:R-:W-:Y:S01]  /*0950*/  @P1 IMAD R0, R0, c[0x0][0x2c8], RZ ;  /* 0x0000b20000001a24 */ /* 0x000fe200078e02ff */
[----:B------:R-:W-:Y:S02]  /*0960*/  PLOP3.LUT P6, PT, PT, PT, PT, 0x8, 0x0 ;  /* 0x000000000000781c */ /* 0x000fe40003fce170 */
[----:B------:R-:W-:Y:S01]  /*0970*/  IABS R5, c[0x0][0x2d0] ;  /* 0x0000b40000057a13 */ /* 0x000fe20000000000 */
[C---:B------:R-:W-:Y:S02]  /*0980*/  @P1 IMAD R0, R4.reuse, c[0x0][0x2cc], R0 ;  /* 0x0000b30004001a24 */ /* 0x040fe400078e0200 */
[----:B-1----:R-:W-:-:S04]  /*0990*/  @P1 IMAD.WIDE.U32 R10, R4, c[0x0][0x2c8], RZ ;  /* 0x0000b200040a1a25 */ /* 0x002fc800078e00ff */
[----:B------:R-:W-:Y:S01]  /*09a0*/  @P1 IMAD.IADD R0, R11, 0x1, R0 ;  /* 0x000000010b001824 */ /* 0x000fe200078e0200 */
[----:B------:R-:W-:-:S04]  /*09b0*/  @P1 LEA R226, P0, R10, c[0x0][0x2c0], 0x2 ;  /* 0x0000b0000ae21a11 */ /* 0x000fc800078010ff */
[----:B------:R-:W-:-:S04]  /*09c0*/  @P1 SHF.L.U64.HI R0, R10, 0x2, R0 ;  /* 0x000000020a001819 */ /* 0x000fc80000010200 */
[----:B------:R-:W-:Y:S02]  /*09d0*/  @P1 IADD3.X R227, R0, c[0x0][0x2c4], RZ, P0, !PT ;  /* 0x0000b10000e31a10 */ /* 0x000fe400007fe4ff */
[----:B------:R-:W-:-:S04]  /*09e0*/  @P1 ISETP.NE.U32.AND P0, PT, R226, RZ, PT ;  /* 0x000000ffe200120c */ /* 0x000fc80003f05070 */
[----:B------:R-:W-:-:S13]  /*09f0*/  @P1 ISETP.NE.AND.EX P6, PT, R227, RZ, PT, P0 ;  /* 0x000000ffe300120c */ /* 0x000fda0003fc5300 */
[----:B------:R-:W-:Y:S05]  /*0a00*/  @!P6 BRA `(.L_x_677) ;  /* 0x000004a00000e947 */ /* 0x000fea0003800000 */
[----:B------:R-:W1:Y:S01]  /*0a10*/  I2F.RP R6, R5 ;  /* 0x0000000500067306 */ /* 0x000e620000209400 */
[----:B------:R-:W-:-:S04]  /*0a20*/  LEA R200, R154, 0xffffff00, 0x8 ;  /* 0xffffff009ac87811 */ /* 0x000fc800078e40ff */
[----:B------:R-:W-:-:S03]  /*0a30*/  IABS R0, R200 ;  /* 0x000000c800007213 */ /* 0x000fc60000000000 */
[----:B-1----:R-:W1:Y:S02]  /*0a40*/  MUFU.RCP R6, R6 ;  /* 0x0000000600067308 */ /* 0x002e640000001000 */
[----:B-1----:R-:W-:-:S06]  /*0a50*/  IADD3 R6, R6, 0xffffffe, RZ ;  /* 0x0ffffffe06067810 */ /* 0x002fcc0007ffe0ff */
[----:B------:R-:W1:Y:S02]  /*0a60*/  F2I.FTZ.U32.TRUNC.NTZ R7, R6 ;  /* 0x0000000600077305 */ /* 0x000e64000021f000 */
[----:B-1---5:R-:W-:Y:S02]  /*0a70*/  IMAD.MOV R2, RZ, RZ, -R7 ;  /* 0x000000ffff027224 */ /* 0x022fe400078e0a07 */
[----:B------:R-:W-:Y:S02]  /*0a80*/  IMAD.MOV.U32 R6, RZ, RZ, RZ ;  /* 0x000000ffff067224 */ /* 0x000fe400078e00ff */
[----:B------:R-:W-:-:S04]  /*0a90*/  IMAD R2, R2, R5, RZ ;  /* 0x0000000502027224 */ /* 0x000fc800078e02ff */
[----:B------:R-:W-:Y:S01]  /*0aa0*/  IMAD.HI.U32 R3, R7, R2, R6 ;  /* 0x0000000207037227 */ /* 0x000fe200078e0006 */
[----:B------:R-:W-:-:S05]  /*0ab0*/  MOV R2, R0 ;  /* 0x0000000000027202 */ /* 0x000fca0000000f00 */
[----:B------:R-:W-:-:S04]  /*0ac0*/  IMAD.HI.U32 R3, R3, R2, RZ ;  /* 0x0000000203037227 */ /* 0x000fc800078e00ff */
[----:B------:R-:W-:-:S04]  /*0ad0*/  IMAD.MOV R0, RZ, RZ, -R3 ;  /* 0x000000ffff007224 */ /* 0x000fc800078e0a03 */
[----:B------:R-:W-:-:S05]  /*0ae0*/  IMAD R0, R5, R0, R2 ;  /* 0x0000000005007224 */ /* 0x000fca00078e0202 */
[----:B------:R-:W-:-:S13]  /*0af0*/  ISETP.GT.U32.AND P1, PT, R5, R0, PT ;  /* 0x000000000500720c */ /* 0x000fda0003f24070 */
[-C--:B------:R-:W-:Y:S02]  /*0b00*/  @!P1 IADD3 R0, R0, -R5.reuse, RZ ;  /* 0x8000000500009210 */ /* 0x080fe40007ffe0ff */
[----:B------:R-:W-:Y:S02]  /*0b10*/  @!P1 IADD3 R3, R3, 0x1, RZ ;  /* 0x0000000103039810 */ /* 0x000fe40007ffe0ff */
[----:B------:R-:W-:Y:S02]  /*0b20*/  ISETP.GE.U32.AND P2, PT, R0, R5, PT ;  /* 0x000000050000720c */ /* 0x000fe40003f46070 */
[----:B------:R-:W-:Y:S02]  /*0b30*/  LOP3.LUT R0, R200, c[0x0][0x2d0], RZ, 0x3c, !PT ;  /* 0x0000b400c8007a12 */ /* 0x000fe400078e3cff */
[----:B------:R-:W-:Y:S02]  /*0b40*/  ISETP.NE.AND P1, PT, RZ, c[0x0][0x2d0], PT ;  /* 0x0000b400ff007a0c */ /* 0x000fe40003f25270 */
[----:B------:R-:W-:-:S07]  /*0b50*/  ISETP.GE.AND P0, PT, R0, RZ, PT ;  /* 0x000000ff0000720c */ /* 0x000fce0003f06270 */
[----:B------:R-:W-:-:S05]  /*0b60*/  @P2 IADD3 R3, R3, 0x1, RZ ;  /* 0x0000000103032810 */ /* 0x000fca0007ffe0ff */
[----:B------:R-:W-:-:S05]  /*0b70*/  IMAD.MOV.U32 R2, RZ, RZ, R3 ;  /* 0x000000ffff027224 */ /* 0x000fca00078e0003 */
[----:B------:R-:W-:Y:S02]  /*0b80*/  @!P0 IADD3 R2, -R2, RZ, RZ ;  /* 0x000000ff02028210 */ /* 0x000fe40007ffe1ff */
[----:B------:R-:W-:-:S05]  /*0b90*/  @!P1 LOP3.LUT R2, RZ, c[0x0][0x2d0], RZ, 0x33, !PT ;  /* 0x0000b400ff029a12 */ /* 0x000fca00078e33ff */
[----:B------:R-:W-:-:S06]  /*0ba0*/  IMAD.WIDE R16, R2, 0x4, R226 ;  /* 0x0000000402107825 */ /* 0x000fcc00078e02e2 */
[----:B------:R-:W2:Y:S01]  /*0bb0*/  LDG.E R16, [R16.64] ;  /* 0x0000000610107981 */ /* 0x000ea2000c1e1900 */
[----:B------:R-:W-:Y:S02]  /*0bc0*/  IABS R0, c[0x0][0x1c8] ;  /* 0x0000720000007a13 */ /* 0x000fe40000000000 */
[----:B------:R-:W-:Y:S02]  /*0bd0*/  IADD3 R2, -R2, RZ, RZ ;  /* 0x000000ff02027210 */ /* 0x000fe40007ffe1ff */
[----:B------:R-:W1:Y:S03]  /*0be0*/  I2F.RP R10, R0 ;  /* 0x00000000000a7306 */ /* 0x000e660000209400 */
[----:B------:R-:W-:-:S05]  /*0bf0*/  IMAD R200, R2, c[0x0][0x2d0], R200 ;  /* 0x0000b40002c87a24 */ /* 0x000fca00078e02c8 */
[----:B-1----:R-:W1:Y:S02]  /*0c00*/  MUFU.RCP R10, R10 ;  /* 0x0000000a000a7308 */ /* 0x002e640000001000 */
[----:B-1----:R-:W-:-:S06]  /*0c10*/  IADD3 R10, R10, 0xffffffe, RZ ;  /* 0x0ffffffe0a0a7810 */ /* 0x002fcc0007ffe0ff */
[----:B------:R-:W1:Y:S02]  /*0c20*/  F2I.FTZ.U32.TRUNC.NTZ R11, R10 ;  /* 0x0000000a000b7305 */ /* 0x000e64000021f000 */
[----:B-1----:R-:W-:Y:S01]  /*0c30*/  IMAD.MOV R3, RZ, RZ, -R11 ;  /* 0x000000ffff037224 */ /* 0x002fe200078e0a0b */
[----:B------:R-:W-:-:S03]  /*0c40*/  MOV R10, RZ ;  /* 0x000000ff000a7202 */ /* 0x000fc60000000f00 */
[----:B------:R-:W-:Y:S01]  /*0c50*/  IMAD R6, R3, R0, RZ ;  /* 0x0000000003067224 */ /* 0x000fe200078e02ff */
[----:B------:R-:W-:-:S03]  /*0c60*/  IABS R3, R8 ;  /* 0x0000000800037213 */ /* 0x000fc60000000000 */
[----:B------:R-:W-:-:S04]  /*0c70*/  IMAD.HI.U32 R6, R11, R6, R10 ;  /* 0x000000060b067227 */ /* 0x000fc800078e000a */
[----:B------:R-:W-:-:S04]  /*0c80*/  IMAD.MOV.U32 R7, RZ, RZ, R3 ;  /* 0x000000ffff077224 */ /* 0x000fc800078e0003 */
[----:B------:R-:W-:-:S05]  /*0c90*/  IMAD.HI.U32 R6, R6, R7, RZ ;  /* 0x0000000706067227 */ /* 0x000fca00078e00ff */
[----:B------:R-:W-:-:S05]  /*0ca0*/  IADD3 R3, -R6, RZ, RZ ;  /* 0x000000ff06037210 */ /* 0x000fca0007ffe1ff */
[----:B------:R-:W-:-:S05]  /*0cb0*/  IMAD R3, R0, R3, R7 ;  /* 0x0000000300037224 */ /* 0x000fca00078e0207 */
[----:B------:R-:W-:-:S13]  /*0cc0*/  ISETP.GT.U32.AND P0, PT, R0, R3, PT ;  /* 0x000000030000720c */ /* 0x000fda0003f04070 */
[----:B------:R-:W-:Y:S01]  /*0cd0*/  @!P0 IMAD.IADD R3, R3, 0x1, -R0 ;  /* 0x0000000103038824 */ /* 0x000fe200078e0a00 */
[----:B------:R-:W-:-:S04]  /*0ce0*/  @!P0 IADD3 R6, R6, 0x1, RZ ;  /* 0x0000000106068810 */ /* 0x000fc80007ffe0ff */
[----:B------:R-:W-:Y:S02]  /*0cf0*/  ISETP.GE.U32.AND P1, PT, R3, R0, PT ;  /* 0x000000000300720c */ /* 0x000fe40003f26070 */
[----:B------:R-:W-:-:S04]  /*0d00*/  LOP3.LUT R0, R8, c[0x0][0x1c8], RZ, 0x3c, !PT ;  /* 0x0000720008007a12 */ /* 0x000fc800078e3cff */
[----:B------:R-:W-:Y:S02]  /*0d10*/  ISETP.GE.AND P0, PT, R0, RZ, PT ;  /* 0x000000ff0000720c */ /* 0x000fe40003f06270 */
[----:B------:R-:W-:-:S05]  /*0d20*/  SHF.R.S32.HI R0, RZ, 0x1f, R200 ;  /* 0x0000001fff007819 */ /* 0x000fca00000114c8 */
[----:B------:R-:W-:Y:S01]  /*0d30*/  @P1 IADD3 R6, R6, 0x1, RZ ;  /* 0x0000000106061810 */ /* 0x000fe20007ffe0ff */
[----:B------:R-:W-:Y:S01]  /*0d40*/  IMAD R2, R0, c[0x0][0x198], RZ ;  /* 0x0000660000027a24 */ /* 0x000fe200078e02ff */
[----:B------:R-:W-:-:S03]  /*0d50*/  ISETP.NE.AND P1, PT, RZ, c[0x0][0x1c8], PT ;  /* 0x00007200ff007a0c */ /* 0x000fc60003f25270 */
[----:B------:R-:W-:Y:S02]  /*0d60*/  IMAD R2, R200, c[0x0][0x19c], R2 ;  /* 0x00006700c8027a24 */ /* 0x000fe400078e0202 */
[----:B------:R-:W-:-:S08]  /*0d70*/  @!P0 IMAD.MOV R6, RZ, RZ, -R6 ;  /* 0x000000ffff068224 */ /* 0x000fd000078e0a06 */
[----:B------:R-:W-:Y:S02]  /*0d80*/  @!P1 LOP3.LUT R6, RZ, c[0x0][0x1c8], RZ, 0x33, !PT ;  /* 0x00007200ff069a12 */ /* 0x000fe400078e33ff */
[----:B--2---:R-:W-:Y:S01]  /*0d90*/  SHF.R.S32.HI R7, RZ, 0x1f, R16 ;  /* 0x0000001fff077819 */ /* 0x004fe20000011410 */
[----:B------:R-:W-:-:S04]  /*0da0*/  IMAD.WIDE.U32 R10, R16, c[0x0][0x180], RZ ;  /* 0x00006000100a7a25 */ /* 0x000fc800078e00ff */
[C---:B------:R-:W-:Y:S02]  /*0db0*/  IMAD R3, R7.reuse, c[0x0][0x180], RZ ;  /* 0x0000600007037a24 */ /* 0x040fe400078e02ff */
[----:B------:R-:W-:Y:S02]  /*0dc0*/  IMAD R7, R7, c[0x0][0x188], RZ ;  /* 0x0000620007077a24 */ /* 0x000fe400078e02ff */
[C---:B------:R-:W-:Y:S02]  /*0dd0*/  IMAD R3, R16.reuse, c[0x0][0x184], R3 ;  /* 0x0000610010037a24 */ /* 0x040fe400078e0203 */
[C---:B------:R-:W-:Y:S02]  /*0de0*/  IMAD R7, R16.reuse, c[0x0][0x18c], R7 ;  /* 0x0000630010077a24 */ /* 0x040fe400078e0207 */
[----:B------:R-:W-:Y:S01]  /*0df0*/  IMAD.WIDE.U32 R16, R16, c[0x0][0x188], RZ ;  /* 0x0000620010107a25 */ /* 0x000fe200078e00ff */
[----:B------:R-:W-:Y:S02]  /*0e00*/  IADD3 R11, R11, R3, RZ ;  /* 0x000000030b0b7210 */ /* 0x000fe40007ffe0ff */
[----:B------:R-:W-:Y:S01]  /*0e10*/  SHF.R.S32.HI R3, RZ, 0x1f, R6 ;  /* 0x0000001fff037819 */ /* 0x000fe20000011406 */
[----:B------:R-:W-:Y:S01]  /*0e20*/  IMAD.IADD R7, R17, 0x1, R7 ;  /* 0x0000000111077824 */ /* 0x000fe200078e0207 */
[----:B------:R-:W-:Y:S01]  /*0e30*/  MOV R18, R16 ;  /* 0x0000001000127202 */ /* 0x000fe20000000f00 */
[----:B------:R-:W-:-:S04]  /*0e40*/  IMAD.WIDE.U32 R30, R200, c[0x0][0x198], R10 ;  /* 0x00006600c81e7a25 */ /* 0x000fc800078e000a */
[----:B------:R-:W-:Y:S02]  /*0e50*/  IMAD.IADD R31, R31, 0x1, R2 ;  /* 0x000000011f1f7824 */ /* 0x000fe400078e0202 */
[----:B------:R-:W-:Y:S02]  /*0e60*/  IMAD R11, R3, c[0x0][0x1b0], RZ ;  /* 0x00006c00030b7a24 */ /* 0x000fe400078e02ff */
[----:B------:R-:W-:-:S04]  /*0e70*/  IMAD.WIDE.U32 R30, R6, c[0x0][0x1b0], R30 ;  /* 0x00006c00061e7a25 */ /* 0x000fc800078e001e */
[----:B------:R-:W-:-:S05]  /*0e80*/  IMAD R11, R6, c[0x0][0x1b4], R11 ;  /* 0x00006d00060b7a24 */ /* 0x000fca00078e020b */
[----:B------:R-:W-:Y:S01]  /*0e90*/  IADD3 R11, R31, R11, RZ ;  /* 0x0000000b1f0b7210 */ /* 0x000fe20007ffe0ff */
[----:B------:R-:W-:Y:S05]  /*0ea0*/  BRA `(.L_x_678) ;  /* 0x0000044000007947 */ /* 0x000fea0003800000 */
.L_x_677:
[----:B------:R-:W-:-:S13]  /*0eb0*/  ISETP.NE.AND P3, PT, R7, -0x1, PT ;  /* 0xffffffff0700780c */ /* 0x000fda0003f65270 */
[----:B------:R-:W-:-:S05]  /*0ec0*/  @P3 IADD3 R3, R9, R7, RZ ;  /* 0x0000000709033210 */ /* 0x000fca0007ffe0ff */
[----:B------:R-:W-:-:S04]  /*0ed0*/  @P3 IMAD.WIDE.U32 R10, R3, c[0x0][0x198], RZ ;  /* 0x00006600030a3a25 */ /* 0x000fc800078e00ff */
[----:B------:R-:W-:Y:S01]  /*0ee0*/  @P3 IMAD R3, R3, c[0x0][0x19c], R11 ;  /* 0x0000670003033a24 */ /* 0x000fe200078e020b */
[----:B------:R-:W-:Y:S05]  /*0ef0*/  @P3 BRA `(.L_x_679) ;  /* 0x000000a000003947 */ /* 0x000fea0003800000 */
[----:B------:R-:W-:Y:S01]  /*0f00*/  SHF.R.S32.HI R3, RZ, 0x1f, R9 ;  /* 0x0000001fff037819 */ /* 0x000fe20000011409 */
[----:B------:R-:W-:Y:S01]  /*0f10*/  IMAD.WIDE.U32 R10, R9, c[0x0][0x198], RZ ;  /* 0x00006600090a7a25 */ /* 0x000fe200078e00ff */
[----:B-----5:R-:W-:-:S03]  /*0f20*/  SHF.R.S32.HI R0, RZ, 0x1f, R2 ;  /* 0x0000001fff007819 */ /* 0x020fc60000011402 */
[----:B------:R-:W-:Y:S02]  /*0f30*/  IMAD R3, R3, c[0x0][0x198], RZ ;  /* 0x0000660003037a24 */ /* 0x000fe400078e02ff */
[----:B------:R-:W-:Y:S02]  /*0f40*/  IMAD R0, R0, c[0x0][0x180], RZ ;  /* 0x0000600000007a24 */ /* 0x000fe400078e02ff */
[----:B------:R-:W-:Y:S02]  /*0f50*/  IMAD R3, R9, c[0x0][0x19c], R3 ;  /* 0x0000670009037a24 */ /* 0x000fe400078e0203 */
[----:B------:R-:W-:-:S03]  /*0f60*/  IMAD R0, R2, c[0x0][0x184], R0 ;  /* 0x0000610002007a24 */ /* 0x000fc600078e0200 */
[----:B------:R-:W-:-:S05]  /*0f70*/  IADD3 R11, R11, R3, RZ ;  /* 0x000000030b0b7210 */ /* 0x000fca0007ffe0ff */
[----:B------:R-:W-:-:S05]  /*0f80*/  IMAD.WIDE.U32 R10, R2, c[0x0][0x180], R10 ;  /* 0x00006000020a7a25 */ /* 0x000fca00078e000a */
[----:B------:R-:W-:Y:S02]  /*0f90*/  IADD3 R3, R11, R0, RZ ;  /* 0x000000000b037210 */ /* 0x000fe40007ffe0ff */
.L_x_679:
[----:B------:R-:W-:Y:S01]  /*0fa0*/  IABS R11, c[0x0][0x1c8] ;  /* 0x00007200000b7a13 */ /* 0x000fe20000000000 */
[----:B------:R-:W-:Y:S01]  /*0fb0*/  @P3 IMAD.IADD R7, R9, 0x1, R7 ;  /* 0x0000000109073824 */ /* 0x000fe200078e0207 */
[----:B------:R-:W-:Y:S02]  /*0fc0*/  LEA R200, R154, 0xffffff00, 0x8 ;  /* 0xffffff009ac87811 */ /* 0x000fe400078e40ff */
[----:B------:R-:W1:Y:S01]  /*0fd0*/  I2F.RP R16, R11 ;  /* 0x0000000b00107306 */ /* 0x000e620000209400 */
[----:B------:R-:W-:-:S04]  /*0fe0*/  @P3 IMAD.WIDE.U32 R18, R7, c[0x0][0x1a0], RZ ;  /* 0x0000680007123a25 */ /* 0x000fc800078e00ff */
[----:B------:R-:W-:-:S03]  /*0ff0*/  @P3 IMAD R7, R7, c[0x0][0x1a4], R19 ;  /* 0x0000690007073a24 */ /* 0x000fc600078e0213 */
[----:B-1----:R-:W1:Y:S02]  /*1000*/  MUFU.RCP R16, R16 ;  /* 0x0000001000107308 */ /* 0x002e640000001000 */
[----:B-1----:R-:W-:-:S06]  /*1010*/  IADD3 R16, R16, 0xffffffe, RZ ;  /* 0x0ffffffe10107810 */ /* 0x002fcc0007ffe0ff */
[----:B------:R-:W1:Y:S02]  /*1020*/  F2I.FTZ.U32.TRUNC.NTZ R17, R16 ;  /* 0x0000001000117305 */ /* 0x000e64000021f000 */
[----:B-1----:R-:W-:Y:S02]  /*1030*/  IMAD.MOV R0, RZ, RZ, -R17 ;  /* 0x000000ffff007224 */ /* 0x002fe400078e0a11 */
[----:B------:R-:W-:Y:S02]  /*1040*/  IMAD.MOV.U32 R16, RZ, RZ, RZ ;  /* 0x000000ffff107224 */ /* 0x000fe400078e00ff */
[----:B------:R-:W-:Y:S01]  /*1050*/  IMAD R6, R0, R11, RZ ;  /* 0x0000000b00067224 */ /* 0x000fe200078e02ff */
[----:B------:R-:W-:-:S03]  /*1060*/  IABS R0, R8 ;  /* 0x0000000800007213 */ /* 0x000fc60000000000 */
        /* <DEDUP_REMOVED lines=11> */
[----:B------:R-:W-:-:S02]  /*1120*/  ISETP.GE.AND P1, PT, R0, RZ, PT ;  /* 0x000000ff0000720c */ /* 0x000fc40003f26270 */
[----:B------:R-:W-:Y:S02]  /*1130*/  SHF.R.S32.HI R0, RZ, 0x1f, R200 ;  /* 0x0000001fff007819 */ /* 0x000fe400000114c8 */
[----:B------:R-:W-:-:S03]  /*1140*/  MOV R11, R3 ;  /* 0x00000003000b7202 */ /* 0x000fc60000000f00 */
[----:B------:R-:W-:Y:S01]  /*1150*/  @P2 IADD3 R6, R6, 0x1, RZ ;  /* 0x0000000106062810 */ /* 0x000fe20007ffe0ff */
[----:B------:R-:W-:Y:S02]  /*1160*/  IMAD R13, R0, c[0x0][0x198], RZ ;  /* 0x00006600000d7a24 */ /* 0x000fe400078e02ff */
[----:B------:R-:W-:-:S04]  /*1170*/  IMAD.WIDE.U32 R10, R200, c[0x0][0x198], R10 ;  /* 0x00006600c80a7a25 */ /* 0x000fc800078e000a */
[----:B------:R-:W-:Y:S01]  /*1180*/  @!P1 IMAD.MOV R6, RZ, RZ, -R6 ;  /* 0x000000ffff069224 */ /* 0x000fe200078e0a06 */
[----:B------:R-:W-:Y:S01]  /*1190*/  @!P0 LOP3.LUT R6, RZ, c[0x0][0x1c8], RZ, 0x33, !PT ;  /* 0x00007200ff068a12 */ /* 0x000fe200078e33ff */
[----:B------:R-:W-:Y:S02]  /*11a0*/  IMAD R13, R200, c[0x0][0x19c], R13 ;  /* 0x00006700c80d7a24 */ /* 0x000fe400078e020d */
[----:B------:R-:W-:Y:S01]  /*11b0*/  IMAD.MOV.U32 R16, RZ, RZ, R10 ;  /* 0x000000ffff107224 */ /* 0x000fe200078e000a */
[----:B------:R-:W-:Y:S02]  /*11c0*/  SHF.R.S32.HI R3, RZ, 0x1f, R6 ;  /* 0x0000001fff037819 */ /* 0x000fe40000011406 */
[----:B------:R-:W-:-:S03]  /*11d0*/  IADD3 R17, R11, R13, RZ ;  /* 0x0000000d0b117210 */ /* 0x000fc60007ffe0ff */
[----:B------:R-:W-:Y:S02]  /*11e0*/  IMAD R11, R3, c[0x0][0x1b0], RZ ;  /* 0x00006c00030b7a24 */ /* 0x000fe400078e02ff */
[----:B------:R-:W-:-:S04]  /*11f0*/  IMAD.WIDE.U32 R16, R6, c[0x0][0x1b0], R16 ;  /* 0x00006c0006107a25 */ /* 0x000fc800078e0010 */
[----:B------:R-:W-:Y:S01]  /*1200*/  IMAD R11, R6, c[0x0][0x1b4], R11 ;  /* 0x00006d00060b7a24 */ /* 0x000fe200078e020b */
[----:B------:R-:W-:-:S03]  /*1210*/  MOV R30, R16 ;  /* 0x00000010001e7202 */ /* 0x000fc60000000f00 */
[----:B------:R-:W-:Y:S01]  /*1220*/  IMAD.IADD R11, R17, 0x1, R11 ;  /* 0x00000001110b7824 */ /* 0x000fe200078e020b */
        /* <DEDUP_REMOVED lines=11> */
[----:B------:R-:W-:Y:S02]  /*12e0*/  MOV R18, R16 ;  /* 0x0000001000127202 */ /* 0x000fe40000000f00 */
.L_x_678:
[----:B------:R-:W-:Y:S01]  /*12f0*/  ISETP.NE.AND P0, PT, R214, -0x1, PT ;  /* 0xffffffffd600780c */ /* 0x000fe20003f05270 */
[----:B------:R-:W-:Y:S01]  /*1300*/  IMAD R3, R3, c[0x0][0x1b8], RZ ;  /* 0x00006e0003037a24 */ /* 0x000fe200078e02ff */
[----:B------:R-:W-:Y:S01]  /*1310*/  SHF.R.S32.HI R20, RZ, 0x1f, R14 ;  /* 0x0000001fff147819 */ /* 0x000fe2000001140e */
[----:B------:R-:W-:Y:S01]  /*1320*/  BSSY B0, `(.L_x_680) ;  /* 0x000005a000007945 */ /* 0x000fe20003800000 */
[----:B------:R-:W-:Y:S01]  /*1330*/  SHF.R.S32.HI R10, RZ, 0x1f, R8 ;  /* 0x0000001fff0a7819 */ /* 0x000fe20000011408 */
[----:B------:R-:W-:Y:S01]  /*1340*/  IMAD R3, R6, c[0x0][0x1bc], R3 ;  /* 0x00006f0006037a24 */ /* 0x000fe200078e0203 */
[CC--:B------:R-:W-:Y:S02]  /*1350*/  LEA.HI R217, R20.reuse, R14.reuse, RZ, 0x2 ;  /* 0x0000000e14d97211 */ /* 0x0c0fe400078f10ff */
[----:B------:R-:W-:Y:S01]  /*1360*/  LEA.HI R17, R20, R14, RZ, 0x3 ;  /* 0x0000000e14117211 */ /* 0x000fe200078f18ff */
[----:B------:R-:W-:Y:S01]  /*1370*/  IMAD R10, R10, c[0x0][0x1a8], RZ ;  /* 0x00006a000a0a7a24 */ /* 0x000fe200078e02ff */
[----:B------:R-:W-:-:S02]  /*1380*/  LOP3.LUT R220, R217, 0xfffffffc, RZ, 0xc0, !PT ;  /* 0xfffffffcd9dc7812 */ /* 0x000fc400078ec0ff */
[----:B------:R-:W-:Y:S01]  /*1390*/  SHF.R.S32.HI R25, RZ, 0x3, R17 ;  /* 0x00000003ff197819 */ /* 0x000fe20000011411 */
[----:B------:R-:W-:Y:S01]  /*13a0*/  @P0 IMAD.WIDE.U32 R28, R214, c[0x0][0x190], RZ ;  /* 0x00006400d61c0a25 */ /* 0x000fe200078e00ff */
[----:B-----5:R-:W-:Y:S02]  /*13b0*/  @!P0 SHF.R.S32.HI R2, RZ, 0x1f, R4 ;  /* 0x0000001fff028819 */ /* 0x020fe40000011404 */
[----:B------:R-:W-:Y:S01]  /*13c0*/  SHF.R.S32.HI R224, RZ, 0x2, R217 ;  /* 0x00000002ffe07819 */ /* 0x000fe200000114d9 */
[----:B------:R-:W-:Y:S02]  /*13d0*/  IMAD.IADD R220, R14, 0x1, -R220 ;  /* 0x000000010edc7824 */ /* 0x000fe400078e0adc */
[----:B------:R-:W-:Y:S01]  /*13e0*/  @!P0 IMAD R2, R2, c[0x0][0x178], RZ ;  /* 0x00005e0002028a24 */ /* 0x000fe200078e02ff */
[----:B------:R-:W-:Y:S01]  /*13f0*/  LEA.HI R217, R217, R224, RZ, 0x1 ;  /* 0x000000e0d9d97211 */ /* 0x000fe200078f08ff */
[----:B------:R-:W-:Y:S01]  /*1400*/  IMAD.SHL.U32 R9, R25, 0x40, RZ ;  /* 0x0000004019097824 */ /* 0x000fe200078e00ff */
[----:B------:R-:W-:Y:S01]  /*1410*/  SHF.R.S32.HI R225, RZ, 0x1f, R224 ;  /* 0x0000001fffe17819 */ /* 0x000fe200000114e0 */
[----:B------:R-:W-:Y:S01]  /*1420*/  @!P0 IMAD.WIDE.U32 R22, R4, c[0x0][0x178], RZ ;  /* 0x00005e0004168a25 */ /* 0x000fe200078e00ff */
[----:B------:R-:W-:-:S02]  /*1430*/  LOP3.LUT R217, R217, 0x7fffffe, RZ, 0xc0, !PT ;  /* 0x07fffffed9d97812 */ /* 0x000fc400078ec0ff */
[----:B------:R-:W-:Y:S01]  /*1440*/  LOP3.LUT R9, R9, 0xc0, RZ, 0xc0, !PT ;  /* 0x000000c009097812 */ /* 0x000fe200078ec0ff */
[----:B------:R-:W-:Y:S01]  /*1450*/  @!P0 IMAD R2, R4, c[0x0][0x17c], R2 ;  /* 0x00005f0004028a24 */ /* 0x000fe200078e0202 */
[----:B------:R-:W-:Y:S01]  /*1460*/  IADD3 R200, P1, R224, R200, RZ ;  /* 0x000000c8e0c87210 */ /* 0x000fe20007f3e0ff */
[----:B------:R-:W-:Y:S02]  /*1470*/  IMAD.SHL.U32 R220, R220, 0x8, RZ ;  /* 0x00000008dcdc7824 */ /* 0x000fe400078e00ff */
[----:B------:R-:W-:Y:S01]  /*1480*/  @P0 IMAD R15, R214, c[0x0][0x194], R29 ;  /* 0x00006500d60f0a24 */ /* 0x000fe200078e021d */
[----:B------:R-:W-:Y:S01]  /*1490*/  @!P0 IADD3 R15, R23, R2, RZ ;  /* 0x00000002170f8210 */ /* 0x000fe20007ffe0ff */
[----:B------:R-:W-:Y:S01]  /*14a0*/  @!P0 IMAD.MOV.U32 R28, RZ, RZ, R22 ;  /* 0x000000ffff1c8224 */ /* 0x000fe200078e0016 */
[----:B------:R-:W-:Y:S01]  /*14b0*/  LOP3.LUT R4, R9, 0x18, R220, 0xf8, !PT ;  /* 0x0000001809047812 */ /* 0x000fe200078ef8dc */
[----:B------:R-:W-:Y:S01]  /*14c0*/  IMAD.IADD R217, R224, 0x1, -R217 ;  /* 0x00000001e0d97824 */ /* 0x000fe200078e0ad9 */
[----:B------:R-:W-:Y:S01]  /*14d0*/  SHF.R.U32.HI R9, RZ, 0x3, R9 ;  /* 0x00000003ff097819 */ /* 0x000fe20000011609 */
[----:B------:R-:W-:Y:S01]  /*14e0*/  IMAD R196, R225, c[0x0][0x198], RZ ;  /* 0x00006600e1c47a24 */ /* 0x000fe200078e02ff */
[-C--:B------:R-:W-:Y:S01]  /*14f0*/  LEA.HI R2, R20, R14.reuse, RZ, 0x5 ;  /* 0x0000000e14027211 */ /* 0x080fe200078f28ff */
[----:B------:R-:W-:Y:S01]  /*1500*/  IMAD R10, R8, c[0x0][0x1ac], R10 ;  /* 0x00006b00080a7a24 */ /* 0x000fe200078e020a */
[----:B------:R-:W-:Y:S01]  /*1510*/  LEA.HI R20, R20, R14, RZ, 0x4 ;  /* 0x0000000e14147211 */ /* 0x000fe200078f20ff */
[----:B------:R-:W-:Y:S01]  /*1520*/  IMAD R196, R224, c[0x0][0x19c], R196 ;  /* 0x00006700e0c47a24 */ /* 0x000fe200078e02c4 */
[----:B------:R-:W-:Y:S01]  /*1530*/  LOP3.LUT R9, R4, R9, RZ, 0x3c, !PT ;  /* 0x0000000904097212 */ /* 0x000fe200078e3cff */
[----:B------:R-:W-:Y:S01]  /*1540*/  IMAD.WIDE R12, R12, 0x40, R224 ;  /* 0x000000400c0c7825 */ /* 0x000fe200078e02e0 */
[----:B------:R-:W-:-:S02]  /*1550*/  IADD3 R18, P0, R220, R18, RZ ;  /* 0x00000012dc127210 */ /* 0x000fc40007f1e0ff */
[----:B------:R-:W-:Y:S02]  /*1560*/  SHF.R.S32.HI R221, RZ, 0x1f, R220 ;  /* 0x0000001fffdd7819 */ /* 0x000fe400000114dc */
[----:B------:R-:W-:Y:S02]  /*1570*/  LOP3.LUT R4, R20, 0xfffffff0, RZ, 0xc0, !PT ;  /* 0xfffffff014047812 */ /* 0x000fe400078ec0ff */
[----:B------:R-:W-:Y:S01]  /*1580*/  SHF.R.S32.HI R24, RZ, 0x5, R2 ;  /* 0x00000005ff187819 */ /* 0x000fe20000011402 */
[----:B------:R-:W-:Y:S01]  /*1590*/  IMAD.X R19, R221, 0x1, R7, P0 ;  /* 0x00000001dd137824 */ /* 0x000fe200000e0607 */
[----:B------:R-:W-:Y:S01]  /*15a0*/  IADD3.X R0, R225, R0, RZ, P1, !PT ;  /* 0x00000000e1007210 */ /* 0x000fe20000ffe4ff */
[----:B------:R-:W-:Y:S01]  /*15b0*/  IMAD.IADD R4, R14, 0x1, -R4 ;  /* 0x000000010e047824 */ /* 0x000fe200078e0a04 */
[----:B------:R-:W-:Y:S01]  /*15c0*/  IADD3 R28, P0, R220, R28, RZ ;  /* 0x0000001cdc1c7210 */ /* 0x000fe20007f1e0ff */
[----:B------:R-:W-:Y:S01]  /*15d0*/  IMAD R217, R24, 0x8, R217 ;  /* 0x0000000818d97824 */ /* 0x000fe200078e02d9 */
[----:B------:R-:W-:Y:S01]  /*15e0*/  IADD3 R30, P2, R220, R30, RZ ;  /* 0x0000001edc1e7210 */ /* 0x000fe20007f5e0ff */
[----:B------:R-:W-:Y:S01]  /*15f0*/  IMAD.WIDE.U32 R6, R6, c[0x0][0x1b8], R18 ;  /* 0x00006e0006067a25 */ /* 0x000fe200078e0012 */
[----:B------:R-:W-:-:S02]  /*1600*/  LEA.HI R19, R4, R4, RZ, 0x1 ;  /* 0x0000000404137211 */ /* 0x000fc400078f08ff */
[----:B------:R-:W-:Y:S01]  /*1610*/  LEA R217, R217, R9, 0x5 ;  /* 0x00000009d9d97211 */ /* 0x000fe200078e28ff */
[----:B------:R-:W-:Y:S01]  /*1620*/  IMAD R202, R0, c[0x0][0x1a0], RZ ;  /* 0x0000680000ca7a24 */ /* 0x000fe200078e02ff */
[--C-:B------:R-:W-:Y:S01]  /*1630*/  SHF.R.S32.HI R22, RZ, 0x1, R19.reuse ;  /* 0x00000001ff167819 */ /* 0x100fe20000011413 */
[----:B------:R-:W-:Y:S01]  /*1640*/  IMAD.IADD R0, R218, 0x1, -R26 ;  /* 0x00000001da007824 */ /* 0x000fe200078e0a1a */
[----:B------:R-:W-:Y:S01]  /*1650*/  SHF.R.S32.HI R9, RZ, 0x1f, R19 ;  /* 0x0000001fff097819 */ /* 0x000fe20000011413 */
[C---:B------:R-:W-:Y:S01]  /*1660*/  IMAD.X R29, R221.reuse, 0x1, R15, P0 ;  /* 0x00000001dd1d7824 */ /* 0x040fe200000e060f */
[----:B------:R-:W-:Y:S01]  /*1670*/  LOP3.LUT R23, R2, 0xffffffe0, RZ, 0xc0, !PT ;  /* 0xffffffe002177812 */ /* 0x000fe200078ec0ff */
[----:B------:R-:W-:Y:S01]  /*1680*/  IMAD.X R31, R221, 0x1, R11, P2 ;  /* 0x00000001dd1f7824 */ /* 0x000fe200010e060b */
[----:B------:R-:W-:Y:S01]  /*1690*/  LEA.HI R9, R9, R22, RZ, 0x2 ;  /* 0x0000001609097211 */ /* 0x000fe200078f10ff */
[----:B------:R-:W-:Y:S01]  /*16a0*/  IMAD.IADD R7, R7, 0x1, R3 ;  /* 0x0000000107077824 */ /* 0x000fe200078e0203 */
[C---:B------:R-:W-:Y:S01]  /*16b0*/  ISETP.GE.AND P0, PT, R224.reuse, R0, PT ;  /* 0x00000000e000720c */ /* 0x040fe20003f06270 */
[----:B------:R-:W-:Y:S01]  /*16c0*/  IMAD.WIDE.U32 R30, R224, c[0x0][0x198], R30 ;  /* 0x00006600e01e7a25 */ /* 0x000fe200078e001e */
[----:B------:R-:W-:-:S02]  /*16d0*/  LOP3.LUT R11, R9, 0xfffffffc, RZ, 0xc0, !PT ;  /* 0xfffffffc090b7812 */ /* 0x000fc400078ec0ff */
[----:B------:R-:W-:Y:S01]  /*16e0*/  SHF.L.U32 R217, R217, 0x1, RZ ;  /* 0x00000001d9d97819 */ /* 0x000fe200000006ff */
[----:B------:R-:W-:Y:S01]  /*16f0*/  IMAD R202, R200, c[0x0][0x1a4], R202 ;  /* 0x00006900c8ca7a24 */ /* 0x000fe200078e02ca */
[----:B------:R-:W-:Y:S01]  /*1700*/  MOV R197, R30 ;  /* 0x0000001e00c57202 */ /* 0x000fe20000000f00 */
[----:B------:R-:W-:Y:S02]  /*1710*/  IMAD.IADD R22, R22, 0x1, -R11 ;  /* 0x0000000116167824 */ /* 0x000fe400078e0a0b */
[----:B------:R-:W-:Y:S02]  /*1720*/  IMAD.MOV.U32 R2, RZ, RZ, 0x10 ;  /* 0x00000010ff027424 */ /* 0x000fe400078e00ff */
[----:B------:R-:W-:Y:S01]  /*1730*/  IMAD.WIDE.U32 R8, R8, c[0x0][0x1a8], R28 ;  /* 0x00006a0008087a25 */ /* 0x000fe200078e001c */
[----:B------:R-:W-:-:S03]  /*1740*/  LOP3.LUT P1, RZ, R22, 0x2, RZ, 0xc0, !PT ;  /* 0x0000000216ff7812 */ /* 0x000fc6000782c0ff */
[----:B------:R-:W-:Y:S01]  /*1750*/  IMAD.WIDE.U32 R200, R200, c[0x0][0x1a0], R6 ;  /* 0x00006800c8c87a25 */ /* 0x000fe200078e0006 */
[----:B------:R-:W-:-:S03]  /*1760*/  SEL R3, R2, 0xfffffff0, !P1 ;  /* 0xfffffff002037807 */ /* 0x000fc60004800000 */
[----:B------:R-:W-:Y:S02]  /*1770*/  IMAD.IADD R196, R31, 0x1, R196 ;  /* 0x000000011fc47824 */ /* 0x000fe400078e02c4 */
[----:B------:R-:W-:Y:S02]  /*1780*/  IMAD.IADD R23, R14, 0x1, -R23 ;  /* 0x000000010e177824 */ /* 0x000fe400078e0a17 */
[----:B------:R-:W-:Y:S02]  /*1790*/  IMAD.IADD R11, R9, 0x1, R10 ;  /* 0x00000001090b7824 */ /* 0x000fe400078e020a */
[----:B------:R-:W-:Y:S01]  /*17a0*/  IMAD.IADD R203, R201, 0x1, R202 ;  /* 0x00000001c9cb7824 */ /* 0x000fe200078e02ca */
[----:B------:R-:W-:Y:S05]  /*17b0*/  @P0 BRA `(.L_x_681) ;  /* 0x0000010000000947 */ /* 0x000fea0003800000 */
[----:B------:R-:W-:-:S13]  /*17c0*/  ISETP.GE.AND P0, PT, R220, c[0x0][0x220], PT ;  /* 0x00008800dc007a0c */ /* 0x000fda0003f06270 */
[----:B------:R1:W-:Y:S04]  /*17d0*/  @P0 STS [R217], RZ ;  /* 0x000000ffd9000388 */ /* 0x0003e80000000800 */
[----:B------:R1:W-:Y:S04]  /*17e0*/  @P0 STS [R217+0x4], RZ ;  /* 0x000004ffd9000388 */ /* 0x0003e80000000800 */
[----:B------:R1:W-:Y:S01]  /*17f0*/  @P0 STS.64 [R217+0x8], RZ ;  /* 0x000008ffd9000388 */ /* 0x0003e20000000a00 */
        /* <DEDUP_REMOVED lines=8> */
[----:B------:R-:W-:Y:S01]  /*1880*/  @!PT LDS RZ, [RZ] ;  /* 0x00000000fffff984 */ /* 0x000fe20000000800 */
[----:B------:R-:W-:Y:S01]  /*1890*/  @!PT LDS RZ, [RZ] ;  /* 0x00000000fffff984 */ /* 0x000fe20000000800 */
[----:B------:R-:W-:Y:S01]  /*18a0*/  @!PT LDS RZ, [RZ] ;  /* 0x00000000fffff984 */ /* 0x000fe20000000800 */
[----:B------:R2:W-:Y:S02]  /*18b0*/  LDGSTS.E.BYPASS.LTC128B.128 [R217], [R30.64] ;  /* 0x000000001ed97fae */ /* 0x0005e4000b901d46 */
.L_x_681:
[----:B------:R-:W-:Y:S05]  /*18c0*/  BSYNC B0 ;  /* 0x0000000000007941 */ /* 0x000fea0003800000 */
.L_x_680:
[----:B------:R-:W-:Y:S01]  /*18d0*/  IADD3 R6, R224, 0x20, RZ ;  /* 0x00000020e0067810 */ /* 0x000fe20007ffe0ff */
[----:B------:R-:W-:Y:S03]  /*18e0*/  BSSY B0, `(.L_x_682) ;  /* 0x0000013000007945 */ /* 0x000fe60003800000 */
[----:B------:R-:W-:-:S13]  /*18f0*/  ISETP.GE.AND P0, PT, R6, R0, PT ;  /* 0x000000000600720c */ /* 0x000fda0003f06270 */
[----:B------:R-:W-:Y:S05]  /*1900*/  @P0 BRA `(.L_x_683) ;  /* 0x0000010000000947 */ /* 0x000fea0003800000 */
[----:B------:R-:W-:-:S13]  /*1910*/  ISETP.GE.AND P0, PT, R220, c[0x0][0x220], PT ;  /* 0x00008800dc007a0c */ /* 0x000fda0003f06270 */
[----:B------:R3:W-:Y:S01]  /*1920*/  @P0 STS.128 [R217+0x800], RZ ;  /* 0x000800ffd9000388 */ /* 0x0007e20000000c00 */
[----:B------:R-:W-:Y:S05]  /*1930*/  @P0 BRA `(.L_x_683) ;  /* 0x000000d000000947 */ /* 0x000fea0003800000 */
[----:B------:R-:W-:Y:S02]  /*1940*/  IADD3 R7, P0, R12, 0x20, RZ ;  /* 0x000000200c077810 */ /* 0x000fe40007f1e0ff */
[----:B------:R-:W-:Y:S02]  /*1950*/  MOV R9, R11 ;  /* 0x0000000b00097202 */ /* 0x000fe40000000f00 */
[----:B------:R-:W-:-:S03]  /*1960*/  IADD3.X R0, RZ, R13, RZ, P0, !PT ;  /* 0x0000000dff007210 */ /* 0x000fc600007fe4ff */
[----:B------:R-:W-:-:S04]  /*1970*/  IMAD.WIDE.U32 R8, R7, c[0x0][0x190], R8 ;  /* 0x0000640007087a25 */ /* 0x000fc800078e0008 */
[----:B------:R-:W-:Y:S01]  /*1980*/  IMAD R0, R0, c[0x0][0x190], RZ ;  /* 0x0000640000007a24 */ /* 0x000fe200078e02ff */
[----:B------:R-:W-:-:S03]  /*1990*/  LEA R10, P0, R8, c[0x0][0x160], 0x1 ;  /* 0x00005800080a7a11 */ /* 0x000fc600078008ff */
[----:B------:R-:W-:-:S05]  /*19a0*/  IMAD R0, R7, c[0x0][0x194], R0 ;  /* 0x0000650007007a24 */ /* 0x000fca00078e0200 */
[----:B------:R-:W-:-:S04]  /*19b0*/  IADD3 R0, R9, R0, RZ ;  /* 0x0000000009007210 */ /* 0x000fc80007ffe0ff */
[----:B------:R-:W-:-:S05]  /*19c0*/  LEA.HI.X R11, R8, c[0x0][0x164], R0, 0x1, P0 ;  /* 0x00005900080b7a11 */ /* 0x000fca00000f0c00 */
[----:B------:R-:W-:Y:S01]  /*19d0*/  @!PT LDS RZ, [RZ] ;  /* 0x00000000fffff984 */ /* 0x000fe20000000800 */
[----:B------:R-:W-:Y:S01]  /*19e0*/  @!PT LDS RZ, [RZ] ;  /* 0x00000000fffff984 */ /* 0x000fe20000000800 */
[----:B------:R-:W-:Y:S01]  /*19f0*/  @!PT LDS RZ, [RZ] ;  /* 0x00000000fffff984 */ /* 0x000fe20000000800 */
[----:B------:R4:W-:Y:S02]  /*1a00*/  LDGSTS.E.BYPASS.LTC128B.128 [R217+0x800], [R10.64] ;  /* 0x008000000ad97fae */ /* 0x0009e4000b901d46 */
.L_x_683:
[----:B------:R-:W-:Y:S05]  /*1a10*/  BSYNC B0 ;  /* 0x0000000000007941 */ /* 0x000fea0003800000 */
.L_x_682:
[----:B------:R-:W-:Y:S01]  /*1a20*/  IADD3 R216, R154, -0x1, RZ ;  /* 0xffffffff9ad87810 */ /* 0x000fe20007ffe0ff */
[----:B------:R-:W-:Y:S04]  /*1a30*/  BSSY B0, `(.L_x_684) ;  /* 0x0000010000007945 */ /* 0x000fe80003800000 */
[----:B------:R-:W-:-:S04]  /*1a40*/  IMAD.SHL.U32 R7, R216, 0x100, RZ ;  /* 0x00000100d8077824 */ /* 0x000fc800078e00ff */
[----:B------:R-:W-:-:S05]  /*1a50*/  IMAD.IADD R0, R199, 0x1, -R7 ;  /* 0x00000001c7007824 */ /* 0x000fca00078e0a07 */
[----:B------:R-:W-:-:S13]  /*1a60*/  ISETP.GE.AND P0, PT, R224, R0, PT ;  /* 0x00000000e000720c */ /* 0x000fda0003f06270 */
[----:B------:R-:W-:Y:S05]  /*1a70*/  @P0 BRA `(.L_x_685) ;  /* 0x000000b000000947 */ /* 0x000fea0003800000 */
[----:B------:R-:W-:-:S13]  /*1a80*/  ISETP.GE.AND P0, PT, R220, c[0x0][0x220], PT ;  /* 0x00008800dc007a0c */ /* 0x000fda0003f06270 */
[----:B------:R1:W-:Y:S04]  /*1a90*/  @P0 STS [R217+0x1000], RZ ;  /* 0x001000ffd9000388 */ /* 0x0003e80000000800 */
[----:B------:R1:W-:Y:S04]  /*1aa0*/  @P0 STS [R217+0x1004], RZ ;  /* 0x001004ffd9000388 */ /* 0x0003e80000000800 */
[----:B------:R1:W-:Y:S01]  /*1ab0*/  @P0 STS.64 [R217+0x1008], RZ ;  /* 0x001008ffd9000388 */ /* 0x0003e20000000a00 */
[----:B------:R-:W-:Y:S05]  /*1ac0*/  @P0 BRA `(.L_x_685) ;  /* 0x0000006000000947 */ /* 0x000fea0003800000 */
[----:B------:R-:W-:-:S04]  /*1ad0*/  LEA R8, P0, R197, c[0x0][0x168], 0x1 ;  /* 0x00005a00c5087a11 */ /* 0x000fc800078008ff */
[----:B------:R-:W-:-:S05]  /*1ae0*/  LEA.HI.X R9, R197, c[0x0][0x16c], R196, 0x1, P0 ;  /* 0x00005b00c5097a11 */ /* 0x000fca00000f0cc4 */
[----:B------:R-:W-:Y:S01]  /*1af0*/  @!PT LDS RZ, [RZ] ;  /* 0x00000000fffff984 */ /* 0x000fe20000000800 */
[----:B------:R-:W-:Y:S01]  /*1b00*/  @!PT LDS RZ, [RZ] ;  /* 0x00000000fffff984 */ /* 0x000fe20000000800 */
[----:B------:R-:W-:Y:S01]  /*1b10*/  @!PT LDS RZ, [RZ] ;  /* 0x00000000fffff984 */ /* 0x000fe20000000800 */
[----:B------:R1:W-:Y:S04]  /*1b20*/  LDGSTS.E.BYPASS.LTC128B.128 [R217+0x1000], [R8.64] ;  /* 0x0100000008d97fae */ /* 0x0003e8000b901d46 */
.L_x_685:
[----:B------:R-:W-:Y:S05]  /*1b30*/  BSYNC B0 ;  /* 0x0000000000007941 */ /* 0x000fea0003800000 */
.L_x_684:
[----:B------:R-:W-:Y:S01]  /*1b40*/  ISETP.GE.AND P0, PT, R6, R0, PT ;  /* 0x000000000600720c */ /* 0x000fe20003f06270 */
[----:B------:R-:W-:Y:S01]  /*1b50*/  IMAD.MOV.U32 R155, RZ, RZ, c[0x0][0x198] ;  /* 0x00006600ff9b7624 */ /* 0x000fe200078e00ff */
[----:B------:R-:W-:Y:S01]  /*1b60*/  MOV R219, 0x5 ;  /* 0x0000000500db7802 */ /* 0x000fe20000000f00 */
[----:B------:R-:W-:Y:S02]  /*1b70*/  BSSY B0, `(.L_x_686) ;  /* 0x000000f000007945 */ /* 0x000fe40003800000 */
[C---:B------:R-:W-:Y:S01]  /*1b80*/  IMAD.SHL.U32 R213, R155.reuse, 0x20, RZ ;  /* 0x000000209bd57824 */ /* 0x040fe200078e00ff */
[----:B------:R-:W-:-:S07]  /*1b90*/  SHF.L.U64.HI R212, R155, R219, c[0x0][0x19c] ;  /* 0x000067009bd47619 */ /* 0x000fce00000102db */
[----:B------:R-:W-:Y:S05]  /*1ba0*/  @P0 BRA `(.L_x_687) ;  /* 0x000000b000000947 */ /* 0x000fea0003800000 */
[----:B------:R-:W-:-:S13]  /*1bb0*/  ISETP.GE.AND P0, PT, R220, c[0x0][0x220], PT ;  /* 0x00008800dc007a0c */ /* 0x000fda0003f06270 */
[----:B------:R1:W-:Y:S01]  /*1bc0*/  @P0 STS.128 [R217+0x1800], RZ ;  /* 0x001800ffd9000388 */ /* 0x0003e20000000c00 */
[----:B------:R-:W-:Y:S05]  /*1bd0*/  @P0 BRA `(.L_x_687) ;  /* 0x0000008000000947 */ /* 0x000fea0003800000 */
[----:B-1----:R-:W-:-:S05]  /*1be0*/  IADD3 R9, P0, R213, R197, RZ ;  /* 0x000000c5d5097210 */ /* 0x002fca0007f1e0ff */
[----:B------:R-:W-:Y:S01]  /*1bf0*/  IMAD.X R8, R212, 0x1, R196, P0 ;  /* 0x00000001d4087824 */ /* 0x000fe200000e06c4 */
[----:B----4-:R-:W-:-:S04]  /*1c00*/  LEA R10, P0, R9, c[0x0][0x168], 0x1 ;  /* 0x00005a00090a7a11 */ /* 0x010fc800078008ff */
[----:B------:R-:W-:-:S05]  /*1c10*/  LEA.HI.X R11, R9, c[0x0][0x16c], R8, 0x1, P0 ;  /* 0x00005b00090b7a11 */ /* 0x000fca00000f0c08 */
[----:B------:R-:W-:Y:S01]  /*1c20*/  @!PT LDS RZ, [RZ] ;  /* 0x00000000fffff984 */ /* 0x000fe20000000800 */
[----:B------:R-:W-:Y:S01]  /*1c30*/  @!PT LDS RZ, [RZ] ;  /* 0x00000000fffff984 */ /* 0x000fe20000000800 */
[----:B------:R-:W-:Y:S01]  /*1c40*/  @!PT LDS RZ, [RZ] ;  /* 0x00000000fffff984 */ /* 0x000fe20000000800 */
[----:B------:R1:W-:Y:S04]  /*1c50*/  LDGSTS.E.BYPASS.LTC128B.128 [R217+0x1800], [R10.64] ;  /* 0x018000000ad97fae */ /* 0x0003e8000b901d46 */
.L_x_687:
[----:B------:R-:W-:Y:S05]  /*1c60*/  BSYNC B0 ;  /* 0x0000000000007941 */ /* 0x000fea0003800000 */
.L_x_686:
[----:B------:R-:W-:Y:S01]  /*1c70*/  IADD3 R13, R224, 0x40, RZ ;  /* 0x00000040e00d7810 */ /* 0x000fe20007ffe0ff */
[----:B------:R-:W-:Y:S03]  /*1c80*/  BSSY B0, `(.L_x_688) ;  /* 0x000000f000007945 */ /* 0x000fe60003800000 */
[----:B------:R-:W-:-:S13]  /*1c90*/  ISETP.GE.AND P0, PT, R13, R0, PT ;  /* 0x000000000d00720c */ /* 0x000fda0003f06270 */
[----:B------:R-:W-:Y:S05]  /*1ca0*/  @P0 BRA `(.L_x_689) ;  /* 0x000000c000000947 */ /* 0x000fea0003800000 */
[----:B------:R-:W-:-:S13]  /*1cb0*/  ISETP.GE.AND P0, PT, R220, c[0x0][0x220], PT ;  /* 0x00008800dc007a0c */ /* 0x000fda0003f06270 */
[----:B------:R1:W-:Y:S01]  /*1cc0*/  @P0 STS.128 [R217+0x2000], RZ ;  /* 0x002000ffd9000388 */ /* 0x0003e20000000c00 */
[----:B------:R-:W-:Y:S05]  /*1cd0*/  @P0 BRA `(.L_x_689) ;  /* 0x0000009000000947 */ /* 0x000fea0003800000 */
[----:B-1----:R-:W-:Y:S01]  /*1ce0*/  IMAD.MOV.U32 R8, RZ, RZ, c[0x0][0x19c] ;  /* 0x00006700ff087624 */ /* 0x002fe200078e00ff */
[----:B------:R-:W-:-:S04]  /*1cf0*/  LEA R9, P0, R155, R197, 0x6 ;  /* 0x000000c59b097211 */ /* 0x000fc800078030ff */
[----:B------:R-:W-:Y:S02]  /*1d00*/  LEA.HI.X R8, R155, R196, R8, 0x6, P0 ;  /* 0x000000c49b087211 */ /* 0x000fe400000f3408 */
[----:B----4-:R-:W-:-:S04]  /*1d10*/  LEA R10, P0, R9, c[0x0][0x168], 0x1 ;  /* 0x00005a00090a7a11 */ /* 0x010fc800078008ff */
[----:B------:R-:W-:-:S05]  /*1d20*/  LEA.HI.X R11, R9, c[0x0][0x16c], R8, 0x1, P0 ;  /* 0x00005b00090b7a11 */ /* 0x000fca00000f0c08 */
[----:B------:R-:W-:Y:S01]  /*1d30*/  @!PT LDS RZ, [RZ] ;  /* 0x00000000fffff984 */ /* 0x000fe20000000800 */
[----:B------:R-:W-:Y:S01]  /*1d40*/  @!PT LDS RZ, [RZ] ;  /* 0x00000000fffff984 */ /* 0x000fe20000000800 */
[----:B------:R-:W-:Y:S01]  /*1d50*/  @!PT LDS RZ, [RZ] ;  /* 0x00000000fffff984 */ /* 0x000fe20000000800 */
[----:B------:R1:W-:Y:S04]  /*1d60*/  LDGSTS.E.BYPASS.LTC128B.128 [R217+0x2000], [R10.64] ;  /* 0x020000000ad97fae */ /* 0x0003e8000b901d46 */
.L_x_689:
[----:B------:R-:W-:Y:S05]  /*1d70*/  BSYNC B0 ;  /* 0x0000000000007941 */ /* 0x000fea0003800000 */
.L_x_688:
[----:B------:R-:W-:Y:S01]  /*1d80*/  IADD3 R12, R224, 0x60, RZ ;  /* 0x00000060e00c7810 */ /* 0x000fe20007ffe0ff */
[----:B------:R-:W-:Y:S03]  /*1d90*/  BSSY B0, `(.L_x_690) ;  /* 0x0000012000007945 */ /* 0x000fe60003800000 */
[----:B------:R-:W-:-:S13]  /*1da0*/  ISETP.GE.AND P0, PT, R12, R0, PT ;  /* 0x000000000c00720c */ /* 0x000fda0003f06270 */
[----:B------:R-:W-:Y:S05]  /*1db0*/  @P0 BRA `(.L_x_691) ;  /* 0x000000f000000947 */ /* 0x000fea0003800000 */
[----:B------:R-:W-:-:S13]  /*1dc0*/  ISETP.GE.AND P0, PT, R220, c[0x0][0x220], PT ;  /* 0x00008800dc007a0c */ /* 0x000fda0003f06270 */
[----:B------:R1:W-:Y:S01]  /*1dd0*/  @P0 STS.128 [R217+0x2800], RZ ;  /* 0x002800ffd9000388 */ /* 0x0003e20000000c00 */
[----:B------:R-:W-:Y:S05]  /*1de0*/  @P0 BRA `(.L_x_691) ;  /* 0x000000c000000947 */ /* 0x000fea0003800000 */
[----:B-1----:R-:W-:Y:S01]  /*1df0*/  IMAD.MOV.U32 R8, RZ, RZ, R197 ;  /* 0x000000ffff087224 */ /* 0x002fe200078e00c5 */
[----:B------:R-:W-:Y:S01]  /*1e00*/  ULDC UR4, c[0x0][0x19c] ;  /* 0x0000670000047ab9 */ /* 0x000fe20000000800 */
[----:B------:R-:W-:Y:S01]  /*1e10*/  IMAD.MOV.U32 R9, RZ, RZ, R196 ;  /* 0x000000ffff097224 */ /* 0x000fe200078e00c4 */
[----:B------:R-:W-:-:S03]  /*1e20*/  UIMAD UR4, UR4, 0x60, URZ ;  /* 0x00000060040478a4 */ /* 0x000fc6000f8e023f */
[----:B------:R-:W-:-:S05]  /*1e30*/  IMAD.WIDE.U32 R28, R155, 0x60, R8 ;  /* 0x000000609b1c7825 */ /* 0x000fca00078e0008 */
[----:B------:R-:W-:Y:S02]  /*1e40*/  IADD3 R8, R29, UR4, RZ ;  /* 0x000000041d087c10 */ /* 0x000fe4000fffe0ff */
[----:B----4-:R-:W-:-:S04]  /*1e50*/  LEA R10, P0, R28, c[0x0][0x168], 0x1 ;  /* 0x00005a001c0a7a11 */ /* 0x010fc800078008ff */
[----:B------:R-:W-:-:S05]  /*1e60*/  LEA.HI.X R11, R28, c[0x0][0x16c], R8, 0x1, P0 ;  /* 0x00005b001c0b7a11 */ /* 0x000fca00000f0c08 */
[----:B------:R-:W-:Y:S01]  /*1e70*/  @!PT LDS RZ, [RZ] ;  /* 0x00000000fffff984 */ /* 0x000fe20000000800 */
[----:B------:R-:W-:Y:S01]  /*1e80*/  @!PT LDS RZ, [RZ] ;  /* 0x00000000fffff984 */ /* 0x000fe20000000800 */
[----:B------:R-:W-:Y:S01]  /*1e90*/  @!PT LDS RZ, [RZ] ;  /* 0x00000000fffff984 */ /* 0x000fe20000000800 */
[----:B------:R1:W-:Y:S04]  /*1ea0*/  LDGSTS.E.BYPASS.LTC128B.128 [R217+0x2800], [R10.64] ;  /* 0x028000000ad97fae */ /* 0x0003e8000b901d46 */
.L_x_691:
[----:B------:R-:W-:Y:S05]  /*1eb0*/  BSYNC B0 ;  /* 0x0000000000007941 */ /* 0x000fea0003800000 */
.L_x_690:
[----:B-1--4-:R-:W-:Y:S01]  /*1ec0*/  IADD3 R11, R224, 0x80, RZ ;  /* 0x00000080e00b7810 */ /* 0x012fe20007ffe0ff */
[----:B------:R-:W-:Y:S03]  /*1ed0*/  BSSY B0, `(.L_x_692) ;  /* 0x000000f000007945 */ /* 0x000fe60003800000 */
[----:B------:R-:W-:-:S13]  /*1ee0*/  ISETP.GE.AND P0, PT, R11, R0, PT ;  /* 0x000000000b00720c */ /* 0x000fda0003f06270 */
[----:B------:R-:W-:Y:S05]  /*1ef0*/  @P0 BRA `(.L_x_693) ;  /* 0x000000c000000947 */ /* 0x000fea0003800000 */
[----:B------:R-:W-:-:S13]  /*1f00*/  ISETP.GE.AND P0, PT, R220, c[0x0][0x220], PT ;  /* 0x00008800dc007a0c */ /* 0x000fda0003f06270 */
[----:B------:R1:W-:Y:S01]  /*1f10*/  @P0 STS.128 [R217+0x3000], RZ ;  /* 0x003000ffd9000388 */ /* 0x0003e20000000c00 */
[----:B------:R-:W-:Y:S05]  /*1f20*/  @P0 BRA `(.L_x_693) ;  /* 0x0000009000000947 */ /* 0x000fea0003800000 */
[----:B------:R-:W-:Y:S01]  /*1f30*/  IMAD.MOV.U32 R8, RZ, RZ, c[0x0][0x19c] ;  /* 0x00006700ff087624 */ /* 0x000fe200078e00ff */
[----:B------:R-:W-:-:S04]  /*1f40*/  LEA R9, P0, R155, R197, 0x7 ;  /* 0x000000c59b097211 */ /* 0x000fc800078038ff */
[----:B------:R-:W-:Y:S02]  /*1f50*/  LEA.HI.X R8, R155, R196, R8, 0x7, P0 ;  /* 0x000000c49b087211 */ /* 0x000fe400000f3c08 */
[----:B------:R-:W-:-:S04]  /*1f60*/  LEA R28, P0, R9, c[0x0][0x168], 0x1 ;  /* 0x00005a00091c7a11 */ /* 0x000fc800078008ff */
[----:B------:R-:W-:-:S05]  /*1f70*/  LEA.HI.X R29, R9, c[0x0][0x16c], R8, 0x1, P0 ;  /* 0x00005b00091d7a11 */ /* 0x000fca00000f0c08 */
[----:B------:R-:W-:Y:S01]  /*1f80*/  @!PT LDS RZ, [RZ] ;  /* 0x00000000fffff984 */ /* 0x000fe20000000800 */
[----:B------:R-:W-:Y:S01]  /*1f90*/  @!PT LDS RZ, [RZ] ;  /* 0x00000000fffff984 */ /* 0x000fe20000000800 */
[----:B------:R-:W-:Y:S01]  /*1fa0*/  @!PT LDS RZ, [RZ] ;  /* 0x00000000fffff984 */ /* 0x000fe20000000800 */
[----:B------:R4:W-:Y:S04]  /*1fb0*/  LDGSTS.E.BYPASS.LTC128B.128 [R217+0x3000], [R28.64] ;  /* 0x030000001cd97fae */ /* 0x0009e8000b901d46 */
.L_x_693:
[----:B------:R-:W-:Y:S05]  /*1fc0*/  BSYNC B0 ;  /* 0x0000000000007941 */ /* 0x000fea0003800000 */
.L_x_692:
[----:B------:R-:W-:Y:S01]  /*1fd0*/  IADD3 R10, R224, 0xa0, RZ ;  /* 0x000000a0e00a7810 */ /* 0x000fe20007ffe0ff */
[----:B------:R-:W-:Y:S03]  /*1fe0*/  BSSY B0, `(.L_x_694) ;  /* 0x0000012000007945 */ /* 0x000fe60003800000 */
[----:B------:R-:W-:-:S13]  /*1ff0*/  ISETP.GE.AND P0, PT, R10, R0, PT ;  /* 0x000000000a00720c */ /* 0x000fda0003f06270 */
[----:B------:R-:W-:Y:S05]  /*2000*/  @P0 BRA `(.L_x_695) ;  /* 0x000000f000000947 */ /* 0x000fea0003800000 */
[----:B------:R-:W-:-:S13]  /*2010*/  ISETP.GE.AND P0, PT, R220, c[0x0][0x220], PT ;  /* 0x00008800dc007a0c */ /* 0x000fda0003f06270 */
[----:B------:R1:W-:Y:S01]  /*2020*/  @P0 STS.128 [R217+0x3800], RZ ;  /* 0x003800ffd9000388 */ /* 0x0003e20000000c00 */
[----:B------:R-:W-:Y:S05]  /*2030*/  @P0 BRA `(.L_x_695) ;  /* 0x000000c000000947 */ /* 0x000fea0003800000 */
[----:B------:R-:W-:Y:S01]  /*2040*/  IMAD.MOV.U32 R8, RZ, RZ, R197 ;  /* 0x000000ffff087224 */ /* 0x000fe200078e00c5 */
[----:B------:R-:W-:Y:S01]  /*2050*/  ULDC UR4, c[0x0][0x19c] ;  /* 0x0000670000047ab9 */ /* 0x000fe20000000800 */
[----:B------:R-:W-:Y:S01]  /*2060*/  IMAD.MOV.U32 R9, RZ, RZ, R196 ;  /* 0x000000ffff097224 */ /* 0x000fe200078e00c4 */
[----:B------:R-:W-:-:S03]  /*2070*/  UIMAD UR4, UR4, 0xa0, URZ ;  /* 0x000000a0040478a4 */ /* 0x000fc6000f8e023f */
[----:B--2---:R-:W-:-:S05]  /*2080*/  IMAD.WIDE.U32 R30, R155, 0xa0, R8 ;  /* 0x000000a09b1e7825 */ /* 0x004fca00078e0008 */
[----:B------:R-:W-:Y:S02]  /*2090*/  IADD3 R8, R31, UR4, RZ ;  /* 0x000000041f087c10 */ /* 0x000fe4000fffe0ff */
[----:B----4-:R-:W-:-:S04]  /*20a0*/  LEA R28, P0, R30, c[0x0][0x168], 0x1 ;  /* 0x00005a001e1c7a11 */ /* 0x010fc800078008ff */
[----:B------:R-:W-:-:S05]  /*20b0*/  LEA.HI.X R29, R30, c[0x0][0x16c], R8, 0x1, P0 ;  /* 0x00005b001e1d7a11 */ /* 0x000fca00000f0c08 */
[----:B------:R-:W-:Y:S01]  /*20c0*/  @!PT LDS RZ, [RZ] ;  /* 0x00000000fffff984 */ /* 0x000fe20000000800 */
[----:B------:R-:W-:Y:S01]  /*20d0*/  @!PT LDS RZ, [RZ] ;  /* 0x00000000fffff984 */ /* 0x000fe20000000800 */
[----:B------:R-:W-:Y:S01]  /*20e0*/  @!PT LDS RZ, [RZ] ;  /* 0x00000000fffff984 */ /* 0x000fe20000000800 */
[----:B------:R2:W-:Y:S04]  /*20f0*/  LDGSTS.E.BYPASS.LTC128B.128 [R217+0x3800], [R28.64] ;  /* 0x038000001cd97fae */ /* 0x0005e8000b901d46 */
.L_x_695:
[----:B------:R-:W-:Y:S05]  /*2100*/  BSYNC B0 ;  /* 0x0000000000007941 */ /* 0x000fea0003800000 */
.L_x_694:
[----:B------:R-:W-:Y:S01]  /*2110*/  IADD3 R9, R224, 0xc0, RZ ;  /* 0x000000c0e0097810 */ /* 0x000fe20007ffe0ff */
[----:B------:R-:W-:Y:S03]  /*2120*/  BSSY B0, `(.L_x_696) ;  /* 0x0000012000007945 */ /* 0x000fe60003800000 */
[----:B------:R-:W-:-:S13]  /*2130*/  ISETP.GE.AND P0, PT, R9, R0, PT ;  /* 0x000000000900720c */ /* 0x000fda0003f06270 */
[----:B------:R-:W-:Y:S05]  /*2140*/  @P0 BRA `(.L_x_697) ;  /* 0x000000f000000947 */ /* 0x000fea0003800000 */
[----:B------:R-:W-:-:S13]  /*2150*/  ISETP.GE.AND P0, PT, R220, c[0x0][0x220], PT ;  /* 0x00008800dc007a0c */ /* 0x000fda0003f06270 */
[----:B------:R1:W-:Y:S01]  /*2160*/  @P0 STS.128 [R217+0x4000], RZ ;  /* 0x004000ffd9000388 */ /* 0x0003e20000000c00 */
[----:B------:R-:W-:Y:S05]  /*2170*/  @P0 BRA `(.L_x_697) ;  /* 0x000000c000000947 */ /* 0x000fea0003800000 */
[----:B--2-4-:R-:W-:Y:S01]  /*2180*/  IMAD.MOV.U32 R28, RZ, RZ, R197 ;  /* 0x000000ffff1c7224 */ /* 0x014fe200078e00c5 */
[----:B------:R-:W-:Y:S01]  /*2190*/  ULDC UR4, c[0x0][0x19c] ;  /* 0x0000670000047ab9 */ /* 0x000fe20000000800 */
[----:B------:R-:W-:Y:S01]  /*21a0*/  IMAD.MOV.U32 R29, RZ, RZ, R196 ;  /* 0x000000ffff1d7224 */ /* 0x000fe200078e00c4 */
[----:B------:R-:W-:-:S03]  /*21b0*/  UIMAD UR4, UR4, 0xc0, URZ ;  /* 0x000000c0040478a4 */ /* 0x000fc6000f8e023f */
[----:B------:R-:W-:-:S05]  /*21c0*/  IMAD.WIDE.U32 R30, R155, 0xc0, R28 ;  /* 0x000000c09b1e7825 */ /* 0x000fca00078e001c */
[----:B------:R-:W-:Y:S02]  /*21d0*/  IADD3 R8, R31, UR4, RZ ;  /* 0x000000041f087c10 */ /* 0x000fe4000fffe0ff */
[----:B------:R-:W-:-:S04]  /*21e0*/  LEA R28, P0, R30, c[0x0][0x168], 0x1 ;  /* 0x00005a001e1c7a11 */ /* 0x000fc800078008ff */
[----:B------:R-:W-:-:S05]  /*21f0*/  LEA.HI.X R29, R30, c[0x0][0x16c], R8, 0x1, P0 ;  /* 0x00005b001e1d7a11 */ /* 0x000fca00000f0c08 */
[----:B------:R-:W-:Y:S01]  /*2200*/  @!PT LDS RZ, [RZ] ;  /* 0x00000000fffff984 */ /* 0x000fe20000000800 */
[----:B------:R-:W-:Y:S01]  /*2210*/  @!PT LDS RZ, [RZ] ;  /* 0x00000000fffff984 */ /* 0x000fe20000000800 */
[----:B------:R-:W-:Y:S01]  /*2220*/  @!PT LDS RZ, [RZ] ;  /* 0x00000000fffff984 */ /* 0x000fe20000000800 */
[----:B------:R2:W-:Y:S04]  /*2230*/  LDGSTS.E.BYPASS.LTC128B.128 [R217+0x4000], [R28.64] ;  /* 0x040000001cd97fae */ /* 0x0005e8000b901d46 */
.L_x_697:
[----:B------:R-:W-:Y:S05]  /*2240*/  BSYNC B0 ;  /* 0x0000000000007941 */ /* 0x000fea0003800000 */
.L_x_696:
        /* <DEDUP_REMOVED lines=19> */
.L_x_699:
[----:B------:R-:W-:Y:S05]  /*2380*/  BSYNC B0 ;  /* 0x0000000000007941 */ /* 0x000fea0003800000 */
.L_x_698:
[----:B------:R-:W0:Y:S01]  /*2390*/  LDGDEPBAR ;  /* 0x00000000000079af */ /* 0x000e220000000000 */
[----:B------:R-:W-:Y:S01]  /*23a0*/  LOP3.LUT R17, R17, 0xfffffff8, RZ, 0xc0, !PT ;  /* 0xfffffff811117812 */ /* 0x000fe200078ec0ff */
[----:B------:R-:W-:Y:S01]  /*23b0*/  IMAD.SHL.U32 R22, R22, 0x40, RZ ;  /* 0x0000004016167824 */ /* 0x000fe200078e00ff */
[----:B------:R-:W-:Y:S01]  /*23c0*/  SHF.R.S32.HI R18, RZ, 0x1f, R4 ;  /* 0x0000001fff127819 */ /* 0x000fe20000011404 */
[----:B------:R-:W-:Y:S01]  /*23d0*/  IMAD R26, R24, 0x10, R26 ;  /* 0x00000010181a7824 */ /* 0x000fe200078e021a */
[----:B------:R-:W-:Y:S01]  /*23e0*/  SHF.R.S32.HI R21, RZ, 0x4, R20 ;  /* 0x00000004ff157819 */ /* 0x000fe20000011414 */
[----:B------:R-:W-:Y:S01]  /*23f0*/  IMAD.IADD R17, R14, 0x1, -R17 ;  /* 0x000000010e117824 */ /* 0x000fe200078e0a11 */
[----:B------:R-:W-:Y:S01]  /*2400*/  LEA.HI R18, R18, R4, RZ, 0x3 ;  /* 0x0000000412127211 */ /* 0x000fe200078f18ff */
[----:B------:R-:W-:Y:S01]  /*2410*/  IMAD.SHL.U32 R198, R14, 0x2, RZ ;  /* 0x000000020ec67824 */ /* 0x000fe200078e00ff */
[----:B------:R-:W-:Y:S01]  /*2420*/  LEA.HI R20, R20, R21, RZ, 0x1 ;  /* 0x0000001514147211 */ /* 0x000fe200078f08ff */
[----:B------:R-:W-:Y:S01]  /*2430*/  BSSY B0, `(.L_x_700) ;  /* 0x000003c000007945 */ /* 0x000fe20003800000 */
[----:B------:R-:W-:Y:S01]  /*2440*/  ISETP.GE.AND P1, PT, R224, R0, PT ;  /* 0x00000000e000720c */ /* 0x000fe20003f26270 */
[----:B------:R-:W-:Y:S01]  /*2450*/  IMAD.SHL.U32 R18, R18, 0x20, RZ ;  /* 0x0000002012127824 */ /* 0x000fe200078e00ff */
[----:B------:R-:W-:-:S02]  /*2460*/  LOP3.LUT R19, R19, 0x7fffffe, RZ, 0xc0, !PT ;  /* 0x07fffffe13137812 */ /* 0x000fc400078ec0ff */
[----:B------:R-:W-:Y:S02]  /*2470*/  LOP3.LUT R20, R20, 0xfffffffe, RZ, 0xc0, !PT ;  /* 0xfffffffe14147812 */ /* 0x000fe400078ec0ff */
[----:B------:R-:W-:Y:S01]  /*2480*/  LEA.HI R16, R17, R17, RZ, 0x1 ;  /* 0x0000001111107211 */ /* 0x000fe200078f08ff */
[----:B------:R-:W-:Y:S01]  /*2490*/  IMAD.IADD R19, R4, 0x1, -R19 ;  /* 0x0000000104137824 */ /* 0x000fe200078e0a13 */
[----:B------:R-:W-:Y:S01]  /*24a0*/  LOP3.LUT R18, R18, 0xffffff00, RZ, 0xc0, !PT ;  /* 0xffffff0012127812 */ /* 0x000fe200078ec0ff */
[----:B------:R-:W-:Y:S01]  /*24b0*/  IMAD.IADD R20, R21, 0x1, -R20 ;  /* 0x0000000115147824 */ /* 0x000fe200078e0a14 */
[----:B------:R-:W-:Y:S02]  /*24c0*/  LOP3.LUT R4, R16, 0x7fffffe, RZ, 0xc0, !PT ;  /* 0x07fffffe10047812 */ /* 0x000fe400078ec0ff */
[----:B------:R-:W-:Y:S01]  /*24d0*/  SHF.R.S32.HI R16, RZ, 0x1, R16 ;  /* 0x00000001ff107819 */ /* 0x000fe20000011410 */
[----:B------:R-:W-:-:S04]  /*24e0*/  DEPBAR.LE SB0, 0x0 ;  /* 0x000080000000791a */ /* 0x000fc80000000000 */
[----:B------:R-:W-:Y:S01]  /*24f0*/  BAR.SYNC.DEFER_BLOCKING 0x0 ;  /* 0x0000000000007b1d */ /* 0x000fe20000010000 */
[----:B------:R-:W-:Y:S01]  /*2500*/  IMAD.SHL.U32 R21, R20, 0x8, RZ ;  /* 0x0000000814157824 */ /* 0x000fe200078e00ff */
[----:B------:R-:W-:Y:S01]  /*2510*/  LOP3.LUT R22, R22, 0xc0, RZ, 0xc0, !PT ;  /* 0x000000c016167812 */ /* 0x000fe200078ec0ff */
[----:B------:R-:W-:Y:S01]  /*2520*/  IMAD.IADD R4, R17, 0x1, -R4 ;  /* 0x0000000111047824 */ /* 0x000fe200078e0a04 */
[----:B------:R-:W-:Y:S01]  /*2530*/  SHF.R.S32.HI R15, RZ, 0x1f, R23 ;  /* 0x0000001fff0f7819 */ /* 0x000fe20000011417 */
[--C-:B------:R-:W-:Y:S01]  /*2540*/  IMAD R24, R24, 0x200, R18.reuse ;  /* 0x0000020018187824 */ /* 0x100fe200078e0212 */
[C---:B------:R-:W-:Y:S01]  /*2550*/  LOP3.LUT P2, RZ, R16.reuse, 0x2, RZ, 0xc0, !PT ;  /* 0x0000000210ff7812 */ /* 0x040fe2000784c0ff */
[----:B------:R-:W-:Y:S01]  /*2560*/  IMAD.SHL.U32 R17, R16, 0x40, RZ ;  /* 0x0000004010117824 */ /* 0x000fe200078e00ff */
[----:B------:R-:W-:Y:S01]  /*2570*/  LOP3.LUT R21, R22, 0x8, R21, 0xf8, !PT ;  /* 0x0000000816157812 */ /* 0x000fe200078ef815 */
[C---:B------:R-:W-:Y:S01]  /*2580*/  IMAD R18, R19.reuse, 0x20, R18 ;  /* 0x0000002013127824 */ /* 0x040fe200078e0212 */
[----:B------:R-:W-:Y:S01]  /*2590*/  SHF.R.U32.HI R16, RZ, 0x3, R22 ;  /* 0x00000003ff107819 */ /* 0x000fe20000011616 */
[----:B------:R-:W-:Y:S01]  /*25a0*/  IMAD R24, R19, 0x20, R24 ;  /* 0x0000002013187824 */ /* 0x000fe200078e0218 */
[----:B------:R-:W-:Y:S01]  /*25b0*/  LEA.HI R15, R15, R23, RZ, 0x2 ;  /* 0x000000170f0f7211 */ /* 0x000fe200078f10ff */
[----:B------:R-:W-:Y:S01]  /*25c0*/  IMAD.SHL.U32 R19, R25, 0x8, RZ ;  /* 0x0000000819137824 */ /* 0x000fe200078e00ff */
[----:B------:R-:W-:Y:S01]  /*25d0*/  LOP3.LUT R17, R17, 0xc0, RZ, 0xc0, !PT ;  /* 0x000000c011117812 */ /* 0x000fe200078ec0ff */
[----:B------:R-:W-:Y:S01]  /*25e0*/  IMAD R209, R20, 0x8, R4 ;  /* 0x0000000814d17824 */ /* 0x000fe200078e0204 */
[----:B------:R-:W-:-:S02]  /*25f0*/  LOP3.LUT R16, R21, R16, RZ, 0x3c, !PT ;  /* 0x0000001015107212 */ /* 0x000fc400078e3cff */
[----:B------:R-:W-:Y:S02]  /*2600*/  SHF.R.S32.HI R215, RZ, 0x2, R15 ;  /* 0x00000002ffd77819 */ /* 0x000fe4000001140f */
[----:B------:R-:W-:Y:S01]  /*2610*/  LOP3.LUT R19, R17, 0x8, R19, 0xf8, !PT ;  /* 0x0000000811137812 */ /* 0x000fe200078ef813 */
[C---:B------:R-:W-:Y:S01]  /*2620*/  IMAD.IADD R211, R16.reuse, 0x1, R24 ;  /* 0x0000000110d37824 */ /* 0x040fe200078e0218 */
[----:B------:R-:W-:Y:S01]  /*2630*/  SHF.R.U32.HI R17, RZ, 0x3, R17 ;  /* 0x00000003ff117819 */ /* 0x000fe20000011611 */
[----:B------:R-:W-:Y:S01]  /*2640*/  IMAD.IADD R4, R16, 0x1, R18 ;  /* 0x0000000110047824 */ /* 0x000fe200078e0212 */
[----:B------:R1:W-:Y:S01]  /*2650*/  @P1 STS [R217+0x5000], RZ ;  /* 0x005000ffd9001388 */ /* 0x0003e20000000800 */
[----:B------:R-:W-:Y:S01]  /*2660*/  IADD3 R26, R26, 0x1, R215 ;  /* 0x000000011a1a7810 */ /* 0x000fe20007ffe0d7 */
[----:B------:R-:W-:Y:S01]  /*2670*/  IMAD.SHL.U32 R211, R211, 0x2, RZ ;  /* 0x00000002d3d37824 */ /* 0x000fe200078e00ff */
[----:B------:R-:W-:Y:S01]  /*2680*/  LOP3.LUT R17, R19, R17, RZ, 0x3c, !PT ;  /* 0x0000001113117212 */ /* 0x000fe200078e3cff */
[----:B------:R1:W-:Y:S01]  /*2690*/  @P1 STS [R217+0x5004], RZ ;  /* 0x005004ffd9001388 */ /* 0x0003e20000000800 */
[----:B------:R-:W-:Y:S01]  /*26a0*/  LEA R152, P0, R200, c[0x0][0x170], 0x1 ;  /* 0x00005c00c8987a11 */ /* 0x000fe200078008ff */
[----:B------:R-:W-:Y:S01]  /*26b0*/  IMAD R210, R3, 0x2, R211 ;  /* 0x0000000203d27824 */ /* 0x000fe200078e02d3 */
[----:B------:R-:W-:Y:S01]  /*26c0*/  IADD3 R204, R199, R26, -R218 ;  /* 0x0000001ac7cc7210 */ /* 0x000fe20007ffe8da */
[----:B------:R1:W-:Y:S01]  /*26d0*/  @P1 STS.64 [R217+0x5008], RZ ;  /* 0x005008ffd9001388 */ /* 0x0003e20000000a00 */
[----:B------:R-:W-:Y:S01]  /*26e0*/  IMAD.U32 R209, R209, 0x20, R17 ;  /* 0x00000020d1d17824 */ /* 0x000fe200078e0011 */
[----:B------:R-:W-:-:S02]  /*26f0*/  LOP3.LUT R198, R198, 0x6, RZ, 0xc0, !PT ;  /* 0x00000006c6c67812 */ /* 0x000fc400078ec0ff */
[----:B------:R-:W-:Y:S02]  /*2700*/  LEA.HI.X R153, R200, c[0x0][0x174], R203, 0x1, P0 ;  /* 0x00005d00c8997a11 */ /* 0x000fe400000f0ccb */
[----:B------:R-:W-:Y:S02]  /*2710*/  SEL R2, R2, 0xfffffff0, !P2 ;  /* 0xfffffff002027807 */ /* 0x000fe40005000000 */
[----:B------:R-:W-:Y:S01]  /*2720*/  IADD3 R204, R204, c[0x0][0x2e8], RZ ;  /* 0x0000ba00cccc7a10 */ /* 0x000fe20007ffe0ff */
[----:B------:R-:W-:Y:S05]  /*2730*/  @P1 BRA `(.L_x_701) ;  /* 0x000000b000001947 */ /* 0x000fea0003800000 */
[----:B------:R-:W-:-:S13]  /*2740*/  ISETP.GE.AND P0, PT, R220, c[0x0][0x220], PT ;  /* 0x00008800dc007a0c */ /* 0x000fda0003f06270 */
[----:B------:R1:W-:Y:S04]  /*2750*/  @P0 STS [R217+0x5000], RZ ;  /* 0x005000ffd9000388 */ /* 0x0003e80000000800 */
[----:B------:R1:W-:Y:S04]  /*2760*/  @P0 STS [R217+0x5004], RZ ;  /* 0x005004ffd9000388 */ /* 0x0003e80000000800 */
[----:B------:R1:W-:Y:S01]  /*2770*/  @P0 STS.64 [R217+0x5008], RZ ;  /* 0x005008ffd9000388 */ /* 0x0003e20000000a00 */
[----:B------:R-:W-:Y:S05]  /*2780*/  @P0 BRA `(.L_x_701) ;  /* 0x0000006000000947 */ /* 0x000fea0003800000 */
[----:B------:R-:W-:Y:S02]  /*2790*/  MOV R14, R152 ;  /* 0x00000098000e7202 */ /* 0x000fe40000000f00 */
[----:B------:R-:W-:-:S05]  /*27a0*/  MOV R15, R153 ;  /* 0x00000099000f7202 */ /* 0x000fca0000000f00 */
[----:B------:R-:W-:Y:S01]  /*27b0*/  @!PT LDS RZ, [RZ] ;  /* 0x00000000fffff984 */ /* 0x000fe20000000800 */
[----:B------:R-:W-:Y:S01]  /*27c0*/  @!PT LDS RZ, [RZ] ;  /* 0x00000000fffff984 */ /* 0x000fe20000000800 */
[----:B------:R-:W-:Y:S01]  /*27d0*/  @!PT LDS RZ, [RZ] ;  /* 0x00000000fffff984 */ /* 0x000fe20000000800 */
[----:B------:R1:W-:Y:S02]  /*27e0*/  LDGSTS.E.BYPASS.LTC128B.128 [R217+0x5000], [R14.64] ;  /* 0x050000000ed97fae */ /* 0x0003e4000b901d46 */
.L_x_701:
[----:B------:R-:W-:Y:S05]  /*27f0*/  BSYNC B0 ;  /* 0x0000000000007941 */ /* 0x000fea0003800000 */
.L_x_700:
[----:B------:R-:W-:Y:S01]  /*2800*/  ISETP.GE.AND P0, PT, R6, R0, PT ;  /* 0x000000000600720c */ /* 0x000fe20003f06270 */
[----:B------:R-:W-:Y:S01]  /*2810*/  IMAD.MOV.U32 R6, RZ, RZ, c[0x0][0x1a0] ;  /* 0x00006800ff067624 */ /* 0x000fe200078e00ff */
[----:B------:R-:W-:Y:S03]  /*2820*/  BSSY B0, `(.L_x_702) ;  /* 0x000000e000007945 */ /* 0x000fe60003800000 */
[C---:B------:R-:W-:Y:S01]  /*2830*/  IMAD.SHL.U32 R222, R6.reuse, 0x20, RZ ;  /* 0x0000002006de7824 */ /* 0x040fe200078e00ff */
[----:B------:R-:W-:-:S07]  /*2840*/  SHF.L.U64.HI R219, R6, R219, c[0x0][0x1a4] ;  /* 0x0000690006db7619 */ /* 0x000fce00000102db */
[----:B------:R1:W-:Y:S01]  /*2850*/  @P0 STS.128 [R217+0x5800], RZ ;  /* 0x005800ffd9000388 */ /* 0x0003e20000000c00 */
[----:B------:R-:W-:Y:S05]  /*2860*/  @P0 BRA `(.L_x_703) ;  /* 0x0000009000000947 */ /* 0x000fea0003800000 */
[----:B------:R-:W-:-:S13]  /*2870*/  ISETP.GE.AND P0, PT, R220, c[0x0][0x220], PT ;  /* 0x00008800dc007a0c */ /* 0x000fda0003f06270 */
[----:B------:R1:W-:Y:S01]  /*2880*/  @P0 STS.128 [R217+0x5800], RZ ;  /* 0x005800ffd9000388 */ /* 0x0003e20000000c00 */
[----:B------:R-:W-:Y:S05]  /*2890*/  @P0 BRA `(.L_x_703) ;  /* 0x0000006000000947 */ /* 0x000fea0003800000 */
[----:B-1----:R-:W-:-:S04]  /*28a0*/  LEA R14, P0, R222, R152, 0x1 ;  /* 0x00000098de0e7211 */ /* 0x002fc800078008ff */
[----:B------:R-:W-:-:S05]  /*28b0*/  LEA.HI.X R15, R222, R153, R219, 0x1, P0 ;  /* 0x00000099de0f7211 */ /* 0x000fca00000f0cdb */
[----:B------:R-:W-:Y:S01]  /*28c0*/  @!PT LDS RZ, [RZ] ;  /* 0x00000000fffff984 */ /* 0x000fe20000000800 */
[----:B------:R-:W-:Y:S01]  /*28d0*/  @!PT LDS RZ, [RZ] ;  /* 0x00000000fffff984 */ /* 0x000fe20000000800 */
[----:B------:R-:W-:Y:S01]  /*28e0*/  @!PT LDS RZ, [RZ] ;  /* 0x00000000fffff984 */ /* 0x000fe20000000800 */
[----:B------:R1:W-:Y:S04]  /*28f0*/  LDGSTS.E.BYPASS.LTC128B.128 [R217+0x5800], [R14.64] ;  /* 0x058000000ed97fae */ /* 0x0003e8000b901d46 */
.L_x_703:
[----:B------:R-:W-:Y:S05]  /*2900*/  BSYNC B0 ;  /* 0x0000000000007941 */ /* 0x000fea0003800000 */
.L_x_702:
[----:B------:R-:W-:Y:S01]  /*2910*/  ISETP.GE.AND P0, PT, R13, R0, PT ;  /* 0x000000000d00720c */ /* 0x000fe20003f06270 */
[----:B------:R-:W-:-:S12]  /*2920*/  BSSY B0, `(.L_x_704) ;  /* 0x000000d000007945 */ /* 0x000fd80003800000 */
[----:B------:R1:W-:Y:S01]  /*2930*/  @P0 STS.128 [R217+0x6000], RZ ;  /* 0x006000ffd9000388 */ /* 0x0003e20000000c00 */
[----:B------:R-:W-:Y:S05]  /*2940*/  @P0 BRA `(.L_x_705) ;  /* 0x000000a000000947 */ /* 0x000fea0003800000 */
[----:B------:R-:W-:-:S13]  /*2950*/  ISETP.GE.AND P0, PT, R220, c[0x0][0x220], PT ;  /* 0x00008800dc007a0c */ /* 0x000fda0003f06270 */
[----:B------:R1:W-:Y:S01]  /*2960*/  @P0 STS.128 [R217+0x6000], RZ ;  /* 0x006000ffd9000388 */ /* 0x0003e20000000c00 */
[----:B------:R-:W-:Y:S05]  /*2970*/  @P0 BRA `(.L_x_705) ;  /* 0x0000007000000947 */ /* 0x000fea0003800000 */
[----:B------:R-:W-:Y:S01]  /*2980*/  IMAD.MOV.U32 R13, RZ, RZ, c[0x0][0x1a4] ;  /* 0x00006900ff0d7624 */ /* 0x000fe200078e00ff */
[----:B-1----:R-:W-:-:S04]  /*2990*/  LEA R14, P0, R6, R152, 0x7 ;  /* 0x00000098060e7211 */ /* 0x002fc800078038ff */
[----:B------:R-:W-:-:S05]  /*29a0*/  LEA.HI.X R15, R6, R153, R13, 0x7, P0 ;  /* 0x00000099060f7211 */ /* 0x000fca00000f3c0d */
[----:B------:R-:W-:Y:S01]  /*29b0*/  @!PT LDS RZ, [RZ] ;  /* 0x00000000fffff984 */ /* 0x000fe20000000800 */
[----:B------:R-:W-:Y:S01]  /*29c0*/  @!PT LDS RZ, [RZ] ;  /* 0x00000000fffff984 */ /* 0x000fe20000000800 */
[----:B------:R-:W-:Y:S01]  /*29d0*/  @!PT LDS RZ, [RZ] ;  /* 0x00000000fffff984 */ /* 0x000fe20000000800 */
[----:B------:R1:W-:Y:S04]  /*29e0*/  LDGSTS.E.BYPASS.LTC128B.128 [R217+0x6000], [R14.64] ;  /* 0x060000000ed97fae */ /* 0x0003e8000b901d46 */
.L_x_705:
[----:B------:R-:W-:Y:S05]  /*29f0*/  BSYNC B0 ;  /* 0x0000000000007941 */ /* 0x000fea0003800000 */
.L_x_704:
[----:B------:R-:W-:Y:S01]  /*2a00*/  ISETP.GE.AND P0, PT, R12, R0, PT ;  /* 0x000000000c00720c */ /* 0x000fe20003f06270 */
[----:B------:R-:W-:-:S12]  /*2a10*/  BSSY B0, `(.L_x_706) ;  /* 0x0000010000007945 */ /* 0x000fd80003800000 */
[----:B------:R1:W-:Y:S01]  /*2a20*/  @P0 STS.128 [R217+0x6800], RZ ;  /* 0x006800ffd9000388 */ /* 0x0003e20000000c00 */
[----:B------:R-:W-:Y:S05]  /*2a30*/  @P0 BRA `(.L_x_707) ;  /* 0x000000d000000947 */ /* 0x000fea0003800000 */
[----:B------:R-:W-:-:S13]  /*2a40*/  ISETP.GE.AND P0, PT, R220, c[0x0][0x220], PT ;  /* 0x00008800dc007a0c */ /* 0x000fda0003f06270 */
[----:B------:R1:W-:Y:S01]  /*2a50*/  @P0 STS.128 [R217+0x6800], RZ ;  /* 0x006800ffd9000388 */ /* 0x0003e20000000c00 */
[----:B------:R-:W-:Y:S05]  /*2a60*/  @P0 BRA `(.L_x_707) ;  /* 0x000000a000000947 */ /* 0x000fea0003800000 */
[----:B------:R-:W-:Y:S01]  /*2a70*/  MOV R12, R152 ;  /* 0x00000098000c7202 */ /* 0x000fe20000000f00 */
[----:B------:R-:W-:Y:S01]  /*2a80*/  ULDC UR4, c[0x0][0x1a4] ;  /* 0x0000690000047ab9 */ /* 0x000fe20000000800 */
[----:B------:R-:W-:Y:S01]  /*2a90*/  MOV R13, R153 ;  /* 0x00000099000d7202 */ /* 0x000fe20000000f00 */
[----:B------:R-:W-:-:S04]  /*2aa0*/  UIMAD UR4, UR4, 0xc0, URZ ;  /* 0x000000c0040478a4 */ /* 0x000fc8000f8e023f */
[----:B------:R-:W-:-:S05]  /*2ab0*/  IMAD.WIDE.U32 R12, R6, 0xc0, R12 ;  /* 0x000000c0060c7825 */ /* 0x000fca00078e000c */
[----:B------:R-:W-:-:S05]  /*2ac0*/  IADD3 R13, R13, UR4, RZ ;  /* 0x000000040d0d7c10 */ /* 0x000fca000fffe0ff */
[----:B------:R-:W-:Y:S01]  /*2ad0*/  @!PT LDS RZ, [RZ] ;  /* 0x00000000fffff984 */ /* 0x000fe20000000800 */
[----:B------:R-:W-:Y:S01]  /*2ae0*/  @!PT LDS RZ, [RZ] ;  /* 0x00000000fffff984 */ /* 0x000fe20000000800 */
[----:B------:R-:W-:Y:S01]  /*2af0*/  @!PT LDS RZ, [RZ] ;  /* 0x00000000fffff984 */ /* 0x000fe20000000800 */
[----:B------:R1:W-:Y:S02]  /*2b00*/  LDGSTS.E.BYPASS.LTC128B.128 [R217+0x6800], [R12.64] ;  /* 0x068000000cd97fae */ /* 0x0003e4000b901d46 */
.L_x_707:
[----:B------:R-:W-:Y:S05]  /*2b10*/  BSYNC B0 ;  /* 0x0000000000007941 */ /* 0x000fea0003800000 */
.L_x_706:
        /* <DEDUP_REMOVED lines=14> */
.L_x_709:
[----:B------:R-:W-:Y:S05]  /*2c00*/  BSYNC B0 ;  /* 0x0000000000007941 */ /* 0x000fea0003800000 */
.L_x_708:
        /* <DEDUP_REMOVED lines=17> */
.L_x_711:
[----:B------:R-:W-:Y:S05]  /*2d20*/  BSYNC B0 ;  /* 0x0000000000007941 */ /* 0x000fea0003800000 */
.L_x_710:
[----:B------:R-:W-:Y:S01]  /*2d30*/  ISETP.GE.AND P0, PT, R9, R0, PT ;  /* 0x000000000900720c */ /* 0x000fe20003f06270 */
[----:B------:R-:W-:-:S12]  /*2d40*/  BSSY B0, `(.L_x_712) ;  /* 0x0000010000007945 */ /* 0x000fd80003800000 */
[----:B------:R1:W-:Y:S01]  /*2d50*/  @P0 STS.128 [R217+0x8000], RZ ;  /* 0x008000ffd9000388 */ /* 0x0003e20000000c00 */
[----:B------:R-:W-:Y:S05]  /*2d60*/  @P0 BRA `(.L_x_713) ;  /* 0x000000d000000947 */ /* 0x000fea0003800000 */
[----:B------:R-:W-:-:S13]  /*2d70*/  ISETP.GE.AND P0, PT, R220, c[0x0][0x220], PT ;  /* 0x00008800dc007a0c */ /* 0x000fda0003f06270 */
[----:B------:R1:W-:Y:S01]  /*2d80*/  @P0 STS.128 [R217+0x8000], RZ ;  /* 0x008000ffd9000388 */ /* 0x0003e20000000c00 */
[----:B------:R-:W-:Y:S05]  /*2d90*/  @P0 BRA `(.L_x_713) ;  /* 0x000000a000000947 */ /* 0x000fea0003800000 */
[----:B-1----:R-:W-:Y:S01]  /*2da0*/  MOV R10, R152 ;  /* 0x00000098000a7202 */ /* 0x002fe20000000f00 */
        /* <DEDUP_REMOVED lines=9> */
.L_x_713:
[----:B------:R-:W-:Y:S05]  /*2e40*/  BSYNC B0 ;  /* 0x0000000000007941 */ /* 0x000fea0003800000 */
.L_x_712:
        /* <DEDUP_REMOVED lines=17> */
.L_x_715:
[----:B------:R-:W-:Y:S05]  /*2f60*/  BSYNC B0 ;  /* 0x0000000000007941 */ /* 0x000fea0003800000 */
.L_x_714:
[----:B------:R-:W-:Y:S01]  /*2f70*/  IMAD.SHL.U32 R209, R209, 0x2, RZ ;  /* 0x00000002d1d17824 */ /* 0x000fe200078e00ff */
[----:B------:R-:W-:Y:S01]  /*2f80*/  LDSM.16.M88.4 R36, [R211] ;  /* 0x00000000d324783b */ /* 0x000fe20000000200 */
[----:B------:R-:W-:Y:S02]  /*2f90*/  ISETP.GE.AND P1, PT, R154, 0x2, PT ;  /* 0x000000029a00780c */ /* 0x000fe40003f26270 */
[----:B------:R-:W-:Y:S01]  /*2fa0*/  IMAD R0, R2, 0x2, R209 ;  /* 0x0000000202007824 */ /* 0x000fe200078e02d1 */
[----:B--2-4-:R-:W2:Y:S04]  /*2fb0*/  LDSM.16.M88.4 R28, [R209+0x1000] ;  /* 0x00100000d11c783b */ /* 0x014ea80000000200 */
[----:B------:R-:W4:Y:S04]  /*2fc0*/  LDSM.16.M88.4 R20, [R209+0x1400] ;  /* 0x00140000d114783b */ /* 0x000f280000000200 */
[----:B-1----:R-:W1:Y:S04]  /*2fd0*/  LDSM.16.M88.4 R12, [R209+0x1800] ;  /* 0x00180000d10c783b */ /* 0x002e680000000200 */
[----:B------:R-:W5:Y:S04]  /*2fe0*/  LDSM.16.M88.4 R132, [R209+0x1c00] ;  /* 0x001c0000d184783b */ /* 0x000f680000000200 */
[----:B------:R-:W3:Y:S04]  /*2ff0*/  LDSM.16.M88.4 R124, [R209+0x2000] ;  /* 0x00200000d17c783b */ /* 0x000ee80000000200 */
[----:B------:R-:W3:Y:S04]  /*3000*/  LDSM.16.M88.4 R116, [R209+0x2400] ;  /* 0x00240000d174783b */ /* 0x000ee80000000200 */
[----:B------:R-:W3:Y:S04]  /*3010*/  LDSM.16.M88.4 R108, [R209+0x2800] ;  /* 0x00280000d16c783b */ /* 0x000ee80000000200 */
[----:B------:R-:W3:Y:S04]  /*3020*/  LDSM.16.M88.4 R100, [R209+0x2c00] ;  /* 0x002c0000d164783b */ /* 0x000ee80000000200 */
[----:B------:R-:W3:Y:S04]  /*3030*/  LDSM.16.M88.4 R92, [R209+0x3000] ;  /* 0x00300000d15c783b */ /* 0x000ee80000000200 */
[----:B------:R-:W3:Y:S04]  /*3040*/  LDSM.16.M88.4 R84, [R209+0x3400] ;  /* 0x00340000d154783b */ /* 0x000ee80000000200 */
[----:B------:R-:W3:Y:S01]  /*3050*/  LDSM.16.M88.4 R76, [R209+0x3800] ;  /* 0x00380000d14c783b */ /* 0x000ee20000000200 */
[C---:B--2---:R-:W-:Y:S03]  /*3060*/  HMMA.16816.F32.BF16 R32, R36.reuse, R28, RZ ;  /* 0x0000001c2420723c */ /* 0x044fe600000418ff */
[----:B------:R-:W2:Y:S04]  /*3070*/  LDSM.16.M88.4 R68, [R209+0x3c00] ;  /* 0x003c0000d144783b */ /* 0x000ea80000000200 */
[----:B------:R-:W2:Y:S01]  /*3080*/  LDSM.16.M88.4 R60, [R209+0x4000] ;  /* 0x00400000d13c783b */ /* 0x000ea20000000200 */
[C---:B----4-:R-:W-:Y:S03]  /*3090*/  HMMA.16816.F32.BF16 R24, R36.reuse, R20, RZ ;  /* 0x000000142418723c */ /* 0x050fe600000418ff */
[----:B------:R-:W4:Y:S04]  /*30a0*/  LDSM.16.M88.4 R52, [R209+0x4400] ;  /* 0x00440000d134783b */ /* 0x000f280000000200 */
[----:B------:R-:W2:Y:S01]  /*30b0*/  LDSM.16.M88.4 R44, [R209+0x4800] ;  /* 0x00480000d12c783b */ /* 0x000ea20000000200 */
[C---:B-1----:R-:W-:Y:S03]  /*30c0*/  HMMA.16816.F32.BF16 R16, R36.reuse, R12, RZ ;  /* 0x0000000c2410723c */ /* 0x042fe600000418ff */
[----:B------:R-:W1:Y:S04]  /*30d0*/  LDSM.16.M88.4 R148, [R209+0x4c00] ;  /* 0x004c0000d194783b */ /* 0x000e680000000200 */
[----:B------:R-:W-:Y:S01]  /*30e0*/  LDSM.16.M88.4 R188, [R210] ;  /* 0x00000000d2bc783b */ /* 0x000fe20000000200 */
[C---:B------:R-:W-:Y:S03]  /*30f0*/  HMMA.16816.F32.BF16 R28, R36.reuse, R30, RZ ;  /* 0x0000001e241c723c */ /* 0x040fe600000418ff */
[----:B------:R-:W1:Y:S04]  /*3100*/  LDSM.16.M88.4 R144, [R0+0x1000] ;  /* 0x001000000090783b */ /* 0x000e680000000200 */
[----:B------:R-:W1:Y:S01]  /*3110*/  LDSM.16.M88.4 R140, [R0+0x1400] ;  /* 0x00140000008c783b */ /* 0x000e620000000200 */
[C---:B------:R-:W-:Y:S03]  /*3120*/  HMMA.16816.F32.BF16 R20, R36.reuse, R22, RZ ;  /* 0x000000162414723c */ /* 0x040fe600000418ff */
[----:B------:R-:W1:Y:S04]  /*3130*/  LDSM.16.M88.4 R136, [R0+0x1800] ;  /* 0x001800000088783b */ /* 0x000e680000000200 */
[----:B------:R-:W-:Y:S01]  /*3140*/  LDSM.16.M88.4 R192, [R0+0x1c00] ;  /* 0x001c000000c0783b */ /* 0x000fe20000000200 */
[C---:B------:R-:W-:Y:S03]  /*3150*/  HMMA.16816.F32.BF16 R12, R36.reuse, R14, RZ ;  /* 0x0000000e240c723c */ /* 0x040fe600000418ff */
[----:B------:R-:W-:Y:S04]  /*3160*/  LDSM.16.M88.4 R184, [R0+0x2000] ;  /* 0x0020000000b8783b */ /* 0x000fe80000000200 */
[----:B------:R-:W-:Y:S01]  /*3170*/  LDSM.16.M88.4 R180, [R0+0x2400] ;  /* 0x0024000000b4783b */ /* 0x000fe20000000200 */
[C---:B-----5:R-:W-:Y:S03]  /*3180*/  HMMA.16816.F32.BF16 R8, R36.reuse, R132, RZ ;  /* 0x000000842408723c */ /* 0x060fe600000418ff */
[----:B------:R-:W-:Y:S04]  /*3190*/  LDSM.16.M88.4 R176, [R0+0x2800] ;  /* 0x0028000000b0783b */ /* 0x000fe80000000200 */
[----:B------:R-:W-:Y:S01]  /*31a0*/  LDSM.16.M88.4 R172, [R0+0x2c00] ;  /* 0x002c000000ac783b */ /* 0x000fe20000000200 */
[C---:B---3--:R-:W-:Y:S03]  /*31b0*/  HMMA.16816.F32.BF16 R128, R36.reuse, R124, RZ ;  /* 0x0000007c2480723c */ /* 0x048fe600000418ff */
[----:B------:R-:W-:Y:S04]  /*31c0*/  LDSM.16.M88.4 R168, [R0+0x3000] ;  /* 0x0030000000a8783b */ /* 0x000fe80000000200 */
[----:B------:R-:W-:Y:S01]  /*31d0*/  LDSM.16.M88.4 R164, [R0+0x3400] ;  /* 0x0034000000a4783b */ /* 0x000fe20000000200 */
[C---:B------:R-:W-:Y:S03]  /*31e0*/  HMMA.16816.F32.BF16 R120, R36.reuse, R116, RZ ;  /* 0x000000742478723c */ /* 0x040fe600000418ff */
[----:B------:R-:W-:Y:S04]  /*31f0*/  LDSM.16.M88.4 R160, [R0+0x3800] ;  /* 0x0038000000a0783b */ /* 0x000fe80000000200 */
[----:B------:R-:W-:Y:S01]  /*3200*/  LDSM.16.M88.4 R156, [R0+0x3c00] ;  /* 0x003c0000009c783b */ /* 0x000fe20000000200 */
[C---:B------:R-:W-:Y:S03]  /*3210*/  HMMA.16816.F32.BF16 R112, R36.reuse, R108, RZ ;  /* 0x0000006c2470723c */ /* 0x040fe600000418ff */
[----:B------:R-:W0:Y:S05]  /*3220*/  LDGDEPBAR ;  /* 0x00000000000079af */ /* 0x000e2a0000000000 */
[C---:B------:R-:W-:Y:S08]  /*3230*/  HMMA.16816.F32.BF16 R104, R36.reuse, R100, RZ ;  /* 0x000000642468723c */ /* 0x040ff000000418ff */
[C---:B------:R-:W-:Y:S08]  /*3240*/  HMMA.16816.F32.BF16 R96, R36.reuse, R92, RZ ;  /* 0x0000005c2460723c */ /* 0x040ff000000418ff */
[C---:B------:R-:W-:Y:S08]  /*3250*/  HMMA.16816.F32.BF16 R88, R36.reuse, R84, RZ ;  /* 0x000000542458723c */ /* 0x040ff000000418ff */
[C---:B------:R-:W-:Y:S08]  /*3260*/  HMMA.16816.F32.BF16 R80, R36.reuse, R76, RZ ;  /* 0x0000004c2450723c */ /* 0x040ff000000418ff */
[C---:B--2---:R-:W-:Y:S08]  /*3270*/  HMMA.16816.F32.BF16 R72, R36.reuse, R68, RZ ;  /* 0x000000442448723c */ /* 0x044ff000000418ff */
[C---:B------:R-:W-:Y:S08]  /*3280*/  HMMA.16816.F32.BF16 R64, R36.reuse, R60, RZ ;  /* 0x0000003c2440723c */ /* 0x040ff000000418ff */
[C---:B----4-:R-:W-:Y:S08]  /*3290*/  HMMA.16816.F32.BF16 R56, R36.reuse, R52, RZ ;  /* 0x000000342438723c */ /* 0x050ff000000418ff */
[C---:B------:R-:W-:Y:S08]  /*32a0*/  HMMA.16816.F32.BF16 R48, R36.reuse, R44, RZ ;  /* 0x0000002c2430723c */ /* 0x040ff000000418ff */
        /* <DEDUP_REMOVED lines=12> */
[C---:B-1----:R-:W-:Y:S08]  /*3370*/  HMMA.16816.F32.BF16 R40, R36.reuse, R148, RZ ;  /* 0x000000942428723c */ /* 0x042ff000000418ff */
[----:B------:R-:W-:Y:S01]  /*3380*/  HMMA.16816.F32.BF16 R36, R36, R150, RZ ;  /* 0x000000962424723c */ /* 0x000fe200000418ff */
[----:B------:R-:W1:Y:S07]  /*3390*/  LDSM.16.M88.4 R148, [R0+0x4000] ;  /* 0x004000000094783b */ /* 0x000e6e0000000200 */
[C---:B------:R-:W-:Y:S08]  /*33a0*/  HMMA.16816.F32.BF16 R32, R188.reuse, R144, R32 ;  /* 0x00000090bc20723c */ /* 0x040ff00000041820 */
[C---:B------:R-:W-:Y:S01]  /*33b0*/  HMMA.16816.F32.BF16 R28, R188.reuse, R146, R28 ;  /* 0x00000092bc1c723c */ /* 0x040fe2000004181c */
[----:B------:R-:W2:Y:S07]  /*33c0*/  LDSM.16.M88.4 R144, [R0+0x4400] ;  /* 0x004400000090783b */ /* 0x000eae0000000200 */
[C---:B------:R-:W-:Y:S08]  /*33d0*/  HMMA.16816.F32.BF16 R24, R188.reuse, R140, R24 ;  /* 0x0000008cbc18723c */ /* 0x040ff00000041818 */
[C---:B------:R-:W-:Y:S01]  /*33e0*/  HMMA.16816.F32.BF16 R20, R188.reuse, R142, R20 ;  /* 0x0000008ebc14723c */ /* 0x040fe20000041814 */
[----:B------:R-:W3:Y:S07]  /*33f0*/  LDSM.16.M88.4 R140, [R0+0x4800] ;  /* 0x00480000008c783b */ /* 0x000eee0000000200 */
[C---:B------:R-:W-:Y:S08]  /*3400*/  HMMA.16816.F32.BF16 R16, R188.reuse, R136, R16 ;  /* 0x00000088bc10723c */ /* 0x040ff00000041810 */
[----:B------:R-:W-:Y:S01]  /*3410*/  HMMA.16816.F32.BF16 R12, R188, R138, R12 ;  /* 0x0000008abc0c723c */ /* 0x000fe2000004180c */
[----:B------:R4:W5:Y:S01]  /*3420*/  LDSM.16.M88.4 R136, [R0+0x4c00] ;  /* 0x004c00000088783b */ /* 0x0009620000000200 */
[----:B------:R-:W-:-:S06]  /*3430*/  DEPBAR.LE SB0, 0x0 ;  /* 0x000080000000791a */ /* 0x000fcc0000000000 */
[C---:B-1----:R-:W-:Y:S07]  /*3440*/  HMMA.16816.F32.BF16 R64, R188.reuse, R148, R64 ;  /* 0x00000094bc40723c */ /* 0x042fee0000041840 */
[C---:B------:R-:W-:Y:S01]  /*3450*/  IADD3 R148, R204.reuse, 0x8, RZ ;  /* 0x00000008cc947810 */ /* 0x040fe20007ffe0ff */
[----:B------:R-:W-:Y:S01]  /*3460*/  HMMA.16816.F32.BF16 R8, R188, R192, R8 ;  /* 0x000000c0bc08723c */ /* 0x000fe20000041808 */
[-C--:B------:R-:W-:Y:S02]  /*3470*/  IMNMX R149, R204, R199.reuse, PT ;  /* 0x000000c7cc957217 */ /* 0x080fe40003800200 */
[----:B------:R-:W-:-:S02]  /*3480*/  IMNMX R148, R148, R199, PT ;  /* 0x000000c794947217 */ /* 0x000fc40003800200 */
[----:B----4-:R-:W-:-:S03]  /*3490*/  IADD3 R0, R209, 0x1000, RZ ;  /* 0x00001000d1007810 */ /* 0x010fc60007ffe0ff */
[----:B------:R-:W-:Y:S02]  /*34a0*/  HMMA.16816.F32.BF16 R132, R188, R194, R132 ;  /* 0x000000c2bc84723c */ /* 0x000fe40000041884 */
[----:B------:R-:W-:-:S06]  /*34b0*/  IMAD R208, R2, 0x2, R0 ;  /* 0x0000000202d07824 */ /* 0x000fcc00078e0200 */
[C---:B------:R-:W-:Y:S08]  /*34c0*/  HMMA.16816.F32.BF16 R128, R188.reuse, R184, R128 ;  /* 0x000000b8bc80723c */ /* 0x040ff00000041880 */
        /* <DEDUP_REMOVED lines=16> */
[C---:B--2---:R-:W-:Y:S08]  /*35d0*/  HMMA.16816.F32.BF16 R56, R188.reuse, R144, R56 ;  /* 0x00000090bc38723c */ /* 0x044ff00000041838 */
[C---:B------:R-:W-:Y:S08]  /*35e0*/  HMMA.16816.F32.BF16 R52, R188.reuse, R146, R52 ;  /* 0x00000092bc34723c */ /* 0x040ff00000041834 */
[C---:B---3--:R-:W-:Y:S08]  /*35f0*/  HMMA.16816.F32.BF16 R48, R188.reuse, R140, R48 ;  /* 0x0000008cbc30723c */ /* 0x048ff00000041830 */
[C---:B------:R-:W-:Y:S08]  /*3600*/  HMMA.16816.F32.BF16 R44, R188.reuse, R142, R44 ;  /* 0x0000008ebc2c723c */ /* 0x040ff0000004182c */
[C---:B-----5:R-:W-:Y:S08]  /*3610*/  HMMA.16816.F32.BF16 R40, R188.reuse, R136, R40 ;  /* 0x00000088bc28723c */ /* 0x060ff00000041828 */
[----:B------:R-:W-:Y:S01]  /*3620*/  HMMA.16816.F32.BF16 R36, R188, R138, R36 ;  /* 0x0000008abc24723c */ /* 0x000fe20000041824 */
[----:B------:R-:W-:Y:S06]  /*3630*/  BAR.SYNC.DEFER_BLOCKING 0x0 ;  /* 0x0000000000007b1d */ /* 0x000fec0000010000 */
[----:B------:R-:W-:Y:S01]  /*3640*/  @!UPT UIADD3 URZ, URZ, URZ, URZ ;  /* 0x0000003f3f3ff290 */ /* 0x000fe2000fffe03f */
[----:B------:R-:W-:Y:S11]  /*3650*/  @!P1 BRA `(.L_x_716) ;  /* 0x00000a8000009947 */ /* 0x000ff60003800000 */
[----:B------:R-:W-:Y:S05]  /*3660*/  @!P6 BRA `(.L_x_717) ;  /* 0x000003a00000e947 */ /* 0x000fea0003800000 */
[----:B------:R-:W1:Y:S01]  /*3670*/  I2F.RP R140, R5 ;  /* 0x00000005008c7306 */ /* 0x000e620000209400 */
[----:B------:R-:W-:-:S02]  /*3680*/  IADD3 R139, R7, -0x100, RZ ;  /* 0xffffff00078b7810 */ /* 0x000fc40007ffe0ff */
[----:B------:R-:W-:Y:S02]  /*3690*/  IABS R137, R7 ;  /* 0x0000000700897213 */ /* 0x000fe40000000000 */
[----:B------:R-:W-:Y:S02]  /*36a0*/  IABS R2, R139 ;  /* 0x0000008b00027213 */ /* 0x000fe40000000000 */
[----:B------:R-:W-:Y:S01]  /*36b0*/  LOP3.LUT R139, R139, c[0x0][0x2d0], RZ, 0x3c, !PT ;  /* 0x0000b4008b8b7a12 */ /* 0x000fe200078e3cff */
[----:B-1----:R-:W1:Y:S02]  /*36c0*/  MUFU.RCP R140, R140 ;  /* 0x0000008c008c7308 */ /* 0x002e640000001000 */
[----:B-1----:R-:W-:-:S06]  /*36d0*/  IADD3 R140, R140, 0xffffffe, RZ ;  /* 0x0ffffffe8c8c7810 */ /* 0x002fcc0007ffe0ff */
[----:B------:R-:W1:Y:S02]  /*36e0*/  F2I.FTZ.U32.TRUNC.NTZ R141, R140 ;  /* 0x0000008c008d7305 */ /* 0x000e64000021f000 */
[----:B-1----:R-:W-:Y:S02]  /*36f0*/  IMAD.MOV R138, RZ, RZ, -R141 ;  /* 0x000000ffff8a7224 */ /* 0x002fe400078e0a8d */
[----:B------:R-:W-:Y:S02]  /*3700*/  IMAD.MOV.U32 R140, RZ, RZ, RZ ;  /* 0x000000ffff8c7224 */ /* 0x000fe400078e00ff */
[----:B------:R-:W-:-:S04]  /*3710*/  IMAD R138, R138, R5, RZ ;  /* 0x000000058a8a7224 */ /* 0x000fc800078e02ff */
[----:B------:R-:W-:-:S06]  /*3720*/  IMAD.HI.U32 R138, R141, R138, R140 ;  /* 0x0000008a8d8a7227 */ /* 0x000fcc00078e008c */
[----:B------:R-:W-:-:S04]  /*3730*/  IMAD.HI.U32 R140, R138, R137, RZ ;  /* 0x000000898a8c7227 */ /* 0x000fc800078e00ff */
[----:B------:R-:W-:-:S04]  /*3740*/  IMAD.HI.U32 R138, R138, R2, RZ ;  /* 0x000000028a8a7227 */ /* 0x000fc800078e00ff */
[----:B------:R-:W-:Y:S01]  /*3750*/  IMAD.MOV R136, RZ, RZ, -R140 ;  /* 0x000000ffff887224 */ /* 0x000fe200078e0a8c */
[----:B------:R-:W-:-:S03]  /*3760*/  IADD3 R0, -R138, RZ, RZ ;  /* 0x000000ff8a007210 */ /* 0x000fc60007ffe1ff */
[C---:B------:R-:W-:Y:S02]  /*3770*/  IMAD R136, R5.reuse, R136, R137 ;  /* 0x0000008805887224 */ /* 0x040fe400078e0289 */
[----:B------:R-:W-:-:S03]  /*3780*/  IMAD R0, R5, R0, R2 ;  /* 0x0000000005007224 */ /* 0x000fc600078e0202 */
[C---:B------:R-:W-:Y:S02]  /*3790*/  ISETP.GT.U32.AND P0, PT, R5.reuse, R136, PT ;  /* 0x000000880500720c */ /* 0x040fe40003f04070 */
[----:B------:R-:W-:-:S11]  /*37a0*/  ISETP.GT.U32.AND P2, PT, R5, R0, PT ;  /* 0x000000000500720c */ /* 0x000fd60003f44070 */
[--C-:B------:R-:W-:Y:S01]  /*37b0*/  @!P0 IMAD.IADD R136, R136, 0x1, -R5.reuse ;  /* 0x0000000188888824 */ /* 0x100fe200078e0a05 */
[----:B------:R-:W-:Y:S01]  /*37c0*/  @!P0 IADD3 R140, R140, 0x1, RZ ;  /* 0x000000018c8c8810 */ /* 0x000fe20007ffe0ff */
[----:B------:R-:W-:Y:S01]  /*37d0*/  @!P2 IMAD.IADD R0, R0, 0x1, -R5 ;  /* 0x000000010000a824 */ /* 0x000fe200078e0a05 */
[----:B------:R-:W-:Y:S02]  /*37e0*/  ISETP.GE.AND P0, PT, R139, RZ, PT ;  /* 0x000000ff8b00720c */ /* 0x000fe40003f06270 */
[-C--:B------:R-:W-:Y:S02]  /*37f0*/  ISETP.GE.U32.AND P5, PT, R136, R5.reuse, PT ;  /* 0x000000058800720c */ /* 0x080fe40003fa6070 */
[----:B------:R-:W-:Y:S02]  /*3800*/  ISETP.GE.U32.AND P4, PT, R0, R5, PT ;  /* 0x000000050000720c */ /* 0x000fe40003f86070 */
[----:B------:R-:W-:Y:S02]  /*3810*/  LOP3.LUT R0, R7, c[0x0][0x2d0], RZ, 0x3c, !PT ;  /* 0x0000b40007007a12 */ /* 0x000fe400078e3cff */
[----:B------:R-:W-:-:S02]  /*3820*/  @!P2 IADD3 R138, R138, 0x1, RZ ;  /* 0x000000018a8aa810 */ /* 0x000fc40007ffe0ff */
[----:B------:R-:W-:Y:S02]  /*3830*/  ISETP.GE.AND P3, PT, R0, RZ, PT ;  /* 0x000000ff0000720c */ /* 0x000fe40003f66270 */
[----:B------:R-:W-:Y:S02]  /*3840*/  ISETP.NE.AND P2, PT, RZ, c[0x0][0x2d0], PT ;  /* 0x0000b400ff007a0c */ /* 0x000fe40003f45270 */
[----:B------:R-:W-:Y:S02]  /*3850*/  LOP3.LUT R136, RZ, c[0x0][0x2d0], RZ, 0x33, !PT ;  /* 0x0000b400ff887a12 */ /* 0x000fe400078e33ff */
[----:B------:R-:W-:Y:S02]  /*3860*/  @P5 IADD3 R140, R140, 0x1, RZ ;  /* 0x000000018c8c5810 */ /* 0x000fe40007ffe0ff */
[----:B------:R-:W-:Y:S02]  /*3870*/  @P4 IADD3 R138, R138, 0x1, RZ ;  /* 0x000000018a8a4810 */ /* 0x000fe40007ffe0ff */
[----:B------:R-:W-:-:S03]  /*3880*/  MOV R0, R140 ;  /* 0x0000008c00007202 */ /* 0x000fc60000000f00 */
[----:B------:R-:W-:Y:S02]  /*3890*/  @!P0 IMAD.MOV R138, RZ, RZ, -R138 ;  /* 0x000000ffff8a8224 */ /* 0x000fe400078e0a8a */
[----:B------:R-:W-:-:S05]  /*38a0*/  @!P3 IMAD.MOV R0, RZ, RZ, -R0 ;  /* 0x000000ffff00b224 */ /* 0x000fca00078e0a00 */
[C---:B------:R-:W-:Y:S02]  /*38b0*/  SEL R0, R136.reuse, R0, !P2 ;  /* 0x0000000088007207 */ /* 0x040fe40005000000 */
[----:B------:R-:W-:-:S03]  /*38c0*/  SEL R136, R136, R138, !P2 ;  /* 0x0000008a88887207 */ /* 0x000fc60005000000 */
[----:B------:R-:W-:-:S04]  /*38d0*/  IMAD.WIDE R140, R0, 0x4, R226 ;  /* 0x00000004008c7825 */ /* 0x000fc800078e02e2 */
[----:B------:R-:W-:Y:S01]  /*38e0*/  IMAD.WIDE R138, R136, 0x4, R226 ;  /* 0x00000004888a7825 */ /* 0x000fe200078e02e2 */
[----:B------:R-:W2:Y:S04]  /*38f0*/  LDG.E R2, [R140.64] ;  /* 0x000000068c027981 */ /* 0x000ea8000c1e1900 */
[----:B------:R1:W2:Y:S01]  /*3900*/  LDG.E R137, [R138.64] ;  /* 0x000000068a897981 */ /* 0x0002a2000c1e1900 */
[----:B------:R-:W-:Y:S01]  /*3910*/  IADD3 R0, R0, -R136, RZ ;  /* 0x8000008800007210 */ /* 0x000fe20007ffe0ff */
[----:B------:R-:W-:-:S04]  /*3920*/  IMAD.MOV.U32 R136, RZ, RZ, c[0x0][0x2d0] ;  /* 0x0000b400ff887624 */ /* 0x000fc800078e00ff */
[----:B------:R-:W-:-:S05]  /*3930*/  IMAD R136, R0, R136, -0x100 ;  /* 0xffffff0000887424 */ /* 0x000fca00078e0288 */
[----:B------:R-:W-:-:S05]  /*3940*/  SHF.R.S32.HI R0, RZ, 0x1f, R136 ;  /* 0x0000001fff007819 */ /* 0x000fca0000011488 */
[----:B------:R-:W-:-:S04]  /*3950*/  IMAD R0, R0, c[0x0][0x198], RZ ;  /* 0x0000660000007a24 */ /* 0x000fc800078e02ff */
[C---:B------:R-:W-:Y:S02]  /*3960*/  IMAD R0, R136.reuse, c[0x0][0x19c], R0 ;  /* 0x0000670088007a24 */ /* 0x040fe400078e0200 */
[----:B-1----:R-:W-:-:S05]  /*3970*/  IMAD.WIDE.U32 R138, R136, c[0x0][0x198], RZ ;  /* 0x00006600888a7a25 */ /* 0x002fca00078e00ff */
[----:B------:R-:W-:Y:S01]  /*3980*/  IADD3 R139, R139, R0, RZ ;  /* 0x000000008b8b7210 */ /* 0x000fe20007ffe0ff */
[----:B--2---:R-:W-:-:S04]  /*3990*/  IMAD.IADD R137, R137, 0x1, -R2 ;  /* 0x0000000189897824 */ /* 0x004fc800078e0a02 */
[----:B------:R-:W-:Y:S01]  /*39a0*/  IMAD.WIDE.U32 R138, R137, c[0x0][0x180], R138 ;  /* 0x00006000898a7a25 */ /* 0x000fe200078e008a */
[----:B------:R-:W-:-:S05]  /*39b0*/  SHF.R.S32.HI R2, RZ, 0x1f, R137 ;  /* 0x0000001fff027819 */ /* 0x000fca0000011489 */
[----:B------:R-:W-:-:S04]  /*39c0*/  IMAD R2, R2, c[0x0][0x180], RZ ;  /* 0x0000600002027a24 */ /* 0x000fc800078e02ff */
[----:B------:R-:W-:Y:S01]  /*39d0*/  IMAD R2, R137, c[0x0][0x184], R2 ;  /* 0x0000610089027a24 */ /* 0x000fe200078e0202 */
[----:B------:R-:W-:-:S03]  /*39e0*/  MOV R137, R138 ;  /* 0x0000008a00897202 */ /* 0x000fc60000000f00 */
[----:B------:R-:W-:Y:S01]  /*39f0*/  IMAD.IADD R136, R139, 0x1, R2 ;  /* 0x000000018b887824 */ /* 0x000fe200078e0202 */
[----:B------:R-:W-:Y:S05]  /*3a00*/  BRA `(.L_x_718) ;  /* 0x0000002000007947 */ /* 0x000fea0003800000 */
.L_x_717:
[----:B------:R-:W-:-:S04]  /*3a10*/  LEA R137, -R155, RZ, 0x8 ;  /* 0x000000ff9b897211 */ /* 0x000fc800078e41ff */
[----:B------:R-:W-:Y:S02]  /*3a20*/  SHF.R.S32.HI R136, RZ, 0x1f, R137 ;  /* 0x0000001fff887819 */ /* 0x000fe40000011489 */
.L_x_718:
[----:B------:R-:W-:Y:S01]  /*3a30*/  ISETP.GE.AND P0, PT, R220, c[0x0][0x220], PT ;  /* 0x00008800dc007a0c */ /* 0x000fe20003f06270 */
[----:B------:R-:W-:-:S12]  /*3a40*/  BSSY B0, `(.L_x_719) ;  /* 0x0000066000007945 */ /* 0x000fd80003800000 */
[----:B------:R-:W-:Y:S01]  /*3a50*/  @!P0 IMAD.MOV.U32 R142, RZ, RZ, R197 ;  /* 0x000000ffff8e8224 */ /* 0x000fe200078e00c5 */
[CC--:B------:R-:W-:Y:S01]  /*3a60*/  @!P0 IADD3 R139, P3, P2, R137.reuse, R197.reuse, R213 ;  /* 0x000000c5898b8210 */ /* 0x0c0fe20007a7e0d5 */
[----:B------:R-:W-:Y:S01]  /*3a70*/  @!P0 IMAD.MOV.U32 R143, RZ, RZ, R196 ;  /* 0x000000ffff8f8224 */ /* 0x000fe200078e00c4 */
[----:B------:R-:W-:Y:S01]  /*3a80*/  @!P0 IADD3 R2, P4, R137, R197, RZ ;  /* 0x000000c589028210 */ /* 0x000fe20007f9e0ff */
[----:B------:R-:W-:Y:S01]  /*3a90*/  @!P0 IMAD.MOV.U32 R140, RZ, RZ, c[0x0][0x19c] ;  /* 0x00006700ff8c8624 */ /* 0x000fe200078e00ff */
[----:B------:R-:W-:Y:S01]  /*3aa0*/  @!P0 IADD3.X R138, R136, R196, R212, P3, P2 ;  /* 0x000000c4888a8210 */ /* 0x000fe20001fe44d4 */
[----:B------:R-:W-:Y:S01]  /*3ab0*/  @!P0 IMAD.WIDE.U32 R142, R155, 0x60, R142 ;  /* 0x000000609b8e8825 */ /* 0x000fe200078e008e */
[----:B------:R-:W-:Y:S01]  /*3ac0*/  @!P0 LEA R146, P3, R139, c[0x0][0x168], 0x1 ;  /* 0x00005a008b928a11 */ /* 0x000fe200078608ff */
[----:B------:R1:W-:Y:S02]  /*3ad0*/  @P0 STS [R217+0x1000], RZ ;  /* 0x001000ffd9000388 */ /* 0x0003e40000000800 */
[----:B------:R-:W-:Y:S01]  /*3ae0*/  @!P0 IMAD R140, R140, 0x60, RZ ;  /* 0x000000608c8c8824 */ /* 0x000fe200078e02ff */
[----:B------:R-:W-:Y:S01]  /*3af0*/  @!P0 IADD3 R141, P2, R137, R142, RZ ;  /* 0x0000008e898d8210 */ /* 0x000fe20007f5e0ff */
[----:B------:R-:W-:Y:S01]  /*3b00*/  @!P0 IMAD.MOV.U32 R142, RZ, RZ, c[0x0][0x19c] ;  /* 0x00006700ff8e8624 */ /* 0x000fe200078e00ff */
[----:B------:R-:W-:Y:S01]  /*3b10*/  @!P0 LEA.HI.X R147, R139, c[0x0][0x16c], R138, 0x1, P3 ;  /* 0x00005b008b938a11 */ /* 0x000fe200018f0c8a */
[C---:B------:R-:W-:Y:S01]  /*3b20*/  @!P0 IMAD.X R0, R136.reuse, 0x1, R196, P4 ;  /* 0x0000000188008824 */ /* 0x040fe200020e06c4 */
[----:B------:R-:W-:Y:S01]  /*3b30*/  @!P0 IADD3.X R140, R136, R143, R140, P2, !PT ;  /* 0x0000008f888c8210 */ /* 0x000fe200017fe48c */
[--C-:B------:R-:W-:Y:S01]  /*3b40*/  @!P0 IMAD.MOV.U32 R156, RZ, RZ, R197.reuse ;  /* 0x000000ffff9c8224 */ /* 0x100fe200078e00c5 */
[CC--:B------:R-:W-:Y:S01]  /*3b50*/  @!P0 LEA R143, P2, R155.reuse, R197.reuse, 0x7 ;  /* 0x000000c59b8f8211 */ /* 0x0c0fe200078438ff */
[----:B------:R-:W-:Y:S01]  /*3b60*/  @!P0 IMAD.MOV.U32 R157, RZ, RZ, R196 ;  /* 0x000000ffff9d8224 */ /* 0x000fe200078e00c4 */
[C---:B------:R-:W-:Y:S01]  /*3b70*/  @!P0 LEA R150, P4, R2.reuse, c[0x0][0x168], 0x1 ;  /* 0x00005a0002968a11 */ /* 0x040fe200078808ff */
[----:B------:R-:W-:Y:S01]  /*3b80*/  @!P0 IMAD.MOV.U32 R138, RZ, RZ, c[0x0][0x19c] ;  /* 0x00006700ff8a8624 */ /* 0x000fe200078e00ff */
[C---:B------:R-:W-:Y:S01]  /*3b90*/  @!P0 LEA R139, P3, R155.reuse, R197, 0x6 ;  /* 0x000000c59b8b8211 */ /* 0x040fe200078630ff */
[----:B------:R-:W-:Y:S01]  /*3ba0*/  @!P0 IMAD.MOV.U32 R144, RZ, RZ, R197 ;  /* 0x000000ffff908224 */ /* 0x000fe200078e00c5 */
[CC--:B------:R-:W-:Y:S01]  /*3bb0*/  @!P0 LEA.HI.X R142, R155.reuse, R196.reuse, R142, 0x7, P2 ;  /* 0x000000c49b8e8211 */ /* 0x0c0fe200010f3c8e */
[----:B------:R-:W-:Y:S01]  /*3bc0*/  @!P0 IMAD.MOV.U32 R145, RZ, RZ, R196 ;  /* 0x000000ffff918224 */ /* 0x000fe200078e00c4 */
[----:B------:R-:W-:Y:S01]  /*3bd0*/  @!P0 LEA.HI.X R151, R2, c[0x0][0x16c], R0, 0x1, P4 ;  /* 0x00005b0002978a11 */ /* 0x000fe200020f0c00 */
[----:B------:R-:W-:Y:S01]  /*3be0*/  @!P0 IMAD.WIDE.U32 R158, R155, 0xa0, R156 ;  /* 0x000000a09b9e8825 */ /* 0x000fe200078e009c */
[----:B------:R-:W-:Y:S01]  /*3bf0*/  @!P0 IADD3 R143, P2, R137, R143, RZ ;  /* 0x0000008f898f8210 */ /* 0x000fe20007f5e0ff */
[----:B------:R1:W-:Y:S01]  /*3c00*/  @P0 STS [R217+0x1004], RZ ;  /* 0x001004ffd9000388 */ /* 0x0003e20000000800 */
[----:B------:R-:W-:Y:S01]  /*3c10*/  @!P0 LEA.HI.X R138, R155, R196, R138, 0x6, P3 ;  /* 0x000000c49b8a8211 */ /* 0x000fe200018f348a */
[----:B------:R-:W-:Y:S01]  /*3c20*/  @!P0 IMAD.MOV.U32 R0, RZ, RZ, c[0x0][0x19c] ;  /* 0x00006700ff008624 */ /* 0x000fe200078e00ff */
[----:B------:R-:W-:Y:S01]  /*3c30*/  @!P0 IADD3 R139, P3, R137, R139, RZ ;  /* 0x0000008b898b8210 */ /* 0x000fe20007f7e0ff */
[----:B------:R-:W-:Y:S01]  /*3c40*/  @!P0 IMAD.WIDE.U32 R156, R155, 0xc0, R144 ;  /* 0x000000c09b9c8825 */ /* 0x000fe200078e0090 */
[----:B------:R1:W-:Y:S03]  /*3c50*/  @P0 STS.64 [R217+0x1008], RZ ;  /* 0x001008ffd9000388 */ /* 0x0003e60000000a00 */
[----:B------:R-:W-:Y:S01]  /*3c60*/  @!P0 IMAD.MOV.U32 R2, RZ, RZ, c[0x0][0x19c] ;  /* 0x00006700ff028624 */ /* 0x000fe200078e00ff */
[----:B------:R-:W-:Y:S01]  /*3c70*/  @!PT LDS RZ, [RZ] ;  /* 0x00000000fffff984 */ /* 0x000fe20000000800 */
[----:B------:R-:W-:Y:S01]  /*3c80*/  @!PT LDS RZ, [RZ] ;  /* 0x00000000fffff984 */ /* 0x000fe20000000800 */
[----:B------:R-:W-:Y:S01]  /*3c90*/  @!PT LDS RZ, [RZ] ;  /* 0x00000000fffff984 */ /* 0x000fe20000000800 */
[----:B------:R1:W-:Y:S01]  /*3ca0*/  @!P0 LDGSTS.E.BYPASS.LTC128B.128 [R217+0x1000], [R150.64] ;  /* 0x0100000096d98fae */ /* 0x0003e2000b901d46 */
[----:B------:R-:W-:-:S02]  /*3cb0*/  @!P0 IMAD R0, R0, 0xc0, RZ ;  /* 0x000000c000008824 */ /* 0x000fc400078e02ff */
[----:B------:R-:W-:Y:S01]  /*3cc0*/  @!P0 IMAD.X R142, R136, 0x1, R142, P2 ;  /* 0x00000001888e8824 */ /* 0x000fe200010e068e */
[----:B------:R-:W-:Y:S01]  /*3cd0*/  @!P0 IADD3 R145, P2, R137, R156, RZ ;  /* 0x0000009c89918210 */ /* 0x000fe20007f5e0ff */
[----:B------:R-:W-:Y:S01]  /*3ce0*/  @!P0 IMAD R2, R2, 0xa0, RZ ;  /* 0x000000a002028824 */ /* 0x000fe200078e02ff */
[----:B------:R-:W-:Y:S01]  /*3cf0*/  @!P0 LEA R156, P4, R143, c[0x0][0x168], 0x1 ;  /* 0x00005a008f9c8a11 */ /* 0x000fe200078808ff */
[C---:B------:R-:W-:Y:S01]  /*3d00*/  @!P0 IMAD.X R138, R136.reuse, 0x1, R138, P3 ;  /* 0x00000001888a8824 */ /* 0x040fe200018e068a */
[----:B------:R-:W-:Y:S01]  /*3d10*/  @!P0 IADD3 R144, P3, R137, R158, RZ ;  /* 0x0000009e89908210 */ /* 0x000fe20007f7e0ff */
[----:B------:R1:W-:Y:S01]  /*3d20*/  @P0 STS.128 [R217+0x1800], RZ ;  /* 0x001800ffd9000388 */ /* 0x0003e20000000c00 */
[----:B------:R-:W-:Y:S02]  /*3d30*/  @!P0 LEA R158, P5, R139, c[0x0][0x168], 0x1 ;  /* 0x00005a008b9e8a11 */ /* 0x000fe400078a08ff */
[----:B------:R-:W-:Y:S01]  /*3d40*/  @!P0 IADD3.X R0, R136, R157, R0, P2, !PT ;  /* 0x0000009d88008210 */ /* 0x000fe200017fe400 */
[----:B------:R-:W-:Y:S01]  /*3d50*/  @!PT LDS RZ, [RZ] ;  /* 0x00000000fffff984 */ /* 0x000fe20000000800 */
[----:B------:R-:W-:Y:S01]  /*3d60*/  @!PT LDS RZ, [RZ] ;  /* 0x00000000fffff984 */ /* 0x000fe20000000800 */
[----:B------:R-:W-:Y:S01]  /*3d70*/  @!PT LDS RZ, [RZ] ;  /* 0x00000000fffff984 */ /* 0x000fe20000000800 */
[----:B------:R1:W-:Y:S01]  /*3d80*/  @!P0 LDGSTS.E.BYPASS.LTC128B.128 [R217+0x1800], [R146.64] ;  /* 0x0180000092d98fae */ /* 0x0003e2000b901d46 */
[----:B------:R-:W-:-:S02]  /*3d90*/  @!P0 LEA.HI.X R157, R143, c[0x0][0x16c], R142, 0x1, P4 ;  /* 0x00005b008f9d8a11 */ /* 0x000fc400020f0c8e */
[----:B------:R-:W-:Y:S01]  /*3da0*/  @!P0 LEA R160, P4, R141, c[0x0][0x168], 0x1 ;  /* 0x00005a008da08a11 */ /* 0x000fe200078808ff */
[----:B------:R1:W-:Y:S01]  /*3db0*/  @P0 STS.128 [R217+0x2000], RZ ;  /* 0x002000ffd9000388 */ /* 0x0003e20000000c00 */
[----:B------:R-:W-:Y:S02]  /*3dc0*/  @!P0 IADD3.X R2, R136, R159, R2, P3, !PT ;  /* 0x0000009f88028210 */ /* 0x000fe40001ffe402 */
[----:B------:R-:W-:Y:S02]  /*3dd0*/  @!P0 LEA.HI.X R159, R139, c[0x0][0x16c], R138, 0x1, P5 ;  /* 0x00005b008b9f8a11 */ /* 0x000fe400028f0c8a */
[----:B------:R-:W-:Y:S02]  /*3de0*/  @!P0 LEA R142, P3, R144, c[0x0][0x168], 0x1 ;  /* 0x00005a00908e8a11 */ /* 0x000fe400078608ff */
[----:B------:R-:W-:Y:S01]  /*3df0*/  @!P0 LEA.HI.X R161, R141, c[0x0][0x16c], R140, 0x1, P4 ;  /* 0x00005b008da18a11 */ /* 0x000fe200020f0c8c */
[----:B------:R-:W-:Y:S01]  /*3e00*/  @!PT LDS RZ, [RZ] ;  /* 0x00000000fffff984 */ /* 0x000fe20000000800 */
[----:B------:R-:W-:Y:S01]  /*3e10*/  @!PT LDS RZ, [RZ] ;  /* 0x00000000fffff984 */ /* 0x000fe20000000800 */
[----:B------:R-:W-:Y:S01]  /*3e20*/  @!PT LDS RZ, [RZ] ;  /* 0x00000000fffff984 */ /* 0x000fe20000000800 */
[----:B------:R1:W-:Y:S01]  /*3e30*/  @!P0 LDGSTS.E.BYPASS.LTC128B.128 [R217+0x2000], [R158.64] ;  /* 0x020000009ed98fae */ /* 0x0003e2000b901d46 */
[----:B------:R-:W-:-:S02]  /*3e40*/  @!P0 LEA R138, P2, R145, c[0x0][0x168], 0x1 ;  /* 0x00005a00918a8a11 */ /* 0x000fc400078408ff */
[----:B------:R-:W-:Y:S01]  /*3e50*/  @!P0 LEA.HI.X R143, R144, c[0x0][0x16c], R2, 0x1, P3 ;  /* 0x00005b00908f8a11 */ /* 0x000fe200018f0c02 */
[----:B------:R1:W-:Y:S01]  /*3e60*/  @P0 STS.128 [R217+0x2800], RZ ;  /* 0x002800ffd9000388 */ /* 0x0003e20000000c00 */
[----:B------:R-:W-:-:S03]  /*3e70*/  @!P0 LEA.HI.X R139, R145, c[0x0][0x16c], R0, 0x1, P2 ;  /* 0x00005b00918b8a11 */ /* 0x000fc600010f0c00 */
[----:B------:R-:W-:Y:S01]  /*3e80*/  @!PT LDS RZ, [RZ] ;  /* 0x00000000fffff984 */ /* 0x000fe20000000800 */
[----:B------:R-:W-:Y:S01]  /*3e90*/  @!PT LDS RZ, [RZ] ;  /* 0x00000000fffff984 */ /* 0x000fe20000000800 */
[----:B------:R-:W-:Y:S01]  /*3ea0*/  @!PT LDS RZ, [RZ] ;  /* 0x00000000fffff984 */ /* 0x000fe20000000800 */
[----:B------:R1:W-:Y:S04]  /*3eb0*/  @!P0 LDGSTS.E.BYPASS.LTC128B.128 [R217+0x2800], [R160.64] ;  /* 0x02800000a0d98fae */ /* 0x0003e8000b901d46 */
[----:B------:R1:W-:Y:S04]  /*3ec0*/  @P0 STS.128 [R217+0x3000], RZ ;  /* 0x003000ffd9000388 */ /* 0x0003e80000000c00 */
        /* <DEDUP_REMOVED lines=14> */
[----:B------:R1:W-:Y:S01]  /*3fb0*/  @P0 STS.128 [R217+0x4800], RZ ;  /* 0x004800ffd9000388 */ /* 0x0003e20000000c00 */
[----:B------:R-:W-:Y:S05]  /*3fc0*/  @P0 BRA `(.L_x_720) ;  /* 0x000000d000000947 */ /* 0x000fea0003800000 */
[----:B-1----:R-:W-:Y:S01]  /*3fd0*/  IMAD.MOV.U32 R138, RZ, RZ, R197 ;  /* 0x000000ffff8a7224 */ /* 0x002fe200078e00c5 */
[----:B------:R-:W-:Y:S01]  /*3fe0*/  ULDC UR4, c[0x0][0x19c] ;  /* 0x0000670000047ab9 */ /* 0x000fe20000000800 */
[----:B------:R-:W-:Y:S01]  /*3ff0*/  IMAD.MOV.U32 R139, RZ, RZ, R196 ;  /* 0x000000ffff8b7224 */ /* 0x000fe200078e00c4 */
[----:B------:R-:W-:-:S03]  /*4000*/  UIMAD UR4, UR4, 0xe0, URZ ;  /* 0x000000e0040478a4 */ /* 0x000fc6000f8e023f */
[----:B------:R-:W-:-:S05]  /*4010*/  IMAD.WIDE.U32 R138, R155, 0xe0, R138 ;  /* 0x000000e09b8a7825 */ /* 0x000fca00078e008a */
[----:B------:R-:W-:-:S04]  /*4020*/  IADD3 R2, P0, R137, R138, RZ ;  /* 0x0000008a89027210 */ /* 0x000fc80007f1e0ff */
[----:B------:R-:W-:Y:S02]  /*4030*/  IADD3.X R0, R136, UR4, R139, P0, !PT ;  /* 0x0000000488007c10 */ /* 0x000fe400087fe48b */
[----:B------:R-:W-:-:S04]  /*4040*/  LEA R138, P0, R2, c[0x0][0x168], 0x1 ;  /* 0x00005a00028a7a11 */ /* 0x000fc800078008ff */
[----:B------:R-:W-:-:S05]  /*4050*/  LEA.HI.X R139, R2, c[0x0][0x16c], R0, 0x1, P0 ;  /* 0x00005b00028b7a11 */ /* 0x000fca00000f0c00 */
[----:B------:R-:W-:Y:S01]  /*4060*/  @!PT LDS RZ, [RZ] ;  /* 0x00000000fffff984 */ /* 0x000fe20000000800 */
[----:B------:R-:W-:Y:S01]  /*4070*/  @!PT LDS RZ, [RZ] ;  /* 0x00000000fffff984 */ /* 0x000fe20000000800 */
[----:B------:R-:W-:Y:S01]  /*4080*/  @!PT LDS RZ, [RZ] ;  /* 0x00000000fffff984 */ /* 0x000fe20000000800 */
[----:B------:R1:W-:Y:S04]  /*4090*/  LDGSTS.E.BYPASS.LTC128B.128 [R217+0x4800], [R138.64] ;  /* 0x048000008ad97fae */ /* 0x0003e8000b901d46 */
.L_x_720:
[----:B------:R-:W-:Y:S05]  /*40a0*/  BSYNC B0 ;  /* 0x0000000000007941 */ /* 0x000fea0003800000 */
.L_x_719:
[----:B------:R-:W0:Y:S01]  /*40b0*/  LDGDEPBAR ;  /* 0x00000000000079af */ /* 0x000e220000000000 */
[----:B------:R-:W-:-:S04]  /*40c0*/  IADD3 R197, P0, R137, R197, RZ ;  /* 0x000000c589c57210 */ /* 0x000fc80007f1e0ff */
[----:B------:R-:W-:Y:S02]  /*40d0*/  IADD3.X R196, R136, R196, RZ, P0, !PT ;  /* 0x000000c488c47210 */ /* 0x000fe400007fe4ff */
.L_x_716:
[----:B------:R-:W-:-:S05]  /*40e0*/  IMAD.IADD R250, R7, 0x1, R198 ;  /* 0x0000000107fa7824 */ /* 0x000fca00078e02c6 */
[C---:B------:R-:W-:Y:S02]  /*40f0*/  IADD3 R249, R250.reuse, 0x1, RZ ;  /* 0x00000001faf97810 */ /* 0x040fe40007ffe0ff */
[CC--:B------:R-:W-:Y:S02]  /*4100*/  ISETP.GE.AND P2, PT, R250.reuse, R148.reuse, PT ;  /* 0x00000094fa00720c */ /* 0x0c0fe40003f46270 */
[----:B------:R-:W-:Y:S02]  /*4110*/  IADD3 R248, R250, 0x8, RZ ;  /* 0x00000008faf87810 */ /* 0x000fe40007ffe0ff */
[----:B------:R-:W-:Y:S02]  /*4120*/  ISETP.GE.AND P0, PT, R249, R148, PT ;  /* 0x00000094f900720c */ /* 0x000fe40003f06270 */
[----:B------:R-:W-:Y:S02]  /*4130*/  FSEL R2, R34, -INF , !P2 ;  /* 0xff80000022027808 */ /* 0x000fe40005000000 */
[----:B------:R-:W-:-:S02]  /*4140*/  IADD3 R246, R250, 0x9, RZ ;  /* 0x00000009faf67810 */ /* 0x000fc40007ffe0ff */
[-C--:B------:R-:W-:Y:S02]  /*4150*/  ISETP.GE.AND P2, PT, R248, R148.reuse, PT ;  /* 0x00000094f800720c */ /* 0x080fe40003f46270 */
[----:B------:R-:W-:Y:S02]  /*4160*/  FSEL R35, R35, -INF , !P0 ;  /* 0xff80000023237808 */ /* 0x000fe40004000000 */
[----:B------:R-:W-:Y:S02]  /*4170*/  IADD3 R245, R250, 0x10, RZ ;  /* 0x00000010faf57810 */ /* 0x000fe40007ffe0ff */
[----:B------:R-:W-:Y:S02]  /*4180*/  ISETP.GE.AND P0, PT, R246, R148, PT ;  /* 0x00000094f600720c */ /* 0x000fe40003f06270 */
[----:B------:R-:W-:Y:S02]  /*4190*/  FSEL R252, R30, -INF , !P2 ;  /* 0xff8000001efc7808 */ /* 0x000fe40005000000 */
[----:B------:R-:W-:-:S02]  /*41a0*/  FMNMX.FTZ R0, R2, R35, !PT ;  /* 0x0000002302007209 */ /* 0x000fc40007810000 */
[----:B------:R-:W-:Y:S02]  /*41b0*/  IADD3 R244, R250, 0x11, RZ ;  /* 0x00000011faf47810 */ /* 0x000fe40007ffe0ff */
[----:B------:R-:W-:Y:S02]  /*41c0*/  ISETP.GE.AND P2, PT, R245, R148, PT ;  /* 0x00000094f500720c */ /* 0x000fe40003f46270 */
[----:B------:R-:W-:Y:S02]  /*41d0*/  FSEL R251, R31, -INF , !P0 ;  /* 0xff8000001ffb7808 */ /* 0x000fe40004000000 */
[----:B------:R-:W-:Y:S02]  /*41e0*/  FMNMX.FTZ R0, R252, R0, !PT ;  /* 0x00000000fc007209 */ /* 0x000fe40007810000 */
[----:B------:R-:W-:Y:S02]  /*41f0*/  IADD3 R242, R250, 0x18, RZ ;  /* 0x00000018faf27810 */ /* 0x000fe40007ffe0ff */
[----:B------:R-:W-:-:S02]  /*4200*/  ISETP.GE.AND P0, PT, R244, R148, PT ;  /* 0x00000094f400720c */ /* 0x000fc40003f06270 */
[----:B------:R-:W-:Y:S02]  /*4210*/  FSEL R247, R26, -INF , !P2 ;  /* 0xff8000001af77808 */ /* 0x000fe40005000000 */
[----:B------:R-:W-:Y:S02]  /*4220*/  FMNMX.FTZ R0, R251, R0, !PT ;  /* 0x00000000fb007209 */ /* 0x000fe40007810000 */
        /* <DEDUP_REMOVED lines=26> */
[----:B-1----:R-:W-:Y:S02]  /*43d0*/  FSEL R146, R15, -INF , !P0 ;  /* 0xff8000000f927808 */ /* 0x002fe40004000000 */
        /* <DEDUP_REMOVED lines=35> */
[----:B------:R-:W-:Y:S01]  /*4610*/  FSEL R134, R122, -INF , !P2 ;  /* 0xff8000007a867808 */ /* 0x000fe20005000000 */
[----:B------:R-:W-:Y:S01]  /*4620*/  IMAD.MOV.U32 R122, RZ, RZ, R35 ;  /* 0x000000ffff7a7224 */ /* 0x000fe200078e0023 */
        /* <DEDUP_REMOVED lines=26> */
[C---:B------:R-:W-:Y:S02]  /*47d0*/  IADD3 R174, R250.reuse, 0x71, RZ ;  /* 0x00000071faae7810 */ /* 0x040fe40007ffe0ff */
        /* <DEDUP_REMOVED lines=139> */
[----:B------:R-:W-:Y:S02]  /*5090*/  ISETP.GE.AND P0, PT, R139, R148, PT ;  /* 0x000000948b00720c */ /* 0x000fe40003f06270 */
[----:B------:R-:W-:Y:S02]  /*50a0*/  FSEL R50, R38, -INF , !P2 ;  /* 0xff80000026327808 */ /* 0x000fe40005000000 */
[----:B------:R-:W-:Y:S02]  /*50b0*/  FMNMX.FTZ R0, R43, R0, !PT ;  /* 0x000000002b007209 */ /* 0x000fe40007810000 */
[----:B------:R-:W-:-:S02]  /*50c0*/  FSEL R55, R39, -INF , !P0 ;  /* 0xff80000027377808 */ /* 0x000fc40004000000 */
[----:B------:R-:W-:Y:S02]  /*50d0*/  FMNMX.FTZ R0, R50, R0, !PT ;  /* 0x0000000032007209 */ /* 0x000fe40007810000 */
[-C--:B------:R-:W-:Y:S02]  /*50e0*/  ISETP.GE.AND P3, PT, R250, R149.reuse, PT ;  /* 0x00000095fa00720c */ /* 0x080fe40003f66270 */
[----:B------:R-:W-:Y:S02]  /*50f0*/  FMNMX.FTZ R0, R55, R0, !PT ;  /* 0x0000000037007209 */ /* 0x000fe40007810000 */
[----:B------:R-:W-:Y:S02]  /*5100*/  ISETP.GE.AND P2, PT, R249, R149, PT ;  /* 0x00000095f900720c */ /* 0x000fe40003f46270 */
[----:B------:R-:W-:Y:S01]  /*5110*/  FSEL R32, R32, -INF , !P3 ;  /* 0xff80000020207808 */ /* 0x000fe20005800000 */
[----:B------:R-:W1:Y:S01]  /*5120*/  SHFL.BFLY PT, R14, R0, 0x2, 0x1f ;  /* 0x0c401f00000e7f89 */ /* 0x000e6200000e0000 */
[----:B------:R-:W-:-:S02]  /*5130*/  FSEL R33, R33, -INF , !P2 ;  /* 0xff80000021217808 */ /* 0x000fc40005000000 */
[----:B------:R-:W-:-:S04]  /*5140*/  ISETP.GE.AND P2, PT, R246, R149, PT ;  /* 0x00000095f600720c */ /* 0x000fc80003f46270 */
[----:B------:R-:W-:Y:S02]  /*5150*/  FSEL R29, R29, -INF , !P2 ;  /* 0xff8000001d1d7808 */ /* 0x000fe40005000000 */
[----:B------:R-:W-:-:S04]  /*5160*/  ISETP.GE.AND P2, PT, R244, R149, PT ;  /* 0x00000095f400720c */ /* 0x000fc80003f46270 */
[----:B------:R-:W-:Y:S02]  /*5170*/  FSEL R25, R25, -INF , !P2 ;  /* 0xff80000019197808 */ /* 0x000fe40005000000 */
[----:B------:R-:W-:-:S04]  /*5180*/  ISETP.GE.AND P2, PT, R241, R149, PT ;  /* 0x00000095f100720c */ /* 0x000fc80003f46270 */
[----:B------:R-:W-:Y:S02]  /*5190*/  FSEL R21, R21, -INF , !P2 ;  /* 0xff80000015157808 */ /* 0x000fe40005000000 */
[----:B------:R-:W-:Y:S02]  /*51a0*/  ISETP.GE.AND P2, PT, R239, R149, PT ;  /* 0x00000095ef00720c */ /* 0x000fe40003f46270 */
[----:B-1----:R-:W-:-:S05]  /*51b0*/  FMNMX.FTZ R14, R0, R14, !PT ;  /* 0x0000000e000e7209 */ /* 0x002fca0007810000 */
[----:B------:R-:W1:Y:S02]  /*51c0*/  SHFL.BFLY PT, R0, R14, 0x1, 0x1f ;  /* 0x0c201f000e007f89 */ /* 0x000e6400000e0000 */
[----:B-1----:R-:W-:Y:S02]  /*51d0*/  FMNMX.FTZ R0, R14, R0, !PT ;  /* 0x000000000e007209 */ /* 0x002fe40007810000 */
[----:B------:R-:W-:Y:S02]  /*51e0*/  FMNMX.FTZ R14, R32, R33, !PT ;  /* 0x00000021200e7209 */ /* 0x000fe40007810000 */
[C---:B------:R-:W-:Y:S01]  /*51f0*/  FSETP.NEU.FTZ.AND P0, PT, R0.reuse, -INF , PT ;  /* 0xff8000000000780b */ /* 0x040fe20003f1d000 */
[----:B------:R-:W-:-:S05]  /*5200*/  FMUL.FTZ R54, R0, c[0x0][0x23c] ;  /* 0x00008f0000367a20 */ /* 0x000fca0000410000 */
[----:B------:R-:W-:Y:S02]  /*5210*/  FSEL R54, R54, RZ, P0 ;  /* 0x000000ff36367208 */ /* 0x000fe40000000000 */
[----:B------:R-:W-:-:S03]  /*5220*/  ISETP.GE.AND P0, PT, R248, R149, PT ;  /* 0x00000095f800720c */ /* 0x000fc60003f06270 */
[--C-:B------:R-:W-:Y:S01]  /*5230*/  FFMA.FTZ R111, R110, c[0x0][0x23c], -R54.reuse ;  /* 0x00008f006e6f7a23 */ /* 0x100fe20000010836 */
[----:B------:R-:W-:Y:S01]  /*5240*/  FSEL R28, R28, -INF , !P0 ;  /* 0xff8000001c1c7808 */ /* 0x000fe20004000000 */
[--C-:B------:R-:W-:Y:S01]  /*5250*/  FFMA.FTZ R110, R122, c[0x0][0x23c], -R54.reuse ;  /* 0x00008f007a6e7a23 */ /* 0x100fe20000010836 */
[-C--:B------:R-:W-:Y:S01]  /*5260*/  ISETP.GE.AND P0, PT, R245, R149.reuse, PT ;  /* 0x00000095f500720c */ /* 0x080fe20003f06270 */
[--C-:B------:R-:W-:Y:S01]  /*5270*/  FFMA.FTZ R66, R178, c[0x0][0x23c], -R54.reuse ;  /* 0x00008f00b2427a23 */ /* 0x100fe20000010836 */
[----:B------:R-:W-:Y:S01]  /*5280*/  FMNMX.FTZ R14, R28, R14, !PT ;  /* 0x0000000e1c0e7209 */ /* 0x000fe20007810000 */
[--C-:B------:R-:W-:Y:S01]  /*5290*/  FFMA.FTZ R67, R176, c[0x0][0x23c], -R54.reuse ;  /* 0x00008f00b0437a23 */ /* 0x100fe20000010836 */
[----:B------:R-:W-:Y:S01]  /*52a0*/  FSEL R24, R24, -INF , !P0 ;  /* 0xff80000018187808 */ /* 0x000fe20004000000 */
[--C-:B------:R-:W-:Y:S01]  /*52b0*/  FFMA.FTZ R70, R141, c[0x0][0x23c], -R54.reuse ;  /* 0x00008f008d467a23 */ /* 0x100fe20000010836 */
[----:B------:R-:W-:Y:S01]  /*52c0*/  FMNMX.FTZ R14, R29, R14, !PT ;  /* 0x0000000e1d0e7209 */ /* 0x000fe20007810000 */
        /* <DEDUP_REMOVED lines=36> */
[----:B------:R-:W-:Y:S01]  /*5510*/  MUFU.EX2 R111, R111 ;  /* 0x0000006f006f7308 */ /* 0x000fe20000000800 */
[----:B------:R-:W-:Y:S01]  /*5520*/  FSEL R178, R8, -INF , !P0 ;  /* 0xff80000008b27808 */ /* 0x000fe20004000000 */
[--C-:B------:R-:W-:Y:S01]  /*5530*/  FFMA.FTZ R35, R35, c[0x0][0x23c], -R54.reuse ;  /* 0x00008f0023237a23 */ /* 0x100fe20000010836 */
[----:B------:R-:W-:Y:S01]  /*5540*/  FMNMX.FTZ R38, R179, R38, !PT ;  /* 0x00000026b3267209 */ /* 0x000fe20007810000 */
[--C-:B------:R-:W-:Y:S01]  /*5550*/  FFMA.FTZ R34, R34, c[0x0][0x23c], -R54.reuse ;  /* 0x00008f0022227a23 */ /* 0x100fe20000010836 */
[-C--:B------:R-:W-:Y:S01]  /*5560*/  ISETP.GE.AND P0, PT, R177, R149.reuse, PT ;  /* 0x00000095b100720c */ /* 0x080fe20003f06270 */
[--C-:B------:R-:W-:Y:S01]  /*5570*/  FFMA.FTZ R123, R123, c[0x0][0x23c], -R54.reuse ;  /* 0x00008f007b7b7a23 */ /* 0x100fe20000010836 */
[----:B------:R-:W-:Y:S01]  /*5580*/  FSEL R177, R9, -INF , !P2 ;  /* 0xff80000009b17808 */ /* 0x000fe20005000000 */
[----:B------:R-:W-:Y:S01]  /*5590*/  MUFU.EX2 R110, R110 ;  /* 0x0000006e006e7308 */ /* 0x000fe20000000800 */
[----:B------:R-:W-:Y:S01]  /*55a0*/  FMNMX.FTZ R38, R178, R38, !PT ;  /* 0x00000026b2267209 */ /* 0x000fe20007810000 */
[--C-:B------:R-:W-:Y:S01]  /*55b0*/  FFMA.FTZ R98, R98, c[0x0][0x23c], -R54.reuse ;  /* 0x00008f0062627a23 */ /* 0x100fe20000010836 */
[-C--:B------:R-:W-:Y:S01]  /*55c0*/  ISETP.GE.AND P2, PT, R235, R149.reuse, PT ;  /* 0x00000095eb00720c */ /* 0x080fe20003f46270 */
[--C-:B------:R-:W-:Y:S01]  /*55d0*/  FFMA.FTZ R119, R119, c[0x0][0x23c], -R54.reuse ;  /* 0x00008f0077777a23 */ /* 0x100fe20000010836 */
[----:B------:R-:W-:Y:S01]  /*55e0*/  FSEL R176, R132, -INF , !P0 ;  /* 0xff80000084b07808 */ /* 0x000fe20004000000 */
[--C-:B------:R-:W-:Y:S01]  /*55f0*/  FFMA.FTZ R59, R247, c[0x0][0x23c], -R54.reuse ;  /* 0x00008f00f73b7a23 */ /* 0x100fe20000010836 */
[----:B------:R-:W-:Y:S01]  /*5600*/  FMNMX.FTZ R38, R177, R38, !PT ;  /* 0x00000026b1267209 */ /* 0x000fe20007810000 */
[----:B------:R-:W-:Y:S01]  /*5610*/  MUFU.EX2 R51, R51 ;  /* 0x0000003300337308 */ /* 0x000fe20000000800 */
[-C--:B------:R-:W-:Y:S01]  /*5620*/  ISETP.GE.AND P0, PT, R234, R149.reuse, PT ;  /* 0x00000095ea00720c */ /* 0x080fe20003f06270 */
[--C-:B------:R-:W-:Y:S01]  /*5630*/  FFMA.FTZ R62, R243, c[0x0][0x23c], -R54.reuse ;  /* 0x00008f00f33e7a23 */ /* 0x100fe20000010836 */
[----:B------:R-:W-:Y:S01]  /*5640*/  FSEL R141, R133, -INF , !P2 ;  /* 0xff800000858d7808 */ /* 0x000fe20005000000 */
[--C-:B------:R-:W-:Y:S01]  /*5650*/  FFMA.FTZ R63, R238, c[0x0][0x23c], -R54.reuse ;  /* 0x00008f00ee3f7a23 */ /* 0x100fe20000010836 */
[----:B------:R-:W-:Y:S01]  /*5660*/  FMNMX.FTZ R38, R176, R38, !PT ;  /* 0x00000026b0267209 */ /* 0x000fe20007810000 */
[--C-:B------:R-:W-:Y:S01]  /*5670*/  FFMA.FTZ R102, R102, c[0x0][0x23c], -R54.reuse ;  /* 0x00008f0066667a23 */ /* 0x100fe20000010836 */
[-C--:B------:R-:W-:Y:S01]  /*5680*/  ISETP.GE.AND P2, PT, R233, R149.reuse, PT ;  /* 0x00000095e900720c */ /* 0x080fe20003f46270 */
[----:B------:R-:W1:Y:S01]  /*5690*/  MUFU.EX2 R58, R58 ;  /* 0x0000003a003a7308 */ /* 0x000e620000000800 */
        /* <DEDUP_REMOVED lines=28> */
[----:B------:R-:W-:Y:S01]  /*5860*/  ISETP.GE.AND P0, PT, R231, R149, PT ;  /* 0x00000095e700720c */ /* 0x000fe20003f06270 */
[----:B------:R-:W-:Y:S01]  /*5870*/  FFMA.FTZ R43, R43, c[0x0][0x23c], -R54 ;  /* 0x00008f002b2b7a23 */ /* 0x000fe20000010836 */
[----:B------:R-:W-:Y:S01]  /*5880*/  FSEL R161, R121, -INF , !P2 ;  /* 0xff80000079a17808 */ /* 0x000fe20005000000 */
[----:B------:R-:W-:Y:S01]  /*5890*/  MUFU.EX2 R66, R66 ;  /* 0x0000004200427308 */ /* 0x000fe20000000800 */
[----:B------:R-:W-:-:S02]  /*58a0*/  FMNMX.FTZ R38, R162, R38, !PT ;  /* 0x00000026a2267209 */ /* 0x000fc40007810000 */
[-C--:B------:R-:W-:Y:S02]  /*58b0*/  ISETP.GE.AND P2, PT, R164, R149.reuse, PT ;  /* 0x00000095a400720c */ /* 0x080fe40003f46270 */
[----:B------:R-:W-:Y:S02]  /*58c0*/  FSEL R164, R116, -INF , !P0 ;  /* 0xff80000074a47808 */ /* 0x000fe40004000000 */
[----:B------:R-:W-:Y:S01]  /*58d0*/  FMNMX.FTZ R38, R161, R38, !PT ;  /* 0x00000026a1267209 */ /* 0x000fe20007810000 */
[----:B------:R-:W-:Y:S01]  /*58e0*/  MUFU.EX2 R67, R67 ;  /* 0x0000004300437308 */ /* 0x000fe20000000800 */
[----:B------:R-:W-:Y:S02]  /*58f0*/  ISETP.GE.AND P0, PT, R165, R149, PT ;  /* 0x00000095a500720c */ /* 0x000fe40003f06270 */
[----:B------:R-:W-:Y:S01]  /*5900*/  FSEL R165, R117, -INF , !P2 ;  /* 0xff80000075a57808 */ /* 0x000fe20005000000 */
[----:B------:R-:W-:Y:S01]  /*5910*/  FFMA.FTZ R117, R144, c[0x0][0x23c], -R54 ;  /* 0x00008f0090757a23 */ /* 0x000fe20000010836 */
[----:B------:R-:W-:-:S02]  /*5920*/  FMNMX.FTZ R38, R164, R38, !PT ;  /* 0x00000026a4267209 */ /* 0x000fc40007810000 */
[-C--:B------:R-:W-:Y:S01]  /*5930*/  ISETP.GE.AND P2, PT, R168, R149.reuse, PT ;  /* 0x00000095a800720c */ /* 0x080fe20003f46270 */
[----:B------:R-:W-:Y:S01]  /*5940*/  MUFU.EX2 R70, R70 ;  /* 0x0000004600467308 */ /* 0x000fe20000000800 */
[----:B------:R-:W-:Y:S02]  /*5950*/  FSEL R168, R112, -INF , !P0 ;  /* 0xff80000070a87808 */ /* 0x000fe40004000000 */
[----:B------:R-:W-:Y:S02]  /*5960*/  FMNMX.FTZ R38, R165, R38, !PT ;  /* 0x00000026a5267209 */ /* 0x000fe40007810000 */
[----:B------:R-:W-:Y:S02]  /*5970*/  ISETP.GE.AND P0, PT, R167, R149, PT ;  /* 0x00000095a700720c */ /* 0x000fe40003f06270 */
        /* <DEDUP_REMOVED lines=8> */
[----:B------:R-:W-:Y:S02]  /*5a00*/  FSEL R171, R109, -INF , !P2 ;  /* 0xff8000006dab7808 */ /* 0x000fe40005000000 */
[----:B------:R-:W-:-:S02]  /*5a10*/  FMNMX.FTZ R38, R169, R38, !PT ;  /* 0x00000026a9267209 */ /* 0x000fc40007810000 */
[-C--:B------:R-:W-:Y:S01]  /*5a20*/  ISETP.GE.AND P2, PT, R174, R149.reuse, PT ;  /* 0x00000095ae00720c */ /* 0x080fe20003f46270 */
[----:B------:R-:W-:Y:S01]  /*5a30*/  MUFU.EX2 R75, R75 ;  /* 0x0000004b004b7308 */ /* 0x000fe20000000800 */
[----:B------:R-:W-:Y:S01]  /*5a40*/  FSEL R174, R104, -INF , !P0 ;  /* 0xff80000068ae7808 */ /* 0x000fe20004000000 */
[--C-:B------:R-:W-:Y:S01]  /*5a50*/  FFMA.FTZ R104, R94, c[0x0][0x23c], -R54.reuse ;  /* 0x00008f005e687a23 */ /* 0x100fe20000010836 */
[----:B------:R-:W-:Y:S01]  /*5a60*/  FMNMX.FTZ R38, R171, R38, !PT ;  /* 0x00000026ab267209 */ /* 0x000fe20007810000 */
[----:B------:R-:W-:Y:S01]  /*5a70*/  FFMA.FTZ R94, R15, c[0x0][0x23c], -R54 ;  /* 0x00008f000f5e7a23 */ /* 0x000fe20000010836 */
[----:B------:R-:W-:Y:S02]  /*5a80*/  ISETP.GE.AND P0, PT, R173, R149, PT ;  /* 0x00000095ad00720c */ /* 0x000fe40003f06270 */
[----:B------:R-:W-:Y:S01]  /*5a90*/  FSEL R173, R105, -INF , !P2 ;  /* 0xff80000069ad7808 */ /* 0x000fe20005000000 */
[----:B------:R-:W-:Y:S01]  /*5aa0*/  MUFU.EX2 R78, R78 ;  /* 0x0000004e004e7308 */ /* 0x000fe20000000800 */
[----:B------:R-:W-:-:S02]  /*5ab0*/  FMNMX.FTZ R38, R174, R38, !PT ;  /* 0x00000026ae267209 */ /* 0x000fc40007810000 */
[-C--:B------:R-:W-:Y:S02]  /*5ac0*/  ISETP.GE.AND P2, PT, R172, R149.reuse, PT ;  /* 0x00000095ac00720c */ /* 0x080fe40003f46270 */
[----:B------:R-:W-:Y:S01]  /*5ad0*/  FSEL R172, R100, -INF , !P0 ;  /* 0xff80000064ac7808 */ /* 0x000fe20004000000 */
[--C-:B------:R-:W-:Y:S01]  /*5ae0*/  FFMA.FTZ R100, R30, c[0x0][0x23c], -R54.reuse ;  /* 0x00008f001e647a23 */ /* 0x100fe20000010836 */
[----:B------:R-:W-:Y:S01]  /*5af0*/  FMNMX.FTZ R38, R173, R38, !PT ;  /* 0x00000026ad267209 */ /* 0x000fe20007810000 */
[----:B------:R-:W-:Y:S01]  /*5b00*/  MUFU.EX2 R79, R79 ;  /* 0x0000004f004f7308 */ /* 0x000fe20000000800 */
[-C--:B------:R-:W-:Y:S02]  /*5b10*/  ISETP.GE.AND P0, PT, R170, R149.reuse, PT ;  /* 0x00000095aa00720c */ /* 0x080fe40003f06270 */
[----:B------:R-:W-:Y:S01]  /*5b20*/  FSEL R170, R101, -INF , !P2 ;  /* 0xff80000065aa7808 */ /* 0x000fe20005000000 */
[--C-:B------:R-:W-:Y:S01]  /*5b30*/  FFMA.FTZ R101, R91, c[0x0][0x23c], -R54.reuse ;  /* 0x00008f005b657a23 */ /* 0x100fe20000010836 */
[----:B------:R-:W-:Y:S01]  /*5b40*/  FMNMX.FTZ R38, R172, R38, !PT ;  /* 0x00000026ac267209 */ /* 0x000fe20007810000 */
[--C-:B------:R-:W-:Y:S01]  /*5b50*/  FFMA.FTZ R91, R10, c[0x0][0x23c], -R54.reuse ;  /* 0x00008f000a5b7a23 */ /* 0x100fe20000010836 */
[----:B------:R-:W-:Y:S01]  /*5b60*/  ISETP.GE.AND P2, PT, R166, R149, PT ;  /* 0x00000095a600720c */ /* 0x000fe20003f46270 */
[----:B------:R-:W-:Y:S01]  /*5b70*/  MUFU.EX2 R82, R82 ;  /* 0x0000005200527308 */ /* 0x000fe20000000800 */
[----:B------:R-:W-:Y:S01]  /*5b80*/  FSEL R166, R96, -INF , !P0 ;  /* 0xff80000060a67808 */ /* 0x000fe20004000000 */
[----:B------:R-:W-:Y:S01]  /*5b90*/  FFMA.FTZ R96, R19, c[0x0][0x23c], -R54 ;  /* 0x00008f0013607a23 */ /* 0x000fe20000010836 */
[----:B------:R-:W-:-:S02]  /*5ba0*/  FMNMX.FTZ R38, R170, R38, !PT ;  /* 0x00000026aa267209 */ /* 0x000fc40007810000 */
[-C--:B------:R-:W-:Y:S01]  /*5bb0*/  ISETP.GE.AND P0, PT, R230, R149.reuse, PT ;  /* 0x00000095e600720c */ /* 0x080fe20003f06270 */
[--C-:B------:R-:W-:Y:S01]  /*5bc0*/  FFMA.FTZ R230, R55, c[0x0][0x23c], -R54.reuse ;  /* 0x00008f0037e67a23 */ /* 0x100fe20000010836 */
[----:B------:R-:W-:Y:S01]  /*5bd0*/  FSEL R163, R97, -INF , !P2 ;  /* 0xff80000061a37808 */ /* 0x000fe20005000000 */
[--C-:B------:R-:W-:Y:S01]  /*5be0*/  FFMA.FTZ R97, R23, c[0x0][0x23c], -R54.reuse ;  /* 0x00008f0017617a23 */ /* 0x100fe20000010836 */
        /* <DEDUP_REMOVED lines=8> */
[----:B------:R-:W-:Y:S01]  /*5c70*/  FSEL R158, R93, -INF , !P2 ;  /* 0xff8000005d9e7808 */ /* 0x000fe20005000000 */
[----:B------:R-:W-:Y:S01]  /*5c80*/  FFMA.FTZ R93, R2, c[0x0][0x23c], -R54 ;  /* 0x00008f00025d7a23 */ /* 0x000fe20000010836 */
        /* <DEDUP_REMOVED lines=13> */
[----:B------:R2:W-:Y:S01]  /*5d60*/  MUFU.EX2 R84, R131 ;  /* 0x0000008300547308 */ /* 0x0005e20000000800 */
[----:B------:R-:W-:Y:S01]  /*5d70*/  FSEL R138, R85, -INF , !P2 ;  /* 0xff800000558a7808 */ /* 0x000fe20005000000 */
[--C-:B------:R-:W-:Y:S01]  /*5d80*/  FFMA.FTZ R85, R99, c[0x0][0x23c], -R54.reuse ;  /* 0x00008f0063557a23 */ /* 0x100fe20000010836 */
[----:B------:R-:W-:Y:S01]  /*5d90*/  FMNMX.FTZ R38, R142, R38, !PT ;  /* 0x000000268e267209 */ /* 0x000fe20007810000 */
[----:B------:R-:W-:Y:S01]  /*5da0*/  FFMA.FTZ R99, R27, c[0x0][0x23c], -R54 ;  /* 0x00008f001b637a23 */ /* 0x000fe20000010836 */
[----:B------:R-:W-:Y:S02]  /*5db0*/  ISETP.GE.AND P2, PT, R204, R149, PT ;  /* 0x00000095cc00720c */ /* 0x000fe40003f46270 */
[----:B------:R-:W-:Y:S01]  /*5dc0*/  FMNMX.FTZ R38, R138, R38, !PT ;  /* 0x000000268a267209 */ /* 0x000fe20007810000 */
[----:B------:R-:W-:Y:S01]  /*5dd0*/  MUFU.EX2 R90, R90 ;  /* 0x0000005a005a7308 */ /* 0x000fe20000000800 */
[----:B-1----:R-:W-:-:S02]  /*5de0*/  F2FP.BF16.PACK_AB R27, R58, R51 ;  /* 0x000000333a1b723e */ /* 0x002fc400000010ff */
[----:B--2---:R-:W-:-:S05]  /*5df0*/  FSEL R131, R80, -INF , !P0 ;  /* 0xff80000050837808 */ /* 0x004fca0004000000 */
[----:B------:R-:W-:Y:S01]  /*5e00*/  MUFU.EX2 R85, R85 ;  /* 0x0000005500557308 */ /* 0x000fe20000000800 */
[-C--:B------:R-:W-:Y:S02]  /*5e10*/  ISETP.GE.AND P0, PT, R199, R149.reuse, PT ;  /* 0x00000095c700720c */ /* 0x080fe40003f06270 */
[----:B------:R-:W-:Y:S02]  /*5e20*/  FMNMX.FTZ R38, R131, R38, !PT ;  /* 0x0000002683267209 */ /* 0x000fe40007810000 */
[----:B------:R-:W-:Y:S02]  /*5e30*/  FSEL R120, R76, -INF , !P0 ;  /* 0xff8000004c787808 */ /* 0x000fe40004000000 */
[----:B------:R-:W-:Y:S01]  /*5e40*/  ISETP.GE.AND P0, PT, R194, R149, PT ;  /* 0x00000095c200720c */ /* 0x000fe20003f06270 */
[----:B------:R1:W-:Y:S03]  /*5e50*/  MUFU.EX2 R80, R127 ;  /* 0x0000007f00507308 */ /* 0x0003e60000000800 */
[----:B------:R-:W-:-:S02]  /*5e60*/  FSEL R116, R72, -INF , !P0 ;  /* 0xff80000048747808 */ /* 0x000fc40004000000 */
[----:B------:R-:W-:-:S03]  /*5e70*/  ISETP.GE.AND P0, PT, R115, R149, PT ;  /* 0x000000957300720c */ /* 0x000fc60003f06270 */
[----:B------:R-:W-:Y:S01]  /*5e80*/  MUFU.EX2 R76, R130 ;  /* 0x00000082004c7308 */ /* 0x000fe20000000800 */
[----:B------:R-:W-:Y:S02]  /*5e90*/  FSEL R113, R68, -INF , !P0 ;  /* 0xff80000044717808 */ /* 0x000fe40004000000 */
[----:B------:R-:W-:-:S04]  /*5ea0*/  ISETP.GE.AND P0, PT, R191, R149, PT ;  /* 0x00000095bf00720c */ /* 0x000fc80003f06270 */
[----:B------:R-:W-:Y:S01]  /*5eb0*/  FSEL R109, R64, -INF , !P0 ;  /* 0xff800000406d7808 */ /* 0x000fe20004000000 */
[----:B------:R-:W-:Y:S01]  /*5ec0*/  MUFU.EX2 R68, R123 ;  /* 0x0000007b00447308 */ /* 0x000fe20000000800 */
[----:B-1----:R-:W-:Y:S02]  /*5ed0*/  FSEL R127, R81, -INF , !P2 ;  /* 0xff800000517f7808 */ /* 0x002fe40005000000 */
[----:B------:R-:W-:Y:S02]  /*5ee0*/  ISETP.GE.AND P2, PT, R195, R149, PT ;  /* 0x00000095c300720c */ /* 0x000fe40003f46270 */
[----:B------:R-:W-:Y:S02]  /*5ef0*/  FMNMX.FTZ R38, R127, R38, !PT ;  /* 0x000000267f267209 */ /* 0x000fe40007810000 */
[----:B------:R-:W-:Y:S01]  /*5f00*/  FSEL R121, R77, -INF , !P2 ;  /* 0xff8000004d797808 */ /* 0x000fe20005000000 */
[----:B------:R-:W-:Y:S01]  /*5f10*/  MUFU.EX2 R64, R119 ;  /* 0x0000007700407308 */ /* 0x000fe20000000800 */
[----:B------:R-:W-:-:S02]  /*5f20*/  FMNMX.FTZ R38, R120, R38, !PT ;  /* 0x0000002678267209 */ /* 0x000fc40007810000 */
[-C--:B------:R-:W-:Y:S02]  /*5f30*/  ISETP.GE.AND P2, PT, R193, R149.reuse, PT ;  /* 0x00000095c100720c */ /* 0x080fe40003f46270 */
[----:B------:R-:W-:Y:S02]  /*5f40*/  FMNMX.FTZ R38, R121, R38, !PT ;  /* 0x0000002679267209 */ /* 0x000fe40007810000 */
[----:B------:R-:W-:Y:S01]  /*5f50*/  FSEL R115, R73, -INF , !P2 ;  /* 0xff80000049737808 */ /* 0x000fe20005000000 */
[----:B------:R-:W-:Y:S01]  /*5f60*/  MUFU.EX2 R72, R126 ;  /* 0x0000007e00487308 */ /* 0x000fe20000000800 */
[----:B------:R-:W-:Y:S02]  /*5f70*/  FMNMX.FTZ R38, R116, R38, !PT ;  /* 0x0000002674267209 */ /* 0x000fe40007810000 */
[----:B------:R-:W-:Y:S02]  /*5f80*/  ISETP.GE.AND P2, PT, R192, R149, PT ;  /* 0x00000095c000720c */ /* 0x000fe40003f46270 */
[----:B------:R-:W-:-:S02]  /*5f90*/  FMNMX.FTZ R38, R115, R38, !PT ;  /* 0x0000002673267209 */ /* 0x000fc40007810000 */
[----:B------:R-:W-:Y:S01]  /*5fa0*/  FSEL R112, R69, -INF , !P2 ;  /* 0xff80000045707808 */ /* 0x000fe20005000000 */
[----:B------:R-:W-:Y:S01]  /*5fb0*/  MUFU.EX2 R104, R104 ;  /* 0x0000006800687308 */ /* 0x000fe20000000800 */
[----:B------:R-:W-:Y:S02]  /*5fc0*/  FMNMX.FTZ R38, R113, R38, !PT ;  /* 0x0000002671267209 */ /* 0x000fe40007810000 */
[-C--:B------:R-:W-:Y:S02]  /*5fd0*/  ISETP.GE.AND P2, PT, R190, R149.reuse, PT ;  /* 0x00000095be00720c */ /* 0x080fe40003f46270 */
[----:B------:R-:W-:Y:S02]  /*5fe0*/  FMNMX.FTZ R38, R112, R38, !PT ;  /* 0x0000002670267209 */ /* 0x000fe40007810000 */
[----:B------:R-:W-:Y:S01]  /*5ff0*/  ISETP.GE.AND P0, PT, R189, R149, PT ;  /* 0x00000095bd00720c */ /* 0x000fe20003f06270 */
[----:B------:R-:W-:Y:S01]  /*6000*/  MUFU.EX2 R101, R101 ;  /* 0x0000006500657308 */ /* 0x000fe20000000800 */
[----:B------:R-:W-:-:S02]  /*6010*/  FSEL R108, R65, -INF , !P2 ;  /* 0xff800000416c7808 */ /* 0x000fc40005000000 */
[----:B------:R-:W-:Y:S02]  /*6020*/  FMNMX.FTZ R38, R109, R38, !PT ;  /* 0x000000266d267209 */ /* 0x000fe40007810000 */
[-C--:B------:R-:W-:Y:S02]  /*6030*/  ISETP.GE.AND P2, PT, R107, R149.reuse, PT ;  /* 0x000000956b00720c */ /* 0x080fe40003f46270 */
[----:B------:R-:W-:Y:S01]  /*6040*/  FSEL R107, R60, -INF , !P0 ;  /* 0xff8000003c6b7808 */ /* 0x000fe20004000000 */
[----:B------:R-:W-:Y:S01]  /*6050*/  MUFU.EX2 R100, R100 ;  /* 0x0000006400647308 */ /* 0x000fe20000000800 */
[----:B------:R-:W-:Y:S02]  /*6060*/  FMNMX.FTZ R38, R108, R38, !PT ;  /* 0x000000266c267209 */ /* 0x000fe40007810000 */
[----:B------:R-:W-:Y:S02]  /*6070*/  ISETP.GE.AND P0, PT, R188, R149, PT ;  /* 0x00000095bc00720c */ /* 0x000fe40003f06270 */
[----:B------:R-:W-:-:S02]  /*6080*/  FSEL R61, R61, -INF , !P2 ;  /* 0xff8000003d3d7808 */ /* 0x000fc40005000000 */
[----:B------:R-:W-:Y:S01]  /*6090*/  FMNMX.FTZ R38, R107, R38, !PT ;  /* 0x000000266b267209 */ /* 0x000fe20007810000 */
[----:B------:R-:W-:Y:S01]  /*60a0*/  MUFU.EX2 R60, R35 ;  /* 0x00000023003c7308 */ /* 0x000fe20000000800 */
[-C--:B------:R-:W-:Y:S02]  /*60b0*/  ISETP.GE.AND P2, PT, R187, R149.reuse, PT ;  /* 0x00000095bb00720c */ /* 0x080fe40003f46270 */
[----:B------:R-:W-:Y:S02]  /*60c0*/  FSEL R65, R56, -INF , !P0 ;  /* 0xff80000038417808 */ /* 0x000fe40004000000 */
        /* <DEDUP_REMOVED lines=17> */
[----:B------:R1:W-:Y:S01]  /*61e0*/  MUFU.EX2 R48, R102 ;  /* 0x0000006600307308 */ /* 0x0003e20000000800 */
[----:B------:R-:W-:-:S02]  /*61f0*/  FSEL R49, R49, -INF , !P2 ;  /* 0xff80000031317808 */ /* 0x000fc40005000000 */
[----:B------:R-:W-:Y:S02]  /*6200*/  FMNMX.FTZ R38, R73, R38, !PT ;  /* 0x0000002649267209 */ /* 0x000fe40007810000 */
[-C--:B------:R-:W-:Y:S02]  /*6210*/  ISETP.GE.AND P2, PT, R181, R149.reuse, PT ;  /* 0x00000095b500720c */ /* 0x080fe40003f46270 */
[----:B------:R-:W-:Y:S01]  /*6220*/  FSEL R77, R44, -INF , !P0 ;  /* 0xff8000002c4d7808 */ /* 0x000fe20004000000 */
[----:B------:R-:W-:Y:S01]  /*6230*/  MUFU.EX2 R97, R97 ;  /* 0x0000006100617308 */ /* 0x000fe20000000800 */
[----:B------:R-:W-:Y:S02]  /*6240*/  FMNMX.FTZ R38, R49, R38, !PT ;  /* 0x0000002631267209 */ /* 0x000fe40007810000 */
[-C--:B------:R-:W-:Y:S01]  /*6250*/  ISETP.GE.AND P0, PT, R151, R149.reuse, PT ;  /* 0x000000959700720c */ /* 0x080fe20003f06270 */
[----:B------:R-:W-:Y:S01]  /*6260*/  IMAD.SHL.U32 R151, R4, 0x2, RZ ;  /* 0x0000000204977824 */ /* 0x000fe200078e00ff */
[----:B------:R-:W-:Y:S01]  /*6270*/  FSEL R45, R45, -INF , !P2 ;  /* 0xff8000002d2d7808 */ /* 0x000fe20005000000 */
[--C-:B------:R-:W-:Y:S01]  /*6280*/  FFMA.FTZ R4, R137, c[0x0][0x23c], -R54.reuse ;  /* 0x00008f0089047a23 */ /* 0x100fe20000010836 */
[----:B------:R-:W-:Y:S01]  /*6290*/  FMNMX.FTZ R38, R77, R38, !PT ;  /* 0x000000264d267209 */ /* 0x000fe20007810000 */
[----:B------:R2:W-:Y:S01]  /*62a0*/  MUFU.EX2 R44, R103 ;  /* 0x00000067002c7308 */ /* 0x0005e20000000800 */
[-C--:B------:R-:W-:Y:S01]  /*62b0*/  ISETP.GE.AND P2, PT, R150, R149.reuse, PT ;  /* 0x000000959600720c */ /* 0x080fe20003f46270 */
[----:B------:R-:W-:Y:S01]  /*62c0*/  IMAD R150, R3, 0x2, R151 ;  /* 0x0000000203967824 */ /* 0x000fe200078e0297 */
[----:B------:R-:W-:Y:S01]  /*62d0*/  FSEL R81, R40, -INF , !P0 ;  /* 0xff80000028517808 */ /* 0x000fe20004000000 */
[--C-:B-1----:R-:W-:Y:S01]  /*62e0*/  FFMA.FTZ R102, R31, c[0x0][0x23c], -R54.reuse ;  /* 0x00008f001f667a23 */ /* 0x102fe20000010836 */
[----:B------:R-:W-:Y:S01]  /*62f0*/  FMNMX.FTZ R38, R45, R38, !PT ;  /* 0x000000262d267209 */ /* 0x000fe20007810000 */
[----:B------:R-:W-:Y:S01]  /*6300*/  FFMA.FTZ R3, R22, c[0x0][0x23c], -R54 ;  /* 0x00008f0016037a23 */ /* 0x000fe20000010836 */
[----:B------:R-:W-:Y:S01]  /*6310*/  ISETP.GE.AND P0, PT, R140, R149, PT ;  /* 0x000000958c00720c */ /* 0x000fe20003f06270 */
[----:B------:R1:W-:Y:S01]  /*6320*/  MUFU.EX2 R40, R98 ;  /* 0x0000006200287308 */ /* 0x0003e20000000800 */
[----:B------:R-:W-:-:S02]  /*6330*/  FSEL R41, R41, -INF , !P2 ;  /* 0xff80000029297808 */ /* 0x000fc40005000000 */
[----:B------:R-:W-:Y:S02]  /*6340*/  FMNMX.FTZ R38, R81, R38, !PT ;  /* 0x0000002651267209 */ /* 0x000fe40007810000 */
[----:B------:R-:W-:Y:S02]  /*6350*/  ISETP.GE.AND P2, PT, R139, R149, PT ;  /* 0x000000958b00720c */ /* 0x000fe40003f46270 */
[----:B------:R-:W-:Y:S01]  /*6360*/  FSEL R89, R36, -INF , !P0 ;  /* 0xff80000024597808 */ /* 0x000fe20004000000 */
[--C-:B--2---:R-:W-:Y:S01]  /*6370*/  FFMA.FTZ R103, R95, c[0x0][0x23c], -R54.reuse ;  /* 0x00008f005f677a23 */ /* 0x104fe20000010836 */
[----:B------:R-:W-:Y:S01]  /*6380*/  FMNMX.FTZ R38, R41, R38, !PT ;  /* 0x0000002629267209 */ /* 0x000fe20007810000 */
[--C-:B------:R-:W-:Y:S01]  /*6390*/  FFMA.FTZ R95, R18, c[0x0][0x23c], -R54.reuse ;  /* 0x00008f00125f7a23 */ /* 0x100fe20000010836 */
[----:B------:R-:W-:Y:S01]  /*63a0*/  FSEL R106, R37, -INF , !P2 ;  /* 0xff800000256a7808 */ /* 0x000fe20005000000 */
[----:B------:R-:W-:Y:S01]  /*63b0*/  LDSM.16.MT88.4 R16, [R150+0x5000] ;  /* 0x005000009610783b */ /* 0x000fe20000004200 */
[----:B------:R-:W-:Y:S01]  /*63c0*/  FMNMX.FTZ R8, R89, R38, !PT ;  /* 0x0000002659087209 */ /* 0x000fe20007810000 */
[----:B------:R-:W-:Y:S01]  /*63d0*/  MUFU.EX2 R103, R103 ;  /* 0x0000006700677308 */ /* 0x000fe20000000800 */
[----:B-1----:R-:W-:-:S02]  /*63e0*/  FFMA.FTZ R98, R26, c[0x0][0x23c], -R54 ;  /* 0x00008f001a627a23 */ /* 0x002fc40000010836 */
[----:B------:R-:W-:Y:S01]  /*63f0*/  FMNMX.FTZ R8, R106, R8, !PT ;  /* 0x000000086a087209 */ /* 0x000fe20007810000 */
[----:B------:R-:W-:Y:S04]  /*6400*/  LDSM.16.MT88.4 R36, [R150+0x5400] ;  /* 0x005400009624783b */ /* 0x000fe80000004200 */
[----:B------:R-:W1:Y:S01]  /*6410*/  SHFL.BFLY PT, R9, R8, 0x2, 0x1f ;  /* 0x0c401f0008097f89 */ /* 0x000e6200000e0000 */
[----:B------:R-:W-:Y:S08]  /*6420*/  MUFU.EX2 R102, R102 ;  /* 0x0000006600667308 */ /* 0x000ff00000000800 */
[----:B------:R-:W-:Y:S08]  /*6430*/  MUFU.EX2 R98, R98 ;  /* 0x0000006200627308 */ /* 0x000ff00000000800 */
[----:B------:R-:W-:Y:S01]  /*6440*/  MUFU.EX2 R96, R96 ;  /* 0x0000006000607308 */ /* 0x000fe20000000800 */
[----:B-1----:R-:W-:-:S07]  /*6450*/  FMNMX.FTZ R8, R8, R9, !PT ;  /* 0x0000000908087209 */ /* 0x002fce0007810000 */
[----:B------:R-:W-:Y:S01]  /*6460*/  MUFU.EX2 R95, R95 ;  /* 0x0000005f005f7308 */ /* 0x000fe20000000800 */
[----:B------:R-:W1:Y:S07]  /*6470*/  SHFL.BFLY PT, R9, R8, 0x1, 0x1f ;  /* 0x0c201f0008097f89 */ /* 0x000e6e00000e0000 */
[----:B------:R-:W-:Y:S08]  /*6480*/  MUFU.EX2 R94, R94 ;  /* 0x0000005e005e7308 */ /* 0x000ff00000000800 */
[----:B------:R-:W-:Y:S08]  /*6490*/  MUFU.EX2 R93, R93 ;  /* 0x0000005d005d7308 */ /* 0x000ff00000000800 */
[----:B------:R-:W-:Y:S01]  /*64a0*/  MUFU.EX2 R92, R92 ;  /* 0x0000005c005c7308 */ /* 0x000fe20000000800 */
[----:B-1----:R-:W-:-:S02]  /*64b0*/  FMNMX.FTZ R2, R8, R9, !PT ;  /* 0x0000000908027209 */ /* 0x002fc40007810000 */
[----:B------:R-:W1:Y:S02]  /*64c0*/  LDSM.16.MT88.4 R8, [R151+0x5000] ;  /* 0x005000009708783b */ /* 0x000e640000004200 */
[C---:B------:R-:W-:Y:S01]  /*64d0*/  FSETP.NEU.FTZ.AND P0, PT, R2.reuse, -INF , PT ;  /* 0xff8000000200780b */ /* 0x040fe20003f1d000 */
[----:B------:R-:W-:Y:S02]  /*64e0*/  FMUL.FTZ R105, R2, c[0x0][0x23c] ;  /* 0x00008f0002697a20 */ /* 0x000fe40000410000 */
[----:B------:R-:W-:Y:S03]  /*64f0*/  MUFU.EX2 R91, R91 ;  /* 0x0000005b005b7308 */ /* 0x000fe60000000800 */
[----:B------:R-:W-:Y:S02]  /*6500*/  FSEL R105, R105, RZ, P0 ;  /* 0x000000ff69697208 */ /* 0x000fe40000000000 */
[----:B------:R-:W-:-:S03]  /*6510*/  LEA R229, P0, R197, c[0x0][0x168], 0x1 ;  /* 0x00005a00c5e57a11 */ /* 0x000fc600078008ff */
[----:B------:R-:W-:Y:S01]  /*6520*/  MUFU.EX2 R3, R3 ;  /* 0x0000000300037308 */ /* 0x000fe20000000800 */
[--C-:B------:R-:W-:Y:S01]  /*6530*/  FFMA.FTZ R140, R32, c[0x0][0x23c], -R105.reuse ;  /* 0x00008f00208c7a23 */ /* 0x100fe20000010869 */
[----:B------:R-:W-:Y:S01]  /*6540*/  LEA.HI.X R228, R197, c[0x0][0x16c], R196, 0x1, P0 ;  /* 0x00005b00c5e47a11 */ /* 0x000fe200000f0cc4 */
[--C-:B------:R-:W-:Y:S02]  /*6550*/  FFMA.FTZ R139, R33, c[0x0][0x23c], -R105.reuse ;  /* 0x00008f00218b7a23 */ /* 0x100fe40000010869 */
[--C-:B------:R-:W-:Y:S01]  /*6560*/  FFMA.FTZ R134, R28, c[0x0][0x23c], -R105.reuse ;  /* 0x00008f001c867a23 */ /* 0x100fe20000010869 */
[----:B------:R-:W2:Y:S01]  /*6570*/  LDSM.16.MT88.4 R32, [R151+0x5400] ;  /* 0x005400009720783b */ /* 0x000ea20000004200 */
[--C-:B------:R-:W-:Y:S01]  /*6580*/  FFMA.FTZ R130, R29, c[0x0][0x23c], -R105.reuse ;  /* 0x00008f001d827a23 */ /* 0x100fe20000010869 */
[----:B------:R-:W-:Y:S01]  /*6590*/  MUFU.EX2 R140, R140 ;  /* 0x0000008c008c7308 */ /* 0x000fe20000000800 */
[--C-:B------:R-:W-:Y:S02]  /*65a0*/  FFMA.FTZ R129, R24, c[0x0][0x23c], -R105.reuse ;  /* 0x00008f0018817a23 */ /* 0x100fe40000010869 */
[--C-:B------:R-:W-:Y:S01]  /*65b0*/  FFMA.FTZ R123, R25, c[0x0][0x23c], -R105.reuse ;  /* 0x00008f00197b7a23 */ /* 0x100fe20000010869 */
[----:B------:R-:W-:Y:S01]  /*65c0*/  F2FP.BF16.PACK_AB R25, R110, R111 ;  /* 0x0000006f6e19723e */ /* 0x000fe200000010ff */
[----:B------:R-:W-:-:S02]  /*65d0*/  FFMA.FTZ R124, R14, c[0x0][0x23c], -R105 ;  /* 0x00008f000e7c7a23 */ /* 0x000fc40000010869 */
[--C-:B------:R-:W-:Y:S01]  /*65e0*/  FFMA.FTZ R119, R21, c[0x0][0x23c], -R105.reuse ;  /* 0x00008f0015777a23 */ /* 0x100fe20000010869 */
[----:B------:R-:W3:Y:S01]  /*65f0*/  MUFU.EX2 R139, R139 ;  /* 0x0000008b008b7308 */ /* 0x000ee20000000800 */
[--C-:B------:R-:W-:Y:S02]  /*6600*/  FFMA.FTZ R126, R20, c[0x0][0x23c], -R105.reuse ;  /* 0x00008f00147e7a23 */ /* 0x100fe40000010869 */
[----:B------:R-:W4:Y:S01]  /*6610*/  LDSM.16.MT88.4 R20, [R151+0x5800] ;  /* 0x005800009714783b */ /* 0x000f220000004200 */
[--C-:B------:R-:W-:Y:S02]  /*6620*/  FFMA.FTZ R122, R122, c[0x0][0x23c], -R105.reuse ;  /* 0x00008f007a7a7a23 */ /* 0x100fe40000010869 */
[--C-:B------:R-:W-:Y:S02]  /*6630*/  FFMA.FTZ R128, R180, c[0x0][0x23c], -R105.reuse ;  /* 0x00008f00b4807a23 */ /* 0x100fe40000010869 */
[----:B------:R-:W-:Y:S01]  /*6640*/  MUFU.EX2 R134, R134 ;  /* 0x0000008600867308 */ /* 0x000fe20000000800 */
[----:B------:R-:W-:-:S02]  /*6650*/  FFMA.FTZ R125, R179, c[0x0][0x23c], -R105 ;  /* 0x00008f00b37d7a23 */ /* 0x000fc40000010869 */
[--C-:B------:R-:W-:Y:S02]  /*6660*/  FFMA.FTZ R133, R178, c[0x0][0x23c], -R105.reuse ;  /* 0x00008f00b2857a23 */ /* 0x100fe40000010869 */
[--C-:B------:R-:W-:Y:S02]  /*6670*/  FFMA.FTZ R132, R177, c[0x0][0x23c], -R105.reuse ;  /* 0x00008f00b1847a23 */ /* 0x100fe40000010869 */
[--C-:B------:R-:W-:Y:S01]  /*6680*/  FFMA.FTZ R137, R176, c[0x0][0x23c], -R105.reuse ;  /* 0x00008f00b0897a23 */ /* 0x100fe20000010869 */
[----:B------:R-:W5:Y:S01]  /*6690*/  MUFU.EX2 R130, R130 ;  /* 0x0000008200827308 */ /* 0x000f620000000800 */
[----:B---3--:R-:W-:Y:S01]  /*66a0*/  F2FP.BF16.PACK_AB R24, R139, R140 ;  /* 0x0000008c8b18723e */ /* 0x008fe200000010ff */
[--C-:B------:R-:W-:Y:S02]  /*66b0*/  FFMA.FTZ R141, R141, c[0x0][0x23c], -R105.reuse ;  /* 0x00008f008d8d7a23 */ /* 0x100fe40000010869 */
[--C-:B------:R-:W-:Y:S02]  /*66c0*/  FFMA.FTZ R145, R145, c[0x0][0x23c], -R105.reuse ;  /* 0x00008f0091917a23 */ /* 0x100fe40000010869 */
[----:B------:R-:W-:-:S02]  /*66d0*/  FFMA.FTZ R144, R175, c[0x0][0x23c], -R105 ;  /* 0x00008f00af907a23 */ /* 0x000fc40000010869 */
[----:B------:R-:W-:Y:S01]  /*66e0*/  MUFU.EX2 R129, R129 ;  /* 0x0000008100817308 */ /* 0x000fe20000000800 */
[--C-:B------:R-:W-:Y:S02]  /*66f0*/  FFMA.FTZ R146, R146, c[0x0][0x23c], -R105.reuse ;  /* 0x00008f0092927a23 */ /* 0x100fe40000010869 */
[--C-:B------:R-:W-:Y:S02]  /*6700*/  FFMA.FTZ R156, R156, c[0x0][0x23c], -R105.reuse ;  /* 0x00008f009c9c7a23 */ /* 0x100fe40000010869 */
[--C-:B------:R-:W-:Y:S02]  /*6710*/  FFMA.FTZ R162, R162, c[0x0][0x23c], -R105.reuse ;  /* 0x00008f00a2a27a23 */ /* 0x100fe40000010869 */
[--C-:B------:R-:W-:Y:S01]  /*6720*/  FFMA.FTZ R161, R161, c[0x0][0x23c], -R105.reuse ;  /* 0x00008f00a1a17a23 */ /* 0x100fe20000010869 */
[----:B-----5:R-:W-:Y:S01]  /*6730*/  F2FP.BF16.PACK_AB R26, R130, R134 ;  /* 0x00000086821a723e */ /* 0x020fe200000010ff */
[----:B------:R-:W3:Y:S01]  /*6740*/  MUFU.EX2 R123, R123 ;  /* 0x0000007b007b7308 */ /* 0x000ee20000000800 */
[----:B------:R-:W-:-:S02]  /*6750*/  FFMA.FTZ R164, R164, c[0x0][0x23c], -R105 ;  /* 0x00008f00a4a47a23 */ /* 0x000fc40000010869 */
[--C-:B------:R-:W-:Y:S02]  /*6760*/  FFMA.FTZ R165, R165, c[0x0][0x23c], -R105.reuse ;  /* 0x00008f00a5a57a23 */ /* 0x100fe40000010869 */
[--C-:B------:R-:W-:Y:S01]  /*6770*/  FFMA.FTZ R168, R168, c[0x0][0x23c], -R105.reuse ;  /* 0x00008f00a8a87a23 */ /* 0x100fe20000010869 */
[C---:B-1----:R-:W-:Y:S01]  /*6780*/  HMMA.16816.F32.BF16 R12, R24.reuse, R8, RZ ;  /* 0x00000008180c723c */ /* 0x042fe200000418ff */
[--C-:B------:R-:W-:Y:S01]  /*6790*/  FFMA.FTZ R167, R167, c[0x0][0x23c], -R105.reuse ;  /* 0x00008f00a7a77a23 */ /* 0x100fe20000010869 */
[----:B------:R-:W-:Y:S01]  /*67a0*/  MUFU.EX2 R124, R124 ;  /* 0x0000007c007c7308 */ /* 0x000fe20000000800 */
[--C-:B------:R-:W-:Y:S02]  /*67b0*/  FFMA.FTZ R169, R169, c[0x0][0x23c], -R105.reuse ;  /* 0x00008f00a9a97a23 */ /* 0x100fe40000010869 */
[--C-:B------:R-:W-:Y:S02]  /*67c0*/  FFMA.FTZ R171, R171, c[0x0][0x23c], -R105.reuse ;  /* 0x00008f00abab7a23 */ /* 0x100fe40000010869 */
[--C-:B------:R-:W-:Y:S01]  /*67d0*/  FFMA.FTZ R174, R174, c[0x0][0x23c], -R105.reuse ;  /* 0x00008f00aeae7a23 */ /* 0x100fe20000010869 */
[----:B------:R-:W-:Y:S01]  /*67e0*/  HMMA.16816.F32.BF16 R8, R24, R10, RZ ;  /* 0x0000000a1808723c */ /* 0x000fe200000418ff */
[--C-:B------:R-:W-:Y:S01]  /*67f0*/  FFMA.FTZ R173, R173, c[0x0][0x23c], -R105.reuse ;  /* 0x00008f00adad7a23 */ /* 0x100fe20000010869 */
[----:B------:R-:W1:Y:S01]  /*6800*/  MUFU.EX2 R119, R119 ;  /* 0x0000007700777308 */ /* 0x000e620000000800 */
[----:B------:R-:W-:-:S02]  /*6810*/  FFMA.FTZ R172, R172, c[0x0][0x23c], -R105 ;  /* 0x00008f00acac7a23 */ /* 0x000fc40000010869 */
[--C-:B------:R-:W-:Y:S02]  /*6820*/  FFMA.FTZ R170, R170, c[0x0][0x23c], -R105.reuse ;  /* 0x00008f00aaaa7a23 */ /* 0x100fe40000010869 */
[--C-:B------:R-:W-:Y:S01]  /*6830*/  FFMA.FTZ R166, R166, c[0x0][0x23c], -R105.reuse ;  /* 0x00008f00a6a67a23 */ /* 0x100fe20000010869 */
[C---:B------:R-:W-:Y:S01]  /*6840*/  HMMA.16816.F32.BF16 R28, R24.reuse, R16, RZ ;  /* 0x00000010181c723c */ /* 0x040fe200000418ff */
[--C-:B------:R-:W-:Y:S01]  /*6850*/  FFMA.FTZ R163, R163, c[0x0][0x23c], -R105.reuse ;  /* 0x00008f00a3a37a23 */ /* 0x100fe20000010869 */
[----:B------:R-:W-:Y:S01]  /*6860*/  MUFU.EX2 R126, R126 ;  /* 0x0000007e007e7308 */ /* 0x000fe20000000800 */
[--C-:B------:R-:W-:Y:S02]  /*6870*/  FFMA.FTZ R160, R160, c[0x0][0x23c], -R105.reuse ;  /* 0x00008f00a0a07a23 */ /* 0x100fe40000010869 */
[--C-:B------:R-:W-:Y:S02]  /*6880*/  FFMA.FTZ R158, R158, c[0x0][0x23c], -R105.reuse ;  /* 0x00008f009e9e7a23 */ /* 0x100fe40000010869 */
[----:B------:R-:W-:Y:S01]  /*6890*/  F2FP.BF16.PACK_AB R17, R62, R59 ;  /* 0x0000003b3e11723e */ /* 0x000fe200000010ff */
[----:B------:R-:W-:Y:S01]  /*68a0*/  HMMA.16816.F32.BF16 R24, R24, R18, RZ ;  /* 0x000000121818723c */ /* 0x000fe200000418ff */
[----:B---3--:R-:W-:Y:S01]  /*68b0*/  F2FP.BF16.PACK_AB R16, R123, R129 ;  /* 0x000000817b10723e */ /* 0x008fe200000010ff */
[----:B------:R-:W3:Y:S01]  /*68c0*/  MUFU.EX2 R122, R122 ;  /* 0x0000007a007a7308 */ /* 0x000ee20000000800 */
[----:B------:R-:W-:-:S02]  /*68d0*/  FFMA.FTZ R147, R147, c[0x0][0x23c], -R105 ;  /* 0x00008f0093937a23 */ /* 0x000fc40000010869 */
[--C-:B------:R-:W-:Y:S02]  /*68e0*/  FFMA.FTZ R143, R143, c[0x0][0x23c], -R105.reuse ;  /* 0x00008f008f8f7a23 */ /* 0x100fe40000010869 */
[----:B------:R-:W-:Y:S01]  /*68f0*/  F2FP.BF16.PACK_AB R19, R66, R63 ;  /* 0x0000003f4213723e */ /* 0x000fe200000010ff */
[--C-:B------:R-:W-:Y:S01]  /*6900*/  FFMA.FTZ R142, R142, c[0x0][0x23c], -R105.reuse ;  /* 0x00008f008e8e7a23 */ /* 0x100fe20000010869 */
[----:B-1----:R-:W-:Y:S01]  /*6910*/  F2FP.BF16.PACK_AB R18, R119, R124 ;  /* 0x0000007c7712723e */ /* 0x002fe200000010ff */
[----:B------:R-:W-:Y:S01]  /*6920*/  MUFU.EX2 R128, R128 ;  /* 0x0000008000807308 */ /* 0x000fe20000000800 */
[----:B------:R-:W-:Y:S02]  /*6930*/  FFMA.FTZ R138, R138, c[0x0][0x23c], -R105 ;  /* 0x00008f008a8a7a23 */ /* 0x000fe40000010869 */
[----:B------:R-:W-:Y:S02]  /*6940*/  FADD.FTZ R111, R111, R110 ;  /* 0x0000006e6f6f7221 */ /* 0x000fe40000010000 */
[----:B------:R-:W-:Y:S01]  /*6950*/  FADD.FTZ R139, R140, R139 ;  /* 0x0000008b8c8b7221 */ /* 0x000fe20000010000 */
[----:B--2---:R-:W-:Y:S01]  /*6960*/  HMMA.16816.F32.BF16 R12, R16, R32, R12 ;  /* 0x00000020100c723c */ /* 0x004fe2000004180c */
[----:B------:R-:W-:Y:S01]  /*6970*/  FADD.FTZ R111, R51, R111 ;  /* 0x0000006f336f7221 */ /* 0x000fe20000010000 */
[----:B------:R-:W1:Y:S01]  /*6980*/  MUFU.EX2 R125, R125 ;  /* 0x0000007d007d7308 */ /* 0x000e620000000800 */
[----:B------:R-:W-:-:S02]  /*6990*/  FADD.FTZ R139, R134, R139 ;  /* 0x0000008b868b7221 */ /* 0x000fc40000010000 */
[----:B------:R-:W-:Y:S02]  /*69a0*/  FADD.FTZ R58, R58, R111 ;  /* 0x0000006f3a3a7221 */ /* 0x000fe40000010000 */
[----:B------:R-:W-:Y:S01]  /*69b0*/  FADD.FTZ R139, R130, R139 ;  /* 0x0000008b828b7221 */ /* 0x000fe20000010000 */
[C---:B------:R-:W-:Y:S01]  /*69c0*/  HMMA.16816.F32.BF16 R8, R16.reuse, R34, R8 ;  /* 0x000000221008723c */ /* 0x040fe20000041808 */
[----:B------:R-:W2:Y:S01]  /*69d0*/  LDSM.16.MT88.4 R32, [R150+0x5800] ;  /* 0x005800009620783b */ /* 0x000ea20000004200 */
[----:B------:R-:W5:Y:S01]  /*69e0*/  MUFU.EX2 R133, R133 ;  /* 0x0000008500857308 */ /* 0x000f620000000800 */
[----:B------:R-:W-:Y:S02]  /*69f0*/  FADD.FTZ R59, R59, R58 ;  /* 0x0000003a3b3b7221 */ /* 0x000fe40000010000 */
[----:B------:R-:W-:Y:S02]  /*6a00*/  FADD.FTZ R129, R129, R139 ;  /* 0x0000008b81817221 */ /* 0x000fe40000010000 */
[----:B------:R-:W-:Y:S01]  /*6a10*/  FADD.FTZ R62, R62, R59 ;  /* 0x0000003b3e3e7221 */ /* 0x000fe20000010000 */
[----:B------:R-:W-:Y:S01]  /*6a20*/  HMMA.16816.F32.BF16 R28, R16, R36, R28 ;  /* 0x00000024101c723c */ /* 0x000fe2000004181c */
[----:B------:R-:W-:Y:S01]  /*6a30*/  FADD.FTZ R129, R123, R129 ;  /* 0x000000817b817221 */ /* 0x000fe20000010000 */
[----:B------:R-:W1:Y:S01]  /*6a40*/  MUFU.EX2 R132, R132 ;  /* 0x0000008400847308 */ /* 0x000e620000000800 */
[----:B------:R-:W-:-:S02]  /*6a50*/  FFMA.FTZ R131, R131, c[0x0][0x23c], -R105 ;  /* 0x00008f0083837a23 */ /* 0x000fc40000010869 */
[--C-:B------:R-:W-:Y:S02]  /*6a60*/  FFMA.FTZ R127, R127, c[0x0][0x23c], -R105.reuse ;  /* 0x00008f007f7f7a23 */ /* 0x100fe40000010869 */
[--C-:B------:R-:W-:Y:S01]  /*6a70*/  FFMA.FTZ R120, R120, c[0x0][0x23c], -R105.reuse ;  /* 0x00008f0078787a23 */ /* 0x100fe20000010869 */
[----:B------:R-:W-:Y:S01]  /*6a80*/  HMMA.16816.F32.BF16 R24, R16, R38, R24 ;  /* 0x000000261018723c */ /* 0x000fe20000041818 */
[----:B------:R-:W5:Y:S01]  /*6a90*/  LDSM.16.MT88.4 R36, [R151+0x5c00] ;  /* 0x005c00009724783b */ /* 0x000f620000004200 */
[----:B------:R-:W-:Y:S01]  /*6aa0*/  MUFU.EX2 R137, R137 ;  /* 0x0000008900897308 */ /* 0x000fe20000000800 */
[----:B------:R-:W-:Y:S02]  /*6ab0*/  FFMA.FTZ R121, R121, c[0x0][0x23c], -R105 ;  /* 0x00008f0079797a23 */ /* 0x000fe40000010869 */
[----:B------:R-:W-:Y:S02]  /*6ac0*/  FADD.FTZ R62, R63, R62 ;  /* 0x0000003e3f3e7221 */ /* 0x000fe40000010000 */
[----:B------:R-:W-:Y:S01]  /*6ad0*/  F2FP.BF16.PACK_AB R17, R70, R67 ;  /* 0x000000434611723e */ /* 0x000fe200000010ff */
[----:B------:R-:W-:Y:S01]  /*6ae0*/  FADD.FTZ R124, R124, R129 ;  /* 0x000000817c7c7221 */ /* 0x000fe20000010000 */
[----:B------:R-:W-:Y:S01]  /*6af0*/  F2FP.BF16.PACK_AB R19, R74, R71 ;  /* 0x000000474a13723e */ /* 0x000fe200000010ff */
[----:B------:R-:W2:Y:S01]  /*6b00*/  MUFU.EX2 R141, R141 ;  /* 0x0000008d008d7308 */ /* 0x000ea20000000800 */
[----:B---3--:R-:W-:Y:S01]  /*6b10*/  F2FP.BF16.PACK_AB R16, R122, R126 ;  /* 0x0000007e7a10723e */ /* 0x008fe200000010ff */
[----:B------:R-:W-:Y:S01]  /*6b20*/  FADD.FTZ R62, R66, R62 ;  /* 0x0000003e423e7221 */ /* 0x000fe20000010000 */
[----:B-1----:R-:W-:Y:S01]  /*6b30*/  F2FP.BF16.PACK_AB R18, R125, R128 ;  /* 0x000000807d12723e */ /* 0x002fe200000010ff */
[----:B------:R-:W-:-:S02]  /*6b40*/  FADD.FTZ R124, R119, R124 ;  /* 0x0000007c777c7221 */ /* 0x000fc40000010000 */
[----:B------:R-:W-:Y:S02]  /*6b50*/  FADD.FTZ R67, R67, R62 ;  /* 0x0000003e43437221 */ /* 0x000fe40000010000 */
[----:B------:R-:W-:Y:S01]  /*6b60*/  MUFU.EX2 R145, R145 ;  /* 0x0000009100917308 */ /* 0x000fe20000000800 */
[----:B------:R-:W-:Y:S01]  /*6b70*/  FADD.FTZ R126, R126, R124 ;  /* 0x0000007c7e7e7221 */ /* 0x000fe20000010000 */
[C---:B----4-:R-:W-:Y:S01]  /*6b80*/  HMMA.16816.F32.BF16 R12, R16.reuse, R20, R12 ;  /* 0x00000014100c723c */ /* 0x050fe2000004180c */
[----:B------:R-:W-:Y:S02]  /*6b90*/  FADD.FTZ R67, R70, R67 ;  /* 0x0000004346437221 */ /* 0x000fe40000010000 */
[----:B------:R-:W-:Y:S02]  /*6ba0*/  FADD.FTZ R126, R122, R126 ;  /* 0x0000007e7a7e7221 */ /* 0x000fe40000010000 */
[----:B------:R-:W-:Y:S01]  /*6bb0*/  FADD.FTZ R71, R71, R67 ;  /* 0x0000004347477221 */ /* 0x000fe20000010000 */
[----:B------:R-:W1:Y:S01]  /*6bc0*/  MUFU.EX2 R144, R144 ;  /* 0x0000009000907308 */ /* 0x000e620000000800 */
[----:B------:R-:W-:Y:S01]  /*6bd0*/  FADD.FTZ R128, R128, R126 ;  /* 0x0000007e80807221 */ /* 0x000fe20000010000 */
[----:B------:R-:W-:Y:S01]  /*6be0*/  HMMA.16816.F32.BF16 R8, R16, R22, R8 ;  /* 0x000000161008723c */ /* 0x000fe20000041808 */
[----:B------:R-:W3:Y:S01]  /*6bf0*/  LDSM.16.MT88.4 R20, [R150+0x5c00] ;  /* 0x005c00009614783b */ /* 0x000ee20000004200 */
[----:B------:R-:W-:-:S02]  /*6c00*/  FADD.FTZ R71, R74, R71 ;  /* 0x000000474a477221 */ /* 0x000fc40000010000 */
[----:B------:R-:W-:Y:S02]  /*6c10*/  FADD.FTZ R128, R125, R128 ;  /* 0x000000807d807221 */ /* 0x000fe40000010000 */
[----:B------:R-:W-:Y:S01]  /*6c20*/  MUFU.EX2 R146, R146 ;  /* 0x0000009200927308 */ /* 0x000fe20000000800 */
[--C-:B------:R-:W-:Y:S01]  /*6c30*/  FFMA.FTZ R58, R116, c[0x0][0x23c], -R105.reuse ;  /* 0x00008f00743a7a23 */ /* 0x100fe20000010869 */
[C---:B--2---:R-:W-:Y:S01]  /*6c40*/  HMMA.16816.F32.BF16 R28, R16.reuse, R32, R28 ;  /* 0x00000020101c723c */ /* 0x044fe2000004181c */
[--C-:B------:R-:W-:Y:S02]  /*6c50*/  FFMA.FTZ R51, R115, c[0x0][0x23c], -R105.reuse ;  /* 0x00008f0073337a23 */ /* 0x100fe40000010869 */
[--C-:B------:R-:W-:Y:S02]  /*6c60*/  FFMA.FTZ R59, R113, c[0x0][0x23c], -R105.reuse ;  /* 0x00008f00713b7a23 */ /* 0x100fe40000010869 */
[--C-:B------:R-:W-:Y:S01]  /*6c70*/  FFMA.FTZ R62, R112, c[0x0][0x23c], -R105.reuse ;  /* 0x00008f00703e7a23 */ /* 0x100fe20000010869 */
[----:B------:R-:W2:Y:S01]  /*6c80*/  MUFU.EX2 R156, R156 ;  /* 0x0000009c009c7308 */ /* 0x000ea20000000800 */
[----:B-----5:R-:W-:Y:S01]  /*6c90*/  FADD.FTZ R128, R133, R128 ;  /* 0x0000008085807221 */ /* 0x020fe20000010000 */
[----:B------:R-:W-:Y:S01]  /*6ca0*/  HMMA.16816.F32.BF16 R24, R16, R34, R24 ;  /* 0x000000221018723c */ /* 0x000fe20000041818 */
[----:B------:R-:W4:Y:S01]  /*6cb0*/  LDSM.16.MT88.4 R32, [R151+0x6000] ;  /* 0x006000009720783b */ /* 0x000f220000004200 */
[----:B------:R-:W-:-:S02]  /*6cc0*/  FFMA.FTZ R66, R109, c[0x0][0x23c], -R105 ;  /* 0x00008f006d427a23 */ /* 0x000fc40000010869 */
[----:B------:R-:W-:Y:S02]  /*6cd0*/  FADD.FTZ R128, R132, R128 ;  /* 0x0000008084807221 */ /* 0x000fe40000010000 */
[----:B------:R-:W5:Y:S01]  /*6ce0*/  MUFU.EX2 R162, R162 ;  /* 0x000000a200a27308 */ /* 0x000f620000000800 */
[----:B------:R-:W-:Y:S01]  /*6cf0*/  F2FP.BF16.PACK_AB R17, R78, R75 ;  /* 0x0000004b4e11723e */ /* 0x000fe200000010ff */
[----:B------:R-:W-:Y:S01]  /*6d00*/  FADD.FTZ R75, R75, R71 ;  /* 0x000000474b4b7221 */ /* 0x000fe20000010000 */
[----:B------:R-:W-:Y:S01]  /*6d10*/  F2FP.BF16.PACK_AB R19, R82, R79 ;  /* 0x0000004f5213723e */ /* 0x000fe200000010ff */
[----:B------:R-:W-:Y:S01]  /*6d20*/  FFMA.FTZ R63, R108, c[0x0][0x23c], -R105 ;  /* 0x00008f006c3f7a23 */ /* 0x000fe20000010869 */
[----:B------:R-:W-:Y:S01]  /*6d30*/  F2FP.BF16.PACK_AB R16, R132, R133 ;  /* 0x000000858410723e */ /* 0x000fe200000010ff */
[----:B------:R-:W-:Y:S01]  /*6d40*/  FADD.FTZ R75, R78, R75 ;  /* 0x0000004b4e4b7221 */ /* 0x000fe20000010000 */
[----:B------:R-:W-:Y:S01]  /*6d50*/  F2FP.BF16.PACK_AB R18, R141, R137 ;  /* 0x000000898d12723e */ /* 0x000fe200000010ff */
[----:B------:R-:W1:Y:S01]  /*6d60*/  MUFU.EX2 R161, R161 ;  /* 0x000000a100a17308 */ /* 0x000e620000000800 */
[----:B------:R-:W-:-:S02]  /*6d70*/  FADD.FTZ R137, R137, R128 ;  /* 0x0000008089897221 */ /* 0x000fc40000010000 */
[----:B------:R-:W-:Y:S02]  /*6d80*/  FADD.FTZ R79, R79, R75 ;  /* 0x0000004b4f4f7221 */ /* 0x000fe40000010000 */
[----:B------:R-:W-:Y:S01]  /*6d90*/  FADD.FTZ R137, R141, R137 ;  /* 0x000000898d897221 */ /* 0x000fe20000010000 */
[C---:B------:R-:W-:Y:S01]  /*6da0*/  HMMA.16816.F32.BF16 R12, R16.reuse, R36, R12 ;  /* 0x00000024100c723c */ /* 0x040fe2000004180c */
[----:B------:R-:W-:Y:S01]  /*6db0*/  FADD.FTZ R79, R82, R79 ;  /* 0x0000004f524f7221 */ /* 0x000fe20000010000 */
[----:B------:R-:W-:Y:S01]  /*6dc0*/  MUFU.EX2 R164, R164 ;  /* 0x000000a400a47308 */ /* 0x000fe20000000800 */
[----:B------:R-:W-:Y:S02]  /*6dd0*/  FFMA.FTZ R67, R107, c[0x0][0x23c], -R105 ;  /* 0x00008f006b437a23 */ /* 0x000fe40000010869 */
[----:B------:R-:W-:Y:S02]  /*6de0*/  FADD.FTZ R79, R83, R79 ;  /* 0x0000004f534f7221 */ /* 0x000fe40000010000 */
[--C-:B------:R-:W-:Y:S01]  /*6df0*/  FFMA.FTZ R61, R61, c[0x0][0x23c], -R105.reuse ;  /* 0x00008f003d3d7a23 */ /* 0x100fe20000010869 */
[----:B------:R-:W-:Y:S01]  /*6e00*/  HMMA.16816.F32.BF16 R8, R16, R38, R8 ;  /* 0x000000261008723c */ /* 0x000fe20000041808 */
[----:B------:R-:W5:Y:S01]  /*6e10*/  LDSM.16.MT88.4 R36, [R150+0x6000] ;  /* 0x006000009624783b */ /* 0x000f620000004200 */
[----:B------:R-:W1:Y:S01]  /*6e20*/  MUFU.EX2 R165, R165 ;  /* 0x000000a500a57308 */ /* 0x000e620000000800 */
[----:B------:R-:W-:-:S02]  /*6e30*/  FFMA.FTZ R65, R65, c[0x0][0x23c], -R105 ;  /* 0x00008f0041417a23 */ /* 0x000fc40000010869 */
[--C-:B------:R-:W-:Y:S02]  /*6e40*/  FFMA.FTZ R57, R57, c[0x0][0x23c], -R105.reuse ;  /* 0x00008f0039397a23 */ /* 0x100fe40000010869 */
[--C-:B------:R-:W-:Y:S01]  /*6e50*/  FFMA.FTZ R53, R53, c[0x0][0x23c], -R105.reuse ;  /* 0x00008f0035357a23 */ /* 0x100fe20000010869 */
[C---:B---3--:R-:W-:Y:S01]  /*6e60*/  HMMA.16816.F32.BF16 R28, R16.reuse, R20, R28 ;  /* 0x00000014101c723c */ /* 0x048fe2000004181c */
[--C-:B------:R-:W-:Y:S01]  /*6e70*/  FFMA.FTZ R69, R69, c[0x0][0x23c], -R105.reuse ;  /* 0x00008f0045457a23 */ /* 0x100fe20000010869 */
[----:B------:R-:W3:Y:S01]  /*6e80*/  MUFU.EX2 R168, R168 ;  /* 0x000000a800a87308 */ /* 0x000ee20000000800 */
[--C-:B------:R-:W-:Y:S02]  /*6e90*/  FFMA.FTZ R45, R45, c[0x0][0x23c], -R105.reuse ;  /* 0x00008f002d2d7a23 */ /* 0x100fe40000010869 */
[--C-:B------:R-:W-:Y:S02]  /*6ea0*/  FFMA.FTZ R73, R73, c[0x0][0x23c], -R105.reuse ;  /* 0x00008f0049497a23 */ /* 0x100fe40000010869 */
[----:B------:R-:W-:Y:S01]  /*6eb0*/  FFMA.FTZ R231, R106, c[0x0][0x23c], -R105 ;  /* 0x00008f006ae77a23 */ /* 0x000fe20000010869 */
[----:B------:R-:W-:Y:S01]  /*6ec0*/  HMMA.16816.F32.BF16 R24, R16, R22, R24 ;  /* 0x000000161018723c */ /* 0x000fe20000041818 */
[----:B------:R-:W3:Y:S01]  /*6ed0*/  LDSM.16.MT88.4 R20, [R151+0x6400] ;  /* 0x006400009714783b */ /* 0x000ee20000004200 */
[----:B------:R-:W3:Y:S05]  /*6ee0*/  MUFU.EX2 R167, R167 ;  /* 0x000000a700a77308 */ /* 0x000eea0000000800 */
[C---:B------:R-:W-:Y:S01]  /*6ef0*/  F2FP.BF16.PACK_AB R17, R86.reuse, R83 ;  /* 0x000000535611723e */ /* 0x040fe200000010ff */
[----:B------:R-:W-:Y:S01]  /*6f00*/  FADD.FTZ R86, R86, R79 ;  /* 0x0000004f56567221 */ /* 0x000fe20000010000 */
[----:B------:R-:W-:Y:S01]  /*6f10*/  F2FP.BF16.PACK_AB R19, R90, R87 ;  /* 0x000000575a13723e */ /* 0x000fe200000010ff */
[----:B------:R-:W-:Y:S01]  /*6f20*/  MUFU.EX2 R169, R169 ;  /* 0x000000a900a97308 */ /* 0x000fe20000000800 */
[----:B-1----:R-:W-:Y:S01]  /*6f30*/  F2FP.BF16.PACK_AB R16, R144, R145 ;  /* 0x000000919010723e */ /* 0x002fe200000010ff */
[----:B------:R-:W-:Y:S01]  /*6f40*/  FADD.FTZ R145, R145, R137 ;  /* 0x0000008991917221 */ /* 0x000fe20000010000 */
[----:B--2---:R-:W-:Y:S01]  /*6f50*/  F2FP.BF16.PACK_AB R18, R156, R146 ;  /* 0x000000929c12723e */ /* 0x004fe200000010ff */
[----:B------:R-:W-:-:S02]  /*6f60*/  FADD.FTZ R86, R87, R86 ;  /* 0x0000005657567221 */ /* 0x000fc40000010000 */
[----:B------:R-:W-:Y:S02]  /*6f70*/  FADD.FTZ R145, R144, R145 ;  /* 0x0000009190917221 */ /* 0x000fe40000010000 */
[----:B------:R-:W1:Y:S01]  /*6f80*/  MUFU.EX2 R171, R171 ;  /* 0x000000ab00ab7308 */ /* 0x000e620000000800 */
[----:B------:R-:W-:Y:S01]  /*6f90*/  FADD.FTZ R90, R90, R86 ;  /* 0x000000565a5a7221 */ /* 0x000fe20000010000 */
[C---:B----4-:R-:W-:Y:S01]  /*6fa0*/  HMMA.16816.F32.BF16 R12, R16.reuse, R32, R12 ;  /* 0x00000020100c723c */ /* 0x050fe2000004180c */
[----:B------:R-:W-:Y:S02]  /*6fb0*/  FADD.FTZ R146, R146, R145 ;  /* 0x0000009192927221 */ /* 0x000fe40000010000 */
[----:B------:R-:W-:Y:S02]  /*6fc0*/  FADD.FTZ R90, R88, R90 ;  /* 0x0000005a585a7221 */ /* 0x000fe40000010000 */
[----:B------:R-:W-:Y:S01]  /*6fd0*/  FADD.FTZ R146, R156, R146 ;  /* 0x000000929c927221 */ /* 0x000fe20000010000 */
[----:B------:R-:W-:Y:S02]  /*6fe0*/  MUFU.EX2 R174, R174 ;  /* 0x000000ae00ae7308 */ /* 0x000fe40000000800 */
[----:B------:R-:W-:Y:S01]  /*6ff0*/  HMMA.16816.F32.BF16 R8, R16, R34, R8 ;  /* 0x000000221008723c */ /* 0x000fe20000041808 */
[----:B------:R-:W2:Y:S01]  /*7000*/  LDSM.16.MT88.4 R32, [R150+0x6400] ;  /* 0x006400009620783b */ /* 0x000ea20000004200 */
[----:B-----5:R-:W-:-:S04]  /*7010*/  FADD.FTZ R146, R162, R146 ;  /* 0x00000092a2927221 */ /* 0x020fc80000010000 */
[----:B------:R-:W4:Y:S02]  /*7020*/  MUFU.EX2 R173, R173 ;  /* 0x000000ad00ad7308 */ /* 0x000f240000000800 */
[C---:B------:R-:W-:Y:S06]  /*7030*/  HMMA.16816.F32.BF16 R28, R16.reuse, R36, R28 ;  /* 0x00000024101c723c */ /* 0x040fec000004181c */
[----:B------:R-:W-:Y:S02]  /*7040*/  MUFU.EX2 R172, R172 ;  /* 0x000000ac00ac7308 */ /* 0x000fe40000000800 */
[----:B------:R-:W-:Y:S01]  /*7050*/  HMMA.16816.F32.BF16 R24, R16, R38, R24 ;  /* 0x000000261018723c */ /* 0x000fe20000041818 */
[----:B------:R-:W5:Y:S05]  /*7060*/  LDSM.16.MT88.4 R36, [R151+0x6800] ;  /* 0x006800009724783b */ /* 0x000f6a0000004200 */
[----:B------:R-:W1:Y:S01]  /*7070*/  MUFU.EX2 R170, R170 ;  /* 0x000000aa00aa7308 */ /* 0x000e620000000800 */
[C---:B------:R-:W-:Y:S01]  /*7080*/  F2FP.BF16.PACK_AB R17, R84.reuse, R88 ;  /* 0x000000585411723e */ /* 0x040fe200000010ff */
[----:B------:R-:W-:Y:S01]  /*7090*/  FADD.FTZ R84, R84, R90 ;  /* 0x0000005a54547221 */ /* 0x000fe20000010000 */
[----:B------:R-:W-:-:S02]  /*70a0*/  F2FP.BF16.PACK_AB R19, R76, R80 ;  /* 0x000000504c13723e */ /* 0x000fc400000010ff */
[C---:B------:R-:W-:Y:S01]  /*70b0*/  F2FP.BF16.PACK_AB R16, R161.reuse, R162 ;  /* 0x000000a2a110723e */ /* 0x040fe200000010ff */
[----:B------:R-:W-:Y:S01]  /*70c0*/  FADD.FTZ R161, R161, R146 ;  /* 0x00000092a1a17221 */ /* 0x000fe20000010000 */
[C---:B------:R-:W-:Y:S01]  /*70d0*/  F2FP.BF16.PACK_AB R18, R165.reuse, R164 ;  /* 0x000000a4a512723e */ /* 0x040fe200000010ff */
[----:B------:R-:W1:Y:S01]  /*70e0*/  MUFU.EX2 R166, R166 ;  /* 0x000000a600a67308 */ /* 0x000e620000000800 */
[----:B------:R-:W-:Y:S02]  /*70f0*/  FADD.FTZ R84, R80, R84 ;  /* 0x0000005450547221 */ /* 0x000fe40000010000 */
[----:B------:R-:W-:Y:S02]  /*7100*/  FADD.FTZ R161, R164, R161 ;  /* 0x000000a1a4a17221 */ /* 0x000fe40000010000 */
[----:B------:R-:W-:Y:S01]  /*7110*/  FADD.FTZ R84, R76, R84 ;  /* 0x000000544c547221 */ /* 0x000fe20000010000 */
[----:B---3--:R-:W-:Y:S01]  /*7120*/  HMMA.16816.F32.BF16 R12, R16, R20, R12 ;  /* 0x00000014100c723c */ /* 0x008fe2000004180c */
[----:B------:R-:W-:Y:S01]  /*7130*/  FADD.FTZ R165, R165, R161 ;  /* 0x000000a1a5a57221 */ /* 0x000fe20000010000 */
[----:B------:R-:W3:Y:S03]  /*7140*/  MUFU.EX2 R163, R163 ;  /* 0x000000a300a37308 */ /* 0x000ee60000000800 */
[----:B------:R-:W-:-:S03]  /*7150*/  FADD.FTZ R165, R168, R165 ;  /* 0x000000a5a8a57221 */ /* 0x000fc60000010000 */
[----:B------:R-:W-:Y:S01]  /*7160*/  HMMA.16816.F32.BF16 R8, R16, R22, R8 ;  /* 0x000000161008723c */ /* 0x000fe20000041808 */
[----:B------:R-:W3:Y:S01]  /*7170*/  LDSM.16.MT88.4 R20, [R150+0x6800] ;  /* 0x006800009614783b */ /* 0x000ee20000004200 */
[----:B------:R-:W1:Y:S01]  /*7180*/  MUFU.EX2 R160, R160 ;  /* 0x000000a000a07308 */ /* 0x000e620000000800 */
[----:B------:R-:W-:-:S05]  /*7190*/  FADD.FTZ R165, R167, R165 ;  /* 0x000000a5a7a57221 */ /* 0x000fca0000010000 */
[C---:B--2---:R-:W-:Y:S02]  /*71a0*/  HMMA.16816.F32.BF16 R28, R16.reuse, R32, R28 ;  /* 0x00000020101c723c */ /* 0x044fe4000004181c */
[----:B------:R-:W2:Y:S06]  /*71b0*/  MUFU.EX2 R158, R158 ;  /* 0x0000009e009e7308 */ /* 0x000eac0000000800 */
[----:B------:R-:W-:Y:S01]  /*71c0*/  HMMA.16816.F32.BF16 R24, R16, R34, R24 ;  /* 0x000000221018723c */ /* 0x000fe20000041818 */
[----:B------:R-:W2:Y:S01]  /*71d0*/  LDSM.16.MT88.4 R32, [R151+0x6c00] ;  /* 0x006c00009720783b */ /* 0x000ea20000004200 */
[----:B------:R-:W-:Y:S05]  /*71e0*/  MUFU.EX2 R147, R147 ;  /* 0x0000009300937308 */ /* 0x000fea0000000800 */
[----:B------:R-:W-:Y:S01]  /*71f0*/  F2FP.BF16.PACK_AB R17, R68, R72 ;  /* 0x000000484411723e */ /* 0x000fe200000010ff */
[----:B------:R-:W-:Y:S01]  /*7200*/  FADD.FTZ R72, R72, R84 ;  /* 0x0000005448487221 */ /* 0x000fe20000010000 */
[----:B------:R-:W-:Y:S01]  /*7210*/  F2FP.BF16.PACK_AB R19, R60, R64 ;  /* 0x000000403c13723e */ /* 0x000fe200000010ff */
[----:B------:R-:W2:Y:S01]  /*7220*/  MUFU.EX2 R143, R143 ;  /* 0x0000008f008f7308 */ /* 0x000ea20000000800 */
[----:B------:R-:W-:-:S02]  /*7230*/  F2FP.BF16.PACK_AB R16, R167, R168 ;  /* 0x000000a8a710723e */ /* 0x000fc400000010ff */
[----:B-1----:R-:W-:Y:S01]  /*7240*/  F2FP.BF16.PACK_AB R18, R171, R169 ;  /* 0x000000a9ab12723e */ /* 0x002fe200000010ff */
[----:B------:R-:W-:-:S04]  /*7250*/  FADD.FTZ R169, R169, R165 ;  /* 0x000000a5a9a97221 */ /* 0x000fc80000010000 */
[----:B------:R-:W-:Y:S01]  /*7260*/  MUFU.EX2 R142, R142 ;  /* 0x0000008e008e7308 */ /* 0x000fe20000000800 */
[----:B------:R-:W-:Y:S01]  /*7270*/  FADD.FTZ R169, R171, R169 ;  /* 0x000000a9aba97221 */ /* 0x000fe20000010000 */
[C---:B-----5:R-:W-:Y:S06]  /*7280*/  HMMA.16816.F32.BF16 R12, R16.reuse, R36, R12 ;  /* 0x00000024100c723c */ /* 0x060fec000004180c */
[----:B------:R-:W1:Y:S02]  /*7290*/  MUFU.EX2 R138, R138 ;  /* 0x0000008a008a7308 */ /* 0x000e640000000800 */
[C---:B------:R-:W-:Y:S01]  /*72a0*/  HMMA.16816.F32.BF16 R8, R16.reuse, R38, R8 ;  /* 0x000000261008723c */ /* 0x040fe20000041808 */
[----:B------:R-:W5:Y:S05]  /*72b0*/  LDSM.16.MT88.4 R36, [R150+0x6c00] ;  /* 0x006c00009624783b */ /* 0x000f6a0000004200 */
[----:B------:R-:W-:Y:S02]  /*72c0*/  MUFU.EX2 R131, R131 ;  /* 0x0000008300837308 */ /* 0x000fe40000000800 */
[C---:B---3--:R-:W-:Y:S06]  /*72d0*/  HMMA.16816.F32.BF16 R28, R16.reuse, R20, R28 ;  /* 0x00000014101c723c */ /* 0x048fec000004181c */
[----:B------:R-:W3:Y:S01]  /*72e0*/  MUFU.EX2 R127, R127 ;  /* 0x0000007f007f7308 */ /* 0x000ee20000000800 */
[----:B------:R-:W-:Y:S01]  /*72f0*/  F2FP.BF16.PACK_AB R21, R52, R56 ;  /* 0x000000383415723e */ /* 0x000fe200000010ff */
[----:B------:R-:W-:Y:S01]  /*7300*/  HMMA.16816.F32.BF16 R24, R16, R22, R24 ;  /* 0x000000161018723c */ /* 0x000fe20000041818 */
[----:B------:R-:W1:Y:S01]  /*7310*/  LDSM.16.MT88.4 R16, [R151+0x7000] ;  /* 0x007000009710783b */ /* 0x000e620000004200 */
[----:B----4-:R-:W-:Y:S01]  /*7320*/  F2FP.BF16.PACK_AB R20, R173, R174 ;  /* 0x000000aead14723e */ /* 0x010fe200000010ff */
[----:B------:R-:W-:-:S03]  /*7330*/  FADD.FTZ R174, R174, R169 ;  /* 0x000000a9aeae7221 */ /* 0x000fc60000010000 */
[----:B------:R-:W-:Y:S01]  /*7340*/  MUFU.EX2 R120, R120 ;  /* 0x0000007800787308 */ /* 0x000fe20000000800 */
[----:B------:R-:W-:Y:S01]  /*7350*/  F2FP.BF16.PACK_AB R23, R44, R48 ;  /* 0x000000302c17723e */ /* 0x000fe200000010ff */
[----:B------:R-:W-:Y:S01]  /*7360*/  FADD.FTZ R174, R173, R174 ;  /* 0x000000aeadae7221 */ /* 0x000fe20000010000 */
[----:B------:R-:W-:-:S03]  /*7370*/  F2FP.BF16.PACK_AB R22, R170, R172 ;  /* 0x000000acaa16723e */ /* 0x000fc600000010ff */
[----:B------:R-:W-:Y:S02]  /*7380*/  FADD.FTZ R172, R172, R174 ;  /* 0x000000aeacac7221 */ /* 0x000fe40000010000 */
[----:B------:R-:W4:Y:S02]  /*7390*/  MUFU.EX2 R110, R121 ;  /* 0x00000079006e7308 */ /* 0x000f240000000800 */
[----:B--2---:R-:W-:Y:S01]  /*73a0*/  HMMA.16816.F32.BF16 R12, R20, R32, R12 ;  /* 0x00000020140c723c */ /* 0x004fe2000004180c */
[----:B------:R-:W-:-:S04]  /*73b0*/  FADD.FTZ R172, R170, R172 ;  /* 0x000000acaaac7221 */ /* 0x000fc80000010000 */
[----:B------:R-:W-:Y:S01]  /*73c0*/  FADD.FTZ R172, R166, R172 ;  /* 0x000000aca6ac7221 */ /* 0x000fe20000010000 */
[----:B------:R-:W2:Y:S02]  /*73d0*/  MUFU.EX2 R58, R58 ;  /* 0x0000003a003a7308 */ /* 0x000ea40000000800 */
[C---:B------:R-:W-:Y:S01]  /*73e0*/  HMMA.16816.F32.BF16 R8, R20.reuse, R34, R8 ;  /* 0x000000221408723c */ /* 0x040fe20000041808 */
[----:B------:R-:W2:Y:S05]  /*73f0*/  LDSM.16.MT88.4 R32, [R150+0x7000] ;  /* 0x007000009620783b */ /* 0x000eaa0000004200 */
[----:B------:R-:W1:Y:S02]  /*7400*/  MUFU.EX2 R51, R51 ;  /* 0x0000003300337308 */ /* 0x000e640000000800 */
[C---:B-----5:R-:W-:Y:S06]  /*7410*/  HMMA.16816.F32.BF16 R28, R20.reuse, R36, R28 ;  /* 0x00000024141c723c */ /* 0x060fec000004181c */
[----:B------:R-:W-:Y:S01]  /*7420*/  MUFU.EX2 R59, R59 ;  /* 0x0000003b003b7308 */ /* 0x000fe20000000800 */
[----:B------:R-:W-:Y:S01]  /*7430*/  F2FP.BF16.PACK_AB R37, R85, R40 ;  /* 0x000000285525723e */ /* 0x000fe200000010ff */
[----:B------:R-:W-:Y:S01]  /*7440*/  HMMA.16816.F32.BF16 R24, R20, R38, R24 ;  /* 0x000000261418723c */ /* 0x000fe20000041818 */
[----:B------:R-:W5:Y:S01]  /*7450*/  LDSM.16.MT88.4 R20, [R151+0x7400] ;  /* 0x007400009714783b */ /* 0x000f620000004200 */
[C---:B------:R-:W-:Y:S01]  /*7460*/  F2FP.BF16.PACK_AB R36, R163.reuse, R166 ;  /* 0x000000a6a324723e */ /* 0x040fe200000010ff */
[----:B------:R-:W-:-:S03]  /*7470*/  FADD.FTZ R163, R163, R172 ;  /* 0x000000aca3a37221 */ /* 0x000fc60000010000 */
[----:B------:R-:W2:Y:S01]  /*7480*/  MUFU.EX2 R62, R62 ;  /* 0x0000003e003e7308 */ /* 0x000ea20000000800 */
[----:B------:R-:W-:Y:S01]  /*7490*/  F2FP.BF16.PACK_AB R39, R103, R104 ;  /* 0x000000686727723e */ /* 0x000fe200000010ff */
[----:B------:R-:W-:Y:S01]  /*74a0*/  FADD.FTZ R163, R160, R163 ;  /* 0x000000a3a0a37221 */ /* 0x000fe20000010000 */
[----:B------:R-:W-:-:S03]  /*74b0*/  F2FP.BF16.PACK_AB R38, R158, R160 ;  /* 0x000000a09e26723e */ /* 0x000fc600000010ff */
[----:B------:R-:W-:Y:S02]  /*74c0*/  FADD.FTZ R163, R158, R163 ;  /* 0x000000a39ea37221 */ /* 0x000fe40000010000 */
[----:B------:R-:W2:Y:S02]  /*74d0*/  MUFU.EX2 R4, R4 ;  /* 0x0000000400047308 */ /* 0x000ea40000000800 */
[C---:B-1----:R-:W-:Y:S06]  /*74e0*/  HMMA.16816.F32.BF16 R12, R36.reuse, R16, R12 ;  /* 0x00000010240c723c */ /* 0x042fec000004180c */
[----:B------:R-:W-:Y:S02]  /*74f0*/  MUFU.EX2 R117, R117 ;  /* 0x0000007500757308 */ /* 0x000fe40000000800 */
[C---:B------:R-:W-:Y:S01]  /*7500*/  HMMA.16816.F32.BF16 R8, R36.reuse, R18, R8 ;  /* 0x000000122408723c */ /* 0x040fe20000041808 */
[----:B------:R-:W1:Y:S05]  /*7510*/  LDSM.16.MT88.4 R16, [R150+0x7400] ;  /* 0x007400009610783b */ /* 0x000e6a0000004200 */
[----:B------:R-:W1:Y:S02]  /*7520*/  MUFU.EX2 R136, R136 ;  /* 0x0000008800887308 */ /* 0x000e640000000800 */
[C---:B--2---:R-:W-:Y:S06]  /*7530*/  HMMA.16816.F32.BF16 R28, R36.reuse, R32, R28 ;  /* 0x00000020241c723c */ /* 0x044fec000004181c */
[----:B------:R-:W-:Y:S02]  /*7540*/  MUFU.EX2 R66, R66 ;  /* 0x0000004200427308 */ /* 0x000fe40000000800 */
[----:B------:R-:W-:Y:S01]  /*7550*/  HMMA.16816.F32.BF16 R32, R36, R34, R24 ;  /* 0x000000222420723c */ /* 0x000fe20000041818 */
[----:B------:R-:W2:Y:S05]  /*7560*/  LDSM.16.MT88.4 R24, [R151+0x7800] ;  /* 0x007800009718783b */ /* 0x000eaa0000004200 */
[----:B------:R-:W1:Y:S01]  /*7570*/  MUFU.EX2 R63, R63 ;  /* 0x0000003f003f7308 */ /* 0x000e620000000800 */
[----:B------:R-:W-:-:S02]  /*7580*/  F2FP.BF16.PACK_AB R37, R101, R102 ;  /* 0x000000666525723e */ /* 0x000fc400000010ff */
[----:B------:R-:W-:Y:S02]  /*7590*/  F2FP.BF16.PACK_AB R39, R99, R100 ;  /* 0x000000646327723e */ /* 0x000fe400000010ff */
[----:B------:R-:W-:Y:S01]  /*75a0*/  F2FP.BF16.PACK_AB R36, R143, R147 ;  /* 0x000000938f24723e */ /* 0x000fe200000010ff */
[----:B------:R-:W-:Y:S01]  /*75b0*/  FADD.FTZ R147, R147, R163 ;  /* 0x000000a393937221 */ /* 0x000fe20000010000 */
[----:B------:R-:W-:Y:S01]  /*75c0*/  F2FP.BF16.PACK_AB R38, R138, R142 ;  /* 0x0000008e8a26723e */ /* 0x000fe200000010ff */
[----:B------:R-:W-:Y:S02]  /*75d0*/  MUFU.EX2 R67, R67 ;  /* 0x0000004300437308 */ /* 0x000fe40000000800 */
[----:B------:R-:W-:-:S04]  /*75e0*/  FADD.FTZ R147, R143, R147 ;  /* 0x000000938f937221 */ /* 0x000fc80000010000 */
[----:B-----5:R-:W-:Y:S01]  /*75f0*/  HMMA.16816.F32.BF16 R12, R36, R20, R12 ;  /* 0x00000014240c723c */ /* 0x020fe2000004180c */
[----:B------:R-:W-:Y:S01]  /*7600*/  FADD.FTZ R142, R142, R147 ;  /* 0x000000938e8e7221 */ /* 0x000fe20000010000 */
[----:B------:R-:W5:Y:S03]  /*7610*/  MUFU.EX2 R61, R61 ;  /* 0x0000003d003d7308 */ /* 0x000f660000000800 */
[----:B------:R-:W-:-:S03]  /*7620*/  FADD.FTZ R142, R138, R142 ;  /* 0x0000008e8a8e7221 */ /* 0x000fc60000010000 */
[C---:B------:R-:W-:Y:S01]  /*7630*/  HMMA.16816.F32.BF16 R8, R36.reuse, R22, R8 ;  /* 0x000000162408723c */ /* 0x040fe20000041808 */
[----:B------:R-:W5:Y:S01]  /*7640*/  LDSM.16.MT88.4 R20, [R150+0x7800] ;  /* 0x007800009614783b */ /* 0x000f620000004200 */
[----:B------:R-:W-:Y:S06]  /*7650*/  MUFU.EX2 R157, R157 ;  /* 0x0000009d009d7308 */ /* 0x000fec0000000800 */
[C---:B-1----:R-:W-:Y:S02]  /*7660*/  HMMA.16816.F32.BF16 R28, R36.reuse, R16, R28 ;  /* 0x00000010241c723c */ /* 0x042fe4000004181c */
[----:B------:R-:W1:Y:S05]  /*7670*/  MUFU.EX2 R159, R159 ;  /* 0x0000009f009f7308 */ /* 0x000e6a0000000800 */
[----:B------:R-:W-:Y:S01]  /*7680*/  F2FP.BF16.PACK_AB R17, R97, R98 ;  /* 0x000000626111723e */ /* 0x000fe200000010ff */
[----:B------:R-:W-:Y:S01]  /*7690*/  HMMA.16816.F32.BF16 R32, R36, R18, R32 ;  /* 0x000000122420723c */ /* 0x000fe20000041820 */
[----:B------:R-:W1:Y:S01]  /*76a0*/  LDSM.16.MT88.4 R36, [R151+0x7c00] ;  /* 0x007c00009724783b */ /* 0x000e620000004200 */
[----:B---3--:R-:W-:Y:S01]  /*76b0*/  F2FP.BF16.PACK_AB R16, R127, R131 ;  /* 0x000000837f10723e */ /* 0x008fe200000010ff */
[----:B------:R-:W-:Y:S01]  /*76c0*/  MUFU.EX2 R135, R135 ;  /* 0x0000008700877308 */ /* 0x000fe20000000800 */
[----:B------:R-:W-:-:S02]  /*76d0*/  FADD.FTZ R131, R131, R142 ;  /* 0x0000008e83837221 */ /* 0x000fc40000010000 */
[----:B------:R-:W-:Y:S01]  /*76e0*/  LDSM.16.MT88.4 R140, [R151+0x8c00] ;  /* 0x008c0000978c783b */ /* 0x000fe20000004200 */
[----:B------:R-:W-:Y:S01]  /*76f0*/  F2FP.BF16.PACK_AB R19, R95, R96 ;  /* 0x000000605f13723e */ /* 0x000fe200000010ff */
[----:B------:R-:W-:Y:S01]  /*7700*/  FADD.FTZ R131, R127, R131 ;  /* 0x000000837f837221 */ /* 0x000fe20000010000 */
[----:B----4-:R-:W-:Y:S02]  /*7710*/  F2FP.BF16.PACK_AB R18, R110, R120 ;  /* 0x000000786e12723e */ /* 0x010fe400000010ff */
[----:B------:R-:W3:Y:S01]  /*7720*/  MUFU.EX2 R118, R118 ;  /* 0x0000007600767308 */ /* 0x000ee20000000800 */
[----:B------:R-:W-:-:S04]  /*7730*/  FADD.FTZ R131, R120, R131 ;  /* 0x0000008378837221 */ /* 0x000fc80000010000 */
[----:B--2---:R-:W-:Y:S01]  /*7740*/  HMMA.16816.F32.BF16 R12, R16, R24, R12 ;  /* 0x00000018100c723c */ /* 0x004fe2000004180c */
[----:B------:R-:W-:Y:S02]  /*7750*/  FADD.FTZ R110, R110, R131 ;  /* 0x000000836e6e7221 */ /* 0x000fe40000010000 */
[----:B------:R-:W-:Y:S02]  /*7760*/  MUFU.EX2 R65, R65 ;  /* 0x0000004100417308 */ /* 0x000fe40000000800 */
[----:B------:R-:W-:-:S03]  /*7770*/  FADD.FTZ R110, R58, R110 ;  /* 0x0000006e3a6e7221 */ /* 0x000fc60000010000 */
[C---:B------:R-:W-:Y:S01]  /*7780*/  HMMA.16816.F32.BF16 R8, R16.reuse, R26, R8 ;  /* 0x0000001a1008723c */ /* 0x040fe20000041808 */
[----:B------:R-:W2:Y:S01]  /*7790*/  LDSM.16.MT88.4 R24, [R150+0x7c00] ;  /* 0x007c00009618783b */ /* 0x000ea20000004200 */
[----:B------:R-:W-:Y:S01]  /*77a0*/  FADD.FTZ R110, R51, R110 ;  /* 0x0000006e336e7221 */ /* 0x000fe20000010000 */
[----:B------:R-:W4:Y:S05]  /*77b0*/  MUFU.EX2 R57, R57 ;  /* 0x0000003900397308 */ /* 0x000f2a0000000800 */
[C---:B-----5:R-:W-:Y:S03]  /*77c0*/  HMMA.16816.F32.BF16 R28, R16.reuse, R20, R28 ;  /* 0x00000014101c723c */ /* 0x060fe6000004181c */
[----:B------:R-:W-:Y:S05]  /*77d0*/  MUFU.EX2 R53, R53 ;  /* 0x0000003500357308 */ /* 0x000fea0000000800 */
[----:B------:R-:W-:Y:S01]  /*77e0*/  HMMA.16816.F32.BF16 R32, R16, R22, R32 ;  /* 0x000000161020723c */ /* 0x000fe20000041820 */
[----:B------:R-:W5:Y:S02]  /*77f0*/  LDSM.16.MT88.4 R20, [R151+0x8000] ;  /* 0x008000009714783b */ /* 0x000f640000004200 */
[----:B------:R-:W-:Y:S04]  /*7800*/  MUFU.EX2 R114, R114 ;  /* 0x0000007200727308 */ /* 0x000fe80000000800 */
[----:B------:R-:W-:-:S02]  /*7810*/  F2FP.BF16.PACK_AB R17, R93, R94 ;  /* 0x0000005e5d11723e */ /* 0x000fc400000010ff */
[----:B------:R-:W-:Y:S02]  /*7820*/  F2FP.BF16.PACK_AB R19, R91, R92 ;  /* 0x0000005c5b13723e */ /* 0x000fe400000010ff */
[----:B------:R-:W-:Y:S01]  /*7830*/  F2FP.BF16.PACK_AB R16, R51, R58 ;  /* 0x0000003a3310723e */ /* 0x000fe200000010ff */
[----:B------:R-:W-:Y:S01]  /*7840*/  MUFU.EX2 R7, R7 ;  /* 0x0000000700077308 */ /* 0x000fe20000000800 */
[----:B------:R-:W-:Y:S01]  /*7850*/  F2FP.BF16.PACK_AB R18, R62, R59 ;  /* 0x0000003b3e12723e */ /* 0x000fe200000010ff */
[----:B------:R-:W-:-:S04]  /*7860*/  FADD.FTZ R59, R59, R110 ;  /* 0x0000006e3b3b7221 */ /* 0x000fc80000010000 */
[----:B------:R-:W-:Y:S02]  /*7870*/  FADD.FTZ R59, R62, R59 ;  /* 0x0000003b3e3b7221 */ /* 0x000fe40000010000 */
[C---:B-1----:R-:W-:Y:S01]  /*7880*/  HMMA.16816.F32.BF16 R12, R16.reuse, R36, R12 ;  /* 0x00000024100c723c */ /* 0x042fe2000004180c */
[----:B------:R-:W-:Y:S07]  /*7890*/  MUFU.EX2 R46, R46 ;  /* 0x0000002e002e7308 */ /* 0x000fee0000000800 */
[C---:B------:R-:W-:Y:S01]  /*78a0*/  HMMA.16816.F32.BF16 R8, R16.reuse, R38, R8 ;  /* 0x000000261008723c */ /* 0x040fe20000041808 */
[----:B------:R-:W1:Y:S01]  /*78b0*/  LDSM.16.MT88.4 R36, [R150+0x8000] ;  /* 0x008000009624783b */ /* 0x000e620000004200 */
[----:B------:R-:W-:Y:S06]  /*78c0*/  MUFU.EX2 R47, R47 ;  /* 0x0000002f002f7308 */ /* 0x000fec0000000800 */
[C---:B--2---:R-:W-:Y:S02]  /*78d0*/  HMMA.16816.F32.BF16 R28, R16.reuse, R24, R28 ;  /* 0x00000018101c723c */ /* 0x044fe4000004181c */
[----:B------:R-:W-:Y:S06]  /*78e0*/  MUFU.EX2 R45, R45 ;  /* 0x0000002d002d7308 */ /* 0x000fec0000000800 */
[----:B------:R-:W-:Y:S01]  /*78f0*/  HMMA.16816.F32.BF16 R32, R16, R26, R32 ;  /* 0x0000001a1020723c */ /* 0x000fe20000041820 */
[----:B------:R-:W2:Y:S01]  /*7900*/  LDSM.16.MT88.4 R24, [R151+0x8400] ;  /* 0x008400009718783b */ /* 0x000ea20000004200 */
[----:B------:R-:W-:Y:S05]  /*7910*/  MUFU.EX2 R42, R42 ;  /* 0x0000002a002a7308 */ /* 0x000fea0000000800 */
[----:B------:R-:W-:-:S02]  /*7920*/  F2FP.BF16.PACK_AB R17, R4, R3 ;  /* 0x000000030411723e */ /* 0x000fc400000010ff */
[----:B------:R-:W-:Y:S01]  /*7930*/  F2FP.BF16.PACK_AB R19, R136, R117 ;  /* 0x000000758813723e */ /* 0x000fe200000010ff */
[----:B------:R-:W-:Y:S01]  /*7940*/  MUFU.EX2 R43, R43 ;  /* 0x0000002b002b7308 */ /* 0x000fe20000000800 */
[----:B------:R-:W-:Y:S01]  /*7950*/  F2FP.BF16.PACK_AB R16, R63, R66 ;  /* 0x000000423f10723e */ /* 0x000fe200000010ff */
[----:B------:R-:W-:Y:S01]  /*7960*/  FADD.FTZ R66, R66, R59 ;  /* 0x0000003b42427221 */ /* 0x000fe20000010000 */
[----:B------:R-:W-:-:S03]  /*7970*/  F2FP.BF16.PACK_AB R18, R61, R67 ;  /* 0x000000433d12723e */ /* 0x000fc600000010ff */
[----:B------:R-:W-:Y:S02]  /*7980*/  FADD.FTZ R66, R63, R66 ;  /* 0x000000423f427221 */ /* 0x000fe40000010000 */
[----:B------:R-:W-:Y:S02]  /*7990*/  MUFU.EX2 R230, R230 ;  /* 0x000000e600e67308 */ /* 0x000fe40000000800 */
[----:B-----5:R-:W-:Y:S01]  /*79a0*/  HMMA.16816.F32.BF16 R12, R16, R20, R12 ;  /* 0x00000014100c723c */ /* 0x020fe2000004180c */
[----:B------:R-:W-:-:S04]  /*79b0*/  FADD.FTZ R67, R67, R66 ;  /* 0x0000004243437221 */ /* 0x000fc80000010000 */
[----:B------:R-:W-:Y:S01]  /*79c0*/  FADD.FTZ R67, R61, R67 ;  /* 0x000000433d437221 */ /* 0x000fe20000010000 */
[----:B------:R-:W-:Y:S01]  /*79d0*/  MUFU.EX2 R231, R231 ;  /* 0x000000e700e77308 */ /* 0x000fe20000000800 */
[----:B------:R-:W-:Y:S01]  /*79e0*/  FADD.FTZ R20, R68, R72 ;  /* 0x0000004844147221 */ /* 0x000fe20000010000 */
[----:B------:R-:W-:Y:S03]  /*79f0*/  HMMA.16816.F32.BF16 R8, R16, R22, R8 ;  /* 0x000000161008723c */ /* 0x000fe60000041808 */
[----:B------:R-:W-:-:S03]  /*7a00*/  FADD.FTZ R20, R64, R20 ;  /* 0x0000001440147221 */ /* 0x000fc60000010000 */
[----:B------:R-:W5:Y:S01]  /*7a10*/  MUFU.EX2 R64, R69 ;  /* 0x0000004500407308 */ /* 0x000f620000000800 */
[----:B------:R-:W-:Y:S01]  /*7a20*/  FADD.FTZ R20, R60, R20 ;  /* 0x000000143c147221 */ /* 0x000fe20000010000 */
[C---:B-1----:R-:W-:Y:S03]  /*7a30*/  HMMA.16816.F32.BF16 R28, R16.reuse, R36, R28 ;  /* 0x00000024101c723c */ /* 0x042fe6000004181c */
[----:B------:R-:W-:Y:S02]  /*7a40*/  FADD.FTZ R56, R56, R20 ;  /* 0x0000001438387221 */ /* 0x000fe40000010000 */
[----:B------:R-:W1:Y:S02]  /*7a50*/  LDSM.16.MT88.4 R20, [R150+0x8400] ;  /* 0x008400009614783b */ /* 0x000e640000004200 */
[----:B------:R-:W-:Y:S01]  /*7a60*/  FADD.FTZ R56, R52, R56 ;  /* 0x0000003834387221 */ /* 0x000fe20000010000 */
[----:B------:R-:W-:Y:S01]  /*7a70*/  HMMA.16816.F32.BF16 R32, R16, R38, R32 ;  /* 0x000000261020723c */ /* 0x000fe20000041820 */
[----:B------:R-:W1:Y:S02]  /*7a80*/  LDSM.16.MT88.4 R36, [R151+0x8800] ;  /* 0x008800009724783b */ /* 0x000e640000004200 */
[----:B------:R-:W-:-:S02]  /*7a90*/  FADD.FTZ R56, R48, R56 ;  /* 0x0000003830387221 */ /* 0x000fc40000010000 */
[----:B------:R-:W-:Y:S02]  /*7aa0*/  FFMA.FTZ R48, R77, c[0x0][0x23c], -R105 ;  /* 0x00008f004d307a23 */ /* 0x000fe40000010869 */
[----:B------:R-:W-:Y:S01]  /*7ab0*/  FADD.FTZ R44, R44, R56 ;  /* 0x000000382c2c7221 */ /* 0x000fe20000010000 */
[----:B------:R-:W-:Y:S02]  /*7ac0*/  F2FP.BF16.PACK_AB R17, R159, R157 ;  /* 0x0000009d9f11723e */ /* 0x000fe400000010ff */
[----:B---3--:R-:W-:Y:S01]  /*7ad0*/  F2FP.BF16.PACK_AB R19, R118, R135 ;  /* 0x000000877613723e */ /* 0x008fe200000010ff */
[----:B------:R-:W-:Y:S01]  /*7ae0*/  FADD.FTZ R44, R40, R44 ;  /* 0x0000002c282c7221 */ /* 0x000fe20000010000 */
[----:B----4-:R-:W-:Y:S01]  /*7af0*/  F2FP.BF16.PACK_AB R16, R57, R65 ;  /* 0x000000413910723e */ /* 0x010fe200000010ff */
[----:B------:R-:W-:Y:S01]  /*7b00*/  MUFU.EX2 R40, R73 ;  /* 0x0000004900287308 */ /* 0x000fe20000000800 */
[----:B-----5:R-:W-:Y:S01]  /*7b10*/  F2FP.BF16.PACK_AB R18, R53, R64 ;  /* 0x000000403512723e */ /* 0x020fe200000010ff */
[----:B------:R-:W-:-:S02]  /*7b20*/  FADD.FTZ R85, R85, R44 ;  /* 0x0000002c55557221 */ /* 0x000fc40000010000 */
[----:B------:R-:W-:Y:S02]  /*7b30*/  FFMA.FTZ R44, R49, c[0x0][0x23c], -R105 ;  /* 0x00008f00312c7a23 */ /* 0x000fe40000010869 */
[----:B------:R-:W-:Y:S02]  /*7b40*/  FADD.FTZ R104, R104, R85 ;  /* 0x0000005568687221 */ /* 0x000fe40000010000 */
[----:B--2---:R-:W-:Y:S01]  /*7b50*/  HMMA.16816.F32.BF16 R12, R16, R24, R12 ;  /* 0x00000018100c723c */ /* 0x004fe2000004180c */
[----:B------:R-:W-:Y:S01]  /*7b60*/  MUFU.EX2 R48, R48 ;  /* 0x0000003000307308 */ /* 0x000fe20000000800 */
[----:B------:R-:W-:Y:S02]  /*7b70*/  FADD.FTZ R104, R103, R104 ;  /* 0x0000006867687221 */ /* 0x000fe40000010000 */
[----:B------:R-:W-:Y:S02]  /*7b80*/  FADD.FTZ R65, R65, R67 ;  /* 0x0000004341417221 */ /* 0x000fe40000010000 */
[----:B------:R-:W-:-:S02]  /*7b90*/  FADD.FTZ R102, R102, R104 ;  /* 0x0000006866667221 */ /* 0x000fc40000010000 */
[C---:B------:R-:W-:Y:S01]  /*7ba0*/  HMMA.16816.F32.BF16 R8, R16.reuse, R26, R8 ;  /* 0x0000001a1008723c */ /* 0x040fe20000041808 */
[----:B------:R-:W2:Y:S01]  /*7bb0*/  MUFU.EX2 R44, R44 ;  /* 0x0000002c002c7308 */ /* 0x000ea20000000800 */
[----:B------:R-:W-:Y:S01]  /*7bc0*/  FADD.FTZ R102, R101, R102 ;  /* 0x0000006665667221 */ /* 0x000fe20000010000 */
[----:B------:R-:W3:Y:S01]  /*7bd0*/  LDSM.16.MT88.4 R24, [R150+0x8800] ;  /* 0x008800009618783b */ /* 0x000ee20000004200 */
[----:B------:R-:W-:Y:S02]  /*7be0*/  FADD.FTZ R65, R57, R65 ;  /* 0x0000004139417221 */ /* 0x000fe40000010000 */
[----:B------:R-:W-:Y:S02]  /*7bf0*/  FADD.FTZ R100, R100, R102 ;  /* 0x0000006664647221 */ /* 0x000fe40000010000 */
[----:B-1----:R-:W-:Y:S01]  /*7c00*/  HMMA.16816.F32.BF16 R28, R16, R20, R28 ;  /* 0x00000014101c723c */ /* 0x002fe2000004181c */
[----:B------:R-:W-:Y:S02]  /*7c10*/  FADD.FTZ R64, R64, R65 ;  /* 0x0000004140407221 */ /* 0x000fe40000010000 */
[----:B------:R-:W-:-:S02]  /*7c20*/  FADD.FTZ R100, R99, R100 ;  /* 0x0000006463647221 */ /* 0x000fc40000010000 */
[----:B------:R-:W-:Y:S02]  /*7c30*/  FADD.FTZ R64, R53, R64 ;  /* 0x0000004035407221 */ /* 0x000fe40000010000 */
[----:B------:R-:W-:Y:S01]  /*7c40*/  FADD.FTZ R98, R98, R100 ;  /* 0x0000006462627221 */ /* 0x000fe20000010000 */
[----:B------:R-:W-:Y:S01]  /*7c50*/  HMMA.16816.F32.BF16 R32, R16, R22, R32 ;  /* 0x000000161020723c */ /* 0x000fe20000041820 */
[--C-:B------:R-:W-:Y:S02]  /*7c60*/  FFMA.FTZ R21, R81, c[0x0][0x23c], -R105.reuse ;  /* 0x00008f0051157a23 */ /* 0x100fe40000010869 */
[----:B------:R-:W-:Y:S02]  /*7c70*/  FADD.FTZ R98, R97, R98 ;  /* 0x0000006261627221 */ /* 0x000fe40000010000 */
[----:B------:R-:W-:Y:S02]  /*7c80*/  FFMA.FTZ R20, R50, c[0x0][0x23c], -R54 ;  /* 0x00008f0032147a23 */ /* 0x000fe40000010836 */
[----:B------:R-:W-:Y:S01]  /*7c90*/  FADD.FTZ R98, R96, R98 ;  /* 0x0000006260627221 */ /* 0x000fe20000010000 */
[----:B------:R-:W-:Y:S01]  /*7ca0*/  F2FP.BF16.PACK_AB R17, R7, R114 ;  /* 0x000000720711723e */ /* 0x000fe200000010ff */
[--C-:B------:R-:W-:Y:S01]  /*7cb0*/  FFMA.FTZ R22, R41, c[0x0][0x23c], -R105.reuse ;  /* 0x00008f0029167a23 */ /* 0x100fe20000010869 */
[----:B------:R-:W-:Y:S01]  /*7cc0*/  F2FP.BF16.PACK_AB R19, R47, R46 ;  /* 0x0000002e2f13723e */ /* 0x000fe200000010ff */
[----:B------:R-:W-:Y:S01]  /*7cd0*/  FADD.FTZ R95, R95, R98 ;  /* 0x000000625f5f7221 */ /* 0x000fe20000010000 */
[----:B--2---:R-:W-:Y:S01]  /*7ce0*/  F2FP.BF16.PACK_AB R16, R44, R40 ;  /* 0x000000282c10723e */ /* 0x004fe200000010ff */
[----:B------:R-:W-:Y:S01]  /*7cf0*/  FFMA.FTZ R23, R89, c[0x0][0x23c], -R105 ;  /* 0x00008f0059177a23 */ /* 0x000fe20000010869 */
[----:B------:R-:W-:Y:S01]  /*7d00*/  F2FP.BF16.PACK_AB R18, R45, R48 ;  /* 0x000000302d12723e */ /* 0x000fe200000010ff */
[----:B------:R-:W-:Y:S01]  /*7d10*/  FADD.FTZ R95, R94, R95 ;  /* 0x0000005f5e5f7221 */ /* 0x000fe20000010000 */
[----:B------:R-:W1:Y:S01]  /*7d20*/  MUFU.EX2 R21, R21 ;  /* 0x0000001500157308 */ /* 0x000e620000000800 */
[----:B------:R-:W-:-:S02]  /*7d30*/  FADD.FTZ R40, R40, R64 ;  /* 0x0000004028287221 */ /* 0x000fc40000010000 */
[----:B------:R-:W-:Y:S02]  /*7d40*/  FADD.FTZ R95, R93, R95 ;  /* 0x0000005f5d5f7221 */ /* 0x000fe40000010000 */
[C---:B------:R-:W-:Y:S01]  /*7d50*/  HMMA.16816.F32.BF16 R12, R16.reuse, R36, R12 ;  /* 0x00000024100c723c */ /* 0x040fe2000004180c */
[----:B------:R-:W-:Y:S02]  /*7d60*/  FADD.FTZ R40, R44, R40 ;  /* 0x000000282c287221 */ /* 0x000fe40000010000 */
[----:B------:R-:W-:Y:S01]  /*7d70*/  FADD.FTZ R92, R92, R95 ;  /* 0x0000005f5c5c7221 */ /* 0x000fe20000010000 */
[----:B------:R-:W-:Y:S01]  /*7d80*/  MUFU.EX2 R20, R20 ;  /* 0x0000001400147308 */ /* 0x000fe20000000800 */
[----:B------:R-:W-:Y:S02]  /*7d90*/  FADD.FTZ R48, R48, R40 ;  /* 0x0000002830307221 */ /* 0x000fe40000010000 */
[----:B------:R-:W-:Y:S01]  /*7da0*/  FADD.FTZ R92, R91, R92 ;  /* 0x0000005c5b5c7221 */ /* 0x000fe20000010000 */
[----:B------:R-:W-:Y:S01]  /*7db0*/  HMMA.16816.F32.BF16 R36, R16, R38, R8 ;  /* 0x000000261024723c */ /* 0x000fe20000041808 */
[----:B------:R-:W2:Y:S01]  /*7dc0*/  LDSM.16.MT88.4 R8, [R150+0x8c00] ;  /* 0x008c00009608783b */ /* 0x000ea20000004200 */
[----:B------:R-:W-:-:S02]  /*7dd0*/  FADD.FTZ R48, R45, R48 ;  /* 0x000000302d307221 */ /* 0x000fc40000010000 */
[----:B------:R-:W-:Y:S01]  /*7de0*/  FADD.FTZ R3, R3, R92 ;  /* 0x0000005c03037221 */ /* 0x000fe20000010000 */
[----:B------:R-:W4:Y:S01]  /*7df0*/  MUFU.EX2 R22, R22 ;  /* 0x0000001600167308 */ /* 0x000f220000000800 */
[----:B-1----:R-:W-:Y:S02]  /*7e00*/  FADD.FTZ R48, R21, R48 ;  /* 0x0000003015307221 */ /* 0x002fe40000010000 */
[----:B------:R-:W-:Y:S01]  /*7e10*/  FADD.FTZ R3, R4, R3 ;  /* 0x0000000304037221 */ /* 0x000fe20000010000 */
[C---:B---3--:R-:W-:Y:S03]  /*7e20*/  HMMA.16816.F32.BF16 R28, R16.reuse, R24, R28 ;  /* 0x00000018101c723c */ /* 0x048fe6000004181c */
[----:B------:R-:W-:Y:S01]  /*7e30*/  FADD.FTZ R117, R117, R3 ;  /* 0x0000000375757221 */ /* 0x000fe20000010000 */
[----:B------:R-:W1:Y:S03]  /*7e40*/  MUFU.EX2 R23, R23 ;  /* 0x0000001700177308 */ /* 0x000e660000000800 */
[----:B------:R-:W-:Y:S01]  /*7e50*/  FADD.FTZ R117, R136, R117 ;  /* 0x0000007588757221 */ /* 0x000fe20000010000 */
[----:B------:R-:W-:Y:S03]  /*7e60*/  HMMA.16816.F32.BF16 R32, R16, R26, R32 ;  /* 0x0000001a1020723c */ /* 0x000fe60000041820 */
[----:B------:R-:W-:-:S02]  /*7e70*/  FADD.FTZ R117, R157, R117 ;  /* 0x000000759d757221 */ /* 0x000fc40000010000 */
[----:B----4-:R-:W-:Y:S02]  /*7e80*/  FADD.FTZ R48, R22, R48 ;  /* 0x0000003016307221 */ /* 0x010fe40000010000 */
[----:B------:R-:W-:Y:S01]  /*7e90*/  FADD.FTZ R159, R159, R117 ;  /* 0x000000759f9f7221 */ /* 0x000fe20000010000 */
[----:B------:R-:W-:Y:S02]  /*7ea0*/  F2FP.BF16.PACK_AB R17, R43, R42 ;  /* 0x0000002a2b11723e */ /* 0x000fe400000010ff */
[----:B------:R-:W-:Y:S01]  /*7eb0*/  F2FP.BF16.PACK_AB R19, R230, R20 ;  /* 0x00000014e613723e */ /* 0x000fe200000010ff */
[----:B------:R-:W-:Y:S01]  /*7ec0*/  FADD.FTZ R159, R135, R159 ;  /* 0x0000009f879f7221 */ /* 0x000fe20000010000 */
[----:B------:R-:W-:Y:S01]  /*7ed0*/  F2FP.BF16.PACK_AB R16, R22, R21 ;  /* 0x000000151610723e */ /* 0x000fe200000010ff */
[----:B-1----:R-:W-:Y:S01]  /*7ee0*/  FADD.FTZ R48, R23, R48 ;  /* 0x0000003017307221 */ /* 0x002fe20000010000 */
[----:B------:R-:W-:Y:S01]  /*7ef0*/  F2FP.BF16.PACK_AB R18, R231, R23 ;  /* 0x00000017e712723e */ /* 0x000fe200000010ff */
[----:B------:R-:W-:-:S02]  /*7f00*/  FADD.FTZ R118, R118, R159 ;  /* 0x0000009f76767221 */ /* 0x000fc40000010000 */
[----:B------:R-:W-:Y:S02]  /*7f10*/  FADD.FTZ R231, R231, R48 ;  /* 0x00000030e7e77221 */ /* 0x000fe40000010000 */
[----:B------:R-:W-:Y:S02]  /*7f20*/  FADD.FTZ R118, R114, R118 ;  /* 0x0000007672767221 */ /* 0x000fe40000010000 */
[----:B------:R-:W-:Y:S02]  /*7f30*/  HMMA.16816.F32.BF16 R144, R16, R140, R12 ;  /* 0x0000008c1090723c */ /* 0x000fe4000004180c */
[----:B------:R-:W-:-:S04]  /*7f40*/  FADD.FTZ R7, R7, R118 ;  /* 0x0000007607077221 */ /* 0x000fc80000010000 */
[----:B------:R-:W-:Y:S02]  /*7f50*/  FADD.FTZ R7, R46, R7 ;  /* 0x000000072e077221 */ /* 0x000fe40000010000 */
[----:B------:R-:W-:Y:S02]  /*7f60*/  HMMA.16816.F32.BF16 R140, R16, R142, R36 ;  /* 0x0000008e108c723c */ /* 0x000fe40000041824 */
[----:B------:R-:W-:-:S04]  /*7f70*/  FADD.FTZ R47, R47, R7 ;  /* 0x000000072f2f7221 */ /* 0x000fc80000010000 */
[----:B------:R-:W-:Y:S02]  /*7f80*/  FADD.FTZ R47, R42, R47 ;  /* 0x0000002f2a2f7221 */ /* 0x000fe40000010000 */
[----:B--2---:R-:W-:Y:S02]  /*7f90*/  HMMA.16816.F32.BF16 R136, R16, R8, R28 ;  /* 0x000000081088723c */ /* 0x004fe4000004181c */
[----:B------:R-:W-:-:S04]  /*7fa0*/  FADD.FTZ R47, R43, R47 ;  /* 0x0000002f2b2f7221 */ /* 0x000fc80000010000 */
[----:B------:R-:W-:Y:S02]  /*7fb0*/  FADD.FTZ R47, R20, R47 ;  /* 0x0000002f142f7221 */ /* 0x000fe40000010000 */
[----:B------:R-:W-:Y:S02]  /*7fc0*/  HMMA.16816.F32.BF16 R132, R16, R10, R32 ;  /* 0x0000000a1084723c */ /* 0x000fe40000041820 */
[----:B------:R-:W-:Y:S01]  /*7fd0*/  FADD.FTZ R230, R230, R47 ;  /* 0x0000002fe6e67221 */ /* 0x000fe20000010000 */
[----:B------:R-:W-:Y:S05]  /*7fe0*/  @!P1 BRA `(.L_x_721) ;  /* 0x00005bc000009947 */ /* 0x000fea0003800000 */
[----:B------:R-:W-:-:S04]  /*7ff0*/  DEPBAR.LE SB0, 0x0 ;  /* 0x000080000000791a */ /* 0x000fc80000000000 */
[----:B------:R-:W-:Y:S01]  /*8000*/  IADD3 R216, R154, -0x2, RZ ;  /* 0xfffffffe9ad87810 */ /* 0x000fe20007ffe0ff */
[----:B------:R-:W-:Y:S06]  /*8010*/  BAR.SYNC.DEFER_BLOCKING 0x0 ;  /* 0x0000000000007b1d */ /* 0x000fec0000010000 */
[----:B------:R-:W-:Y:S05]  /*8020*/  @!P6 BRA `(.L_x_722) ;  /* 0x000003b00000e947 */ /* 0x000fea0003800000 */
[----:B------:R-:W1:Y:S01]  /*8030*/  I2F.RP R14, R5 ;  /* 0x00000005000e7306 */ /* 0x000e620000209400 */
[----:B------:R-:W-:-:S05]  /*8040*/  IMAD.SHL.U32 R3, R216, 0x100, RZ ;  /* 0x00000100d8037824 */ /* 0x000fca00078e00ff */
[C---:B------:R-:W-:Y:S02]  /*8050*/  IADD3 R12, R3.reuse, 0x100, RZ ;  /* 0x00000100030c7810 */ /* 0x040fe40007ffe0ff */
[----:B------:R-:W-:Y:S02]  /*8060*/  IABS R7, R3 ;  /* 0x0000000300077213 */ /* 0x000fe40000000000 */
[----:B------:R-:W-:Y:S02]  /*8070*/  IABS R9, R12 ;  /* 0x0000000c00097213 */ /* 0x000fe40000000000 */
[----:B------:R-:W-:Y:S02]  /*8080*/  LOP3.LUT R3, R3, c[0x0][0x2d0], RZ, 0x3c, !PT ;  /* 0x0000b40003037a12 */ /* 0x000fe400078e3cff */
[----:B------:R-:W-:Y:S01]  /*8090*/  LOP3.LUT R12, R12, c[0x0][0x2d0], RZ, 0x3c, !PT ;  /* 0x0000b4000c0c7a12 */ /* 0x000fe200078e3cff */
[----:B-1----:R-:W1:Y:S01]  /*80a0*/  MUFU.RCP R14, R14 ;  /* 0x0000000e000e7308 */ /* 0x002e620000001000 */
[----:B------:R-:W-:-:S02]  /*80b0*/  ISETP.GE.AND P0, PT, R3, RZ, PT ;  /* 0x000000ff0300720c */ /* 0x000fc40003f06270 */
[----:B------:R-:W-:Y:S02]  /*80c0*/  ISETP.GE.AND P2, PT, R12, RZ, PT ;  /* 0x000000ff0c00720c */ /* 0x000fe40003f46270 */
[----:B-1----:R-:W-:-:S04]  /*80d0*/  IADD3 R14, R14, 0xffffffe, RZ ;  /* 0x0ffffffe0e0e7810 */ /* 0x002fc80007ffe0ff */
[----:B------:R-:W1:Y:S02]  /*80e0*/  F2I.FTZ.U32.TRUNC.NTZ R15, R14 ;  /* 0x0000000e000f7305 */ /* 0x000e64000021f000 */
[----:B-1----:R-:W-:Y:S01]  /*80f0*/  IMAD.MOV R10, RZ, RZ, -R15 ;  /* 0x000000ffff0a7224 */ /* 0x002fe200078e0a0f */
[----:B------:R-:W-:-:S03]  /*8100*/  MOV R14, RZ ;  /* 0x000000ff000e7202 */ /* 0x000fc60000000f00 */
[----:B------:R-:W-:-:S04]  /*8110*/  IMAD R10, R10, R5, RZ ;  /* 0x000000050a0a7224 */ /* 0x000fc800078e02ff */
[----:B------:R-:W-:-:S06]  /*8120*/  IMAD.HI.U32 R10, R15, R10, R14 ;  /* 0x0000000a0f0a7227 */ /* 0x000fcc00078e000e */
[----:B------:R-:W-:-:S04]  /*8130*/  IMAD.HI.U32 R11, R10, R9, RZ ;  /* 0x000000090a0b7227 */ /* 0x000fc800078e00ff */
[----:B------:R-:W-:-:S04]  /*8140*/  IMAD.HI.U32 R10, R10, R7, RZ ;  /* 0x000000070a0a7227 */ /* 0x000fc800078e00ff */
[----:B------:R-:W-:Y:S02]  /*8150*/  IMAD.MOV R8, RZ, RZ, -R11 ;  /* 0x000000ffff087224 */ /* 0x000fe400078e0a0b */
[----:B------:R-:W-:Y:S02]  /*8160*/  IMAD.MOV R4, RZ, RZ, -R10 ;  /* 0x000000ffff047224 */ /* 0x000fe400078e0a0a */
[C---:B------:R-:W-:Y:S02]  /*8170*/  IMAD R8, R5.reuse, R8, R9 ;  /* 0x0000000805087224 */ /* 0x040fe400078e0209 */
[----:B------:R-:W-:-:S03]  /*8180*/  IMAD R4, R5, R4, R7 ;  /* 0x0000000405047224 */ /* 0x000fc600078e0207 */
[C---:B------:R-:W-:Y:S02]  /*8190*/  ISETP.GT.U32.AND P3, PT, R5.reuse, R8, PT ;  /* 0x000000080500720c */ /* 0x040fe40003f64070 */
[----:B------:R-:W-:-:S11]  /*81a0*/  ISETP.GT.U32.AND P1, PT, R5, R4, PT ;  /* 0x000000040500720c */ /* 0x000fd60003f24070 */
[-C--:B------:R-:W-:Y:S02]  /*81b0*/  @!P3 IADD3 R8, R8, -R5.reuse, RZ ;  /* 0x800000050808b210 */ /* 0x080fe40007ffe0ff */
[----:B------:R-:W-:Y:S01]  /*81c0*/  @!P1 IMAD.IADD R4, R4, 0x1, -R5 ;  /* 0x0000000104049824 */ /* 0x000fe200078e0a05 */
[----:B------:R-:W-:Y:S02]  /*81d0*/  @!P3 IADD3 R11, R11, 0x1, RZ ;  /* 0x000000010b0bb810 */ /* 0x000fe40007ffe0ff */
[-C--:B------:R-:W-:Y:S02]  /*81e0*/  ISETP.GE.U32.AND P5, PT, R8, R5.reuse, PT ;  /* 0x000000050800720c */ /* 0x080fe40003fa6070 */
[----:B------:R-:W-:Y:S02]  /*81f0*/  ISETP.GE.U32.AND P4, PT, R4, R5, PT ;  /* 0x000000050400720c */ /* 0x000fe40003f86070 */
[----:B------:R-:W-:Y:S02]  /*8200*/  @!P1 IADD3 R10, R10, 0x1, RZ ;  /* 0x000000010a0a9810 */ /* 0x000fe40007ffe0ff */
[----:B------:R-:W-:-:S02]  /*8210*/  ISETP.NE.AND P1, PT, RZ, c[0x0][0x2d0], PT ;  /* 0x0000b400ff007a0c */ /* 0x000fc40003f25270 */
[----:B------:R-:W-:-:S05]  /*8220*/  LOP3.LUT R5, RZ, c[0x0][0x2d0], RZ, 0x33, !PT ;  /* 0x0000b400ff057a12 */ /* 0x000fca00078e33ff */
[----:B------:R-:W-:Y:S02]  /*8230*/  @P5 IADD3 R11, R11, 0x1, RZ ;  /* 0x000000010b0b5810 */ /* 0x000fe40007ffe0ff */
[----:B------:R-:W-:-:S03]  /*8240*/  @P4 IADD3 R10, R10, 0x1, RZ ;  /* 0x000000010a0a4810 */ /* 0x000fc60007ffe0ff */
[----:B------:R-:W-:Y:S02]  /*8250*/  IMAD.MOV.U32 R3, RZ, RZ, R11 ;  /* 0x000000ffff037224 */ /* 0x000fe400078e000b */
[----:B------:R-:W-:-:S03]  /*8260*/  @!P0 IMAD.MOV R10, RZ, RZ, -R10 ;  /* 0x000000ffff0a8224 */ /* 0x000fc600078e0a0a */
[----:B------:R-:W-:-:S04]  /*8270*/  @!P2 IADD3 R3, -R3, RZ, RZ ;  /* 0x000000ff0303a210 */ /* 0x000fc80007ffe1ff */
[C---:B------:R-:W-:Y:S02]  /*8280*/  SEL R3, R5.reuse, R3, !P1 ;  /* 0x0000000305037207 */ /* 0x040fe40004800000 */
[----:B------:R-:W-:-:S03]  /*8290*/  SEL R5, R5, R10, !P1 ;  /* 0x0000000a05057207 */ /* 0x000fc60004800000 */
[----:B------:R-:W-:-:S04]  /*82a0*/  IMAD.WIDE R10, R3, 0x4, R226 ;  /* 0x00000004030a7825 */ /* 0x000fc800078e02e2 */
[----:B------:R-:W-:Y:S01]  /*82b0*/  IMAD.WIDE R8, R5, 0x4, R226 ;  /* 0x0000000405087825 */ /* 0x000fe200078e02e2 */
[----:B------:R-:W2:Y:S04]  /*82c0*/  LDG.E R4, [R10.64] ;  /* 0x000000060a047981 */ /* 0x000ea8000c1e1900 */
[----:B------:R1:W2:Y:S01]  /*82d0*/  LDG.E R7, [R8.64] ;  /* 0x0000000608077981 */ /* 0x0002a2000c1e1900 */
[----:B------:R-:W-:Y:S01]  /*82e0*/  IMAD.IADD R3, R3, 0x1, -R5 ;  /* 0x0000000103037824 */ /* 0x000fe200078e0a05 */
[----:B------:R-:W-:-:S05]  /*82f0*/  MOV R5, c[0x0][0x2d0] ;  /* 0x0000b40000057a02 */ /* 0x000fca0000000f00 */
        /* <DEDUP_REMOVED lines=10> */
[----:B------:R-:W-:-:S04]  /*83a0*/  IMAD R4, R7, c[0x0][0x18c], R4 ;  /* 0x0000630007047a24 */ /* 0x000fc800078e0204 */
[----:B------:R-:W-:Y:S01]  /*83b0*/  IMAD.IADD R3, R9, 0x1, R4 ;  /* 0x0000000109037824 */ /* 0x000fe200078e0204 */
[----:B------:R-:W-:Y:S01]  /*83c0*/  MOV R4, R8 ;  /* 0x0000000800047202 */ /* 0x000fe20000000f00 */
[----:B------:R-:W-:Y:S05]  /*83d0*/  BRA `(.L_x_723) ;  /* 0x0000002000007947 */ /* 0x000fea0003800000 */
.L_x_722:
[----:B------:R-:W-:-:S04]  /*83e0*/  LEA R4, -R6, RZ, 0x8 ;  /* 0x000000ff06047211 */ /* 0x000fc800078e41ff */
[----:B------:R-:W-:Y:S02]  /*83f0*/  SHF.R.S32.HI R3, RZ, 0x1f, R4 ;  /* 0x0000001fff037819 */ /* 0x000fe40000011404 */
.L_x_723:
[----:B------:R-:W-:Y:S01]  /*8400*/  ISETP.GE.AND P0, PT, R220, c[0x0][0x220], PT ;  /* 0x00008800dc007a0c */ /* 0x000fe20003f06270 */
[----:B------:R-:W-:Y:S01]  /*8410*/  IMAD.SHL.U32 R122, R216, 0x100, RZ ;  /* 0x00000100d87a7824 */ /* 0x000fe200078e00ff */
[----:B------:R-:W-:-:S04]  /*8420*/  LEA R152, P5, R4, R152, 0x1 ;  /* 0x0000009804987211 */ /* 0x000fc800078a08ff */
[----:B------:R-:W-:Y:S02]  /*8430*/  LEA.HI.X R153, R4, R153, R3, 0x1, P5 ;  /* 0x0000009904997211 */ /* 0x000fe400028f0c03 */
[----:B------:R-:W-:-:S05]  /*8440*/  LOP3.LUT R130, R122, R198, RZ, 0xfc, !PT ;  /* 0x000000c67a827212 */ /* 0x000fca00078efcff */
[----:B------:R-:W-:Y:S01]  /*8450*/  @!P0 IMAD.MOV.U32 R202, RZ, RZ, R200 ;  /* 0x000000ffffca8224 */ /* 0x000fe200078e00c8 */
[CC--:B------:R-:W-:Y:S01]  /*8460*/  @!P0 LEA R7, P2, R6.reuse, R200.reuse, 0x6 ;  /* 0x000000c806078211 */ /* 0x0c0fe200078430ff */
[----:B------:R-:W-:Y:S01]  /*8470*/  @!P0 IMAD.MOV.U32 R9, RZ, RZ, c[0x0][0x1a4] ;  /* 0x00006900ff098624 */ /* 0x000fe200078e00ff */
[-C--:B------:R-:W-:Y:S01]  /*8480*/  @!P0 LEA R8, P1, R6, R200.reuse, 0x7 ;  /* 0x000000c806088211 */ /* 0x080fe200078238ff */
[----:B------:R-:W-:Y:S01]  /*8490*/  @!P0 IMAD.MOV.U32 R10, RZ, RZ, c[0x0][0x1a4] ;  /* 0x00006900ff0a8624 */ /* 0x000fe200078e00ff */
[----:B------:R-:W-:Y:S01]  /*84a0*/  @!P0 IADD3 R5, P4, P3, R4, R200, R222 ;  /* 0x000000c804058210 */ /* 0x000fe20007b9e0de */
[----:B------:R-:W-:Y:S01]  /*84b0*/  @!P0 IMAD.MOV.U32 R16, RZ, RZ, R200 ;  /* 0x000000ffff108224 */ /* 0x000fe200078e00c8 */
[CC--:B------:R-:W-:Y:S01]  /*84c0*/  @!P0 LEA.HI.X R9, R6.reuse, R203.reuse, R9, 0x6, P2 ;  /* 0x000000cb06098211 */ /* 0x0c0fe200010f3409 */
[--C-:B------:R-:W-:Y:S01]  /*84d0*/  @!P0 IMAD.MOV.U32 R17, RZ, RZ, R203.reuse ;  /* 0x000000ffff118224 */ /* 0x100fe200078e00cb */
[----:B------:R-:W-:Y:S01]  /*84e0*/  @!P0 LEA.HI.X R10, R6, R203, R10, 0x7, P1 ;  /* 0x000000cb060a8211 */ /* 0x000fe200008f3c0a */
[--C-:B------:R-:W-:Y:S01]  /*84f0*/  @!P0 IMAD.MOV.U32 R14, RZ, RZ, R200.reuse ;  /* 0x000000ffff0e8224 */ /* 0x100fe200078e00c8 */
[----:B------:R-:W-:Y:S01]  /*8500*/  @!P0 LEA R20, P1, R5, c[0x0][0x170], 0x1 ;  /* 0x00005c0005148a11 */ /* 0x000fe200078208ff */
[----:B------:R-:W-:Y:S01]  /*8510*/  @!P0 IMAD.MOV.U32 R15, RZ, RZ, R203 ;  /* 0x000000ffff0f8224 */ /* 0x000fe200078e00cb */
[----:B------:R-:W-:Y:S01]  /*8520*/  @P0 STS [R217+0x5000], RZ ;  /* 0x005000ffd9000388 */ /* 0x000fe20000000800 */
[----:B------:R-:W-:-:S02]  /*8530*/  @!P0 IMAD.MOV.U32 R18, RZ, RZ, R200 ;  /* 0x000000ffff128224 */ /* 0x000fc400078e00c8 */
[--C-:B------:R-:W-:Y:S01]  /*8540*/  @!P0 IMAD.MOV.U32 R19, RZ, RZ, R203.reuse ;  /* 0x000000ffff138224 */ /* 0x100fe200078e00cb */
[----:B------:R-:W-:Y:S01]  /*8550*/  @P0 STS [R217+0x5004], RZ ;  /* 0x005004ffd9000388 */ /* 0x000fe20000000800 */
[----:B------:R-:W-:Y:S01]  /*8560*/  @!P0 IMAD.WIDE.U32 R12, R6, 0x60, R202 ;  /* 0x00000060060c8825 */ /* 0x000fe200078e00ca */
[----:B------:R-:W-:Y:S02]  /*8570*/  @!P0 IADD3.X R202, R3, R203, R219, P4, P3 ;  /* 0x000000cb03ca8210 */ /* 0x000fe400027e64db */
[----:B------:R-:W-:Y:S01]  /*8580*/  @P0 STS.64 [R217+0x5008], RZ ;  /* 0x005008ffd9000388 */ /* 0x000fe20000000a00 */
[----:B------:R-:W-:Y:S01]  /*8590*/  @!P0 IMAD.MOV.U32 R11, RZ, RZ, c[0x0][0x1a4] ;  /* 0x00006900ff0b8624 */ /* 0x000fe200078e00ff */
[----:B------:R-:W-:Y:S01]  /*85a0*/  @!P0 IADD3 R12, P2, R4, R12, RZ ;  /* 0x0000000c040c8210 */ /* 0x000fe20007f5e0ff */
[----:B------:R-:W-:Y:S01]  /*85b0*/  @!P0 IMAD.WIDE.U32 R16, R6, 0xa0, R16 ;  /* 0x000000a006108825 */ /* 0x000fe200078e0010 */
[----:B------:R-:W-:-:S03]  /*85c0*/  @!P0 LEA.HI.X R21, R5, c[0x0][0x174], R202, 0x1, P1 ;  /* 0x00005d0005158a11 */ /* 0x000fc600008f0cca */
[----:B------:R-:W-:Y:S01]  /*85d0*/  @!P0 IMAD.WIDE.U32 R14, R6, 0xc0, R14 ;  /* 0x000000c0060e8825 */ /* 0x000fe200078e000e */
[----:B------:R-:W-:-:S03]  /*85e0*/  @!P0 IADD3 R5, P1, R4, R16, RZ ;  /* 0x0000001004058210 */ /* 0x000fc60007f3e0ff */
[----:B------:R-:W-:-:S04]  /*85f0*/  @!P0 IMAD.WIDE.U32 R18, R6, 0xe0, R18 ;  /* 0x000000e006128825 */ /* 0x000fc800078e0012 */
[----:B------:R-:W-:Y:S02]  /*8600*/  @!P0 IMAD.MOV.U32 R6, RZ, RZ, c[0x0][0x1a4] ;  /* 0x00006900ff068624 */ /* 0x000fe400078e00ff */
[----:B------:R-:W-:Y:S02]  /*8610*/  @!P0 IMAD R11, R11, 0x60, RZ ;  /* 0x000000600b0b8824 */ /* 0x000fe400078e02ff */
[----:B------:R-:W-:Y:S02]  /*8620*/  @!P0 IMAD R6, R6, 0xa0, RZ ;  /* 0x000000a006068824 */ /* 0x000fe400078e02ff */
[----:B------:R-:W-:Y:S01]  /*8630*/  @!P0 IMAD.MOV.U32 R22, RZ, RZ, R152 ;  /* 0x000000ffff168224 */ /* 0x000fe200078e0098 */
[C---:B------:R-:W-:Y:S01]  /*8640*/  @!P0 IADD3.X R16, R3.reuse, R13, R11, P2, !PT ;  /* 0x0000000d03108210 */ /* 0x040fe200017fe40b */
[----:B------:R-:W-:Y:S01]  /*8650*/  @!P0 IMAD.MOV.U32 R23, RZ, RZ, R153 ;  /* 0x000000ffff178224 */ /* 0x000fe200078e0099 */
[C---:B------:R-:W-:Y:S01]  /*8660*/  @!P0 IADD3 R7, P2, R4.reuse, R7, RZ ;  /* 0x0000000704078210 */ /* 0x040fe20007f5e0ff */
[----:B------:R-:W-:Y:S01]  /*8670*/  @!P0 IMAD.MOV.U32 R11, RZ, RZ, c[0x0][0x1a4] ;  /* 0x00006900ff0b8624 */ /* 0x000fe200078e00ff */
[C---:B------:R-:W-:Y:S01]  /*8680*/  @!P0 IADD3.X R6, R3.reuse, R17, R6, P1, !PT ;  /* 0x0000001103068210 */ /* 0x040fe20000ffe406 */
[----:B------:R-:W-:Y:S01]  /*8690*/  @!P0 IMAD.MOV.U32 R13, RZ, RZ, c[0x0][0x1a4] ;  /* 0x00006900ff0d8624 */ /* 0x000fe200078e00ff */
[C---:B------:R-:W-:Y:S01]  /*86a0*/  @!P0 IADD3 R8, P1, R4.reuse, R8, RZ ;  /* 0x0000000804088210 */ /* 0x040fe20007f3e0ff */
[----:B------:R-:W-:Y:S01]  /*86b0*/  @!PT LDS RZ, [RZ] ;  /* 0x00000000fffff984 */ /* 0x000fe20000000800 */
[----:B------:R-:W-:Y:S01]  /*86c0*/  @!PT LDS RZ, [RZ] ;  /* 0x00000000fffff984 */ /* 0x000fe20000000800 */
[----:B------:R-:W-:Y:S01]  /*86d0*/  @!PT LDS RZ, [RZ] ;  /* 0x00000000fffff984 */ /* 0x000fe20000000800 */
[----:B------:R1:W-:Y:S01]  /*86e0*/  @!P0 LDGSTS.E.BYPASS.LTC128B.128 [R217+0x5000], [R22.64] ;  /* 0x0500000016d98fae */ /* 0x0003e2000b901d46 */
[----:B------:R-:W-:Y:S01]  /*86f0*/  @!P0 IMAD.X R9, R3, 0x1, R9, P2 ;  /* 0x0000000103098824 */ /* 0x000fe200010e0609 */
[C---:B------:R-:W-:Y:S01]  /*8700*/  @!P0 IADD3 R14, P2, R4.reuse, R14, RZ ;  /* 0x0000000e040e8210 */ /* 0x040fe20007f5e0ff */
[----:B------:R-:W-:Y:S01]  /*8710*/  @!P0 IMAD R11, R11, 0xe0, RZ ;  /* 0x000000e00b0b8824 */ /* 0x000fe200078e02ff */
[----:B------:R-:W-:Y:S01]  /*8720*/  @P0 STS.128 [R217+0x5800], RZ ;  /* 0x005800ffd9000388 */ /* 0x000fe20000000c00 */
[----:B------:R-:W-:Y:S01]  /*8730*/  @!P0 IMAD.X R10, R3, 0x1, R10, P1 ;  /* 0x00000001030a8824 */ /* 0x000fe200008e060a */
[----:B------:R-:W-:Y:S01]  /*8740*/  @!P0 IADD3 R4, P1, R4, R18, RZ ;  /* 0x0000001204048210 */ /* 0x000fe20007f3e0ff */
[----:B------:R-:W-:Y:S01]  /*8750*/  @!P0 IMAD R13, R13, 0xc0, RZ ;  /* 0x000000c00d0d8824 */ /* 0x000fe200078e02ff */
[----:B------:R-:W-:Y:S01]  /*8760*/  @!P0 LEA R18, P3, R8, c[0x0][0x170], 0x1 ;  /* 0x00005c0008128a11 */ /* 0x000fe200078608ff */
[----:B------:R-:W-:Y:S01]  /*8770*/  @!PT LDS RZ, [RZ] ;  /* 0x00000000fffff984 */ /* 0x000fe20000000800 */
[----:B------:R-:W-:Y:S01]  /*8780*/  @!PT LDS RZ, [RZ] ;  /* 0x00000000fffff984 */ /* 0x000fe20000000800 */
[----:B------:R-:W-:Y:S01]  /*8790*/  @!PT LDS RZ, [RZ] ;  /* 0x00000000fffff984 */ /* 0x000fe20000000800 */
[----:B------:R2:W-:Y:S01]  /*87a0*/  @!P0 LDGSTS.E.BYPASS.LTC128B.128 [R217+0x5800], [R20.64] ;  /* 0x0580000014d98fae */ /* 0x0005e2000b901d46 */
[----:B------:R-:W-:-:S02]  /*87b0*/  @!P0 IADD3.X R11, R3, R19, R11, P1, !PT ;  /* 0x00000013030b8210 */ /* 0x000fc40000ffe40b */
[----:B------:R-:W-:Y:S01]  /*87c0*/  @!P0 LEA.HI.X R19, R8, c[0x0][0x174], R10, 0x1, P3 ;  /* 0x00005d0008138a11 */ /* 0x000fe200018f0c0a */
[----:B------:R-:W-:Y:S01]  /*87d0*/  @P0 STS.128 [R217+0x6000], RZ ;  /* 0x006000ffd9000388 */ /* 0x000fe20000000c00 */
[----:B------:R-:W-:Y:S02]  /*87e0*/  @!P0 LEA R24, P3, R5, c[0x0][0x170], 0x1 ;  /* 0x00005c0005188a11 */ /* 0x000fe400078608ff */
[----:B------:R-:W-:Y:S02]  /*87f0*/  @!P0 IADD3.X R13, R3, R13, R15, P2, !PT ;  /* 0x0000000d030d8210 */ /* 0x000fe400017fe40f */
[----:B------:R-:W-:Y:S02]  /*8800*/  @!P0 LEA R8, P1, R4, c[0x0][0x170], 0x1 ;  /* 0x00005c0004088a11 */ /* 0x000fe400078208ff */
[----:B------:R-:W-:Y:S02]  /*8810*/  @!P0 LEA.HI.X R25, R5, c[0x0][0x174], R6, 0x1, P3 ;  /* 0x00005d0005198a11 */ /* 0x000fe400018f0c06 */
[----:B------:R-:W-:-:S04]  /*8820*/  IADD3 R3, R130, 0x1, RZ ;  /* 0x0000000182037810 */ /* 0x000fc80007ffe0ff */
[----:B------:R-:W-:Y:S02]  /*8830*/  ISETP.GE.AND P5, PT, R3, R149, PT ;  /* 0x000000950300720c */ /* 0x000fe40003fa6270 */
[----:B-1----:R-:W-:-:S04]  /*8840*/  @!P0 LEA R22, P4, R7, c[0x0][0x170], 0x1 ;  /* 0x00005c0007168a11 */ /* 0x002fc800078808ff */
[----:B------:R-:W-:Y:S02]  /*8850*/  @!P0 LEA.HI.X R23, R7, c[0x0][0x174], R9, 0x1, P4 ;  /* 0x00005d0007178a11 */ /* 0x000fe400020f0c09 */
[----:B------:R-:W-:Y:S02]  /*8860*/  @!P0 LEA R26, P4, R12, c[0x0][0x170], 0x1 ;  /* 0x00005c000c1a8a11 */ /* 0x000fe400078808ff */
[----:B--2---:R-:W-:Y:S01]  /*8870*/  @!P0 LEA R20, P2, R14, c[0x0][0x170], 0x1 ;  /* 0x00005c000e148a11 */ /* 0x004fe200078408ff */
[----:B------:R-:W-:Y:S01]  /*8880*/  @!PT LDS RZ, [RZ] ;  /* 0x00000000fffff984 */ /* 0x000fe20000000800 */
[----:B------:R-:W-:Y:S01]  /*8890*/  @!PT LDS RZ, [RZ] ;  /* 0x00000000fffff984 */ /* 0x000fe20000000800 */
[----:B------:R-:W-:Y:S01]  /*88a0*/  @!PT LDS RZ, [RZ] ;  /* 0x00000000fffff984 */ /* 0x000fe20000000800 */
[----:B------:R1:W-:Y:S01]  /*88b0*/  @!P0 LDGSTS.E.BYPASS.LTC128B.128 [R217+0x6000], [R22.64] ;  /* 0x0600000016d98fae */ /* 0x0003e2000b901d46 */
[----:B------:R-:W-:Y:S02]  /*88c0*/  @!P0 LEA.HI.X R27, R12, c[0x0][0x174], R16, 0x1, P4 ;  /* 0x00005d000c1b8a11 */ /* 0x000fe400020f0c10 */
[----:B------:R-:W-:Y:S01]  /*88d0*/  @!P0 LEA.HI.X R21, R14, c[0x0][0x174], R13, 0x1, P2 ;  /* 0x00005d000e158a11 */ /* 0x000fe200010f0c0d */
[----:B------:R-:W-:Y:S01]  /*88e0*/  @P0 STS.128 [R217+0x6800], RZ ;  /* 0x006800ffd9000388 */ /* 0x000fe20000000c00 */
[----:B------:R-:W-:-:S02]  /*88f0*/  @!P0 LEA.HI.X R9, R4, c[0x0][0x174], R11, 0x1, P1 ;  /* 0x00005d0004098a11 */ /* 0x000fc400008f0c0b */
[----:B------:R-:W-:Y:S01]  /*8900*/  ISETP.GE.AND P2, PT, R3, R148, PT ;  /* 0x000000940300720c */ /* 0x000fe20003f46270 */
[----:B------:R-:W-:Y:S01]  /*8910*/  @!PT LDS RZ, [RZ] ;  /* 0x00000000fffff984 */ /* 0x000fe20000000800 */
[----:B------:R-:W-:Y:S01]  /*8920*/  @!PT LDS RZ, [RZ] ;  /* 0x00000000fffff984 */ /* 0x000fe20000000800 */
[----:B------:R-:W-:Y:S01]  /*8930*/  @!PT LDS RZ, [RZ] ;  /* 0x00000000fffff984 */ /* 0x000fe20000000800 */
[----:B------:R2:W-:Y:S01]  /*8940*/  @!P0 LDGSTS.E.BYPASS.LTC128B.128 [R217+0x6800], [R26.64] ;  /* 0x068000001ad98fae */ /* 0x0005e2000b901d46 */
[----:B------:R-:W-:Y:S02]  /*8950*/  IADD3 R3, R130, 0x11, RZ ;  /* 0x0000001182037810 */ /* 0x000fe40007ffe0ff */
[----:B------:R-:W-:Y:S01]  /*8960*/  ISETP.GE.AND P1, PT, R154, 0x3, PT ;  /* 0x000000039a00780c */ /* 0x000fe20003f26270 */
[----:B------:R-:W-:Y:S04]  /*8970*/  @P0 STS.128 [R217+0x7000], RZ ;  /* 0x007000ffd9000388 */ /* 0x000fe80000000c00 */
[----:B------:R-:W-:Y:S01]  /*8980*/  @!PT LDS RZ, [RZ] ;  /* 0x00000000fffff984 */ /* 0x000fe20000000800 */
[----:B------:R-:W-:Y:S01]  /*8990*/  @!PT LDS RZ, [RZ] ;  /* 0x00000000fffff984 */ /* 0x000fe20000000800 */
[----:B------:R-:W-:Y:S01]  /*89a0*/  @!PT LDS RZ, [RZ] ;  /* 0x00000000fffff984 */ /* 0x000fe20000000800 */
[----:B------:R3:W-:Y:S04]  /*89b0*/  @!P0 LDGSTS.E.BYPASS.LTC128B.128 [R217+0x7000], [R18.64] ;  /* 0x0700000012d98fae */ /* 0x0007e8000b901d46 */
        /* <DEDUP_REMOVED lines=15> */
[----:B------:R-:W-:Y:S04]  /*8ab0*/  LDSM.16.M88.4 R88, [R211] ;  /* 0x00000000d358783b */ /* 0x000fe80000000200 */
[----:B---3--:R-:W1:Y:S04]  /*8ac0*/  LDSM.16.M88.4 R16, [R209+0x1400] ;  /* 0x00140000d110783b */ /* 0x008e680000000200 */
[----:B--2---:R-:W2:Y:S04]  /*8ad0*/  LDSM.16.M88.4 R24, [R209+0x1000] ;  /* 0x00100000d118783b */ /* 0x004ea80000000200 */
[----:B------:R-:W-:Y:S04]  /*8ae0*/  LDSM.16.M88.4 R44, [R209+0x2400] ;  /* 0x00240000d12c783b */ /* 0x000fe80000000200 */
[----:B------:R-:W-:Y:S04]  /*8af0*/  LDSM.16.M88.4 R80, [R210] ;  /* 0x00000000d250783b */ /* 0x000fe80000000200 */
[----:B------:R-:W-:Y:S04]  /*8b00*/  LDSM.16.M88.4 R40, [R208] ;  /* 0x00000000d028783b */ /* 0x000fe80000000200 */
[----:B----4-:R-:W3:Y:S04]  /*8b10*/  LDSM.16.M88.4 R8, [R209+0x1800] ;  /* 0x00180000d108783b */ /* 0x010ee80000000200 */
[----:B------:R-:W4:Y:S04]  /*8b20*/  LDSM.16.M88.4 R36, [R209+0x2800] ;  /* 0x00280000d124783b */ /* 0x000f280000000200 */
[----:B------:R-:W5:Y:S04]  /*8b30*/  LDSM.16.M88.4 R32, [R208+0x400] ;  /* 0x00040000d020783b */ /* 0x000f680000000200 */
[----:B------:R-:W3:Y:S04]  /*8b40*/  LDSM.16.M88.4 R92, [R209+0x2c00] ;  /* 0x002c0000d15c783b */ /* 0x000ee80000000200 */
[----:B------:R-:W4:Y:S04]  /*8b50*/  LDSM.16.M88.4 R52, [R209+0x2000] ;  /* 0x00200000d134783b */ /* 0x000f280000000200 */
[----:B------:R-:W4:Y:S01]  /*8b60*/  LDSM.16.M88.4 R4, [R208+0x800] ;  /* 0x00080000d004783b */ /* 0x000f220000000200 */
[C---:B-1----:R-:W-:Y:S03]  /*8b70*/  HMMA.16816.F32.BF16 R20, R88.reuse, R16, RZ ;  /* 0x000000105814723c */ /* 0x042fe600000418ff */
[----:B------:R-:W1:Y:S04]  /*8b80*/  LDSM.16.M88.4 R60, [R209+0x1c00] ;  /* 0x001c0000d13c783b */ /* 0x000e680000000200 */
[----:B------:R-:W1:Y:S01]  /*8b90*/  LDSM.16.M88.4 R72, [R208+0x1400] ;  /* 0x00140000d048783b */ /* 0x000e620000000200 */
[C---:B--2---:R-:W-:Y:S03]  /*8ba0*/  HMMA.16816.F32.BF16 R28, R88.reuse, R24, RZ ;  /* 0x00000018581c723c */ /* 0x044fe600000418ff */
[----:B------:R-:W2:Y:S04]  /*8bb0*/  LDSM.16.M88.4 R68, [R208+0x1800] ;  /* 0x00180000d044783b */ /* 0x000ea80000000200 */
[----:B------:R-:W1:Y:S01]  /*8bc0*/  LDSM.16.M88.4 R64, [R208+0x1c00] ;  /* 0x001c0000d040783b */ /* 0x000e620000000200 */
[C---:B------:R-:W-:Y:S03]  /*8bd0*/  HMMA.16816.F32.BF16 R24, R88.reuse, R26, RZ ;  /* 0x0000001a5818723c */ /* 0x040fe600000418ff */
[----:B------:R-:W1:Y:S04]  /*8be0*/  LDSM.16.M88.4 R76, [R208+0x1000] ;  /* 0x00100000d04c783b */ /* 0x000e680000000200 */
[----:B------:R-:W1:Y:S01]  /*8bf0*/  LDSM.16.M88.4 R84, [R209+0x3000] ;  /* 0x00300000d154783b */ /* 0x000e620000000200 */
[C---:B------:R-:W-:Y:S03]  /*8c00*/  HMMA.16816.F32.BF16 R16, R88.reuse, R18, RZ ;  /* 0x000000125810723c */ /* 0x040fe600000418ff */
[----:B------:R-:W1:Y:S04]  /*8c10*/  LDSM.16.M88.4 R96, [R208+0xc00] ;  /* 0x000c0000d060783b */ /* 0x000e680000000200 */
[----:B------:R-:W-:Y:S01]  /*8c20*/  LDSM.16.M88.4 R104, [R209+0x3c00] ;  /* 0x003c0000d168783b */ /* 0x000fe20000000200 */
[C---:B---3--:R-:W-:Y:S03]  /*8c30*/  HMMA.16816.F32.BF16 R12, R88.reuse, R8, RZ ;  /* 0x00000008580c723c */ /* 0x048fe600000418ff */
[----:B------:R-:W-:Y:S04]  /*8c40*/  LDSM.16.M88.4 R112, [R209+0x4000] ;  /* 0x00400000d170783b */ /* 0x000fe80000000200 */
[----:B------:R-:W0:Y:S01]  /*8c50*/  LDGDEPBAR ;  /* 0x00000000000079af */ /* 0x000e220000000000 */
[C---:B------:R-:W-:Y:S08]  /*8c60*/  HMMA.16816.F32.BF16 R8, R88.reuse, R10, RZ ;  /* 0x0000000a5808723c */ /* 0x040ff000000418ff */
[C---:B------:R-:W-:Y:S08]  /*8c70*/  HMMA.16816.F32.BF16 R48, R88.reuse, R44, RZ ;  /* 0x0000002c5830723c */ /* 0x040ff000000418ff */
[----:B------:R-:W-:Y:S08]  /*8c80*/  HMMA.16816.F32.BF16 R44, R88, R46, RZ ;  /* 0x0000002e582c723c */ /* 0x000ff000000418ff */
[C---:B------:R-:W-:Y:S08]  /*8c90*/  HMMA.16816.F32.BF16 R28, R80.reuse, R40, R28 ;  /* 0x00000028501c723c */ /* 0x040ff0000004181c */
[----:B------:R-:W-:Y:S08]  /*8ca0*/  HMMA.16816.F32.BF16 R24, R80, R42, R24 ;  /* 0x0000002a5018723c */ /* 0x000ff00000041818 */
[C---:B----4-:R-:W-:Y:S08]  /*8cb0*/  HMMA.16816.F32.BF16 R40, R88.reuse, R36, RZ ;  /* 0x000000245828723c */ /* 0x050ff000000418ff */
[----:B------:R-:W-:Y:S01]  /*8cc0*/  HMMA.16816.F32.BF16 R36, R88, R38, RZ ;  /* 0x000000265824723c */ /* 0x000fe200000418ff */
[----:B------:R-:W-:-:S02]  /*8cd0*/  FSEL R129, R29, -INF , !P5 ;  /* 0xff8000001d817808 */ /* 0x000fc40006800000 */
[----:B------:R-:W-:Y:S02]  /*8ce0*/  FSEL R154, R31, -INF , !P2 ;  /* 0xff8000001f9a7808 */ /* 0x000fe40005000000 */
[C---:B------:R-:W-:Y:S02]  /*8cf0*/  ISETP.GE.AND P5, PT, R3.reuse, R149, PT ;  /* 0x000000950300720c */ /* 0x040fe40003fa6270 */
[----:B------:R-:W-:Y:S01]  /*8d00*/  ISETP.GE.AND P2, PT, R3, R148, PT ;  /* 0x000000940300720c */ /* 0x000fe20003f46270 */
[----:B-----5:R-:W-:Y:S01]  /*8d10*/  HMMA.16816.F32.BF16 R20, R80, R32, R20 ;  /* 0x000000205014723c */ /* 0x020fe20000041814 */
[----:B------:R-:W-:-:S07]  /*8d20*/  IADD3 R3, R130, 0x29, RZ ;  /* 0x0000002982037810 */ /* 0x000fce0007ffe0ff */
[----:B------:R-:W-:Y:S08]  /*8d30*/  HMMA.16816.F32.BF16 R16, R80, R34, R16 ;  /* 0x000000225010723c */ /* 0x000ff00000041810 */
[C---:B------:R-:W-:Y:S08]  /*8d40*/  HMMA.16816.F32.BF16 R32, R88.reuse, R92, RZ ;  /* 0x0000005c5820723c */ /* 0x040ff000000418ff */
[----:B------:R-:W-:Y:S01]  /*8d50*/  HMMA.16816.F32.BF16 R56, R88, R52, RZ ;  /* 0x000000345838723c */ /* 0x000fe200000418ff */
[----:B------:R-:W-:-:S02]  /*8d60*/  FSEL R158, R21, -INF , !P5 ;  /* 0xff800000159e7808 */ /* 0x000fc40006800000 */
[----:B------:R-:W-:-:S05]  /*8d70*/  FSEL R166, R23, -INF , !P2 ;  /* 0xff80000017a67808 */ /* 0x000fca0005000000 */
[C---:B------:R-:W-:Y:S08]  /*8d80*/  HMMA.16816.F32.BF16 R12, R80.reuse, R4, R12 ;  /* 0x00000004500c723c */ /* 0x040ff0000004180c */
[----:B------:R-:W-:Y:S08]  /*8d90*/  HMMA.16816.F32.BF16 R8, R80, R6, R8 ;  /* 0x000000065008723c */ /* 0x000ff00000041808 */
[C---:B------:R-:W-:Y:S08]  /*8da0*/  HMMA.16816.F32.BF16 R52, R88.reuse, R54, RZ ;  /* 0x000000365834723c */ /* 0x040ff000000418ff */
[C---:B-1----:R-:W-:Y:S08]  /*8db0*/  HMMA.16816.F32.BF16 R4, R88.reuse, R60, RZ ;  /* 0x0000003c5804723c */ /* 0x042ff000000418ff */
[----:B------:R-:W-:Y:S08]  /*8dc0*/  HMMA.16816.F32.BF16 R60, R88, R62, RZ ;  /* 0x0000003e583c723c */ /* 0x000ff000000418ff */
[C---:B------:R-:W-:Y:S08]  /*8dd0*/  HMMA.16816.F32.BF16 R48, R80.reuse, R72, R48 ;  /* 0x000000485030723c */ /* 0x040ff00000041830 */
[----:B------:R-:W-:Y:S01]  /*8de0*/  HMMA.16816.F32.BF16 R44, R80, R74, R44 ;  /* 0x0000004a502c723c */ /* 0x000fe2000004182c */
[----:B------:R-:W1:Y:S07]  /*8df0*/  LDSM.16.M88.4 R72, [R209+0x3400] ;  /* 0x00340000d148783b */ /* 0x000e6e0000000200 */
[----:B------:R-:W-:Y:S08]  /*8e00*/  HMMA.16816.F32.BF16 R92, R88, R94, RZ ;  /* 0x0000005e585c723c */ /* 0x000ff000000418ff */
[C---:B--2---:R-:W-:Y:S08]  /*8e10*/  HMMA.16816.F32.BF16 R40, R80.reuse, R68, R40 ;  /* 0x000000445028723c */ /* 0x044ff00000041828 */
[C---:B------:R-:W-:Y:S01]  /*8e20*/  HMMA.16816.F32.BF16 R36, R80.reuse, R70, R36 ;  /* 0x000000465024723c */ /* 0x040fe20000041824 */
[----:B------:R-:W2:Y:S07]  /*8e30*/  LDSM.16.M88.4 R68, [R208+0x2000] ;  /* 0x00200000d044783b */ /* 0x000eae0000000200 */
[C---:B------:R-:W-:Y:S07]  /*8e40*/  HMMA.16816.F32.BF16 R32, R80.reuse, R64, R32 ;  /* 0x000000405020723c */ /* 0x040fee0000041820 */
[----:B------:R-:W-:Y:S01]  /*8e50*/  IADD3 R64, R130, 0x9, RZ ;  /* 0x0000000982407810 */ /* 0x000fe20007ffe0ff */
[----:B------:R-:W-:Y:S03]  /*8e60*/  HMMA.16816.F32.BF16 R56, R80, R76, R56 ;  /* 0x0000004c5038723c */ /* 0x000fe60000041838 */
[----:B------:R-:W-:-:S02]  /*8e70*/  ISETP.GE.AND P3, PT, R64, R149, PT ;  /* 0x000000954000720c */ /* 0x000fc40003f66270 */
[-C--:B------:R-:W-:Y:S02]  /*8e80*/  ISETP.GE.AND P4, PT, R64, R148.reuse, PT ;  /* 0x000000944000720c */ /* 0x080fe40003f86270 */
[----:B------:R-:W-:Y:S01]  /*8e90*/  IADD3 R64, R130, 0x19, RZ ;  /* 0x0000001982407810 */ /* 0x000fe20007ffe0ff */
[----:B------:R-:W-:Y:S01]  /*8ea0*/  HMMA.16816.F32.BF16 R52, R80, R78, R52 ;  /* 0x0000004e5034723c */ /* 0x000fe20000041834 */
[----:B------:R-:W-:Y:S02]  /*8eb0*/  FSEL R126, R25, -INF , !P3 ;  /* 0xff800000197e7808 */ /* 0x000fe40005800000 */
[----:B------:R-:W-:Y:S02]  /*8ec0*/  FSEL R131, R27, -INF , !P4 ;  /* 0xff8000001b837808 */ /* 0x000fe40006000000 */
[C---:B------:R-:W-:Y:S02]  /*8ed0*/  ISETP.GE.AND P3, PT, R64.reuse, R149, PT ;  /* 0x000000954000720c */ /* 0x040fe40003f66270 */
[----:B------:R-:W-:Y:S01]  /*8ee0*/  ISETP.GE.AND P4, PT, R64, R148, PT ;  /* 0x000000944000720c */ /* 0x000fe20003f86270 */
[----:B------:R-:W-:Y:S01]  /*8ef0*/  HMMA.16816.F32.BF16 R76, R88, R84, RZ ;  /* 0x00000054584c723c */ /* 0x000fe200000418ff */
[----:B------:R-:W-:-:S02]  /*8f00*/  IADD3 R25, R130, 0x21, RZ ;  /* 0x0000002182197810 */ /* 0x000fc40007ffe0ff */
[----:B------:R-:W-:Y:S02]  /*8f10*/  FSEL R162, R17, -INF , !P3 ;  /* 0xff80000011a27808 */ /* 0x000fe40005800000 */
[CC--:B------:R-:W-:Y:S02]  /*8f20*/  ISETP.GE.AND P5, PT, R25.reuse, R149.reuse, PT ;  /* 0x000000951900720c */ /* 0x0c0fe40003fa6270 */
[----:B------:R-:W-:Y:S01]  /*8f30*/  ISETP.GE.AND P2, PT, R25, R148, PT ;  /* 0x000000941900720c */ /* 0x000fe20003f46270 */
[----:B------:R-:W-:Y:S01]  /*8f40*/  HMMA.16816.F32.BF16 R4, R80, R96, R4 ;  /* 0x000000605004723c */ /* 0x000fe20000041804 */
[----:B------:R-:W-:Y:S02]  /*8f50*/  ISETP.GE.AND P3, PT, R3, R149, PT ;  /* 0x000000950300720c */ /* 0x000fe40003f66270 */
[----:B------:R-:W-:Y:S02]  /*8f60*/  IADD3 R17, R130, 0x31, RZ ;  /* 0x0000003182117810 */ /* 0x000fe40007ffe0ff */
[----:B------:R-:W-:-:S02]  /*8f70*/  FSEL R157, R19, -INF , !P4 ;  /* 0xff800000139d7808 */ /* 0x000fc40006000000 */
[----:B------:R-:W-:Y:S01]  /*8f80*/  ISETP.GE.AND P4, PT, R3, R148, PT ;  /* 0x000000940300720c */ /* 0x000fe20003f86270 */
[----:B------:R-:W-:Y:S01]  /*8f90*/  HMMA.16816.F32.BF16 R60, R80, R98, R60 ;  /* 0x00000062503c723c */ /* 0x000fe2000004183c */
[----:B------:R-:W3:Y:S01]  /*8fa0*/  LDSM.16.M88.4 R96, [R209+0x3800] ;  /* 0x00380000d160783b */ /* 0x000ee20000000200 */
[----:B------:R-:W-:Y:S02]  /*8fb0*/  IADD3 R3, R130, 0x39, RZ ;  /* 0x0000003982037810 */ /* 0x000fe40007ffe0ff */
[----:B------:R-:W-:Y:S02]  /*8fc0*/  FSEL R161, R13, -INF , !P5 ;  /* 0xff8000000da17808 */ /* 0x000fe40006800000 */
[----:B------:R-:W-:Y:S02]  /*8fd0*/  FSEL R125, R15, -INF , !P2 ;  /* 0xff8000000f7d7808 */ /* 0x000fe40005000000 */
[----:B------:R-:W-:Y:S01]  /*8fe0*/  HMMA.16816.F32.BF16 R84, R88, R86, RZ ;  /* 0x000000565854723c */ /* 0x000fe200000418ff */
[----:B------:R-:W-:-:S02]  /*8ff0*/  ISETP.GE.AND P5, PT, R17, R149, PT ;  /* 0x000000951100720c */ /* 0x000fc40003fa6270 */
[-C--:B------:R-:W-:Y:S02]  /*9000*/  ISETP.GE.AND P2, PT, R17, R148.reuse, PT ;  /* 0x000000941100720c */ /* 0x080fe40003f46270 */
[----:B------:R-:W-:Y:S02]  /*9010*/  FSEL R180, R9, -INF , !P3 ;  /* 0xff80000009b47808 */ /* 0x000fe40005800000 */
[----:B------:R-:W-:Y:S01]  /*9020*/  IADD3 R9, R130, 0x41, RZ ;  /* 0x0000004182097810 */ /* 0x000fe20007ffe0ff */
[----:B------:R-:W-:Y:S01]  /*9030*/  HMMA.16816.F32.BF16 R92, R80, R66, R92 ;  /* 0x00000042505c723c */ /* 0x000fe2000004185c */
[----:B------:R-:W4:Y:S01]  /*9040*/  LDSM.16.M88.4 R64, [R208+0x2400] ;  /* 0x00240000d040783b */ /* 0x000f220000000200 */
[----:B------:R-:W-:Y:S02]  /*9050*/  FSEL R123, R11, -INF , !P4 ;  /* 0xff8000000b7b7808 */ /* 0x000fe40006000000 */
[C---:B------:R-:W-:Y:S02]  /*9060*/  ISETP.GE.AND P3, PT, R3.reuse, R149, PT ;  /* 0x000000950300720c */ /* 0x040fe40003f66270 */
[----:B------:R-:W-:-:S02]  /*9070*/  ISETP.GE.AND P4, PT, R3, R148, PT ;  /* 0x000000940300720c */ /* 0x000fc40003f86270 */
[C---:B-1----:R-:W-:Y:S01]  /*9080*/  HMMA.16816.F32.BF16 R100, R88.reuse, R72, RZ ;  /* 0x000000485864723c */ /* 0x042fe200000418ff */
[C---:B------:R-:W-:Y:S02]  /*9090*/  IADD3 R3, R130.reuse, 0x49, RZ ;  /* 0x0000004982037810 */ /* 0x040fe40007ffe0ff */
[----:B------:R-:W-:Y:S02]  /*90a0*/  FSEL R183, R5, -INF , !P5 ;  /* 0xff80000005b77808 */ /* 0x000fe40006800000 */
[----:B------:R-:W-:Y:S02]  /*90b0*/  FSEL R121, R7, -INF , !P2 ;  /* 0xff80000007797808 */ /* 0x000fe40005000000 */
[C---:B------:R-:W-:Y:S01]  /*90c0*/  ISETP.GE.AND P5, PT, R9.reuse, R149, PT ;  /* 0x000000950900720c */ /* 0x040fe20003fa6270 */
[----:B------:R-:W-:Y:S01]  /*90d0*/  HMMA.16816.F32.BF16 R72, R88, R74, RZ ;  /* 0x0000004a5848723c */ /* 0x000fe200000418ff */
[----:B------:R-:W-:Y:S02]  /*90e0*/  ISETP.GE.AND P2, PT, R9, R148, PT ;  /* 0x000000940900720c */ /* 0x000fe40003f46270 */
[----:B------:R-:W-:-:S02]  /*90f0*/  IADD3 R5, R130, 0x51, RZ ;  /* 0x0000005182057810 */ /* 0x000fc40007ffe0ff */
[----:B------:R-:W-:Y:S02]  /*9100*/  FSEL R182, R61, -INF , !P3 ;  /* 0xff8000003db67808 */ /* 0x000fe40005800000 */
[----:B------:R-:W-:Y:S01]  /*9110*/  FSEL R120, R63, -INF , !P4 ;  /* 0xff8000003f787808 */ /* 0x000fe20006000000 */
[C---:B--2---:R-:W-:Y:S01]  /*9120*/  HMMA.16816.F32.BF16 R76, R80.reuse, R68, R76 ;  /* 0x00000044504c723c */ /* 0x044fe2000004184c */
[CC--:B------:R-:W-:Y:S02]  /*9130*/  ISETP.GE.AND P3, PT, R3.reuse, R149.reuse, PT ;  /* 0x000000950300720c */ /* 0x0c0fe40003f66270 */
[----:B------:R-:W-:Y:S02]  /*9140*/  ISETP.GE.AND P4, PT, R3, R148, PT ;  /* 0x000000940300720c */ /* 0x000fe40003f86270 */
[----:B------:R-:W-:Y:S02]  /*9150*/  FSEL R184, R57, -INF , !P5 ;  /* 0xff80000039b87808 */ /* 0x000fe40006800000 */
[----:B------:R-:W-:Y:S01]  /*9160*/  FSEL R3, R59, -INF , !P2 ;  /* 0xff8000003b037808 */ /* 0x000fe20005000000 */
[----:B------:R-:W-:Y:S01]  /*9170*/  HMMA.16816.F32.BF16 R84, R80, R70, R84 ;  /* 0x000000465054723c */ /* 0x000fe20000041854 */
[----:B------:R-:W1:Y:S01]  /*9180*/  LDSM.16.M88.4 R68, [R208+0x2800] ;  /* 0x00280000d044783b */ /* 0x000e620000000200 */
[----:B------:R-:W-:-:S02]  /*9190*/  ISETP.GE.AND P5, PT, R5, R149, PT ;  /* 0x000000950500720c */ /* 0x000fc40003fa6270 */
[-C--:B------:R-:W-:Y:S02]  /*91a0*/  ISETP.GE.AND P2, PT, R5, R148.reuse, PT ;  /* 0x000000940500720c */ /* 0x080fe40003f46270 */
[----:B------:R-:W-:Y:S02]  /*91b0*/  IADD3 R5, R130, 0x59, RZ ;  /* 0x0000005982057810 */ /* 0x000fe40007ffe0ff */
[----:B------:R-:W-:Y:S01]  /*91c0*/  FSEL R186, R53, -INF , !P3 ;  /* 0xff80000035ba7808 */ /* 0x000fe20005800000 */
[----:B---3--:R-:W-:Y:S01]  /*91d0*/  HMMA.16816.F32.BF16 R108, R88, R96, RZ ;  /* 0x00000060586c723c */ /* 0x008fe200000418ff */
[----:B------:R-:W-:Y:S02]  /*91e0*/  FSEL R55, R55, -INF , !P4 ;  /* 0xff80000037377808 */ /* 0x000fe40006000000 */
[C---:B------:R-:W-:Y:S02]  /*91f0*/  ISETP.GE.AND P3, PT, R5.reuse, R149, PT ;  /* 0x000000950500720c */ /* 0x040fe40003f66270 */
[----:B------:R-:W-:-:S02]  /*9200*/  ISETP.GE.AND P4, PT, R5, R148, PT ;  /* 0x000000940500720c */ /* 0x000fc40003f86270 */
[C---:B------:R-:W-:Y:S01]  /*9210*/  IADD3 R7, R130.reuse, 0x61, RZ ;  /* 0x0000006182077810 */ /* 0x040fe20007ffe0ff */
[C---:B----4-:R-:W-:Y:S01]  /*9220*/  HMMA.16816.F32.BF16 R100, R80.reuse, R64, R100 ;  /* 0x000000405064723c */ /* 0x050fe20000041864 */
[----:B------:R-:W-:Y:S02]  /*9230*/  IADD3 R5, R130, 0x69, RZ ;  /* 0x0000006982057810 */ /* 0x000fe40007ffe0ff */
[----:B------:R-:W-:Y:S02]  /*9240*/  FSEL R185, R49, -INF , !P5 ;  /* 0xff80000031b97808 */ /* 0x000fe40006800000 */
[----:B------:R-:W-:Y:S02]  /*9250*/  FSEL R51, R51, -INF , !P2 ;  /* 0xff80000033337808 */ /* 0x000fe40005000000 */
[----:B------:R-:W-:Y:S01]  /*9260*/  FSEL R187, R45, -INF , !P3 ;  /* 0xff8000002dbb7808 */ /* 0x000fe20005800000 */
[----:B------:R-:W-:Y:S01]  /*9270*/  HMMA.16816.F32.BF16 R72, R80, R66, R72 ;  /* 0x000000425048723c */ /* 0x000fe20000041848 */
[----:B------:R-:W-:Y:S01]  /*9280*/  FSEL R47, R47, -INF , !P4 ;  /* 0xff8000002f2f7808 */ /* 0x000fe20006000000 */
[----:B------:R-:W2:Y:S01]  /*9290*/  LDSM.16.M88.4 R64, [R208+0x2c00] ;  /* 0x002c0000d040783b */ /* 0x000ea20000000200 */
[----:B------:R-:W-:-:S02]  /*92a0*/  ISETP.GE.AND P5, PT, R7, R149, PT ;  /* 0x000000950700720c */ /* 0x000fc40003fa6270 */
[-C--:B------:R-:W-:Y:S02]  /*92b0*/  ISETP.GE.AND P2, PT, R7, R148.reuse, PT ;  /* 0x000000940700720c */ /* 0x080fe40003f46270 */
[C---:B------:R-:W-:Y:S01]  /*92c0*/  ISETP.GE.AND P3, PT, R5.reuse, R149, PT ;  /* 0x000000950500720c */ /* 0x040fe20003f66270 */
[C---:B------:R-:W-:Y:S01]  /*92d0*/  HMMA.16816.F32.BF16 R96, R88.reuse, R98, RZ ;  /* 0x000000625860723c */ /* 0x040fe200000418ff */
[----:B------:R-:W-:Y:S02]  /*92e0*/  ISETP.GE.AND P4, PT, R5, R148, PT ;  /* 0x000000940500720c */ /* 0x000fe40003f86270 */
[C---:B------:R-:W-:Y:S02]  /*92f0*/  IADD3 R5, R130.reuse, 0x71, RZ ;  /* 0x0000007182057810 */ /* 0x040fe40007ffe0ff */
[----:B------:R-:W-:Y:S02]  /*9300*/  IADD3 R7, R130, 0x79, RZ ;  /* 0x0000007982077810 */ /* 0x000fe40007ffe0ff */
[----:B------:R-:W-:Y:S01]  /*9310*/  FSEL R189, R41, -INF , !P5 ;  /* 0xff80000029bd7808 */ /* 0x000fe20006800000 */
[----:B------:R-:W-:Y:S01]  /*9320*/  HMMA.16816.F32.BF16 R116, R88, R104, RZ ;  /* 0x000000685874723c */ /* 0x000fe200000418ff */
[----:B------:R-:W-:-:S02]  /*9330*/  FSEL R45, R43, -INF , !P2 ;  /* 0xff8000002b2d7808 */ /* 0x000fc40005000000 */
[----:B------:R-:W-:Y:S02]  /*9340*/  FSEL R188, R37, -INF , !P3 ;  /* 0xff80000025bc7808 */ /* 0x000fe40005800000 */
[CC--:B------:R-:W-:Y:S02]  /*9350*/  ISETP.GE.AND P5, PT, R5.reuse, R149.reuse, PT ;  /* 0x000000950500720c */ /* 0x0c0fe40003fa6270 */
[----:B------:R-:W-:Y:S01]  /*9360*/  ISETP.GE.AND P2, PT, R5, R148, PT ;  /* 0x000000940500720c */ /* 0x000fe20003f46270 */
[----:B-1----:R-:W-:Y:S01]  /*9370*/  HMMA.16816.F32.BF16 R108, R80, R68, R108 ;  /* 0x00000044506c723c */ /* 0x002fe2000004186c */
[----:B------:R-:W-:Y:S02]  /*9380*/  ISETP.GE.AND P3, PT, R7, R149, PT ;  /* 0x000000950700720c */ /* 0x000fe40003f66270 */
[----:B------:R-:W-:Y:S02]  /*9390*/  IADD3 R5, R130, 0x81, RZ ;  /* 0x0000008182057810 */ /* 0x000fe40007ffe0ff */
[----:B------:R-:W-:-:S02]  /*93a0*/  FSEL R191, R33, -INF , !P5 ;  /* 0xff80000021bf7808 */ /* 0x000fc40006800000 */
[----:B------:R-:W-:Y:S01]  /*93b0*/  FSEL R35, R35, -INF , !P2 ;  /* 0xff80000023237808 */ /* 0x000fe20005000000 */
[----:B------:R-:W-:Y:S01]  /*93c0*/  HMMA.16816.F32.BF16 R96, R80, R70, R96 ;  /* 0x000000465060723c */ /* 0x000fe20000041860 */
[----:B------:R-:W-:Y:S02]  /*93d0*/  FSEL R195, R93, -INF , !P3 ;  /* 0xff8000005dc37808 */ /* 0x000fe40005800000 */
[----:B------:R-:W-:Y:S02]  /*93e0*/  FSEL R49, R39, -INF , !P4 ;  /* 0xff80000027317808 */ /* 0x000fe40006000000 */
[CC--:B------:R-:W-:Y:S02]  /*93f0*/  ISETP.GE.AND P5, PT, R5.reuse, R149.reuse, PT ;  /* 0x000000950500720c */ /* 0x0c0fe40003fa6270 */
[----:B------:R-:W-:Y:S01]  /*9400*/  ISETP.GE.AND P2, PT, R5, R148, PT ;  /* 0x000000940500720c */ /* 0x000fe20003f46270 */
[----:B------:R-:W-:Y:S01]  /*9410*/  HMMA.16816.F32.BF16 R104, R88, R106, RZ ;  /* 0x0000006a5868723c */ /* 0x000fe200000418ff */
[----:B------:R-:W-:-:S02]  /*9420*/  ISETP.GE.AND P3, PT, R130, R149, PT ;  /* 0x000000958200720c */ /* 0x000fc40003f66270 */
[----:B------:R-:W-:Y:S02]  /*9430*/  ISETP.GE.AND P4, PT, R7, R148, PT ;  /* 0x000000940700720c */ /* 0x000fe40003f86270 */
[----:B------:R-:W-:Y:S02]  /*9440*/  IADD3 R5, R130, 0x89, RZ ;  /* 0x0000008982057810 */ /* 0x000fe40007ffe0ff */
[----:B------:R-:W-:Y:S01]  /*9450*/  LOP3.LUT R7, R122, 0x8, R198, 0xfe, !PT ;  /* 0x000000087a077812 */ /* 0x000fe200078efec6 */
[----:B--2---:R-:W-:Y:S01]  /*9460*/  HMMA.16816.F32.BF16 R116, R80, R64, R116 ;  /* 0x000000405074723c */ /* 0x004fe20000041874 */
[----:B------:R-:W-:Y:S02]  /*9470*/  FSEL R93, R28, -INF , !P3 ;  /* 0xff8000001c5d7808 */ /* 0x000fe40005800000 */
[----:B------:R-:W-:Y:S02]  /*9480*/  FSEL R33, R95, -INF , !P4 ;  /* 0xff8000005f217808 */ /* 0x000fe40006000000 */
[----:B------:R-:W-:-:S02]  /*9490*/  FSEL R53, R79, -INF , !P2 ;  /* 0xff8000004f357808 */ /* 0x000fc40005000000 */
[-C--:B------:R-:W-:Y:S02]  /*94a0*/  ISETP.GE.AND P3, PT, R5, R148.reuse, PT ;  /* 0x000000940500720c */ /* 0x080fe40003f66270 */
[CC--:B------:R-:W-:Y:S02]  /*94b0*/  ISETP.GE.AND P4, PT, R7.reuse, R149.reuse, PT ;  /* 0x000000950700720c */ /* 0x0c0fe40003f86270 */
[----:B------:R-:W-:Y:S02]  /*94c0*/  ISETP.GE.AND P2, PT, R7, R148, PT ;  /* 0x000000940700720c */ /* 0x000fe40003f46270 */
[----:B------:R-:W-:Y:S02]  /*94d0*/  FSEL R77, R77, -INF , !P5 ;  /* 0xff8000004d4d7808 */ /* 0x000fe40006800000 */
[----:B------:R-:W-:Y:S01]  /*94e0*/  FSEL R57, R87, -INF , !P3 ;  /* 0xff80000057397808 */ /* 0x000fe20005800000 */
[----:B------:R-:W-:Y:S01]  /*94f0*/  HMMA.16816.F32.BF16 R104, R80, R66, R104 ;  /* 0x000000425068723c */ /* 0x000fe20000041868 */
[----:B------:R-:W-:-:S02]  /*9500*/  ISETP.GE.AND P5, PT, R5, R149, PT ;  /* 0x000000950500720c */ /* 0x000fc40003fa6270 */
[----:B------:R-:W-:Y:S02]  /*9510*/  FSEL R87, R24, -INF , !P4 ;  /* 0xff80000018577808 */ /* 0x000fe40006000000 */
[----:B------:R-:W-:Y:S02]  /*9520*/  FSEL R193, R26, -INF , !P2 ;  /* 0xff8000001ac17808 */ /* 0x000fe40005000000 */
[----:B------:R-:W-:Y:S01]  /*9530*/  LOP3.LUT R7, R122, 0x10, R198, 0xfe, !PT ;  /* 0x000000107a077812 */ /* 0x000fe200078efec6 */
[----:B------:R-:W1:Y:S01]  /*9540*/  LDSM.16.M88.4 R24, [R208+0x3000] ;  /* 0x00300000d018783b */ /* 0x000e620000000200 */
[----:B------:R-:W-:Y:S02]  /*9550*/  FSEL R85, R85, -INF , !P5 ;  /* 0xff80000055557808 */ /* 0x000fe40006800000 */
[----:B------:R-:W-:Y:S02]  /*9560*/  ISETP.GE.AND P5, PT, R130, R148, PT ;  /* 0x000000948200720c */ /* 0x000fe40003fa6270 */
[----:B------:R-:W-:-:S02]  /*9570*/  ISETP.GE.AND P3, PT, R7, R149, PT ;  /* 0x000000950700720c */ /* 0x000fc40003f66270 */
[----:B------:R-:W-:Y:S02]  /*9580*/  IADD3 R5, R130, 0x91, RZ ;  /* 0x0000009182057810 */ /* 0x000fe40007ffe0ff */
[----:B------:R-:W-:Y:S02]  /*9590*/  FSEL R190, R30, -INF , !P5 ;  /* 0xff8000001ebe7808 */ /* 0x000fe40006800000 */
[----:B------:R-:W-:Y:S02]  /*95a0*/  FSEL R95, R20, -INF , !P3 ;  /* 0xff800000145f7808 */ /* 0x000fe40005800000 */
[-C--:B------:R-:W-:Y:S02]  /*95b0*/  ISETP.GE.AND P5, PT, R7, R148.reuse, PT ;  /* 0x000000940700720c */ /* 0x080fe40003fa6270 */
[C---:B------:R-:W-:Y:S02]  /*95c0*/  ISETP.GE.AND P4, PT, R5.reuse, R149, PT ;  /* 0x000000950500720c */ /* 0x040fe40003f86270 */
[----:B------:R-:W-:-:S02]  /*95d0*/  ISETP.GE.AND P3, PT, R5, R148, PT ;  /* 0x000000940500720c */ /* 0x000fc40003f66270 */
[C-C-:B------:R-:W-:Y:S02]  /*95e0*/  LOP3.LUT R7, R122.reuse, 0x18, R198.reuse, 0xfe, !PT ;  /* 0x000000187a077812 */ /* 0x140fe400078efec6 */
[----:B------:R-:W-:Y:S02]  /*95f0*/  LOP3.LUT R9, R122, 0x20, R198, 0xfe, !PT ;  /* 0x000000207a097812 */ /* 0x000fe400078efec6 */
[----:B------:R-:W-:Y:S02]  /*9600*/  IADD3 R5, R130, 0x99, RZ ;  /* 0x0000009982057810 */ /* 0x000fe40007ffe0ff */
[----:B------:R-:W-:Y:S02]  /*9610*/  FSEL R79, R101, -INF , !P4 ;  /* 0xff800000654f7808 */ /* 0x000fe40006000000 */
[----:B------:R-:W-:Y:S02]  /*9620*/  FSEL R59, R103, -INF , !P3 ;  /* 0xff800000673b7808 */ /* 0x000fe40005800000 */
[----:B------:R-:W-:-:S02]  /*9630*/  ISETP.GE.AND P4, PT, R7, R149, PT ;  /* 0x000000950700720c */ /* 0x000fc40003f86270 */
[----:B------:R-:W-:Y:S02]  /*9640*/  FSEL R192, R22, -INF , !P5 ;  /* 0xff80000016c07808 */ /* 0x000fe40006800000 */
[-C--:B------:R-:W-:Y:S01]  /*9650*/  ISETP.GE.AND P3, PT, R9, R149.reuse, PT ;  /* 0x000000950900720c */ /* 0x080fe20003f66270 */
[C---:B------:R-:W-:Y:S01]  /*9660*/  HMMA.16816.F32.BF16 R20, R88.reuse, R112, RZ ;  /* 0x000000705814723c */ /* 0x040fe200000418ff */
[----:B------:R-:W-:Y:S02]  /*9670*/  ISETP.GE.AND P2, PT, R7, R148, PT ;  /* 0x000000940700720c */ /* 0x000fe40003f46270 */
[----:B------:R-:W-:Y:S02]  /*9680*/  ISETP.GE.AND P5, PT, R5, R149, PT ;  /* 0x000000950500720c */ /* 0x000fe40003fa6270 */
[----:B------:R-:W-:Y:S02]  /*9690*/  LOP3.LUT R7, R122, 0x28, R198, 0xfe, !PT ;  /* 0x000000287a077812 */ /* 0x000fe400078efec6 */
[----:B------:R-:W-:Y:S01]  /*96a0*/  FSEL R101, R16, -INF , !P4 ;  /* 0xff80000010657808 */ /* 0x000fe20006000000 */
[----:B------:R-:W-:Y:S01]  /*96b0*/  HMMA.16816.F32.BF16 R112, R88, R114, RZ ;  /* 0x000000725870723c */ /* 0x000fe200000418ff */
[----:B------:R-:W-:-:S02]  /*96c0*/  FSEL R103, R12, -INF , !P3 ;  /* 0xff8000000c677808 */ /* 0x000fc40005800000 */
[-C--:B------:R-:W-:Y:S02]  /*96d0*/  ISETP.GE.AND P4, PT, R9, R148.reuse, PT ;  /* 0x000000940900720c */ /* 0x080fe40003f86270 */
[----:B------:R-:W-:Y:S02]  /*96e0*/  ISETP.GE.AND P3, PT, R5, R148, PT ;  /* 0x000000940500720c */ /* 0x000fe40003f66270 */
[----:B------:R-:W-:Y:S02]  /*96f0*/  FSEL R199, R73, -INF , !P5 ;  /* 0xff80000049c77808 */ /* 0x000fe40006800000 */
[----:B------:R-:W-:Y:S02]  /*9700*/  IADD3 R5, R130, 0xa1, RZ ;  /* 0x000000a182057810 */ /* 0x000fe40007ffe0ff */
[----:B------:R-:W-:Y:S02]  /*9710*/  ISETP.GE.AND P5, PT, R7, R149, PT ;  /* 0x000000950700720c */ /* 0x000fe40003fa6270 */
[----:B------:R-:W-:-:S02]  /*9720*/  LOP3.LUT R9, R122, 0x30, R198, 0xfe, !PT ;  /* 0x000000307a097812 */ /* 0x000fc400078efec6 */
[----:B------:R-:W-:Y:S01]  /*9730*/  FSEL R178, R14, -INF , !P4 ;  /* 0xff8000000eb27808 */ /* 0x000fe20006000000 */
[C---:B-1----:R-:W-:Y:S01]  /*9740*/  HMMA.16816.F32.BF16 R20, R80.reuse, R24, R20 ;  /* 0x000000185014723c */ /* 0x042fe20000041814 */
[----:B------:R-:W-:Y:S01]  /*9750*/  FSEL R61, R75, -INF , !P3 ;  /* 0xff8000004b3d7808 */ /* 0x000fe20005800000 */
[----:B------:R-:W1:Y:S01]  /*9760*/  LDSM.16.M88.4 R12, [R209+0x4400] ;  /* 0x00440000d10c783b */ /* 0x000e620000000200 */
[-C--:B------:R-:W-:Y:S02]  /*9770*/  ISETP.GE.AND P4, PT, R5, R149.reuse, PT ;  /* 0x000000950500720c */ /* 0x080fe40003f86270 */
[C---:B------:R-:W-:Y:S02]  /*9780*/  ISETP.GE.AND P3, PT, R9.reuse, R149, PT ;  /* 0x000000950900720c */ /* 0x040fe40003f66270 */
[----:B------:R-:W-:Y:S01]  /*9790*/  FSEL R204, R8, -INF , !P5 ;  /* 0xff80000008cc7808 */ /* 0x000fe20006800000 */
[----:B------:R-:W-:Y:S01]  /*97a0*/  HMMA.16816.F32.BF16 R112, R80, R26, R112 ;  /* 0x0000001a5070723c */ /* 0x000fe20000041870 */
[----:B------:R-:W-:-:S02]  /*97b0*/  ISETP.GE.AND P5, PT, R9, R148, PT ;  /* 0x000000940900720c */ /* 0x000fc40003fa6270 */
[----:B------:R-:W-:Y:S02]  /*97c0*/  FSEL R75, R109, -INF , !P4 ;  /* 0xff8000006d4b7808 */ /* 0x000fe40006000000 */
[----:B------:R-:W-:Y:S02]  /*97d0*/  FSEL R181, R18, -INF , !P2 ;  /* 0xff80000012b57808 */ /* 0x000fe40005000000 */
[----:B------:R-:W-:Y:S02]  /*97e0*/  FSEL R109, R4, -INF , !P3 ;  /* 0xff800000046d7808 */ /* 0x000fe40005800000 */
[-C--:B------:R-:W-:Y:S02]  /*97f0*/  ISETP.GE.AND P2, PT, R7, R148.reuse, PT ;  /* 0x000000940700720c */ /* 0x080fe40003f46270 */
[----:B------:R-:W-:Y:S02]  /*9800*/  ISETP.GE.AND P3, PT, R5, R148, PT ;  /* 0x000000940500720c */ /* 0x000fe40003f66270 */
[----:B------:R-:W-:-:S02]  /*9810*/  FSEL R176, R6, -INF , !P5 ;  /* 0xff80000006b07808 */ /* 0x000fc40006800000 */
[----:B------:R-:W-:Y:S02]  /*9820*/  IADD3 R4, R130, 0xa9, RZ ;  /* 0x000000a982047810 */ /* 0x000fe40007ffe0ff */
[C-C-:B------:R-:W-:Y:S02]  /*9830*/  LOP3.LUT R7, R122.reuse, 0x38, R198.reuse, 0xfe, !PT ;  /* 0x000000387a077812 */ /* 0x140fe400078efec6 */
[----:B------:R-:W-:Y:S02]  /*9840*/  LOP3.LUT R6, R122, 0x40, R198, 0xfe, !PT ;  /* 0x000000407a067812 */ /* 0x000fe400078efec6 */
[----:B------:R-:W-:Y:S02]  /*9850*/  FSEL R63, R111, -INF , !P3 ;  /* 0xff8000006f3f7808 */ /* 0x000fe40005800000 */
[-C--:B------:R-:W-:Y:S02]  /*9860*/  ISETP.GE.AND P5, PT, R4, R149.reuse, PT ;  /* 0x000000950400720c */ /* 0x080fe40003fa6270 */
[----:B------:R-:W-:-:S02]  /*9870*/  ISETP.GE.AND P4, PT, R7, R149, PT ;  /* 0x000000950700720c */ /* 0x000fc40003f86270 */
[----:B------:R-:W-:Y:S02]  /*9880*/  ISETP.GE.AND P3, PT, R6, R149, PT ;  /* 0x000000950600720c */ /* 0x000fe40003f66270 */
[----:B------:R-:W-:Y:S02]  /*9890*/  FSEL R200, R97, -INF , !P5 ;  /* 0xff80000061c87808 */ /* 0x000fe40006800000 */
[----:B------:R-:W-:Y:S02]  /*98a0*/  FSEL R177, R10, -INF , !P2 ;  /* 0xff8000000ab17808 */ /* 0x000fe40005000000 */
[----:B------:R-:W-:Y:S01]  /*98b0*/  FSEL R205, R60, -INF , !P4 ;  /* 0xff8000003ccd7808 */ /* 0x000fe20006000000 */
[----:B------:R-:W2:Y:S01]  /*98c0*/  LDSM.16.M88.4 R8, [R209+0x4800] ;  /* 0x00480000d108783b */ /* 0x000ea20000000200 */
[----:B------:R-:W-:Y:S01]  /*98d0*/  FSEL R97, R56, -INF , !P3 ;  /* 0xff80000038617808 */ /* 0x000fe20005800000 */
[----:B-1----:R-:W-:Y:S01]  /*98e0*/  HMMA.16816.F32.BF16 R16, R88, R12, RZ ;  /* 0x0000000c5810723c */ /* 0x002fe200000418ff */
[----:B------:R-:W-:-:S02]  /*98f0*/  ISETP.GE.AND P2, PT, R7, R148, PT ;  /* 0x000000940700720c */ /* 0x000fc40003f46270 */
[--C-:B------:R-:W-:Y:S02]  /*9900*/  LOP3.LUT R5, R122, 0x48, R198.reuse, 0xfe, !PT ;  /* 0x000000487a057812 */ /* 0x100fe400078efec6 */
[-C--:B------:R-:W-:Y:S02]  /*9910*/  ISETP.GE.AND P4, PT, R6, R148.reuse, PT ;  /* 0x000000940600720c */ /* 0x080fe40003f86270 */
[----:B------:R-:W-:Y:S01]  /*9920*/  ISETP.GE.AND P3, PT, R4, R148, PT ;  /* 0x000000940400720c */ /* 0x000fe20003f66270 */
[----:B------:R-:W-:Y:S01]  /*9930*/  HMMA.16816.F32.BF16 R12, R88, R14, RZ ;  /* 0x0000000e580c723c */ /* 0x000fe200000418ff */
[----:B------:R-:W-:Y:S02]  /*9940*/  LOP3.LUT R26, R122, 0x50, R198, 0xfe, !PT ;  /* 0x000000507a1a7812 */ /* 0x000fe400078efec6 */
[----:B------:R-:W-:Y:S02]  /*9950*/  IADD3 R24, R130, 0xb1, RZ ;  /* 0x000000b182187810 */ /* 0x000fe40007ffe0ff */
[----:B------:R-:W-:-:S02]  /*9960*/  FSEL R174, R62, -INF , !P2 ;  /* 0xff8000003eae7808 */ /* 0x000fc40005000000 */
[----:B------:R-:W-:Y:S02]  /*9970*/  FSEL R172, R58, -INF , !P4 ;  /* 0xff8000003aac7808 */ /* 0x000fe40006000000 */
[----:B------:R-:W-:Y:S02]  /*9980*/  FSEL R56, R99, -INF , !P3 ;  /* 0xff80000063387808 */ /* 0x000fe40005800000 */
[CC--:B------:R-:W-:Y:S02]  /*9990*/  ISETP.GE.AND P5, PT, R5.reuse, R149.reuse, PT ;  /* 0x000000950500720c */ /* 0x0c0fe40003fa6270 */
[----:B------:R-:W-:Y:S02]  /*99a0*/  ISETP.GE.AND P2, PT, R5, R148, PT ;  /* 0x000000940500720c */ /* 0x000fe40003f46270 */
[----:B------:R-:W-:Y:S01]  /*99b0*/  LOP3.LUT R25, R122, 0x58, R198, 0xfe, !PT ;  /* 0x000000587a197812 */ /* 0x000fe200078efec6 */
[----:B------:R-:W1:Y:S01]  /*99c0*/  LDSM.16.M88.4 R4, [R209+0x4c00] ;  /* 0x004c0000d104783b */ /* 0x000e620000000200 */
[----:B------:R-:W-:-:S02]  /*99d0*/  ISETP.GE.AND P3, PT, R26, R149, PT ;  /* 0x000000951a00720c */ /* 0x000fc40003f66270 */
[-C--:B------:R-:W-:Y:S02]  /*99e0*/  ISETP.GE.AND P4, PT, R24, R149.reuse, PT ;  /* 0x000000951800720c */ /* 0x080fe40003f86270 */
[----:B------:R-:W-:Y:S02]  /*99f0*/  FSEL R99, R52, -INF , !P5 ;  /* 0xff80000034637808 */ /* 0x000fe40006800000 */
[----:B------:R-:W-:Y:S02]  /*9a00*/  FSEL R171, R54, -INF , !P2 ;  /* 0xff80000036ab7808 */ /* 0x000fe40005000000 */
[----:B------:R-:W-:Y:S02]  /*9a10*/  FSEL R202, R117, -INF , !P4 ;  /* 0xff80000075ca7808 */ /* 0x000fe40006000000 */
[----:B------:R-:W-:Y:S02]  /*9a20*/  FSEL R206, R48, -INF , !P3 ;  /* 0xff80000030ce7808 */ /* 0x000fe40005800000 */
[----:B------:R-:W-:Y:S01]  /*9a30*/  ISETP.GE.AND P5, PT, R26, R148, PT ;  /* 0x000000941a00720c */ /* 0x000fe20003fa6270 */
[----:B--2---:R-:W-:Y:S01]  /*9a40*/  HMMA.16816.F32.BF16 R28, R88, R8, RZ ;  /* 0x00000008581c723c */ /* 0x004fe200000418ff */
[----:B------:R-:W-:-:S02]  /*9a50*/  ISETP.GE.AND P4, PT, R25, R149, PT ;  /* 0x000000951900720c */ /* 0x000fc40003f86270 */
[-C--:B------:R-:W-:Y:S02]  /*9a60*/  ISETP.GE.AND P2, PT, R25, R148.reuse, PT ;  /* 0x000000941900720c */ /* 0x080fe40003f46270 */
[----:B------:R-:W-:Y:S02]  /*9a70*/  ISETP.GE.AND P3, PT, R24, R148, PT ;  /* 0x000000941800720c */ /* 0x000fe40003f66270 */
[----:B------:R-:W2:Y:S01]  /*9a80*/  LDSM.16.M88.4 R24, [R208+0x3400] ;  /* 0x00340000d018783b */ /* 0x000ea20000000200 */
[----:B------:R-:W-:Y:S01]  /*9a90*/  LOP3.LUT R41, R122, 0x60, R198, 0xfe, !PT ;  /* 0x000000607a297812 */ /* 0x000fe200078efec6 */
[----:B------:R-:W-:Y:S01]  /*9aa0*/  HMMA.16816.F32.BF16 R8, R88, R10, RZ ;  /* 0x0000000a5808723c */ /* 0x000fe200000418ff */
[----:B------:R-:W-:Y:S02]  /*9ab0*/  IADD3 R37, R130, 0xb9, RZ ;  /* 0x000000b982257810 */ /* 0x000fe40007ffe0ff */
[----:B------:R-:W-:Y:S02]  /*9ac0*/  FSEL R170, R50, -INF , !P5 ;  /* 0xff80000032aa7808 */ /* 0x000fe40006800000 */
[----:B------:R-:W-:-:S02]  /*9ad0*/  FSEL R48, R119, -INF , !P3 ;  /* 0xff80000077307808 */ /* 0x000fc40005800000 */
[-C--:B------:R-:W-:Y:S02]  /*9ae0*/  ISETP.GE.AND P3, PT, R41, R149.reuse, PT ;  /* 0x000000952900720c */ /* 0x080fe40003f66270 */
[----:B------:R-:W-:Y:S02]  /*9af0*/  ISETP.GE.AND P5, PT, R37, R149, PT ;  /* 0x000000952500720c */ /* 0x000fe40003fa6270 */
[----:B------:R-:W-:Y:S02]  /*9b00*/  LOP3.LUT R39, R122, 0x68, R198, 0xfe, !PT ;  /* 0x000000687a277812 */ /* 0x000fe400078efec6 */
[----:B------:R-:W-:Y:S02]  /*9b10*/  FSEL R168, R46, -INF , !P2 ;  /* 0xff8000002ea87808 */ /* 0x000fe40005000000 */
[----:B------:R-:W-:Y:S02]  /*9b20*/  FSEL R203, R105, -INF , !P5 ;  /* 0xff80000069cb7808 */ /* 0x000fe40006800000 */
[----:B------:R-:W-:-:S02]  /*9b30*/  FSEL R223, R40, -INF , !P3 ;  /* 0xff80000028df7808 */ /* 0x000fc40005800000 */
[----:B------:R-:W-:Y:S02]  /*9b40*/  FSEL R207, R44, -INF , !P4 ;  /* 0xff8000002ccf7808 */ /* 0x000fe40006000000 */
[C---:B------:R-:W-:Y:S02]  /*9b50*/  ISETP.GE.AND P2, PT, R39.reuse, R149, PT ;  /* 0x000000952700720c */ /* 0x040fe40003f46270 */
[-C--:B------:R-:W-:Y:S02]  /*9b60*/  ISETP.GE.AND P5, PT, R39, R148.reuse, PT ;  /* 0x000000942700720c */ /* 0x080fe40003fa6270 */
[-C--:B------:R-:W-:Y:S02]  /*9b70*/  ISETP.GE.AND P3, PT, R37, R148.reuse, PT ;  /* 0x000000942500720c */ /* 0x080fe40003f66270 */
[----:B------:R-:W-:Y:S02]  /*9b80*/  ISETP.GE.AND P4, PT, R41, R148, PT ;  /* 0x000000942900720c */ /* 0x000fe40003f86270 */
[----:B------:R-:W-:-:S02]  /*9b90*/  LOP3.LUT R39, R122, 0x70, R198, 0xfe, !PT ;  /* 0x000000707a277812 */ /* 0x000fc400078efec6 */
[----:B------:R-:W-:Y:S02]  /*9ba0*/  LOP3.LUT R37, R122, 0x78, R198, 0xfe, !PT ;  /* 0x000000787a257812 */ /* 0x000fe400078efec6 */
[----:B------:R-:W-:Y:S02]  /*9bb0*/  FSEL R167, R42, -INF , !P4 ;  /* 0xff8000002aa77808 */ /* 0x000fe40006000000 */
[----:B------:R-:W-:Y:S01]  /*9bc0*/  FSEL R232, R36, -INF , !P2 ;  /* 0xff80000024e87808 */ /* 0x000fe20005000000 */
[----:B-1----:R-:W-:Y:S01]  /*9bd0*/  HMMA.16816.F32.BF16 R40, R88, R4, RZ ;  /* 0x000000045828723c */ /* 0x002fe200000418ff */
[----:B------:R-:W-:Y:S02]  /*9be0*/  FSEL R164, R38, -INF , !P5 ;  /* 0xff80000026a47808 */ /* 0x000fe40006800000 */
[----:B------:R-:W-:Y:S02]  /*9bf0*/  FSEL R44, R107, -INF , !P3 ;  /* 0xff8000006b2c7808 */ /* 0x000fe40005800000 */
[----:B------:R-:W-:-:S02]  /*9c00*/  ISETP.GE.AND P4, PT, R39, R149, PT ;  /* 0x000000952700720c */ /* 0x000fc40003f86270 */
[-C--:B------:R-:W-:Y:S01]  /*9c10*/  ISETP.GE.AND P2, PT, R39, R148.reuse, PT ;  /* 0x000000942700720c */ /* 0x080fe20003f46270 */
[----:B------:R-:W-:Y:S01]  /*9c20*/  HMMA.16816.F32.BF16 R4, R88, R6, RZ ;  /* 0x000000065804723c */ /* 0x000fe200000418ff */
[CC--:B------:R-:W-:Y:S02]  /*9c30*/  ISETP.GE.AND P3, PT, R37.reuse, R149.reuse, PT ;  /* 0x000000952500720c */ /* 0x0c0fe40003f66270 */
[----:B------:R-:W-:Y:S02]  /*9c40*/  ISETP.GE.AND P5, PT, R37, R148, PT ;  /* 0x000000942500720c */ /* 0x000fe40003fa6270 */
[----:B------:R-:W1:Y:S01]  /*9c50*/  LDSM.16.M88.4 R36, [R208+0x3800] ;  /* 0x00380000d024783b */ /* 0x000e620000000200 */
[----:B------:R-:W-:Y:S02]  /*9c60*/  IADD3 R46, R130, 0xc1, RZ ;  /* 0x000000c1822e7810 */ /* 0x000fe40007ffe0ff */
[----:B------:R-:W-:Y:S01]  /*9c70*/  FSEL R88, R32, -INF , !P4 ;  /* 0xff80000020587808 */ /* 0x000fe20006000000 */
[----:B--2---:R-:W-:Y:S01]  /*9c80*/  HMMA.16816.F32.BF16 R16, R80, R24, R16 ;  /* 0x000000185010723c */ /* 0x004fe20000041810 */
[----:B------:R-:W-:-:S02]  /*9c90*/  ISETP.GE.AND P4, PT, R46, R149, PT ;  /* 0x000000952e00720c */ /* 0x000fc40003f86270 */
[--C-:B------:R-:W-:Y:S02]  /*9ca0*/  LOP3.LUT R32, R122, 0x80, R198.reuse, 0xfe, !PT ;  /* 0x000000807a207812 */ /* 0x100fe400078efec6 */
[----:B------:R-:W-:Y:S02]  /*9cb0*/  FSEL R92, R92, -INF , !P3 ;  /* 0xff8000005c5c7808 */ /* 0x000fe40005800000 */
[----:B------:R-:W-:Y:S01]  /*9cc0*/  FSEL R163, R34, -INF , !P2 ;  /* 0xff80000022a37808 */ /* 0x000fe20005000000 */
[----:B------:R-:W-:Y:S01]  /*9cd0*/  HMMA.16816.F32.BF16 R12, R80, R26, R12 ;  /* 0x0000001a500c723c */ /* 0x000fe2000004180c */
[----:B------:R-:W-:Y:S02]  /*9ce0*/  ISETP.GE.AND P3, PT, R46, R148, PT ;  /* 0x000000942e00720c */ /* 0x000fe40003f66270 */
[----:B------:R-:W-:Y:S02]  /*9cf0*/  LOP3.LUT R34, R122, 0x88, R198, 0xfe, !PT ;  /* 0x000000887a227812 */ /* 0x000fe400078efec6 */
[----:B------:R-:W-:-:S02]  /*9d00*/  IADD3 R24, R130, 0xc9, RZ ;  /* 0x000000c982187810 */ /* 0x000fc40007ffe0ff */
[----:B------:R-:W-:Y:S02]  /*9d10*/  FSEL R21, R21, -INF , !P4 ;  /* 0xff80000015157808 */ /* 0x000fe40006000000 */
[C---:B------:R-:W-:Y:S02]  /*9d20*/  ISETP.GE.AND P4, PT, R32.reuse, R149, PT ;  /* 0x000000952000720c */ /* 0x040fe40003f86270 */
[----:B------:R-:W-:Y:S02]  /*9d30*/  ISETP.GE.AND P2, PT, R32, R148, PT ;  /* 0x000000942000720c */ /* 0x000fe40003f46270 */
[----:B------:R-:W-:Y:S02]  /*9d40*/  FSEL R156, R94, -INF , !P5 ;  /* 0xff8000005e9c7808 */ /* 0x000fe40006800000 */
[----:B------:R-:W-:Y:S02]  /*9d50*/  FSEL R32, R23, -INF , !P3 ;  /* 0xff80000017207808 */ /* 0x000fe40005800000 */
[----:B------:R-:W-:-:S02]  /*9d60*/  LOP3.LUT R25, R122, 0x90, R198, 0xfe, !PT ;  /* 0x000000907a197812 */ /* 0x000fc400078efec6 */
[-C--:B------:R-:W-:Y:S02]  /*9d70*/  ISETP.GE.AND P3, PT, R34, R149.reuse, PT ;  /* 0x000000952200720c */ /* 0x080fe40003f66270 */
[-C--:B------:R-:W-:Y:S02]  /*9d80*/  ISETP.GE.AND P5, PT, R24, R149.reuse, PT ;  /* 0x000000951800720c */ /* 0x080fe40003fa6270 */
[----:B------:R-:W-:Y:S02]  /*9d90*/  FSEL R128, R78, -INF , !P2 ;  /* 0xff8000004e807808 */ /* 0x000fe40005000000 */
[----:B------:R-:W-:Y:S02]  /*9da0*/  FSEL R179, R113, -INF , !P5 ;  /* 0xff80000071b37808 */ /* 0x000fe40006800000 */
[----:B------:R-:W-:Y:S01]  /*9db0*/  FSEL R84, R84, -INF , !P3 ;  /* 0xff80000054547808 */ /* 0x000fe20005800000 */
[----:B-1----:R-:W-:Y:S01]  /*9dc0*/  HMMA.16816.F32.BF16 R28, R80, R36, R28 ;  /* 0x00000024501c723c */ /* 0x002fe2000004181c */
[----:B------:R-:W-:-:S02]  /*9dd0*/  ISETP.GE.AND P5, PT, R25, R149, PT ;  /* 0x000000951900720c */ /* 0x000fc40003fa6270 */
[-C--:B------:R-:W-:Y:S02]  /*9de0*/  ISETP.GE.AND P2, PT, R25, R148.reuse, PT ;  /* 0x000000941900720c */ /* 0x080fe40003f46270 */
[-C--:B------:R-:W-:Y:S02]  /*9df0*/  ISETP.GE.AND P3, PT, R24, R148.reuse, PT ;  /* 0x000000941800720c */ /* 0x080fe40003f66270 */
[----:B------:R-:W1:Y:S01]  /*9e00*/  LDSM.16.M88.4 R24, [R208+0x3c00] ;  /* 0x003c0000d018783b */ /* 0x000e620000000200 */
[----:B------:R-:W-:Y:S01]  /*9e10*/  FSEL R76, R76, -INF , !P4 ;  /* 0xff8000004c4c7808 */ /* 0x000fe20006000000 */
[----:B------:R-:W-:Y:S01]  /*9e20*/  HMMA.16816.F32.BF16 R8, R80, R38, R8 ;  /* 0x000000265008723c */ /* 0x000fe20000041808 */
[----:B------:R-:W-:Y:S01]  /*9e30*/  ISETP.GE.AND P4, PT, R34, R148, PT ;  /* 0x000000942200720c */ /* 0x000fe20003f86270 */
[----:B------:R-:W-:-:S04]  /*9e40*/  DEPBAR.LE SB0, 0x0 ;  /* 0x000080000000791a */ /* 0x000fc80000000000 */
[----:B------:R-:W-:Y:S02]  /*9e50*/  IADD3 R46, R130, 0xd1, RZ ;  /* 0x000000d1822e7810 */ /* 0x000fe40007ffe0ff */
[----:B------:R-:W-:Y:S02]  /*9e60*/  LOP3.LUT R52, R122, 0x98, R198, 0xfe, !PT ;  /* 0x000000987a347812 */ /* 0x000fe400078efec6 */
[----:B------:R-:W-:Y:S02]  /*9e70*/  FSEL R127, R86, -INF , !P4 ;  /* 0xff800000567f7808 */ /* 0x000fe40006000000 */
[----:B------:R-:W-:Y:S02]  /*9e80*/  FSEL R34, R115, -INF , !P3 ;  /* 0xff80000073227808 */ /* 0x000fe40005800000 */
[-C--:B------:R-:W-:Y:S02]  /*9e90*/  ISETP.GE.AND P4, PT, R46, R149.reuse, PT ;  /* 0x000000952e00720c */ /* 0x080fe40003f86270 */
[----:B------:R-:W-:-:S02]  /*9ea0*/  ISETP.GE.AND P3, PT, R52, R149, PT ;  /* 0x000000953400720c */ /* 0x000fc40003f66270 */
[----:B------:R-:W-:Y:S02]  /*9eb0*/  FSEL R173, R17, -INF , !P4 ;  /* 0xff80000011ad7808 */ /* 0x000fe40006000000 */
[----:B------:R-:W-:Y:S02]  /*9ec0*/  FSEL R23, R100, -INF , !P5 ;  /* 0xff80000064177808 */ /* 0x000fe40006800000 */
[----:B------:R-:W-:Y:S02]  /*9ed0*/  FSEL R17, R72, -INF , !P3 ;  /* 0xff80000048117808 */ /* 0x000fe40005800000 */
[-C--:B------:R-:W-:Y:S02]  /*9ee0*/  ISETP.GE.AND P5, PT, R52, R148.reuse, PT ;  /* 0x000000943400720c */ /* 0x080fe40003fa6270 */
[----:B------:R-:W-:Y:S02]  /*9ef0*/  ISETP.GE.AND P3, PT, R46, R148, PT ;  /* 0x000000942e00720c */ /* 0x000fe40003f66270 */
[----:B------:R-:W-:-:S02]  /*9f00*/  IADD3 R46, R130, 0xd9, RZ ;  /* 0x000000d9822e7810 */ /* 0x000fc40007ffe0ff */
[C-C-:B------:R-:W-:Y:S02]  /*9f10*/  LOP3.LUT R37, R122.reuse, 0xa8, R198.reuse, 0xfe, !PT ;  /* 0x000000a87a257812 */ /* 0x140fe400078efec6 */
[----:B------:R-:W-:Y:S02]  /*9f20*/  LOP3.LUT R50, R122, 0xa0, R198, 0xfe, !PT ;  /* 0x000000a07a327812 */ /* 0x000fe400078efec6 */
[----:B------:R-:W-:Y:S02]  /*9f30*/  FSEL R119, R74, -INF , !P5 ;  /* 0xff8000004a777808 */ /* 0x000fe40006800000 */
[----:B------:R-:W-:Y:S02]  /*9f40*/  FSEL R36, R19, -INF , !P3 ;  /* 0xff80000013247808 */ /* 0x000fe40005800000 */
[-C--:B------:R-:W-:Y:S01]  /*9f50*/  ISETP.GE.AND P5, PT, R46, R149.reuse, PT ;  /* 0x000000952e00720c */ /* 0x080fe20003fa6270 */
[----:B-1----:R-:W-:Y:S01]  /*9f60*/  HMMA.16816.F32.BF16 R40, R80, R24, R40 ;  /* 0x000000185028723c */ /* 0x002fe20000041828 */
[----:B------:R-:W-:-:S02]  /*9f70*/  ISETP.GE.AND P3, PT, R37, R149, PT ;  /* 0x000000952500720c */ /* 0x000fc40003f66270 */
[----:B------:R-:W-:Y:S02]  /*9f80*/  ISETP.GE.AND P4, PT, R50, R149, PT ;  /* 0x000000953200720c */ /* 0x000fe40003f86270 */
[----:B------:R-:W-:Y:S02]  /*9f90*/  FSEL R165, R13, -INF , !P5 ;  /* 0xff8000000da57808 */ /* 0x000fe40006800000 */
[----:B------:R-:W-:Y:S01]  /*9fa0*/  FSEL R13, R96, -INF , !P3 ;  /* 0xff800000600d7808 */ /* 0x000fe20005800000 */
[----:B------:R-:W-:Y:S01]  /*9fb0*/  HMMA.16816.F32.BF16 R4, R80, R26, R4 ;  /* 0x0000001a5004723c */ /* 0x000fe20000041804 */
[----:B------:R-:W-:Y:S02]  /*9fc0*/  FSEL R124, R102, -INF , !P2 ;  /* 0xff800000667c7808 */ /* 0x000fe40005000000 */
[----:B------:R-:W-:Y:S01]  /*9fd0*/  FSEL R19, R108, -INF , !P4 ;  /* 0xff8000006c137808 */ /* 0x000fe20006000000 */
[----:B------:R-:W-:Y:S01]  /*9fe0*/  BAR.SYNC.DEFER_BLOCKING 0x0 ;  /* 0x0000000000007b1d */ /* 0x000fe20000010000 */
[----:B------:R-:W-:-:S02]  /*9ff0*/  ISETP.GE.AND P3, PT, R46, R148, PT ;  /* 0x000000942e00720c */ /* 0x000fc40003f66270 */
[-C--:B------:R-:W-:Y:S02]  /*a000*/  ISETP.GE.AND P2, PT, R50, R148.reuse, PT ;  /* 0x000000943200720c */ /* 0x080fe40003f46270 */
[----:B------:R-:W-:Y:S02]  /*a010*/  ISETP.GE.AND P4, PT, R37, R148, PT ;  /* 0x000000942500720c */ /* 0x000fe40003f86270 */
[C-C-:B------:R-:W-:Y:S02]  /*a020*/  LOP3.LUT R46, R122.reuse, 0xb8, R198.reuse, 0xfe, !PT ;  /* 0x000000b87a2e7812 */ /* 0x140fe400078efec6 */
[----:B------:R-:W-:Y:S02]  /*a030*/  LOP3.LUT R50, R122, 0xb0, R198, 0xfe, !PT ;  /* 0x000000b07a327812 */ /* 0x000fe400078efec6 */
[----:B------:R-:W-:Y:S02]  /*a040*/  IADD3 R52, R130, 0xe1, RZ ;  /* 0x000000e182347810 */ /* 0x000fe40007ffe0ff */
[----:B------:R-:W-:-:S02]  /*a050*/  FSEL R39, R15, -INF , !P3 ;  /* 0xff8000000f277808 */ /* 0x000fc40005800000 */
[----:B------:R-:W-:Y:S02]  /*a060*/  FSEL R38, R98, -INF , !P4 ;  /* 0xff80000062267808 */ /* 0x000fe40006000000 */
[-C--:B------:R-:W-:Y:S02]  /*a070*/  ISETP.GE.AND P3, PT, R46, R149.reuse, PT ;  /* 0x000000952e00720c */ /* 0x080fe40003f66270 */
[-C--:B------:R-:W-:Y:S02]  /*a080*/  ISETP.GE.AND P5, PT, R50, R149.reuse, PT ;  /* 0x000000953200720c */ /* 0x080fe40003fa6270 */
[----:B------:R-:W-:Y:S02]  /*a090*/  ISETP.GE.AND P4, PT, R52, R149, PT ;  /* 0x000000953400720c */ /* 0x000fe40003f86270 */
[----:B------:R-:W-:Y:S02]  /*a0a0*/  FSEL R37, R110, -INF , !P2 ;  /* 0xff8000006e257808 */ /* 0x000fe40005000000 */
[----:B------:R-:W-:-:S02]  /*a0b0*/  ISETP.GE.AND P2, PT, R50, R148, PT ;  /* 0x000000943200720c */ /* 0x000fc40003f46270 */
[----:B------:R-:W-:Y:S02]  /*a0c0*/  LOP3.LUT R54, R122, 0xc0, R198, 0xfe, !PT ;  /* 0x000000c07a367812 */ /* 0x000fe400078efec6 */
[----:B------:R-:W-:Y:S02]  /*a0d0*/  FSEL R15, R104, -INF , !P3 ;  /* 0xff800000680f7808 */ /* 0x000fe40005800000 */
[----:B------:R-:W-:Y:S02]  /*a0e0*/  FSEL R74, R116, -INF , !P5 ;  /* 0xff800000744a7808 */ /* 0x000fe40006800000 */
[----:B------:R-:W-:Y:S02]  /*a0f0*/  FSEL R50, R29, -INF , !P4 ;  /* 0xff8000001d327808 */ /* 0x000fe40006000000 */
[-C--:B------:R-:W-:Y:S02]  /*a100*/  ISETP.GE.AND P3, PT, R52, R148.reuse, PT ;  /* 0x000000943400720c */ /* 0x080fe40003f66270 */
[----:B------:R-:W-:-:S02]  /*a110*/  ISETP.GE.AND P5, PT, R46, R148, PT ;  /* 0x000000942e00720c */ /* 0x000fc40003fa6270 */
[----:B------:R-:W-:Y:S02]  /*a120*/  LOP3.LUT R29, R122, 0xc8, R198, 0xfe, !PT ;  /* 0x000000c87a1d7812 */ /* 0x000fe400078efec6 */
[----:B------:R-:W-:Y:S02]  /*a130*/  FSEL R46, R118, -INF , !P2 ;  /* 0xff800000762e7808 */ /* 0x000fe40005000000 */
[CC--:B------:R-:W-:Y:S02]  /*a140*/  ISETP.GE.AND P4, PT, R54.reuse, R149.reuse, PT ;  /* 0x000000953600720c */ /* 0x0c0fe40003f86270 */
[----:B------:R-:W-:Y:S02]  /*a150*/  ISETP.GE.AND P2, PT, R54, R148, PT ;  /* 0x000000943600720c */ /* 0x000fe40003f46270 */
[----:B------:R-:W-:Y:S02]  /*a160*/  FSEL R54, R31, -INF , !P3 ;  /* 0xff8000001f367808 */ /* 0x000fe40005800000 */
[----:B------:R-:W-:-:S02]  /*a170*/  ISETP.GE.AND P3, PT, R29, R149, PT ;  /* 0x000000951d00720c */ /* 0x000fc40003f66270 */
[----:B------:R-:W-:Y:S02]  /*a180*/  IADD3 R24, R130, 0xe9, RZ ;  /* 0x000000e982187810 */ /* 0x000fe40007ffe0ff */
[----:B------:R-:W-:Y:S02]  /*a190*/  FSEL R52, R106, -INF , !P5 ;  /* 0xff8000006a347808 */ /* 0x000fe40006800000 */
[----:B------:R-:W-:Y:S02]  /*a1a0*/  FSEL R201, R112, -INF , !P3 ;  /* 0xff80000070c97808 */ /* 0x000fe40005800000 */
[C---:B------:R-:W-:Y:S02]  /*a1b0*/  ISETP.GE.AND P5, PT, R24.reuse, R149, PT ;  /* 0x000000951800720c */ /* 0x040fe40003fa6270 */
[----:B------:R-:W-:Y:S02]  /*a1c0*/  ISETP.GE.AND P3, PT, R24, R148, PT ;  /* 0x000000941800720c */ /* 0x000fe40003f66270 */
[----:B------:R-:W-:-:S02]  /*a1d0*/  LOP3.LUT R25, R122, 0xd0, R198, 0xfe, !PT ;  /* 0x000000d07a197812 */ /* 0x000fc400078efec6 */
[----:B------:R-:W-:Y:S02]  /*a1e0*/  LOP3.LUT R24, R122, 0xd8, R198, 0xfe, !PT ;  /* 0x000000d87a187812 */ /* 0x000fe400078efec6 */
[----:B------:R-:W-:Y:S02]  /*a1f0*/  FSEL R20, R20, -INF , !P4 ;  /* 0xff80000014147808 */ /* 0x000fe40006000000 */
[----:B------:R-:W-:Y:S02]  /*a200*/  ISETP.GE.AND P4, PT, R29, R148, PT ;  /* 0x000000941d00720c */ /* 0x000fe40003f86270 */
[----:B------:R-:W-:Y:S02]  /*a210*/  FSEL R60, R9, -INF , !P5 ;  /* 0xff800000093c7808 */ /* 0x000fe40006800000 */
[----:B------:R-:W-:Y:S02]  /*a220*/  FSEL R64, R11, -INF , !P3 ;  /* 0xff8000000b407808 */ /* 0x000fe40005800000 */
[----:B------:R-:W-:-:S02]  /*a230*/  ISETP.GE.AND P5, PT, R25, R149, PT ;  /* 0x000000951900720c */ /* 0x000fc40003fa6270 */
[----:B------:R-:W-:Y:S02]  /*a240*/  IADD3 R9, R130, 0xf1, RZ ;  /* 0x000000f182097810 */ /* 0x000fe40007ffe0ff */
[-C--:B------:R-:W-:Y:S02]  /*a250*/  ISETP.GE.AND P3, PT, R24, R149.reuse, PT ;  /* 0x000000951800720c */ /* 0x080fe40003f66270 */
[----:B------:R-:W-:Y:S02]  /*a260*/  FSEL R62, R114, -INF , !P4 ;  /* 0xff800000723e7808 */ /* 0x000fe40006000000 */
[----:B------:R-:W-:Y:S02]  /*a270*/  FSEL R58, R22, -INF , !P2 ;  /* 0xff800000163a7808 */ /* 0x000fe40005000000 */
[----:B------:R-:W-:Y:S02]  /*a280*/  ISETP.GE.AND P4, PT, R9, R149, PT ;  /* 0x000000950900720c */ /* 0x000fe40003f86270 */
[----:B------:R-:W-:-:S02]  /*a290*/  FSEL R194, R16, -INF , !P5 ;  /* 0xff80000010c27808 */ /* 0x000fc40006800000 */
[----:B------:R-:W-:Y:S02]  /*a2a0*/  FSEL R175, R12, -INF , !P3 ;  /* 0xff8000000caf7808 */ /* 0x000fe40005800000 */
[-C--:B------:R-:W-:Y:S02]  /*a2b0*/  ISETP.GE.AND P2, PT, R25, R148.reuse, PT ;  /* 0x000000941900720c */ /* 0x080fe40003f46270 */
[--C-:B------:R-:W-:Y:S02]  /*a2c0*/  LOP3.LUT R22, R122, 0xe0, R198.reuse, 0xfe, !PT ;  /* 0x000000e07a167812 */ /* 0x100fe400078efec6 */
[-C--:B------:R-:W-:Y:S02]  /*a2d0*/  ISETP.GE.AND P5, PT, R24, R148.reuse, PT ;  /* 0x000000941800720c */ /* 0x080fe40003fa6270 */
[----:B------:R-:W-:Y:S02]  /*a2e0*/  ISETP.GE.AND P3, PT, R9, R148, PT ;  /* 0x000000940900720c */ /* 0x000fe40003f66270 */
[----:B------:R-:W-:-:S02]  /*a2f0*/  LOP3.LUT R9, R122, 0xe8, R198, 0xfe, !PT ;  /* 0x000000e87a097812 */ /* 0x000fc400078efec6 */
[----:B------:R-:W-:Y:S02]  /*a300*/  FSEL R41, R41, -INF , !P4 ;  /* 0xff80000029297808 */ /* 0x000fe40006000000 */
[----:B------:R-:W-:Y:S02]  /*a310*/  FSEL R65, R18, -INF , !P2 ;  /* 0xff80000012417808 */ /* 0x000fe40005000000 */
[----:B------:R-:W-:Y:S02]  /*a320*/  ISETP.GE.AND P4, PT, R22, R149, PT ;  /* 0x000000951600720c */ /* 0x000fe40003f86270 */
[----:B------:R-:W-:Y:S02]  /*a330*/  FSEL R66, R14, -INF , !P5 ;  /* 0xff8000000e427808 */ /* 0x000fe40006800000 */
[----:B------:R-:W-:Y:S02]  /*a340*/  FSEL R43, R43, -INF , !P3 ;  /* 0xff8000002b2b7808 */ /* 0x000fe40005800000 */
[----:B------:R-:W-:-:S02]  /*a350*/  ISETP.GE.AND P2, PT, R22, R148, PT ;  /* 0x000000941600720c */ /* 0x000fc40003f46270 */
[----:B------:R-:W-:Y:S02]  /*a360*/  IADD3 R130, R130, 0xf9, RZ ;  /* 0x000000f982827810 */ /* 0x000fe40007ffe0ff */
[CC--:B------:R-:W-:Y:S02]  /*a370*/  ISETP.GE.AND P5, PT, R9.reuse, R149.reuse, PT ;  /* 0x000000950900720c */ /* 0x0c0fe40003fa6270 */
[----:B------:R-:W-:Y:S02]  /*a380*/  ISETP.GE.AND P3, PT, R9, R148, PT ;  /* 0x000000940900720c */ /* 0x000fe40003f66270 */
[----:B------:R-:W-:Y:S02]  /*a390*/  LOP3.LUT R9, R122, 0xf0, R198, 0xfe, !PT ;  /* 0x000000f07a097812 */ /* 0x000fe400078efec6 */
[----:B------:R-:W-:Y:S02]  /*a3a0*/  FSEL R169, R28, -INF , !P4 ;  /* 0xff8000001ca97808 */ /* 0x000fe40006000000 */
[----:B------:R-:W-:-:S02]  /*a3b0*/  ISETP.GE.AND P4, PT, R130, R149, PT ;  /* 0x000000958200720c */ /* 0x000fc40003f86270 */
[----:B------:R-:W-:Y:S02]  /*a3c0*/  FSEL R67, R30, -INF , !P2 ;  /* 0xff8000001e437808 */ /* 0x000fe40005000000 */
[----:B------:R-:W-:Y:S02]  /*a3d0*/  ISETP.GE.AND P2, PT, R9, R149, PT ;  /* 0x000000950900720c */ /* 0x000fe40003f46270 */
[----:B------:R-:W-:Y:S02]  /*a3e0*/  LOP3.LUT R198, R122, 0xf8, R198, 0xfe, !PT ;  /* 0x000000f87ac67812 */ /* 0x000fe400078efec6 */
[----:B------:R-:W-:Y:S02]  /*a3f0*/  FSEL R68, R5, -INF , !P4 ;  /* 0xff80000005447808 */ /* 0x000fe40006000000 */
[----:B------:R-:W-:Y:S02]  /*a400*/  ISETP.GE.AND P4, PT, R9, R148, PT ;  /* 0x000000940900720c */ /* 0x000fe40003f86270 */
[----:B------:R-:W-:-:S02]  /*a410*/  FSEL R69, R8, -INF , !P5 ;  /* 0xff80000008457808 */ /* 0x000fc40006800000 */
[----:B------:R-:W-:Y:S02]  /*a420*/  FSEL R70, R10, -INF , !P3 ;  /* 0xff8000000a467808 */ /* 0x000fe40005800000 */
[----:B------:R-:W-:Y:S02]  /*a430*/  FSEL R40, R40, -INF , !P2 ;  /* 0xff80000028287808 */ /* 0x000fe40005000000 */
[C---:B------:R-:W-:Y:S02]  /*a440*/  ISETP.GE.AND P5, PT, R198.reuse, R149, PT ;  /* 0x00000095c600720c */ /* 0x040fe40003fa6270 */
[-C--:B------:R-:W-:Y:S02]  /*a450*/  ISETP.GE.AND P3, PT, R198, R148.reuse, PT ;  /* 0x00000094c600720c */ /* 0x080fe40003f66270 */
[----:B------:R-:W-:Y:S02]  /*a460*/  ISETP.GE.AND P2, PT, R130, R148, PT ;  /* 0x000000948200720c */ /* 0x000fe40003f46270 */
[----:B------:R-:W-:-:S02]  /*a470*/  FSEL R72, R42, -INF , !P4 ;  /* 0xff8000002a487808 */ /* 0x000fc40006000000 */
[----:B------:R-:W-:Y:S02]  /*a480*/  FSEL R42, R7, -INF , !P2 ;  /* 0xff800000072a7808 */ /* 0x000fe40005000000 */
[----:B------:R-:W-:Y:S02]  /*a490*/  FSEL R73, R4, -INF , !P5 ;  /* 0xff80000004497808 */ /* 0x000fe40006800000 */
[----:B------:R-:W-:Y:S01]  /*a4a0*/  FSEL R71, R6, -INF , !P3 ;  /* 0xff80000006477808 */ /* 0x000fe20005800000 */
[----:B------:R-:W-:Y:S05]  /*a4b0*/  @!P1 BRA `(.L_x_724) ;  /* 0x00000a7000009947 */ /* 0x000fea0003800000 */
[----:B------:R-:W-:Y:S05]  /*a4c0*/  @!P6 BRA `(.L_x_725) ;  /* 0x000003b00000e947 */ /* 0x000fea0003800000 */
[----:B------:R-:W-:Y:S02]  /*a4d0*/  IABS R4, c[0x0][0x2d0] ;  /* 0x0000b40000047a13 */ /* 0x000fe40000000000 */
[----:B------:R-:W-:Y:S02]  /*a4e0*/  IADD3 R10, R122, -0x100, RZ ;  /* 0xffffff007a0a7810 */ /* 0x000fe40007ffe0ff */
[----:B------:R-:W1:Y:S01]  /*a4f0*/  I2F.RP R24, R4 ;  /* 0x0000000400187306 */ /* 0x000e620000209400 */
[----:B------:R-:W-:-:S02]  /*a500*/  IABS R8, R122 ;  /* 0x0000007a00087213 */ /* 0x000fc40000000000 */
[----:B------:R-:W-:Y:S02]  /*a510*/  IABS R6, R10 ;  /* 0x0000000a00067213 */ /* 0x000fe40000000000 */
[----:B------:R-:W-:Y:S02]  /*a520*/  LOP3.LUT R122, R122, c[0x0][0x2d0], RZ, 0x3c, !PT ;  /* 0x0000b4007a7a7a12 */ /* 0x000fe400078e3cff */
[----:B------:R-:W-:Y:S02]  /*a530*/  LOP3.LUT R10, R10, c[0x0][0x2d0], RZ, 0x3c, !PT ;  /* 0x0000b4000a0a7a12 */ /* 0x000fe400078e3cff */
[----:B------:R-:W-:Y:S01]  /*a540*/  ISETP.GE.AND P3, PT, R122, RZ, PT ;  /* 0x000000ff7a00720c */ /* 0x000fe20003f66270 */
        /* <DEDUP_REMOVED lines=12> */
[C---:B------:R-:W-:Y:S01]  /*a610*/  IMAD R5, R4.reuse, R5, R6 ;  /* 0x0000000504057224 */ /* 0x040fe200078e0206 */
[----:B------:R-:W-:Y:S02]  /*a620*/  LOP3.LUT R6, RZ, c[0x0][0x2d0], RZ, 0x33, !PT ;  /* 0x0000b400ff067a12 */ /* 0x000fe400078e33ff */
        /* <DEDUP_REMOVED lines=8> */
[----:B------:R-:W-:Y:S02]  /*a6b0*/  @!P2 IADD3 R9, R9, 0x1, RZ ;  /* 0x000000010909a810 */ /* 0x000fe40007ffe0ff */
[----:B------:R-:W-:-:S07]  /*a6c0*/  ISETP.NE.AND P2, PT, RZ, c[0x0][0x2d0], PT ;  /* 0x0000b400ff007a0c */ /* 0x000fce0003f45270 */
        /* <DEDUP_REMOVED lines=27> */
.L_x_725:
[----:B------:R-:W-:-:S04]  /*a880*/  LEA R7, -R155, RZ, 0x8 ;  /* 0x000000ff9b077211 */ /* 0x000fc800078e41ff */
[----:B------:R-:W-:Y:S02]  /*a890*/  SHF.R.S32.HI R6, RZ, 0x1f, R7 ;  /* 0x0000001fff067819 */ /* 0x000fe40000011407 */
.L_x_726:
[C---:B------:R-:W-:Y:S01]  /*a8a0*/  @!P0 IADD3 R8, P2, P1, R7.reuse, R197, R213 ;  /* 0x000000c507088210 */ /* 0x040fe2000795e0d5 */
[----:B------:R-:W-:Y:S01]  /*a8b0*/  @!P0 IMAD.MOV.U32 R9, RZ, RZ, R196 ;  /* 0x000000ffff098224 */ /* 0x000fe200078e00c4 */
[----:B------:R1:W-:Y:S01]  /*a8c0*/  @P0 STS [R217+0x1004], RZ ;  /* 0x001004ffd9000388 */ /* 0x0003e20000000800 */
[----:B------:R-:W-:Y:S01]  /*a8d0*/  @!P0 IMAD.MOV.U32 R4, RZ, RZ, c[0x0][0x19c] ;  /* 0x00006700ff048624 */ /* 0x000fe200078e00ff */
[----:B------:R-:W-:Y:S01]  /*a8e0*/  @!P0 IADD3.X R5, R6, R196, R212, P2, P1 ;  /* 0x000000c406058210 */ /* 0x000fe200017e24d4 */
[----:B------:R-:W-:Y:S01]  /*a8f0*/  @!P0 IMAD.MOV.U32 R12, RZ, RZ, c[0x0][0x19c] ;  /* 0x00006700ff0c8624 */ /* 0x000fe200078e00ff */
[----:B------:R-:W-:Y:S01]  /*a900*/  @!P0 LEA R28, P1, R8, c[0x0][0x168], 0x1 ;  /* 0x00005a00081c8a11 */ /* 0x000fe200078208ff */
[----:B------:R-:W-:Y:S01]  /*a910*/  @!P0 IMAD R4, R4, 0x60, RZ ;  /* 0x0000006004048824 */ /* 0x000fe200078e02ff */
[C---:B------:R-:W-:Y:S01]  /*a920*/  @!P0 LEA R24, P2, R7.reuse, R229, 0x1 ;  /* 0x000000e507188211 */ /* 0x040fe200078408ff */
[----:B------:R1:W-:Y:S01]  /*a930*/  @P0 STS.64 [R217+0x1008], RZ ;  /* 0x001008ffd9000388 */ /* 0x0003e20000000a00 */
[----:B------:R-:W-:Y:S01]  /*a940*/  @!P0 LEA.HI.X R29, R8, c[0x0][0x16c], R5, 0x1, P1 ;  /* 0x00005b00081d8a11 */ /* 0x000fe200008f0c05 */
[--C-:B------:R-:W-:Y:S01]  /*a950*/  @!P0 IMAD.MOV.U32 R8, RZ, RZ, R197.reuse ;  /* 0x000000ffff088224 */ /* 0x100fe200078e00c5 */
[----:B------:R-:W-:Y:S01]  /*a960*/  @!P0 LEA.HI.X R25, R7, R228, R6, 0x1, P2 ;  /* 0x000000e407198211 */ /* 0x000fe200010f0c06 */
[----:B------:R1:W-:Y:S01]  /*a970*/  @P0 STS [R217+0x1000], RZ ;  /* 0x001000ffd9000388 */ /* 0x0003e20000000800 */
[----:B------:R-:W-:Y:S01]  /*a980*/  @!P0 IMAD.MOV.U32 R26, RZ, RZ, R197 ;  /* 0x000000ffff1a8224 */ /* 0x000fe200078e00c5 */
[----:B------:R-:W-:Y:S01]  /*a990*/  BSSY B0, `(.L_x_727) ;  /* 0x0000056000007945 */ /* 0x000fe20003800000 */
[----:B------:R-:W-:Y:S01]  /*a9a0*/  @!P0 IMAD.WIDE.U32 R8, R155, 0x60, R8 ;  /* 0x000000609b088825 */ /* 0x000fe200078e0008 */
[----:B------:R-:W-:Y:S01]  /*a9b0*/  @!PT LDS RZ, [RZ] ;  /* 0x00000000fffff984 */ /* 0x000fe20000000800 */
[----:B------:R-:W-:Y:S01]  /*a9c0*/  @!PT LDS RZ, [RZ] ;  /* 0x00000000fffff984 */ /* 0x000fe20000000800 */
[----:B------:R-:W-:Y:S01]  /*a9d0*/  @!PT LDS RZ, [RZ] ;  /* 0x00000000fffff984 */ /* 0x000fe20000000800 */
[----:B------:R2:W-:Y:S03]  /*a9e0*/  @!P0 LDGSTS.E.BYPASS.LTC128B.128 [R217+0x1000], [R24.64] ;  /* 0x0100000018d98fae */ /* 0x0005e6000b901d46 */
[----:B------:R-:W-:Y:S01]  /*a9f0*/  @!P0 IMAD.MOV.U32 R27, RZ, RZ, R196 ;  /* 0x000000ffff1b8224 */ /* 0x000fe200078e00c4 */
[----:B------:R-:W-:Y:S01]  /*aa00*/  @!P0 IADD3 R11, P1, R7, R8, RZ ;  /* 0x00000008070b8210 */ /* 0x000fe20007f3e0ff */
[----:B------:R-:W-:Y:S01]  /*aa10*/  @!P0 IMAD.MOV.U32 R8, RZ, RZ, c[0x0][0x19c] ;  /* 0x00006700ff088624 */ /* 0x000fe200078e00ff */
[----:B------:R1:W-:Y:S01]  /*aa20*/  @P0 STS.128 [R217+0x1800], RZ ;  /* 0x001800ffd9000388 */ /* 0x0003e20000000c00 */
[----:B------:R-:W-:Y:S01]  /*aa30*/  @!P0 IMAD.MOV.U32 R5, RZ, RZ, c[0x0][0x19c] ;  /* 0x00006700ff058624 */ /* 0x000fe200078e00ff */
[----:B------:R-:W-:Y:S01]  /*aa40*/  @!P0 IADD3.X R10, R6, R4, R9, P1, !PT ;  /* 0x00000004060a8210 */ /* 0x000fe20000ffe409 */
[----:B------:R-:W-:Y:S01]  /*aa50*/  @!P0 IMAD.MOV.U32 R4, RZ, RZ, c[0x0][0x19c] ;  /* 0x00006700ff048624 */ /* 0x000fe200078e00ff */
[CC--:B------:R-:W-:Y:S01]  /*aa60*/  @!P0 LEA R9, P2, R155.reuse, R197.reuse, 0x6 ;  /* 0x000000c59b098211 */ /* 0x0c0fe200078430ff */
[C---:B------:R-:W-:Y:S01]  /*aa70*/  @!P0 IMAD.WIDE.U32 R26, R155.reuse, 0xa0, R26 ;  /* 0x000000a09b1a8825 */ /* 0x040fe200078e001a */
[C---:B------:R-:W-:Y:S01]  /*aa80*/  @!P0 LEA R14, P1, R155.reuse, R197, 0x7 ;  /* 0x000000c59b0e8211 */ /* 0x040fe200078238ff */
[----:B------:R-:W-:Y:S01]  /*aa90*/  @!PT LDS RZ, [RZ] ;  /* 0x00000000fffff984 */ /* 0x000fe20000000800 */
[----:B------:R-:W-:Y:S01]  /*aaa0*/  @!PT LDS RZ, [RZ] ;  /* 0x00000000fffff984 */ /* 0x000fe20000000800 */
[----:B------:R-:W-:Y:S01]  /*aab0*/  @!PT LDS RZ, [RZ] ;  /* 0x00000000fffff984 */ /* 0x000fe20000000800 */
[----:B------:R1:W-:Y:S01]  /*aac0*/  @!P0 LDGSTS.E.BYPASS.LTC128B.128 [R217+0x1800], [R28.64] ;  /* 0x018000001cd98fae */ /* 0x0003e2000b901d46 */
[-C--:B------:R-:W-:Y:S01]  /*aad0*/  @!P0 LEA.HI.X R8, R155, R196.reuse, R8, 0x6, P2 ;  /* 0x000000c49b088211 */ /* 0x080fe200010f3408 */
[----:B------:R-:W-:Y:S01]  /*aae0*/  @!P0 IMAD R4, R4, 0xc0, RZ ;  /* 0x000000c004048824 */ /* 0x000fe200078e02ff */
[----:B------:R-:W-:Y:S01]  /*aaf0*/  @!P0 IADD3 R9, P2, R7, R9, RZ ;  /* 0x0000000907098210 */ /* 0x000fe20007f5e0ff */
[----:B------:R-:W-:Y:S01]  /*ab00*/  @!P0 IMAD R5, R5, 0xa0, RZ ;  /* 0x000000a005058824 */ /* 0x000fe200078e02ff */
[----:B------:R-:W-:Y:S01]  /*ab10*/  @!P0 LEA.HI.X R12, R155, R196, R12, 0x7, P1 ;  /* 0x000000c49b0c8211 */ /* 0x000fe200008f3c0c */
[----:B------:R1:W-:Y:S01]  /*ab20*/  @P0 STS.128 [R217+0x2000], RZ ;  /* 0x002000ffd9000388 */ /* 0x0003e20000000c00 */
[C---:B------:R-:W-:Y:S01]  /*ab30*/  @!P0 IADD3 R14, P3, R7.reuse, R14, RZ ;  /* 0x0000000e070e8210 */ /* 0x040fe20007f7e0ff */
[----:B------:R-:W-:Y:S01]  /*ab40*/  @!P0 IMAD.X R8, R6, 0x1, R8, P2 ;  /* 0x0000000106088824 */ /* 0x000fe200010e0608 */
[----:B------:R-:W-:-:S03]  /*ab50*/  @!P0 IADD3 R16, P2, R7, R26, RZ ;  /* 0x0000001a07108210 */ /* 0x000fc60007f5e0ff */
[----:B------:R-:W-:Y:S01]  /*ab60*/  @!P0 IMAD.X R12, R6, 0x1, R12, P3 ;  /* 0x00000001060c8824 */ /* 0x000fe200018e060c */
[----:B------:R-:W-:Y:S01]  /*ab70*/  @!P0 LEA R30, P3, R14, c[0x0][0x168], 0x1 ;  /* 0x00005a000e1e8a11 */ /* 0x000fe200078608ff */
[----:B--2---:R-:W-:Y:S01]  /*ab80*/  @!P0 IMAD.MOV.U32 R24, RZ, RZ, R197 ;  /* 0x000000ffff188224 */ /* 0x004fe200078e00c5 */
[----:B------:R-:W-:Y:S01]  /*ab90*/  @!P0 IADD3.X R5, R6, R5, R27, P2, !PT ;  /* 0x0000000506058210 */ /* 0x000fe200017fe41b */
[----:B------:R-:W-:Y:S01]  /*aba0*/  @!P0 IMAD.MOV.U32 R25, RZ, RZ, R196 ;  /* 0x000000ffff198224 */ /* 0x000fe200078e00c4 */
[----:B------:R-:W-:Y:S02]  /*abb0*/  @!P0 LEA R26, P2, R16, c[0x0][0x168], 0x1 ;  /* 0x00005a00101a8a11 */ /* 0x000fe400078408ff */
[----:B------:R-:W-:Y:S01]  /*abc0*/  @!P0 LEA.HI.X R31, R14, c[0x0][0x16c], R12, 0x1, P3 ;  /* 0x00005b000e1f8a11 */ /* 0x000fe200018f0c0c */
[----:B------:R-:W-:Y:S01]  /*abd0*/  @!P0 IMAD.WIDE.U32 R24, R155, 0xc0, R24 ;  /* 0x000000c09b188825 */ /* 0x000fe200078e0018 */
[----:B------:R-:W-:-:S04]  /*abe0*/  @!P0 LEA.HI.X R27, R16, c[0x0][0x16c], R5, 0x1, P2 ;  /* 0x00005b00101b8a11 */ /* 0x000fc800010f0c05 */
[----:B------:R-:W-:Y:S02]  /*abf0*/  @!P0 IADD3 R18, P1, R7, R24, RZ ;  /* 0x0000001807128210 */ /* 0x000fe40007f3e0ff */
[C---:B------:R-:W-:Y:S02]  /*ac00*/  @!P0 LEA R24, P4, R9.reuse, c[0x0][0x168], 0x1 ;  /* 0x00005a0009188a11 */ /* 0x040fe400078808ff */
[----:B------:R-:W-:Y:S02]  /*ac10*/  @!P0 IADD3.X R4, R6, R4, R25, P1, !PT ;  /* 0x0000000406048210 */ /* 0x000fe40000ffe419 */
[----:B------:R-:W-:Y:S02]  /*ac20*/  @!P0 LEA.HI.X R25, R9, c[0x0][0x16c], R8, 0x1, P4 ;  /* 0x00005b0009198a11 */ /* 0x000fe400020f0c08 */
[C---:B------:R-:W-:Y:S02]  /*ac30*/  @!P0 LEA R80, P4, R11.reuse, c[0x0][0x168], 0x1 ;  /* 0x00005a000b508a11 */ /* 0x040fe400078808ff */
[----:B------:R-:W-:Y:S01]  /*ac40*/  @!P0 LEA R8, P1, R18, c[0x0][0x168], 0x1 ;  /* 0x00005a0012088a11 */ /* 0x000fe200078208ff */
[----:B------:R-:W-:Y:S01]  /*ac50*/  @!PT LDS RZ, [RZ] ;  /* 0x00000000fffff984 */ /* 0x000fe20000000800 */
[----:B------:R-:W-:Y:S01]  /*ac60*/  @!PT LDS RZ, [RZ] ;  /* 0x00000000fffff984 */ /* 0x000fe20000000800 */
[----:B------:R-:W-:Y:S01]  /*ac70*/  @!PT LDS RZ, [RZ] ;  /* 0x00000000fffff984 */ /* 0x000fe20000000800 */
[----:B------:R1:W-:Y:S01]  /*ac80*/  @!P0 LDGSTS.E.BYPASS.LTC128B.128 [R217+0x2000], [R24.64] ;  /* 0x0200000018d98fae */ /* 0x0003e2000b901d46 */
[----:B------:R-:W-:-:S02]  /*ac90*/  @!P0 LEA.HI.X R81, R11, c[0x0][0x16c], R10, 0x1, P4 ;  /* 0x00005b000b518a11 */ /* 0x000fc400020f0c0a */
[----:B------:R-:W-:Y:S01]  /*aca0*/  @!P0 LEA.HI.X R9, R18, c[0x0][0x16c], R4, 0x1, P1 ;  /* 0x00005b0012098a11 */ /* 0x000fe200008f0c04 */
        /* <DEDUP_REMOVED lines=22> */
[----:B------:R-:W-:Y:S01]  /*ae10*/  LOP3.LUT R197, R197, R196, RZ, 0x3c, !PT ;  /* 0x000000c4c5c57212 */ /* 0x000fe200078e3cff */
[----:B------:R-:W-:-:S02]  /*ae20*/  ULDC UR4, c[0x0][0x19c] ;  /* 0x0000670000047ab9 */ /* 0x000fc40000000800 */
[----:B------:R-:W-:Y:S01]  /*ae30*/  UIMAD UR4, UR4, 0xe0, URZ ;  /* 0x000000e0040478a4 */ /* 0x000fe2000f8e023f */
[----:B------:R-:W-:-:S04]  /*ae40*/  LOP3.LUT R196, R197, R196, RZ, 0x3c, !PT ;  /* 0x000000c4c5c47212 */ /* 0x000fc800078e3cff */
[----:B------:R-:W-:-:S05]  /*ae50*/  LOP3.LUT R197, R197, R196, RZ, 0x3c, !PT ;  /* 0x000000c4c5c57212 */ /* 0x000fca00078e3cff */
[----:B------:R-:W-:-:S05]  /*ae60*/  IMAD.WIDE.U32 R196, R155, 0xe0, R196 ;  /* 0x000000e09bc47825 */ /* 0x000fca00078e00c4 */
[----:B------:R-:W-:-:S04]  /*ae70*/  IADD3 R5, P0, R7, R196, RZ ;  /* 0x000000c407057210 */ /* 0x000fc80007f1e0ff */
[----:B------:R-:W-:Y:S02]  /*ae80*/  IADD3.X R4, R6, UR4, R197, P0, !PT ;  /* 0x0000000406047c10 */ /* 0x000fe400087fe4c5 */
[----:B-1----:R-:W-:-:S04]  /*ae90*/  LEA R8, P0, R5, c[0x0][0x168], 0x1 ;  /* 0x00005a0005087a11 */ /* 0x002fc800078008ff */
[----:B------:R-:W-:-:S05]  /*aea0*/  LEA.HI.X R9, R5, c[0x0][0x16c], R4, 0x1, P0 ;  /* 0x00005b0005097a11 */ /* 0x000fca00000f0c04 */
[----:B------:R-:W-:Y:S01]  /*aeb0*/  @!PT LDS RZ, [RZ] ;  /* 0x00000000fffff984 */ /* 0x000fe20000000800 */
[----:B------:R-:W-:Y:S01]  /*aec0*/  @!PT LDS RZ, [RZ] ;  /* 0x00000000fffff984 */ /* 0x000fe20000000800 */
[----:B------:R-:W-:Y:S01]  /*aed0*/  @!PT LDS RZ, [RZ] ;  /* 0x00000000fffff984 */ /* 0x000fe20000000800 */
[----:B------:R1:W-:Y:S04]  /*aee0*/  LDGSTS.E.BYPASS.LTC128B.128 [R217+0x4800], [R8.64] ;  /* 0x0480000008d97fae */ /* 0x0003e8000b901d46 */
.L_x_728:
[----:B------:R-:W-:Y:S05]  /*aef0*/  BSYNC B0 ;  /* 0x0000000000007941 */ /* 0x000fea0003800000 */
.L_x_727:
[----:B------:R-:W0:Y:S01]  /*af00*/  LDGDEPBAR ;  /* 0x00000000000079af */ /* 0x000e220000000000 */
[----:B------:R-:W-:-:S04]  /*af10*/  LEA R229, P0, R7, R229, 0x1 ;  /* 0x000000e507e57211 */ /* 0x000fc800078008ff */
[----:B------:R-:W-:Y:S02]  /*af20*/  LEA.HI.X R228, R7, R228, R6, 0x1, P0 ;  /* 0x000000e407e47211 */ /* 0x000fe400000f0c06 */
.L_x_724:
[----:B------:R-:W-:Y:S01]  /*af30*/  FMNMX.FTZ R5, R2, R93, !PT ;  /* 0x0000005d02057209 */ /* 0x000fe20007810000 */
[----:B-1----:R-:W-:Y:S01]  /*af40*/  LDSM.16.MT88.4 R24, [R150+0x5400] ;  /* 0x005400009618783b */ /* 0x002fe20000004200 */
[----:B------:R-:W-:Y:S02]  /*af50*/  FMNMX.FTZ R113, R0, R190, !PT ;  /* 0x000000be00717209 */ /* 0x000fe40007810000 */
[----:B------:R-:W-:Y:S02]  /*af60*/  FMNMX.FTZ R5, R129, R5, !PT ;  /* 0x0000000581057209 */ /* 0x000fe40007810000 */
[----:B------:R-:W-:Y:S02]  /*af70*/  FMNMX.FTZ R113, R154, R113, !PT ;  /* 0x000000719a717209 */ /* 0x000fe40007810000 */
[----:B------:R-:W-:Y:S02]  /*af80*/  FMNMX.FTZ R5, R87, R5, !PT ;  /* 0x0000000557057209 */ /* 0x000fe40007810000 */
[----:B------:R-:W-:-:S02]  /*af90*/  FMNMX.FTZ R113, R193, R113, !PT ;  /* 0x00000071c1717209 */ /* 0x000fc40007810000 */
[----:B------:R-:W-:Y:S02]  /*afa0*/  FMNMX.FTZ R5, R126, R5, !PT ;  /* 0x000000057e057209 */ /* 0x000fe40007810000 */
        /* <DEDUP_REMOVED lines=120> */
[----:B------:R-:W-:-:S03]  /*b730*/  FMNMX.FTZ R113, R42, R113, !PT ;  /* 0x000000712a717209 */ /* 0x000fc60007810000 */
[----:B------:R-:W1:Y:S02]  /*b740*/  SHFL.BFLY PT, R4, R5, 0x2, 0x1f ;  /* 0x0c401f0005047f89 */ /* 0x000e6400000e0000 */
[----:B-1----:R-:W-:-:S05]  /*b750*/  FMNMX.FTZ R4, R5, R4, !PT ;  /* 0x0000000405047209 */ /* 0x002fca0007810000 */
[----:B------:R-:W1:Y:S02]  /*b760*/  SHFL.BFLY PT, R114, R4, 0x1, 0x1f ;  /* 0x0c201f0004727f89 */ /* 0x000e6400000e0000 */
[----:B-1----:R-:W-:Y:S02]  /*b770*/  FMNMX.FTZ R114, R4, R114, !PT ;  /* 0x0000007204727209 */ /* 0x002fe40007810000 */
[----:B------:R-:W1:Y:S02]  /*b780*/  SHFL.BFLY PT, R4, R113, 0x2, 0x1f ;  /* 0x0c401f0071047f89 */ /* 0x000e6400000e0000 */
[C---:B------:R-:W-:Y:S01]  /*b790*/  FSETP.NEU.FTZ.AND P1, PT, R114.reuse, -INF , PT ;  /* 0xff8000007200780b */ /* 0x040fe20003f3d000 */
[----:B------:R-:W-:-:S03]  /*b7a0*/  FMUL.FTZ R112, R114, c[0x0][0x23c] ;  /* 0x00008f0072707a20 */ /* 0x000fc60000410000 */
[----:B------:R-:W-:Y:S02]  /*b7b0*/  FSEL R8, R114, RZ, P1 ;  /* 0x000000ff72087208 */ /* 0x000fe40000800000 */
[----:B------:R-:W-:-:S03]  /*b7c0*/  FSEL R112, R112, RZ, P1 ;  /* 0x000000ff70707208 */ /* 0x000fc60000800000 */
[----:B------:R-:W-:Y:S02]  /*b7d0*/  FADD.FTZ R8, R2, -R8 ;  /* 0x8000000802087221 */ /* 0x000fe40000010000 */
[--C-:B------:R-:W-:Y:S02]  /*b7e0*/  FFMA.FTZ R86, R79, c[0x0][0x23c], -R112.reuse ;  /* 0x00008f004f567a23 */ /* 0x100fe40000010870 */
[--C-:B------:R-:W-:Y:S02]  /*b7f0*/  FFMA.FTZ R79, R74, c[0x0][0x23c], -R112.reuse ;  /* 0x00008f004a4f7a23 */ /* 0x100fe40000010870 */
[--C-:B------:R-:W-:Y:S02]  /*b800*/  FFMA.FTZ R159, R129, c[0x0][0x23c], -R112.reuse ;  /* 0x00008f00819f7a23 */ /* 0x100fe40000010870 */
[--C-:B------:R-:W-:Y:S01]  /*b810*/  FFMA.FTZ R129, R158, c[0x0][0x23c], -R112.reuse ;  /* 0x00008f009e817a23 */ /* 0x100fe20000010870 */
[----:B------:R-:W-:Y:S01]  /*b820*/  MUFU.EX2 R86, R86 ;  /* 0x0000005600567308 */ /* 0x000fe20000000800 */
[----:B------:R-:W-:-:S02]  /*b830*/  FFMA.FTZ R160, R93, c[0x0][0x23c], -R112 ;  /* 0x00008f005da07a23 */ /* 0x000fc40000010870 */
[--C-:B------:R-:W-:Y:S01]  /*b840*/  FFMA.FTZ R155, R87, c[0x0][0x23c], -R112.reuse ;  /* 0x00008f00579b7a23 */ /* 0x100fe20000010870 */
[----:B-1----:R-:W-:Y:S01]  /*b850*/  FMNMX.FTZ R113, R113, R4, !PT ;  /* 0x0000000471717209 */ /* 0x002fe20007810000 */
[--C-:B------:R-:W-:Y:S02]  /*b860*/  FFMA.FTZ R149, R126, c[0x0][0x23c], -R112.reuse ;  /* 0x00008f007e957a23 */ /* 0x100fe40000010870 */
[----:B------:R-:W-:Y:S01]  /*b870*/  FMUL.FTZ R8, R8, c[0x0][0x23c] ;  /* 0x00008f0008087a20 */ /* 0x000fe20000410000 */
[----:B------:R-:W-:Y:S01]  /*b880*/  MUFU.EX2 R160, R160 ;  /* 0x000000a000a07308 */ /* 0x000fe20000000800 */
[----:B------:R-:W1:Y:S01]  /*b890*/  SHFL.BFLY PT, R4, R113, 0x1, 0x1f ;  /* 0x0c201f0071047f89 */ /* 0x000e6200000e0000 */
[--C-:B------:R-:W-:Y:S02]  /*b8a0*/  FFMA.FTZ R122, R162, c[0x0][0x23c], -R112.reuse ;  /* 0x00008f00a27a7a23 */ /* 0x100fe40000010870 */
[--C-:B------:R-:W-:Y:S02]  /*b8b0*/  FFMA.FTZ R117, R161, c[0x0][0x23c], -R112.reuse ;  /* 0x00008f00a1757a23 */ /* 0x100fe40000010870 */
[----:B------:R-:W-:-:S02]  /*b8c0*/  FFMA.FTZ R130, R95, c[0x0][0x23c], -R112 ;  /* 0x00008f005f827a23 */ /* 0x000fc40000010870 */
[----:B------:R-:W2:Y:S01]  /*b8d0*/  MUFU.EX2 R159, R159 ;  /* 0x0000009f009f7308 */ /* 0x000ea20000000800 */
[--C-:B------:R-:W-:Y:S02]  /*b8e0*/  FFMA.FTZ R82, R75, c[0x0][0x23c], -R112.reuse ;  /* 0x00008f004b527a23 */ /* 0x100fe40000010870 */
[--C-:B------:R-:W-:Y:S02]  /*b8f0*/  FFMA.FTZ R95, R88, c[0x0][0x23c], -R112.reuse ;  /* 0x00008f00585f7a23 */ /* 0x100fe40000010870 */
[--C-:B------:R-:W-:Y:S02]  /*b900*/  FFMA.FTZ R87, R23, c[0x0][0x23c], -R112.reuse ;  /* 0x00008f0017577a23 */ /* 0x100fe40000010870 */
[--C-:B------:R-:W-:Y:S01]  /*b910*/  FFMA.FTZ R75, R20, c[0x0][0x23c], -R112.reuse ;  /* 0x00008f00144b7a23 */ /* 0x100fe20000010870 */
[----:B------:R-:W-:Y:S01]  /*b920*/  MUFU.EX2 R155, R155 ;  /* 0x0000009b009b7308 */ /* 0x000fe20000000800 */
[--C-:B------:R-:W-:Y:S02]  /*b930*/  FFMA.FTZ R90, R77, c[0x0][0x23c], -R112.reuse ;  /* 0x00008f004d5a7a23 */ /* 0x100fe40000010870 */
[----:B------:R-:W-:-:S02]  /*b940*/  FFMA.FTZ R88, R85, c[0x0][0x23c], -R112 ;  /* 0x00008f0055587a23 */ /* 0x000fc40000010870 */
[--C-:B------:R-:W-:Y:S02]  /*b950*/  FFMA.FTZ R85, R17, c[0x0][0x23c], -R112.reuse ;  /* 0x00008f0011557a23 */ /* 0x100fe40000010870 */
[--C-:B------:R-:W-:Y:S01]  /*b960*/  FFMA.FTZ R83, R19, c[0x0][0x23c], -R112.reuse ;  /* 0x00008f0013537a23 */ /* 0x100fe20000010870 */
[----:B------:R-:W3:Y:S01]  /*b970*/  MUFU.EX2 R149, R149 ;  /* 0x0000009500957308 */ /* 0x000ee20000000800 */
[----:B-1----:R-:W-:Y:S01]  /*b980*/  FMNMX.FTZ R113, R113, R4, !PT ;  /* 0x0000000471717209 */ /* 0x002fe20007810000 */
[--C-:B------:R-:W-:Y:S01]  /*b990*/  FFMA.FTZ R81, R13, c[0x0][0x23c], -R112.reuse ;  /* 0x00008f000d517a23 */ /* 0x100fe20000010870 */
[----:B------:R-:W1:Y:S01]  /*b9a0*/  LDSM.16.MT88.4 R4, [R151+0x5000] ;  /* 0x005000009704783b */ /* 0x000e620000004200 */
[--C-:B------:R-:W-:Y:S01]  /*b9b0*/  FFMA.FTZ R77, R15, c[0x0][0x23c], -R112.reuse ;  /* 0x00008f000f4d7a23 */ /* 0x100fe20000010870 */
[C---:B------:R-:W-:Y:S01]  /*b9c0*/  FSETP.NEU.FTZ.AND P0, PT, R113.reuse, -INF , PT ;  /* 0xff8000007100780b */ /* 0x040fe20003f1d000 */
[----:B------:R-:W-:Y:S01]  /*b9d0*/  FMUL.FTZ R74, R113, c[0x0][0x23c] ;  /* 0x00008f00714a7a20 */ /* 0x000fe20000410000 */
[----:B--2---:R-:W-:Y:S01]  /*b9e0*/  F2FP.BF16.PACK_AB R12, R159, R160 ;  /* 0x000000a09f0c723e */ /* 0x004fe200000010ff */
[----:B------:R-:W2:Y:S01]  /*b9f0*/  MUFU.EX2 R162, R8 ;  /* 0x0000000800a27308 */ /* 0x000ea20000000800 */
[----:B------:R-:W-:Y:S01]  /*ba00*/  FSEL R9, R113, RZ, P0 ;  /* 0x000000ff71097208 */ /* 0x000fe20000000000 */
[--C-:B------:R-:W-:Y:S01]  /*ba10*/  FFMA.FTZ R126, R101, c[0x0][0x23c], -R112.reuse ;  /* 0x00008f00657e7a23 */ /* 0x100fe20000010870 */
[----:B------:R-:W-:Y:S01]  /*ba20*/  FSEL R74, R74, RZ, P0 ;  /* 0x000000ff4a4a7208 */ /* 0x000fe20000000000 */
[----:B------:R-:W-:-:S02]  /*ba30*/  FFMA.FTZ R118, R103, c[0x0][0x23c], -R112 ;  /* 0x00008f0067767a23 */ /* 0x000fc40000010870 */
[----:B------:R-:W-:Y:S02]  /*ba40*/  FADD.FTZ R9, R0, -R9 ;  /* 0x8000000900097221 */ /* 0x000fe40000010000 */
[--C-:B------:R-:W-:Y:S01]  /*ba50*/  FFMA.FTZ R158, R190, c[0x0][0x23c], -R74.reuse ;  /* 0x00008f00be9e7a23 */ /* 0x100fe2000001084a */
[----:B---3--:R-:W-:Y:S01]  /*ba60*/  F2FP.BF16.PACK_AB R14, R149, R155 ;  /* 0x0000009b950e723e */ /* 0x008fe200000010ff */
[--C-:B------:R-:W-:Y:S01]  /*ba70*/  FFMA.FTZ R154, R154, c[0x0][0x23c], -R74.reuse ;  /* 0x00008f009a9a7a23 */ /* 0x100fe2000001084a */
[----:B------:R-:W-:Y:S01]  /*ba80*/  MUFU.EX2 R130, R130 ;  /* 0x0000008200827308 */ /* 0x000fe20000000800 */
[--C-:B------:R-:W-:Y:S02]  /*ba90*/  FFMA.FTZ R148, R193, c[0x0][0x23c], -R74.reuse ;  /* 0x00008f00c1947a23 */ /* 0x100fe4000001084a */
[----:B------:R-:W-:Y:S02]  /*baa0*/  FFMA.FTZ R2, R131, c[0x0][0x23c], -R74 ;  /* 0x00008f0083027a23 */ /* 0x000fe4000001084a */
[----:B------:R-:W-:-:S02]  /*bab0*/  FMUL.FTZ R9, R9, c[0x0][0x23c] ;  /* 0x00008f0009097a20 */ /* 0x000fc40000410000 */
[----:B------:R-:W-:Y:S01]  /*bac0*/  FFMA.FTZ R0, R21, c[0x0][0x23c], -R112 ;  /* 0x00008f0015007a23 */ /* 0x000fe20000010870 */
[----:B------:R-:W-:Y:S01]  /*bad0*/  MUFU.EX2 R158, R158 ;  /* 0x0000009e009e7308 */ /* 0x000fe20000000800 */
[----:B------:R-:W-:Y:S01]  /*bae0*/  LDSM.16.MT88.4 R20, [R151+0x5400] ;  /* 0x005400009714783b */ /* 0x000fe20000004200 */
[-C--:B--2---:R-:W-:Y:S02]  /*baf0*/  FMUL.FTZ R16, R144, R162.reuse ;  /* 0x000000a290107220 */ /* 0x084fe40000410000 */
[-C--:B------:R-:W-:Y:S02]  /*bb00*/  FMUL.FTZ R17, R145, R162.reuse ;  /* 0x000000a291117220 */ /* 0x080fe40000410000 */
[-C--:B------:R-:W-:Y:S02]  /*bb10*/  FMUL.FTZ R140, R140, R162.reuse ;  /* 0x000000a28c8c7220 */ /* 0x080fe40000410000 */
[----:B------:R-:W2:Y:S01]  /*bb20*/  MUFU.EX2 R154, R154 ;  /* 0x0000009a009a7308 */ /* 0x000ea20000000800 */
[----:B------:R-:W-:-:S02]  /*bb30*/  FMUL.FTZ R141, R141, R162 ;  /* 0x000000a28d8d7220 */ /* 0x000fc40000410000 */
[--C-:B------:R-:W-:Y:S02]  /*bb40*/  FFMA.FTZ R131, R192, c[0x0][0x23c], -R74.reuse ;  /* 0x00008f00c0837a23 */ /* 0x100fe4000001084a */
[--C-:B------:R-:W-:Y:S02]  /*bb50*/  FFMA.FTZ R144, R166, c[0x0][0x23c], -R74.reuse ;  /* 0x00008f00a6907a23 */ /* 0x100fe4000001084a */
[----:B------:R-:W-:Y:S01]  /*bb60*/  FFMA.FTZ R181, R181, c[0x0][0x23c], -R74 ;  /* 0x00008f00b5b57a23 */ /* 0x000fe2000001084a */
[----:B------:R-:W-:Y:S01]  /*bb70*/  MUFU.EX2 R148, R148 ;  /* 0x0000009400947308 */ /* 0x000fe20000000800 */
[-C--:B------:R-:W-:Y:S02]  /*bb80*/  FMUL.FTZ R136, R136, R162.reuse ;  /* 0x000000a288887220 */ /* 0x080fe40000410000 */
[-C--:B------:R-:W-:Y:S02]  /*bb90*/  FMUL.FTZ R137, R137, R162.reuse ;  /* 0x000000a289897220 */ /* 0x080fe40000410000 */
[----:B------:R-:W-:-:S02]  /*bba0*/  FMUL.FTZ R132, R132, R162 ;  /* 0x000000a284847220 */ /* 0x000fc40000410000 */
[----:B------:R-:W-:Y:S01]  /*bbb0*/  FMUL.FTZ R133, R133, R162 ;  /* 0x000000a285857220 */ /* 0x000fe20000410000 */
[----:B------:R-:W3:Y:S01]  /*bbc0*/  MUFU.EX2 R2, R2 ;  /* 0x0000000200027308 */ /* 0x000ee20000000800 */
[----:B--2---:R-:W-:Y:S01]  /*bbd0*/  F2FP.BF16.PACK_AB R13, R154, R158 ;  /* 0x0000009e9a0d723e */ /* 0x004fe200000010ff */
[--C-:B------:R-:W-:Y:S02]  /*bbe0*/  FFMA.FTZ R116, R204, c[0x0][0x23c], -R112.reuse ;  /* 0x00008f00cc747a23 */ /* 0x100fe40000010870 */
[----:B------:R-:W-:Y:S02]  /*bbf0*/  FFMA.FTZ R115, R180, c[0x0][0x23c], -R112 ;  /* 0x00008f00b4737a23 */ /* 0x000fe40000010870 */
[--C-:B------:R-:W-:Y:S02]  /*bc00*/  FFMA.FTZ R125, R125, c[0x0][0x23c], -R74.reuse ;  /* 0x00008f007d7d7a23 */ /* 0x100fe4000001084a */
[----:B------:R2:W4:Y:S01]  /*bc10*/  MUFU.EX2 R161, R9 ;  /* 0x0000000900a17308 */ /* 0x0005220000000800 */
[----:B------:R-:W-:-:S02]  /*bc20*/  FFMA.FTZ R178, R178, c[0x0][0x23c], -R74 ;  /* 0x00008f00b2b27a23 */ /* 0x000fc4000001084a */
[--C-:B------:R-:W-:Y:S02]  /*bc30*/  FFMA.FTZ R111, R109, c[0x0][0x23c], -R112.reuse ;  /* 0x00008f006d6f7a23 */ /* 0x100fe40000010870 */
[--C-:B------:R-:W-:Y:S02]  /*bc40*/  FFMA.FTZ R110, R183, c[0x0][0x23c], -R112.reuse ;  /* 0x00008f00b76e7a23 */ /* 0x100fe40000010870 */
[--C-:B------:R-:W-:Y:S01]  /*bc50*/  FFMA.FTZ R109, R205, c[0x0][0x23c], -R112.reuse ;  /* 0x00008f00cd6d7a23 */ /* 0x100fe20000010870 */
[----:B---3--:R-:W-:Y:S01]  /*bc60*/  F2FP.BF16.PACK_AB R15, R2, R148 ;  /* 0x00000094020f723e */ /* 0x008fe200000010ff */
[----:B------:R-:W3:Y:S01]  /*bc70*/  MUFU.EX2 R129, R129 ;  /* 0x0000008100817308 */ /* 0x000ee20000000800 */
[----:B------:R-:W-:Y:S02]  /*bc80*/  FFMA.FTZ R108, R182, c[0x0][0x23c], -R112 ;  /* 0x00008f00b66c7a23 */ /* 0x000fe40000010870 */
[----:B------:R-:W-:Y:S02]  /*bc90*/  FFMA.FTZ R121, R121, c[0x0][0x23c], -R74 ;  /* 0x00008f0079797a23 */ /* 0x000fe4000001084a */
[----:B------:R-:W-:Y:S01]  /*bca0*/  FFMA.FTZ R107, R97, c[0x0][0x23c], -R112 ;  /* 0x00008f00616b7a23 */ /* 0x000fe20000010870 */
[----:B--2---:R-:W2:Y:S01]  /*bcb0*/  LDSM.16.MT88.4 R8, [R150+0x5000] ;  /* 0x005000009608783b */ /* 0x004ea20000004200 */
[-C--:B----4-:R-:W-:Y:S01]  /*bcc0*/  FMUL.FTZ R18, R146, R161.reuse ;  /* 0x000000a192127220 */ /* 0x090fe20000410000 */
[----:B------:R-:W-:Y:S01]  /*bcd0*/  MUFU.EX2 R126, R126 ;  /* 0x0000007e007e7308 */ /* 0x000fe20000000800 */
[----:B------:R-:W-:-:S02]  /*bce0*/  FMUL.FTZ R19, R147, R161 ;  /* 0x000000a193137220 */ /* 0x000fc40000410000 */
[-C--:B------:R-:W-:Y:S02]  /*bcf0*/  FMUL.FTZ R142, R142, R161.reuse ;  /* 0x000000a18e8e7220 */ /* 0x080fe40000410000 */
[-C--:B------:R-:W-:Y:S02]  /*bd00*/  FMUL.FTZ R143, R143, R161.reuse ;  /* 0x000000a18f8f7220 */ /* 0x080fe40000410000 */
[-C--:B------:R-:W-:Y:S01]  /*bd10*/  FMUL.FTZ R138, R138, R161.reuse ;  /* 0x000000a18a8a7220 */ /* 0x080fe20000410000 */
[----:B-1----:R-:W-:Y:S01]  /*bd20*/  HMMA.16816.F32.BF16 R16, R12, R4, R16 ;  /* 0x000000040c10723c */ /* 0x002fe20000041810 */
[----:B------:R-:W1:Y:S01]  /*bd30*/  MUFU.EX2 R122, R122 ;  /* 0x0000007a007a7308 */ /* 0x000e620000000800 */
[-C--:B------:R-:W-:Y:S01]  /*bd40*/  FMUL.FTZ R139, R139, R161.reuse ;  /* 0x000000a18b8b7220 */ /* 0x080fe20000410000 */
[----:B---3--:R-:W-:Y:S01]  /*bd50*/  F2FP.BF16.PACK_AB R28, R129, R130 ;  /* 0x00000082811c723e */ /* 0x008fe200000010ff */
[-C--:B------:R-:W-:Y:S02]  /*bd60*/  FMUL.FTZ R134, R134, R161.reuse ;  /* 0x000000a186867220 */ /* 0x080fe40000410000 */
[----:B------:R-:W-:-:S02]  /*bd70*/  FMUL.FTZ R135, R135, R161 ;  /* 0x000000a187877220 */ /* 0x000fc40000410000 */
[----:B------:R-:W-:Y:S01]  /*bd80*/  HMMA.16816.F32.BF16 R4, R12, R6, R140 ;  /* 0x000000060c04723c */ /* 0x000fe2000004188c */
[----:B------:R-:W-:Y:S01]  /*bd90*/  MUFU.EX2 R131, R131 ;  /* 0x0000008300837308 */ /* 0x000fe20000000800 */
[--C-:B------:R-:W-:Y:S02]  /*bda0*/  FFMA.FTZ R106, R184, c[0x0][0x23c], -R112.reuse ;  /* 0x00008f00b86a7a23 */ /* 0x100fe40000010870 */
[--C-:B------:R-:W-:Y:S02]  /*bdb0*/  FFMA.FTZ R105, R99, c[0x0][0x23c], -R112.reuse ;  /* 0x00008f0063697a23 */ /* 0x100fe40000010870 */
[----:B------:R-:W-:Y:S02]  /*bdc0*/  FFMA.FTZ R104, R186, c[0x0][0x23c], -R112 ;  /* 0x00008f00ba687a23 */ /* 0x000fe40000010870 */
[--C-:B------:R-:W-:Y:S01]  /*bdd0*/  FFMA.FTZ R141, R157, c[0x0][0x23c], -R74.reuse ;  /* 0x00008f009d8d7a23 */ /* 0x100fe2000001084a */
[----:B------:R-:W3:Y:S01]  /*bde0*/  MUFU.EX2 R144, R144 ;  /* 0x0000009000907308 */ /* 0x000ee20000000800 */
[----:B-1----:R-:W-:Y:S01]  /*bdf0*/  F2FP.BF16.PACK_AB R30, R122, R126 ;  /* 0x0000007e7a1e723e */ /* 0x002fe200000010ff */
[----:B------:R-:W-:-:S02]  /*be00*/  FFMA.FTZ R142, R176, c[0x0][0x23c], -R74 ;  /* 0x00008f00b08e7a23 */ /* 0x000fc4000001084a */
[--C-:B------:R-:W-:Y:S02]  /*be10*/  FFMA.FTZ R143, R120, c[0x0][0x23c], -R74.reuse ;  /* 0x00008f00788f7a23 */ /* 0x100fe4000001084a */
[--C-:B------:R-:W-:Y:S02]  /*be20*/  FFMA.FTZ R145, R172, c[0x0][0x23c], -R74.reuse ;  /* 0x00008f00ac917a23 */ /* 0x100fe4000001084a */
[----:B------:R-:W-:Y:S01]  /*be30*/  MUFU.EX2 R140, R181 ;  /* 0x000000b5008c7308 */ /* 0x000fe20000000800 */
[--C-:B------:R-:W-:Y:S02]  /*be40*/  FFMA.FTZ R3, R3, c[0x0][0x23c], -R74.reuse ;  /* 0x00008f0003037a23 */ /* 0x100fe4000001084a */
[--C-:B------:R-:W-:Y:S01]  /*be50*/  FFMA.FTZ R146, R171, c[0x0][0x23c], -R74.reuse ;  /* 0x00008f00ab927a23 */ /* 0x100fe2000001084a */
[----:B--2---:R-:W-:Y:S01]  /*be60*/  HMMA.16816.F32.BF16 R136, R12, R8, R136 ;  /* 0x000000080c88723c */ /* 0x004fe20000041888 */
[----:B------:R-:W-:-:S03]  /*be70*/  FFMA.FTZ R147, R55, c[0x0][0x23c], -R74 ;  /* 0x00008f0037937a23 */ /* 0x000fc6000001084a */
[----:B------:R-:W1:Y:S01]  /*be80*/  MUFU.EX2 R141, R141 ;  /* 0x0000008d008d7308 */ /* 0x000e620000000800 */
[----:B---3--:R-:W-:Y:S01]  /*be90*/  F2FP.BF16.PACK_AB R29, R144, R131 ;  /* 0x00000083901d723e */ /* 0x008fe200000010ff */
[--C-:B------:R-:W-:Y:S02]  /*bea0*/  FFMA.FTZ R103, R206, c[0x0][0x23c], -R112.reuse ;  /* 0x00008f00ce677a23 */ /* 0x100fe40000010870 */
[--C-:B------:R-:W-:Y:S01]  /*beb0*/  FFMA.FTZ R102, R185, c[0x0][0x23c], -R112.reuse ;  /* 0x00008f00b9667a23 */ /* 0x100fe20000010870 */
[----:B------:R-:W-:Y:S01]  /*bec0*/  HMMA.16816.F32.BF16 R12, R12, R10, R132 ;  /* 0x0000000a0c0c723c */ /* 0x000fe20000041884 */
[----:B------:R-:W2:Y:S01]  /*bed0*/  LDSM.16.MT88.4 R8, [R151+0x5800] ;  /* 0x005800009708783b */ /* 0x000ea20000004200 */
[--C-:B------:R-:W-:Y:S01]  /*bee0*/  FFMA.FTZ R101, R207, c[0x0][0x23c], -R112.reuse ;  /* 0x00008f00cf657a23 */ /* 0x100fe20000010870 */
[----:B------:R-:W-:Y:S01]  /*bef0*/  MUFU.EX2 R118, R118 ;  /* 0x0000007600767308 */ /* 0x000fe20000000800 */
[----:B------:R-:W-:Y:S02]  /*bf00*/  FFMA.FTZ R100, R187, c[0x0][0x23c], -R112 ;  /* 0x00008f00bb647a23 */ /* 0x000fe40000010870 */
[----:B------:R-:W-:-:S02]  /*bf10*/  FFMA.FTZ R157, R170, c[0x0][0x23c], -R74 ;  /* 0x00008f00aa9d7a23 */ /* 0x000fc4000001084a */
[--C-:B------:R-:W-:Y:S02]  /*bf20*/  FFMA.FTZ R134, R177, c[0x0][0x23c], -R74.reuse ;  /* 0x00008f00b1867a23 */ /* 0x100fe4000001084a */
[--C-:B------:R-:W-:Y:S01]  /*bf30*/  FFMA.FTZ R133, R123, c[0x0][0x23c], -R74.reuse ;  /* 0x00008f007b857a23 */ /* 0x100fe2000001084a */
[----:B-1----:R-:W-:Y:S01]  /*bf40*/  F2FP.BF16.PACK_AB R31, R141, R140 ;  /* 0x0000008c8d1f723e */ /* 0x002fe200000010ff */
[----:B------:R-:W1:Y:S01]  /*bf50*/  MUFU.EX2 R117, R117 ;  /* 0x0000007500757308 */ /* 0x000e620000000800 */
[--C-:B------:R-:W-:Y:S02]  /*bf60*/  FFMA.FTZ R135, R174, c[0x0][0x23c], -R74.reuse ;  /* 0x00008f00ae877a23 */ /* 0x100fe4000001084a */
[--C-:B------:R-:W-:Y:S02]  /*bf70*/  FFMA.FTZ R51, R51, c[0x0][0x23c], -R74.reuse ;  /* 0x00008f0033337a23 */ /* 0x100fe4000001084a */
[--C-:B------:R-:W-:Y:S01]  /*bf80*/  FFMA.FTZ R166, R168, c[0x0][0x23c], -R74.reuse ;  /* 0x00008f00a8a67a23 */ /* 0x100fe2000001084a */
[----:B------:R-:W-:Y:S01]  /*bf90*/  HMMA.16816.F32.BF16 R16, R28, R20, R16 ;  /* 0x000000141c10723c */ /* 0x000fe20000041810 */
[----:B------:R-:W-:Y:S01]  /*bfa0*/  FFMA.FTZ R47, R47, c[0x0][0x23c], -R74 ;  /* 0x00008f002f2f7a23 */ /* 0x000fe2000001084a */
[----:B------:R-:W-:Y:S01]  /*bfb0*/  MUFU.EX2 R116, R116 ;  /* 0x0000007400747308 */ /* 0x000fe20000000800 */
[----:B------:R-:W-:-:S02]  /*bfc0*/  FFMA.FTZ R99, R223, c[0x0][0x23c], -R112 ;  /* 0x00008f00df637a23 */ /* 0x000fc40000010870 */
[--C-:B------:R-:W-:Y:S02]  /*bfd0*/  FFMA.FTZ R98, R189, c[0x0][0x23c], -R112.reuse ;  /* 0x00008f00bd627a23 */ /* 0x100fe40000010870 */
[--C-:B------:R-:W-:Y:S01]  /*bfe0*/  FFMA.FTZ R97, R232, c[0x0][0x23c], -R112.reuse ;  /* 0x00008f00e8617a23 */ /* 0x100fe20000010870 */
[C---:B------:R-:W-:Y:S01]  /*bff0*/  HMMA.16816.F32.BF16 R4, R28.reuse, R22, R4 ;  /* 0x000000161c04723c */ /* 0x040fe20000041804 */
[----:B------:R-:W3:Y:S01]  /*c000*/  LDSM.16.MT88.4 R20, [R150+0x5800] ;  /* 0x005800009614783b */ /* 0x000ee20000004200 */
[----:B------:R-:W4:Y:S01]  /*c010*/  MUFU.EX2 R115, R115 ;  /* 0x0000007300737308 */ /* 0x000f220000000800 */
[----:B------:R-:W-:Y:S02]  /*c020*/  FFMA.FTZ R96, R188, c[0x0][0x23c], -R112 ;  /* 0x00008f00bc607a23 */ /* 0x000fe40000010870 */
[--C-:B------:R-:W-:Y:S02]  /*c030*/  FFMA.FTZ R167, R167, c[0x0][0x23c], -R74.reuse ;  /* 0x00008f00a7a77a23 */ /* 0x100fe4000001084a */
[--C-:B------:R-:W-:Y:S01]  /*c040*/  FFMA.FTZ R45, R45, c[0x0][0x23c], -R74.reuse ;  /* 0x00008f002d2d7a23 */ /* 0x100fe2000001084a */
[----:B------:R-:W-:Y:S01]  /*c050*/  HMMA.16816.F32.BF16 R136, R28, R24, R136 ;  /* 0x000000181c88723c */ /* 0x000fe20000041888 */
[--C-:B------:R-:W-:Y:S01]  /*c060*/  FFMA.FTZ R164, R164, c[0x0][0x23c], -R74.reuse ;  /* 0x00008f00a4a47a23 */ /* 0x100fe2000001084a */
[----:B------:R-:W-:Y:S01]  /*c070*/  MUFU.EX2 R132, R178 ;  /* 0x000000b200847308 */ /* 0x000fe20000000800 */
[----:B------:R-:W-:-:S02]  /*c080*/  FFMA.FTZ R49, R49, c[0x0][0x23c], -R74 ;  /* 0x00008f0031317a23 */ /* 0x000fc4000001084a */
[--C-:B------:R-:W-:Y:S02]  /*c090*/  FFMA.FTZ R93, R92, c[0x0][0x23c], -R112.reuse ;  /* 0x00008f005c5d7a23 */ /* 0x100fe40000010870 */
[--C-:B------:R-:W-:Y:S01]  /*c0a0*/  FFMA.FTZ R94, R191, c[0x0][0x23c], -R112.reuse ;  /* 0x00008f00bf5e7a23 */ /* 0x100fe20000010870 */
[----:B------:R-:W-:Y:S01]  /*c0b0*/  HMMA.16816.F32.BF16 R24, R28, R26, R12 ;  /* 0x0000001a1c18723c */ /* 0x000fe2000004180c */
[----:B------:R-:W5:Y:S01]  /*c0c0*/  LDSM.16.MT88.4 R12, [R151+0x5c00] ;  /* 0x005c0000970c783b */ /* 0x000f620000004200 */
[----:B------:R-:W2:Y:S01]  /*c0d0*/  MUFU.EX2 R125, R125 ;  /* 0x0000007d007d7308 */ /* 0x000ea20000000800 */
[----:B------:R-:W-:Y:S02]  /*c0e0*/  FFMA.FTZ R92, R195, c[0x0][0x23c], -R112 ;  /* 0x00008f00c35c7a23 */ /* 0x000fe40000010870 */
[--C-:B------:R-:W-:Y:S02]  /*c0f0*/  FFMA.FTZ R163, R163, c[0x0][0x23c], -R74.reuse ;  /* 0x00008f00a3a37a23 */ /* 0x100fe4000001084a */
[----:B-1----:R-:W-:Y:S01]  /*c100*/  F2FP.BF16.PACK_AB R28, R117, R118 ;  /* 0x00000076751c723e */ /* 0x002fe200000010ff */
[--C-:B------:R-:W-:Y:S01]  /*c110*/  FFMA.FTZ R35, R35, c[0x0][0x23c], -R74.reuse ;  /* 0x00008f0023237a23 */ /* 0x100fe2000001084a */
[----:B----4-:R-:W-:Y:S01]  /*c120*/  F2FP.BF16.PACK_AB R30, R115, R116 ;  /* 0x00000074731e723e */ /* 0x010fe200000010ff */
[----:B------:R-:W-:Y:S01]  /*c130*/  MUFU.EX2 R134, R134 ;  /* 0x0000008600867308 */ /* 0x000fe20000000800 */
[----:B------:R-:W-:-:S02]  /*c140*/  FFMA.FTZ R156, R156, c[0x0][0x23c], -R74 ;  /* 0x00008f009c9c7a23 */ /* 0x000fc4000001084a */
[----:B------:R-:W-:Y:S02]  /*c150*/  FFMA.FTZ R33, R33, c[0x0][0x23c], -R74 ;  /* 0x00008f0021217a23 */ /* 0x000fe4000001084a */
[----:B------:R-:W-:Y:S02]  /*c160*/  FFMA.FTZ R160, R231, R162, R160 ;  /* 0x000000a2e7a07223 */ /* 0x000fe400000100a0 */
[----:B------:R-:W-:Y:S01]  /*c170*/  FFMA.FTZ R158, R230, R161, R158 ;  /* 0x000000a1e69e7223 */ /* 0x000fe2000001009e */
[----:B------:R-:W1:Y:S01]  /*c180*/  MUFU.EX2 R133, R133 ;  /* 0x0000008500857308 */ /* 0x000e620000000800 */
[----:B--2---:R-:W-:Y:S01]  /*c190*/  F2FP.BF16.PACK_AB R29, R125, R132 ;  /* 0x000000847d1d723e */ /* 0x004fe200000010ff */
[----:B------:R-:W-:Y:S02]  /*c1a0*/  FADD.FTZ R159, R159, R160 ;  /* 0x000000a09f9f7221 */ /* 0x000fe40000010000 */
[----:B------:R-:W-:Y:S02]  /*c1b0*/  FADD.FTZ R158, R154, R158 ;  /* 0x0000009e9a9e7221 */ /* 0x000fe40000010000 */
[----:B------:R-:W-:-:S02]  /*c1c0*/  FFMA.FTZ R91, R76, c[0x0][0x23c], -R112 ;  /* 0x00008f004c5b7a23 */ /* 0x000fc40000010870 */
[----:B------:R-:W-:Y:S01]  /*c1d0*/  MUFU.EX2 R111, R111 ;  /* 0x0000006f006f7308 */ /* 0x000fe20000000800 */
[----:B------:R-:W-:Y:S02]  /*c1e0*/  FFMA.FTZ R89, R84, c[0x0][0x23c], -R112 ;  /* 0x00008f0054597a23 */ /* 0x000fe40000010870 */
[--C-:B------:R-:W-:Y:S02]  /*c1f0*/  FFMA.FTZ R128, R128, c[0x0][0x23c], -R74.reuse ;  /* 0x00008f0080807a23 */ /* 0x100fe4000001084a */
[--C-:B------:R-:W-:Y:S02]  /*c200*/  FFMA.FTZ R53, R53, c[0x0][0x23c], -R74.reuse ;  /* 0x00008f0035357a23 */ /* 0x100fe4000001084a */
[--C-:B------:R-:W-:Y:S01]  /*c210*/  FFMA.FTZ R127, R127, c[0x0][0x23c], -R74.reuse ;  /* 0x00008f007f7f7a23 */ /* 0x100fe2000001084a */
[----:B-1----:R-:W-:Y:S01]  /*c220*/  F2FP.BF16.PACK_AB R31, R133, R134 ;  /* 0x00000086851f723e */ /* 0x002fe200000010ff */
[----:B------:R-:W1:Y:S01]  /*c230*/  MUFU.EX2 R110, R110 ;  /* 0x0000006e006e7308 */ /* 0x000e620000000800 */
[----:B------:R-:W-:-:S02]  /*c240*/  FFMA.FTZ R171, R57, c[0x0][0x23c], -R74 ;  /* 0x00008f0039ab7a23 */ /* 0x000fc4000001084a */
[----:B------:R-:W-:Y:S02]  /*c250*/  FADD.FTZ R159, R155, R159 ;  /* 0x0000009f9b9f7221 */ /* 0x000fe40000010000 */
[----:B------:R-:W-:Y:S01]  /*c260*/  FADD.FTZ R148, R148, R158 ;  /* 0x0000009e94947221 */ /* 0x000fe20000010000 */
[C---:B------:R-:W-:Y:S01]  /*c270*/  HMMA.16816.F32.BF16 R16, R28.reuse, R8, R16 ;  /* 0x000000081c10723c */ /* 0x040fe20000041810 */
[----:B------:R-:W-:Y:S01]  /*c280*/  FADD.FTZ R149, R149, R159 ;  /* 0x0000009f95957221 */ /* 0x000fe20000010000 */
[----:B------:R-:W-:Y:S01]  /*c290*/  MUFU.EX2 R109, R109 ;  /* 0x0000006d006d7308 */ /* 0x000fe20000000800 */
[----:B------:R-:W-:Y:S02]  /*c2a0*/  FADD.FTZ R148, R2, R148 ;  /* 0x0000009402947221 */ /* 0x000fe40000010000 */
[----:B------:R-:W-:Y:S02]  /*c2b0*/  FADD.FTZ R2, R130, R149 ;  /* 0x0000009582027221 */ /* 0x000fe40000010000 */
[----:B------:R-:W-:Y:S01]  /*c2c0*/  FADD.FTZ R131, R131, R148 ;  /* 0x0000009483837221 */ /* 0x000fe20000010000 */
[----:B------:R-:W-:Y:S01]  /*c2d0*/  HMMA.16816.F32.BF16 R4, R28, R10, R4 ;  /* 0x0000000a1c04723c */ /* 0x000fe20000041804 */
[----:B------:R-:W2:Y:S01]  /*c2e0*/  LDSM.16.MT88.4 R8, [R150+0x5c00] ;  /* 0x005c00009608783b */ /* 0x000ea20000004200 */
[----:B------:R-:W4:Y:S01]  /*c2f0*/  MUFU.EX2 R108, R108 ;  /* 0x0000006c006c7308 */ /* 0x000f220000000800 */
[----:B------:R-:W-:-:S02]  /*c300*/  FADD.FTZ R2, R129, R2 ;  /* 0x0000000281027221 */ /* 0x000fc40000010000 */
[----:B------:R-:W-:Y:S02]  /*c310*/  FADD.FTZ R131, R144, R131 ;  /* 0x0000008390837221 */ /* 0x000fe40000010000 */
[----:B------:R-:W-:Y:S01]  /*c320*/  FADD.FTZ R2, R126, R2 ;  /* 0x000000027e027221 */ /* 0x000fe20000010000 */
[C---:B---3--:R-:W-:Y:S01]  /*c330*/  HMMA.16816.F32.BF16 R136, R28.reuse, R20, R136 ;  /* 0x000000141c88723c */ /* 0x048fe20000041888 */
[----:B------:R-:W-:Y:S01]  /*c340*/  FADD.FTZ R140, R140, R131 ;  /* 0x000000838c8c7221 */ /* 0x000fe20000010000 */
[----:B------:R-:W-:Y:S01]  /*c350*/  MUFU.EX2 R142, R142 ;  /* 0x0000008e008e7308 */ /* 0x000fe20000000800 */
[----:B------:R-:W-:Y:S02]  /*c360*/  FADD.FTZ R2, R122, R2 ;  /* 0x000000027a027221 */ /* 0x000fe40000010000 */
[----:B------:R-:W-:Y:S02]  /*c370*/  FADD.FTZ R140, R141, R140 ;  /* 0x0000008c8d8c7221 */ /* 0x000fe40000010000 */
[----:B------:R-:W-:Y:S01]  /*c380*/  FADD.FTZ R118, R118, R2 ;  /* 0x0000000276767221 */ /* 0x000fe20000010000 */
[----:B------:R-:W-:Y:S01]  /*c390*/  HMMA.16816.F32.BF16 R24, R28, R22, R24 ;  /* 0x000000161c18723c */ /* 0x000fe20000041818 */
[----:B------:R-:W3:Y:S01]  /*c3a0*/  LDSM.16.MT88.4 R20, [R151+0x6000] ;  /* 0x006000009714783b */ /* 0x000ee20000004200 */
[----:B------:R-:W5:Y:S01]  /*c3b0*/  MUFU.EX2 R121, R121 ;  /* 0x0000007900797308 */ /* 0x000f620000000800 */
[----:B------:R-:W-:-:S02]  /*c3c0*/  FADD.FTZ R132, R132, R140 ;  /* 0x0000008c84847221 */ /* 0x000fc40000010000 */
[----:B------:R-:W-:Y:S02]  /*c3d0*/  FFMA.FTZ R84, R199, c[0x0][0x23c], -R112 ;  /* 0x00008f00c7547a23 */ /* 0x000fe40000010870 */
[----:B-1----:R-:W-:Y:S01]  /*c3e0*/  F2FP.BF16.PACK_AB R28, R110, R111 ;  /* 0x0000006f6e1c723e */ /* 0x002fe200000010ff */
[--C-:B------:R-:W-:Y:S01]  /*c3f0*/  FFMA.FTZ R124, R124, c[0x0][0x23c], -R74.reuse ;  /* 0x00008f007c7c7a23 */ /* 0x100fe2000001084a */
[----:B----4-:R-:W-:Y:S01]  /*c400*/  F2FP.BF16.PACK_AB R30, R108, R109 ;  /* 0x0000006d6c1e723e */ /* 0x010fe200000010ff */
[----:B------:R-:W-:Y:S01]  /*c410*/  MUFU.EX2 R135, R135 ;  /* 0x0000008700877308 */ /* 0x000fe20000000800 */
[--C-:B------:R-:W-:Y:S02]  /*c420*/  FFMA.FTZ R59, R59, c[0x0][0x23c], -R74.reuse ;  /* 0x00008f003b3b7a23 */ /* 0x100fe4000001084a */
[--C-:B------:R-:W-:Y:S02]  /*c430*/  FFMA.FTZ R119, R119, c[0x0][0x23c], -R74.reuse ;  /* 0x00008f0077777a23 */ /* 0x100fe4000001084a */
[----:B------:R-:W-:-:S02]  /*c440*/  FFMA.FTZ R61, R61, c[0x0][0x23c], -R74 ;  /* 0x00008f003d3d7a23 */ /* 0x000fc4000001084a */
[----:B------:R-:W-:Y:S01]  /*c450*/  FADD.FTZ R118, R117, R118 ;  /* 0x0000007675767221 */ /* 0x000fe20000010000 */
[----:B------:R-:W1:Y:S01]  /*c460*/  MUFU.EX2 R143, R143 ;  /* 0x0000008f008f7308 */ /* 0x000e620000000800 */
[----:B-----5:R-:W-:Y:S01]  /*c470*/  F2FP.BF16.PACK_AB R29, R121, R142 ;  /* 0x0000008e791d723e */ /* 0x020fe200000010ff */
[----:B------:R-:W-:Y:S02]  /*c480*/  FADD.FTZ R132, R125, R132 ;  /* 0x000000847d847221 */ /* 0x000fe40000010000 */
[----:B------:R-:W-:Y:S02]  /*c490*/  FADD.FTZ R116, R116, R118 ;  /* 0x0000007674747221 */ /* 0x000fe40000010000 */
[----:B------:R-:W-:Y:S02]  /*c4a0*/  FADD.FTZ R134, R134, R132 ;  /* 0x0000008486867221 */ /* 0x000fe40000010000 */
[----:B------:R-:W4:Y:S01]  /*c4b0*/  MUFU.EX2 R107, R107 ;  /* 0x0000006b006b7308 */ /* 0x000f220000000800 */
[----:B------:R-:W-:-:S02]  /*c4c0*/  FADD.FTZ R116, R115, R116 ;  /* 0x0000007473747221 */ /* 0x000fc40000010000 */
[----:B------:R-:W-:Y:S02]  /*c4d0*/  FADD.FTZ R134, R133, R134 ;  /* 0x0000008685867221 */ /* 0x000fe40000010000 */
[----:B------:R-:W-:Y:S02]  /*c4e0*/  FADD.FTZ R111, R111, R116 ;  /* 0x000000746f6f7221 */ /* 0x000fe40000010000 */
[----:B------:R-:W-:Y:S01]  /*c4f0*/  FADD.FTZ R142, R142, R134 ;  /* 0x000000868e8e7221 */ /* 0x000fe20000010000 */
[----:B-1----:R-:W-:Y:S01]  /*c500*/  F2FP.BF16.PACK_AB R31, R143, R135 ;  /* 0x000000878f1f723e */ /* 0x002fe200000010ff */
[----:B------:R-:W1:Y:S01]  /*c510*/  MUFU.EX2 R106, R106 ;  /* 0x0000006a006a7308 */ /* 0x000e620000000800 */
[----:B------:R-:W-:Y:S02]  /*c520*/  FADD.FTZ R111, R110, R111 ;  /* 0x0000006f6e6f7221 */ /* 0x000fe40000010000 */
[----:B------:R-:W-:Y:S02]  /*c530*/  FADD.FTZ R142, R121, R142 ;  /* 0x0000008e798e7221 */ /* 0x000fe40000010000 */
[----:B------:R-:W-:Y:S01]  /*c540*/  FADD.FTZ R111, R109, R111 ;  /* 0x0000006f6d6f7221 */ /* 0x000fe20000010000 */
[----:B------:R-:W-:Y:S01]  /*c550*/  HMMA.16816.F32.BF16 R16, R28, R12, R16 ;  /* 0x0000000c1c10723c */ /* 0x000fe20000041810 */
[----:B------:R-:W-:Y:S01]  /*c560*/  FADD.FTZ R135, R135, R142 ;  /* 0x0000008e87877221 */ /* 0x000fe20000010000 */
[----:B------:R-:W-:Y:S01]  /*c570*/  MUFU.EX2 R105, R105 ;  /* 0x0000006900697308 */ /* 0x000fe20000000800 */
[----:B------:R-:W-:-:S02]  /*c580*/  FFMA.FTZ R80, R200, c[0x0][0x23c], -R112 ;  /* 0x00008f00c8507a23 */ /* 0x000fc40000010870 */
[--C-:B------:R-:W-:Y:S02]  /*c590*/  FFMA.FTZ R37, R37, c[0x0][0x23c], -R74.reuse ;  /* 0x00008f0025257a23 */ /* 0x100fe4000001084a */
[--C-:B------:R-:W-:Y:S01]  /*c5a0*/  FFMA.FTZ R63, R63, c[0x0][0x23c], -R74.reuse ;  /* 0x00008f003f3f7a23 */ /* 0x100fe2000001084a */
[C---:B------:R-:W-:Y:S01]  /*c5b0*/  HMMA.16816.F32.BF16 R4, R28.reuse, R14, R4 ;  /* 0x0000000e1c04723c */ /* 0x040fe20000041804 */
[----:B------:R-:W5:Y:S01]  /*c5c0*/  LDSM.16.MT88.4 R12, [R150+0x6000] ;  /* 0x00600000960c783b */ /* 0x000f620000004200 */
[----:B------:R-:W1:Y:S01]  /*c5d0*/  MUFU.EX2 R104, R104 ;  /* 0x0000006800687308 */ /* 0x000e620000000800 */
[--C-:B------:R-:W-:Y:S02]  /*c5e0*/  FFMA.FTZ R38, R38, c[0x0][0x23c], -R74.reuse ;  /* 0x00008f0026267a23 */ /* 0x100fe4000001084a */
[----:B------:R-:W-:Y:S02]  /*c5f0*/  FFMA.FTZ R56, R56, c[0x0][0x23c], -R74 ;  /* 0x00008f0038387a23 */ /* 0x000fe4000001084a */
[----:B------:R-:W-:Y:S01]  /*c600*/  FADD.FTZ R108, R108, R111 ;  /* 0x0000006f6c6c7221 */ /* 0x000fe20000010000 */
[----:B--2---:R-:W-:Y:S01]  /*c610*/  HMMA.16816.F32.BF16 R136, R28, R8, R136 ;  /* 0x000000081c88723c */ /* 0x004fe20000041888 */
[----:B------:R-:W-:Y:S01]  /*c620*/  FADD.FTZ R135, R143, R135 ;  /* 0x000000878f877221 */ /* 0x000fe20000010000 */
[----:B------:R-:W2:Y:S01]  /*c630*/  MUFU.EX2 R145, R145 ;  /* 0x0000009100917308 */ /* 0x000ea20000000800 */
[----:B----4-:R-:W-:Y:S01]  /*c640*/  FADD.FTZ R108, R107, R108 ;  /* 0x0000006c6b6c7221 */ /* 0x010fe20000010000 */
[----:B------:R-:W-:Y:S01]  /*c650*/  LDSM.16.MT88.4 R140, [R151+0x8c00] ;  /* 0x008c0000978c783b */ /* 0x000fe20000004200 */
[----:B------:R-:W-:-:S02]  /*c660*/  FFMA.FTZ R46, R46, c[0x0][0x23c], -R74 ;  /* 0x00008f002e2e7a23 */ /* 0x000fc4000001084a */
[--C-:B------:R-:W-:Y:S01]  /*c670*/  FFMA.FTZ R78, R202, c[0x0][0x23c], -R112.reuse ;  /* 0x00008f00ca4e7a23 */ /* 0x100fe20000010870 */
[----:B------:R-:W-:Y:S01]  /*c680*/  HMMA.16816.F32.BF16 R24, R28, R10, R24 ;  /* 0x0000000a1c18723c */ /* 0x000fe20000041818 */
[----:B------:R-:W4:Y:S01]  /*c690*/  LDSM.16.MT88.4 R8, [R151+0x6400] ;  /* 0x006400009708783b */ /* 0x000f220000004200 */
[----:B------:R-:W3:Y:S01]  /*c6a0*/  MUFU.EX2 R3, R3 ;  /* 0x0000000300037308 */ /* 0x000ee20000000800 */
[----:B------:R-:W-:Y:S02]  /*c6b0*/  FFMA.FTZ R76, R203, c[0x0][0x23c], -R112 ;  /* 0x00008f00cb4c7a23 */ /* 0x000fe40000010870 */
[----:B------:R-:W-:Y:S02]  /*c6c0*/  FFMA.FTZ R44, R44, c[0x0][0x23c], -R74 ;  /* 0x00008f002c2c7a23 */ /* 0x000fe4000001084a */
[C---:B-1----:R-:W-:Y:S01]  /*c6d0*/  F2FP.BF16.PACK_AB R28, R106.reuse, R107 ;  /* 0x0000006b6a1c723e */ /* 0x042fe200000010ff */
[----:B------:R-:W-:Y:S01]  /*c6e0*/  FADD.FTZ R106, R106, R108 ;  /* 0x0000006c6a6a7221 */ /* 0x000fe20000010000 */
[----:B------:R-:W-:Y:S01]  /*c6f0*/  F2FP.BF16.PACK_AB R30, R104, R105 ;  /* 0x00000069681e723e */ /* 0x000fe200000010ff */
[----:B------:R-:W1:Y:S01]  /*c700*/  MUFU.EX2 R146, R146 ;  /* 0x0000009200927308 */ /* 0x000e620000000800 */
[----:B--2---:R-:W-:-:S02]  /*c710*/  FADD.FTZ R135, R145, R135 ;  /* 0x0000008791877221 */ /* 0x004fc40000010000 */
[----:B------:R-:W-:Y:S02]  /*c720*/  FADD.FTZ R106, R105, R106 ;  /* 0x0000006a696a7221 */ /* 0x000fe40000010000 */
[----:B------:R-:W-:Y:S02]  /*c730*/  FFMA.FTZ R123, R201, c[0x0][0x23c], -R112 ;  /* 0x00008f00c97b7a23 */ /* 0x000fe40000010870 */
[----:B------:R-:W-:Y:S01]  /*c740*/  FADD.FTZ R104, R104, R106 ;  /* 0x0000006a68687221 */ /* 0x000fe20000010000 */
[----:B------:R-:W2:Y:S01]  /*c750*/  MUFU.EX2 R147, R147 ;  /* 0x0000009300937308 */ /* 0x000ea20000000800 */
[C---:B---3--:R-:W-:Y:S01]  /*c760*/  F2FP.BF16.PACK_AB R29, R3.reuse, R145 ;  /* 0x00000091031d723e */ /* 0x048fe200000010ff */
[----:B------:R-:W-:Y:S02]  /*c770*/  FADD.FTZ R3, R3, R135 ;  /* 0x0000008703037221 */ /* 0x000fe40000010000 */
[----:B------:R-:W-:Y:S01]  /*c780*/  FFMA.FTZ R120, R179, c[0x0][0x23c], -R112 ;  /* 0x00008f00b3787a23 */ /* 0x000fe20000010870 */
[----:B------:R-:W-:Y:S01]  /*c790*/  LDSM.16.MT88.4 R132, [R150+0x8c00] ;  /* 0x008c00009684783b */ /* 0x000fe20000004200 */
[----:B------:R-:W-:-:S02]  /*c7a0*/  FFMA.FTZ R32, R32, c[0x0][0x23c], -R74 ;  /* 0x00008f0020207a23 */ /* 0x000fc4000001084a */
[----:B------:R-:W3:Y:S01]  /*c7b0*/  MUFU.EX2 R103, R103 ;  /* 0x0000006700677308 */ /* 0x000ee20000000800 */
[----:B-1----:R-:W-:Y:S02]  /*c7c0*/  FADD.FTZ R3, R146, R3 ;  /* 0x0000000392037221 */ /* 0x002fe40000010000 */
[----:B------:R-:W-:Y:S02]  /*c7d0*/  FFMA.FTZ R34, R34, c[0x0][0x23c], -R74 ;  /* 0x00008f0022227a23 */ /* 0x000fe4000001084a */
[--C-:B------:R-:W-:Y:S02]  /*c7e0*/  FFMA.FTZ R55, R194, c[0x0][0x23c], -R112.reuse ;  /* 0x00008f00c2377a23 */ /* 0x100fe40000010870 */
[----:B------:R-:W-:Y:S01]  /*c7f0*/  FFMA.FTZ R168, R173, c[0x0][0x23c], -R112 ;  /* 0x00008f00ada87a23 */ /* 0x000fe20000010870 */
[C---:B--2---:R-:W-:Y:S01]  /*c800*/  F2FP.BF16.PACK_AB R31, R147.reuse, R146 ;  /* 0x00000092931f723e */ /* 0x044fe200000010ff */
[----:B------:R-:W1:Y:S01]  /*c810*/  MUFU.EX2 R102, R102 ;  /* 0x0000006600667308 */ /* 0x000e620000000800 */
[----:B------:R-:W-:-:S02]  /*c820*/  FADD.FTZ R147, R147, R3 ;  /* 0x0000000393937221 */ /* 0x000fc40000010000 */
[--C-:B------:R-:W-:Y:S02]  /*c830*/  FFMA.FTZ R170, R175, c[0x0][0x23c], -R112.reuse ;  /* 0x00008f00afaa7a23 */ /* 0x100fe40000010870 */
[----:B------:R-:W-:Y:S01]  /*c840*/  FFMA.FTZ R165, R165, c[0x0][0x23c], -R112 ;  /* 0x00008f00a5a57a23 */ /* 0x000fe20000010870 */
[C---:B------:R-:W-:Y:S01]  /*c850*/  HMMA.16816.F32.BF16 R16, R28.reuse, R20, R16 ;  /* 0x000000141c10723c */ /* 0x040fe20000041810 */
[----:B---3--:R-:W-:Y:S01]  /*c860*/  FADD.FTZ R104, R103, R104 ;  /* 0x0000006867687221 */ /* 0x008fe20000010000 */
[----:B------:R-:W-:Y:S01]  /*c870*/  MUFU.EX2 R101, R101 ;  /* 0x0000006500657308 */ /* 0x000fe20000000800 */
[--C-:B------:R-:W-:Y:S02]  /*c880*/  FFMA.FTZ R36, R36, c[0x0][0x23c], -R74.reuse ;  /* 0x00008f0024247a23 */ /* 0x100fe4000001084a */
[----:B------:R-:W-:Y:S02]  /*c890*/  FFMA.FTZ R39, R39, c[0x0][0x23c], -R74 ;  /* 0x00008f0027277a23 */ /* 0x000fe4000001084a */
[----:B------:R-:W-:Y:S01]  /*c8a0*/  FFMA.FTZ R57, R169, c[0x0][0x23c], -R112 ;  /* 0x00008f00a9397a23 */ /* 0x000fe20000010870 */
[----:B------:R-:W-:Y:S01]  /*c8b0*/  HMMA.16816.F32.BF16 R4, R28, R22, R4 ;  /* 0x000000161c04723c */ /* 0x000fe20000041804 */
[----:B------:R-:W2:Y:S01]  /*c8c0*/  LDSM.16.MT88.4 R20, [R150+0x6400] ;  /* 0x006400009614783b */ /* 0x000ea20000004200 */
[----:B------:R-:W3:Y:S01]  /*c8d0*/  MUFU.EX2 R100, R100 ;  /* 0x0000006400647308 */ /* 0x000ee20000000800 */
[----:B-1----:R-:W-:-:S02]  /*c8e0*/  FADD.FTZ R104, R102, R104 ;  /* 0x0000006866687221 */ /* 0x002fc40000010000 */
[--C-:B------:R-:W-:Y:S02]  /*c8f0*/  FFMA.FTZ R50, R50, c[0x0][0x23c], -R112.reuse ;  /* 0x00008f0032327a23 */ /* 0x100fe40000010870 */
[--C-:B------:R-:W-:Y:S01]  /*c900*/  FFMA.FTZ R2, R69, c[0x0][0x23c], -R112.reuse ;  /* 0x00008f0045027a23 */ /* 0x100fe20000010870 */
[C---:B-----5:R-:W-:Y:S01]  /*c910*/  HMMA.16816.F32.BF16 R136, R28.reuse, R12, R136 ;  /* 0x0000000c1c88723c */ /* 0x060fe20000041888 */
[----:B------:R-:W-:Y:S01]  /*c920*/  FFMA.FTZ R3, R60, c[0x0][0x23c], -R112 ;  /* 0x00008f003c037a23 */ /* 0x000fe20000010870 */
[----:B------:R-:W1:Y:S01]  /*c930*/  MUFU.EX2 R157, R157 ;  /* 0x0000009d009d7308 */ /* 0x000e620000000800 */
[----:B------:R-:W-:Y:S02]  /*c940*/  FFMA.FTZ R67, R67, c[0x0][0x23c], -R74 ;  /* 0x00008f0043437a23 */ /* 0x000fe4000001084a */
[--C-:B------:R-:W-:Y:S02]  /*c950*/  FFMA.FTZ R40, R40, c[0x0][0x23c], -R112.reuse ;  /* 0x00008f0028287a23 */ /* 0x100fe40000010870 */
[----:B------:R-:W-:Y:S01]  /*c960*/  FFMA.FTZ R231, R68, c[0x0][0x23c], -R112 ;  /* 0x00008f0044e77a23 */ /* 0x000fe20000010870 */
[----:B------:R-:W-:Y:S01]  /*c970*/  HMMA.16816.F32.BF16 R24, R28, R14, R24 ;  /* 0x0000000e1c18723c */ /* 0x000fe20000041818 */
[----:B------:R-:W5:Y:S01]  /*c980*/  LDSM.16.MT88.4 R12, [R151+0x6800] ;  /* 0x00680000970c783b */ /* 0x000f620000004200 */
[----:B------:R-:W4:Y:S01]  /*c990*/  MUFU.EX2 R51, R51 ;  /* 0x0000003300337308 */ /* 0x000f220000000800 */
[----:B------:R-:W-:-:S04]  /*c9a0*/  FFMA.FTZ R230, R42, c[0x0][0x23c], -R74 ;  /* 0x00008f002ae67a23 */ /* 0x000fc8000001084a */
[----:B------:R-:W-:Y:S02]  /*c9b0*/  F2FP.BF16.PACK_AB R28, R102, R103 ;  /* 0x00000067661c723e */ /* 0x000fe400000010ff */
[----:B---3--:R-:W-:Y:S01]  /*c9c0*/  F2FP.BF16.PACK_AB R30, R100, R101 ;  /* 0x00000065641e723e */ /* 0x008fe200000010ff */
[----:B------:R-:W-:Y:S01]  /*c9d0*/  MUFU.EX2 R166, R166 ;  /* 0x000000a600a67308 */ /* 0x000fe20000000800 */
[----:B-1----:R-:W-:Y:S02]  /*c9e0*/  FADD.FTZ R147, R157, R147 ;  /* 0x000000939d937221 */ /* 0x002fe40000010000 */
[----:B------:R-:W-:-:S04]  /*c9f0*/  FADD.FTZ R101, R101, R104 ;  /* 0x0000006865657221 */ /* 0x000fc80000010000 */
[----:B------:R-:W-:Y:S01]  /*ca00*/  FADD.FTZ R101, R100, R101 ;  /* 0x0000006564657221 */ /* 0x000fe20000010000 */
[----:B------:R-:W1:Y:S01]  /*ca10*/  MUFU.EX2 R47, R47 ;  /* 0x0000002f002f7308 */ /* 0x000e620000000800 */
[C---:B----4-:R-:W-:Y:S01]  /*ca20*/  F2FP.BF16.PACK_AB R29, R51.reuse, R157 ;  /* 0x0000009d331d723e */ /* 0x050fe200000010ff */
[----:B------:R-:W-:-:S06]  /*ca30*/  FADD.FTZ R51, R51, R147 ;  /* 0x0000009333337221 */ /* 0x000fcc0000010000 */
[----:B------:R-:W-:Y:S01]  /*ca40*/  MUFU.EX2 R99, R99 ;  /* 0x0000006300637308 */ /* 0x000fe20000000800 */
[----:B-1----:R-:W-:-:S07]  /*ca50*/  F2FP.BF16.PACK_AB R31, R47, R166 ;  /* 0x000000a62f1f723e */ /* 0x002fce00000010ff */
[----:B------:R-:W1:Y:S01]  /*ca60*/  MUFU.EX2 R98, R98 ;  /* 0x0000006200627308 */ /* 0x000e620000000800 */
[----:B------:R-:W-:Y:S02]  /*ca70*/  FADD.FTZ R166, R166, R51 ;  /* 0x00000033a6a67221 */ /* 0x000fe40000010000 */
[----:B------:R-:W-:Y:S02]  /*ca80*/  FFMA.FTZ R51, R65, c[0x0][0x23c], -R74 ;  /* 0x00008f0041337a23 */ /* 0x000fe4000001084a */
[----:B------:R-:W-:Y:S01]  /*ca90*/  FADD.FTZ R166, R47, R166 ;  /* 0x000000a62fa67221 */ /* 0x000fe20000010000 */
[C---:B------:R-:W-:Y:S01]  /*caa0*/  HMMA.16816.F32.BF16 R16, R28.reuse, R8, R16 ;  /* 0x000000081c10723c */ /* 0x040fe20000041810 */
[----:B------:R-:W-:Y:S01]  /*cab0*/  FFMA.FTZ R47, R70, c[0x0][0x23c], -R74 ;  /* 0x00008f00462f7a23 */ /* 0x000fe2000001084a */
[----:B------:R-:W-:Y:S06]  /*cac0*/  MUFU.EX2 R97, R97 ;  /* 0x0000006100617308 */ /* 0x000fec0000000800 */
[C---:B------:R-:W-:Y:S01]  /*cad0*/  HMMA.16816.F32.BF16 R4, R28.reuse, R10, R4 ;  /* 0x0000000a1c04723c */ /* 0x040fe20000041804 */
[----:B------:R-:W3:Y:S01]  /*cae0*/  LDSM.16.MT88.4 R8, [R150+0x6800] ;  /* 0x006800009608783b */ /* 0x000ee20000004200 */
[----:B------:R-:W4:Y:S06]  /*caf0*/  MUFU.EX2 R96, R96 ;  /* 0x0000006000607308 */ /* 0x000f2c0000000800 */
[C---:B--2---:R-:W-:Y:S02]  /*cb00*/  HMMA.16816.F32.BF16 R136, R28.reuse, R20, R136 ;  /* 0x000000141c88723c */ /* 0x044fe40000041888 */
[----:B------:R-:W-:Y:S06]  /*cb10*/  MUFU.EX2 R167, R167 ;  /* 0x000000a700a77308 */ /* 0x000fec0000000800 */
[----:B------:R-:W-:Y:S01]  /*cb20*/  HMMA.16816.F32.BF16 R24, R28, R22, R24 ;  /* 0x000000161c18723c */ /* 0x000fe20000041818 */
[----:B------:R-:W2:Y:S01]  /*cb30*/  LDSM.16.MT88.4 R20, [R151+0x6c00] ;  /* 0x006c00009714783b */ /* 0x000ea20000004200 */
[----:B------:R-:W5:Y:S05]  /*cb40*/  MUFU.EX2 R45, R45 ;  /* 0x0000002d002d7308 */ /* 0x000f6a0000000800 */
[----:B-1----:R-:W-:Y:S01]  /*cb50*/  F2FP.BF16.PACK_AB R28, R98, R99 ;  /* 0x00000063621c723e */ /* 0x002fe200000010ff */
[----:B------:R-:W-:Y:S01]  /*cb60*/  FADD.FTZ R99, R99, R101 ;  /* 0x0000006563637221 */ /* 0x000fe20000010000 */
[----:B----4-:R-:W-:Y:S01]  /*cb70*/  F2FP.BF16.PACK_AB R30, R96, R97 ;  /* 0x00000061601e723e */ /* 0x010fe200000010ff */
[----:B------:R-:W-:Y:S02]  /*cb80*/  MUFU.EX2 R164, R164 ;  /* 0x000000a400a47308 */ /* 0x000fe40000000800 */
[----:B------:R-:W-:-:S04]  /*cb90*/  FADD.FTZ R99, R98, R99 ;  /* 0x0000006362637221 */ /* 0x000fc80000010000 */
[----:B------:R-:W-:Y:S02]  /*cba0*/  FADD.FTZ R99, R97, R99 ;  /* 0x0000006361637221 */ /* 0x000fe40000010000 */
[----:B------:R-:W1:Y:S01]  /*cbb0*/  MUFU.EX2 R49, R49 ;  /* 0x0000003100317308 */ /* 0x000e620000000800 */
[----:B-----5:R-:W-:Y:S01]  /*cbc0*/  F2FP.BF16.PACK_AB R29, R45, R167 ;  /* 0x000000a72d1d723e */ /* 0x020fe200000010ff */
[----:B------:R-:W-:Y:S02]  /*cbd0*/  FADD.FTZ R167, R167, R166 ;  /* 0x000000a6a7a77221 */ /* 0x000fe40000010000 */
[----:B------:R-:W-:Y:S02]  /*cbe0*/  FADD.FTZ R96, R96, R99 ;  /* 0x0000006360607221 */ /* 0x000fe40000010000 */
[----:B------:R-:W-:Y:S02]  /*cbf0*/  FADD.FTZ R167, R45, R167 ;  /* 0x000000a72da77221 */ /* 0x000fe40000010000 */
[----:B------:R-:W4:Y:S01]  /*cc00*/  MUFU.EX2 R95, R95 ;  /* 0x0000005f005f7308 */ /* 0x000f220000000800 */
[----:B------:R-:W-:Y:S01]  /*cc10*/  FFMA.FTZ R45, R66, c[0x0][0x23c], -R74 ;  /* 0x00008f00422d7a23 */ /* 0x000fe2000001084a */
[----:B-1----:R-:W-:-:S06]  /*cc20*/  F2FP.BF16.PACK_AB R31, R49, R164 ;  /* 0x000000a4311f723e */ /* 0x002fcc00000010ff */
[----:B------:R-:W1:Y:S01]  /*cc30*/  MUFU.EX2 R94, R94 ;  /* 0x0000005e005e7308 */ /* 0x000e620000000800 */
[----:B------:R-:W-:-:S04]  /*cc40*/  FADD.FTZ R164, R164, R167 ;  /* 0x000000a7a4a47221 */ /* 0x000fc80000010000 */
[----:B------:R-:W-:Y:S01]  /*cc50*/  FADD.FTZ R164, R49, R164 ;  /* 0x000000a431a47221 */ /* 0x000fe20000010000 */
[----:B------:R-:W-:Y:S01]  /*cc60*/  HMMA.16816.F32.BF16 R16, R28, R12, R16 ;  /* 0x0000000c1c10723c */ /* 0x000fe20000041810 */
[----:B----4-:R-:W-:Y:S01]  /*cc70*/  FADD.FTZ R96, R95, R96 ;  /* 0x000000605f607221 */ /* 0x010fe20000010000 */
[----:B------:R-:W-:Y:S01]  /*cc80*/  MUFU.EX2 R93, R93 ;  /* 0x0000005d005d7308 */ /* 0x000fe20000000800 */
[----:B------:R-:W-:-:S05]  /*cc90*/  FFMA.FTZ R49, R64, c[0x0][0x23c], -R74 ;  /* 0x00008f0040317a23 */ /* 0x000fca000001084a */
[C---:B------:R-:W-:Y:S01]  /*cca0*/  HMMA.16816.F32.BF16 R4, R28.reuse, R14, R4 ;  /* 0x0000000e1c04723c */ /* 0x040fe20000041804 */
[----:B------:R-:W4:Y:S01]  /*ccb0*/  LDSM.16.MT88.4 R12, [R150+0x6c00] ;  /* 0x006c0000960c783b */ /* 0x000f220000004200 */
[----:B------:R-:W5:Y:S06]  /*ccc0*/  MUFU.EX2 R92, R92 ;  /* 0x0000005c005c7308 */ /* 0x000f6c0000000800 */
[C---:B---3--:R-:W-:Y:S02]  /*ccd0*/  HMMA.16816.F32.BF16 R136, R28.reuse, R8, R136 ;  /* 0x000000081c88723c */ /* 0x048fe40000041888 */
[----:B------:R-:W-:Y:S06]  /*cce0*/  MUFU.EX2 R163, R163 ;  /* 0x000000a300a37308 */ /* 0x000fec0000000800 */
[----:B------:R-:W-:Y:S01]  /*ccf0*/  HMMA.16816.F32.BF16 R24, R28, R10, R24 ;  /* 0x0000000a1c18723c */ /* 0x000fe20000041818 */
[----:B------:R-:W3:Y:S01]  /*cd00*/  LDSM.16.MT88.4 R8, [R151+0x7000] ;  /* 0x007000009708783b */ /* 0x000ee20000004200 */
[----:B------:R-:W2:Y:S05]  /*cd10*/  MUFU.EX2 R35, R35 ;  /* 0x0000002300237308 */ /* 0x000eaa0000000800 */
[C---:B-1----:R-:W-:Y:S01]  /*cd20*/  F2FP.BF16.PACK_AB R28, R94.reuse, R95 ;  /* 0x0000005f5e1c723e */ /* 0x042fe200000010ff */
[----:B------:R-:W-:Y:S01]  /*cd30*/  FADD.FTZ R94, R94, R96 ;  /* 0x000000605e5e7221 */ /* 0x000fe20000010000 */
[----:B-----5:R-:W-:Y:S01]  /*cd40*/  F2FP.BF16.PACK_AB R30, R92, R93 ;  /* 0x0000005d5c1e723e */ /* 0x020fe200000010ff */
[----:B------:R-:W1:Y:S02]  /*cd50*/  MUFU.EX2 R156, R156 ;  /* 0x0000009c009c7308 */ /* 0x000e640000000800 */
[----:B------:R-:W-:-:S04]  /*cd60*/  FADD.FTZ R94, R93, R94 ;  /* 0x0000005e5d5e7221 */ /* 0x000fc80000010000 */
[----:B------:R-:W-:Y:S02]  /*cd70*/  FADD.FTZ R92, R92, R94 ;  /* 0x0000005e5c5c7221 */ /* 0x000fe40000010000 */
[----:B------:R-:W5:Y:S01]  /*cd80*/  MUFU.EX2 R33, R33 ;  /* 0x0000002100217308 */ /* 0x000f620000000800 */
[----:B--2---:R-:W-:Y:S01]  /*cd90*/  F2FP.BF16.PACK_AB R29, R35, R163 ;  /* 0x000000a3231d723e */ /* 0x004fe200000010ff */
[----:B------:R-:W-:-:S04]  /*cda0*/  FADD.FTZ R163, R163, R164 ;  /* 0x000000a4a3a37221 */ /* 0x000fc80000010000 */
[----:B------:R-:W-:Y:S02]  /*cdb0*/  FADD.FTZ R163, R35, R163 ;  /* 0x000000a323a37221 */ /* 0x000fe40000010000 */
[----:B------:R-:W2:Y:S01]  /*cdc0*/  MUFU.EX2 R91, R91 ;  /* 0x0000005b005b7308 */ /* 0x000ea20000000800 */
[----:B------:R-:W-:Y:S02]  /*cdd0*/  FFMA.FTZ R35, R41, c[0x0][0x23c], -R112 ;  /* 0x00008f0029237a23 */ /* 0x000fe40000010870 */
[----:B-1----:R-:W-:Y:S02]  /*cde0*/  FADD.FTZ R163, R156, R163 ;  /* 0x000000a39ca37221 */ /* 0x002fe40000010000 */
[----:B------:R-:W-:Y:S01]  /*cdf0*/  FFMA.FTZ R41, R54, c[0x0][0x23c], -R74 ;  /* 0x00008f0036297a23 */ /* 0x000fe2000001084a */
[C---:B-----5:R-:W-:Y:S02]  /*ce00*/  F2FP.BF16.PACK_AB R31, R33.reuse, R156 ;  /* 0x0000009c211f723e */ /* 0x060fe400000010ff */
[----:B------:R-:W1:Y:S01]  /*ce10*/  MUFU.EX2 R90, R90 ;  /* 0x0000005a005a7308 */ /* 0x000e620000000800 */
[----:B------:R-:W-:-:S04]  /*ce20*/  FADD.FTZ R33, R33, R163 ;  /* 0x000000a321217221 */ /* 0x000fc80000010000 */
[C---:B------:R-:W-:Y:S01]  /*ce30*/  HMMA.16816.F32.BF16 R16, R28.reuse, R20, R16 ;  /* 0x000000141c10723c */ /* 0x040fe20000041810 */
[----:B--2---:R-:W-:Y:S02]  /*ce40*/  FADD.FTZ R92, R91, R92 ;  /* 0x0000005c5b5c7221 */ /* 0x004fe40000010000 */
[----:B------:R-:W-:Y:S05]  /*ce50*/  MUFU.EX2 R89, R89 ;  /* 0x0000005900597308 */ /* 0x000fea0000000800 */
[----:B------:R-:W-:Y:S01]  /*ce60*/  HMMA.16816.F32.BF16 R4, R28, R22, R4 ;  /* 0x000000161c04723c */ /* 0x000fe20000041804 */
[----:B------:R-:W2:Y:S02]  /*ce70*/  LDSM.16.MT88.4 R20, [R150+0x7000] ;  /* 0x007000009614783b */ /* 0x000ea40000004200 */
[----:B------:R-:W5:Y:S01]  /*ce80*/  MUFU.EX2 R88, R88 ;  /* 0x0000005800587308 */ /* 0x000f620000000800 */
[----:B-1----:R-:W-:-:S04]  /*ce90*/  FADD.FTZ R92, R90, R92 ;  /* 0x0000005c5a5c7221 */ /* 0x002fc80000010000 */
[C---:B----4-:R-:W-:Y:S03]  /*cea0*/  HMMA.16816.F32.BF16 R136, R28.reuse, R12, R136 ;  /* 0x0000000c1c88723c */ /* 0x050fe60000041888 */
[----:B------:R-:W-:Y:S05]  /*ceb0*/  MUFU.EX2 R128, R128 ;  /* 0x0000008000807308 */ /* 0x000fea0000000800 */
[----:B------:R-:W-:Y:S01]  /*cec0*/  HMMA.16816.F32.BF16 R24, R28, R14, R24 ;  /* 0x0000000e1c18723c */ /* 0x000fe20000041818 */
[----:B------:R-:W1:Y:S02]  /*ced0*/  LDSM.16.MT88.4 R12, [R151+0x7400] ;  /* 0x00740000970c783b */ /* 0x000e640000004200 */
[----:B------:R-:W4:Y:S04]  /*cee0*/  MUFU.EX2 R53, R53 ;  /* 0x0000003500357308 */ /* 0x000f280000000800 */
[----:B------:R-:W-:-:S02]  /*cef0*/  F2FP.BF16.PACK_AB R28, R90, R91 ;  /* 0x0000005b5a1c723e */ /* 0x000fc400000010ff */
[----:B-----5:R-:W-:Y:S02]  /*cf00*/  F2FP.BF16.PACK_AB R30, R88, R89 ;  /* 0x00000059581e723e */ /* 0x020fe400000010ff */
[----:B------:R-:W-:Y:S01]  /*cf10*/  MUFU.EX2 R127, R127 ;  /* 0x0000007f007f7308 */ /* 0x000fe20000000800 */
[----:B------:R-:W-:-:S04]  /*cf20*/  FADD.FTZ R89, R89, R92 ;  /* 0x0000005c59597221 */ /* 0x000fc80000010000 */
[----:B------:R-:W-:-:S03]  /*cf30*/  FADD.FTZ R89, R88, R89 ;  /* 0x0000005958597221 */ /* 0x000fc60000010000 */
[----:B------:R-:W5:Y:S01]  /*cf40*/  MUFU.EX2 R171, R171 ;  /* 0x000000ab00ab7308 */ /* 0x000f620000000800 */
[----:B----4-:R-:W-:Y:S01]  /*cf50*/  F2FP.BF16.PACK_AB R29, R53, R128 ;  /* 0x00000080351d723e */ /* 0x010fe200000010ff */
[----:B------:R-:W-:-:S04]  /*cf60*/  FADD.FTZ R128, R128, R33 ;  /* 0x0000002180807221 */ /* 0x000fc80000010000 */
[----:B------:R-:W-:Y:S02]  /*cf70*/  FADD.FTZ R128, R53, R128 ;  /* 0x0000008035807221 */ /* 0x000fe40000010000 */
[----:B------:R-:W4:Y:S01]  /*cf80*/  MUFU.EX2 R87, R87 ;  /* 0x0000005700577308 */ /* 0x000f220000000800 */
[----:B-----5:R-:W-:-:S07]  /*cf90*/  F2FP.BF16.PACK_AB R31, R171, R127 ;  /* 0x0000007fab1f723e */ /* 0x020fce00000010ff */
[----:B------:R-:W-:Y:S01]  /*cfa0*/  MUFU.EX2 R85, R85 ;  /* 0x0000005500557308 */ /* 0x000fe20000000800 */
[----:B------:R-:W-:-:S04]  /*cfb0*/  FADD.FTZ R127, R127, R128 ;  /* 0x000000807f7f7221 */ /* 0x000fc80000010000 */
[----:B------:R-:W-:Y:S01]  /*cfc0*/  FADD.FTZ R127, R171, R127 ;  /* 0x0000007fab7f7221 */ /* 0x000fe20000010000 */
[C---:B---3--:R-:W-:Y:S01]  /*cfd0*/  HMMA.16816.F32.BF16 R16, R28.reuse, R8, R16 ;  /* 0x000000081c10723c */ /* 0x048fe20000041810 */
[----:B----4-:R-:W-:Y:S01]  /*cfe0*/  FADD.FTZ R89, R87, R89 ;  /* 0x0000005957597221 */ /* 0x010fe20000010000 */
[----:B------:R-:W3:Y:S06]  /*cff0*/  MUFU.EX2 R84, R84 ;  /* 0x0000005400547308 */ /* 0x000eec0000000800 */
[C---:B------:R-:W-:Y:S01]  /*d000*/  HMMA.16816.F32.BF16 R4, R28.reuse, R10, R4 ;  /* 0x0000000a1c04723c */ /* 0x040fe20000041804 */
[----:B------:R-:W4:Y:S01]  /*d010*/  LDSM.16.MT88.4 R8, [R150+0x7400] ;  /* 0x007400009608783b */ /* 0x000f220000004200 */
[----:B------:R-:W-:Y:S06]  /*d020*/  MUFU.EX2 R124, R124 ;  /* 0x0000007c007c7308 */ /* 0x000fec0000000800 */
[C---:B--2---:R-:W-:Y:S02]  /*d030*/  HMMA.16816.F32.BF16 R136, R28.reuse, R20, R136 ;  /* 0x000000141c88723c */ /* 0x044fe40000041888 */
[----:B------:R-:W2:Y:S06]  /*d040*/  MUFU.EX2 R59, R59 ;  /* 0x0000003b003b7308 */ /* 0x000eac0000000800 */
[----:B------:R-:W-:Y:S01]  /*d050*/  HMMA.16816.F32.BF16 R24, R28, R22, R24 ;  /* 0x000000161c18723c */ /* 0x000fe20000041818 */
[----:B------:R-:W5:Y:S01]  /*d060*/  LDSM.16.MT88.4 R20, [R151+0x7800] ;  /* 0x007800009714783b */ /* 0x000f620000004200 */
[----:B------:R-:W-:Y:S05]  /*d070*/  MUFU.EX2 R119, R119 ;  /* 0x0000007700777308 */ /* 0x000fea0000000800 */
[C---:B------:R-:W-:Y:S01]  /*d080*/  F2FP.BF16.PACK_AB R28, R86.reuse, R87 ;  /* 0x00000057561c723e */ /* 0x040fe200000010ff */
[----:B------:R-:W-:Y:S01]  /*d090*/  FADD.FTZ R86, R86, R89 ;  /* 0x0000005956567221 */ /* 0x000fe20000010000 */
[----:B---3--:R-:W-:Y:S01]  /*d0a0*/  F2FP.BF16.PACK_AB R30, R84, R85 ;  /* 0x00000055541e723e */ /* 0x008fe200000010ff */
[----:B------:R-:W3:Y:S01]  /*d0b0*/  MUFU.EX2 R61, R61 ;  /* 0x0000003d003d7308 */ /* 0x000ee20000000800 */
[----:B--2---:R-:W-:Y:S01]  /*d0c0*/  F2FP.BF16.PACK_AB R29, R59, R124 ;  /* 0x0000007c3b1d723e */ /* 0x004fe200000010ff */
[----:B------:R-:W-:-:S02]  /*d0d0*/  FADD.FTZ R124, R124, R127 ;  /* 0x0000007f7c7c7221 */ /* 0x000fc40000010000 */
[----:B------:R-:W-:Y:S02]  /*d0e0*/  FADD.FTZ R86, R85, R86 ;  /* 0x0000005655567221 */ /* 0x000fe40000010000 */
[----:B------:R-:W-:Y:S02]  /*d0f0*/  FADD.FTZ R124, R59, R124 ;  /* 0x0000007c3b7c7221 */ /* 0x000fe40000010000 */
[----:B------:R-:W2:Y:S01]  /*d100*/  MUFU.EX2 R83, R83 ;  /* 0x0000005300537308 */ /* 0x000ea20000000800 */
[----:B------:R-:W-:Y:S01]  /*d110*/  FADD.FTZ R84, R84, R86 ;  /* 0x0000005654547221 */ /* 0x000fe20000010000 */
[----:B---3--:R-:W-:-:S06]  /*d120*/  F2FP.BF16.PACK_AB R31, R61, R119 ;  /* 0x000000773d1f723e */ /* 0x008fcc00000010ff */
[----:B------:R-:W3:Y:S01]  /*d130*/  MUFU.EX2 R82, R82 ;  /* 0x0000005200527308 */ /* 0x000ee20000000800 */
[----:B------:R-:W-:-:S04]  /*d140*/  FADD.FTZ R119, R119, R124 ;  /* 0x0000007c77777221 */ /* 0x000fc80000010000 */
[----:B------:R-:W-:Y:S01]  /*d150*/  FADD.FTZ R119, R61, R119 ;  /* 0x000000773d777221 */ /* 0x000fe20000010000 */
[C---:B-1----:R-:W-:Y:S01]  /*d160*/  HMMA.16816.F32.BF16 R16, R28.reuse, R12, R16 ;  /* 0x0000000c1c10723c */ /* 0x042fe20000041810 */
[----:B--2---:R-:W-:Y:S01]  /*d170*/  FADD.FTZ R84, R83, R84 ;  /* 0x0000005453547221 */ /* 0x004fe20000010000 */
[----:B------:R-:W-:Y:S06]  /*d180*/  MUFU.EX2 R81, R81 ;  /* 0x0000005100517308 */ /* 0x000fec0000000800 */
[C---:B------:R-:W-:Y:S01]  /*d190*/  HMMA.16816.F32.BF16 R4, R28.reuse, R14, R4 ;  /* 0x0000000e1c04723c */ /* 0x040fe20000041804 */
[----:B------:R-:W1:Y:S01]  /*d1a0*/  LDSM.16.MT88.4 R12, [R150+0x7800] ;  /* 0x00780000960c783b */ /* 0x000e620000004200 */
[----:B------:R-:W2:Y:S06]  /*d1b0*/  MUFU.EX2 R80, R80 ;  /* 0x0000005000507308 */ /* 0x000eac0000000800 */
[C---:B----4-:R-:W-:Y:S02]  /*d1c0*/  HMMA.16816.F32.BF16 R136, R28.reuse, R8, R136 ;  /* 0x000000081c88723c */ /* 0x050fe40000041888 */
[----:B------:R-:W-:Y:S05]  /*d1d0*/  MUFU.EX2 R37, R37 ;  /* 0x0000002500257308 */ /* 0x000fea0000000800 */
[C---:B---3--:R-:W-:Y:S01]  /*d1e0*/  F2FP.BF16.PACK_AB R8, R82.reuse, R83 ;  /* 0x000000535208723e */ /* 0x048fe200000010ff */
[----:B------:R-:W-:Y:S01]  /*d1f0*/  HMMA.16816.F32.BF16 R24, R28, R10, R24 ;  /* 0x0000000a1c18723c */ /* 0x000fe20000041818 */
[----:B------:R-:W3:Y:S01]  /*d200*/  LDSM.16.MT88.4 R28, [R151+0x7c00] ;  /* 0x007c0000971c783b */ /* 0x000ee20000004200 */
[----:B------:R-:W4:Y:S01]  /*d210*/  MUFU.EX2 R63, R63 ;  /* 0x0000003f003f7308 */ /* 0x000f220000000800 */
[----:B------:R-:W-:-:S04]  /*d220*/  FADD.FTZ R82, R82, R84 ;  /* 0x0000005452527221 */ /* 0x000fc80000010000 */
[C---:B--2---:R-:W-:Y:S01]  /*d230*/  F2FP.BF16.PACK_AB R10, R80.reuse, R81 ;  /* 0x00000051500a723e */ /* 0x044fe200000010ff */
[----:B------:R-:W-:Y:S02]  /*d240*/  FADD.FTZ R82, R81, R82 ;  /* 0x0000005251527221 */ /* 0x000fe40000010000 */
[----:B------:R-:W2:Y:S02]  /*d250*/  MUFU.EX2 R38, R38 ;  /* 0x0000002600267308 */ /* 0x000ea40000000800 */
[----:B------:R-:W-:-:S06]  /*d260*/  FADD.FTZ R82, R80, R82 ;  /* 0x0000005250527221 */ /* 0x000fcc0000010000 */
[----:B------:R-:W1:Y:S01]  /*d270*/  MUFU.EX2 R56, R56 ;  /* 0x0000003800387308 */ /* 0x000e620000000800 */
[----:B----4-:R-:W-:Y:S01]  /*d280*/  F2FP.BF16.PACK_AB R9, R63, R37 ;  /* 0x000000253f09723e */ /* 0x010fe200000010ff */
[----:B------:R-:W-:-:S04]  /*d290*/  FADD.FTZ R37, R37, R119 ;  /* 0x0000007725257221 */ /* 0x000fc80000010000 */
[----:B------:R-:W-:Y:S02]  /*d2a0*/  FADD.FTZ R37, R63, R37 ;  /* 0x000000253f257221 */ /* 0x000fe40000010000 */
[----:B------:R4:W3:Y:S02]  /*d2b0*/  MUFU.EX2 R129, R46 ;  /* 0x0000002e00817308 */ /* 0x0008e40000000800 */
[----:B--2---:R-:W-:Y:S01]  /*d2c0*/  FADD.FTZ R37, R38, R37 ;  /* 0x0000002526257221 */ /* 0x004fe20000010000 */
[----:B-1----:R-:W-:-:S05]  /*d2d0*/  F2FP.BF16.PACK_AB R11, R56, R38 ;  /* 0x00000026380b723e */ /* 0x002fca00000010ff */
[----:B------:R-:W-:Y:S01]  /*d2e0*/  MUFU.EX2 R79, R79 ;  /* 0x0000004f004f7308 */ /* 0x000fe20000000800 */
[----:B------:R-:W-:Y:S01]  /*d2f0*/  FADD.FTZ R56, R56, R37 ;  /* 0x0000002538387221 */ /* 0x000fe20000010000 */
[----:B-----5:R-:W-:Y:S01]  /*d300*/  HMMA.16816.F32.BF16 R16, R8, R20, R16 ;  /* 0x000000140810723c */ /* 0x020fe20000041810 */
[----:B----4-:R-:W-:-:S05]  /*d310*/  FFMA.FTZ R46, R48, c[0x0][0x23c], -R74 ;  /* 0x00008f00302e7a23 */ /* 0x010fca000001084a */
[----:B------:R-:W1:Y:S01]  /*d320*/  MUFU.EX2 R78, R78 ;  /* 0x0000004e004e7308 */ /* 0x000e620000000800 */
[--C-:B------:R-:W-:Y:S02]  /*d330*/  FFMA.FTZ R48, R52, c[0x0][0x23c], -R74.reuse ;  /* 0x00008f0034307a23 */ /* 0x100fe4000001084a */
[--C-:B------:R-:W-:Y:S02]  /*d340*/  FFMA.FTZ R52, R58, c[0x0][0x23c], -R74.reuse ;  /* 0x00008f003a347a23 */ /* 0x100fe4000001084a */
[----:B------:R-:W-:Y:S01]  /*d350*/  FFMA.FTZ R58, R62, c[0x0][0x23c], -R74 ;  /* 0x00008f003e3a7a23 */ /* 0x000fe2000001084a */
[----:B------:R-:W-:Y:S01]  /*d360*/  HMMA.16816.F32.BF16 R4, R8, R22, R4 ;  /* 0x000000160804723c */ /* 0x000fe20000041804 */
[----:B------:R-:W2:Y:S01]  /*d370*/  LDSM.16.MT88.4 R20, [R150+0x7c00] ;  /* 0x007c00009614783b */ /* 0x000ea20000004200 */
[----:B------:R-:W-:Y:S01]  /*d380*/  MUFU.EX2 R77, R77 ;  /* 0x0000004d004d7308 */ /* 0x000fe20000000800 */
[----:B---3--:R-:W-:-:S05]  /*d390*/  FADD.FTZ R56, R129, R56 ;  /* 0x0000003881387221 */ /* 0x008fca0000010000 */
[C---:B------:R-:W-:Y:S02]  /*d3a0*/  HMMA.16816.F32.BF16 R136, R8.reuse, R12, R136 ;  /* 0x0000000c0888723c */ /* 0x040fe40000041888 */
[----:B------:R-:W3:Y:S06]  /*d3b0*/  MUFU.EX2 R76, R76 ;  /* 0x0000004c004c7308 */ /* 0x000eec0000000800 */
[----:B------:R-:W-:Y:S01]  /*d3c0*/  HMMA.16816.F32.BF16 R24, R8, R14, R24 ;  /* 0x0000000e0818723c */ /* 0x000fe20000041818 */
[----:B------:R-:W4:Y:S01]  /*d3d0*/  LDSM.16.MT88.4 R12, [R151+0x8000] ;  /* 0x00800000970c783b */ /* 0x000f220000004200 */
[----:B------:R-:W5:Y:S05]  /*d3e0*/  MUFU.EX2 R46, R46 ;  /* 0x0000002e002e7308 */ /* 0x000f6a0000000800 */
[----:B-1----:R-:W-:Y:S01]  /*d3f0*/  F2FP.BF16.PACK_AB R8, R78, R79 ;  /* 0x0000004f4e08723e */ /* 0x002fe200000010ff */
[----:B------:R-:W-:-:S02]  /*d400*/  FADD.FTZ R79, R79, R82 ;  /* 0x000000524f4f7221 */ /* 0x000fc40000010000 */
[----:B------:R-:W-:Y:S01]  /*d410*/  MUFU.EX2 R48, R48 ;  /* 0x0000003000307308 */ /* 0x000fe20000000800 */
[----:B---3--:R-:W-:Y:S01]  /*d420*/  F2FP.BF16.PACK_AB R10, R76, R77 ;  /* 0x0000004d4c0a723e */ /* 0x008fe200000010ff */
[----:B------:R-:W-:-:S04]  /*d430*/  FADD.FTZ R79, R78, R79 ;  /* 0x0000004f4e4f7221 */ /* 0x000fc80000010000 */
[----:B------:R-:W-:Y:S02]  /*d440*/  FADD.FTZ R79, R77, R79 ;  /* 0x0000004f4d4f7221 */ /* 0x000fe40000010000 */
[----:B------:R-:W1:Y:S01]  /*d450*/  MUFU.EX2 R44, R44 ;  /* 0x0000002c002c7308 */ /* 0x000e620000000800 */
[C---:B-----5:R-:W-:Y:S01]  /*d460*/  F2FP.BF16.PACK_AB R9, R46.reuse, R129 ;  /* 0x000000812e09723e */ /* 0x060fe200000010ff */
[----:B------:R-:W-:Y:S02]  /*d470*/  FADD.FTZ R56, R46, R56 ;  /* 0x000000382e387221 */ /* 0x000fe40000010000 */
[----:B------:R-:W-:-:S04]  /*d480*/  FADD.FTZ R76, R76, R79 ;  /* 0x0000004f4c4c7221 */ /* 0x000fc80000010000 */
[----:B------:R-:W3:Y:S01]  /*d490*/  MUFU.EX2 R75, R75 ;  /* 0x0000004b004b7308 */ /* 0x000ee20000000800 */
[----:B-1----:R-:W-:-:S07]  /*d4a0*/  F2FP.BF16.PACK_AB R11, R44, R48 ;  /* 0x000000302c0b723e */ /* 0x002fce00000010ff */
[----:B------:R-:W1:Y:S01]  /*d4b0*/  MUFU.EX2 R0, R0 ;  /* 0x0000000000007308 */ /* 0x000e620000000800 */
[----:B------:R-:W-:-:S04]  /*d4c0*/  FADD.FTZ R48, R48, R56 ;  /* 0x0000003830307221 */ /* 0x000fc80000010000 */
[----:B------:R-:W-:Y:S01]  /*d4d0*/  FADD.FTZ R48, R44, R48 ;  /* 0x000000302c307221 */ /* 0x000fe20000010000 */
[C---:B------:R-:W-:Y:S01]  /*d4e0*/  HMMA.16816.F32.BF16 R16, R8.reuse, R28, R16 ;  /* 0x0000001c0810723c */ /* 0x040fe20000041810 */
[----:B---3--:R-:W-:Y:S01]  /*d4f0*/  FADD.FTZ R76, R75, R76 ;  /* 0x0000004c4b4c7221 */ /* 0x008fe20000010000 */
[----:B------:R-:W-:Y:S06]  /*d500*/  MUFU.EX2 R123, R123 ;  /* 0x0000007b007b7308 */ /* 0x000fec0000000800 */
[C---:B------:R-:W-:Y:S01]  /*d510*/  HMMA.16816.F32.BF16 R4, R8.reuse, R30, R4 ;  /* 0x0000001e0804723c */ /* 0x040fe20000041804 */
[----:B------:R-:W3:Y:S01]  /*d520*/  LDSM.16.MT88.4 R28, [R150+0x8000] ;  /* 0x00800000961c783b */ /* 0x000ee20000004200 */
[----:B------:R-:W5:Y:S06]  /*d530*/  MUFU.EX2 R120, R120 ;  /* 0x0000007800787308 */ /* 0x000f6c0000000800 */
[C---:B--2---:R-:W-:Y:S02]  /*d540*/  HMMA.16816.F32.BF16 R136, R8.reuse, R20, R136 ;  /* 0x000000140888723c */ /* 0x044fe40000041888 */
[----:B------:R-:W-:Y:S06]  /*d550*/  MUFU.EX2 R52, R52 ;  /* 0x0000003400347308 */ /* 0x000fec0000000800 */
[----:B------:R-:W-:Y:S01]  /*d560*/  HMMA.16816.F32.BF16 R24, R8, R22, R24 ;  /* 0x000000160818723c */ /* 0x000fe20000041818 */
[----:B------:R-:W2:Y:S01]  /*d570*/  LDSM.16.MT88.4 R20, [R151+0x8400] ;  /* 0x008400009714783b */ /* 0x000ea20000004200 */
[----:B------:R-:W4:Y:S05]  /*d580*/  MUFU.EX2 R32, R32 ;  /* 0x0000002000207308 */ /* 0x000f2a0000000800 */
[C---:B-1----:R-:W-:Y:S01]  /*d590*/  F2FP.BF16.PACK_AB R8, R0.reuse, R75 ;  /* 0x0000004b0008723e */ /* 0x042fe200000010ff */
[----:B------:R-:W-:Y:S01]  /*d5a0*/  FADD.FTZ R0, R0, R76 ;  /* 0x0000004c00007221 */ /* 0x000fe20000010000 */
[----:B-----5:R-:W-:Y:S01]  /*d5b0*/  F2FP.BF16.PACK_AB R10, R120, R123 ;  /* 0x0000007b780a723e */ /* 0x020fe200000010ff */
[----:B------:R-:W-:Y:S02]  /*d5c0*/  MUFU.EX2 R58, R58 ;  /* 0x0000003a003a7308 */ /* 0x000fe40000000800 */
[----:B------:R-:W-:-:S04]  /*d5d0*/  FADD.FTZ R0, R123, R0 ;  /* 0x000000007b007221 */ /* 0x000fc80000010000 */
[----:B------:R-:W-:Y:S01]  /*d5e0*/  FADD.FTZ R120, R120, R0 ;  /* 0x0000000078787221 */ /* 0x000fe20000010000 */
[----:B------:R-:W-:Y:S01]  /*d5f0*/  MOV R0, R113 ;  /* 0x0000007100007202 */ /* 0x000fe20000000f00 */
[----:B------:R-:W1:Y:S01]  /*d600*/  MUFU.EX2 R34, R34 ;  /* 0x0000002200227308 */ /* 0x000e620000000800 */
[----:B----4-:R-:W-:Y:S01]  /*d610*/  F2FP.BF16.PACK_AB R9, R32, R52 ;  /* 0x000000342009723e */ /* 0x010fe200000010ff */
[----:B------:R-:W-:-:S04]  /*d620*/  FADD.FTZ R52, R52, R48 ;  /* 0x0000003034347221 */ /* 0x000fc80000010000 */
[----:B------:R-:W-:Y:S02]  /*d630*/  FADD.FTZ R52, R32, R52 ;  /* 0x0000003420347221 */ /* 0x000fe40000010000 */
[----:B------:R-:W4:Y:S01]  /*d640*/  MUFU.EX2 R55, R55 ;  /* 0x0000003700377308 */ /* 0x000f220000000800 */
[----:B-1----:R-:W-:-:S07]  /*d650*/  F2FP.BF16.PACK_AB R11, R34, R58 ;  /* 0x0000003a220b723e */ /* 0x002fce00000010ff */
[----:B------:R-:W1:Y:S01]  /*d660*/  MUFU.EX2 R168, R168 ;  /* 0x000000a800a87308 */ /* 0x000e620000000800 */
[----:B------:R-:W-:-:S04]  /*d670*/  FADD.FTZ R58, R58, R52 ;  /* 0x000000343a3a7221 */ /* 0x000fc80000010000 */
[----:B------:R-:W-:Y:S01]  /*d680*/  FADD.FTZ R58, R34, R58 ;  /* 0x0000003a223a7221 */ /* 0x000fe20000010000 */
[C---:B------:R-:W-:Y:S01]  /*d690*/  HMMA.16816.F32.BF16 R16, R8.reuse, R12, R16 ;  /* 0x0000000c0810723c */ /* 0x040fe20000041810 */
[----:B----4-:R-:W-:Y:S01]  /*d6a0*/  FADD.FTZ R120, R55, R120 ;  /* 0x0000007837787221 */ /* 0x010fe20000010000 */
[----:B------:R-:W-:Y:S06]  /*d6b0*/  MUFU.EX2 R170, R170 ;  /* 0x000000aa00aa7308 */ /* 0x000fec0000000800 */
[C---:B------:R-:W-:Y:S01]  /*d6c0*/  HMMA.16816.F32.BF16 R4, R8.reuse, R14, R4 ;  /* 0x0000000e0804723c */ /* 0x040fe20000041804 */
[----:B------:R-:W4:Y:S01]  /*d6d0*/  LDSM.16.MT88.4 R12, [R150+0x8400] ;  /* 0x00840000960c783b */ /* 0x000f220000004200 */
[----:B------:R-:W5:Y:S06]  /*d6e0*/  MUFU.EX2 R165, R165 ;  /* 0x000000a500a57308 */ /* 0x000f6c0000000800 */
[C---:B---3--:R-:W-:Y:S02]  /*d6f0*/  HMMA.16816.F32.BF16 R136, R8.reuse, R28, R136 ;  /* 0x0000001c0888723c */ /* 0x048fe40000041888 */
[----:B------:R-:W3:Y:S06]  /*d700*/  MUFU.EX2 R51, R51 ;  /* 0x0000003300337308 */ /* 0x000eec0000000800 */
[----:B------:R-:W-:Y:S01]  /*d710*/  HMMA.16816.F32.BF16 R24, R8, R30, R24 ;  /* 0x0000001e0818723c */ /* 0x000fe20000041818 */
[----:B------:R-:W2:Y:S01]  /*d720*/  LDSM.16.MT88.4 R28, [R151+0x8800] ;  /* 0x00880000971c783b */ /* 0x000ea20000004200 */
[----:B------:R-:W4:Y:S05]  /*d730*/  MUFU.EX2 R36, R36 ;  /* 0x0000002400247308 */ /* 0x000f2a0000000800 */
[C---:B-1----:R-:W-:Y:S01]  /*d740*/  F2FP.BF16.PACK_AB R8, R168.reuse, R55 ;  /* 0x00000037a808723e */ /* 0x042fe200000010ff */
[----:B------:R-:W-:Y:S01]  /*d750*/  FADD.FTZ R168, R168, R120 ;  /* 0x00000078a8a87221 */ /* 0x000fe20000010000 */
[----:B-----5:R-:W-:Y:S01]  /*d760*/  F2FP.BF16.PACK_AB R10, R165, R170 ;  /* 0x000000aaa50a723e */ /* 0x020fe200000010ff */
[----:B------:R-:W1:Y:S01]  /*d770*/  MUFU.EX2 R45, R45 ;  /* 0x0000002d002d7308 */ /* 0x000e620000000800 */
[----:B---3--:R-:W-:-:S02]  /*d780*/  FADD.FTZ R58, R51, R58 ;  /* 0x0000003a333a7221 */ /* 0x008fc40000010000 */
[----:B------:R-:W-:-:S04]  /*d790*/  FADD.FTZ R168, R170, R168 ;  /* 0x000000a8aaa87221 */ /* 0x000fc80000010000 */
[----:B------:R-:W-:Y:S01]  /*d7a0*/  FADD.FTZ R165, R165, R168 ;  /* 0x000000a8a5a57221 */ /* 0x000fe20000010000 */
[----:B------:R-:W3:Y:S01]  /*d7b0*/  MUFU.EX2 R39, R39 ;  /* 0x0000002700277308 */ /* 0x000ee20000000800 */
[C---:B----4-:R-:W-:Y:S01]  /*d7c0*/  F2FP.BF16.PACK_AB R9, R36.reuse, R51 ;  /* 0x000000332409723e */ /* 0x050fe200000010ff */
[----:B------:R-:W-:-:S06]  /*d7d0*/  FADD.FTZ R36, R36, R58 ;  /* 0x0000003a24247221 */ /* 0x000fcc0000010000 */
[----:B------:R-:W4:Y:S01]  /*d7e0*/  MUFU.EX2 R57, R57 ;  /* 0x0000003900397308 */ /* 0x000f220000000800 */
[----:B-1----:R-:W-:Y:S01]  /*d7f0*/  FADD.FTZ R36, R45, R36 ;  /* 0x000000242d247221 */ /* 0x002fe20000010000 */
[----:B---3--:R-:W-:-:S06]  /*d800*/  F2FP.BF16.PACK_AB R11, R39, R45 ;  /* 0x0000002d270b723e */ /* 0x008fcc00000010ff */
[----:B------:R-:W1:Y:S01]  /*d810*/  MUFU.EX2 R50, R50 ;  /* 0x0000003200327308 */ /* 0x000e620000000800 */
[----:B------:R-:W-:Y:S01]  /*d820*/  FADD.FTZ R39, R39, R36 ;  /* 0x0000002427277221 */ /* 0x000fe20000010000 */
[----:B--2---:R-:W-:Y:S01]  /*d830*/  HMMA.16816.F32.BF16 R16, R8, R20, R16 ;  /* 0x000000140810723c */ /* 0x004fe20000041810 */
[----:B----4-:R-:W-:-:S05]  /*d840*/  FADD.FTZ R165, R57, R165 ;  /* 0x000000a539a57221 */ /* 0x010fca0000010000 */
[----:B------:R-:W-:Y:S02]  /*d850*/  MUFU.EX2 R2, R2 ;  /* 0x0000000200027308 */ /* 0x000fe40000000800 */
[C---:B------:R-:W-:Y:S01]  /*d860*/  HMMA.16816.F32.BF16 R4, R8.reuse, R22, R4 ;  /* 0x000000160804723c */ /* 0x040fe20000041804 */
[----:B------:R-:W2:Y:S05]  /*d870*/  LDSM.16.MT88.4 R20, [R150+0x8800] ;  /* 0x008800009614783b */ /* 0x000eaa0000004200 */
[----:B------:R-:W3:Y:S02]  /*d880*/  MUFU.EX2 R3, R3 ;  /* 0x0000000300037308 */ /* 0x000ee40000000800 */
[C---:B------:R-:W-:Y:S06]  /*d890*/  HMMA.16816.F32.BF16 R136, R8.reuse, R12, R136 ;  /* 0x0000000c0888723c */ /* 0x040fec0000041888 */
[----:B------:R-:W4:Y:S01]  /*d8a0*/  MUFU.EX2 R33, R67 ;  /* 0x0000004300217308 */ /* 0x000f220000000800 */
[----:B------:R-:W-:Y:S01]  /*d8b0*/  FFMA.FTZ R12, R73, c[0x0][0x23c], -R112 ;  /* 0x00008f00490c7a23 */ /* 0x000fe20000010870 */
[----:B------:R-:W-:Y:S01]  /*d8c0*/  HMMA.16816.F32.BF16 R24, R8, R14, R24 ;  /* 0x0000000e0818723c */ /* 0x000fe20000041818 */
[----:B------:R-:W-:-:S05]  /*d8d0*/  FFMA.FTZ R13, R72, c[0x0][0x23c], -R74 ;  /* 0x00008f00480d7a23 */ /* 0x000fca000001084a */
[----:B------:R-:W5:Y:S01]  /*d8e0*/  MUFU.EX2 R41, R41 ;  /* 0x0000002900297308 */ /* 0x000f620000000800 */
[----:B-1----:R-:W-:Y:S01]  /*d8f0*/  F2FP.BF16.PACK_AB R8, R50, R57 ;  /* 0x000000393208723e */ /* 0x002fe200000010ff */
[----:B------:R-:W-:Y:S01]  /*d900*/  FFMA.FTZ R14, R43, c[0x0][0x23c], -R74 ;  /* 0x00008f002b0e7a23 */ /* 0x000fe2000001084a */
[----:B---3--:R-:W-:-:S05]  /*d910*/  F2FP.BF16.PACK_AB R10, R3, R2 ;  /* 0x00000002030a723e */ /* 0x008fca00000010ff */
[----:B------:R-:W1:Y:S01]  /*d920*/  MUFU.EX2 R47, R47 ;  /* 0x0000002f002f7308 */ /* 0x000e620000000800 */
[----:B------:R-:W-:Y:S02]  /*d930*/  FFMA.FTZ R15, R71, c[0x0][0x23c], -R74 ;  /* 0x00008f00470f7a23 */ /* 0x000fe4000001084a */
[----:B----4-:R-:W-:Y:S02]  /*d940*/  FADD.FTZ R39, R33, R39 ;  /* 0x0000002721277221 */ /* 0x010fe40000010000 */
[----:B------:R-:W-:-:S03]  /*d950*/  FADD.FTZ R50, R50, R165 ;  /* 0x000000a532327221 */ /* 0x000fc60000010000 */
[----:B------:R-:W3:Y:S01]  /*d960*/  MUFU.EX2 R49, R49 ;  /* 0x0000003100317308 */ /* 0x000ee20000000800 */
[C---:B-----5:R-:W-:Y:S01]  /*d970*/  F2FP.BF16.PACK_AB R9, R41.reuse, R33 ;  /* 0x000000212909723e */ /* 0x060fe200000010ff */
[----:B------:R-:W-:Y:S02]  /*d980*/  FADD.FTZ R41, R41, R39 ;  /* 0x0000002729297221 */ /* 0x000fe40000010000 */
[----:B------:R-:W-:Y:S01]  /*d990*/  FADD.FTZ R50, R2, R50 ;  /* 0x0000003202327221 */ /* 0x000fe20000010000 */
[----:B------:R-:W-:-:S03]  /*d9a0*/  MOV R2, R114 ;  /* 0x0000007200027202 */ /* 0x000fc60000000f00 */
[----:B------:R-:W4:Y:S01]  /*d9b0*/  MUFU.EX2 R40, R40 ;  /* 0x0000002800287308 */ /* 0x000f220000000800 */
[----:B-1----:R-:W-:Y:S02]  /*d9c0*/  FADD.FTZ R41, R47, R41 ;  /* 0x000000292f297221 */ /* 0x002fe40000010000 */
[----:B------:R-:W-:Y:S01]  /*d9d0*/  FADD.FTZ R3, R3, R50 ;  /* 0x0000003203037221 */ /* 0x000fe20000010000 */
[----:B---3--:R-:W-:-:S04]  /*d9e0*/  F2FP.BF16.PACK_AB R11, R49, R47 ;  /* 0x0000002f310b723e */ /* 0x008fc800000010ff */
[----:B------:R-:W1:Y:S01]  /*d9f0*/  MUFU.EX2 R35, R35 ;  /* 0x0000002300237308 */ /* 0x000e620000000800 */
[----:B------:R-:W-:Y:S02]  /*da00*/  FADD.FTZ R49, R49, R41 ;  /* 0x0000002931317221 */ /* 0x000fe40000010000 */
[----:B------:R-:W-:Y:S01]  /*da10*/  HMMA.16816.F32.BF16 R16, R8, R28, R16 ;  /* 0x0000001c0810723c */ /* 0x000fe20000041810 */
[----:B----4-:R-:W-:-:S04]  /*da20*/  FADD.FTZ R3, R40, R3 ;  /* 0x0000000328037221 */ /* 0x010fc80000010000 */
[----:B------:R-:W3:Y:S03]  /*da30*/  MUFU.EX2 R12, R12 ;  /* 0x0000000c000c7308 */ /* 0x000ee60000000800 */
[C---:B--2---:R-:W-:Y:S05]  /*da40*/  HMMA.16816.F32.BF16 R136, R8.reuse, R20, R136 ;  /* 0x000000140888723c */ /* 0x044fea0000041888 */
[----:B------:R-:W2:Y:S01]  /*da50*/  MUFU.EX2 R231, R231 ;  /* 0x000000e700e77308 */ /* 0x000ea20000000800 */
[----:B-1----:R-:W-:Y:S02]  /*da60*/  FADD.FTZ R3, R35, R3 ;  /* 0x0000000323037221 */ /* 0x002fe40000010000 */
[----:B------:R-:W-:Y:S05]  /*da70*/  HMMA.16816.F32.BF16 R4, R8, R30, R4 ;  /* 0x0000001e0804723c */ /* 0x000fea0000041804 */
[----:B------:R-:W1:Y:S01]  /*da80*/  MUFU.EX2 R13, R13 ;  /* 0x0000000d000d7308 */ /* 0x000e620000000800 */
[----:B---3--:R-:W-:-:S02]  /*da90*/  FADD.FTZ R3, R12, R3 ;  /* 0x000000030c037221 */ /* 0x008fc40000010000 */
[----:B------:R-:W-:Y:S05]  /*daa0*/  HMMA.16816.F32.BF16 R24, R8, R22, R24 ;  /* 0x000000160818723c */ /* 0x000fea0000041818 */
[----:B------:R-:W3:Y:S02]  /*dab0*/  MUFU.EX2 R14, R14 ;  /* 0x0000000e000e7308 */ /* 0x000ee40000000800 */
[----:B------:R-:W-:Y:S02]  /*dac0*/  F2FP.BF16.PACK_AB R8, R35, R40 ;  /* 0x000000282308723e */ /* 0x000fe400000010ff */
[----:B--2---:R-:W-:-:S04]  /*dad0*/  F2FP.BF16.PACK_AB R10, R231, R12 ;  /* 0x0000000ce70a723e */ /* 0x004fc800000010ff */
[----:B------:R-:W2:Y:S01]  /*dae0*/  MUFU.EX2 R15, R15 ;  /* 0x0000000f000f7308 */ /* 0x000ea20000000800 */
[----:B-1----:R-:W-:Y:S02]  /*daf0*/  FADD.FTZ R49, R13, R49 ;  /* 0x000000310d317221 */ /* 0x002fe40000010000 */
[----:B------:R-:W-:-:S05]  /*db00*/  FADD.FTZ R231, R231, R3 ;  /* 0x00000003e7e77221 */ /* 0x000fca0000010000 */
[----:B------:R-:W1:Y:S01]  /*db10*/  MUFU.EX2 R230, R230 ;  /* 0x000000e600e67308 */ /* 0x000e620000000800 */
[C---:B---3--:R-:W-:Y:S01]  /*db20*/  F2FP.BF16.PACK_AB R9, R14.reuse, R13 ;  /* 0x0000000d0e09723e */ /* 0x048fe200000010ff */
[----:B------:R-:W-:-:S04]  /*db30*/  FADD.FTZ R49, R14, R49 ;  /* 0x000000310e317221 */ /* 0x000fc80000010000 */
[----:B--2---:R-:W-:Y:S01]  /*db40*/  FADD.FTZ R49, R15, R49 ;  /* 0x000000310f317221 */ /* 0x004fe20000010000 */
[----:B-1----:R-:W-:-:S03]  /*db50*/  F2FP.BF16.PACK_AB R11, R230, R15 ;  /* 0x0000000fe60b723e */ /* 0x002fc600000010ff */
[----:B------:R-:W-:-:S04]  /*db60*/  FADD.FTZ R230, R230, R49 ;  /* 0x00000031e6e67221 */ /* 0x000fc80000010000 */
[C---:B------:R-:W-:Y:S08]  /*db70*/  HMMA.16816.F32.BF16 R144, R8.reuse, R140, R16 ;  /* 0x0000008c0890723c */ /* 0x040ff00000041810 */
[C---:B------:R-:W-:Y:S08]  /*db80*/  HMMA.16816.F32.BF16 R136, R8.reuse, R132, R136 ;  /* 0x000000840888723c */ /* 0x040ff00000041888 */
[C---:B------:R-:W-:Y:S08]  /*db90*/  HMMA.16816.F32.BF16 R140, R8.reuse, R142, R4 ;  /* 0x0000008e088c723c */ /* 0x040ff00000041804 */
[----:B------:R-:W-:Y:S08]  /*dba0*/  HMMA.16816.F32.BF16 R132, R8, R134, R24 ;  /* 0x000000860884723c */ /* 0x000ff00000041818 */
.L_x_721:
[----:B------:R-:W-:-:S13]  /*dbb0*/  ISETP.GE.AND P0, PT, R216, 0x1, PT ;  /* 0x00000001d800780c */ /* 0x000fda0003f06270 */
[----:B------:R-:W-:Y:S05]  /*dbc0*/  @!P0 BRA `(.L_x_729) ;  /* 0x000046d000008947 */ /* 0x000fea0003800000 */
[----:B------:R-:W-:Y:S02]  /*dbd0*/  MOV R3, R0 ;  /* 0x0000000000037202 */ /* 0x000fe40000000f00 */
[----:B------:R-:W-:Y:S02]  /*dbe0*/  MOV R148, R2 ;  /* 0x0000000200947202 */ /* 0x000fe40000000f00 */
[----:B------:R-:W-:-:S04]  /*dbf0*/  MOV R223, c[0x0][0x1a0] ;  /* 0x0000680000df7a02 */ /* 0x000fc80000000f00 */
.L_x_733:
[----:B------:R-:W-:Y:S01]  /*dc00*/  LEA R8, -R223, RZ, 0x8 ;  /* 0x000000ffdf087211 */ /* 0x000fe200078e41ff */
[----:B------:R-:W-:Y:S04]  /*dc10*/  DEPBAR.LE SB0, 0x0 ;  /* 0x000080000000791a */ /* 0x000fe80000000000 */
[----:B------:R-:W-:Y:S01]  /*dc20*/  BAR.SYNC.DEFER_BLOCKING 0x0 ;  /* 0x0000000000007b1d */ /* 0x000fe20000010000 */
[----:B------:R-:W-:Y:S05]  /*dc30*/  SHF.R.S32.HI R9, RZ, 0x1f, R8 ;  /* 0x0000001fff097819 */ /* 0x000fea0000011408 */
[----:B------:R-:W-:-:S05]  /*dc40*/  @!P6 BRA `(.L_x_730) ;  /* 0x000003b00000e947 */ /* 0x000fca0003800000 */
[----:B------:R-:W-:Y:S01]  /*dc50*/  IMAD.SHL.U32 R10, R216, 0x100, RZ ;  /* 0x00000100d80a7824 */ /* 0x000fe200078e00ff */
[----:B------:R-:W-:Y:S04]  /*dc60*/  IABS R0, c[0x0][0x2d0] ;  /* 0x0000b40000007a13 */ /* 0x000fe80000000000 */
[----:B------:R-:W1:Y:S01]  /*dc70*/  I2F.RP R8, R0 ;  /* 0x0000000000087306 */ /* 0x000e620000209400 */
[----:B------:R-:W-:Y:S02]  /*dc80*/  IADD3 R2, R10, -0x100, RZ ;  /* 0xffffff000a027810 */ /* 0x000fe40007ffe0ff */
[----:B------:R-:W-:Y:S02]  /*dc90*/  IABS R7, R10 ;  /* 0x0000000a00077213 */ /* 0x000fe40000000000 */
[----:B------:R-:W-:Y:S02]  /*dca0*/  IABS R5, R2 ;  /* 0x0000000200057213 */ /* 0x000fe40000000000 */
[----:B------:R-:W-:Y:S02]  /*dcb0*/  LOP3.LUT R2, R2, c[0x0][0x2d0], RZ, 0x3c, !PT ;  /* 0x0000b40002027a12 */ /* 0x000fe400078e3cff */
[----:B------:R-:W-:Y:S02]  /*dcc0*/  LOP3.LUT R10, R10, c[0x0][0x2d0], RZ, 0x3c, !PT ;  /* 0x0000b4000a0a7a12 */ /* 0x000fe400078e3cff */
[----:B------:R-:W-:Y:S01]  /*dcd0*/  ISETP.GE.AND P0, PT, R2, RZ, PT ;  /* 0x000000ff0200720c */ /* 0x000fe20003f06270 */
[----:B------:R-:W-:Y:S01]  /*dce0*/  IMAD.MOV.U32 R2, RZ, RZ, c[0x0][0x2d0] ;  /* 0x0000b400ff027624 */ /* 0x000fe200078e00ff */
[----:B------:R-:W-:Y:S01]  /*dcf0*/  ISETP.GE.AND P2, PT, R10, RZ, PT ;  /* 0x000000ff0a00720c */ /* 0x000fe20003f46270 */
[----:B-1----:R-:W1:Y:S02]  /*dd00*/  MUFU.RCP R8, R8 ;  /* 0x0000000800087308 */ /* 0x002e640000001000 */
[----:B-1----:R-:W-:Y:S08]  /*dd10*/  IADD3 R8, R8, 0xffffffe, RZ ;  /* 0x0ffffffe08087810 */ /* 0x002ff00007ffe0ff */
[----:B------:R-:W1:Y:S02]  /*dd20*/  F2I.FTZ.U32.TRUNC.NTZ R9, R8 ;  /* 0x0000000800097305 */ /* 0x000e64000021f000 */
[--C-:B-1----:R-:W-:Y:S02]  /*dd30*/  IMAD.MOV R4, RZ, RZ, -R9.reuse ;  /* 0x000000ffff047224 */ /* 0x102fe400078e0a09 */
[----:B------:R-:W-:Y:S02]  /*dd40*/  IMAD.MOV.U32 R8, RZ, RZ, RZ ;  /* 0x000000ffff087224 */ /* 0x000fe400078e00ff */
[----:B------:R-:W-:Y:S04]  /*dd50*/  IMAD R4, R4, R0, RZ ;  /* 0x0000000004047224 */ /* 0x000fe800078e02ff */
[----:B------:R-:W-:Y:S06]  /*dd60*/  IMAD.HI.U32 R9, R9, R4, R8 ;  /* 0x0000000409097227 */ /* 0x000fec00078e0008 */
[C---:B------:R-:W-:Y:S04]  /*dd70*/  IMAD.HI.U32 R8, R9.reuse, R5, RZ ;  /* 0x0000000509087227 */ /* 0x040fe800078e00ff */
[----:B------:R-:W-:Y:S04]  /*dd80*/  IMAD.HI.U32 R9, R9, R7, RZ ;  /* 0x0000000709097227 */ /* 0x000fe800078e00ff */
[----:B------:R-:W-:Y:S02]  /*dd90*/  IMAD.MOV R4, RZ, RZ, -R8 ;  /* 0x000000ffff047224 */ /* 0x000fe400078e0a08 */
[----:B------:R-:W-:Y:S02]  /*dda0*/  IMAD.MOV R6, RZ, RZ, -R9 ;  /* 0x000000ffff067224 */ /* 0x000fe400078e0a09 */
[C---:B------:R-:W-:Y:S02]  /*ddb0*/  IMAD R5, R0.reuse, R4, R5 ;  /* 0x0000000400057224 */ /* 0x040fe400078e0205 */
[C---:B------:R-:W-:Y:S03]  /*ddc0*/  IMAD R7, R0.reuse, R6, R7 ;  /* 0x0000000600077224 */ /* 0x040fe600078e0207 */
[C---:B------:R-:W-:Y:S02]  /*ddd0*/  ISETP.GT.U32.AND P1, PT, R0.reuse, R5, PT ;  /* 0x000000050000720c */ /* 0x040fe40003f24070 */
[----:B------:R-:W-:Y:S11]  /*dde0*/  ISETP.GT.U32.AND P3, PT, R0, R7, PT ;  /* 0x000000070000720c */ /* 0x000ff60003f64070 */
[--C-:B------:R-:W-:Y:S01]  /*ddf0*/  @!P1 IMAD.IADD R5, R5, 0x1, -R0.reuse ;  /* 0x0000000105059824 */ /* 0x100fe200078e0a00 */
[----:B------:R-:W-:Y:S01]  /*de00*/  @!P1 IADD3 R8, R8, 0x1, RZ ;  /* 0x0000000108089810 */ /* 0x000fe20007ffe0ff */
[----:B------:R-:W-:Y:S01]  /*de10*/  @!P3 IMAD.IADD R7, R7, 0x1, -R0 ;  /* 0x000000010707b824 */ /* 0x000fe200078e0a00 */
[----:B------:R-:W-:Y:S02]  /*de20*/  @!P3 IADD3 R9, R9, 0x1, RZ ;  /* 0x000000010909b810 */ /* 0x000fe40007ffe0ff */
[-C--:B------:R-:W-:Y:S02]  /*de30*/  ISETP.GE.U32.AND P4, PT, R5, R0.reuse, PT ;  /* 0x000000000500720c */ /* 0x080fe40003f86070 */
[----:B------:R-:W-:Y:S02]  /*de40*/  ISETP.GE.U32.AND P5, PT, R7, R0, PT ;  /* 0x000000000700720c */ /* 0x000fe40003fa6070 */
[----:B------:R-:W-:Y:S02]  /*de50*/  ISETP.NE.AND P1, PT, RZ, c[0x0][0x2d0], PT ;  /* 0x0000b400ff007a0c */ /* 0x000fe40003f25270 */
[----:B------:R-:W-:Y:S07]  /*de60*/  LOP3.LUT R0, RZ, c[0x0][0x2d0], RZ, 0x33, !PT ;  /* 0x0000b400ff007a12 */ /* 0x000fee00078e33ff */
[----:B------:R-:W-:Y:S02]  /*de70*/  @P4 IADD3 R8, R8, 0x1, RZ ;  /* 0x0000000108084810 */ /* 0x000fe40007ffe0ff */
[----:B------:R-:W-:Y:S03]  /*de80*/  @P5 IADD3 R9, R9, 0x1, RZ ;  /* 0x0000000109095810 */ /* 0x000fe60007ffe0ff */
[----:B------:R-:W-:Y:S02]  /*de90*/  @!P0 IMAD.MOV R8, RZ, RZ, -R8 ;  /* 0x000000ffff088224 */ /* 0x000fe400078e0a08 */
[----:B------:R-:W-:Y:S03]  /*dea0*/  @!P2 IMAD.MOV R9, RZ, RZ, -R9 ;  /* 0x000000ffff09a224 */ /* 0x000fe600078e0a09 */
[C---:B------:R-:W-:Y:S02]  /*deb0*/  SEL R8, R0.reuse, R8, !P1 ;  /* 0x0000000800087207 */ /* 0x040fe40004800000 */
[----:B------:R-:W-:Y:S02]  /*dec0*/  SEL R0, R0, R9, !P1 ;  /* 0x0000000900007207 */ /* 0x000fe40004800000 */
[-C--:B------:R-:W-:Y:S02]  /*ded0*/  LEA R4, P1, R8, R226.reuse, 0x2 ;  /* 0x000000e208047211 */ /* 0x080fe400078210ff */
[----:B------:R-:W-:Y:S02]  /*dee0*/  LEA R6, P0, R0, R226, 0x2 ;  /* 0x000000e200067211 */ /* 0x000fe400078010ff */
[-C--:B------:R-:W-:Y:S02]  /*def0*/  LEA.HI.X.SX32 R5, R8, R227.reuse, 0x2, P1 ;  /* 0x000000e308057211 */ /* 0x080fe400008f16ff */
[C---:B------:R-:W-:Y:S01]  /*df00*/  LEA.HI.X.SX32 R7, R0.reuse, R227, 0x2, P0 ;  /* 0x000000e300077211 */ /* 0x040fe200000f16ff */
[----:B------:R-:W-:Y:S02]  /*df10*/  IMAD.IADD R0, R0, 0x1, -R8 ;  /* 0x0000000100007824 */ /* 0x000fe400078e0a08 */
[----:B------:R1:W2:Y:S02]  /*df20*/  LDG.E R4, [R4.64] ;  /* 0x0000000604047981 */ /* 0x0002a4000c1e1900 */
[----:B------:R-:W-:Y:S04]  /*df30*/  IMAD R2, R0, R2, -0x100 ;  /* 0xffffff0000027424 */ /* 0x000fe800078e0202 */
[----:B------:R-:W-:Y:S01]  /*df40*/  IMAD.WIDE.U32 R8, R2, c[0x0][0x1a0], RZ ;  /* 0x0000680002087a25 */ /* 0x000fe200078e00ff */
[----:B------:R-:W-:Y:S05]  /*df50*/  SHF.R.S32.HI R0, RZ, 0x1f, R2 ;  /* 0x0000001fff007819 */ /* 0x000fea0000011402 */
[----:B------:R-:W-:Y:S04]  /*df60*/  IMAD R0, R0, c[0x0][0x1a0], RZ ;  /* 0x0000680000007a24 */ /* 0x000fe800078e02ff */
[----:B------:R-:W-:Y:S04]  /*df70*/  IMAD R0, R2, c[0x0][0x1a4], R0 ;  /* 0x0000690002007a24 */ /* 0x000fe800078e0200 */
[----:B------:R-:W-:Y:S01]  /*df80*/  IMAD.IADD R9, R9, 0x1, R0 ;  /* 0x0000000109097824 */ /* 0x000fe200078e0200 */
[----:B-1----:R-:W2:Y:S02]  /*df90*/  LDG.E R5, [R6.64] ;  /* 0x0000000606057981 */ /* 0x002ea4000c1e1900 */
[----:B--2---:R-:W-:Y:S04]  /*dfa0*/  IMAD.IADD R4, R4, 0x1, -R5 ;  /* 0x0000000104047824 */ /* 0x004fe800078e0a05 */
[----:B------:R-:W-:Y:S01]  /*dfb0*/  IMAD.WIDE.U32 R8, R4, c[0x0][0x188], R8 ;  /* 0x0000620004087a25 */ /* 0x000fe200078e0008 */
[----:B------:R-:W-:Y:S05]  /*dfc0*/  SHF.R.S32.HI R2, RZ, 0x1f, R4 ;  /* 0x0000001fff027819 */ /* 0x000fea0000011404 */
[----:B------:R-:W-:Y:S04]  /*dfd0*/  IMAD R2, R2, c[0x0][0x188], RZ ;  /* 0x0000620002027a24 */ /* 0x000fe800078e02ff */
[----:B------:R-:W-:Y:S04]  /*dfe0*/  IMAD R2, R4, c[0x0][0x18c], R2 ;  /* 0x0000630004027a24 */ /* 0x000fe800078e0202 */
[----:B------:R-:W-:Y:S02]  /*dff0*/  IMAD.IADD R9, R9, 0x1, R2 ;  /* 0x0000000109097824 */ /* 0x000fe400078e0202 */
.L_x_730:
[----:B------:R-:W-:Y:S02]  /*e000*/  ISETP.GE.AND P0, PT, R220, c[0x0][0x220], PT ;  /* 0x00008800dc007a0c */ /* 0x000fe40003f06270 */
[C---:B------:R-:W-:Y:S04]  /*e010*/  LEA R232, P3, R8.reuse, R152, 0x1 ;  /* 0x0000009808e87211 */ /* 0x040fe800078608ff */
[--C-:B------:R-:W-:Y:S07]  /*e020*/  LEA.HI.X R233, R8, R153, R9.reuse, 0x1, P3 ;  /* 0x0000009908e97211 */ /* 0x100fee00018f0c09 */
[-C--:B------:R-:W-:Y:S01]  /*e030*/  @!P0 IADD3 R2, P2, R222, R8.reuse, RZ ;  /* 0x00000008de028210 */ /* 0x080fe20007f5e0ff */
[----:B------:R-:W-:Y:S01]  /*e040*/  @P0 STS [R217+0x5000], RZ ;  /* 0x005000ffd9000388 */ /* 0x000fe20000000800 */
[----:B------:R-:W-:Y:S01]  /*e050*/  @!P0 IMAD.MOV.U32 R4, RZ, RZ, c[0x0][0x1a4] ;  /* 0x00006900ff048624 */ /* 0x000fe200078e00ff */
[----:B------:R-:W-:Y:S01]  /*e060*/  @!P0 LEA R5, P1, R223, R8, 0x6 ;  /* 0x00000008df058211 */ /* 0x000fe200078230ff */
[----:B------:R-:W-:Y:S01]  /*e070*/  @!P0 IMAD.MOV.U32 R10, RZ, RZ, R8 ;  /* 0x000000ffff0a8224 */ /* 0x000fe200078e0008 */
[----:B------:R-:W-:Y:S01]  /*e080*/  @P0 STS [R217+0x5004], RZ ;  /* 0x005004ffd9000388 */ /* 0x000fe20000000800 */
[--C-:B------:R-:W-:Y:S01]  /*e090*/  @!P0 IMAD.X R0, R219, 0x1, R9.reuse, P2 ;  /* 0x00000001db008824 */ /* 0x100fe200010e0609 */
[CC--:B------:R-:W-:Y:S01]  /*e0a0*/  @!P0 LEA R14, P2, R2.reuse, R152.reuse, 0x1 ;  /* 0x00000098020e8211 */ /* 0x0c0fe200078408ff */
[----:B------:R-:W-:Y:S01]  /*e0b0*/  @!P0 IMAD.MOV.U32 R11, RZ, RZ, R9 ;  /* 0x000000ffff0b8224 */ /* 0x000fe200078e0009 */
[----:B------:R-:W-:Y:S01]  /*e0c0*/  @P0 STS.64 [R217+0x5008], RZ ;  /* 0x005008ffd9000388 */ /* 0x000fe20000000a00 */
[----:B------:R-:W-:Y:S01]  /*e0d0*/  @!P0 LEA.HI.X R4, R223, R9, R4, 0x6, P1 ;  /* 0x00000009df048211 */ /* 0x000fe200008f3404 */
[----:B------:R-:W-:Y:S01]  /*e0e0*/  @!P0 IMAD.MOV.U32 R6, RZ, RZ, c[0x0][0x1a4] ;  /* 0x00006900ff068624 */ /* 0x000fe200078e00ff */
[----:B------:R-:W-:Y:S01]  /*e0f0*/  @!P0 LEA R12, P1, R5, R152, 0x1 ;  /* 0x00000098050c8211 */ /* 0x000fe200078208ff */
[----:B------:R-:W-:Y:S01]  /*e100*/  @!PT LDS RZ, [RZ] ;  /* 0x00000000fffff984 */ /* 0x000fe20000000800 */
[----:B------:R-:W-:Y:S01]  /*e110*/  @!PT LDS RZ, [RZ] ;  /* 0x00000000fffff984 */ /* 0x000fe20000000800 */
[----:B------:R-:W-:Y:S01]  /*e120*/  @!PT LDS RZ, [RZ] ;  /* 0x00000000fffff984 */ /* 0x000fe20000000800 */
[----:B------:R1:W-:Y:S01]  /*e130*/  @!P0 LDGSTS.E.BYPASS.LTC128B.128 [R217+0x5000], [R232.64] ;  /* 0x05000000e8d98fae */ /* 0x0003e2000b901d46 */
[-C--:B------:R-:W-:Y:S01]  /*e140*/  @!P0 LEA.HI.X R15, R2, R153.reuse, R0, 0x1, P2 ;  /* 0x00000099020f8211 */ /* 0x080fe200010f0c00 */
[----:B------:R-:W-:Y:S01]  /*e150*/  @!P0 IMAD.WIDE.U32 R10, R223, 0x60, R10 ;  /* 0x00000060df0a8825 */ /* 0x000fe200078e000a */
[----:B------:R-:W-:Y:S01]  /*e160*/  @!P0 LEA.HI.X R13, R5, R153, R4, 0x1, P1 ;  /* 0x00000099050d8211 */ /* 0x000fe200008f0c04 */
[----:B------:R-:W-:Y:S01]  /*e170*/  @P0 STS.128 [R217+0x5800], RZ ;  /* 0x005800ffd9000388 */ /* 0x000fe20000000c00 */
[C---:B------:R-:W-:Y:S01]  /*e180*/  @!P0 LEA R7, P1, R223.reuse, R8, 0x7 ;  /* 0x00000008df078211 */ /* 0x040fe200078238ff */
[----:B------:R-:W-:Y:S01]  /*e190*/  @!P0 IMAD.MOV.U32 R5, RZ, RZ, c[0x0][0x1a4] ;  /* 0x00006900ff058624 */ /* 0x000fe200078e00ff */
[CC--:B------:R-:W-:Y:S01]  /*e1a0*/  @!P0 LEA R24, P4, R10.reuse, R152.reuse, 0x1 ;  /* 0x000000980a188211 */ /* 0x0c0fe200078808ff */
[----:B------:R-:W-:Y:S01]  /*e1b0*/  @!PT LDS RZ, [RZ] ;  /* 0x00000000fffff984 */ /* 0x000fe20000000800 */
[----:B------:R-:W-:Y:S01]  /*e1c0*/  @!PT LDS RZ, [RZ] ;  /* 0x00000000fffff984 */ /* 0x000fe20000000800 */
[----:B------:R-:W-:Y:S01]  /*e1d0*/  @!PT LDS RZ, [RZ] ;  /* 0x00000000fffff984 */ /* 0x000fe20000000800 */
[----:B------:R2:W-:Y:S01]  /*e1e0*/  @!P0 LDGSTS.E.BYPASS.LTC128B.128 [R217+0x5800], [R14.64] ;  /* 0x058000000ed98fae */ /* 0x0005e2000b901d46 */
[----:B------:R-:W-:Y:S01]  /*e1f0*/  @!P0 IMAD.MOV.U32 R4, RZ, RZ, c[0x0][0x1a4] ;  /* 0x00006900ff048624 */ /* 0x000fe200078e00ff */
[-C--:B------:R-:W-:Y:S01]  /*e200*/  @!P0 LEA.HI.X R6, R223, R9.reuse, R6, 0x7, P1 ;  /* 0x00000009df068211 */ /* 0x080fe200008f3c06 */
[----:B------:R-:W-:Y:S01]  /*e210*/  @!P0 IMAD R5, R5, 0x60, RZ ;  /* 0x0000006005058824 */ /* 0x000fe200078e02ff */
[----:B------:R-:W-:Y:S01]  /*e220*/  @P0 STS.128 [R217+0x6000], RZ ;  /* 0x006000ffd9000388 */ /* 0x000fe20000000c00 */
[-C--:B------:R-:W-:Y:S01]  /*e230*/  @!P0 LEA R18, P1, R7, R152.reuse, 0x1 ;  /* 0x0000009807128211 */ /* 0x080fe200078208ff */
[--C-:B------:R-:W-:Y:S01]  /*e240*/  @!P0 IMAD.MOV.U32 R16, RZ, RZ, R8.reuse ;  /* 0x000000ffff108224 */ /* 0x100fe200078e0008 */
[----:B------:R-:W-:Y:S01]  /*e250*/  @!P0 MOV R17, R9 ;  /* 0x0000000900118202 */ /* 0x000fe20000000f00 */
[----:B------:R-:W-:Y:S01]  /*e260*/  @!P0 IMAD.IADD R5, R5, 0x1, R11 ;  /* 0x0000000105058824 */ /* 0x000fe200078e020b */
[----:B------:R-:W-:Y:S01]  /*e270*/  @!PT LDS RZ, [RZ] ;  /* 0x00000000fffff984 */ /* 0x000fe20000000800 */
[----:B------:R-:W-:Y:S01]  /*e280*/  @!PT LDS RZ, [RZ] ;  /* 0x00000000fffff984 */ /* 0x000fe20000000800 */
[----:B------:R-:W-:Y:S01]  /*e290*/  @!PT LDS RZ, [RZ] ;  /* 0x00000000fffff984 */ /* 0x000fe20000000800 */
[----:B------:R2:W-:Y:S01]  /*e2a0*/  @!P0 LDGSTS.E.BYPASS.LTC128B.128 [R217+0x6000], [R12.64] ;  /* 0x060000000cd98fae */ /* 0x0005e2000b901d46 */
[----:B------:R-:W-:Y:S01]  /*e2b0*/  @!P0 IMAD.MOV.U32 R20, RZ, RZ, R8 ;  /* 0x000000ffff148224 */ /* 0x000fe200078e0008 */
[-C--:B------:R-:W-:Y:S01]  /*e2c0*/  @!P0 LEA.HI.X R19, R7, R153.reuse, R6, 0x1, P1 ;  /* 0x0000009907138211 */ /* 0x080fe200008f0c06 */
[----:B------:R-:W-:Y:S01]  /*e2d0*/  @!P0 IMAD.MOV.U32 R21, RZ, RZ, R9 ;  /* 0x000000ffff158224 */ /* 0x000fe200078e0009 */
[-C--:B------:R-:W-:Y:S01]  /*e2e0*/  @!P0 LEA.HI.X R25, R10, R153.reuse, R5, 0x1, P4 ;  /* 0x000000990a198211 */ /* 0x080fe200020f0c05 */
[----:B------:R-:W-:Y:S01]  /*e2f0*/  @P0 STS.128 [R217+0x6800], RZ ;  /* 0x006800ffd9000388 */ /* 0x000fe20000000c00 */
[C---:B------:R-:W-:Y:S01]  /*e300*/  @!P0 IMAD.WIDE.U32 R8, R223.reuse, 0xa0, R8 ;  /* 0x000000a0df088825 */ /* 0x040fe200078e0008 */
[----:B------:R-:W-:Y:S02]  /*e310*/  @!P0 MOV R2, c[0x0][0x1a4] ;  /* 0x0000690000028a02 */ /* 0x000fe40000000f00 */
[----:B------:R-:W-:Y:S01]  /*e320*/  @!PT LDS RZ, [RZ] ;  /* 0x00000000fffff984 */ /* 0x000fe20000000800 */
[----:B------:R-:W-:Y:S01]  /*e330*/  @!PT LDS RZ, [RZ] ;  /* 0x00000000fffff984 */ /* 0x000fe20000000800 */
[----:B------:R-:W-:Y:S01]  /*e340*/  @!PT LDS RZ, [RZ] ;  /* 0x00000000fffff984 */ /* 0x000fe20000000800 */
[----:B------:R3:W-:Y:S01]  /*e350*/  @!P0 LDGSTS.E.BYPASS.LTC128B.128 [R217+0x6800], [R24.64] ;  /* 0x0680000018d98fae */ /* 0x0007e2000b901d46 */
[----:B------:R-:W-:Y:S01]  /*e360*/  @!P0 IMAD R4, R4, 0xa0, RZ ;  /* 0x000000a004048824 */ /* 0x000fe200078e02ff */
[-C--:B------:R-:W-:Y:S01]  /*e370*/  @!P0 LEA R22, P3, R8, R152.reuse, 0x1 ;  /* 0x0000009808168211 */ /* 0x080fe200078608ff */
[C---:B------:R-:W-:Y:S01]  /*e380*/  @!P0 IMAD.WIDE.U32 R16, R223.reuse, 0xc0, R16 ;  /* 0x000000c0df108825 */ /* 0x040fe200078e0010 */
[----:B------:R-:W-:Y:S03]  /*e390*/  @P0 STS.128 [R217+0x7000], RZ ;  /* 0x007000ffd9000388 */ /* 0x000fe60000000c00 */
[----:B------:R-:W-:Y:S01]  /*e3a0*/  @!P0 IMAD.IADD R4, R4, 0x1, R9 ;  /* 0x0000000104048824 */ /* 0x000fe200078e0209 */
[----:B------:R-:W-:Y:S01]  /*e3b0*/  @!PT LDS RZ, [RZ] ;  /* 0x00000000fffff984 */ /* 0x000fe20000000800 */
[----:B------:R-:W-:Y:S01]  /*e3c0*/  @!PT LDS RZ, [RZ] ;  /* 0x00000000fffff984 */ /* 0x000fe20000000800 */
[----:B------:R-:W-:Y:S01]  /*e3d0*/  @!PT LDS RZ, [RZ] ;  /* 0x00000000fffff984 */ /* 0x000fe20000000800 */
[----:B------:R4:W-:Y:S01]  /*e3e0*/  @!P0 LDGSTS.E.BYPASS.LTC128B.128 [R217+0x7000], [R18.64] ;  /* 0x0700000012d98fae */ /* 0x0009e2000b901d46 */
[----:B------:R-:W-:Y:S01]  /*e3f0*/  @!P0 IMAD R2, R2, 0xc0, RZ ;  /* 0x000000c002028824 */ /* 0x000fe200078e02ff */
[-C--:B------:R-:W-:Y:S01]  /*e400*/  @!P0 LEA R6, P2, R16, R152.reuse, 0x1 ;  /* 0x0000009810068211 */ /* 0x080fe200078408ff */
[----:B------:R-:W-:Y:S01]  /*e410*/  @!P0 IMAD.MOV.U32 R0, RZ, RZ, c[0x0][0x1a4] ;  /* 0x00006900ff008624 */ /* 0x000fe200078e00ff */
[-C--:B------:R-:W-:Y:S01]  /*e420*/  @!P0 LEA.HI.X R23, R8, R153.reuse, R4, 0x1, P3 ;  /* 0x0000009908178211 */ /* 0x080fe200018f0c04 */
[----:B------:R-:W-:Y:S01]  /*e430*/  @P0 STS.128 [R217+0x7800], RZ ;  /* 0x007800ffd9000388 */ /* 0x000fe20000000c00 */
[----:B------:R-:W-:Y:S02]  /*e440*/  @!P0 IMAD.IADD R2, R2, 0x1, R17 ;  /* 0x0000000102028824 */ /* 0x000fe400078e0211 */
[----:B------:R-:W-:Y:S01]  /*e450*/  @!P0 IMAD.WIDE.U32 R20, R223, 0xe0, R20 ;  /* 0x000000e0df148825 */ /* 0x000fe200078e0014 */
[----:B------:R-:W-:Y:S01]  /*e460*/  @!PT LDS RZ, [RZ] ;  /* 0x00000000fffff984 */ /* 0x000fe20000000800 */
[----:B------:R-:W-:Y:S01]  /*e470*/  @!PT LDS RZ, [RZ] ;  /* 0x00000000fffff984 */ /* 0x000fe20000000800 */
[----:B------:R-:W-:Y:S01]  /*e480*/  @!PT LDS RZ, [RZ] ;  /* 0x00000000fffff984 */ /* 0x000fe20000000800 */
[----:B------:R5:W-:Y:S02]  /*e490*/  @!P0 LDGSTS.E.BYPASS.LTC128B.128 [R217+0x7800], [R22.64] ;  /* 0x0780000016d98fae */ /* 0x000be4000b901d46 */
[----:B------:R-:W-:Y:S01]  /*e4a0*/  @!P0 LEA.HI.X R7, R16, R153, R2, 0x1, P2 ;  /* 0x0000009910078211 */ /* 0x000fe200010f0c02 */
[----:B------:R-:W-:Y:S01]  /*e4b0*/  @!P0 IMAD R0, R0, 0xe0, RZ ;  /* 0x000000e000008824 */ /* 0x000fe200078e02ff */
[----:B------:R-:W-:Y:S01]  /*e4c0*/  @P0 STS.128 [R217+0x8000], RZ ;  /* 0x008000ffd9000388 */ /* 0x000fe20000000c00 */
[----:B------:R-:W-:Y:S03]  /*e4d0*/  @!P0 LEA R26, P1, R20, R152, 0x1 ;  /* 0x00000098141a8211 */ /* 0x000fe600078208ff */
[----:B------:R-:W-:Y:S01]  /*e4e0*/  @!P0 IADD3 R0, R0, R21, RZ ;  /* 0x0000001500008210 */ /* 0x000fe20007ffe0ff */
[----:B------:R-:W-:Y:S01]  /*e4f0*/  @!PT LDS RZ, [RZ] ;  /* 0x00000000fffff984 */ /* 0x000fe20000000800 */
[----:B------:R-:W-:Y:S01]  /*e500*/  @!PT LDS RZ, [RZ] ;  /* 0x00000000fffff984 */ /* 0x000fe20000000800 */
[----:B------:R-:W-:Y:S01]  /*e510*/  @!PT LDS RZ, [RZ] ;  /* 0x00000000fffff984 */ /* 0x000fe20000000800 */
[----:B------:R1:W-:Y:S03]  /*e520*/  @!P0 LDGSTS.E.BYPASS.LTC128B.128 [R217+0x8000], [R6.64] ;  /* 0x0800000006d98fae */ /* 0x0003e6000b901d46 */
[----:B------:R-:W-:Y:S01]  /*e530*/  @!P0 LEA.HI.X R27, R20, R153, R0, 0x1, P1 ;  /* 0x00000099141b8211 */ /* 0x000fe200008f0c00 */
[----:B------:R-:W-:Y:S01]  /*e540*/  @P0 STS.128 [R217+0x8800], RZ ;  /* 0x008800ffd9000388 */ /* 0x000fe20000000c00 */
[----:B------:R-:W-:Y:S03]  /*e550*/  ISETP.GE.AND P1, PT, R216, 0x2, PT ;  /* 0x00000002d800780c */ /* 0x000fe60003f26270 */
[----:B------:R-:W-:Y:S01]  /*e560*/  @!PT LDS RZ, [RZ] ;  /* 0x00000000fffff984 */ /* 0x000fe20000000800 */
[----:B------:R-:W-:Y:S01]  /*e570*/  @!PT LDS RZ, [RZ] ;  /* 0x00000000fffff984 */ /* 0x000fe20000000800 */
[----:B------:R-:W-:Y:S01]  /*e580*/  @!PT LDS RZ, [RZ] ;  /* 0x00000000fffff984 */ /* 0x000fe20000000800 */
[----:B------:R3:W-:Y:S04]  /*e590*/  @!P0 LDGSTS.E.BYPASS.LTC128B.128 [R217+0x8800], [R26.64] ;  /* 0x088000001ad98fae */ /* 0x0007e8000b901d46 */
[----:B------:R-:W-:Y:S04]  /*e5a0*/  LDSM.16.M88.4 R128, [R211] ;  /* 0x00000000d380783b */ /* 0x000fe80000000200 */
[----:B------:R-:W1:Y:S04]  /*e5b0*/  LDSM.16.M88.4 R8, [R209+0x1000] ;  /* 0x00100000d108783b */ /* 0x000e680000000200 */
[----:B----4-:R-:W2:Y:S04]  /*e5c0*/  LDSM.16.M88.4 R16, [R209+0x1400] ;  /* 0x00140000d110783b */ /* 0x010ea80000000200 */
[----:B------:R-:W0:Y:S04]  /*e5d0*/  LDGDEPBAR ;  /* 0x00000000000079af */ /* 0x000e280000000000 */
[----:B------:R-:W-:Y:S04]  /*e5e0*/  LDSM.16.M88.4 R32, [R209+0x1c00] ;  /* 0x001c0000d120783b */ /* 0x000fe80000000200 */
[----:B------:R-:W-:Y:S04]  /*e5f0*/  LDSM.16.M88.4 R40, [R209+0x2000] ;  /* 0x00200000d128783b */ /* 0x000fe80000000200 */
[----:B---3--:R-:W5:Y:S04]  /*e600*/  LDSM.16.M88.4 R24, [R209+0x1800] ;  /* 0x00180000d118783b */ /* 0x008f680000000200 */
[----:B------:R-:W3:Y:S04]  /*e610*/  LDSM.16.M88.4 R48, [R209+0x2400] ;  /* 0x00240000d130783b */ /* 0x000ee80000000200 */
[----:B------:R-:W4:Y:S04]  /*e620*/  LDSM.16.M88.4 R56, [R209+0x2800] ;  /* 0x00280000d138783b */ /* 0x000f280000000200 */
[----:B------:R-:W3:Y:S04]  /*e630*/  LDSM.16.M88.4 R64, [R209+0x2c00] ;  /* 0x002c0000d140783b */ /* 0x000ee80000000200 */
[----:B------:R-:W3:Y:S01]  /*e640*/  LDSM.16.M88.4 R72, [R209+0x3000] ;  /* 0x00300000d148783b */ /* 0x000ee20000000200 */
[C---:B-1----:R-:W-:Y:S03]  /*e650*/  HMMA.16816.F32.BF16 R4, R128.reuse, R8, RZ ;  /* 0x000000088004723c */ /* 0x042fe600000418ff */
[----:B------:R-:W1:Y:S04]  /*e660*/  LDSM.16.M88.4 R80, [R209+0x3400] ;  /* 0x00340000d150783b */ /* 0x000e680000000200 */
[----:B------:R-:W1:Y:S01]  /*e670*/  LDSM.16.M88.4 R88, [R209+0x3800] ;  /* 0x00380000d158783b */ /* 0x000e620000000200 */
[C---:B------:R-:W-:Y:S03]  /*e680*/  HMMA.16816.F32.BF16 R8, R128.reuse, R10, RZ ;  /* 0x0000000a8008723c */ /* 0x040fe600000418ff */
[----:B------:R-:W1:Y:S04]  /*e690*/  LDSM.16.M88.4 R96, [R209+0x3c00] ;  /* 0x003c0000d160783b */ /* 0x000e680000000200 */
[----:B------:R-:W1:Y:S01]  /*e6a0*/  LDSM.16.M88.4 R104, [R209+0x4000] ;  /* 0x00400000d168783b */ /* 0x000e620000000200 */
[C---:B--2---:R-:W-:Y:S03]  /*e6b0*/  HMMA.16816.F32.BF16 R12, R128.reuse, R16, RZ ;  /* 0x00000010800c723c */ /* 0x044fe600000418ff */
[----:B------:R-:W2:Y:S04]  /*e6c0*/  LDSM.16.M88.4 R112, [R209+0x4400] ;  /* 0x00440000d170783b */ /* 0x000ea80000000200 */
[----:B------:R-:W1:Y:S01]  /*e6d0*/  LDSM.16.M88.4 R120, [R209+0x4800] ;  /* 0x00480000d178783b */ /* 0x000e620000000200 */
[C---:B------:R-:W-:Y:S03]  /*e6e0*/  HMMA.16816.F32.BF16 R16, R128.reuse, R18, RZ ;  /* 0x000000128010723c */ /* 0x040fe600000418ff */
[----:B------:R-:W1:Y:S04]  /*e6f0*/  LDSM.16.M88.4 R152, [R209+0x4c00] ;  /* 0x004c0000d198783b */ /* 0x000e680000000200 */
[----:B------:R-:W-:Y:S01]  /*e700*/  LDSM.16.M88.4 R156, [R210] ;  /* 0x00000000d29c783b */ /* 0x000fe20000000200 */
[C---:B-----5:R-:W-:Y:S03]  /*e710*/  HMMA.16816.F32.BF16 R20, R128.reuse, R24, RZ ;  /* 0x000000188014723c */ /* 0x060fe600000418ff */
[----:B------:R-:W5:Y:S04]  /*e720*/  LDSM.16.M88.4 R160, [R208] ;  /* 0x00000000d0a0783b */ /* 0x000f680000000200 */
[----:B------:R-:W1:Y:S01]  /*e730*/  LDSM.16.M88.4 R164, [R208+0x400] ;  /* 0x00040000d0a4783b */ /* 0x000e620000000200 */
[C---:B------:R-:W-:Y:S03]  /*e740*/  HMMA.16816.F32.BF16 R24, R128.reuse, R26, RZ ;  /* 0x0000001a8018723c */ /* 0x040fe600000418ff */
[----:B------:R-:W1:Y:S04]  /*e750*/  LDSM.16.M88.4 R168, [R208+0x800] ;  /* 0x00080000d0a8783b */ /* 0x000e680000000200 */
[----:B------:R-:W-:Y:S01]  /*e760*/  LDSM.16.M88.4 R172, [R208+0x1000] ;  /* 0x00100000d0ac783b */ /* 0x000fe20000000200 */
[C---:B------:R-:W-:Y:S03]  /*e770*/  HMMA.16816.F32.BF16 R28, R128.reuse, R32, RZ ;  /* 0x00000020801c723c */ /* 0x040fe600000418ff */
[----:B------:R-:W-:Y:S04]  /*e780*/  LDSM.16.M88.4 R176, [R208+0x1400] ;  /* 0x00140000d0b0783b */ /* 0x000fe80000000200 */
        /* <DEDUP_REMOVED lines=10> */
[C---:B---3--:R-:W-:Y:S08]  /*e830*/  HMMA.16816.F32.BF16 R44, R128.reuse, R48, RZ ;  /* 0x00000030802c723c */ /* 0x048ff000000418ff */
[C---:B------:R-:W-:Y:S08]  /*e840*/  HMMA.16816.F32.BF16 R48, R128.reuse, R50, RZ ;  /* 0x000000328030723c */ /* 0x040ff000000418ff */
[C---:B----4-:R-:W-:Y:S08]  /*e850*/  HMMA.16816.F32.BF16 R52, R128.reuse, R56, RZ ;  /* 0x000000388034723c */ /* 0x050ff000000418ff */
[C---:B------:R-:W-:Y:S08]  /*e860*/  HMMA.16816.F32.BF16 R56, R128.reuse, R58, RZ ;  /* 0x0000003a8038723c */ /* 0x040ff000000418ff */
[C---:B------:R-:W-:Y:S08]  /*e870*/  HMMA.16816.F32.BF16 R60, R128.reuse, R64, RZ ;  /* 0x00000040803c723c */ /* 0x040ff000000418ff */
[C---:B------:R-:W-:Y:S08]  /*e880*/  HMMA.16816.F32.BF16 R64, R128.reuse, R66, RZ ;  /* 0x000000428040723c */ /* 0x040ff000000418ff */
[C---:B------:R-:W-:Y:S08]  /*e890*/  HMMA.16816.F32.BF16 R68, R128.reuse, R72, RZ ;  /* 0x000000488044723c */ /* 0x040ff000000418ff */
[C---:B------:R-:W-:Y:S08]  /*e8a0*/  HMMA.16816.F32.BF16 R72, R128.reuse, R74, RZ ;  /* 0x0000004a8048723c */ /* 0x040ff000000418ff */
[C---:B-1----:R-:W-:Y:S08]  /*e8b0*/  HMMA.16816.F32.BF16 R76, R128.reuse, R80, RZ ;  /* 0x00000050804c723c */ /* 0x042ff000000418ff */
[C---:B------:R-:W-:Y:S08]  /*e8c0*/  HMMA.16816.F32.BF16 R80, R128.reuse, R82, RZ ;  /* 0x000000528050723c */ /* 0x040ff000000418ff */
[C---:B------:R-:W-:Y:S08]  /*e8d0*/  HMMA.16816.F32.BF16 R84, R128.reuse, R88, RZ ;  /* 0x000000588054723c */ /* 0x040ff000000418ff */
[C---:B------:R-:W-:Y:S08]  /*e8e0*/  HMMA.16816.F32.BF16 R88, R128.reuse, R90, RZ ;  /* 0x0000005a8058723c */ /* 0x040ff000000418ff */
[C---:B------:R-:W-:Y:S08]  /*e8f0*/  HMMA.16816.F32.BF16 R92, R128.reuse, R96, RZ ;  /* 0x00000060805c723c */ /* 0x040ff000000418ff */
[C---:B------:R-:W-:Y:S08]  /*e900*/  HMMA.16816.F32.BF16 R96, R128.reuse, R98, RZ ;  /* 0x000000628060723c */ /* 0x040ff000000418ff */
[C---:B------:R-:W-:Y:S08]  /*e910*/  HMMA.16816.F32.BF16 R100, R128.reuse, R104, RZ ;  /* 0x000000688064723c */ /* 0x040ff000000418ff */
[C---:B------:R-:W-:Y:S08]  /*e920*/  HMMA.16816.F32.BF16 R104, R128.reuse, R106, RZ ;  /* 0x0000006a8068723c */ /* 0x040ff000000418ff */
[C---:B--2---:R-:W-:Y:S08]  /*e930*/  HMMA.16816.F32.BF16 R108, R128.reuse, R112, RZ ;  /* 0x00000070806c723c */ /* 0x044ff000000418ff */
[C---:B------:R-:W-:Y:S08]  /*e940*/  HMMA.16816.F32.BF16 R112, R128.reuse, R114, RZ ;  /* 0x000000728070723c */ /* 0x040ff000000418ff */
[C---:B------:R-:W-:Y:S08]  /*e950*/  HMMA.16816.F32.BF16 R116, R128.reuse, R120, RZ ;  /* 0x000000788074723c */ /* 0x040ff000000418ff */
[C---:B------:R-:W-:Y:S08]  /*e960*/  HMMA.16816.F32.BF16 R120, R128.reuse, R122, RZ ;  /* 0x0000007a8078723c */ /* 0x040ff000000418ff */
[C---:B------:R-:W-:Y:S08]  /*e970*/  HMMA.16816.F32.BF16 R124, R128.reuse, R152, RZ ;  /* 0x00000098807c723c */ /* 0x040ff000000418ff */
[----:B------:R-:W-:Y:S01]  /*e980*/  HMMA.16816.F32.BF16 R128, R128, R154, RZ ;  /* 0x0000009a8080723c */ /* 0x000fe200000418ff */
[----:B------:R-:W1:Y:S07]  /*e990*/  LDSM.16.M88.4 R152, [R208+0xc00] ;  /* 0x000c0000d098783b */ /* 0x000e6e0000000200 */
[C---:B-----5:R-:W-:Y:S08]  /*e9a0*/  HMMA.16816.F32.BF16 R4, R156.reuse, R160, R4 ;  /* 0x000000a09c04723c */ /* 0x060ff00000041804 */
[C---:B------:R-:W-:Y:S01]  /*e9b0*/  HMMA.16816.F32.BF16 R8, R156.reuse, R162, R8 ;  /* 0x000000a29c08723c */ /* 0x040fe20000041808 */
[----:B------:R-:W2:Y:S07]  /*e9c0*/  LDSM.16.M88.4 R160, [R208+0x2000] ;  /* 0x00200000d0a0783b */ /* 0x000eae0000000200 */
[C---:B------:R-:W-:Y:S08]  /*e9d0*/  HMMA.16816.F32.BF16 R12, R156.reuse, R164, R12 ;  /* 0x000000a49c0c723c */ /* 0x040ff0000004180c */
[C---:B------:R-:W-:Y:S01]  /*e9e0*/  HMMA.16816.F32.BF16 R16, R156.reuse, R166, R16 ;  /* 0x000000a69c10723c */ /* 0x040fe20000041810 */
[----:B------:R-:W3:Y:S07]  /*e9f0*/  LDSM.16.M88.4 R164, [R208+0x2400] ;  /* 0x00240000d0a4783b */ /* 0x000eee0000000200 */
[C---:B------:R-:W-:Y:S08]  /*ea00*/  HMMA.16816.F32.BF16 R20, R156.reuse, R168, R20 ;  /* 0x000000a89c14723c */ /* 0x040ff00000041814 */
[C---:B------:R-:W-:Y:S01]  /*ea10*/  HMMA.16816.F32.BF16 R24, R156.reuse, R170, R24 ;  /* 0x000000aa9c18723c */ /* 0x040fe20000041818 */
[----:B------:R-:W4:Y:S01]  /*ea20*/  LDSM.16.M88.4 R168, [R208+0x3c00] ;  /* 0x003c0000d0a8783b */ /* 0x000f220000000200 */
[----:B------:R-:W-:Y:S04]  /*ea30*/  DEPBAR.LE SB0, 0x0 ;  /* 0x000080000000791a */ /* 0x000fe80000000000 */
[----:B------:R-:W-:Y:S02]  /*ea40*/  BAR.SYNC.DEFER_BLOCKING 0x0 ;  /* 0x0000000000007b1d */ /* 0x000fe40000010000 */
[C---:B-1----:R-:W-:Y:S07]  /*ea50*/  HMMA.16816.F32.BF16 R28, R156.reuse, R152, R28 ;  /* 0x000000989c1c723c */ /* 0x042fee000004181c */
[----:B------:R-:W-:Y:S01]  /*ea60*/  IMAD.MOV.U32 R152, RZ, RZ, R232 ;  /* 0x000000ffff987224 */ /* 0x000fe200078e00e8 */
[C---:B------:R-:W-:Y:S04]  /*ea70*/  HMMA.16816.F32.BF16 R32, R156.reuse, R154, R32 ;  /* 0x0000009a9c20723c */ /* 0x040fe80000041820 */
[----:B------:R-:W-:Y:S04]  /*ea80*/  IMAD.MOV.U32 R153, RZ, RZ, R233 ;  /* 0x000000ffff997224 */ /* 0x000fe800078e00e9 */
        /* <DEDUP_REMOVED lines=22> */
[C---:B----4-:R-:W-:Y:S08]  /*ebf0*/  HMMA.16816.F32.BF16 R124, R156.reuse, R168, R124 ;  /* 0x000000a89c7c723c */ /* 0x050ff0000004187c */
[----:B------:R-:W-:Y:S01]  /*ec00*/  HMMA.16816.F32.BF16 R128, R156, R170, R128 ;  /* 0x000000aa9c80723c */ /* 0x000fe20000041880 */
[----:B------:R-:W-:-:S07]  /*ec10*/  @!P1 BRA `(.L_x_731) ;  /* 0x000009e000009947 */ /* 0x000fce0003800000 */
[----:B------:R-:W-:Y:S05]  /*ec20*/  IMAD.MOV.U32 R159, RZ, RZ, c[0x0][0x198] ;  /* 0x00006600ff9f7624 */ /* 0x000fea00078e00ff */
[----:B------:R-:W-:Y:S04]  /*ec30*/  LEA R2, -R159, RZ, 0x8 ;  /* 0x000000ff9f027211 */ /* 0x000fe800078e41ff */
[----:B------:R-:W-:Y:S01]  /*ec40*/  SHF.R.S32.HI R0, RZ, 0x1f, R2 ;  /* 0x0000001fff007819 */ /* 0x000fe20000011402 */
[----:B------:R-:W-:-:S06]  /*ec50*/  @!P6 BRA `(.L_x_732) ;  /* 0x000003d00000e947 */ /* 0x000fcc0003800000 */
[----:B------:R-:W-:Y:S01]  /*ec60*/  IMAD.SHL.U32 R160, R216, 0x100, RZ ;  /* 0x00000100d8a07824 */ /* 0x000fe200078e00ff */
[----:B------:R-:W-:Y:S04]  /*ec70*/  IABS R0, c[0x0][0x2d0] ;  /* 0x0000b40000007a13 */ /* 0x000fe80000000000 */
[----:B------:R-:W1:Y:S01]  /*ec80*/  I2F.RP R162, R0 ;  /* 0x0000000000a27306 */ /* 0x000e620000209400 */
[C---:B------:R-:W-:Y:S02]  /*ec90*/  IADD3 R157, R160.reuse, -0x200, RZ ;  /* 0xfffffe00a09d7810 */ /* 0x040fe40007ffe0ff */
[----:B------:R-:W-:Y:S02]  /*eca0*/  IADD3 R160, R160, -0x100, RZ ;  /* 0xffffff00a0a07810 */ /* 0x000fe40007ffe0ff */
[----:B------:R-:W-:Y:S02]  /*ecb0*/  IABS R149, R157 ;  /* 0x0000009d00957213 */ /* 0x000fe40000000000 */
[----:B------:R-:W-:Y:S02]  /*ecc0*/  IABS R155, R160 ;  /* 0x000000a0009b7213 */ /* 0x000fe40000000000 */
[----:B------:R-:W-:Y:S02]  /*ecd0*/  LOP3.LUT R160, R160, c[0x0][0x2d0], RZ, 0x3c, !PT ;  /* 0x0000b400a0a07a12 */ /* 0x000fe400078e3cff */
[----:B------:R-:W-:Y:S04]  /*ece0*/  LOP3.LUT R157, R157, c[0x0][0x2d0], RZ, 0x3c, !PT ;  /* 0x0000b4009d9d7a12 */ /* 0x000fe800078e3cff */
        /* <DEDUP_REMOVED lines=13> */
[C---:B------:R-:W-:Y:S02]  /*edc0*/  IMAD R155, R0.reuse, R154, R155 ;  /* 0x0000009a009b7224 */ /* 0x040fe400078e029b */
[----:B------:R-:W-:Y:S01]  /*edd0*/  IMAD.MOV.U32 R2, RZ, RZ, c[0x0][0x2d0] ;  /* 0x0000b400ff027624 */ /* 0x000fe200078e00ff */
[C---:B------:R-:W-:Y:S02]  /*ede0*/  ISETP.GT.U32.AND P2, PT, R0.reuse, R149, PT ;  /* 0x000000950000720c */ /* 0x040fe40003f44070 */
[----:B------:R-:W-:Y:S11]  /*edf0*/  ISETP.GT.U32.AND P3, PT, R0, R155, PT ;  /* 0x0000009b0000720c */ /* 0x000ff60003f64070 */
[--C-:B------:R-:W-:Y:S01]  /*ee00*/  @!P2 IMAD.IADD R149, R149, 0x1, -R0.reuse ;  /* 0x000000019595a824 */ /* 0x100fe200078e0a00 */
[----:B------:R-:W-:Y:S01]  /*ee10*/  @!P2 IADD3 R156, R156, 0x1, RZ ;  /* 0x000000019c9ca810 */ /* 0x000fe20007ffe0ff */
[----:B------:R-:W-:Y:S01]  /*ee20*/  @!P3 IMAD.IADD R155, R155, 0x1, -R0 ;  /* 0x000000019b9bb824 */ /* 0x000fe200078e0a00 */
[----:B------:R-:W-:Y:S02]  /*ee30*/  ISETP.GE.AND P2, PT, R160, RZ, PT ;  /* 0x000000ffa000720c */ /* 0x000fe40003f46270 */
[-C--:B------:R-:W-:Y:S02]  /*ee40*/  ISETP.GE.U32.AND P4, PT, R149, R0.reuse, PT ;  /* 0x000000009500720c */ /* 0x080fe40003f86070 */
[----:B------:R-:W-:Y:S02]  /*ee50*/  ISETP.GE.U32.AND P5, PT, R155, R0, PT ;  /* 0x000000009b00720c */ /* 0x000fe40003fa6070 */
[----:B------:R-:W-:Y:S02]  /*ee60*/  @!P3 IADD3 R158, R158, 0x1, RZ ;  /* 0x000000019e9eb810 */ /* 0x000fe40007ffe0ff */
[----:B------:R-:W-:Y:S02]  /*ee70*/  ISETP.NE.AND P3, PT, RZ, c[0x0][0x2d0], PT ;  /* 0x0000b400ff007a0c */ /* 0x000fe40003f65270 */
[----:B------:R-:W-:Y:S05]  /*ee80*/  LOP3.LUT R0, RZ, c[0x0][0x2d0], RZ, 0x33, !PT ;  /* 0x0000b400ff007a12 */ /* 0x000fea00078e33ff */
        /* <DEDUP_REMOVED lines=11> */
[----:B------:R-:W2:Y:S02]  /*ef40*/  LDG.E R149, [R160.64] ;  /* 0x00000006a0957981 */ /* 0x000ea4000c1e1900 */
[----:B------:R-:W-:Y:S02]  /*ef50*/  IMAD R2, R0, R2, -0x100 ;  /* 0xffffff0000027424 */ /* 0x000fe400078e0202 */
[----:B------:R-:W2:Y:S02]  /*ef60*/  LDG.E R154, [R154.64] ;  /* 0x000000069a9a7981 */ /* 0x000ea4000c1e1900 */
[----:B------:R-:W-:Y:S01]  /*ef70*/  IMAD.WIDE.U32 R156, R2, c[0x0][0x198], RZ ;  /* 0x00006600029c7a25 */ /* 0x000fe200078e00ff */
[----:B------:R-:W-:Y:S05]  /*ef80*/  SHF.R.S32.HI R0, RZ, 0x1f, R2 ;  /* 0x0000001fff007819 */ /* 0x000fea0000011402 */
[----:B------:R-:W-:Y:S04]  /*ef90*/  IMAD R0, R0, c[0x0][0x198], RZ ;  /* 0x0000660000007a24 */ /* 0x000fe800078e02ff */
[----:B------:R-:W-:Y:S04]  /*efa0*/  IMAD R0, R2, c[0x0][0x19c], R0 ;  /* 0x0000670002007a24 */ /* 0x000fe800078e0200 */
[----:B------:R-:W-:Y:S02]  /*efb0*/  IMAD.IADD R157, R157, 0x1, R0 ;  /* 0x000000019d9d7824 */ /* 0x000fe400078e0200 */
[----:B--2---:R-:W-:Y:S04]  /*efc0*/  IMAD.IADD R149, R149, 0x1, -R154 ;  /* 0x0000000195957824 */ /* 0x004fe800078e0a9a */
[C---:B------:R-:W-:Y:S01]  /*efd0*/  IMAD.WIDE.U32 R156, R149.reuse, c[0x0][0x180], R156 ;  /* 0x00006000959c7a25 */ /* 0x040fe200078e009c */
[----:B------:R-:W-:Y:S05]  /*efe0*/  SHF.R.S32.HI R2, RZ, 0x1f, R149 ;  /* 0x0000001fff027819 */ /* 0x000fea0000011495 */
[----:B------:R-:W-:Y:S04]  /*eff0*/  IMAD R2, R2, c[0x0][0x180], RZ ;  /* 0x0000600002027a24 */ /* 0x000fe800078e02ff */
[----:B------:R-:W-:Y:S04]  /*f000*/  IMAD R2, R149, c[0x0][0x184], R2 ;  /* 0x0000610095027a24 */ /* 0x000fe800078e0202 */
[----:B------:R-:W-:Y:S02]  /*f010*/  IMAD.IADD R0, R157, 0x1, R2 ;  /* 0x000000019d007824 */ /* 0x000fe400078e0202 */
[----:B------:R-:W-:Y:S04]  /*f020*/  IMAD.MOV.U32 R2, RZ, RZ, R156 ;  /* 0x000000ffff027224 */ /* 0x000fe800078e009c */
.L_x_732:
[----:B------:R1:W-:Y:S01]  /*f030*/  @P0 STS [R217+0x1004], RZ ;  /* 0x001004ffd9000388 */ /* 0x0003e20000000800 */
[CC--:B------:R-:W-:Y:S01]  /*f040*/  LEA R172, P4, R2.reuse, R229.reuse, 0x1 ;  /* 0x000000e502ac7211 */ /* 0x0c0fe200078808ff */
[----:B------:R-:W-:Y:S01]  /*f050*/  @!P0 IMAD.MOV.U32 R155, RZ, RZ, c[0x0][0x19c] ;  /* 0x00006700ff9b8624 */ /* 0x000fe200078e00ff */
[----:B------:R-:W-:Y:S01]  /*f060*/  @!P0 IADD3 R154, P3, R213, R2, RZ ;  /* 0x00000002d59a8210 */ /* 0x000fe20007f7e0ff */
[----:B------:R1:W-:Y:S01]  /*f070*/  @P0 STS.64 [R217+0x1008], RZ ;  /* 0x001008ffd9000388 */ /* 0x0003e20000000a00 */
[--C-:B------:R-:W-:Y:S01]  /*f080*/  LEA.HI.X R173, R2, R228, R0.reuse, 0x1, P4 ;  /* 0x000000e402ad7211 */ /* 0x100fe200020f0c00 */
[----:B------:R-:W-:Y:S01]  /*f090*/  @!P0 IMAD.MOV.U32 R157, RZ, RZ, c[0x0][0x19c] ;  /* 0x00006700ff9d8624 */ /* 0x000fe200078e00ff */
[CC--:B------:R-:W-:Y:S01]  /*f0a0*/  @!P0 LEA R156, P2, R159.reuse, R2.reuse, 0x6 ;  /* 0x000000029f9c8211 */ /* 0x0c0fe200078430ff */
[----:B------:R1:W-:Y:S01]  /*f0b0*/  @P0 STS [R217+0x1000], RZ ;  /* 0x001000ffd9000388 */ /* 0x0003e20000000800 */
[----:B------:R-:W-:Y:S01]  /*f0c0*/  @!P0 IMAD.X R149, R212, 0x1, R0, P3 ;  /* 0x00000001d4958824 */ /* 0x000fe200018e0600 */
[C---:B------:R-:W-:Y:S01]  /*f0d0*/  @!P0 LEA R158, P1, R159.reuse, R2, 0x7 ;  /* 0x000000029f9e8211 */ /* 0x040fe200078238ff */
[----:B------:R-:W-:Y:S01]  /*f0e0*/  @!P0 IMAD.MOV.U32 R166, RZ, RZ, R2 ;  /* 0x000000ffffa68224 */ /* 0x000fe200078e0002 */
[----:B------:R-:W-:Y:S01]  /*f0f0*/  @!PT LDS RZ, [RZ] ;  /* 0x00000000fffff984 */ /* 0x000fe20000000800 */
[----:B------:R-:W-:Y:S01]  /*f100*/  @!PT LDS RZ, [RZ] ;  /* 0x00000000fffff984 */ /* 0x000fe20000000800 */
[----:B------:R-:W-:Y:S01]  /*f110*/  @!PT LDS RZ, [RZ] ;  /* 0x00000000fffff984 */ /* 0x000fe20000000800 */
[----:B------:R1:W-:Y:S01]  /*f120*/  @!P0 LDGSTS.E.BYPASS.LTC128B.128 [R217+0x1000], [R172.64] ;  /* 0x01000000acd98fae */ /* 0x0003e2000b901d46 */
[CC--:B------:R-:W-:Y:S01]  /*f130*/  @!P0 LEA.HI.X R155, R159.reuse, R0.reuse, R155, 0x6, P2 ;  /* 0x000000009f9b8211 */ /* 0x0c0fe200010f349b */
[--C-:B------:R-:W-:Y:S01]  /*f140*/  @!P0 IMAD.MOV.U32 R167, RZ, RZ, R0.reuse ;  /* 0x000000ffffa78224 */ /* 0x100fe200078e0000 */
[CC--:B------:R-:W-:Y:S01]  /*f150*/  @!P0 LEA R170, P2, R154.reuse, R229.reuse, 0x1 ;  /* 0x000000e59aaa8211 */ /* 0x0c0fe200078408ff */
[----:B------:R1:W-:Y:S01]  /*f160*/  @P0 STS.128 [R217+0x1800], RZ ;  /* 0x001800ffd9000388 */ /* 0x0003e20000000c00 */
[C---:B------:R-:W-:Y:S01]  /*f170*/  @!P0 LEA.HI.X R157, R159.reuse, R0, R157, 0x7, P1 ;  /* 0x000000009f9d8211 */ /* 0x040fe200008f3c9d */
[--C-:B------:R-:W-:Y:S01]  /*f180*/  @!P0 IMAD.MOV.U32 R165, RZ, RZ, R0.reuse ;  /* 0x000000ffffa58224 */ /* 0x100fe200078e0000 */
[----:B------:R-:W-:Y:S01]  /*f190*/  @!P0 LEA.HI.X R171, R154, R228, R149, 0x1, P2 ;  /* 0x000000e49aab8211 */ /* 0x000fe200010f0c95 */
[--C-:B------:R-:W-:Y:S01]  /*f1a0*/  @!P0 IMAD.MOV.U32 R163, RZ, RZ, R0.reuse ;  /* 0x000000ffffa38224 */ /* 0x100fe200078e0000 */
[CC--:B------:R-:W-:Y:S01]  /*f1b0*/  @!P0 LEA R168, P1, R156.reuse, R229.reuse, 0x1 ;  /* 0x000000e59ca88211 */ /* 0x0c0fe200078208ff */
[----:B------:R-:W-:Y:S01]  /*f1c0*/  @!P0 IMAD.MOV.U32 R161, RZ, RZ, R0 ;  /* 0x000000ffffa18224 */ /* 0x000fe200078e0000 */
[----:B------:R-:W-:Y:S01]  /*f1d0*/  @!P0 MOV R164, R2 ;  /* 0x0000000200a48202 */ /* 0x000fe20000000f00 */
[----:B------:R-:W-:Y:S01]  /*f1e0*/  @!PT LDS RZ, [RZ] ;  /* 0x00000000fffff984 */ /* 0x000fe20000000800 */
[----:B------:R-:W-:Y:S01]  /*f1f0*/  @!PT LDS RZ, [RZ] ;  /* 0x00000000fffff984 */ /* 0x000fe20000000800 */
[----:B------:R-:W-:Y:S01]  /*f200*/  @!PT LDS RZ, [RZ] ;  /* 0x00000000fffff984 */ /* 0x000fe20000000800 */
[----:B------:R1:W-:Y:S01]  /*f210*/  @!P0 LDGSTS.E.BYPASS.LTC128B.128 [R217+0x1800], [R170.64] ;  /* 0x01800000aad98fae */ /* 0x0003e2000b901d46 */
[----:B------:R-:W-:Y:S01]  /*f220*/  @!P0 IMAD.MOV.U32 R0, RZ, RZ, c[0x0][0x19c] ;  /* 0x00006700ff008624 */ /* 0x000fe200078e00ff */
[-C--:B------:R-:W-:Y:S01]  /*f230*/  @!P0 LEA.HI.X R169, R156, R228.reuse, R155, 0x1, P1 ;  /* 0x000000e49ca98211 */ /* 0x080fe200008f0c9b */
[C---:B------:R-:W-:Y:S01]  /*f240*/  @!P0 IMAD.WIDE.U32 R166, R159.reuse, 0x60, R166 ;  /* 0x000000609fa68825 */ /* 0x040fe200078e00a6 */
[----:B------:R1:W-:Y:S01]  /*f250*/  @P0 STS.128 [R217+0x2000], RZ ;  /* 0x002000ffd9000388 */ /* 0x0003e20000000c00 */
[-C--:B------:R-:W-:Y:S02]  /*f260*/  @!P0 LEA R156, P1, R158, R229.reuse, 0x1 ;  /* 0x000000e59e9c8211 */ /* 0x080fe400078208ff */
[----:B------:R-:W-:Y:S01]  /*f270*/  @!P0 IMAD R0, R0, 0x60, RZ ;  /* 0x0000006000008824 */ /* 0x000fe200078e02ff */
[----:B------:R-:W-:Y:S01]  /*f280*/  @!PT LDS RZ, [RZ] ;  /* 0x00000000fffff984 */ /* 0x000fe20000000800 */
[----:B------:R-:W-:Y:S01]  /*f290*/  @!PT LDS RZ, [RZ] ;  /* 0x00000000fffff984 */ /* 0x000fe20000000800 */
[----:B------:R-:W-:Y:S01]  /*f2a0*/  @!PT LDS RZ, [RZ] ;  /* 0x00000000fffff984 */ /* 0x000fe20000000800 */
[----:B------:R1:W-:Y:S01]  /*f2b0*/  @!P0 LDGSTS.E.BYPASS.LTC128B.128 [R217+0x2000], [R168.64] ;  /* 0x02000000a8d98fae */ /* 0x0003e2000b901d46 */
[-C--:B------:R-:W-:Y:S01]  /*f2c0*/  @!P0 LEA R176, P4, R166, R229.reuse, 0x1 ;  /* 0x000000e5a6b08211 */ /* 0x080fe200078808ff */
[C---:B------:R-:W-:Y:S01]  /*f2d0*/  @!P0 IMAD.WIDE.U32 R164, R159.reuse, 0xa0, R164 ;  /* 0x000000a09fa48825 */ /* 0x040fe200078e00a4 */
[----:B------:R-:W-:Y:S01]  /*f2e0*/  @!P0 LEA.HI.X R157, R158, R228, R157, 0x1, P1 ;  /* 0x000000e49e9d8211 */ /* 0x000fe200008f0c9d */
[----:B------:R1:W-:Y:S01]  /*f2f0*/  @P0 STS.128 [R217+0x2800], RZ ;  /* 0x002800ffd9000388 */ /* 0x0003e20000000c00 */
[----:B------:R-:W-:Y:S01]  /*f300*/  @!P0 MOV R154, c[0x0][0x19c] ;  /* 0x00006700009a8a02 */ /* 0x000fe20000000f00 */
[----:B------:R-:W-:Y:S01]  /*f310*/  @!P0 IMAD.IADD R0, R0, 0x1, R167 ;  /* 0x0000000100008824 */ /* 0x000fe200078e02a7 */
[----:B------:R-:W-:Y:S01]  /*f320*/  @!P0 LEA R174, P3, R164, R229, 0x1 ;  /* 0x000000e5a4ae8211 */ /* 0x000fe200078608ff */
[----:B------:R-:W-:Y:S01]  /*f330*/  @!P0 IMAD.MOV.U32 R162, RZ, RZ, R2 ;  /* 0x000000ffffa28224 */ /* 0x000fe200078e0002 */
[----:B------:R-:W-:Y:S01]  /*f340*/  @!P0 MOV R160, R2 ;  /* 0x0000000200a08202 */ /* 0x000fe20000000f00 */
[----:B------:R-:W-:Y:S01]  /*f350*/  @!P0 IMAD R154, R154, 0xa0, RZ ;  /* 0x000000a09a9a8824 */ /* 0x000fe200078e02ff */
[-C--:B------:R-:W-:Y:S01]  /*f360*/  @!P0 LEA.HI.X R177, R166, R228.reuse, R0, 0x1, P4 ;  /* 0x000000e4a6b18211 */ /* 0x080fe200020f0c00 */
[C---:B------:R-:W-:Y:S03]  /*f370*/  @!P0 IMAD.WIDE.U32 R162, R159.reuse, 0xc0, R162 ;  /* 0x000000c09fa28825 */ /* 0x040fe600078e00a2 */
[----:B------:R-:W-:Y:S01]  /*f380*/  @!P0 IADD3 R154, R154, R165, RZ ;  /* 0x000000a59a9a8210 */ /* 0x000fe20007ffe0ff */
[----:B------:R-:W-:Y:S01]  /*f390*/  @!PT LDS RZ, [RZ] ;  /* 0x00000000fffff984 */ /* 0x000fe20000000800 */
[----:B------:R-:W-:Y:S01]  /*f3a0*/  @!PT LDS RZ, [RZ] ;  /* 0x00000000fffff984 */ /* 0x000fe20000000800 */
[----:B------:R-:W-:Y:S01]  /*f3b0*/  @!PT LDS RZ, [RZ] ;  /* 0x00000000fffff984 */ /* 0x000fe20000000800 */
[----:B------:R1:W-:Y:S01]  /*f3c0*/  @!P0 LDGSTS.E.BYPASS.LTC128B.128 [R217+0x2800], [R176.64] ;  /* 0x02800000b0d98fae */ /* 0x0003e2000b901d46 */
[-C--:B------:R-:W-:Y:S01]  /*f3d0*/  @!P0 LEA R158, P2, R162, R229.reuse, 0x1 ;  /* 0x000000e5a29e8211 */ /* 0x080fe200078408ff */
[----:B------:R-:W-:Y:S01]  /*f3e0*/  @!P0 IMAD.WIDE.U32 R160, R159, 0xe0, R160 ;  /* 0x000000e09fa08825 */ /* 0x000fe200078e00a0 */
[----:B------:R-:W-:Y:S01]  /*f3f0*/  @!P0 LEA.HI.X R175, R164, R228, R154, 0x1, P3 ;  /* 0x000000e4a4af8211 */ /* 0x000fe200018f0c9a */
[----:B------:R1:W-:Y:S02]  /*f400*/  @P0 STS.128 [R217+0x3000], RZ ;  /* 0x003000ffd9000388 */ /* 0x0003e40000000c00 */
[----:B------:R-:W-:Y:S01]  /*f410*/  @!P0 IMAD.MOV.U32 R149, RZ, RZ, c[0x0][0x19c] ;  /* 0x00006700ff958624 */ /* 0x000fe200078e00ff */
[----:B------:R-:W-:Y:S01]  /*f420*/  @!P0 LEA R178, P1, R160, R229, 0x1 ;  /* 0x000000e5a0b28211 */ /* 0x000fe200078208ff */
[----:B------:R-:W-:Y:S01]  /*f430*/  @!PT LDS RZ, [RZ] ;  /* 0x00000000fffff984 */ /* 0x000fe20000000800 */
[----:B------:R-:W-:Y:S01]  /*f440*/  @!PT LDS RZ, [RZ] ;  /* 0x00000000fffff984 */ /* 0x000fe20000000800 */
[----:B------:R-:W-:Y:S01]  /*f450*/  @!PT LDS RZ, [RZ] ;  /* 0x00000000fffff984 */ /* 0x000fe20000000800 */
[----:B------:R1:W-:Y:S01]  /*f460*/  @!P0 LDGSTS.E.BYPASS.LTC128B.128 [R217+0x3000], [R156.64] ;  /* 0x030000009cd98fae */ /* 0x0003e2000b901d46 */
[----:B------:R-:W-:Y:S01]  /*f470*/  @!P0 IMAD.MOV.U32 R2, RZ, RZ, c[0x0][0x19c] ;  /* 0x00006700ff028624 */ /* 0x000fe200078e00ff */
[----:B------:R-:W-:Y:S01]  /*f480*/  MOV R229, R172 ;  /* 0x000000ac00e57202 */ /* 0x000fe20000000f00 */
[----:B------:R-:W-:Y:S01]  /*f490*/  @!P0 IMAD R149, R149, 0xc0, RZ ;  /* 0x000000c095958824 */ /* 0x000fe200078e02ff */
[----:B------:R1:W-:Y:S01]  /*f4a0*/  @P0 STS.128 [R217+0x3800], RZ ;  /* 0x003800ffd9000388 */ /* 0x0003e20000000c00 */
[----:B------:R-:W-:Y:S02]  /*f4b0*/  @!P0 IMAD R2, R2, 0xe0, RZ ;  /* 0x000000e002028824 */ /* 0x000fe400078e02ff */
[----:B------:R-:W-:Y:S01]  /*f4c0*/  @!P0 IMAD.IADD R149, R149, 0x1, R163 ;  /* 0x0000000195958824 */ /* 0x000fe200078e02a3 */
[----:B------:R-:W-:Y:S01]  /*f4d0*/  @!PT LDS RZ, [RZ] ;  /* 0x00000000fffff984 */ /* 0x000fe20000000800 */
[----:B------:R-:W-:Y:S01]  /*f4e0*/  @!PT LDS RZ, [RZ] ;  /* 0x00000000fffff984 */ /* 0x000fe20000000800 */
[----:B------:R-:W-:Y:S01]  /*f4f0*/  @!PT LDS RZ, [RZ] ;  /* 0x00000000fffff984 */ /* 0x000fe20000000800 */
[----:B------:R1:W-:Y:S01]  /*f500*/  @!P0 LDGSTS.E.BYPASS.LTC128B.128 [R217+0x3800], [R174.64] ;  /* 0x03800000aed98fae */ /* 0x0003e2000b901d46 */
[----:B------:R-:W-:Y:S03]  /*f510*/  @!P0 IMAD.IADD R2, R2, 0x1, R161 ;  /* 0x0000000102028824 */ /* 0x000fe600078e02a1 */
[----:B------:R1:W-:Y:S01]  /*f520*/  @P0 STS.128 [R217+0x4000], RZ ;  /* 0x004000ffd9000388 */ /* 0x0003e20000000c00 */
[-C--:B------:R-:W-:Y:S02]  /*f530*/  @!P0 LEA.HI.X R159, R162, R228.reuse, R149, 0x1, P2 ;  /* 0x000000e4a29f8211 */ /* 0x080fe400010f0c95 */
[----:B------:R-:W-:Y:S01]  /*f540*/  @!P0 LEA.HI.X R179, R160, R228, R2, 0x1, P1 ;  /* 0x000000e4a0b38211 */ /* 0x000fe200008f0c02 */
[----:B------:R-:W-:Y:S02]  /*f550*/  IMAD.MOV.U32 R228, RZ, RZ, R173 ;  /* 0x000000ffffe47224 */ /* 0x000fe400078e00ad */
        /* <DEDUP_REMOVED lines=9> */
[----:B------:R-:W0:Y:S02]  /*f5f0*/  LDGDEPBAR ;  /* 0x00000000000079af */ /* 0x000e240000000000 */
.L_x_731:
[----:B------:R-:W-:Y:S02]  /*f600*/  FMNMX.FTZ R154, R4, R148, !PT ;  /* 0x00000094049a7209 */ /* 0x000fe40007810000 */
        /* <DEDUP_REMOVED lines=126> */
[----:B------:R-:W-:Y:S03]  /*fdf0*/  FMNMX.FTZ R0, R131, R0, !PT ;  /* 0x0000000083007209 */ /* 0x000fe60007810000 */
[----:B------:R-:W-:Y:S08]  /*fe00*/  SHFL.BFLY PT, R2, R154, 0x2, 0x1f ;  /* 0x0c401f009a027f89 */ /* 0x000ff000000e0000 */
[----:B------:R-:W2:Y:S02]  /*fe10*/  SHFL.BFLY PT, R149, R0, 0x2, 0x1f ;  /* 0x0c401f0000957f89 */ /* 0x000ea400000e0000 */
[----:B--2---:R-:W-:Y:S02]  /*fe20*/  FMNMX.FTZ R149, R0, R149, !PT ;  /* 0x0000009500957209 */ /* 0x004fe40007810000 */
[----:B------:R-:W-:Y:S04]  /*fe30*/  FMNMX.FTZ R154, R154, R2, !PT ;  /* 0x000000029a9a7209 */ /* 0x000fe80007810000 */
[----:B------:R-:W2:Y:S08]  /*fe40*/  SHFL.BFLY PT, R0, R149, 0x1, 0x1f ;  /* 0x0c201f0095007f89 */ /* 0x000eb000000e0000 */
[----:B------:R-:W3:Y:S01]  /*fe50*/  SHFL.BFLY PT, R2, R154, 0x1, 0x1f ;  /* 0x0c201f009a027f89 */ /* 0x000ee200000e0000 */
[----:B--2---:R-:W-:Y:S05]  /*fe60*/  FMNMX.FTZ R0, R149, R0, !PT ;  /* 0x0000000095007209 */ /* 0x004fea0007810000 */
[C---:B------:R-:W-:Y:S02]  /*fe70*/  FMUL.FTZ R149, R0.reuse, c[0x0][0x23c] ;  /* 0x00008f0000957a20 */ /* 0x040fe40000410000 */
[----:B------:R-:W-:Y:S01]  /*fe80*/  FADD.FTZ R3, -R0, R3 ;  /* 0x0000000300037221 */ /* 0x000fe20000010100 */
[----:B---3--:R-:W-:Y:S03]  /*fe90*/  FMNMX.FTZ R2, R154, R2, !PT ;  /* 0x000000029a027209 */ /* 0x008fe60007810000 */
[----:B------:R-:W-:Y:S01]  /*fea0*/  FMUL.FTZ R3, R3, c[0x0][0x23c] ;  /* 0x00008f0003037a20 */ /* 0x000fe20000410000 */
[C---:B------:R-:W-:Y:S01]  /*feb0*/  FSETP.NEU.FTZ.AND P0, PT, R2.reuse, -INF , PT ;  /* 0xff8000000200780b */ /* 0x040fe20003f1d000 */
[C---:B------:R-:W-:Y:S02]  /*fec0*/  FMUL.FTZ R154, R2.reuse, c[0x0][0x23c] ;  /* 0x00008f00029a7a20 */ /* 0x040fe40000410000 */
[----:B------:R-:W-:Y:S02]  /*fed0*/  FADD.FTZ R148, -R2, R148 ;  /* 0x0000009402947221 */ /* 0x000fe40000010100 */
[----:B------:R-:W-:Y:S01]  /*fee0*/  MUFU.EX2 R3, R3 ;  /* 0x0000000300037308 */ /* 0x000fe20000000800 */
[----:B------:R-:W-:Y:S01]  /*fef0*/  FSEL R154, R154, RZ, P0 ;  /* 0x000000ff9a9a7208 */ /* 0x000fe20000000000 */
[----:B------:R-:W-:Y:S01]  /*ff00*/  FMUL.FTZ R148, R148, c[0x0][0x23c] ;  /* 0x00008f0094947a20 */ /* 0x000fe20000410000 */
[----:B------:R-:W-:Y:S03]  /*ff10*/  FSETP.NEU.FTZ.AND P0, PT, R0, -INF , PT ;  /* 0xff8000000000780b */ /* 0x000fe60003f1d000 */
[--C-:B------:R-:W-:Y:S01]  /*ff20*/  FFMA.FTZ R194, R12, c[0x0][0x23c], -R154.reuse ;  /* 0x00008f000cc27a23 */ /* 0x100fe2000001089a */
[----:B------:R-:W-:Y:S01]  /*ff30*/  FSEL R149, R149, RZ, P0 ;  /* 0x000000ff95957208 */ /* 0x000fe20000000000 */
[--C-:B------:R-:W-:Y:S01]  /*ff40*/  FFMA.FTZ R195, R13, c[0x0][0x23c], -R154.reuse ;  /* 0x00008f000dc37a23 */ /* 0x100fe2000001089a */
[----:B------:R-:W-:Y:S01]  /*ff50*/  ISETP.GT.AND P0, PT, R216, 0x1, PT ;  /* 0x00000001d800780c */ /* 0x000fe20003f04270 */
[----:B------:R-:W2:Y:S01]  /*ff60*/  MUFU.EX2 R148, R148 ;  /* 0x0000009400947308 */ /* 0x000ea20000000800 */
[--C-:B------:R-:W-:Y:S02]  /*ff70*/  FFMA.FTZ R186, R24, c[0x0][0x23c], -R154.reuse ;  /* 0x00008f0018ba7a23 */ /* 0x100fe4000001089a */
[--C-:B------:R-:W-:Y:S02]  /*ff80*/  FFMA.FTZ R198, R14, c[0x0][0x23c], -R149.reuse ;  /* 0x00008f000ec67a23 */ /* 0x100fe40000010895 */
[--C-:B------:R-:W-:Y:S02]  /*ff90*/  FFMA.FTZ R199, R15, c[0x0][0x23c], -R149.reuse ;  /* 0x00008f000fc77a23 */ /* 0x100fe40000010895 */
[----:B------:R-:W3:Y:S01]  /*ffa0*/  LDSM.16.MT88.4 R12, [R151+0x5000] ;  /* 0x00500000970c783b */ /* 0x000ee20000004200 */
[--C-:B------:R-:W-:Y:S02]  /*ffb0*/  FFMA.FTZ R183, R25, c[0x0][0x23c], -R154.reuse ;  /* 0x00008f0019b77a23 */ /* 0x100fe4000001089a */
[----:B------:R-:W-:Y:S01]  /*ffc0*/  MUFU.EX2 R194, R194 ;  /* 0x000000c200c27308 */ /* 0x000fe20000000800 */
[--C-:B------:R-:W-:Y:S02]  /*ffd0*/  FFMA.FTZ R185, R26, c[0x0][0x23c], -R149.reuse ;  /* 0x00008f001ab97a23 */ /* 0x100fe40000010895 */
[--C-:B------:R-:W-:Y:S02]  /*ffe0*/  FFMA.FTZ R180, R27, c[0x0][0x23c], -R149.reuse ;  /* 0x00008f001bb47a23 */ /* 0x100fe40000010895 */
[----:B------:R-:W4:Y:S01]  /*fff0*/  LDSM.16.MT88.4 R24, [R150+0x5000] ;  /* 0x005000009618783b */ /* 0x000f220000004200 */
[--C-:B------:R-:W-:Y:S02]  /*10000*/  FFMA.FTZ R181, R28, c[0x0][0x23c], -R154.reuse ;  /* 0x00008f001cb57a23 */ /* 0x100fe4000001089a */
[--C-:B------:R-:W-:Y:S02]  /*10010*/  FFMA.FTZ R182, R29, c[0x0][0x23c], -R154.reuse ;  /* 0x00008f001db67a23 */ /* 0x100fe4000001089a */
[----:B------:R-:W-:Y:S01]  /*10020*/  MUFU.EX2 R195, R195 ;  /* 0x000000c300c37308 */ /* 0x000fe20000000800 */
[--C-:B------:R-:W-:Y:S02]  /*10030*/  FFMA.FTZ R184, R30, c[0x0][0x23c], -R149.reuse ;  /* 0x00008f001eb87a23 */ /* 0x100fe40000010895 */
[--C-:B-1----:R-:W-:Y:S02]  /*10040*/  FFMA.FTZ R179, R31, c[0x0][0x23c], -R149.reuse ;  /* 0x00008f001fb37a23 */ /* 0x102fe40000010895 */
[----:B------:R-:W1:Y:S01]  /*10050*/  LDSM.16.MT88.4 R28, [R151+0x5400] ;  /* 0x00540000971c783b */ /* 0x000e620000004200 */
[--C-:B------:R-:W-:Y:S02]  /*10060*/  FFMA.FTZ R176, R32, c[0x0][0x23c], -R154.reuse ;  /* 0x00008f0020b07a23 */ /* 0x100fe4000001089a */
[--C-:B------:R-:W-:Y:S02]  /*10070*/  FFMA.FTZ R173, R33, c[0x0][0x23c], -R154.reuse ;  /* 0x00008f0021ad7a23 */ /* 0x100fe4000001089a */
[----:B------:R-:W-:Y:S01]  /*10080*/  MUFU.EX2 R198, R198 ;  /* 0x000000c600c67308 */ /* 0x000fe20000000800 */
[--C-:B------:R-:W-:Y:S02]  /*10090*/  FFMA.FTZ R178, R34, c[0x0][0x23c], -R149.reuse ;  /* 0x00008f0022b27a23 */ /* 0x100fe40000010895 */
[--C-:B------:R-:W-:Y:S02]  /*100a0*/  FFMA.FTZ R174, R35, c[0x0][0x23c], -R149.reuse ;  /* 0x00008f0023ae7a23 */ /* 0x100fe40000010895 */
[----:B------:R-:W5:Y:S01]  /*100b0*/  LDSM.16.MT88.4 R32, [R150+0x5400] ;  /* 0x005400009620783b */ /* 0x000f620000004200 */
[--C-:B------:R-:W-:Y:S02]  /*100c0*/  FFMA.FTZ R175, R36, c[0x0][0x23c], -R154.reuse ;  /* 0x00008f0024af7a23 */ /* 0x100fe4000001089a */
[--C-:B------:R-:W-:Y:S02]  /*100d0*/  FFMA.FTZ R172, R37, c[0x0][0x23c], -R154.reuse ;  /* 0x00008f0025ac7a23 */ /* 0x100fe4000001089a */
[----:B------:R-:W-:Y:S01]  /*100e0*/  MUFU.EX2 R199, R199 ;  /* 0x000000c700c77308 */ /* 0x000fe20000000800 */
[--C-:B------:R-:W-:Y:S02]  /*100f0*/  FFMA.FTZ R177, R38, c[0x0][0x23c], -R149.reuse ;  /* 0x00008f0026b17a23 */ /* 0x100fe40000010895 */
[--C-:B------:R-:W-:Y:S02]  /*10100*/  FFMA.FTZ R170, R39, c[0x0][0x23c], -R149.reuse ;  /* 0x00008f0027aa7a23 */ /* 0x100fe40000010895 */
[----:B------:R-:W-:Y:S01]  /*10110*/  LDSM.16.MT88.4 R36, [R150+0x5800] ;  /* 0x005800009624783b */ /* 0x000fe20000004200 */
[--C-:B------:R-:W-:Y:S02]  /*10120*/  FFMA.FTZ R201, R8, c[0x0][0x23c], -R154.reuse ;  /* 0x00008f0008c97a23 */ /* 0x100fe4000001089a */
[C---:B--2---:R-:W-:Y:S02]  /*10130*/  FMUL.FTZ R8, R148.reuse, R140 ;  /* 0x0000008c94087220 */ /* 0x044fe40000410000 */
[----:B------:R-:W-:Y:S01]  /*10140*/  MUFU.EX2 R186, R186 ;  /* 0x000000ba00ba7308 */ /* 0x000fe20000000800 */
[--C-:B------:R-:W-:Y:S02]  /*10150*/  FFMA.FTZ R196, R9, c[0x0][0x23c], -R154.reuse ;  /* 0x00008f0009c47a23 */ /* 0x100fe4000001089a */
[----:B------:R-:W-:Y:S02]  /*10160*/  FMUL.FTZ R9, R148, R141 ;  /* 0x0000008d94097220 */ /* 0x000fe40000410000 */
[--C-:B------:R-:W-:Y:S02]  /*10170*/  FFMA.FTZ R202, R10, c[0x0][0x23c], -R149.reuse ;  /* 0x00008f000aca7a23 */ /* 0x100fe40000010895 */
[----:B------:R-:W-:Y:S02]  /*10180*/  FMUL.FTZ R10, R3, R142 ;  /* 0x0000008e030a7220 */ /* 0x000fe40000410000 */
[--C-:B------:R-:W-:Y:S01]  /*10190*/  FFMA.FTZ R200, R11, c[0x0][0x23c], -R149.reuse ;  /* 0x00008f000bc87a23 */ /* 0x100fe20000010895 */
[----:B------:R-:W-:Y:S01]  /*101a0*/  MUFU.EX2 R201, R201 ;  /* 0x000000c900c97308 */ /* 0x000fe20000000800 */
[----:B------:R-:W-:Y:S02]  /*101b0*/  FMUL.FTZ R11, R3, R143 ;  /* 0x0000008f030b7220 */ /* 0x000fe40000410000 */
[----:B------:R-:W-:Y:S01]  /*101c0*/  LDSM.16.MT88.4 R140, [R151+0x8c00] ;  /* 0x008c0000978c783b */ /* 0x000fe20000004200 */
[--C-:B------:R-:W-:Y:S02]  /*101d0*/  FFMA.FTZ R187, R20, c[0x0][0x23c], -R154.reuse ;  /* 0x00008f0014bb7a23 */ /* 0x100fe4000001089a */
[--C-:B------:R-:W-:Y:S02]  /*101e0*/  FFMA.FTZ R188, R21, c[0x0][0x23c], -R154.reuse ;  /* 0x00008f0015bc7a23 */ /* 0x100fe4000001089a */
[--C-:B------:R-:W-:Y:S02]  /*101f0*/  FFMA.FTZ R190, R22, c[0x0][0x23c], -R149.reuse ;  /* 0x00008f0016be7a23 */ /* 0x100fe40000010895 */
[----:B------:R-:W2:Y:S01]  /*10200*/  MUFU.EX2 R196, R196 ;  /* 0x000000c400c47308 */ /* 0x000ea20000000800 */
[--C-:B------:R-:W-:Y:S02]  /*10210*/  FFMA.FTZ R191, R23, c[0x0][0x23c], -R149.reuse ;  /* 0x00008f0017bf7a23 */ /* 0x100fe40000010895 */
[--C-:B------:R-:W-:Y:S02]  /*10220*/  FFMA.FTZ R193, R16, c[0x0][0x23c], -R154.reuse ;  /* 0x00008f0010c17a23 */ /* 0x100fe4000001089a */
[C---:B------:R-:W-:Y:S02]  /*10230*/  FMUL.FTZ R16, R148.reuse, R132 ;  /* 0x0000008494107220 */ /* 0x040fe40000410000 */
[--C-:B------:R-:W-:Y:S02]  /*10240*/  FFMA.FTZ R189, R17, c[0x0][0x23c], -R154.reuse ;  /* 0x00008f0011bd7a23 */ /* 0x100fe4000001089a */
[----:B------:R-:W-:Y:S01]  /*10250*/  FMUL.FTZ R17, R148, R133 ;  /* 0x0000008594117220 */ /* 0x000fe20000410000 */
[----:B------:R-:W-:Y:S01]  /*10260*/  MUFU.EX2 R202, R202 ;  /* 0x000000ca00ca7308 */ /* 0x000fe20000000800 */
[--C-:B------:R-:W-:Y:S02]  /*10270*/  FFMA.FTZ R197, R18, c[0x0][0x23c], -R149.reuse ;  /* 0x00008f0012c57a23 */ /* 0x100fe40000010895 */
[----:B------:R-:W-:Y:S02]  /*10280*/  FMUL.FTZ R18, R3, R134 ;  /* 0x0000008603127220 */ /* 0x000fe40000410000 */
[--C-:B------:R-:W-:Y:S02]  /*10290*/  FFMA.FTZ R192, R19, c[0x0][0x23c], -R149.reuse ;  /* 0x00008f0013c07a23 */ /* 0x100fe40000010895 */
[----:B------:R-:W-:Y:S02]  /*102a0*/  FMUL.FTZ R19, R3, R135 ;  /* 0x0000008703137220 */ /* 0x000fe40000410000 */
[--C-:B------:R-:W-:Y:S01]  /*102b0*/  FFMA.FTZ R203, R4, c[0x0][0x23c], -R154.reuse ;  /* 0x00008f0004cb7a23 */ /* 0x100fe2000001089a */
[----:B------:R-:W1:Y:S01]  /*102c0*/  MUFU.EX2 R200, R200 ;  /* 0x000000c800c87308 */ /* 0x000e620000000800 */
[----:B------:R-:W-:Y:S02]  /*102d0*/  FMUL.FTZ R4, R148, R144 ;  /* 0x0000009094047220 */ /* 0x000fe40000410000 */
[--C-:B------:R-:W-:Y:S01]  /*102e0*/  FFMA.FTZ R204, R5, c[0x0][0x23c], -R154.reuse ;  /* 0x00008f0005cc7a23 */ /* 0x100fe2000001089a */
[----:B--2---:R-:W-:Y:S01]  /*102f0*/  F2FP.BF16.PACK_AB R22, R196, R201 ;  /* 0x000000c9c416723e */ /* 0x004fe200000010ff */
[----:B------:R-:W-:Y:S02]  /*10300*/  FMUL.FTZ R5, R148, R145 ;  /* 0x0000009194057220 */ /* 0x000fe40000410000 */
[--C-:B------:R-:W-:Y:S02]  /*10310*/  FFMA.FTZ R205, R6, c[0x0][0x23c], -R149.reuse ;  /* 0x00008f0006cd7a23 */ /* 0x100fe40000010895 */
[----:B------:R-:W-:Y:S01]  /*10320*/  FMUL.FTZ R6, R3, R146 ;  /* 0x0000009203067220 */ /* 0x000fe20000410000 */
[----:B------:R-:W-:Y:S01]  /*10330*/  MUFU.EX2 R203, R203 ;  /* 0x000000cb00cb7308 */ /* 0x000fe20000000800 */
[--C-:B------:R-:W-:Y:S02]  /*10340*/  FFMA.FTZ R206, R7, c[0x0][0x23c], -R149.reuse ;  /* 0x00008f0007ce7a23 */ /* 0x100fe40000010895 */
[----:B------:R-:W-:Y:S02]  /*10350*/  FMUL.FTZ R7, R3, R147 ;  /* 0x0000009303077220 */ /* 0x000fe40000410000 */
[--C-:B------:R-:W-:Y:S02]  /*10360*/  FFMA.FTZ R171, R40, c[0x0][0x23c], -R154.reuse ;  /* 0x00008f0028ab7a23 */ /* 0x100fe4000001089a */
[--C-:B------:R-:W-:Y:S02]  /*10370*/  FFMA.FTZ R166, R41, c[0x0][0x23c], -R154.reuse ;  /* 0x00008f0029a67a23 */ /* 0x100fe4000001089a */
[--C-:B------:R-:W-:Y:S01]  /*10380*/  FFMA.FTZ R168, R42, c[0x0][0x23c], -R149.reuse ;  /* 0x00008f002aa87a23 */ /* 0x100fe20000010895 */
[----:B------:R-:W2:Y:S01]  /*10390*/  MUFU.EX2 R204, R204 ;  /* 0x000000cc00cc7308 */ /* 0x000ea20000000800 */
[--C-:B------:R-:W-:Y:S02]  /*103a0*/  FFMA.FTZ R169, R43, c[0x0][0x23c], -R149.reuse ;  /* 0x00008f002ba97a23 */ /* 0x100fe40000010895 */
[--C-:B------:R-:W-:Y:S01]  /*103b0*/  FFMA.FTZ R165, R44, c[0x0][0x23c], -R154.reuse ;  /* 0x00008f002ca57a23 */ /* 0x100fe2000001089a */
[----:B-1----:R-:W-:Y:S01]  /*103c0*/  F2FP.BF16.PACK_AB R23, R200, R202 ;  /* 0x000000cac817723e */ /* 0x002fe200000010ff */
[--C-:B------:R-:W-:Y:S02]  /*103d0*/  FFMA.FTZ R161, R45, c[0x0][0x23c], -R154.reuse ;  /* 0x00008f002da17a23 */ /* 0x100fe4000001089a */
[--C-:B------:R-:W-:Y:S02]  /*103e0*/  FFMA.FTZ R167, R46, c[0x0][0x23c], -R149.reuse ;  /* 0x00008f002ea77a23 */ /* 0x100fe40000010895 */
[--C-:B------:R-:W-:Y:S01]  /*103f0*/  FFMA.FTZ R164, R47, c[0x0][0x23c], -R149.reuse ;  /* 0x00008f002fa47a23 */ /* 0x100fe20000010895 */
[----:B------:R-:W-:Y:S01]  /*10400*/  MUFU.EX2 R205, R205 ;  /* 0x000000cd00cd7308 */ /* 0x000fe20000000800 */
[--C-:B------:R-:W-:Y:S02]  /*10410*/  FFMA.FTZ R159, R48, c[0x0][0x23c], -R154.reuse ;  /* 0x00008f00309f7a23 */ /* 0x100fe4000001089a */
[--C-:B------:R-:W-:Y:S02]  /*10420*/  FFMA.FTZ R160, R49, c[0x0][0x23c], -R154.reuse ;  /* 0x00008f0031a07a23 */ /* 0x100fe4000001089a */
[--C-:B------:R-:W-:Y:S02]  /*10430*/  FFMA.FTZ R162, R50, c[0x0][0x23c], -R149.reuse ;  /* 0x00008f0032a27a23 */ /* 0x100fe40000010895 */
[--C-:B------:R-:W-:Y:S02]  /*10440*/  FFMA.FTZ R163, R51, c[0x0][0x23c], -R149.reuse ;  /* 0x00008f0033a37a23 */ /* 0x100fe40000010895 */
[--C-:B------:R-:W-:Y:S01]  /*10450*/  FFMA.FTZ R157, R52, c[0x0][0x23c], -R154.reuse ;  /* 0x00008f00349d7a23 */ /* 0x100fe2000001089a */
[----:B------:R-:W1:Y:S01]  /*10460*/  MUFU.EX2 R206, R206 ;  /* 0x000000ce00ce7308 */ /* 0x000e620000000800 */
[--C-:B------:R-:W-:Y:S02]  /*10470*/  FFMA.FTZ R155, R53, c[0x0][0x23c], -R154.reuse ;  /* 0x00008f00359b7a23 */ /* 0x100fe4000001089a */
[--C-:B------:R-:W-:Y:S01]  /*10480*/  FFMA.FTZ R158, R54, c[0x0][0x23c], -R149.reuse ;  /* 0x00008f00369e7a23 */ /* 0x100fe20000010895 */
[----:B--2---:R-:W-:Y:S01]  /*10490*/  F2FP.BF16.PACK_AB R20, R204, R203 ;  /* 0x000000cbcc14723e */ /* 0x004fe200000010ff */
        /* <DEDUP_REMOVED lines=17> */
[C---:B---3--:R-:W-:Y:S05]  /*105b0*/  HMMA.16816.F32.BF16 R4, R20.reuse, R12, R4 ;  /* 0x0000000c1404723c */ /* 0x048fea0000041804 */
[--C-:B------:R-:W-:Y:S02]  /*105c0*/  FFMA.FTZ R44, R68, c[0x0][0x23c], -R154.reuse ;  /* 0x00008f00442c7a23 */ /* 0x100fe4000001089a */
[C---:B------:R-:W-:Y:S01]  /*105d0*/  FMUL.FTZ R12, R148.reuse, R136 ;  /* 0x00000088940c7220 */ /* 0x040fe20000410000 */
[C---:B------:R-:W-:Y:S01]  /*105e0*/  HMMA.16816.F32.BF16 R8, R20.reuse, R14, R8 ;  /* 0x0000000e1408723c */ /* 0x040fe20000041808 */
[----:B------:R-:W1:Y:S03]  /*105f0*/  MUFU.EX2 R192, R192 ;  /* 0x000000c000c07308 */ /* 0x000e660000000800 */
[----:B------:R-:W-:Y:S02]  /*10600*/  FMUL.FTZ R13, R148, R137 ;  /* 0x00000089940d7220 */ /* 0x000fe40000410000 */
[--C-:B------:R-:W-:Y:S02]  /*10610*/  FFMA.FTZ R41, R69, c[0x0][0x23c], -R154.reuse ;  /* 0x00008f0045297a23 */ /* 0x100fe4000001089a */
[C---:B------:R-:W-:Y:S03]  /*10620*/  FMUL.FTZ R14, R3.reuse, R138 ;  /* 0x0000008a030e7220 */ /* 0x040fe60000410000 */
[----:B------:R-:W-:Y:S01]  /*10630*/  MUFU.EX2 R187, R187 ;  /* 0x000000bb00bb7308 */ /* 0x000fe20000000800 */
[----:B------:R-:W-:Y:S02]  /*10640*/  FMUL.FTZ R15, R3, R139 ;  /* 0x0000008b030f7220 */ /* 0x000fe40000410000 */
[--C-:B------:R-:W-:Y:S02]  /*10650*/  FFMA.FTZ R42, R70, c[0x0][0x23c], -R149.reuse ;  /* 0x00008f00462a7a23 */ /* 0x100fe40000010895 */
[--C-:B------:R-:W-:Y:S02]  /*10660*/  FFMA.FTZ R40, R71, c[0x0][0x23c], -R149.reuse ;  /* 0x00008f0047287a23 */ /* 0x100fe40000010895 */
[--C-:B------:R-:W-:Y:S01]  /*10670*/  FFMA.FTZ R43, R72, c[0x0][0x23c], -R154.reuse ;  /* 0x00008f00482b7a23 */ /* 0x100fe2000001089a */
[C---:B----4-:R-:W-:Y:S02]  /*10680*/  HMMA.16816.F32.BF16 R12, R20.reuse, R24, R12 ;  /* 0x00000018140c723c */ /* 0x050fe4000004180c */
[----:B------:R-:W3:Y:S01]  /*10690*/  MUFU.EX2 R188, R188 ;  /* 0x000000bc00bc7308 */ /* 0x000ee20000000800 */
[--C-:B------:R-:W-:Y:S02]  /*106a0*/  FFMA.FTZ R51, R73, c[0x0][0x23c], -R154.reuse ;  /* 0x00008f0049337a23 */ /* 0x100fe4000001089a */
[--C-:B------:R-:W-:Y:S02]  /*106b0*/  FFMA.FTZ R58, R74, c[0x0][0x23c], -R149.reuse ;  /* 0x00008f004a3a7a23 */ /* 0x100fe40000010895 */
[--C-:B------:R-:W-:Y:S01]  /*106c0*/  FFMA.FTZ R59, R75, c[0x0][0x23c], -R149.reuse ;  /* 0x00008f004b3b7a23 */ /* 0x100fe20000010895 */
[----:B------:R-:W-:Y:S01]  /*106d0*/  HMMA.16816.F32.BF16 R16, R20, R26, R16 ;  /* 0x0000001a1410723c */ /* 0x000fe20000041810 */
[----:B------:R-:W4:Y:S03]  /*106e0*/  LDSM.16.MT88.4 R24, [R151+0x5800] ;  /* 0x005800009718783b */ /* 0x000f260000004200 */
[----:B------:R-:W-:Y:S01]  /*106f0*/  MUFU.EX2 R190, R190 ;  /* 0x000000be00be7308 */ /* 0x000fe20000000800 */
[--C-:B------:R-:W-:Y:S02]  /*10700*/  FFMA.FTZ R60, R76, c[0x0][0x23c], -R154.reuse ;  /* 0x00008f004c3c7a23 */ /* 0x100fe4000001089a */
[----:B------:R-:W-:Y:S01]  /*10710*/  F2FP.BF16.PACK_AB R20, R195, R194 ;  /* 0x000000c2c314723e */ /* 0x000fe200000010ff */
[--C-:B------:R-:W-:Y:S01]  /*10720*/  FFMA.FTZ R61, R77, c[0x0][0x23c], -R154.reuse ;  /* 0x00008f004d3d7a23 */ /* 0x100fe2000001089a */
[----:B------:R-:W-:Y:S03]  /*10730*/  F2FP.BF16.PACK_AB R21, R199, R198 ;  /* 0x000000c6c715723e */ /* 0x000fe600000010ff */
[----:B--2---:R-:W-:Y:S01]  /*10740*/  F2FP.BF16.PACK_AB R22, R189, R193 ;  /* 0x000000c1bd16723e */ /* 0x004fe200000010ff */
[--C-:B------:R-:W-:Y:S01]  /*10750*/  FFMA.FTZ R62, R78, c[0x0][0x23c], -R149.reuse ;  /* 0x00008f004e3e7a23 */ /* 0x100fe20000010895 */
[----:B------:R-:W2:Y:S01]  /*10760*/  MUFU.EX2 R191, R191 ;  /* 0x000000bf00bf7308 */ /* 0x000ea20000000800 */
[----:B-1----:R-:W-:Y:S01]  /*10770*/  F2FP.BF16.PACK_AB R23, R192, R197 ;  /* 0x000000c5c017723e */ /* 0x002fe200000010ff */
[--C-:B------:R-:W-:Y:S02]  /*10780*/  FFMA.FTZ R63, R79, c[0x0][0x23c], -R149.reuse ;  /* 0x00008f004f3f7a23 */ /* 0x100fe40000010895 */
[--C-:B------:R-:W-:Y:S02]  /*10790*/  FFMA.FTZ R64, R80, c[0x0][0x23c], -R154.reuse ;  /* 0x00008f0050407a23 */ /* 0x100fe4000001089a */
[--C-:B------:R-:W-:Y:S02]  /*107a0*/  FFMA.FTZ R66, R81, c[0x0][0x23c], -R154.reuse ;  /* 0x00008f0051427a23 */ /* 0x100fe4000001089a */
[C---:B------:R-:W-:Y:S02]  /*107b0*/  HMMA.16816.F32.BF16 R4, R20.reuse, R28, R4 ;  /* 0x0000001c1404723c */ /* 0x040fe40000041804 */
[----:B------:R-:W1:Y:S01]  /*107c0*/  MUFU.EX2 R183, R183 ;  /* 0x000000b700b77308 */ /* 0x000e620000000800 */
[--C-:B------:R-:W-:Y:S02]  /*107d0*/  FFMA.FTZ R67, R82, c[0x0][0x23c], -R149.reuse ;  /* 0x00008f0052437a23 */ /* 0x100fe40000010895 */
[--C-:B------:R-:W-:Y:S02]  /*107e0*/  FFMA.FTZ R65, R83, c[0x0][0x23c], -R149.reuse ;  /* 0x00008f0053417a23 */ /* 0x100fe40000010895 */
[--C-:B------:R-:W-:Y:S01]  /*107f0*/  FFMA.FTZ R68, R84, c[0x0][0x23c], -R154.reuse ;  /* 0x00008f0054447a23 */ /* 0x100fe2000001089a */
[C---:B------:R-:W-:Y:S01]  /*10800*/  HMMA.16816.F32.BF16 R8, R20.reuse, R30, R8 ;  /* 0x0000001e1408723c */ /* 0x040fe20000041808 */
[----:B------:R-:W4:Y:S03]  /*10810*/  LDSM.16.MT88.4 R28, [R151+0x5c00] ;  /* 0x005c0000971c783b */ /* 0x000f260000004200 */
[----:B------:R-:W-:Y:S01]  /*10820*/  MUFU.EX2 R185, R185 ;  /* 0x000000b900b97308 */ /* 0x000fe20000000800 */
[--C-:B------:R-:W-:Y:S02]  /*10830*/  FFMA.FTZ R69, R85, c[0x0][0x23c], -R154.reuse ;  /* 0x00008f0055457a23 */ /* 0x100fe4000001089a */
[--C-:B------:R-:W-:Y:S01]  /*10840*/  FFMA.FTZ R71, R86, c[0x0][0x23c], -R149.reuse ;  /* 0x00008f0056477a23 */ /* 0x100fe20000010895 */
[C---:B-----5:R-:W-:Y:S04]  /*10850*/  HMMA.16816.F32.BF16 R12, R20.reuse, R32, R12 ;  /* 0x00000020140c723c */ /* 0x060fe8000004180c */
[--C-:B------:R-:W-:Y:S02]  /*10860*/  FFMA.FTZ R70, R87, c[0x0][0x23c], -R149.reuse ;  /* 0x00008f0057467a23 */ /* 0x100fe40000010895 */
[----:B------:R-:W5:Y:S01]  /*10870*/  MUFU.EX2 R180, R180 ;  /* 0x000000b400b47308 */ /* 0x000f620000000800 */
[--C-:B------:R-:W-:Y:S01]  /*10880*/  FFMA.FTZ R72, R88, c[0x0][0x23c], -R154.reuse ;  /* 0x00008f0058487a23 */ /* 0x100fe2000001089a */
[----:B------:R-:W-:Y:S01]  /*10890*/  HMMA.16816.F32.BF16 R16, R20, R34, R16 ;  /* 0x000000221410723c */ /* 0x000fe20000041810 */
[----:B------:R-:W-:Y:S03]  /*108a0*/  LDSM.16.MT88.4 R32, [R151+0x6000] ;  /* 0x006000009720783b */ /* 0x000fe60000004200 */
[--C-:B------:R-:W-:Y:S02]  /*108b0*/  FFMA.FTZ R73, R89, c[0x0][0x23c], -R154.reuse ;  /* 0x00008f0059497a23 */ /* 0x100fe4000001089a */
[--C-:B------:R-:W-:Y:S01]  /*108c0*/  FFMA.FTZ R74, R90, c[0x0][0x23c], -R149.reuse ;  /* 0x00008f005a4a7a23 */ /* 0x100fe20000010895 */
[----:B---3--:R-:W-:Y:S01]  /*108d0*/  F2FP.BF16.PACK_AB R20, R188, R187 ;  /* 0x000000bbbc14723e */ /* 0x008fe200000010ff */
[----:B------:R-:W-:Y:S01]  /*108e0*/  MUFU.EX2 R181, R181 ;  /* 0x000000b500b57308 */ /* 0x000fe20000000800 */
[----:B--2---:R-:W-:Y:S03]  /*108f0*/  F2FP.BF16.PACK_AB R21, R191, R190 ;  /* 0x000000bebf15723e */ /* 0x004fe600000010ff */
[----:B-1----:R-:W-:Y:S01]  /*10900*/  F2FP.BF16.PACK_AB R22, R183, R186 ;  /* 0x000000bab716723e */ /* 0x002fe200000010ff */
[----:B------:R-:W-:Y:S02]  /*10910*/  FFMA.FTZ R75, R91, c[0x0][0x23c], -R149 ;  /* 0x00008f005b4b7a23 */ /* 0x000fe40000010895 */
[----:B------:R-:W-:Y:S02]  /*10920*/  FFMA.FTZ R205, R3, R230, R205 ;  /* 0x000000e603cd7223 */ /* 0x000fe400000100cd */
[--C-:B------:R-:W-:Y:S01]  /*10930*/  FFMA.FTZ R76, R92, c[0x0][0x23c], -R154.reuse ;  /* 0x00008f005c4c7a23 */ /* 0x100fe2000001089a */
[----:B------:R-:W1:Y:S01]  /*10940*/  MUFU.EX2 R182, R182 ;  /* 0x000000b600b67308 */ /* 0x000e620000000800 */
[--C-:B------:R-:W-:Y:S02]  /*10950*/  FFMA.FTZ R77, R93, c[0x0][0x23c], -R154.reuse ;  /* 0x00008f005d4d7a23 */ /* 0x100fe4000001089a */
[--C-:B------:R-:W-:Y:S01]  /*10960*/  FFMA.FTZ R78, R94, c[0x0][0x23c], -R149.reuse ;  /* 0x00008f005e4e7a23 */ /* 0x100fe20000010895 */
[----:B-----5:R-:W-:Y:S01]  /*10970*/  F2FP.BF16.PACK_AB R23, R180, R185 ;  /* 0x000000b9b417723e */ /* 0x020fe200000010ff */
[--C-:B------:R-:W-:Y:S02]  /*10980*/  FFMA.FTZ R79, R95, c[0x0][0x23c], -R149.reuse ;  /* 0x00008f005f4f7a23 */ /* 0x100fe40000010895 */
[--C-:B------:R-:W-:Y:S02]  /*10990*/  FFMA.FTZ R80, R96, c[0x0][0x23c], -R154.reuse ;  /* 0x00008f0060507a23 */ /* 0x100fe4000001089a */
[--C-:B------:R-:W-:Y:S01]  /*109a0*/  FFMA.FTZ R81, R97, c[0x0][0x23c], -R154.reuse ;  /* 0x00008f0061517a23 */ /* 0x100fe2000001089a */
[----:B------:R-:W-:Y:S01]  /*109b0*/  MUFU.EX2 R184, R184 ;  /* 0x000000b800b87308 */ /* 0x000fe20000000800 */
[C---:B----4-:R-:W-:Y:S03]  /*109c0*/  HMMA.16816.F32.BF16 R4, R20.reuse, R24, R4 ;  /* 0x000000181404723c */ /* 0x050fe60000041804 */
[--C-:B------:R-:W-:Y:S02]  /*109d0*/  FFMA.FTZ R82, R98, c[0x0][0x23c], -R149.reuse ;  /* 0x00008f0062527a23 */ /* 0x100fe40000010895 */
[--C-:B------:R-:W-:Y:S02]  /*109e0*/  FFMA.FTZ R83, R99, c[0x0][0x23c], -R149.reuse ;  /* 0x00008f0063537a23 */ /* 0x100fe40000010895 */
[--C-:B------:R-:W-:Y:S01]  /*109f0*/  FFMA.FTZ R84, R100, c[0x0][0x23c], -R154.reuse ;  /* 0x00008f0064547a23 */ /* 0x100fe2000001089a */
[C---:B------:R-:W-:Y:S01]  /*10a00*/  HMMA.16816.F32.BF16 R8, R20.reuse, R26, R8 ;  /* 0x0000001a1408723c */ /* 0x040fe20000041808 */
[----:B------:R-:W2:Y:S01]  /*10a10*/  MUFU.EX2 R179, R179 ;  /* 0x000000b300b37308 */ /* 0x000ea20000000800 */
[----:B------:R-:W3:Y:S02]  /*10a20*/  LDSM.16.MT88.4 R24, [R150+0x5c00] ;  /* 0x005c00009618783b */ /* 0x000ee40000004200 */
[--C-:B------:R-:W-:Y:S02]  /*10a30*/  FFMA.FTZ R85, R101, c[0x0][0x23c], -R154.reuse ;  /* 0x00008f0065557a23 */ /* 0x100fe4000001089a */
[--C-:B------:R-:W-:Y:S02]  /*10a40*/  FFMA.FTZ R86, R102, c[0x0][0x23c], -R149.reuse ;  /* 0x00008f0066567a23 */ /* 0x100fe40000010895 */
[C---:B------:R-:W-:Y:S03]  /*10a50*/  HMMA.16816.F32.BF16 R12, R20.reuse, R36, R12 ;  /* 0x00000024140c723c */ /* 0x040fe6000004180c */
[----:B------:R-:W-:Y:S01]  /*10a60*/  MUFU.EX2 R176, R176 ;  /* 0x000000b000b07308 */ /* 0x000fe20000000800 */
[--C-:B------:R-:W-:Y:S02]  /*10a70*/  FFMA.FTZ R88, R103, c[0x0][0x23c], -R149.reuse ;  /* 0x00008f0067587a23 */ /* 0x100fe40000010895 */
[--C-:B------:R-:W-:Y:S02]  /*10a80*/  FFMA.FTZ R87, R104, c[0x0][0x23c], -R154.reuse ;  /* 0x00008f0068577a23 */ /* 0x100fe4000001089a */
[----:B------:R-:W-:Y:S01]  /*10a90*/  HMMA.16816.F32.BF16 R16, R20, R38, R16 ;  /* 0x000000261410723c */ /* 0x000fe20000041810 */
[----:B------:R-:W-:Y:S03]  /*10aa0*/  LDSM.16.MT88.4 R36, [R150+0x6400] ;  /* 0x006400009624783b */ /* 0x000fe60000004200 */
[--C-:B------:R-:W-:Y:S01]  /*10ab0*/  FFMA.FTZ R89, R105, c[0x0][0x23c], -R154.reuse ;  /* 0x00008f0069597a23 */ /* 0x100fe2000001089a */
[----:B------:R-:W4:Y:S01]  /*10ac0*/  MUFU.EX2 R173, R173 ;  /* 0x000000ad00ad7308 */ /* 0x000f220000000800 */
[--C-:B------:R-:W-:Y:S01]  /*10ad0*/  FFMA.FTZ R90, R106, c[0x0][0x23c], -R149.reuse ;  /* 0x00008f006a5a7a23 */ /* 0x100fe20000010895 */
[----:B-1----:R-:W-:Y:S01]  /*10ae0*/  F2FP.BF16.PACK_AB R20, R182, R181 ;  /* 0x000000b5b614723e */ /* 0x002fe200000010ff */
[--C-:B------:R-:W-:Y:S01]  /*10af0*/  FFMA.FTZ R107, R107, c[0x0][0x23c], -R149.reuse ;  /* 0x00008f006b6b7a23 */ /* 0x100fe20000010895 */
[----:B--2---:R-:W-:Y:S03]  /*10b00*/  F2FP.BF16.PACK_AB R21, R179, R184 ;  /* 0x000000b8b315723e */ /* 0x004fe600000010ff */
        /* <DEDUP_REMOVED lines=11> */
[----:B----4-:R-:W-:Y:S01]  /*10bc0*/  F2FP.BF16.PACK_AB R22, R173, R176 ;  /* 0x000000b0ad16723e */ /* 0x010fe200000010ff */
[----:B------:R-:W-:Y:S02]  /*10bd0*/  FFMA.FTZ R121, R121, c[0x0][0x23c], -R154 ;  /* 0x00008f0079797a23 */ /* 0x000fe4000001089a */
[--C-:B------:R-:W-:Y:S02]  /*10be0*/  FFMA.FTZ R122, R122, c[0x0][0x23c], -R149.reuse ;  /* 0x00008f007a7a7a23 */ /* 0x100fe40000010895 */
[----:B------:R-:W-:Y:S01]  /*10bf0*/  FFMA.FTZ R123, R123, c[0x0][0x23c], -R149 ;  /* 0x00008f007b7b7a23 */ /* 0x000fe20000010895 */
[----:B------:R-:W-:Y:S01]  /*10c00*/  MUFU.EX2 R175, R175 ;  /* 0x000000af00af7308 */ /* 0x000fe20000000800 */
[----:B------:R-:W-:Y:S01]  /*10c10*/  FFMA.FTZ R203, R148, R231, R203 ;  /* 0x000000e794cb7223 */ /* 0x000fe200000100cb */
[----:B------:R-:W-:Y:S01]  /*10c20*/  MOV R148, R2 ;  /* 0x0000000200947202 */ /* 0x000fe20000000f00 */
[----:B------:R-:W-:Y:S02]  /*10c30*/  FADD.FTZ R205, R206, R205 ;  /* 0x000000cdcecd7221 */ /* 0x000fe40000010000 */
[----:B------:R-:W-:Y:S02]  /*10c40*/  FADD.FTZ R203, R204, R203 ;  /* 0x000000cbcccb7221 */ /* 0x000fe40000010000 */
[----:B------:R-:W-:Y:S02]  /*10c50*/  FADD.FTZ R205, R202, R205 ;  /* 0x000000cdcacd7221 */ /* 0x000fe40000010000 */
[----:B------:R-:W-:Y:S01]  /*10c60*/  FADD.FTZ R203, R201, R203 ;  /* 0x000000cbc9cb7221 */ /* 0x000fe20000010000 */
[----:B------:R-:W2:Y:S01]  /*10c70*/  MUFU.EX2 R172, R172 ;  /* 0x000000ac00ac7308 */ /* 0x000ea20000000800 */
[----:B------:R-:W-:Y:S02]  /*10c80*/  FADD.FTZ R200, R200, R205 ;  /* 0x000000cdc8c87221 */ /* 0x000fe40000010000 */
[----:B------:R-:W-:Y:S01]  /*10c90*/  FADD.FTZ R196, R196, R203 ;  /* 0x000000cbc4c47221 */ /* 0x000fe20000010000 */
[----:B-1----:R-:W-:Y:S01]  /*10ca0*/  F2FP.BF16.PACK_AB R23, R174, R178 ;  /* 0x000000b2ae17723e */ /* 0x002fe200000010ff */
[----:B------:R-:W-:Y:S02]  /*10cb0*/  FADD.FTZ R200, R198, R200 ;  /* 0x000000c8c6c87221 */ /* 0x000fe40000010000 */
[----:B------:R-:W-:Y:S02]  /*10cc0*/  FADD.FTZ R196, R194, R196 ;  /* 0x000000c4c2c47221 */ /* 0x000fe40000010000 */
[----:B------:R-:W-:Y:S01]  /*10cd0*/  FADD.FTZ R199, R199, R200 ;  /* 0x000000c8c7c77221 */ /* 0x000fe20000010000 */
[----:B------:R-:W-:Y:S01]  /*10ce0*/  MUFU.EX2 R177, R177 ;  /* 0x000000b100b17308 */ /* 0x000fe20000000800 */
[C---:B------:R-:W-:Y:S03]  /*10cf0*/  HMMA.16816.F32.BF16 R4, R20.reuse, R28, R4 ;  /* 0x0000001c1404723c */ /* 0x040fe60000041804 */
[----:B------:R-:W-:Y:S02]  /*10d00*/  FADD.FTZ R195, R195, R196 ;  /* 0x000000c4c3c37221 */ /* 0x000fe40000010000 */
[----:B------:R-:W-:Y:S02]  /*10d10*/  FADD.FTZ R199, R197, R199 ;  /* 0x000000c7c5c77221 */ /* 0x000fe40000010000 */
[----:B------:R-:W-:Y:S01]  /*10d20*/  FADD.FTZ R195, R193, R195 ;  /* 0x000000c3c1c37221 */ /* 0x000fe20000010000 */
[C---:B------:R-:W-:Y:S01]  /*10d30*/  HMMA.16816.F32.BF16 R8, R20.reuse, R30, R8 ;  /* 0x0000001e1408723c */ /* 0x040fe20000041808 */
[----:B------:R-:W1:Y:S01]  /*10d40*/  MUFU.EX2 R170, R170 ;  /* 0x000000aa00aa7308 */ /* 0x000e620000000800 */
[----:B------:R-:W4:Y:S02]  /*10d50*/  LDSM.16.MT88.4 R28, [R150+0x6000] ;  /* 0x00600000961c783b */ /* 0x000f240000004200 */
[----:B------:R-:W-:Y:S02]  /*10d60*/  FADD.FTZ R189, R189, R195 ;  /* 0x000000c3bdbd7221 */ /* 0x000fe40000010000 */
[----:B------:R-:W-:Y:S02]  /*10d70*/  FADD.FTZ R192, R192, R199 ;  /* 0x000000c7c0c07221 */ /* 0x000fe40000010000 */
[C---:B---3--:R-:W-:Y:S03]  /*10d80*/  HMMA.16816.F32.BF16 R12, R20.reuse, R24, R12 ;  /* 0x00000018140c723c */ /* 0x048fe6000004180c */
[----:B------:R-:W-:Y:S01]  /*10d90*/  MUFU.EX2 R171, R171 ;  /* 0x000000ab00ab7308 */ /* 0x000fe20000000800 */
[----:B------:R-:W-:Y:S02]  /*10da0*/  FADD.FTZ R189, R187, R189 ;  /* 0x000000bdbbbd7221 */ /* 0x000fe40000010000 */
[----:B------:R-:W-:Y:S02]  /*10db0*/  FADD.FTZ R192, R190, R192 ;  /* 0x000000c0bec07221 */ /* 0x000fe40000010000 */
[----:B------:R-:W-:Y:S01]  /*10dc0*/  HMMA.16816.F32.BF16 R16, R20, R26, R16 ;  /* 0x0000001a1410723c */ /* 0x000fe20000041810 */
[----:B------:R-:W3:Y:S03]  /*10dd0*/  LDSM.16.MT88.4 R24, [R151+0x6400] ;  /* 0x006400009718783b */ /* 0x000ee60000004200 */
[----:B------:R-:W-:Y:S01]  /*10de0*/  FADD.FTZ R188, R188, R189 ;  /* 0x000000bdbcbc7221 */ /* 0x000fe20000010000 */
[----:B------:R-:W5:Y:S01]  /*10df0*/  MUFU.EX2 R166, R166 ;  /* 0x000000a600a67308 */ /* 0x000f620000000800 */
[----:B------:R-:W-:Y:S01]  /*10e00*/  FADD.FTZ R191, R191, R192 ;  /* 0x000000c0bfbf7221 */ /* 0x000fe20000010000 */
[----:B--2---:R-:W-:Y:S01]  /*10e10*/  F2FP.BF16.PACK_AB R20, R172, R175 ;  /* 0x000000afac14723e */ /* 0x004fe200000010ff */
[----:B------:R-:W-:Y:S01]  /*10e20*/  FADD.FTZ R188, R186, R188 ;  /* 0x000000bcbabc7221 */ /* 0x000fe20000010000 */
[----:B-1----:R-:W-:Y:S03]  /*10e30*/  F2FP.BF16.PACK_AB R21, R170, R177 ;  /* 0x000000b1aa15723e */ /* 0x002fe600000010ff */
[----:B------:R-:W-:Y:S02]  /*10e40*/  FADD.FTZ R183, R183, R188 ;  /* 0x000000bcb7b77221 */ /* 0x000fe40000010000 */
[----:B------:R-:W-:Y:S01]  /*10e50*/  FADD.FTZ R191, R185, R191 ;  /* 0x000000bfb9bf7221 */ /* 0x000fe20000010000 */
[----:B------:R-:W1:Y:S01]  /*10e60*/  MUFU.EX2 R168, R168 ;  /* 0x000000a800a87308 */ /* 0x000e620000000800 */
[----:B------:R-:W-:Y:S02]  /*10e70*/  FADD.FTZ R183, R181, R183 ;  /* 0x000000b7b5b77221 */ /* 0x000fe40000010000 */
[----:B------:R-:W-:Y:S02]  /*10e80*/  FADD.FTZ R191, R180, R191 ;  /* 0x000000bfb4bf7221 */ /* 0x000fe40000010000 */
[----:B------:R-:W-:Y:S02]  /*10e90*/  FADD.FTZ R182, R182, R183 ;  /* 0x000000b7b6b67221 */ /* 0x000fe40000010000 */
[----:B------:R-:W-:Y:S02]  /*10ea0*/  FADD.FTZ R184, R184, R191 ;  /* 0x000000bfb8b87221 */ /* 0x000fe40000010000 */
[----:B------:R-:W-:Y:S01]  /*10eb0*/  FADD.FTZ R182, R176, R182 ;  /* 0x000000b6b0b67221 */ /* 0x000fe20000010000 */
[----:B------:R-:W2:Y:S01]  /*10ec0*/  MUFU.EX2 R169, R169 ;  /* 0x000000a900a97308 */ /* 0x000ea20000000800 */
[----:B------:R-:W-:Y:S02]  /*10ed0*/  FADD.FTZ R184, R179, R184 ;  /* 0x000000b8b3b87221 */ /* 0x000fe40000010000 */
[----:B------:R-:W-:Y:S01]  /*10ee0*/  FADD.FTZ R182, R173, R182 ;  /* 0x000000b6adb67221 */ /* 0x000fe20000010000 */
[----:B-----5:R-:W-:Y:S01]  /*10ef0*/  F2FP.BF16.PACK_AB R22, R166, R171 ;  /* 0x000000aba616723e */ /* 0x020fe200000010ff */
[----:B------:R-:W-:Y:S02]  /*10f00*/  FADD.FTZ R178, R178, R184 ;  /* 0x000000b8b2b27221 */ /* 0x000fe40000010000 */
[----:B------:R-:W-:Y:S02]  /*10f10*/  FADD.FTZ R175, R175, R182 ;  /* 0x000000b6afaf7221 */ /* 0x000fe40000010000 */
[----:B------:R-:W-:Y:S01]  /*10f20*/  FADD.FTZ R178, R174, R178 ;  /* 0x000000b2aeb27221 */ /* 0x000fe20000010000 */
[----:B------:R-:W5:Y:S01]  /*10f30*/  MUFU.EX2 R165, R165 ;  /* 0x000000a500a57308 */ /* 0x000f620000000800 */
[----:B------:R-:W-:Y:S02]  /*10f40*/  FADD.FTZ R175, R172, R175 ;  /* 0x000000afacaf7221 */ /* 0x000fe40000010000 */
[----:B------:R-:W-:Y:S02]  /*10f50*/  FADD.FTZ R177, R177, R178 ;  /* 0x000000b2b1b17221 */ /* 0x000fe40000010000 */
[----:B------:R-:W-:Y:S02]  /*10f60*/  FADD.FTZ R171, R171, R175 ;  /* 0x000000afabab7221 */ /* 0x000fe40000010000 */
[----:B------:R-:W-:Y:S02]  /*10f70*/  FADD.FTZ R177, R170, R177 ;  /* 0x000000b1aab17221 */ /* 0x000fe40000010000 */
[----:B------:R-:W-:Y:S01]  /*10f80*/  FADD.FTZ R171, R166, R171 ;  /* 0x000000aba6ab7221 */ /* 0x000fe20000010000 */
[----:B------:R-:W-:Y:S01]  /*10f90*/  MUFU.EX2 R161, R161 ;  /* 0x000000a100a17308 */ /* 0x000fe20000000800 */
[----:B-1----:R-:W-:Y:S02]  /*10fa0*/  FADD.FTZ R177, R168, R177 ;  /* 0x000000b1a8b17221 */ /* 0x002fe40000010000 */
[----:B------:R-:W-:Y:S01]  /*10fb0*/  FFMA.FTZ R124, R124, c[0x0][0x23c], -R154 ;  /* 0x00008f007c7c7a23 */ /* 0x000fe2000001089a */
[C---:B--2---:R-:W-:Y:S01]  /*10fc0*/  F2FP.BF16.PACK_AB R23, R169.reuse, R168 ;  /* 0x000000a8a917723e */ /* 0x044fe200000010ff */
[----:B------:R-:W-:Y:S05]  /*10fd0*/  FADD.FTZ R169, R169, R177 ;  /* 0x000000b1a9a97221 */ /* 0x000fea0000010000 */
[----:B------:R-:W1:Y:S01]  /*10fe0*/  MUFU.EX2 R167, R167 ;  /* 0x000000a700a77308 */ /* 0x000e620000000800 */
[C---:B------:R-:W-:Y:S03]  /*10ff0*/  HMMA.16816.F32.BF16 R4, R20.reuse, R32, R4 ;  /* 0x000000201404723c */ /* 0x040fe60000041804 */
[----:B-----5:R-:W-:Y:S05]  /*11000*/  FADD.FTZ R171, R165, R171 ;  /* 0x000000aba5ab7221 */ /* 0x020fea0000010000 */
[C---:B------:R-:W-:Y:S01]  /*11010*/  HMMA.16816.F32.BF16 R8, R20.reuse, R34, R8 ;  /* 0x000000221408723c */ /* 0x040fe20000041808 */
[----:B------:R-:W2:Y:S01]  /*11020*/  MUFU.EX2 R164, R164 ;  /* 0x000000a400a47308 */ /* 0x000ea20000000800 */
[----:B------:R-:W-:Y:S06]  /*11030*/  LDSM.16.MT88.4 R32, [R151+0x6c00] ;  /* 0x006c00009720783b */ /* 0x000fec0000004200 */
[C---:B----4-:R-:W-:Y:S03]  /*11040*/  HMMA.16816.F32.BF16 R12, R20.reuse, R28, R12 ;  /* 0x0000001c140c723c */ /* 0x050fe6000004180c */
[----:B------:R-:W4:Y:S01]  /*11050*/  MUFU.EX2 R159, R159 ;  /* 0x0000009f009f7308 */ /* 0x000f220000000800 */
[----:B-1----:R-:W-:Y:S04]  /*11060*/  FADD.FTZ R169, R167, R169 ;  /* 0x000000a9a7a97221 */ /* 0x002fe80000010000 */
[----:B------:R-:W-:Y:S01]  /*11070*/  HMMA.16816.F32.BF16 R16, R20, R30, R16 ;  /* 0x0000001e1410723c */ /* 0x000fe20000041810 */
[----:B------:R-:W1:Y:S04]  /*11080*/  LDSM.16.MT88.4 R28, [R151+0x6800] ;  /* 0x00680000971c783b */ /* 0x000e680000004200 */
[----:B------:R-:W5:Y:S02]  /*11090*/  MUFU.EX2 R160, R160 ;  /* 0x000000a000a07308 */ /* 0x000f640000000800 */
[C---:B------:R-:W-:Y:S01]  /*110a0*/  F2FP.BF16.PACK_AB R20, R161.reuse, R165 ;  /* 0x000000a5a114723e */ /* 0x040fe200000010ff */
[----:B------:R-:W-:Y:S01]  /*110b0*/  FADD.FTZ R161, R161, R171 ;  /* 0x000000aba1a17221 */ /* 0x000fe20000010000 */
[C---:B--2---:R-:W-:Y:S03]  /*110c0*/  F2FP.BF16.PACK_AB R21, R164.reuse, R167 ;  /* 0x000000a7a415723e */ /* 0x044fe600000010ff */
[----:B------:R-:W-:Y:S03]  /*110d0*/  FADD.FTZ R164, R164, R169 ;  /* 0x000000a9a4a47221 */ /* 0x000fe60000010000 */
[----:B------:R-:W2:Y:S01]  /*110e0*/  MUFU.EX2 R162, R162 ;  /* 0x000000a200a27308 */ /* 0x000ea20000000800 */
[----:B----4-:R-:W-:Y:S09]  /*110f0*/  FADD.FTZ R161, R159, R161 ;  /* 0x000000a19fa17221 */ /* 0x010ff20000010000 */
[----:B------:R-:W4:Y:S01]  /*11100*/  MUFU.EX2 R163, R163 ;  /* 0x000000a300a37308 */ /* 0x000f220000000800 */
[C---:B-----5:R-:W-:Y:S01]  /*11110*/  F2FP.BF16.PACK_AB R22, R160.reuse, R159 ;  /* 0x0000009fa016723e */ /* 0x060fe200000010ff */
[----:B------:R-:W-:Y:S08]  /*11120*/  FADD.FTZ R160, R160, R161 ;  /* 0x000000a1a0a07221 */ /* 0x000ff00000010000 */
[----:B------:R-:W5:Y:S01]  /*11130*/  MUFU.EX2 R157, R157 ;  /* 0x0000009d009d7308 */ /* 0x000f620000000800 */
[----:B--2---:R-:W-:Y:S09]  /*11140*/  FADD.FTZ R164, R162, R164 ;  /* 0x000000a4a2a47221 */ /* 0x004ff20000010000 */
[----:B------:R-:W-:Y:S01]  /*11150*/  MUFU.EX2 R155, R155 ;  /* 0x0000009b009b7308 */ /* 0x000fe20000000800 */
[C---:B----4-:R-:W-:Y:S01]  /*11160*/  F2FP.BF16.PACK_AB R23, R163.reuse, R162 ;  /* 0x000000a2a317723e */ /* 0x050fe200000010ff */
[----:B------:R-:W-:Y:S08]  /*11170*/  FADD.FTZ R163, R163, R164 ;  /* 0x000000a4a3a37221 */ /* 0x000ff00000010000 */
[----:B------:R-:W2:Y:S01]  /*11180*/  MUFU.EX2 R158, R158 ;  /* 0x0000009e009e7308 */ /* 0x000ea20000000800 */
[C---:B---3--:R-:W-:Y:S03]  /*11190*/  HMMA.16816.F32.BF16 R4, R20.reuse, R24, R4 ;  /* 0x000000181404723c */ /* 0x048fe60000041804 */
[----:B-----5:R-:W-:Y:S05]  /*111a0*/  FADD.FTZ R160, R157, R160 ;  /* 0x000000a09da07221 */ /* 0x020fea0000010000 */
[C---:B------:R-:W-:Y:S01]  /*111b0*/  HMMA.16816.F32.BF16 R8, R20.reuse, R26, R8 ;  /* 0x0000001a1408723c */ /* 0x040fe20000041808 */
[----:B------:R-:W3:Y:S01]  /*111c0*/  MUFU.EX2 R156, R156 ;  /* 0x0000009c009c7308 */ /* 0x000ee20000000800 */
[----:B------:R-:W4:Y:S06]  /*111d0*/  LDSM.16.MT88.4 R24, [R150+0x6800] ;  /* 0x006800009618783b */ /* 0x000f2c0000004200 */
[C---:B------:R-:W-:Y:S03]  /*111e0*/  HMMA.16816.F32.BF16 R12, R20.reuse, R36, R12 ;  /* 0x00000024140c723c */ /* 0x040fe6000004180c */
[----:B------:R-:W5:Y:S01]  /*111f0*/  MUFU.EX2 R53, R53 ;  /* 0x0000003500357308 */ /* 0x000f620000000800 */
[----:B--2---:R-:W-:Y:S04]  /*11200*/  FADD.FTZ R163, R158, R163 ;  /* 0x000000a39ea37221 */ /* 0x004fe80000010000 */
[----:B------:R-:W-:Y:S01]  /*11210*/  HMMA.16816.F32.BF16 R16, R20, R38, R16 ;  /* 0x000000261410723c */ /* 0x000fe20000041810 */
[----:B------:R-:W2:Y:S04]  /*11220*/  LDSM.16.MT88.4 R36, [R150+0x6c00] ;  /* 0x006c00009624783b */ /* 0x000ea80000004200 */
[----:B------:R-:W1:Y:S02]  /*11230*/  MUFU.EX2 R54, R54 ;  /* 0x0000003600367308 */ /* 0x000e640000000800 */
[C---:B------:R-:W-:Y:S01]  /*11240*/  F2FP.BF16.PACK_AB R20, R155.reuse, R157 ;  /* 0x0000009d9b14723e */ /* 0x040fe200000010ff */
[----:B------:R-:W-:Y:S01]  /*11250*/  FADD.FTZ R155, R155, R160 ;  /* 0x000000a09b9b7221 */ /* 0x000fe20000010000 */
[C---:B---3--:R-:W-:Y:S03]  /*11260*/  F2FP.BF16.PACK_AB R21, R156.reuse, R158 ;  /* 0x0000009e9c15723e */ /* 0x048fe600000010ff */
[----:B------:R-:W-:Y:S03]  /*11270*/  FADD.FTZ R156, R156, R163 ;  /* 0x000000a39c9c7221 */ /* 0x000fe60000010000 */
[----:B------:R-:W3:Y:S01]  /*11280*/  MUFU.EX2 R56, R56 ;  /* 0x0000003800387308 */ /* 0x000ee20000000800 */
[----:B-----5:R-:W-:Y:S09]  /*11290*/  FADD.FTZ R155, R53, R155 ;  /* 0x0000009b359b7221 */ /* 0x020ff20000010000 */
[----:B------:R-:W5:Y:S01]  /*112a0*/  MUFU.EX2 R57, R57 ;  /* 0x0000003900397308 */ /* 0x000f620000000800 */
[C---:B-1----:R-:W-:Y:S01]  /*112b0*/  F2FP.BF16.PACK_AB R22, R54.reuse, R53 ;  /* 0x000000353616723e */ /* 0x042fe200000010ff */
[----:B------:R-:W-:Y:S08]  /*112c0*/  FADD.FTZ R54, R54, R155 ;  /* 0x0000009b36367221 */ /* 0x000ff00000010000 */
[----:B------:R-:W1:Y:S01]  /*112d0*/  MUFU.EX2 R52, R52 ;  /* 0x0000003400347308 */ /* 0x000e620000000800 */
[----:B---3--:R-:W-:Y:S09]  /*112e0*/  FADD.FTZ R156, R56, R156 ;  /* 0x0000009c389c7221 */ /* 0x008ff20000010000 */
[----:B------:R-:W-:Y:S01]  /*112f0*/  MUFU.EX2 R47, R47 ;  /* 0x0000002f002f7308 */ /* 0x000fe20000000800 */
[C---:B-----5:R-:W-:Y:S01]  /*11300*/  F2FP.BF16.PACK_AB R23, R57.reuse, R56 ;  /* 0x000000383917723e */ /* 0x060fe200000010ff */
[----:B------:R-:W-:Y:S08]  /*11310*/  FADD.FTZ R57, R57, R156 ;  /* 0x0000009c39397221 */ /* 0x000ff00000010000 */
[----:B------:R-:W3:Y:S01]  /*11320*/  MUFU.EX2 R55, R55 ;  /* 0x0000003700377308 */ /* 0x000ee20000000800 */
[C---:B------:R-:W-:Y:S03]  /*11330*/  HMMA.16816.F32.BF16 R4, R20.reuse, R28, R4 ;  /* 0x0000001c1404723c */ /* 0x040fe60000041804 */
[----:B-1----:R-:W-:Y:S05]  /*11340*/  FADD.FTZ R54, R52, R54 ;  /* 0x0000003634367221 */ /* 0x002fea0000010000 */
[C---:B------:R-:W-:Y:S01]  /*11350*/  HMMA.16816.F32.BF16 R8, R20.reuse, R30, R8 ;  /* 0x0000001e1408723c */ /* 0x040fe20000041808 */
[----:B------:R-:W1:Y:S01]  /*11360*/  MUFU.EX2 R50, R50 ;  /* 0x0000003200327308 */ /* 0x000e620000000800 */
[----:B------:R-:W-:Y:S06]  /*11370*/  LDSM.16.MT88.4 R28, [R150+0x7000] ;  /* 0x00700000961c783b */ /* 0x000fec0000004200 */
[C---:B----4-:R-:W-:Y:S03]  /*11380*/  HMMA.16816.F32.BF16 R12, R20.reuse, R24, R12 ;  /* 0x00000018140c723c */ /* 0x050fe6000004180c */
[----:B------:R-:W4:Y:S01]  /*11390*/  MUFU.EX2 R45, R45 ;  /* 0x0000002d002d7308 */ /* 0x000f220000000800 */
[----:B---3--:R-:W-:Y:S04]  /*113a0*/  FADD.FTZ R57, R55, R57 ;  /* 0x0000003937397221 */ /* 0x008fe80000010000 */
[----:B------:R-:W-:Y:S01]  /*113b0*/  HMMA.16816.F32.BF16 R16, R20, R26, R16 ;  /* 0x0000001a1410723c */ /* 0x000fe20000041810 */
[----:B------:R-:W3:Y:S04]  /*113c0*/  LDSM.16.MT88.4 R24, [R151+0x7000] ;  /* 0x007000009718783b */ /* 0x000ee80000004200 */
[----:B------:R-:W5:Y:S02]  /*113d0*/  MUFU.EX2 R46, R46 ;  /* 0x0000002e002e7308 */ /* 0x000f640000000800 */
[C---:B------:R-:W-:Y:S01]  /*113e0*/  F2FP.BF16.PACK_AB R20, R47.reuse, R52 ;  /* 0x000000342f14723e */ /* 0x040fe200000010ff */
[----:B------:R-:W-:Y:S01]  /*113f0*/  FADD.FTZ R47, R47, R54 ;  /* 0x000000362f2f7221 */ /* 0x000fe20000010000 */
[C---:B-1----:R-:W-:Y:S03]  /*11400*/  F2FP.BF16.PACK_AB R21, R50.reuse, R55 ;  /* 0x000000373215723e */ /* 0x042fe600000010ff */
[----:B------:R-:W-:Y:S03]  /*11410*/  FADD.FTZ R50, R50, R57 ;  /* 0x0000003932327221 */ /* 0x000fe60000010000 */
[----:B------:R-:W1:Y:S01]  /*11420*/  MUFU.EX2 R48, R48 ;  /* 0x0000003000307308 */ /* 0x000e620000000800 */
[----:B----4-:R-:W-:Y:S09]  /*11430*/  FADD.FTZ R47, R45, R47 ;  /* 0x0000002f2d2f7221 */ /* 0x010ff20000010000 */
[----:B------:R-:W4:Y:S01]  /*11440*/  MUFU.EX2 R49, R49 ;  /* 0x0000003100317308 */ /* 0x000f220000000800 */
[C---:B-----5:R-:W-:Y:S01]  /*11450*/  F2FP.BF16.PACK_AB R22, R46.reuse, R45 ;  /* 0x0000002d2e16723e */ /* 0x060fe200000010ff */
[----:B------:R-:W-:Y:S08]  /*11460*/  FADD.FTZ R46, R46, R47 ;  /* 0x0000002f2e2e7221 */ /* 0x000ff00000010000 */
[----:B------:R-:W5:Y:S01]  /*11470*/  MUFU.EX2 R44, R44 ;  /* 0x0000002c002c7308 */ /* 0x000f620000000800 */
[----:B-1----:R-:W-:Y:S09]  /*11480*/  FADD.FTZ R50, R48, R50 ;  /* 0x0000003230327221 */ /* 0x002ff20000010000 */
[----:B------:R-:W-:Y:S01]  /*11490*/  MUFU.EX2 R41, R41 ;  /* 0x0000002900297308 */ /* 0x000fe20000000800 */
[C---:B----4-:R-:W-:Y:S01]  /*114a0*/  F2FP.BF16.PACK_AB R23, R49.reuse, R48 ;  /* 0x000000303117723e */ /* 0x050fe200000010ff */
[----:B------:R-:W-:Y:S08]  /*114b0*/  FADD.FTZ R49, R49, R50 ;  /* 0x0000003231317221 */ /* 0x000ff00000010000 */
[----:B------:R-:W1:Y:S01]  /*114c0*/  MUFU.EX2 R42, R42 ;  /* 0x0000002a002a7308 */ /* 0x000e620000000800 */
[C---:B------:R-:W-:Y:S03]  /*114d0*/  HMMA.16816.F32.BF16 R4, R20.reuse, R32, R4 ;  /* 0x000000201404723c */ /* 0x040fe60000041804 */
[----:B-----5:R-:W-:Y:S05]  /*114e0*/  FADD.FTZ R46, R44, R46 ;  /* 0x0000002e2c2e7221 */ /* 0x020fea0000010000 */
[C---:B------:R-:W-:Y:S01]  /*114f0*/  HMMA.16816.F32.BF16 R8, R20.reuse, R34, R8 ;  /* 0x000000221408723c */ /* 0x040fe20000041808 */
[----:B------:R-:W4:Y:S01]  /*11500*/  MUFU.EX2 R40, R40 ;  /* 0x0000002800287308 */ /* 0x000f220000000800 */
[----:B------:R-:W5:Y:S06]  /*11510*/  LDSM.16.MT88.4 R32, [R151+0x7400] ;  /* 0x007400009720783b */ /* 0x000f6c0000004200 */
[C---:B--2---:R-:W-:Y:S03]  /*11520*/  HMMA.16816.F32.BF16 R12, R20.reuse, R36, R12 ;  /* 0x00000024140c723c */ /* 0x044fe6000004180c */
[----:B------:R-:W2:Y:S04]  /*11530*/  MUFU.EX2 R43, R43 ;  /* 0x0000002b002b7308 */ /* 0x000ea80000000800 */
[--C-:B------:R-:W-:Y:S01]  /*11540*/  FFMA.FTZ R36, R108, c[0x0][0x23c], -R154.reuse ;  /* 0x00008f006c247a23 */ /* 0x100fe2000001089a */
[----:B------:R-:W-:Y:S04]  /*11550*/  HMMA.16816.F32.BF16 R16, R20, R38, R16 ;  /* 0x000000261410723c */ /* 0x000fe80000041810 */
[----:B------:R-:W-:Y:S01]  /*11560*/  FFMA.FTZ R37, R109, c[0x0][0x23c], -R154 ;  /* 0x00008f006d257a23 */ /* 0x000fe2000001089a */
[----:B------:R-:W3:Y:S01]  /*11570*/  MUFU.EX2 R51, R51 ;  /* 0x0000003300337308 */ /* 0x000ee20000000800 */
[----:B-1----:R-:W-:Y:S01]  /*11580*/  FADD.FTZ R49, R42, R49 ;  /* 0x000000312a317221 */ /* 0x002fe20000010000 */
[----:B------:R-:W-:Y:S01]  /*11590*/  F2FP.BF16.PACK_AB R20, R41, R44 ;  /* 0x0000002c2914723e */ /* 0x000fe200000010ff */
[--C-:B------:R-:W-:Y:S01]  /*115a0*/  FFMA.FTZ R38, R110, c[0x0][0x23c], -R149.reuse ;  /* 0x00008f006e267a23 */ /* 0x100fe20000010895 */
[C---:B----4-:R-:W-:Y:S03]  /*115b0*/  F2FP.BF16.PACK_AB R21, R40.reuse, R42 ;  /* 0x0000002a2815723e */ /* 0x050fe600000010ff */
[----:B------:R-:W-:Y:S02]  /*115c0*/  FFMA.FTZ R39, R111, c[0x0][0x23c], -R149 ;  /* 0x00008f006f277a23 */ /* 0x000fe40000010895 */
[----:B------:R-:W-:Y:S01]  /*115d0*/  FADD.FTZ R41, R41, R46 ;  /* 0x0000002e29297221 */ /* 0x000fe20000010000 */
[----:B------:R-:W-:Y:S01]  /*115e0*/  MUFU.EX2 R58, R58 ;  /* 0x0000003a003a7308 */ /* 0x000fe20000000800 */
[----:B------:R-:W-:Y:S02]  /*115f0*/  FADD.FTZ R49, R40, R49 ;  /* 0x0000003128317221 */ /* 0x000fe40000010000 */
[----:B------:R-:W-:Y:S02]  /*11600*/  FFMA.FTZ R42, R126, c[0x0][0x23c], -R149 ;  /* 0x00008f007e2a7a23 */ /* 0x000fe40000010895 */
[----:B--2---:R-:W-:Y:S02]  /*11610*/  FADD.FTZ R41, R43, R41 ;  /* 0x000000292b297221 */ /* 0x004fe40000010000 */
[--C-:B------:R-:W-:Y:S03]  /*11620*/  FFMA.FTZ R46, R128, c[0x0][0x23c], -R154.reuse ;  /* 0x00008f00802e7a23 */ /* 0x100fe6000001089a */
[----:B------:R-:W1:Y:S01]  /*11630*/  MUFU.EX2 R59, R59 ;  /* 0x0000003b003b7308 */ /* 0x000e620000000800 */
[C---:B---3--:R-:W-:Y:S01]  /*11640*/  F2FP.BF16.PACK_AB R22, R51.reuse, R43 ;  /* 0x0000002b3316723e */ /* 0x048fe200000010ff */
[----:B------:R-:W-:Y:S02]  /*11650*/  FADD.FTZ R51, R51, R41 ;  /* 0x0000002933337221 */ /* 0x000fe40000010000 */
[--C-:B------:R-:W-:Y:S02]  /*11660*/  FFMA.FTZ R41, R125, c[0x0][0x23c], -R154.reuse ;  /* 0x00008f007d297a23 */ /* 0x100fe4000001089a */
[----:B------:R-:W-:Y:S04]  /*11670*/  FFMA.FTZ R43, R127, c[0x0][0x23c], -R149 ;  /* 0x00008f007f2b7a23 */ /* 0x000fe80000010895 */
[----:B------:R-:W2:Y:S01]  /*11680*/  MUFU.EX2 R60, R60 ;  /* 0x0000003c003c7308 */ /* 0x000ea20000000800 */
[----:B------:R-:W-:Y:S09]  /*11690*/  FFMA.FTZ R154, R129, c[0x0][0x23c], -R154 ;  /* 0x00008f00819a7a23 */ /* 0x000ff2000001089a */
[----:B------:R-:W3:Y:S01]  /*116a0*/  MUFU.EX2 R61, R61 ;  /* 0x0000003d003d7308 */ /* 0x000ee20000000800 */
[C---:B-1----:R-:W-:Y:S01]  /*116b0*/  F2FP.BF16.PACK_AB R23, R59.reuse, R58 ;  /* 0x0000003a3b17723e */ /* 0x042fe200000010ff */
[----:B------:R-:W-:Y:S04]  /*116c0*/  FADD.FTZ R58, R58, R49 ;  /* 0x000000313a3a7221 */ /* 0x000fe80000010000 */
[----:B------:R-:W-:Y:S04]  /*116d0*/  FADD.FTZ R58, R59, R58 ;  /* 0x0000003a3b3a7221 */ /* 0x000fe80000010000 */
[----:B------:R-:W-:Y:S01]  /*116e0*/  MUFU.EX2 R62, R62 ;  /* 0x0000003e003e7308 */ /* 0x000fe20000000800 */
[C---:B------:R-:W-:Y:S03]  /*116f0*/  HMMA.16816.F32.BF16 R4, R20.reuse, R24, R4 ;  /* 0x000000181404723c */ /* 0x040fe60000041804 */
[----:B--2---:R-:W-:Y:S05]  /*11700*/  FADD.FTZ R51, R60, R51 ;  /* 0x000000333c337221 */ /* 0x004fea0000010000 */
[C---:B------:R-:W-:Y:S01]  /*11710*/  HMMA.16816.F32.BF16 R8, R20.reuse, R26, R8 ;  /* 0x0000001a1408723c */ /* 0x040fe20000041808 */
[----:B------:R-:W1:Y:S01]  /*11720*/  MUFU.EX2 R63, R63 ;  /* 0x0000003f003f7308 */ /* 0x000e620000000800 */
[----:B------:R-:W2:Y:S06]  /*11730*/  LDSM.16.MT88.4 R24, [R150+0x7400] ;  /* 0x007400009618783b */ /* 0x000eac0000004200 */
[C---:B------:R-:W-:Y:S03]  /*11740*/  HMMA.16816.F32.BF16 R12, R20.reuse, R28, R12 ;  /* 0x0000001c140c723c */ /* 0x040fe6000004180c */
[----:B------:R-:W4:Y:S05]  /*11750*/  MUFU.EX2 R64, R64 ;  /* 0x0000004000407308 */ /* 0x000f2a0000000800 */
[----:B------:R-:W-:Y:S01]  /*11760*/  HMMA.16816.F32.BF16 R16, R20, R30, R16 ;  /* 0x0000001e1410723c */ /* 0x000fe20000041810 */
[----:B------:R-:W2:Y:S04]  /*11770*/  LDSM.16.MT88.4 R28, [R151+0x7800] ;  /* 0x00780000971c783b */ /* 0x000ea80000004200 */
[----:B------:R-:W5:Y:S02]  /*11780*/  MUFU.EX2 R66, R66 ;  /* 0x0000004200427308 */ /* 0x000f640000000800 */
[C---:B---3--:R-:W-:Y:S01]  /*11790*/  F2FP.BF16.PACK_AB R20, R61.reuse, R60 ;  /* 0x0000003c3d14723e */ /* 0x048fe200000010ff */
[----:B------:R-:W-:Y:S01]  /*117a0*/  FADD.FTZ R61, R61, R51 ;  /* 0x000000333d3d7221 */ /* 0x000fe20000010000 */
[C---:B-1----:R-:W-:Y:S03]  /*117b0*/  F2FP.BF16.PACK_AB R21, R63.reuse, R62 ;  /* 0x0000003e3f15723e */ /* 0x042fe600000010ff */
[----:B------:R-:W-:Y:S03]  /*117c0*/  FADD.FTZ R62, R62, R58 ;  /* 0x0000003a3e3e7221 */ /* 0x000fe60000010000 */
[----:B------:R-:W-:Y:S01]  /*117d0*/  MUFU.EX2 R67, R67 ;  /* 0x0000004300437308 */ /* 0x000fe20000000800 */
[----:B------:R-:W-:Y:S02]  /*117e0*/  FADD.FTZ R62, R63, R62 ;  /* 0x0000003e3f3e7221 */ /* 0x000fe40000010000 */
[----:B----4-:R-:W-:Y:S07]  /*117f0*/  FADD.FTZ R61, R64, R61 ;  /* 0x0000003d403d7221 */ /* 0x010fee0000010000 */
[----:B------:R-:W1:Y:S01]  /*11800*/  MUFU.EX2 R65, R65 ;  /* 0x0000004100417308 */ /* 0x000e620000000800 */
[C---:B-----5:R-:W-:Y:S01]  /*11810*/  F2FP.BF16.PACK_AB R22, R66.reuse, R64 ;  /* 0x000000404216723e */ /* 0x060fe200000010ff */
[----:B------:R-:W-:Y:S08]  /*11820*/  FADD.FTZ R66, R66, R61 ;  /* 0x0000003d42427221 */ /* 0x000ff00000010000 */
[----:B------:R-:W3:Y:S10]  /*11830*/  MUFU.EX2 R68, R68 ;  /* 0x0000004400447308 */ /* 0x000ef40000000800 */
[----:B------:R-:W4:Y:S01]  /*11840*/  MUFU.EX2 R69, R69 ;  /* 0x0000004500457308 */ /* 0x000f220000000800 */
[----:B-1----:R-:W-:Y:S01]  /*11850*/  F2FP.BF16.PACK_AB R23, R65, R67 ;  /* 0x000000434117723e */ /* 0x002fe200000010ff */
[----:B------:R-:W-:Y:S04]  /*11860*/  FADD.FTZ R67, R67, R62 ;  /* 0x0000003e43437221 */ /* 0x000fe80000010000 */
[----:B------:R-:W-:Y:S04]  /*11870*/  FADD.FTZ R67, R65, R67 ;  /* 0x0000004341437221 */ /* 0x000fe80000010000 */
[----:B------:R-:W-:Y:S01]  /*11880*/  MUFU.EX2 R71, R71 ;  /* 0x0000004700477308 */ /* 0x000fe20000000800 */
[C---:B------:R-:W-:Y:S03]  /*11890*/  HMMA.16816.F32.BF16 R4, R20.reuse, R32, R4 ;  /* 0x000000201404723c */ /* 0x040fe60000041804 */
[----:B---3--:R-:W-:Y:S05]  /*118a0*/  FADD.FTZ R66, R68, R66 ;  /* 0x0000004244427221 */ /* 0x008fea0000010000 */
[C---:B------:R-:W-:Y:S01]  /*118b0*/  HMMA.16816.F32.BF16 R8, R20.reuse, R34, R8 ;  /* 0x000000221408723c */ /* 0x040fe20000041808 */
[----:B------:R-:W1:Y:S01]  /*118c0*/  MUFU.EX2 R70, R70 ;  /* 0x0000004600467308 */ /* 0x000e620000000800 */
[----:B------:R-:W3:Y:S02]  /*118d0*/  LDSM.16.MT88.4 R32, [R150+0x7800] ;  /* 0x007800009620783b */ /* 0x000ee40000004200 */
[C---:B----4-:R-:W-:Y:S04]  /*118e0*/  FADD.FTZ R66, R69.reuse, R66 ;  /* 0x0000004245427221 */ /* 0x050fe80000010000 */
[C---:B--2---:R-:W-:Y:S03]  /*118f0*/  HMMA.16816.F32.BF16 R12, R20.reuse, R24, R12 ;  /* 0x00000018140c723c */ /* 0x044fe6000004180c */
[----:B------:R-:W-:Y:S05]  /*11900*/  MUFU.EX2 R72, R72 ;  /* 0x0000004800487308 */ /* 0x000fea0000000800 */
[----:B------:R-:W-:Y:S01]  /*11910*/  HMMA.16816.F32.BF16 R16, R20, R26, R16 ;  /* 0x0000001a1410723c */ /* 0x000fe20000041810 */
[----:B------:R-:W2:Y:S04]  /*11920*/  LDSM.16.MT88.4 R24, [R151+0x7c00] ;  /* 0x007c00009718783b */ /* 0x000ea80000004200 */
[----:B------:R-:W4:Y:S02]  /*11930*/  MUFU.EX2 R73, R73 ;  /* 0x0000004900497308 */ /* 0x000f240000000800 */
[----:B------:R-:W-:Y:S02]  /*11940*/  F2FP.BF16.PACK_AB R20, R69, R68 ;  /* 0x000000444514723e */ /* 0x000fe400000010ff */
[C---:B-1----:R-:W-:Y:S03]  /*11950*/  F2FP.BF16.PACK_AB R21, R70.reuse, R71 ;  /* 0x000000474615723e */ /* 0x042fe600000010ff */
[----:B------:R-:W-:Y:S03]  /*11960*/  FADD.FTZ R71, R71, R67 ;  /* 0x0000004347477221 */ /* 0x000fe60000010000 */
[----:B------:R-:W1:Y:S01]  /*11970*/  MUFU.EX2 R74, R74 ;  /* 0x0000004a004a7308 */ /* 0x000e620000000800 */
[----:B------:R-:W-:Y:S09]  /*11980*/  FADD.FTZ R71, R70, R71 ;  /* 0x0000004746477221 */ /* 0x000ff20000010000 */
[----:B------:R-:W5:Y:S01]  /*11990*/  MUFU.EX2 R75, R75 ;  /* 0x0000004b004b7308 */ /* 0x000f620000000800 */
[C---:B----4-:R-:W-:Y:S01]  /*119a0*/  F2FP.BF16.PACK_AB R22, R73.reuse, R72 ;  /* 0x000000484916723e */ /* 0x050fe200000010ff */
[----:B------:R-:W-:Y:S04]  /*119b0*/  FADD.FTZ R72, R72, R66 ;  /* 0x0000004248487221 */ /* 0x000fe80000010000 */
[----:B------:R-:W-:Y:S04]  /*119c0*/  FADD.FTZ R72, R73, R72 ;  /* 0x0000004849487221 */ /* 0x000fe80000010000 */
[----:B------:R-:W-:Y:S01]  /*119d0*/  MUFU.EX2 R76, R76 ;  /* 0x0000004c004c7308 */ /* 0x000fe20000000800 */
[----:B-1----:R-:W-:Y:S09]  /*119e0*/  FADD.FTZ R71, R74, R71 ;  /* 0x000000474a477221 */ /* 0x002ff20000010000 */
[----:B------:R-:W-:Y:S01]  /*119f0*/  MUFU.EX2 R77, R77 ;  /* 0x0000004d004d7308 */ /* 0x000fe20000000800 */
[C---:B-----5:R-:W-:Y:S01]  /*11a00*/  F2FP.BF16.PACK_AB R23, R75.reuse, R74 ;  /* 0x0000004a4b17723e */ /* 0x060fe200000010ff */
[----:B------:R-:W-:Y:S08]  /*11a10*/  FADD.FTZ R75, R75, R71 ;  /* 0x000000474b4b7221 */ /* 0x000ff00000010000 */
[----:B------:R-:W1:Y:S01]  /*11a20*/  MUFU.EX2 R78, R78 ;  /* 0x0000004e004e7308 */ /* 0x000e620000000800 */
[C---:B------:R-:W-:Y:S08]  /*11a30*/  HMMA.16816.F32.BF16 R4, R20.reuse, R28, R4 ;  /* 0x0000001c1404723c */ /* 0x040ff00000041804 */
[C---:B------:R-:W-:Y:S01]  /*11a40*/  HMMA.16816.F32.BF16 R8, R20.reuse, R30, R8 ;  /* 0x0000001e1408723c */ /* 0x040fe20000041808 */
[----:B------:R-:W4:Y:S01]  /*11a50*/  MUFU.EX2 R79, R79 ;  /* 0x0000004f004f7308 */ /* 0x000f220000000800 */
[----:B------:R-:W5:Y:S06]  /*11a60*/  LDSM.16.MT88.4 R28, [R150+0x7c00] ;  /* 0x007c0000961c783b */ /* 0x000f6c0000004200 */
[C---:B---3--:R-:W-:Y:S03]  /*11a70*/  HMMA.16816.F32.BF16 R12, R20.reuse, R32, R12 ;  /* 0x00000020140c723c */ /* 0x048fe6000004180c */
[----:B------:R-:W-:Y:S01]  /*11a80*/  MUFU.EX2 R80, R80 ;  /* 0x0000005000507308 */ /* 0x000fe20000000800 */
[----:B-1----:R-:W-:Y:S04]  /*11a90*/  FADD.FTZ R75, R78, R75 ;  /* 0x0000004b4e4b7221 */ /* 0x002fe80000010000 */
[----:B------:R-:W-:Y:S01]  /*11aa0*/  HMMA.16816.F32.BF16 R16, R20, R34, R16 ;  /* 0x000000221410723c */ /* 0x000fe20000041810 */
[----:B------:R-:W1:Y:S04]  /*11ab0*/  LDSM.16.MT88.4 R32, [R151+0x8000] ;  /* 0x008000009720783b */ /* 0x000e680000004200 */
[----:B------:R-:W3:Y:S02]  /*11ac0*/  MUFU.EX2 R81, R81 ;  /* 0x0000005100517308 */ /* 0x000ee40000000800 */
[----:B------:R-:W-:Y:S01]  /*11ad0*/  F2FP.BF16.PACK_AB R20, R77, R76 ;  /* 0x0000004c4d14723e */ /* 0x000fe200000010ff */
[----:B------:R-:W-:Y:S01]  /*11ae0*/  FADD.FTZ R76, R76, R72 ;  /* 0x000000484c4c7221 */ /* 0x000fe20000010000 */
[----:B----4-:R-:W-:Y:S03]  /*11af0*/  F2FP.BF16.PACK_AB R21, R79, R78 ;  /* 0x0000004e4f15723e */ /* 0x010fe600000010ff */
[----:B------:R-:W-:Y:S02]  /*11b00*/  FADD.FTZ R76, R77, R76 ;  /* 0x0000004c4d4c7221 */ /* 0x000fe40000010000 */
[----:B------:R-:W-:Y:S01]  /*11b10*/  FADD.FTZ R79, R79, R75 ;  /* 0x0000004b4f4f7221 */ /* 0x000fe20000010000 */
[----:B------:R-:W4:Y:S10]  /*11b20*/  MUFU.EX2 R82, R82 ;  /* 0x0000005200527308 */ /* 0x000f340000000800 */
[----:B------:R-:W1:Y:S01]  /*11b30*/  MUFU.EX2 R83, R83 ;  /* 0x0000005300537308 */ /* 0x000e620000000800 */
[C---:B---3--:R-:W-:Y:S01]  /*11b40*/  F2FP.BF16.PACK_AB R22, R81.reuse, R80 ;  /* 0x000000505116723e */ /* 0x048fe200000010ff */
[----:B------:R-:W-:Y:S04]  /*11b50*/  FADD.FTZ R80, R80, R76 ;  /* 0x0000004c50507221 */ /* 0x000fe80000010000 */
[----:B------:R-:W-:Y:S04]  /*11b60*/  FADD.FTZ R80, R81, R80 ;  /* 0x0000005051507221 */ /* 0x000fe80000010000 */
[----:B------:R-:W3:Y:S01]  /*11b70*/  MUFU.EX2 R84, R84 ;  /* 0x0000005400547308 */ /* 0x000ee20000000800 */
[----:B----4-:R-:W-:Y:S09]  /*11b80*/  FADD.FTZ R79, R82, R79 ;  /* 0x0000004f524f7221 */ /* 0x010ff20000010000 */
[----:B------:R-:W4:Y:S01]  /*11b90*/  MUFU.EX2 R85, R85 ;  /* 0x0000005500557308 */ /* 0x000f220000000800 */
[C---:B-1----:R-:W-:Y:S01]  /*11ba0*/  F2FP.BF16.PACK_AB R23, R83.reuse, R82 ;  /* 0x000000525317723e */ /* 0x042fe200000010ff */
[----:B------:R-:W-:Y:S08]  /*11bb0*/  FADD.FTZ R79, R83, R79 ;  /* 0x0000004f534f7221 */ /* 0x000ff00000010000 */
[----:B------:R-:W-:Y:S01]  /*11bc0*/  MUFU.EX2 R86, R86 ;  /* 0x0000005600567308 */ /* 0x000fe20000000800 */
[C---:B--2---:R-:W-:Y:S03]  /*11bd0*/  HMMA.16816.F32.BF16 R4, R20.reuse, R24, R4 ;  /* 0x000000181404723c */ /* 0x044fe60000041804 */
[----:B---3--:R-:W-:Y:S05]  /*11be0*/  FADD.FTZ R80, R84, R80 ;  /* 0x0000005054507221 */ /* 0x008fea0000010000 */
[C---:B------:R-:W-:Y:S01]  /*11bf0*/  HMMA.16816.F32.BF16 R8, R20.reuse, R26, R8 ;  /* 0x0000001a1408723c */ /* 0x040fe20000041808 */
[----:B------:R-:W1:Y:S01]  /*11c00*/  MUFU.EX2 R88, R88 ;  /* 0x0000005800587308 */ /* 0x000e620000000800 */
[----:B------:R-:W2:Y:S06]  /*11c10*/  LDSM.16.MT88.4 R24, [R150+0x8000] ;  /* 0x008000009618783b */ /* 0x000eac0000004200 */
[C---:B-----5:R-:W-:Y:S03]  /*11c20*/  HMMA.16816.F32.BF16 R12, R20.reuse, R28, R12 ;  /* 0x0000001c140c723c */ /* 0x060fe6000004180c */
[----:B------:R-:W3:Y:S05]  /*11c30*/  MUFU.EX2 R87, R87 ;  /* 0x0000005700577308 */ /* 0x000eea0000000800 */
[----:B------:R-:W-:Y:S01]  /*11c40*/  HMMA.16816.F32.BF16 R16, R20, R30, R16 ;  /* 0x0000001e1410723c */ /* 0x000fe20000041810 */
[----:B------:R-:W5:Y:S04]  /*11c50*/  LDSM.16.MT88.4 R28, [R151+0x8400] ;  /* 0x00840000971c783b */ /* 0x000f680000004200 */
[----:B------:R-:W2:Y:S02]  /*11c60*/  MUFU.EX2 R89, R89 ;  /* 0x0000005900597308 */ /* 0x000ea40000000800 */
[C---:B----4-:R-:W-:Y:S01]  /*11c70*/  F2FP.BF16.PACK_AB R20, R85.reuse, R84 ;  /* 0x000000545514723e */ /* 0x050fe200000010ff */
[----:B------:R-:W-:Y:S01]  /*11c80*/  FADD.FTZ R85, R85, R80 ;  /* 0x0000005055557221 */ /* 0x000fe20000010000 */
[----:B-1----:R-:W-:Y:S03]  /*11c90*/  F2FP.BF16.PACK_AB R21, R88, R86 ;  /* 0x000000565815723e */ /* 0x002fe600000010ff */
[----:B------:R-:W-:Y:S03]  /*11ca0*/  FADD.FTZ R86, R86, R79 ;  /* 0x0000004f56567221 */ /* 0x000fe60000010000 */
[----:B------:R-:W-:Y:S01]  /*11cb0*/  MUFU.EX2 R90, R90 ;  /* 0x0000005a005a7308 */ /* 0x000fe20000000800 */
[----:B------:R-:W-:Y:S02]  /*11cc0*/  FADD.FTZ R86, R88, R86 ;  /* 0x0000005658567221 */ /* 0x000fe40000010000 */
[----:B---3--:R-:W-:Y:S07]  /*11cd0*/  FADD.FTZ R85, R87, R85 ;  /* 0x0000005557557221 */ /* 0x008fee0000010000 */
[----:B------:R-:W1:Y:S01]  /*11ce0*/  MUFU.EX2 R3, R107 ;  /* 0x0000006b00037308 */ /* 0x000e620000000800 */
[C---:B--2---:R-:W-:Y:S01]  /*11cf0*/  F2FP.BF16.PACK_AB R22, R89.reuse, R87 ;  /* 0x000000575916723e */ /* 0x044fe200000010ff */
[----:B------:R-:W-:Y:S08]  /*11d00*/  FADD.FTZ R85, R89, R85 ;  /* 0x0000005559557221 */ /* 0x000ff00000010000 */
[----:B------:R-:W-:Y:S10]  /*11d10*/  MUFU.EX2 R36, R36 ;  /* 0x0000002400247308 */ /* 0x000ff40000000800 */
[----:B------:R-:W2:Y:S01]  /*11d20*/  MUFU.EX2 R37, R37 ;  /* 0x0000002500257308 */ /* 0x000ea20000000800 */
[C---:B-1----:R-:W-:Y:S01]  /*11d30*/  F2FP.BF16.PACK_AB R23, R3.reuse, R90 ;  /* 0x0000005a0317723e */ /* 0x042fe200000010ff */
[----:B------:R-:W-:Y:S04]  /*11d40*/  FADD.FTZ R90, R90, R86 ;  /* 0x000000565a5a7221 */ /* 0x000fe80000010000 */
[----:B------:R-:W-:Y:S04]  /*11d50*/  FADD.FTZ R90, R3, R90 ;  /* 0x0000005a035a7221 */ /* 0x000fe80000010000 */
[----:B------:R-:W-:Y:S01]  /*11d60*/  MUFU.EX2 R38, R38 ;  /* 0x0000002600267308 */ /* 0x000fe20000000800 */
[C---:B------:R-:W-:Y:S03]  /*11d70*/  HMMA.16816.F32.BF16 R4, R20.reuse, R32, R4 ;  /* 0x000000201404723c */ /* 0x040fe60000041804 */
[----:B------:R-:W-:Y:S04]  /*11d80*/  IADD3 R3, R216, -0x1, RZ ;  /* 0xffffffffd8037810 */ /* 0x000fe80007ffe0ff */
[----:B------:R-:W-:Y:S01]  /*11d90*/  MOV R216, R3 ;  /* 0x0000000300d87202 */ /* 0x000fe20000000f00 */
[C---:B------:R-:W-:Y:S01]  /*11da0*/  HMMA.16816.F32.BF16 R8, R20.reuse, R34, R8 ;  /* 0x000000221408723c */ /* 0x040fe20000041808 */
[----:B------:R-:W1:Y:S01]  /*11db0*/  MUFU.EX2 R39, R39 ;  /* 0x0000002700277308 */ /* 0x000e620000000800 */
[----:B------:R-:W3:Y:S02]  /*11dc0*/  LDSM.16.MT88.4 R32, [R150+0x8400] ;  /* 0x008400009620783b */ /* 0x000ee40000004200 */
[----:B------:R-:W-:Y:S04]  /*11dd0*/  MOV R3, R0 ;  /* 0x0000000000037202 */ /* 0x000fe80000000f00 */
[C---:B------:R-:W-:Y:S03]  /*11de0*/  HMMA.16816.F32.BF16 R12, R20.reuse, R24, R12 ;  /* 0x00000018140c723c */ /* 0x040fe6000004180c */
[----:B------:R-:W-:Y:S05]  /*11df0*/  MUFU.EX2 R91, R91 ;  /* 0x0000005b005b7308 */ /* 0x000fea0000000800 */
[----:B------:R-:W-:Y:S01]  /*11e00*/  HMMA.16816.F32.BF16 R16, R20, R26, R16 ;  /* 0x0000001a1410723c */ /* 0x000fe20000041810 */
[----:B------:R-:W4:Y:S04]  /*11e10*/  LDSM.16.MT88.4 R24, [R151+0x8800] ;  /* 0x008800009718783b */ /* 0x000f280000004200 */
[----:B------:R-:W3:Y:S02]  /*11e20*/  MUFU.EX2 R92, R92 ;  /* 0x0000005c005c7308 */ /* 0x000ee40000000800 */
[----:B--2---:R-:W-:Y:S01]  /*11e30*/  F2FP.BF16.PACK_AB R20, R37, R36 ;  /* 0x000000242514723e */ /* 0x004fe200000010ff */
[----:B------:R-:W-:Y:S01]  /*11e40*/  FADD.FTZ R36, R36, R85 ;  /* 0x0000005524247221 */ /* 0x000fe20000010000 */
[----:B-1----:R-:W-:Y:S03]  /*11e50*/  F2FP.BF16.PACK_AB R21, R39, R38 ;  /* 0x000000262715723e */ /* 0x002fe600000010ff */
[----:B------:R-:W-:Y:S02]  /*11e60*/  FADD.FTZ R38, R38, R90 ;  /* 0x0000005a26267221 */ /* 0x000fe40000010000 */
[----:B------:R-:W-:Y:S01]  /*11e70*/  FADD.FTZ R36, R37, R36 ;  /* 0x0000002425247221 */ /* 0x000fe20000010000 */
[----:B------:R-:W1:Y:S01]  /*11e80*/  MUFU.EX2 R93, R93 ;  /* 0x0000005d005d7308 */ /* 0x000e620000000800 */
[----:B------:R-:W-:Y:S09]  /*11e90*/  FADD.FTZ R38, R39, R38 ;  /* 0x0000002627267221 */ /* 0x000ff20000010000 */
[----:B------:R-:W2:Y:S01]  /*11ea0*/  MUFU.EX2 R94, R94 ;  /* 0x0000005e005e7308 */ /* 0x000ea20000000800 */
[C---:B---3--:R-:W-:Y:S01]  /*11eb0*/  F2FP.BF16.PACK_AB R22, R92.reuse, R91 ;  /* 0x0000005b5c16723e */ /* 0x048fe200000010ff */
[----:B------:R-:W-:Y:S04]  /*11ec0*/  FADD.FTZ R91, R91, R36 ;  /* 0x000000245b5b7221 */ /* 0x000fe80000010000 */
[----:B------:R-:W-:Y:S04]  /*11ed0*/  FADD.FTZ R91, R92, R91 ;  /* 0x0000005b5c5b7221 */ /* 0x000fe80000010000 */
[----:B------:R-:W-:Y:S01]  /*11ee0*/  MUFU.EX2 R95, R95 ;  /* 0x0000005f005f7308 */ /* 0x000fe20000000800 */
[----:B-1----:R-:W-:Y:S09]  /*11ef0*/  FADD.FTZ R38, R93, R38 ;  /* 0x000000265d267221 */ /* 0x002ff20000010000 */
[----:B------:R-:W-:Y:S01]  /*11f00*/  MUFU.EX2 R96, R96 ;  /* 0x0000006000607308 */ /* 0x000fe20000000800 */
[C---:B--2---:R-:W-:Y:S01]  /*11f10*/  F2FP.BF16.PACK_AB R23, R94.reuse, R93 ;  /* 0x0000005d5e17723e */ /* 0x044fe200000010ff */
[----:B------:R-:W-:Y:S08]  /*11f20*/  FADD.FTZ R94, R94, R38 ;  /* 0x000000265e5e7221 */ /* 0x000ff00000010000 */
[----:B------:R-:W1:Y:S01]  /*11f30*/  MUFU.EX2 R97, R97 ;  /* 0x0000006100617308 */ /* 0x000e620000000800 */
[C---:B-----5:R-:W-:Y:S08]  /*11f40*/  HMMA.16816.F32.BF16 R4, R20.reuse, R28, R4 ;  /* 0x0000001c1404723c */ /* 0x060ff00000041804 */
[C---:B------:R-:W-:Y:S01]  /*11f50*/  HMMA.16816.F32.BF16 R8, R20.reuse, R30, R8 ;  /* 0x0000001e1408723c */ /* 0x040fe20000041808 */
[----:B------:R-:W2:Y:S01]  /*11f60*/  MUFU.EX2 R98, R98 ;  /* 0x0000006200627308 */ /* 0x000ea20000000800 */
[----:B------:R-:W3:Y:S06]  /*11f70*/  LDSM.16.MT88.4 R28, [R150+0x8800] ;  /* 0x00880000961c783b */ /* 0x000eec0000004200 */
[C---:B------:R-:W-:Y:S03]  /*11f80*/  HMMA.16816.F32.BF16 R12, R20.reuse, R32, R12 ;  /* 0x00000020140c723c */ /* 0x040fe6000004180c */
[----:B------:R-:W-:Y:S04]  /*11f90*/  MUFU.EX2 R53, R120 ;  /* 0x0000007800357308 */ /* 0x000fe80000000800 */
[--C-:B------:R-:W-:Y:S01]  /*11fa0*/  FFMA.FTZ R32, R130, c[0x0][0x23c], -R149.reuse ;  /* 0x00008f0082207a23 */ /* 0x100fe20000010895 */
[----:B------:R-:W-:Y:S04]  /*11fb0*/  HMMA.16816.F32.BF16 R16, R20, R34, R16 ;  /* 0x000000221410723c */ /* 0x000fe80000041810 */
[----:B------:R-:W-:Y:S01]  /*11fc0*/  FFMA.FTZ R149, R131, c[0x0][0x23c], -R149 ;  /* 0x00008f0083957a23 */ /* 0x000fe20000010895 */
[----:B------:R-:W5:Y:S01]  /*11fd0*/  MUFU.EX2 R52, R121 ;  /* 0x0000007900347308 */ /* 0x000f620000000800 */
[----:B-1----:R-:W-:Y:S01]  /*11fe0*/  FADD.FTZ R94, R97, R94 ;  /* 0x0000005e615e7221 */ /* 0x002fe20000010000 */
[----:B------:R-:W-:Y:S01]  /*11ff0*/  F2FP.BF16.PACK_AB R20, R96, R95 ;  /* 0x0000005f6014723e */ /* 0x000fe200000010ff */
[----:B------:R-:W-:Y:S01]  /*12000*/  FADD.FTZ R95, R95, R91 ;  /* 0x0000005b5f5f7221 */ /* 0x000fe20000010000 */
[----:B--2---:R-:W-:Y:S03]  /*12010*/  F2FP.BF16.PACK_AB R21, R98, R97 ;  /* 0x000000616215723e */ /* 0x004fe600000010ff */
[----:B------:R-:W-:Y:S02]  /*12020*/  FADD.FTZ R95, R96, R95 ;  /* 0x0000005f605f7221 */ /* 0x000fe40000010000 */
[----:B------:R-:W-:Y:S01]  /*12030*/  FADD.FTZ R98, R98, R94 ;  /* 0x0000005e62627221 */ /* 0x000fe20000010000 */
[----:B------:R-:W1:Y:S10]  /*12040*/  MUFU.EX2 R45, R122 ;  /* 0x0000007a002d7308 */ /* 0x000e740000000800 */
[----:B------:R-:W2:Y:S01]  /*12050*/  MUFU.EX2 R44, R123 ;  /* 0x0000007b002c7308 */ /* 0x000ea20000000800 */
[C---:B-----5:R-:W-:Y:S01]  /*12060*/  F2FP.BF16.PACK_AB R22, R52.reuse, R53 ;  /* 0x000000353416723e */ /* 0x060fe200000010ff */
[----:B------:R-:W-:Y:S04]  /*12070*/  FADD.FTZ R53, R53, R95 ;  /* 0x0000005f35357221 */ /* 0x000fe80000010000 */
[----:B------:R-:W-:Y:S04]  /*12080*/  FADD.FTZ R53, R52, R53 ;  /* 0x0000003534357221 */ /* 0x000fe80000010000 */
[----:B------:R-:W-:Y:S01]  /*12090*/  MUFU.EX2 R40, R124 ;  /* 0x0000007c00287308 */ /* 0x000fe20000000800 */
[----:B-1----:R-:W-:Y:S09]  /*120a0*/  FADD.FTZ R98, R45, R98 ;  /* 0x000000622d627221 */ /* 0x002ff20000010000 */
[----:B------:R-:W1:Y:S01]  /*120b0*/  MUFU.EX2 R41, R41 ;  /* 0x0000002900297308 */ /* 0x000e620000000800 */
[C---:B--2---:R-:W-:Y:S01]  /*120c0*/  F2FP.BF16.PACK_AB R23, R44.reuse, R45 ;  /* 0x0000002d2c17723e */ /* 0x044fe200000010ff */
[----:B------:R-:W-:Y:S08]  /*120d0*/  FADD.FTZ R44, R44, R98 ;  /* 0x000000622c2c7221 */ /* 0x000ff00000010000 */
[----:B------:R-:W2:Y:S01]  /*120e0*/  MUFU.EX2 R42, R42 ;  /* 0x0000002a002a7308 */ /* 0x000ea20000000800 */
[C---:B----4-:R-:W-:Y:S08]  /*120f0*/  HMMA.16816.F32.BF16 R4, R20.reuse, R24, R4 ;  /* 0x000000181404723c */ /* 0x050ff00000041804 */
[C---:B------:R-:W-:Y:S01]  /*12100*/  HMMA.16816.F32.BF16 R8, R20.reuse, R26, R8 ;  /* 0x0000001a1408723c */ /* 0x040fe20000041808 */
[----:B------:R-:W4:Y:S01]  /*12110*/  MUFU.EX2 R43, R43 ;  /* 0x0000002b002b7308 */ /* 0x000f220000000800 */
[----:B------:R-:W5:Y:S02]  /*12120*/  LDSM.16.MT88.4 R24, [R150+0x8c00] ;  /* 0x008c00009618783b */ /* 0x000f640000004200 */
[C---:B-1----:R-:W-:Y:S01]  /*12130*/  F2FP.BF16.PACK_AB R132, R41.reuse, R40 ;  /* 0x000000282984723e */ /* 0x042fe200000010ff */
[----:B------:R-:W-:Y:S03]  /*12140*/  FADD.FTZ R40, R40, R53 ;  /* 0x0000003528287221 */ /* 0x000fe60000010000 */
[C---:B---3--:R-:W-:Y:S03]  /*12150*/  HMMA.16816.F32.BF16 R12, R20.reuse, R28, R12 ;  /* 0x0000001c140c723c */ /* 0x048fe6000004180c */
[----:B------:R-:W1:Y:S01]  /*12160*/  MUFU.EX2 R46, R46 ;  /* 0x0000002e002e7308 */ /* 0x000e620000000800 */
[----:B------:R-:W-:Y:S02]  /*12170*/  FADD.FTZ R40, R41, R40 ;  /* 0x0000002829287221 */ /* 0x000fe40000010000 */
[----:B--2---:R-:W-:Y:S02]  /*12180*/  FADD.FTZ R44, R42, R44 ;  /* 0x0000002c2a2c7221 */ /* 0x004fe40000010000 */
[----:B------:R-:W-:Y:S05]  /*12190*/  HMMA.16816.F32.BF16 R16, R20, R30, R16 ;  /* 0x0000001e1410723c */ /* 0x000fea0000041810 */
[----:B------:R-:W2:Y:S01]  /*121a0*/  MUFU.EX2 R154, R154 ;  /* 0x0000009a009a7308 */ /* 0x000ea20000000800 */
[C---:B----4-:R-:W-:Y:S01]  /*121b0*/  F2FP.BF16.PACK_AB R133, R43.reuse, R42 ;  /* 0x0000002a2b85723e */ /* 0x050fe200000010ff */
[----:B------:R-:W-:Y:S08]  /*121c0*/  FADD.FTZ R44, R43, R44 ;  /* 0x0000002c2b2c7221 */ /* 0x000ff00000010000 */
[----:B------:R-:W3:Y:S01]  /*121d0*/  MUFU.EX2 R32, R32 ;  /* 0x0000002000207308 */ /* 0x000ee20000000800 */
[----:B-1----:R-:W-:Y:S09]  /*121e0*/  FADD.FTZ R40, R46, R40 ;  /* 0x000000282e287221 */ /* 0x002ff20000010000 */
[----:B------:R-:W1:Y:S01]  /*121f0*/  MUFU.EX2 R149, R149 ;  /* 0x0000009500957308 */ /* 0x000e620000000800 */
[C---:B--2---:R-:W-:Y:S01]  /*12200*/  F2FP.BF16.PACK_AB R134, R154.reuse, R46 ;  /* 0x0000002e9a86723e */ /* 0x044fe200000010ff */
[----:B------:R-:W-:Y:S02]  /*12210*/  FADD.FTZ R231, R154, R40 ;  /* 0x000000289ae77221 */ /* 0x000fe40000010000 */
[----:B---3--:R-:W-:Y:S01]  /*12220*/  FADD.FTZ R44, R32, R44 ;  /* 0x0000002c202c7221 */ /* 0x008fe20000010000 */
[C---:B-1----:R-:W-:Y:S03]  /*12230*/  F2FP.BF16.PACK_AB R135, R149.reuse, R32 ;  /* 0x000000209587723e */ /* 0x042fe600000010ff */
[----:B------:R-:W-:Y:S04]  /*12240*/  FADD.FTZ R230, R149, R44 ;  /* 0x0000002c95e67221 */ /* 0x000fe80000010000 */
[C---:B------:R-:W-:Y:S08]  /*12250*/  HMMA.16816.F32.BF16 R144, R132.reuse, R140, R4 ;  /* 0x0000008c8490723c */ /* 0x040ff00000041804 */
[C---:B------:R-:W-:Y:S08]  /*12260*/  HMMA.16816.F32.BF16 R140, R132.reuse, R142, R8 ;  /* 0x0000008e848c723c */ /* 0x040ff00000041808 */
[C---:B-----5:R-:W-:Y:S08]  /*12270*/  HMMA.16816.F32.BF16 R136, R132.reuse, R24, R12 ;  /* 0x000000188488723c */ /* 0x060ff0000004180c */
[----:B------:R-:W-:Y:S01]  /*12280*/  HMMA.16816.F32.BF16 R132, R132, R26, R16 ;  /* 0x0000001a8484723c */ /* 0x000fe20000041810 */
[----:B------:R-:W-:-:S07]  /*12290*/  @P0 BRA `(.L_x_733) ;  /* 0xffffb96000000947 */ /* 0x000fce000383ffff */
.L_x_729:
[----:B------:R-:W1:Y:S01]  /*122a0*/  SHFL.BFLY PT, R4, R231, 0x2, 0x1f ;  /* 0x0c401f00e7047f89 */ /* 0x000e6200000e0000 */
[----:B------:R-:W-:Y:S01]  /*122b0*/  IMAD.MOV.U32 R10, RZ, RZ, 0x3f800000 ;  /* 0x3f800000ff0a7424 */ /* 0x000fe200078e00ff */
[----:B------:R-:W-:Y:S01]  /*122c0*/  BSSY B0, `(.L_x_734) ;  /* 0x0000081000007945 */ /* 0x000fe20003800000 */
[----:B------:R-:W-:Y:S01]  /*122d0*/  IMAD.MOV.U32 R11, RZ, RZ, 0x3f800000 ;  /* 0x3f800000ff0b7424 */ /* 0x000fe200078e00ff */
[----:B------:R-:W2:Y:S04]  /*122e0*/  SHFL.BFLY PT, R3, R230, 0x2, 0x1f ;  /* 0x0c401f00e6037f89 */ /* 0x000ea800000e0000 */
[----:B------:R-:W3:Y:S04]  /*122f0*/  S2R R6, SR_TID.X ;  /* 0x0000000000067919 */ /* 0x000ee80000002100 */
[----:B------:R-:W4:Y:S01]  /*12300*/  S2R R20, SR_CTAID.Y ;  /* 0x0000000000147919 */ /* 0x000f220000002600 */
[----:B-1----:R-:W-:-:S02]  /*12310*/  FADD.FTZ R231, R4, R231 ;  /* 0x000000e704e77221 */ /* 0x002fc40000010000 */
[----:B--2---:R-:W-:-:S03]  /*12320*/  FADD.FTZ R230, R3, R230 ;  /* 0x000000e603e67221 */ /* 0x004fc60000010000 */
[----:B------:R-:W1:Y:S01]  /*12330*/  SHFL.BFLY PT, R8, R231, 0x1, 0x1f ;  /* 0x0c201f00e7087f89 */ /* 0x000e6200000e0000 */
[----:B---3--:R-:W-:-:S03]  /*12340*/  SHF.R.S32.HI R5, RZ, 0x1f, R6 ;  /* 0x0000001fff057819 */ /* 0x008fc60000011406 */
[----:B------:R-:W2:Y:S01]  /*12350*/  SHFL.BFLY PT, R7, R230, 0x1, 0x1f ;  /* 0x0c201f00e6077f89 */ /* 0x000ea200000e0000 */
[CC--:B------:R-:W-:Y:S02]  /*12360*/  LEA.HI R4, R5.reuse, R6.reuse, RZ, 0x2 ;  /* 0x0000000605047211 */ /* 0x0c0fe400078f10ff */
[----:B------:R-:W-:Y:S02]  /*12370*/  LEA.HI R5, R5, R6, RZ, 0x5 ;  /* 0x0000000605057211 */ /* 0x000fe400078f28ff */
[----:B------:R-:W-:Y:S02]  /*12380*/  SHF.R.S32.HI R3, RZ, 0x2, R4 ;  /* 0x00000002ff037819 */ /* 0x000fe40000011404 */
[----:B------:R-:W-:Y:S02]  /*12390*/  LOP3.LUT R14, R4, 0xfffffffc, RZ, 0xc0, !PT ;  /* 0xfffffffc040e7812 */ /* 0x000fe400078ec0ff */
[----:B------:R-:W-:-:S03]  /*123a0*/  SHF.R.S32.HI R9, RZ, 0x1f, R3 ;  /* 0x0000001fff097819 */ /* 0x000fc60000011403 */
[----:B------:R-:W-:Y:S01]  /*123b0*/  IMAD.IADD R14, R6, 0x1, -R14 ;  /* 0x00000001060e7824 */ /* 0x000fe200078e0a0e */
[----:B------:R-:W-:-:S04]  /*123c0*/  LEA.HI R9, R9, R3, RZ, 0x3 ;  /* 0x0000000309097211 */ /* 0x000fc800078f18ff */
[----:B------:R-:W-:Y:S01]  /*123d0*/  LOP3.LUT R9, R9, 0xfffffff8, RZ, 0xc0, !PT ;  /* 0xfffffff809097812 */ /* 0x000fe200078ec0ff */
[----:B-1----:R-:W-:-:S03]  /*123e0*/  FADD.FTZ R8, R231, R8 ;  /* 0x00000008e7087221 */ /* 0x002fc60000010000 */
[----:B------:R-:W-:Y:S01]  /*123f0*/  IADD3 R12, R3, -R9, RZ ;  /* 0x80000009030c7210 */ /* 0x000fe20007ffe0ff */
[----:B--2---:R-:W-:Y:S01]  /*12400*/  FADD.FTZ R7, R230, R7 ;  /* 0x00000007e6077221 */ /* 0x004fe20000010000 */
[----:B------:R-:W-:Y:S02]  /*12410*/  FSETP.NE.FTZ.AND P4, PT, R8, RZ, PT ;  /* 0x000000ff0800720b */ /* 0x000fe40003f95000 */
[----:B------:R-:W-:Y:S02]  /*12420*/  LEA.HI R13, R12, R12, RZ, 0x1 ;  /* 0x0000000c0c0d7211 */ /* 0x000fe400078f08ff */
[----:B------:R-:W-:Y:S02]  /*12430*/  FSETP.NE.FTZ.AND P3, PT, R7, RZ, PT ;  /* 0x000000ff0700720b */ /* 0x000fe40003f75000 */
[----:B------:R-:W-:Y:S02]  /*12440*/  SHF.R.S32.HI R15, RZ, 0x1, R13 ;  /* 0x00000001ff0f7819 */ /* 0x000fe4000001140d */
[----:B------:R-:W-:-:S02]  /*12450*/  SHF.R.S32.HI R9, RZ, 0x5, R5 ;  /* 0x00000005ff097819 */ /* 0x000fc40000011405 */
[----:B------:R-:W-:Y:S01]  /*12460*/  LOP3.LUT R13, R13, 0x3fffffe, RZ, 0xc0, !PT ;  /* 0x03fffffe0d0d7812 */ /* 0x000fe200078ec0ff */
[C---:B------:R-:W-:Y:S01]  /*12470*/  IMAD.SHL.U32 R16, R15.reuse, 0x40, RZ ;  /* 0x000000400f107824 */ /* 0x040fe200078e00ff */
[----:B------:R-:W-:Y:S01]  /*12480*/  LOP3.LUT P0, RZ, R15, 0x2, RZ, 0xc0, !PT ;  /* 0x000000020fff7812 */ /* 0x000fe2000780c0ff */
[----:B------:R-:W1:Y:S01]  /*12490*/  @P4 MUFU.RCP R10, R8 ;  /* 0x00000008000a4308 */ /* 0x000e620000001000 */
[----:B------:R-:W-:Y:S01]  /*124a0*/  IADD3 R13, R12, -R13, RZ ;  /* 0x8000000d0c0d7210 */ /* 0x000fe20007ffe0ff */
[----:B------:R-:W-:Y:S01]  /*124b0*/  IMAD R14, R9, 0x100, R14 ;  /* 0x00000100090e7824 */ /* 0x000fe200078e020e */
[----:B------:R-:W-:Y:S01]  /*124c0*/  LOP3.LUT R16, R16, 0xc0, RZ, 0xc0, !PT ;  /* 0x000000c010107812 */ /* 0x000fe200078ec0ff */
[----:B------:R-:W2:Y:S01]  /*124d0*/  LDC.U8 R12, c[0x0][0x328] ;  /* 0x0000ca00ff0c7b82 */ /* 0x000ea20000000000 */
[----:B------:R-:W-:Y:S01]  /*124e0*/  LOP3.LUT R5, R5, 0xffffffe0, RZ, 0xc0, !PT ;  /* 0xffffffe005057812 */ /* 0x000fe200078ec0ff */
[----:B------:R-:W-:Y:S01]  /*124f0*/  IMAD R13, R13, 0x10, R14 ;  /* 0x000000100d0d7824 */ /* 0x000fe200078e020e */
[----:B------:R-:W-:Y:S01]  /*12500*/  LEA.HI R16, R16, R16, RZ, 0x1d ;  /* 0x0000001010107211 */ /* 0x000fe200078fe8ff */
[----:B------:R-:W3:Y:S01]  /*12510*/  @P3 MUFU.RCP R11, R7 ;  /* 0x00000007000b3308 */ /* 0x000ee20000001000 */
[----:B------:R-:W-:-:S02]  /*12520*/  LOP3.LUT R14, R15, 0x1, RZ, 0xc0, !PT ;  /* 0x000000010f0e7812 */ /* 0x000fc400078ec0ff */
[----:B------:R-:W-:Y:S02]  /*12530*/  LEA R13, R13, R16, 0x1 ;  /* 0x000000100d0d7211 */ /* 0x000fe400078e08ff */
[----:B------:R-:W-:Y:S01]  /*12540*/  ISETP.NE.U32.AND P1, PT, R14, 0x1, PT ;  /* 0x000000010e00780c */ /* 0x000fe20003f25070 */
[----:B------:R-:W-:Y:S01]  /*12550*/  IMAD.MOV.U32 R14, RZ, RZ, -0x10 ;  /* 0xfffffff0ff0e7424 */ /* 0x000fe200078e00ff */
[----:B------:R-:W-:Y:S01]  /*12560*/  SHF.L.U32 R13, R13, 0x1, RZ ;  /* 0x000000010d0d7819 */ /* 0x000fe200000006ff */
[C---:B-1----:R-:W-:Y:S01]  /*12570*/  FMUL.FTZ R144, R10.reuse, R144 ;  /* 0x000000900a907220 */ /* 0x042fe20000410000 */
[----:B------:R-:W1:Y:S01]  /*12580*/  @P4 MUFU.LG2 R22, R8 ;  /* 0x0000000800164308 */ /* 0x000e620000000c00 */
[----:B------:R-:W-:Y:S01]  /*12590*/  FMUL.FTZ R145, R10, R145 ;  /* 0x000000910a917220 */ /* 0x000fe20000410000 */
[----:B------:R-:W-:Y:S01]  /*125a0*/  SEL R15, R14, 0x10, !P1 ;  /* 0x000000100e0f7807 */ /* 0x000fe20004800000 */
[C---:B------:R-:W-:Y:S01]  /*125b0*/  FMUL.FTZ R140, R10.reuse, R140 ;  /* 0x0000008c0a8c7220 */ /* 0x040fe20000410000 */
[C---:B------:R-:W-:Y:S01]  /*125c0*/  IADD3 R14, R13.reuse, 0x20, RZ ;  /* 0x000000200d0e7810 */ /* 0x040fe20007ffe0ff */
[----:B------:R-:W-:Y:S01]  /*125d0*/  FMUL.FTZ R141, R10, R141 ;  /* 0x0000008d0a8d7220 */ /* 0x000fe20000410000 */
[----:B------:R-:W-:Y:S01]  /*125e0*/  @P0 IADD3 R14, R13, -0x20, RZ ;  /* 0xffffffe00d0e0810 */ /* 0x000fe20007ffe0ff */
[----:B---3--:R-:W-:Y:S01]  /*125f0*/  FMUL.FTZ R147, R11, R147 ;  /* 0x000000930b937220 */ /* 0x008fe20000410000 */
[----:B------:R-:W-:Y:S01]  /*12600*/  F2FP.BF16.PACK_AB R144, R145, R144 ;  /* 0x000000909190723e */ /* 0x000fe200000010ff */
[----:B------:R-:W-:Y:S01]  /*12610*/  FMUL.FTZ R146, R11, R146 ;  /* 0x000000920b927220 */ /* 0x000fe20000410000 */
[----:B------:R-:W-:Y:S01]  /*12620*/  F2FP.BF16.PACK_AB R140, R141, R140 ;  /* 0x0000008c8d8c723e */ /* 0x000fe200000010ff */
[C---:B------:R-:W-:Y:S01]  /*12630*/  FMUL.FTZ R143, R11.reuse, R143 ;  /* 0x0000008f0b8f7220 */ /* 0x040fe20000410000 */
[----:B--2---:R-:W-:Y:S01]  /*12640*/  ISETP.NE.AND P2, PT, R12, RZ, PT ;  /* 0x000000ff0c00720c */ /* 0x004fe20003f45270 */
[----:B------:R-:W-:Y:S01]  /*12650*/  FMUL.FTZ R142, R11, R142 ;  /* 0x0000008e0b8e7220 */ /* 0x000fe20000410000 */
[----:B------:R-:W-:Y:S01]  /*12660*/  F2FP.BF16.PACK_AB R146, R147, R146 ;  /* 0x000000929392723e */ /* 0x000fe200000010ff */
[C---:B------:R-:W-:Y:S01]  /*12670*/  FMUL.FTZ R136, R10.reuse, R136 ;  /* 0x000000880a887220 */ /* 0x040fe20000410000 */
[----:B------:R-:W-:Y:S01]  /*12680*/  STS [R13], R144 ;  /* 0x000000900d007388 */ /* 0x000fe20000000800 */
[C---:B------:R-:W-:Y:S01]  /*12690*/  FMUL.FTZ R137, R10.reuse, R137 ;  /* 0x000000890a897220 */ /* 0x040fe20000410000 */
[----:B------:R-:W-:Y:S01]  /*126a0*/  F2FP.BF16.PACK_AB R142, R143, R142 ;  /* 0x0000008e8f8e723e */ /* 0x000fe200000010ff */
[----:B------:R-:W-:Y:S01]  /*126b0*/  FMUL.FTZ R132, R10, R132 ;  /* 0x000000840a847220 */ /* 0x000fe20000410000 */
[----:B------:R-:W-:Y:S01]  /*126c0*/  STS [R13+0x200], R146 ;  /* 0x000200920d007388 */ /* 0x000fe20000000800 */
[----:B------:R-:W-:Y:S01]  /*126d0*/  FMUL.FTZ R139, R11, R139 ;  /* 0x0000008b0b8b7220 */ /* 0x000fe20000410000 */
[----:B------:R-:W-:Y:S01]  /*126e0*/  F2FP.BF16.PACK_AB R136, R137, R136 ;  /* 0x000000888988723e */ /* 0x000fe200000010ff */
[C---:B------:R-:W-:Y:S01]  /*126f0*/  FMUL.FTZ R138, R11.reuse, R138 ;  /* 0x0000008a0b8a7220 */ /* 0x040fe20000410000 */
[C---:B------:R-:W-:Y:S01]  /*12700*/  ISETP.NE.AND P1, PT, R214.reuse, -0x1, PT ;  /* 0xffffffffd600780c */ /* 0x040fe20003f25270 */
[----:B------:R-:W-:Y:S01]  /*12710*/  FMUL.FTZ R135, R11, R135 ;  /* 0x000000870b877220 */ /* 0x000fe20000410000 */
[----:B------:R-:W-:Y:S01]  /*12720*/  ISETP.NE.OR P0, PT, R214, -0x1, !P2 ;  /* 0xffffffffd600780c */ /* 0x000fe20005705670 */
[----:B------:R-:W-:Y:S01]  /*12730*/  FMUL.FTZ R10, R10, R133 ;  /* 0x000000850a0a7220 */ /* 0x000fe20000410000 */
[----:B------:R-:W-:Y:S01]  /*12740*/  F2FP.BF16.PACK_AB R138, R139, R138 ;  /* 0x0000008a8b8a723e */ /* 0x000fe200000010ff */
[----:B------:R-:W-:Y:S01]  /*12750*/  FMUL.FTZ R11, R11, R134 ;  /* 0x000000860b0b7220 */ /* 0x000fe20000410000 */
[----:B------:R-:W2:Y:S01]  /*12760*/  @P3 MUFU.LG2 R7, R7 ;  /* 0x0000000700073308 */ /* 0x000ea20000000c00 */
[----:B------:R-:W-:Y:S01]  /*12770*/  IMAD.IADD R16, R13, 0x1, R15 ;  /* 0x000000010d107824 */ /* 0x000fe200078e020f */
[----:B------:R-:W-:Y:S01]  /*12780*/  F2FP.BF16.PACK_AB R132, R10, R132 ;  /* 0x000000840a84723e */ /* 0x000fe200000010ff */
[----:B-1----:R-:W-:Y:S01]  /*12790*/  @P4 FMUL.FTZ R22, R22, 0.69314718246459960938 ;  /* 0x3f31721816164820 */ /* 0x002fe20000410000 */
[----:B------:R-:W-:Y:S01]  /*127a0*/  F2FP.BF16.PACK_AB R11, R135, R11 ;  /* 0x0000000b870b723e */ /* 0x000fe200000010ff */
[----:B------:R-:W1:Y:S01]  /*127b0*/  S2R R10, SR_CTAID.Z ;  /* 0x00000000000a7919 */ /* 0x000e620000002700 */
[----:B------:R-:W-:Y:S01]  /*127c0*/  IADD3 R15, R15, R14, RZ ;  /* 0x0000000e0f0f7210 */ /* 0x000fe20007ffe0ff */
[C---:B------:R-:W-:Y:S01]  /*127d0*/  @P1 IMAD.WIDE.U32 R24, R214.reuse, c[0x0][0x1e8], RZ ;  /* 0x00007a00d6181a25 */ /* 0x040fe200078e00ff */
[----:B------:R-:W-:Y:S01]  /*127e0*/  IADD3 R5, -R5, R6, RZ ;  /* 0x0000000605057210 */ /* 0x000fe20007ffe1ff */
[----:B------:R-:W-:Y:S01]  /*127f0*/  STS [R16], R140 ;  /* 0x0000008c10007388 */ /* 0x000fe20000000800 */
[----:B------:R-:W-:Y:S01]  /*12800*/  SHF.R.S32.HI R6, RZ, 0x1f, R9 ;  /* 0x0000001fff067819 */ /* 0x000fe20000011409 */
[----:B------:R-:W-:-:S02]  /*12810*/  @P1 IMAD R8, R214, c[0x0][0x1ec], R25 ;  /* 0x00007b00d6081a24 */ /* 0x000fc400078e0219 */
[----:B------:R-:W-:Y:S01]  /*12820*/  STS [R16+0x200], R142 ;  /* 0x0002008e10007388 */ /* 0x000fe20000000800 */
[----:B----4-:R-:W-:Y:S01]  /*12830*/  @!P0 IMAD R214, R20, c[0x0][0x214], RZ ;  /* 0x0000850014d68a24 */ /* 0x010fe200078e02ff */
[----:B------:R-:W-:Y:S01]  /*12840*/  LOP3.LUT P0, RZ, R5, 0x3, RZ, 0xc0, !PT ;  /* 0x0000000305ff7812 */ /* 0x000fe2000780c0ff */
[----:B------:R-:W-:Y:S01]  /*12850*/  @P1 IMAD.MOV.U32 R21, RZ, RZ, R24 ;  /* 0x000000ffff151224 */ /* 0x000fe200078e0018 */
[----:B------:R-:W-:Y:S01]  /*12860*/  STS [R14], R136 ;  /* 0x000000880e007388 */ /* 0x000fe20000000800 */
[----:B------:R-:W-:Y:S01]  /*12870*/  LEA.HI R6, R6, R9, RZ, 0x2 ;  /* 0x0000000906067211 */ /* 0x000fe200078f10ff */
[----:B------:R-:W-:Y:S02]  /*12880*/  @!P1 IMAD.WIDE.U32 R24, R20, c[0x0][0x1e0], RZ ;  /* 0x0000780014189a25 */ /* 0x000fe400078e00ff */
[----:B------:R-:W-:Y:S01]  /*12890*/  STS [R14+0x200], R138 ;  /* 0x0002008a0e007388 */ /* 0x000fe20000000800 */
[----:B------:R-:W-:Y:S01]  /*128a0*/  LOP3.LUT R6, R6, 0xfffffffc, RZ, 0xc0, !PT ;  /* 0xfffffffc06067812 */ /* 0x000fe200078ec0ff */
[----:B--2---:R-:W-:-:S02]  /*128b0*/  @P3 FMUL.FTZ R7, R7, 0.69314718246459960938 ;  /* 0x3f31721807073820 */ /* 0x004fc40000410000 */
[----:B------:R-:W-:Y:S01]  /*128c0*/  STS [R15], R132 ;  /* 0x000000840f007388 */ /* 0x000fe20000000800 */
[----:B------:R-:W-:Y:S02]  /*128d0*/  IMAD.MOV.U32 R5, RZ, RZ, 0x7f800000 ;  /* 0x7f800000ff057424 */ /* 0x000fe400078e00ff */
[----:B------:R-:W-:Y:S01]  /*128e0*/  IMAD.IADD R6, R9, 0x1, -R6 ;  /* 0x0000000109067824 */ /* 0x000fe200078e0a06 */
[----:B------:R2:W-:Y:S01]  /*128f0*/  STS [R15+0x200], R11 ;  /* 0x0002000b0f007388 */ /* 0x0005e20000000800 */
[----:B-1----:R-:W-:Y:S02]  /*12900*/  @P2 IMAD R214, R10, c[0x0][0x234], R214 ;  /* 0x00008d000ad62a24 */ /* 0x002fe400078e02d6 */
[----:B------:R-:W-:Y:S01]  /*12910*/  @!P1 IMAD.MOV.U32 R21, RZ, RZ, R24 ;  /* 0x000000ffff159224 */ /* 0x000fe200078e0018 */
[----:B------:R-:W-:Y:S01]  /*12920*/  BAR.SYNC.DEFER_BLOCKING 0x0 ;  /* 0x0000000000007b1d */ /* 0x000fe20000010000 */
[----:B------:R-:W-:Y:S01]  /*12930*/  @P4 FFMA.FTZ R5, R2, c[0x0][0x238], R22 ;  /* 0x00008e0002054a23 */ /* 0x000fe20000010016 */
[----:B------:R-:W-:-:S02]  /*12940*/  LEA R6, R6, R215, 0x4 ;  /* 0x000000d706067211 */ /* 0x000fc400078e20ff */
[----:B--2---:R-:W-:Y:S02]  /*12950*/  @!P1 SHF.R.S32.HI R11, RZ, 0x1f, R20 ;  /* 0x0000001fff0b9819 */ /* 0x004fe40000011414 */
[----:B------:R1:W2:Y:S03]  /*12960*/  LDS.128 R12, [R217] ;  /* 0x00000000d90c7984 */ /* 0x0002a60000000c00 */
[----:B------:R-:W-:Y:S01]  /*12970*/  @!P1 IMAD R11, R11, c[0x0][0x1e0], RZ ;  /* 0x000078000b0b9a24 */ /* 0x000fe200078e02ff */
[----:B------:R1:W3:Y:S03]  /*12980*/  LDS.128 R16, [R217+0x800] ;  /* 0x00080000d9107984 */ /* 0x0002e60000000c00 */
[C---:B------:R-:W-:Y:S02]  /*12990*/  @!P1 IMAD R11, R20.reuse, c[0x0][0x1e4], R11 ;  /* 0x00007900140b9a24 */ /* 0x040fe400078e020b */
[----:B------:R-:W-:-:S03]  /*129a0*/  @!P2 IMAD R20, R20, c[0x0][0x1c0], R10 ;  /* 0x000070001414aa24 */ /* 0x000fc600078e020a */
[----:B------:R-:W-:Y:S01]  /*129b0*/  @!P1 IADD3 R8, R25, R11, RZ ;  /* 0x0000000b19089210 */ /* 0x000fe20007ffe0ff */
[----:B------:R-:W-:Y:S01]  /*129c0*/  @!P2 IMAD R214, R20, c[0x0][0x214], RZ ;  /* 0x0000850014d6aa24 */ /* 0x000fe200078e02ff */
[----:B------:R-:W-:Y:S01]  /*129d0*/  MOV R11, 0x7f800000 ;  /* 0x7f800000000b7802 */ /* 0x000fe20000000f00 */
[----:B------:R-:W-:Y:S01]  /*129e0*/  @P3 FFMA.FTZ R11, R0, c[0x0][0x238], R7 ;  /* 0x00008e00000b3a23 */ /* 0x000fe20000010007 */
[----:B------:R-:W-:Y:S05]  /*129f0*/  @P0 BRA `(.L_x_735) ;  /* 0x000000d000000947 */ /* 0x000fea0003800000 */
[----:B------:R-:W4:Y:S01]  /*12a00*/  S2R R9, SR_CTAID.X ;  /* 0x0000000000097919 */ /* 0x000f220000002500 */
[----:B------:R-:W-:Y:S01]  /*12a10*/  IADD3 R7, R6, 0x8, RZ ;  /* 0x0000000806077810 */ /* 0x000fe20007ffe0ff */
[C---:B----4-:R-:W-:Y:S02]  /*12a20*/  IMAD R214, R9.reuse, 0x40, R214 ;  /* 0x0000004009d67824 */ /* 0x050fe400078e02d6 */
[----:B------:R-:W-:-:S03]  /*12a30*/  IMAD R9, R9, -0x40, R218 ;  /* 0xffffffc009097824 */ /* 0x000fc600078e02da */
[----:B------:R-:W-:Y:S02]  /*12a40*/  SHF.R.S32.HI R2, RZ, 0x1f, R214 ;  /* 0x0000001fff027819 */ /* 0x000fe400000114d6 */
[C---:B------:R-:W-:Y:S02]  /*12a50*/  IADD3 R0, P0, R6.reuse, R214, RZ ;  /* 0x000000d606007210 */ /* 0x040fe40007f1e0ff */
[CC--:B------:R-:W-:Y:S02]  /*12a60*/  ISETP.GE.AND P2, PT, R6.reuse, R9.reuse, PT ;  /* 0x000000090600720c */ /* 0x0c0fe40003f46270 */
[----:B------:R-:W-:Y:S02]  /*12a70*/  ISETP.GE.AND P1, PT, R7, R9, PT ;  /* 0x000000090700720c */ /* 0x000fe40003f26270 */
[----:B------:R-:W-:Y:S02]  /*12a80*/  LEA.HI.X.SX32 R2, R6, R2, 0x1, P0 ;  /* 0x0000000206027211 */ /* 0x000fe400000f0eff */
[----:B------:R-:W-:-:S04]  /*12a90*/  LEA R6, P0, R0, c[0x0][0x200], 0x2 ;  /* 0x0000800000067a11 */ /* 0x000fc800078010ff */
[----:B------:R-:W-:-:S05]  /*12aa0*/  LEA.HI.X R7, R0, c[0x0][0x204], R2, 0x2, P0 ;  /* 0x0000810000077a11 */ /* 0x000fca00000f1402 */
[----:B------:R4:W-:Y:S04]  /*12ab0*/  @!P2 STG.E [R6.64], R5 ;  /* 0x000000050600a986 */ /* 0x0009e8000c101906 */
[----:B------:R4:W-:Y:S02]  /*12ac0*/  @!P1 STG.E [R6.64+0x20], R11 ;  /* 0x0000200b06009986 */ /* 0x0009e4000c101906 */
.L_x_735:
[----:B------:R-:W-:Y:S05]  /*12ad0*/  BSYNC B0 ;  /* 0x0000000000007941 */ /* 0x000fea0003800000 */
.L_x_734:
[----:B----4-:R-:W4:Y:S01]  /*12ae0*/  S2R R6, SR_CTAID.X ;  /* 0x0000000000067919 */ /* 0x010f220000002500 */
[----:B------:R-:W-:Y:S01]  /*12af0*/  ISETP.GE.AND P0, PT, R220, c[0x0][0x220], PT ;  /* 0x00008800dc007a0c */ /* 0x000fe20003f06270 */
[----:B------:R-:W-:Y:S01]  /*12b00*/  BSSY B0, `(.L_x_736) ;  /* 0x0000018000007945 */ /* 0x000fe20003800000 */
[----:B------:R-:W-:-:S05]  /*12b10*/  SHF.R.S32.HI R2, RZ, 0x1f, R10 ;  /* 0x0000001fff027819 */ /* 0x000fca000001140a */
[----:B------:R-:W-:-:S04]  /*12b20*/  IMAD R2, R2, c[0x0][0x1f0], RZ ;  /* 0x00007c0002027a24 */ /* 0x000fc800078e02ff */
[----:B------:R-:W-:Y:S01]  /*12b30*/  IMAD R2, R10, c[0x0][0x1f4], R2 ;  /* 0x00007d000a027a24 */ /* 0x000fe200078e0202 */
[----:B----4-:R-:W-:-:S04]  /*12b40*/  SHF.L.U32 R5, R6, 0x6, RZ ;  /* 0x0000000606057819 */ /* 0x010fc800000006ff */
[----:B------:R-:W-:Y:S01]  /*12b50*/  SHF.R.S32.HI R0, RZ, 0x1f, R5 ;  /* 0x0000001fff007819 */ /* 0x000fe20000011405 */
[----:B------:R-:W-:-:S04]  /*12b60*/  IMAD.WIDE.U32 R22, R5, c[0x0][0x1e8], R220 ;  /* 0x00007a0005167a25 */ /* 0x000fc800078e00dc */
[----:B------:R-:W-:Y:S01]  /*12b70*/  IMAD R0, R0, c[0x0][0x1e8], RZ ;  /* 0x00007a0000007a24 */ /* 0x000fe200078e02ff */
[----:B------:R-:W-:-:S03]  /*12b80*/  IADD3 R20, P1, R21, R22, RZ ;  /* 0x0000001615147210 */ /* 0x000fc60007f3e0ff */
[C---:B------:R-:W-:Y:S01]  /*12b90*/  IMAD R0, R5.reuse, c[0x0][0x1ec], R0 ;  /* 0x00007b0005007a24 */ /* 0x040fe200078e0200 */
[----:B------:R-:W-:-:S04]  /*12ba0*/  IADD3 R5, -R5, R218, RZ ;  /* 0x000000da05057210 */ /* 0x000fc80007ffe1ff */
[----:B------:R-:W-:Y:S02]  /*12bb0*/  IADD3.X R21, R8, R23, R0, P1, !PT ;  /* 0x0000001708157210 */ /* 0x000fe40000ffe400 */
[----:B------:R-:W-:-:S03]  /*12bc0*/  ISETP.GE.OR P1, PT, R3, R5, P0 ;  /* 0x000000050300720c */ /* 0x000fc60000726670 */
[----:B------:R-:W-:-:S05]  /*12bd0*/  IMAD.WIDE.U32 R20, R10, c[0x0][0x1f0], R20 ;  /* 0x00007c000a147a25 */ /* 0x000fca00078e0014 */
[----:B------:R-:W-:-:S05]  /*12be0*/  IADD3 R9, R2, R21, RZ ;  /* 0x0000001502097210 */ /* 0x000fca0007ffe0ff */
        /* <DEDUP_REMOVED lines=8> */
[----:B--2---:R2:W-:Y:S02]  /*12c70*/  STG.E.128 [R22.64], R12 ;  /* 0x0000000c16007986 */ /* 0x0045e4000c101d06 */
.L_x_737:
[----:B------:R-:W-:Y:S05]  /*12c80*/  BSYNC B0 ;  /* 0x0000000000007941 */ /* 0x000fea0003800000 */
.L_x_736:
[----:B------:R-:W-:Y:S01]  /*12c90*/  IMAD R6, R6, -0x40, R218 ;  /* 0xffffffc006067824 */ /* 0x000fe200078e02da */
[----:B------:R-:W-:-:S04]  /*12ca0*/  LEA.HI.SX32 R4, R4, 0x20, 0x1e ;  /* 0x0000002004047811 */ /* 0x000fc800078ff2ff */
[----:B------:R-:W-:-:S13]  /*12cb0*/  ISETP.GE.OR P0, PT, R4, R6, P0 ;  /* 0x000000060400720c */ /* 0x000fda0000706670 */
[----:B------:R-:W-:Y:S05]  /*12cc0*/  @P0 EXIT ;  /* 0x000000000000094d */ /* 0x000fea0003800000 */
[----:B------:R-:W-:Y:S01]  /*12cd0*/  IADD3 R3, P0, R3, 0x20, RZ ;  /* 0x0000002003037810 */ /* 0x000fe20007f1e0ff */
[----:B------:R-:W-:Y:S01]  /*12ce0*/  IMAD.MOV.U32 R4, RZ, RZ, R20 ;  /* 0x000000ffff047224 */ /* 0x000fe200078e0014 */
[----:B------:R-:W-:-:S03]  /*12cf0*/  MOV R5, R9 ;  /* 0x0000000900057202 */ /* 0x000fc60000000f00 */
[----:B------:R-:W-:Y:S02]  /*12d00*/  IMAD.X R0, RZ, RZ, R225, P0 ;  /* 0x000000ffff007224 */ /* 0x000fe400000e06e1 */
[----:B------:R-:W-:-:S04]  /*12d10*/  IMAD.WIDE.U32 R4, R3, c[0x0][0x1e8], R4 ;  /* 0x00007a0003047a25 */ /* 0x000fc800078e0004 */
[----:B------:R-:W-:Y:S01]  /*12d20*/  IMAD R0, R0, c[0x0][0x1e8], RZ ;  /* 0x00007a0000007a24 */ /* 0x000fe200078e02ff */
[----:B------:R-:W-:-:S03]  /*12d30*/  LEA R2, P0, R4, c[0x0][0x1d0], 0x1 ;  /* 0x0000740004027a11 */ /* 0x000fc600078008ff */
[----:B------:R-:W-:-:S05]  /*12d40*/  IMAD R0, R3, c[0x0][0x1ec], R0 ;  /* 0x00007b0003007a24 */ /* 0x000fca00078e0200 */
[----:B------:R-:W-:-:S04]  /*12d50*/  IADD3 R0, R0, R5, RZ ;  /* 0x0000000500007210 */ /* 0x000fc80007ffe0ff */
[----:B------:R-:W-:-:S05]  /*12d60*/  LEA.HI.X R3, R4, c[0x0][0x1d4], R0, 0x1, P0 ;  /* 0x0000750004037a11 */ /* 0x000fca00000f0c00 */
[----:B---3--:R-:W-:Y:S01]  /*12d70*/  STG.E.128 [R2.64], R16 ;  /* 0x0000001002007986 */ /* 0x008fe2000c101d06 */
[----:B------:R-:W-:Y:S05]  /*12d80*/  EXIT ;  /* 0x000000000000794d */ /* 0x000fea0003800000 */
.L_x_738:
        /* <DEDUP_REMOVED lines=15> */
.L_x_5190:


//--------------------- .text._ZN5flash24flash_fwd_splitkv_kernelI23Flash_fwd_kernel_traitsILi32ELi64ELi256ELi4ELb0ELb0EN7cutlass10bfloat16_tE19Flash_kernel_traitsILi32ELi64ELi256ELi4ES3_EELb1ELb0ELb0ELb0ELb0ELb1ELb0ELb0EEEvNS_16Flash_fwd_paramsE --------------------------
	.section	.text._ZN5flash24flash_fwd_splitkv_kernelI23Flash_fwd_kernel_traitsILi32ELi64ELi256ELi4ELb0ELb0EN7cutlass10bfloat16_tE19Flash_kernel_traitsILi32ELi64ELi256ELi4ES3_EELb1ELb0ELb0ELb0ELb0ELb1ELb0ELb0EEEvNS_16Flash_fwd_paramsE,"ax",@progbits
	.sectioninfo	@"SHI_REGISTERS=253"
	.align	128
        .global         _ZN5flash24flash_fwd_splitkv_kernelI23Flash_fwd_kernel_traitsILi32ELi64ELi256ELi4ELb0ELb0EN7cutlass10bfloat16_tE19Flash_kernel_traitsILi32ELi64ELi256ELi4ES3_EELb1ELb0ELb0ELb0ELb0ELb1ELb0ELb0EEEvNS_16Flash_fwd_paramsE
        .type           _ZN5flash24flash_fwd_splitkv_kernelI23Flash_fwd_kernel_traitsILi32ELi64ELi256ELi4ELb0ELb0EN7cutlass10bfloat16_tE19Flash_kernel_traitsILi32ELi64ELi256ELi4ES3_EELb1ELb0ELb0ELb0ELb0ELb1ELb0ELb0EEEvNS_16Flash_fwd_paramsE,@function
        .size           _ZN5flash24flash_fwd_splitkv_kernelI23Flash_fwd_kernel_traitsILi32ELi64ELi256ELi4ELb0ELb0EN7cutlass10bfloat16_tE19Flash_kernel_traitsILi32ELi64ELi256ELi4ES3_EELb1ELb0ELb0ELb0ELb0ELb1ELb0ELb0EEEvNS_16Flash_fwd_paramsE,(.L_x_5191 - _ZN5flash24flash_fwd_splitkv_kernelI23Flash_fwd_kernel_traitsILi32ELi64ELi256ELi4ELb0ELb0EN7cutlass10bfloat16_tE19Flash_kernel_traitsILi32ELi64ELi256ELi4ES3_EELb1ELb0ELb0ELb0ELb0ELb1ELb0ELb0EEEvNS_16Flash_fwd_paramsE)
        .other          _ZN5flash24flash_fwd_splitkv_kernelI23Flash_fwd_kernel_traitsILi32ELi64ELi256ELi4ELb0ELb0EN7cutlass10bfloat16_tE19Flash_kernel_traitsILi32ELi64ELi256ELi4ES3_EELb1ELb0ELb0ELb0ELb0ELb1ELb0ELb0EEEvNS_16Flash_fwd_paramsE,@"STO_CUDA_ENTRY STV_DEFAULT"
_ZN5flash24flash_fwd_splitkv_kernelI23Flash_fwd_kernel_traitsILi32ELi64ELi256ELi4ELb0ELb0EN7cutlass10bfloat16_tE19Flash_kernel_traitsILi32ELi64ELi256ELi4ES3_EELb1ELb0ELb0ELb0ELb0ELb1ELb0ELb0EEEvNS_16Flash_fwd_paramsE:
.text._ZN5flash24flash_fwd_splitkv_kernelI23Flash_fwd_kernel_traitsILi32ELi64ELi256ELi4ELb0ELb0EN7cutlass10bfloat16_tE19Flash_kernel_traitsILi32ELi64ELi256ELi4ES3_EELb1ELb0ELb0ELb0ELb0ELb1ELb0ELb0EEEvNS_16Flash_fwd_paramsE:
        /* <DEDUP_REMOVED lines=23> */
[----:B------:R-:W-:-:S04]  /*0170*/  ISETP.NE.U32.AND P0, PT, RZ, c[0x0][0x248], PT ;  /* 0x00009200ff007a0c */ /* 0x000fc80003f05070 */
[----:B------:R-:W-:Y:S01]  /*0180*/  ISETP.NE.AND.EX P0, PT, RZ, c[0x0][0x24c], PT, P0 ;  /* 0x00009300ff007a0c */ /* 0x000fe20003f05300 */
[----:B----4-:R-:W4:Y:S01]  /*0190*/  S2R R8, SR_CTAID.Z ;  /* 0x0000000000087919 */ /* 0x010f220000002700 */
[----:B--2---:R-:W-:Y:S02]  /*01a0*/  @P2 IMAD.IADD R172, R172, 0x1, -R168 ;  /* 0x00000001acac2824 */ /* 0x004fe400078e0aa8 */
[----:B------:R-:W-:-:S09]  /*01b0*/  @!P2 IMAD.MOV.U32 R172, RZ, RZ, c[0x0][0x214] ;  /* 0x00008500ffaca624 */ /* 0x000fd200078e00ff */
[----:B------:R-:W-:Y:S05]  /*01c0*/  @!P0 BRA `(.L_x_739) ;  /* 0x0000004000008947 */ /* 0x000fea0003800000 */
[----:B-1-34-:R-:W2:Y:S02]  /*01d0*/  @P3 LDG.E R3, [R12.64+0x4] ;  /* 0x0000040a0c033981 */ /* 0x01aea4000c1e1900 */
[----:B--2--5:R-:W-:-:S06]  /*01e0*/  @P3 IADD3 R3, R3, -R5, RZ ;  /* 0x8000000503033210 */ /* 0x024fcc0007ffe0ff */
[----:B------:R1:W5:Y:S01]  /*01f0*/  @!P3 LDG.E R3, [R12.64] ;  /* 0x0000000a0c03b981 */ /* 0x000362000c1e1900 */
[----:B------:R-:W-:Y:S05]  /*0200*/  BRA `(.L_x_740) ;  /* 0x0000001000007947 */ /* 0x000fea0003800000 */
.L_x_739:
[----:B-1-34-:R-:W-:Y:S02]  /*0210*/  MOV R3, c[0x0][0x218] ;  /* 0x0000860000037a02 */ /* 0x01afe40000000f00 */
.L_x_740:
[----:B------:R-:W-:-:S04]  /*0220*/  ISETP.NE.U32.AND P2, PT, RZ, c[0x0][0x258], PT ;  /* 0x00009600ff007a0c */ /* 0x000fc80003f45070 */
[----:B------:R-:W-:-:S13]  /*0230*/  ISETP.NE.AND.EX P2, PT, RZ, c[0x0][0x25c], PT, P2 ;  /* 0x00009700ff007a0c */ /* 0x000fda0003f45320 */
[----:B------:R-:W-:-:S06]  /*0240*/  @P2 IMAD.WIDE R42, R4, R2, c[0x0][0x258] ;  /* 0x00009600042a2625 */ /* 0x000fcc00078e0202 */
        /* <DEDUP_REMOVED lines=13> */
[----:B-1----:R-:W1:Y:S01]  /*0320*/  S2R R12, SR_TID.X ;  /* 0x00000000000c7919 */ /* 0x002e620000002100 */
        /* <DEDUP_REMOVED lines=58> */
.L_x_743:
[----:B------:R-:W-:Y:S05]  /*06d0*/  BSYNC B0 ;  /* 0x0000000000007941 */ /* 0x000fea0003800000 */
.L_x_742:
        /* <DEDUP_REMOVED lines=16> */
.L_x_745:
[----:B------:R-:W-:Y:S05]  /*07e0*/  BSYNC B0 ;  /* 0x0000000000007941 */ /* 0x000fea0003800000 */
.L_x_744:
        /* <DEDUP_REMOVED lines=13> */
.L_x_741:
[----:B-1----:R-:W-:Y:S01]  /*08c0*/  ISETP.NE.U32.AND P0, PT, RZ, c[0x0][0x2b8], PT ;  /* 0x0000ae00ff007a0c */ /* 0x002fe20003f05070 */
[----:B------:R-:W-:Y:S01]  /*08d0*/  IMAD.MOV.U32 R0, RZ, RZ, R4 ;  /* 0x000000ffff007224 */ /* 0x000fe200078e0004 */
[----:B------:R-:W-:Y:S02]  /*08e0*/  ISETP.NE.U32.AND P1, PT, RZ, c[0x0][0x2c0], PT ;  /* 0x0000b000ff007a0c */ /* 0x000fe40003f25070 */
[----:B------:R-:W-:Y:S02]  /*08f0*/  ISETP.NE.AND.EX P0, PT, RZ, c[0x0][0x2bc], PT, P0 ;  /* 0x0000af00ff007a0c */ /* 0x000fe40003f05300 */
[----:B------:R-:W-:-:S11]  /*0900*/  ISETP.NE.AND.EX P1, PT, RZ, c[0x0][0x2c4], PT, P1 ;  /* 0x0000b100ff007a0c */ /* 0x000fd60003f25310 */
[----:B------:R-:W-:-:S05]  /*0910*/  @P0 IMAD.WIDE R2, R4, R2, c[0x0][0x2b8] ;  /* 0x0000ae0004020625 */ /* 0x000fca00078e0202 */
[----:B------:R1:W5:Y:S01]  /*0920*/  @P0 LDG.E R0, [R2.64] ;  /* 0x0000000a02000981 */ /* 0x000362000c1e1900 */
[----:B------:R-:W-:Y:S01]  /*0930*/  @P1 IMAD.WIDE.U32 R14, R4, c[0x0][0x2c8], RZ ;  /* 0x0000b200040e1a25 */ /* 0x000fe200078e00ff */
[----:B------:R-:W-:Y:S01]  /*0940*/  CS2R R178, SRZ ;  /* 0x0000000000b27805 */ /* 0x000fe2000001ff00 */
[----:B------:R-:W-:Y:S02]  /*0950*/  PLOP3.LUT P6, PT, PT, PT, PT, 0x8, 0x0 ;  /* 0x000000000000781c */ /* 0x000fe40003fce170 */
[----:B------:R-:W-:Y:S02]  /*0960*/  IABS R39, c[0x0][0x2d0] ;  /* 0x0000b40000277a13 */ /* 0x000fe40000000000 */
[----:B------:R-:W-:Y:S02]  /*0970*/  @P1 LEA R178, P0, R14, c[0x0][0x2c0], 0x2 ;  /* 0x0000b0000eb21a11 */ /* 0x000fe400078010ff */
[----:B-1----:R-:W-:-:S05]  /*0980*/  @P1 SHF.R.S32.HI R2, RZ, 0x1f, R4 ;  /* 0x0000001fff021819 */ /* 0x002fca0000011404 */
[----:B------:R-:W-:-:S04]  /*0990*/  @P1 IMAD R2, R2, c[0x0][0x2c8], RZ ;  /* 0x0000b20002021a24 */ /* 0x000fc800078e02ff */
[----:B------:R-:W-:-:S04]  /*09a0*/  @P1 IMAD R2, R4, c[0x0][0x2cc], R2 ;  /* 0x0000b30004021a24 */ /* 0x000fc800078e0202 */
[----:B------:R-:W-:-:S05]  /*09b0*/  @P1 IMAD.IADD R2, R15, 0x1, R2 ;  /* 0x000000010f021824 */ /* 0x000fca00078e0202 */
[----:B------:R-:W-:-:S04]  /*09c0*/  @P1 SHF.L.U64.HI R2, R14, 0x2, R2 ;  /* 0x000000020e021819 */ /* 0x000fc80000010202 */
[----:B------:R-:W-:Y:S02]  /*09d0*/  @P1 IADD3.X R179, R2, c[0x0][0x2c4], RZ, P0, !PT ;  /* 0x0000b10002b31a10 */ /* 0x000fe400007fe4ff */
[----:B------:R-:W-:-:S04]  /*09e0*/  @P1 ISETP.NE.U32.AND P0, PT, R178, RZ, PT ;  /* 0x000000ffb200120c */ /* 0x000fc80003f05070 */
[----:B------:R-:W-:-:S13]  /*09f0*/  @P1 ISETP.NE.AND.EX P6, PT, R179, RZ, PT, P0 ;  /* 0x000000ffb300120c */ /* 0x000fda0003fc5300 */
[----:B------:R-:W-:Y:S05]  /*0a00*/  @!P6 BRA `(.L_x_746) ;  /* 0x000004a00000e947 */ /* 0x000fea0003800000 */
[----:B------:R-:W1:Y:S01]  /*0a10*/  I2F.RP R6, R39 ;  /* 0x0000002700067306 */ /* 0x000e620000209400 */
[----:B------:R-:W-:-:S04]  /*0a20*/  LEA R40, R37, 0xffffff00, 0x8 ;  /* 0xffffff0025287811 */ /* 0x000fc800078e40ff */
[----:B-----5:R-:W-:-:S03]  /*0a30*/  IABS R0, R40 ;  /* 0x0000002800007213 */ /* 0x020fc60000000000 */
[----:B-1----:R-:W1:Y:S02]  /*0a40*/  MUFU.RCP R6, R6 ;  /* 0x0000000600067308 */ /* 0x002e640000001000 */
[----:B-1----:R-:W-:-:S06]  /*0a50*/  IADD3 R6, R6, 0xffffffe, RZ ;  /* 0x0ffffffe06067810 */ /* 0x002fcc0007ffe0ff */
[----:B------:R-:W1:Y:S02]  /*0a60*/  F2I.FTZ.U32.TRUNC.NTZ R7, R6 ;  /* 0x0000000600077305 */ /* 0x000e64000021f000 */
[----:B-1----:R-:W-:Y:S02]  /*0a70*/  IMAD.MOV R2, RZ, RZ, -R7 ;  /* 0x000000ffff027224 */ /* 0x002fe400078e0a07 */
        /* <DEDUP_REMOVED lines=24> */
[----:B------:R-:W-:Y:S01]  /*0c00*/  SHF.R.S32.HI R2, RZ, 0x1f, R40 ;  /* 0x0000001fff027819 */ /* 0x000fe20000011428 */
        /* <DEDUP_REMOVED lines=17> */
[----:B------:R-:W-:Y:S01]  /*0d20*/  ISETP.GE.AND P0, PT, R0, RZ, PT ;  /* 0x000000ff0000720c */ /* 0x000fe20003f06270 */
[----:B------:R-:W-:-:S04]  /*0d30*/  IMAD R0, R2, c[0x0][0x198], RZ ;  /* 0x0000660002007a24 */ /* 0x000fc800078e02ff */
[----:B------:R-:W-:Y:S02]  /*0d40*/  IMAD R0, R40, c[0x0][0x19c], R0 ;  /* 0x0000670028007a24 */ /* 0x000fe400078e0200 */
[----:B------:R-:W-:Y:S02]  /*0d50*/  @P1 IADD3 R26, R26, 0x1, RZ ;  /* 0x000000011a1a1810 */ /* 0x000fe40007ffe0ff */
[----:B------:R-:W-:-:S04]  /*0d60*/  ISETP.NE.AND P1, PT, RZ, c[0x0][0x1c8], PT ;  /* 0x00007200ff007a0c */ /* 0x000fc80003f25270 */
[----:B------:R-:W-:-:S09]  /*0d70*/  @!P0 IMAD.MOV R26, RZ, RZ, -R26 ;  /* 0x000000ffff1a8224 */ /* 0x000fd200078e0a1a */
        /* <DEDUP_REMOVED lines=19> */
.L_x_746:
[----:B------:R-:W-:-:S13]  /*0eb0*/  ISETP.NE.AND P3, PT, R5, -0x1, PT ;  /* 0xffffffff0500780c */ /* 0x000fda0003f65270 */
[----:B------:R-:W-:-:S05]  /*0ec0*/  @P3 IADD3 R3, R6, R5, RZ ;  /* 0x0000000506033210 */ /* 0x000fca0007ffe0ff */
[----:B------:R-:W-:-:S04]  /*0ed0*/  @P3 IMAD.WIDE.U32 R14, R3, c[0x0][0x198], RZ ;  /* 0x00006600030e3a25 */ /* 0x000fc800078e00ff */
[----:B------:R-:W-:Y:S01]  /*0ee0*/  @P3 IMAD R3, R3, c[0x0][0x19c], R15 ;  /* 0x0000670003033a24 */ /* 0x000fe200078e020f */
[----:B------:R-:W-:Y:S01]  /*0ef0*/  @P3 MOV R9, R14 ;  /* 0x0000000e00093202 */ /* 0x000fe20000000f00 */
        /* <DEDUP_REMOVED lines=12> */
.L_x_748:
[----:B------:R-:W-:Y:S02]  /*0fc0*/  IABS R11, c[0x0][0x1c8] ;  /* 0x00007200000b7a13 */ /* 0x000fe40000000000 */
[----:B------:R-:W-:Y:S02]  /*0fd0*/  LEA R40, R37, 0xffffff00, 0x8 ;  /* 0xffffff0025287811 */ /* 0x000fe400078e40ff */
[----:B------:R-:W1:Y:S01]  /*0fe0*/  I2F.RP R14, R11 ;  /* 0x0000000b000e7306 */ /* 0x000e620000209400 */
[----:B------:R-:W-:-:S05]  /*0ff0*/  @P3 IADD3 R5, R6, R5, RZ ;  /* 0x0000000506053210 */ /* 0x000fca0007ffe0ff */
[----:B------:R-:W-:-:S04]  /*1000*/  @P3 IMAD.WIDE.U32 R16, R5, c[0x0][0x1a0], RZ ;  /* 0x0000680005103a25 */ /* 0x000fc800078e00ff */
[----:B------:R-:W-:Y:S01]  /*1010*/  @P3 IMAD R5, R5, c[0x0][0x1a4], R17 ;  /* 0x0000690005053a24 */ /* 0x000fe200078e0211 */
        /* <DEDUP_REMOVED lines=8> */
[----:B------:R-:W-:-:S03]  /*10a0*/  MOV R7, R2 ;  /* 0x0000000200077202 */ /* 0x000fc60000000f00 */
[----:B------:R-:W-:Y:S02]  /*10b0*/  IMAD.MOV.U32 R15, RZ, RZ, R3 ;  /* 0x000000ffff0f7224 */ /* 0x000fe400078e0003 */
[----:B------:R-:W-:Y:S01]  /*10c0*/  IMAD.HI.U32 R26, R14, R7, RZ ;  /* 0x000000070e1a7227 */ /* 0x000fe200078e00ff */
[----:B------:R-:W-:-:S03]  /*10d0*/  MOV R14, R9 ;  /* 0x00000009000e7202 */ /* 0x000fc60000000f00 */
[----:B------:R-:W-:Y:S02]  /*10e0*/  IMAD.MOV R2, RZ, RZ, -R26 ;  /* 0x000000ffff027224 */ /* 0x000fe400078e0a1a */
[----:B------:R-:W-:-:S04]  /*10f0*/  IMAD.WIDE.U32 R14, R40, c[0x0][0x198], R14 ;  /* 0x00006600280e7a25 */ /* 0x000fc800078e000e */
        /* <DEDUP_REMOVED lines=8> */
[----:B------:R-:W-:-:S05]  /*1180*/  SHF.R.S32.HI R2, RZ, 0x1f, R40 ;  /* 0x0000001fff027819 */ /* 0x000fca0000011428 */
[----:B------:R-:W-:Y:S01]  /*1190*/  @P2 IADD3 R26, R26, 0x1, RZ ;  /* 0x000000011a1a2810 */ /* 0x000fe20007ffe0ff */
[----:B------:R-:W-:-:S04]  /*11a0*/  IMAD R7, R2, c[0x0][0x198], RZ ;  /* 0x0000660002077a24 */ /* 0x000fc800078e02ff */
[----:B------:R-:W-:Y:S02]  /*11b0*/  IMAD R7, R40, c[0x0][0x19c], R7 ;  /* 0x0000670028077a24 */ /* 0x000fe400078e0207 */
[----:B------:R-:W-:Y:S01]  /*11c0*/  @!P1 IMAD.MOV R26, RZ, RZ, -R26 ;  /* 0x000000ffff1a9224 */ /* 0x000fe200078e0a1a */
[----:B------:R-:W-:Y:S01]  /*11d0*/  @!P0 LOP3.LUT R26, RZ, c[0x0][0x1c8], RZ, 0x33, !PT ;  /* 0x00007200ff1a8a12 */ /* 0x000fe200078e33ff */
[----:B------:R-:W-:-:S03]  /*11e0*/  IMAD.IADD R15, R15, 0x1, R7 ;  /* 0x000000010f0f7824 */ /* 0x000fc600078e0207 */
[----:B------:R-:W-:Y:S01]  /*11f0*/  SHF.R.S32.HI R3, RZ, 0x1f, R26 ;  /* 0x0000001fff037819 */ /* 0x000fe2000001141a */
[----:B------:R-:W-:-:S04]  /*1200*/  IMAD.WIDE.U32 R14, R26, c[0x0][0x1b0], R14 ;  /* 0x00006c001a0e7a25 */ /* 0x000fc800078e000e */
[----:B------:R-:W-:Y:S01]  /*1210*/  IMAD R7, R3, c[0x0][0x1b0], RZ ;  /* 0x00006c0003077a24 */ /* 0x000fe200078e02ff */
[----:B------:R-:W-:-:S03]  /*1220*/  MOV R30, R14 ;  /* 0x0000000e001e7202 */ /* 0x000fc60000000f00 */
[----:B------:R-:W-:-:S04]  /*1230*/  IMAD R7, R26, c[0x0][0x1b4], R7 ;  /* 0x00006d001a077a24 */ /* 0x000fc800078e0207 */
        /* <DEDUP_REMOVED lines=13> */
.L_x_747:
        /* <DEDUP_REMOVED lines=43> */
[----:B------:R-:W-:Y:S01]  /*15c0*/  IADD3 R28, P0, R174, R28, RZ ;  /* 0x0000001cae1c7210 */ /* 0x000fe20007f1e0ff */
[----:B------:R-:W-:Y:S01]  /*15d0*/  IMAD.IADD R4, R12, 0x1, -R4 ;  /* 0x000000010c047824 */ /* 0x000fe200078e0a04 */
[----:B------:R-:W-:Y:S01]  /*15e0*/  IADD3 R30, P2, R174, R30, RZ ;  /* 0x0000001eae1e7210 */ /* 0x000fe20007f5e0ff */
[----:B------:R-:W-:Y:S01]  /*15f0*/  IMAD.WIDE.U32 R26, R26, c[0x0][0x1b8], R16 ;  /* 0x00006e001a1a7a25 */ /* 0x000fe200078e0010 */
[----:B------:R-:W-:-:S02]  /*1600*/  IADD3.X R2, R177, R2, RZ, P1, !PT ;  /* 0x00000002b1027210 */ /* 0x000fc40000ffe4ff */
[----:B------:R-:W-:Y:S01]  /*1610*/  LEA.HI R17, R4, R4, RZ, 0x1 ;  /* 0x0000000404117211 */ /* 0x000fe200078f08ff */
[C---:B------:R-:W-:Y:S01]  /*1620*/  IMAD.X R29, R175.reuse, 0x1, R9, P0 ;  /* 0x00000001af1d7824 */ /* 0x040fe200000e0609 */
[----:B------:R-:W-:Y:S01]  /*1630*/  LOP3.LUT R21, R0, 0xffffffe0, RZ, 0xc0, !PT ;  /* 0xffffffe000157812 */ /* 0x000fe200078ec0ff */
[----:B------:R-:W-:Y:S01]  /*1640*/  IMAD R171, R22, 0x8, R171 ;  /* 0x0000000816ab7824 */ /* 0x000fe200078e02ab */
[----:B------:R-:W-:Y:S01]  /*1650*/  SHF.R.S32.HI R20, RZ, 0x1, R17 ;  /* 0x00000001ff147819 */ /* 0x000fe20000011411 */
[----:B------:R-:W-:Y:S01]  /*1660*/  IMAD.X R31, R175, 0x1, R7, P2 ;  /* 0x00000001af1f7824 */ /* 0x000fe200010e0607 */
[----:B------:R-:W-:Y:S01]  /*1670*/  SHF.R.S32.HI R5, RZ, 0x1f, R17 ;  /* 0x0000001fff057819 */ /* 0x000fe20000011411 */
[----:B------:R-:W-:Y:S01]  /*1680*/  IMAD R2, R2, c[0x0][0x1a0], RZ ;  /* 0x0000680002027a24 */ /* 0x000fe200078e02ff */
[----:B------:R-:W-:Y:S01]  /*1690*/  LEA R171, R171, R13, 0x5 ;  /* 0x0000000dabab7211 */ /* 0x000fe200078e28ff */
[----:B------:R-:W-:Y:S01]  /*16a0*/  IMAD.IADD R27, R27, 0x1, R3 ;  /* 0x000000011b1b7824 */ /* 0x000fe200078e0203 */
[----:B------:R-:W-:Y:S01]  /*16b0*/  LEA.HI R5, R5, R20, RZ, 0x2 ;  /* 0x0000001405057211 */ /* 0x000fe200078f10ff */
[----:B------:R-:W-:Y:S01]  /*16c0*/  IMAD.WIDE.U32 R30, R176, c[0x0][0x198], R30 ;  /* 0x00006600b01e7a25 */ /* 0x000fe200078e001e */
[----:B------:R-:W-:-:S02]  /*16d0*/  SHF.L.U32 R171, R171, 0x1, RZ ;  /* 0x00000001abab7819 */ /* 0x000fc400000006ff */
[----:B------:R-:W-:Y:S01]  /*16e0*/  LOP3.LUT R5, R5, 0xfffffffc, RZ, 0xc0, !PT ;  /* 0xfffffffc05057812 */ /* 0x000fe200078ec0ff */
[----:B------:R-:W-:Y:S01]  /*16f0*/  IMAD R43, R40, c[0x0][0x1a4], R2 ;  /* 0x00006900282b7a24 */ /* 0x000fe200078e0202 */
[----:B------:R-:W-:Y:S01]  /*1700*/  MOV R54, R30 ;  /* 0x0000001e00367202 */ /* 0x000fe20000000f00 */
[----:B------:R-:W-:Y:S02]  /*1710*/  IMAD.MOV.U32 R0, RZ, RZ, 0x10 ;  /* 0x00000010ff007424 */ /* 0x000fe400078e00ff */
[----:B------:R-:W-:Y:S02]  /*1720*/  IMAD.IADD R20, R20, 0x1, -R5 ;  /* 0x0000000114147824 */ /* 0x000fe400078e0a05 */
[----:B------:R-:W-:Y:S02]  /*1730*/  IMAD.IADD R5, R172, 0x1, -R24 ;  /* 0x00000001ac057824 */ /* 0x000fe400078e0a18 */
[----:B------:R-:W-:Y:S01]  /*1740*/  IMAD.WIDE.U32 R8, R8, c[0x0][0x1a8], R28 ;  /* 0x00006a0008087a25 */ /* 0x000fe200078e001c */
[----:B------:R-:W-:-:S02]  /*1750*/  LOP3.LUT P1, RZ, R20, 0x2, RZ, 0xc0, !PT ;  /* 0x0000000214ff7812 */ /* 0x000fc4000782c0ff */
[----:B------:R-:W-:Y:S01]  /*1760*/  ISETP.GE.AND P0, PT, R176, R5, PT ;  /* 0x00000005b000720c */ /* 0x000fe20003f06270 */
[----:B------:R-:W-:Y:S01]  /*1770*/  IMAD.WIDE.U32 R40, R40, c[0x0][0x1a0], R26 ;  /* 0x0000680028287a25 */ /* 0x000fe200078e001a */
[----:B------:R-:W-:-:S03]  /*1780*/  SEL R3, R0, 0xfffffff0, !P1 ;  /* 0xfffffff000037807 */ /* 0x000fc60004800000 */
[----:B------:R-:W-:Y:S02]  /*1790*/  IMAD.IADD R53, R31, 0x1, R53 ;  /* 0x000000011f357824 */ /* 0x000fe400078e0235 */
[----:B------:R-:W-:Y:S02]  /*17a0*/  IMAD.IADD R21, R12, 0x1, -R21 ;  /* 0x000000010c157824 */ /* 0x000fe400078e0a15 */
[----:B------:R-:W-:Y:S02]  /*17b0*/  IMAD.IADD R7, R9, 0x1, R6 ;  /* 0x0000000109077824 */ /* 0x000fe400078e0206 */
[----:B------:R-:W-:Y:S02]  /*17c0*/  IMAD.IADD R43, R41, 0x1, R43 ;  /* 0x00000001292b7824 */ /* 0x000fe400078e022b */
        /* <DEDUP_REMOVED lines=17> */
.L_x_750:
[----:B------:R-:W-:Y:S05]  /*18e0*/  BSYNC B0 ;  /* 0x0000000000007941 */ /* 0x000fea0003800000 */
.L_x_749:
        /* <DEDUP_REMOVED lines=11> */
[----:B------:R-:W-:-:S04]  /*19a0*/  IMAD R5, R5, c[0x0][0x190], RZ ;  /* 0x0000640005057a24 */ /* 0x000fc800078e02ff */
[----:B------:R-:W-:Y:S01]  /*19b0*/  IMAD R5, R6, c[0x0][0x194], R5 ;  /* 0x0000650006057a24 */ /* 0x000fe200078e0205 */
[----:B------:R-:W-:-:S04]  /*19c0*/  LEA R6, P0, R8, c[0x0][0x160], 0x1 ;  /* 0x0000580008067a11 */ /* 0x000fc800078008ff */
[----:B------:R-:W-:-:S04]  /*19d0*/  IADD3 R5, R9, R5, RZ ;  /* 0x0000000509057210 */ /* 0x000fc80007ffe0ff */
[----:B------:R-:W-:-:S05]  /*19e0*/  LEA.HI.X R7, R8, c[0x0][0x164], R5, 0x1, P0 ;  /* 0x0000590008077a11 */ /* 0x000fca00000f0c05 */
[----:B------:R-:W-:Y:S01]  /*19f0*/  @!PT LDS RZ, [RZ] ;  /* 0x00000000fffff984 */ /* 0x000fe20000000800 */
[----:B------:R-:W-:Y:S01]  /*1a00*/  @!PT LDS RZ, [RZ] ;  /* 0x00000000fffff984 */ /* 0x000fe20000000800 */
[----:B------:R-:W-:Y:S01]  /*1a10*/  @!PT LDS RZ, [RZ] ;  /* 0x00000000fffff984 */ /* 0x000fe20000000800 */
[----:B------:R4:W-:Y:S02]  /*1a20*/  LDGSTS.E.BYPASS.LTC128B.128 [R171+0x800], [R6.64] ;  /* 0x0080000006ab7fae */ /* 0x0009e4000b901d4a */
.L_x_752:
[----:B------:R-:W-:Y:S05]  /*1a30*/  BSYNC B0 ;  /* 0x0000000000007941 */ /* 0x000fea0003800000 */
.L_x_751:
        /* <DEDUP_REMOVED lines=11> */
[----:B----4-:R-:W-:-:S04]  /*1af0*/  LEA R6, P0, R54, c[0x0][0x168], 0x1 ;  /* 0x00005a0036067a11 */ /* 0x010fc800078008ff */
[----:B------:R-:W-:-:S05]  /*1b00*/  LEA.HI.X R7, R54, c[0x0][0x16c], R53, 0x1, P0 ;  /* 0x00005b0036077a11 */ /* 0x000fca00000f0c35 */
[----:B------:R-:W-:Y:S01]  /*1b10*/  @!PT LDS RZ, [RZ] ;  /* 0x00000000fffff984 */ /* 0x000fe20000000800 */
[----:B------:R-:W-:Y:S01]  /*1b20*/  @!PT LDS RZ, [RZ] ;  /* 0x00000000fffff984 */ /* 0x000fe20000000800 */
[----:B------:R-:W-:Y:S01]  /*1b30*/  @!PT LDS RZ, [RZ] ;  /* 0x00000000fffff984 */ /* 0x000fe20000000800 */
[----:B------:R4:W-:Y:S04]  /*1b40*/  LDGSTS.E.BYPASS.LTC128B.128 [R171+0x1000], [R6.64] ;  /* 0x0100000006ab7fae */ /* 0x0009e8000b901d4a */
.L_x_754:
[----:B------:R-:W-:Y:S05]  /*1b50*/  BSYNC B0 ;  /* 0x0000000000007941 */ /* 0x000fea0003800000 */
.L_x_753:
[----:B------:R-:W-:Y:S01]  /*1b60*/  ISETP.GE.AND P0, PT, R2, R5, PT ;  /* 0x000000050200720c */ /* 0x000fe20003f06270 */
[----:B------:R-:W-:Y:S01]  /*1b70*/  UMOV UR9, 0x5 ;  /* 0x0000000500097882 */ /* 0x000fe20000000000 */
[----:B------:R-:W-:Y:S01]  /*1b80*/  BSSY B0, `(.L_x_755) ;  /* 0x0000010000007945 */ /* 0x000fe20003800000 */
[----:B------:R-:W-:Y:S02]  /*1b90*/  ULDC.64 UR6, c[0x0][0x198] ;  /* 0x0000660000067ab9 */ /* 0x000fe40000000a00 */
[----:B------:R-:W-:Y:S02]  /*1ba0*/  USHF.L.U64.HI UR7, UR6, UR9, UR7 ;  /* 0x0000000906077299 */ /* 0x000fe40008010207 */
[----:B------:R-:W-:-:S06]  /*1bb0*/  USHF.L.U32 UR8, UR6, 0x5, URZ ;  /* 0x0000000506087899 */ /* 0x000fcc000800063f */
[----:B------:R-:W-:Y:S05]  /*1bc0*/  @P0 BRA `(.L_x_756) ;  /* 0x000000b000000947 */ /* 0x000fea0003800000 */
[----:B------:R-:W-:-:S13]  /*1bd0*/  ISETP.GE.AND P0, PT, R174, c[0x0][0x220], PT ;  /* 0x00008800ae007a0c */ /* 0x000fda0003f06270 */
[----:B------:R1:W-:Y:S01]  /*1be0*/  @P0 STS.128 [R171+0x1800], RZ ;  /* 0x001800ffab000388 */ /* 0x0003e20000000c00 */
[----:B------:R-:W-:Y:S05]  /*1bf0*/  @P0 BRA `(.L_x_756) ;  /* 0x0000008000000947 */ /* 0x000fea0003800000 */
[----:B----4-:R-:W-:-:S04]  /*1c00*/  IADD3 R7, P0, R54, UR8, RZ ;  /* 0x0000000836077c10 */ /* 0x010fc8000ff1e0ff */
[----:B------:R-:W-:Y:S02]  /*1c10*/  IADD3.X R6, R53, UR7, RZ, P0, !PT ;  /* 0x0000000735067c10 */ /* 0x000fe400087fe4ff */
[----:B------:R-:W-:-:S04]  /*1c20*/  LEA R8, P0, R7, c[0x0][0x168], 0x1 ;  /* 0x00005a0007087a11 */ /* 0x000fc800078008ff */
[----:B------:R-:W-:-:S05]  /*1c30*/  LEA.HI.X R9, R7, c[0x0][0x16c], R6, 0x1, P0 ;  /* 0x00005b0007097a11 */ /* 0x000fca00000f0c06 */
[----:B------:R-:W-:Y:S01]  /*1c40*/  @!PT LDS RZ, [RZ] ;  /* 0x00000000fffff984 */ /* 0x000fe20000000800 */
[----:B------:R-:W-:Y:S01]  /*1c50*/  @!PT LDS RZ, [RZ] ;  /* 0x00000000fffff984 */ /* 0x000fe20000000800 */
[----:B------:R-:W-:Y:S01]  /*1c60*/  @!PT LDS RZ, [RZ] ;  /* 0x00000000fffff984 */ /* 0x000fe20000000800 */
[----:B------:R4:W-:Y:S04]  /*1c70*/  LDGSTS.E.BYPASS.LTC128B.128 [R171+0x1800], [R8.64] ;  /* 0x0180000008ab7fae */ /* 0x0009e8000b901d4a */
.L_x_756:
[----:B------:R-:W-:Y:S05]  /*1c80*/  BSYNC B0 ;  /* 0x0000000000007941 */ /* 0x000fea0003800000 */
.L_x_755:
[----:B------:R-:W-:Y:S01]  /*1c90*/  IADD3 R11, R176, 0x40, RZ ;  /* 0x00000040b00b7810 */ /* 0x000fe20007ffe0ff */
[----:B------:R-:W-:Y:S03]  /*1ca0*/  BSSY B0, `(.L_x_757) ;  /* 0x0000011000007945 */ /* 0x000fe60003800000 */
[----:B------:R-:W-:-:S13]  /*1cb0*/  ISETP.GE.AND P0, PT, R11, R5, PT ;  /* 0x000000050b00720c */ /* 0x000fda0003f06270 */
[----:B------:R-:W-:Y:S05]  /*1cc0*/  @P0 BRA `(.L_x_758) ;  /* 0x000000e000000947 */ /* 0x000fea0003800000 */
[----:B------:R-:W-:-:S13]  /*1cd0*/  ISETP.GE.AND P0, PT, R174, c[0x0][0x220], PT ;  /* 0x00008800ae007a0c */ /* 0x000fda0003f06270 */
[----:B------:R1:W-:Y:S01]  /*1ce0*/  @P0 STS.128 [R171+0x2000], RZ ;  /* 0x002000ffab000388 */ /* 0x0003e20000000c00 */
[----:B------:R-:W-:Y:S05]  /*1cf0*/  @P0 BRA `(.L_x_758) ;  /* 0x000000b000000947 */ /* 0x000fea0003800000 */
[----:B----4-:R-:W-:Y:S02]  /*1d00*/  IMAD.U32 R7, RZ, RZ, UR6 ;  /* 0x00000006ff077e24 */ /* 0x010fe4000f8e00ff */
[----:B------:R-:W-:Y:S02]  /*1d10*/  IMAD.MOV.U32 R8, RZ, RZ, c[0x0][0x19c] ;  /* 0x00006700ff087624 */ /* 0x000fe400078e00ff */
[----:B------:R-:W-:Y:S01]  /*1d20*/  IMAD.U32 R6, RZ, RZ, UR6 ;  /* 0x00000006ff067e24 */ /* 0x000fe2000f8e00ff */
        /* <DEDUP_REMOVED lines=8> */
.L_x_758:
[----:B------:R-:W-:Y:S05]  /*1db0*/  BSYNC B0 ;  /* 0x0000000000007941 */ /* 0x000fea0003800000 */
.L_x_757:
[----:B------:R-:W-:Y:S01]  /*1dc0*/  IADD3 R10, R176, 0x60, RZ ;  /* 0x00000060b00a7810 */ /* 0x000fe20007ffe0ff */
[----:B------:R-:W-:Y:S03]  /*1dd0*/  BSSY B0, `(.L_x_759) ;  /* 0x0000013000007945 */ /* 0x000fe60003800000 */
[----:B------:R-:W-:-:S13]  /*1de0*/  ISETP.GE.AND P0, PT, R10, R5, PT ;  /* 0x000000050a00720c */ /* 0x000fda0003f06270 */
[----:B------:R-:W-:Y:S05]  /*1df0*/  @P0 BRA `(.L_x_760) ;  /* 0x0000010000000947 */ /* 0x000fea0003800000 */
[----:B------:R-:W-:-:S13]  /*1e00*/  ISETP.GE.AND P0, PT, R174, c[0x0][0x220], PT ;  /* 0x00008800ae007a0c */ /* 0x000fda0003f06270 */
[----:B------:R1:W-:Y:S01]  /*1e10*/  @P0 STS.128 [R171+0x2800], RZ ;  /* 0x002800ffab000388 */ /* 0x0003e20000000c00 */
[----:B------:R-:W-:Y:S05]  /*1e20*/  @P0 BRA `(.L_x_760) ;  /* 0x000000d000000947 */ /* 0x000fea0003800000 */
[----:B----4-:R-:W-:Y:S01]  /*1e30*/  MOV R8, R54 ;  /* 0x0000003600087202 */ /* 0x010fe20000000f00 */
[----:B------:R-:W-:Y:S01]  /*1e40*/  IMAD.U32 R6, RZ, RZ, UR6 ;  /* 0x00000006ff067e24 */ /* 0x000fe2000f8e00ff */
        /* <DEDUP_REMOVED lines=11> */
.L_x_760:
[----:B------:R-:W-:Y:S05]  /*1f00*/  BSYNC B0 ;  /* 0x0000000000007941 */ /* 0x000fea0003800000 */
.L_x_759:
[----:B----4-:R-:W-:Y:S01]  /*1f10*/  IADD3 R9, R176, 0x80, RZ ;  /* 0x00000080b0097810 */ /* 0x010fe20007ffe0ff */
[----:B------:R-:W-:Y:S03]  /*1f20*/  BSSY B0, `(.L_x_761) ;  /* 0x0000011000007945 */ /* 0x000fe60003800000 */
[----:B------:R-:W-:-:S13]  /*1f30*/  ISETP.GE.AND P0, PT, R9, R5, PT ;  /* 0x000000050900720c */ /* 0x000fda0003f06270 */
[----:B------:R-:W-:Y:S05]  /*1f40*/  @P0 BRA `(.L_x_762) ;  /* 0x000000e000000947 */ /* 0x000fea0003800000 */
[----:B------:R-:W-:-:S13]  /*1f50*/  ISETP.GE.AND P0, PT, R174, c[0x0][0x220], PT ;  /* 0x00008800ae007a0c */ /* 0x000fda0003f06270 */
[----:B------:R4:W-:Y:S01]  /*1f60*/  @P0 STS.128 [R171+0x3000], RZ ;  /* 0x003000ffab000388 */ /* 0x0009e20000000c00 */
[----:B------:R-:W-:Y:S05]  /*1f70*/  @P0 BRA `(.L_x_762) ;  /* 0x000000b000000947 */ /* 0x000fea0003800000 */
[----:B------:R-:W-:Y:S02]  /*1f80*/  IMAD.U32 R7, RZ, RZ, UR6 ;  /* 0x00000006ff077e24 */ /* 0x000fe4000f8e00ff */
        /* <DEDUP_REMOVED lines=10> */
.L_x_762:
[----:B------:R-:W-:Y:S05]  /*2030*/  BSYNC B0 ;  /* 0x0000000000007941 */ /* 0x000fea0003800000 */
.L_x_761:
[----:B------:R-:W-:Y:S01]  /*2040*/  IADD3 R8, R176, 0xa0, RZ ;  /* 0x000000a0b0087810 */ /* 0x000fe20007ffe0ff */
[----:B------:R-:W-:Y:S03]  /*2050*/  BSSY B0, `(.L_x_763) ;  /* 0x0000013000007945 */ /* 0x000fe60003800000 */
[----:B------:R-:W-:-:S13]  /*2060*/  ISETP.GE.AND P0, PT, R8, R5, PT ;  /* 0x000000050800720c */ /* 0x000fda0003f06270 */
[----:B------:R-:W-:Y:S05]  /*2070*/  @P0 BRA `(.L_x_764) ;  /* 0x0000010000000947 */ /* 0x000fea0003800000 */
[----:B------:R-:W-:-:S13]  /*2080*/  ISETP.GE.AND P0, PT, R174, c[0x0][0x220], PT ;  /* 0x00008800ae007a0c */ /* 0x000fda0003f06270 */
[----:B------:R1:W-:Y:S01]  /*2090*/  @P0 STS.128 [R171+0x3800], RZ ;  /* 0x003800ffab000388 */ /* 0x0003e20000000c00 */
[----:B------:R-:W-:Y:S05]  /*20a0*/  @P0 BRA `(.L_x_764) ;  /* 0x000000d000000947 */ /* 0x000fea0003800000 */
[----:B-1----:R-:W-:Y:S01]  /*20b0*/  MOV R26, R54 ;  /* 0x00000036001a7202 */ /* 0x002fe20000000f00 */
[----:B------:R-:W-:Y:S01]  /*20c0*/  IMAD.U32 R6, RZ, RZ, UR6 ;  /* 0x00000006ff067e24 */ /* 0x000fe2000f8e00ff */
[----:B------:R-:W-:Y:S01]  /*20d0*/  ULDC UR4, c[0x0][0x19c] ;  /* 0x0000670000047ab9 */ /* 0x000fe20000000800 */
[----:B------:R-:W-:Y:S01]  /*20e0*/  IMAD.MOV.U32 R27, RZ, RZ, R53 ;  /* 0x000000ffff1b7224 */ /* 0x000fe200078e0035 */
[----:B------:R-:W-:-:S03]  /*20f0*/  UIMAD UR4, UR4, 0xa0, URZ ;  /* 0x000000a0040478a4 */ /* 0x000fc6000f8e023f */
[----:B--2---:R-:W-:-:S05]  /*2100*/  IMAD.WIDE.U32 R28, R6, 0xa0, R26 ;  /* 0x000000a0061c7825 */ /* 0x004fca00078e001a */
[----:B------:R-:W-:Y:S02]  /*2110*/  IADD3 R6, R29, UR4, RZ ;  /* 0x000000041d067c10 */ /* 0x000fe4000fffe0ff */
[----:B------:R-:W-:-:S04]  /*2120*/  LEA R26, P0, R28, c[0x0][0x168], 0x1 ;  /* 0x00005a001c1a7a11 */ /* 0x000fc800078008ff */
[----:B------:R-:W-:-:S05]  /*2130*/  LEA.HI.X R27, R28, c[0x0][0x16c], R6, 0x1, P0 ;  /* 0x00005b001c1b7a11 */ /* 0x000fca00000f0c06 */
[----:B------:R-:W-:Y:S01]  /*2140*/  @!PT LDS RZ, [RZ] ;  /* 0x00000000fffff984 */ /* 0x000fe20000000800 */
[----:B------:R-:W-:Y:S01]  /*2150*/  @!PT LDS RZ, [RZ] ;  /* 0x00000000fffff984 */ /* 0x000fe20000000800 */
[----:B------:R-:W-:Y:S01]  /*2160*/  @!PT LDS RZ, [RZ] ;  /* 0x00000000fffff984 */ /* 0x000fe20000000800 */
[----:B------:R1:W-:Y:S04]  /*2170*/  LDGSTS.E.BYPASS.LTC128B.128 [R171+0x3800], [R26.64] ;  /* 0x038000001aab7fae */ /* 0x0003e8000b901d4a */
.L_x_764:
[----:B------:R-:W-:Y:S05]  /*2180*/  BSYNC B0 ;  /* 0x0000000000007941 */ /* 0x000fea0003800000 */
.L_x_763:
        /* <DEDUP_REMOVED lines=20> */
.L_x_766:
[----:B------:R-:W-:Y:S05]  /*22d0*/  BSYNC B0 ;  /* 0x0000000000007941 */ /* 0x000fea0003800000 */
.L_x_765:
        /* <DEDUP_REMOVED lines=20> */
.L_x_768:
[----:B------:R-:W-:Y:S05]  /*2420*/  BSYNC B0 ;  /* 0x0000000000007941 */ /* 0x000fea0003800000 */
.L_x_767:
        /* <DEDUP_REMOVED lines=70> */
.L_x_770:
[----:B------:R-:W-:Y:S05]  /*2890*/  BSYNC B0 ;  /* 0x0000000000007941 */ /* 0x000fea0003800000 */
.L_x_769:
[----:B------:R-:W-:Y:S01]  /*28a0*/  ISETP.GE.AND P0, PT, R2, R5, PT ;  /* 0x000000050200720c */ /* 0x000fe20003f06270 */
[----:B------:R-:W-:Y:S01]  /*28b0*/  ULDC.64 UR4, c[0x0][0x1a0] ;  /* 0x0000680000047ab9 */ /* 0x000fe20000000a00 */
[----:B------:R-:W-:Y:S01]  /*28c0*/  BSSY B0, `(.L_x_771) ;  /* 0x0000011000007945 */ /* 0x000fe20003800000 */
[----:B------:R-:W-:Y:S02]  /*28d0*/  USHF.L.U64.HI UR9, UR4, UR9, UR5 ;  /* 0x0000000904097299 */ /* 0x000fe40008010205 */
[----:B------:R-:W-:-:S08]  /*28e0*/  USHF.L.U32 UR12, UR4, 0x5, URZ ;  /* 0x00000005040c7899 */ /* 0x000fd0000800063f */
[----:B------:R1:W-:Y:S01]  /*28f0*/  @P0 STS.128 [R171+0x5800], RZ ;  /* 0x005800ffab000388 */ /* 0x0003e20000000c00 */
[----:B------:R-:W-:Y:S05]  /*2900*/  @P0 BRA `(.L_x_772) ;  /* 0x000000c000000947 */ /* 0x000fea0003800000 */
[----:B------:R-:W-:-:S13]  /*2910*/  ISETP.GE.AND P0, PT, R174, c[0x0][0x220], PT ;  /* 0x00008800ae007a0c */ /* 0x000fda0003f06270 */
[----:B------:R1:W-:Y:S01]  /*2920*/  @P0 STS.128 [R171+0x5800], RZ ;  /* 0x005800ffab000388 */ /* 0x0003e20000000c00 */
[----:B------:R-:W-:Y:S05]  /*2930*/  @P0 BRA `(.L_x_772) ;  /* 0x0000009000000947 */ /* 0x000fea0003800000 */
[----:B-1----:R-:W-:Y:S01]  /*2940*/  IMAD.U32 R13, RZ, RZ, UR12 ;  /* 0x0000000cff0d7e24 */ /* 0x002fe2000f8e00ff */
[----:B------:R-:W-:Y:S01]  /*2950*/  MOV R12, UR12 ;  /* 0x0000000c000c7c02 */ /* 0x000fe20008000f00 */
[----:B------:R-:W-:-:S03]  /*2960*/  IMAD.U32 R2, RZ, RZ, UR9 ;  /* 0x00000009ff027e24 */ /* 0x000fc6000f8e00ff */
[----:B------:R-:W-:-:S04]  /*2970*/  LEA R14, P0, R13, R44, 0x1 ;  /* 0x0000002c0d0e7211 */ /* 0x000fc800078008ff */
[----:B------:R-:W-:-:S05]  /*2980*/  LEA.HI.X R15, R12, R45, R2, 0x1, P0 ;  /* 0x0000002d0c0f7211 */ /* 0x000fca00000f0c02 */
[----:B------:R-:W-:Y:S01]  /*2990*/  @!PT LDS RZ, [RZ] ;  /* 0x00000000fffff984 */ /* 0x000fe20000000800 */
[----:B------:R-:W-:Y:S01]  /*29a0*/  @!PT LDS RZ, [RZ] ;  /* 0x00000000fffff984 */ /* 0x000fe20000000800 */
[----:B------:R-:W-:Y:S01]  /*29b0*/  @!PT LDS RZ, [RZ] ;  /* 0x00000000fffff984 */ /* 0x000fe20000000800 */
[----:B------:R1:W-:Y:S04]  /*29c0*/  LDGSTS.E.BYPASS.LTC128B.128 [R171+0x5800], [R14.64] ;  /* 0x058000000eab7fae */ /* 0x0003e8000b901d4a */
.L_x_772:
[----:B------:R-:W-:Y:S05]  /*29d0*/  BSYNC B0 ;  /* 0x0000000000007941 */ /* 0x000fea0003800000 */
.L_x_771:
[----:B------:R-:W-:Y:S01]  /*29e0*/  ISETP.GE.AND P0, PT, R11, R5, PT ;  /* 0x000000050b00720c */ /* 0x000fe20003f06270 */
[----:B------:R-:W-:-:S12]  /*29f0*/  BSSY B0, `(.L_x_773) ;  /* 0x000000f000007945 */ /* 0x000fd80003800000 */
[----:B------:R1:W-:Y:S01]  /*2a00*/  @P0 STS.128 [R171+0x6000], RZ ;  /* 0x006000ffab000388 */ /* 0x0003e20000000c00 */
[----:B------:R-:W-:Y:S05]  /*2a10*/  @P0 BRA `(.L_x_774) ;  /* 0x000000c000000947 */ /* 0x000fea0003800000 */
[----:B------:R-:W-:-:S13]  /*2a20*/  ISETP.GE.AND P0, PT, R174, c[0x0][0x220], PT ;  /* 0x00008800ae007a0c */ /* 0x000fda0003f06270 */
[----:B------:R1:W-:Y:S01]  /*2a30*/  @P0 STS.128 [R171+0x6000], RZ ;  /* 0x006000ffab000388 */ /* 0x0003e20000000c00 */
[----:B------:R-:W-:Y:S05]  /*2a40*/  @P0 BRA `(.L_x_774) ;  /* 0x0000009000000947 */ /* 0x000fea0003800000 */
[----:B------:R-:W-:Y:S01]  /*2a50*/  IMAD.U32 R11, RZ, RZ, UR4 ;  /* 0x00000004ff0b7e24 */ /* 0x000fe2000f8e00ff */
[----:B-1----:R-:W-:Y:S01]  /*2a60*/  MOV R12, c[0x0][0x1a4] ;  /* 0x00006900000c7a02 */ /* 0x002fe20000000f00 */
[----:B------:R-:W-:-:S03]  /*2a70*/  IMAD.U32 R2, RZ, RZ, UR4 ;  /* 0x00000004ff027e24 */ /* 0x000fc6000f8e00ff */
[----:B------:R-:W-:-:S04]  /*2a80*/  LEA R14, P0, R11, R44, 0x7 ;  /* 0x0000002c0b0e7211 */ /* 0x000fc800078038ff */
[----:B------:R-:W-:-:S05]  /*2a90*/  LEA.HI.X R15, R2, R45, R12, 0x7, P0 ;  /* 0x0000002d020f7211 */ /* 0x000fca00000f3c0c */
[----:B------:R-:W-:Y:S01]  /*2aa0*/  @!PT LDS RZ, [RZ] ;  /* 0x00000000fffff984 */ /* 0x000fe20000000800 */
[----:B------:R-:W-:Y:S01]  /*2ab0*/  @!PT LDS RZ, [RZ] ;  /* 0x00000000fffff984 */ /* 0x000fe20000000800 */
[----:B------:R-:W-:Y:S01]  /*2ac0*/  @!PT LDS RZ, [RZ] ;  /* 0x00000000fffff984 */ /* 0x000fe20000000800 */
[----:B------:R1:W-:Y:S04]  /*2ad0*/  LDGSTS.E.BYPASS.LTC128B.128 [R171+0x6000], [R14.64] ;  /* 0x060000000eab7fae */ /* 0x0003e8000b901d4a */
.L_x_774:
[----:B------:R-:W-:Y:S05]  /*2ae0*/  BSYNC B0 ;  /* 0x0000000000007941 */ /* 0x000fea0003800000 */
.L_x_773:
[----:B------:R-:W-:Y:S01]  /*2af0*/  ISETP.GE.AND P0, PT, R10, R5, PT ;  /* 0x000000050a00720c */ /* 0x000fe20003f06270 */
[----:B------:R-:W-:-:S12]  /*2b00*/  BSSY B0, `(.L_x_775) ;  /* 0x0000011000007945 */ /* 0x000fd80003800000 */
[----:B------:R1:W-:Y:S01]  /*2b10*/  @P0 STS.128 [R171+0x6800], RZ ;  /* 0x006800ffab000388 */ /* 0x0003e20000000c00 */
[----:B------:R-:W-:Y:S05]  /*2b20*/  @P0 BRA `(.L_x_776) ;  /* 0x000000e000000947 */ /* 0x000fea0003800000 */
[----:B------:R-:W-:-:S13]  /*2b30*/  ISETP.GE.AND P0, PT, R174, c[0x0][0x220], PT ;  /* 0x00008800ae007a0c */ /* 0x000fda0003f06270 */
[----:B------:R1:W-:Y:S01]  /*2b40*/  @P0 STS.128 [R171+0x6800], RZ ;  /* 0x006800ffab000388 */ /* 0x0003e20000000c00 */
[----:B------:R-:W-:Y:S05]  /*2b50*/  @P0 BRA `(.L_x_776) ;  /* 0x000000b000000947 */ /* 0x000fea0003800000 */
[----:B------:R-:W-:Y:S01]  /*2b60*/  MOV R2, UR4 ;  /* 0x0000000400027c02 */ /* 0x000fe20008000f00 */
[----:B------:R-:W-:Y:S01]  /*2b70*/  ULDC UR5, c[0x0][0x1a4] ;  /* 0x0000690000057ab9 */ /* 0x000fe20000000800 */
[----:B------:R-:W-:Y:S01]  /*2b80*/  MOV R10, R44 ;  /* 0x0000002c000a7202 */ /* 0x000fe20000000f00 */
[----:B------:R-:W-:Y:S01]  /*2b90*/  UIMAD UR5, UR5, 0xc0, URZ ;  /* 0x000000c0050578a4 */ /* 0x000fe2000f8e023f */
[----:B------:R-:W-:-:S05]  /*2ba0*/  MOV R11, R45 ;  /* 0x0000002d000b7202 */ /* 0x000fca0000000f00 */
[----:B------:R-:W-:-:S05]  /*2bb0*/  IMAD.WIDE.U32 R10, R2, 0xc0, R10 ;  /* 0x000000c0020a7825 */ /* 0x000fca00078e000a */
[----:B------:R-:W-:-:S05]  /*2bc0*/  IADD3 R11, R11, UR5, RZ ;  /* 0x000000050b0b7c10 */ /* 0x000fca000fffe0ff */
[----:B------:R-:W-:Y:S01]  /*2bd0*/  @!PT LDS RZ, [RZ] ;  /* 0x00000000fffff984 */ /* 0x000fe20000000800 */
[----:B------:R-:W-:Y:S01]  /*2be0*/  @!PT LDS RZ, [RZ] ;  /* 0x00000000fffff984 */ /* 0x000fe20000000800 */
[----:B------:R-:W-:Y:S01]  /*2bf0*/  @!PT LDS RZ, [RZ] ;  /* 0x00000000fffff984 */ /* 0x000fe20000000800 */
[----:B------:R1:W-:Y:S02]  /*2c00*/  LDGSTS.E.BYPASS.LTC128B.128 [R171+0x6800], [R10.64] ;  /* 0x068000000aab7fae */ /* 0x0003e4000b901d4a */
.L_x_776:
[----:B------:R-:W-:Y:S05]  /*2c10*/  BSYNC B0 ;  /* 0x0000000000007941 */ /* 0x000fea0003800000 */
.L_x_775:
        /* <DEDUP_REMOVED lines=16> */
.L_x_778:
[----:B------:R-:W-:Y:S05]  /*2d20*/  BSYNC B0 ;  /* 0x0000000000007941 */ /* 0x000fea0003800000 */
.L_x_777:
        /* <DEDUP_REMOVED lines=18> */
.L_x_780:
[----:B------:R-:W-:Y:S05]  /*2e50*/  BSYNC B0 ;  /* 0x0000000000007941 */ /* 0x000fea0003800000 */
.L_x_779:
        /* <DEDUP_REMOVED lines=9> */
[----:B-1----:R-:W-:Y:S01]  /*2ef0*/  MOV R8, R44 ;  /* 0x0000002c00087202 */ /* 0x002fe20000000f00 */
        /* <DEDUP_REMOVED lines=8> */
.L_x_782:
[----:B------:R-:W-:Y:S05]  /*2f80*/  BSYNC B0 ;  /* 0x0000000000007941 */ /* 0x000fea0003800000 */
.L_x_781:
        /* <DEDUP_REMOVED lines=18> */
.L_x_784:
[----:B------:R-:W-:Y:S05]  /*30b0*/  BSYNC B0 ;  /* 0x0000000000007941 */ /* 0x000fea0003800000 */
.L_x_783:
[----:B------:R-:W-:Y:S01]  /*30c0*/  SHF.L.U32 R165, R165, 0x1, RZ ;  /* 0x00000001a5a57819 */ /* 0x000fe200000006ff */
[----:B------:R-:W-:Y:S01]  /*30d0*/  LDSM.16.M88.4 R32, [R167] ;  /* 0x00000000a720783b */ /* 0x000fe20000000200 */
[----:B------:R-:W-:Y:S02]  /*30e0*/  ISETP.GE.AND P1, PT, R37, 0x2, PT ;  /* 0x000000022500780c */ /* 0x000fe40003f26270 */
[----:B------:R-:W-:Y:S01]  /*30f0*/  LEA R88, R0, R165, 0x1 ;  /* 0x000000a500587211 */ /* 0x000fe200078e08ff */
[----:B------:R-:W5:Y:S01]  /*3100*/  LDSM.16.M88.4 R16, [R165+0x1000] ;  /* 0x00100000a510783b */ /* 0x000f620000000200 */
[----:B------:R-:W-:-:S03]  /*3110*/  IADD3 R164, R165, 0x1000, RZ ;  /* 0x00001000a5a47810 */ /* 0x000fc60007ffe0ff */
[----:B-1----:R-:W-:Y:S01]  /*3120*/  LDSM.16.M88.4 R24, [R166] ;  /* 0x00000000a618783b */ /* 0x002fe20000000200 */
[----:B------:R-:W-:-:S03]  /*3130*/  LEA R164, R0, R164, 0x1 ;  /* 0x000000a400a47211 */ /* 0x000fc600078e08ff */
[----:B------:R-:W-:Y:S04]  /*3140*/  LDSM.16.M88.4 R56, [R88+0x1000] ;  /* 0x001000005838783b */ /* 0x000fe80000000200 */
[----:B------:R-:W1:Y:S04]  /*3150*/  LDSM.16.M88.4 R20, [R165+0x1400] ;  /* 0x00140000a514783b */ /* 0x000e680000000200 */
[----:B------:R-:W2:Y:S04]  /*3160*/  LDSM.16.M88.4 R48, [R88+0x1400] ;  /* 0x001400005830783b */ /* 0x000ea80000000200 */
[----:B--2---:R-:W2:Y:S04]  /*3170*/  LDSM.16.M88.4 R28, [R165+0x1800] ;  /* 0x00180000a51c783b */ /* 0x004ea80000000200 */
[----:B------:R-:W-:Y:S04]  /*3180*/  LDSM.16.M88.4 R60, [R88+0x3000] ;  /* 0x00300000583c783b */ /* 0x000fe80000000200 */
[----:B------:R-:W0:Y:S01]  /*3190*/  LDGDEPBAR ;  /* 0x00000000000079af */ /* 0x000e220000000000 */
[C---:B-----5:R-:W-:Y:S08]  /*31a0*/  HMMA.16816.F32.BF16 R12, R32.reuse, R16, RZ ;  /* 0x00000010200c723c */ /* 0x060ff000000418ff */
[C---:B------:R-:W-:Y:S08]  /*31b0*/  HMMA.16816.F32.BF16 R16, R32.reuse, R18, RZ ;  /* 0x000000122010723c */ /* 0x040ff000000418ff */
[----:B-1----:R-:W-:Y:S08]  /*31c0*/  HMMA.16816.F32.BF16 R8, R32, R20, RZ ;  /* 0x000000142008723c */ /* 0x002ff000000418ff */
[C---:B------:R-:W-:Y:S08]  /*31d0*/  HMMA.16816.F32.BF16 R12, R24.reuse, R56, R12 ;  /* 0x00000038180c723c */ /* 0x040ff0000004180c */
[----:B------:R-:W-:Y:S01]  /*31e0*/  HMMA.16816.F32.BF16 R16, R24, R58, R16 ;  /* 0x0000003a1810723c */ /* 0x000fe20000041810 */
[----:B------:R-:W1:Y:S07]  /*31f0*/  LDSM.16.M88.4 R56, [R88+0x1800] ;  /* 0x001800005838783b */ /* 0x000e6e0000000200 */
[----:B------:R-:W-:Y:S08]  /*3200*/  HMMA.16816.F32.BF16 R20, R32, R22, RZ ;  /* 0x000000162014723c */ /* 0x000ff000000418ff */
[----:B------:R-:W-:Y:S01]  /*3210*/  FMUL.FTZ R12, R12, c[0x0][0x2ec] ;  /* 0x0000bb000c0c7a20 */ /* 0x000fe20000410000 */
[----:B------:R-:W-:Y:S01]  /*3220*/  HMMA.16816.F32.BF16 R8, R24, R48, R8 ;  /* 0x000000301808723c */ /* 0x000fe20000041808 */
[----:B------:R-:W-:-:S02]  /*3230*/  FMUL.FTZ R13, R13, c[0x0][0x2ec] ;  /* 0x0000bb000d0d7a20 */ /* 0x000fc40000410000 */
[----:B------:R-:W-:Y:S01]  /*3240*/  FMUL.FTZ R14, R14, c[0x0][0x2ec] ;  /* 0x0000bb000e0e7a20 */ /* 0x000fe20000410000 */
[----:B------:R-:W3:Y:S01]  /*3250*/  MUFU.TANH R73, R12 ;  /* 0x0000000c00497308 */ /* 0x000ee20000002400 */
[----:B------:R-:W-:Y:S02]  /*3260*/  FMUL.FTZ R15, R15, c[0x0][0x2ec] ;  /* 0x0000bb000f0f7a20 */ /* 0x000fe40000410000 */
[----:B------:R-:W-:Y:S02]  /*3270*/  FMUL.FTZ R16, R16, c[0x0][0x2ec] ;  /* 0x0000bb0010107a20 */ /* 0x000fe40000410000 */
[----:B------:R-:W-:Y:S02]  /*3280*/  FMUL.FTZ R17, R17, c[0x0][0x2ec] ;  /* 0x0000bb0011117a20 */ /* 0x000fe40000410000 */
[----:B------:R-:W-:Y:S01]  /*3290*/  FMUL.FTZ R18, R18, c[0x0][0x2ec] ;  /* 0x0000bb0012127a20 */ /* 0x000fe20000410000 */
[----:B------:R-:W4:Y:S01]  /*32a0*/  MUFU.TANH R71, R16 ;  /* 0x0000001000477308 */ /* 0x000f220000002400 */
[----:B------:R-:W-:-:S02]  /*32b0*/  FMUL.FTZ R19, R19, c[0x0][0x2ec] ;  /* 0x0000bb0013137a20 */ /* 0x000fc40000410000 */
[----:B------:R-:W-:Y:S01]  /*32c0*/  HMMA.16816.F32.BF16 R20, R24, R50, R20 ;  /* 0x000000321814723c */ /* 0x000fe20000041814 */
[----:B------:R-:W-:Y:S04]  /*32d0*/  LDSM.16.M88.4 R48, [R88+0x1c00] ;  /* 0x001c00005830783b */ /* 0x000fe80000000200 */
[----:B------:R-:W1:Y:S04]  /*32e0*/  MUFU.TANH R68, R17 ;  /* 0x0000001100447308 */ /* 0x000e680000002400 */
[----:B------:R-:W-:Y:S02]  /*32f0*/  FMUL.FTZ R8, R8, c[0x0][0x2ec] ;  /* 0x0000bb0008087a20 */ /* 0x000fe40000410000 */
[----:B------:R-:W-:-:S02]  /*3300*/  FMUL.FTZ R9, R9, c[0x0][0x2ec] ;  /* 0x0000bb0009097a20 */ /* 0x000fc40000410000 */
[----:B------:R-:W1:Y:S01]  /*3310*/  MUFU.TANH R85, R18 ;  /* 0x0000001200557308 */ /* 0x000e620000002400 */
[----:B------:R-:W-:Y:S02]  /*3320*/  FMUL.FTZ R10, R10, c[0x0][0x2ec] ;  /* 0x0000bb000a0a7a20 */ /* 0x000fe40000410000 */
[----:B------:R-:W-:-:S05]  /*3330*/  FMUL.FTZ R11, R11, c[0x0][0x2ec] ;  /* 0x0000bb000b0b7a20 */ /* 0x000fca0000410000 */
[----:B------:R5:W1:Y:S03]  /*3340*/  MUFU.TANH R84, R19 ;  /* 0x0000001300547308 */ /* 0x000a660000002400 */
[----:B------:R-:W-:Y:S02]  /*3350*/  FMUL.FTZ R20, R20, c[0x0][0x2ec] ;  /* 0x0000bb0014147a20 */ /* 0x000fe40000410000 */
[----:B------:R-:W-:Y:S02]  /*3360*/  FMUL.FTZ R21, R21, c[0x0][0x2ec] ;  /* 0x0000bb0015157a20 */ /* 0x000fe40000410000 */
[----:B------:R-:W-:Y:S01]  /*3370*/  FMUL.FTZ R22, R22, c[0x0][0x2ec] ;  /* 0x0000bb0016167a20 */ /* 0x000fe20000410000 */
[----:B------:R-:W1:Y:S01]  /*3380*/  MUFU.TANH R72, R13 ;  /* 0x0000000d00487308 */ /* 0x000e620000002400 */
[----:B------:R-:W-:Y:S01]  /*3390*/  FMUL.FTZ R23, R23, c[0x0][0x2ec] ;  /* 0x0000bb0017177a20 */ /* 0x000fe20000410000 */
[----:B-----5:R-:W5:Y:S06]  /*33a0*/  LDSM.16.M88.4 R16, [R165+0x1c00] ;  /* 0x001c0000a510783b */ /* 0x020f6c0000000200 */
[----:B------:R-:W1:Y:S08]  /*33b0*/  MUFU.TANH R87, R14 ;  /* 0x0000000e00577308 */ /* 0x000e700000002400 */
[----:B------:R2:W1:Y:S08]  /*33c0*/  MUFU.TANH R86, R15 ;  /* 0x0000000f00567308 */ /* 0x0004700000002400 */
[----:B------:R-:W1:Y:S01]  /*33d0*/  MUFU.TANH R67, R8 ;  /* 0x0000000800437308 */ /* 0x000e620000002400 */
[C---:B--2---:R-:W-:Y:S07]  /*33e0*/  HMMA.16816.F32.BF16 R12, R32.reuse, R28, RZ ;  /* 0x0000001c200c723c */ /* 0x044fee00000418ff */
[----:B------:R-:W2:Y:S01]  /*33f0*/  MUFU.TANH R66, R9 ;  /* 0x0000000900427308 */ /* 0x000ea20000002400 */
[----:B------:R-:W-:Y:S07]  /*3400*/  HMMA.16816.F32.BF16 R28, R32, R30, RZ ;  /* 0x0000001e201c723c */ /* 0x000fee00000418ff */
[----:B------:R-:W2:Y:S08]  /*3410*/  MUFU.TANH R83, R10 ;  /* 0x0000000a00537308 */ /* 0x000eb00000002400 */
[----:B------:R5:W2:Y:S01]  /*3420*/  MUFU.TANH R82, R11 ;  /* 0x0000000b00527308 */ /* 0x000aa20000002400 */
[C---:B-1----:R-:W-:Y:S07]  /*3430*/  HMMA.16816.F32.BF16 R12, R24.reuse, R56, R12 ;  /* 0x00000038180c723c */ /* 0x042fee000004180c */
[----:B------:R-:W1:Y:S01]  /*3440*/  MUFU.TANH R65, R20 ;  /* 0x0000001400417308 */ /* 0x000e620000002400 */
[----:B------:R-:W-:Y:S07]  /*3450*/  HMMA.16816.F32.BF16 R28, R24, R58, R28 ;  /* 0x0000003a181c723c */ /* 0x000fee000004181c */
[----:B------:R-:W1:Y:S01]  /*3460*/  MUFU.TANH R64, R21 ;  /* 0x0000001500407308 */ /* 0x000e620000002400 */
[----:B------:R-:W-:Y:S01]  /*3470*/  LDSM.16.M88.4 R56, [R88+0x2000] ;  /* 0x002000005838783b */ /* 0x000fe20000000200 */
[C---:B-----5:R-:W-:Y:S06]  /*3480*/  HMMA.16816.F32.BF16 R8, R32.reuse, R16, RZ ;  /* 0x000000102008723c */ /* 0x060fec00000418ff */
[----:B------:R-:W1:Y:S02]  /*3490*/  MUFU.TANH R81, R22 ;  /* 0x0000001600517308 */ /* 0x000e640000002400 */
[----:B------:R-:W-:Y:S06]  /*34a0*/  HMMA.16816.F32.BF16 R16, R32, R18, RZ ;  /* 0x000000122010723c */ /* 0x000fec00000418ff */
[----:B------:R5:W1:Y:S01]  /*34b0*/  MUFU.TANH R80, R23 ;  /* 0x0000001700507308 */ /* 0x000a620000002400 */
[----:B------:R-:W-:-:S02]  /*34c0*/  FMUL.FTZ R12, R12, c[0x0][0x2ec] ;  /* 0x0000bb000c0c7a20 */ /* 0x000fc40000410000 */
[----:B------:R-:W-:Y:S02]  /*34d0*/  FMUL.FTZ R13, R13, c[0x0][0x2ec] ;  /* 0x0000bb000d0d7a20 */ /* 0x000fe40000410000 */
[----:B------:R-:W-:Y:S02]  /*34e0*/  FMUL.FTZ R14, R14, c[0x0][0x2ec] ;  /* 0x0000bb000e0e7a20 */ /* 0x000fe40000410000 */
[----:B------:R-:W-:Y:S01]  /*34f0*/  FMUL.FTZ R28, R28, c[0x0][0x2ec] ;  /* 0x0000bb001c1c7a20 */ /* 0x000fe20000410000 */
[----:B------:R-:W1:Y:S01]  /*3500*/  MUFU.TANH R55, R12 ;  /* 0x0000000c00377308 */ /* 0x000e620000002400 */
[----:B------:R-:W-:Y:S02]  /*3510*/  FMUL.FTZ R29, R29, c[0x0][0x2ec] ;  /* 0x0000bb001d1d7a20 */ /* 0x000fe40000410000 */
[----:B------:R-:W-:Y:S02]  /*3520*/  FMUL.FTZ R30, R30, c[0x0][0x2ec] ;  /* 0x0000bb001e1e7a20 */ /* 0x000fe40000410000 */
[----:B------:R-:W-:-:S02]  /*3530*/  FMUL.FTZ R31, R31, c[0x0][0x2ec] ;  /* 0x0000bb001f1f7a20 */ /* 0x000fc40000410000 */
[----:B------:R-:W-:Y:S01]  /*3540*/  FMUL.FTZ R15, R15, c[0x0][0x2ec] ;  /* 0x0000bb000f0f7a20 */ /* 0x000fe20000410000 */
[----:B-----5:R-:W5:Y:S01]  /*3550*/  LDSM.16.M88.4 R20, [R165+0x2000] ;  /* 0x00200000a514783b */ /* 0x020f620000000200 */
[----:B------:R-:W1:Y:S01]  /*3560*/  MUFU.TANH R47, R28 ;  /* 0x0000001c002f7308 */ /* 0x000e620000002400 */
[C---:B------:R-:W-:Y:S07]  /*3570*/  HMMA.16816.F32.BF16 R8, R24.reuse, R48, R8 ;  /* 0x000000301808723c */ /* 0x040fee0000041808 */
[----:B------:R-:W1:Y:S01]  /*3580*/  MUFU.TANH R46, R29 ;  /* 0x0000001d002e7308 */ /* 0x000e620000002400 */
[----:B------:R-:W-:Y:S01]  /*3590*/  HMMA.16816.F32.BF16 R16, R24, R50, R16 ;  /* 0x000000321810723c */ /* 0x000fe20000041810 */
[----:B------:R-:W-:Y:S06]  /*35a0*/  LDSM.16.M88.4 R48, [R88+0x2400] ;  /* 0x002400005830783b */ /* 0x000fec0000000200 */
[----:B------:R-:W1:Y:S08]  /*35b0*/  MUFU.TANH R77, R30 ;  /* 0x0000001e004d7308 */ /* 0x000e700000002400 */
[----:B------:R1:W1:Y:S01]  /*35c0*/  MUFU.TANH R76, R31 ;  /* 0x0000001f004c7308 */ /* 0x0002620000002400 */
[----:B------:R-:W-:-:S02]  /*35d0*/  FMUL.FTZ R10, R10, c[0x0][0x2ec] ;  /* 0x0000bb000a0a7a20 */ /* 0x000fc40000410000 */
[----:B------:R-:W-:Y:S02]  /*35e0*/  FMUL.FTZ R11, R11, c[0x0][0x2ec] ;  /* 0x0000bb000b0b7a20 */ /* 0x000fe40000410000 */
[----:B------:R-:W-:Y:S02]  /*35f0*/  FMUL.FTZ R7, R8, c[0x0][0x2ec] ;  /* 0x0000bb0008077a20 */ /* 0x000fe40000410000 */
[----:B------:R-:W-:Y:S01]  /*3600*/  FMUL.FTZ R6, R9, c[0x0][0x2ec] ;  /* 0x0000bb0009067a20 */ /* 0x000fe20000410000 */
[----:B------:R-:W2:Y:S01]  /*3610*/  MUFU.TANH R52, R13 ;  /* 0x0000000d00347308 */ /* 0x000ea20000002400 */
[----:B------:R-:W-:Y:S02]  /*3620*/  FMUL.FTZ R18, R18, c[0x0][0x2ec] ;  /* 0x0000bb0012127a20 */ /* 0x000fe40000410000 */
[----:B------:R-:W-:Y:S02]  /*3630*/  FMUL.FTZ R19, R19, c[0x0][0x2ec] ;  /* 0x0000bb0013137a20 */ /* 0x000fe40000410000 */
[----:B------:R-:W-:-:S02]  /*3640*/  FMUL.FTZ R5, R16, c[0x0][0x2ec] ;  /* 0x0000bb0010057a20 */ /* 0x000fc40000410000 */
[----:B------:R-:W-:Y:S01]  /*3650*/  FMUL.FTZ R2, R17, c[0x0][0x2ec] ;  /* 0x0000bb0011027a20 */ /* 0x000fe20000410000 */
[----:B-1----:R-:W1:Y:S01]  /*3660*/  LDSM.16.M88.4 R28, [R165+0x2400] ;  /* 0x00240000a51c783b */ /* 0x002e620000000200 */
[----:B------:R-:W1:Y:S08]  /*3670*/  MUFU.TANH R79, R14 ;  /* 0x0000000e004f7308 */ /* 0x000e700000002400 */
[----:B------:R5:W1:Y:S08]  /*3680*/  MUFU.TANH R78, R15 ;  /* 0x0000000f004e7308 */ /* 0x000a700000002400 */
[----:B------:R-:W1:Y:S01]  /*3690*/  MUFU.TANH R92, R18 ;  /* 0x00000012005c7308 */ /* 0x000e620000002400 */
[C---:B-----5:R-:W-:Y:S07]  /*36a0*/  HMMA.16816.F32.BF16 R12, R32.reuse, R20, RZ ;  /* 0x00000014200c723c */ /* 0x060fee00000418ff */
[----:B------:R5:W1:Y:S01]  /*36b0*/  MUFU.TANH R93, R19 ;  /* 0x00000013005d7308 */ /* 0x000a620000002400 */
[----:B------:R-:W-:Y:S07]  /*36c0*/  HMMA.16816.F32.BF16 R20, R32, R22, RZ ;  /* 0x000000162014723c */ /* 0x000fee00000418ff */
[----:B------:R-:W1:Y:S01]  /*36d0*/  MUFU.TANH R75, R10 ;  /* 0x0000000a004b7308 */ /* 0x000e620000002400 */
[----:B-----5:R-:W5:Y:S07]  /*36e0*/  LDSM.16.M88.4 R16, [R165+0x2800] ;  /* 0x00280000a510783b */ /* 0x020f6e0000000200 */
[----:B------:R1:W1:Y:S01]  /*36f0*/  MUFU.TANH R89, R11 ;  /* 0x0000000b00597308 */ /* 0x0002620000002400 */
[C---:B------:R-:W-:Y:S07]  /*3700*/  HMMA.16816.F32.BF16 R12, R24.reuse, R56, R12 ;  /* 0x00000038180c723c */ /* 0x040fee000004180c */
[----:B------:R-:W2:Y:S01]  /*3710*/  MUFU.TANH R7, R7 ;  /* 0x0000000700077308 */ /* 0x000ea20000002400 */
[----:B------:R-:W-:Y:S01]  /*3720*/  HMMA.16816.F32.BF16 R20, R24, R58, R20 ;  /* 0x0000003a1814723c */ /* 0x000fe20000041814 */
[----:B------:R-:W2:Y:S06]  /*3730*/  LDSM.16.M88.4 R56, [R88+0x2800] ;  /* 0x002800005838783b */ /* 0x000eac0000000200 */
[----:B------:R-:W2:Y:S01]  /*3740*/  MUFU.TANH R6, R6 ;  /* 0x0000000600067308 */ /* 0x000ea20000002400 */
[C---:B-1----:R-:W-:Y:S07]  /*3750*/  HMMA.16816.F32.BF16 R8, R32.reuse, R28, RZ ;  /* 0x0000001c2008723c */ /* 0x042fee00000418ff */
[----:B------:R-:W1:Y:S01]  /*3760*/  MUFU.TANH R5, R5 ;  /* 0x0000000500057308 */ /* 0x000e620000002400 */
[----:B------:R-:W-:Y:S01]  /*3770*/  HMMA.16816.F32.BF16 R28, R32, R30, RZ ;  /* 0x0000001e201c723c */ /* 0x000fe200000418ff */
[----:B------:R-:W-:-:S06]  /*3780*/  FMUL.FTZ R12, R12, c[0x0][0x2ec] ;  /* 0x0000bb000c0c7a20 */ /* 0x000fcc0000410000 */
[----:B------:R-:W1:Y:S01]  /*3790*/  MUFU.TANH R2, R2 ;  /* 0x0000000200027308 */ /* 0x000e620000002400 */
[----:B------:R-:W-:Y:S02]  /*37a0*/  FMUL.FTZ R13, R13, c[0x0][0x2ec] ;  /* 0x0000bb000d0d7a20 */ /* 0x000fe40000410000 */
[----:B------:R-:W-:Y:S02]  /*37b0*/  FMUL.FTZ R14, R14, c[0x0][0x2ec] ;  /* 0x0000bb000e0e7a20 */ /* 0x000fe40000410000 */
[----:B------:R-:W-:Y:S02]  /*37c0*/  FMUL.FTZ R15, R15, c[0x0][0x2ec] ;  /* 0x0000bb000f0f7a20 */ /* 0x000fe40000410000 */
[----:B------:R-:W-:Y:S01]  /*37d0*/  FMUL.FTZ R20, R20, c[0x0][0x2ec] ;  /* 0x0000bb0014147a20 */ /* 0x000fe20000410000 */
[----:B------:R-:W1:Y:S01]  /*37e0*/  MUFU.TANH R70, R12 ;  /* 0x0000000c00467308 */ /* 0x000e620000002400 */
[----:B------:R-:W-:Y:S02]  /*37f0*/  FMUL.FTZ R21, R21, c[0x0][0x2ec] ;  /* 0x0000bb0015157a20 */ /* 0x000fe40000410000 */
[----:B------:R-:W-:-:S02]  /*3800*/  FMUL.FTZ R22, R22, c[0x0][0x2ec] ;  /* 0x0000bb0016167a20 */ /* 0x000fc40000410000 */
[----:B------:R-:W-:Y:S01]  /*3810*/  FMUL.FTZ R23, R23, c[0x0][0x2ec] ;  /* 0x0000bb0017177a20 */ /* 0x000fe20000410000 */
[C---:B------:R-:W-:Y:S02]  /*3820*/  HMMA.16816.F32.BF16 R8, R24.reuse, R48, R8 ;  /* 0x000000301808723c */ /* 0x040fe40000041808 */
[----:B------:R-:W1:Y:S06]  /*3830*/  MUFU.TANH R69, R13 ;  /* 0x0000000d00457308 */ /* 0x000e6c0000002400 */
[----:B------:R-:W-:Y:S01]  /*3840*/  HMMA.16816.F32.BF16 R28, R24, R50, R28 ;  /* 0x00000032181c723c */ /* 0x000fe2000004181c */
[----:B------:R-:W-:Y:S01]  /*3850*/  LDSM.16.M88.4 R48, [R88+0x2c00] ;  /* 0x002c00005830783b */ /* 0x000fe20000000200 */
[----:B------:R-:W1:Y:S08]  /*3860*/  MUFU.TANH R96, R14 ;  /* 0x0000000e00607308 */ /* 0x000e700000002400 */
[----:B------:R5:W1:Y:S06]  /*3870*/  MUFU.TANH R97, R15 ;  /* 0x0000000f00617308 */ /* 0x000a6c0000002400 */
[----:B------:R-:W-:-:S02]  /*3880*/  FMUL.FTZ R8, R8, c[0x0][0x2ec] ;  /* 0x0000bb0008087a20 */ /* 0x000fc40000410000 */
[----:B------:R-:W1:Y:S01]  /*3890*/  MUFU.TANH R91, R20 ;  /* 0x00000014005b7308 */ /* 0x000e620000002400 */
[----:B------:R-:W-:Y:S02]  /*38a0*/  FMUL.FTZ R9, R9, c[0x0][0x2ec] ;  /* 0x0000bb0009097a20 */ /* 0x000fe40000410000 */
[----:B------:R-:W-:Y:S02]  /*38b0*/  FMUL.FTZ R10, R10, c[0x0][0x2ec] ;  /* 0x0000bb000a0a7a20 */ /* 0x000fe40000410000 */
[----:B------:R-:W-:Y:S02]  /*38c0*/  FMUL.FTZ R11, R11, c[0x0][0x2ec] ;  /* 0x0000bb000b0b7a20 */ /* 0x000fe40000410000 */
[----:B------:R-:W-:Y:S01]  /*38d0*/  FMUL.FTZ R28, R28, c[0x0][0x2ec] ;  /* 0x0000bb001c1c7a20 */ /* 0x000fe20000410000 */
[----:B-----5:R-:W-:Y:S01]  /*38e0*/  HMMA.16816.F32.BF16 R12, R32, R16, RZ ;  /* 0x00000010200c723c */ /* 0x020fe200000418ff */
[----:B------:R-:W1:Y:S01]  /*38f0*/  MUFU.TANH R90, R21 ;  /* 0x00000015005a7308 */ /* 0x000e620000002400 */
[----:B------:R-:W-:-:S02]  /*3900*/  FMUL.FTZ R29, R29, c[0x0][0x2ec] ;  /* 0x0000bb001d1d7a20 */ /* 0x000fc40000410000 */
[----:B------:R-:W-:Y:S02]  /*3910*/  FMUL.FTZ R30, R30, c[0x0][0x2ec] ;  /* 0x0000bb001e1e7a20 */ /* 0x000fe40000410000 */
[----:B------:R-:W-:Y:S02]  /*3920*/  FMUL.FTZ R31, R31, c[0x0][0x2ec] ;  /* 0x0000bb001f1f7a20 */ /* 0x000fe40000410000 */
[----:B------:R-:W-:Y:S01]  /*3930*/  HMMA.16816.F32.BF16 R16, R32, R18, RZ ;  /* 0x000000122010723c */ /* 0x000fe200000418ff */
[----:B------:R-:W1:Y:S08]  /*3940*/  MUFU.TANH R100, R22 ;  /* 0x0000001600647308 */ /* 0x000e700000002400 */
[----:B------:R5:W1:Y:S07]  /*3950*/  MUFU.TANH R101, R23 ;  /* 0x0000001700657308 */ /* 0x000a6e0000002400 */
[C---:B--2---:R-:W-:Y:S01]  /*3960*/  HMMA.16816.F32.BF16 R12, R24.reuse, R56, R12 ;  /* 0x00000038180c723c */ /* 0x044fe2000004180c */
[----:B------:R-:W2:Y:S07]  /*3970*/  MUFU.TANH R99, R28 ;  /* 0x0000001c00637308 */ /* 0x000eae0000002400 */
[----:B------:R-:W-:Y:S01]  /*3980*/  HMMA.16816.F32.BF16 R16, R24, R58, R16 ;  /* 0x0000003a1810723c */ /* 0x000fe20000041810 */
[----:B-----5:R-:W5:Y:S01]  /*3990*/  LDSM.16.M88.4 R20, [R165+0x2c00] ;  /* 0x002c0000a514783b */ /* 0x020f620000000200 */
[----:B------:R-:W1:Y:S03]  /*39a0*/  MUFU.TANH R98, R29 ;  /* 0x0000001d00627308 */ /* 0x000e660000002400 */
[----:B------:R-:W-:Y:S05]  /*39b0*/  LDSM.16.M88.4 R56, [R88+0x3400] ;  /* 0x003400005838783b */ /* 0x000fea0000000200 */
[----:B------:R-:W1:Y:S06]  /*39c0*/  MUFU.TANH R107, R30 ;  /* 0x0000001e006b7308 */ /* 0x000e6c0000002400 */
[----:B------:R-:W-:-:S02]  /*39d0*/  FMUL.FTZ R12, R12, c[0x0][0x2ec] ;  /* 0x0000bb000c0c7a20 */ /* 0x000fc40000410000 */
[----:B------:R1:W1:Y:S01]  /*39e0*/  MUFU.TANH R108, R31 ;  /* 0x0000001f006c7308 */ /* 0x0002620000002400 */
[----:B------:R-:W-:Y:S02]  /*39f0*/  FMUL.FTZ R13, R13, c[0x0][0x2ec] ;  /* 0x0000bb000d0d7a20 */ /* 0x000fe40000410000 */
[----:B------:R-:W-:Y:S02]  /*3a00*/  FMUL.FTZ R14, R14, c[0x0][0x2ec] ;  /* 0x0000bb000e0e7a20 */ /* 0x000fe40000410000 */
[----:B------:R-:W-:Y:S02]  /*3a10*/  FMUL.FTZ R15, R15, c[0x0][0x2ec] ;  /* 0x0000bb000f0f7a20 */ /* 0x000fe40000410000 */
[----:B------:R-:W-:Y:S01]  /*3a20*/  FMUL.FTZ R16, R16, c[0x0][0x2ec] ;  /* 0x0000bb0010107a20 */ /* 0x000fe20000410000 */
[----:B------:R-:W2:Y:S01]  /*3a30*/  MUFU.TANH R95, R8 ;  /* 0x00000008005f7308 */ /* 0x000ea20000002400 */
[----:B------:R-:W-:Y:S02]  /*3a40*/  FMUL.FTZ R17, R17, c[0x0][0x2ec] ;  /* 0x0000bb0011117a20 */ /* 0x000fe40000410000 */
[----:B------:R-:W-:-:S02]  /*3a50*/  FMUL.FTZ R18, R18, c[0x0][0x2ec] ;  /* 0x0000bb0012127a20 */ /* 0x000fc40000410000 */
[----:B------:R-:W-:Y:S01]  /*3a60*/  FMUL.FTZ R19, R19, c[0x0][0x2ec] ;  /* 0x0000bb0013137a20 */ /* 0x000fe20000410000 */
[----:B-1----:R-:W1:Y:S02]  /*3a70*/  LDSM.16.M88.4 R28, [R165+0x3000] ;  /* 0x00300000a51c783b */ /* 0x002e640000000200 */
[----:B------:R-:W1:Y:S08]  /*3a80*/  MUFU.TANH R94, R9 ;  /* 0x00000009005e7308 */ /* 0x000e700000002400 */
[----:B------:R-:W1:Y:S08]  /*3a90*/  MUFU.TANH R104, R10 ;  /* 0x0000000a00687308 */ /* 0x000e700000002400 */
[----:B------:R5:W1:Y:S08]  /*3aa0*/  MUFU.TANH R106, R11 ;  /* 0x0000000b006a7308 */ /* 0x000a700000002400 */
[----:B------:R-:W1:Y:S01]  /*3ab0*/  MUFU.TANH R105, R16 ;  /* 0x0000001000697308 */ /* 0x000e620000002400 */
[C---:B-----5:R-:W-:Y:S07]  /*3ac0*/  HMMA.16816.F32.BF16 R8, R32.reuse, R20, RZ ;  /* 0x000000142008723c */ /* 0x060fee00000418ff */
[----:B------:R-:W1:Y:S01]  /*3ad0*/  MUFU.TANH R186, R17 ;  /* 0x0000001100ba7308 */ /* 0x000e620000002400 */
[----:B------:R-:W-:Y:S07]  /*3ae0*/  HMMA.16816.F32.BF16 R20, R32, R22, RZ ;  /* 0x000000162014723c */ /* 0x000fee00000418ff */
[----:B------:R-:W1:Y:S08]  /*3af0*/  MUFU.TANH R111, R18 ;  /* 0x00000012006f7308 */ /* 0x000e700000002400 */
[----:B------:R5:W1:Y:S01]  /*3b00*/  MUFU.TANH R112, R19 ;  /* 0x0000001300707308 */ /* 0x000a620000002400 */
[C---:B------:R-:W-:Y:S07]  /*3b10*/  HMMA.16816.F32.BF16 R8, R24.reuse, R48, R8 ;  /* 0x000000301808723c */ /* 0x040fee0000041808 */
[----:B------:R-:W1:Y:S01]  /*3b20*/  MUFU.TANH R103, R12 ;  /* 0x0000000c00677308 */ /* 0x000e620000002400 */
[----:B------:R-:W-:Y:S01]  /*3b30*/  HMMA.16816.F32.BF16 R20, R24, R50, R20 ;  /* 0x000000321814723c */ /* 0x000fe20000041814 */
[----:B-----5:R-:W5:Y:S06]  /*3b40*/  LDSM.16.M88.4 R16, [R165+0x3400] ;  /* 0x00340000a510783b */ /* 0x020f6c0000000200 */
[----:B------:R-:W1:Y:S01]  /*3b50*/  MUFU.TANH R102, R13 ;  /* 0x0000000d00667308 */ /* 0x000e620000002400 */
[----:B------:R-:W2:Y:S07]  /*3b60*/  LDSM.16.M88.4 R48, [R165+0x3800] ;  /* 0x00380000a530783b */ /* 0x000eae0000000200 */
[----:B------:R-:W1:Y:S01]  /*3b70*/  MUFU.TANH R109, R14 ;  /* 0x0000000e006d7308 */ /* 0x000e620000002400 */
[----:B------:R-:W-:-:S07]  /*3b80*/  FMUL.FTZ R8, R8, c[0x0][0x2ec] ;  /* 0x0000bb0008087a20 */ /* 0x000fce0000410000 */
        /* <DEDUP_REMOVED lines=9> */
[C---:B-1----:R-:W-:Y:S02]  /*3c20*/  HMMA.16816.F32.BF16 R12, R32.reuse, R28, RZ ;  /* 0x0000001c200c723c */ /* 0x042fe400000418ff */
[----:B------:R-:W1:Y:S06]  /*3c30*/  MUFU.TANH R189, R9 ;  /* 0x0000000900bd7308 */ /* 0x000e6c0000002400 */
[----:B------:R-:W-:Y:S02]  /*3c40*/  HMMA.16816.F32.BF16 R28, R32, R30, RZ ;  /* 0x0000001e201c723c */ /* 0x000fe400000418ff */
[----:B------:R-:W1:Y:S08]  /*3c50*/  MUFU.TANH R113, R10 ;  /* 0x0000000a00717308 */ /* 0x000e700000002400 */
[----:B------:R-:W1:Y:S06]  /*3c60*/  MUFU.TANH R191, R20 ;  /* 0x0000001400bf7308 */ /* 0x000e6c0000002400 */
[C---:B------:R-:W-:Y:S02]  /*3c70*/  HMMA.16816.F32.BF16 R12, R24.reuse, R60, R12 ;  /* 0x0000003c180c723c */ /* 0x040fe4000004180c */
[----:B------:R5:W1:Y:S06]  /*3c80*/  MUFU.TANH R60, R11 ;  /* 0x0000000b003c7308 */ /* 0x000a6c0000002400 */
[----:B------:R-:W-:Y:S02]  /*3c90*/  HMMA.16816.F32.BF16 R28, R24, R62, R28 ;  /* 0x0000003e181c723c */ /* 0x000fe4000004181c */
[----:B------:R-:W1:Y:S06]  /*3ca0*/  MUFU.TANH R192, R21 ;  /* 0x0000001500c07308 */ /* 0x000e6c0000002400 */
[C---:B-----5:R-:W-:Y:S02]  /*3cb0*/  HMMA.16816.F32.BF16 R8, R32.reuse, R16, RZ ;  /* 0x000000102008723c */ /* 0x060fe400000418ff */
[----:B------:R-:W1:Y:S06]  /*3cc0*/  MUFU.TANH R61, R22 ;  /* 0x00000016003d7308 */ /* 0x000e6c0000002400 */
[----:B------:R-:W-:Y:S01]  /*3cd0*/  FMUL.FTZ R12, R12, c[0x0][0x2ec] ;  /* 0x0000bb000c0c7a20 */ /* 0x000fe20000410000 */
[----:B------:R-:W-:Y:S01]  /*3ce0*/  HMMA.16816.F32.BF16 R16, R32, R18, RZ ;  /* 0x000000122010723c */ /* 0x000fe200000418ff */
        /* <DEDUP_REMOVED lines=8> */
[----:B------:R-:W-:Y:S01]  /*3d70*/  FMUL.FTZ R31, R31, c[0x0][0x2ec] ;  /* 0x0000bb001f1f7a20 */ /* 0x000fe20000410000 */
[C---:B------:R-:W-:Y:S01]  /*3d80*/  HMMA.16816.F32.BF16 R8, R24.reuse, R56, R8 ;  /* 0x000000381808723c */ /* 0x040fe20000041808 */
[----:B-----5:R-:W-:Y:S01]  /*3d90*/  LDSM.16.M88.4 R20, [R88+0x3800] ;  /* 0x003800005814783b */ /* 0x020fe20000000200 */
[----:B------:R-:W1:Y:S07]  /*3da0*/  MUFU.TANH R187, R28 ;  /* 0x0000001c00bb7308 */ /* 0x000e6e0000002400 */
[----:B------:R-:W-:Y:S01]  /*3db0*/  HMMA.16816.F32.BF16 R16, R24, R58, R16 ;  /* 0x0000003a1810723c */ /* 0x000fe20000041810 */
[----:B------:R-:W1:Y:S08]  /*3dc0*/  MUFU.TANH R185, R29 ;  /* 0x0000001d00b97308 */ /* 0x000e700000002400 */
[----:B------:R-:W1:Y:S06]  /*3dd0*/  MUFU.TANH R115, R30 ;  /* 0x0000001e00737308 */ /* 0x000e6c0000002400 */
[----:B------:R-:W-:-:S02]  /*3de0*/  FMUL.FTZ R8, R8, c[0x0][0x2ec] ;  /* 0x0000bb0008087a20 */ /* 0x000fc40000410000 */
[----:B------:R5:W1:Y:S01]  /*3df0*/  MUFU.TANH R117, R31 ;  /* 0x0000001f00757308 */ /* 0x000a620000002400 */
        /* <DEDUP_REMOVED lines=8> */
[----:B-----5:R-:W5:Y:S02]  /*3e80*/  LDSM.16.M88.4 R28, [R165+0x3c00] ;  /* 0x003c0000a51c783b */ /* 0x020f640000000200 */
[----:B------:R-:W1:Y:S08]  /*3e90*/  MUFU.TANH R62, R14 ;  /* 0x0000000e003e7308 */ /* 0x000e700000002400 */
[----:B------:R2:W1:Y:S08]  /*3ea0*/  MUFU.TANH R63, R15 ;  /* 0x0000000f003f7308 */ /* 0x0004700000002400 */
[----:B------:R-:W1:Y:S01]  /*3eb0*/  MUFU.TANH R181, R8 ;  /* 0x0000000800b57308 */ /* 0x000e620000002400 */
[C---:B--2---:R-:W-:Y:S07]  /*3ec0*/  HMMA.16816.F32.BF16 R12, R32.reuse, R48, RZ ;  /* 0x00000030200c723c */ /* 0x044fee00000418ff */
[----:B------:R-:W2:Y:S01]  /*3ed0*/  MUFU.TANH R162, R9 ;  /* 0x0000000900a27308 */ /* 0x000ea20000002400 */
[C---:B------:R-:W-:Y:S07]  /*3ee0*/  HMMA.16816.F32.BF16 R48, R32.reuse, R50, RZ ;  /* 0x000000322030723c */ /* 0x040fee00000418ff */
[----:B------:R-:W1:Y:S01]  /*3ef0*/  MUFU.TANH R119, R10 ;  /* 0x0000000a00777308 */ /* 0x000e620000002400 */
[----:B-----5:R-:W-:Y:S07]  /*3f00*/  HMMA.16816.F32.BF16 R56, R32, R28, RZ ;  /* 0x0000001c2038723c */ /* 0x020fee00000418ff */
[----:B------:R5:W1:Y:S01]  /*3f10*/  MUFU.TANH R125, R11 ;  /* 0x0000000b007d7308 */ /* 0x000a620000002400 */
[----:B------:R-:W-:Y:S07]  /*3f20*/  HMMA.16816.F32.BF16 R12, R24, R20, R12 ;  /* 0x00000014180c723c */ /* 0x000fee000004180c */
[----:B------:R-:W1:Y:S01]  /*3f30*/  MUFU.TANH R158, R16 ;  /* 0x00000010009e7308 */ /* 0x000e620000002400 */
[----:B------:R-:W-:Y:S01]  /*3f40*/  HMMA.16816.F32.BF16 R28, R32, R30, RZ ;  /* 0x0000001e201c723c */ /* 0x000fe200000418ff */
[----:B-----5:R-:W5:Y:S06]  /*3f50*/  LDSM.16.M88.4 R8, [R88+0x3c00] ;  /* 0x003c00005808783b */ /* 0x020f6c0000000200 */
[----:B------:R-:W1:Y:S01]  /*3f60*/  MUFU.TANH R156, R17 ;  /* 0x00000011009c7308 */ /* 0x000e620000002400 */
[----:B------:R-:W-:Y:S07]  /*3f70*/  HMMA.16816.F32.BF16 R48, R24, R22, R48 ;  /* 0x000000161830723c */ /* 0x000fee0000041830 */
[----:B------:R-:W1:Y:S01]  /*3f80*/  MUFU.TANH R126, R18 ;  /* 0x00000012007e7308 */ /* 0x000e620000002400 */
[----:B------:R-:W-:-:S07]  /*3f90*/  FMUL.FTZ R12, R12, c[0x0][0x2ec] ;  /* 0x0000bb000c0c7a20 */ /* 0x000fce0000410000 */
[----:B------:R1:W1:Y:S01]  /*3fa0*/  MUFU.TANH R127, R19 ;  /* 0x00000013007f7308 */ /* 0x0002620000002400 */
[----:B------:R-:W-:Y:S02]  /*3fb0*/  FMUL.FTZ R13, R13, c[0x0][0x2ec] ;  /* 0x0000bb000d0d7a20 */ /* 0x000fe40000410000 */
[----:B------:R-:W-:Y:S02]  /*3fc0*/  FMUL.FTZ R14, R14, c[0x0][0x2ec] ;  /* 0x0000bb000e0e7a20 */ /* 0x000fe40000410000 */
[----:B------:R-:W-:-:S03]  /*3fd0*/  FMUL.FTZ R15, R15, c[0x0][0x2ec] ;  /* 0x0000bb000f0f7a20 */ /* 0x000fc60000410000 */
[----:B------:R-:W2:Y:S01]  /*3fe0*/  MUFU.TANH R154, R12 ;  /* 0x0000000c009a7308 */ /* 0x000ea20000002400 */
[----:B------:R-:W-:Y:S01]  /*3ff0*/  FMUL.FTZ R48, R48, c[0x0][0x2ec] ;  /* 0x0000bb0030307a20 */ /* 0x000fe20000410000 */
[----:B-1----:R-:W1:Y:S06]  /*4000*/  LDSM.16.M88.4 R16, [R165+0x4000] ;  /* 0x00400000a510783b */ /* 0x002e6c0000000200 */
[----:B------:R-:W1:Y:S01]  /*4010*/  MUFU.TANH R147, R13 ;  /* 0x0000000d00937308 */ /* 0x000e620000002400 */
[----:B------:R-:W-:Y:S02]  /*4020*/  FMUL.FTZ R49, R49, c[0x0][0x2ec] ;  /* 0x0000bb0031317a20 */ /* 0x000fe40000410000 */
[----:B------:R-:W-:-:S02]  /*4030*/  FMUL.FTZ R50, R50, c[0x0][0x2ec] ;  /* 0x0000bb0032327a20 */ /* 0x000fc40000410000 */
[----:B------:R-:W-:Y:S01]  /*4040*/  FMUL.FTZ R51, R51, c[0x0][0x2ec] ;  /* 0x0000bb0033337a20 */ /* 0x000fe20000410000 */
[C---:B-----5:R-:W-:Y:S02]  /*4050*/  HMMA.16816.F32.BF16 R56, R24.reuse, R8, R56 ;  /* 0x000000081838723c */ /* 0x060fe40000041838 */
[----:B------:R-:W1:Y:S06]  /*4060*/  MUFU.TANH R131, R14 ;  /* 0x0000000e00837308 */ /* 0x000e6c0000002400 */
[----:B------:R-:W-:Y:S01]  /*4070*/  HMMA.16816.F32.BF16 R28, R24, R10, R28 ;  /* 0x0000000a181c723c */ /* 0x000fe2000004181c */
[----:B------:R-:W-:Y:S01]  /*4080*/  LDSM.16.M88.4 R8, [R165+0x4400] ;  /* 0x00440000a508783b */ /* 0x000fe20000000200 */
[----:B------:R5:W1:Y:S08]  /*4090*/  MUFU.TANH R132, R15 ;  /* 0x0000000f00847308 */ /* 0x000a700000002400 */
[----:B------:R-:W2:Y:S06]  /*40a0*/  MUFU.TANH R142, R48 ;  /* 0x00000030008e7308 */ /* 0x000eac0000002400 */
[----:B------:R-:W-:Y:S01]  /*40b0*/  FMUL.FTZ R56, R56, c[0x0][0x2ec] ;  /* 0x0000bb0038387a20 */ /* 0x000fe20000410000 */
[----:B-----5:R-:W5:Y:S01]  /*40c0*/  LDSM.16.M88.4 R12, [R88+0x4000] ;  /* 0x00400000580c783b */ /* 0x020f620000000200 */
[----:B------:R-:W2:Y:S01]  /*40d0*/  MUFU.TANH R141, R49 ;  /* 0x00000031008d7308 */ /* 0x000ea20000002400 */
[----:B------:R-:W-:-:S02]  /*40e0*/  FMUL.FTZ R57, R57, c[0x0][0x2ec] ;  /* 0x0000bb0039397a20 */ /* 0x000fc40000410000 */
[----:B------:R-:W-:-:S03]  /*40f0*/  FMUL.FTZ R58, R58, c[0x0][0x2ec] ;  /* 0x0000bb003a3a7a20 */ /* 0x000fc60000410000 */
[----:B------:R-:W-:Y:S01]  /*4100*/  FMUL.FTZ R28, R28, c[0x0][0x2ec] ;  /* 0x0000bb001c1c7a20 */ /* 0x000fe20000410000 */
[C---:B-1----:R-:W-:Y:S01]  /*4110*/  HMMA.16816.F32.BF16 R20, R32.reuse, R16, RZ ;  /* 0x000000102014723c */ /* 0x042fe200000418ff */
[----:B------:R-:W-:Y:S01]  /*4120*/  FMUL.FTZ R29, R29, c[0x0][0x2ec] ;  /* 0x0000bb001d1d7a20 */ /* 0x000fe20000410000 */
[----:B------:R-:W1:Y:S01]  /*4130*/  MUFU.TANH R133, R50 ;  /* 0x0000003200857308 */ /* 0x000e620000002400 */
[----:B------:R-:W-:Y:S02]  /*4140*/  FMUL.FTZ R30, R30, c[0x0][0x2ec] ;  /* 0x0000bb001e1e7a20 */ /* 0x000fe40000410000 */
[----:B------:R-:W-:Y:S02]  /*4150*/  FMUL.FTZ R31, R31, c[0x0][0x2ec] ;  /* 0x0000bb001f1f7a20 */ /* 0x000fe40000410000 */
[----:B------:R-:W-:Y:S01]  /*4160*/  FMUL.FTZ R59, R59, c[0x0][0x2ec] ;  /* 0x0000bb003b3b7a20 */ /* 0x000fe20000410000 */
[----:B------:R-:W-:Y:S02]  /*4170*/  HMMA.16816.F32.BF16 R16, R32, R18, RZ ;  /* 0x000000122010723c */ /* 0x000fe400000418ff */
[----:B------:R1:W1:Y:S08]  /*4180*/  MUFU.TANH R134, R51 ;  /* 0x0000003300867308 */ /* 0x0002700000002400 */
[----:B------:R-:W2:Y:S01]  /*4190*/  MUFU.TANH R116, R28 ;  /* 0x0000001c00747308 */ /* 0x000ea20000002400 */
[----:B-1----:R-:W1:Y:S07]  /*41a0*/  LDSM.16.M88.4 R48, [R88+0x4400] ;  /* 0x004400005830783b */ /* 0x002e6e0000000200 */
[----:B------:R-:W1:Y:S01]  /*41b0*/  MUFU.TANH R118, R29 ;  /* 0x0000001d00767308 */ /* 0x000e620000002400 */
[C---:B-----5:R-:W-:Y:S07]  /*41c0*/  HMMA.16816.F32.BF16 R20, R24.reuse, R12, R20 ;  /* 0x0000000c1814723c */ /* 0x060fee0000041814 */
[----:B------:R-:W1:Y:S01]  /*41d0*/  MUFU.TANH R137, R30 ;  /* 0x0000001e00897308 */ /* 0x000e620000002400 */
[----:B------:R-:W-:Y:S07]  /*41e0*/  HMMA.16816.F32.BF16 R16, R24, R14, R16 ;  /* 0x0000000e1810723c */ /* 0x000fee0000041810 */
[----:B------:R5:W1:Y:S01]  /*41f0*/  MUFU.TANH R138, R31 ;  /* 0x0000001f008a7308 */ /* 0x000a620000002400 */
[C---:B------:R-:W-:Y:S07]  /*4200*/  HMMA.16816.F32.BF16 R12, R32.reuse, R8, RZ ;  /* 0x00000008200c723c */ /* 0x040fee00000418ff */
[----:B------:R-:W1:Y:S01]  /*4210*/  MUFU.TANH R129, R56 ;  /* 0x0000003800817308 */ /* 0x000e620000002400 */
[----:B------:R-:W-:Y:S01]  /*4220*/  HMMA.16816.F32.BF16 R8, R32, R10, RZ ;  /* 0x0000000a2008723c */ /* 0x000fe200000418ff */
[----:B------:R-:W-:Y:S01]  /*4230*/  FMUL.FTZ R20, R20, c[0x0][0x2ec] ;  /* 0x0000bb0014147a20 */ /* 0x000fe20000410000 */
[----:B-----5:R-:W5:Y:S01]  /*4240*/  LDSM.16.M88.4 R28, [R165+0x4800] ;  /* 0x00480000a51c783b */ /* 0x020f620000000200 */
[----:B------:R-:W-:-:S04]  /*4250*/  FMUL.FTZ R21, R21, c[0x0][0x2ec] ;  /* 0x0000bb0015157a20 */ /* 0x000fc80000410000 */
[----:B------:R-:W2:Y:S01]  /*4260*/  MUFU.TANH R123, R57 ;  /* 0x00000039007b7308 */ /* 0x000ea20000002400 */
[----:B------:R-:W-:Y:S02]  /*4270*/  FMUL.FTZ R22, R22, c[0x0][0x2ec] ;  /* 0x0000bb0016167a20 */ /* 0x000fe40000410000 */
[----:B------:R-:W-:Y:S02]  /*4280*/  FMUL.FTZ R23, R23, c[0x0][0x2ec] ;  /* 0x0000bb0017177a20 */ /* 0x000fe40000410000 */
[----:B------:R-:W-:Y:S02]  /*4290*/  FMUL.FTZ R16, R16, c[0x0][0x2ec] ;  /* 0x0000bb0010107a20 */ /* 0x000fe40000410000 */
[----:B------:R-:W-:Y:S01]  /*42a0*/  FMUL.FTZ R17, R17, c[0x0][0x2ec] ;  /* 0x0000bb0011117a20 */ /* 0x000fe20000410000 */
[----:B------:R-:W2:Y:S01]  /*42b0*/  MUFU.TANH R121, R20 ;  /* 0x0000001400797308 */ /* 0x000ea20000002400 */
[----:B------:R-:W-:Y:S02]  /*42c0*/  FMUL.FTZ R18, R18, c[0x0][0x2ec] ;  /* 0x0000bb0012127a20 */ /* 0x000fe40000410000 */
[----:B------:R-:W-:Y:S01]  /*42d0*/  FMUL.FTZ R19, R19, c[0x0][0x2ec] ;  /* 0x0000bb0013137a20 */ /* 0x000fe20000410000 */
[C---:B-1----:R-:W-:Y:S04]  /*42e0*/  HMMA.16816.F32.BF16 R12, R24.reuse, R48, R12 ;  /* 0x00000030180c723c */ /* 0x042fe8000004180c */
[----:B------:R-:W1:Y:S04]  /*42f0*/  MUFU.TANH R120, R21 ;  /* 0x0000001500787308 */ /* 0x000e680000002400 */
[----:B------:R-:W-:Y:S01]  /*4300*/  HMMA.16816.F32.BF16 R8, R24, R50, R8 ;  /* 0x000000321808723c */ /* 0x000fe20000041808 */
[----:B------:R-:W1:Y:S03]  /*4310*/  LDSM.16.M88.4 R48, [R165+0x4c00] ;  /* 0x004c0000a530783b */ /* 0x000e660000000200 */
[----:B------:R-:W1:Y:S08]  /*4320*/  MUFU.TANH R139, R22 ;  /* 0x00000016008b7308 */ /* 0x000e700000002400 */
[----:B------:R2:W1:Y:S04]  /*4330*/  MUFU.TANH R140, R23 ;  /* 0x00000017008c7308 */ /* 0x0004680000002400 */
[----:B------:R-:W-:-:S02]  /*4340*/  FMUL.FTZ R12, R12, c[0x0][0x2ec] ;  /* 0x0000bb000c0c7a20 */ /* 0x000fc40000410000 */
[----:B------:R-:W-:Y:S02]  /*4350*/  FMUL.FTZ R13, R13, c[0x0][0x2ec] ;  /* 0x0000bb000d0d7a20 */ /* 0x000fe40000410000 */
[----:B------:R-:W-:Y:S01]  /*4360*/  FMUL.FTZ R14, R14, c[0x0][0x2ec] ;  /* 0x0000bb000e0e7a20 */ /* 0x000fe20000410000 */
[----:B------:R-:W1:Y:S01]  /*4370*/  MUFU.TANH R130, R12 ;  /* 0x0000000c00827308 */ /* 0x000e620000002400 */
[----:B------:R-:W-:Y:S02]  /*4380*/  FMUL.FTZ R15, R15, c[0x0][0x2ec] ;  /* 0x0000bb000f0f7a20 */ /* 0x000fe40000410000 */
[----:B------:R-:W-:Y:S02]  /*4390*/  FMUL.FTZ R8, R8, c[0x0][0x2ec] ;  /* 0x0000bb0008087a20 */ /* 0x000fe40000410000 */
[----:B------:R-:W-:Y:S01]  /*43a0*/  FMUL.FTZ R10, R10, c[0x0][0x2ec] ;  /* 0x0000bb000a0a7a20 */ /* 0x000fe20000410000 */
[----:B--2---:R-:W2:Y:S02]  /*43b0*/  LDSM.16.M88.4 R20, [R88+0x4800] ;  /* 0x004800005814783b */ /* 0x004ea40000000200 */
[----:B------:R-:W1:Y:S01]  /*43c0*/  MUFU.TANH R128, R13 ;  /* 0x0000000d00807308 */ /* 0x000e620000002400 */
[----:B------:R-:W-:-:S07]  /*43d0*/  FMUL.FTZ R11, R11, c[0x0][0x2ec] ;  /* 0x0000bb000b0b7a20 */ /* 0x000fce0000410000 */
[----:B------:R-:W1:Y:S08]  /*43e0*/  MUFU.TANH R157, R14 ;  /* 0x0000000e009d7308 */ /* 0x000e700000002400 */
[----:B------:R1:W1:Y:S08]  /*43f0*/  MUFU.TANH R183, R15 ;  /* 0x0000000f00b77308 */ /* 0x0002700000002400 */
[----:B------:R-:W2:Y:S01]  /*4400*/  MUFU.TANH R124, R16 ;  /* 0x00000010007c7308 */ /* 0x000ea20000002400 */
[----:B-1----:R-:W1:Y:S07]  /*4410*/  LDSM.16.M88.4 R12, [R88+0x4c00] ;  /* 0x004c0000580c783b */ /* 0x002e6e0000000200 */
[----:B------:R-:W1:Y:S01]  /*4420*/  MUFU.TANH R122, R17 ;  /* 0x00000011007a7308 */ /* 0x000e620000002400 */
[----:B------:R-:W-:-:S07]  /*4430*/  DEPBAR.LE SB0, 0x0 ;  /* 0x000080000000791a */ /* 0x000fce0000000000 */
[----:B------:R-:W1:Y:S08]  /*4440*/  MUFU.TANH R143, R18 ;  /* 0x00000012008f7308 */ /* 0x000e700000002400 */
[----:B------:R5:W1:Y:S08]  /*4450*/  MUFU.TANH R146, R19 ;  /* 0x0000001300927308 */ /* 0x000a700000002400 */
[----:B------:R-:W1:Y:S01]  /*4460*/  MUFU.TANH R135, R58 ;  /* 0x0000003a00877308 */ /* 0x000e620000002400 */
[C---:B-----5:R-:W-:Y:S07]  /*4470*/  HMMA.16816.F32.BF16 R16, R32.reuse, R28, RZ ;  /* 0x0000001c2010723c */ /* 0x060fee00000418ff */
[----:B------:R5:W1:Y:S01]  /*4480*/  MUFU.TANH R136, R59 ;  /* 0x0000003b00887308 */ /* 0x000a620000002400 */
[C---:B------:R-:W-:Y:S07]  /*4490*/  HMMA.16816.F32.BF16 R28, R32.reuse, R30, RZ ;  /* 0x0000001e201c723c */ /* 0x040fee00000418ff */
[----:B------:R-:W1:Y:S01]  /*44a0*/  MUFU.TANH R190, R10 ;  /* 0x0000000a00be7308 */ /* 0x000e620000002400 */
[C---:B-----5:R-:W-:Y:S07]  /*44b0*/  HMMA.16816.F32.BF16 R56, R32.reuse, R48, RZ ;  /* 0x000000302038723c */ /* 0x060fee00000418ff */
[----:B------:R-:W1:Y:S01]  /*44c0*/  MUFU.TANH R180, R11 ;  /* 0x0000000b00b47308 */ /* 0x000e620000002400 */
[C---:B------:R-:W-:Y:S01]  /*44d0*/  IADD3 R49, R36.reuse, 0x8, RZ ;  /* 0x0000000824317810 */ /* 0x040fe20007ffe0ff */
[----:B------:R-:W-:Y:S01]  /*44e0*/  HMMA.16816.F32.BF16 R32, R32, R50, RZ ;  /* 0x000000322020723c */ /* 0x000fe200000418ff */
[----:B------:R-:W-:-:S02]  /*44f0*/  IMNMX R36, R36, R42, PT ;  /* 0x0000002a24247217 */ /* 0x000fc40003800200 */
[----:B------:R-:W-:-:S05]  /*4500*/  IMNMX R49, R49, R42, PT ;  /* 0x0000002a31317217 */ /* 0x000fca0003800200 */
[C---:B--2---:R-:W-:Y:S01]  /*4510*/  HMMA.16816.F32.BF16 R16, R24.reuse, R20, R16 ;  /* 0x000000141810723c */ /* 0x044fe20000041810 */
[----:B------:R2:W2:Y:S07]  /*4520*/  MUFU.TANH R20, R8 ;  /* 0x0000000800147308 */ /* 0x0004ae0000002400 */
[C---:B------:R-:W-:Y:S08]  /*4530*/  HMMA.16816.F32.BF16 R28, R24.reuse, R22, R28 ;  /* 0x00000016181c723c */ /* 0x040ff0000004181c */
[----:B-1----:R-:W-:Y:S01]  /*4540*/  HMMA.16816.F32.BF16 R56, R24, R12, R56 ;  /* 0x0000000c1838723c */ /* 0x002fe20000041838 */
[----:B--2---:R-:W-:-:S06]  /*4550*/  FMUL.FTZ R8, R9, c[0x0][0x2ec] ;  /* 0x0000bb0009087a20 */ /* 0x004fcc0000410000 */
[----:B------:R-:W1:Y:S01]  /*4560*/  MUFU.TANH R8, R8 ;  /* 0x0000000800087308 */ /* 0x000e620000002400 */
[----:B------:R-:W-:Y:S01]  /*4570*/  HMMA.16816.F32.BF16 R32, R24, R14, R32 ;  /* 0x0000000e1820723c */ /* 0x000fe20000041820 */
[----:B------:R-:W-:Y:S02]  /*4580*/  FMUL.FTZ R17, R17, c[0x0][0x2ec] ;  /* 0x0000bb0011117a20 */ /* 0x000fe40000410000 */
[----:B------:R-:W-:Y:S02]  /*4590*/  FMUL.FTZ R18, R18, c[0x0][0x2ec] ;  /* 0x0000bb0012127a20 */ /* 0x000fe40000410000 */
[----:B------:R-:W-:Y:S02]  /*45a0*/  FMUL.FTZ R9, R16, c[0x0][0x2ec] ;  /* 0x0000bb0010097a20 */ /* 0x000fe40000410000 */
[----:B------:R2:W1:Y:S01]  /*45b0*/  MUFU.TANH R88, R17 ;  /* 0x0000001100587308 */ /* 0x0004620000002400 */
[----:B------:R-:W-:Y:S02]  /*45c0*/  FMUL.FTZ R16, R19, c[0x0][0x2ec] ;  /* 0x0000bb0013107a20 */ /* 0x000fe40000410000 */
[----:B------:R-:W-:-:S02]  /*45d0*/  FMUL.FTZ R11, R28, c[0x0][0x2ec] ;  /* 0x0000bb001c0b7a20 */ /* 0x000fc40000410000 */
[----:B------:R-:W-:-:S03]  /*45e0*/  FMUL.FTZ R10, R29, c[0x0][0x2ec] ;  /* 0x0000bb001d0a7a20 */ /* 0x000fc60000410000 */
[----:B------:R5:W1:Y:S01]  /*45f0*/  MUFU.TANH R153, R18 ;  /* 0x0000001200997308 */ /* 0x000a620000002400 */
[----:B------:R-:W-:Y:S02]  /*4600*/  FMUL.FTZ R14, R56, c[0x0][0x2ec] ;  /* 0x0000bb00380e7a20 */ /* 0x000fe40000410000 */
[----:B------:R-:W-:Y:S02]  /*4610*/  FMUL.FTZ R12, R57, c[0x0][0x2ec] ;  /* 0x0000bb00390c7a20 */ /* 0x000fe40000410000 */
[----:B------:R-:W-:Y:S02]  /*4620*/  FMUL.FTZ R23, R59, c[0x0][0x2ec] ;  /* 0x0000bb003b177a20 */ /* 0x000fe40000410000 */
[----:B------:R-:W-:Y:S01]  /*4630*/  FMUL.FTZ R58, R58, c[0x0][0x2ec] ;  /* 0x0000bb003a3a7a20 */ /* 0x000fe20000410000 */
[----:B------:R-:W1:Y:S01]  /*4640*/  MUFU.TANH R9, R9 ;  /* 0x0000000900097308 */ /* 0x000e620000002400 */
[----:B--2---:R-:W-:Y:S02]  /*4650*/  FMUL.FTZ R17, R31, c[0x0][0x2ec] ;  /* 0x0000bb001f117a20 */ /* 0x004fe40000410000 */
[----:B------:R-:W-:-:S02]  /*4660*/  FMUL.FTZ R15, R32, c[0x0][0x2ec] ;  /* 0x0000bb00200f7a20 */ /* 0x000fc40000410000 */
[----:B------:R-:W-:Y:S02]  /*4670*/  FMUL.FTZ R13, R33, c[0x0][0x2ec] ;  /* 0x0000bb00210d7a20 */ /* 0x000fe40000410000 */
[----:B------:R-:W-:Y:S01]  /*4680*/  FMUL.FTZ R34, R34, c[0x0][0x2ec] ;  /* 0x0000bb0022227a20 */ /* 0x000fe20000410000 */
[----:B------:R-:W2:Y:S01]  /*4690*/  MUFU.TANH R16, R16 ;  /* 0x0000001000107308 */ /* 0x000ea20000002400 */
[----:B-----5:R-:W-:Y:S02]  /*46a0*/  FMUL.FTZ R18, R30, c[0x0][0x2ec] ;  /* 0x0000bb001e127a20 */ /* 0x020fe40000410000 */
[----:B------:R-:W-:-:S05]  /*46b0*/  FMUL.FTZ R35, R35, c[0x0][0x2ec] ;  /* 0x0000bb0023237a20 */ /* 0x000fca0000410000 */
[----:B------:R-:W1:Y:S08]  /*46c0*/  MUFU.TANH R11, R11 ;  /* 0x0000000b000b7308 */ /* 0x000e700000002400 */
[----:B------:R-:W1:Y:S08]  /*46d0*/  MUFU.TANH R10, R10 ;  /* 0x0000000a000a7308 */ /* 0x000e700000002400 */
[----:B------:R-:W1:Y:S08]  /*46e0*/  MUFU.TANH R18, R18 ;  /* 0x0000001200127308 */ /* 0x000e700000002400 */
[----:B------:R-:W1:Y:S08]  /*46f0*/  MUFU.TANH R17, R17 ;  /* 0x0000001100117308 */ /* 0x000e700000002400 */
[----:B------:R-:W1:Y:S08]  /*4700*/  MUFU.TANH R14, R14 ;  /* 0x0000000e000e7308 */ /* 0x000e700000002400 */
[----:B------:R-:W1:Y:S08]  /*4710*/  MUFU.TANH R12, R12 ;  /* 0x0000000c000c7308 */ /* 0x000e700000002400 */
[----:B------:R1:W1:Y:S08]  /*4720*/  MUFU.TANH R240, R58 ;  /* 0x0000003a00f07308 */ /* 0x0002700000002400 */
[----:B------:R-:W1:Y:S08]  /*4730*/  MUFU.TANH R23, R23 ;  /* 0x0000001700177308 */ /* 0x000e700000002400 */
[----:B------:R-:W1:Y:S08]  /*4740*/  MUFU.TANH R15, R15 ;  /* 0x0000000f000f7308 */ /* 0x000e700000002400 */
[----:B------:R-:W1:Y:S08]  /*4750*/  MUFU.TANH R13, R13 ;  /* 0x0000000d000d7308 */ /* 0x000e700000002400 */
[----:B------:R1:W1:Y:S08]  /*4760*/  MUFU.TANH R243, R34 ;  /* 0x0000002200f37308 */ /* 0x0002700000002400 */
[----:B------:R1:W1:Y:S01]  /*4770*/  MUFU.TANH R242, R35 ;  /* 0x0000002300f27308 */ /* 0x0002620000002400 */
[----:B------:R-:W-:Y:S06]  /*4780*/  BAR.SYNC.DEFER_BLOCKING 0x0 ;  /* 0x0000000000007b1d */ /* 0x000fec0000010000 */
[----:B------:R-:W-:Y:S05]  /*4790*/  @!P1 BRA `(.L_x_785) ;  /* 0x00000af000009947 */ /* 0x000fea0003800000 */
[----:B--234-:R-:W-:Y:S05]  /*47a0*/  @!P6 BRA `(.L_x_786) ;  /* 0x000003a00000e947 */ /* 0x01cfea0003800000 */
[----:B------:R-:W2:Y:S01]  /*47b0*/  I2F.RP R26, R39 ;  /* 0x00000027001a7306 */ /* 0x000ea20000209400 */
[----:B------:R-:W-:-:S02]  /*47c0*/  IADD3 R25, R74, -0x100, RZ ;  /* 0xffffff004a197810 */ /* 0x000fc40007ffe0ff */
[----:B------:R-:W-:Y:S02]  /*47d0*/  IABS R22, R74 ;  /* 0x0000004a00167213 */ /* 0x000fe40000000000 */
[----:B------:R-:W-:Y:S02]  /*47e0*/  IABS R19, R25 ;  /* 0x0000001900137213 */ /* 0x000fe40000000000 */
[----:B------:R-:W-:Y:S01]  /*47f0*/  LOP3.LUT R25, R25, c[0x0][0x2d0], RZ, 0x3c, !PT ;  /* 0x0000b40019197a12 */ /* 0x000fe200078e3cff */
[----:B--2---:R-:W2:Y:S02]  /*4800*/  MUFU.RCP R26, R26 ;  /* 0x0000001a001a7308 */ /* 0x004ea40000001000 */
[----:B--2---:R-:W-:-:S06]  /*4810*/  IADD3 R26, R26, 0xffffffe, RZ ;  /* 0x0ffffffe1a1a7810 */ /* 0x004fcc0007ffe0ff */
[----:B------:R-:W2:Y:S02]  /*4820*/  F2I.FTZ.U32.TRUNC.NTZ R27, R26 ;  /* 0x0000001a001b7305 */ /* 0x000ea4000021f000 */
[----:B--2---:R-:W-:Y:S02]  /*4830*/  IMAD.MOV R24, RZ, RZ, -R27 ;  /* 0x000000ffff187224 */ /* 0x004fe400078e0a1b */
        /* <DEDUP_REMOVED lines=39> */
[----:B---3--:R-:W-:-:S05]  /*4ab0*/  IMAD.WIDE.U32 R24, R21, c[0x0][0x198], RZ ;  /* 0x0000660015187a25 */ /* 0x008fca00078e00ff */
        /* <DEDUP_REMOVED lines=9> */
.L_x_786:
[----:B------:R-:W-:-:S04]  /*4b50*/  ULEA UR5, -UR6, URZ, 0x8 ;  /* 0x0000003f06057291 */ /* 0x000fc8000f8e413f */
[----:B------:R-:W-:Y:S02]  /*4b60*/  USHF.R.S32.HI UR13, URZ, 0x1f, UR5 ;  /* 0x0000001f3f0d7899 */ /* 0x000fe40008011405 */
[----:B------:R-:W-:-:S04]  /*4b70*/  MOV R22, UR5 ;  /* 0x0000000500167c02 */ /* 0x000fc80008000f00 */
[----:B------:R-:W-:Y:S02]  /*4b80*/  MOV R21, UR13 ;  /* 0x0000000d00157c02 */ /* 0x000fe40008000f00 */
.L_x_787:
[----:B------:R-:W-:Y:S01]  /*4b90*/  ISETP.GE.AND P0, PT, R174, c[0x0][0x220], PT ;  /* 0x00008800ae007a0c */ /* 0x000fe20003f06270 */
[----:B------:R-:W-:Y:S01]  /*4ba0*/  IMAD.U32 R25, RZ, RZ, UR6 ;  /* 0x00000006ff197e24 */ /* 0x000fe2000f8e00ff */
[----:B------:R-:W-:Y:S01]  /*4bb0*/  BSSY B0, `(.L_x_788) ;  /* 0x000006a000007945 */ /* 0x000fe20003800000 */
[----:B------:R-:W-:Y:S02]  /*4bc0*/  IMAD.U32 R24, RZ, RZ, UR6 ;  /* 0x00000006ff187e24 */ /* 0x000fe4000f8e00ff */
[----:B------:R-:W-:Y:S02]  /*4bd0*/  IMAD.U32 R29, RZ, RZ, UR6 ;  /* 0x00000006ff1d7e24 */ /* 0x000fe4000f8e00ff */
[----:B------:R-:W-:Y:S02]  /*4be0*/  IMAD.U32 R28, RZ, RZ, UR6 ;  /* 0x00000006ff1c7e24 */ /* 0x000fe4000f8e00ff */
[----:B-1----:R-:W-:Y:S02]  /*4bf0*/  IMAD.U32 R58, RZ, RZ, UR6 ;  /* 0x00000006ff3a7e24 */ /* 0x002fe4000f8e00ff */
[----:B------:R-:W-:-:S02]  /*4c00*/  IMAD.U32 R34, RZ, RZ, UR6 ;  /* 0x00000006ff227e24 */ /* 0x000fc4000f8e00ff */
[----:B------:R-:W-:Y:S01]  /*4c10*/  @!P0 IMAD.MOV.U32 R0, RZ, RZ, c[0x0][0x19c] ;  /* 0x00006700ff008624 */ /* 0x000fe200078e00ff */
[-C--:B------:R-:W-:Y:S01]  /*4c20*/  @!P0 LEA R25, P2, R25, R54.reuse, 0x6 ;  /* 0x0000003619198211 */ /* 0x080fe200078430ff */
[----:B------:R-:W-:Y:S01]  /*4c30*/  @!P0 IMAD.MOV.U32 R26, RZ, RZ, R54 ;  /* 0x000000ffff1a8224 */ /* 0x000fe200078e0036 */
[-C--:B------:R-:W-:Y:S01]  /*4c40*/  @!P0 IADD3 R30, P4, R22, R54.reuse, RZ ;  /* 0x00000036161e8210 */ /* 0x080fe20007f9e0ff */
[--C-:B------:R-:W-:Y:S01]  /*4c50*/  @!P0 IMAD.MOV.U32 R27, RZ, RZ, R53.reuse ;  /* 0x000000ffff1b8224 */ /* 0x100fe200078e0035 */
[-C--:B------:R-:W-:Y:S01]  /*4c60*/  @!P0 LEA.HI.X R24, R24, R53.reuse, R0, 0x6, P2 ;  /* 0x0000003518188211 */ /* 0x080fe200010f3400 */
[----:B------:R-:W-:Y:S01]  /*4c70*/  IMAD.U32 R32, RZ, RZ, UR6 ;  /* 0x00000006ff207e24 */ /* 0x000fe2000f8e00ff */
[----:B------:R-:W-:Y:S01]  /*4c80*/  @!P0 LEA R29, P2, R29, R54, 0x7 ;  /* 0x000000361d1d8211 */ /* 0x000fe200078438ff */
[----:B------:R-:W-:Y:S01]  /*4c90*/  @!P0 IMAD.MOV.U32 R50, RZ, RZ, R54 ;  /* 0x000000ffff328224 */ /* 0x000fe200078e0036 */
[----:B------:R1:W-:Y:S01]  /*4ca0*/  @P0 STS [R171+0x1000], RZ ;  /* 0x001000ffab000388 */ /* 0x0003e20000000800 */
[----:B------:R-:W-:Y:S01]  /*4cb0*/  @!P0 IMAD.MOV.U32 R51, RZ, RZ, R53 ;  /* 0x000000ffff338224 */ /* 0x000fe200078e0035 */
[----:B------:R-:W-:Y:S01]  /*4cc0*/  @!P0 LEA.HI.X R28, R28, R53, R0, 0x7, P2 ;  /* 0x000000351c1c8211 */ /* 0x000fe200010f3c00 */
[----:B------:R-:W-:Y:S01]  /*4cd0*/  @!P0 IMAD.WIDE.U32 R58, R58, 0x60, R26 ;  /* 0x000000603a3a8825 */ /* 0x000fe200078e001a */
[----:B------:R-:W-:Y:S01]  /*4ce0*/  @!P0 IADD3 R19, P3, P2, R22, UR8, R54 ;  /* 0x0000000816138c10 */ /* 0x000fe2000fa7e036 */
[----:B------:R1:W-:Y:S02]  /*4cf0*/  @P0 STS [R171+0x1004], RZ ;  /* 0x001004ffab000388 */ /* 0x0003e40000000800 */
[----:B------:R-:W-:Y:S01]  /*4d00*/  @!P0 IMAD.WIDE.U32 R34, R34, 0xa0, R26 ;  /* 0x000000a022228825 */ /* 0x000fe200078e001a */
[C-C-:B------:R-:W-:Y:S01]  /*4d10*/  @!P0 IADD3.X R0, R21.reuse, UR7, R53.reuse, P3, P2 ;  /* 0x0000000715008c10 */ /* 0x140fe20009fe4435 */
[----:B------:R1:W-:Y:S02]  /*4d20*/  @P0 STS.64 [R171+0x1008], RZ ;  /* 0x001008ffab000388 */ /* 0x0003e40000000a00 */
[----:B------:R-:W-:Y:S01]  /*4d30*/  @!P0 IMAD.X R27, R21, 0x1, R53, P4 ;  /* 0x00000001151b8824 */ /* 0x000fe200020e0635 */
[----:B------:R-:W-:Y:S01]  /*4d40*/  @!P0 LEA R56, P4, R30, c[0x0][0x168], 0x1 ;  /* 0x00005a001e388a11 */ /* 0x000fe200078808ff */
[----:B------:R-:W-:-:S02]  /*4d50*/  @!P0 IMAD.MOV.U32 R26, RZ, RZ, c[0x0][0x19c] ;  /* 0x00006700ff1a8624 */ /* 0x000fc400078e00ff */
[----:B------:R-:W-:Y:S01]  /*4d60*/  @!P0 IMAD.WIDE.U32 R32, R32, 0xc0, R50 ;  /* 0x000000c020208825 */ /* 0x000fe200078e0032 */
[C---:B------:R-:W-:Y:S02]  /*4d70*/  @!P0 LEA R50, P2, R19.reuse, c[0x0][0x168], 0x1 ;  /* 0x00005a0013328a11 */ /* 0x040fe400078408ff */
[----:B------:R-:W-:Y:S01]  /*4d80*/  @!P0 LEA.HI.X R57, R30, c[0x0][0x16c], R27, 0x1, P4 ;  /* 0x00005b001e398a11 */ /* 0x000fe200020f0c1b */
[----:B------:R-:W-:Y:S01]  /*4d90*/  @!P0 IMAD R26, R26, 0x60, RZ ;  /* 0x000000601a1a8824 */ /* 0x000fe200078e02ff */
[C---:B------:R-:W-:Y:S02]  /*4da0*/  @!P0 IADD3 R27, P3, R22.reuse, R58, RZ ;  /* 0x0000003a161b8210 */ /* 0x040fe40007f7e0ff */
[----:B------:R-:W-:Y:S01]  /*4db0*/  @!P0 LEA.HI.X R51, R19, c[0x0][0x16c], R0, 0x1, P2 ;  /* 0x00005b0013338a11 */ /* 0x000fe200010f0c00 */
[----:B------:R-:W-:Y:S01]  /*4dc0*/  @!P0 IMAD.MOV.U32 R0, RZ, RZ, c[0x0][0x19c] ;  /* 0x00006700ff008624 */ /* 0x000fe200078e00ff */
[----:B------:R-:W-:Y:S01]  /*4dd0*/  @!P0 IADD3 R29, P2, R22, R29, RZ ;  /* 0x0000001d161d8210 */ /* 0x000fe20007f5e0ff */
[----:B------:R-:W-:Y:S01]  /*4de0*/  @!P0 IMAD.MOV.U32 R19, RZ, RZ, c[0x0][0x19c] ;  /* 0x00006700ff138624 */ /* 0x000fe200078e00ff */
[C---:B------:R-:W-:Y:S01]  /*4df0*/  @!P0 IADD3.X R26, R21.reuse, R59, R26, P3, !PT ;  /* 0x0000003b151a8210 */ /* 0x040fe20001ffe41a */
[----:B------:R-:W-:Y:S01]  /*4e00*/  @!P0 IMAD R0, R0, 0xc0, RZ ;  /* 0x000000c000008824 */ /* 0x000fe200078e02ff */
[C---:B------:R-:W-:Y:S01]  /*4e10*/  @!P0 IADD3 R25, P3, R22.reuse, R25, RZ ;  /* 0x0000001916198210 */ /* 0x040fe20007f7e0ff */
[----:B------:R-:W-:Y:S01]  /*4e20*/  @!P0 IMAD.X R28, R21, 0x1, R28, P2 ;  /* 0x00000001151c8824 */ /* 0x000fe200010e061c */
[C---:B------:R-:W-:Y:S01]  /*4e30*/  @!P0 IADD3 R31, P2, R22.reuse, R32, RZ ;  /* 0x00000020161f8210 */ /* 0x040fe20007f5e0ff */
[----:B------:R-:W-:Y:S01]  /*4e40*/  @!P0 IMAD R19, R19, 0xa0, RZ ;  /* 0x000000a013138824 */ /* 0x000fe200078e02ff */
[----:B------:R-:W-:Y:S01]  /*4e50*/  @!P0 LEA R32, P4, R29, c[0x0][0x168], 0x1 ;  /* 0x00005a001d208a11 */ /* 0x000fe200078808ff */
[----:B------:R-:W-:Y:S01]  /*4e60*/  @!P0 IMAD.X R24, R21, 0x1, R24, P3 ;  /* 0x0000000115188824 */ /* 0x000fe200018e0618 */
[----:B------:R-:W-:Y:S01]  /*4e70*/  @!P0 IADD3 R30, P3, R22, R34, RZ ;  /* 0x00000022161e8210 */ /* 0x000fe20007f7e0ff */
[----:B------:R-:W-:Y:S01]  /*4e80*/  @!PT LDS RZ, [RZ] ;  /* 0x00000000fffff984 */ /* 0x000fe20000000800 */
[----:B------:R-:W-:Y:S01]  /*4e90*/  @!PT LDS RZ, [RZ] ;  /* 0x00000000fffff984 */ /* 0x000fe20000000800 */
[----:B------:R-:W-:Y:S01]  /*4ea0*/  @!PT LDS RZ, [RZ] ;  /* 0x00000000fffff984 */ /* 0x000fe20000000800 */
[----:B------:R1:W-:Y:S01]  /*4eb0*/  @!P0 LDGSTS.E.BYPASS.LTC128B.128 [R171+0x1000], [R56.64] ;  /* 0x0100000038ab8fae */ /* 0x0003e2000b901d4a */
[----:B------:R-:W-:-:S02]  /*4ec0*/  @!P0 LEA R34, P5, R25, c[0x0][0x168], 0x1 ;  /* 0x00005a0019228a11 */ /* 0x000fc400078a08ff */
[----:B------:R-:W-:Y:S01]  /*4ed0*/  @!P0 IADD3.X R0, R21, R33, R0, P2, !PT ;  /* 0x0000002115008210 */ /* 0x000fe200017fe400 */
[----:B------:R1:W-:Y:S01]  /*4ee0*/  @P0 STS.128 [R171+0x1800], RZ ;  /* 0x001800ffab000388 */ /* 0x0003e20000000c00 */
[----:B------:R-:W-:Y:S02]  /*4ef0*/  @!P0 LEA.HI.X R33, R29, c[0x0][0x16c], R28, 0x1, P4 ;  /* 0x00005b001d218a11 */ /* 0x000fe400020f0c1c */
[----:B------:R-:W-:Y:S01]  /*4f00*/  @!P0 LEA R58, P4, R27, c[0x0][0x168], 0x1 ;  /* 0x00005a001b3a8a11 */ /* 0x000fe200078808ff */
[----:B------:R-:W-:Y:S01]  /*4f10*/  @!PT LDS RZ, [RZ] ;  /* 0x00000000fffff984 */ /* 0x000fe20000000800 */
[----:B------:R-:W-:Y:S01]  /*4f20*/  @!PT LDS RZ, [RZ] ;  /* 0x00000000fffff984 */ /* 0x000fe20000000800 */
[----:B------:R-:W-:Y:S01]  /*4f30*/  @!PT LDS RZ, [RZ] ;  /* 0x00000000fffff984 */ /* 0x000fe20000000800 */
[----:B------:R1:W-:Y:S01]  /*4f40*/  @!P0 LDGSTS.E.BYPASS.LTC128B.128 [R171+0x1800], [R50.64] ;  /* 0x0180000032ab8fae */ /* 0x0003e2000b901d4a */
[----:B------:R-:W-:Y:S02]  /*4f50*/  @!P0 IADD3.X R19, R21, R35, R19, P3, !PT ;  /* 0x0000002315138210 */ /* 0x000fe40001ffe413 */
[----:B------:R-:W-:Y:S01]  /*4f60*/  @!P0 LEA.HI.X R35, R25, c[0x0][0x16c], R24, 0x1, P5 ;  /* 0x00005b0019238a11 */ /* 0x000fe200028f0c18 */
[----:B------:R1:W-:Y:S01]  /*4f70*/  @P0 STS.128 [R171+0x2000], RZ ;  /* 0x002000ffab000388 */ /* 0x0003e20000000c00 */
[----:B------:R-:W-:-:S02]  /*4f80*/  @!P0 LEA R28, P3, R30, c[0x0][0x168], 0x1 ;  /* 0x00005a001e1c8a11 */ /* 0x000fc400078608ff */
[----:B------:R-:W-:Y:S01]  /*4f90*/  @!P0 LEA.HI.X R59, R27, c[0x0][0x16c], R26, 0x1, P4 ;  /* 0x00005b001b3b8a11 */ /* 0x000fe200020f0c1a */
[----:B------:R-:W-:Y:S01]  /*4fa0*/  @!PT LDS RZ, [RZ] ;  /* 0x00000000fffff984 */ /* 0x000fe20000000800 */
[----:B------:R-:W-:Y:S01]  /*4fb0*/  @!PT LDS RZ, [RZ] ;  /* 0x00000000fffff984 */ /* 0x000fe20000000800 */
[----:B------:R-:W-:Y:S01]  /*4fc0*/  @!PT LDS RZ, [RZ] ;  /* 0x00000000fffff984 */ /* 0x000fe20000000800 */
[----:B------:R1:W-:Y:S01]  /*4fd0*/  @!P0 LDGSTS.E.BYPASS.LTC128B.128 [R171+0x2000], [R34.64] ;  /* 0x0200000022ab8fae */ /* 0x0003e2000b901d4a */
[C---:B------:R-:W-:Y:S02]  /*4fe0*/  @!P0 LEA R24, P2, R31.reuse, c[0x0][0x168], 0x1 ;  /* 0x00005a001f188a11 */ /* 0x040fe400078408ff */
        /* <DEDUP_REMOVED lines=24> */
[----:B------:R-:W-:Y:S01]  /*5170*/  IMAD.U32 R0, RZ, RZ, UR6 ;  /* 0x00000006ff007e24 */ /* 0x000fe2000f8e00ff */
[----:B------:R-:W-:Y:S01]  /*5180*/  ULDC UR5, c[0x0][0x19c] ;  /* 0x0000670000057ab9 */ /* 0x000fe20000000800 */
[----:B-1----:R-:W-:Y:S01]  /*5190*/  IMAD.MOV.U32 R24, RZ, RZ, R54 ;  /* 0x000000ffff187224 */ /* 0x002fe200078e0036 */
[----:B------:R-:W-:Y:S01]  /*51a0*/  UIMAD UR5, UR5, 0xe0, URZ ;  /* 0x000000e0050578a4 */ /* 0x000fe2000f8e023f */
[----:B------:R-:W-:-:S04]  /*51b0*/  IMAD.MOV.U32 R25, RZ, RZ, R53 ;  /* 0x000000ffff197224 */ /* 0x000fc800078e0035 */
        /* <DEDUP_REMOVED lines=9> */
.L_x_789:
[----:B------:R-:W-:Y:S05]  /*5250*/  BSYNC B0 ;  /* 0x0000000000007941 */ /* 0x000fea0003800000 */
.L_x_788:
[----:B------:R-:W0:Y:S01]  /*5260*/  LDGDEPBAR ;  /* 0x00000000000079af */ /* 0x000e220000000000 */
[----:B------:R-:W-:-:S04]  /*5270*/  IADD3 R54, P0, R22, R54, RZ ;  /* 0x0000003616367210 */ /* 0x000fc80007f1e0ff */
[----:B------:R-:W-:Y:S02]  /*5280*/  IADD3.X R53, R21, R53, RZ, P0, !PT ;  /* 0x0000003515357210 */ /* 0x000fe400007fe4ff */
.L_x_785:
[----:B--234-:R-:W-:-:S05]  /*5290*/  IMAD.IADD R241, R74, 0x1, R38 ;  /* 0x000000014af17824 */ /* 0x01cfca00078e0226 */
        /* <DEDUP_REMOVED lines=13> */
[-C--:B------:R-:W-:Y:S02]  /*5370*/  ISETP.GE.AND P2, PT, R21, R49.reuse, PT ;  /* 0x000000311500720c */ /* 0x080fe40003f46270 */
        /* <DEDUP_REMOVED lines=11> */
[-C--:B------:R-:W-:Y:S02]  /*5430*/  ISETP.GE.AND P0, PT, R235, R49.reuse, PT ;  /* 0x00000031eb00720c */ /* 0x080fe40003f06270 */
[----:B-1----:R-:W-:Y:S02]  /*5440*/  FSEL R28, R81, -INF , !P2 ;  /* 0xff800000511c7808 */ /* 0x002fe40005000000 */
        /* <DEDUP_REMOVED lines=226> */
[----:B------:R-:W-:Y:S02]  /*6270*/  ISETP.GE.AND P3, PT, R241, R36, PT ;  /* 0x00000024f100720c */ /* 0x000fe40003f66270 */
[----:B------:R-:W-:Y:S02]  /*6280*/  FMNMX.FTZ R0, R78, R0, !PT ;  /* 0x000000004e007209 */ /* 0x000fe40007810000 */
[----:B------:R-:W-:-:S03]  /*6290*/  ISETP.GE.AND P2, PT, R239, R36, PT ;  /* 0x00000024ef00720c */ /* 0x000fc60003f46270 */
[----:B------:R-:W1:Y:S01]  /*62a0*/  SHFL.BFLY PT, R16, R0, 0x2, 0x1f ;  /* 0x0c401f0000107f89 */ /* 0x000e6200000e0000 */
[----:B------:R-:W-:Y:S02]  /*62b0*/  FSEL R23, R72, -INF , !P2 ;  /* 0xff80000048177808 */ /* 0x000fe40005000000 */
[----:B------:R-:W-:Y:S02]  /*62c0*/  ISETP.GE.AND P2, PT, R22, R36, PT ;  /* 0x000000241600720c */ /* 0x000fe40003f46270 */
[----:B-1----:R-:W-:-:S05]  /*62d0*/  FMNMX.FTZ R16, R0, R16, !PT ;  /* 0x0000001000107209 */ /* 0x002fca0007810000 */
[----:B------:R-:W1:Y:S02]  /*62e0*/  SHFL.BFLY PT, R0, R16, 0x1, 0x1f ;  /* 0x0c201f0010007f89 */ /* 0x000e6400000e0000 */
[----:B-1----:R-:W-:-:S04]  /*62f0*/  FMNMX.FTZ R0, R16, R0, !PT ;  /* 0x0000000010007209 */ /* 0x002fc80007810000 */
[C---:B------:R-:W-:Y:S01]  /*6300*/  FSETP.NEU.FTZ.AND P0, PT, R0.reuse, -INF , PT ;  /* 0xff8000000000780b */ /* 0x040fe20003f1d000 */
[----:B------:R-:W-:-:S05]  /*6310*/  FMUL.FTZ R76, R0, c[0x0][0x23c] ;  /* 0x00008f00004c7a20 */ /* 0x000fca0000410000 */
[----:B------:R-:W-:Y:S02]  /*6320*/  FSEL R76, R76, RZ, P0 ;  /* 0x000000ff4c4c7208 */ /* 0x000fe40000000000 */
[-C--:B------:R-:W-:Y:S02]  /*6330*/  ISETP.GE.AND P0, PT, R26, R36.reuse, PT ;  /* 0x000000241a00720c */ /* 0x080fe40003f06270 */
[----:B------:R-:W-:Y:S01]  /*6340*/  FSEL R26, R73, -INF , !P3 ;  /* 0xff800000491a7808 */ /* 0x000fe20005800000 */
[--C-:B------:R-:W-:Y:S01]  /*6350*/  FFMA.FTZ R119, R28, c[0x0][0x23c], -R76.reuse ;  /* 0x00008f001c777a23 */ /* 0x100fe2000001084c */
[----:B------:R-:W-:Y:S01]  /*6360*/  FSEL R22, R71, -INF , !P0 ;  /* 0xff80000047167808 */ /* 0x000fe20004000000 */
[--C-:B------:R-:W-:Y:S01]  /*6370*/  FFMA.FTZ R115, R196, c[0x0][0x23c], -R76.reuse ;  /* 0x00008f00c4737a23 */ /* 0x100fe2000001084c */
[----:B------:R-:W-:Y:S01]  /*6380*/  FMNMX.FTZ R16, R26, R23, !PT ;  /* 0x000000171a107209 */ /* 0x000fe20007810000 */
[--C-:B------:R-:W-:Y:S01]  /*6390*/  FFMA.FTZ R112, R145, c[0x0][0x23c], -R76.reuse ;  /* 0x00008f0091707a23 */ /* 0x100fe2000001084c */
[----:B------:R-:W-:Y:S01]  /*63a0*/  ISETP.GE.AND P0, PT, R21, R36, PT ;  /* 0x000000241500720c */ /* 0x000fe20003f06270 */
        /* <DEDUP_REMOVED lines=17> */
[----:B------:R-:W-:Y:S01]  /*64c0*/  FSEL R17, R65, -INF , !P0 ;  /* 0xff80000041117808 */ /* 0x000fe20004000000 */
[--C-:B------:R-:W-:Y:S01]  /*64d0*/  FFMA.FTZ R68, R56, c[0x0][0x23c], -R76.reuse ;  /* 0x00008f0038447a23 */ /* 0x100fe2000001084c */
[----:B------:R-:W-:Y:S01]  /*64e0*/  ISETP.GE.AND P2, PT, R235, R36, PT ;  /* 0x00000024eb00720c */ /* 0x000fe20003f46270 */
        /* <DEDUP_REMOVED lines=110> */
[----:B------:R2:W-:Y:S01]  /*6bd0*/  MUFU.EX2 R103, R173 ;  /* 0x000000ad00677308 */ /* 0x0005e20000000800 */
[-C--:B------:R-:W-:Y:S01]  /*6be0*/  ISETP.GE.AND P0, PT, R223, R36.reuse, PT ;  /* 0x00000024df00720c */ /* 0x080fe20003f06270 */
[--C-:B------:R-:W-:Y:S01]  /*6bf0*/  FFMA.FTZ R81, R81, c[0x0][0x23c], -R76.reuse ;  /* 0x00008f0051517a23 */ /* 0x100fe2000001084c */
[----:B------:R-:W-:Y:S01]  /*6c00*/  FMNMX.FTZ R65, R182, R65, !PT ;  /* 0x00000041b6417209 */ /* 0x000fe20007810000 */
[--C-:B------:R-:W-:Y:S01]  /*6c10*/  FFMA.FTZ R80, R80, c[0x0][0x23c], -R76.reuse ;  /* 0x00008f0050507a23 */ /* 0x100fe2000001084c */
[----:B------:R-:W-:Y:S01]  /*6c20*/  FSEL R184, R105, -INF , !P0 ;  /* 0xff80000069b87808 */ /* 0x000fe20004000000 */
[----:B------:R-:W-:Y:S01]  /*6c30*/  FFMA.FTZ R105, R134, c[0x0][0x23c], -R76 ;  /* 0x00008f0086697a23 */ /* 0x000fe2000001084c */
[----:B------:R-:W-:Y:S01]  /*6c40*/  ISETP.GE.AND P0, PT, R222, R36, PT ;  /* 0x00000024de00720c */ /* 0x000fe20003f06270 */
[----:B------:R-:W-:Y:S03]  /*6c50*/  MUFU.EX2 R107, R107 ;  /* 0x0000006b006b7308 */ /* 0x000fe60000000800 */
[----:B------:R-:W-:-:S02]  /*6c60*/  FSEL R193, R193, -INF , !P0 ;  /* 0xff800000c1c17808 */ /* 0x000fc40004000000 */
[-C--:B------:R-:W-:Y:S02]  /*6c70*/  ISETP.GE.AND P0, PT, R221, R36.reuse, PT ;  /* 0x00000024dd00720c */ /* 0x080fe40003f06270 */
[----:B--2---:R-:W-:Y:S01]  /*6c80*/  FSEL R173, R102, -INF , !P2 ;  /* 0xff80000066ad7808 */ /* 0x004fe20005000000 */
[----:B------:R-:W-:Y:S01]  /*6c90*/  MUFU.EX2 R106, R106 ;  /* 0x0000006a006a7308 */ /* 0x000fe20000000800 */
[-C--:B------:R-:W-:Y:S02]  /*6ca0*/  ISETP.GE.AND P2, PT, R101, R36.reuse, PT ;  /* 0x000000246500720c */ /* 0x080fe40003f46270 */
[----:B------:R-:W-:Y:S02]  /*6cb0*/  FMNMX.FTZ R65, R173, R65, !PT ;  /* 0x00000041ad417209 */ /* 0x000fe40007810000 */
[----:B------:R-:W-:Y:S02]  /*6cc0*/  FSEL R186, R186, -INF , !P2 ;  /* 0xff800000baba7808 */ /* 0x000fe40005000000 */
[----:B------:R-:W-:Y:S01]  /*6cd0*/  FMNMX.FTZ R65, R184, R65, !PT ;  /* 0x00000041b8417209 */ /* 0x000fe20007810000 */
[----:B------:R-:W-:Y:S01]  /*6ce0*/  MUFU.EX2 R101, R2 ;  /* 0x0000000200657308 */ /* 0x000fe20000000800 */
[----:B------:R-:W-:-:S02]  /*6cf0*/  ISETP.GE.AND P2, PT, R100, R36, PT ;  /* 0x000000246400720c */ /* 0x000fc40003f46270 */
[----:B------:R-:W-:Y:S02]  /*6d00*/  FMNMX.FTZ R65, R186, R65, !PT ;  /* 0x00000041ba417209 */ /* 0x000fe40007810000 */
[----:B------:R-:W-:Y:S02]  /*6d10*/  FSEL R189, R189, -INF , !P2 ;  /* 0xff800000bdbd7808 */ /* 0x000fe40005000000 */
[----:B------:R-:W-:Y:S01]  /*6d20*/  FMNMX.FTZ R65, R193, R65, !PT ;  /* 0x00000041c1417209 */ /* 0x000fe20007810000 */
[----:B------:R2:W-:Y:S01]  /*6d30*/  MUFU.EX2 R100, R96 ;  /* 0x0000006000647308 */ /* 0x0005e20000000800 */
[----:B------:R-:W-:Y:S02]  /*6d40*/  ISETP.GE.AND P2, PT, R220, R36, PT ;  /* 0x00000024dc00720c */ /* 0x000fe40003f46270 */
[----:B------:R-:W-:Y:S02]  /*6d50*/  FSEL R191, R191, -INF , !P0 ;  /* 0xff800000bfbf7808 */ /* 0x000fe40004000000 */
[----:B------:R-:W-:-:S02]  /*6d60*/  FMNMX.FTZ R65, R189, R65, !PT ;  /* 0x00000041bd417209 */ /* 0x000fc40007810000 */
[-C--:B------:R-:W-:Y:S01]  /*6d70*/  ISETP.GE.AND P0, PT, R219, R36.reuse, PT ;  /* 0x00000024db00720c */ /* 0x080fe20003f06270 */
[----:B------:R-:W-:Y:S01]  /*6d80*/  MUFU.EX2 R99, R99 ;  /* 0x0000006300637308 */ /* 0x000fe20000000800 */
[----:B------:R-:W-:Y:S02]  /*6d90*/  FSEL R192, R192, -INF , !P2 ;  /* 0xff800000c0c07808 */ /* 0x000fe40005000000 */
[----:B------:R-:W-:Y:S02]  /*6da0*/  FMNMX.FTZ R65, R191, R65, !PT ;  /* 0x00000041bf417209 */ /* 0x000fe40007810000 */
[-C--:B------:R-:W-:Y:S02]  /*6db0*/  ISETP.GE.AND P2, PT, R218, R36.reuse, PT ;  /* 0x00000024da00720c */ /* 0x080fe40003f46270 */
[----:B------:R-:W-:Y:S01]  /*6dc0*/  FSEL R194, R194, -INF , !P0 ;  /* 0xff800000c2c27808 */ /* 0x000fe20004000000 */
[----:B--2---:R-:W-:Y:S01]  /*6dd0*/  FFMA.FTZ R96, R89, c[0x0][0x23c], -R76 ;  /* 0x00008f0059607a23 */ /* 0x004fe2000001084c */
[----:B------:R-:W-:Y:S01]  /*6de0*/  FMNMX.FTZ R65, R192, R65, !PT ;  /* 0x00000041c0417209 */ /* 0x000fe20007810000 */
[----:B------:R-:W-:Y:S01]  /*6df0*/  MUFU.EX2 R95, R95 ;  /* 0x0000005f005f7308 */ /* 0x000fe20000000800 */
[----:B------:R-:W-:-:S02]  /*6e00*/  ISETP.GE.AND P0, PT, R217, R36, PT ;  /* 0x00000024d900720c */ /* 0x000fc40003f06270 */
[----:B------:R-:W-:Y:S02]  /*6e10*/  FSEL R188, R188, -INF , !P2 ;  /* 0xff800000bcbc7808 */ /* 0x000fe40005000000 */
[----:B------:R-:W-:Y:S02]  /*6e20*/  FMNMX.FTZ R65, R194, R65, !PT ;  /* 0x00000041c2417209 */ /* 0x000fe40007810000 */
[-C--:B------:R-:W-:Y:S01]  /*6e30*/  ISETP.GE.AND P2, PT, R216, R36.reuse, PT ;  /* 0x00000024d800720c */ /* 0x080fe20003f46270 */
[----:B------:R-:W-:Y:S01]  /*6e40*/  MUFU.EX2 R96, R96 ;  /* 0x0000006000607308 */ /* 0x000fe20000000800 */
[----:B------:R-:W-:Y:S02]  /*6e50*/  FSEL R187, R187, -INF , !P0 ;  /* 0xff800000bbbb7808 */ /* 0x000fe40004000000 */
[----:B------:R-:W-:Y:S02]  /*6e60*/  FMNMX.FTZ R65, R188, R65, !PT ;  /* 0x00000041bc417209 */ /* 0x000fe40007810000 */
[----:B------:R-:W-:-:S02]  /*6e70*/  ISETP.GE.AND P0, PT, R215, R36, PT ;  /* 0x00000024d700720c */ /* 0x000fc40003f06270 */
[----:B------:R-:W-:Y:S01]  /*6e80*/  FSEL R185, R185, -INF , !P2 ;  /* 0xff800000b9b97808 */ /* 0x000fe20005000000 */
[----:B------:R-:W-:Y:S01]  /*6e90*/  MUFU.EX2 R94, R94 ;  /* 0x0000005e005e7308 */ /* 0x000fe20000000800 */
[----:B------:R-:W-:Y:S02]  /*6ea0*/  FMNMX.FTZ R65, R187, R65, !PT ;  /* 0x00000041bb417209 */ /* 0x000fe40007810000 */
[-C--:B------:R-:W-:Y:S02]  /*6eb0*/  ISETP.GE.AND P2, PT, R214, R36.reuse, PT ;  /* 0x00000024d600720c */ /* 0x080fe40003f46270 */
[----:B------:R-:W-:Y:S02]  /*6ec0*/  FSEL R181, R181, -INF , !P0 ;  /* 0xff800000b5b57808 */ /* 0x000fe40004000000 */
        /* <DEDUP_REMOVED lines=66> */
[----:B------:R-:W-:Y:S01]  /*72f0*/  IMAD.SHL.U32 R151, R4, 0x2, RZ ;  /* 0x0000000204977824 */ /* 0x000fe200078e00ff */
[----:B------:R-:W-:Y:S01]  /*7300*/  FSEL R91, R20, -INF , !P0 ;  /* 0xff800000145b7808 */ /* 0x000fe20004000000 */
[----:B------:R-:W-:Y:S01]  /*7310*/  MUFU.EX2 R61, R61 ;  /* 0x0000003d003d7308 */ /* 0x000fe20000000800 */
[----:B------:R-:W-:Y:S02]  /*7320*/  FMNMX.FTZ R65, R92, R65, !PT ;  /* 0x000000415c417209 */ /* 0x000fe40007810000 */
[-C--:B------:R-:W-:Y:S01]  /*7330*/  ISETP.GE.AND P0, PT, R150, R36.reuse, PT ;  /* 0x000000249600720c */ /* 0x080fe20003f06270 */
[----:B------:R-:W-:Y:S01]  /*7340*/  IMAD R150, R3, 0x2, R151 ;  /* 0x0000000203967824 */ /* 0x000fe200078e0297 */
[----:B------:R-:W-:Y:S01]  /*7350*/  FSEL R90, R8, -INF , !P2 ;  /* 0xff800000085a7808 */ /* 0x000fe20005000000 */
[----:B------:R-:W-:Y:S01]  /*7360*/  LDSM.16.MT88.4 R32, [R151+0x5400] ;  /* 0x005400009720783b */ /* 0x000fe20000004200 */
[----:B------:R-:W-:Y:S01]  /*7370*/  FMNMX.FTZ R65, R91, R65, !PT ;  /* 0x000000415b417209 */ /* 0x000fe20007810000 */
[----:B------:R-:W-:Y:S01]  /*7380*/  FFMA.FTZ R3, R24, c[0x0][0x23c], -R76 ;  /* 0x00008f0018037a23 */ /* 0x000fe2000001084c */
        /* <DEDUP_REMOVED lines=11> */
[----:B------:R2:W-:Y:S01]  /*7440*/  MUFU.EX2 R65, R51 ;  /* 0x0000003300417308 */ /* 0x0005e20000000800 */
[----:B------:R-:W-:Y:S02]  /*7450*/  ISETP.GE.AND P0, PT, R85, R36, PT ;  /* 0x000000245500720c */ /* 0x000fe40003f06270 */
[----:B------:R-:W-:Y:S02]  /*7460*/  FSEL R86, R10, -INF , !P2 ;  /* 0xff8000000a567808 */ /* 0x000fe40005000000 */
[----:B------:R-:W-:Y:S02]  /*7470*/  FMNMX.FTZ R2, R87, R2, !PT ;  /* 0x0000000257027209 */ /* 0x000fe40007810000 */
[----:B------:R-:W-:Y:S01]  /*7480*/  ISETP.GE.AND P2, PT, R84, R36, PT ;  /* 0x000000245400720c */ /* 0x000fe20003f46270 */
[----:B------:R-:W-:Y:S01]  /*7490*/  MUFU.EX2 R58, R58 ;  /* 0x0000003a003a7308 */ /* 0x000fe20000000800 */
[----:B------:R-:W-:-:S02]  /*74a0*/  FSEL R85, R14, -INF , !P0 ;  /* 0xff8000000e557808 */ /* 0x000fc40004000000 */
[----:B------:R-:W-:Y:S02]  /*74b0*/  FMNMX.FTZ R2, R86, R2, !PT ;  /* 0x0000000256027209 */ /* 0x000fe40007810000 */
[----:B------:R-:W-:Y:S02]  /*74c0*/  ISETP.GE.AND P0, PT, R83, R36, PT ;  /* 0x000000245300720c */ /* 0x000fe40003f06270 */
[----:B------:R-:W-:Y:S01]  /*74d0*/  FSEL R84, R12, -INF , !P2 ;  /* 0xff8000000c547808 */ /* 0x000fe20005000000 */
[----:B--2---:R-:W-:Y:S01]  /*74e0*/  FFMA.FTZ R51, R30, c[0x0][0x23c], -R76 ;  /* 0x00008f001e337a23 */ /* 0x004fe2000001084c */
[----:B------:R-:W-:Y:S01]  /*74f0*/  FMNMX.FTZ R2, R85, R2, !PT ;  /* 0x0000000255027209 */ /* 0x000fe20007810000 */
[----:B------:R-:W-:Y:S01]  /*7500*/  MUFU.EX2 R57, R57 ;  /* 0x0000003900397308 */ /* 0x000fe20000000800 */
[----:B------:R-:W-:Y:S02]  /*7510*/  ISETP.GE.AND P2, PT, R82, R36, PT ;  /* 0x000000245200720c */ /* 0x000fe40003f46270 */
[----:B------:R-:W-:-:S02]  /*7520*/  FSEL R83, R15, -INF , !P0 ;  /* 0xff8000000f537808 */ /* 0x000fc40004000000 */
[----:B------:R-:W-:Y:S02]  /*7530*/  FMNMX.FTZ R2, R84, R2, !PT ;  /* 0x0000000254027209 */ /* 0x000fe40007810000 */
[----:B------:R-:W-:Y:S01]  /*7540*/  FSEL R82, R13, -INF , !P2 ;  /* 0xff8000000d527808 */ /* 0x000fe20005000000 */
[----:B------:R-:W-:Y:S01]  /*7550*/  MUFU.EX2 R56, R56 ;  /* 0x0000003800387308 */ /* 0x000fe20000000800 */
[----:B------:R-:W-:Y:S01]  /*7560*/  FMNMX.FTZ R2, R83, R2, !PT ;  /* 0x0000000253027209 */ /* 0x000fe20007810000 */
[----:B------:R-:W-:Y:S03]  /*7570*/  LDSM.16.MT88.4 R12, [R150+0x5000] ;  /* 0x00500000960c783b */ /* 0x000fe60000004200 */
[----:B------:R-:W-:-:S03]  /*7580*/  FMNMX.FTZ R2, R82, R2, !PT ;  /* 0x0000000252027209 */ /* 0x000fc60007810000 */
[----:B------:R-:W-:Y:S02]  /*7590*/  MUFU.EX2 R55, R55 ;  /* 0x0000003700377308 */ /* 0x000fe40000000800 */
[----:B------:R-:W2:Y:S06]  /*75a0*/  SHFL.BFLY PT, R5, R2, 0x2, 0x1f ;  /* 0x0c401f0002057f89 */ /* 0x000eac00000e0000 */
[----:B------:R-:W-:Y:S08]  /*75b0*/  MUFU.EX2 R52, R52 ;  /* 0x0000003400347308 */ /* 0x000ff00000000800 */
[----:B------:R-:W-:Y:S08]  /*75c0*/  MUFU.EX2 R51, R51 ;  /* 0x0000003300337308 */ /* 0x000ff00000000800 */
[----:B------:R-:W-:Y:S01]  /*75d0*/  MUFU.EX2 R50, R50 ;  /* 0x0000003200327308 */ /* 0x000fe20000000800 */
[----:B--2---:R-:W-:-:S05]  /*75e0*/  FMNMX.FTZ R2, R2, R5, !PT ;  /* 0x0000000502027209 */ /* 0x004fca0007810000 */
[----:B------:R-:W2:Y:S02]  /*75f0*/  SHFL.BFLY PT, R5, R2, 0x1, 0x1f ;  /* 0x0c201f0002057f89 */ /* 0x000ea400000e0000 */
[----:B------:R-:W-:Y:S08]  /*7600*/  MUFU.EX2 R48, R48 ;  /* 0x0000003000307308 */ /* 0x000ff00000000800 */
[----:B------:R-:W-:Y:S08]  /*7610*/  MUFU.EX2 R47, R47 ;  /* 0x0000002f002f7308 */ /* 0x000ff00000000800 */
[----:B------:R-:W-:Y:S01]  /*7620*/  MUFU.EX2 R46, R46 ;  /* 0x0000002e002e7308 */ /* 0x000fe20000000800 */
[----:B--2---:R-:W-:-:S07]  /*7630*/  FMNMX.FTZ R2, R2, R5, !PT ;  /* 0x0000000502027209 */ /* 0x004fce0007810000 */
[----:B------:R-:W-:Y:S01]  /*7640*/  MUFU.EX2 R3, R3 ;  /* 0x0000000300037308 */ /* 0x000fe20000000800 */
[----:B------:R-:W2:Y:S01]  /*7650*/  LDSM.16.MT88.4 R4, [R151+0x5000] ;  /* 0x005000009704783b */ /* 0x000ea20000004200 */
[C---:B------:R-:W-:Y:S01]  /*7660*/  FSETP.NEU.FTZ.AND P0, PT, R2.reuse, -INF , PT ;  /* 0xff8000000200780b */ /* 0x040fe20003f1d000 */
[----:B------:R-:W-:-:S05]  /*7670*/  FMUL.FTZ R77, R2, c[0x0][0x23c] ;  /* 0x00008f00024d7a20 */ /* 0x000fca0000410000 */
[----:B------:R-:W-:Y:S01]  /*7680*/  MUFU.EX2 R105, R105 ;  /* 0x0000006900697308 */ /* 0x000fe20000000800 */
[----:B------:R-:W-:-:S05]  /*7690*/  FSEL R77, R77, RZ, P0 ;  /* 0x000000ff4d4d7208 */ /* 0x000fca0000000000 */
[--C-:B------:R-:W-:Y:S02]  /*76a0*/  FFMA.FTZ R144, R26, c[0x0][0x23c], -R77.reuse ;  /* 0x00008f001a907a23 */ /* 0x100fe4000001084d */
[--C-:B------:R-:W-:Y:S01]  /*76b0*/  FFMA.FTZ R143, R23, c[0x0][0x23c], -R77.reuse ;  /* 0x00008f00178f7a23 */ /* 0x100fe2000001084d */
[----:B-1----:R-:W-:Y:S01]  /*76c0*/  F2FP.BF16.PACK_AB R23, R132, R135 ;  /* 0x000000878417723e */ /* 0x002fe200000010ff */
[--C-:B------:R-:W-:Y:S01]  /*76d0*/  FFMA.FTZ R137, R22, c[0x0][0x23c], -R77.reuse ;  /* 0x00008f0016897a23 */ /* 0x100fe2000001084d */
[----:B------:R-:W-:Y:S01]  /*76e0*/  MUFU.EX2 R117, R117 ;  /* 0x0000007500757308 */ /* 0x000fe20000000800 */
[--C-:B------:R-:W-:Y:S01]  /*76f0*/  FFMA.FTZ R131, R21, c[0x0][0x23c], -R77.reuse ;  /* 0x00008f0015837a23 */ /* 0x100fe2000001084d */
[----:B------:R-:W-:Y:S01]  /*7700*/  F2FP.BF16.PACK_AB R21, R138, R139 ;  /* 0x0000008b8a15723e */ /* 0x000fe200000010ff */
[--C-:B------:R-:W-:Y:S02]  /*7710*/  FFMA.FTZ R130, R19, c[0x0][0x23c], -R77.reuse ;  /* 0x00008f0013827a23 */ /* 0x100fe4000001084d */
[----:B------:R-:W-:-:S02]  /*7720*/  FFMA.FTZ R121, R18, c[0x0][0x23c], -R77 ;  /* 0x00008f0012797a23 */ /* 0x000fc4000001084d */
[--C-:B------:R-:W-:Y:S01]  /*7730*/  FFMA.FTZ R122, R17, c[0x0][0x23c], -R77.reuse ;  /* 0x00008f00117a7a23 */ /* 0x100fe2000001084d */
[----:B------:R-:W-:Y:S01]  /*7740*/  MUFU.EX2 R144, R144 ;  /* 0x0000009000907308 */ /* 0x000fe20000000800 */
[--C-:B------:R-:W-:Y:S02]  /*7750*/  FFMA.FTZ R118, R16, c[0x0][0x23c], -R77.reuse ;  /* 0x00008f0010767a23 */ /* 0x100fe4000001084d */
[----:B------:R-:W1:Y:S01]  /*7760*/  LDSM.16.MT88.4 R16, [R150+0x5400] ;  /* 0x005400009610783b */ /* 0x000e620000004200 */
[--C-:B------:R-:W-:Y:S02]  /*7770*/  FFMA.FTZ R125, R28, c[0x0][0x23c], -R77.reuse ;  /* 0x00008f001c7d7a23 */ /* 0x100fe4000001084d */
[--C-:B------:R-:W-:Y:S01]  /*7780*/  FFMA.FTZ R120, R198, c[0x0][0x23c], -R77.reuse ;  /* 0x00008f00c6787a23 */ /* 0x100fe2000001084d */
[----:B------:R-:W3:Y:S01]  /*7790*/  LDSM.16.MT88.4 R28, [R151+0x5800] ;  /* 0x00580000971c783b */ /* 0x000ee20000004200 */
[----:B------:R-:W4:Y:S01]  /*77a0*/  MUFU.EX2 R143, R143 ;  /* 0x0000008f008f7308 */ /* 0x000f220000000800 */
[----:B------:R-:W-:-:S02]  /*77b0*/  FFMA.FTZ R128, R197, c[0x0][0x23c], -R77 ;  /* 0x00008f00c5807a23 */ /* 0x000fc4000001084d */
[--C-:B------:R-:W-:Y:S02]  /*77c0*/  FFMA.FTZ R124, R196, c[0x0][0x23c], -R77.reuse ;  /* 0x00008f00c47c7a23 */ /* 0x100fe4000001084d */
[--C-:B------:R-:W-:Y:S02]  /*77d0*/  FFMA.FTZ R136, R136, c[0x0][0x23c], -R77.reuse ;  /* 0x00008f0088887a23 */ /* 0x100fe4000001084d */
[--C-:B------:R-:W-:Y:S01]  /*77e0*/  FFMA.FTZ R134, R195, c[0x0][0x23c], -R77.reuse ;  /* 0x00008f00c3867a23 */ /* 0x100fe2000001084d */
[----:B------:R-:W-:Y:S01]  /*77f0*/  MUFU.EX2 R137, R137 ;  /* 0x0000008900897308 */ /* 0x000fe20000000800 */
[--C-:B------:R-:W-:Y:S02]  /*7800*/  FFMA.FTZ R140, R140, c[0x0][0x23c], -R77.reuse ;  /* 0x00008f008c8c7a23 */ /* 0x100fe4000001084d */
[--C-:B------:R-:W-:Y:S02]  /*7810*/  FFMA.FTZ R145, R145, c[0x0][0x23c], -R77.reuse ;  /* 0x00008f0091917a23 */ /* 0x100fe4000001084d */
[----:B------:R-:W-:-:S02]  /*7820*/  FFMA.FTZ R149, R149, c[0x0][0x23c], -R77 ;  /* 0x00008f0095957a23 */ /* 0x000fc4000001084d */
[--C-:B------:R-:W-:Y:S01]  /*7830*/  FFMA.FTZ R148, R148, c[0x0][0x23c], -R77.reuse ;  /* 0x00008f0094947a23 */ /* 0x100fe2000001084d */
[----:B------:R-:W5:Y:S01]  /*7840*/  MUFU.EX2 R131, R131 ;  /* 0x0000008300837308 */ /* 0x000f620000000800 */
[----:B----4-:R-:W-:Y:S01]  /*7850*/  F2FP.BF16.PACK_AB R20, R143, R144 ;  /* 0x000000908f14723e */ /* 0x010fe200000010ff */
[--C-:B------:R-:W-:Y:S02]  /*7860*/  FFMA.FTZ R152, R152, c[0x0][0x23c], -R77.reuse ;  /* 0x00008f0098987a23 */ /* 0x100fe4000001084d */
[--C-:B------:R-:W-:Y:S02]  /*7870*/  FFMA.FTZ R155, R155, c[0x0][0x23c], -R77.reuse ;  /* 0x00008f009b9b7a23 */ /* 0x100fe4000001084d */
[--C-:B------:R-:W-:Y:S02]  /*7880*/  FFMA.FTZ R160, R160, c[0x0][0x23c], -R77.reuse ;  /* 0x00008f00a0a07a23 */ /* 0x100fe4000001084d */
[----:B------:R-:W-:Y:S01]  /*7890*/  MUFU.EX2 R130, R130 ;  /* 0x0000008200827308 */ /* 0x000fe20000000800 */
[----:B------:R-:W-:-:S02]  /*78a0*/  FFMA.FTZ R159, R159, c[0x0][0x23c], -R77 ;  /* 0x00008f009f9f7a23 */ /* 0x000fc4000001084d */
[--C-:B------:R-:W-:Y:S02]  /*78b0*/  FFMA.FTZ R161, R161, c[0x0][0x23c], -R77.reuse ;  /* 0x00008f00a1a17a23 */ /* 0x100fe4000001084d */
[--C-:B------:R-:W-:Y:S02]  /*78c0*/  FFMA.FTZ R163, R163, c[0x0][0x23c], -R77.reuse ;  /* 0x00008f00a3a37a23 */ /* 0x100fe4000001084d */
[--C-:B------:R-:W-:Y:S01]  /*78d0*/  FFMA.FTZ R182, R182, c[0x0][0x23c], -R77.reuse ;  /* 0x00008f00b6b67a23 */ /* 0x100fe2000001084d */
[----:B-----5:R-:W-:Y:S01]  /*78e0*/  F2FP.BF16.PACK_AB R22, R131, R137 ;  /* 0x000000898316723e */ /* 0x020fe200000010ff */
[----:B------:R-:W4:Y:S01]  /*78f0*/  MUFU.EX2 R121, R121 ;  /* 0x0000007900797308 */ /* 0x000f220000000800 */
[--C-:B------:R-:W-:Y:S02]  /*7900*/  FFMA.FTZ R173, R173, c[0x0][0x23c], -R77.reuse ;  /* 0x00008f00adad7a23 */ /* 0x100fe4000001084d */
[--C-:B------:R-:W-:Y:S02]  /*7910*/  FFMA.FTZ R184, R184, c[0x0][0x23c], -R77.reuse ;  /* 0x00008f00b8b87a23 */ /* 0x100fe4000001084d */
[--C-:B------:R-:W-:Y:S01]  /*7920*/  FFMA.FTZ R186, R186, c[0x0][0x23c], -R77.reuse ;  /* 0x00008f00baba7a23 */ /* 0x100fe2000001084d */
[----:B--2---:R-:W-:Y:S01]  /*7930*/  HMMA.16816.F32.BF16 R8, R20, R4, RZ ;  /* 0x000000041408723c */ /* 0x004fe200000418ff */
[--C-:B------:R-:W-:Y:S01]  /*7940*/  FFMA.FTZ R193, R193, c[0x0][0x23c], -R77.reuse ;  /* 0x00008f00c1c17a23 */ /* 0x100fe2000001084d */
[----:B------:R-:W-:Y:S01]  /*7950*/  MUFU.EX2 R122, R122 ;  /* 0x0000007a007a7308 */ /* 0x000fe20000000800 */
[----:B------:R-:W-:-:S02]  /*7960*/  FFMA.FTZ R189, R189, c[0x0][0x23c], -R77 ;  /* 0x00008f00bdbd7a23 */ /* 0x000fc4000001084d */
[--C-:B------:R-:W-:Y:S02]  /*7970*/  FFMA.FTZ R191, R191, c[0x0][0x23c], -R77.reuse ;  /* 0x00008f00bfbf7a23 */ /* 0x100fe4000001084d */
[--C-:B------:R-:W-:Y:S01]  /*7980*/  FFMA.FTZ R192, R192, c[0x0][0x23c], -R77.reuse ;  /* 0x00008f00c0c07a23 */ /* 0x100fe2000001084d */
[C---:B------:R-:W-:Y:S01]  /*7990*/  HMMA.16816.F32.BF16 R4, R20.reuse, R6, RZ ;  /* 0x000000061404723c */ /* 0x040fe200000418ff */
[--C-:B------:R-:W-:Y:S01]  /*79a0*/  FFMA.FTZ R194, R194, c[0x0][0x23c], -R77.reuse ;  /* 0x00008f00c2c27a23 */ /* 0x100fe2000001084d */
[----:B------:R-:W2:Y:S01]  /*79b0*/  MUFU.EX2 R118, R118 ;  /* 0x0000007600767308 */ /* 0x000ea20000000800 */
[--C-:B------:R-:W-:Y:S02]  /*79c0*/  FFMA.FTZ R188, R188, c[0x0][0x23c], -R77.reuse ;  /* 0x00008f00bcbc7a23 */ /* 0x100fe4000001084d */
[--C-:B------:R-:W-:Y:S02]  /*79d0*/  FFMA.FTZ R187, R187, c[0x0][0x23c], -R77.reuse ;  /* 0x00008f00bbbb7a23 */ /* 0x100fe4000001084d */
[--C-:B------:R-:W-:Y:S01]  /*79e0*/  FFMA.FTZ R185, R185, c[0x0][0x23c], -R77.reuse ;  /* 0x00008f00b9b97a23 */ /* 0x100fe2000001084d */
[----:B------:R-:W-:Y:S01]  /*79f0*/  HMMA.16816.F32.BF16 R24, R20, R12, RZ ;  /* 0x0000000c1418723c */ /* 0x000fe200000418ff */
[--C-:B------:R-:W-:Y:S01]  /*7a00*/  FFMA.FTZ R181, R181, c[0x0][0x23c], -R77.reuse ;  /* 0x00008f00b5b57a23 */ /* 0x100fe2000001084d */
[----:B------:R-:W-:Y:S01]  /*7a10*/  MUFU.EX2 R125, R125 ;  /* 0x0000007d007d7308 */ /* 0x000fe20000000800 */
[----:B------:R-:W-:-:S02]  /*7a20*/  FFMA.FTZ R162, R162, c[0x0][0x23c], -R77 ;  /* 0x00008f00a2a27a23 */ /* 0x000fc4000001084d */
[--C-:B------:R-:W-:Y:S02]  /*7a30*/  FFMA.FTZ R158, R158, c[0x0][0x23c], -R77.reuse ;  /* 0x00008f009e9e7a23 */ /* 0x100fe4000001084d */
[----:B------:R-:W-:Y:S01]  /*7a40*/  F2FP.BF16.PACK_AB R13, R126, R127 ;  /* 0x0000007f7e0d723e */ /* 0x000fe200000010ff */
[----:B------:R-:W-:Y:S01]  /*7a50*/  HMMA.16816.F32.BF16 R20, R20, R14, RZ ;  /* 0x0000000e1414723c */ /* 0x000fe200000418ff */
[----:B----4-:R-:W-:Y:S01]  /*7a60*/  F2FP.BF16.PACK_AB R12, R121, R130 ;  /* 0x00000082790c723e */ /* 0x010fe200000010ff */
[----:B------:R-:W4:Y:S01]  /*7a70*/  MUFU.EX2 R120, R120 ;  /* 0x0000007800787308 */ /* 0x000f220000000800 */
[----:B------:R-:W-:Y:S02]  /*7a80*/  FFMA.FTZ R156, R156, c[0x0][0x23c], -R77 ;  /* 0x00008f009c9c7a23 */ /* 0x000fe4000001084d */
[----:B------:R-:W-:Y:S02]  /*7a90*/  FADD.FTZ R139, R139, R138 ;  /* 0x0000008a8b8b7221 */ /* 0x000fe40000010000 */
[----:B------:R-:W-:Y:S01]  /*7aa0*/  F2FP.BF16.PACK_AB R15, R115, R119 ;  /* 0x00000077730f723e */ /* 0x000fe200000010ff */
[----:B------:R-:W-:Y:S01]  /*7ab0*/  FADD.FTZ R143, R144, R143 ;  /* 0x0000008f908f7221 */ /* 0x000fe20000010000 */
[----:B--2---:R-:W-:Y:S01]  /*7ac0*/  F2FP.BF16.PACK_AB R14, R118, R122 ;  /* 0x0000007a760e723e */ /* 0x004fe200000010ff */
[----:B------:R-:W-:Y:S01]  /*7ad0*/  MUFU.EX2 R128, R128 ;  /* 0x0000008000807308 */ /* 0x000fe20000000800 */
[----:B------:R-:W-:-:S02]  /*7ae0*/  FADD.FTZ R139, R135, R139 ;  /* 0x0000008b878b7221 */ /* 0x000fc40000010000 */
[--C-:B------:R-:W-:Y:S02]  /*7af0*/  FFMA.FTZ R154, R154, c[0x0][0x23c], -R77.reuse ;  /* 0x00008f009a9a7a23 */ /* 0x100fe4000001084d */
[--C-:B------:R-:W-:Y:S01]  /*7b00*/  FFMA.FTZ R147, R147, c[0x0][0x23c], -R77.reuse ;  /* 0x00008f0093937a23 */ /* 0x100fe2000001084d */
[C---:B------:R-:W-:Y:S01]  /*7b10*/  HMMA.16816.F32.BF16 R8, R12.reuse, R32, R8 ;  /* 0x000000200c08723c */ /* 0x040fe20000041808 */
[----:B------:R-:W-:Y:S01]  /*7b20*/  FFMA.FTZ R142, R142, c[0x0][0x23c], -R77 ;  /* 0x00008f008e8e7a23 */ /* 0x000fe2000001084d */
[----:B------:R-:W2:Y:S01]  /*7b30*/  MUFU.EX2 R124, R124 ;  /* 0x0000007c007c7308 */ /* 0x000ea20000000800 */
[----:B------:R-:W-:Y:S02]  /*7b40*/  FADD.FTZ R132, R132, R139 ;  /* 0x0000008b84847221 */ /* 0x000fe40000010000 */
[----:B------:R-:W-:Y:S02]  /*7b50*/  FFMA.FTZ R141, R141, c[0x0][0x23c], -R77 ;  /* 0x00008f008d8d7a23 */ /* 0x000fe4000001084d */
[----:B------:R-:W-:Y:S01]  /*7b60*/  FADD.FTZ R143, R137, R143 ;  /* 0x0000008f898f7221 */ /* 0x000fe20000010000 */
[----:B------:R-:W-:Y:S01]  /*7b70*/  HMMA.16816.F32.BF16 R4, R12, R34, R4 ;  /* 0x000000220c04723c */ /* 0x000fe20000041804 */
[----:B------:R-:W5:Y:S01]  /*7b80*/  LDSM.16.MT88.4 R32, [R150+0x5800] ;  /* 0x005800009620783b */ /* 0x000f620000004200 */
[----:B------:R-:W2:Y:S01]  /*7b90*/  MUFU.EX2 R136, R136 ;  /* 0x0000008800887308 */ /* 0x000ea20000000800 */
[----:B------:R-:W-:-:S02]  /*7ba0*/  FADD.FTZ R132, R127, R132 ;  /* 0x000000847f847221 */ /* 0x000fc40000010000 */
[----:B------:R-:W-:Y:S02]  /*7bb0*/  FADD.FTZ R143, R131, R143 ;  /* 0x0000008f838f7221 */ /* 0x000fe40000010000 */
[----:B------:R-:W-:Y:S01]  /*7bc0*/  FADD.FTZ R126, R126, R132 ;  /* 0x000000847e7e7221 */ /* 0x000fe20000010000 */
[C---:B-1----:R-:W-:Y:S01]  /*7bd0*/  HMMA.16816.F32.BF16 R24, R12.reuse, R16, R24 ;  /* 0x000000100c18723c */ /* 0x042fe20000041818 */
[----:B------:R-:W-:Y:S01]  /*7be0*/  FADD.FTZ R130, R130, R143 ;  /* 0x0000008f82827221 */ /* 0x000fe20000010000 */
[----:B------:R-:W1:Y:S01]  /*7bf0*/  MUFU.EX2 R134, R134 ;  /* 0x0000008600867308 */ /* 0x000e620000000800 */
[----:B------:R-:W-:Y:S02]  /*7c00*/  FADD.FTZ R126, R119, R126 ;  /* 0x0000007e777e7221 */ /* 0x000fe40000010000 */
[----:B------:R-:W-:Y:S02]  /*7c10*/  FADD.FTZ R130, R121, R130 ;  /* 0x0000008279827221 */ /* 0x000fe40000010000 */
[----:B------:R-:W-:Y:S01]  /*7c20*/  FADD.FTZ R126, R115, R126 ;  /* 0x0000007e737e7221 */ /* 0x000fe20000010000 */
[----:B------:R-:W-:Y:S01]  /*7c30*/  HMMA.16816.F32.BF16 R20, R12, R18, R20 ;  /* 0x000000120c14723c */ /* 0x000fe20000041814 */
[----:B------:R-:W1:Y:S01]  /*7c40*/  LDSM.16.MT88.4 R16, [R151+0x5c00] ;  /* 0x005c00009710783b */ /* 0x000e620000004200 */
[----:B------:R-:W-:Y:S01]  /*7c50*/  MUFU.EX2 R140, R140 ;  /* 0x0000008c008c7308 */ /* 0x000fe20000000800 */
[----:B------:R-:W-:-:S02]  /*7c60*/  FADD.FTZ R122, R122, R130 ;  /* 0x000000827a7a7221 */ /* 0x000fc40000010000 */
[----:B------:R-:W-:Y:S02]  /*7c70*/  FFMA.FTZ R129, R129, c[0x0][0x23c], -R77 ;  /* 0x00008f0081817a23 */ /* 0x000fe4000001084d */
[----:B------:R-:W-:Y:S01]  /*7c80*/  F2FP.BF16.PACK_AB R13, R112, R114 ;  /* 0x00000072700d723e */ /* 0x000fe200000010ff */
[----:B------:R-:W-:Y:S01]  /*7c90*/  FADD.FTZ R114, R114, R126 ;  /* 0x0000007e72727221 */ /* 0x000fe20000010000 */
[----:B------:R-:W-:Y:S01]  /*7ca0*/  F2FP.BF16.PACK_AB R15, R108, R111 ;  /* 0x0000006f6c0f723e */ /* 0x000fe200000010ff */
[----:B------:R-:W1:Y:S01]  /*7cb0*/  MUFU.EX2 R145, R145 ;  /* 0x0000009100917308 */ /* 0x000e620000000800 */
[----:B----4-:R-:W-:Y:S01]  /*7cc0*/  F2FP.BF16.PACK_AB R12, R120, R125 ;  /* 0x0000007d780c723e */ /* 0x010fe200000010ff */
[----:B------:R-:W-:Y:S01]  /*7cd0*/  FADD.FTZ R122, R118, R122 ;  /* 0x0000007a767a7221 */ /* 0x000fe20000010000 */
[----:B--2---:R-:W-:Y:S01]  /*7ce0*/  F2FP.BF16.PACK_AB R14, R124, R128 ;  /* 0x000000807c0e723e */ /* 0x004fe200000010ff */
[----:B------:R-:W-:Y:S02]  /*7cf0*/  FADD.FTZ R114, R112, R114 ;  /* 0x0000007270727221 */ /* 0x000fe40000010000 */
[----:B------:R-:W-:-:S02]  /*7d00*/  FADD.FTZ R125, R125, R122 ;  /* 0x0000007a7d7d7221 */ /* 0x000fc40000010000 */
[----:B------:R-:W-:Y:S01]  /*7d10*/  MUFU.EX2 R149, R149 ;  /* 0x0000009500957308 */ /* 0x000fe20000000800 */
[----:B------:R-:W-:Y:S01]  /*7d20*/  FADD.FTZ R111, R111, R114 ;  /* 0x000000726f6f7221 */ /* 0x000fe20000010000 */
[C---:B---3--:R-:W-:Y:S01]  /*7d30*/  HMMA.16816.F32.BF16 R8, R12.reuse, R28, R8 ;  /* 0x0000001c0c08723c */ /* 0x048fe20000041808 */
[----:B------:R-:W-:Y:S02]  /*7d40*/  FADD.FTZ R125, R120, R125 ;  /* 0x0000007d787d7221 */ /* 0x000fe40000010000 */
[----:B------:R-:W-:Y:S02]  /*7d50*/  FADD.FTZ R111, R108, R111 ;  /* 0x0000006f6c6f7221 */ /* 0x000fe40000010000 */
[----:B------:R-:W-:Y:S01]  /*7d60*/  FADD.FTZ R128, R128, R125 ;  /* 0x0000007d80807221 */ /* 0x000fe20000010000 */
[----:B------:R-:W2:Y:S01]  /*7d70*/  MUFU.EX2 R148, R148 ;  /* 0x0000009400947308 */ /* 0x000ea20000000800 */
[----:B------:R-:W-:Y:S01]  /*7d80*/  FFMA.FTZ R116, R116, c[0x0][0x23c], -R77 ;  /* 0x00008f0074747a23 */ /* 0x000fe2000001084d */
[----:B------:R-:W-:Y:S01]  /*7d90*/  HMMA.16816.F32.BF16 R4, R12, R30, R4 ;  /* 0x0000001e0c04723c */ /* 0x000fe20000041804 */
[----:B------:R-:W3:Y:S01]  /*7da0*/  LDSM.16.MT88.4 R28, [R150+0x5c00] ;  /* 0x005c0000961c783b */ /* 0x000ee20000004200 */
[----:B------:R-:W-:-:S02]  /*7db0*/  FADD.FTZ R128, R124, R128 ;  /* 0x000000807c807221 */ /* 0x000fc40000010000 */
[--C-:B------:R-:W-:Y:S02]  /*7dc0*/  FFMA.FTZ R113, R113, c[0x0][0x23c], -R77.reuse ;  /* 0x00008f0071717a23 */ /* 0x100fe4000001084d */
[----:B------:R-:W-:Y:S01]  /*7dd0*/  MUFU.EX2 R152, R152 ;  /* 0x0000009800987308 */ /* 0x000fe20000000800 */
[----:B------:R-:W-:Y:S01]  /*7de0*/  FADD.FTZ R128, R136, R128 ;  /* 0x0000008088807221 */ /* 0x000fe20000010000 */
[C---:B-----5:R-:W-:Y:S01]  /*7df0*/  HMMA.16816.F32.BF16 R24, R12.reuse, R32, R24 ;  /* 0x000000200c18723c */ /* 0x060fe20000041818 */
[--C-:B------:R-:W-:Y:S02]  /*7e00*/  FFMA.FTZ R109, R109, c[0x0][0x23c], -R77.reuse ;  /* 0x00008f006d6d7a23 */ /* 0x100fe4000001084d */
[----:B-1----:R-:W-:Y:S02]  /*7e10*/  FADD.FTZ R128, R134, R128 ;  /* 0x0000008086807221 */ /* 0x002fe40000010000 */
[--C-:B------:R-:W-:Y:S01]  /*7e20*/  FFMA.FTZ R104, R104, c[0x0][0x23c], -R77.reuse ;  /* 0x00008f0068687a23 */ /* 0x100fe2000001084d */
[----:B------:R-:W1:Y:S01]  /*7e30*/  MUFU.EX2 R155, R155 ;  /* 0x0000009b009b7308 */ /* 0x000e620000000800 */
[--C-:B------:R-:W-:Y:S01]  /*7e40*/  FFMA.FTZ R102, R102, c[0x0][0x23c], -R77.reuse ;  /* 0x00008f0066667a23 */ /* 0x100fe2000001084d */
[----:B------:R-:W-:Y:S01]  /*7e50*/  HMMA.16816.F32.BF16 R20, R12, R34, R20 ;  /* 0x000000220c14723c */ /* 0x000fe20000041814 */
[----:B------:R-:W4:Y:S01]  /*7e60*/  LDSM.16.MT88.4 R32, [R151+0x6000] ;  /* 0x006000009720783b */ /* 0x000f220000004200 */
[----:B------:R-:W-:-:S02]  /*7e70*/  FFMA.FTZ R98, R98, c[0x0][0x23c], -R77 ;  /* 0x00008f0062627a23 */ /* 0x000fc4000001084d */
[----:B------:R-:W-:Y:S02]  /*7e80*/  FFMA.FTZ R92, R92, c[0x0][0x23c], -R77 ;  /* 0x00008f005c5c7a23 */ /* 0x000fe4000001084d */
[----:B------:R-:W5:Y:S01]  /*7e90*/  MUFU.EX2 R160, R160 ;  /* 0x000000a000a07308 */ /* 0x000f620000000800 */
[----:B------:R-:W-:Y:S01]  /*7ea0*/  F2FP.BF16.PACK_AB R13, R106, R107 ;  /* 0x0000006b6a0d723e */ /* 0x000fe200000010ff */
[----:B------:R-:W-:Y:S01]  /*7eb0*/  FADD.FTZ R107, R107, R111 ;  /* 0x0000006f6b6b7221 */ /* 0x000fe20000010000 */
[----:B------:R-:W-:Y:S01]  /*7ec0*/  F2FP.BF16.PACK_AB R15, R101, R103 ;  /* 0x00000067650f723e */ /* 0x000fe200000010ff */
[--C-:B------:R-:W-:Y:S01]  /*7ed0*/  FFMA.FTZ R91, R91, c[0x0][0x23c], -R77.reuse ;  /* 0x00008f005b5b7a23 */ /* 0x100fe2000001084d */
[----:B------:R-:W-:Y:S01]  /*7ee0*/  F2FP.BF16.PACK_AB R12, R134, R136 ;  /* 0x00000088860c723e */ /* 0x000fe200000010ff */
[----:B------:R-:W-:Y:S01]  /*7ef0*/  FFMA.FTZ R90, R90, c[0x0][0x23c], -R77 ;  /* 0x00008f005a5a7a23 */ /* 0x000fe2000001084d */
[----:B------:R-:W-:Y:S01]  /*7f00*/  F2FP.BF16.PACK_AB R14, R145, R140 ;  /* 0x0000008c910e723e */ /* 0x000fe200000010ff */
[----:B------:R-:W1:Y:S01]  /*7f10*/  MUFU.EX2 R159, R159 ;  /* 0x0000009f009f7308 */ /* 0x000e620000000800 */
[----:B------:R-:W-:-:S02]  /*7f20*/  FADD.FTZ R140, R140, R128 ;  /* 0x000000808c8c7221 */ /* 0x000fc40000010000 */
[--C-:B------:R-:W-:Y:S02]  /*7f30*/  FFMA.FTZ R89, R89, c[0x0][0x23c], -R77.reuse ;  /* 0x00008f0059597a23 */ /* 0x100fe4000001084d */
[----:B------:R-:W-:Y:S01]  /*7f40*/  FADD.FTZ R140, R145, R140 ;  /* 0x0000008c918c7221 */ /* 0x000fe20000010000 */
[----:B------:R-:W-:Y:S01]  /*7f50*/  HMMA.16816.F32.BF16 R8, R12, R16, R8 ;  /* 0x000000100c08723c */ /* 0x000fe20000041808 */
[--C-:B------:R-:W-:Y:S01]  /*7f60*/  FFMA.FTZ R88, R88, c[0x0][0x23c], -R77.reuse ;  /* 0x00008f0058587a23 */ /* 0x100fe2000001084d */
[----:B------:R-:W-:Y:S01]  /*7f70*/  MUFU.EX2 R161, R161 ;  /* 0x000000a100a17308 */ /* 0x000fe20000000800 */
[--C-:B------:R-:W-:Y:S02]  /*7f80*/  FFMA.FTZ R87, R87, c[0x0][0x23c], -R77.reuse ;  /* 0x00008f0057577a23 */ /* 0x100fe4000001084d */
[----:B------:R-:W-:-:S03]  /*7f90*/  FFMA.FTZ R86, R86, c[0x0][0x23c], -R77 ;  /* 0x00008f0056567a23 */ /* 0x000fc6000001084d */
[C---:B------:R-:W-:Y:S01]  /*7fa0*/  HMMA.16816.F32.BF16 R4, R12.reuse, R18, R4 ;  /* 0x000000120c04723c */ /* 0x040fe20000041804 */
[----:B------:R-:W5:Y:S01]  /*7fb0*/  LDSM.16.MT88.4 R16, [R150+0x6000] ;  /* 0x006000009610783b */ /* 0x000f620000004200 */
[----:B------:R-:W1:Y:S06]  /*7fc0*/  MUFU.EX2 R163, R163 ;  /* 0x000000a300a37308 */ /* 0x000e6c0000000800 */
[C---:B---3--:R-:W-:Y:S02]  /*7fd0*/  HMMA.16816.F32.BF16 R24, R12.reuse, R28, R24 ;  /* 0x0000001c0c18723c */ /* 0x048fe40000041818 */
[----:B------:R-:W3:Y:S06]  /*7fe0*/  MUFU.EX2 R182, R182 ;  /* 0x000000b600b67308 */ /* 0x000eec0000000800 */
[----:B------:R-:W-:Y:S01]  /*7ff0*/  HMMA.16816.F32.BF16 R20, R12, R30, R20 ;  /* 0x0000001e0c14723c */ /* 0x000fe20000041814 */
[----:B------:R-:W3:Y:S01]  /*8000*/  LDSM.16.MT88.4 R28, [R151+0x6400] ;  /* 0x00640000971c783b */ /* 0x000ee20000004200 */
[----:B------:R-:W3:Y:S05]  /*8010*/  MUFU.EX2 R173, R173 ;  /* 0x000000ad00ad7308 */ /* 0x000eea0000000800 */
[----:B------:R-:W-:-:S02]  /*8020*/  F2FP.BF16.PACK_AB R13, R99, R100 ;  /* 0x00000064630d723e */ /* 0x000fc400000010ff */
[----:B------:R-:W-:Y:S01]  /*8030*/  F2FP.BF16.PACK_AB R15, R95, R96 ;  /* 0x000000605f0f723e */ /* 0x000fe200000010ff */
[----:B------:R-:W-:Y:S01]  /*8040*/  MUFU.EX2 R184, R184 ;  /* 0x000000b800b87308 */ /* 0x000fe20000000800 */
[----:B--2---:R-:W-:Y:S01]  /*8050*/  F2FP.BF16.PACK_AB R12, R148, R149 ;  /* 0x00000095940c723e */ /* 0x004fe200000010ff */
[----:B------:R-:W-:Y:S01]  /*8060*/  FADD.FTZ R149, R149, R140 ;  /* 0x0000008c95957221 */ /* 0x000fe20000010000 */
[----:B-1----:R-:W-:-:S03]  /*8070*/  F2FP.BF16.PACK_AB R14, R155, R152 ;  /* 0x000000989b0e723e */ /* 0x002fc600000010ff */
[----:B------:R-:W-:Y:S02]  /*8080*/  FADD.FTZ R149, R148, R149 ;  /* 0x0000009594957221 */ /* 0x000fe40000010000 */
[----:B------:R-:W1:Y:S02]  /*8090*/  MUFU.EX2 R186, R186 ;  /* 0x000000ba00ba7308 */ /* 0x000e640000000800 */
[----:B----4-:R-:W-:Y:S01]  /*80a0*/  HMMA.16816.F32.BF16 R8, R12, R32, R8 ;  /* 0x000000200c08723c */ /* 0x010fe20000041808 */
[----:B------:R-:W-:-:S04]  /*80b0*/  FADD.FTZ R152, R152, R149 ;  /* 0x0000009598987221 */ /* 0x000fc80000010000 */
        /* <DEDUP_REMOVED lines=11> */
[----:B------:R-:W-:-:S02]  /*8170*/  F2FP.BF16.PACK_AB R13, R75, R94 ;  /* 0x0000005e4b0d723e */ /* 0x000fc400000010ff */
[----:B------:R-:W-:Y:S02]  /*8180*/  F2FP.BF16.PACK_AB R15, R73, R74 ;  /* 0x0000004a490f723e */ /* 0x000fe400000010ff */
[C---:B------:R-:W-:Y:S01]  /*8190*/  F2FP.BF16.PACK_AB R12, R159.reuse, R160 ;  /* 0x000000a09f0c723e */ /* 0x040fe200000010ff */
[----:B------:R-:W-:Y:S01]  /*81a0*/  FADD.FTZ R159, R159, R152 ;  /* 0x000000989f9f7221 */ /* 0x000fe20000010000 */
[----:B------:R-:W-:Y:S01]  /*81b0*/  F2FP.BF16.PACK_AB R14, R163, R161 ;  /* 0x000000a1a30e723e */ /* 0x000fe200000010ff */
[----:B------:R-:W1:Y:S02]  /*81c0*/  MUFU.EX2 R194, R194 ;  /* 0x000000c200c27308 */ /* 0x000e640000000800 */
[----:B------:R-:W-:-:S04]  /*81d0*/  FADD.FTZ R159, R161, R159 ;  /* 0x0000009fa19f7221 */ /* 0x000fc80000010000 */
        /* <DEDUP_REMOVED lines=13> */
[----:B------:R-:W-:-:S02]  /*82b0*/  F2FP.BF16.PACK_AB R13, R71, R72 ;  /* 0x00000048470d723e */ /* 0x000fc400000010ff */
[----:B------:R-:W-:Y:S01]  /*82c0*/  F2FP.BF16.PACK_AB R15, R69, R70 ;  /* 0x00000046450f723e */ /* 0x000fe200000010ff */
[----:B------:R-:W2:Y:S01]  /*82d0*/  MUFU.EX2 R162, R162 ;  /* 0x000000a200a27308 */ /* 0x000ea20000000800 */
[----:B------:R-:W-:Y:S01]  /*82e0*/  F2FP.BF16.PACK_AB R12, R173, R182 ;  /* 0x000000b6ad0c723e */ /* 0x000fe200000010ff */
[----:B------:R-:W-:Y:S01]  /*82f0*/  FFMA.FTZ R182, R78, c[0x0][0x23c], -R76 ;  /* 0x00008f004eb67a23 */ /* 0x000fe2000001084c */
        /* <DEDUP_REMOVED lines=10> */
[----:B------:R-:W3:Y:S02]  /*83a0*/  MUFU.EX2 R147, R147 ;  /* 0x0000009300937308 */ /* 0x000ee40000000800 */
[----:B------:R-:W-:Y:S01]  /*83b0*/  HMMA.16816.F32.BF16 R20, R12, R30, R20 ;  /* 0x0000001e0c14723c */ /* 0x000fe20000041814 */
[----:B------:R-:W1:Y:S05]  /*83c0*/  LDSM.16.MT88.4 R28, [R151+0x7000] ;  /* 0x00700000971c783b */ /* 0x000e6a0000004200 */
[----:B------:R-:W-:Y:S01]  /*83d0*/  MUFU.EX2 R142, R142 ;  /* 0x0000008e008e7308 */ /* 0x000fe20000000800 */
[----:B------:R-:W-:-:S02]  /*83e0*/  F2FP.BF16.PACK_AB R13, R67, R68 ;  /* 0x00000044430d723e */ /* 0x000fc400000010ff */
[----:B------:R-:W-:Y:S02]  /*83f0*/  F2FP.BF16.PACK_AB R15, R65, R66 ;  /* 0x00000042410f723e */ /* 0x000fe400000010ff */
[----:B----4-:R-:W-:Y:S01]  /*8400*/  F2FP.BF16.PACK_AB R12, R189, R193 ;  /* 0x000000c1bd0c723e */ /* 0x010fe200000010ff */
[----:B------:R-:W-:Y:S01]  /*8410*/  FADD.FTZ R193, R193, R184 ;  /* 0x000000b8c1c17221 */ /* 0x000fe20000010000 */
[----:B------:R-:W-:Y:S01]  /*8420*/  F2FP.BF16.PACK_AB R14, R192, R191 ;  /* 0x000000bfc00e723e */ /* 0x000fe200000010ff */
[----:B------:R-:W4:Y:S02]  /*8430*/  MUFU.EX2 R138, R141 ;  /* 0x0000008d008a7308 */ /* 0x000f240000000800 */
[----:B------:R-:W-:-:S04]  /*8440*/  FADD.FTZ R193, R189, R193 ;  /* 0x000000c1bdc17221 */ /* 0x000fc80000010000 */
[----:B--2---:R-:W-:Y:S01]  /*8450*/  HMMA.16816.F32.BF16 R8, R12, R32, R8 ;  /* 0x000000200c08723c */ /* 0x004fe20000041808 */
[----:B------:R-:W-:Y:S01]  /*8460*/  FADD.FTZ R191, R191, R193 ;  /* 0x000000c1bfbf7221 */ /* 0x000fe20000010000 */
[----:B------:R-:W-:Y:S03]  /*8470*/  MUFU.EX2 R115, R116 ;  /* 0x0000007400737308 */ /* 0x000fe60000000800 */
[----:B------:R-:W-:-:S03]  /*8480*/  FADD.FTZ R191, R192, R191 ;  /* 0x000000bfc0bf7221 */ /* 0x000fc60000010000 */
[----:B------:R-:W-:Y:S01]  /*8490*/  HMMA.16816.F32.BF16 R4, R12, R34, R4 ;  /* 0x000000220c04723c */ /* 0x000fe20000041804 */
[----:B------:R-:W2:Y:S01]  /*84a0*/  LDSM.16.MT88.4 R32, [R150+0x7000] ;  /* 0x007000009620783b */ /* 0x000ea20000004200 */
[----:B------:R-:W-:Y:S01]  /*84b0*/  MUFU.EX2 R112, R113 ;  /* 0x0000007100707308 */ /* 0x000fe20000000800 */
[----:B------:R-:W-:-:S05]  /*84c0*/  FADD.FTZ R191, R194, R191 ;  /* 0x000000bfc2bf7221 */ /* 0x000fca0000010000 */
[C---:B-----5:R-:W-:Y:S02]  /*84d0*/  HMMA.16816.F32.BF16 R24, R12.reuse, R16, R24 ;  /* 0x000000100c18723c */ /* 0x060fe40000041818 */
[----:B------:R-:W-:Y:S05]  /*84e0*/  MUFU.EX2 R146, R146 ;  /* 0x0000009200927308 */ /* 0x000fea0000000800 */
[----:B------:R-:W-:Y:S01]  /*84f0*/  F2FP.BF16.PACK_AB R17, R63, R64 ;  /* 0x000000403f11723e */ /* 0x000fe200000010ff */
[----:B------:R-:W-:Y:S01]  /*8500*/  HMMA.16816.F32.BF16 R20, R12, R18, R20 ;  /* 0x000000120c14723c */ /* 0x000fe20000041814 */
[----:B------:R-:W5:Y:S01]  /*8510*/  LDSM.16.MT88.4 R12, [R151+0x7400] ;  /* 0x00740000970c783b */ /* 0x000f620000004200 */
[C---:B------:R-:W-:Y:S01]  /*8520*/  F2FP.BF16.PACK_AB R16, R188.reuse, R194 ;  /* 0x000000c2bc10723e */ /* 0x040fe200000010ff */
[----:B------:R-:W-:Y:S01]  /*8530*/  MUFU.EX2 R157, R157 ;  /* 0x0000009d009d7308 */ /* 0x000fe20000000800 */
[----:B------:R-:W-:-:S03]  /*8540*/  FADD.FTZ R188, R188, R191 ;  /* 0x000000bfbcbc7221 */ /* 0x000fc60000010000 */
[----:B------:R-:W-:Y:S01]  /*8550*/  F2FP.BF16.PACK_AB R19, R61, R62 ;  /* 0x0000003e3d13723e */ /* 0x000fe200000010ff */
[----:B------:R-:W-:Y:S01]  /*8560*/  FADD.FTZ R188, R187, R188 ;  /* 0x000000bcbbbc7221 */ /* 0x000fe20000010000 */
[C---:B------:R-:W-:Y:S02]  /*8570*/  F2FP.BF16.PACK_AB R18, R185.reuse, R187 ;  /* 0x000000bbb912723e */ /* 0x040fe400000010ff */
[----:B------:R-:W-:Y:S01]  /*8580*/  MUFU.EX2 R183, R183 ;  /* 0x000000b700b77308 */ /* 0x000fe20000000800 */
[----:B------:R-:W-:-:S04]  /*8590*/  FADD.FTZ R188, R185, R188 ;  /* 0x000000bcb9bc7221 */ /* 0x000fc80000010000 */
[C---:B-1----:R-:W-:Y:S03]  /*85a0*/  HMMA.16816.F32.BF16 R8, R16.reuse, R28, R8 ;  /* 0x0000001c1008723c */ /* 0x042fe60000041808 */
[----:B------:R-:W-:Y:S05]  /*85b0*/  MUFU.EX2 R190, R190 ;  /* 0x000000be00be7308 */ /* 0x000fea0000000800 */
[C---:B------:R-:W-:Y:S01]  /*85c0*/  HMMA.16816.F32.BF16 R4, R16.reuse, R30, R4 ;  /* 0x0000001e1004723c */ /* 0x040fe20000041804 */
[----:B------:R-:W1:Y:S02]  /*85d0*/  LDSM.16.MT88.4 R28, [R150+0x7400] ;  /* 0x00740000961c783b */ /* 0x000e640000004200 */
[----:B------:R-:W-:Y:S05]  /*85e0*/  MUFU.EX2 R180, R180 ;  /* 0x000000b400b47308 */ /* 0x000fea0000000800 */
[C---:B--2---:R-:W-:Y:S03]  /*85f0*/  HMMA.16816.F32.BF16 R24, R16.reuse, R32, R24 ;  /* 0x000000201018723c */ /* 0x044fe60000041818 */
[----:B------:R-:W-:Y:S04]  /*8600*/  MUFU.EX2 R153, R153 ;  /* 0x0000009900997308 */ /* 0x000fe80000000800 */
[----:B------:R-:W-:Y:S01]  /*8610*/  F2FP.BF16.PACK_AB R33, R59, R60 ;  /* 0x0000003c3b21723e */ /* 0x000fe200000010ff */
[----:B------:R-:W-:Y:S01]  /*8620*/  HMMA.16816.F32.BF16 R20, R16, R34, R20 ;  /* 0x000000221014723c */ /* 0x000fe20000041814 */
[----:B------:R-:W2:Y:S01]  /*8630*/  LDSM.16.MT88.4 R16, [R151+0x7800] ;  /* 0x007800009710783b */ /* 0x000ea20000004200 */
[C---:B------:R-:W-:Y:S01]  /*8640*/  F2FP.BF16.PACK_AB R32, R162.reuse, R181 ;  /* 0x000000b5a220723e */ /* 0x040fe200000010ff */
[----:B------:R-:W-:Y:S01]  /*8650*/  FADD.FTZ R181, R181, R188 ;  /* 0x000000bcb5b57221 */ /* 0x000fe20000010000 */
[----:B------:R3:W-:Y:S03]  /*8660*/  MUFU.EX2 R131, R133 ;  /* 0x0000008500837308 */ /* 0x0007e60000000800 */
[----:B------:R-:W-:Y:S01]  /*8670*/  F2FP.BF16.PACK_AB R35, R57, R58 ;  /* 0x0000003a3923723e */ /* 0x000fe200000010ff */
[----:B------:R-:W-:Y:S01]  /*8680*/  FADD.FTZ R181, R162, R181 ;  /* 0x000000b5a2b57221 */ /* 0x000fe20000010000 */
[----:B------:R-:W-:-:S03]  /*8690*/  F2FP.BF16.PACK_AB R34, R156, R158 ;  /* 0x0000009e9c22723e */ /* 0x000fc600000010ff */
[----:B------:R-:W-:Y:S01]  /*86a0*/  FADD.FTZ R158, R158, R181 ;  /* 0x000000b59e9e7221 */ /* 0x000fe20000010000 */
[----:B------:R-:W-:Y:S01]  /*86b0*/  MUFU.EX2 R108, R110 ;  /* 0x0000006e006c7308 */ /* 0x000fe20000000800 */
[----:B------:R-:W-:Y:S02]  /*86c0*/  LEA R181, P0, R54, c[0x0][0x168], 0x1 ;  /* 0x00005a0036b57a11 */ /* 0x000fe400078008ff */
[C---:B-----5:R-:W-:Y:S01]  /*86d0*/  HMMA.16816.F32.BF16 R8, R32.reuse, R12, R8 ;  /* 0x0000000c2008723c */ /* 0x060fe20000041808 */
[----:B------:R-:W-:Y:S01]  /*86e0*/  FADD.FTZ R158, R156, R158 ;  /* 0x0000009e9c9e7221 */ /* 0x000fe20000010000 */
[----:B---3--:R-:W-:Y:S03]  /*86f0*/  LDSM.16.MT88.4 R132, [R150+0x8c00] ;  /* 0x008c00009684783b */ /* 0x008fe60000004200 */
[----:B------:R-:W-:Y:S03]  /*8700*/  MUFU.EX2 R182, R182 ;  /* 0x000000b600b67308 */ /* 0x000fe60000000800 */
[C---:B------:R-:W-:Y:S01]  /*8710*/  HMMA.16816.F32.BF16 R4, R32.reuse, R14, R4 ;  /* 0x0000000e2004723c */ /* 0x040fe20000041804 */
[----:B------:R-:W3:Y:S07]  /*8720*/  LDSM.16.MT88.4 R12, [R150+0x7800] ;  /* 0x00780000960c783b */ /* 0x000eee0000004200 */
[C---:B-1----:R-:W-:Y:S08]  /*8730*/  HMMA.16816.F32.BF16 R24, R32.reuse, R28, R24 ;  /* 0x0000001c2018723c */ /* 0x042ff00000041818 */
[----:B------:R-:W-:Y:S07]  /*8740*/  HMMA.16816.F32.BF16 R28, R32, R30, R20 ;  /* 0x0000001e201c723c */ /* 0x000fee0000041814 */
[----:B------:R-:W-:Y:S01]  /*8750*/  FFMA.FTZ R20, R123, c[0x0][0x23c], -R77 ;  /* 0x00008f007b147a23 */ /* 0x000fe2000001084d */
[----:B------:R-:W-:Y:S01]  /*8760*/  F2FP.BF16.PACK_AB R33, R55, R56 ;  /* 0x000000383721723e */ /* 0x000fe200000010ff */
[----:B------:R-:W1:Y:S01]  /*8770*/  MUFU.EX2 R123, R129 ;  /* 0x00000081007b7308 */ /* 0x000e620000000800 */
[----:B------:R-:W-:-:S02]  /*8780*/  F2FP.BF16.PACK_AB R35, R51, R52 ;  /* 0x000000343323723e */ /* 0x000fc400000010ff */
[----:B------:R-:W-:Y:S01]  /*8790*/  F2FP.BF16.PACK_AB R32, R147, R154 ;  /* 0x0000009a9320723e */ /* 0x000fe200000010ff */
[----:B------:R-:W-:Y:S01]  /*87a0*/  FADD.FTZ R154, R154, R158 ;  /* 0x0000009e9a9a7221 */ /* 0x000fe20000010000 */
[----:B----4-:R-:W-:-:S03]  /*87b0*/  F2FP.BF16.PACK_AB R34, R138, R142 ;  /* 0x0000008e8a22723e */ /* 0x010fc600000010ff */
[----:B------:R4:W5:Y:S01]  /*87c0*/  MUFU.EX2 R119, R20 ;  /* 0x0000001400777308 */ /* 0x0009620000000800 */
[----:B------:R-:W-:-:S03]  /*87d0*/  FADD.FTZ R154, R147, R154 ;  /* 0x0000009a939a7221 */ /* 0x000fc60000010000 */
[----:B--2---:R-:W-:Y:S01]  /*87e0*/  HMMA.16816.F32.BF16 R8, R32, R16, R8 ;  /* 0x000000102008723c */ /* 0x004fe20000041808 */
[----:B------:R-:W-:Y:S02]  /*87f0*/  FADD.FTZ R154, R142, R154 ;  /* 0x0000009a8e9a7221 */ /* 0x000fe40000010000 */
[----:B------:R-:W-:Y:S02]  /*8800*/  LDSM.16.MT88.4 R140, [R151+0x8c00] ;  /* 0x008c0000978c783b */ /* 0x000fe40000004200 */
[----:B------:R-:W-:-:S03]  /*8810*/  FADD.FTZ R138, R138, R154 ;  /* 0x0000009a8a8a7221 */ /* 0x000fc60000010000 */
[----:B------:R-:W-:Y:S01]  /*8820*/  HMMA.16816.F32.BF16 R4, R32, R18, R4 ;  /* 0x000000122004723c */ /* 0x000fe20000041804 */
[----:B------:R-:W2:Y:S01]  /*8830*/  LDSM.16.MT88.4 R16, [R150+0x7c00] ;  /* 0x007c00009610783b */ /* 0x000ea20000004200 */
[----:B-1----:R-:W-:-:S03]  /*8840*/  FADD.FTZ R138, R123, R138 ;  /* 0x0000008a7b8a7221 */ /* 0x002fc60000010000 */
[----:B----4-:R-:W1:Y:S01]  /*8850*/  LDSM.16.MT88.4 R20, [R151+0x7c00] ;  /* 0x007c00009714783b */ /* 0x010e620000004200 */
[C---:B-----5:R-:W-:Y:S02]  /*8860*/  FADD.FTZ R138, R119.reuse, R138 ;  /* 0x0000008a778a7221 */ /* 0x060fe40000010000 */
[C---:B---3--:R-:W-:Y:S07]  /*8870*/  HMMA.16816.F32.BF16 R24, R32.reuse, R12, R24 ;  /* 0x0000000c2018723c */ /* 0x048fee0000041818 */
[----:B------:R-:W-:Y:S01]  /*8880*/  F2FP.BF16.PACK_AB R13, R48, R50 ;  /* 0x00000032300d723e */ /* 0x000fe200000010ff */
[----:B------:R-:W-:Y:S01]  /*8890*/  HMMA.16816.F32.BF16 R28, R32, R14, R28 ;  /* 0x0000000e201c723c */ /* 0x000fe2000004181c */
[----:B------:R-:W-:-:S06]  /*88a0*/  F2FP.BF16.PACK_AB R12, R119, R123 ;  /* 0x0000007b770c723e */ /* 0x000fcc00000010ff */
[----:B------:R-:W-:Y:S01]  /*88b0*/  FADD.FTZ R32, R106, R107 ;  /* 0x0000006b6a207221 */ /* 0x000fe20000010000 */
[----:B------:R-:W-:Y:S01]  /*88c0*/  F2FP.BF16.PACK_AB R15, R46, R47 ;  /* 0x0000002f2e0f723e */ /* 0x000fe200000010ff */
[----:B------:R-:W-:Y:S01]  /*88d0*/  MUFU.EX2 R106, R109 ;  /* 0x0000006d006a7308 */ /* 0x000fe20000000800 */
[----:B------:R-:W-:Y:S01]  /*88e0*/  F2FP.BF16.PACK_AB R14, R112, R115 ;  /* 0x00000073700e723e */ /* 0x000fe200000010ff */
[----:B------:R-:W-:Y:S02]  /*88f0*/  FADD.FTZ R32, R103, R32 ;  /* 0x0000002067207221 */ /* 0x000fe40000010000 */
[----:B------:R-:W-:Y:S02]  /*8900*/  FADD.FTZ R115, R115, R138 ;  /* 0x0000008a73737221 */ /* 0x000fe40000010000 */
[----:B------:R-:W-:Y:S02]  /*8910*/  FADD.FTZ R101, R101, R32 ;  /* 0x0000002065657221 */ /* 0x000fe40000010000 */
[----:B------:R-:W3:Y:S01]  /*8920*/  LDSM.16.MT88.4 R32, [R151+0x8000] ;  /* 0x008000009720783b */ /* 0x000ee20000004200 */
[----:B------:R-:W4:Y:S01]  /*8930*/  MUFU.EX2 R103, R104 ;  /* 0x0000006800677308 */ /* 0x000f220000000800 */
[----:B------:R-:W-:-:S02]  /*8940*/  FADD.FTZ R101, R100, R101 ;  /* 0x0000006564657221 */ /* 0x000fc40000010000 */
[----:B------:R-:W-:Y:S02]  /*8950*/  FADD.FTZ R115, R112, R115 ;  /* 0x0000007370737221 */ /* 0x000fe40000010000 */
[----:B------:R-:W-:Y:S01]  /*8960*/  FADD.FTZ R99, R99, R101 ;  /* 0x0000006563637221 */ /* 0x000fe20000010000 */
[----:B--2---:R-:W-:Y:S02]  /*8970*/  HMMA.16816.F32.BF16 R24, R12, R16, R24 ;  /* 0x000000100c18723c */ /* 0x004fe40000041818 */
[----:B------:R-:W-:Y:S01]  /*8980*/  MUFU.EX2 R100, R102 ;  /* 0x0000006600647308 */ /* 0x000fe20000000800 */
[----:B------:R-:W-:-:S04]  /*8990*/  FADD.FTZ R99, R96, R99 ;  /* 0x0000006360637221 */ /* 0x000fc80000010000 */
[----:B------:R-:W-:Y:S01]  /*89a0*/  FADD.FTZ R95, R95, R99 ;  /* 0x000000635f5f7221 */ /* 0x000fe20000010000 */
[----:B-1----:R-:W-:Y:S02]  /*89b0*/  HMMA.16816.F32.BF16 R8, R12, R20, R8 ;  /* 0x000000140c08723c */ /* 0x002fe40000041808 */
[----:B------:R-:W1:Y:S01]  /*89c0*/  MUFU.EX2 R96, R98 ;  /* 0x0000006200607308 */ /* 0x000e620000000800 */
[----:B------:R-:W-:-:S04]  /*89d0*/  FADD.FTZ R16, R94, R95 ;  /* 0x0000005f5e107221 */ /* 0x000fc80000010000 */
[----:B------:R-:W-:Y:S01]  /*89e0*/  FADD.FTZ R16, R75, R16 ;  /* 0x000000104b107221 */ /* 0x000fe20000010000 */
[C---:B------:R-:W-:Y:S01]  /*89f0*/  HMMA.16816.F32.BF16 R4, R12.reuse, R22, R4 ;  /* 0x000000160c04723c */ /* 0x040fe20000041804 */
[----:B------:R-:W2:Y:S02]  /*8a00*/  LDSM.16.MT88.4 R20, [R150+0x8000] ;  /* 0x008000009614783b */ /* 0x000ea40000004200 */
[----:B------:R-:W-:Y:S01]  /*8a10*/  FADD.FTZ R16, R74, R16 ;  /* 0x000000104a107221 */ /* 0x000fe20000010000 */
[----:B------:R-:W-:Y:S01]  /*8a20*/  MUFU.EX2 R94, R97 ;  /* 0x00000061005e7308 */ /* 0x000fe20000000800 */
[----:B------:R-:W-:Y:S02]  /*8a30*/  FFMA.FTZ R74, R93, c[0x0][0x23c], -R77 ;  /* 0x00008f005d4a7a23 */ /* 0x000fe4000001084d */
[----:B------:R-:W-:Y:S01]  /*8a40*/  FADD.FTZ R16, R73, R16 ;  /* 0x0000001049107221 */ /* 0x000fe20000010000 */
[----:B------:R-:W-:Y:S03]  /*8a50*/  HMMA.16816.F32.BF16 R28, R12, R18, R28 ;  /* 0x000000120c1c723c */ /* 0x000fe6000004181c */
[----:B------:R-:W-:Y:S01]  /*8a60*/  FADD.FTZ R16, R72, R16 ;  /* 0x0000001048107221 */ /* 0x000fe20000010000 */
[----:B------:R-:W-:Y:S03]  /*8a70*/  MUFU.EX2 R74, R74 ;  /* 0x0000004a004a7308 */ /* 0x000fe60000000800 */
[----:B------:R-:W-:-:S02]  /*8a80*/  F2FP.BF16.PACK_AB R13, R105, R3 ;  /* 0x00000003690d723e */ /* 0x000fc400000010ff */
[----:B------:R-:W-:Y:S02]  /*8a90*/  F2FP.BF16.PACK_AB R15, R146, R117 ;  /* 0x00000075920f723e */ /* 0x000fe400000010ff */
[----:B----4-:R-:W-:Y:S01]  /*8aa0*/  F2FP.BF16.PACK_AB R12, R103, R106 ;  /* 0x0000006a670c723e */ /* 0x010fe200000010ff */
[----:B------:R-:W4:Y:S01]  /*8ab0*/  MUFU.EX2 R72, R92 ;  /* 0x0000005c00487308 */ /* 0x000f220000000800 */
[----:B-1----:R-:W-:Y:S01]  /*8ac0*/  F2FP.BF16.PACK_AB R14, R96, R100 ;  /* 0x00000064600e723e */ /* 0x002fe200000010ff */
[----:B------:R-:W-:-:S04]  /*8ad0*/  FADD.FTZ R106, R106, R115 ;  /* 0x000000736a6a7221 */ /* 0x000fc80000010000 */
[----:B------:R-:W-:Y:S02]  /*8ae0*/  FADD.FTZ R106, R103, R106 ;  /* 0x0000006a676a7221 */ /* 0x000fe40000010000 */
[----:B---3--:R-:W-:Y:S01]  /*8af0*/  HMMA.16816.F32.BF16 R8, R12, R32, R8 ;  /* 0x000000200c08723c */ /* 0x008fe20000041808 */
[----:B------:R-:W-:Y:S01]  /*8b00*/  MUFU.EX2 R75, R81 ;  /* 0x00000051004b7308 */ /* 0x000fe20000000800 */
[----:B------:R-:W-:-:S04]  /*8b10*/  FADD.FTZ R100, R100, R106 ;  /* 0x0000006a64647221 */ /* 0x000fc80000010000 */
[----:B------:R-:W-:Y:S02]  /*8b20*/  FADD.FTZ R100, R96, R100 ;  /* 0x0000006460647221 */ /* 0x000fe40000010000 */
[----:B------:R-:W-:Y:S01]  /*8b30*/  FADD.FTZ R32, R71, R16 ;  /* 0x0000001047207221 */ /* 0x000fe20000010000 */
[C---:B------:R-:W-:Y:S01]  /*8b40*/  HMMA.16816.F32.BF16 R4, R12.reuse, R34, R4 ;  /* 0x000000220c04723c */ /* 0x040fe20000041804 */
[----:B------:R-:W1:Y:S02]  /*8b50*/  LDSM.16.MT88.4 R16, [R151+0x8400] ;  /* 0x008400009710783b */ /* 0x000e640000004200 */
[----:B------:R-:W-:Y:S02]  /*8b60*/  FADD.FTZ R32, R70, R32 ;  /* 0x0000002046207221 */ /* 0x000fe40000010000 */
[----:B------:R-:W-:Y:S02]  /*8b70*/  MUFU.EX2 R70, R91 ;  /* 0x0000005b00467308 */ /* 0x000fe40000000800 */
[----:B------:R-:W-:Y:S01]  /*8b80*/  FADD.FTZ R32, R69, R32 ;  /* 0x0000002045207221 */ /* 0x000fe20000010000 */
[----:B--2---:R-:W-:Y:S03]  /*8b90*/  HMMA.16816.F32.BF16 R24, R12, R20, R24 ;  /* 0x000000140c18723c */ /* 0x004fe60000041818 */
[----:B------:R-:W-:-:S02]  /*8ba0*/  FADD.FTZ R32, R68, R32 ;  /* 0x0000002044207221 */ /* 0x000fc40000010000 */
[----:B------:R-:W2:Y:S02]  /*8bb0*/  MUFU.EX2 R68, R90 ;  /* 0x0000005a00447308 */ /* 0x000ea40000000800 */
[----:B------:R-:W-:Y:S01]  /*8bc0*/  FADD.FTZ R67, R67, R32 ;  /* 0x0000002043437221 */ /* 0x000fe20000010000 */
[----:B------:R-:W-:Y:S01]  /*8bd0*/  HMMA.16816.F32.BF16 R28, R12, R22, R28 ;  /* 0x000000160c1c723c */ /* 0x000fe2000004181c */
[----:B------:R-:W3:Y:S02]  /*8be0*/  LDSM.16.MT88.4 R32, [R150+0x8400] ;  /* 0x008400009620783b */ /* 0x000ee40000004200 */
[----:B------:R-:W-:Y:S02]  /*8bf0*/  FADD.FTZ R67, R66, R67 ;  /* 0x0000004342437221 */ /* 0x000fe40000010000 */
[----:B------:R-:W-:Y:S02]  /*8c00*/  MUFU.EX2 R66, R80 ;  /* 0x0000005000427308 */ /* 0x000fe40000000800 */
[----:B------:R-:W-:Y:S01]  /*8c10*/  FADD.FTZ R65, R65, R67 ;  /* 0x0000004341417221 */ /* 0x000fe20000010000 */
[----:B------:R-:W-:-:S02]  /*8c20*/  F2FP.BF16.PACK_AB R13, R183, R157 ;  /* 0x0000009db70d723e */ /* 0x000fc400000010ff */
[----:B------:R-:W-:Y:S01]  /*8c30*/  F2FP.BF16.PACK_AB R15, R180, R190 ;  /* 0x000000beb40f723e */ /* 0x000fe200000010ff */
[----:B------:R-:W-:Y:S01]  /*8c40*/  FADD.FTZ R65, R64, R65 ;  /* 0x0000004140417221 */ /* 0x000fe20000010000 */
[----:B----4-:R-:W-:Y:S01]  /*8c50*/  F2FP.BF16.PACK_AB R12, R72, R74 ;  /* 0x0000004a480c723e */ /* 0x010fe200000010ff */
[----:B------:R-:W-:Y:S01]  /*8c60*/  MUFU.EX2 R64, R89 ;  /* 0x0000005900407308 */ /* 0x000fe20000000800 */
[----:B--2---:R-:W-:Y:S01]  /*8c70*/  F2FP.BF16.PACK_AB R14, R68, R70 ;  /* 0x00000046440e723e */ /* 0x004fe200000010ff */
[----:B------:R-:W-:Y:S02]  /*8c80*/  FADD.FTZ R20, R63, R65 ;  /* 0x000000413f147221 */ /* 0x000fe40000010000 */
[----:B------:R-:W-:Y:S02]  /*8c90*/  FADD.FTZ R74, R74, R100 ;  /* 0x000000644a4a7221 */ /* 0x000fe40000010000 */
[----:B------:R-:W-:Y:S02]  /*8ca0*/  FADD.FTZ R20, R62, R20 ;  /* 0x000000143e147221 */ /* 0x000fe40000010000 */
[----:B------:R-:W2:Y:S01]  /*8cb0*/  MUFU.EX2 R62, R88 ;  /* 0x00000058003e7308 */ /* 0x000ea20000000800 */
[----:B------:R-:W-:Y:S01]  /*8cc0*/  FADD.FTZ R74, R72, R74 ;  /* 0x0000004a484a7221 */ /* 0x000fe20000010000 */
[----:B-1----:R-:W-:Y:S03]  /*8cd0*/  HMMA.16816.F32.BF16 R8, R12, R16, R8 ;  /* 0x000000100c08723c */ /* 0x002fe60000041808 */
        /* <DEDUP_REMOVED lines=8> */
[----:B---3--:R-:W-:Y:S03]  /*8d60*/  HMMA.16816.F32.BF16 R24, R12, R32, R24 ;  /* 0x000000200c18723c */ /* 0x008fe60000041818 */
[----:B------:R-:W-:-:S02]  /*8d70*/  FADD.FTZ R16, R58, R16 ;  /* 0x000000103a107221 */ /* 0x000fc40000010000 */
[----:B------:R-:W3:Y:S02]  /*8d80*/  MUFU.EX2 R58, R86 ;  /* 0x00000056003a7308 */ /* 0x000ee40000000800 */
[----:B------:R-:W-:Y:S01]  /*8d90*/  FADD.FTZ R16, R57, R16 ;  /* 0x0000001039107221 */ /* 0x000fe20000010000 */
[----:B------:R-:W-:Y:S01]  /*8da0*/  HMMA.16816.F32.BF16 R28, R12, R34, R28 ;  /* 0x000000220c1c723c */ /* 0x000fe2000004181c */
[----:B------:R-:W-:Y:S02]  /*8db0*/  FFMA.FTZ R33, R85, c[0x0][0x23c], -R77 ;  /* 0x00008f0055217a23 */ /* 0x000fe4000001084d */
[----:B------:R-:W-:Y:S02]  /*8dc0*/  FADD.FTZ R56, R56, R16 ;  /* 0x0000001038387221 */ /* 0x000fe40000010000 */
[----:B------:R-:W4:Y:S01]  /*8dd0*/  LDSM.16.MT88.4 R16, [R150+0x8800] ;  /* 0x008800009610783b */ /* 0x000f220000004200 */
[----:B------:R-:W-:Y:S01]  /*8de0*/  FFMA.FTZ R32, R79, c[0x0][0x23c], -R76 ;  /* 0x00008f004f207a23 */ /* 0x000fe2000001084c */
[----:B------:R-:W-:Y:S01]  /*8df0*/  F2FP.BF16.PACK_AB R13, R131, R153 ;  /* 0x00000099830d723e */ /* 0x000fe200000010ff */
[----:B------:R-:W-:Y:S01]  /*8e00*/  FADD.FTZ R56, R55, R56 ;  /* 0x0000003837387221 */ /* 0x000fe20000010000 */
[----:B------:R-:W-:Y:S01]  /*8e10*/  F2FP.BF16.PACK_AB R15, R94, R108 ;  /* 0x0000006c5e0f723e */ /* 0x000fe200000010ff */
[----:B------:R-:W5:Y:S01]  /*8e20*/  MUFU.EX2 R33, R33 ;  /* 0x0000002100217308 */ /* 0x000f620000000800 */
[----:B--2---:R-:W-:Y:S01]  /*8e30*/  F2FP.BF16.PACK_AB R12, R62, R64 ;  /* 0x000000403e0c723e */ /* 0x004fe200000010ff */
[----:B------:R-:W-:Y:S01]  /*8e40*/  FADD.FTZ R56, R52, R56 ;  /* 0x0000003834387221 */ /* 0x000fe20000010000 */
[----:B---3--:R-:W-:Y:S01]  /*8e50*/  F2FP.BF16.PACK_AB R14, R58, R60 ;  /* 0x0000003c3a0e723e */ /* 0x008fe200000010ff */
[----:B------:R-:W-:-:S02]  /*8e60*/  FADD.FTZ R64, R64, R70 ;  /* 0x0000004640407221 */ /* 0x000fc40000010000 */
[----:B------:R-:W-:Y:S02]  /*8e70*/  FADD.FTZ R51, R51, R56 ;  /* 0x0000003833337221 */ /* 0x000fe40000010000 */
[----:B------:R-:W2:Y:S01]  /*8e80*/  MUFU.EX2 R32, R32 ;  /* 0x0000002000207308 */ /* 0x000ea20000000800 */
[----:B------:R-:W-:Y:S02]  /*8e90*/  FADD.FTZ R64, R62, R64 ;  /* 0x000000403e407221 */ /* 0x000fe40000010000 */
[----:B------:R-:W-:Y:S02]  /*8ea0*/  FADD.FTZ R51, R50, R51 ;  /* 0x0000003332337221 */ /* 0x000fe40000010000 */
[----:B------:R-:W-:Y:S02]  /*8eb0*/  FADD.FTZ R60, R60, R64 ;  /* 0x000000403c3c7221 */ /* 0x000fe40000010000 */
[----:B------:R-:W-:Y:S01]  /*8ec0*/  FADD.FTZ R51, R48, R51 ;  /* 0x0000003330337221 */ /* 0x000fe20000010000 */
[----:B-1----:R-:W-:Y:S01]  /*8ed0*/  HMMA.16816.F32.BF16 R4, R12, R22, R4 ;  /* 0x000000160c04723c */ /* 0x002fe20000041804 */
[----:B------:R-:W-:-:S02]  /*8ee0*/  FADD.FTZ R60, R58, R60 ;  /* 0x0000003c3a3c7221 */ /* 0x000fc40000010000 */
[----:B------:R-:W-:Y:S02]  /*8ef0*/  FADD.FTZ R47, R47, R51 ;  /* 0x000000332f2f7221 */ /* 0x000fe40000010000 */
[----:B-----5:R-:W-:Y:S02]  /*8f00*/  FADD.FTZ R60, R33, R60 ;  /* 0x0000003c213c7221 */ /* 0x020fe40000010000 */
[----:B------:R-:W-:Y:S01]  /*8f10*/  FADD.FTZ R22, R46, R47 ;  /* 0x0000002f2e167221 */ /* 0x000fe20000010000 */
[----:B------:R-:W-:Y:S03]  /*8f20*/  HMMA.16816.F32.BF16 R8, R12, R20, R8 ;  /* 0x000000140c08723c */ /* 0x000fe60000041808 */
[----:B------:R-:W-:-:S04]  /*8f30*/  FADD.FTZ R22, R3, R22 ;  /* 0x0000001603167221 */ /* 0x000fc80000010000 */
[----:B------:R-:W-:Y:S02]  /*8f40*/  FADD.FTZ R22, R105, R22 ;  /* 0x0000001669167221 */ /* 0x000fe40000010000 */
[--C-:B------:R-:W-:Y:S02]  /*8f50*/  FFMA.FTZ R20, R84, c[0x0][0x23c], -R77.reuse ;  /* 0x00008f0054147a23 */ /* 0x100fe4000001084d */
[----:B------:R-:W-:Y:S01]  /*8f60*/  FADD.FTZ R117, R117, R22 ;  /* 0x0000001675757221 */ /* 0x000fe20000010000 */
[----:B----4-:R-:W-:Y:S01]  /*8f70*/  HMMA.16816.F32.BF16 R24, R12, R16, R24 ;  /* 0x000000100c18723c */ /* 0x010fe20000041818 */
[----:B------:R-:W-:Y:S02]  /*8f80*/  FFMA.FTZ R21, R83, c[0x0][0x23c], -R77 ;  /* 0x00008f0053157a23 */ /* 0x000fe4000001084d */
[----:B------:R-:W-:Y:S01]  /*8f90*/  FADD.FTZ R117, R146, R117 ;  /* 0x0000007592757221 */ /* 0x000fe20000010000 */
[----:B------:R-:W1:Y:S01]  /*8fa0*/  MUFU.EX2 R20, R20 ;  /* 0x0000001400147308 */ /* 0x000e620000000800 */
[----:B------:R-:W-:-:S02]  /*8fb0*/  FFMA.FTZ R77, R82, c[0x0][0x23c], -R77 ;  /* 0x00008f00524d7a23 */ /* 0x000fc4000001084d */
[----:B------:R-:W-:Y:S01]  /*8fc0*/  FADD.FTZ R117, R157, R117 ;  /* 0x000000759d757221 */ /* 0x000fe20000010000 */
[----:B------:R-:W-:Y:S03]  /*8fd0*/  HMMA.16816.F32.BF16 R28, R12, R18, R28 ;  /* 0x000000120c1c723c */ /* 0x000fe6000004181c */
[----:B------:R-:W-:Y:S01]  /*8fe0*/  FADD.FTZ R183, R183, R117 ;  /* 0x00000075b7b77221 */ /* 0x000fe20000010000 */
[----:B------:R-:W3:Y:S03]  /*8ff0*/  MUFU.EX2 R21, R21 ;  /* 0x0000001500157308 */ /* 0x000ee60000000800 */
[----:B------:R-:W-:Y:S01]  /*9000*/  FADD.FTZ R183, R190, R183 ;  /* 0x000000b7beb77221 */ /* 0x000fe20000010000 */
[----:B------:R-:W-:Y:S02]  /*9010*/  F2FP.BF16.PACK_AB R13, R66, R75 ;  /* 0x0000004b420d723e */ /* 0x000fe400000010ff */
[----:B--2---:R-:W-:Y:S01]  /*9020*/  F2FP.BF16.PACK_AB R15, R182, R32 ;  /* 0x00000020b60f723e */ /* 0x004fe200000010ff */
[----:B------:R-:W-:Y:S01]  /*9030*/  FADD.FTZ R180, R180, R183 ;  /* 0x000000b7b4b47221 */ /* 0x000fe20000010000 */
[----:B------:R-:W2:Y:S01]  /*9040*/  MUFU.EX2 R3, R77 ;  /* 0x0000004d00037308 */ /* 0x000ea20000000800 */
[C---:B-1----:R-:W-:Y:S01]  /*9050*/  F2FP.BF16.PACK_AB R12, R20.reuse, R33 ;  /* 0x00000021140c723e */ /* 0x042fe200000010ff */
[----:B------:R-:W-:-:S02]  /*9060*/  FADD.FTZ R60, R20, R60 ;  /* 0x0000003c143c7221 */ /* 0x000fc40000010000 */
[----:B------:R-:W-:-:S04]  /*9070*/  FADD.FTZ R180, R153, R180 ;  /* 0x000000b499b47221 */ /* 0x000fc80000010000 */
[----:B------:R-:W-:Y:S01]  /*9080*/  FADD.FTZ R131, R131, R180 ;  /* 0x000000b483837221 */ /* 0x000fe20000010000 */
[----:B------:R-:W-:Y:S01]  /*9090*/  LEA.HI.X R180, R54, c[0x0][0x16c], R53, 0x1, P0 ;  /* 0x00005b0036b47a11 */ /* 0x000fe200000f0c35 */
[----:B---3--:R-:W-:Y:S02]  /*90a0*/  FADD.FTZ R60, R21, R60 ;  /* 0x0000003c153c7221 */ /* 0x008fe40000010000 */
[----:B------:R-:W-:-:S04]  /*90b0*/  FADD.FTZ R131, R108, R131 ;  /* 0x000000836c837221 */ /* 0x000fc80000010000 */
[----:B------:R-:W-:Y:S01]  /*90c0*/  FADD.FTZ R94, R94, R131 ;  /* 0x000000835e5e7221 */ /* 0x000fe20000010000 */
[C---:B--2---:R-:W-:Y:S01]  /*90d0*/  F2FP.BF16.PACK_AB R14, R3.reuse, R21 ;  /* 0x00000015030e723e */ /* 0x044fe200000010ff */
[----:B------:R-:W-:Y:S02]  /*90e0*/  FADD.FTZ R183, R3, R60 ;  /* 0x0000003c03b77221 */ /* 0x000fe40000010000 */
[----:B------:R-:W-:-:S04]  /*90f0*/  FADD.FTZ R94, R75, R94 ;  /* 0x0000005e4b5e7221 */ /* 0x000fc80000010000 */
[----:B------:R-:W-:Y:S01]  /*9100*/  FADD.FTZ R94, R66, R94 ;  /* 0x0000005e425e7221 */ /* 0x000fe20000010000 */
[----:B------:R-:W-:Y:S03]  /*9110*/  HMMA.16816.F32.BF16 R144, R12, R140, R8 ;  /* 0x0000008c0c90723c */ /* 0x000fe60000041808 */
[----:B------:R-:W-:-:S04]  /*9120*/  FADD.FTZ R94, R32, R94 ;  /* 0x0000005e205e7221 */ /* 0x000fc80000010000 */
[----:B------:R-:W-:Y:S01]  /*9130*/  FADD.FTZ R182, R182, R94 ;  /* 0x0000005eb6b67221 */ /* 0x000fe20000010000 */
[C---:B------:R-:W-:Y:S08]  /*9140*/  HMMA.16816.F32.BF16 R136, R12.reuse, R132, R24 ;  /* 0x000000840c88723c */ /* 0x040ff00000041818 */
[C---:B------:R-:W-:Y:S08]  /*9150*/  HMMA.16816.F32.BF16 R140, R12.reuse, R142, R4 ;  /* 0x0000008e0c8c723c */ /* 0x040ff00000041804 */
[----:B------:R-:W-:Y:S01]  /*9160*/  HMMA.16816.F32.BF16 R132, R12, R134, R28 ;  /* 0x000000860c84723c */ /* 0x000fe2000004181c */
[----:B------:R-:W-:Y:S07]  /*9170*/  @!P1 BRA `(.L_x_790) ;  /* 0x00006c7000009947 */ /* 0x000fee0003800000 */
        /* <DEDUP_REMOVED lines=25> */
[C---:B------:R-:W-:Y:S01]  /*9310*/  IMAD R4, R39.reuse, R4, R5 ;  /* 0x0000000427047224 */ /* 0x040fe200078e0205 */
[----:B------:R-:W-:Y:S02]  /*9320*/  LOP3.LUT R5, RZ, c[0x0][0x2d0], RZ, 0x33, !PT ;  /* 0x0000b400ff057a12 */ /* 0x000fe400078e33ff */
        /* <DEDUP_REMOVED lines=8> */
[----:B------:R-:W-:-:S07]  /*93b0*/  ISETP.NE.AND P1, PT, RZ, c[0x0][0x2d0], PT ;  /* 0x0000b400ff007a0c */ /* 0x000fce0003f25270 */
        /* <DEDUP_REMOVED lines=9> */
[----:B------:R1:W2:Y:S05]  /*9450*/  LDG.E R4, [R8.64] ;  /* 0x0000000a08047981 */ /* 0x0002aa000c1e1900 */
[----:B------:R-:W2:Y:S01]  /*9460*/  LDG.E R6, [R6.64] ;  /* 0x0000000a06067981 */ /* 0x000ea2000c1e1900 */
[----:B------:R-:W-:Y:S01]  /*9470*/  IMAD.IADD R3, R3, 0x1, -R5 ;  /* 0x0000000103037824 */ /* 0x000fe200078e0a05 */
[----:B------:R-:W-:-:S05]  /*9480*/  MOV R5, c[0x0][0x2d0] ;  /* 0x0000b40000057a02 */ /* 0x000fca0000000f00 */
[----:B------:R-:W-:-:S05]  /*9490*/  IMAD R5, R3, R5, -0x100 ;  /* 0xffffff0003057424 */ /* 0x000fca00078e0205 */
[----:B------:R-:W-:-:S05]  /*94a0*/  SHF.R.S32.HI R3, RZ, 0x1f, R5 ;  /* 0x0000001fff037819 */ /* 0x000fca0000011405 */
[----:B------:R-:W-:Y:S02]  /*94b0*/  IMAD R3, R3, c[0x0][0x1a0], RZ ;  /* 0x0000680003037a24 */ /* 0x000fe400078e02ff */
[----:B-1----:R-:W-:-:S04]  /*94c0*/  IMAD.WIDE.U32 R8, R5, c[0x0][0x1a0], RZ ;  /* 0x0000680005087a25 */ /* 0x002fc800078e00ff */
[----:B------:R-:W-:-:S05]  /*94d0*/  IMAD R3, R5, c[0x0][0x1a4], R3 ;  /* 0x0000690005037a24 */ /* 0x000fca00078e0203 */
[----:B------:R-:W-:Y:S01]  /*94e0*/  IADD3 R9, R9, R3, RZ ;  /* 0x0000000309097210 */ /* 0x000fe20007ffe0ff */
[----:B--2---:R-:W-:-:S05]  /*94f0*/  IMAD.IADD R6, R6, 0x1, -R4 ;  /* 0x0000000106067824 */ /* 0x004fca00078e0a04 */
[----:B------:R-:W-:-:S05]  /*9500*/  SHF.R.S32.HI R4, RZ, 0x1f, R6 ;  /* 0x0000001fff047819 */ /* 0x000fca0000011406 */
[----:B------:R-:W-:-:S04]  /*9510*/  IMAD R4, R4, c[0x0][0x188], RZ ;  /* 0x0000620004047a24 */ /* 0x000fc800078e02ff */
[C---:B------:R-:W-:Y:S02]  /*9520*/  IMAD R4, R6.reuse, c[0x0][0x18c], R4 ;  /* 0x0000630006047a24 */ /* 0x040fe400078e0204 */
[----:B------:R-:W-:-:S04]  /*9530*/  IMAD.WIDE.U32 R6, R6, c[0x0][0x188], R8 ;  /* 0x0000620006067a25 */ /* 0x000fc800078e0008 */
[----:B------:R-:W-:Y:S01]  /*9540*/  IMAD.IADD R3, R7, 0x1, R4 ;  /* 0x0000000107037824 */ /* 0x000fe200078e0204 */
[----:B------:R-:W-:Y:S01]  /*9550*/  MOV R4, R6 ;  /* 0x0000000600047202 */ /* 0x000fe20000000f00 */
[----:B------:R-:W-:Y:S05]  /*9560*/  BRA `(.L_x_792) ;  /* 0x0000004000007947 */ /* 0x000fea0003800000 */
.L_x_791:
[----:B------:R-:W-:-:S04]  /*9570*/  ULEA UR5, -UR4, URZ, 0x8 ;  /* 0x0000003f04057291 */ /* 0x000fc8000f8e413f */
[----:B------:R-:W-:Y:S02]  /*9580*/  USHF.R.S32.HI UR13, URZ, 0x1f, UR5 ;  /* 0x0000001f3f0d7899 */ /* 0x000fe40008011405 */
[----:B------:R-:W-:-:S04]  /*9590*/  MOV R4, UR5 ;  /* 0x0000000500047c02 */ /* 0x000fc80008000f00 */
[----:B------:R-:W-:Y:S02]  /*95a0*/  MOV R3, UR13 ;  /* 0x0000000d00037c02 */ /* 0x000fe40008000f00 */
.L_x_792:
[----:B------:R-:W-:Y:S01]  /*95b0*/  ISETP.GE.AND P0, PT, R174, c[0x0][0x220], PT ;  /* 0x00008800ae007a0c */ /* 0x000fe20003f06270 */
[----:B------:R-:W-:Y:S01]  /*95c0*/  IMAD.U32 R7, RZ, RZ, UR4 ;  /* 0x00000004ff077e24 */ /* 0x000fe2000f8e00ff */
[C---:B------:R-:W-:Y:S01]  /*95d0*/  LEA R44, P3, R4.reuse, R44, 0x1 ;  /* 0x0000002c042c7211 */ /* 0x040fe200078608ff */
[----:B------:R-:W-:Y:S02]  /*95e0*/  IMAD.U32 R6, RZ, RZ, UR4 ;  /* 0x00000004ff067e24 */ /* 0x000fe4000f8e00ff */
[----:B------:R-:W-:Y:S01]  /*95f0*/  IMAD.U32 R9, RZ, RZ, UR4 ;  /* 0x00000004ff097e24 */ /* 0x000fe2000f8e00ff */
[----:B------:R-:W-:Y:S01]  /*9600*/  LEA.HI.X R45, R4, R45, R3, 0x1, P3 ;  /* 0x0000002d042d7211 */ /* 0x000fe200018f0c03 */
[----:B------:R-:W-:Y:S02]  /*9610*/  IMAD.U32 R8, RZ, RZ, UR4 ;  /* 0x00000004ff087e24 */ /* 0x000fe4000f8e00ff */
[----:B------:R-:W-:Y:S02]  /*9620*/  IMAD.U32 R16, RZ, RZ, UR4 ;  /* 0x00000004ff107e24 */ /* 0x000fe4000f8e00ff */
[----:B------:R-:W-:-:S02]  /*9630*/  IMAD.U32 R14, RZ, RZ, UR4 ;  /* 0x00000004ff0e7e24 */ /* 0x000fc4000f8e00ff */
[----:B------:R-:W-:Y:S01]  /*9640*/  @!P0 IMAD.MOV.U32 R5, RZ, RZ, c[0x0][0x1a4] ;  /* 0x00006900ff058624 */ /* 0x000fe200078e00ff */
[-C--:B------:R-:W-:Y:S01]  /*9650*/  @!P0 LEA R7, P1, R7, R40.reuse, 0x6 ;  /* 0x0000002807078211 */ /* 0x080fe200078230ff */
[--C-:B------:R-:W-:Y:S01]  /*9660*/  @!P0 IMAD.MOV.U32 R10, RZ, RZ, R40.reuse ;  /* 0x000000ffff0a8224 */ /* 0x100fe200078e0028 */
[----:B------:R-:W-:Y:S01]  /*9670*/  @P0 STS [R171+0x5000], RZ ;  /* 0x005000ffab000388 */ /* 0x000fe20000000800 */
[----:B------:R-:W-:Y:S01]  /*9680*/  @!P0 IMAD.MOV.U32 R11, RZ, RZ, R43 ;  /* 0x000000ffff0b8224 */ /* 0x000fe200078e002b */
[-C--:B------:R-:W-:Y:S01]  /*9690*/  @!P0 LEA.HI.X R6, R6, R43.reuse, R5, 0x6, P1 ;  /* 0x0000002b06068211 */ /* 0x080fe200008f3405 */
[----:B------:R-:W-:Y:S01]  /*96a0*/  IMAD.U32 R12, RZ, RZ, UR4 ;  /* 0x00000004ff0c7e24 */ /* 0x000fe2000f8e00ff */
[----:B------:R-:W-:Y:S01]  /*96b0*/  @!P0 LEA R9, P1, R9, R40, 0x7 ;  /* 0x0000002809098211 */ /* 0x000fe200078238ff */
[----:B------:R-:W-:Y:S01]  /*96c0*/  @!P0 IMAD.MOV.U32 R42, RZ, RZ, R40 ;  /* 0x000000ffff2a8224 */ /* 0x000fe200078e0028 */
[----:B------:R-:W-:Y:S01]  /*96d0*/  @P0 STS [R171+0x5004], RZ ;  /* 0x005004ffab000388 */ /* 0x000fe20000000800 */
[----:B------:R-:W-:Y:S01]  /*96e0*/  @!P0 IMAD.WIDE.U32 R16, R16, 0xa0, R10 ;  /* 0x000000a010108825 */ /* 0x000fe200078e000a */
[----:B------:R-:W-:-:S02]  /*96f0*/  @!P0 LEA.HI.X R8, R8, R43, R5, 0x7, P1 ;  /* 0x0000002b08088211 */ /* 0x000fc400008f3c05 */
[----:B------:R-:W-:Y:S01]  /*9700*/  @!P0 IADD3 R5, P2, P1, R4, UR12, R40 ;  /* 0x0000000c04058c10 */ /* 0x000fe2000f95e028 */
[----:B------:R-:W-:Y:S01]  /*9710*/  @!P0 IMAD.WIDE.U32 R14, R14, 0xc0, R10 ;  /* 0x000000c00e0e8825 */ /* 0x000fe200078e000a */
[----:B------:R-:W-:Y:S03]  /*9720*/  @P0 STS.64 [R171+0x5008], RZ ;  /* 0x005008ffab000388 */ /* 0x000fe60000000a00 */
[----:B------:R-:W-:Y:S01]  /*9730*/  @!P0 IMAD.WIDE.U32 R12, R12, 0x60, R42 ;  /* 0x000000600c0c8825 */ /* 0x000fe200078e002a */
[----:B------:R-:W-:Y:S02]  /*9740*/  @!P0 IADD3.X R42, R3, UR9, R43, P2, P1 ;  /* 0x00000009032a8c10 */ /* 0x000fe400097e242b */
[C---:B------:R-:W-:Y:S01]  /*9750*/  @!P0 LEA R20, P1, R5.reuse, c[0x0][0x170], 0x1 ;  /* 0x00005c0005148a11 */ /* 0x040fe200078208ff */
[----:B------:R-:W-:Y:S01]  /*9760*/  @!P0 IMAD.MOV.U32 R11, RZ, RZ, c[0x0][0x1a4] ;  /* 0x00006900ff0b8624 */ /* 0x000fe200078e00ff */
[C---:B------:R-:W-:Y:S01]  /*9770*/  @!P0 IADD3 R12, P2, R4.reuse, R12, RZ ;  /* 0x0000000c040c8210 */ /* 0x040fe20007f5e0ff */
[----:B------:R-:W-:Y:S01]  /*9780*/  @!P0 IMAD.MOV.U32 R10, RZ, RZ, c[0x0][0x1a4] ;  /* 0x00006900ff0a8624 */ /* 0x000fe200078e00ff */
[----:B------:R-:W-:Y:S01]  /*9790*/  @!P0 LEA.HI.X R21, R5, c[0x0][0x174], R42, 0x1, P1 ;  /* 0x00005d0005158a11 */ /* 0x000fe200008f0c2a */
[----:B------:R-:W-:Y:S01]  /*97a0*/  @!P0 IMAD R11, R11, 0x60, RZ ;  /* 0x000000600b0b8824 */ /* 0x000fe200078e02ff */
[----:B------:R-:W-:Y:S01]  /*97b0*/  @!P0 IADD3 R5, P1, R4, R16, RZ ;  /* 0x0000001004058210 */ /* 0x000fe20007f3e0ff */
[----:B------:R-:W-:-:S02]  /*97c0*/  @!P0 IMAD R10, R10, 0xa0, RZ ;  /* 0x000000a00a0a8824 */ /* 0x000fc400078e02ff */
[----:B------:R-:W-:Y:S01]  /*97d0*/  IMAD.U32 R18, RZ, RZ, UR4 ;  /* 0x00000004ff127e24 */ /* 0x000fe2000f8e00ff */
[C---:B------:R-:W-:Y:S01]  /*97e0*/  @!P0 IADD3.X R16, R3.reuse, R13, R11, P2, !PT ;  /* 0x0000000d03108210 */ /* 0x040fe200017fe40b */
[----:B------:R-:W-:Y:S01]  /*97f0*/  @!P0 IMAD.MOV.U32 R41, RZ, RZ, R43 ;  /* 0x000000ffff298224 */ /* 0x000fe200078e002b */
[C---:B------:R-:W-:Y:S01]  /*9800*/  @!P0 IADD3 R7, P2, R4.reuse, R7, RZ ;  /* 0x0000000704078210 */ /* 0x040fe20007f5e0ff */
[----:B------:R-:W-:Y:S01]  /*9810*/  @!P0 IMAD.MOV.U32 R22, RZ, RZ, R44 ;  /* 0x000000ffff168224 */ /* 0x000fe200078e002c */
[----:B------:R-:W-:Y:S01]  /*9820*/  @!P0 IADD3.X R10, R3, R17, R10, P1, !PT ;  /* 0x00000011030a8210 */ /* 0x000fe20000ffe40a */
[----:B------:R-:W-:Y:S01]  /*9830*/  @!P0 IMAD.MOV.U32 R23, RZ, RZ, R45 ;  /* 0x000000ffff178224 */ /* 0x000fe200078e002d */
[----:B------:R-:W-:Y:S01]  /*9840*/  @!P0 IADD3 R9, P1, R4, R9, RZ ;  /* 0x0000000904098210 */ /* 0x000fe20007f3e0ff */
[----:B------:R-:W-:-:S03]  /*9850*/  @!P0 IMAD.WIDE.U32 R18, R18, 0xe0, R40 ;  /* 0x000000e012128825 */ /* 0x000fc600078e0028 */
[----:B------:R-:W-:Y:S01]  /*9860*/  @!PT LDS RZ, [RZ] ;  /* 0x00000000fffff984 */ /* 0x000fe20000000800 */
[----:B------:R-:W-:Y:S01]  /*9870*/  @!PT LDS RZ, [RZ] ;  /* 0x00000000fffff984 */ /* 0x000fe20000000800 */
[----:B------:R-:W-:Y:S01]  /*9880*/  @!PT LDS RZ, [RZ] ;  /* 0x00000000fffff984 */ /* 0x000fe20000000800 */
[----:B------:R1:W-:Y:S01]  /*9890*/  @!P0 LDGSTS.E.BYPASS.LTC128B.128 [R171+0x5000], [R22.64] ;  /* 0x0500000016ab8fae */ /* 0x0003e2000b901d4a */
[----:B------:R-:W-:Y:S02]  /*98a0*/  @!P0 IMAD.MOV.U32 R11, RZ, RZ, c[0x0][0x1a4] ;  /* 0x00006900ff0b8624 */ /* 0x000fe400078e00ff */
[----:B------:R-:W-:Y:S01]  /*98b0*/  @!P0 IMAD.X R6, R3, 0x1, R6, P2 ;  /* 0x0000000103068824 */ /* 0x000fe200010e0606 */
[C---:B------:R-:W-:Y:S01]  /*98c0*/  @!P0 IADD3 R14, P2, R4.reuse, R14, RZ ;  /* 0x0000000e040e8210 */ /* 0x040fe20007f5e0ff */
[----:B------:R-:W-:Y:S01]  /*98d0*/  @!P0 IMAD.MOV.U32 R13, RZ, RZ, c[0x0][0x1a4] ;  /* 0x00006900ff0d8624 */ /* 0x000fe200078e00ff */
[----:B------:R-:W-:Y:S01]  /*98e0*/  @P0 STS.128 [R171+0x5800], RZ ;  /* 0x005800ffab000388 */ /* 0x000fe20000000c00 */
[----:B------:R-:W-:Y:S02]  /*98f0*/  @!P0 IMAD R11, R11, 0xe0, RZ ;  /* 0x000000e00b0b8824 */ /* 0x000fe400078e02ff */
        /* <DEDUP_REMOVED lines=8> */
[----:B------:R-:W-:Y:S01]  /*9980*/  @!P0 IADD3.X R11, R3, R19, R11, P1, !PT ;  /* 0x00000013030b8210 */ /* 0x000fe20000ffe40b */
[----:B------:R-:W-:Y:S01]  /*9990*/  IMAD.SHL.U32 R118, R170, 0x100, RZ ;  /* 0x00000100aa767824 */ /* 0x000fe200078e00ff */
[----:B------:R-:W-:Y:S01]  /*99a0*/  @!P0 LEA.HI.X R19, R9, c[0x0][0x174], R8, 0x1, P3 ;  /* 0x00005d0009138a11 */ /* 0x000fe200018f0c08 */
[----:B------:R-:W-:Y:S01]  /*99b0*/  @P0 STS.128 [R171+0x6000], RZ ;  /* 0x006000ffab000388 */ /* 0x000fe20000000c00 */
[----:B------:R-:W-:-:S02]  /*99c0*/  @!P0 IADD3.X R13, R3, R13, R15, P2, !PT ;  /* 0x0000000d030d8210 */ /* 0x000fc400017fe40f */
[----:B------:R-:W-:Y:S02]  /*99d0*/  @!P0 LEA R8, P2, R14, c[0x0][0x170], 0x1 ;  /* 0x00005c000e088a11 */ /* 0x000fe400078408ff */
[----:B------:R-:W-:Y:S02]  /*99e0*/  LOP3.LUT R129, R118, R38, RZ, 0xfc, !PT ;  /* 0x0000002676817212 */ /* 0x000fe400078efcff */
[----:B------:R-:W-:Y:S02]  /*99f0*/  @!P0 LEA.HI.X R9, R14, c[0x0][0x174], R13, 0x1, P2 ;  /* 0x00005d000e098a11 */ /* 0x000fe400010f0c0d */
[----:B-1----:R-:W-:-:S04]  /*9a00*/  @!P0 LEA R22, P4, R7, c[0x0][0x170], 0x1 ;  /* 0x00005c0007168a11 */ /* 0x002fc800078808ff */
[----:B------:R-:W-:Y:S02]  /*9a10*/  @!P0 LEA.HI.X R23, R7, c[0x0][0x174], R6, 0x1, P4 ;  /* 0x00005d0007178a11 */ /* 0x000fe400020f0c06 */
[----:B------:R-:W-:Y:S02]  /*9a20*/  @!P0 LEA R24, P4, R12, c[0x0][0x170], 0x1 ;  /* 0x00005c000c188a11 */ /* 0x000fe400078808ff */
[----:B------:R-:W-:Y:S01]  /*9a30*/  @!P0 LEA R6, P1, R4, c[0x0][0x170], 0x1 ;  /* 0x00005c0004068a11 */ /* 0x000fe200078208ff */
[----:B------:R-:W-:Y:S01]  /*9a40*/  @!PT LDS RZ, [RZ] ;  /* 0x00000000fffff984 */ /* 0x000fe20000000800 */
[----:B------:R-:W-:Y:S01]  /*9a50*/  @!PT LDS RZ, [RZ] ;  /* 0x00000000fffff984 */ /* 0x000fe20000000800 */
[----:B------:R-:W-:Y:S01]  /*9a60*/  @!PT LDS RZ, [RZ] ;  /* 0x00000000fffff984 */ /* 0x000fe20000000800 */
[----:B------:R1:W-:Y:S01]  /*9a70*/  @!P0 LDGSTS.E.BYPASS.LTC128B.128 [R171+0x6000], [R22.64] ;  /* 0x0600000016ab8fae */ /* 0x0003e2000b901d4a */
[----:B------:R-:W-:Y:S02]  /*9a80*/  @!P0 LEA.HI.X R25, R12, c[0x0][0x174], R16, 0x1, P4 ;  /* 0x00005d000c198a11 */ /* 0x000fe400020f0c10 */
[----:B------:R-:W-:Y:S01]  /*9a90*/  @!P0 LEA.HI.X R7, R4, c[0x0][0x174], R11, 0x1, P1 ;  /* 0x00005d0004078a11 */ /* 0x000fe200008f0c0b */
[----:B------:R-:W-:Y:S01]  /*9aa0*/  @P0 STS.128 [R171+0x6800], RZ ;  /* 0x006800ffab000388 */ /* 0x000fe20000000c00 */
[----:B--2---:R-:W-:-:S02]  /*9ab0*/  @!P0 LEA R20, P3, R5, c[0x0][0x170], 0x1 ;  /* 0x00005c0005148a11 */ /* 0x004fc400078608ff */
[----:B------:R-:W-:Y:S01]  /*9ac0*/  ISETP.GE.AND P1, PT, R37, 0x3, PT ;  /* 0x000000032500780c */ /* 0x000fe20003f26270 */
[----:B------:R-:W-:Y:S01]  /*9ad0*/  @!PT LDS RZ, [RZ] ;  /* 0x00000000fffff984 */ /* 0x000fe20000000800 */
[----:B------:R-:W-:Y:S01]  /*9ae0*/  @!PT LDS RZ, [RZ] ;  /* 0x00000000fffff984 */ /* 0x000fe20000000800 */
[----:B------:R-:W-:Y:S01]  /*9af0*/  @!PT LDS RZ, [RZ] ;  /* 0x00000000fffff984 */ /* 0x000fe20000000800 */
[----:B------:R2:W-:Y:S01]  /*9b00*/  @!P0 LDGSTS.E.BYPASS.LTC128B.128 [R171+0x6800], [R24.64] ;  /* 0x0680000018ab8fae */ /* 0x0005e2000b901d4a */
[----:B------:R-:W-:-:S03]  /*9b10*/  @!P0 LEA.HI.X R21, R5, c[0x0][0x174], R10, 0x1, P3 ;  /* 0x00005d0005158a11 */ /* 0x000fc600018f0c0a */
        /* <DEDUP_REMOVED lines=21> */
[----:B--2---:R-:W2:Y:S04]  /*9c70*/  LDSM.16.M88.4 R24, [R165+0x1000] ;  /* 0x00100000a518783b */ /* 0x004ea80000000200 */
[----:B-1----:R-:W-:Y:S04]  /*9c80*/  LDSM.16.M88.4 R20, [R166] ;  /* 0x00000000a614783b */ /* 0x002fe80000000200 */
[----:B------:R-:W-:Y:S04]  /*9c90*/  LDSM.16.M88.4 R28, [R164+0x400] ;  /* 0x00040000a41c783b */ /* 0x000fe80000000200 */
[----:B----4-:R-:W-:Y:S04]  /*9ca0*/  LDSM.16.M88.4 R8, [R164] ;  /* 0x00000000a408783b */ /* 0x010fe80000000200 */
[----:B------:R-:W-:Y:S04]  /*9cb0*/  LDSM.16.M88.4 R32, [R164+0x1c00] ;  /* 0x001c0000a420783b */ /* 0x000fe80000000200 */
[----:B-----5:R-:W3:Y:S04]  /*9cc0*/  LDSM.16.M88.4 R4, [R165+0x1400] ;  /* 0x00140000a504783b */ /* 0x020ee80000000200 */
[----:B------:R-:W-:Y:S04]  /*9cd0*/  LDSM.16.M88.4 R84, [R165+0x3400] ;  /* 0x00340000a554783b */ /* 0x000fe80000000200 */
[----:B------:R-:W1:Y:S04]  /*9ce0*/  LDSM.16.M88.4 R60, [R165+0x3800] ;  /* 0x00380000a53c783b */ /* 0x000e680000000200 */
[----:B------:R-:W-:Y:S04]  /*9cf0*/  LDSM.16.M88.4 R40, [R165+0x3c00] ;  /* 0x003c0000a528783b */ /* 0x000fe80000000200 */
[----:B------:R-:W-:Y:S01]  /*9d00*/  LDSM.16.M88.4 R80, [R164+0x3800] ;  /* 0x00380000a450783b */ /* 0x000fe20000000200 */
[C---:B--2---:R-:W-:Y:S03]  /*9d10*/  HMMA.16816.F32.BF16 R12, R64.reuse, R24, RZ ;  /* 0x00000018400c723c */ /* 0x044fe600000418ff */
[----:B------:R-:W0:Y:S05]  /*9d20*/  LDGDEPBAR ;  /* 0x00000000000079af */ /* 0x000e2a0000000000 */
[C---:B------:R-:W-:Y:S08]  /*9d30*/  HMMA.16816.F32.BF16 R24, R64.reuse, R26, RZ ;  /* 0x0000001a4018723c */ /* 0x040ff000000418ff */
[----:B---3--:R-:W-:Y:S08]  /*9d40*/  HMMA.16816.F32.BF16 R16, R64, R4, RZ ;  /* 0x000000044010723c */ /* 0x008ff000000418ff */
[C---:B------:R-:W-:Y:S08]  /*9d50*/  HMMA.16816.F32.BF16 R12, R20.reuse, R8, R12 ;  /* 0x00000008140c723c */ /* 0x040ff0000004180c */
[----:B------:R-:W-:Y:S01]  /*9d60*/  HMMA.16816.F32.BF16 R24, R20, R10, R24 ;  /* 0x0000000a1418723c */ /* 0x000fe20000041818 */
[----:B------:R-:W2:Y:S07]  /*9d70*/  LDSM.16.M88.4 R8, [R165+0x1800] ;  /* 0x00180000a508783b */ /* 0x000eae0000000200 */
[----:B------:R-:W-:Y:S08]  /*9d80*/  HMMA.16816.F32.BF16 R4, R64, R6, RZ ;  /* 0x000000064004723c */ /* 0x000ff000000418ff */
[----:B------:R-:W-:Y:S01]  /*9d90*/  FMUL.FTZ R12, R12, c[0x0][0x2ec] ;  /* 0x0000bb000c0c7a20 */ /* 0x000fe20000410000 */
[----:B------:R-:W-:Y:S01]  /*9da0*/  HMMA.16816.F32.BF16 R16, R20, R28, R16 ;  /* 0x0000001c1410723c */ /* 0x000fe20000041810 */
[----:B------:R-:W-:-:S02]  /*9db0*/  FMUL.FTZ R13, R13, c[0x0][0x2ec] ;  /* 0x0000bb000d0d7a20 */ /* 0x000fc40000410000 */
[----:B------:R-:W-:Y:S01]  /*9dc0*/  FMUL.FTZ R15, R15, c[0x0][0x2ec] ;  /* 0x0000bb000f0f7a20 */ /* 0x000fe20000410000 */
[----:B------:R-:W-:Y:S01]  /*9dd0*/  MUFU.TANH R48, R12 ;  /* 0x0000000c00307308 */ /* 0x000fe20000002400 */
[----:B------:R-:W-:Y:S02]  /*9de0*/  FMUL.FTZ R3, R14, c[0x0][0x2ec] ;  /* 0x0000bb000e037a20 */ /* 0x000fe40000410000 */
[----:B------:R-:W-:Y:S01]  /*9df0*/  FMUL.FTZ R24, R24, c[0x0][0x2ec] ;  /* 0x0000bb0018187a20 */ /* 0x000fe20000410000 */
[----:B-1----:R-:W-:Y:S01]  /*9e00*/  HMMA.16816.F32.BF16 R72, R64, R60, RZ ;  /* 0x0000003c4048723c */ /* 0x002fe200000418ff */
[----:B------:R-:W-:Y:S02]  /*9e10*/  FMUL.FTZ R25, R25, c[0x0][0x2ec] ;  /* 0x0000bb0019197a20 */ /* 0x000fe40000410000 */
[----:B------:R-:W-:Y:S01]  /*9e20*/  FMUL.FTZ R26, R26, c[0x0][0x2ec] ;  /* 0x0000bb001a1a7a20 */ /* 0x000fe20000410000 */
[----:B------:R-:W1:Y:S01]  /*9e30*/  MUFU.TANH R76, R13 ;  /* 0x0000000d004c7308 */ /* 0x000e620000002400 */
[----:B------:R-:W-:-:S03]  /*9e40*/  FMUL.FTZ R27, R27, c[0x0][0x2ec] ;  /* 0x0000bb001b1b7a20 */ /* 0x000fc60000410000 */
[----:B------:R-:W-:Y:S04]  /*9e50*/  HMMA.16816.F32.BF16 R4, R20, R30, R4 ;  /* 0x0000001e1404723c */ /* 0x000fe80000041804 */
[----:B------:R3:W4:Y:S04]  /*9e60*/  MUFU.TANH R71, R15 ;  /* 0x0000000f00477308 */ /* 0x0007280000002400 */
[----:B--2---:R-:W-:Y:S01]  /*9e70*/  HMMA.16816.F32.BF16 R28, R64, R8, RZ ;  /* 0x00000008401c723c */ /* 0x004fe200000418ff */
[----:B------:R-:W-:Y:S02]  /*9e80*/  FMUL.FTZ R16, R16, c[0x0][0x2ec] ;  /* 0x0000bb0010107a20 */ /* 0x000fe40000410000 */
[----:B------:R-:W-:Y:S01]  /*9e90*/  FMUL.FTZ R17, R17, c[0x0][0x2ec] ;  /* 0x0000bb0011117a20 */ /* 0x000fe20000410000 */
[----:B------:R-:W-:Y:S01]  /*9ea0*/  MUFU.TANH R101, R24 ;  /* 0x0000001800657308 */ /* 0x000fe20000002400 */
[----:B------:R-:W-:-:S02]  /*9eb0*/  FMUL.FTZ R18, R18, c[0x0][0x2ec] ;  /* 0x0000bb0012127a20 */ /* 0x000fc40000410000 */
[----:B------:R-:W-:Y:S01]  /*9ec0*/  FMUL.FTZ R19, R19, c[0x0][0x2ec] ;  /* 0x0000bb0013137a20 */ /* 0x000fe20000410000 */
[C---:B------:R-:W-:Y:S01]  /*9ed0*/  HMMA.16816.F32.BF16 R8, R64.reuse, R10, RZ ;  /* 0x0000000a4008723c */ /* 0x040fe200000418ff */
[----:B---3--:R-:W2:Y:S03]  /*9ee0*/  LDSM.16.M88.4 R12, [R164+0x800] ;  /* 0x00080000a40c783b */ /* 0x008ea60000000200 */
[----:B------:R-:W3:Y:S04]  /*9ef0*/  MUFU.TANH R69, R25 ;  /* 0x0000001900457308 */ /* 0x000ee80000002400 */
[----:B------:R-:W-:Y:S01]  /*9f00*/  FMUL.FTZ R4, R4, c[0x0][0x2ec] ;  /* 0x0000bb0004047a20 */ /* 0x000fe20000410000 */
[----:B------:R-:W-:Y:S01]  /*9f10*/  HMMA.16816.F32.BF16 R56, R64, R40, RZ ;  /* 0x000000284038723c */ /* 0x000fe200000418ff */
[----:B------:R-:W-:-:S02]  /*9f20*/  FMUL.FTZ R5, R5, c[0x0][0x2ec] ;  /* 0x0000bb0005057a20 */ /* 0x000fc40000410000 */
[----:B------:R-:W-:Y:S01]  /*9f30*/  FMUL.FTZ R6, R6, c[0x0][0x2ec] ;  /* 0x0000bb0006067a20 */ /* 0x000fe20000410000 */
[----:B------:R-:W-:Y:S01]  /*9f40*/  MUFU.TANH R100, R26 ;  /* 0x0000001a00647308 */ /* 0x000fe20000002400 */
[----:B------:R-:W-:-:S03]  /*9f50*/  FMUL.FTZ R7, R7, c[0x0][0x2ec] ;  /* 0x0000bb0007077a20 */ /* 0x000fc60000410000 */
[C---:B------:R-:W-:Y:S04]  /*9f60*/  HMMA.16816.F32.BF16 R60, R64.reuse, R62, RZ ;  /* 0x0000003e403c723c */ /* 0x040fe800000418ff */
[----:B------:R5:W1:Y:S04]  /*9f70*/  MUFU.TANH R68, R27 ;  /* 0x0000001b00447308 */ /* 0x000a680000002400 */
[----:B------:R-:W-:Y:S04]  /*9f80*/  HMMA.16816.F32.BF16 R40, R64, R42, RZ ;  /* 0x0000002a4028723c */ /* 0x000fe800000418ff */
[----:B------:R-:W-:Y:S01]  /*9f90*/  MUFU.TANH R99, R16 ;  /* 0x0000001000637308 */ /* 0x000fe20000002400 */
[----:B-----5:R-:W5:Y:S07]  /*9fa0*/  LDSM.16.M88.4 R24, [R165+0x1c00] ;  /* 0x001c0000a518783b */ /* 0x020f6e0000000200 */
[----:B------:R-:W1:Y:S01]  /*9fb0*/  MUFU.TANH R50, R17 ;  /* 0x0000001100327308 */ /* 0x000e620000002400 */
[C---:B--2---:R-:W-:Y:S07]  /*9fc0*/  HMMA.16816.F32.BF16 R28, R20.reuse, R12, R28 ;  /* 0x0000000c141c723c */ /* 0x044fee000004181c */
[----:B------:R-:W-:Y:S01]  /*9fd0*/  MUFU.TANH R98, R18 ;  /* 0x0000001200627308 */ /* 0x000fe20000002400 */
[----:B------:R-:W-:Y:S07]  /*9fe0*/  HMMA.16816.F32.BF16 R8, R20, R14, R8 ;  /* 0x0000000e1408723c */ /* 0x000fee0000041808 */
[----:B------:R2:W1:Y:S08]  /*9ff0*/  MUFU.TANH R47, R19 ;  /* 0x00000013002f7308 */ /* 0x0004700000002400 */
[----:B------:R-:W-:Y:S01]  /*a000*/  MUFU.TANH R96, R4 ;  /* 0x0000000400607308 */ /* 0x000fe20000002400 */
[----:B------:R-:W-:Y:S01]  /*a010*/  FMUL.FTZ R28, R28, c[0x0][0x2ec] ;  /* 0x0000bb001c1c7a20 */ /* 0x000fe20000410000 */
[----:B--2---:R-:W2:Y:S06]  /*a020*/  LDSM.16.M88.4 R16, [R164+0xc00] ;  /* 0x000c0000a410783b */ /* 0x004eac0000000200 */
[----:B------:R-:W-:Y:S01]  /*a030*/  MUFU.TANH R39, R5 ;  /* 0x0000000500277308 */ /* 0x000fe20000002400 */
[----:B------:R-:W-:-:S02]  /*a040*/  FMUL.FTZ R29, R29, c[0x0][0x2ec] ;  /* 0x0000bb001d1d7a20 */ /* 0x000fc40000410000 */
[----:B------:R-:W-:Y:S02]  /*a050*/  FMUL.FTZ R30, R30, c[0x0][0x2ec] ;  /* 0x0000bb001e1e7a20 */ /* 0x000fe40000410000 */
[----:B------:R-:W-:Y:S01]  /*a060*/  FMUL.FTZ R31, R31, c[0x0][0x2ec] ;  /* 0x0000bb001f1f7a20 */ /* 0x000fe20000410000 */
[C---:B-----5:R-:W-:Y:S01]  /*a070*/  HMMA.16816.F32.BF16 R12, R64.reuse, R24, RZ ;  /* 0x00000018400c723c */ /* 0x060fe200000418ff */
[----:B------:R-:W-:Y:S01]  /*a080*/  FMUL.FTZ R8, R8, c[0x0][0x2ec] ;  /* 0x0000bb0008087a20 */ /* 0x000fe20000410000 */
[----:B------:R-:W-:Y:S01]  /*a090*/  MUFU.TANH R95, R6 ;  /* 0x00000006005f7308 */ /* 0x000fe20000002400 */
[----:B------:R-:W-:Y:S02]  /*a0a0*/  FMUL.FTZ R9, R9, c[0x0][0x2ec] ;  /* 0x0000bb0009097a20 */ /* 0x000fe40000410000 */
[----:B------:R-:W-:Y:S02]  /*a0b0*/  FMUL.FTZ R10, R10, c[0x0][0x2ec] ;  /* 0x0000bb000a0a7a20 */ /* 0x000fe40000410000 */
[----:B------:R-:W-:Y:S01]  /*a0c0*/  FMUL.FTZ R11, R11, c[0x0][0x2ec] ;  /* 0x0000bb000b0b7a20 */ /* 0x000fe20000410000 */
[----:B------:R-:W-:Y:S02]  /*a0d0*/  HMMA.16816.F32.BF16 R24, R64, R26, RZ ;  /* 0x0000001a4018723c */ /* 0x000fe400000418ff */
[----:B------:R5:W1:Y:S08]  /*a0e0*/  MUFU.TANH R122, R7 ;  /* 0x00000007007a7308 */ /* 0x000a700000002400 */
        /* <DEDUP_REMOVED lines=10> */
[----:B------:R-:W1:Y:S01]  /*a190*/  MUFU.TANH R70, R9 ;  /* 0x0000000900467308 */ /* 0x000e620000002400 */
        /* <DEDUP_REMOVED lines=13> */
[----:B------:R-:W-:Y:S01]  /*a270*/  MUFU.TANH R78, R25 ;  /* 0x00000019004e7308 */ /* 0x000fe20000002400 */
[C---:B--2---:R-:W-:Y:S07]  /*a280*/  HMMA.16816.F32.BF16 R16, R20.reuse, R28, R16 ;  /* 0x0000001c1410723c */ /* 0x044fee0000041810 */
[----:B------:R-:W-:Y:S01]  /*a290*/  MUFU.TANH R55, R26 ;  /* 0x0000001a00377308 */ /* 0x000fe20000002400 */
[----:B------:R-:W-:Y:S07]  /*a2a0*/  HMMA.16816.F32.BF16 R4, R20, R30, R4 ;  /* 0x0000001e1404723c */ /* 0x000fee0000041804 */
[----:B------:R2:W-:Y:S08]  /*a2b0*/  MUFU.TANH R191, R27 ;  /* 0x0000001b00bf7308 */ /* 0x0005f00000002400 */
[----:B------:R-:W-:Y:S01]  /*a2c0*/  MUFU.TANH R90, R12 ;  /* 0x0000000c005a7308 */ /* 0x000fe20000002400 */
[----:B------:R-:W-:Y:S01]  /*a2d0*/  FMUL.FTZ R16, R16, c[0x0][0x2ec] ;  /* 0x0000bb0010107a20 */ /* 0x000fe20000410000 */
[----:B--2---:R-:W-:Y:S06]  /*a2e0*/  LDSM.16.M88.4 R24, [R165+0x2800] ;  /* 0x00280000a518783b */ /* 0x004fec0000000200 */
[----:B------:R-:W2:Y:S01]  /*a2f0*/  MUFU.TANH R77, R13 ;  /* 0x0000000d004d7308 */ /* 0x000ea20000002400 */
        /* <DEDUP_REMOVED lines=13> */
[----:B------:R-:W1:Y:S08]  /*a3d0*/  MUFU.TANH R79, R17 ;  /* 0x00000011004f7308 */ /* 0x000e700000002400 */
[----:B------:R-:W-:Y:S08]  /*a3e0*/  MUFU.TANH R46, R18 ;  /* 0x00000012002e7308 */ /* 0x000ff00000002400 */
[----:B------:R1:W1:Y:S08]  /*a3f0*/  MUFU.TANH R187, R19 ;  /* 0x0000001300bb7308 */ /* 0x0002700000002400 */
[----:B------:R-:W-:Y:S01]  /*a400*/  MUFU.TANH R102, R4 ;  /* 0x0000000400667308 */ /* 0x000fe20000002400 */
[----:B-1----:R-:W1:Y:S07]  /*a410*/  LDSM.16.M88.4 R16, [R164+0x1800] ;  /* 0x00180000a410783b */ /* 0x002e6e0000000200 */
[----:B------:R-:W1:Y:S01]  /*a420*/  MUFU.TANH R97, R5 ;  /* 0x0000000500617308 */ /* 0x000e620000002400 */
[C---:B-----5:R-:W-:Y:S07]  /*a430*/  HMMA.16816.F32.BF16 R28, R20.reuse, R12, R28 ;  /* 0x0000000c141c723c */ /* 0x060fee000004181c */
[----:B------:R-:W-:Y:S01]  /*a440*/  MUFU.TANH R104, R6 ;  /* 0x0000000600687308 */ /* 0x000fe20000002400 */
[----:B------:R-:W-:Y:S01]  /*a450*/  HMMA.16816.F32.BF16 R8, R20, R14, R8 ;  /* 0x0000000e1408723c */ /* 0x000fe20000041808 */
[----:B------:R-:W5:Y:S06]  /*a460*/  LDSM.16.M88.4 R12, [R165+0x2c00] ;  /* 0x002c0000a50c783b */ /* 0x000f6c0000000200 */
[----:B------:R2:W1:Y:S08]  /*a470*/  MUFU.TANH R184, R7 ;  /* 0x0000000700b87308 */ /* 0x0004700000002400 */
[----:B------:R-:W-:Y:S01]  /*a480*/  MUFU.TANH R3, R3 ;  /* 0x0000000300037308 */ /* 0x000fe20000002400 */
[----:B------:R-:W-:Y:S01]  /*a490*/  FMUL.FTZ R28, R28, c[0x0][0x2ec] ;  /* 0x0000bb001c1c7a20 */ /* 0x000fe20000410000 */
[----:B--2---:R-:W-:Y:S01]  /*a4a0*/  HMMA.16816.F32.BF16 R4, R64, R24, RZ ;  /* 0x000000184004723c */ /* 0x004fe200000418ff */
[----:B------:R-:W-:-:S05]  /*a4b0*/  FMUL.FTZ R29, R29, c[0x0][0x2ec] ;  /* 0x0000bb001d1d7a20 */ /* 0x000fca0000410000 */
[----:B------:R-:W-:Y:S01]  /*a4c0*/  MUFU.TANH R105, R28 ;  /* 0x0000001c00697308 */ /* 0x000fe20000002400 */
[----:B------:R-:W-:Y:S02]  /*a4d0*/  FMUL.FTZ R30, R30, c[0x0][0x2ec] ;  /* 0x0000bb001e1e7a20 */ /* 0x000fe40000410000 */
[----:B------:R-:W-:Y:S02]  /*a4e0*/  FMUL.FTZ R31, R31, c[0x0][0x2ec] ;  /* 0x0000bb001f1f7a20 */ /* 0x000fe40000410000 */
[----:B------:R-:W-:Y:S01]  /*a4f0*/  FMUL.FTZ R8, R8, c[0x0][0x2ec] ;  /* 0x0000bb0008087a20 */ /* 0x000fe20000410000 */
[----:B------:R-:W-:Y:S01]  /*a500*/  HMMA.16816.F32.BF16 R24, R64, R26, RZ ;  /* 0x0000001a4018723c */ /* 0x000fe200000418ff */
[----:B------:R-:W-:Y:S01]  /*a510*/  FMUL.FTZ R9, R9, c[0x0][0x2ec] ;  /* 0x0000bb0009097a20 */ /* 0x000fe20000410000 */
[----:B------:R-:W2:Y:S01]  /*a520*/  MUFU.TANH R103, R29 ;  /* 0x0000001d00677308 */ /* 0x000ea20000002400 */
[----:B------:R-:W-:Y:S02]  /*a530*/  FMUL.FTZ R10, R10, c[0x0][0x2ec] ;  /* 0x0000bb000a0a7a20 */ /* 0x000fe40000410000 */
[----:B------:R-:W-:-:S05]  /*a540*/  FMUL.FTZ R11, R11, c[0x0][0x2ec] ;  /* 0x0000bb000b0b7a20 */ /* 0x000fca0000410000 */
[----:B------:R-:W-:Y:S02]  /*a550*/  MUFU.TANH R106, R30 ;  /* 0x0000001e006a7308 */ /* 0x000fe40000002400 */
[C---:B-1----:R-:W-:Y:S06]  /*a560*/  HMMA.16816.F32.BF16 R4, R20.reuse, R16, R4 ;  /* 0x000000101404723c */ /* 0x042fec0000041804 */
[----:B------:R1:W1:Y:S06]  /*a570*/  MUFU.TANH R163, R31 ;  /* 0x0000001f00a37308 */ /* 0x00026c0000002400 */
[----:B------:R-:W-:Y:S01]  /*a580*/  HMMA.16816.F32.BF16 R24, R20, R18, R24 ;  /* 0x000000121418723c */ /* 0x000fe20000041818 */
[----:B------:R-:W2:Y:S01]  /*a590*/  LDSM.16.M88.4 R16, [R165+0x3000] ;  /* 0x00300000a510783b */ /* 0x000ea20000000200 */
[----:B------:R-:W-:Y:S03]  /*a5a0*/  MUFU.TANH R107, R8 ;  /* 0x00000008006b7308 */ /* 0x000fe60000002400 */
[----:B-1----:R-:W1:Y:S05]  /*a5b0*/  LDSM.16.M88.4 R28, [R164+0x2000] ;  /* 0x00200000a41c783b */ /* 0x002e6a0000000200 */
[----:B------:R-:W1:Y:S02]  /*a5c0*/  MUFU.TANH R110, R9 ;  /* 0x00000009006e7308 */ /* 0x000e640000002400 */
[----:B------:R-:W-:-:S02]  /*a5d0*/  FMUL.FTZ R4, R4, c[0x0][0x2ec] ;  /* 0x0000bb0004047a20 */ /* 0x000fc40000410000 */
[----:B------:R-:W-:-:S04]  /*a5e0*/  FMUL.FTZ R5, R5, c[0x0][0x2ec] ;  /* 0x0000bb0005057a20 */ /* 0x000fc80000410000 */
[----:B------:R-:W-:Y:S01]  /*a5f0*/  MUFU.TANH R194, R10 ;  /* 0x0000000a00c27308 */ /* 0x000fe20000002400 */
[----:B------:R-:W-:Y:S02]  /*a600*/  FMUL.FTZ R6, R6, c[0x0][0x2ec] ;  /* 0x0000bb0006067a20 */ /* 0x000fe40000410000 */
[----:B------:R-:W-:-:S03]  /*a610*/  FMUL.FTZ R7, R7, c[0x0][0x2ec] ;  /* 0x0000bb0007077a20 */ /* 0x000fc60000410000 */
[----:B------:R-:W-:Y:S02]  /*a620*/  FMUL.FTZ R24, R24, c[0x0][0x2ec] ;  /* 0x0000bb0018187a20 */ /* 0x000fe40000410000 */
[----:B------:R-:W-:Y:S01]  /*a630*/  FMUL.FTZ R25, R25, c[0x0][0x2ec] ;  /* 0x0000bb0019197a20 */ /* 0x000fe20000410000 */
[----:B------:R5:W1:Y:S01]  /*a640*/  MUFU.TANH R162, R11 ;  /* 0x0000000b00a27308 */ /* 0x000a620000002400 */
[----:B------:R-:W-:Y:S02]  /*a650*/  FMUL.FTZ R26, R26, c[0x0][0x2ec] ;  /* 0x0000bb001a1a7a20 */ /* 0x000fe40000410000 */
[----:B------:R-:W-:-:S05]  /*a660*/  FMUL.FTZ R27, R27, c[0x0][0x2ec] ;  /* 0x0000bb001b1b7a20 */ /* 0x000fca0000410000 */
[----:B------:R-:W-:Y:S01]  /*a670*/  MUFU.TANH R108, R4 ;  /* 0x00000004006c7308 */ /* 0x000fe20000002400 */
[C---:B-----5:R-:W-:Y:S07]  /*a680*/  HMMA.16816.F32.BF16 R8, R64.reuse, R12, RZ ;  /* 0x0000000c4008723c */ /* 0x060fee00000418ff */
[----:B------:R-:W5:Y:S01]  /*a690*/  MUFU.TANH R115, R5 ;  /* 0x0000000500737308 */ /* 0x000f620000002400 */
[----:B------:R-:W-:Y:S07]  /*a6a0*/  HMMA.16816.F32.BF16 R12, R64, R14, RZ ;  /* 0x0000000e400c723c */ /* 0x000fee00000418ff */
[----:B------:R-:W-:Y:S08]  /*a6b0*/  MUFU.TANH R193, R6 ;  /* 0x0000000600c17308 */ /* 0x000ff00000002400 */
[----:B------:R2:W1:Y:S01]  /*a6c0*/  MUFU.TANH R160, R7 ;  /* 0x0000000700a07308 */ /* 0x0004620000002400 */
[C---:B------:R-:W-:Y:S07]  /*a6d0*/  HMMA.16816.F32.BF16 R8, R20.reuse, R32, R8 ;  /* 0x000000201408723c */ /* 0x040fee0000041808 */
[----:B------:R-:W-:Y:S01]  /*a6e0*/  MUFU.TANH R111, R24 ;  /* 0x00000018006f7308 */ /* 0x000fe20000002400 */
[----:B------:R-:W-:Y:S07]  /*a6f0*/  HMMA.16816.F32.BF16 R12, R20, R34, R12 ;  /* 0x00000022140c723c */ /* 0x000fee000004180c */
[----:B------:R-:W1:Y:S01]  /*a700*/  MUFU.TANH R121, R25 ;  /* 0x0000001900797308 */ /* 0x000e620000002400 */
[----:B--2---:R-:W-:Y:S07]  /*a710*/  HMMA.16816.F32.BF16 R4, R64, R16, RZ ;  /* 0x000000104004723c */ /* 0x004fee00000418ff */
[----:B------:R-:W-:Y:S01]  /*a720*/  MUFU.TANH R190, R26 ;  /* 0x0000001a00be7308 */ /* 0x000fe20000002400 */
[----:B------:R-:W-:-:S07]  /*a730*/  FMUL.FTZ R8, R8, c[0x0][0x2ec] ;  /* 0x0000bb0008087a20 */ /* 0x000fce0000410000 */
[----:B------:R2:W2:Y:S01]  /*a740*/  MUFU.TANH R157, R27 ;  /* 0x0000001b009d7308 */ /* 0x0004a20000002400 */
[----:B------:R-:W-:Y:S01]  /*a750*/  FMUL.FTZ R9, R9, c[0x0][0x2ec] ;  /* 0x0000bb0009097a20 */ /* 0x000fe20000410000 */
[----:B------:R-:W-:Y:S01]  /*a760*/  HMMA.16816.F32.BF16 R16, R64, R18, RZ ;  /* 0x000000124010723c */ /* 0x000fe200000418ff */
[----:B------:R-:W-:Y:S02]  /*a770*/  FMUL.FTZ R10, R10, c[0x0][0x2ec] ;  /* 0x0000bb000a0a7a20 */ /* 0x000fe40000410000 */
[----:B------:R-:W-:Y:S02]  /*a780*/  FMUL.FTZ R11, R11, c[0x0][0x2ec] ;  /* 0x0000bb000b0b7a20 */ /* 0x000fe40000410000 */
[----:B------:R-:W-:Y:S01]  /*a790*/  FMUL.FTZ R12, R12, c[0x0][0x2ec] ;  /* 0x0000bb000c0c7a20 */ /* 0x000fe20000410000 */
[----:B------:R-:W-:Y:S01]  /*a7a0*/  MUFU.TANH R112, R8 ;  /* 0x0000000800707308 */ /* 0x000fe20000002400 */
[----:B------:R-:W-:Y:S02]  /*a7b0*/  FMUL.FTZ R13, R13, c[0x0][0x2ec] ;  /* 0x0000bb000d0d7a20 */ /* 0x000fe40000410000 */
[----:B------:R-:W-:-:S02]  /*a7c0*/  FMUL.FTZ R14, R14, c[0x0][0x2ec] ;  /* 0x0000bb000e0e7a20 */ /* 0x000fc40000410000 */
[----:B------:R-:W-:Y:S01]  /*a7d0*/  FMUL.FTZ R15, R15, c[0x0][0x2ec] ;  /* 0x0000bb000f0f7a20 */ /* 0x000fe20000410000 */
[C---:B-1----:R-:W-:Y:S01]  /*a7e0*/  HMMA.16816.F32.BF16 R4, R20.reuse, R28, R4 ;  /* 0x0000001c1404723c */ /* 0x042fe20000041804 */
[----:B--2---:R-:W-:Y:S01]  /*a7f0*/  LDSM.16.M88.4 R24, [R164+0x2400] ;  /* 0x00240000a418783b */ /* 0x004fe20000000200 */
[----:B------:R-:W1:Y:S08]  /*a800*/  MUFU.TANH R123, R9 ;  /* 0x00000009007b7308 */ /* 0x000e700000002400 */
[----:B------:R-:W-:Y:S02]  /*a810*/  MUFU.TANH R186, R10 ;  /* 0x0000000a00ba7308 */ /* 0x000fe40000002400 */
[----:B------:R-:W-:Y:S01]  /*a820*/  HMMA.16816.F32.BF16 R16, R20, R30, R16 ;  /* 0x0000001e1410723c */ /* 0x000fe20000041810 */
[----:B------:R-:W2:Y:S05]  /*a830*/  LDSM.16.M88.4 R28, [R165+0x4000] ;  /* 0x00400000a51c783b */ /* 0x000eaa0000000200 */
[----:B------:R1:W1:Y:S06]  /*a840*/  MUFU.TANH R156, R11 ;  /* 0x0000000b009c7308 */ /* 0x00026c0000002400 */
[----:B------:R-:W-:-:S02]  /*a850*/  FMUL.FTZ R4, R4, c[0x0][0x2ec] ;  /* 0x0000bb0004047a20 */ /* 0x000fc40000410000 */
[----:B------:R-:W-:Y:S01]  /*a860*/  MUFU.TANH R114, R12 ;  /* 0x0000000c00727308 */ /* 0x000fe20000002400 */
[----:B------:R-:W-:Y:S02]  /*a870*/  FMUL.FTZ R5, R5, c[0x0][0x2ec] ;  /* 0x0000bb0005057a20 */ /* 0x000fe40000410000 */
[----:B------:R-:W-:Y:S02]  /*a880*/  FMUL.FTZ R6, R6, c[0x0][0x2ec] ;  /* 0x0000bb0006067a20 */ /* 0x000fe40000410000 */
[----:B------:R-:W-:-:S03]  /*a890*/  FMUL.FTZ R7, R7, c[0x0][0x2ec] ;  /* 0x0000bb0007077a20 */ /* 0x000fc60000410000 */
[----:B------:R-:W2:Y:S01]  /*a8a0*/  MUFU.TANH R125, R13 ;  /* 0x0000000d007d7308 */ /* 0x000ea20000002400 */
[C---:B-1----:R-:W-:Y:S01]  /*a8b0*/  HMMA.16816.F32.BF16 R8, R64.reuse, R84, RZ ;  /* 0x000000544008723c */ /* 0x042fe200000418ff */
[----:B------:R-:W-:Y:S02]  /*a8c0*/  FMUL.FTZ R16, R16, c[0x0][0x2ec] ;  /* 0x0000bb0010107a20 */ /* 0x000fe40000410000 */
[----:B------:R-:W-:Y:S02]  /*a8d0*/  FMUL.FTZ R17, R17, c[0x0][0x2ec] ;  /* 0x0000bb0011117a20 */ /* 0x000fe40000410000 */
[----:B------:R-:W-:Y:S02]  /*a8e0*/  FMUL.FTZ R18, R18, c[0x0][0x2ec] ;  /* 0x0000bb0012127a20 */ /* 0x000fe40000410000 */
[----:B------:R-:W-:Y:S01]  /*a8f0*/  MUFU.TANH R185, R14 ;  /* 0x0000000e00b97308 */ /* 0x000fe20000002400 */
[----:B------:R-:W-:Y:S01]  /*a900*/  HMMA.16816.F32.BF16 R84, R64, R86, RZ ;  /* 0x000000564054723c */ /* 0x000fe200000418ff */
[----:B------:R-:W-:-:S06]  /*a910*/  FMUL.FTZ R19, R19, c[0x0][0x2ec] ;  /* 0x0000bb0013137a20 */ /* 0x000fcc0000410000 */
[----:B------:R1:W1:Y:S01]  /*a920*/  MUFU.TANH R155, R15 ;  /* 0x0000000f009b7308 */ /* 0x0002620000002400 */
[----:B--2---:R-:W-:Y:S07]  /*a930*/  HMMA.16816.F32.BF16 R32, R64, R28, RZ ;  /* 0x0000001c4020723c */ /* 0x004fee00000418ff */
[----:B------:R-:W-:Y:S01]  /*a940*/  MUFU.TANH R116, R4 ;  /* 0x0000000400747308 */ /* 0x000fe20000002400 */
[C---:B------:R-:W-:Y:S01]  /*a950*/  HMMA.16816.F32.BF16 R8, R20.reuse, R24, R8 ;  /* 0x000000181408723c */ /* 0x040fe20000041808 */
[----:B-1----:R-:W1:Y:S06]  /*a960*/  LDSM.16.M88.4 R12, [R164+0x2800] ;  /* 0x00280000a40c783b */ /* 0x002e6c0000000200 */
[----:B------:R-:W-:Y:S01]  /*a970*/  MUFU.TANH R128, R5 ;  /* 0x0000000500807308 */ /* 0x000fe20000002400 */
[----:B------:R-:W-:Y:S07]  /*a980*/  HMMA.16816.F32.BF16 R84, R20, R26, R84 ;  /* 0x0000001a1454723c */ /* 0x000fee0000041854 */
[----:B------:R-:W-:Y:S01]  /*a990*/  MUFU.TANH R173, R6 ;  /* 0x0000000600ad7308 */ /* 0x000fe20000002400 */
[----:B------:R-:W-:Y:S07]  /*a9a0*/  HMMA.16816.F32.BF16 R28, R64, R30, RZ ;  /* 0x0000001e401c723c */ /* 0x000fee00000418ff */
[----:B------:R2:W1:Y:S01]  /*a9b0*/  MUFU.TANH R154, R7 ;  /* 0x00000007009a7308 */ /* 0x0004620000002400 */
[----:B------:R-:W-:-:S02]  /*a9c0*/  FMUL.FTZ R8, R8, c[0x0][0x2ec] ;  /* 0x0000bb0008087a20 */ /* 0x000fc40000410000 */
[----:B------:R-:W-:Y:S02]  /*a9d0*/  FMUL.FTZ R9, R9, c[0x0][0x2ec] ;  /* 0x0000bb0009097a20 */ /* 0x000fe40000410000 */
[----:B------:R-:W-:Y:S02]  /*a9e0*/  FMUL.FTZ R10, R10, c[0x0][0x2ec] ;  /* 0x0000bb000a0a7a20 */ /* 0x000fe40000410000 */
[----:B------:R-:W-:Y:S01]  /*a9f0*/  FMUL.FTZ R11, R11, c[0x0][0x2ec] ;  /* 0x0000bb000b0b7a20 */ /* 0x000fe20000410000 */
[----:B------:R-:W-:Y:S01]  /*aa00*/  MUFU.TANH R117, R16 ;  /* 0x0000001000757308 */ /* 0x000fe20000002400 */
[----:B------:R-:W-:Y:S02]  /*aa10*/  FMUL.FTZ R84, R84, c[0x0][0x2ec] ;  /* 0x0000bb0054547a20 */ /* 0x000fe40000410000 */
[----:B------:R-:W-:Y:S02]  /*aa20*/  FMUL.FTZ R37, R85, c[0x0][0x2ec] ;  /* 0x0000bb0055257a20 */ /* 0x000fe40000410000 */
[----:B------:R-:W-:-:S02]  /*aa30*/  FMUL.FTZ R87, R87, c[0x0][0x2ec] ;  /* 0x0000bb0057577a20 */ /* 0x000fc40000410000 */
[----:B------:R-:W-:Y:S01]  /*aa40*/  FMUL.FTZ R86, R86, c[0x0][0x2ec] ;  /* 0x0000bb0056567a20 */ /* 0x000fe20000410000 */
[----:B--2---:R-:W2:Y:S01]  /*aa50*/  LDSM.16.M88.4 R4, [R164+0x2c00] ;  /* 0x002c0000a404783b */ /* 0x004ea20000000200 */
[----:B------:R-:W-:Y:S01]  /*aa60*/  MUFU.TANH R130, R17 ;  /* 0x0000001100827308 */ /* 0x000fe20000002400 */
[C---:B-1----:R-:W-:Y:S07]  /*aa70*/  HMMA.16816.F32.BF16 R72, R20.reuse, R12, R72 ;  /* 0x0000000c1448723c */ /* 0x042fee0000041848 */
[----:B------:R-:W-:Y:S01]  /*aa80*/  MUFU.TANH R159, R18 ;  /* 0x00000012009f7308 */ /* 0x000fe20000002400 */
[C---:B------:R-:W-:Y:S01]  /*aa90*/  HMMA.16816.F32.BF16 R60, R20.reuse, R14, R60 ;  /* 0x0000000e143c723c */ /* 0x040fe2000004183c */
[----:B------:R-:W1:Y:S06]  /*aaa0*/  LDSM.16.M88.4 R12, [R164+0x3000] ;  /* 0x00300000a40c783b */ /* 0x000e6c0000000200 */
[----:B------:R3:W1:Y:S08]  /*aab0*/  MUFU.TANH R153, R19 ;  /* 0x0000001300997308 */ /* 0x0006700000002400 */
[----:B------:R1:W-:Y:S01]  /*aac0*/  MUFU.TANH R126, R84 ;  /* 0x00000054007e7308 */ /* 0x0003e20000002400 */
[----:B------:R-:W-:Y:S01]  /*aad0*/  FMUL.FTZ R73, R73, c[0x0][0x2ec] ;  /* 0x0000bb0049497a20 */ /* 0x000fe20000410000 */
[----:B---3--:R-:W3:Y:S06]  /*aae0*/  LDSM.16.M88.4 R16, [R165+0x4400] ;  /* 0x00440000a510783b */ /* 0x008eec0000000200 */
[----:B------:R1:W-:Y:S01]  /*aaf0*/  MUFU.TANH R158, R87 ;  /* 0x00000057009e7308 */ /* 0x0003e20000002400 */
[----:B------:R-:W-:Y:S01]  /*ab00*/  FMUL.FTZ R62, R62, c[0x0][0x2ec] ;  /* 0x0000bb003e3e7a20 */ /* 0x000fe20000410000 */
[----:B--2---:R-:W-:Y:S01]  /*ab10*/  HMMA.16816.F32.BF16 R56, R20, R4, R56 ;  /* 0x000000041438723c */ /* 0x004fe20000041838 */
[----:B------:R-:W-:-:S05]  /*ab20*/  FMUL.FTZ R60, R60, c[0x0][0x2ec] ;  /* 0x0000bb003c3c7a20 */ /* 0x000fca0000410000 */
[----:B------:R2:W-:Y:S01]  /*ab30*/  MUFU.TANH R120, R8 ;  /* 0x0000000800787308 */ /* 0x0005e20000002400 */
[----:B------:R-:W-:Y:S01]  /*ab40*/  IADD3 R4, R129, 0x1, RZ ;  /* 0x0000000181047810 */ /* 0x000fe20007ffe0ff */
[----:B------:R-:W-:Y:S06]  /*ab50*/  HMMA.16816.F32.BF16 R40, R20, R6, R40 ;  /* 0x000000061428723c */ /* 0x000fec0000041828 */
[----:B------:R-:W-:Y:S01]  /*ab60*/  MUFU.TANH R148, R9 ;  /* 0x0000000900947308 */ /* 0x000fe20000002400 */
[C---:B------:R-:W-:Y:S02]  /*ab70*/  ISETP.GE.AND P2, PT, R4.reuse, R36, PT ;  /* 0x000000240400720c */ /* 0x040fe40003f46270 */
[----:B------:R-:W-:-:S02]  /*ab80*/  ISETP.GE.AND P4, PT, R4, R49, PT ;  /* 0x000000310400720c */ /* 0x000fc40003f86270 */
[----:B------:R-:W-:Y:S01]  /*ab90*/  IADD3 R4, R129, 0x9, RZ ;  /* 0x0000000981047810 */ /* 0x000fe20007ffe0ff */
[C---:B-1----:R-:W-:Y:S01]  /*aba0*/  HMMA.16816.F32.BF16 R32, R20.reuse, R12, R32 ;  /* 0x0000000c1420723c */ /* 0x042fe20000041820 */
[----:B------:R-:W-:Y:S01]  /*abb0*/  FSEL R84, R76, -INF , !P2 ;  /* 0xff8000004c547808 */ /* 0x000fe20005000000 */
[----:B------:R-:W-:Y:S01]  /*abc0*/  MUFU.TANH R152, R10 ;  /* 0x0000000a00987308 */ /* 0x000fe20000002400 */
[----:B----4-:R-:W-:Y:S02]  /*abd0*/  FSEL R113, R71, -INF , !P4 ;  /* 0xff80000047717808 */ /* 0x010fe40006000000 */
[CC--:B------:R-:W-:Y:S02]  /*abe0*/  ISETP.GE.AND P2, PT, R4.reuse, R36.reuse, PT ;  /* 0x000000240400720c */ /* 0x0c0fe40003f46270 */
[-C--:B------:R-:W-:Y:S01]  /*abf0*/  ISETP.GE.AND P4, PT, R4, R49.reuse, PT ;  /* 0x000000310400720c */ /* 0x080fe20003f86270 */
[----:B------:R-:W-:Y:S01]  /*ac00*/  FMUL.FTZ R161, R57, c[0x0][0x2ec] ;  /* 0x0000bb0039a17a20 */ /* 0x000fe20000410000 */
[----:B------:R-:W-:Y:S01]  /*ac10*/  IADD3 R4, R129, 0x11, RZ ;  /* 0x0000001181047810 */ /* 0x000fe20007ffe0ff */
[----:B------:R1:W4:Y:S01]  /*ac20*/  MUFU.TANH R149, R11 ;  /* 0x0000000b00957308 */ /* 0x0003220000002400 */
[----:B------:R-:W-:Y:S01]  /*ac30*/  FSEL R85, R69, -INF , !P2 ;  /* 0xff80000045557808 */ /* 0x000fe20005000000 */
[----:B------:R-:W-:Y:S01]  /*ac40*/  FMUL.FTZ R59, R59, c[0x0][0x2ec] ;  /* 0x0000bb003b3b7a20 */ /* 0x000fe20000410000 */
[----:B------:R-:W-:Y:S01]  /*ac50*/  FSEL R119, R68, -INF , !P4 ;  /* 0xff80000044777808 */ /* 0x000fe20006000000 */
[----:B------:R-:W-:Y:S01]  /*ac60*/  HMMA.16816.F32.BF16 R28, R20, R14, R28 ;  /* 0x0000000e141c723c */ /* 0x000fe2000004181c */
[CC--:B------:R-:W-:Y:S01]  /*ac70*/  ISETP.GE.AND P2, PT, R4.reuse, R36.reuse, PT ;  /* 0x000000240400720c */ /* 0x0c0fe20003f46270 */
[----:B------:R-:W-:Y:S01]  /*ac80*/  FMUL.FTZ R43, R43, c[0x0][0x2ec] ;  /* 0x0000bb002b2b7a20 */ /* 0x000fe20000410000 */
[-C--:B------:R-:W-:Y:S01]  /*ac90*/  ISETP.GE.AND P4, PT, R4, R49.reuse, PT ;  /* 0x000000310400720c */ /* 0x080fe20003f86270 */
[----:B------:R-:W-:Y:S01]  /*aca0*/  MUFU.TANH R188, R59 ;  /* 0x0000003b00bc7308 */ /* 0x000fe20000002400 */
[----:B------:R-:W-:Y:S01]  /*acb0*/  IADD3 R4, R129, 0x19, RZ ;  /* 0x0000001981047810 */ /* 0x000fe20007ffe0ff */
[----:B------:R-:W-:Y:S01]  /*acc0*/  FMUL.FTZ R41, R41, c[0x0][0x2ec] ;  /* 0x0000bb0029297a20 */ /* 0x000fe20000410000 */
[----:B------:R-:W-:Y:S01]  /*acd0*/  FSEL R87, R50, -INF , !P2 ;  /* 0xff80000032577808 */ /* 0x000fe20005000000 */
[----:B------:R-:W-:Y:S01]  /*ace0*/  FMUL.FTZ R50, R61, c[0x0][0x2ec] ;  /* 0x0000bb003d327a20 */ /* 0x000fe20000410000 */
[----:B------:R-:W-:Y:S01]  /*acf0*/  FSEL R109, R47, -INF , !P4 ;  /* 0xff8000002f6d7808 */ /* 0x000fe20006000000 */
[C---:B---3--:R-:W-:Y:S01]  /*ad00*/  HMMA.16816.F32.BF16 R24, R64.reuse, R16, RZ ;  /* 0x000000104018723c */ /* 0x048fe200000418ff */
[CC--:B------:R-:W-:Y:S01]  /*ad10*/  ISETP.GE.AND P2, PT, R4.reuse, R36.reuse, PT ;  /* 0x000000240400720c */ /* 0x0c0fe20003f46270 */
[----:B------:R3:W-:Y:S01]  /*ad20*/  MUFU.TANH R47, R73 ;  /* 0x00000049002f7308 */ /* 0x0007e20000002400 */
[-C--:B------:R-:W-:Y:S01]  /*ad30*/  ISETP.GE.AND P4, PT, R4, R49.reuse, PT ;  /* 0x000000310400720c */ /* 0x080fe20003f86270 */
[----:B------:R-:W-:Y:S01]  /*ad40*/  FMUL.FTZ R33, R33, c[0x0][0x2ec] ;  /* 0x0000bb0021217a20 */ /* 0x000fe20000410000 */
[----:B--2---:R-:W-:Y:S01]  /*ad50*/  LOP3.LUT R8, R118, 0x8, R38, 0xfe, !PT ;  /* 0x0000000876087812 */ /* 0x004fe200078efe26 */
[----:B------:R-:W-:Y:S01]  /*ad60*/  FMUL.FTZ R35, R35, c[0x0][0x2ec] ;  /* 0x0000bb0023237a20 */ /* 0x000fe20000410000 */
[----:B------:R-:W-:Y:S01]  /*ad70*/  IADD3 R4, R129, 0x21, RZ ;  /* 0x0000002181047810 */ /* 0x000fe20007ffe0ff */
[----:B------:R-:W-:Y:S01]  /*ad80*/  HMMA.16816.F32.BF16 R16, R64, R18, RZ ;  /* 0x000000124010723c */ /* 0x000fe200000418ff */
[----:B------:R-:W-:Y:S01]  /*ad90*/  FSEL R122, R122, -INF , !P4 ;  /* 0xff8000007a7a7808 */ /* 0x000fe20006000000 */
[----:B------:R-:W2:Y:S01]  /*ada0*/  MUFU.TANH R37, R37 ;  /* 0x0000002500257308 */ /* 0x000ea20000002400 */
[-C--:B------:R-:W-:Y:S01]  /*adb0*/  ISETP.GE.AND P4, PT, R4, R49.reuse, PT ;  /* 0x000000310400720c */ /* 0x080fe20003f86270 */
[----:B------:R-:W-:Y:S01]  /*adc0*/  FMUL.FTZ R56, R56, c[0x0][0x2ec] ;  /* 0x0000bb0038387a20 */ /* 0x000fe20000410000 */
[CC--:B------:R-:W-:Y:S01]  /*add0*/  ISETP.GE.AND P5, PT, R8.reuse, R36.reuse, PT ;  /* 0x000000240800720c */ /* 0x0c0fe20003fa6270 */
[----:B------:R-:W-:Y:S01]  /*ade0*/  FMUL.FTZ R29, R29, c[0x0][0x2ec] ;  /* 0x0000bb001d1d7a20 */ /* 0x000fe20000410000 */
[-C--:B------:R-:W-:Y:S01]  /*adf0*/  ISETP.GE.AND P3, PT, R8, R49.reuse, PT ;  /* 0x000000310800720c */ /* 0x080fe20003f66270 */
[----:B------:R-:W-:Y:S01]  /*ae00*/  FMUL.FTZ R31, R31, c[0x0][0x2ec] ;  /* 0x0000bb001f1f7a20 */ /* 0x000fe20000410000 */
[----:B-1----:R-:W1:Y:S01]  /*ae10*/  LDSM.16.M88.4 R8, [R165+0x4800] ;  /* 0x00480000a508783b */ /* 0x002e620000000200 */
[----:B---3--:R-:W-:Y:S01]  /*ae20*/  FSEL R73, R39, -INF , !P2 ;  /* 0xff80000027497808 */ /* 0x008fe20005000000 */
[----:B------:R-:W-:Y:S01]  /*ae30*/  FMUL.FTZ R39, R75, c[0x0][0x2ec] ;  /* 0x0000bb004b277a20 */ /* 0x000fe20000410000 */
[-C--:B------:R-:W-:Y:S01]  /*ae40*/  ISETP.GE.AND P2, PT, R4, R36.reuse, PT ;  /* 0x000000240400720c */ /* 0x080fe20003f46270 */
[----:B------:R3:W-:Y:S01]  /*ae50*/  MUFU.TANH R195, R29 ;  /* 0x0000001d00c37308 */ /* 0x0007e20000002400 */
[----:B------:R-:W-:Y:S01]  /*ae60*/  IADD3 R4, R129, 0x29, RZ ;  /* 0x0000002981047810 */ /* 0x000fe20007ffe0ff */
[----:B------:R-:W-:Y:S01]  /*ae70*/  FMUL.FTZ R58, R58, c[0x0][0x2ec] ;  /* 0x0000bb003a3a7a20 */ /* 0x000fe20000410000 */
[----:B------:R-:W-:Y:S01]  /*ae80*/  FSEL R75, R52, -INF , !P2 ;  /* 0xff800000344b7808 */ /* 0x000fe20005000000 */
[----:B------:R-:W-:Y:S01]  /*ae90*/  FMUL.FTZ R52, R63, c[0x0][0x2ec] ;  /* 0x0000bb003f347a20 */ /* 0x000fe20000410000 */
[----:B------:R-:W-:Y:S01]  /*aea0*/  FSEL R127, R127, -INF , !P4 ;  /* 0xff8000007f7f7808 */ /* 0x000fe20006000000 */
[----:B------:R-:W-:Y:S01]  /*aeb0*/  FMUL.FTZ R28, R28, c[0x0][0x2ec] ;  /* 0x0000bb001c1c7a20 */ /* 0x000fe20000410000 */
[C---:B------:R-:W-:Y:S01]  /*aec0*/  ISETP.GE.AND P2, PT, R4.reuse, R36, PT ;  /* 0x000000240400720c */ /* 0x040fe20003f46270 */
[----:B------:R-:W1:Y:S01]  /*aed0*/  MUFU.TANH R39, R39 ;  /* 0x0000002700277308 */ /* 0x000e620000002400 */
[----:B------:R-:W-:Y:S01]  /*aee0*/  ISETP.GE.AND P4, PT, R4, R49, PT ;  /* 0x000000310400720c */ /* 0x000fe20003f86270 */
[----:B------:R-:W-:Y:S01]  /*aef0*/  FMUL.FTZ R40, R40, c[0x0][0x2ec] ;  /* 0x0000bb0028287a20 */ /* 0x000fe20000410000 */
[----:B------:R-:W2:Y:S01]  /*af00*/  LDSM.16.M88.4 R4, [R164+0x3400] ;  /* 0x00340000a404783b */ /* 0x000ea20000000200 */
[----:B------:R-:W-:Y:S01]  /*af10*/  IADD3 R12, R129, 0x31, RZ ;  /* 0x00000031810c7810 */ /* 0x000fe20007ffe0ff */
[----:B------:R-:W-:Y:S01]  /*af20*/  FMUL.FTZ R32, R32, c[0x0][0x2ec] ;  /* 0x0000bb0020207a20 */ /* 0x000fe20000410000 */
[----:B------:R-:W-:-:S02]  /*af30*/  FSEL R61, R70, -INF , !P2 ;  /* 0xff800000463d7808 */ /* 0x000fc40005000000 */
[----:B------:R-:W-:Y:S01]  /*af40*/  FSEL R124, R124, -INF , !P4 ;  /* 0xff8000007c7c7808 */ /* 0x000fe20006000000 */
[----:B------:R-:W1:Y:S01]  /*af50*/  MUFU.TANH R50, R50 ;  /* 0x0000003200327308 */ /* 0x000e620000002400 */
[C---:B------:R-:W-:Y:S02]  /*af60*/  ISETP.GE.AND P2, PT, R12.reuse, R36, PT ;  /* 0x000000240c00720c */ /* 0x040fe40003f46270 */
[----:B------:R-:W-:Y:S02]  /*af70*/  ISETP.GE.AND P4, PT, R12, R49, PT ;  /* 0x000000310c00720c */ /* 0x000fe40003f86270 */
[----:B------:R-:W-:Y:S02]  /*af80*/  IADD3 R13, R129, 0x39, RZ ;  /* 0x00000039810d7810 */ /* 0x000fe40007ffe0ff */
[----:B------:R-:W-:Y:S01]  /*af90*/  FSEL R63, R77, -INF , !P2 ;  /* 0xff8000004d3f7808 */ /* 0x000fe20005000000 */
[----:B------:R-:W1:Y:S01]  /*afa0*/  MUFU.TANH R52, R52 ;  /* 0x0000003400347308 */ /* 0x000e620000002400 */
[----:B------:R-:W-:-:S02]  /*afb0*/  FSEL R192, R192, -INF , !P4 ;  /* 0xff800000c0c07808 */ /* 0x000fc40006000000 */
[CC--:B------:R-:W-:Y:S02]  /*afc0*/  ISETP.GE.AND P2, PT, R13.reuse, R36.reuse, PT ;  /* 0x000000240d00720c */ /* 0x0c0fe40003f46270 */
[----:B------:R-:W-:Y:S02]  /*afd0*/  ISETP.GE.AND P4, PT, R13, R49, PT ;  /* 0x000000310d00720c */ /* 0x000fe40003f86270 */
[----:B------:R-:W-:Y:S01]  /*afe0*/  IADD3 R12, R129, 0x41, RZ ;  /* 0x00000041810c7810 */ /* 0x000fe20007ffe0ff */
[----:B------:R-:W2:Y:S01]  /*aff0*/  MUFU.TANH R161, R161 ;  /* 0x000000a100a17308 */ /* 0x000ea20000002400 */
[----:B------:R-:W-:Y:S02]  /*b000*/  FSEL R57, R78, -INF , !P2 ;  /* 0xff8000004e397808 */ /* 0x000fe40005000000 */
[----:B------:R-:W-:Y:S02]  /*b010*/  FSEL R191, R191, -INF , !P4 ;  /* 0xff800000bfbf7808 */ /* 0x000fe40006000000 */
[----:B------:R-:W-:-:S02]  /*b020*/  ISETP.GE.AND P2, PT, R12, R36, PT ;  /* 0x000000240c00720c */ /* 0x000fc40003f46270 */
[-C--:B------:R-:W-:Y:S01]  /*b030*/  ISETP.GE.AND P4, PT, R12, R49.reuse, PT ;  /* 0x000000310c00720c */ /* 0x080fe20003f86270 */
[----:B------:R-:W3:Y:S01]  /*b040*/  MUFU.TANH R41, R41 ;  /* 0x0000002900297308 */ /* 0x000ee20000002400 */
[----:B------:R-:W-:Y:S01]  /*b050*/  IADD3 R69, R129, 0x49, RZ ;  /* 0x0000004981457810 */ /* 0x000fe20007ffe0ff */
[----:B-1----:R-:W-:Y:S01]  /*b060*/  HMMA.16816.F32.BF16 R12, R64, R8, RZ ;  /* 0x00000008400c723c */ /* 0x002fe200000418ff */
[----:B------:R-:W-:Y:S02]  /*b070*/  FSEL R59, R79, -INF , !P2 ;  /* 0xff8000004f3b7808 */ /* 0x000fe40005000000 */
[----:B------:R-:W-:Y:S01]  /*b080*/  FSEL R187, R187, -INF , !P4 ;  /* 0xff800000bbbb7808 */ /* 0x000fe20006000000 */
[----:B------:R-:W1:Y:S01]  /*b090*/  LDSM.16.M88.4 R76, [R165+0x4c00] ;  /* 0x004c0000a54c783b */ /* 0x000e620000000200 */
[C---:B------:R-:W-:Y:S01]  /*b0a0*/  ISETP.GE.AND P2, PT, R69.reuse, R36, PT ;  /* 0x000000244500720c */ /* 0x040fe20003f46270 */
[----:B------:R-:W-:Y:S01]  /*b0b0*/  MUFU.TANH R33, R33 ;  /* 0x0000002100217308 */ /* 0x000fe20000002400 */
[----:B------:R-:W-:Y:S01]  /*b0c0*/  ISETP.GE.AND P4, PT, R69, R49, PT ;  /* 0x000000314500720c */ /* 0x000fe20003f86270 */
[----:B--2---:R-:W-:Y:S01]  /*b0d0*/  HMMA.16816.F32.BF16 R24, R20, R4, R24 ;  /* 0x000000041418723c */ /* 0x004fe20000041818 */
[----:B------:R-:W-:-:S02]  /*b0e0*/  IADD3 R68, R129, 0x51, RZ ;  /* 0x0000005181447810 */ /* 0x000fc40007ffe0ff */
[----:B------:R-:W-:Y:S02]  /*b0f0*/  FSEL R131, R97, -INF , !P2 ;  /* 0xff80000061837808 */ /* 0x000fe40005000000 */
[----:B------:R-:W-:Y:S01]  /*b100*/  FSEL R184, R184, -INF , !P4 ;  /* 0xff800000b8b87808 */ /* 0x000fe20006000000 */
[----:B------:R-:W2:Y:S01]  /*b110*/  MUFU.TANH R97, R43 ;  /* 0x0000002b00617308 */ /* 0x000ea20000002400 */
[CC--:B------:R-:W-:Y:S01]  /*b120*/  ISETP.GE.AND P2, PT, R68.reuse, R36.reuse, PT ;  /* 0x000000244400720c */ /* 0x0c0fe20003f46270 */
[C---:B------:R-:W-:Y:S01]  /*b130*/  HMMA.16816.F32.BF16 R16, R20.reuse, R6, R16 ;  /* 0x000000061410723c */ /* 0x040fe20000041810 */
[----:B------:R-:W-:Y:S02]  /*b140*/  ISETP.GE.AND P4, PT, R68, R49, PT ;  /* 0x000000314400720c */ /* 0x000fe40003f86270 */
[----:B------:R-:W-:Y:S01]  /*b150*/  IADD3 R8, R129, 0x59, RZ ;  /* 0x0000005981087810 */ /* 0x000fe20007ffe0ff */
[----:B------:R-:W1:Y:S01]  /*b160*/  LDSM.16.M88.4 R68, [R164+0x3c00] ;  /* 0x003c0000a444783b */ /* 0x000e620000000200 */
[----:B------:R-:W-:Y:S01]  /*b170*/  FSEL R202, R103, -INF , !P2 ;  /* 0xff80000067ca7808 */ /* 0x000fe20005000000 */
[----:B------:R1:W-:Y:S01]  /*b180*/  MUFU.TANH R43, R31 ;  /* 0x0000001f002b7308 */ /* 0x0003e20000002400 */
[----:B------:R-:W-:Y:S01]  /*b190*/  FSEL R163, R163, -INF , !P4 ;  /* 0xff800000a3a37808 */ /* 0x000fe20006000000 */
[----:B------:R-:W-:Y:S01]  /*b1a0*/  HMMA.16816.F32.BF16 R12, R20, R80, R12 ;  /* 0x00000050140c723c */ /* 0x000fe2000004180c */
[----:B------:R-:W-:Y:S01]  /*b1b0*/  ISETP.GE.AND P2, PT, R8, R36, PT ;  /* 0x000000240800720c */ /* 0x000fe20003f46270 */
[----:B------:R-:W-:-:S04]  /*b1c0*/  DEPBAR.LE SB0, 0x0 ;  /* 0x000080000000791a */ /* 0x000fc80000000000 */
[-C--:B------:R-:W-:Y:S01]  /*b1d0*/  ISETP.GE.AND P4, PT, R8, R49.reuse, PT ;  /* 0x000000310800720c */ /* 0x080fe20003f86270 */
[----:B------:R-:W1:Y:S01]  /*b1e0*/  MUFU.TANH R35, R35 ;  /* 0x0000002300237308 */ /* 0x000e620000002400 */
[----:B------:R-:W-:Y:S01]  /*b1f0*/  IADD3 R5, R129, 0x61, RZ ;  /* 0x0000006181057810 */ /* 0x000fe20007ffe0ff */
[----:B------:R-:W-:Y:S01]  /*b200*/  HMMA.16816.F32.BF16 R8, R64, R10, RZ ;  /* 0x0000000a4008723c */ /* 0x000fe200000418ff */
[----:B------:R-:W-:Y:S01]  /*b210*/  FSEL R204, R110, -INF , !P2 ;  /* 0xff8000006ecc7808 */ /* 0x000fe20005000000 */
[----:B------:R-:W-:Y:S01]  /*b220*/  FMUL.FTZ R25, R25, c[0x0][0x2ec] ;  /* 0x0000bb0019197a20 */ /* 0x000fe20000410000 */
[----:B------:R-:W-:Y:S01]  /*b230*/  FSEL R162, R162, -INF , !P4 ;  /* 0xff800000a2a27808 */ /* 0x000fe20006000000 */
[----:B------:R-:W-:Y:S01]  /*b240*/  FMUL.FTZ R27, R27, c[0x0][0x2ec] ;  /* 0x0000bb001b1b7a20 */ /* 0x000fe20000410000 */
[C---:B------:R-:W-:Y:S01]  /*b250*/  ISETP.GE.AND P2, PT, R5.reuse, R36, PT ;  /* 0x000000240500720c */ /* 0x040fe20003f46270 */
[----:B------:R-:W-:Y:S01]  /*b260*/  MUFU.TANH R206, R28 ;  /* 0x0000001c00ce7308 */ /* 0x000fe20000002400 */
[----:B------:R-:W-:Y:S01]  /*b270*/  ISETP.GE.AND P4, PT, R5, R49, PT ;  /* 0x000000310500720c */ /* 0x000fe20003f86270 */
[----:B------:R-:W-:Y:S01]  /*b280*/  FMUL.FTZ R24, R24, c[0x0][0x2ec] ;  /* 0x0000bb0018187a20 */ /* 0x000fe20000410000 */
[----:B------:R-:W-:Y:S01]  /*b290*/  IADD3 R4, R129, 0x69, RZ ;  /* 0x0000006981047810 */ /* 0x000fe20007ffe0ff */
[----:B------:R-:W-:Y:S01]  /*b2a0*/  FMUL.FTZ R189, R16, c[0x0][0x2ec] ;  /* 0x0000bb0010bd7a20 */ /* 0x000fe20000410000 */
[----:B-----5:R-:W-:-:S02]  /*b2b0*/  FSEL R203, R115, -INF , !P2 ;  /* 0xff80000073cb7808 */ /* 0x020fc40005000000 */
[----:B------:R-:W-:Y:S01]  /*b2c0*/  FSEL R160, R160, -INF , !P4 ;  /* 0xff800000a0a07808 */ /* 0x000fe20006000000 */
[----:B------:R-:W-:Y:S01]  /*b2d0*/  MUFU.TANH R27, R27 ;  /* 0x0000001b001b7308 */ /* 0x000fe20000002400 */
[CC--:B------:R-:W-:Y:S01]  /*b2e0*/  ISETP.GE.AND P2, PT, R4.reuse, R36.reuse, PT ;  /* 0x000000240400720c */ /* 0x0c0fe20003f46270 */
[----:B------:R-:W-:Y:S01]  /*b2f0*/  FMUL.FTZ R110, R13, c[0x0][0x2ec] ;  /* 0x0000bb000d6e7a20 */ /* 0x000fe20000410000 */
[----:B------:R-:W-:Y:S01]  /*b300*/  ISETP.GE.AND P4, PT, R4, R49, PT ;  /* 0x000000310400720c */ /* 0x000fe20003f86270 */
[----:B------:R-:W-:Y:S01]  /*b310*/  FMUL.FTZ R14, R14, c[0x0][0x2ec] ;  /* 0x0000bb000e0e7a20 */ /* 0x000fe20000410000 */
[----:B------:R-:W-:Y:S02]  /*b320*/  IADD3 R5, R129, 0x71, RZ ;  /* 0x0000007181057810 */ /* 0x000fe40007ffe0ff */
[----:B------:R-:W-:Y:S01]  /*b330*/  FSEL R205, R121, -INF , !P2 ;  /* 0xff80000079cd7808 */ /* 0x000fe20005000000 */
[----:B------:R-:W-:Y:S01]  /*b340*/  MUFU.TANH R110, R110 ;  /* 0x0000006e006e7308 */ /* 0x000fe20000002400 */
[----:B------:R-:W-:Y:S01]  /*b350*/  FSEL R157, R157, -INF , !P4 ;  /* 0xff8000009d9d7808 */ /* 0x000fe20006000000 */
[----:B------:R-:W-:Y:S01]  /*b360*/  HMMA.16816.F32.BF16 R8, R20, R82, R8 ;  /* 0x000000521408723c */ /* 0x000fe20000041808 */
[----:B------:R-:W-:-:S02]  /*b370*/  ISETP.GE.AND P2, PT, R5, R36, PT ;  /* 0x000000240500720c */ /* 0x000fc40003f46270 */
[-C--:B------:R-:W-:Y:S02]  /*b380*/  ISETP.GE.AND P4, PT, R5, R49.reuse, PT ;  /* 0x000000310500720c */ /* 0x080fe40003f86270 */
[----:B------:R-:W-:Y:S01]  /*b390*/  IADD3 R4, R129, 0x79, RZ ;  /* 0x0000007981047810 */ /* 0x000fe20007ffe0ff */
[----:B------:R-:W-:Y:S01]  /*b3a0*/  MUFU.TANH R198, R24 ;  /* 0x0000001800c67308 */ /* 0x000fe20000002400 */
[----:B------:R-:W-:Y:S02]  /*b3b0*/  FSEL R121, R123, -INF , !P2 ;  /* 0xff8000007b797808 */ /* 0x000fe40005000000 */
[----:B------:R-:W-:Y:S02]  /*b3c0*/  FSEL R156, R156, -INF , !P4 ;  /* 0xff8000009c9c7808 */ /* 0x000fe40006000000 */
[C---:B------:R-:W-:Y:S02]  /*b3d0*/  ISETP.GE.AND P2, PT, R4.reuse, R36, PT ;  /* 0x000000240400720c */ /* 0x040fe40003f46270 */
[----:B------:R-:W-:Y:S01]  /*b3e0*/  ISETP.GE.AND P4, PT, R4, R49, PT ;  /* 0x000000310400720c */ /* 0x000fe20003f86270 */
[----:B------:R-:W-:Y:S01]  /*b3f0*/  MUFU.TANH R123, R62 ;  /* 0x0000003e007b7308 */ /* 0x000fe20000002400 */
[----:B---3--:R-:W-:Y:S01]  /*b400*/  IADD3 R29, R129, 0x81, RZ ;  /* 0x00000081811d7810 */ /* 0x008fe20007ffe0ff */
[----:B-1----:R-:W-:Y:S01]  /*b410*/  HMMA.16816.F32.BF16 R4, R64, R76, RZ ;  /* 0x0000004c4004723c */ /* 0x002fe200000418ff */
[----:B------:R-:W-:-:S02]  /*b420*/  FSEL R31, R125, -INF , !P2 ;  /* 0xff8000007d1f7808 */ /* 0x000fc40005000000 */
[----:B------:R-:W-:Y:S02]  /*b430*/  FSEL R155, R155, -INF , !P4 ;  /* 0xff8000009b9b7808 */ /* 0x000fe40006000000 */
[C---:B------:R-:W-:Y:S01]  /*b440*/  ISETP.GE.AND P2, PT, R29.reuse, R36, PT ;  /* 0x000000241d00720c */ /* 0x040fe20003f46270 */
[----:B------:R1:W-:Y:S01]  /*b450*/  MUFU.TANH R62, R56 ;  /* 0x00000038003e7308 */ /* 0x0003e20000002400 */
[-C--:B------:R-:W-:Y:S01]  /*b460*/  ISETP.GE.AND P4, PT, R29, R49.reuse, PT ;  /* 0x000000311d00720c */ /* 0x080fe20003f86270 */
[----:B------:R-:W-:Y:S01]  /*b470*/  HMMA.16816.F32.BF16 R64, R64, R78, RZ ;  /* 0x0000004e4040723c */ /* 0x000fe200000418ff */
[----:B------:R-:W-:Y:S01]  /*b480*/  IADD3 R80, R129, 0x89, RZ ;  /* 0x0000008981507810 */ /* 0x000fe20007ffe0ff */
[----:B------:R-:W-:Y:S01]  /*b490*/  FMUL.FTZ R9, R9, c[0x0][0x2ec] ;  /* 0x0000bb0009097a20 */ /* 0x000fe20000410000 */
[----:B------:R-:W-:Y:S01]  /*b4a0*/  FSEL R154, R154, -INF , !P4 ;  /* 0xff8000009a9a7808 */ /* 0x000fe20006000000 */
[----:B------:R-:W-:Y:S01]  /*b4b0*/  FMUL.FTZ R8, R8, c[0x0][0x2ec] ;  /* 0x0000bb0008087a20 */ /* 0x000fe20000410000 */
[-C--:B------:R-:W-:Y:S01]  /*b4c0*/  ISETP.GE.AND P4, PT, R80, R49.reuse, PT ;  /* 0x000000315000720c */ /* 0x080fe20003f86270 */
[----:B------:R3:W5:Y:S01]  /*b4d0*/  MUFU.TANH R29, R25 ;  /* 0x00000019001d7308 */ /* 0x0007620000002400 */
[----:B------:R-:W-:Y:S01]  /*b4e0*/  IADD3 R76, R129, 0x91, RZ ;  /* 0x00000091814c7810 */ /* 0x000fe20007ffe0ff */
[----:B------:R-:W-:Y:S01]  /*b4f0*/  FMUL.FTZ R78, R17, c[0x0][0x2ec] ;  /* 0x0000bb00114e7a20 */ /* 0x000fe20000410000 */
[----:B------:R-:W-:Y:S01]  /*b500*/  FSEL R153, R153, -INF , !P4 ;  /* 0xff80000099997808 */ /* 0x000fe20006000000 */
[----:B------:R-:W-:Y:S01]  /*b510*/  FMUL.FTZ R79, R19, c[0x0][0x2ec] ;  /* 0x0000bb00134f7a20 */ /* 0x000fe20000410000 */
[----:B------:R-:W-:-:S02]  /*b520*/  ISETP.GE.AND P4, PT, R76, R49, PT ;  /* 0x000000314c00720c */ /* 0x000fc40003f86270 */
[----:B------:R-:W-:Y:S01]  /*b530*/  IADD3 R77, R129, 0x99, RZ ;  /* 0x00000099814d7810 */ /* 0x000fe20007ffe0ff */
[----:B------:R-:W-:Y:S01]  /*b540*/  MUFU.TANH R60, R60 ;  /* 0x0000003c003c7308 */ /* 0x000fe20000002400 */
[----:B----4-:R-:W-:Y:S01]  /*b550*/  FSEL R149, R149, -INF , !P4 ;  /* 0xff80000095957808 */ /* 0x010fe20006000000 */
[C---:B------:R-:W-:Y:S01]  /*b560*/  HMMA.16816.F32.BF16 R4, R20.reuse, R68, R4 ;  /* 0x000000441404723c */ /* 0x040fe20000041804 */
[----:B------:R-:W-:Y:S02]  /*b570*/  ISETP.GE.AND P4, PT, R77, R49, PT ;  /* 0x000000314d00720c */ /* 0x000fe40003f86270 */
[----:B------:R-:W-:Y:S02]  /*b580*/  FSEL R101, R101, -INF , !P5 ;  /* 0xff80000065657808 */ /* 0x000fe40006800000 */
[----:B-1----:R-:W-:Y:S01]  /*b590*/  LOP3.LUT R56, R118, 0x40, R38, 0xfe, !PT ;  /* 0x0000004076387812 */ /* 0x002fe200078efe26 */
[----:B------:R-:W-:Y:S01]  /*b5a0*/  MUFU.TANH R68, R58 ;  /* 0x0000003a00447308 */ /* 0x000fe20000002400 */
[----:B---3--:R-:W-:Y:S01]  /*b5b0*/  FSEL R25, R128, -INF , !P2 ;  /* 0xff80000080197808 */ /* 0x008fe20005000000 */
[----:B------:R-:W-:Y:S01]  /*b5c0*/  HMMA.16816.F32.BF16 R64, R20, R70, R64 ;  /* 0x000000461440723c */ /* 0x000fe20000041840 */
[----:B------:R-:W-:-:S02]  /*b5d0*/  ISETP.GE.AND P2, PT, R80, R36, PT ;  /* 0x000000245000720c */ /* 0x000fc40003f46270 */
[--C-:B------:R-:W-:Y:S02]  /*b5e0*/  LOP3.LUT R28, R118, 0x78, R38.reuse, 0xfe, !PT ;  /* 0x00000078761c7812 */ /* 0x100fe400078efe26 */
[----:B------:R-:W-:Y:S01]  /*b5f0*/  FSEL R207, R130, -INF , !P2 ;  /* 0xff80000082cf7808 */ /* 0x000fe20005000000 */
[----:B------:R-:W-:Y:S01]  /*b600*/  MUFU.TANH R40, R40 ;  /* 0x0000002800287308 */ /* 0x000fe20000002400 */
[-C--:B------:R-:W-:Y:S01]  /*b610*/  ISETP.GE.AND P2, PT, R76, R36.reuse, PT ;  /* 0x000000244c00720c */ /* 0x080fe20003f46270 */
[----:B------:R-:W-:Y:S01]  /*b620*/  FMUL.FTZ R21, R11, c[0x0][0x2ec] ;  /* 0x0000bb000b157a20 */ /* 0x000fe20000410000 */
[----:B------:R-:W-:Y:S01]  /*b630*/  FSEL R130, R158, -INF , !P4 ;  /* 0xff8000009e827808 */ /* 0x000fe20006000000 */
[----:B------:R-:W-:Y:S01]  /*b640*/  FMUL.FTZ R158, R12, c[0x0][0x2ec] ;  /* 0x0000bb000c9e7a20 */ /* 0x000fe20000410000 */
[----:B------:R-:W-:Y:S02]  /*b650*/  FSEL R17, R148, -INF , !P2 ;  /* 0xff80000094117808 */ /* 0x000fe40005000000 */
[----:B------:R-:W-:Y:S01]  /*b660*/  ISETP.GE.AND P2, PT, R77, R36, PT ;  /* 0x000000244d00720c */ /* 0x000fe20003f46270 */
[----:B------:R1:W3:Y:S01]  /*b670*/  MUFU.TANH R76, R78 ;  /* 0x0000004e004c7308 */ /* 0x0002e20000002400 */
[----:B------:R-:W-:Y:S01]  /*b680*/  IADD3 R77, R129, 0xa9, RZ ;  /* 0x000000a9814d7810 */ /* 0x000fe20007ffe0ff */
[----:B------:R-:W-:Y:S01]  /*b690*/  FMUL.FTZ R5, R5, c[0x0][0x2ec] ;  /* 0x0000bb0005057a20 */ /* 0x000fe20000410000 */
[----:B------:R-:W-:Y:S01]  /*b6a0*/  FSEL R19, R37, -INF , !P2 ;  /* 0xff80000025137808 */ /* 0x000fe20005000000 */
[----:B------:R-:W-:Y:S01]  /*b6b0*/  FMUL.FTZ R4, R4, c[0x0][0x2ec] ;  /* 0x0000bb0004047a20 */ /* 0x000fe20000410000 */
[C---:B------:R-:W-:Y:S01]  /*b6c0*/  IADD3 R22, R129.reuse, 0xc9, RZ ;  /* 0x000000c981167810 */ /* 0x040fe20007ffe0ff */
[----:B------:R-:W-:Y:S01]  /*b6d0*/  FMUL.FTZ R6, R6, c[0x0][0x2ec] ;  /* 0x0000bb0006067a20 */ /* 0x000fe20000410000 */
[----:B------:R-:W-:Y:S01]  /*b6e0*/  IADD3 R23, R129, 0xd1, RZ ;  /* 0x000000d181177810 */ /* 0x000fe20007ffe0ff */
[----:B------:R-:W4:Y:S01]  /*b6f0*/  MUFU.TANH R37, R79 ;  /* 0x0000004f00257308 */ /* 0x000f220000002400 */
[----:B------:R-:W-:Y:S01]  /*b700*/  LOP3.LUT R12, R118, 0xb0, R38, 0xfe, !PT ;  /* 0x000000b0760c7812 */ /* 0x000fe200078efe26 */
[----:B------:R-:W-:Y:S01]  /*b710*/  FMUL.FTZ R65, R65, c[0x0][0x2ec] ;  /* 0x0000bb0041417a20 */ /* 0x000fe20000410000 */
[----:B-1----:R-:W-:-:S05]  /*b720*/  IADD3 R78, R129, 0xa1, RZ ;  /* 0x000000a1814e7810 */ /* 0x002fca0007ffe0ff */
[----:B------:R-:W-:Y:S01]  /*b730*/  MUFU.TANH R21, R21 ;  /* 0x0000001500157308 */ /* 0x000fe20000002400 */
[CC--:B------:R-:W-:Y:S02]  /*b740*/  ISETP.GE.AND P2, PT, R78.reuse, R36.reuse, PT ;  /* 0x000000244e00720c */ /* 0x0c0fe40003f46270 */
[-C--:B------:R-:W-:Y:S02]  /*b750*/  ISETP.GE.AND P4, PT, R78, R49.reuse, PT ;  /* 0x000000314e00720c */ /* 0x080fe40003f86270 */
[----:B------:R-:W-:Y:S01]  /*b760*/  FSEL R13, R47, -INF , !P2 ;  /* 0xff8000002f0d7808 */ /* 0x000fe20005000000 */
[----:B------:R-:W-:Y:S01]  /*b770*/  FMUL.FTZ R47, R15, c[0x0][0x2ec] ;  /* 0x0000bb000f2f7a20 */ /* 0x000fe20000410000 */
[----:B------:R-:W-:Y:S01]  /*b780*/  FSEL R125, R39, -INF , !P4 ;  /* 0xff800000277d7808 */ /* 0x000fe20006000000 */
[----:B------:R-:W-:Y:S01]  /*b790*/  MUFU.TANH R5, R5 ;  /* 0x0000000500057308 */ /* 0x000fe20000002400 */
[C---:B------:R-:W-:Y:S02]  /*b7a0*/  ISETP.GE.AND P2, PT, R77.reuse, R36, PT ;  /* 0x000000244d00720c */ /* 0x040fe40003f46270 */
[----:B------:R-:W-:-:S02]  /*b7b0*/  ISETP.GE.AND P4, PT, R77, R49, PT ;  /* 0x000000314d00720c */ /* 0x000fc40003f86270 */
[----:B------:R-:W-:Y:S02]  /*b7c0*/  IADD3 R39, R129, 0xb1, RZ ;  /* 0x000000b181277810 */ /* 0x000fe40007ffe0ff */
[----:B------:R-:W-:Y:S01]  /*b7d0*/  FSEL R15, R50, -INF , !P2 ;  /* 0xff800000320f7808 */ /* 0x000fe20005000000 */
[----:B------:R-:W-:Y:S01]  /*b7e0*/  MUFU.TANH R148, R86 ;  /* 0x0000005600947308 */ /* 0x000fe20000002400 */
[----:B------:R-:W-:Y:S02]  /*b7f0*/  FSEL R115, R52, -INF , !P4 ;  /* 0xff80000034737808 */ /* 0x000fe40006000000 */
[C---:B------:R-:W-:Y:S02]  /*b800*/  ISETP.GE.AND P2, PT, R39.reuse, R36, PT ;  /* 0x000000242700720c */ /* 0x040fe40003f46270 */
[----:B------:R-:W-:Y:S02]  /*b810*/  ISETP.GE.AND P4, PT, R39, R49, PT ;  /* 0x000000312700720c */ /* 0x000fe40003f86270 */
[----:B------:R-:W-:Y:S01]  /*b820*/  IADD3 R39, R129, 0xb9, RZ ;  /* 0x000000b981277810 */ /* 0x000fe20007ffe0ff */
[----:B------:R1:W-:Y:S01]  /*b830*/  MUFU.TANH R52, R9 ;  /* 0x0000000900347308 */ /* 0x0003e20000002400 */
[----:B------:R-:W-:-:S02]  /*b840*/  FSEL R20, R161, -INF , !P2 ;  /* 0xff800000a1147808 */ /* 0x000fc40005000000 */
[----:B------:R-:W-:Y:S02]  /*b850*/  FSEL R103, R188, -INF , !P4 ;  /* 0xff800000bc677808 */ /* 0x000fe40006000000 */
[C---:B------:R-:W-:Y:S02]  /*b860*/  ISETP.GE.AND P2, PT, R39.reuse, R36, PT ;  /* 0x000000242700720c */ /* 0x040fe40003f46270 */
[----:B------:R-:W-:Y:S01]  /*b870*/  ISETP.GE.AND P4, PT, R39, R49, PT ;  /* 0x000000312700720c */ /* 0x000fe20003f86270 */
[----:B------:R3:W3:Y:S01]  /*b880*/  MUFU.TANH R50, R47 ;  /* 0x0000002f00327308 */ /* 0x0006e20000002400 */
[----:B------:R-:W-:Y:S02]  /*b890*/  FSEL R11, R41, -INF , !P2 ;  /* 0xff800000290b7808 */ /* 0x000fe40005000000 */
[----:B--2---:R-:W-:Y:S02]  /*b8a0*/  FSEL R97, R97, -INF , !P4 ;  /* 0xff80000061617808 */ /* 0x004fe40006000000 */
[----:B-1----:R-:W-:-:S03]  /*b8b0*/  IADD3 R9, R129, 0xc1, RZ ;  /* 0x000000c181097810 */ /* 0x002fc60007ffe0ff */
[----:B------:R-:W-:Y:S01]  /*b8c0*/  MUFU.TANH R32, R32 ;  /* 0x0000002000207308 */ /* 0x000fe20000002400 */
[----:B------:R-:W-:Y:S01]  /*b8d0*/  BAR.SYNC.DEFER_BLOCKING 0x0 ;  /* 0x0000000000007b1d */ /* 0x000fe20000010000 */
[CC--:B------:R-:W-:Y:S02]  /*b8e0*/  ISETP.GE.AND P2, PT, R9.reuse, R36.reuse, PT ;  /* 0x000000240900720c */ /* 0x0c0fe40003f46270 */
[----:B------:R-:W-:Y:S02]  /*b8f0*/  ISETP.GE.AND P4, PT, R9, R49, PT ;  /* 0x000000310900720c */ /* 0x000fe40003f86270 */
[----:B------:R-:W-:Y:S01]  /*b900*/  FSEL R9, R33, -INF , !P2 ;  /* 0xff80000021097808 */ /* 0x000fe20005000000 */
[----:B------:R-:W-:Y:S01]  /*b910*/  FMUL.FTZ R33, R7, c[0x0][0x2ec] ;  /* 0x0000bb0007217a20 */ /* 0x000fe20000410000 */
[----:B---3--:R-:W-:Y:S01]  /*b920*/  FSEL R47, R35, -INF , !P4 ;  /* 0xff800000232f7808 */ /* 0x008fe20006000000 */
[----:B------:R-:W-:Y:S01]  /*b930*/  MUFU.TANH R189, R189 ;  /* 0x000000bd00bd7308 */ /* 0x000fe20000002400 */
[----:B------:R-:W-:-:S02]  /*b940*/  ISETP.GE.AND P2, PT, R22, R36, PT ;  /* 0x000000241600720c */ /* 0x000fc40003f46270 */
[-C--:B------:R-:W-:Y:S02]  /*b950*/  ISETP.GE.AND P4, PT, R22, R49.reuse, PT ;  /* 0x000000311600720c */ /* 0x080fe40003f86270 */
[----:B------:R-:W-:Y:S02]  /*b960*/  FSEL R195, R195, -INF , !P2 ;  /* 0xff800000c3c37808 */ /* 0x000fe40005000000 */
[----:B------:R-:W-:Y:S01]  /*b970*/  FSEL R43, R43, -INF , !P4 ;  /* 0xff8000002b2b7808 */ /* 0x000fe20006000000 */
[----:B------:R-:W-:Y:S01]  /*b980*/  MUFU.TANH R33, R33 ;  /* 0x0000002100217308 */ /* 0x000fe20000002400 */
[C---:B------:R-:W-:Y:S02]  /*b990*/  ISETP.GE.AND P2, PT, R23.reuse, R36, PT ;  /* 0x000000241700720c */ /* 0x040fe40003f46270 */
[----:B------:R-:W-:Y:S02]  /*b9a0*/  ISETP.GE.AND P4, PT, R23, R49, PT ;  /* 0x000000311700720c */ /* 0x000fe40003f86270 */
[----:B------:R-:W-:-:S02]  /*b9b0*/  IADD3 R22, R129, 0xd9, RZ ;  /* 0x000000d981167810 */ /* 0x000fc40007ffe0ff */
[----:B-----5:R-:W-:Y:S01]  /*b9c0*/  FSEL R188, R29, -INF , !P2 ;  /* 0xff8000001dbc7808 */ /* 0x020fe20005000000 */
[----:B------:R1:W2:Y:S01]  /*b9d0*/  MUFU.TANH R23, R65 ;  /* 0x0000004100177308 */ /* 0x0002a20000002400 */
[----:B------:R-:W-:Y:S01]  /*b9e0*/  FSEL R41, R27, -INF , !P4 ;  /* 0xff8000001b297808 */ /* 0x000fe20006000000 */
[----:B------:R-:W-:Y:S01]  /*b9f0*/  FMUL.FTZ R27, R67, c[0x0][0x2ec] ;  /* 0x0000bb00431b7a20 */ /* 0x000fe20000410000 */
[----:B------:R-:W-:Y:S01]  /*ba00*/  ISETP.GE.AND P2, PT, R22, R36, PT ;  /* 0x000000241600720c */ /* 0x000fe20003f46270 */
[----:B------:R-:W-:Y:S01]  /*ba10*/  FMUL.FTZ R67, R72, c[0x0][0x2ec] ;  /* 0x0000bb0048437a20 */ /* 0x000fe20000410000 */
[----:B------:R-:W-:Y:S02]  /*ba20*/  ISETP.GE.AND P4, PT, R22, R49, PT ;  /* 0x000000311600720c */ /* 0x000fe40003f86270 */
[----:B------:R-:W-:Y:S01]  /*ba30*/  IADD3 R22, R129, 0xe1, RZ ;  /* 0x000000e181167810 */ /* 0x000fe20007ffe0ff */
[----:B------:R-:W3:Y:S01]  /*ba40*/  MUFU.TANH R27, R27 ;  /* 0x0000001b001b7308 */ /* 0x000ee20000002400 */
[----:B------:R-:W-:-:S02]  /*ba50*/  FSEL R161, R76, -INF , !P2 ;  /* 0xff8000004ca17808 */ /* 0x000fc40005000000 */
[----:B----4-:R-:W-:Y:S02]  /*ba60*/  FSEL R39, R37, -INF , !P4 ;  /* 0xff80000025277808 */ /* 0x010fe40006000000 */
[C---:B------:R-:W-:Y:S02]  /*ba70*/  ISETP.GE.AND P2, PT, R22.reuse, R36, PT ;  /* 0x000000241600720c */ /* 0x040fe40003f46270 */
[----:B------:R-:W-:Y:S01]  /*ba80*/  ISETP.GE.AND P4, PT, R22, R49, PT ;  /* 0x000000311600720c */ /* 0x000fe20003f86270 */
[----:B-1----:R-:W-:Y:S01]  /*ba90*/  FMUL.FTZ R65, R74, c[0x0][0x2ec] ;  /* 0x0000bb004a417a20 */ /* 0x002fe20000410000 */
[----:B------:R-:W-:Y:S01]  /*baa0*/  IADD3 R7, R129, 0xe9, RZ ;  /* 0x000000e981077810 */ /* 0x000fe20007ffe0ff */
[----:B------:R-:W1:Y:S01]  /*bab0*/  MUFU.TANH R67, R67 ;  /* 0x0000004300437308 */ /* 0x000e620000002400 */
[----:B------:R-:W-:Y:S02]  /*bac0*/  FSEL R110, R110, -INF , !P2 ;  /* 0xff8000006e6e7808 */ /* 0x000fe40005000000 */
[----:B------:R-:W-:-:S02]  /*bad0*/  FSEL R37, R50, -INF , !P4 ;  /* 0xff80000032257808 */ /* 0x000fc40006000000 */
[CC--:B------:R-:W-:Y:S02]  /*bae0*/  ISETP.GE.AND P2, PT, R7.reuse, R36.reuse, PT ;  /* 0x000000240700720c */ /* 0x0c0fe40003f46270 */
[-C--:B------:R-:W-:Y:S01]  /*baf0*/  ISETP.GE.AND P4, PT, R7, R49.reuse, PT ;  /* 0x000000310700720c */ /* 0x080fe20003f86270 */
[----:B------:R-:W4:Y:S01]  /*bb00*/  MUFU.TANH R65, R65 ;  /* 0x0000004100417308 */ /* 0x000f220000002400 */
[----:B------:R-:W-:Y:S02]  /*bb10*/  FSEL R52, R52, -INF , !P2 ;  /* 0xff80000034347808 */ /* 0x000fe40005000000 */
[----:B------:R-:W-:Y:S02]  /*bb20*/  FSEL R35, R21, -INF , !P4 ;  /* 0xff80000015237808 */ /* 0x000fe40006000000 */
[C---:B------:R-:W-:Y:S02]  /*bb30*/  ISETP.GE.AND P2, PT, R129.reuse, R36, PT ;  /* 0x000000248100720c */ /* 0x040fe40003f46270 */
[C---:B------:R-:W-:Y:S01]  /*bb40*/  IADD3 R29, R129.reuse, 0xf1, RZ ;  /* 0x000000f1811d7810 */ /* 0x040fe20007ffe0ff */
[----:B------:R-:W-:Y:S01]  /*bb50*/  MUFU.TANH R158, R158 ;  /* 0x0000009e009e7308 */ /* 0x000fe20000002400 */
[----:B------:R-:W-:-:S02]  /*bb60*/  ISETP.GE.AND P4, PT, R129, R49, PT ;  /* 0x000000318100720c */ /* 0x000fc40003f86270 */
[----:B------:R-:W-:Y:S02]  /*bb70*/  IADD3 R129, R129, 0xf9, RZ ;  /* 0x000000f981817810 */ /* 0x000fe40007ffe0ff */
[----:B------:R-:W-:Y:S02]  /*bb80*/  FSEL R22, R48, -INF , !P2 ;  /* 0xff80000030167808 */ /* 0x000fe40005000000 */
[----:B------:R-:W-:Y:S01]  /*bb90*/  FSEL R7, R3, -INF , !P4 ;  /* 0xff80000003077808 */ /* 0x000fe20006000000 */
[----:B------:R-:W-:Y:S01]  /*bba0*/  MUFU.TANH R4, R4 ;  /* 0x0000000400047308 */ /* 0x000fe20000002400 */
[-C--:B------:R-:W-:Y:S02]  /*bbb0*/  ISETP.GE.AND P2, PT, R29, R36.reuse, PT ;  /* 0x000000241d00720c */ /* 0x080fe40003f46270 */
[----:B------:R-:W-:Y:S02]  /*bbc0*/  ISETP.GE.AND P4, PT, R129, R36, PT ;  /* 0x000000248100720c */ /* 0x000fe40003f86270 */
[----:B------:R-:W-:-:S02]  /*bbd0*/  FSEL R50, R5, -INF , !P2 ;  /* 0xff80000005327808 */ /* 0x000fc40005000000 */
[----:B--2---:R-:W-:Y:S01]  /*bbe0*/  FSEL R48, R23, -INF , !P4 ;  /* 0xff80000017307808 */ /* 0x004fe20006000000 */
[----:B------:R-:W-:Y:S01]  /*bbf0*/  MUFU.TANH R6, R6 ;  /* 0x0000000600067308 */ /* 0x000fe20000002400 */
[-C--:B------:R-:W-:Y:S02]  /*bc00*/  ISETP.GE.AND P2, PT, R129, R49.reuse, PT ;  /* 0x000000318100720c */ /* 0x080fe40003f46270 */
[----:B------:R-:W-:Y:S02]  /*bc10*/  ISETP.GE.AND P4, PT, R29, R49, PT ;  /* 0x000000311d00720c */ /* 0x000fe40003f86270 */
[----:B------:R-:W-:Y:S02]  /*bc20*/  LOP3.LUT R5, R118, 0x10, R38, 0xfe, !PT ;  /* 0x0000001076057812 */ /* 0x000fe400078efe26 */
[----:B------:R-:W-:Y:S02]  /*bc30*/  FSEL R33, R33, -INF , !P4 ;  /* 0xff80000021217808 */ /* 0x000fe40006000000 */
[----:B---3--:R-:W-:-:S02]  /*bc40*/  FSEL R3, R27, -INF , !P2 ;  /* 0xff8000001b037808 */ /* 0x008fc40005000000 */
[CC--:B------:R-:W-:Y:S02]  /*bc50*/  ISETP.GE.AND P4, PT, R5.reuse, R36.reuse, PT ;  /* 0x000000240500720c */ /* 0x0c0fe40003f86270 */
[----:B------:R-:W-:Y:S02]  /*bc60*/  ISETP.GE.AND P2, PT, R5, R49, PT ;  /* 0x000000310500720c */ /* 0x000fe40003f46270 */
[C-C-:B------:R-:W-:Y:S02]  /*bc70*/  LOP3.LUT R5, R118.reuse, 0x18, R38.reuse, 0xfe, !PT ;  /* 0x0000001876057812 */ /* 0x140fe400078efe26 */
[----:B------:R-:W-:Y:S02]  /*bc80*/  LOP3.LUT R23, R118, 0x20, R38, 0xfe, !PT ;  /* 0x0000002076177812 */ /* 0x000fe400078efe26 */
[----:B------:R-:W-:Y:S01]  /*bc90*/  FSEL R21, R100, -INF , !P3 ;  /* 0xff80000064157808 */ /* 0x000fe20005800000 */
[----:B------:R-:W-:Y:S01]  /*bca0*/  FMUL.FTZ R100, R42, c[0x0][0x2ec] ;  /* 0x0000bb002a647a20 */ /* 0x000fe20000410000 */
[----:B------:R-:W-:-:S02]  /*bcb0*/  ISETP.GE.AND P5, PT, R5, R36, PT ;  /* 0x000000240500720c */ /* 0x000fc40003fa6270 */
[-C--:B------:R-:W-:Y:S02]  /*bcc0*/  ISETP.GE.AND P3, PT, R5, R49.reuse, PT ;  /* 0x000000310500720c */ /* 0x080fe40003f66270 */
[----:B------:R-:W-:Y:S01]  /*bcd0*/  FSEL R99, R99, -INF , !P4 ;  /* 0xff80000063637808 */ /* 0x000fe20006000000 */
[----:B------:R-:W2:Y:S01]  /*bce0*/  MUFU.TANH R100, R100 ;  /* 0x0000006400647308 */ /* 0x000ea20000002400 */
[----:B------:R-:W-:Y:S02]  /*bcf0*/  FSEL R5, R98, -INF , !P2 ;  /* 0xff80000062057808 */ /* 0x000fe40005000000 */
[----:B------:R-:W-:Y:S02]  /*bd00*/  LOP3.LUT R29, R118, 0x28, R38, 0xfe, !PT ;  /* 0x00000028761d7812 */ /* 0x000fe400078efe26 */
[C---:B------:R-:W-:Y:S02]  /*bd10*/  ISETP.GE.AND P4, PT, R23.reuse, R36, PT ;  /* 0x000000241700720c */ /* 0x040fe40003f86270 */
[----:B------:R-:W-:-:S02]  /*bd20*/  ISETP.GE.AND P2, PT, R23, R49, PT ;  /* 0x000000311700720c */ /* 0x000fc40003f46270 */
[----:B------:R-:W-:Y:S02]  /*bd30*/  LOP3.LUT R23, R118, 0x30, R38, 0xfe, !PT ;  /* 0x0000003076177812 */ /* 0x000fe400078efe26 */
[----:B------:R-:W-:Y:S02]  /*bd40*/  FSEL R96, R96, -INF , !P5 ;  /* 0xff80000060607808 */ /* 0x000fe40006800000 */
[----:B------:R-:W-:Y:S02]  /*bd50*/  FSEL R27, R95, -INF , !P3 ;  /* 0xff8000005f1b7808 */ /* 0x000fe40005800000 */
[C---:B------:R-:W-:Y:S01]  /*bd60*/  ISETP.GE.AND P5, PT, R29.reuse, R36, PT ;  /* 0x000000241d00720c */ /* 0x040fe20003fa6270 */
[----:B------:R-:W-:Y:S01]  /*bd70*/  MUFU.TANH R95, R8 ;  /* 0x00000008005f7308 */ /* 0x000fe20000002400 */
[----:B------:R-:W-:Y:S02]  /*bd80*/  ISETP.GE.AND P3, PT, R29, R49, PT ;  /* 0x000000311d00720c */ /* 0x000fe40003f66270 */
[----:B------:R-:W-:-:S02]  /*bd90*/  FSEL R94, R94, -INF , !P4 ;  /* 0xff8000005e5e7808 */ /* 0x000fc40006000000 */
[----:B------:R-:W-:Y:S01]  /*bda0*/  FSEL R29, R93, -INF , !P2 ;  /* 0xff8000005d1d7808 */ /* 0x000fe20005000000 */
[----:B------:R-:W-:Y:S01]  /*bdb0*/  FMUL.FTZ R93, R34, c[0x0][0x2ec] ;  /* 0x0000bb00225d7a20 */ /* 0x000fe20000410000 */
[C---:B------:R-:W-:Y:S02]  /*bdc0*/  ISETP.GE.AND P4, PT, R23.reuse, R36, PT ;  /* 0x000000241700720c */ /* 0x040fe40003f86270 */
[----:B------:R-:W-:Y:S02]  /*bdd0*/  ISETP.GE.AND P2, PT, R23, R49, PT ;  /* 0x000000311700720c */ /* 0x000fe40003f46270 */
[----:B------:R-:W-:Y:S01]  /*bde0*/  LOP3.LUT R23, R118, 0x38, R38, 0xfe, !PT ;  /* 0x0000003876177812 */ /* 0x000fe200078efe26 */
[----:B------:R-:W3:Y:S01]  /*bdf0*/  MUFU.TANH R93, R93 ;  /* 0x0000005d005d7308 */ /* 0x000ee20000002400 */
[----:B------:R-:W-:Y:S02]  /*be00*/  FSEL R92, R92, -INF , !P5 ;  /* 0xff8000005c5c7808 */ /* 0x000fe40006800000 */
[----:B------:R-:W-:-:S02]  /*be10*/  FSEL R128, R91, -INF , !P3 ;  /* 0xff8000005b807808 */ /* 0x000fc40005800000 */
[C---:B------:R-:W-:Y:S02]  /*be20*/  ISETP.GE.AND P5, PT, R23.reuse, R36, PT ;  /* 0x000000241700720c */ /* 0x040fe40003fa6270 */
[----:B------:R-:W-:Y:S02]  /*be30*/  ISETP.GE.AND P3, PT, R23, R49, PT ;  /* 0x000000311700720c */ /* 0x000fe40003f66270 */
[----:B------:R-:W-:Y:S02]  /*be40*/  LOP3.LUT R23, R118, 0x48, R38, 0xfe, !PT ;  /* 0x0000004876177812 */ /* 0x000fe400078efe26 */
[----:B------:R-:W-:Y:S02]  /*be50*/  FSEL R90, R90, -INF , !P4 ;  /* 0xff8000005a5a7808 */ /* 0x000fe40006000000 */
[----:B------:R-:W-:Y:S02]  /*be60*/  FSEL R201, R89, -INF , !P2 ;  /* 0xff80000059c97808 */ /* 0x000fe40005000000 */
[----:B------:R-:W-:-:S02]  /*be70*/  FSEL R88, R88, -INF , !P5 ;  /* 0xff80000058587808 */ /* 0x000fc40006800000 */
[----:B------:R-:W-:Y:S02]  /*be80*/  FSEL R200, R55, -INF , !P3 ;  /* 0xff80000037c87808 */ /* 0x000fe40005800000 */
[CC--:B------:R-:W-:Y:S02]  /*be90*/  ISETP.GE.AND P4, PT, R56.reuse, R36.reuse, PT ;  /* 0x000000243800720c */ /* 0x0c0fe40003f86270 */
[-C--:B------:R-:W-:Y:S02]  /*bea0*/  ISETP.GE.AND P2, PT, R56, R49.reuse, PT ;  /* 0x000000313800720c */ /* 0x080fe40003f46270 */
[C---:B------:R-:W-:Y:S02]  /*beb0*/  ISETP.GE.AND P5, PT, R23.reuse, R36, PT ;  /* 0x000000241700720c */ /* 0x040fe40003fa6270 */
[----:B------:R-:W-:Y:S02]  /*bec0*/  ISETP.GE.AND P3, PT, R23, R49, PT ;  /* 0x000000311700720c */ /* 0x000fe40003f66270 */
[----:B------:R-:W-:-:S02]  /*bed0*/  LOP3.LUT R23, R118, 0x50, R38, 0xfe, !PT ;  /* 0x0000005076177812 */ /* 0x000fc400078efe26 */
[----:B------:R-:W-:Y:S02]  /*bee0*/  LOP3.LUT R42, R118, 0x58, R38, 0xfe, !PT ;  /* 0x00000058762a7812 */ /* 0x000fe400078efe26 */
[----:B------:R-:W-:Y:S02]  /*bef0*/  FSEL R55, R51, -INF , !P4 ;  /* 0xff80000033377808 */ /* 0x000fe40006000000 */
[----:B------:R-:W-:Y:S01]  /*bf00*/  FSEL R199, R46, -INF , !P2 ;  /* 0xff8000002ec77808 */ /* 0x000fe20005000000 */
[----:B------:R-:W-:Y:S01]  /*bf10*/  FMUL.FTZ R46, R30, c[0x0][0x2ec] ;  /* 0x0000bb001e2e7a20 */ /* 0x000fe20000410000 */
[C---:B------:R-:W-:Y:S02]  /*bf20*/  ISETP.GE.AND P4, PT, R23.reuse, R36, PT ;  /* 0x000000241700720c */ /* 0x040fe40003f86270 */
[----:B------:R-:W-:Y:S02]  /*bf30*/  ISETP.GE.AND P2, PT, R23, R49, PT ;  /* 0x000000311700720c */ /* 0x000fe40003f46270 */
[----:B------:R-:W-:Y:S01]  /*bf40*/  FSEL R23, R102, -INF , !P5 ;  /* 0xff80000066177808 */ /* 0x000fe20006800000 */
[----:B------:R-:W-:Y:S01]  /*bf50*/  MUFU.TANH R46, R46 ;  /* 0x0000002e002e7308 */ /* 0x000fe20000002400 */
[----:B------:R-:W-:-:S02]  /*bf60*/  FSEL R197, R104, -INF , !P3 ;  /* 0xff80000068c57808 */ /* 0x000fc40005800000 */
[CC--:B------:R-:W-:Y:S02]  /*bf70*/  ISETP.GE.AND P5, PT, R42.reuse, R36.reuse, PT ;  /* 0x000000242a00720c */ /* 0x0c0fe40003fa6270 */
[----:B------:R-:W-:Y:S02]  /*bf80*/  ISETP.GE.AND P3, PT, R42, R49, PT ;  /* 0x000000312a00720c */ /* 0x000fe40003f66270 */
[----:B------:R-:W-:Y:S02]  /*bf90*/  LOP3.LUT R42, R118, 0x60, R38, 0xfe, !PT ;  /* 0x00000060762a7812 */ /* 0x000fe400078efe26 */
[----:B------:R-:W-:Y:S02]  /*bfa0*/  FSEL R58, R105, -INF , !P4 ;  /* 0xff800000693a7808 */ /* 0x000fe40006000000 */
[----:B------:R-:W-:Y:S02]  /*bfb0*/  FSEL R196, R106, -INF , !P2 ;  /* 0xff8000006ac47808 */ /* 0x000fe40005000000 */
[----:B------:R-:W-:-:S02]  /*bfc0*/  ISETP.GE.AND P4, PT, R42, R36, PT ;  /* 0x000000242a00720c */ /* 0x000fc40003f86270 */
[----:B------:R-:W-:Y:S02]  /*bfd0*/  ISETP.GE.AND P2, PT, R42, R49, PT ;  /* 0x000000312a00720c */ /* 0x000fe40003f46270 */
[C-C-:B------:R-:W-:Y:S02]  /*bfe0*/  LOP3.LUT R42, R118.reuse, 0x68, R38.reuse, 0xfe, !PT ;  /* 0x00000068762a7812 */ /* 0x140fe400078efe26 */
[----:B------:R-:W-:Y:S02]  /*bff0*/  LOP3.LUT R34, R118, 0x70, R38, 0xfe, !PT ;  /* 0x0000007076227812 */ /* 0x000fe400078efe26 */
[----:B------:R-:W-:Y:S02]  /*c000*/  FSEL R56, R107, -INF , !P5 ;  /* 0xff8000006b387808 */ /* 0x000fe40006800000 */
[----:B------:R-:W-:Y:S02]  /*c010*/  FSEL R194, R194, -INF , !P3 ;  /* 0xff800000c2c27808 */ /* 0x000fe40005800000 */
[----:B------:R-:W-:-:S02]  /*c020*/  ISETP.GE.AND P5, PT, R42, R36, PT ;  /* 0x000000242a00720c */ /* 0x000fc40003fa6270 */
[-C--:B------:R-:W-:Y:S01]  /*c030*/  ISETP.GE.AND P3, PT, R42, R49.reuse, PT ;  /* 0x000000312a00720c */ /* 0x080fe20003f66270 */
[----:B------:R-:W-:Y:S01]  /*c040*/  FMUL.FTZ R42, R26, c[0x0][0x2ec] ;  /* 0x0000bb001a2a7a20 */ /* 0x000fe20000410000 */
[----:B------:R-:W-:Y:S02]  /*c050*/  FSEL R108, R108, -INF , !P4 ;  /* 0xff8000006c6c7808 */ /* 0x000fe40006000000 */
[----:B------:R-:W-:Y:S02]  /*c060*/  FSEL R193, R193, -INF , !P2 ;  /* 0xff800000c1c17808 */ /* 0x000fe40005000000 */
[C---:B------:R-:W-:Y:S01]  /*c070*/  ISETP.GE.AND P4, PT, R34.reuse, R36, PT ;  /* 0x000000242200720c */ /* 0x040fe20003f86270 */
[----:B------:R-:W5:Y:S01]  /*c080*/  MUFU.TANH R42, R42 ;  /* 0x0000002a002a7308 */ /* 0x000f620000002400 */
[----:B------:R-:W-:Y:S02]  /*c090*/  ISETP.GE.AND P2, PT, R34, R49, PT ;  /* 0x000000312200720c */ /* 0x000fe40003f46270 */
[----:B------:R-:W-:-:S02]  /*c0a0*/  LOP3.LUT R30, R118, 0x80, R38, 0xfe, !PT ;  /* 0x00000080761e7812 */ /* 0x000fc400078efe26 */
[----:B------:R-:W-:Y:S02]  /*c0b0*/  FSEL R111, R111, -INF , !P5 ;  /* 0xff8000006f6f7808 */ /* 0x000fe40006800000 */
[----:B------:R-:W-:Y:S01]  /*c0c0*/  FSEL R190, R190, -INF , !P3 ;  /* 0xff800000bebe7808 */ /* 0x000fe20005800000 */
[----:B------:R1:W-:Y:S01]  /*c0d0*/  MUFU.TANH R34, R14 ;  /* 0x0000000e00227308 */ /* 0x0003e20000002400 */
[C---:B------:R-:W-:Y:S02]  /*c0e0*/  ISETP.GE.AND P5, PT, R28.reuse, R36, PT ;  /* 0x000000241c00720c */ /* 0x040fe40003fa6270 */
[----:B------:R-:W-:Y:S02]  /*c0f0*/  ISETP.GE.AND P3, PT, R28, R49, PT ;  /* 0x000000311c00720c */ /* 0x000fe40003f66270 */
[----:B------:R-:W-:Y:S02]  /*c100*/  FSEL R28, R112, -INF , !P4 ;  /* 0xff800000701c7808 */ /* 0x000fe40006000000 */
        /* <DEDUP_REMOVED lines=12> */
[----:B------:R-:W-:-:S02]  /*c1d0*/  FSEL R16, R117, -INF , !P5 ;  /* 0xff80000075107808 */ /* 0x000fc40006800000 */
[----:B------:R-:W-:Y:S02]  /*c1e0*/  FSEL R159, R159, -INF , !P3 ;  /* 0xff8000009f9f7808 */ /* 0x000fe40005800000 */
[CC--:B------:R-:W-:Y:S02]  /*c1f0*/  ISETP.GE.AND P4, PT, R30.reuse, R36.reuse, PT ;  /* 0x000000241e00720c */ /* 0x0c0fe40003f86270 */
[-C--:B------:R-:W-:Y:S01]  /*c200*/  ISETP.GE.AND P2, PT, R30, R49.reuse, PT ;  /* 0x000000311e00720c */ /* 0x080fe20003f46270 */
[----:B------:R-:W-:Y:S01]  /*c210*/  FMUL.FTZ R30, R18, c[0x0][0x2ec] ;  /* 0x0000bb00121e7a20 */ /* 0x000fe20000410000 */
[C---:B------:R-:W-:Y:S02]  /*c220*/  ISETP.GE.AND P5, PT, R26.reuse, R36, PT ;  /* 0x000000241a00720c */ /* 0x040fe40003fa6270 */
[----:B------:R-:W-:Y:S02]  /*c230*/  ISETP.GE.AND P3, PT, R26, R49, PT ;  /* 0x000000311a00720c */ /* 0x000fe40003f66270 */
[C-C-:B------:R-:W-:Y:S01]  /*c240*/  LOP3.LUT R26, R118.reuse, 0xa0, R38.reuse, 0xfe, !PT ;  /* 0x000000a0761a7812 */ /* 0x140fe200078efe26 */
[----:B------:R-:W1:Y:S01]  /*c250*/  MUFU.TANH R30, R30 ;  /* 0x0000001e001e7308 */ /* 0x000e620000002400 */
[----:B------:R-:W-:-:S02]  /*c260*/  LOP3.LUT R18, R118, 0xa8, R38, 0xfe, !PT ;  /* 0x000000a876127812 */ /* 0x000fc400078efe26 */
[----:B------:R-:W-:Y:S02]  /*c270*/  FSEL R120, R120, -INF , !P4 ;  /* 0xff80000078787808 */ /* 0x000fe40006000000 */
[----:B------:R-:W-:Y:S02]  /*c280*/  FSEL R152, R152, -INF , !P2 ;  /* 0xff80000098987808 */ /* 0x000fe40005000000 */
[C---:B------:R-:W-:Y:S02]  /*c290*/  ISETP.GE.AND P4, PT, R26.reuse, R36, PT ;  /* 0x000000241a00720c */ /* 0x040fe40003f86270 */
[----:B------:R-:W-:Y:S02]  /*c2a0*/  ISETP.GE.AND P2, PT, R26, R49, PT ;  /* 0x000000311a00720c */ /* 0x000fe40003f46270 */
[----:B------:R-:W-:Y:S02]  /*c2b0*/  FSEL R26, R126, -INF , !P5 ;  /* 0xff8000007e1a7808 */ /* 0x000fe40006800000 */
[----:B------:R-:W-:-:S02]  /*c2c0*/  FSEL R148, R148, -INF , !P3 ;  /* 0xff80000094947808 */ /* 0x000fc40005800000 */
[CC--:B------:R-:W-:Y:S02]  /*c2d0*/  ISETP.GE.AND P5, PT, R18.reuse, R36.reuse, PT ;  /* 0x000000241200720c */ /* 0x0c0fe40003fa6270 */
[-C--:B------:R-:W-:Y:S02]  /*c2e0*/  ISETP.GE.AND P3, PT, R18, R49.reuse, PT ;  /* 0x000000311200720c */ /* 0x080fe40003f66270 */
[----:B-1----:R-:W-:Y:S02]  /*c2f0*/  FSEL R18, R67, -INF , !P4 ;  /* 0xff80000043127808 */ /* 0x002fe40006000000 */
[----:B----4-:R-:W-:Y:S02]  /*c300*/  FSEL R126, R65, -INF , !P2 ;  /* 0xff800000417e7808 */ /* 0x010fe40005000000 */
[C---:B------:R-:W-:Y:S02]  /*c310*/  ISETP.GE.AND P4, PT, R12.reuse, R36, PT ;  /* 0x000000240c00720c */ /* 0x040fe40003f86270 */
[----:B------:R-:W-:-:S02]  /*c320*/  ISETP.GE.AND P2, PT, R12, R49, PT ;  /* 0x000000310c00720c */ /* 0x000fc40003f46270 */
[C-C-:B------:R-:W-:Y:S02]  /*c330*/  LOP3.LUT R12, R118.reuse, 0xb8, R38.reuse, 0xfe, !PT ;  /* 0x000000b8760c7812 */ /* 0x140fe400078efe26 */
[----:B------:R-:W-:Y:S02]  /*c340*/  LOP3.LUT R51, R118, 0xc0, R38, 0xfe, !PT ;  /* 0x000000c076337812 */ /* 0x000fe400078efe26 */
[----:B------:R-:W-:Y:S02]  /*c350*/  FSEL R14, R60, -INF , !P5 ;  /* 0xff8000003c0e7808 */ /* 0x000fe40006800000 */
[----:B------:R-:W-:Y:S02]  /*c360*/  FSEL R123, R123, -INF , !P3 ;  /* 0xff8000007b7b7808 */ /* 0x000fe40005800000 */
[C---:B------:R-:W-:Y:S02]  /*c370*/  ISETP.GE.AND P5, PT, R12.reuse, R36, PT ;  /* 0x000000240c00720c */ /* 0x040fe40003fa6270 */
[----:B------:R-:W-:-:S02]  /*c380*/  ISETP.GE.AND P3, PT, R12, R49, PT ;  /* 0x000000310c00720c */ /* 0x000fc40003f66270 */
[----:B------:R-:W-:Y:S02]  /*c390*/  FSEL R12, R62, -INF , !P4 ;  /* 0xff8000003e0c7808 */ /* 0x000fe40006000000 */
[----:B------:R-:W-:Y:S02]  /*c3a0*/  FSEL R105, R68, -INF , !P2 ;  /* 0xff80000044697808 */ /* 0x000fe40005000000 */
[--C-:B------:R-:W-:Y:S02]  /*c3b0*/  LOP3.LUT R8, R118, 0xc8, R38.reuse, 0xfe, !PT ;  /* 0x000000c876087812 */ /* 0x100fe400078efe26 */
[C---:B------:R-:W-:Y:S02]  /*c3c0*/  ISETP.GE.AND P4, PT, R51.reuse, R36, PT ;  /* 0x000000243300720c */ /* 0x040fe40003f86270 */
[----:B------:R-:W-:Y:S01]  /*c3d0*/  ISETP.GE.AND P2, PT, R51, R49, PT ;  /* 0x000000313300720c */ /* 0x000fe20003f46270 */
[----:B------:R-:W-:Y:S01]  /*c3e0*/  FMUL.FTZ R51, R10, c[0x0][0x2ec] ;  /* 0x0000bb000a337a20 */ /* 0x000fe20000410000 */
[----:B------:R-:W-:-:S02]  /*c3f0*/  LOP3.LUT R60, R118, 0xd0, R38, 0xfe, !PT ;  /* 0x000000d0763c7812 */ /* 0x000fc400078efe26 */
[----:B------:R-:W-:Y:S02]  /*c400*/  FSEL R10, R40, -INF , !P5 ;  /* 0xff800000280a7808 */ /* 0x000fe40006800000 */
[----:B--2---:R-:W-:Y:S01]  /*c410*/  FSEL R100, R100, -INF , !P3 ;  /* 0xff80000064647808 */ /* 0x004fe20005800000 */
[----:B------:R-:W1:Y:S01]  /*c420*/  MUFU.TANH R51, R51 ;  /* 0x0000003300337308 */ /* 0x000e620000002400 */
[C---:B------:R-:W-:Y:S02]  /*c430*/  ISETP.GE.AND P5, PT, R8.reuse, R36, PT ;  /* 0x000000240800720c */ /* 0x040fe40003fa6270 */
[----:B------:R-:W-:Y:S02]  /*c440*/  ISETP.GE.AND P3, PT, R8, R49, PT ;  /* 0x000000310800720c */ /* 0x000fe40003f66270 */
[----:B------:R-:W-:Y:S02]  /*c450*/  FSEL R8, R32, -INF , !P4 ;  /* 0xff80000020087808 */ /* 0x000fe40006000000 */
[----:B---3--:R-:W-:-:S02]  /*c460*/  FSEL R93, R93, -INF , !P2 ;  /* 0xff8000005d5d7808 */ /* 0x008fc40005000000 */
[CC--:B------:R-:W-:Y:S02]  /*c470*/  ISETP.GE.AND P4, PT, R60.reuse, R36.reuse, PT ;  /* 0x000000243c00720c */ /* 0x0c0fe40003f86270 */
[----:B------:R-:W-:Y:S01]  /*c480*/  ISETP.GE.AND P2, PT, R60, R49, PT ;  /* 0x000000313c00720c */ /* 0x000fe20003f46270 */
[----:B------:R-:W-:Y:S01]  /*c490*/  FMUL.FTZ R60, R64, c[0x0][0x2ec] ;  /* 0x0000bb00403c7a20 */ /* 0x000fe20000410000 */
[----:B------:R-:W-:Y:S02]  /*c4a0*/  LOP3.LUT R32, R118, 0xe0, R38, 0xfe, !PT ;  /* 0x000000e076207812 */ /* 0x000fe400078efe26 */
[----:B------:R-:W-:Y:S02]  /*c4b0*/  FSEL R198, R198, -INF , !P4 ;  /* 0xff800000c6c67808 */ /* 0x000fe40006000000 */
[----:B-----5:R-:W-:Y:S01]  /*c4c0*/  FSEL R42, R42, -INF , !P2 ;  /* 0xff8000002a2a7808 */ /* 0x020fe20005000000 */
[----:B------:R-:W2:Y:S01]  /*c4d0*/  MUFU.TANH R60, R60 ;  /* 0x0000003c003c7308 */ /* 0x000ea20000002400 */
[----:B------:R-:W-:-:S02]  /*c4e0*/  ISETP.GE.AND P4, PT, R32, R36, PT ;  /* 0x000000242000720c */ /* 0x000fc40003f86270 */
[-C--:B------:R-:W-:Y:S01]  /*c4f0*/  ISETP.GE.AND P2, PT, R32, R49.reuse, PT ;  /* 0x000000312000720c */ /* 0x080fe20003f46270 */
[----:B------:R-:W-:Y:S01]  /*c500*/  FMUL.FTZ R32, R66, c[0x0][0x2ec] ;  /* 0x0000bb0042207a20 */ /* 0x000fe20000410000 */
[----:B------:R-:W-:Y:S02]  /*c510*/  LOP3.LUT R40, R118, 0xd8, R38, 0xfe, !PT ;  /* 0x000000d876287812 */ /* 0x000fe400078efe26 */
[----:B------:R-:W-:Y:S02]  /*c520*/  FSEL R206, R206, -INF , !P5 ;  /* 0xff800000cece7808 */ /* 0x000fe40006800000 */
[----:B------:R-:W-:Y:S01]  /*c530*/  ISETP.GE.AND P5, PT, R40, R36, PT ;  /* 0x000000242800720c */ /* 0x000fe20003fa6270 */
[----:B------:R-:W3:Y:S01]  /*c540*/  MUFU.TANH R32, R32 ;  /* 0x0000002000207308 */ /* 0x000ee20000002400 */
[----:B------:R-:W-:Y:S02]  /*c550*/  FSEL R46, R46, -INF , !P3 ;  /* 0xff8000002e2e7808 */ /* 0x000fe40005800000 */
[----:B------:R-:W-:-:S02]  /*c560*/  ISETP.GE.AND P3, PT, R40, R49, PT ;  /* 0x000000312800720c */ /* 0x000fc40003f66270 */
[--C-:B------:R-:W-:Y:S02]  /*c570*/  LOP3.LUT R64, R118, 0xe8, R38.reuse, 0xfe, !PT ;  /* 0x000000e876407812 */ /* 0x100fe400078efe26 */
[----:B------:R-:W-:Y:S02]  /*c580*/  FSEL R189, R189, -INF , !P5 ;  /* 0xff800000bdbd7808 */ /* 0x000fe40006800000 */
[----:B------:R-:W-:Y:S02]  /*c590*/  ISETP.GE.AND P5, PT, R64, R36, PT ;  /* 0x000000244000720c */ /* 0x000fe40003fa6270 */
[----:B------:R-:W-:Y:S02]  /*c5a0*/  FSEL R40, R30, -INF , !P3 ;  /* 0xff8000001e287808 */ /* 0x000fe40005800000 */
[C-C-:B------:R-:W-:Y:S02]  /*c5b0*/  LOP3.LUT R62, R118.reuse, 0xf0, R38.reuse, 0xfe, !PT ;  /* 0x000000f0763e7812 */ /* 0x140fe400078efe26 */
[----:B------:R-:W-:-:S02]  /*c5c0*/  LOP3.LUT R30, R118, 0xf8, R38, 0xfe, !PT ;  /* 0x000000f8761e7812 */ /* 0x000fc400078efe26 */
[----:B------:R-:W-:Y:S02]  /*c5d0*/  ISETP.GE.AND P3, PT, R64, R49, PT ;  /* 0x000000314000720c */ /* 0x000fe40003f66270 */
[----:B------:R-:W-:Y:S02]  /*c5e0*/  FSEL R158, R158, -INF , !P4 ;  /* 0xff8000009e9e7808 */ /* 0x000fe40006000000 */
[----:B------:R-:W-:Y:S02]  /*c5f0*/  FSEL R95, R95, -INF , !P5 ;  /* 0xff8000005f5f7808 */ /* 0x000fe40006800000 */
[-C--:B------:R-:W-:Y:S02]  /*c600*/  ISETP.GE.AND P4, PT, R62, R36.reuse, PT ;  /* 0x000000243e00720c */ /* 0x080fe40003f86270 */
[----:B------:R-:W-:Y:S02]  /*c610*/  ISETP.GE.AND P5, PT, R30, R36, PT ;  /* 0x000000241e00720c */ /* 0x000fe40003fa6270 */
[----:B------:R-:W-:-:S02]  /*c620*/  FSEL R38, R34, -INF , !P2 ;  /* 0xff80000022267808 */ /* 0x000fc40005000000 */
[----:B-1----:R-:W-:Y:S02]  /*c630*/  FSEL R36, R51, -INF , !P3 ;  /* 0xff80000033247808 */ /* 0x002fe40005800000 */
[-C--:B------:R-:W-:Y:S02]  /*c640*/  ISETP.GE.AND P2, PT, R62, R49.reuse, PT ;  /* 0x000000313e00720c */ /* 0x080fe40003f46270 */
[----:B------:R-:W-:Y:S02]  /*c650*/  ISETP.GE.AND P3, PT, R30, R49, PT ;  /* 0x000000311e00720c */ /* 0x000fe40003f66270 */
[----:B------:R-:W-:Y:S02]  /*c660*/  FSEL R51, R4, -INF , !P4 ;  /* 0xff80000004337808 */ /* 0x000fe40006000000 */
[----:B------:R-:W-:Y:S02]  /*c670*/  FSEL R34, R6, -INF , !P2 ;  /* 0xff80000006227808 */ /* 0x000fe40005000000 */
[----:B--2---:R-:W-:-:S02]  /*c680*/  FSEL R49, R60, -INF , !P5 ;  /* 0xff8000003c317808 */ /* 0x004fc40006800000 */
[----:B---3--:R-:W-:Y:S01]  /*c690*/  FSEL R32, R32, -INF , !P3 ;  /* 0xff80000020207808 */ /* 0x008fe20005800000 */
[----:B------:R-:W-:Y:S05]  /*c6a0*/  @!P1 BRA `(.L_x_793) ;  /* 0x00000ac000009947 */ /* 0x000fea0003800000 */
[----:B------:R-:W-:Y:S05]  /*c6b0*/  @!P6 BRA `(.L_x_794) ;  /* 0x000003b00000e947 */ /* 0x000fea0003800000 */
[----:B------:R-:W-:Y:S02]  /*c6c0*/  IABS R4, c[0x0][0x2d0] ;  /* 0x0000b40000047a13 */ /* 0x000fe40000000000 */
[C---:B------:R-:W-:Y:S02]  /*c6d0*/  IADD3 R65, R118.reuse, -0x100, RZ ;  /* 0xffffff0076417810 */ /* 0x040fe40007ffe0ff */
[----:B------:R-:W1:Y:S01]  /*c6e0*/  I2F.RP R66, R4 ;  /* 0x0000000400427306 */ /* 0x000e620000209400 */
[----:B------:R-:W-:Y:S02]  /*c6f0*/  IABS R62, R118 ;  /* 0x00000076003e7213 */ /* 0x000fe40000000000 */
[----:B------:R-:W-:Y:S02]  /*c700*/  IABS R30, R65 ;  /* 0x00000041001e7213 */ /* 0x000fe40000000000 */
[----:B------:R-:W-:-:S02]  /*c710*/  LOP3.LUT R118, R118, c[0x0][0x2d0], RZ, 0x3c, !PT ;  /* 0x0000b40076767a12 */ /* 0x000fc400078e3cff */
        /* <DEDUP_REMOVED lines=53> */
.L_x_794:
[----:B------:R-:W-:-:S04]  /*ca70*/  ULEA UR5, -UR6, URZ, 0x8 ;  /* 0x0000003f06057291 */ /* 0x000fc8000f8e413f */
[----:B------:R-:W-:Y:S02]  /*ca80*/  USHF.R.S32.HI UR4, URZ, 0x1f, UR5 ;  /* 0x0000001f3f047899 */ /* 0x000fe40008011405 */
[----:B------:R-:W-:-:S04]  /*ca90*/  MOV R60, UR5 ;  /* 0x00000005003c7c02 */ /* 0x000fc80008000f00 */
[----:B------:R-:W-:Y:S02]  /*caa0*/  MOV R30, UR4 ;  /* 0x00000004001e7c02 */ /* 0x000fe40008000f00 */
.L_x_795:
[----:B------:R-:W-:Y:S01]  /*cab0*/  IMAD.U32 R80, RZ, RZ, UR6 ;  /* 0x00000006ff507e24 */ /* 0x000fe2000f8e00ff */
[--C-:B------:R-:W-:Y:S01]  /*cac0*/  @!P0 IADD3 R66, P2, P1, R60, UR8, R54.reuse ;  /* 0x000000083c428c10 */ /* 0x100fe2000f95e036 */
[----:B------:R-:W-:Y:S01]  /*cad0*/  IMAD.U32 R76, RZ, RZ, UR6 ;  /* 0x00000006ff4c7e24 */ /* 0x000fe2000f8e00ff */
[----:B------:R1:W-:Y:S01]  /*cae0*/  @P0 STS [R171+0x1004], RZ ;  /* 0x001004ffab000388 */ /* 0x0003e20000000800 */
[----:B------:R-:W-:Y:S01]  /*caf0*/  @!P0 IMAD.MOV.U32 R64, RZ, RZ, R54 ;  /* 0x000000ffff408224 */ /* 0x000fe200078e0036 */
[----:B------:R-:W-:Y:S01]  /*cb00*/  @!P0 LEA R78, P3, R66, c[0x0][0x168], 0x1 ;  /* 0x00005a00424e8a11 */ /* 0x000fe200078608ff */
[----:B------:R-:W-:Y:S01]  /*cb10*/  @!P0 IMAD.MOV.U32 R65, RZ, RZ, R53 ;  /* 0x000000ffff418224 */ /* 0x000fe200078e0035 */
[----:B------:R1:W-:Y:S01]  /*cb20*/  @P0 STS.64 [R171+0x1008], RZ ;  /* 0x001008ffab000388 */ /* 0x0003e20000000a00 */
[----:B------:R-:W-:Y:S01]  /*cb30*/  IMAD.U32 R68, RZ, RZ, UR6 ;  /* 0x00000006ff447e24 */ /* 0x000fe2000f8e00ff */
[----:B------:R-:W-:Y:S01]  /*cb40*/  BSSY B0, `(.L_x_796) ;  /* 0x000005f000007945 */ /* 0x000fe20003800000 */
[--C-:B------:R-:W-:Y:S01]  /*cb50*/  @!P0 IMAD.WIDE.U32 R80, R80, 0x60, R64.reuse ;  /* 0x0000006050508825 */ /* 0x100fe200078e0040 */
[----:B------:R1:W-:Y:S03]  /*cb60*/  @P0 STS [R171+0x1000], RZ ;  /* 0x001000ffab000388 */ /* 0x0003e60000000800 */
[----:B------:R-:W-:Y:S01]  /*cb70*/  @!P0 IMAD.WIDE.U32 R76, R76, 0xa0, R64 ;  /* 0x000000a04c4c8825 */ /* 0x000fe200078e0040 */
[----:B------:R-:W-:-:S02]  /*cb80*/  @!P0 IADD3.X R65, R30, UR7, R53, P2, P1 ;  /* 0x000000071e418c10 */ /* 0x000fc400097e2435 */
[-C--:B------:R-:W-:Y:S01]  /*cb90*/  @!P0 LEA R68, P1, R68, R54.reuse, 0x7 ;  /* 0x0000003644448211 */ /* 0x080fe200078238ff */
[----:B------:R-:W-:Y:S01]  /*cba0*/  IMAD.U32 R64, RZ, RZ, UR6 ;  /* 0x00000006ff407e24 */ /* 0x000fe2000f8e00ff */
[----:B------:R-:W-:Y:S01]  /*cbb0*/  @!P0 LEA.HI.X R79, R66, c[0x0][0x16c], R65, 0x1, P3 ;  /* 0x00005b00424f8a11 */ /* 0x000fe200018f0c41 */
[----:B------:R-:W-:Y:S02]  /*cbc0*/  @!P0 IMAD.MOV.U32 R6, RZ, RZ, c[0x0][0x19c] ;  /* 0x00006700ff068624 */ /* 0x000fe400078e00ff */
[----:B------:R-:W-:Y:S01]  /*cbd0*/  IMAD.U32 R62, RZ, RZ, UR6 ;  /* 0x00000006ff3e7e24 */ /* 0x000fe2000f8e00ff */
[----:B------:R-:W-:Y:S01]  /*cbe0*/  @!P0 LEA R64, P2, R64, R54, 0x6 ;  /* 0x0000003640408211 */ /* 0x000fe200078430ff */
[----:B------:R-:W-:Y:S02]  /*cbf0*/  @!P0 IMAD.MOV.U32 R4, RZ, RZ, c[0x0][0x19c] ;  /* 0x00006700ff048624 */ /* 0x000fe400078e00ff */
[----:B------:R-:W-:Y:S01]  /*cc00*/  IMAD.U32 R67, RZ, RZ, UR6 ;  /* 0x00000006ff437e24 */ /* 0x000fe2000f8e00ff */
[-C--:B------:R-:W-:Y:S01]  /*cc10*/  @!P0 LEA.HI.X R62, R62, R53.reuse, R6, 0x6, P2 ;  /* 0x000000353e3e8211 */ /* 0x080fe200010f3406 */
[----:B------:R-:W-:Y:S01]  /*cc20*/  IMAD.U32 R70, RZ, RZ, UR6 ;  /* 0x00000006ff467e24 */ /* 0x000fe2000f8e00ff */
[C---:B------:R-:W-:Y:S01]  /*cc30*/  @!P0 IADD3 R64, P3, R60.reuse, R64, RZ ;  /* 0x000000403c408210 */ /* 0x040fe20007f7e0ff */
[----:B------:R-:W-:Y:S01]  /*cc40*/  @!P0 IMAD.MOV.U32 R82, RZ, RZ, R54 ;  /* 0x000000ffff528224 */ /* 0x000fe200078e0036 */
[----:B------:R-:W-:Y:S01]  /*cc50*/  @!P0 LEA.HI.X R67, R67, R53, R4, 0x7, P1 ;  /* 0x0000003543438211 */ /* 0x000fe200008f3c04 */
[----:B------:R-:W-:Y:S01]  /*cc60*/  @!P0 IMAD.MOV.U32 R83, RZ, RZ, R53 ;  /* 0x000000ffff538224 */ /* 0x000fe200078e0035 */
[----:B------:R-:W-:Y:S01]  /*cc70*/  @!P0 IADD3 R69, P2, R60, R76, RZ ;  /* 0x0000004c3c458210 */ /* 0x000fe20007f5e0ff */
[----:B------:R-:W-:Y:S01]  /*cc80*/  @!P0 IMAD.MOV.U32 R65, RZ, RZ, c[0x0][0x19c] ;  /* 0x00006700ff418624 */ /* 0x000fe200078e00ff */
[----:B------:R-:W-:Y:S01]  /*cc90*/  @!P0 LEA R76, P4, R64, c[0x0][0x168], 0x1 ;  /* 0x00005a00404c8a11 */ /* 0x000fe200078808ff */
[----:B------:R-:W-:Y:S01]  /*cca0*/  @!P0 IMAD.WIDE.U32 R70, R70, 0xc0, R82 ;  /* 0x000000c046468825 */ /* 0x000fe200078e0052 */
[----:B------:R-:W-:-:S03]  /*ccb0*/  @!P0 LEA R82, P1, R60, R181, 0x1 ;  /* 0x000000b53c528211 */ /* 0x000fc600078208ff */
[----:B------:R-:W-:Y:S01]  /*ccc0*/  @!P0 IMAD R6, R6, 0xa0, RZ ;  /* 0x000000a006068824 */ /* 0x000fe200078e02ff */
[----:B------:R-:W-:Y:S01]  /*ccd0*/  @!P0 LEA.HI.X R83, R60, R180, R30, 0x1, P1 ;  /* 0x000000b43c538211 */ /* 0x000fe200008f0c1e */
[----:B------:R-:W-:Y:S01]  /*cce0*/  @!P0 IMAD.X R62, R30, 0x1, R62, P3 ;  /* 0x000000011e3e8824 */ /* 0x000fe200018e063e */
[C---:B------:R-:W-:Y:S01]  /*ccf0*/  @!P0 IADD3 R66, P1, R60.reuse, R80, RZ ;  /* 0x000000503c428210 */ /* 0x040fe20007f3e0ff */
[----:B------:R-:W-:Y:S01]  /*cd00*/  @!P0 IMAD R65, R65, 0x60, RZ ;  /* 0x0000006041418824 */ /* 0x000fe200078e02ff */
[----:B------:R-:W-:Y:S01]  /*cd10*/  @!P0 IADD3 R68, P3, R60, R68, RZ ;  /* 0x000000443c448210 */ /* 0x000fe20007f7e0ff */
[----:B------:R-:W-:Y:S01]  /*cd20*/  @!P0 IMAD R4, R4, 0xc0, RZ ;  /* 0x000000c004048824 */ /* 0x000fe200078e02ff */
[----:B------:R-:W-:Y:S01]  /*cd30*/  @!P0 IADD3.X R6, R30, R6, R77, P2, !PT ;  /* 0x000000061e068210 */ /* 0x000fe200017fe44d */
[----:B------:R-:W-:Y:S01]  /*cd40*/  @!PT LDS RZ, [RZ] ;  /* 0x00000000fffff984 */ /* 0x000fe20000000800 */
[----:B------:R-:W-:Y:S01]  /*cd50*/  @!PT LDS RZ, [RZ] ;  /* 0x00000000fffff984 */ /* 0x000fe20000000800 */
[----:B------:R-:W-:Y:S01]  /*cd60*/  @!PT LDS RZ, [RZ] ;  /* 0x00000000fffff984 */ /* 0x000fe20000000800 */
[----:B------:R2:W-:Y:S01]  /*cd70*/  @!P0 LDGSTS.E.BYPASS.LTC128B.128 [R171+0x1000], [R82.64] ;  /* 0x0100000052ab8fae */ /* 0x0005e2000b901d4a */
[----:B------:R-:W-:Y:S01]  /*cd80*/  @!P0 LEA.HI.X R77, R64, c[0x0][0x16c], R62, 0x1, P4 ;  /* 0x00005b00404d8a11 */ /* 0x000fe200020f0c3e */
[C---:B------:R-:W-:Y:S01]  /*cd90*/  @!P0 IMAD.X R67, R30.reuse, 0x1, R67, P3 ;  /* 0x000000011e438824 */ /* 0x040fe200018e0643 */
[----:B------:R-:W-:Y:S01]  /*cda0*/  @!P0 IADD3.X R65, R30, R65, R81, P1, !PT ;  /* 0x000000411e418210 */ /* 0x000fe20000ffe451 */
[----:B------:R1:W-:Y:S01]  /*cdb0*/  @P0 STS.128 [R171+0x1800], RZ ;  /* 0x001800ffab000388 */ /* 0x0003e20000000c00 */
[----:B------:R-:W-:-:S02]  /*cdc0*/  @!P0 LEA R106, P4, R66, c[0x0][0x168], 0x1 ;  /* 0x00005a00426a8a11 */ /* 0x000fc400078808ff */
[----:B------:R-:W-:Y:S01]  /*cdd0*/  @!P0 IADD3 R70, P1, R60, R70, RZ ;  /* 0x000000463c468210 */ /* 0x000fe20007f3e0ff */
[----:B------:R-:W-:Y:S01]  /*cde0*/  @!PT LDS RZ, [RZ] ;  /* 0x00000000fffff984 */ /* 0x000fe20000000800 */
[----:B------:R-:W-:Y:S01]  /*cdf0*/  @!PT LDS RZ, [RZ] ;  /* 0x00000000fffff984 */ /* 0x000fe20000000800 */
[----:B------:R-:W-:Y:S01]  /*ce00*/  @!PT LDS RZ, [RZ] ;  /* 0x00000000fffff984 */ /* 0x000fe20000000800 */
[----:B------:R1:W-:Y:S01]  /*ce10*/  @!P0 LDGSTS.E.BYPASS.LTC128B.128 [R171+0x1800], [R78.64] ;  /* 0x018000004eab8fae */ /* 0x0003e2000b901d4a */
[C---:B------:R-:W-:Y:S02]  /*ce20*/  @!P0 LEA R80, P2, R69.reuse, c[0x0][0x168], 0x1 ;  /* 0x00005a0045508a11 */ /* 0x040fe400078408ff */
[----:B------:R-:W-:Y:S01]  /*ce30*/  @!P0 LEA.HI.X R107, R66, c[0x0][0x16c], R65, 0x1, P4 ;  /* 0x00005b00426b8a11 */ /* 0x000fe200020f0c41 */
[----:B------:R1:W-:Y:S01]  /*ce40*/  @P0 STS.128 [R171+0x2000], RZ ;  /* 0x002000ffab000388 */ /* 0x0003e20000000c00 */
[----:B------:R-:W-:Y:S02]  /*ce50*/  @!P0 IADD3.X R4, R30, R4, R71, P1, !PT ;  /* 0x000000041e048210 */ /* 0x000fe40000ffe447 */
        /* <DEDUP_REMOVED lines=11> */
[----:B------:R1:W-:Y:S01]  /*cf10*/  @!P0 LDGSTS.E.BYPASS.LTC128B.128 [R171+0x2800], [R106.64] ;  /* 0x028000006aab8fae */ /* 0x0003e2000b901d4a */
[----:B--2---:R-:W-:-:S03]  /*cf20*/  @!P0 LEA R82, P3, R68, c[0x0][0x168], 0x1 ;  /* 0x00005a0044528a11 */ /* 0x004fc600078608ff */
[----:B------:R1:W-:Y:S01]  /*cf30*/  @P0 STS.128 [R171+0x3000], RZ ;  /* 0x003000ffab000388 */ /* 0x0003e20000000c00 */
[----:B------:R-:W-:-:S05]  /*cf40*/  @!P0 LEA.HI.X R83, R68, c[0x0][0x16c], R67, 0x1, P3 ;  /* 0x00005b0044538a11 */ /* 0x000fca00018f0c43 */
        /* <DEDUP_REMOVED lines=30> */
.L_x_797:
[----:B------:R-:W-:Y:S05]  /*d130*/  BSYNC B0 ;  /* 0x0000000000007941 */ /* 0x000fea0003800000 */
.L_x_796:
[----:B------:R-:W0:Y:S01]  /*d140*/  LDGDEPBAR ;  /* 0x00000000000079af */ /* 0x000e220000000000 */
[----:B------:R-:W-:-:S04]  /*d150*/  LEA R181, P0, R60, R181, 0x1 ;  /* 0x000000b53cb57211 */ /* 0x000fc800078008ff */
[----:B------:R-:W-:Y:S02]  /*d160*/  LEA.HI.X R180, R60, R180, R30, 0x1, P0 ;  /* 0x000000b43cb47211 */ /* 0x000fe400000f0c1e */
.L_x_793:
[----:B------:R-:W-:-:S04]  /*d170*/  FMNMX.FTZ R6, R2, R22, !PT ;  /* 0x0000001602067209 */ /* 0x000fc80007810000 */
        /* <DEDUP_REMOVED lines=62> */
[----:B------:R-:W-:-:S05]  /*d560*/  FMNMX.FTZ R6, R48, R6, !PT ;  /* 0x0000000630067209 */ /* 0x000fca0007810000 */
[----:B------:R-:W2:Y:S02]  /*d570*/  SHFL.BFLY PT, R4, R6, 0x2, 0x1f ;  /* 0x0c401f0006047f89 */ /* 0x000ea400000e0000 */
[----:B--2---:R-:W-:-:S05]  /*d580*/  FMNMX.FTZ R4, R6, R4, !PT ;  /* 0x0000000406047209 */ /* 0x004fca0007810000 */
[----:B------:R-:W2:Y:S02]  /*d590*/  SHFL.BFLY PT, R91, R4, 0x1, 0x1f ;  /* 0x0c201f00045b7f89 */ /* 0x000ea400000e0000 */
[----:B--2---:R-:W-:Y:S02]  /*d5a0*/  FMNMX.FTZ R91, R4, R91, !PT ;  /* 0x0000005b045b7209 */ /* 0x004fe40007810000 */
[----:B------:R-:W-:Y:S02]  /*d5b0*/  FMNMX.FTZ R4, R0, R7, !PT ;  /* 0x0000000700047209 */ /* 0x000fe40007810000 */
[C---:B------:R-:W-:Y:S01]  /*d5c0*/  FSETP.NEU.FTZ.AND P1, PT, R91.reuse, -INF , PT ;  /* 0xff8000005b00780b */ /* 0x040fe20003f3d000 */
[----:B------:R-:W-:Y:S01]  /*d5d0*/  FMUL.FTZ R89, R91, c[0x0][0x23c] ;  /* 0x00008f005b597a20 */ /* 0x000fe20000410000 */
[----:B------:R-:W-:-:S04]  /*d5e0*/  FMNMX.FTZ R4, R113, R4, !PT ;  /* 0x0000000471047209 */ /* 0x000fc80007810000 */
[----:B------:R-:W-:Y:S02]  /*d5f0*/  FMNMX.FTZ R4, R21, R4, !PT ;  /* 0x0000000415047209 */ /* 0x000fe40007810000 */
[----:B------:R-:W-:Y:S02]  /*d600*/  FSEL R89, R89, RZ, P1 ;  /* 0x000000ff59597208 */ /* 0x000fe40000800000 */
[----:B------:R-:W-:-:S03]  /*d610*/  FMNMX.FTZ R4, R119, R4, !PT ;  /* 0x0000000477047209 */ /* 0x000fc60007810000 */
[--C-:B------:R-:W-:Y:S01]  /*d620*/  FFMA.FTZ R114, R101, c[0x0][0x23c], -R89.reuse ;  /* 0x00008f0065727a23 */ /* 0x100fe20000010859 */
[----:B------:R-:W-:Y:S01]  /*d630*/  FMNMX.FTZ R4, R5, R4, !PT ;  /* 0x0000000405047209 */ /* 0x000fe20007810000 */
[--C-:B------:R-:W-:Y:S02]  /*d640*/  FFMA.FTZ R101, R94, c[0x0][0x23c], -R89.reuse ;  /* 0x00008f005e657a23 */ /* 0x100fe40000010859 */
[--C-:B------:R-:W-:Y:S01]  /*d650*/  FFMA.FTZ R94, R90, c[0x0][0x23c], -R89.reuse ;  /* 0x00008f005a5e7a23 */ /* 0x100fe20000010859 */
[----:B------:R-:W-:Y:S01]  /*d660*/  FMNMX.FTZ R4, R109, R4, !PT ;  /* 0x000000046d047209 */ /* 0x000fe20007810000 */
[--C-:B------:R-:W-:Y:S01]  /*d670*/  FFMA.FTZ R98, R92, c[0x0][0x23c], -R89.reuse ;  /* 0x00008f005c627a23 */ /* 0x100fe20000010859 */
[----:B------:R-:W-:Y:S01]  /*d680*/  MUFU.EX2 R114, R114 ;  /* 0x0000007200727308 */ /* 0x000fe20000000800 */
[--C-:B------:R-:W-:Y:S01]  /*d690*/  FFMA.FTZ R92, R63, c[0x0][0x23c], -R89.reuse ;  /* 0x00008f003f5c7a23 */ /* 0x100fe20000010859 */
[----:B------:R-:W-:Y:S01]  /*d6a0*/  FMNMX.FTZ R4, R27, R4, !PT ;  /* 0x000000041b047209 */ /* 0x000fe20007810000 */
[----:B------:R-:W-:-:S02]  /*d6b0*/  FFMA.FTZ R68, R16, c[0x0][0x23c], -R89 ;  /* 0x00008f0010447a23 */ /* 0x000fc40000010859 */
[--C-:B-1----:R-:W-:Y:S01]  /*d6c0*/  FFMA.FTZ R65, R17, c[0x0][0x23c], -R89.reuse ;  /* 0x00008f0011417a23 */ /* 0x102fe20000010859 */
[----:B------:R-:W-:Y:S01]  /*d6d0*/  FMNMX.FTZ R4, R122, R4, !PT ;  /* 0x000000047a047209 */ /* 0x000fe20007810000 */
[--C-:B------:R-:W-:Y:S01]  /*d6e0*/  FFMA.FTZ R63, R19, c[0x0][0x23c], -R89.reuse ;  /* 0x00008f00133f7a23 */ /* 0x100fe20000010859 */
[----:B------:R-:W-:Y:S01]  /*d6f0*/  MUFU.EX2 R101, R101 ;  /* 0x0000006500657308 */ /* 0x000fe20000000800 */
[--C-:B------:R-:W-:Y:S01]  /*d700*/  FFMA.FTZ R62, R18, c[0x0][0x23c], -R89.reuse ;  /* 0x00008f00123e7a23 */ /* 0x100fe20000010859 */
[----:B------:R-:W-:Y:S01]  /*d710*/  FMNMX.FTZ R4, R29, R4, !PT ;  /* 0x000000041d047209 */ /* 0x000fe20007810000 */
[----:B------:R-:W-:Y:S01]  /*d720*/  LDSM.16.MT88.4 R16, [R151+0x5000] ;  /* 0x005000009710783b */ /* 0x000fe20000004200 */
[--C-:B------:R-:W-:Y:S02]  /*d730*/  FFMA.FTZ R102, R73, c[0x0][0x23c], -R89.reuse ;  /* 0x00008f0049667a23 */ /* 0x100fe40000010859 */
[----:B------:R-:W-:Y:S01]  /*d740*/  FMNMX.FTZ R4, R127, R4, !PT ;  /* 0x000000047f047209 */ /* 0x000fe20007810000 */
[--C-:B------:R-:W-:Y:S01]  /*d750*/  FFMA.FTZ R73, R121, c[0x0][0x23c], -R89.reuse ;  /* 0x00008f0079497a23 */ /* 0x100fe20000010859 */
[----:B------:R-:W-:Y:S01]  /*d760*/  MUFU.EX2 R98, R98 ;  /* 0x0000006200627308 */ /* 0x000fe20000000800 */
[--C-:B------:R-:W-:Y:S01]  /*d770*/  FFMA.FTZ R70, R116, c[0x0][0x23c], -R89.reuse ;  /* 0x00008f0074467a23 */ /* 0x100fe20000010859 */
[----:B------:R-:W-:Y:S01]  /*d780*/  FMNMX.FTZ R4, R128, R4, !PT ;  /* 0x0000000480047209 */ /* 0x000fe20007810000 */
[----:B------:R-:W-:-:S02]  /*d790*/  FFMA.FTZ R66, R120, c[0x0][0x23c], -R89 ;  /* 0x00008f0078427a23 */ /* 0x000fc40000010859 */
[--C-:B------:R-:W-:Y:S01]  /*d7a0*/  FFMA.FTZ R78, R108, c[0x0][0x23c], -R89.reuse ;  /* 0x00008f006c4e7a23 */ /* 0x100fe20000010859 */
[----:B------:R-:W-:Y:S01]  /*d7b0*/  FMNMX.FTZ R4, R124, R4, !PT ;  /* 0x000000047c047209 */ /* 0x000fe20007810000 */
[--C-:B------:R-:W-:Y:S01]  /*d7c0*/  FFMA.FTZ R76, R111, c[0x0][0x23c], -R89.reuse ;  /* 0x00008f006f4c7a23 */ /* 0x100fe20000010859 */
[----:B------:R-:W-:Y:S01]  /*d7d0*/  MUFU.EX2 R102, R102 ;  /* 0x0000006600667308 */ /* 0x000fe20000000800 */
        /* <DEDUP_REMOVED lines=13> */
[----:B------:R-:W1:Y:S01]  /*d8b0*/  MUFU.EX2 R117, R117 ;  /* 0x0000007500757308 */ /* 0x000e620000000800 */
[--C-:B------:R-:W-:Y:S01]  /*d8c0*/  FFMA.FTZ R96, R61, c[0x0][0x23c], -R89.reuse ;  /* 0x00008f003d607a23 */ /* 0x100fe20000010859 */
[----:B------:R-:W-:Y:S01]  /*d8d0*/  FMNMX.FTZ R4, R199, R4, !PT ;  /* 0x00000004c7047209 */ /* 0x000fe20007810000 */
[--C-:B------:R-:W-:Y:S02]  /*d8e0*/  FFMA.FTZ R86, R55, c[0x0][0x23c], -R89.reuse ;  /* 0x00008f0037567a23 */ /* 0x100fe40000010859 */
[--C-:B------:R-:W-:Y:S01]  /*d8f0*/  FFMA.FTZ R85, R59, c[0x0][0x23c], -R89.reuse ;  /* 0x00008f003b557a23 */ /* 0x100fe20000010859 */
[----:B------:R-:W-:Y:S01]  /*d900*/  FMNMX.FTZ R4, R187, R4, !PT ;  /* 0x00000004bb047209 */ /* 0x000fe20007810000 */
[--C-:B------:R-:W-:Y:S01]  /*d910*/  FFMA.FTZ R82, R58, c[0x0][0x23c], -R89.reuse ;  /* 0x00008f003a527a23 */ /* 0x100fe20000010859 */
[----:B------:R-:W2:Y:S01]  /*d920*/  MUFU.EX2 R112, R112 ;  /* 0x0000007000707308 */ /* 0x000ea20000000800 */
        /* <DEDUP_REMOVED lines=13> */
[----:B-1----:R-:W-:Y:S01]  /*da00*/  F2FP.BF16.PACK_AB R8, R117, R118 ;  /* 0x000000767508723e */ /* 0x002fe200000010ff */
[--C-:B------:R-:W-:Y:S01]  /*da10*/  FFMA.FTZ R107, R99, c[0x0][0x23c], -R89.reuse ;  /* 0x00008f00636b7a23 */ /* 0x100fe20000010859 */
[----:B------:R-:W-:Y:S01]  /*da20*/  FMNMX.FTZ R90, R194, R90, !PT ;  /* 0x0000005ac25a7209 */ /* 0x000fe20007810000 */
[--C-:B------:R-:W-:Y:S01]  /*da30*/  FFMA.FTZ R72, R24, c[0x0][0x23c], -R89.reuse ;  /* 0x00008f0018487a23 */ /* 0x100fe20000010859 */
[----:B--2---:R-:W-:Y:S01]  /*da40*/  F2FP.BF16.PACK_AB R10, R112, R114 ;  /* 0x00000072700a723e */ /* 0x004fe200000010ff */
[--C-:B------:R-:W-:Y:S01]  /*da50*/  FFMA.FTZ R69, R25, c[0x0][0x23c], -R89.reuse ;  /* 0x00008f0019457a23 */ /* 0x100fe20000010859 */
[----:B------:R-:W-:Y:S01]  /*da60*/  FMNMX.FTZ R90, R162, R90, !PT ;  /* 0x0000005aa25a7209 */ /* 0x000fe20007810000 */
[--C-:B------:R-:W-:Y:S01]  /*da70*/  FFMA.FTZ R64, R26, c[0x0][0x23c], -R89.reuse ;  /* 0x00008f001a407a23 */ /* 0x100fe20000010859 */
[----:B------:R-:W1:Y:S01]  /*da80*/  MUFU.EX2 R107, R107 ;  /* 0x0000006b006b7308 */ /* 0x000e620000000800 */
[--C-:B------:R-:W-:Y:S01]  /*da90*/  FFMA.FTZ R74, R28, c[0x0][0x23c], -R89.reuse ;  /* 0x00008f001c4a7a23 */ /* 0x100fe20000010859 */
[----:B------:R-:W-:Y:S01]  /*daa0*/  FMNMX.FTZ R90, R193, R90, !PT ;  /* 0x0000005ac15a7209 */ /* 0x000fe20007810000 */
[----:B------:R-:W-:-:S02]  /*dab0*/  FFMA.FTZ R71, R31, c[0x0][0x23c], -R89 ;  /* 0x00008f001f477a23 */ /* 0x000fc40000010859 */
[--C-:B------:R-:W-:Y:S01]  /*dac0*/  FFMA.FTZ R83, R131, c[0x0][0x23c], -R89.reuse ;  /* 0x00008f0083537a23 */ /* 0x100fe20000010859 */
[----:B------:R-:W-:Y:S01]  /*dad0*/  FMNMX.FTZ R90, R160, R90, !PT ;  /* 0x0000005aa05a7209 */ /* 0x000fe20007810000 */
[--C-:B------:R-:W-:Y:S01]  /*dae0*/  FFMA.FTZ R99, R75, c[0x0][0x23c], -R89.reuse ;  /* 0x00008f004b637a23 */ /* 0x100fe20000010859 */
[----:B------:R-:W2:Y:S01]  /*daf0*/  MUFU.EX2 R104, R104 ;  /* 0x0000006800687308 */ /* 0x000ea20000000800 */
[--C-:B------:R-:W-:Y:S01]  /*db00*/  FFMA.FTZ R88, R88, c[0x0][0x23c], -R89.reuse ;  /* 0x00008f0058587a23 */ /* 0x100fe20000010859 */
[----:B------:R-:W-:Y:S01]  /*db10*/  FMNMX.FTZ R90, R190, R90, !PT ;  /* 0x0000005abe5a7209 */ /* 0x000fe20007810000 */
[--C-:B------:R-:W-:Y:S02]  /*db20*/  FFMA.FTZ R81, R202, c[0x0][0x23c], -R89.reuse ;  /* 0x00008f00ca517a23 */ /* 0x100fe40000010859 */
[--C-:B------:R-:W-:Y:S01]  /*db30*/  FFMA.FTZ R79, R204, c[0x0][0x23c], -R89.reuse ;  /* 0x00008f00cc4f7a23 */ /* 0x100fe20000010859 */
[----:B------:R-:W-:Y:S01]  /*db40*/  FMNMX.FTZ R90, R157, R90, !PT ;  /* 0x0000005a9d5a7209 */ /* 0x000fe20007810000 */
[--C-:B------:R-:W-:Y:S01]  /*db50*/  FFMA.FTZ R77, R203, c[0x0][0x23c], -R89.reuse ;  /* 0x00008f00cb4d7a23 */ /* 0x100fe20000010859 */
[----:B-1----:R-:W-:Y:S01]  /*db60*/  F2FP.BF16.PACK_AB R28, R106, R107 ;  /* 0x0000006b6a1c723e */ /* 0x002fe200000010ff */
[----:B------:R-:W-:Y:S01]  /*db70*/  MUFU.EX2 R99, R99 ;  /* 0x0000006300637308 */ /* 0x000fe20000000800 */
[----:B------:R-:W-:Y:S01]  /*db80*/  FMNMX.FTZ R90, R186, R90, !PT ;  /* 0x0000005aba5a7209 */ /* 0x000fe20007810000 */
[----:B------:R-:W-:-:S02]  /*db90*/  FFMA.FTZ R75, R205, c[0x0][0x23c], -R89 ;  /* 0x00008f00cd4b7a23 */ /* 0x000fc40000010859 */
[--C-:B------:R-:W-:Y:S01]  /*dba0*/  FFMA.FTZ R67, R207, c[0x0][0x23c], -R89.reuse ;  /* 0x00008f00cf437a23 */ /* 0x100fe20000010859 */
[----:B------:R-:W-:Y:S01]  /*dbb0*/  FMNMX.FTZ R90, R156, R90, !PT ;  /* 0x0000005a9c5a7209 */ /* 0x000fe20007810000 */
[--C-:B------:R-:W-:Y:S01]  /*dbc0*/  FFMA.FTZ R189, R189, c[0x0][0x23c], -R89.reuse ;  /* 0x00008f00bdbd7a23 */ /* 0x100fe20000010859 */
[----:B--2---:R-:W-:Y:S01]  /*dbd0*/  F2FP.BF16.PACK_AB R30, R102, R104 ;  /* 0x00000068661e723e */ /* 0x004fe200000010ff */
[----:B------:R-:W-:Y:S01]  /*dbe0*/  MUFU.EX2 R96, R96 ;  /* 0x0000006000607308 */ /* 0x000fe20000000800 */
[----:B------:R-:W-:Y:S01]  /*dbf0*/  FMNMX.FTZ R90, R185, R90, !PT ;  /* 0x0000005ab95a7209 */ /* 0x000fe20007810000 */
[--C-:B------:R-:W-:Y:S02]  /*dc00*/  FFMA.FTZ R161, R161, c[0x0][0x23c], -R89.reuse ;  /* 0x00008f00a1a17a23 */ /* 0x100fe40000010859 */
[--C-:B------:R-:W-:Y:S01]  /*dc10*/  FFMA.FTZ R110, R110, c[0x0][0x23c], -R89.reuse ;  /* 0x00008f006e6e7a23 */ /* 0x100fe20000010859 */
[----:B------:R-:W-:Y:S01]  /*dc20*/  FMNMX.FTZ R90, R155, R90, !PT ;  /* 0x0000005a9b5a7209 */ /* 0x000fe20007810000 */
[----:B------:R-:W-:-:S02]  /*dc30*/  FFMA.FTZ R95, R95, c[0x0][0x23c], -R89 ;  /* 0x00008f005f5f7a23 */ /* 0x000fc40000010859 */
[----:B------:R-:W-:Y:S01]  /*dc40*/  MUFU.EX2 R94, R94 ;  /* 0x0000005e005e7308 */ /* 0x000fe20000000800 */
[----:B------:R-:W-:Y:S01]  /*dc50*/  FMNMX.FTZ R90, R173, R90, !PT ;  /* 0x0000005aad5a7209 */ /* 0x000fe20007810000 */
[--C-:B------:R-:W-:Y:S02]  /*dc60*/  FFMA.FTZ R51, R51, c[0x0][0x23c], -R89.reuse ;  /* 0x00008f0033337a23 */ /* 0x100fe40000010859 */
[----:B------:R-:W-:Y:S01]  /*dc70*/  FFMA.FTZ R49, R49, c[0x0][0x23c], -R89 ;  /* 0x00008f0031317a23 */ /* 0x000fe20000010859 */
[----:B------:R-:W-:-:S03]  /*dc80*/  FMNMX.FTZ R90, R154, R90, !PT ;  /* 0x0000005a9a5a7209 */ /* 0x000fc60007810000 */
[----:B------:R-:W-:Y:S01]  /*dc90*/  MUFU.EX2 R92, R92 ;  /* 0x0000005c005c7308 */ /* 0x000fe20000000800 */
[----:B------:R-:W-:-:S04]  /*dca0*/  FMNMX.FTZ R90, R159, R90, !PT ;  /* 0x0000005a9f5a7209 */ /* 0x000fc80007810000 */
        /* <DEDUP_REMOVED lines=43> */
[----:B------:R-:W-:Y:S02]  /*df60*/  MUFU.EX2 R74, R74 ;  /* 0x0000004a004a7308 */ /* 0x000fe40000000800 */
[----:B------:R-:W1:Y:S06]  /*df70*/  SHFL.BFLY PT, R4, R90, 0x2, 0x1f ;  /* 0x0c401f005a047f89 */ /* 0x000e6c00000e0000 */
[----:B------:R-:W-:Y:S08]  /*df80*/  MUFU.EX2 R73, R73 ;  /* 0x0000004900497308 */ /* 0x000ff00000000800 */
[----:B------:R-:W-:Y:S08]  /*df90*/  MUFU.EX2 R72, R72 ;  /* 0x0000004800487308 */ /* 0x000ff00000000800 */
[----:B------:R-:W-:Y:S01]  /*dfa0*/  MUFU.EX2 R71, R71 ;  /* 0x0000004700477308 */ /* 0x000fe20000000800 */
[----:B-1----:R-:W-:-:S05]  /*dfb0*/  FMNMX.FTZ R90, R90, R4, !PT ;  /* 0x000000045a5a7209 */ /* 0x002fca0007810000 */
[----:B------:R-:W1:Y:S02]  /*dfc0*/  SHFL.BFLY PT, R4, R90, 0x1, 0x1f ;  /* 0x0c201f005a047f89 */ /* 0x000e6400000e0000 */
[----:B------:R-:W-:Y:S08]  /*dfd0*/  MUFU.EX2 R70, R70 ;  /* 0x0000004600467308 */ /* 0x000ff00000000800 */
[----:B------:R-:W-:Y:S08]  /*dfe0*/  MUFU.EX2 R69, R69 ;  /* 0x0000004500457308 */ /* 0x000ff00000000800 */
[----:B------:R-:W-:Y:S01]  /*dff0*/  MUFU.EX2 R68, R68 ;  /* 0x0000004400447308 */ /* 0x000fe20000000800 */
[----:B-1----:R-:W-:-:S07]  /*e000*/  FMNMX.FTZ R90, R90, R4, !PT ;  /* 0x000000045a5a7209 */ /* 0x002fce0007810000 */
[----:B------:R-:W-:Y:S01]  /*e010*/  MUFU.EX2 R67, R67 ;  /* 0x0000004300437308 */ /* 0x000fe20000000800 */
[----:B------:R-:W-:Y:S02]  /*e020*/  FSEL R4, R91, RZ, P1 ;  /* 0x000000ff5b047208 */ /* 0x000fe40000800000 */
[C---:B------:R-:W-:Y:S01]  /*e030*/  FSETP.NEU.FTZ.AND P0, PT, R90.reuse, -INF , PT ;  /* 0xff8000005a00780b */ /* 0x040fe20003f1d000 */
[----:B------:R-:W-:Y:S02]  /*e040*/  FMUL.FTZ R53, R90, c[0x0][0x23c] ;  /* 0x00008f005a357a20 */ /* 0x000fe40000410000 */
[----:B------:R-:W-:Y:S01]  /*e050*/  FADD.FTZ R2, R2, -R4 ;  /* 0x8000000402027221 */ /* 0x000fe20000010000 */
[----:B------:R-:W-:Y:S01]  /*e060*/  FSEL R4, R90, RZ, P0 ;  /* 0x000000ff5a047208 */ /* 0x000fe20000000000 */
[----:B------:R-:W-:Y:S01]  /*e070*/  MUFU.EX2 R66, R66 ;  /* 0x0000004200427308 */ /* 0x000fe20000000800 */
[----:B------:R-:W-:Y:S01]  /*e080*/  FSEL R53, R53, RZ, P0 ;  /* 0x000000ff35357208 */ /* 0x000fe20000000000 */
[----:B------:R-:W-:-:S02]  /*e090*/  FMUL.FTZ R2, R2, c[0x0][0x23c] ;  /* 0x00008f0002027a20 */ /* 0x000fc40000410000 */
[----:B------:R-:W-:Y:S02]  /*e0a0*/  FADD.FTZ R4, R0, -R4 ;  /* 0x8000000400047221 */ /* 0x000fe40000010000 */
[--C-:B------:R-:W-:Y:S02]  /*e0b0*/  FFMA.FTZ R116, R7, c[0x0][0x23c], -R53.reuse ;  /* 0x00008f0007747a23 */ /* 0x100fe40000010835 */
[----:B------:R-:W-:Y:S01]  /*e0c0*/  FMUL.FTZ R4, R4, c[0x0][0x23c] ;  /* 0x00008f0004047a20 */ /* 0x000fe20000410000 */
[----:B------:R1:W2:Y:S01]  /*e0d0*/  MUFU.EX2 R121, R2 ;  /* 0x0000000200797308 */ /* 0x0002a20000000800 */
[--C-:B------:R-:W-:Y:S02]  /*e0e0*/  FFMA.FTZ R113, R113, c[0x0][0x23c], -R53.reuse ;  /* 0x00008f0071717a23 */ /* 0x100fe40000010835 */
[--C-:B------:R-:W-:Y:S02]  /*e0f0*/  FFMA.FTZ R111, R21, c[0x0][0x23c], -R53.reuse ;  /* 0x00008f00156f7a23 */ /* 0x100fe40000010835 */
[----:B------:R-:W-:Y:S01]  /*e100*/  FFMA.FTZ R108, R119, c[0x0][0x23c], -R53 ;  /* 0x00008f00776c7a23 */ /* 0x000fe20000010835 */
[----:B------:R-:W-:Y:S01]  /*e110*/  LDSM.16.MT88.4 R20, [R151+0x5400] ;  /* 0x005400009714783b */ /* 0x000fe20000004200 */
[----:B------:R-:W-:Y:S01]  /*e120*/  FFMA.FTZ R0, R9, c[0x0][0x23c], -R89 ;  /* 0x00008f0009007a23 */ /* 0x000fe20000010859 */
[----:B------:R3:W4:Y:S01]  /*e130*/  MUFU.EX2 R120, R4 ;  /* 0x0000000400787308 */ /* 0x0007220000000800 */
[----:B------:R-:W-:-:S02]  /*e140*/  FFMA.FTZ R109, R109, c[0x0][0x23c], -R53 ;  /* 0x00008f006d6d7a23 */ /* 0x000fc40000010835 */
[--C-:B------:R-:W-:Y:S02]  /*e150*/  FFMA.FTZ R119, R27, c[0x0][0x23c], -R53.reuse ;  /* 0x00008f001b777a23 */ /* 0x100fe40000010835 */
[--C-:B------:R-:W-:Y:S01]  /*e160*/  FFMA.FTZ R122, R122, c[0x0][0x23c], -R53.reuse ;  /* 0x00008f007a7a7a23 */ /* 0x100fe20000010835 */
[----:B------:R-:W-:Y:S01]  /*e170*/  LDSM.16.MT88.4 R24, [R150+0x5400] ;  /* 0x005400009618783b */ /* 0x000fe20000004200 */
[--C-:B------:R-:W-:Y:S01]  /*e180*/  FFMA.FTZ R129, R29, c[0x0][0x23c], -R53.reuse ;  /* 0x00008f001d817a23 */ /* 0x100fe20000010835 */
[----:B------:R-:W-:Y:S01]  /*e190*/  MUFU.EX2 R116, R116 ;  /* 0x0000007400747308 */ /* 0x000fe20000000800 */
[----:B-1----:R-:W-:Y:S02]  /*e1a0*/  FFMA.FTZ R2, R5, c[0x0][0x23c], -R53 ;  /* 0x00008f0005027a23 */ /* 0x002fe40000010835 */
[-C--:B--2---:R-:W-:Y:S02]  /*e1b0*/  FMUL.FTZ R12, R144, R121.reuse ;  /* 0x00000079900c7220 */ /* 0x084fe40000410000 */
[----:B------:R-:W-:-:S02]  /*e1c0*/  FMUL.FTZ R13, R145, R121 ;  /* 0x00000079910d7220 */ /* 0x000fc40000410000 */
[-C--:B------:R-:W-:Y:S01]  /*e1d0*/  FMUL.FTZ R140, R140, R121.reuse ;  /* 0x000000798c8c7220 */ /* 0x080fe20000410000 */
[----:B---3--:R-:W1:Y:S01]  /*e1e0*/  LDSM.16.MT88.4 R4, [R150+0x5000] ;  /* 0x005000009604783b */ /* 0x008e620000004200 */
[----:B------:R-:W2:Y:S01]  /*e1f0*/  MUFU.EX2 R113, R113 ;  /* 0x0000007100717308 */ /* 0x000ea20000000800 */
[-C--:B----4-:R-:W-:Y:S02]  /*e200*/  FMUL.FTZ R14, R146, R120.reuse ;  /* 0x00000078920e7220 */ /* 0x090fe40000410000 */
[-C--:B------:R-:W-:Y:S02]  /*e210*/  FMUL.FTZ R15, R147, R120.reuse ;  /* 0x00000078930f7220 */ /* 0x080fe40000410000 */
[----:B------:R-:W-:Y:S02]  /*e220*/  FMUL.FTZ R141, R141, R121 ;  /* 0x000000798d8d7220 */ /* 0x000fe40000410000 */
[-C--:B------:R-:W-:Y:S01]  /*e230*/  FMUL.FTZ R142, R142, R120.reuse ;  /* 0x000000788e8e7220 */ /* 0x080fe20000410000 */
[----:B------:R-:W-:Y:S01]  /*e240*/  MUFU.EX2 R111, R111 ;  /* 0x0000006f006f7308 */ /* 0x000fe20000000800 */
[----:B------:R-:W-:-:S02]  /*e250*/  FMUL.FTZ R143, R143, R120 ;  /* 0x000000788f8f7220 */ /* 0x000fc40000410000 */
[-C--:B------:R-:W-:Y:S02]  /*e260*/  FMUL.FTZ R136, R136, R121.reuse ;  /* 0x0000007988887220 */ /* 0x080fe40000410000 */
[-C--:B------:R-:W-:Y:S02]  /*e270*/  FMUL.FTZ R137, R137, R121.reuse ;  /* 0x0000007989897220 */ /* 0x080fe40000410000 */
[----:B------:R-:W-:Y:S01]  /*e280*/  FMUL.FTZ R138, R138, R120 ;  /* 0x000000788a8a7220 */ /* 0x000fe20000410000 */
[----:B------:R-:W3:Y:S01]  /*e290*/  MUFU.EX2 R108, R108 ;  /* 0x0000006c006c7308 */ /* 0x000ee20000000800 */
[----:B--2---:R-:W-:Y:S01]  /*e2a0*/  F2FP.BF16.PACK_AB R9, R113, R116 ;  /* 0x000000747109723e */ /* 0x004fe200000010ff */
[----:B------:R-:W-:Y:S02]  /*e2b0*/  FMUL.FTZ R139, R139, R120 ;  /* 0x000000788b8b7220 */ /* 0x000fe40000410000 */
[-C--:B------:R-:W-:Y:S02]  /*e2c0*/  FMUL.FTZ R132, R132, R121.reuse ;  /* 0x0000007984847220 */ /* 0x080fe40000410000 */
[----:B------:R-:W-:-:S02]  /*e2d0*/  FMUL.FTZ R133, R133, R121 ;  /* 0x0000007985857220 */ /* 0x000fc40000410000 */
[-C--:B------:R-:W-:Y:S01]  /*e2e0*/  FMUL.FTZ R134, R134, R120.reuse ;  /* 0x0000007886867220 */ /* 0x080fe20000410000 */
[----:B------:R-:W-:Y:S01]  /*e2f0*/  MUFU.EX2 R2, R2 ;  /* 0x0000000200027308 */ /* 0x000fe20000000800 */
[----:B------:R-:W-:Y:S02]  /*e300*/  FMUL.FTZ R135, R135, R120 ;  /* 0x0000007887877220 */ /* 0x000fe40000410000 */
[--C-:B------:R-:W-:Y:S02]  /*e310*/  FFMA.FTZ R131, R128, c[0x0][0x23c], -R53.reuse ;  /* 0x00008f0080837a23 */ /* 0x100fe40000010835 */
[--C-:B------:R-:W-:Y:S01]  /*e320*/  FFMA.FTZ R127, R127, c[0x0][0x23c], -R53.reuse ;  /* 0x00008f007f7f7a23 */ /* 0x100fe20000010835 */
[----:B---3--:R-:W-:Y:S02]  /*e330*/  F2FP.BF16.PACK_AB R11, R108, R111 ;  /* 0x0000006f6c0b723e */ /* 0x008fe400000010ff */
[----:B------:R-:W2:Y:S01]  /*e340*/  MUFU.EX2 R109, R109 ;  /* 0x0000006d006d7308 */ /* 0x000ea20000000800 */
[----:B------:R-:W-:-:S02]  /*e350*/  FFMA.FTZ R128, R124, c[0x0][0x23c], -R53 ;  /* 0x00008f007c807a23 */ /* 0x000fc40000010835 */
[--C-:B------:R-:W-:Y:S02]  /*e360*/  FFMA.FTZ R145, R184, c[0x0][0x23c], -R53.reuse ;  /* 0x00008f00b8917a23 */ /* 0x100fe40000010835 */
[--C-:B------:R-:W-:Y:S01]  /*e370*/  FFMA.FTZ R146, R163, c[0x0][0x23c], -R53.reuse ;  /* 0x00008f00a3927a23 */ /* 0x100fe20000010835 */
[C---:B------:R-:W-:Y:S01]  /*e380*/  HMMA.16816.F32.BF16 R12, R8.reuse, R16, R12 ;  /* 0x00000010080c723c */ /* 0x040fe2000004180c */
[--C-:B------:R-:W-:Y:S01]  /*e390*/  FFMA.FTZ R147, R196, c[0x0][0x23c], -R53.reuse ;  /* 0x00008f00c4937a23 */ /* 0x100fe20000010835 */
[----:B------:R-:W-:Y:S01]  /*e3a0*/  MUFU.EX2 R119, R119 ;  /* 0x0000007700777308 */ /* 0x000fe20000000800 */
[--C-:B------:R-:W-:Y:S02]  /*e3b0*/  FFMA.FTZ R163, R194, c[0x0][0x23c], -R53.reuse ;  /* 0x00008f00c2a37a23 */ /* 0x100fe40000010835 */
[----:B------:R-:W-:Y:S02]  /*e3c0*/  FFMA.FTZ R162, R162, c[0x0][0x23c], -R53 ;  /* 0x00008f00a2a27a23 */ /* 0x000fe40000010835 */
[----:B------:R-:W-:Y:S01]  /*e3d0*/  FFMA.FTZ R184, R188, c[0x0][0x23c], -R89 ;  /* 0x00008f00bcb87a23 */ /* 0x000fe20000010859 */
[----:B------:R-:W-:Y:S01]  /*e3e0*/  HMMA.16816.F32.BF16 R16, R8, R18, R140 ;  /* 0x000000120810723c */ /* 0x000fe2000004188c */
[--C-:B------:R-:W-:Y:S01]  /*e3f0*/  FFMA.FTZ R188, R193, c[0x0][0x23c], -R53.reuse ;  /* 0x00008f00c1bc7a23 */ /* 0x100fe20000010835 */
[----:B------:R-:W3:Y:S01]  /*e400*/  MUFU.EX2 R122, R122 ;  /* 0x0000007a007a7308 */ /* 0x000ee20000000800 */
[----:B--2---:R-:W-:Y:S01]  /*e410*/  F2FP.BF16.PACK_AB R29, R109, R2 ;  /* 0x000000026d1d723e */ /* 0x004fe200000010ff */
[----:B------:R-:W-:-:S02]  /*e420*/  FFMA.FTZ R160, R160, c[0x0][0x23c], -R53 ;  /* 0x00008f00a0a07a23 */ /* 0x000fc40000010835 */
[--C-:B------:R-:W-:Y:S02]  /*e430*/  FFMA.FTZ R157, R157, c[0x0][0x23c], -R53.reuse ;  /* 0x00008f009d9d7a23 */ /* 0x100fe40000010835 */
[C---:B-1----:R-:W-:Y:S01]  /*e440*/  HMMA.16816.F32.BF16 R136, R8.reuse, R4, R136 ;  /* 0x000000040888723c */ /* 0x042fe20000041888 */
[--C-:B------:R-:W-:Y:S01]  /*e450*/  FFMA.FTZ R140, R201, c[0x0][0x23c], -R53.reuse ;  /* 0x00008f00c98c7a23 */ /* 0x100fe20000010835 */
[----:B------:R-:W-:Y:S01]  /*e460*/  MUFU.EX2 R129, R129 ;  /* 0x0000008100817308 */ /* 0x000fe20000000800 */
[--C-:B------:R-:W-:Y:S02]  /*e470*/  FFMA.FTZ R142, R199, c[0x0][0x23c], -R53.reuse ;  /* 0x00008f00c78e7a23 */ /* 0x100fe40000010835 */
[--C-:B------:R-:W-:Y:S02]  /*e480*/  FFMA.FTZ R141, R187, c[0x0][0x23c], -R53.reuse ;  /* 0x00008f00bb8d7a23 */ /* 0x100fe40000010835 */
[--C-:B------:R-:W-:Y:S01]  /*e490*/  FFMA.FTZ R143, R197, c[0x0][0x23c], -R53.reuse ;  /* 0x00008f00c58f7a23 */ /* 0x100fe20000010835 */
[----:B------:R-:W-:Y:S01]  /*e4a0*/  HMMA.16816.F32.BF16 R8, R8, R6, R132 ;  /* 0x000000060808723c */ /* 0x000fe20000041884 */
[----:B------:R-:W1:Y:S01]  /*e4b0*/  LDSM.16.MT88.4 R4, [R151+0x5800] ;  /* 0x005800009704783b */ /* 0x000e620000004200 */
[----:B---3--:R-:W-:Y:S01]  /*e4c0*/  F2FP.BF16.PACK_AB R31, R122, R119 ;  /* 0x000000777a1f723e */ /* 0x008fe200000010ff */
        /* <DEDUP_REMOVED lines=8> */
[--C-:B------:R-:W-:Y:S02]  /*e550*/  FFMA.FTZ R156, R156, c[0x0][0x23c], -R53.reuse ;  /* 0x00008f009c9c7a23 */ /* 0x100fe40000010835 */
[--C-:B------:R-:W-:Y:S01]  /*e560*/  FFMA.FTZ R185, R185, c[0x0][0x23c], -R53.reuse ;  /* 0x00008f00b9b97a23 */ /* 0x100fe20000010835 */
[----:B------:R-:W-:Y:S01]  /*e570*/  HMMA.16816.F32.BF16 R16, R28, R22, R16 ;  /* 0x000000161c10723c */ /* 0x000fe20000041810 */
[----:B------:R-:W3:Y:S01]  /*e580*/  LDSM.16.MT88.4 R20, [R150+0x5800] ;  /* 0x005800009614783b */ /* 0x000ee20000004200 */
[----:B------:R-:W4:Y:S01]  /*e590*/  MUFU.EX2 R128, R128 ;  /* 0x0000008000807308 */ /* 0x000f220000000800 */
        /* <DEDUP_REMOVED lines=10> */
[----:B------:R-:W5:Y:S01]  /*e640*/  LDSM.16.MT88.4 R8, [R151+0x5c00] ;  /* 0x005c00009708783b */ /* 0x000f620000004200 */
[----:B------:R-:W1:Y:S01]  /*e650*/  MUFU.EX2 R133, R133 ;  /* 0x0000008500857308 */ /* 0x000e620000000800 */
[----:B------:R-:W-:-:S02]  /*e660*/  FFMA.FTZ R148, R148, c[0x0][0x23c], -R53 ;  /* 0x00008f0094947a23 */ /* 0x000fc40000010835 */
[----:B------:R-:W-:Y:S02]  /*e670*/  FFMA.FTZ R130, R130, c[0x0][0x23c], -R53 ;  /* 0x00008f0082827a23 */ /* 0x000fe40000010835 */
[----:B------:R-:W-:Y:S01]  /*e680*/  F2FP.BF16.PACK_AB R28, R99, R101 ;  /* 0x00000065631c723e */ /* 0x000fe200000010ff */
[----:B------:R-:W-:Y:S01]  /*e690*/  FFMA.FTZ R118, R183, R121, R118 ;  /* 0x00000079b7767223 */ /* 0x000fe20000010076 */
[----:B--2---:R-:W-:Y:S01]  /*e6a0*/  F2FP.BF16.PACK_AB R29, R127, R129 ;  /* 0x000000817f1d723e */ /* 0x004fe200000010ff */
[----:B------:R-:W-:Y:S01]  /*e6b0*/  MUFU.EX2 R134, R134 ;  /* 0x0000008600867308 */ /* 0x000fe20000000800 */
[----:B------:R-:W-:Y:S01]  /*e6c0*/  F2FP.BF16.PACK_AB R30, R96, R98 ;  /* 0x00000062601e723e */ /* 0x000fe200000010ff */
[----:B------:R-:W-:Y:S01]  /*e6d0*/  FFMA.FTZ R116, R182, R120, R116 ;  /* 0x00000078b6747223 */ /* 0x000fe20000010074 */
[----:B----4-:R-:W-:Y:S01]  /*e6e0*/  F2FP.BF16.PACK_AB R31, R128, R131 ;  /* 0x00000083801f723e */ /* 0x010fe200000010ff */
[----:B------:R-:W-:Y:S02]  /*e6f0*/  FADD.FTZ R117, R117, R118 ;  /* 0x0000007675757221 */ /* 0x000fe40000010000 */
[----:B------:R-:W-:-:S02]  /*e700*/  FADD.FTZ R116, R113, R116 ;  /* 0x0000007471747221 */ /* 0x000fc40000010000 */
[----:B------:R-:W2:Y:S01]  /*e710*/  MUFU.EX2 R135, R135 ;  /* 0x0000008700877308 */ /* 0x000ea20000000800 */
[----:B------:R-:W-:Y:S01]  /*e720*/  FADD.FTZ R117, R114, R117 ;  /* 0x0000007572757221 */ /* 0x000fe20000010000 */
[C---:B-1----:R-:W-:Y:S01]  /*e730*/  HMMA.16816.F32.BF16 R12, R28.reuse, R4, R12 ;  /* 0x000000041c0c723c */ /* 0x042fe2000004180c */
[----:B------:R-:W-:Y:S02]  /*e740*/  FADD.FTZ R111, R111, R116 ;  /* 0x000000746f6f7221 */ /* 0x000fe40000010000 */
[----:B------:R-:W-:Y:S02]  /*e750*/  FADD.FTZ R112, R112, R117 ;  /* 0x0000007570707221 */ /* 0x000fe40000010000 */
[----:B------:R-:W-:Y:S01]  /*e760*/  FADD.FTZ R111, R108, R111 ;  /* 0x0000006f6c6f7221 */ /* 0x000fe20000010000 */
[----:B------:R-:W-:Y:S01]  /*e770*/  MUFU.EX2 R142, R142 ;  /* 0x0000008e008e7308 */ /* 0x000fe20000000800 */
[----:B------:R-:W-:Y:S01]  /*e780*/  FADD.FTZ R112, R107, R112 ;  /* 0x000000706b707221 */ /* 0x000fe20000010000 */
[----:B------:R-:W-:Y:S01]  /*e790*/  HMMA.16816.F32.BF16 R16, R28, R6, R16 ;  /* 0x000000061c10723c */ /* 0x000fe20000041810 */
[----:B------:R-:W1:Y:S01]  /*e7a0*/  LDSM.16.MT88.4 R4, [R150+0x5c00] ;  /* 0x005c00009604783b */ /* 0x000e620000004200 */
[----:B------:R-:W-:-:S02]  /*e7b0*/  FFMA.FTZ R126, R126, c[0x0][0x23c], -R53 ;  /* 0x00008f007e7e7a23 */ /* 0x000fc40000010835 */
[----:B------:R-:W-:Y:S02]  /*e7c0*/  FADD.FTZ R106, R106, R112 ;  /* 0x000000706a6a7221 */ /* 0x000fe40000010000 */
[----:B------:R-:W4:Y:S01]  /*e7d0*/  MUFU.EX2 R141, R141 ;  /* 0x0000008d008d7308 */ /* 0x000f220000000800 */
[--C-:B------:R-:W-:Y:S01]  /*e7e0*/  FFMA.FTZ R125, R125, c[0x0][0x23c], -R53.reuse ;  /* 0x00008f007d7d7a23 */ /* 0x100fe20000010835 */
[C---:B---3--:R-:W-:Y:S01]  /*e7f0*/  HMMA.16816.F32.BF16 R136, R28.reuse, R20, R136 ;  /* 0x000000141c88723c */ /* 0x048fe20000041888 */
[----:B------:R-:W-:Y:S02]  /*e800*/  FADD.FTZ R106, R104, R106 ;  /* 0x0000006a686a7221 */ /* 0x000fe40000010000 */
[--C-:B------:R-:W-:Y:S02]  /*e810*/  FFMA.FTZ R123, R123, c[0x0][0x23c], -R53.reuse ;  /* 0x00008f007b7b7a23 */ /* 0x100fe40000010835 */
[----:B------:R-:W-:Y:S01]  /*e820*/  FADD.FTZ R106, R102, R106 ;  /* 0x0000006a666a7221 */ /* 0x000fe20000010000 */
[----:B------:R-:W-:Y:S01]  /*e830*/  MUFU.EX2 R143, R143 ;  /* 0x0000008f008f7308 */ /* 0x000fe20000000800 */
[----:B------:R-:W-:Y:S01]  /*e840*/  FFMA.FTZ R115, R115, c[0x0][0x23c], -R53 ;  /* 0x00008f0073737a23 */ /* 0x000fe20000010835 */
[----:B------:R-:W-:Y:S01]  /*e850*/  HMMA.16816.F32.BF16 R24, R28, R22, R24 ;  /* 0x000000161c18723c */ /* 0x000fe20000041818 */
[----:B------:R-:W3:Y:S01]  /*e860*/  LDSM.16.MT88.4 R20, [R151+0x6000] ;  /* 0x006000009714783b */ /* 0x000ee20000004200 */
[----:B------:R-:W-:-:S02]  /*e870*/  FADD.FTZ R101, R101, R106 ;  /* 0x0000006a65657221 */ /* 0x000fc40000010000 */
[----:B------:R-:W-:Y:S02]  /*e880*/  FFMA.FTZ R103, R103, c[0x0][0x23c], -R53 ;  /* 0x00008f0067677a23 */ /* 0x000fe40000010835 */
[----:B------:R-:W1:Y:S01]  /*e890*/  MUFU.EX2 R145, R145 ;  /* 0x0000009100917308 */ /* 0x000e620000000800 */
[----:B------:R-:W-:Y:S01]  /*e8a0*/  F2FP.BF16.PACK_AB R28, R92, R94 ;  /* 0x0000005e5c1c723e */ /* 0x000fe200000010ff */
[----:B------:R-:W-:Y:S01]  /*e8b0*/  FADD.FTZ R101, R99, R101 ;  /* 0x0000006563657221 */ /* 0x000fe20000010000 */
[----:B------:R-:W-:Y:S01]  /*e8c0*/  F2FP.BF16.PACK_AB R29, R133, R140 ;  /* 0x0000008c851d723e */ /* 0x000fe200000010ff */
[----:B------:R-:W-:Y:S01]  /*e8d0*/  FFMA.FTZ R100, R100, c[0x0][0x23c], -R53 ;  /* 0x00008f0064647a23 */ /* 0x000fe20000010835 */
[----:B------:R-:W-:Y:S01]  /*e8e0*/  F2FP.BF16.PACK_AB R30, R87, R88 ;  /* 0x00000058571e723e */ /* 0x000fe200000010ff */
[----:B------:R-:W-:Y:S01]  /*e8f0*/  FADD.FTZ R98, R98, R101 ;  /* 0x0000006562627221 */ /* 0x000fe20000010000 */
[----:B--2---:R-:W-:Y:S01]  /*e900*/  F2FP.BF16.PACK_AB R31, R135, R134 ;  /* 0x00000086871f723e */ /* 0x004fe200000010ff */
[----:B------:R-:W-:Y:S01]  /*e910*/  MUFU.EX2 R147, R147 ;  /* 0x0000009300937308 */ /* 0x000fe20000000800 */
[----:B------:R-:W-:-:S02]  /*e920*/  FFMA.FTZ R97, R97, c[0x0][0x23c], -R53 ;  /* 0x00008f0061617a23 */ /* 0x000fc40000010835 */
[----:B------:R-:W-:Y:S02]  /*e930*/  FADD.FTZ R98, R96, R98 ;  /* 0x0000006260627221 */ /* 0x000fe40000010000 */
[--C-:B------:R-:W-:Y:S01]  /*e940*/  FFMA.FTZ R124, R206, c[0x0][0x23c], -R89.reuse ;  /* 0x00008f00ce7c7a23 */ /* 0x100fe20000010859 */
[C---:B-----5:R-:W-:Y:S01]  /*e950*/  HMMA.16816.F32.BF16 R12, R28.reuse, R8, R12 ;  /* 0x000000081c0c723c */ /* 0x060fe2000004180c */
[----:B------:R-:W-:Y:S01]  /*e960*/  FADD.FTZ R94, R94, R98 ;  /* 0x000000625e5e7221 */ /* 0x000fe20000010000 */
[----:B------:R-:W2:Y:S01]  /*e970*/  MUFU.EX2 R146, R146 ;  /* 0x0000009200927308 */ /* 0x000ea20000000800 */
[----:B------:R-:W-:Y:S02]  /*e980*/  FFMA.FTZ R132, R195, c[0x0][0x23c], -R89 ;  /* 0x00008f00c3847a23 */ /* 0x000fe40000010859 */
[----:B------:R-:W-:Y:S02]  /*e990*/  FADD.FTZ R94, R92, R94 ;  /* 0x0000005e5c5e7221 */ /* 0x000fe40000010000 */
[----:B------:R-:W-:Y:S01]  /*e9a0*/  FFMA.FTZ R47, R47, c[0x0][0x23c], -R53 ;  /* 0x00008f002f2f7a23 */ /* 0x000fe20000010835 */
[----:B------:R-:W-:Y:S01]  /*e9b0*/  HMMA.16816.F32.BF16 R16, R28, R10, R16 ;  /* 0x0000000a1c10723c */ /* 0x000fe20000041810 */
[----:B------:R-:W5:Y:S01]  /*e9c0*/  LDSM.16.MT88.4 R8, [R150+0x6000] ;  /* 0x006000009608783b */ /* 0x000f620000004200 */
[----:B------:R-:W-:Y:S01]  /*e9d0*/  MUFU.EX2 R163, R163 ;  /* 0x000000a300a37308 */ /* 0x000fe20000000800 */
[----:B------:R-:W-:-:S02]  /*e9e0*/  FADD.FTZ R94, R88, R94 ;  /* 0x0000005e585e7221 */ /* 0x000fc40000010000 */
[--C-:B------:R-:W-:Y:S02]  /*e9f0*/  FFMA.FTZ R46, R46, c[0x0][0x23c], -R53.reuse ;  /* 0x00008f002e2e7a23 */ /* 0x100fe40000010835 */
[----:B------:R-:W-:Y:S01]  /*ea00*/  FADD.FTZ R87, R87, R94 ;  /* 0x0000005e57577221 */ /* 0x000fe20000010000 */
[C---:B-1----:R-:W-:Y:S01]  /*ea10*/  HMMA.16816.F32.BF16 R136, R28.reuse, R4, R136 ;  /* 0x000000041c88723c */ /* 0x042fe20000041888 */
[----:B------:R-:W-:Y:S01]  /*ea20*/  FFMA.FTZ R93, R93, c[0x0][0x23c], -R53 ;  /* 0x00008f005d5d7a23 */ /* 0x000fe20000010835 */
[----:B------:R-:W1:Y:S01]  /*ea30*/  MUFU.EX2 R162, R162 ;  /* 0x000000a200a27308 */ /* 0x000e620000000800 */
[----:B------:R-:W-:Y:S02]  /*ea40*/  FADD.FTZ R87, R86, R87 ;  /* 0x0000005756577221 */ /* 0x000fe40000010000 */
[----:B------:R-:W-:Y:S02]  /*ea50*/  FFMA.FTZ R43, R43, c[0x0][0x23c], -R53 ;  /* 0x00008f002b2b7a23 */ /* 0x000fe40000010835 */
[----:B------:R-:W-:Y:S01]  /*ea60*/  FFMA.FTZ R144, R198, c[0x0][0x23c], -R89 ;  /* 0x00008f00c6907a23 */ /* 0x000fe20000010859 */
[----:B------:R-:W-:Y:S01]  /*ea70*/  HMMA.16816.F32.BF16 R24, R28, R6, R24 ;  /* 0x000000061c18723c */ /* 0x000fe20000041818 */
[----:B------:R-:W1:Y:S01]  /*ea80*/  LDSM.16.MT88.4 R4, [R151+0x6400] ;  /* 0x006400009704783b */ /* 0x000e620000004200 */
[----:B------:R-:W-:Y:S01]  /*ea90*/  MUFU.EX2 R188, R188 ;  /* 0x000000bc00bc7308 */ /* 0x000fe20000000800 */
[----:B------:R-:W-:-:S02]  /*eaa0*/  FFMA.FTZ R42, R42, c[0x0][0x23c], -R53 ;  /* 0x00008f002a2a7a23 */ /* 0x000fc40000010835 */
[----:B------:R-:W-:Y:S02]  /*eab0*/  FFMA.FTZ R41, R41, c[0x0][0x23c], -R53 ;  /* 0x00008f0029297a23 */ /* 0x000fe40000010835 */
[C---:B------:R-:W-:Y:S01]  /*eac0*/  F2FP.BF16.PACK_AB R28, R85.reuse, R86 ;  /* 0x00000056551c723e */ /* 0x040fe200000010ff */
[----:B------:R-:W-:Y:S01]  /*ead0*/  FADD.FTZ R85, R85, R87 ;  /* 0x0000005755557221 */ /* 0x000fe20000010000 */
[----:B----4-:R-:W-:Y:S01]  /*eae0*/  F2FP.BF16.PACK_AB R29, R141, R142 ;  /* 0x0000008e8d1d723e */ /* 0x010fe200000010ff */
[----:B------:R-:W4:Y:S01]  /*eaf0*/  MUFU.EX2 R160, R160 ;  /* 0x000000a000a07308 */ /* 0x000f220000000800 */
[----:B------:R-:W-:Y:S01]  /*eb00*/  F2FP.BF16.PACK_AB R30, R83, R84 ;  /* 0x00000054531e723e */ /* 0x000fe200000010ff */
[----:B------:R-:W-:Y:S01]  /*eb10*/  FADD.FTZ R85, R84, R85 ;  /* 0x0000005554557221 */ /* 0x000fe20000010000 */
[----:B------:R-:W-:Y:S01]  /*eb20*/  F2FP.BF16.PACK_AB R31, R145, R143 ;  /* 0x0000008f911f723e */ /* 0x000fe200000010ff */
[----:B------:R-:W-:Y:S02]  /*eb30*/  FFMA.FTZ R40, R40, c[0x0][0x23c], -R53 ;  /* 0x00008f0028287a23 */ /* 0x000fe40000010835 */
[----:B------:R-:W-:-:S02]  /*eb40*/  FADD.FTZ R83, R83, R85 ;  /* 0x0000005553537221 */ /* 0x000fc40000010000 */
[----:B------:R-:W-:Y:S01]  /*eb50*/  MUFU.EX2 R187, R187 ;  /* 0x000000bb00bb7308 */ /* 0x000fe20000000800 */
[----:B------:R-:W-:Y:S01]  /*eb60*/  FFMA.FTZ R153, R158, c[0x0][0x23c], -R89 ;  /* 0x00008f009e997a23 */ /* 0x000fe20000010859 */
[C---:B---3--:R-:W-:Y:S01]  /*eb70*/  HMMA.16816.F32.BF16 R12, R28.reuse, R20, R12 ;  /* 0x000000141c0c723c */ /* 0x048fe2000004180c */
[----:B------:R-:W-:Y:S02]  /*eb80*/  FADD.FTZ R83, R82, R83 ;  /* 0x0000005352537221 */ /* 0x000fe40000010000 */
[----:B------:R-:W-:Y:S02]  /*eb90*/  FFMA.FTZ R38, R38, c[0x0][0x23c], -R53 ;  /* 0x00008f0026267a23 */ /* 0x000fe40000010835 */
[----:B------:R-:W-:Y:S01]  /*eba0*/  FADD.FTZ R83, R81, R83 ;  /* 0x0000005351537221 */ /* 0x000fe20000010000 */
[----:B------:R-:W3:Y:S01]  /*ebb0*/  MUFU.EX2 R157, R157 ;  /* 0x0000009d009d7308 */ /* 0x000ee20000000800 */
[--C-:B------:R-:W-:Y:S01]  /*ebc0*/  FFMA.FTZ R37, R37, c[0x0][0x23c], -R53.reuse ;  /* 0x00008f0025257a23 */ /* 0x100fe20000010835 */
[----:B------:R-:W-:Y:S01]  /*ebd0*/  HMMA.16816.F32.BF16 R16, R28, R22, R16 ;  /* 0x000000161c10723c */ /* 0x000fe20000041810 */
[----:B------:R-:W3:Y:S01]  /*ebe0*/  LDSM.16.MT88.4 R20, [R150+0x6400] ;  /* 0x006400009614783b */ /* 0x000ee20000004200 */
[----:B------:R-:W-:-:S02]  /*ebf0*/  FFMA.FTZ R36, R36, c[0x0][0x23c], -R53 ;  /* 0x00008f0024247a23 */ /* 0x000fc40000010835 */
[----:B------:R-:W-:Y:S02]  /*ec00*/  FFMA.FTZ R35, R35, c[0x0][0x23c], -R53 ;  /* 0x00008f0023237a23 */ /* 0x000fe40000010835 */
[----:B------:R-:W-:Y:S01]  /*ec10*/  MUFU.EX2 R186, R186 ;  /* 0x000000ba00ba7308 */ /* 0x000fe20000000800 */
[----:B------:R-:W-:Y:S01]  /*ec20*/  FFMA.FTZ R183, R48, c[0x0][0x23c], -R89 ;  /* 0x00008f0030b77a23 */ /* 0x000fe20000010859 */
[C---:B-----5:R-:W-:Y:S01]  /*ec30*/  HMMA.16816.F32.BF16 R136, R28.reuse, R8, R136 ;  /* 0x000000081c88723c */ /* 0x060fe20000041888 */
[--C-:B------:R-:W-:Y:S02]  /*ec40*/  FFMA.FTZ R34, R34, c[0x0][0x23c], -R53.reuse ;  /* 0x00008f0022227a23 */ /* 0x100fe40000010835 */
[--C-:B------:R-:W-:Y:S02]  /*ec50*/  FFMA.FTZ R182, R3, c[0x0][0x23c], -R53.reuse ;  /* 0x00008f0003b67a23 */ /* 0x100fe40000010835 */
[----:B------:R-:W-:Y:S01]  /*ec60*/  FFMA.FTZ R33, R33, c[0x0][0x23c], -R53 ;  /* 0x00008f0021217a23 */ /* 0x000fe20000010835 */
[----:B------:R-:W5:Y:S02]  /*ec70*/  MUFU.EX2 R156, R156 ;  /* 0x0000009c009c7308 */ /* 0x000f640000000800 */
[----:B------:R-:W-:Y:S01]  /*ec80*/  HMMA.16816.F32.BF16 R24, R28, R10, R24 ;  /* 0x0000000a1c18723c */ /* 0x000fe20000041818 */
[----:B------:R-:W4:Y:S05]  /*ec90*/  LDSM.16.MT88.4 R8, [R151+0x6800] ;  /* 0x006800009708783b */ /* 0x000f2a0000004200 */
[----:B------:R-:W-:Y:S01]  /*eca0*/  MUFU.EX2 R185, R185 ;  /* 0x000000b900b97308 */ /* 0x000fe20000000800 */
[----:B------:R-:W-:-:S02]  /*ecb0*/  F2FP.BF16.PACK_AB R28, R81, R82 ;  /* 0x00000052511c723e */ /* 0x000fc400000010ff */
[----:B--2---:R-:W-:Y:S02]  /*ecc0*/  F2FP.BF16.PACK_AB R29, R146, R147 ;  /* 0x00000093921d723e */ /* 0x004fe400000010ff */
[C---:B------:R-:W-:Y:S01]  /*ecd0*/  F2FP.BF16.PACK_AB R30, R79.reuse, R80 ;  /* 0x000000504f1e723e */ /* 0x040fe200000010ff */
[----:B------:R-:W-:Y:S01]  /*ece0*/  FADD.FTZ R80, R80, R83 ;  /* 0x0000005350507221 */ /* 0x000fe20000010000 */
[----:B-1----:R-:W-:Y:S01]  /*ecf0*/  F2FP.BF16.PACK_AB R31, R162, R163 ;  /* 0x000000a3a21f723e */ /* 0x002fe200000010ff */
[----:B------:R-:W1:Y:S02]  /*ed00*/  MUFU.EX2 R155, R155 ;  /* 0x0000009b009b7308 */ /* 0x000e640000000800 */
[----:B------:R-:W-:-:S04]  /*ed10*/  FADD.FTZ R80, R79, R80 ;  /* 0x000000504f507221 */ /* 0x000fc80000010000 */
[C---:B------:R-:W-:Y:S02]  /*ed20*/  HMMA.16816.F32.BF16 R12, R28.reuse, R4, R12 ;  /* 0x000000041c0c723c */ /* 0x040fe4000004180c */
[----:B------:R-:W-:Y:S06]  /*ed30*/  MUFU.EX2 R173, R173 ;  /* 0x000000ad00ad7308 */ /* 0x000fec0000000800 */
[C---:B------:R-:W-:Y:S01]  /*ed40*/  HMMA.16816.F32.BF16 R16, R28.reuse, R6, R16 ;  /* 0x000000061c10723c */ /* 0x040fe20000041810 */
[----:B------:R-:W2:Y:S01]  /*ed50*/  LDSM.16.MT88.4 R4, [R150+0x6800] ;  /* 0x006800009604783b */ /* 0x000ea20000004200 */
[----:B------:R-:W1:Y:S06]  /*ed60*/  MUFU.EX2 R154, R154 ;  /* 0x0000009a009a7308 */ /* 0x000e6c0000000800 */
[C---:B---3--:R-:W-:Y:S02]  /*ed70*/  HMMA.16816.F32.BF16 R136, R28.reuse, R20, R136 ;  /* 0x000000141c88723c */ /* 0x048fe40000041888 */
[----:B------:R-:W-:Y:S06]  /*ed80*/  MUFU.EX2 R159, R159 ;  /* 0x0000009f009f7308 */ /* 0x000fec0000000800 */
[----:B------:R-:W-:Y:S01]  /*ed90*/  HMMA.16816.F32.BF16 R24, R28, R22, R24 ;  /* 0x000000161c18723c */ /* 0x000fe20000041818 */
[----:B------:R-:W3:Y:S01]  /*eda0*/  LDSM.16.MT88.4 R20, [R151+0x6c00] ;  /* 0x006c00009714783b */ /* 0x000ee20000004200 */
[----:B------:R-:W1:Y:S05]  /*edb0*/  MUFU.EX2 R190, R190 ;  /* 0x000000be00be7308 */ /* 0x000e6a0000000800 */
[----:B------:R-:W-:Y:S01]  /*edc0*/  F2FP.BF16.PACK_AB R28, R77, R78 ;  /* 0x0000004e4d1c723e */ /* 0x000fe200000010ff */
[----:B------:R-:W-:Y:S01]  /*edd0*/  FADD.FTZ R78, R78, R80 ;  /* 0x000000504e4e7221 */ /* 0x000fe20000010000 */
[----:B----4-:R-:W-:Y:S01]  /*ede0*/  F2FP.BF16.PACK_AB R29, R160, R188 ;  /* 0x000000bca01d723e */ /* 0x010fe200000010ff */
[----:B------:R-:W4:Y:S01]  /*edf0*/  MUFU.EX2 R65, R65 ;  /* 0x0000004100417308 */ /* 0x000f220000000800 */
[----:B------:R-:W-:Y:S01]  /*ee00*/  F2FP.BF16.PACK_AB R30, R75, R76 ;  /* 0x0000004c4b1e723e */ /* 0x000fe200000010ff */
[----:B------:R-:W-:Y:S01]  /*ee10*/  FADD.FTZ R78, R77, R78 ;  /* 0x0000004e4d4e7221 */ /* 0x000fe20000010000 */
[----:B------:R-:W-:-:S03]  /*ee20*/  F2FP.BF16.PACK_AB R31, R157, R187 ;  /* 0x000000bb9d1f723e */ /* 0x000fc600000010ff */
[----:B------:R-:W-:Y:S02]  /*ee30*/  FADD.FTZ R78, R76, R78 ;  /* 0x0000004e4c4e7221 */ /* 0x000fe40000010000 */
[----:B------:R-:W-:Y:S02]  /*ee40*/  MUFU.EX2 R64, R64 ;  /* 0x0000004000407308 */ /* 0x000fe40000000800 */
[----:B------:R-:W-:Y:S01]  /*ee50*/  HMMA.16816.F32.BF16 R12, R28, R8, R12 ;  /* 0x000000081c0c723c */ /* 0x000fe2000004180c */
[----:B------:R-:W-:-:S04]  /*ee60*/  FADD.FTZ R75, R75, R78 ;  /* 0x0000004e4b4b7221 */ /* 0x000fc80000010000 */
[----:B------:R-:W-:Y:S01]  /*ee70*/  FADD.FTZ R75, R74, R75 ;  /* 0x0000004b4a4b7221 */ /* 0x000fe20000010000 */
[----:B------:R-:W-:Y:S02]  /*ee80*/  MUFU.EX2 R63, R63 ;  /* 0x0000003f003f7308 */ /* 0x000fe40000000800 */
[C---:B------:R-:W-:Y:S01]  /*ee90*/  HMMA.16816.F32.BF16 R16, R28.reuse, R10, R16 ;  /* 0x0000000a1c10723c */ /* 0x040fe20000041810 */
[----:B------:R-:W4:Y:S05]  /*eea0*/  LDSM.16.MT88.4 R8, [R150+0x6c00] ;  /* 0x006c00009608783b */ /* 0x000f2a0000004200 */
[----:B------:R-:W-:Y:S02]  /*eeb0*/  MUFU.EX2 R152, R152 ;  /* 0x0000009800987308 */ /* 0x000fe40000000800 */
[C---:B--2---:R-:W-:Y:S06]  /*eec0*/  HMMA.16816.F32.BF16 R136, R28.reuse, R4, R136 ;  /* 0x000000041c88723c */ /* 0x044fec0000041888 */
[----:B------:R-:W2:Y:S02]  /*eed0*/  MUFU.EX2 R149, R149 ;  /* 0x0000009500957308 */ /* 0x000ea40000000800 */
[----:B------:R-:W-:Y:S01]  /*eee0*/  HMMA.16816.F32.BF16 R24, R28, R6, R24 ;  /* 0x000000061c18723c */ /* 0x000fe20000041818 */
[----:B------:R-:W2:Y:S05]  /*eef0*/  LDSM.16.MT88.4 R4, [R151+0x7000] ;  /* 0x007000009704783b */ /* 0x000eaa0000004200 */
[----:B------:R-:W-:Y:S01]  /*ef00*/  MUFU.EX2 R148, R148 ;  /* 0x0000009400947308 */ /* 0x000fe20000000800 */
[C---:B------:R-:W-:Y:S01]  /*ef10*/  F2FP.BF16.PACK_AB R28, R73.reuse, R74 ;  /* 0x0000004a491c723e */ /* 0x040fe200000010ff */
[----:B------:R-:W-:Y:S01]  /*ef20*/  FADD.FTZ R73, R73, R75 ;  /* 0x0000004b49497221 */ /* 0x000fe20000010000 */
[----:B-----5:R-:W-:-:S02]  /*ef30*/  F2FP.BF16.PACK_AB R29, R156, R186 ;  /* 0x000000ba9c1d723e */ /* 0x020fc400000010ff */
[----:B------:R-:W-:Y:S01]  /*ef40*/  F2FP.BF16.PACK_AB R30, R71, R72 ;  /* 0x00000048471e723e */ /* 0x000fe200000010ff */
[----:B------:R-:W-:Y:S01]  /*ef50*/  FADD.FTZ R73, R72, R73 ;  /* 0x0000004948497221 */ /* 0x000fe20000010000 */
[----:B-1----:R-:W-:Y:S01]  /*ef60*/  F2FP.BF16.PACK_AB R31, R155, R185 ;  /* 0x000000b99b1f723e */ /* 0x002fe200000010ff */
[----:B------:R-:W1:Y:S02]  /*ef70*/  MUFU.EX2 R130, R130 ;  /* 0x0000008200827308 */ /* 0x000e640000000800 */
[----:B------:R-:W-:-:S04]  /*ef80*/  FADD.FTZ R71, R71, R73 ;  /* 0x0000004947477221 */ /* 0x000fc80000010000 */
[----:B---3--:R-:W-:Y:S01]  /*ef90*/  HMMA.16816.F32.BF16 R12, R28, R20, R12 ;  /* 0x000000141c0c723c */ /* 0x008fe2000004180c */
[----:B------:R-:W-:Y:S01]  /*efa0*/  FADD.FTZ R71, R70, R71 ;  /* 0x0000004746477221 */ /* 0x000fe20000010000 */
[----:B------:R-:W3:Y:S03]  /*efb0*/  MUFU.EX2 R62, R62 ;  /* 0x0000003e003e7308 */ /* 0x000ee60000000800 */
[----:B------:R-:W-:-:S03]  /*efc0*/  FADD.FTZ R71, R69, R71 ;  /* 0x0000004745477221 */ /* 0x000fc60000010000 */
[C---:B------:R-:W-:Y:S01]  /*efd0*/  HMMA.16816.F32.BF16 R16, R28.reuse, R22, R16 ;  /* 0x000000161c10723c */ /* 0x040fe20000041810 */
[----:B------:R-:W5:Y:S01]  /*efe0*/  LDSM.16.MT88.4 R20, [R150+0x7000] ;  /* 0x007000009614783b */ /* 0x000f620000004200 */
[----:B------:R-:W-:Y:S06]  /*eff0*/  MUFU.EX2 R61, R61 ;  /* 0x0000003d003d7308 */ /* 0x000fec0000000800 */
[C---:B----4-:R-:W-:Y:S02]  /*f000*/  HMMA.16816.F32.BF16 R136, R28.reuse, R8, R136 ;  /* 0x000000081c88723c */ /* 0x050fe40000041888 */
[----:B------:R-:W-:Y:S06]  /*f010*/  MUFU.EX2 R60, R60 ;  /* 0x0000003c003c7308 */ /* 0x000fec0000000800 */
[----:B------:R-:W-:Y:S01]  /*f020*/  HMMA.16816.F32.BF16 R24, R28, R10, R24 ;  /* 0x0000000a1c18723c */ /* 0x000fe20000041818 */
[----:B------:R-:W4:Y:S01]  /*f030*/  LDSM.16.MT88.4 R8, [R151+0x7400] ;  /* 0x007400009708783b */ /* 0x000f220000004200 */
        /* <DEDUP_REMOVED lines=8> */
[----:B------:R-:W1:Y:S02]  /*f0c0*/  MUFU.EX2 R125, R125 ;  /* 0x0000007d007d7308 */ /* 0x000e640000000800 */
[----:B--2---:R-:W-:Y:S01]  /*f0d0*/  HMMA.16816.F32.BF16 R12, R28, R4, R12 ;  /* 0x000000041c0c723c */ /* 0x004fe2000004180c */
[----:B------:R-:W-:-:S05]  /*f0e0*/  FADD.FTZ R68, R66, R68 ;  /* 0x0000004442447221 */ /* 0x000fca0000010000 */
[----:B------:R-:W-:Y:S02]  /*f0f0*/  MUFU.EX2 R123, R123 ;  /* 0x0000007b007b7308 */ /* 0x000fe40000000800 */
[C---:B------:R-:W-:Y:S01]  /*f100*/  HMMA.16816.F32.BF16 R16, R28.reuse, R6, R16 ;  /* 0x000000061c10723c */ /* 0x040fe20000041810 */
[----:B------:R-:W2:Y:S05]  /*f110*/  LDSM.16.MT88.4 R4, [R150+0x7400] ;  /* 0x007400009604783b */ /* 0x000eaa0000004200 */
[----:B------:R-:W1:Y:S02]  /*f120*/  MUFU.EX2 R115, R115 ;  /* 0x0000007300737308 */ /* 0x000e640000000800 */
[C---:B-----5:R-:W-:Y:S06]  /*f130*/  HMMA.16816.F32.BF16 R136, R28.reuse, R20, R136 ;  /* 0x000000141c88723c */ /* 0x060fec0000041888 */
[----:B------:R-:W-:Y:S02]  /*f140*/  MUFU.EX2 R58, R58 ;  /* 0x0000003a003a7308 */ /* 0x000fe40000000800 */
[----:B------:R-:W-:Y:S01]  /*f150*/  HMMA.16816.F32.BF16 R24, R28, R22, R24 ;  /* 0x000000161c18723c */ /* 0x000fe20000041818 */
[----:B------:R-:W5:Y:S05]  /*f160*/  LDSM.16.MT88.4 R20, [R151+0x7800] ;  /* 0x007800009714783b */ /* 0x000f6a0000004200 */
[----:B------:R-:W2:Y:S01]  /*f170*/  MUFU.EX2 R57, R57 ;  /* 0x0000003900397308 */ /* 0x000ea20000000800 */
[C---:B------:R-:W-:Y:S01]  /*f180*/  F2FP.BF16.PACK_AB R28, R65.reuse, R66 ;  /* 0x00000042411c723e */ /* 0x040fe200000010ff */
[----:B------:R-:W-:Y:S01]  /*f190*/  FADD.FTZ R65, R65, R68 ;  /* 0x0000004441417221 */ /* 0x000fe20000010000 */
[----:B------:R-:W-:-:S02]  /*f1a0*/  F2FP.BF16.PACK_AB R29, R149, R152 ;  /* 0x00000098951d723e */ /* 0x000fc400000010ff */
[C---:B------:R-:W-:Y:S01]  /*f1b0*/  F2FP.BF16.PACK_AB R30, R63.reuse, R64 ;  /* 0x000000403f1e723e */ /* 0x040fe200000010ff */
[----:B------:R-:W-:Y:S01]  /*f1c0*/  FADD.FTZ R65, R64, R65 ;  /* 0x0000004140417221 */ /* 0x000fe20000010000 */
[----:B-1----:R-:W-:Y:S01]  /*f1d0*/  F2FP.BF16.PACK_AB R31, R130, R148 ;  /* 0x00000094821f723e */ /* 0x002fe200000010ff */
[----:B------:R-:W-:Y:S02]  /*f1e0*/  MUFU.EX2 R56, R56 ;  /* 0x0000003800387308 */ /* 0x000fe40000000800 */
[----:B------:R-:W-:-:S04]  /*f1f0*/  FADD.FTZ R63, R63, R65 ;  /* 0x000000413f3f7221 */ /* 0x000fc80000010000 */
[C---:B----4-:R-:W-:Y:S01]  /*f200*/  HMMA.16816.F32.BF16 R12, R28.reuse, R8, R12 ;  /* 0x000000081c0c723c */ /* 0x050fe2000004180c */
[----:B---3--:R-:W-:Y:S01]  /*f210*/  FADD.FTZ R63, R62, R63 ;  /* 0x0000003f3e3f7221 */ /* 0x008fe20000010000 */
[----:B------:R-:W-:Y:S06]  /*f220*/  MUFU.EX2 R55, R55 ;  /* 0x0000003700377308 */ /* 0x000fec0000000800 */
[C---:B--2---:R-:W-:Y:S02]  /*f230*/  HMMA.16816.F32.BF16 R136, R28.reuse, R4, R136 ;  /* 0x000000041c88723c */ /* 0x044fe40000041888 */
[----:B------:R-:W-:Y:S05]  /*f240*/  MUFU.EX2 R103, R103 ;  /* 0x0000006700677308 */ /* 0x000fea0000000800 */
[----:B------:R-:W-:Y:S01]  /*f250*/  FFMA.FTZ R4, R105, c[0x0][0x23c], -R53 ;  /* 0x00008f0069047a23 */ /* 0x000fe20000010835 */
[----:B------:R-:W-:Y:S01]  /*f260*/  HMMA.16816.F32.BF16 R16, R28, R10, R16 ;  /* 0x0000000a1c10723c */ /* 0x000fe20000041810 */
[----:B------:R-:W-:Y:S01]  /*f270*/  FADD.FTZ R105, R2, R111 ;  /* 0x0000006f02697221 */ /* 0x000fe20000010000 */
[----:B------:R-:W1:Y:S01]  /*f280*/  LDSM.16.MT88.4 R8, [R150+0x7800] ;  /* 0x007800009608783b */ /* 0x000e620000004200 */
[----:B------:R2:W3:Y:S01]  /*f290*/  MUFU.EX2 R2, R4 ;  /* 0x0000000400027308 */ /* 0x0004e20000000800 */
[----:B------:R-:W-:Y:S01]  /*f2a0*/  F2FP.BF16.PACK_AB R5, R125, R126 ;  /* 0x0000007e7d05723e */ /* 0x000fe200000010ff */
[----:B------:R-:W-:-:S03]  /*f2b0*/  FADD.FTZ R105, R109, R105 ;  /* 0x000000696d697221 */ /* 0x000fc60000010000 */
[----:B------:R-:W-:Y:S01]  /*f2c0*/  HMMA.16816.F32.BF16 R24, R28, R6, R24 ;  /* 0x000000061c18723c */ /* 0x000fe20000041818 */
[----:B------:R-:W-:Y:S01]  /*f2d0*/  FADD.FTZ R119, R119, R105 ;  /* 0x0000006977777221 */ /* 0x000fe20000010000 */
[----:B------:R-:W4:Y:S01]  /*f2e0*/  LDSM.16.MT88.4 R28, [R151+0x7c00] ;  /* 0x007c0000971c783b */ /* 0x000f220000004200 */
[----:B------:R-:W-:Y:S02]  /*f2f0*/  MUFU.EX2 R100, R100 ;  /* 0x0000006400647308 */ /* 0x000fe40000000800 */
[----:B------:R-:W-:Y:S02]  /*f300*/  FADD.FTZ R119, R122, R119 ;  /* 0x000000777a777221 */ /* 0x000fe40000010000 */
[----:B------:R-:W-:Y:S02]  /*f310*/  F2FP.BF16.PACK_AB R6, R59, R60 ;  /* 0x0000003c3b06723e */ /* 0x000fe400000010ff */
[----:B------:R-:W-:Y:S01]  /*f320*/  FADD.FTZ R129, R129, R119 ;  /* 0x0000007781817221 */ /* 0x000fe20000010000 */
[----:B------:R-:W-:Y:S01]  /*f330*/  F2FP.BF16.PACK_AB R7, R115, R123 ;  /* 0x0000007b7307723e */ /* 0x000fe200000010ff */
[----:B------:R-:W1:Y:S01]  /*f340*/  MUFU.EX2 R97, R97 ;  /* 0x0000006100617308 */ /* 0x000e620000000800 */
[----:B--2---:R-:W-:Y:S01]  /*f350*/  F2FP.BF16.PACK_AB R4, R61, R62 ;  /* 0x0000003e3d04723e */ /* 0x004fe200000010ff */
[----:B------:R-:W-:-:S02]  /*f360*/  FADD.FTZ R129, R127, R129 ;  /* 0x000000817f817221 */ /* 0x000fc40000010000 */
[----:B------:R-:W-:Y:S02]  /*f370*/  FADD.FTZ R61, R61, R63 ;  /* 0x0000003f3d3d7221 */ /* 0x000fe40000010000 */
[----:B------:R-:W-:Y:S02]  /*f380*/  FADD.FTZ R131, R131, R129 ;  /* 0x0000008183837221 */ /* 0x000fe40000010000 */
[----:B-----5:R-:W-:Y:S01]  /*f390*/  HMMA.16816.F32.BF16 R12, R4, R20, R12 ;  /* 0x00000014040c723c */ /* 0x020fe2000004180c */
[----:B------:R-:W2:Y:S01]  /*f3a0*/  MUFU.EX2 R54, R54 ;  /* 0x0000003600367308 */ /* 0x000ea20000000800 */
[----:B------:R-:W-:Y:S02]  /*f3b0*/  FADD.FTZ R131, R128, R131 ;  /* 0x0000008380837221 */ /* 0x000fe40000010000 */
[----:B------:R-:W-:Y:S02]  /*f3c0*/  FADD.FTZ R61, R60, R61 ;  /* 0x0000003d3c3d7221 */ /* 0x000fe40000010000 */
[----:B------:R-:W-:-:S02]  /*f3d0*/  FADD.FTZ R140, R140, R131 ;  /* 0x000000838c8c7221 */ /* 0x000fc40000010000 */
[C---:B------:R-:W-:Y:S01]  /*f3e0*/  HMMA.16816.F32.BF16 R16, R4.reuse, R22, R16 ;  /* 0x000000160410723c */ /* 0x040fe20000041810 */
[----:B------:R-:W5:Y:S01]  /*f3f0*/  LDSM.16.MT88.4 R20, [R150+0x7c00] ;  /* 0x007c00009614783b */ /* 0x000f620000004200 */
[----:B------:R-:W-:Y:S01]  /*f400*/  FADD.FTZ R140, R133, R140 ;  /* 0x0000008c858c7221 */ /* 0x000fe20000010000 */
[----:B------:R-:W2:Y:S01]  /*f410*/  MUFU.EX2 R0, R0 ;  /* 0x0000000000007308 */ /* 0x000ea20000000800 */
[----:B------:R-:W-:Y:S02]  /*f420*/  FADD.FTZ R61, R59, R61 ;  /* 0x0000003d3b3d7221 */ /* 0x000fe40000010000 */
[----:B------:R-:W-:Y:S02]  /*f430*/  FADD.FTZ R134, R134, R140 ;  /* 0x0000008c86867221 */ /* 0x000fe40000010000 */
[----:B-1----:R-:W-:Y:S02]  /*f440*/  HMMA.16816.F32.BF16 R136, R4, R8, R136 ;  /* 0x000000080488723c */ /* 0x002fe40000041888 */
[----:B------:R-:W-:Y:S01]  /*f450*/  FADD.FTZ R134, R135, R134 ;  /* 0x0000008687867221 */ /* 0x000fe20000010000 */
[----:B------:R-:W-:Y:S03]  /*f460*/  MUFU.EX2 R124, R124 ;  /* 0x0000007c007c7308 */ /* 0x000fe60000000800 */
[----:B------:R-:W-:-:S02]  /*f470*/  FADD.FTZ R134, R142, R134 ;  /* 0x000000868e867221 */ /* 0x000fc40000010000 */
[----:B------:R-:W-:Y:S01]  /*f480*/  HMMA.16816.F32.BF16 R24, R4, R10, R24 ;  /* 0x0000000a0418723c */ /* 0x000fe20000041818 */
[----:B------:R-:W1:Y:S01]  /*f490*/  LDSM.16.MT88.4 R8, [R151+0x8000] ;  /* 0x008000009708783b */ /* 0x000e620000004200 */
[----:B------:R-:W-:Y:S01]  /*f4a0*/  FADD.FTZ R141, R141, R134 ;  /* 0x000000868d8d7221 */ /* 0x000fe20000010000 */
[----:B------:R-:W-:Y:S03]  /*f4b0*/  MUFU.EX2 R132, R132 ;  /* 0x0000008400847308 */ /* 0x000fe60000000800 */
[----:B------:R-:W-:Y:S01]  /*f4c0*/  FADD.FTZ R141, R143, R141 ;  /* 0x0000008d8f8d7221 */ /* 0x000fe20000010000 */
[----:B------:R-:W-:Y:S01]  /*f4d0*/  F2FP.BF16.PACK_AB R4, R57, R58 ;  /* 0x0000003a3904723e */ /* 0x000fe200000010ff */
[----:B------:R-:W-:Y:S01]  /*f4e0*/  FADD.FTZ R58, R58, R61 ;  /* 0x0000003d3a3a7221 */ /* 0x000fe20000010000 */
[----:B---3--:R-:W-:Y:S01]  /*f4f0*/  F2FP.BF16.PACK_AB R5, R103, R2 ;  /* 0x000000026705723e */ /* 0x008fe200000010ff */
[----:B------:R-:W-:Y:S01]  /*f500*/  FADD.FTZ R145, R145, R141 ;  /* 0x0000008d91917221 */ /* 0x000fe20000010000 */
[----:B------:R-:W-:Y:S01]  /*f510*/  F2FP.BF16.PACK_AB R6, R55, R56 ;  /* 0x000000383706723e */ /* 0x000fe200000010ff */
[----:B------:R-:W-:Y:S01]  /*f520*/  MUFU.EX2 R92, R93 ;  /* 0x0000005d005c7308 */ /* 0x000fe20000000800 */
[----:B------:R-:W-:Y:S01]  /*f530*/  F2FP.BF16.PACK_AB R7, R97, R100 ;  /* 0x000000646107723e */ /* 0x000fe200000010ff */
[----:B------:R-:W-:Y:S01]  /*f540*/  FADD.FTZ R145, R147, R145 ;  /* 0x0000009193917221 */ /* 0x000fe20000010000 */
[----:B------:R-:W-:Y:S01]  /*f550*/  LDSM.16.MT88.4 R140, [R151+0x8c00] ;  /* 0x008c0000978c783b */ /* 0x000fe20000004200 */
[----:B------:R-:W-:-:S02]  /*f560*/  FADD.FTZ R58, R57, R58 ;  /* 0x0000003a393a7221 */ /* 0x000fc40000010000 */
[----:B------:R-:W-:Y:S02]  /*f570*/  FADD.FTZ R146, R146, R145 ;  /* 0x0000009192927221 */ /* 0x000fe40000010000 */
[C---:B----4-:R-:W-:Y:S01]  /*f580*/  HMMA.16816.F32.BF16 R12, R4.reuse, R28, R12 ;  /* 0x0000001c040c723c */ /* 0x050fe2000004180c */
[----:B------:R-:W3:Y:S01]  /*f590*/  MUFU.EX2 R47, R47 ;  /* 0x0000002f002f7308 */ /* 0x000ee20000000800 */
[----:B------:R-:W-:Y:S02]  /*f5a0*/  FADD.FTZ R146, R163, R146 ;  /* 0x00000092a3927221 */ /* 0x000fe40000010000 */
[----:B------:R-:W-:Y:S02]  /*f5b0*/  FADD.FTZ R58, R56, R58 ;  /* 0x0000003a383a7221 */ /* 0x000fe40000010000 */
[----:B------:R-:W-:Y:S02]  /*f5c0*/  FADD.FTZ R146, R162, R146 ;  /* 0x00000092a2927221 */ /* 0x000fe40000010000 */
[----:B------:R-:W-:Y:S01]  /*f5d0*/  HMMA.16816.F32.BF16 R16, R4, R30, R16 ;  /* 0x0000001e0410723c */ /* 0x000fe20000041810 */
[----:B------:R-:W4:Y:S01]  /*f5e0*/  LDSM.16.MT88.4 R28, [R150+0x8000] ;  /* 0x00800000961c783b */ /* 0x000f220000004200 */
[----:B------:R-:W-:Y:S01]  /*f5f0*/  FADD.FTZ R188, R188, R146 ;  /* 0x00000092bcbc7221 */ /* 0x000fe20000010000 */
[----:B------:R-:W-:Y:S01]  /*f600*/  MUFU.EX2 R46, R46 ;  /* 0x0000002e002e7308 */ /* 0x000fe20000000800 */
[----:B------:R-:W-:-:S02]  /*f610*/  FADD.FTZ R55, R55, R58 ;  /* 0x0000003a37377221 */ /* 0x000fc40000010000 */
[----:B------:R-:W-:Y:S02]  /*f620*/  FADD.FTZ R188, R160, R188 ;  /* 0x000000bca0bc7221 */ /* 0x000fe40000010000 */
[C---:B-----5:R-:W-:Y:S01]  /*f630*/  HMMA.16816.F32.BF16 R136, R4.reuse, R20, R136 ;  /* 0x000000140488723c */ /* 0x060fe20000041888 */
[----:B--2---:R-:W-:Y:S02]  /*f640*/  FADD.FTZ R55, R54, R55 ;  /* 0x0000003736377221 */ /* 0x004fe40000010000 */
[----:B------:R-:W-:Y:S01]  /*f650*/  FADD.FTZ R187, R187, R188 ;  /* 0x000000bcbbbb7221 */ /* 0x000fe20000010000 */
[----:B------:R2:W5:Y:S03]  /*f660*/  MUFU.EX2 R84, R43 ;  /* 0x0000002b00547308 */ /* 0x0005660000000800 */
[----:B------:R-:W-:Y:S01]  /*f670*/  FADD.FTZ R187, R157, R187 ;  /* 0x000000bb9dbb7221 */ /* 0x000fe20000010000 */
[----:B------:R-:W-:Y:S01]  /*f680*/  HMMA.16816.F32.BF16 R24, R4, R22, R24 ;  /* 0x000000160418723c */ /* 0x000fe20000041818 */
[----:B------:R-:W4:Y:S02]  /*f690*/  LDSM.16.MT88.4 R20, [R151+0x8400] ;  /* 0x008400009714783b */ /* 0x000f240000004200 */
[----:B------:R-:W-:Y:S01]  /*f6a0*/  FADD.FTZ R186, R186, R187 ;  /* 0x000000bbbaba7221 */ /* 0x000fe20000010000 */
[----:B------:R-:W-:Y:S03]  /*f6b0*/  MUFU.EX2 R144, R144 ;  /* 0x0000009000907308 */ /* 0x000fe60000000800 */
[----:B------:R-:W-:Y:S01]  /*f6c0*/  FADD.FTZ R186, R156, R186 ;  /* 0x000000ba9cba7221 */ /* 0x000fe20000010000 */
[C---:B------:R-:W-:Y:S01]  /*f6d0*/  F2FP.BF16.PACK_AB R4, R0.reuse, R54 ;  /* 0x000000360004723e */ /* 0x040fe200000010ff */
[----:B------:R-:W-:Y:S01]  /*f6e0*/  FADD.FTZ R0, R0, R55 ;  /* 0x0000003700007221 */ /* 0x000fe20000010000 */
[----:B---3--:R-:W-:Y:S01]  /*f6f0*/  F2FP.BF16.PACK_AB R5, R47, R92 ;  /* 0x0000005c2f05723e */ /* 0x008fe200000010ff */
[----:B------:R-:W-:Y:S01]  /*f700*/  FADD.FTZ R186, R185, R186 ;  /* 0x000000bab9ba7221 */ /* 0x000fe20000010000 */
[----:B------:R-:W-:Y:S01]  /*f710*/  F2FP.BF16.PACK_AB R6, R132, R124 ;  /* 0x0000007c8406723e */ /* 0x000fe200000010ff */
[----:B--2---:R-:W-:Y:S01]  /*f720*/  FFMA.FTZ R43, R52, c[0x0][0x23c], -R89 ;  /* 0x00008f00342b7a23 */ /* 0x004fe20000010859 */
[----:B-----5:R-:W-:Y:S01]  /*f730*/  F2FP.BF16.PACK_AB R7, R84, R46 ;  /* 0x0000002e5407723e */ /* 0x020fe200000010ff */
[----:B------:R-:W-:Y:S01]  /*f740*/  FADD.FTZ R155, R155, R186 ;  /* 0x000000ba9b9b7221 */ /* 0x000fe20000010000 */
[----:B------:R-:W2:Y:S01]  /*f750*/  MUFU.EX2 R184, R184 ;  /* 0x000000b800b87308 */ /* 0x000ea20000000800 */
[----:B------:R-:W-:-:S02]  /*f760*/  FFMA.FTZ R52, R39, c[0x0][0x23c], -R53 ;  /* 0x00008f0027347a23 */ /* 0x000fc40000010835 */
[----:B------:R-:W-:Y:S02]  /*f770*/  FADD.FTZ R155, R173, R155 ;  /* 0x0000009bad9b7221 */ /* 0x000fe40000010000 */
[C---:B-1----:R-:W-:Y:S01]  /*f780*/  HMMA.16816.F32.BF16 R12, R4.reuse, R8, R12 ;  /* 0x00000008040c723c */ /* 0x042fe2000004180c */
[----:B------:R-:W-:Y:S02]  /*f790*/  FADD.FTZ R0, R124, R0 ;  /* 0x000000007c007221 */ /* 0x000fe40000010000 */
[----:B------:R-:W-:Y:S01]  /*f7a0*/  FADD.FTZ R155, R154, R155 ;  /* 0x0000009b9a9b7221 */ /* 0x000fe20000010000 */
[----:B------:R-:W-:Y:S01]  /*f7b0*/  MUFU.EX2 R189, R189 ;  /* 0x000000bd00bd7308 */ /* 0x000fe20000000800 */
[----:B------:R-:W-:Y:S02]  /*f7c0*/  FFMA.FTZ R39, R50, c[0x0][0x23c], -R89 ;  /* 0x00008f0032277a23 */ /* 0x000fe40000010859 */
[----:B------:R-:W-:Y:S01]  /*f7d0*/  FADD.FTZ R159, R159, R155 ;  /* 0x0000009b9f9f7221 */ /* 0x000fe20000010000 */
[C---:B------:R-:W-:Y:S01]  /*f7e0*/  HMMA.16816.F32.BF16 R16, R4.reuse, R10, R16 ;  /* 0x0000000a0410723c */ /* 0x040fe20000041810 */
[----:B------:R-:W1:Y:S01]  /*f7f0*/  LDSM.16.MT88.4 R8, [R150+0x8400] ;  /* 0x008400009608783b */ /* 0x000e620000004200 */
[----:B------:R-:W-:Y:S01]  /*f800*/  FADD.FTZ R132, R132, R0 ;  /* 0x0000000084847221 */ /* 0x000fe20000010000 */
[----:B------:R-:W-:Y:S01]  /*f810*/  MOV R0, R90 ;  /* 0x0000005a00007202 */ /* 0x000fe20000000f00 */
[----:B------:R-:W-:Y:S01]  /*f820*/  FADD.FTZ R159, R190, R159 ;  /* 0x0000009fbe9f7221 */ /* 0x000fe20000010000 */
[----:B------:R-:W3:Y:S03]  /*f830*/  MUFU.EX2 R161, R161 ;  /* 0x000000a100a17308 */ /* 0x000ee60000000800 */
[----:B------:R-:W-:Y:S01]  /*f840*/  FADD.FTZ R152, R152, R159 ;  /* 0x0000009f98987221 */ /* 0x000fe20000010000 */
[C---:B----4-:R-:W-:Y:S03]  /*f850*/  HMMA.16816.F32.BF16 R136, R4.reuse, R28, R136 ;  /* 0x0000001c0488723c */ /* 0x050fe60000041888 */
[----:B------:R-:W-:Y:S01]  /*f860*/  FADD.FTZ R152, R149, R152 ;  /* 0x0000009895987221 */ /* 0x000fe20000010000 */
[----:B------:R-:W-:Y:S03]  /*f870*/  MUFU.EX2 R42, R42 ;  /* 0x0000002a002a7308 */ /* 0x000fe60000000800 */
[----:B------:R-:W-:Y:S01]  /*f880*/  FADD.FTZ R148, R148, R152 ;  /* 0x0000009894947221 */ /* 0x000fe20000010000 */
[----:B------:R-:W-:Y:S01]  /*f890*/  HMMA.16816.F32.BF16 R24, R4, R30, R24 ;  /* 0x0000001e0418723c */ /* 0x000fe20000041818 */
[----:B------:R-:W4:Y:S02]  /*f8a0*/  LDSM.16.MT88.4 R28, [R151+0x8800] ;  /* 0x00880000971c783b */ /* 0x000f240000004200 */
[----:B------:R-:W-:Y:S01]  /*f8b0*/  FADD.FTZ R148, R130, R148 ;  /* 0x0000009482947221 */ /* 0x000fe20000010000 */
[----:B------:R-:W5:Y:S03]  /*f8c0*/  MUFU.EX2 R41, R41 ;  /* 0x0000002900297308 */ /* 0x000f660000000800 */
[----:B------:R-:W-:Y:S01]  /*f8d0*/  FADD.FTZ R126, R126, R148 ;  /* 0x000000947e7e7221 */ /* 0x000fe20000010000 */
[----:B--2---:R-:W-:Y:S01]  /*f8e0*/  F2FP.BF16.PACK_AB R4, R184, R144 ;  /* 0x00000090b804723e */ /* 0x004fe200000010ff */
[----:B------:R-:W-:Y:S01]  /*f8f0*/  FADD.FTZ R144, R144, R132 ;  /* 0x0000008490907221 */ /* 0x000fe20000010000 */
[----:B---3--:R-:W-:Y:S01]  /*f900*/  F2FP.BF16.PACK_AB R6, R161, R189 ;  /* 0x000000bda106723e */ /* 0x008fe200000010ff */
[----:B------:R-:W-:Y:S01]  /*f910*/  FADD.FTZ R126, R125, R126 ;  /* 0x0000007e7d7e7221 */ /* 0x000fe20000010000 */
[----:B------:R-:W-:Y:S01]  /*f920*/  MUFU.EX2 R40, R40 ;  /* 0x0000002800287308 */ /* 0x000fe20000000800 */
[----:B------:R-:W-:-:S02]  /*f930*/  FADD.FTZ R184, R184, R144 ;  /* 0x00000090b8b87221 */ /* 0x000fc40000010000 */
[----:B------:R-:W-:Y:S02]  /*f940*/  FADD.FTZ R126, R123, R126 ;  /* 0x0000007e7b7e7221 */ /* 0x000fe40000010000 */
[----:B------:R-:W-:Y:S02]  /*f950*/  FADD.FTZ R184, R189, R184 ;  /* 0x000000b8bdb87221 */ /* 0x000fe40000010000 */
[----:B------:R-:W-:Y:S01]  /*f960*/  FADD.FTZ R115, R115, R126 ;  /* 0x0000007e73737221 */ /* 0x000fe20000010000 */
[----:B------:R-:W2:Y:S01]  /*f970*/  MUFU.EX2 R52, R52 ;  /* 0x0000003400347308 */ /* 0x000ea20000000800 */
[----:B-----5:R-:W-:Y:S01]  /*f980*/  F2FP.BF16.PACK_AB R5, R41, R42 ;  /* 0x0000002a2905723e */ /* 0x020fe200000010ff */
[----:B------:R-:W-:Y:S02]  /*f990*/  FADD.FTZ R161, R161, R184 ;  /* 0x000000b8a1a17221 */ /* 0x000fe40000010000 */
[----:B------:R-:W-:-:S04]  /*f9a0*/  FADD.FTZ R115, R2, R115 ;  /* 0x0000007302737221 */ /* 0x000fc80000010000 */
[----:B------:R-:W3:Y:S01]  /*f9b0*/  MUFU.EX2 R153, R153 ;  /* 0x0000009900997308 */ /* 0x000ee20000000800 */
[----:B------:R-:W-:-:S04]  /*f9c0*/  FADD.FTZ R115, R103, R115 ;  /* 0x0000007367737221 */ /* 0x000fc80000010000 */
[----:B------:R-:W-:Y:S01]  /*f9d0*/  FADD.FTZ R100, R100, R115 ;  /* 0x0000007364647221 */ /* 0x000fe20000010000 */
[----:B--2---:R-:W-:Y:S02]  /*f9e0*/  F2FP.BF16.PACK_AB R7, R52, R40 ;  /* 0x000000283407723e */ /* 0x004fe400000010ff */
[----:B------:R-:W2:Y:S01]  /*f9f0*/  MUFU.EX2 R110, R110 ;  /* 0x0000006e006e7308 */ /* 0x000ea20000000800 */
[----:B------:R-:W-:-:S04]  /*fa00*/  FADD.FTZ R100, R97, R100 ;  /* 0x0000006461647221 */ /* 0x000fc80000010000 */
[----:B------:R-:W-:Y:S01]  /*fa10*/  FADD.FTZ R92, R92, R100 ;  /* 0x000000645c5c7221 */ /* 0x000fe20000010000 */
[----:B------:R-:W-:Y:S01]  /*fa20*/  HMMA.16816.F32.BF16 R12, R4, R20, R12 ;  /* 0x00000014040c723c */ /* 0x000fe2000004180c */
[----:B---3--:R-:W-:Y:S01]  /*fa30*/  FADD.FTZ R161, R153, R161 ;  /* 0x000000a199a17221 */ /* 0x008fe20000010000 */
[----:B------:R-:W-:Y:S01]  /*fa40*/  MUFU.EX2 R95, R95 ;  /* 0x0000005f005f7308 */ /* 0x000fe20000000800 */
[----:B------:R-:W-:-:S04]  /*fa50*/  FADD.FTZ R92, R47, R92 ;  /* 0x0000005c2f5c7221 */ /* 0x000fc80000010000 */
[----:B------:R-:W-:Y:S01]  /*fa60*/  FADD.FTZ R46, R46, R92 ;  /* 0x0000005c2e2e7221 */ /* 0x000fe20000010000 */
[----:B------:R-:W-:Y:S01]  /*fa70*/  HMMA.16816.F32.BF16 R16, R4, R22, R16 ;  /* 0x000000160410723c */ /* 0x000fe20000041810 */
[----:B------:R-:W3:Y:S01]  /*fa80*/  LDSM.16.MT88.4 R20, [R150+0x8800] ;  /* 0x008800009614783b */ /* 0x000ee20000004200 */
[----:B------:R-:W5:Y:S01]  /*fa90*/  MUFU.EX2 R43, R43 ;  /* 0x0000002b002b7308 */ /* 0x000f620000000800 */
[----:B------:R-:W-:-:S04]  /*faa0*/  FADD.FTZ R46, R84, R46 ;  /* 0x0000002e542e7221 */ /* 0x000fc80000010000 */
[----:B------:R-:W-:Y:S01]  /*fab0*/  FADD.FTZ R46, R42, R46 ;  /* 0x0000002e2a2e7221 */ /* 0x000fe20000010000 */
[----:B-1----:R-:W-:Y:S02]  /*fac0*/  HMMA.16816.F32.BF16 R136, R4, R8, R136 ;  /* 0x000000080488723c */ /* 0x002fe40000041888 */
[----:B------:R-:W1:Y:S01]  /*fad0*/  MUFU.EX2 R38, R38 ;  /* 0x0000002600267308 */ /* 0x000e620000000800 */
[----:B------:R-:W-:-:S04]  /*fae0*/  FADD.FTZ R41, R41, R46 ;  /* 0x0000002e29297221 */ /* 0x000fc80000010000 */
[----:B------:R-:W-:Y:S01]  /*faf0*/  FADD.FTZ R41, R40, R41 ;  /* 0x0000002928297221 */ /* 0x000fe20000010000 */
[----:B------:R-:W-:Y:S01]  /*fb00*/  HMMA.16816.F32.BF16 R24, R4, R10, R24 ;  /* 0x0000000a0418723c */ /* 0x000fe20000041818 */
[----:B------:R-:W3:Y:S01]  /*fb10*/  LDSM.16.MT88.4 R8, [R150+0x8c00] ;  /* 0x008c00009608783b */ /* 0x000ee20000004200 */
[----:B------:R-:W4:Y:S01]  /*fb20*/  MUFU.EX2 R37, R37 ;  /* 0x0000002500257308 */ /* 0x000f220000000800 */
[----:B------:R-:W-:-:S04]  /*fb30*/  FADD.FTZ R52, R52, R41 ;  /* 0x0000002934347221 */ /* 0x000fc80000010000 */
[C---:B--2---:R-:W-:Y:S01]  /*fb40*/  F2FP.BF16.PACK_AB R4, R110.reuse, R153 ;  /* 0x000000996e04723e */ /* 0x044fe200000010ff */
[----:B------:R-:W-:Y:S01]  /*fb50*/  FADD.FTZ R110, R110, R161 ;  /* 0x000000a16e6e7221 */ /* 0x000fe20000010000 */
[----:B-----5:R-:W-:Y:S01]  /*fb60*/  F2FP.BF16.PACK_AB R6, R43, R95 ;  /* 0x0000005f2b06723e */ /* 0x020fe200000010ff */
[----:B------:R-:W2:Y:S01]  /*fb70*/  MUFU.EX2 R36, R36 ;  /* 0x0000002400247308 */ /* 0x000ea20000000800 */
[----:B-1----:R-:W-:Y:S02]  /*fb80*/  FADD.FTZ R52, R38, R52 ;  /* 0x0000003426347221 */ /* 0x002fe40000010000 */
[----:B------:R-:W-:-:S04]  /*fb90*/  FADD.FTZ R110, R95, R110 ;  /* 0x0000006e5f6e7221 */ /* 0x000fc80000010000 */
[----:B------:R-:W-:Y:S01]  /*fba0*/  FADD.FTZ R43, R43, R110 ;  /* 0x0000006e2b2b7221 */ /* 0x000fe20000010000 */
[----:B------:R-:W1:Y:S01]  /*fbb0*/  MUFU.EX2 R35, R35 ;  /* 0x0000002300237308 */ /* 0x000e620000000800 */
[C---:B----4-:R-:W-:Y:S01]  /*fbc0*/  F2FP.BF16.PACK_AB R5, R37.reuse, R38 ;  /* 0x000000262505723e */ /* 0x050fe200000010ff */
[----:B------:R-:W-:-:S06]  /*fbd0*/  FADD.FTZ R37, R37, R52 ;  /* 0x0000003425257221 */ /* 0x000fcc0000010000 */
[----:B------:R-:W4:Y:S01]  /*fbe0*/  MUFU.EX2 R51, R51 ;  /* 0x0000003300337308 */ /* 0x000f220000000800 */
[----:B--2---:R-:W-:Y:S01]  /*fbf0*/  FADD.FTZ R37, R36, R37 ;  /* 0x0000002524257221 */ /* 0x004fe20000010000 */
[----:B-1----:R-:W-:-:S06]  /*fc00*/  F2FP.BF16.PACK_AB R7, R35, R36 ;  /* 0x000000242307723e */ /* 0x002fcc00000010ff */
[----:B------:R-:W1:Y:S01]  /*fc10*/  MUFU.EX2 R39, R39 ;  /* 0x0000002700277308 */ /* 0x000e620000000800 */
[----:B------:R-:W-:Y:S01]  /*fc20*/  FADD.FTZ R35, R35, R37 ;  /* 0x0000002523237221 */ /* 0x000fe20000010000 */
[----:B------:R-:W-:Y:S01]  /*fc30*/  HMMA.16816.F32.BF16 R12, R4, R28, R12 ;  /* 0x0000001c040c723c */ /* 0x000fe2000004180c */
[----:B----4-:R-:W-:-:S05]  /*fc40*/  FADD.FTZ R43, R51, R43 ;  /* 0x0000002b332b7221 */ /* 0x010fca0000010000 */
[----:B------:R-:W2:Y:S01]  /*fc50*/  MUFU.EX2 R49, R49 ;  /* 0x0000003100317308 */ /* 0x000ea20000000800 */
[----:B------:R-:W-:Y:S01]  /*fc60*/  FFMA.FTZ R28, R32, c[0x0][0x23c], -R53 ;  /* 0x00008f00201c7a23 */ /* 0x000fe20000010835 */
[C---:B------:R-:W-:Y:S06]  /*fc70*/  HMMA.16816.F32.BF16 R16, R4.reuse, R30, R16 ;  /* 0x0000001e0410723c */ /* 0x040fec0000041810 */
[----:B------:R-:W4:Y:S01]  /*fc80*/  MUFU.EX2 R183, R183 ;  /* 0x000000b700b77308 */ /* 0x000f220000000800 */
[C---:B-1----:R-:W-:Y:S01]  /*fc90*/  F2FP.BF16.PACK_AB R132, R39.reuse, R51 ;  /* 0x000000332784723e */ /* 0x042fe200000010ff */
[----:B------:R-:W-:Y:S01]  /*fca0*/  FADD.FTZ R43, R39, R43 ;  /* 0x0000002b272b7221 */ /* 0x000fe20000010000 */
[----:B---3--:R-:W-:Y:S05]  /*fcb0*/  HMMA.16816.F32.BF16 R136, R4, R20, R136 ;  /* 0x000000140488723c */ /* 0x008fea0000041888 */
[----:B------:R-:W1:Y:S01]  /*fcc0*/  MUFU.EX2 R34, R34 ;  /* 0x0000002200227308 */ /* 0x000e620000000800 */
[----:B--2---:R-:W-:-:S02]  /*fcd0*/  FADD.FTZ R43, R49, R43 ;  /* 0x0000002b312b7221 */ /* 0x004fc40000010000 */
[----:B------:R-:W-:Y:S05]  /*fce0*/  HMMA.16816.F32.BF16 R24, R4, R22, R24 ;  /* 0x000000160418723c */ /* 0x000fea0000041818 */
[----:B------:R-:W2:Y:S01]  /*fcf0*/  MUFU.EX2 R2, R33 ;  /* 0x0000002100027308 */ /* 0x000ea20000000800 */
[C---:B----4-:R-:W-:Y:S01]  /*fd00*/  F2FP.BF16.PACK_AB R134, R183.reuse, R49 ;  /* 0x00000031b786723e */ /* 0x050fe200000010ff */
[----:B------:R-:W-:-:S06]  /*fd10*/  FADD.FTZ R183, R183, R43 ;  /* 0x0000002bb7b77221 */ /* 0x000fcc0000010000 */
[----:B------:R-:W3:Y:S01]  /*fd20*/  MUFU.EX2 R28, R28 ;  /* 0x0000001c001c7308 */ /* 0x000ee20000000800 */
[----:B-1----:R-:W-:-:S07]  /*fd30*/  FADD.FTZ R35, R34, R35 ;  /* 0x0000002322237221 */ /* 0x002fce0000010000 */
[----:B------:R-:W1:Y:S01]  /*fd40*/  MUFU.EX2 R182, R182 ;  /* 0x000000b600b67308 */ /* 0x000e620000000800 */
[C---:B--2---:R-:W-:Y:S01]  /*fd50*/  F2FP.BF16.PACK_AB R133, R2.reuse, R34 ;  /* 0x000000220285723e */ /* 0x044fe200000010ff */
[----:B------:R-:W-:Y:S01]  /*fd60*/  FADD.FTZ R35, R2, R35 ;  /* 0x0000002302237221 */ /* 0x000fe20000010000 */
[----:B------:R-:W-:-:S03]  /*fd70*/  MOV R2, R91 ;  /* 0x0000005b00027202 */ /* 0x000fc60000000f00 */
[----:B---3--:R-:W-:Y:S01]  /*fd80*/  FADD.FTZ R35, R28, R35 ;  /* 0x000000231c237221 */ /* 0x008fe20000010000 */
[----:B-1----:R-:W-:-:S03]  /*fd90*/  F2FP.BF16.PACK_AB R135, R182, R28 ;  /* 0x0000001cb687723e */ /* 0x002fc600000010ff */
[----:B------:R-:W-:-:S04]  /*fda0*/  FADD.FTZ R182, R182, R35 ;  /* 0x00000023b6b67221 */ /* 0x000fc80000010000 */
[C---:B------:R-:W-:Y:S08]  /*fdb0*/  HMMA.16816.F32.BF16 R144, R132.reuse, R140, R12 ;  /* 0x0000008c8490723c */ /* 0x040ff0000004180c */
[C---:B------:R-:W-:Y:S08]  /*fdc0*/  HMMA.16816.F32.BF16 R140, R132.reuse, R142, R16 ;  /* 0x0000008e848c723c */ /* 0x040ff00000041810 */
[C---:B------:R-:W-:Y:S08]  /*fdd0*/  HMMA.16816.F32.BF16 R136, R132.reuse, R8, R136 ;  /* 0x000000088488723c */ /* 0x040ff00000041888 */
[----:B------:R-:W-:Y:S08]  /*fde0*/  HMMA.16816.F32.BF16 R132, R132, R10, R24 ;  /* 0x0000000a8484723c */ /* 0x000ff00000041818 */
.L_x_790:
[----:B------:R-:W-:-:S13]  /*fdf0*/  ISETP.GE.AND P0, PT, R170, 0x1, PT ;  /* 0x00000001aa00780c */ /* 0x000fda0003f06270 */
[----:B------:R-:W-:Y:S05]  /*fe00*/  @!P0 BRA `(.L_x_798) ;  /* 0x000056e000008947 */ /* 0x000fea0003800000 */
[----:B------:R-:W-:Y:S02]  /*fe10*/  MOV R148, R0 ;  /* 0x0000000000947202 */ /* 0x000fe40000000f00 */
[----:B------:R-:W-:Y:S02]  /*fe20*/  MOV R149, R2 ;  /* 0x0000000200957202 */ /* 0x000fe40000000f00 */
[----:B------:R-:W-:-:S04]  /*fe30*/  MOV R173, c[0x0][0x1a0] ;  /* 0x0000680000ad7a02 */ /* 0x000fc80000000f00 */
.L_x_802:
        /* <DEDUP_REMOVED lines=8> */
[C---:B------:R-:W-:Y:S02]  /*fec0*/  IADD3 R2, R9.reuse, -0x100, RZ ;  /* 0xffffff0009027810 */ /* 0x040fe40007ffe0ff */
[----:B------:R-:W-:Y:S02]  /*fed0*/  IABS R6, R9 ;  /* 0x0000000900067213 */ /* 0x000fe40000000000 */
[----:B------:R-:W-:Y:S02]  /*fee0*/  IABS R4, R2 ;  /* 0x0000000200047213 */ /* 0x000fe40000000000 */
[----:B------:R-:W-:Y:S02]  /*fef0*/  LOP3.LUT R2, R2, c[0x0][0x2d0], RZ, 0x3c, !PT ;  /* 0x0000b40002027a12 */ /* 0x000fe400078e3cff */
[----:B------:R-:W-:Y:S02]  /*ff00*/  LOP3.LUT R9, R9, c[0x0][0x2d0], RZ, 0x3c, !PT ;  /* 0x0000b40009097a12 */ /* 0x000fe400078e3cff */
[----:B------:R-:W-:Y:S02]  /*ff10*/  ISETP.GE.AND P0, PT, R2, RZ, PT ;  /* 0x000000ff0200720c */ /* 0x000fe40003f06270 */
        /* <DEDUP_REMOVED lines=30> */
[CC--:B------:R-:W-:Y:S02]  /*10100*/  LEA R2, P1, R7.reuse, R178.reuse, 0x2 ;  /* 0x000000b207027211 */ /* 0x0c0fe400078210ff */
[C---:B------:R-:W-:Y:S02]  /*10110*/  LEA R4, P0, R0.reuse, R178, 0x2 ;  /* 0x000000b200047211 */ /* 0x040fe400078010ff */
[-C--:B------:R-:W-:Y:S02]  /*10120*/  LEA.HI.X.SX32 R3, R7, R179.reuse, 0x2, P1 ;  /* 0x000000b307037211 */ /* 0x080fe400008f16ff */
[C---:B------:R-:W-:Y:S01]  /*10130*/  LEA.HI.X.SX32 R5, R0.reuse, R179, 0x2, P0 ;  /* 0x000000b300057211 */ /* 0x040fe200000f16ff */
[----:B------:R-:W-:Y:S03]  /*10140*/  IMAD.IADD R0, R0, 0x1, -R7 ;  /* 0x0000000100007824 */ /* 0x000fe600078e0a07 */
[----:B------:R1:W2:Y:S04]  /*10150*/  LDG.E R3, [R2.64] ;  /* 0x0000000a02037981 */ /* 0x0002a8000c1e1900 */
[----:B------:R-:W2:Y:S01]  /*10160*/  LDG.E R4, [R4.64] ;  /* 0x0000000a04047981 */ /* 0x000ea2000c1e1900 */
[----:B-1----:R-:W-:Y:S04]  /*10170*/  IMAD.MOV.U32 R2, RZ, RZ, c[0x0][0x2d0] ;  /* 0x0000b400ff027624 */ /* 0x002fe800078e00ff */
[----:B------:R-:W-:Y:S04]  /*10180*/  IMAD R2, R0, R2, -0x100 ;  /* 0xffffff0000027424 */ /* 0x000fe800078e0202 */
        /* <DEDUP_REMOVED lines=11> */
.L_x_799:
[----:B------:R-:W-:Y:S02]  /*10240*/  ISETP.GE.AND P0, PT, R174, c[0x0][0x220], PT ;  /* 0x00008800ae007a0c */ /* 0x000fe40003f06270 */
[C---:B------:R-:W-:Y:S04]  /*10250*/  LEA R184, P3, R8.reuse, R44, 0x1 ;  /* 0x0000002c08b87211 */ /* 0x040fe800078608ff */
[C---:B------:R-:W-:Y:S07]  /*10260*/  LEA.HI.X R185, R8.reuse, R45, R9, 0x1, P3 ;  /* 0x0000002d08b97211 */ /* 0x040fee00018f0c09 */
[----:B------:R-:W-:Y:S01]  /*10270*/  @P0 STS.64 [R171+0x5008], RZ ;  /* 0x005008ffab000388 */ /* 0x000fe20000000a00 */
[----:B------:R-:W-:Y:S02]  /*10280*/  @!P0 MOV R10, R8 ;  /* 0x00000008000a8202 */ /* 0x000fe40000000f00 */
[----:B------:R-:W-:Y:S02]  /*10290*/  @!P0 IADD3 R2, P2, R8, UR12, RZ ;  /* 0x0000000c08028c10 */ /* 0x000fe4000ff5e0ff */
[----:B------:R-:W-:Y:S01]  /*102a0*/  @!P0 MOV R11, R9 ;  /* 0x00000009000b8202 */ /* 0x000fe20000000f00 */
[----:B------:R-:W-:Y:S01]  /*102b0*/  @P0 STS [R171+0x5000], RZ ;  /* 0x005000ffab000388 */ /* 0x000fe20000000800 */
[----:B------:R-:W-:Y:S02]  /*102c0*/  @!P0 IADD3.X R0, R9, UR9, RZ, P2, !PT ;  /* 0x0000000909008c10 */ /* 0x000fe400097fe4ff */
[C---:B------:R-:W-:Y:S01]  /*102d0*/  @!P0 LEA R14, P2, R2.reuse, R44, 0x1 ;  /* 0x0000002c020e8211 */ /* 0x040fe200078408ff */
[----:B------:R-:W-:Y:S01]  /*102e0*/  @P0 STS [R171+0x5004], RZ ;  /* 0x005004ffab000388 */ /* 0x000fe20000000800 */
[C---:B------:R-:W-:Y:S01]  /*102f0*/  @!P0 IMAD.WIDE.U32 R10, R173.reuse, 0x60, R10 ;  /* 0x00000060ad0a8825 */ /* 0x040fe200078e000a */
[----:B------:R-:W-:Y:S02]  /*10300*/  @!P0 MOV R16, R8 ;  /* 0x0000000800108202 */ /* 0x000fe40000000f00 */
[----:B------:R-:W-:Y:S01]  /*10310*/  @!PT LDS RZ, [RZ] ;  /* 0x00000000fffff984 */ /* 0x000fe20000000800 */
[----:B------:R-:W-:Y:S01]  /*10320*/  @!PT LDS RZ, [RZ] ;  /* 0x00000000fffff984 */ /* 0x000fe20000000800 */
[----:B------:R-:W-:Y:S01]  /*10330*/  @!PT LDS RZ, [RZ] ;  /* 0x00000000fffff984 */ /* 0x000fe20000000800 */
[----:B------:R1:W-:Y:S01]  /*10340*/  @!P0 LDGSTS.E.BYPASS.LTC128B.128 [R171+0x5000], [R184.64] ;  /* 0x05000000b8ab8fae */ /* 0x0003e2000b901d4a */
[----:B------:R-:W-:Y:S02]  /*10350*/  @!P0 LEA.HI.X R15, R2, R45, R0, 0x1, P2 ;  /* 0x0000002d020f8211 */ /* 0x000fe400010f0c00 */
[----:B------:R-:W-:Y:S02]  /*10360*/  @!P0 LEA R24, P4, R10, R44, 0x1 ;  /* 0x0000002c0a188211 */ /* 0x000fe400078808ff */
[-C--:B------:R-:W-:Y:S02]  /*10370*/  @!P0 MOV R17, R9.reuse ;  /* 0x0000000900118202 */ /* 0x080fe40000000f00 */
[CC--:B------:R-:W-:Y:S01]  /*10380*/  @!P0 LEA R4, P1, R173.reuse, R8.reuse, 0x6 ;  /* 0x00000008ad048211 */ /* 0x0c0fe200078230ff */
[----:B------:R-:W-:Y:S01]  /*10390*/  @P0 STS.128 [R171+0x5800], RZ ;  /* 0x005800ffab000388 */ /* 0x000fe20000000c00 */
[----:B------:R-:W-:Y:S01]  /*103a0*/  @!P0 MOV R20, R8 ;  /* 0x0000000800148202 */ /* 0x000fe20000000f00 */
[C---:B------:R-:W-:Y:S01]  /*103b0*/  @!P0 IMAD.WIDE.U32 R16, R173.reuse, 0xc0, R16 ;  /* 0x000000c0ad108825 */ /* 0x040fe200078e0010 */
[-C--:B------:R-:W-:Y:S02]  /*103c0*/  @!P0 MOV R21, R9.reuse ;  /* 0x0000000900158202 */ /* 0x080fe40000000f00 */
[----:B------:R-:W-:Y:S02]  /*103d0*/  @!P0 MOV R3, c[0x0][0x1a4] ;  /* 0x0000690000038a02 */ /* 0x000fe40000000f00 */
[----:B------:R-:W-:Y:S01]  /*103e0*/  @!P0 MOV R2, c[0x0][0x1a4] ;  /* 0x0000690000028a02 */ /* 0x000fe20000000f00 */
[----:B------:R-:W-:Y:S01]  /*103f0*/  @!PT LDS RZ, [RZ] ;  /* 0x00000000fffff984 */ /* 0x000fe20000000800 */
[----:B------:R-:W-:Y:S01]  /*10400*/  @!PT LDS RZ, [RZ] ;  /* 0x00000000fffff984 */ /* 0x000fe20000000800 */
[----:B------:R-:W-:Y:S01]  /*10410*/  @!PT LDS RZ, [RZ] ;  /* 0x00000000fffff984 */ /* 0x000fe20000000800 */
[----:B------:R2:W-:Y:S01]  /*10420*/  @!P0 LDGSTS.E.BYPASS.LTC128B.128 [R171+0x5800], [R14.64] ;  /* 0x058000000eab8fae */ /* 0x0005e2000b901d4a */
[C---:B------:R-:W-:Y:S01]  /*10430*/  @!P0 LEA.HI.X R3, R173.reuse, R9, R3, 0x6, P1 ;  /* 0x00000009ad038211 */ /* 0x040fe200008f3403 */
[C---:B------:R-:W-:Y:S01]  /*10440*/  @!P0 IMAD.WIDE.U32 R20, R173.reuse, 0xe0, R20 ;  /* 0x000000e0ad148825 */ /* 0x040fe200078e0014 */
[----:B------:R-:W-:Y:S02]  /*10450*/  @!P0 LEA R12, P1, R4, R44, 0x1 ;  /* 0x0000002c040c8211 */ /* 0x000fe400078208ff */
[----:B------:R-:W-:Y:S01]  /*10460*/  @!P0 MOV R5, c[0x0][0x1a4] ;  /* 0x0000690000058a02 */ /* 0x000fe20000000f00 */
[----:B------:R-:W-:Y:S01]  /*10470*/  @!P0 IMAD R2, R2, 0xc0, RZ ;  /* 0x000000c002028824 */ /* 0x000fe200078e02ff */
[----:B------:R-:W-:Y:S01]  /*10480*/  @!P0 LEA.HI.X R13, R4, R45, R3, 0x1, P1 ;  /* 0x0000002d040d8211 */ /* 0x000fe200008f0c03 */
[----:B------:R-:W-:Y:S01]  /*10490*/  @P0 STS.128 [R171+0x6000], RZ ;  /* 0x006000ffab000388 */ /* 0x000fe20000000c00 */
[C---:B------:R-:W-:Y:S02]  /*104a0*/  @!P0 LEA R6, P1, R173.reuse, R8, 0x7 ;  /* 0x00000008ad068211 */ /* 0x040fe400078238ff */
[----:B------:R-:W-:Y:S02]  /*104b0*/  @!P0 IADD3 R2, R2, R17, RZ ;  /* 0x0000001102028210 */ /* 0x000fe40007ffe0ff */
[C---:B------:R-:W-:Y:S01]  /*104c0*/  @!P0 LEA.HI.X R5, R173.reuse, R9, R5, 0x7, P1 ;  /* 0x00000009ad058211 */ /* 0x040fe200008f3c05 */
[----:B------:R-:W-:Y:S01]  /*104d0*/  @!P0 IMAD.WIDE.U32 R8, R173, 0xa0, R8 ;  /* 0x000000a0ad088825 */ /* 0x000fe200078e0008 */
[CC--:B------:R-:W-:Y:S01]  /*104e0*/  @!P0 LEA R18, P1, R6.reuse, R44.reuse, 0x1 ;  /* 0x0000002c06128211 */ /* 0x0c0fe200078208ff */
[----:B------:R-:W-:Y:S01]  /*104f0*/  @!PT LDS RZ, [RZ] ;  /* 0x00000000fffff984 */ /* 0x000fe20000000800 */
[----:B------:R-:W-:Y:S01]  /*10500*/  @!PT LDS RZ, [RZ] ;  /* 0x00000000fffff984 */ /* 0x000fe20000000800 */
[----:B------:R-:W-:Y:S01]  /*10510*/  @!PT LDS RZ, [RZ] ;  /* 0x00000000fffff984 */ /* 0x000fe20000000800 */
[----:B------:R2:W-:Y:S01]  /*10520*/  @!P0 LDGSTS.E.BYPASS.LTC128B.128 [R171+0x6000], [R12.64] ;  /* 0x060000000cab8fae */ /* 0x0005e2000b901d4a */
[----:B------:R-:W-:Y:S02]  /*10530*/  @!P0 MOV R4, c[0x0][0x1a4] ;  /* 0x0000690000048a02 */ /* 0x000fe40000000f00 */
[----:B------:R-:W-:Y:S02]  /*10540*/  @!P0 LEA.HI.X R19, R6, R45, R5, 0x1, P1 ;  /* 0x0000002d06138211 */ /* 0x000fe400008f0c05 */
[-C--:B------:R-:W-:Y:S01]  /*10550*/  @!P0 LEA R22, P3, R8, R44.reuse, 0x1 ;  /* 0x0000002c08168211 */ /* 0x080fe200078608ff */
[----:B------:R-:W-:Y:S01]  /*10560*/  @!P0 IMAD R4, R4, 0x60, RZ ;  /* 0x0000006004048824 */ /* 0x000fe200078e02ff */
[-C--:B------:R-:W-:Y:S01]  /*10570*/  @!P0 LEA R6, P2, R16, R44.reuse, 0x1 ;  /* 0x0000002c10068211 */ /* 0x080fe200078408ff */
[----:B------:R-:W-:Y:S01]  /*10580*/  @P0 STS.128 [R171+0x6800], RZ ;  /* 0x006800ffab000388 */ /* 0x000fe20000000c00 */
[----:B------:R-:W-:Y:S02]  /*10590*/  @!P0 LEA R26, P1, R20, R44, 0x1 ;  /* 0x0000002c141a8211 */ /* 0x000fe400078208ff */
[----:B------:R-:W-:Y:S02]  /*105a0*/  @!P0 IADD3 R4, R4, R11, RZ ;  /* 0x0000000b04048210 */ /* 0x000fe40007ffe0ff */
[-C--:B------:R-:W-:Y:S02]  /*105b0*/  @!P0 LEA.HI.X R7, R16, R45.reuse, R2, 0x1, P2 ;  /* 0x0000002d10078211 */ /* 0x080fe400010f0c02 */
[----:B------:R-:W-:Y:S02]  /*105c0*/  @!P0 LEA.HI.X R25, R10, R45, R4, 0x1, P4 ;  /* 0x0000002d0a198211 */ /* 0x000fe400020f0c04 */
[----:B------:R-:W-:Y:S02]  /*105d0*/  @!P0 MOV R3, c[0x0][0x1a4] ;  /* 0x0000690000038a02 */ /* 0x000fe40000000f00 */
[----:B------:R-:W-:Y:S01]  /*105e0*/  @!P0 MOV R0, c[0x0][0x1a4] ;  /* 0x0000690000008a02 */ /* 0x000fe20000000f00 */
[----:B------:R-:W-:Y:S01]  /*105f0*/  @!PT LDS RZ, [RZ] ;  /* 0x00000000fffff984 */ /* 0x000fe20000000800 */
[----:B------:R-:W-:Y:S01]  /*10600*/  @!PT LDS RZ, [RZ] ;  /* 0x00000000fffff984 */ /* 0x000fe20000000800 */
[----:B------:R-:W-:Y:S01]  /*10610*/  @!PT LDS RZ, [RZ] ;  /* 0x00000000fffff984 */ /* 0x000fe20000000800 */
[----:B------:R3:W-:Y:S02]  /*10620*/  @!P0 LDGSTS.E.BYPASS.LTC128B.128 [R171+0x6800], [R24.64] ;  /* 0x0680000018ab8fae */ /* 0x0007e4000b901d4a */
[----:B------:R-:W-:Y:S02]  /*10630*/  @!P0 IMAD R3, R3, 0xa0, RZ ;  /* 0x000000a003038824 */ /* 0x000fe400078e02ff */
[----:B------:R-:W-:Y:S03]  /*10640*/  @!P0 IMAD R0, R0, 0xe0, RZ ;  /* 0x000000e000008824 */ /* 0x000fe600078e02ff */
[----:B------:R-:W-:Y:S01]  /*10650*/  @!P0 IADD3 R3, R3, R9, RZ ;  /* 0x0000000903038210 */ /* 0x000fe20007ffe0ff */
[----:B------:R-:W-:Y:S01]  /*10660*/  @P0 STS.128 [R171+0x7000], RZ ;  /* 0x007000ffab000388 */ /* 0x000fe20000000c00 */
[----:B------:R-:W-:Y:S02]  /*10670*/  @!P0 IADD3 R0, R0, R21, RZ ;  /* 0x0000001500008210 */ /* 0x000fe40007ffe0ff */
[-C--:B------:R-:W-:Y:S02]  /*10680*/  @!P0 LEA.HI.X R23, R8, R45.reuse, R3, 0x1, P3 ;  /* 0x0000002d08178211 */ /* 0x080fe400018f0c03 */
[----:B------:R-:W-:Y:S02]  /*10690*/  @!P0 LEA.HI.X R27, R20, R45, R0, 0x1, P1 ;  /* 0x0000002d141b8211 */ /* 0x000fe400008f0c00 */
[----:B------:R-:W-:Y:S01]  /*106a0*/  ISETP.GE.AND P1, PT, R170, 0x2, PT ;  /* 0x00000002aa00780c */ /* 0x000fe20003f26270 */
[----:B------:R-:W-:Y:S01]  /*106b0*/  @!PT LDS RZ, [RZ] ;  /* 0x00000000fffff984 */ /* 0x000fe20000000800 */
[----:B------:R-:W-:Y:S01]  /*106c0*/  @!PT LDS RZ, [RZ] ;  /* 0x00000000fffff984 */ /* 0x000fe20000000800 */
[----:B------:R-:W-:Y:S01]  /*106d0*/  @!PT LDS RZ, [RZ] ;  /* 0x00000000fffff984 */ /* 0x000fe20000000800 */
[----:B------:R4:W-:Y:S08]  /*106e0*/  @!P0 LDGSTS.E.BYPASS.LTC128B.128 [R171+0x7000], [R18.64] ;  /* 0x0700000012ab8fae */ /* 0x0009f0000b901d4a */
[----:B------:R-:W-:Y:S08]  /*106f0*/  @P0 STS.128 [R171+0x7800], RZ ;  /* 0x007800ffab000388 */ /* 0x000ff00000000c00 */
        /* <DEDUP_REMOVED lines=14> */
[----:B------:R-:W-:Y:S08]  /*107e0*/  LDSM.16.M88.4 R128, [R167] ;  /* 0x00000000a780783b */ /* 0x000ff00000000200 */
[----:B------:R-:W0:Y:S08]  /*107f0*/  LDGDEPBAR ;  /* 0x00000000000079af */ /* 0x000e300000000000 */
[----:B------:R-:W1:Y:S08]  /*10800*/  LDSM.16.M88.4 R8, [R165+0x1000] ;  /* 0x00100000a508783b */ /* 0x000e700000000200 */
[----:B----4-:R-:W2:Y:S08]  /*10810*/  LDSM.16.M88.4 R16, [R165+0x1400] ;  /* 0x00140000a510783b */ /* 0x010eb00000000200 */
[----:B---3--:R-:W5:Y:S08]  /*10820*/  LDSM.16.M88.4 R24, [R165+0x1800] ;  /* 0x00180000a518783b */ /* 0x008f700000000200 */
[----:B------:R-:W3:Y:S08]  /*10830*/  LDSM.16.M88.4 R32, [R165+0x1c00] ;  /* 0x001c0000a520783b */ /* 0x000ef00000000200 */
[----:B------:R-:W4:Y:S08]  /*10840*/  LDSM.16.M88.4 R40, [R165+0x2000] ;  /* 0x00200000a528783b */ /* 0x000f300000000200 */
[----:B------:R-:W1:Y:S08]  /*10850*/  LDSM.16.M88.4 R48, [R165+0x2400] ;  /* 0x00240000a530783b */ /* 0x000e700000000200 */
[----:B------:R-:W1:Y:S08]  /*10860*/  LDSM.16.M88.4 R56, [R165+0x2800] ;  /* 0x00280000a538783b */ /* 0x000e700000000200 */
[----:B------:R-:W1:Y:S08]  /*10870*/  LDSM.16.M88.4 R64, [R165+0x2c00] ;  /* 0x002c0000a540783b */ /* 0x000e700000000200 */
[----:B------:R-:W1:Y:S08]  /*10880*/  LDSM.16.M88.4 R72, [R165+0x3000] ;  /* 0x00300000a548783b */ /* 0x000e700000000200 */
[----:B------:R-:W1:Y:S08]  /*10890*/  LDSM.16.M88.4 R80, [R165+0x3400] ;  /* 0x00340000a550783b */ /* 0x000e700000000200 */
[----:B------:R-:W1:Y:S08]  /*108a0*/  LDSM.16.M88.4 R88, [R165+0x3800] ;  /* 0x00380000a558783b */ /* 0x000e700000000200 */
[----:B------:R-:W1:Y:S08]  /*108b0*/  LDSM.16.M88.4 R96, [R165+0x3c00] ;  /* 0x003c0000a560783b */ /* 0x000e700000000200 */
[----:B------:R-:W1:Y:S08]  /*108c0*/  LDSM.16.M88.4 R104, [R165+0x4000] ;  /* 0x00400000a568783b */ /* 0x000e700000000200 */
[----:B------:R-:W2:Y:S08]  /*108d0*/  LDSM.16.M88.4 R112, [R165+0x4400] ;  /* 0x00440000a570783b */ /* 0x000eb00000000200 */
[----:B------:R-:W2:Y:S08]  /*108e0*/  LDSM.16.M88.4 R120, [R165+0x4800] ;  /* 0x00480000a578783b */ /* 0x000eb00000000200 */
[----:B------:R-:W3:Y:S08]  /*108f0*/  LDSM.16.M88.4 R152, [R165+0x4c00] ;  /* 0x004c0000a598783b */ /* 0x000ef00000000200 */
[----:B------:R-:W-:Y:S08]  /*10900*/  LDSM.16.M88.4 R156, [R166] ;  /* 0x00000000a69c783b */ /* 0x000ff00000000200 */
[----:B------:R-:W3:Y:S01]  /*10910*/  LDSM.16.M88.4 R160, [R164] ;  /* 0x00000000a4a0783b */ /* 0x000ee20000000200 */
[C---:B-1----:R-:W-:Y:S08]  /*10920*/  HMMA.16816.F32.BF16 R4, R128.reuse, R8, RZ ;  /* 0x000000088004723c */ /* 0x042ff000000418ff */
[C---:B------:R-:W-:Y:S08]  /*10930*/  HMMA.16816.F32.BF16 R8, R128.reuse, R10, RZ ;  /* 0x0000000a8008723c */ /* 0x040ff000000418ff */
[C---:B--2---:R-:W-:Y:S08]  /*10940*/  HMMA.16816.F32.BF16 R12, R128.reuse, R16, RZ ;  /* 0x00000010800c723c */ /* 0x044ff000000418ff */
[C---:B------:R-:W-:Y:S08]  /*10950*/  HMMA.16816.F32.BF16 R16, R128.reuse, R18, RZ ;  /* 0x000000128010723c */ /* 0x040ff000000418ff */
[C---:B-----5:R-:W-:Y:S08]  /*10960*/  HMMA.16816.F32.BF16 R20, R128.reuse, R24, RZ ;  /* 0x000000188014723c */ /* 0x060ff000000418ff */
[C---:B------:R-:W-:Y:S08]  /*10970*/  HMMA.16816.F32.BF16 R24, R128.reuse, R26, RZ ;  /* 0x0000001a8018723c */ /* 0x040ff000000418ff */
        /* <DEDUP_REMOVED lines=25> */
[----:B------:R-:W-:Y:S01]  /*10b10*/  HMMA.16816.F32.BF16 R128, R128, R154, RZ ;  /* 0x0000009a8080723c */ /* 0x000fe200000418ff */
[----:B------:R-:W1:Y:S07]  /*10b20*/  LDSM.16.M88.4 R152, [R164+0x400] ;  /* 0x00040000a498783b */ /* 0x000e6e0000000200 */
[C---:B------:R-:W-:Y:S08]  /*10b30*/  HMMA.16816.F32.BF16 R4, R156.reuse, R160, R4 ;  /* 0x000000a09c04723c */ /* 0x040ff00000041804 */
[C---:B------:R-:W-:Y:S11]  /*10b40*/  HMMA.16816.F32.BF16 R8, R156.reuse, R162, R8 ;  /* 0x000000a29c08723c */ /* 0x040ff60000041808 */
[----:B------:R-:W-:Y:S05]  /*10b50*/  @!UPT UIADD3 URZ, URZ, URZ, URZ ;  /* 0x0000003f3f3ff290 */ /* 0x000fea000fffe03f */
[----:B------:R-:W-:Y:S02]  /*10b60*/  FMUL.FTZ R4, R4, c[0x0][0x2ec] ;  /* 0x0000bb0004047a20 */ /* 0x000fe40000410000 */
[----:B------:R-:W-:Y:S02]  /*10b70*/  FMUL.FTZ R5, R5, c[0x0][0x2ec] ;  /* 0x0000bb0005057a20 */ /* 0x000fe40000410000 */
[----:B------:R-:W2:Y:S01]  /*10b80*/  MUFU.TANH R195, R4 ;  /* 0x0000000400c37308 */ /* 0x000ea20000002400 */
[----:B------:R-:W-:Y:S02]  /*10b90*/  FMUL.FTZ R6, R6, c[0x0][0x2ec] ;  /* 0x0000bb0006067a20 */ /* 0x000fe40000410000 */
[----:B------:R-:W-:Y:S02]  /*10ba0*/  FMUL.FTZ R7, R7, c[0x0][0x2ec] ;  /* 0x0000bb0007077a20 */ /* 0x000fe40000410000 */
[----:B------:R-:W-:Y:S01]  /*10bb0*/  FMUL.FTZ R8, R8, c[0x0][0x2ec] ;  /* 0x0000bb0008087a20 */ /* 0x000fe20000410000 */
[C---:B-1----:R-:W-:Y:S03]  /*10bc0*/  HMMA.16816.F32.BF16 R12, R156.reuse, R152, R12 ;  /* 0x000000989c0c723c */ /* 0x042fe6000004180c */
[----:B------:R-:W-:Y:S01]  /*10bd0*/  FMUL.FTZ R9, R9, c[0x0][0x2ec] ;  /* 0x0000bb0009097a20 */ /* 0x000fe20000410000 */
[----:B------:R-:W1:Y:S01]  /*10be0*/  MUFU.TANH R194, R5 ;  /* 0x0000000500c27308 */ /* 0x000e620000002400 */
[----:B------:R-:W-:Y:S02]  /*10bf0*/  FMUL.FTZ R10, R10, c[0x0][0x2ec] ;  /* 0x0000bb000a0a7a20 */ /* 0x000fe40000410000 */
[----:B------:R-:W-:Y:S01]  /*10c00*/  FMUL.FTZ R11, R11, c[0x0][0x2ec] ;  /* 0x0000bb000b0b7a20 */ /* 0x000fe20000410000 */
[C---:B------:R-:W-:Y:S06]  /*10c10*/  HMMA.16816.F32.BF16 R16, R156.reuse, R154, R16 ;  /* 0x0000009a9c10723c */ /* 0x040fec0000041810 */
[----:B------:R-:W3:Y:S10]  /*10c20*/  MUFU.TANH R191, R6 ;  /* 0x0000000600bf7308 */ /* 0x000ef40000002400 */
[----:B------:R4:W1:Y:S01]  /*10c30*/  MUFU.TANH R190, R7 ;  /* 0x0000000700be7308 */ /* 0x0008620000002400 */
[----:B------:R-:W-:Y:S02]  /*10c40*/  FMUL.FTZ R12, R12, c[0x0][0x2ec] ;  /* 0x0000bb000c0c7a20 */ /* 0x000fe40000410000 */
[----:B------:R-:W-:Y:S02]  /*10c50*/  FMUL.FTZ R13, R13, c[0x0][0x2ec] ;  /* 0x0000bb000d0d7a20 */ /* 0x000fe40000410000 */
[----:B------:R-:W-:Y:S03]  /*10c60*/  FMUL.FTZ R14, R14, c[0x0][0x2ec] ;  /* 0x0000bb000e0e7a20 */ /* 0x000fe60000410000 */
[----:B------:R-:W-:Y:S02]  /*10c70*/  FMUL.FTZ R17, R17, c[0x0][0x2ec] ;  /* 0x0000bb0011117a20 */ /* 0x000fe40000410000 */
[----:B------:R-:W1:Y:S10]  /*10c80*/  MUFU.TANH R189, R8 ;  /* 0x0000000800bd7308 */ /* 0x000e740000002400 */
[----:B------:R-:W1:Y:S01]  /*10c90*/  MUFU.TANH R199, R9 ;  /* 0x0000000900c77308 */ /* 0x000e620000002400 */
[----:B----4-:R-:W4:Y:S09]  /*10ca0*/  LDSM.16.M88.4 R4, [R164+0x800] ;  /* 0x00080000a404783b */ /* 0x010f320000000200 */
[----:B------:R-:W1:Y:S10]  /*10cb0*/  MUFU.TANH R197, R10 ;  /* 0x0000000a00c57308 */ /* 0x000e740000002400 */
[----:B------:R5:W1:Y:S10]  /*10cc0*/  MUFU.TANH R196, R11 ;  /* 0x0000000b00c47308 */ /* 0x000a740000002400 */
[----:B------:R1:W1:Y:S10]  /*10cd0*/  MUFU.TANH R200, R12 ;  /* 0x0000000c00c87308 */ /* 0x0002740000002400 */
[----:B------:R2:W2:Y:S01]  /*10ce0*/  MUFU.TANH R214, R13 ;  /* 0x0000000d00d67308 */ /* 0x0004a20000002400 */
[----:B-----5:R-:W5:Y:S01]  /*10cf0*/  LDSM.16.M88.4 R8, [R164+0xc00] ;  /* 0x000c0000a408783b */ /* 0x020f620000000200 */
[C---:B----4-:R-:W-:Y:S08]  /*10d00*/  HMMA.16816.F32.BF16 R20, R156.reuse, R4, R20 ;  /* 0x000000049c14723c */ /* 0x050ff00000041814 */
[----:B------:R-:W4:Y:S01]  /*10d10*/  MUFU.TANH R14, R14 ;  /* 0x0000000e000e7308 */ /* 0x000f220000002400 */
[C---:B------:R-:W-:Y:S01]  /*10d20*/  HMMA.16816.F32.BF16 R24, R156.reuse, R6, R24 ;  /* 0x000000069c18723c */ /* 0x040fe20000041818 */
[----:B------:R-:W3:Y:S02]  /*10d30*/  LDSM.16.M88.4 R4, [R164+0x1000] ;  /* 0x00100000a404783b */ /* 0x000ee40000000200 */
[----:B-1----:R-:W-:Y:S02]  /*10d40*/  FMUL.FTZ R12, R16, c[0x0][0x2ec] ;  /* 0x0000bb00100c7a20 */ /* 0x002fe40000410000 */
[----:B------:R-:W-:Y:S04]  /*10d50*/  FMUL.FTZ R16, R18, c[0x0][0x2ec] ;  /* 0x0000bb0012107a20 */ /* 0x000fe80000410000 */
[----:B------:R-:W1:Y:S03]  /*10d60*/  MUFU.TANH R17, R17 ;  /* 0x0000001100117308 */ /* 0x000e660000002400 */
[----:B--2---:R-:W-:Y:S02]  /*10d70*/  FMUL.FTZ R13, R15, c[0x0][0x2ec] ;  /* 0x0000bb000f0d7a20 */ /* 0x004fe40000410000 */
[----:B------:R-:W-:Y:S02]  /*10d80*/  FMUL.FTZ R15, R19, c[0x0][0x2ec] ;  /* 0x0000bb00130f7a20 */ /* 0x000fe40000410000 */
[----:B------:R-:W-:Y:S03]  /*10d90*/  FMUL.FTZ R20, R20, c[0x0][0x2ec] ;  /* 0x0000bb0014147a20 */ /* 0x000fe60000410000 */
[----:B------:R-:W2:Y:S01]  /*10da0*/  MUFU.TANH R12, R12 ;  /* 0x0000000c000c7308 */ /* 0x000ea20000002400 */
[----:B------:R-:W-:Y:S02]  /*10db0*/  FMUL.FTZ R19, R23, c[0x0][0x2ec] ;  /* 0x0000bb0017137a20 */ /* 0x000fe40000410000 */
[----:B------:R-:W-:Y:S02]  /*10dc0*/  FMUL.FTZ R21, R21, c[0x0][0x2ec] ;  /* 0x0000bb0015157a20 */ /* 0x000fe40000410000 */
[----:B------:R-:W-:Y:S02]  /*10dd0*/  FMUL.FTZ R22, R22, c[0x0][0x2ec] ;  /* 0x0000bb0016167a20 */ /* 0x000fe40000410000 */
[----:B------:R-:W-:Y:S02]  /*10de0*/  FMUL.FTZ R25, R25, c[0x0][0x2ec] ;  /* 0x0000bb0019197a20 */ /* 0x000fe40000410000 */
[----:B------:R-:W-:Y:S01]  /*10df0*/  FMUL.FTZ R18, R24, c[0x0][0x2ec] ;  /* 0x0000bb0018127a20 */ /* 0x000fe20000410000 */
[----:B------:R-:W1:Y:S01]  /*10e00*/  MUFU.TANH R221, R20 ;  /* 0x0000001400dd7308 */ /* 0x000e620000002400 */
[----:B------:R-:W-:Y:S01]  /*10e10*/  FMUL.FTZ R24, R27, c[0x0][0x2ec] ;  /* 0x0000bb001b187a20 */ /* 0x000fe20000410000 */
[C---:B-----5:R-:W-:Y:S08]  /*10e20*/  HMMA.16816.F32.BF16 R28, R156.reuse, R8, R28 ;  /* 0x000000089c1c723c */ /* 0x060ff0000004181c */
[----:B------:R5:W1:Y:S01]  /*10e30*/  MUFU.TANH R223, R25 ;  /* 0x0000001900df7308 */ /* 0x000a620000002400 */
[C---:B------:R-:W-:Y:S01]  /*10e40*/  HMMA.16816.F32.BF16 R32, R156.reuse, R10, R32 ;  /* 0x0000000a9c20723c */ /* 0x040fe20000041820 */
[----:B------:R-:W1:Y:S08]  /*10e50*/  LDSM.16.M88.4 R8, [R164+0x1400] ;  /* 0x00140000a408783b */ /* 0x000e700000000200 */
[----:B------:R-:W1:Y:S01]  /*10e60*/  MUFU.TANH R13, R13 ;  /* 0x0000000d000d7308 */ /* 0x000e620000002400 */
[C---:B---3--:R-:W-:Y:S05]  /*10e70*/  HMMA.16816.F32.BF16 R36, R156.reuse, R4, R36 ;  /* 0x000000049c24723c */ /* 0x048fea0000041824 */
[----:B------:R-:W-:Y:S03]  /*10e80*/  FMUL.FTZ R28, R28, c[0x0][0x2ec] ;  /* 0x0000bb001c1c7a20 */ /* 0x000fe60000410000 */
[C---:B------:R-:W-:Y:S01]  /*10e90*/  HMMA.16816.F32.BF16 R40, R156.reuse, R6, R40 ;  /* 0x000000069c28723c */ /* 0x040fe20000041828 */
[----:B------:R-:W3:Y:S01]  /*10ea0*/  MUFU.TANH R16, R16 ;  /* 0x0000001000107308 */ /* 0x000ee20000002400 */
[----:B------:R-:W2:Y:S02]  /*10eb0*/  LDSM.16.M88.4 R4, [R164+0x1800] ;  /* 0x00180000a404783b */ /* 0x000ea40000000200 */
[----:B------:R-:W-:Y:S02]  /*10ec0*/  FMUL.FTZ R29, R29, c[0x0][0x2ec] ;  /* 0x0000bb001d1d7a20 */ /* 0x000fe40000410000 */
[----:B-----5:R-:W-:Y:S02]  /*10ed0*/  FMUL.FTZ R25, R26, c[0x0][0x2ec] ;  /* 0x0000bb001a197a20 */ /* 0x020fe40000410000 */
[----:B------:R-:W-:Y:S03]  /*10ee0*/  FMUL.FTZ R27, R31, c[0x0][0x2ec] ;  /* 0x0000bb001f1b7a20 */ /* 0x000fe60000410000 */
[----:B------:R5:W2:Y:S01]  /*10ef0*/  MUFU.TANH R225, R28 ;  /* 0x0000001c00e17308 */ /* 0x000aa20000002400 */
[----:B------:R-:W-:Y:S02]  /*10f00*/  FMUL.FTZ R26, R32, c[0x0][0x2ec] ;  /* 0x0000bb00201a7a20 */ /* 0x000fe40000410000 */
[----:B------:R-:W-:Y:S02]  /*10f10*/  FMUL.FTZ R32, R33, c[0x0][0x2ec] ;  /* 0x0000bb0021207a20 */ /* 0x000fe40000410000 */
[----:B------:R-:W-:Y:S02]  /*10f20*/  FMUL.FTZ R36, R36, c[0x0][0x2ec] ;  /* 0x0000bb0024247a20 */ /* 0x000fe40000410000 */
[----:B------:R-:W-:Y:S02]  /*10f30*/  FMUL.FTZ R31, R34, c[0x0][0x2ec] ;  /* 0x0000bb00221f7a20 */ /* 0x000fe40000410000 */
[----:B------:R-:W-:Y:S01]  /*10f40*/  FMUL.FTZ R34, R39, c[0x0][0x2ec] ;  /* 0x0000bb0027227a20 */ /* 0x000fe20000410000 */
[----:B------:R3:W3:Y:S01]  /*10f50*/  MUFU.TANH R228, R36 ;  /* 0x0000002400e47308 */ /* 0x0006e20000002400 */
[C---:B-1----:R-:W-:Y:S03]  /*10f60*/  HMMA.16816.F32.BF16 R44, R156.reuse, R8, R44 ;  /* 0x000000089c2c723c */ /* 0x042fe6000004182c */
[----:B------:R-:W-:Y:S02]  /*10f70*/  FMUL.FTZ R33, R40, c[0x0][0x2ec] ;  /* 0x0000bb0028217a20 */ /* 0x000fe40000410000 */
[----:B------:R-:W-:Y:S04]  /*10f80*/  FMUL.FTZ R39, R41, c[0x0][0x2ec] ;  /* 0x0000bb0029277a20 */ /* 0x000fe80000410000 */
[----:B------:R-:W1:Y:S01]  /*10f90*/  MUFU.TANH R15, R15 ;  /* 0x0000000f000f7308 */ /* 0x000e620000002400 */
[C---:B------:R-:W-:Y:S01]  /*10fa0*/  HMMA.16816.F32.BF16 R48, R156.reuse, R10, R48 ;  /* 0x0000000a9c30723c */ /* 0x040fe20000041830 */
[----:B------:R-:W1:Y:S02]  /*10fb0*/  LDSM.16.M88.4 R8, [R164+0x1c00] ;  /* 0x001c0000a408783b */ /* 0x000e640000000200 */
[----:B-----5:R-:W-:Y:S02]  /*10fc0*/  FMUL.FTZ R28, R30, c[0x0][0x2ec] ;  /* 0x0000bb001e1c7a20 */ /* 0x020fe40000410000 */
[----:B------:R-:W-:Y:S02]  /*10fd0*/  FMUL.FTZ R30, R35, c[0x0][0x2ec] ;  /* 0x0000bb00231e7a20 */ /* 0x000fe40000410000 */
[----:B------:R-:W-:Y:S02]  /*10fe0*/  FMUL.FTZ R35, R38, c[0x0][0x2ec] ;  /* 0x0000bb0026237a20 */ /* 0x000fe40000410000 */
[----:B------:R-:W1:Y:S01]  /*10ff0*/  MUFU.TANH R220, R21 ;  /* 0x0000001500dc7308 */ /* 0x000e620000002400 */
[C---:B--2---:R-:W-:Y:S03]  /*11000*/  HMMA.16816.F32.BF16 R52, R156.reuse, R4, R52 ;  /* 0x000000049c34723c */ /* 0x044fe60000041834 */
[----:B---3--:R-:W-:Y:S02]  /*11010*/  FMUL.FTZ R36, R37, c[0x0][0x2ec] ;  /* 0x0000bb0025247a20 */ /* 0x008fe40000410000 */
[----:B------:R-:W-:Y:S02]  /*11020*/  FMUL.FTZ R38, R42, c[0x0][0x2ec] ;  /* 0x0000bb002a267a20 */ /* 0x000fe40000410000 */
[----:B------:R-:W-:Y:S01]  /*11030*/  FMUL.FTZ R44, R44, c[0x0][0x2ec] ;  /* 0x0000bb002c2c7a20 */ /* 0x000fe20000410000 */
[C---:B------:R-:W-:Y:S01]  /*11040*/  HMMA.16816.F32.BF16 R56, R156.reuse, R6, R56 ;  /* 0x000000069c38723c */ /* 0x040fe20000041838 */
[----:B------:R-:W2:Y:S01]  /*11050*/  MUFU.TANH R219, R22 ;  /* 0x0000001600db7308 */ /* 0x000ea20000002400 */
[----:B------:R-:W3:Y:S02]  /*11060*/  LDSM.16.M88.4 R4, [R164+0x2000] ;  /* 0x00200000a404783b */ /* 0x000ee40000000200 */
[----:B------:R-:W-:Y:S02]  /*11070*/  FMUL.FTZ R45, R45, c[0x0][0x2ec] ;  /* 0x0000bb002d2d7a20 */ /* 0x000fe40000410000 */
        /* <DEDUP_REMOVED lines=8> */
[----:B------:R-:W2:Y:S01]  /*11100*/  MUFU.TANH R234, R50 ;  /* 0x0000003200ea7308 */ /* 0x000ea20000002400 */
[----:B------:R-:W-:Y:S01]  /*11110*/  FMUL.FTZ R55, R55, c[0x0][0x2ec] ;  /* 0x0000bb0037377a20 */ /* 0x000fe20000410000 */
[C---:B-1----:R-:W-:Y:S03]  /*11120*/  HMMA.16816.F32.BF16 R60, R156.reuse, R8, R60 ;  /* 0x000000089c3c723c */ /* 0x042fe6000004183c */
[----:B------:R-:W-:Y:S02]  /*11130*/  FMUL.FTZ R56, R56, c[0x0][0x2ec] ;  /* 0x0000bb0038387a20 */ /* 0x000fe40000410000 */
[----:B------:R-:W-:Y:S02]  /*11140*/  FMUL.FTZ R57, R57, c[0x0][0x2ec] ;  /* 0x0000bb0039397a20 */ /* 0x000fe40000410000 */
[----:B------:R-:W-:Y:S01]  /*11150*/  FMUL.FTZ R58, R58, c[0x0][0x2ec] ;  /* 0x0000bb003a3a7a20 */ /* 0x000fe20000410000 */
[----:B------:R-:W1:Y:S01]  /*11160*/  MUFU.TANH R240, R52 ;  /* 0x0000003400f07308 */ /* 0x000e620000002400 */
[C---:B------:R-:W-:Y:S01]  /*11170*/  HMMA.16816.F32.BF16 R64, R156.reuse, R10, R64 ;  /* 0x0000000a9c40723c */ /* 0x040fe20000041840 */
[----:B------:R-:W5:Y:S02]  /*11180*/  LDSM.16.M88.4 R8, [R164+0x2400] ;  /* 0x00240000a408783b */ /* 0x000f640000000200 */
[----:B------:R-:W-:Y:S02]  /*11190*/  FMUL.FTZ R42, R48, c[0x0][0x2ec] ;  /* 0x0000bb00302a7a20 */ /* 0x000fe40000410000 */
[----:B------:R-:W-:Y:S02]  /*111a0*/  FMUL.FTZ R46, R46, c[0x0][0x2ec] ;  /* 0x0000bb002e2e7a20 */ /* 0x000fe40000410000 */
[----:B------:R-:W-:Y:S02]  /*111b0*/  FMUL.FTZ R51, R51, c[0x0][0x2ec] ;  /* 0x0000bb0033337a20 */ /* 0x000fe40000410000 */
[----:B------:R-:W1:Y:S01]  /*111c0*/  MUFU.TANH R239, R53 ;  /* 0x0000003500ef7308 */ /* 0x000e620000002400 */
[C---:B---3--:R-:W-:Y:S05]  /*111d0*/  HMMA.16816.F32.BF16 R68, R156.reuse, R4, R68 ;  /* 0x000000049c44723c */ /* 0x048fea0000041844 */
[----:B------:R-:W-:Y:S02]  /*111e0*/  FMUL.FTZ R60, R60, c[0x0][0x2ec] ;  /* 0x0000bb003c3c7a20 */ /* 0x000fe40000410000 */
[----:B------:R-:W-:Y:S01]  /*111f0*/  FMUL.FTZ R61, R61, c[0x0][0x2ec] ;  /* 0x0000bb003d3d7a20 */ /* 0x000fe20000410000 */
[C---:B------:R-:W-:Y:S01]  /*11200*/  HMMA.16816.F32.BF16 R72, R156.reuse, R6, R72 ;  /* 0x000000069c48723c */ /* 0x040fe20000041848 */
[----:B------:R-:W3:Y:S01]  /*11210*/  MUFU.TANH R238, R54 ;  /* 0x0000003600ee7308 */ /* 0x000ee20000002400 */
[----:B------:R-:W1:Y:S02]  /*11220*/  LDSM.16.M88.4 R4, [R164+0x2800] ;  /* 0x00280000a404783b */ /* 0x000e640000000200 */
[----:B------:R-:W-:Y:S02]  /*11230*/  FMUL.FTZ R62, R62, c[0x0][0x2ec] ;  /* 0x0000bb003e3e7a20 */ /* 0x000fe40000410000 */
[----:B------:R-:W-:Y:S02]  /*11240*/  FMUL.FTZ R65, R65, c[0x0][0x2ec] ;  /* 0x0000bb0041417a20 */ /* 0x000fe40000410000 */
[----:B------:R-:W-:Y:S03]  /*11250*/  FMUL.FTZ R66, R66, c[0x0][0x2ec] ;  /* 0x0000bb0042427a20 */ /* 0x000fe60000410000 */
[----:B------:R-:W1:Y:S05]  /*11260*/  MUFU.TANH R237, R55 ;  /* 0x0000003700ed7308 */ /* 0x000e6a0000002400 */
[----:B------:R-:W-:Y:S02]  /*11270*/  FMUL.FTZ R70, R70, c[0x0][0x2ec] ;  /* 0x0000bb0046467a20 */ /* 0x000fe40000410000 */
[----:B------:R-:W-:Y:S02]  /*11280*/  FMUL.FTZ R71, R71, c[0x0][0x2ec] ;  /* 0x0000bb0047477a20 */ /* 0x000fe40000410000 */
[----:B------:R-:W-:Y:S01]  /*11290*/  FMUL.FTZ R68, R68, c[0x0][0x2ec] ;  /* 0x0000bb0044447a20 */ /* 0x000fe20000410000 */
[----:B------:R-:W2:Y:S01]  /*112a0*/  MUFU.TANH R236, R56 ;  /* 0x0000003800ec7308 */ /* 0x000ea20000002400 */
[----:B------:R-:W-:Y:S01]  /*112b0*/  FMUL.FTZ R69, R69, c[0x0][0x2ec] ;  /* 0x0000bb0045457a20 */ /* 0x000fe20000410000 */
[C---:B-----5:R-:W-:Y:S03]  /*112c0*/  HMMA.16816.F32.BF16 R76, R156.reuse, R8, R76 ;  /* 0x000000089c4c723c */ /* 0x060fe6000004184c */
[----:B------:R-:W-:Y:S05]  /*112d0*/  FMUL.FTZ R72, R72, c[0x0][0x2ec] ;  /* 0x0000bb0048487a20 */ /* 0x000fea0000410000 */
[----:B------:R-:W2:Y:S01]  /*112e0*/  MUFU.TANH R242, R57 ;  /* 0x0000003900f27308 */ /* 0x000ea20000002400 */
[C---:B------:R-:W-:Y:S01]  /*112f0*/  HMMA.16816.F32.BF16 R80, R156.reuse, R10, R80 ;  /* 0x0000000a9c50723c */ /* 0x040fe20000041850 */
[----:B------:R-:W5:Y:S08]  /*11300*/  LDSM.16.M88.4 R8, [R164+0x2c00] ;  /* 0x002c0000a408783b */ /* 0x000f700000000200 */
[----:B------:R2:W2:Y:S01]  /*11310*/  MUFU.TANH R241, R58 ;  /* 0x0000003a00f17308 */ /* 0x0004a20000002400 */
[C---:B-1----:R-:W-:Y:S05]  /*11320*/  HMMA.16816.F32.BF16 R84, R156.reuse, R4, R84 ;  /* 0x000000049c54723c */ /* 0x042fea0000041854 */
[----:B------:R-:W-:Y:S02]  /*11330*/  FMUL.FTZ R41, R77, c[0x0][0x2ec] ;  /* 0x0000bb004d297a20 */ /* 0x000fe40000410000 */
[----:B------:R-:W-:Y:S01]  /*11340*/  FMUL.FTZ R40, R78, c[0x0][0x2ec] ;  /* 0x0000bb004e287a20 */ /* 0x000fe20000410000 */
[C---:B------:R-:W-:Y:S01]  /*11350*/  HMMA.16816.F32.BF16 R88, R156.reuse, R6, R88 ;  /* 0x000000069c58723c */ /* 0x040fe20000041858 */
[----:B------:R1:W1:Y:S01]  /*11360*/  MUFU.TANH R244, R60 ;  /* 0x0000003c00f47308 */ /* 0x0002620000002400 */
[----:B------:R-:W3:Y:S02]  /*11370*/  LDSM.16.M88.4 R4, [R164+0x3000] ;  /* 0x00300000a404783b */ /* 0x000ee40000000200 */
[----:B------:R-:W-:Y:S02]  /*11380*/  FMUL.FTZ R76, R76, c[0x0][0x2ec] ;  /* 0x0000bb004c4c7a20 */ /* 0x000fe40000410000 */
[----:B------:R-:W-:Y:S02]  /*11390*/  FMUL.FTZ R82, R82, c[0x0][0x2ec] ;  /* 0x0000bb0052527a20 */ /* 0x000fe40000410000 */
[----:B------:R-:W-:Y:S03]  /*113a0*/  FMUL.FTZ R79, R79, c[0x0][0x2ec] ;  /* 0x0000bb004f4f7a20 */ /* 0x000fe60000410000 */
[----:B------:R-:W3:Y:S01]  /*113b0*/  MUFU.TANH R243, R61 ;  /* 0x0000003d00f37308 */ /* 0x000ee20000002400 */
[----:B------:R-:W-:Y:S02]  /*113c0*/  FMUL.FTZ R80, R80, c[0x0][0x2ec] ;  /* 0x0000bb0050507a20 */ /* 0x000fe40000410000 */
[----:B------:R-:W-:Y:S02]  /*113d0*/  FMUL.FTZ R81, R81, c[0x0][0x2ec] ;  /* 0x0000bb0051517a20 */ /* 0x000fe40000410000 */
[----:B------:R-:W-:Y:S02]  /*113e0*/  FMUL.FTZ R85, R85, c[0x0][0x2ec] ;  /* 0x0000bb0055557a20 */ /* 0x000fe40000410000 */
[----:B--2---:R-:W-:Y:S02]  /*113f0*/  FMUL.FTZ R58, R59, c[0x0][0x2ec] ;  /* 0x0000bb003b3a7a20 */ /* 0x004fe40000410000 */
[----:B------:R-:W-:Y:S01]  /*11400*/  FMUL.FTZ R59, R64, c[0x0][0x2ec] ;  /* 0x0000bb00403b7a20 */ /* 0x000fe20000410000 */
[----:B------:R2:W2:Y:S01]  /*11410*/  MUFU.TANH R247, R65 ;  /* 0x0000004100f77308 */ /* 0x0004a20000002400 */
[----:B------:R-:W-:Y:S01]  /*11420*/  FMUL.FTZ R83, R83, c[0x0][0x2ec] ;  /* 0x0000bb0053537a20 */ /* 0x000fe20000410000 */
[C---:B-----5:R-:W-:Y:S03]  /*11430*/  HMMA.16816.F32.BF16 R92, R156.reuse, R8, R92 ;  /* 0x000000089c5c723c */ /* 0x060fe6000004185c */
[----:B------:R-:W-:Y:S02]  /*11440*/  FMUL.FTZ R89, R89, c[0x0][0x2ec] ;  /* 0x0000bb0059597a20 */ /* 0x000fe40000410000 */
[----:B-1----:R-:W-:Y:S02]  /*11450*/  FMUL.FTZ R60, R63, c[0x0][0x2ec] ;  /* 0x0000bb003f3c7a20 */ /* 0x002fe40000410000 */
[----:B------:R-:W-:Y:S01]  /*11460*/  FMUL.FTZ R63, R73, c[0x0][0x2ec] ;  /* 0x0000bb00493f7a20 */ /* 0x000fe20000410000 */
[----:B------:R1:W1:Y:S01]  /*11470*/  MUFU.TANH R246, R66 ;  /* 0x0000004200f67308 */ /* 0x0002620000002400 */
[C---:B------:R-:W-:Y:S01]  /*11480*/  HMMA.16816.F32.BF16 R96, R156.reuse, R10, R96 ;  /* 0x0000000a9c60723c */ /* 0x040fe20000041860 */
[----:B------:R-:W5:Y:S02]  /*11490*/  LDSM.16.M88.4 R8, [R164+0x3400] ;  /* 0x00340000a408783b */ /* 0x000f640000000200 */
[----:B------:R-:W-:Y:S02]  /*114a0*/  FMUL.FTZ R84, R84, c[0x0][0x2ec] ;  /* 0x0000bb0054547a20 */ /* 0x000fe40000410000 */
[----:B------:R-:W-:Y:S02]  /*114b0*/  FMUL.FTZ R86, R86, c[0x0][0x2ec] ;  /* 0x0000bb0056567a20 */ /* 0x000fe40000410000 */
[----:B------:R-:W-:Y:S02]  /*114c0*/  FMUL.FTZ R87, R87, c[0x0][0x2ec] ;  /* 0x0000bb0057577a20 */ /* 0x000fe40000410000 */
[----:B------:R-:W4:Y:S01]  /*114d0*/  MUFU.TANH R249, R70 ;  /* 0x0000004600f97308 */ /* 0x000f220000002400 */
[C---:B---3--:R-:W-:Y:S03]  /*114e0*/  HMMA.16816.F32.BF16 R100, R156.reuse, R4, R100 ;  /* 0x000000049c64723c */ /* 0x048fe60000041864 */
[----:B--2---:R-:W-:Y:S02]  /*114f0*/  FMUL.FTZ R65, R74, c[0x0][0x2ec] ;  /* 0x0000bb004a417a20 */ /* 0x004fe40000410000 */
        /* <DEDUP_REMOVED lines=9> */
[----:B-1----:R-:W-:Y:S02]  /*11590*/  FMUL.FTZ R66, R67, c[0x0][0x2ec] ;  /* 0x0000bb0043427a20 */ /* 0x002fe40000410000 */
[----:B------:R-:W-:Y:S02]  /*115a0*/  FMUL.FTZ R91, R91, c[0x0][0x2ec] ;  /* 0x0000bb005b5b7a20 */ /* 0x000fe40000410000 */
[----:B------:R-:W-:Y:S02]  /*115b0*/  FMUL.FTZ R102, R102, c[0x0][0x2ec] ;  /* 0x0000bb0066667a20 */ /* 0x000fe40000410000 */
[----:B------:R-:W-:Y:S02]  /*115c0*/  FMUL.FTZ R92, R92, c[0x0][0x2ec] ;  /* 0x0000bb005c5c7a20 */ /* 0x000fe40000410000 */
[----:B------:R-:W-:Y:S01]  /*115d0*/  FMUL.FTZ R93, R93, c[0x0][0x2ec] ;  /* 0x0000bb005d5d7a20 */ /* 0x000fe20000410000 */
[----:B------:R-:W1:Y:S01]  /*115e0*/  MUFU.TANH R216, R85 ;  /* 0x0000005500d87308 */ /* 0x000e620000002400 */
[----:B------:R-:W-:Y:S01]  /*115f0*/  FMUL.FTZ R94, R94, c[0x0][0x2ec] ;  /* 0x0000bb005e5e7a20 */ /* 0x000fe20000410000 */
[C---:B-----5:R-:W-:Y:S03]  /*11600*/  HMMA.16816.F32.BF16 R108, R156.reuse, R8, R108 ;  /* 0x000000089c6c723c */ /* 0x060fe6000004186c */
[----:B------:R-:W-:Y:S02]  /*11610*/  FMUL.FTZ R95, R95, c[0x0][0x2ec] ;  /* 0x0000bb005f5f7a20 */ /* 0x000fe40000410000 */
[----:B------:R-:W-:Y:S02]  /*11620*/  FMUL.FTZ R96, R96, c[0x0][0x2ec] ;  /* 0x0000bb0060607a20 */ /* 0x000fe40000410000 */
[----:B------:R-:W-:Y:S01]  /*11630*/  FMUL.FTZ R99, R99, c[0x0][0x2ec] ;  /* 0x0000bb0063637a20 */ /* 0x000fe20000410000 */
[----:B------:R5:W1:Y:S01]  /*11640*/  MUFU.TANH R211, R89 ;  /* 0x0000005900d37308 */ /* 0x000a620000002400 */
[C---:B------:R-:W-:Y:S01]  /*11650*/  HMMA.16816.F32.BF16 R112, R156.reuse, R10, R112 ;  /* 0x0000000a9c70723c */ /* 0x040fe20000041870 */
[----:B------:R-:W1:Y:S01]  /*11660*/  LDSM.16.M88.4 R8, [R164+0x3c00] ;  /* 0x003c0000a408783b */ /* 0x000e620000000200 */
[----:B------:R-:W-:Y:S04]  /*11670*/  DEPBAR.LE SB0, 0x0 ;  /* 0x000080000000791a */ /* 0x000fe80000000000 */
[----:B------:R-:W-:Y:S02]  /*11680*/  FMUL.FTZ R100, R100, c[0x0][0x2ec] ;  /* 0x0000bb0064647a20 */ /* 0x000fe40000410000 */
[----:B------:R-:W-:Y:S01]  /*11690*/  FMUL.FTZ R101, R101, c[0x0][0x2ec] ;  /* 0x0000bb0065657a20 */ /* 0x000fe20000410000 */
[----:B------:R2:W1:Y:S01]  /*116a0*/  MUFU.TANH R188, R97 ;  /* 0x0000006100bc7308 */ /* 0x0004620000002400 */
[----:B------:R-:W-:Y:S01]  /*116b0*/  BAR.SYNC.DEFER_BLOCKING 0x0 ;  /* 0x0000000000007b1d */ /* 0x000fe20000010000 */
[C---:B---3--:R-:W-:Y:S05]  /*116c0*/  HMMA.16816.F32.BF16 R116, R156.reuse, R4, R116 ;  /* 0x000000049c74723c */ /* 0x048fea0000041874 */
[----:B------:R-:W-:Y:S02]  /*116d0*/  FMUL.FTZ R108, R108, c[0x0][0x2ec] ;  /* 0x0000bb006c6c7a20 */ /* 0x000fe40000410000 */
[----:B------:R-:W-:Y:S01]  /*116e0*/  FMUL.FTZ R103, R103, c[0x0][0x2ec] ;  /* 0x0000bb0067677a20 */ /* 0x000fe20000410000 */
[----:B------:R3:W3:Y:S01]  /*116f0*/  MUFU.TANH R163, R98 ;  /* 0x0000006200a37308 */ /* 0x0006e20000002400 */
[C---:B------:R-:W-:Y:S03]  /*11700*/  HMMA.16816.F32.BF16 R120, R156.reuse, R6, R120 ;  /* 0x000000069c78723c */ /* 0x040fe60000041878 */
[----:B-----5:R-:W-:Y:S02]  /*11710*/  FMUL.FTZ R89, R111, c[0x0][0x2ec] ;  /* 0x0000bb006f597a20 */ /* 0x020fe40000410000 */
[----:B------:R-:W-:Y:S02]  /*11720*/  FMUL.FTZ R85, R112, c[0x0][0x2ec] ;  /* 0x0000bb0070557a20 */ /* 0x000fe40000410000 */
[----:B------:R-:W-:Y:S02]  /*11730*/  FMUL.FTZ R82, R113, c[0x0][0x2ec] ;  /* 0x0000bb0071527a20 */ /* 0x000fe40000410000 */
[----:B------:R5:W4:Y:S03]  /*11740*/  MUFU.TANH R160, R102 ;  /* 0x0000006600a07308 */ /* 0x000b260000002400 */
[----:B------:R-:W-:Y:S02]  /*11750*/  FMUL.FTZ R77, R114, c[0x0][0x2ec] ;  /* 0x0000bb00724d7a20 */ /* 0x000fe40000410000 */
[----:B--2---:R-:W-:Y:S02]  /*11760*/  FMUL.FTZ R97, R110, c[0x0][0x2ec] ;  /* 0x0000bb006e617a20 */ /* 0x004fe40000410000 */
[----:B------:R-:W-:Y:S02]  /*11770*/  FMUL.FTZ R71, R115, c[0x0][0x2ec] ;  /* 0x0000bb0073477a20 */ /* 0x000fe40000410000 */
[----:B------:R-:W-:Y:S01]  /*11780*/  FMUL.FTZ R70, R116, c[0x0][0x2ec] ;  /* 0x0000bb0074467a20 */ /* 0x000fe20000410000 */
[----:B------:R2:W2:Y:S01]  /*11790*/  MUFU.TANH R231, R44 ;  /* 0x0000002c00e77308 */ /* 0x0004a20000002400 */
[----:B------:R-:W-:Y:S01]  /*117a0*/  FMUL.FTZ R64, R117, c[0x0][0x2ec] ;  /* 0x0000bb0075407a20 */ /* 0x000fe20000410000 */
[C---:B-1----:R-:W-:Y:S03]  /*117b0*/  HMMA.16816.F32.BF16 R124, R156.reuse, R8, R124 ;  /* 0x000000089c7c723c */ /* 0x042fe6000004187c */
[----:B---3--:R-:W-:Y:S02]  /*117c0*/  FMUL.FTZ R98, R109, c[0x0][0x2ec] ;  /* 0x0000bb006d627a20 */ /* 0x008fe40000410000 */
[----:B------:R-:W-:Y:S02]  /*117d0*/  FMUL.FTZ R61, R118, c[0x0][0x2ec] ;  /* 0x0000bb00763d7a20 */ /* 0x000fe40000410000 */
[----:B------:R-:W-:Y:S01]  /*117e0*/  FMUL.FTZ R57, R119, c[0x0][0x2ec] ;  /* 0x0000bb0077397a20 */ /* 0x000fe20000410000 */
[----:B------:R1:W3:Y:S01]  /*117f0*/  MUFU.TANH R230, R45 ;  /* 0x0000002d00e67308 */ /* 0x0002e20000002400 */
[----:B------:R-:W-:Y:S03]  /*11800*/  HMMA.16816.F32.BF16 R128, R156, R10, R128 ;  /* 0x0000000a9c80723c */ /* 0x000fe60000041880 */
[----:B-----5:R-:W-:Y:S02]  /*11810*/  FMUL.FTZ R102, R107, c[0x0][0x2ec] ;  /* 0x0000bb006b667a20 */ /* 0x020fe40000410000 */
[----:B------:R-:W-:Y:S02]  /*11820*/  FMUL.FTZ R56, R120, c[0x0][0x2ec] ;  /* 0x0000bb0078387a20 */ /* 0x000fe40000410000 */
[----:B------:R-:W-:Y:S02]  /*11830*/  FMUL.FTZ R55, R121, c[0x0][0x2ec] ;  /* 0x0000bb0079377a20 */ /* 0x000fe40000410000 */
[----:B------:R-:W3:Y:S03]  /*11840*/  MUFU.TANH R19, R19 ;  /* 0x0000001300137308 */ /* 0x000ee60000002400 */
[----:B------:R-:W-:Y:S01]  /*11850*/  FMUL.FTZ R54, R122, c[0x0][0x2ec] ;  /* 0x0000bb007a367a20 */ /* 0x000fe20000410000 */
[----:B--2---:R-:W-:Y:S01]  /*11860*/  MOV R44, R184 ;  /* 0x000000b8002c7202 */ /* 0x004fe20000000f00 */
[----:B------:R-:W-:Y:S02]  /*11870*/  FMUL.FTZ R53, R123, c[0x0][0x2ec] ;  /* 0x0000bb007b357a20 */ /* 0x000fe40000410000 */
[----:B------:R-:W-:Y:S02]  /*11880*/  FMUL.FTZ R50, R124, c[0x0][0x2ec] ;  /* 0x0000bb007c327a20 */ /* 0x000fe40000410000 */
[----:B------:R-:W-:Y:S01]  /*11890*/  FMUL.FTZ R52, R125, c[0x0][0x2ec] ;  /* 0x0000bb007d347a20 */ /* 0x000fe20000410000 */
[----:B------:R-:W2:Y:S01]  /*118a0*/  MUFU.TANH R18, R18 ;  /* 0x0000001200127308 */ /* 0x000ea20000002400 */
[----:B------:R-:W-:Y:S02]  /*118b0*/  FMUL.FTZ R49, R126, c[0x0][0x2ec] ;  /* 0x0000bb007e317a20 */ /* 0x000fe40000410000 */
[----:B------:R-:W-:Y:S01]  /*118c0*/  FMUL.FTZ R48, R127, c[0x0][0x2ec] ;  /* 0x0000bb007f307a20 */ /* 0x000fe20000410000 */
[----:B-1----:R-:W-:Y:S01]  /*118d0*/  MOV R45, R185 ;  /* 0x000000b9002d7202 */ /* 0x002fe20000000f00 */
[----:B------:R-:W-:Y:S02]  /*118e0*/  FMUL.FTZ R23, R128, c[0x0][0x2ec] ;  /* 0x0000bb0080177a20 */ /* 0x000fe40000410000 */
[----:B------:R-:W-:Y:S02]  /*118f0*/  FMUL.FTZ R47, R129, c[0x0][0x2ec] ;  /* 0x0000bb00812f7a20 */ /* 0x000fe40000410000 */
[----:B------:R-:W-:Y:S01]  /*11900*/  FMUL.FTZ R20, R130, c[0x0][0x2ec] ;  /* 0x0000bb0082147a20 */ /* 0x000fe20000410000 */
[----:B------:R-:W1:Y:S01]  /*11910*/  MUFU.TANH R25, R25 ;  /* 0x0000001900197308 */ /* 0x000e620000002400 */
[----:B------:R-:W-:Y:S02]  /*11920*/  FMUL.FTZ R3, R131, c[0x0][0x2ec] ;  /* 0x0000bb0083037a20 */ /* 0x000fe40000410000 */
[----:B------:R-:W-:Y:S02]  /*11930*/  FMUL.FTZ R104, R104, c[0x0][0x2ec] ;  /* 0x0000bb0068687a20 */ /* 0x000fe40000410000 */
[----:B------:R-:W-:Y:S02]  /*11940*/  FMUL.FTZ R105, R105, c[0x0][0x2ec] ;  /* 0x0000bb0069697a20 */ /* 0x000fe40000410000 */
[----:B------:R-:W-:Y:S03]  /*11950*/  FMUL.FTZ R106, R106, c[0x0][0x2ec] ;  /* 0x0000bb006a6a7a20 */ /* 0x000fe60000410000 */
[----:B------:R-:W1:Y:S10]  /*11960*/  MUFU.TANH R24, R24 ;  /* 0x0000001800187308 */ /* 0x000e740000002400 */
        /* <DEDUP_REMOVED lines=14> */
[----:B------:R1:W1:Y:S10]  /*11a50*/  MUFU.TANH R229, R46 ;  /* 0x0000002e00e57308 */ /* 0x0002740000002400 */
[----:B------:R-:W1:Y:S10]  /*11a60*/  MUFU.TANH R43, R43 ;  /* 0x0000002b002b7308 */ /* 0x000e740000002400 */
[----:B------:R-:W1:Y:S10]  /*11a70*/  MUFU.TANH R42, R42 ;  /* 0x0000002a002a7308 */ /* 0x000e740000002400 */
[----:B------:R1:W1:Y:S10]  /*11a80*/  MUFU.TANH R233, R51 ;  /* 0x0000003300e97308 */ /* 0x0002740000002400 */
[----:B------:R-:W1:Y:S10]  /*11a90*/  MUFU.TANH R58, R58 ;  /* 0x0000003a003a7308 */ /* 0x000e740000002400 */
[----:B------:R-:W1:Y:S10]  /*11aa0*/  MUFU.TANH R62, R62 ;  /* 0x0000003e003e7308 */ /* 0x000e740000002400 */
[----:B------:R-:W1:Y:S10]  /*11ab0*/  MUFU.TANH R60, R60 ;  /* 0x0000003c003c7308 */ /* 0x000e740000002400 */
[----:B------:R-:W1:Y:S10]  /*11ac0*/  MUFU.TANH R59, R59 ;  /* 0x0000003b003b7308 */ /* 0x000e740000002400 */
[----:B------:R-:W1:Y:S10]  /*11ad0*/  MUFU.TANH R66, R66 ;  /* 0x0000004200427308 */ /* 0x000e740000002400 */
[----:B------:R-:W1:Y:S10]  /*11ae0*/  MUFU.TANH R68, R68 ;  /* 0x0000004400447308 */ /* 0x000e740000002400 */
[----:B------:R1:W1:Y:S10]  /*11af0*/  MUFU.TANH R250, R69 ;  /* 0x0000004500fa7308 */ /* 0x0002740000002400 */
[----:B------:R1:W1:Y:S10]  /*11b00*/  MUFU.TANH R245, R72 ;  /* 0x0000004800f57308 */ /* 0x0002740000002400 */
[----:B------:R-:W1:Y:S10]  /*11b10*/  MUFU.TANH R63, R63 ;  /* 0x0000003f003f7308 */ /* 0x000e740000002400 */
[----:B------:R-:W1:Y:S10]  /*11b20*/  MUFU.TANH R65, R65 ;  /* 0x0000004100417308 */ /* 0x000e740000002400 */
[----:B------:R-:W1:Y:S10]  /*11b30*/  MUFU.TANH R74, R74 ;  /* 0x0000004a004a7308 */ /* 0x000e740000002400 */
[----:B------:R1:W1:Y:S10]  /*11b40*/  MUFU.TANH R232, R76 ;  /* 0x0000004c00e87308 */ /* 0x0002740000002400 */
[----:B------:R-:W1:Y:S10]  /*11b50*/  MUFU.TANH R41, R41 ;  /* 0x0000002900297308 */ /* 0x000e740000002400 */
[----:B------:R-:W1:Y:S10]  /*11b60*/  MUFU.TANH R40, R40 ;  /* 0x0000002800287308 */ /* 0x000e740000002400 */
[----:B------:R1:W1:Y:S10]  /*11b70*/  MUFU.TANH R227, R79 ;  /* 0x0000004f00e37308 */ /* 0x0002740000002400 */
        /* <DEDUP_REMOVED lines=45> */
[----:B------:R-:W1:Y:S01]  /*11e50*/  MUFU.TANH R3, R3 ;  /* 0x0000000300037308 */ /* 0x000e620000002400 */
[----:B------:R-:W-:-:S05]  /*11e60*/  @!P1 BRA `(.L_x_800) ;  /* 0x000009e000009947 */ /* 0x000fca0003800000 */
[----:B--234-:R-:W-:Y:S05]  /*11e70*/  IMAD.MOV.U32 R21, RZ, RZ, c[0x0][0x198] ;  /* 0x00006600ff157624 */ /* 0x01cfea00078e00ff */
[----:B------:R-:W-:Y:S04]  /*11e80*/  LEA R2, -R21, RZ, 0x8 ;  /* 0x000000ff15027211 */ /* 0x000fe800078e41ff */
[----:B------:R-:W-:Y:S01]  /*11e90*/  SHF.R.S32.HI R0, RZ, 0x1f, R2 ;  /* 0x0000001fff007819 */ /* 0x000fe20000011402 */
[----:B------:R-:W-:-:S05]  /*11ea0*/  @!P6 BRA `(.L_x_801) ;  /* 0x000003d00000e947 */ /* 0x000fca0003800000 */
[----:B------:R-:W-:Y:S01]  /*11eb0*/  IMAD.SHL.U32 R10, R170, 0x100, RZ ;  /* 0x00000100aa0a7824 */ /* 0x000fe200078e00ff */
[----:B------:R-:W-:Y:S04]  /*11ec0*/  IABS R0, c[0x0][0x2d0] ;  /* 0x0000b40000007a13 */ /* 0x000fe80000000000 */
[----:B-1----:R-:W1:Y:S01]  /*11ed0*/  I2F.RP R72, R0 ;  /* 0x0000000000487306 */ /* 0x002e620000209400 */
[C---:B------:R-:W-:Y:S02]  /*11ee0*/  IADD3 R8, R10.reuse, -0x200, RZ ;  /* 0xfffffe000a087810 */ /* 0x040fe40007ffe0ff */
[----:B------:R-:W-:Y:S02]  /*11ef0*/  IADD3 R10, R10, -0x100, RZ ;  /* 0xffffff000a0a7810 */ /* 0x000fe40007ffe0ff */
[----:B------:R-:W-:Y:S02]  /*11f00*/  IABS R4, R8 ;  /* 0x0000000800047213 */ /* 0x000fe40000000000 */
[----:B------:R-:W-:Y:S02]  /*11f10*/  IABS R6, R10 ;  /* 0x0000000a00067213 */ /* 0x000fe40000000000 */
[----:B------:R-:W-:Y:S02]  /*11f20*/  LOP3.LUT R8, R8, c[0x0][0x2d0], RZ, 0x3c, !PT ;  /* 0x0000b40008087a12 */ /* 0x000fe400078e3cff */
[----:B------:R-:W-:Y:S02]  /*11f30*/  LOP3.LUT R10, R10, c[0x0][0x2d0], RZ, 0x3c, !PT ;  /* 0x0000b4000a0a7a12 */ /* 0x000fe400078e3cff */
        /* <DEDUP_REMOVED lines=9> */
[----:B------:R-:W-:Y:S02]  /*11fd0*/  IMAD.MOV R2, RZ, RZ, -R7 ;  /* 0x000000ffff027224 */ /* 0x000fe400078e0a07 */
[----:B------:R-:W-:Y:S04]  /*11fe0*/  IMAD.HI.U32 R9, R9, R6, RZ ;  /* 0x0000000609097227 */ /* 0x000fe800078e00ff */
[C---:B------:R-:W-:Y:S02]  /*11ff0*/  IMAD R4, R0.reuse, R2, R4 ;  /* 0x0000000200047224 */ /* 0x040fe400078e0204 */
[----:B------:R-:W-:Y:S02]  /*12000*/  IMAD.MOV R5, RZ, RZ, -R9 ;  /* 0x000000ffff057224 */ /* 0x000fe400078e0a09 */
[----:B------:R-:W-:Y:S01]  /*12010*/  IMAD.MOV.U32 R2, RZ, RZ, c[0x0][0x2d0] ;  /* 0x0000b400ff027624 */ /* 0x000fe200078e00ff */
[C---:B------:R-:W-:Y:S01]  /*12020*/  ISETP.GT.U32.AND P2, PT, R0.reuse, R4, PT ;  /* 0x000000040000720c */ /* 0x040fe20003f44070 */
[C---:B------:R-:W-:Y:S05]  /*12030*/  IMAD R6, R0.reuse, R5, R6 ;  /* 0x0000000500067224 */ /* 0x040fea00078e0206 */
[----:B------:R-:W-:Y:S07]  /*12040*/  ISETP.GT.U32.AND P3, PT, R0, R6, PT ;  /* 0x000000060000720c */ /* 0x000fee0003f64070 */
[--C-:B------:R-:W-:Y:S01]  /*12050*/  @!P2 IMAD.IADD R4, R4, 0x1, -R0.reuse ;  /* 0x000000010404a824 */ /* 0x100fe200078e0a00 */
[----:B------:R-:W-:Y:S02]  /*12060*/  @!P2 IADD3 R7, R7, 0x1, RZ ;  /* 0x000000010707a810 */ /* 0x000fe40007ffe0ff */
[----:B------:R-:W-:Y:S02]  /*12070*/  ISETP.GE.AND P2, PT, R10, RZ, PT ;  /* 0x000000ff0a00720c */ /* 0x000fe40003f46270 */
[-C--:B------:R-:W-:Y:S01]  /*12080*/  ISETP.GE.U32.AND P4, PT, R4, R0.reuse, PT ;  /* 0x000000000400720c */ /* 0x080fe20003f86070 */
[----:B------:R-:W-:Y:S01]  /*12090*/  @!P3 IMAD.IADD R6, R6, 0x1, -R0 ;  /* 0x000000010606b824 */ /* 0x000fe200078e0a00 */
[----:B------:R-:W-:Y:S02]  /*120a0*/  @!P3 IADD3 R9, R9, 0x1, RZ ;  /* 0x000000010909b810 */ /* 0x000fe40007ffe0ff */
[----:B------:R-:W-:Y:S02]  /*120b0*/  ISETP.NE.AND P3, PT, RZ, c[0x0][0x2d0], PT ;  /* 0x0000b400ff007a0c */ /* 0x000fe40003f65270 */
[----:B------:R-:W-:Y:S02]  /*120c0*/  ISETP.GE.U32.AND P5, PT, R6, R0, PT ;  /* 0x000000000600720c */ /* 0x000fe40003fa6070 */
[----:B------:R-:W-:Y:S05]  /*120d0*/  LOP3.LUT R0, RZ, c[0x0][0x2d0], RZ, 0x33, !PT ;  /* 0x0000b400ff007a12 */ /* 0x000fea00078e33ff */
[----:B------:R-:W-:Y:S05]  /*120e0*/  @P4 IADD3 R7, R7, 0x1, RZ ;  /* 0x0000000107074810 */ /* 0x000fea0007ffe0ff */
[----:B------:R-:W-:Y:S01]  /*120f0*/  @!P1 IMAD.MOV R7, RZ, RZ, -R7 ;  /* 0x000000ffff079224 */ /* 0x000fe200078e0a07 */
[----:B------:R-:W-:Y:S04]  /*12100*/  @P5 IADD3 R9, R9, 0x1, RZ ;  /* 0x0000000109095810 */ /* 0x000fe80007ffe0ff */
[C---:B------:R-:W-:Y:S01]  /*12110*/  SEL R7, R0.reuse, R7, !P3 ;  /* 0x0000000700077207 */ /* 0x040fe20005800000 */
[----:B------:R-:W-:Y:S03]  /*12120*/  @!P2 IMAD.MOV R9, RZ, RZ, -R9 ;  /* 0x000000ffff09a224 */ /* 0x000fe600078e0a09 */
[CC--:B------:R-:W-:Y:S02]  /*12130*/  LEA R4, P2, R7.reuse, R178.reuse, 0x2 ;  /* 0x000000b207047211 */ /* 0x0c0fe400078410ff */
[----:B------:R-:W-:Y:S02]  /*12140*/  SEL R0, R0, R9, !P3 ;  /* 0x0000000900007207 */ /* 0x000fe40005800000 */
[-C--:B------:R-:W-:Y:S02]  /*12150*/  LEA.HI.X.SX32 R5, R7, R179.reuse, 0x2, P2 ;  /* 0x000000b307057211 */ /* 0x080fe400010f16ff */
[C---:B------:R-:W-:Y:S03]  /*12160*/  LEA R8, P1, R0.reuse, R178, 0x2 ;  /* 0x000000b200087211 */ /* 0x040fe600078210ff */
[----:B------:R1:W2:Y:S01]  /*12170*/  LDG.E R4, [R4.64] ;  /* 0x0000000a04047981 */ /* 0x0002a2000c1e1900 */
[C---:B------:R-:W-:Y:S01]  /*12180*/  LEA.HI.X.SX32 R9, R0.reuse, R179, 0x2, P1 ;  /* 0x000000b300097211 */ /* 0x040fe200008f16ff */
[----:B------:R-:W-:Y:S04]  /*12190*/  IMAD.IADD R0, R0, 0x1, -R7 ;  /* 0x0000000100007824 */ /* 0x000fe800078e0a07 */
        /* <DEDUP_REMOVED lines=13> */
[----:B------:R-:W-:Y:S04]  /*12270*/  IMAD.MOV.U32 R2, RZ, RZ, R6 ;  /* 0x000000ffff027224 */ /* 0x000fe800078e0006 */
.L_x_801:
[----:B------:R2:W-:Y:S01]  /*12280*/  @P0 STS [R171+0x1004], RZ ;  /* 0x001004ffab000388 */ /* 0x0005e20000000800 */
[CC--:B-1----:R-:W-:Y:S01]  /*12290*/  LEA R92, P4, R2.reuse, R181.reuse, 0x1 ;  /* 0x000000b5025c7211 */ /* 0x0c2fe200078808ff */
[----:B------:R-:W-:Y:S01]  /*122a0*/  @!P0 IMAD.MOV.U32 R6, RZ, RZ, c[0x0][0x19c] ;  /* 0x00006700ff068624 */ /* 0x000fe200078e00ff */
[C---:B------:R-:W-:Y:S01]  /*122b0*/  @!P0 LEA R7, P2, R21.reuse, R2, 0x6 ;  /* 0x0000000215078211 */ /* 0x040fe200078430ff */
[----:B------:R2:W-:Y:S01]  /*122c0*/  @P0 STS.64 [R171+0x1008], RZ ;  /* 0x001008ffab000388 */ /* 0x0005e20000000a00 */
[C---:B------:R-:W-:Y:S01]  /*122d0*/  LEA.HI.X R93, R2.reuse, R180, R0, 0x1, P4 ;  /* 0x000000b4025d7211 */ /* 0x040fe200020f0c00 */
[----:B------:R-:W-:Y:S01]  /*122e0*/  @!P0 IMAD.MOV.U32 R8, RZ, RZ, c[0x0][0x19c] ;  /* 0x00006700ff088624 */ /* 0x000fe200078e00ff */
[----:B------:R-:W-:Y:S01]  /*122f0*/  @!P0 IADD3 R5, P3, R2, UR8, RZ ;  /* 0x0000000802058c10 */ /* 0x000fe2000ff7e0ff */
[----:B------:R2:W-:Y:S01]  /*12300*/  @P0 STS [R171+0x1000], RZ ;  /* 0x001000ffab000388 */ /* 0x0005e20000000800 */
[----:B------:R-:W-:Y:S01]  /*12310*/  @!P0 LEA.HI.X R6, R21, R0, R6, 0x6, P2 ;  /* 0x0000000015068211 */ /* 0x000fe200010f3406 */
[----:B------:R-:W-:Y:S01]  /*12320*/  @!P0 IMAD.MOV.U32 R80, RZ, RZ, R2 ;  /* 0x000000ffff508224 */ /* 0x000fe200078e0002 */
[-C--:B------:R-:W-:Y:S01]  /*12330*/  @!P0 LEA R90, P2, R5, R181.reuse, 0x1 ;  /* 0x000000b5055a8211 */ /* 0x080fe200078408ff */
[----:B------:R-:W-:Y:S01]  /*12340*/  @!PT LDS RZ, [RZ] ;  /* 0x00000000fffff984 */ /* 0x000fe20000000800 */
[----:B------:R-:W-:Y:S01]  /*12350*/  @!PT LDS RZ, [RZ] ;  /* 0x00000000fffff984 */ /* 0x000fe20000000800 */
[----:B------:R-:W-:Y:S01]  /*12360*/  @!PT LDS RZ, [RZ] ;  /* 0x00000000fffff984 */ /* 0x000fe20000000800 */
[----:B------:R2:W-:Y:S01]  /*12370*/  @!P0 LDGSTS.E.BYPASS.LTC128B.128 [R171+0x1000], [R92.64] ;  /* 0x010000005cab8fae */ /* 0x0005e2000b901d4a */
[----:B------:R-:W-:Y:S01]  /*12380*/  @!P0 IADD3.X R4, R0, UR7, RZ, P3, !PT ;  /* 0x0000000700048c10 */ /* 0x000fe20009ffe4ff */
[----:B------:R-:W-:Y:S01]  /*12390*/  @!P0 IMAD.MOV.U32 R81, RZ, RZ, R0 ;  /* 0x000000ffff518224 */ /* 0x000fe200078e0000 */
[----:B------:R-:W-:Y:S01]  /*123a0*/  @!P0 LEA R9, P1, R21, R2, 0x7 ;  /* 0x0000000215098211 */ /* 0x000fe200078238ff */
[----:B------:R2:W-:Y:S01]  /*123b0*/  @P0 STS.128 [R171+0x1800], RZ ;  /* 0x001800ffab000388 */ /* 0x0005e20000000c00 */
[----:B------:R-:W-:Y:S01]  /*123c0*/  @!P0 LEA.HI.X R91, R5, R180, R4, 0x1, P2 ;  /* 0x000000b4055b8211 */ /* 0x000fe200010f0c04 */
[----:B------:R-:W-:Y:S01]  /*123d0*/  @!P0 IMAD.MOV.U32 R73, RZ, RZ, R0 ;  /* 0x000000ffff498224 */ /* 0x000fe200078e0000 */
[CC--:B------:R-:W-:Y:S01]  /*123e0*/  @!P0 LEA.HI.X R8, R21.reuse, R0.reuse, R8, 0x7, P1 ;  /* 0x0000000015088211 */ /* 0x0c0fe200008f3c08 */
[----:B------:R-:W-:Y:S01]  /*123f0*/  @!P0 IMAD.WIDE.U32 R80, R21, 0x60, R80 ;  /* 0x0000006015508825 */ /* 0x000fe200078e0050 */
[-C--:B------:R-:W-:Y:S01]  /*12400*/  @!P0 MOV R79, R0.reuse ;  /* 0x00000000004f8202 */ /* 0x080fe20000000f00 */
[----:B------:R-:W-:Y:S01]  /*12410*/  @!PT LDS RZ, [RZ] ;  /* 0x00000000fffff984 */ /* 0x000fe20000000800 */
[----:B------:R-:W-:Y:S01]  /*12420*/  @!PT LDS RZ, [RZ] ;  /* 0x00000000fffff984 */ /* 0x000fe20000000800 */
[----:B------:R-:W-:Y:S01]  /*12430*/  @!PT LDS RZ, [RZ] ;  /* 0x00000000fffff984 */ /* 0x000fe20000000800 */
[----:B------:R2:W-:Y:S01]  /*12440*/  @!P0 LDGSTS.E.BYPASS.LTC128B.128 [R171+0x1800], [R90.64] ;  /* 0x018000005aab8fae */ /* 0x0005e2000b901d4a */
[----:B------:R-:W-:Y:S01]  /*12450*/  @!P0 MOV R11, R0 ;  /* 0x00000000000b8202 */ /* 0x000fe20000000f00 */
[----:B------:R-:W-:Y:S01]  /*12460*/  @!P0 IMAD.MOV.U32 R0, RZ, RZ, c[0x0][0x19c] ;  /* 0x00006700ff008624 */ /* 0x000fe200078e00ff */
[CC--:B------:R-:W-:Y:S01]  /*12470*/  @!P0 LEA R86, P1, R7.reuse, R181.reuse, 0x1 ;  /* 0x000000b507568211 */ /* 0x0c0fe200078208ff */
[----:B------:R2:W-:Y:S01]  /*12480*/  @P0 STS.128 [R171+0x2000], RZ ;  /* 0x002000ffab000388 */ /* 0x0005e20000000c00 */
[-C--:B------:R-:W-:Y:S01]  /*12490*/  @!P0 LEA R100, P4, R80, R181.reuse, 0x1 ;  /* 0x000000b550648211 */ /* 0x080fe200078808ff */
[----:B------:R-:W-:Y:S01]  /*124a0*/  @!P0 IMAD R0, R0, 0x60, RZ ;  /* 0x0000006000008824 */ /* 0x000fe200078e02ff */
[-C--:B------:R-:W-:Y:S01]  /*124b0*/  @!P0 LEA.HI.X R87, R7, R180.reuse, R6, 0x1, P1 ;  /* 0x000000b407578211 */ /* 0x080fe200008f0c06 */
[----:B------:R-:W-:Y:S01]  /*124c0*/  @!P0 IMAD.MOV.U32 R78, RZ, RZ, R2 ;  /* 0x000000ffff4e8224 */ /* 0x000fe200078e0002 */
[CC--:B------:R-:W-:Y:S01]  /*124d0*/  @!P0 LEA R6, P1, R9.reuse, R181.reuse, 0x1 ;  /* 0x000000b509068211 */ /* 0x0c0fe200078208ff */
[----:B------:R-:W-:Y:S02]  /*124e0*/  @!P0 IMAD.IADD R0, R0, 0x1, R81 ;  /* 0x0000000100008824 */ /* 0x000fe400078e0251 */
[----:B------:R-:W-:Y:S01]  /*124f0*/  @!PT LDS RZ, [RZ] ;  /* 0x00000000fffff984 */ /* 0x000fe20000000800 */
[----:B------:R-:W-:Y:S01]  /*12500*/  @!PT LDS RZ, [RZ] ;  /* 0x00000000fffff984 */ /* 0x000fe20000000800 */
[----:B------:R-:W-:Y:S01]  /*12510*/  @!PT LDS RZ, [RZ] ;  /* 0x00000000fffff984 */ /* 0x000fe20000000800 */
[----:B------:R2:W-:Y:S01]  /*12520*/  @!P0 LDGSTS.E.BYPASS.LTC128B.128 [R171+0x2000], [R86.64] ;  /* 0x0200000056ab8fae */ /* 0x0005e2000b901d4a */
[-C--:B------:R-:W-:Y:S01]  /*12530*/  @!P0 LEA.HI.X R7, R9, R180.reuse, R8, 0x1, P1 ;  /* 0x000000b409078211 */ /* 0x080fe200008f0c08 */
[----:B------:R-:W-:Y:S01]  /*12540*/  @!P0 IMAD.WIDE.U32 R78, R21, 0xa0, R78 ;  /* 0x000000a0154e8825 */ /* 0x000fe200078e004e */
[-C--:B------:R-:W-:Y:S01]  /*12550*/  @!P0 LEA.HI.X R101, R80, R180.reuse, R0, 0x1, P4 ;  /* 0x000000b450658211 */ /* 0x080fe200020f0c00 */
[----:B------:R2:W-:Y:S02]  /*12560*/  @P0 STS.128 [R171+0x2800], RZ ;  /* 0x002800ffab000388 */ /* 0x0005e40000000c00 */
[----:B------:R-:W-:Y:S01]  /*12570*/  @!P0 IMAD.MOV.U32 R5, RZ, RZ, c[0x0][0x19c] ;  /* 0x00006700ff058624 */ /* 0x000fe200078e00ff */
[-C--:B------:R-:W-:Y:S01]  /*12580*/  @!P0 LEA R94, P3, R78, R181.reuse, 0x1 ;  /* 0x000000b54e5e8211 */ /* 0x080fe200078608ff */
[----:B------:R-:W-:Y:S01]  /*12590*/  @!PT LDS RZ, [RZ] ;  /* 0x00000000fffff984 */ /* 0x000fe20000000800 */
[----:B------:R-:W-:Y:S01]  /*125a0*/  @!PT LDS RZ, [RZ] ;  /* 0x00000000fffff984 */ /* 0x000fe20000000800 */
[----:B------:R-:W-:Y:S01]  /*125b0*/  @!PT LDS RZ, [RZ] ;  /* 0x00000000fffff984 */ /* 0x000fe20000000800 */
[----:B------:R2:W-:Y:S01]  /*125c0*/  @!P0 LDGSTS.E.BYPASS.LTC128B.128 [R171+0x2800], [R100.64] ;  /* 0x0280000064ab8fae */ /* 0x0005e2000b901d4a */
[----:B------:R-:W-:Y:S02]  /*125d0*/  @!P0 IMAD.MOV.U32 R72, RZ, RZ, R2 ;  /* 0x000000ffff488224 */ /* 0x000fe400078e0002 */
[----:B------:R-:W-:Y:S01]  /*125e0*/  @!P0 IMAD R5, R5, 0xa0, RZ ;  /* 0x000000a005058824 */ /* 0x000fe200078e02ff */
[----:B------:R2:W-:Y:S01]  /*125f0*/  @P0 STS.128 [R171+0x3000], RZ ;  /* 0x003000ffab000388 */ /* 0x0005e20000000c00 */
[----:B------:R-:W-:Y:S02]  /*12600*/  @!P0 IMAD.MOV.U32 R4, RZ, RZ, c[0x0][0x19c] ;  /* 0x00006700ff048624 */ /* 0x000fe400078e00ff */
[----:B------:R-:W-:Y:S01]  /*12610*/  @!P0 IMAD.IADD R5, R5, 0x1, R79 ;  /* 0x0000000105058824 */ /* 0x000fe200078e024f */
[----:B------:R-:W-:Y:S01]  /*12620*/  @!PT LDS RZ, [RZ] ;  /* 0x00000000fffff984 */ /* 0x000fe20000000800 */
[----:B------:R-:W-:Y:S01]  /*12630*/  @!PT LDS RZ, [RZ] ;  /* 0x00000000fffff984 */ /* 0x000fe20000000800 */
[----:B------:R-:W-:Y:S01]  /*12640*/  @!PT LDS RZ, [RZ] ;  /* 0x00000000fffff984 */ /* 0x000fe20000000800 */
[----:B------:R2:W-:Y:S01]  /*12650*/  @!P0 LDGSTS.E.BYPASS.LTC128B.128 [R171+0x3000], [R6.64] ;  /* 0x0300000006ab8fae */ /* 0x0005e2000b901d4a */
[C---:B------:R-:W-:Y:S03]  /*12660*/  @!P0 IMAD.WIDE.U32 R72, R21.reuse, 0xc0, R72 ;  /* 0x000000c015488825 */ /* 0x040fe600078e0048 */
[----:B------:R2:W-:Y:S01]  /*12670*/  @P0 STS.128 [R171+0x3800], RZ ;  /* 0x003800ffab000388 */ /* 0x0005e20000000c00 */
[----:B------:R-:W-:Y:S01]  /*12680*/  @!P0 IMAD R4, R4, 0xc0, RZ ;  /* 0x000000c004048824 */ /* 0x000fe200078e02ff */
[-C--:B------:R-:W-:Y:S01]  /*12690*/  @!P0 LEA.HI.X R95, R78, R180.reuse, R5, 0x1, P3 ;  /* 0x000000b44e5f8211 */ /* 0x080fe200018f0c05 */
[----:B------:R-:W-:Y:S01]  /*126a0*/  @!P0 IMAD.MOV.U32 R10, RZ, RZ, R2 ;  /* 0x000000ffff0a8224 */ /* 0x000fe200078e0002 */
[----:B------:R-:W-:Y:S01]  /*126b0*/  @!P0 MOV R2, c[0x0][0x19c] ;  /* 0x0000670000028a02 */ /* 0x000fe20000000f00 */
[----:B------:R-:W-:Y:S01]  /*126c0*/  @!P0 IMAD.IADD R4, R4, 0x1, R73 ;  /* 0x0000000104048824 */ /* 0x000fe200078e0249 */
[CC--:B------:R-:W-:Y:S01]  /*126d0*/  @!P0 LEA R8, P2, R72.reuse, R181.reuse, 0x1 ;  /* 0x000000b548088211 */ /* 0x0c0fe200078408ff */
[----:B------:R-:W-:Y:S01]  /*126e0*/  @!PT LDS RZ, [RZ] ;  /* 0x00000000fffff984 */ /* 0x000fe20000000800 */
[----:B------:R-:W-:Y:S01]  /*126f0*/  @!PT LDS RZ, [RZ] ;  /* 0x00000000fffff984 */ /* 0x000fe20000000800 */
[----:B------:R-:W-:Y:S01]  /*12700*/  @!PT LDS RZ, [RZ] ;  /* 0x00000000fffff984 */ /* 0x000fe20000000800 */
[----:B------:R2:W-:Y:S01]  /*12710*/  @!P0 LDGSTS.E.BYPASS.LTC128B.128 [R171+0x3800], [R94.64] ;  /* 0x038000005eab8fae */ /* 0x0005e2000b901d4a */
[----:B------:R-:W-:Y:S02]  /*12720*/  @!P0 IMAD.WIDE.U32 R10, R21, 0xe0, R10 ;  /* 0x000000e0150a8825 */ /* 0x000fe400078e000a */
[-C--:B------:R-:W-:Y:S01]  /*12730*/  @!P0 LEA.HI.X R9, R72, R180.reuse, R4, 0x1, P2 ;  /* 0x000000b448098211 */ /* 0x080fe200010f0c04 */
[----:B------:R2:W-:Y:S01]  /*12740*/  @P0 STS.128 [R171+0x4000], RZ ;  /* 0x004000ffab000388 */ /* 0x0005e20000000c00 */
[----:B------:R-:W-:Y:S01]  /*12750*/  @!P0 IMAD R2, R2, 0xe0, RZ ;  /* 0x000000e002028824 */ /* 0x000fe200078e02ff */
[----:B------:R-:W-:Y:S01]  /*12760*/  @!P0 LEA R104, P1, R10, R181, 0x1 ;  /* 0x000000b50a688211 */ /* 0x000fe200078208ff */
[----:B------:R-:W-:Y:S01]  /*12770*/  IMAD.MOV.U32 R181, RZ, RZ, R92 ;  /* 0x000000ffffb57224 */ /* 0x000fe200078e005c */
[----:B------:R-:W-:Y:S01]  /*12780*/  @!PT LDS RZ, [RZ] ;  /* 0x00000000fffff984 */ /* 0x000fe20000000800 */
[----:B------:R-:W-:Y:S01]  /*12790*/  @!PT LDS RZ, [RZ] ;  /* 0x00000000fffff984 */ /* 0x000fe20000000800 */
[----:B------:R-:W-:Y:S01]  /*127a0*/  @!PT LDS RZ, [RZ] ;  /* 0x00000000fffff984 */ /* 0x000fe20000000800 */
[----:B------:R2:W-:Y:S02]  /*127b0*/  @!P0 LDGSTS.E.BYPASS.LTC128B.128 [R171+0x4000], [R8.64] ;  /* 0x0400000008ab8fae */ /* 0x0005e4000b901d4a */
[----:B------:R-:W-:Y:S02]  /*127c0*/  @!P0 IADD3 R2, R2, R11, RZ ;  /* 0x0000000b02028210 */ /* 0x000fe40007ffe0ff */
[----:B------:R2:W-:Y:S02]  /*127d0*/  @P0 STS.128 [R171+0x4800], RZ ;  /* 0x004800ffab000388 */ /* 0x0005e40000000c00 */
[----:B------:R-:W-:Y:S01]  /*127e0*/  @!P0 LEA.HI.X R105, R10, R180, R2, 0x1, P1 ;  /* 0x000000b40a698211 */ /* 0x000fe200008f0c02 */
[----:B------:R-:W-:Y:S04]  /*127f0*/  IMAD.MOV.U32 R180, RZ, RZ, R93 ;  /* 0x000000ffffb47224 */ /* 0x000fe800078e005d */
[----:B------:R-:W-:Y:S01]  /*12800*/  @!PT LDS RZ, [RZ] ;  /* 0x00000000fffff984 */ /* 0x000fe20000000800 */
[----:B------:R-:W-:Y:S01]  /*12810*/  @!PT LDS RZ, [RZ] ;  /* 0x00000000fffff984 */ /* 0x000fe20000000800 */
[----:B------:R-:W-:Y:S01]  /*12820*/  @!PT LDS RZ, [RZ] ;  /* 0x00000000fffff984 */ /* 0x000fe20000000800 */
[----:B------:R2:W-:Y:S04]  /*12830*/  @!P0 LDGSTS.E.BYPASS.LTC128B.128 [R171+0x4800], [R104.64] ;  /* 0x0480000068ab8fae */ /* 0x0005e8000b901d4a */
[----:B------:R-:W0:Y:S02]  /*12840*/  LDGDEPBAR ;  /* 0x00000000000079af */ /* 0x000e240000000000 */
.L_x_800:
[----:B--234-:R-:W-:Y:S02]  /*12850*/  FMNMX.FTZ R4, R195, R149, !PT ;  /* 0x00000095c3047209 */ /* 0x01cfe40007810000 */
        /* <DEDUP_REMOVED lines=20> */
[----:B-1----:R-:W-:Y:S02]  /*129a0*/  FMNMX.FTZ R0, R25, R0, !PT ;  /* 0x0000000019007209 */ /* 0x002fe40007810000 */
        /* <DEDUP_REMOVED lines=107> */
[----:B------:R-:W1:Y:S02]  /*13060*/  SHFL.BFLY PT, R5, R0, 0x2, 0x1f ;  /* 0x0c401f0000057f89 */ /* 0x000e6400000e0000 */
[----:B-1----:R-:W-:Y:S02]  /*13070*/  FMNMX.FTZ R5, R0, R5, !PT ;  /* 0x0000000500057209 */ /* 0x002fe40007810000 */
[----:B------:R-:W-:Y:S04]  /*13080*/  FMNMX.FTZ R4, R4, R2, !PT ;  /* 0x0000000204047209 */ /* 0x000fe80007810000 */
[----:B------:R-:W1:Y:S08]  /*13090*/  SHFL.BFLY PT, R0, R5, 0x1, 0x1f ;  /* 0x0c201f0005007f89 */ /* 0x000e7000000e0000 */
[----:B------:R-:W2:Y:S01]  /*130a0*/  SHFL.BFLY PT, R2, R4, 0x1, 0x1f ;  /* 0x0c201f0004027f89 */ /* 0x000ea200000e0000 */
[----:B-1----:R-:W-:Y:S05]  /*130b0*/  FMNMX.FTZ R0, R5, R0, !PT ;  /* 0x0000000005007209 */ /* 0x002fea0007810000 */
[C---:B------:R-:W-:Y:S02]  /*130c0*/  FMUL.FTZ R46, R0.reuse, c[0x0][0x23c] ;  /* 0x00008f00002e7a20 */ /* 0x040fe40000410000 */
[----:B------:R-:W-:Y:S01]  /*130d0*/  FADD.FTZ R21, -R0, R148 ;  /* 0x0000009400157221 */ /* 0x000fe20000010100 */
[----:B--2---:R-:W-:Y:S03]  /*130e0*/  FMNMX.FTZ R2, R4, R2, !PT ;  /* 0x0000000204027209 */ /* 0x004fe60007810000 */
[----:B------:R-:W-:Y:S01]  /*130f0*/  FMUL.FTZ R21, R21, c[0x0][0x23c] ;  /* 0x00008f0015157a20 */ /* 0x000fe20000410000 */
[C---:B------:R-:W-:Y:S01]  /*13100*/  FSETP.NEU.FTZ.AND P0, PT, R2.reuse, -INF , PT ;  /* 0xff8000000200780b */ /* 0x040fe20003f1d000 */
[C---:B------:R-:W-:Y:S02]  /*13110*/  FMUL.FTZ R51, R2.reuse, c[0x0][0x23c] ;  /* 0x00008f0002337a20 */ /* 0x040fe40000410000 */
[----:B------:R-:W-:Y:S02]  /*13120*/  FADD.FTZ R4, -R2, R149 ;  /* 0x0000009502047221 */ /* 0x000fe40000010100 */
[----:B------:R-:W1:Y:S01]  /*13130*/  MUFU.EX2 R21, R21 ;  /* 0x0000001500157308 */ /* 0x000e620000000800 */
        /* <DEDUP_REMOVED lines=11> */
[--C-:B------:R-:W-:Y:S02]  /*131f0*/  FFMA.FTZ R122, R30, c[0x0][0x23c], -R46.reuse ;  /* 0x00008f001e7a7a23 */ /* 0x100fe4000001082e */
[----:B------:R-:W-:Y:S01]  /*13200*/  LDSM.16.MT88.4 R28, [R150+0x5000] ;  /* 0x00500000961c783b */ /* 0x000fe20000004200 */
[----:B------:R-:W-:Y:S01]  /*13210*/  MUFU.EX2 R130, R130 ;  /* 0x0000008200827308 */ /* 0x000fe20000000800 */
[--C-:B------:R-:W-:Y:S02]  /*13220*/  FFMA.FTZ R118, R35, c[0x0][0x23c], -R46.reuse ;  /* 0x00008f0023767a23 */ /* 0x100fe4000001082e */
[--C-:B------:R-:W-:Y:S02]  /*13230*/  FFMA.FTZ R117, R34, c[0x0][0x23c], -R46.reuse ;  /* 0x00008f0022757a23 */ /* 0x100fe4000001082e */
[C---:B-1----:R-:W-:Y:S02]  /*13240*/  FMUL.FTZ R10, R21.reuse, R142 ;  /* 0x0000008e150a7220 */ /* 0x042fe40000410000 */
[----:B------:R-:W-:Y:S01]  /*13250*/  LDSM.16.MT88.4 R32, [R151+0x5400] ;  /* 0x005400009720783b */ /* 0x000fe20000004200 */
[----:B------:R-:W-:Y:S02]  /*13260*/  FMUL.FTZ R11, R21, R143 ;  /* 0x0000008f150b7220 */ /* 0x000fe40000410000 */
[----:B------:R-:W-:Y:S01]  /*13270*/  MUFU.EX2 R129, R129 ;  /* 0x0000008100817308 */ /* 0x000fe20000000800 */
[--C-:B------:R-:W-:Y:S02]  /*13280*/  FFMA.FTZ R119, R36, c[0x0][0x23c], -R51.reuse ;  /* 0x00008f0024777a23 */ /* 0x100fe40000010833 */
[--C-:B------:R-:W-:Y:S02]  /*13290*/  FFMA.FTZ R113, R39, c[0x0][0x23c], -R51.reuse ;  /* 0x00008f0027717a23 */ /* 0x100fe40000010833 */
[C---:B--2---:R-:W-:Y:S02]  /*132a0*/  FMUL.FTZ R8, R22.reuse, R140 ;  /* 0x0000008c16087220 */ /* 0x044fe40000410000 */
[----:B------:R-:W-:Y:S02]  /*132b0*/  FMUL.FTZ R9, R22, R141 ;  /* 0x0000008d16097220 */ /* 0x000fe40000410000 */
[----:B------:R-:W-:Y:S01]  /*132c0*/  LDSM.16.MT88.4 R140, [R151+0x8c00] ;  /* 0x008c0000978c783b */ /* 0x000fe20000004200 */
[----:B------:R-:W-:Y:S01]  /*132d0*/  MUFU.EX2 R123, R123 ;  /* 0x0000007b007b7308 */ /* 0x000fe20000000800 */
[--C-:B------:R-:W-:Y:S02]  /*132e0*/  FFMA.FTZ R110, R38, c[0x0][0x23c], -R46.reuse ;  /* 0x00008f00266e7a23 */ /* 0x100fe4000001082e */
[--C-:B------:R-:W-:Y:S02]  /*132f0*/  FFMA.FTZ R104, R37, c[0x0][0x23c], -R46.reuse ;  /* 0x00008f0025687a23 */ /* 0x100fe4000001082e */
[--C-:B------:R-:W-:Y:S02]  /*13300*/  FFMA.FTZ R101, R43, c[0x0][0x23c], -R46.reuse ;  /* 0x00008f002b657a23 */ /* 0x100fe4000001082e */
[----:B------:R-:W-:Y:S01]  /*13310*/  LDSM.16.MT88.4 R36, [R150+0x5400] ;  /* 0x005400009624783b */ /* 0x000fe20000004200 */
[--C-:B------:R-:W-:Y:S02]  /*13320*/  FFMA.FTZ R100, R42, c[0x0][0x23c], -R51.reuse ;  /* 0x00008f002a647a23 */ /* 0x100fe40000010833 */
[----:B------:R-:W-:Y:S01]  /*13330*/  MUFU.EX2 R125, R125 ;  /* 0x0000007d007d7308 */ /* 0x000fe20000000800 */
[--C-:B------:R-:W-:Y:S02]  /*13340*/  FFMA.FTZ R87, R41, c[0x0][0x23c], -R51.reuse ;  /* 0x00008f0029577a23 */ /* 0x100fe40000010833 */
[--C-:B------:R-:W-:Y:S02]  /*13350*/  FFMA.FTZ R91, R40, c[0x0][0x23c], -R46.reuse ;  /* 0x00008f00285b7a23 */ /* 0x100fe4000001082e */
[----:B------:R-:W-:Y:S01]  /*13360*/  LDSM.16.MT88.4 R40, [R150+0x5800] ;  /* 0x005800009628783b */ /* 0x000fe20000004200 */
[--C-:B------:R-:W-:Y:S02]  /*13370*/  FFMA.FTZ R209, R195, c[0x0][0x23c], -R51.reuse ;  /* 0x00008f00c3d17a23 */ /* 0x100fe40000010833 */
[--C-:B------:R-:W-:Y:S02]  /*13380*/  FFMA.FTZ R195, R14, c[0x0][0x23c], -R46.reuse ;  /* 0x00008f000ec37a23 */ /* 0x100fe4000001082e */
[----:B------:R-:W-:Y:S01]  /*13390*/  MUFU.EX2 R122, R122 ;  /* 0x0000007a007a7308 */ /* 0x000fe20000000800 */
[--C-:B------:R-:W-:Y:S02]  /*133a0*/  FFMA.FTZ R207, R194, c[0x0][0x23c], -R51.reuse ;  /* 0x00008f00c2cf7a23 */ /* 0x100fe40000010833 */
[--C-:B------:R-:W-:Y:S02]  /*133b0*/  FFMA.FTZ R194, R13, c[0x0][0x23c], -R46.reuse ;  /* 0x00008f000dc27a23 */ /* 0x100fe4000001082e */
[--C-:B------:R-:W-:Y:S02]  /*133c0*/  FFMA.FTZ R206, R189, c[0x0][0x23c], -R51.reuse ;  /* 0x00008f00bdce7a23 */ /* 0x100fe40000010833 */
[--C-:B------:R-:W-:Y:S02]  /*133d0*/  FFMA.FTZ R189, R15, c[0x0][0x23c], -R46.reuse ;  /* 0x00008f000fbd7a23 */ /* 0x100fe4000001082e */
[--C-:B------:R-:W-:Y:S01]  /*133e0*/  FFMA.FTZ R202, R199, c[0x0][0x23c], -R51.reuse ;  /* 0x00008f00c7ca7a23 */ /* 0x100fe20000010833 */
[----:B------:R-:W-:Y:S01]  /*133f0*/  MUFU.EX2 R209, R209 ;  /* 0x000000d100d17308 */ /* 0x000fe20000000800 */
[--C-:B------:R-:W-:Y:S02]  /*13400*/  FFMA.FTZ R199, R196, c[0x0][0x23c], -R46.reuse ;  /* 0x00008f00c4c77a23 */ /* 0x100fe4000001082e */
[--C-:B------:R-:W-:Y:S02]  /*13410*/  FFMA.FTZ R196, R12, c[0x0][0x23c], -R51.reuse ;  /* 0x00008f000cc47a23 */ /* 0x100fe40000010833 */
[----:B------:R-:W1:Y:S01]  /*13420*/  LDSM.16.MT88.4 R12, [R151+0x5000] ;  /* 0x00500000970c783b */ /* 0x000e620000004200 */
[--C-:B------:R-:W-:Y:S02]  /*13430*/  FFMA.FTZ R156, R25, c[0x0][0x23c], -R46.reuse ;  /* 0x00008f00199c7a23 */ /* 0x100fe4000001082e */
[--C-:B------:R-:W-:Y:S02]  /*13440*/  FFMA.FTZ R148, R24, c[0x0][0x23c], -R46.reuse ;  /* 0x00008f0018947a23 */ /* 0x100fe4000001082e */
[----:B------:R-:W2:Y:S01]  /*13450*/  MUFU.EX2 R207, R207 ;  /* 0x000000cf00cf7308 */ /* 0x000ea20000000800 */
[--C-:B------:R-:W-:Y:S02]  /*13460*/  FFMA.FTZ R128, R27, c[0x0][0x23c], -R46.reuse ;  /* 0x00008f001b807a23 */ /* 0x100fe4000001082e */
[--C-:B------:R-:W-:Y:S02]  /*13470*/  FFMA.FTZ R127, R26, c[0x0][0x23c], -R51.reuse ;  /* 0x00008f001a7f7a23 */ /* 0x100fe40000010833 */
[C---:B------:R-:W-:Y:S02]  /*13480*/  FMUL.FTZ R4, R22.reuse, R144 ;  /* 0x0000009016047220 */ /* 0x040fe40000410000 */
[----:B------:R-:W-:Y:S02]  /*13490*/  FMUL.FTZ R5, R22, R145 ;  /* 0x0000009116057220 */ /* 0x000fe40000410000 */
[C---:B------:R-:W-:Y:S01]  /*134a0*/  FMUL.FTZ R6, R21.reuse, R146 ;  /* 0x0000009215067220 */ /* 0x040fe20000410000 */
[----:B------:R-:W-:Y:S01]  /*134b0*/  MUFU.EX2 R206, R206 ;  /* 0x000000ce00ce7308 */ /* 0x000fe20000000800 */
[----:B------:R-:W-:Y:S02]  /*134c0*/  FMUL.FTZ R7, R21, R147 ;  /* 0x0000009315077220 */ /* 0x000fe40000410000 */
[--C-:B------:R-:W-:Y:S02]  /*134d0*/  FFMA.FTZ R158, R19, c[0x0][0x23c], -R46.reuse ;  /* 0x00008f00139e7a23 */ /* 0x100fe4000001082e */
[C---:B------:R-:W-:Y:S02]  /*134e0*/  FMUL.FTZ R19, R21.reuse, R135 ;  /* 0x0000008715137220 */ /* 0x040fe40000410000 */
[--C-:B------:R-:W-:Y:S02]  /*134f0*/  FFMA.FTZ R157, R18, c[0x0][0x23c], -R51.reuse ;  /* 0x00008f00129d7a23 */ /* 0x100fe40000010833 */
[----:B------:R-:W-:Y:S01]  /*13500*/  FMUL.FTZ R18, R21, R134 ;  /* 0x0000008615127220 */ /* 0x000fe20000410000 */
[----:B------:R-:W3:Y:S01]  /*13510*/  MUFU.EX2 R202, R202 ;  /* 0x000000ca00ca7308 */ /* 0x000ee20000000800 */
        /* <DEDUP_REMOVED lines=9> */
[----:B------:R-:W-:Y:S02]  /*135b0*/  FMUL.FTZ R17, R22, R133 ;  /* 0x0000008516117220 */ /* 0x000fe40000410000 */
[--C-:B------:R-:W-:Y:S02]  /*135c0*/  FFMA.FTZ R204, R190, c[0x0][0x23c], -R46.reuse ;  /* 0x00008f00becc7a23 */ /* 0x100fe4000001082e */
[--C-:B------:R-:W-:Y:S01]  /*135d0*/  FFMA.FTZ R190, R16, c[0x0][0x23c], -R46.reuse ;  /* 0x00008f0010be7a23 */ /* 0x100fe2000001082e */
[----:B------:R-:W-:Y:S01]  /*135e0*/  MUFU.EX2 R205, R205 ;  /* 0x000000cd00cd7308 */ /* 0x000fe20000000800 */
[----:B------:R-:W-:Y:S02]  /*135f0*/  FMUL.FTZ R16, R22, R132 ;  /* 0x0000008416107220 */ /* 0x000fe40000410000 */
[--C-:B------:R-:W-:Y:S01]  /*13600*/  FFMA.FTZ R201, R197, c[0x0][0x23c], -R46.reuse ;  /* 0x00008f00c5c97a23 */ /* 0x100fe2000001082e */
[----:B---3--:R-:W-:Y:S01]  /*13610*/  F2FP.BF16.PACK_AB R26, R202, R206 ;  /* 0x000000ceca1a723e */ /* 0x008fe200000010ff */
[--C-:B------:R-:W-:Y:S02]  /*13620*/  FFMA.FTZ R200, R200, c[0x0][0x23c], -R51.reuse ;  /* 0x00008f00c8c87a23 */ /* 0x100fe40000010833 */
[--C-:B------:R-:W-:Y:S02]  /*13630*/  FFMA.FTZ R197, R214, c[0x0][0x23c], -R51.reuse ;  /* 0x00008f00d6c57a23 */ /* 0x100fe40000010833 */
[--C-:B------:R-:W-:Y:S01]  /*13640*/  FFMA.FTZ R185, R221, c[0x0][0x23c], -R51.reuse ;  /* 0x00008f00ddb97a23 */ /* 0x100fe20000010833 */
[----:B------:R-:W2:Y:S01]  /*13650*/  MUFU.EX2 R204, R204 ;  /* 0x000000cc00cc7308 */ /* 0x000ea20000000800 */
[--C-:B------:R-:W-:Y:S02]  /*13660*/  FFMA.FTZ R184, R220, c[0x0][0x23c], -R51.reuse ;  /* 0x00008f00dcb87a23 */ /* 0x100fe40000010833 */
[--C-:B------:R-:W-:Y:S02]  /*13670*/  FFMA.FTZ R159, R219, c[0x0][0x23c], -R46.reuse ;  /* 0x00008f00db9f7a23 */ /* 0x100fe4000001082e */
[--C-:B------:R-:W-:Y:S02]  /*13680*/  FFMA.FTZ R149, R223, c[0x0][0x23c], -R51.reuse ;  /* 0x00008f00df957a23 */ /* 0x100fe40000010833 */
[--C-:B------:R-:W-:Y:S02]  /*13690*/  FFMA.FTZ R131, R225, c[0x0][0x23c], -R51.reuse ;  /* 0x00008f00e1837a23 */ /* 0x100fe40000010833 */
[--C-:B------:R-:W-:Y:S01]  /*136a0*/  FFMA.FTZ R120, R228, c[0x0][0x23c], -R51.reuse ;  /* 0x00008f00e4787a23 */ /* 0x100fe20000010833 */
[----:B------:R-:W3:Y:S01]  /*136b0*/  MUFU.EX2 R201, R201 ;  /* 0x000000c900c97308 */ /* 0x000ee20000000800 */
[--C-:B------:R-:W-:Y:S02]  /*136c0*/  FFMA.FTZ R106, R231, c[0x0][0x23c], -R51.reuse ;  /* 0x00008f00e76a7a23 */ /* 0x100fe40000010833 */
[--C-:B------:R-:W-:Y:S02]  /*136d0*/  FFMA.FTZ R105, R230, c[0x0][0x23c], -R51.reuse ;  /* 0x00008f00e6697a23 */ /* 0x100fe40000010833 */
[--C-:B------:R-:W-:Y:S02]  /*136e0*/  FFMA.FTZ R103, R229, c[0x0][0x23c], -R46.reuse ;  /* 0x00008f00e5677a23 */ /* 0x100fe4000001082e */
[--C-:B------:R-:W-:Y:S02]  /*136f0*/  FFMA.FTZ R96, R235, c[0x0][0x23c], -R51.reuse ;  /* 0x00008f00eb607a23 */ /* 0x100fe40000010833 */
[--C-:B------:R-:W-:Y:S01]  /*13700*/  FFMA.FTZ R99, R234, c[0x0][0x23c], -R46.reuse ;  /* 0x00008f00ea637a23 */ /* 0x100fe2000001082e */
[----:B------:R-:W-:Y:S01]  /*13710*/  MUFU.EX2 R200, R200 ;  /* 0x000000c800c87308 */ /* 0x000fe20000000800 */
[--C-:B------:R-:W-:Y:S02]  /*13720*/  FFMA.FTZ R93, R233, c[0x0][0x23c], -R46.reuse ;  /* 0x00008f00e95d7a23 */ /* 0x100fe4000001082e */
[--C-:B------:R-:W-:Y:S01]  /*13730*/  FFMA.FTZ R95, R240, c[0x0][0x23c], -R51.reuse ;  /* 0x00008f00f05f7a23 */ /* 0x100fe20000010833 */
[----:B--2---:R-:W-:Y:S01]  /*13740*/  F2FP.BF16.PACK_AB R25, R204, R205 ;  /* 0x000000cdcc19723e */ /* 0x004fe200000010ff */
[--C-:B------:R-:W-:Y:S02]  /*13750*/  FFMA.FTZ R88, R239, c[0x0][0x23c], -R51.reuse ;  /* 0x00008f00ef587a23 */ /* 0x100fe40000010833 */
[--C-:B------:R-:W-:Y:S02]  /*13760*/  FFMA.FTZ R92, R238, c[0x0][0x23c], -R46.reuse ;  /* 0x00008f00ee5c7a23 */ /* 0x100fe4000001082e */
[--C-:B------:R-:W-:Y:S01]  /*13770*/  FFMA.FTZ R86, R237, c[0x0][0x23c], -R46.reuse ;  /* 0x00008f00ed567a23 */ /* 0x100fe2000001082e */
[----:B------:R-:W2:Y:S01]  /*13780*/  MUFU.EX2 R197, R197 ;  /* 0x000000c500c57308 */ /* 0x000ea20000000800 */
[--C-:B------:R-:W-:Y:S02]  /*13790*/  FFMA.FTZ R84, R236, c[0x0][0x23c], -R51.reuse ;  /* 0x00008f00ec547a23 */ /* 0x100fe40000010833 */
[--C-:B------:R-:W-:Y:S01]  /*137a0*/  FFMA.FTZ R80, R242, c[0x0][0x23c], -R51.reuse ;  /* 0x00008f00f2507a23 */ /* 0x100fe20000010833 */
[----:B---3--:R-:W-:Y:S01]  /*137b0*/  F2FP.BF16.PACK_AB R27, R199, R201 ;  /* 0x000000c9c71b723e */ /* 0x008fe200000010ff */
[--C-:B------:R-:W-:Y:S02]  /*137c0*/  FFMA.FTZ R83, R241, c[0x0][0x23c], -R46.reuse ;  /* 0x00008f00f1537a23 */ /* 0x100fe4000001082e */
[--C-:B------:R-:W-:Y:S02]  /*137d0*/  FFMA.FTZ R78, R58, c[0x0][0x23c], -R46.reuse ;  /* 0x00008f003a4e7a23 */ /* 0x100fe4000001082e */
[--C-:B------:R-:W-:Y:S01]  /*137e0*/  FFMA.FTZ R79, R244, c[0x0][0x23c], -R51.reuse ;  /* 0x00008f00f44f7a23 */ /* 0x100fe20000010833 */
[----:B------:R-:W-:Y:S01]  /*137f0*/  MUFU.EX2 R195, R195 ;  /* 0x000000c300c37308 */ /* 0x000fe20000000800 */
[C---:B-1----:R-:W-:Y:S05]  /*13800*/  HMMA.16816.F32.BF16 R4, R24.reuse, R12, R4 ;  /* 0x0000000c1804723c */ /* 0x042fea0000041804 */
        /* <DEDUP_REMOVED lines=12> */
[C---:B------:R-:W-:Y:S02]  /*138d0*/  HMMA.16816.F32.BF16 R12, R24.reuse, R28, R12 ;  /* 0x0000001c180c723c */ /* 0x040fe4000004180c */
        /* <DEDUP_REMOVED lines=8> */
[----:B--2---:R-:W-:Y:S01]  /*13960*/  F2FP.BF16.PACK_AB R24, R197, R200 ;  /* 0x000000c8c518723e */ /* 0x004fe200000010ff */
[--C-:B------:R-:W-:Y:S01]  /*13970*/  FFMA.FTZ R62, R249, c[0x0][0x23c], -R46.reuse ;  /* 0x00008f00f93e7a23 */ /* 0x100fe2000001082e */
[----:B-1----:R-:W-:Y:S03]  /*13980*/  F2FP.BF16.PACK_AB R25, R194, R195 ;  /* 0x000000c3c219723e */ /* 0x002fe600000010ff */
[--C-:B------:R-:W-:Y:S02]  /*13990*/  FFMA.FTZ R58, R248, c[0x0][0x23c], -R46.reuse ;  /* 0x00008f00f83a7a23 */ /* 0x100fe4000001082e */
[----:B------:R-:W1:Y:S01]  /*139a0*/  MUFU.EX2 R189, R189 ;  /* 0x000000bd00bd7308 */ /* 0x000e620000000800 */
[--C-:B------:R-:W-:Y:S02]  /*139b0*/  FFMA.FTZ R59, R245, c[0x0][0x23c], -R51.reuse ;  /* 0x00008f00f53b7a23 */ /* 0x100fe40000010833 */
[--C-:B------:R-:W-:Y:S01]  /*139c0*/  FFMA.FTZ R63, R63, c[0x0][0x23c], -R51.reuse ;  /* 0x00008f003f3f7a23 */ /* 0x100fe20000010833 */
[----:B---3--:R-:W-:Y:S01]  /*139d0*/  F2FP.BF16.PACK_AB R26, R191, R196 ;  /* 0x000000c4bf1a723e */ /* 0x008fe200000010ff */
        /* <DEDUP_REMOVED lines=17> */
[C---:B------:R-:W-:Y:S03]  /*13af0*/  HMMA.16816.F32.BF16 R4, R24.reuse, R32, R4 ;  /* 0x000000201804723c */ /* 0x040fe60000041804 */
[--C-:B------:R-:W-:Y:S02]  /*13b00*/  FFMA.FTZ R126, R211, c[0x0][0x23c], -R51.reuse ;  /* 0x00008f00d37e7a23 */ /* 0x100fe40000010833 */
[--C-:B------:R-:W-:Y:S02]  /*13b10*/  FFMA.FTZ R132, R210, c[0x0][0x23c], -R46.reuse ;  /* 0x00008f00d2847a23 */ /* 0x100fe4000001082e */
[--C-:B------:R-:W-:Y:S01]  /*13b20*/  FFMA.FTZ R133, R208, c[0x0][0x23c], -R46.reuse ;  /* 0x00008f00d0857a23 */ /* 0x100fe2000001082e */
[C---:B------:R-:W-:Y:S01]  /*13b30*/  HMMA.16816.F32.BF16 R8, R24.reuse, R34, R8 ;  /* 0x000000221808723c */ /* 0x040fe20000041808 */
[----:B------:R-:W1:Y:S01]  /*13b40*/  MUFU.EX2 R158, R158 ;  /* 0x0000009e009e7308 */ /* 0x000e620000000800 */
        /* <DEDUP_REMOVED lines=10> */
[----:B------:R-:W5:Y:S01]  /*13bf0*/  MUFU.EX2 R149, R149 ;  /* 0x0000009500957308 */ /* 0x000f620000000800 */
[--C-:B------:R-:W-:Y:S01]  /*13c00*/  FFMA.FTZ R139, R188, c[0x0][0x23c], -R51.reuse ;  /* 0x00008f00bc8b7a23 */ /* 0x100fe20000010833 */
[----:B--2---:R-:W-:Y:S01]  /*13c10*/  F2FP.BF16.PACK_AB R24, R184, R185 ;  /* 0x000000b9b818723e */ /* 0x004fe200000010ff */
[--C-:B------:R-:W-:Y:S01]  /*13c20*/  FFMA.FTZ R144, R163, c[0x0][0x23c], -R46.reuse ;  /* 0x00008f00a3907a23 */ /* 0x100fe2000001082e */
[----:B-1----:R-:W-:Y:S03]  /*13c30*/  F2FP.BF16.PACK_AB R25, R158, R159 ;  /* 0x0000009f9e19723e */ /* 0x002fe600000010ff */
[--C-:B------:R-:W-:Y:S02]  /*13c40*/  FFMA.FTZ R145, R186, c[0x0][0x23c], -R46.reuse ;  /* 0x00008f00ba917a23 */ /* 0x100fe4000001082e */
[--C-:B------:R-:W-:Y:S01]  /*13c50*/  FFMA.FTZ R146, R162, c[0x0][0x23c], -R51.reuse ;  /* 0x00008f00a2927a23 */ /* 0x100fe20000010833 */
[----:B------:R-:W-:Y:S01]  /*13c60*/  MUFU.EX2 R156, R156 ;  /* 0x0000009c009c7308 */ /* 0x000fe20000000800 */
[--C-:B------:R-:W-:Y:S02]  /*13c70*/  FFMA.FTZ R147, R161, c[0x0][0x23c], -R51.reuse ;  /* 0x00008f00a1937a23 */ /* 0x100fe40000010833 */
[--C-:B------:R-:W-:Y:S02]  /*13c80*/  FFMA.FTZ R160, R160, c[0x0][0x23c], -R46.reuse ;  /* 0x00008f00a0a07a23 */ /* 0x100fe4000001082e */
[--C-:B------:R-:W-:Y:S02]  /*13c90*/  FFMA.FTZ R155, R155, c[0x0][0x23c], -R46.reuse ;  /* 0x00008f009b9b7a23 */ /* 0x100fe4000001082e */
[--C-:B------:R-:W-:Y:S02]  /*13ca0*/  FFMA.FTZ R153, R153, c[0x0][0x23c], -R51.reuse ;  /* 0x00008f0099997a23 */ /* 0x100fe40000010833 */
[----:B------:R-:W-:Y:S01]  /*13cb0*/  FFMA.FTZ R154, R154, c[0x0][0x23c], -R51 ;  /* 0x00008f009a9a7a23 */ /* 0x000fe20000010833 */
[----:B------:R-:W1:Y:S01]  /*13cc0*/  MUFU.EX2 R148, R148 ;  /* 0x0000009400947308 */ /* 0x000e620000000800 */
[----:B------:R-:W-:Y:S02]  /*13cd0*/  FFMA.FTZ R152, R152, c[0x0][0x23c], -R46 ;  /* 0x00008f0098987a23 */ /* 0x000fe4000001082e */
[----:B------:R-:W-:Y:S01]  /*13ce0*/  FFMA.FTZ R209, R22, R183, R209 ;  /* 0x000000b716d17223 */ /* 0x000fe200000100d1 */
[----:B-----5:R-:W-:Y:S01]  /*13cf0*/  F2FP.BF16.PACK_AB R26, R149, R157 ;  /* 0x0000009d951a723e */ /* 0x020fe200000010ff */
[----:B------:R-:W-:Y:S02]  /*13d00*/  FFMA.FTZ R205, R21, R182, R205 ;  /* 0x000000b615cd7223 */ /* 0x000fe400000100cd */
[----:B------:R-:W-:Y:S02]  /*13d10*/  FADD.FTZ R209, R207, R209 ;  /* 0x000000d1cfd17221 */ /* 0x000fe40000010000 */
[----:B------:R-:W-:Y:S01]  /*13d20*/  FADD.FTZ R205, R204, R205 ;  /* 0x000000cdcccd7221 */ /* 0x000fe20000010000 */
[----:B------:R-:W2:Y:S01]  /*13d30*/  MUFU.EX2 R131, R131 ;  /* 0x0000008300837308 */ /* 0x000ea20000000800 */
[----:B------:R-:W-:Y:S02]  /*13d40*/  FADD.FTZ R206, R206, R209 ;  /* 0x000000d1cece7221 */ /* 0x000fe40000010000 */
[----:B------:R-:W-:Y:S02]  /*13d50*/  FADD.FTZ R205, R201, R205 ;  /* 0x000000cdc9cd7221 */ /* 0x000fe40000010000 */
[----:B------:R-:W-:Y:S02]  /*13d60*/  FADD.FTZ R206, R202, R206 ;  /* 0x000000cecace7221 */ /* 0x000fe40000010000 */
[----:B------:R-:W-:Y:S02]  /*13d70*/  FADD.FTZ R199, R199, R205 ;  /* 0x000000cdc7c77221 */ /* 0x000fe40000010000 */
[----:B------:R-:W-:Y:S01]  /*13d80*/  FADD.FTZ R200, R200, R206 ;  /* 0x000000cec8c87221 */ /* 0x000fe20000010000 */
[----:B------:R-:W5:Y:S01]  /*13d90*/  MUFU.EX2 R128, R128 ;  /* 0x0000008000807308 */ /* 0x000f620000000800 */
[----:B------:R-:W-:Y:S02]  /*13da0*/  FADD.FTZ R199, R195, R199 ;  /* 0x000000c7c3c77221 */ /* 0x000fe40000010000 */
[----:B------:R-:W-:Y:S01]  /*13db0*/  FADD.FTZ R200, R197, R200 ;  /* 0x000000c8c5c87221 */ /* 0x000fe20000010000 */
[----:B-1----:R-:W-:Y:S01]  /*13dc0*/  F2FP.BF16.PACK_AB R27, R148, R156 ;  /* 0x0000009c941b723e */ /* 0x002fe200000010ff */
[----:B------:R-:W-:Y:S02]  /*13dd0*/  FADD.FTZ R194, R194, R199 ;  /* 0x000000c7c2c27221 */ /* 0x000fe40000010000 */
[----:B------:R-:W-:Y:S02]  /*13de0*/  FADD.FTZ R196, R196, R200 ;  /* 0x000000c8c4c47221 */ /* 0x000fe40000010000 */
[----:B------:R-:W-:Y:S01]  /*13df0*/  FADD.FTZ R194, R190, R194 ;  /* 0x000000c2bec27221 */ /* 0x000fe20000010000 */
[----:B------:R-:W1:Y:S01]  /*13e00*/  MUFU.EX2 R127, R127 ;  /* 0x0000007f007f7308 */ /* 0x000e620000000800 */
[C---:B----4-:R-:W-:Y:S03]  /*13e10*/  HMMA.16816.F32.BF16 R4, R24.reuse, R28, R4 ;  /* 0x0000001c1804723c */ /* 0x050fe60000041804 */
[----:B------:R-:W-:Y:S02]  /*13e20*/  FADD.FTZ R196, R191, R196 ;  /* 0x000000c4bfc47221 */ /* 0x000fe40000010000 */
[----:B------:R-:W-:Y:S02]  /*13e30*/  FADD.FTZ R189, R189, R194 ;  /* 0x000000c2bdbd7221 */ /* 0x000fe40000010000 */
[----:B------:R-:W-:Y:S01]  /*13e40*/  FADD.FTZ R196, R185, R196 ;  /* 0x000000c4b9c47221 */ /* 0x000fe20000010000 */
[C---:B------:R-:W-:Y:S01]  /*13e50*/  HMMA.16816.F32.BF16 R8, R24.reuse, R30, R8 ;  /* 0x0000001e1808723c */ /* 0x040fe20000041808 */
[----:B------:R-:W4:Y:S01]  /*13e60*/  MUFU.EX2 R120, R120 ;  /* 0x0000007800787308 */ /* 0x000f220000000800 */
[----:B------:R-:W4:Y:S02]  /*13e70*/  LDSM.16.MT88.4 R28, [R150+0x5c00] ;  /* 0x005c0000961c783b */ /* 0x000f240000004200 */
[----:B------:R-:W-:Y:S02]  /*13e80*/  FADD.FTZ R189, R159, R189 ;  /* 0x000000bd9fbd7221 */ /* 0x000fe40000010000 */
[----:B------:R-:W-:Y:S02]  /*13e90*/  FADD.FTZ R184, R184, R196 ;  /* 0x000000c4b8b87221 */ /* 0x000fe40000010000 */
[C---:B------:R-:W-:Y:S03]  /*13ea0*/  HMMA.16816.F32.BF16 R12, R24.reuse, R40, R12 ;  /* 0x00000028180c723c */ /* 0x040fe6000004180c */
[----:B------:R-:W-:Y:S01]  /*13eb0*/  MUFU.EX2 R119, R119 ;  /* 0x0000007700777308 */ /* 0x000fe20000000800 */
[----:B------:R-:W-:Y:S02]  /*13ec0*/  FADD.FTZ R158, R158, R189 ;  /* 0x000000bd9e9e7221 */ /* 0x000fe40000010000 */
[----:B------:R-:W-:Y:S02]  /*13ed0*/  FADD.FTZ R184, R157, R184 ;  /* 0x000000b89db87221 */ /* 0x000fe40000010000 */
[----:B------:R-:W-:Y:S01]  /*13ee0*/  HMMA.16816.F32.BF16 R16, R24, R42, R16 ;  /* 0x0000002a1810723c */ /* 0x000fe20000041810 */
[----:B------:R-:W-:Y:S03]  /*13ef0*/  LDSM.16.MT88.4 R40, [R150+0x6400] ;  /* 0x006400009628783b */ /* 0x000fe60000004200 */
[----:B------:R-:W-:Y:S01]  /*13f00*/  FADD.FTZ R158, R156, R158 ;  /* 0x0000009e9c9e7221 */ /* 0x000fe20000010000 */
[----:B------:R-:W4:Y:S01]  /*13f10*/  MUFU.EX2 R118, R118 ;  /* 0x0000007600767308 */ /* 0x000f220000000800 */
[----:B------:R-:W-:Y:S01]  /*13f20*/  FADD.FTZ R149, R149, R184 ;  /* 0x000000b895957221 */ /* 0x000fe20000010000 */
[----:B--2---:R-:W-:Y:S01]  /*13f30*/  F2FP.BF16.PACK_AB R24, R130, R131 ;  /* 0x000000838218723e */ /* 0x004fe200000010ff */
[----:B------:R-:W-:Y:S01]  /*13f40*/  FADD.FTZ R148, R148, R158 ;  /* 0x0000009e94947221 */ /* 0x000fe20000010000 */
[----:B-----5:R-:W-:Y:S03]  /*13f50*/  F2FP.BF16.PACK_AB R25, R128, R129 ;  /* 0x000000818019723e */ /* 0x020fe600000010ff */
[----:B-1----:R-:W-:Y:S01]  /*13f60*/  F2FP.BF16.PACK_AB R26, R123, R127 ;  /* 0x0000007f7b1a723e */ /* 0x002fe200000010ff */
[----:B------:R-:W-:Y:S01]  /*13f70*/  FADD.FTZ R149, R131, R149 ;  /* 0x0000009583957221 */ /* 0x000fe20000010000 */
[----:B------:R-:W-:Y:S01]  /*13f80*/  F2FP.BF16.PACK_AB R27, R122, R125 ;  /* 0x0000007d7a1b723e */ /* 0x000fe200000010ff */
[----:B------:R-:W1:Y:S01]  /*13f90*/  MUFU.EX2 R117, R117 ;  /* 0x0000007500757308 */ /* 0x000e620000000800 */
[----:B------:R-:W-:Y:S02]  /*13fa0*/  FADD.FTZ R148, R129, R148 ;  /* 0x0000009481947221 */ /* 0x000fe40000010000 */
[----:B------:R-:W-:Y:S01]  /*13fb0*/  FADD.FTZ R130, R130, R149 ;  /* 0x0000009582827221 */ /* 0x000fe20000010000 */
[----:B------:R-:W-:Y:S01]  /*13fc0*/  MOV R149, R2 ;  /* 0x0000000200957202 */ /* 0x000fe20000000f00 */
[----:B------:R-:W-:Y:S01]  /*13fd0*/  FADD.FTZ R128, R128, R148 ;  /* 0x0000009480807221 */ /* 0x000fe20000010000 */
[C---:B---3--:R-:W-:Y:S03]  /*13fe0*/  HMMA.16816.F32.BF16 R4, R24.reuse, R32, R4 ;  /* 0x000000201804723c */ /* 0x048fe60000041804 */
[----:B------:R-:W-:Y:S01]  /*13ff0*/  FADD.FTZ R130, R127, R130 ;  /* 0x000000827f827221 */ /* 0x000fe20000010000 */
[----:B------:R-:W-:Y:S01]  /*14000*/  MUFU.EX2 R115, R115 ;  /* 0x0000007300737308 */ /* 0x000fe20000000800 */
[----:B------:R-:W-:Y:S01]  /*14010*/  FADD.FTZ R128, R125, R128 ;  /* 0x000000807d807221 */ /* 0x000fe20000010000 */
[----:B------:R-:W-:Y:S01]  /*14020*/  MOV R148, R0 ;  /* 0x0000000000947202 */ /* 0x000fe20000000f00 */
[----:B------:R-:W-:Y:S01]  /*14030*/  FADD.FTZ R123, R123, R130 ;  /* 0x000000827b7b7221 */ /* 0x000fe20000010000 */
[C---:B------:R-:W-:Y:S01]  /*14040*/  HMMA.16816.F32.BF16 R8, R24.reuse, R34, R8 ;  /* 0x000000221808723c */ /* 0x040fe20000041808 */
[----:B------:R-:W2:Y:S03]  /*14050*/  LDSM.16.MT88.4 R32, [R150+0x6000] ;  /* 0x006000009620783b */ /* 0x000ea60000004200 */
[----:B------:R-:W-:Y:S02]  /*14060*/  FADD.FTZ R122, R122, R128 ;  /* 0x000000807a7a7221 */ /* 0x000fe40000010000 */
[----:B------:R-:W3:Y:S01]  /*14070*/  MUFU.EX2 R113, R113 ;  /* 0x0000007100717308 */ /* 0x000ee20000000800 */
[----:B----4-:R-:W-:Y:S01]  /*14080*/  FADD.FTZ R123, R120, R123 ;  /* 0x0000007b787b7221 */ /* 0x010fe20000010000 */
[C---:B------:R-:W-:Y:S04]  /*14090*/  HMMA.16816.F32.BF16 R12, R24.reuse, R28, R12 ;  /* 0x0000001c180c723c */ /* 0x040fe8000004180c */
[----:B------:R-:W-:Y:S02]  /*140a0*/  FADD.FTZ R122, R118, R122 ;  /* 0x0000007a767a7221 */ /* 0x000fe40000010000 */
[--C-:B------:R-:W-:Y:S02]  /*140b0*/  FFMA.FTZ R70, R70, c[0x0][0x23c], -R51.reuse ;  /* 0x00008f0046467a23 */ /* 0x100fe40000010833 */
[----:B------:R-:W4:Y:S01]  /*140c0*/  MUFU.EX2 R110, R110 ;  /* 0x0000006e006e7308 */ /* 0x000f220000000800 */
[----:B------:R-:W-:Y:S01]  /*140d0*/  HMMA.16816.F32.BF16 R16, R24, R30, R16 ;  /* 0x0000001e1810723c */ /* 0x000fe20000041810 */
[----:B------:R-:W5:Y:S02]  /*140e0*/  LDSM.16.MT88.4 R28, [R151+0x6400] ;  /* 0x00640000971c783b */ /* 0x000f640000004200 */
[----:B------:R-:W-:Y:S02]  /*140f0*/  FFMA.FTZ R64, R64, c[0x0][0x23c], -R51 ;  /* 0x00008f0040407a23 */ /* 0x000fe40000010833 */
[----:B------:R-:W-:Y:S02]  /*14100*/  FFMA.FTZ R61, R61, c[0x0][0x23c], -R46 ;  /* 0x00008f003d3d7a23 */ /* 0x000fe4000001082e */
[C---:B------:R-:W-:Y:S01]  /*14110*/  F2FP.BF16.PACK_AB R24, R119.reuse, R120 ;  /* 0x000000787718723e */ /* 0x040fe200000010ff */
[----:B------:R-:W-:Y:S01]  /*14120*/  FADD.FTZ R119, R119, R123 ;  /* 0x0000007b77777221 */ /* 0x000fe20000010000 */
[----:B------:R-:W2:Y:S03]  /*14130*/  MUFU.EX2 R104, R104 ;  /* 0x0000006800687308 */ /* 0x000ea60000000800 */
[C---:B-1----:R-:W-:Y:S01]  /*14140*/  F2FP.BF16.PACK_AB R25, R117.reuse, R118 ;  /* 0x000000767519723e */ /* 0x042fe200000010ff */
[----:B------:R-:W-:Y:S01]  /*14150*/  FADD.FTZ R117, R117, R122 ;  /* 0x0000007a75757221 */ /* 0x000fe20000010000 */
[----:B---3--:R-:W-:Y:S01]  /*14160*/  F2FP.BF16.PACK_AB R26, R113, R115 ;  /* 0x00000073711a723e */ /* 0x008fe200000010ff */
[----:B------:R-:W-:Y:S02]  /*14170*/  FADD.FTZ R119, R115, R119 ;  /* 0x0000007773777221 */ /* 0x000fe40000010000 */
[--C-:B------:R-:W-:Y:S02]  /*14180*/  FFMA.FTZ R57, R57, c[0x0][0x23c], -R46.reuse ;  /* 0x00008f0039397a23 */ /* 0x100fe4000001082e */
[----:B------:R-:W1:Y:S01]  /*14190*/  MUFU.EX2 R106, R106 ;  /* 0x0000006a006a7308 */ /* 0x000e620000000800 */
[----:B------:R-:W-:Y:S02]  /*141a0*/  FADD.FTZ R113, R113, R119 ;  /* 0x0000007771717221 */ /* 0x000fe40000010000 */
[----:B------:R-:W-:Y:S02]  /*141b0*/  FFMA.FTZ R56, R56, c[0x0][0x23c], -R51 ;  /* 0x00008f0038387a23 */ /* 0x000fe40000010833 */
[----:B----4-:R-:W-:Y:S02]  /*141c0*/  FADD.FTZ R117, R110, R117 ;  /* 0x000000756e757221 */ /* 0x010fe40000010000 */
[--C-:B------:R-:W-:Y:S02]  /*141d0*/  FFMA.FTZ R55, R55, c[0x0][0x23c], -R51.reuse ;  /* 0x00008f0037377a23 */ /* 0x100fe40000010833 */
[--C-:B------:R-:W-:Y:S01]  /*141e0*/  FFMA.FTZ R54, R54, c[0x0][0x23c], -R46.reuse ;  /* 0x00008f0036367a23 */ /* 0x100fe2000001082e */
[----:B------:R-:W3:Y:S01]  /*141f0*/  MUFU.EX2 R105, R105 ;  /* 0x0000006900697308 */ /* 0x000ee20000000800 */
[--C-:B------:R-:W-:Y:S02]  /*14200*/  FFMA.FTZ R53, R53, c[0x0][0x23c], -R46.reuse ;  /* 0x00008f0035357a23 */ /* 0x100fe4000001082e */
[----:B------:R-:W-:Y:S01]  /*14210*/  FFMA.FTZ R50, R50, c[0x0][0x23c], -R51 ;  /* 0x00008f0032327a23 */ /* 0x000fe20000010833 */
[C---:B--2---:R-:W-:Y:S01]  /*14220*/  F2FP.BF16.PACK_AB R27, R104.reuse, R110 ;  /* 0x0000006e681b723e */ /* 0x044fe200000010ff */
[----:B------:R-:W-:Y:S02]  /*14230*/  FADD.FTZ R117, R104, R117 ;  /* 0x0000007568757221 */ /* 0x000fe40000010000 */
[----:B------:R-:W-:Y:S02]  /*14240*/  FFMA.FTZ R52, R52, c[0x0][0x23c], -R51 ;  /* 0x00008f0034347a23 */ /* 0x000fe40000010833 */
[--C-:B------:R-:W-:Y:S01]  /*14250*/  FFMA.FTZ R49, R49, c[0x0][0x23c], -R46.reuse ;  /* 0x00008f0031317a23 */ /* 0x100fe2000001082e */
[----:B------:R-:W-:Y:S01]  /*14260*/  MUFU.EX2 R103, R103 ;  /* 0x0000006700677308 */ /* 0x000fe20000000800 */
[C---:B------:R-:W-:Y:S03]  /*14270*/  HMMA.16816.F32.BF16 R4, R24.reuse, R36, R4 ;  /* 0x000000241804723c */ /* 0x040fe60000041804 */
[----:B-1----:R-:W-:Y:S02]  /*14280*/  FADD.FTZ R113, R106, R113 ;  /* 0x000000716a717221 */ /* 0x002fe40000010000 */
[----:B------:R-:W-:Y:S03]  /*14290*/  FFMA.FTZ R48, R48, c[0x0][0x23c], -R46 ;  /* 0x00008f0030307a23 */ /* 0x000fe6000001082e */
[C---:B------:R-:W-:Y:S01]  /*142a0*/  HMMA.16816.F32.BF16 R8, R24.reuse, R38, R8 ;  /* 0x000000261808723c */ /* 0x040fe20000041808 */
[----:B------:R-:W1:Y:S01]  /*142b0*/  MUFU.EX2 R101, R101 ;  /* 0x0000006500657308 */ /* 0x000e620000000800 */
[----:B------:R-:W-:Y:S06]  /*142c0*/  LDSM.16.MT88.4 R36, [R151+0x6c00] ;  /* 0x006c00009724783b */ /* 0x000fec0000004200 */
[C---:B------:R-:W-:Y:S03]  /*142d0*/  HMMA.16816.F32.BF16 R12, R24.reuse, R32, R12 ;  /* 0x00000020180c723c */ /* 0x040fe6000004180c */
[----:B------:R-:W2:Y:S05]  /*142e0*/  MUFU.EX2 R100, R100 ;  /* 0x0000006400647308 */ /* 0x000eaa0000000800 */
[----:B------:R-:W-:Y:S01]  /*142f0*/  HMMA.16816.F32.BF16 R16, R24, R34, R16 ;  /* 0x000000221810723c */ /* 0x000fe20000041810 */
[----:B------:R-:W4:Y:S04]  /*14300*/  LDSM.16.MT88.4 R32, [R151+0x6800] ;  /* 0x006800009720783b */ /* 0x000f280000004200 */
[----:B------:R-:W5:Y:S02]  /*14310*/  MUFU.EX2 R96, R96 ;  /* 0x0000006000607308 */ /* 0x000f640000000800 */
[C---:B---3--:R-:W-:Y:S01]  /*14320*/  F2FP.BF16.PACK_AB R24, R105.reuse, R106 ;  /* 0x0000006a6918723e */ /* 0x048fe200000010ff */
[----:B------:R-:W-:Y:S01]  /*14330*/  FADD.FTZ R105, R105, R113 ;  /* 0x0000007169697221 */ /* 0x000fe20000010000 */
[----:B-1----:R-:W-:Y:S03]  /*14340*/  F2FP.BF16.PACK_AB R25, R101, R103 ;  /* 0x000000676519723e */ /* 0x002fe600000010ff */
[----:B------:R-:W-:Y:S03]  /*14350*/  FADD.FTZ R103, R103, R117 ;  /* 0x0000007567677221 */ /* 0x000fe60000010000 */
[----:B------:R-:W-:Y:S01]  /*14360*/  MUFU.EX2 R99, R99 ;  /* 0x0000006300637308 */ /* 0x000fe20000000800 */
[----:B------:R-:W-:Y:S02]  /*14370*/  FADD.FTZ R103, R101, R103 ;  /* 0x0000006765677221 */ /* 0x000fe40000010000 */
[----:B--2---:R-:W-:Y:S07]  /*14380*/  FADD.FTZ R105, R100, R105 ;  /* 0x0000006964697221 */ /* 0x004fee0000010000 */
[----:B------:R-:W1:Y:S01]  /*14390*/  MUFU.EX2 R93, R93 ;  /* 0x0000005d005d7308 */ /* 0x000e620000000800 */
[C---:B-----5:R-:W-:Y:S01]  /*143a0*/  F2FP.BF16.PACK_AB R26, R96.reuse, R100 ;  /* 0x00000064601a723e */ /* 0x060fe200000010ff */
[----:B------:R-:W-:Y:S08]  /*143b0*/  FADD.FTZ R105, R96, R105 ;  /* 0x0000006960697221 */ /* 0x000ff00000010000 */
[----:B------:R-:W-:Y:S10]  /*143c0*/  MUFU.EX2 R95, R95 ;  /* 0x0000005f005f7308 */ /* 0x000ff40000000800 */
[----:B------:R-:W2:Y:S01]  /*143d0*/  MUFU.EX2 R88, R88 ;  /* 0x0000005800587308 */ /* 0x000ea20000000800 */
[----:B-1----:R-:W-:Y:S01]  /*143e0*/  F2FP.BF16.PACK_AB R27, R93, R99 ;  /* 0x000000635d1b723e */ /* 0x002fe200000010ff */
[----:B------:R-:W-:Y:S04]  /*143f0*/  FADD.FTZ R99, R99, R103 ;  /* 0x0000006763637221 */ /* 0x000fe80000010000 */
[----:B------:R-:W-:Y:S04]  /*14400*/  FADD.FTZ R99, R93, R99 ;  /* 0x000000635d637221 */ /* 0x000fe80000010000 */
[----:B------:R-:W-:Y:S01]  /*14410*/  MUFU.EX2 R92, R92 ;  /* 0x0000005c005c7308 */ /* 0x000fe20000000800 */
[C---:B------:R-:W-:Y:S08]  /*14420*/  HMMA.16816.F32.BF16 R4, R24.reuse, R28, R4 ;  /* 0x0000001c1804723c */ /* 0x040ff00000041804 */
[C---:B------:R-:W-:Y:S01]  /*14430*/  HMMA.16816.F32.BF16 R8, R24.reuse, R30, R8 ;  /* 0x0000001e1808723c */ /* 0x040fe20000041808 */
[----:B------:R-:W1:Y:S01]  /*14440*/  MUFU.EX2 R86, R86 ;  /* 0x0000005600567308 */ /* 0x000e620000000800 */
[----:B------:R-:W3:Y:S06]  /*14450*/  LDSM.16.MT88.4 R28, [R150+0x6800] ;  /* 0x00680000961c783b */ /* 0x000eec0000004200 */
[C---:B------:R-:W-:Y:S03]  /*14460*/  HMMA.16816.F32.BF16 R12, R24.reuse, R40, R12 ;  /* 0x00000028180c723c */ /* 0x040fe6000004180c */
[----:B------:R-:W-:Y:S05]  /*14470*/  MUFU.EX2 R84, R84 ;  /* 0x0000005400547308 */ /* 0x000fea0000000800 */
[----:B------:R-:W-:Y:S01]  /*14480*/  HMMA.16816.F32.BF16 R16, R24, R42, R16 ;  /* 0x0000002a1810723c */ /* 0x000fe20000041810 */
[----:B------:R-:W5:Y:S04]  /*14490*/  LDSM.16.MT88.4 R40, [R150+0x6c00] ;  /* 0x006c00009628783b */ /* 0x000f680000004200 */
[----:B------:R-:W3:Y:S02]  /*144a0*/  MUFU.EX2 R80, R80 ;  /* 0x0000005000507308 */ /* 0x000ee40000000800 */
[----:B--2---:R-:W-:Y:S01]  /*144b0*/  F2FP.BF16.PACK_AB R24, R88, R95 ;  /* 0x0000005f5818723e */ /* 0x004fe200000010ff */
[----:B------:R-:W-:Y:S01]  /*144c0*/  FADD.FTZ R95, R95, R105 ;  /* 0x000000695f5f7221 */ /* 0x000fe20000010000 */
[----:B-1----:R-:W-:Y:S03]  /*144d0*/  F2FP.BF16.PACK_AB R25, R86, R92 ;  /* 0x0000005c5619723e */ /* 0x002fe600000010ff */
[----:B------:R-:W-:Y:S02]  /*144e0*/  FADD.FTZ R92, R92, R99 ;  /* 0x000000635c5c7221 */ /* 0x000fe40000010000 */
[----:B------:R-:W-:Y:S01]  /*144f0*/  FADD.FTZ R95, R88, R95 ;  /* 0x0000005f585f7221 */ /* 0x000fe20000010000 */
[----:B------:R-:W-:Y:S01]  /*14500*/  MUFU.EX2 R83, R83 ;  /* 0x0000005300537308 */ /* 0x000fe20000000800 */
[----:B------:R-:W-:Y:S09]  /*14510*/  FADD.FTZ R92, R86, R92 ;  /* 0x0000005c565c7221 */ /* 0x000ff20000010000 */
[----:B------:R-:W1:Y:S01]  /*14520*/  MUFU.EX2 R78, R78 ;  /* 0x0000004e004e7308 */ /* 0x000e620000000800 */
[----:B---3--:R-:W-:Y:S01]  /*14530*/  F2FP.BF16.PACK_AB R26, R80, R84 ;  /* 0x00000054501a723e */ /* 0x008fe200000010ff */
[----:B------:R-:W-:Y:S04]  /*14540*/  FADD.FTZ R84, R84, R95 ;  /* 0x0000005f54547221 */ /* 0x000fe80000010000 */
[----:B------:R-:W-:Y:S04]  /*14550*/  FADD.FTZ R84, R80, R84 ;  /* 0x0000005450547221 */ /* 0x000fe80000010000 */
[----:B------:R-:W-:Y:S10]  /*14560*/  MUFU.EX2 R79, R79 ;  /* 0x0000004f004f7308 */ /* 0x000ff40000000800 */
[----:B------:R-:W-:Y:S01]  /*14570*/  MUFU.EX2 R76, R76 ;  /* 0x0000004c004c7308 */ /* 0x000fe20000000800 */
[C---:B-1----:R-:W-:Y:S01]  /*14580*/  F2FP.BF16.PACK_AB R27, R78.reuse, R83 ;  /* 0x000000534e1b723e */ /* 0x042fe200000010ff */
[----:B------:R-:W-:Y:S04]  /*14590*/  FADD.FTZ R83, R83, R92 ;  /* 0x0000005c53537221 */ /* 0x000fe80000010000 */
[----:B------:R-:W-:Y:S04]  /*145a0*/  FADD.FTZ R83, R78, R83 ;  /* 0x000000534e537221 */ /* 0x000fe80000010000 */
[----:B------:R-:W1:Y:S01]  /*145b0*/  MUFU.EX2 R75, R75 ;  /* 0x0000004b004b7308 */ /* 0x000e620000000800 */
[C---:B----4-:R-:W-:Y:S08]  /*145c0*/  HMMA.16816.F32.BF16 R4, R24.reuse, R32, R4 ;  /* 0x000000201804723c */ /* 0x050ff00000041804 */
[C---:B------:R-:W-:Y:S01]  /*145d0*/  HMMA.16816.F32.BF16 R8, R24.reuse, R34, R8 ;  /* 0x000000221808723c */ /* 0x040fe20000041808 */
[----:B------:R-:W2:Y:S01]  /*145e0*/  MUFU.EX2 R72, R72 ;  /* 0x0000004800487308 */ /* 0x000ea20000000800 */
[----:B------:R-:W-:Y:S06]  /*145f0*/  LDSM.16.MT88.4 R32, [R150+0x7000] ;  /* 0x007000009620783b */ /* 0x000fec0000004200 */
[C---:B------:R-:W-:Y:S03]  /*14600*/  HMMA.16816.F32.BF16 R12, R24.reuse, R28, R12 ;  /* 0x0000001c180c723c */ /* 0x040fe6000004180c */
[----:B------:R-:W-:Y:S01]  /*14610*/  MUFU.EX2 R73, R73 ;  /* 0x0000004900497308 */ /* 0x000fe20000000800 */
[----:B-1----:R-:W-:Y:S04]  /*14620*/  FADD.FTZ R83, R75, R83 ;  /* 0x000000534b537221 */ /* 0x002fe80000010000 */
[----:B------:R-:W-:Y:S01]  /*14630*/  HMMA.16816.F32.BF16 R16, R24, R30, R16 ;  /* 0x0000001e1810723c */ /* 0x000fe20000041810 */
[----:B------:R-:W1:Y:S04]  /*14640*/  LDSM.16.MT88.4 R28, [R151+0x7000] ;  /* 0x00700000971c783b */ /* 0x000e680000004200 */
[----:B------:R-:W3:Y:S02]  /*14650*/  MUFU.EX2 R69, R69 ;  /* 0x0000004500457308 */ /* 0x000ee40000000800 */
[----:B------:R-:W-:Y:S01]  /*14660*/  F2FP.BF16.PACK_AB R24, R76, R79 ;  /* 0x0000004f4c18723e */ /* 0x000fe200000010ff */
[----:B------:R-:W-:Y:S01]  /*14670*/  FADD.FTZ R79, R79, R84 ;  /* 0x000000544f4f7221 */ /* 0x000fe20000010000 */
[----:B--2---:R-:W-:Y:S03]  /*14680*/  F2FP.BF16.PACK_AB R25, R72, R75 ;  /* 0x0000004b4819723e */ /* 0x004fe600000010ff */
[----:B------:R-:W-:Y:S02]  /*14690*/  FADD.FTZ R79, R76, R79 ;  /* 0x0000004f4c4f7221 */ /* 0x000fe40000010000 */
[----:B------:R-:W-:Y:S01]  /*146a0*/  FADD.FTZ R72, R72, R83 ;  /* 0x0000005348487221 */ /* 0x000fe20000010000 */
[----:B------:R-:W2:Y:S10]  /*146b0*/  MUFU.EX2 R67, R67 ;  /* 0x0000004300437308 */ /* 0x000eb40000000800 */
[----:B------:R-:W4:Y:S01]  /*146c0*/  MUFU.EX2 R66, R66 ;  /* 0x0000004200427308 */ /* 0x000f220000000800 */
[----:B---3--:R-:W-:Y:S01]  /*146d0*/  F2FP.BF16.PACK_AB R26, R69, R73 ;  /* 0x00000049451a723e */ /* 0x008fe200000010ff */
[----:B------:R-:W-:Y:S04]  /*146e0*/  FADD.FTZ R73, R73, R79 ;  /* 0x0000004f49497221 */ /* 0x000fe80000010000 */
[----:B------:R-:W-:Y:S04]  /*146f0*/  FADD.FTZ R73, R69, R73 ;  /* 0x0000004945497221 */ /* 0x000fe80000010000 */
[----:B------:R-:W-:Y:S01]  /*14700*/  MUFU.EX2 R68, R68 ;  /* 0x0000004400447308 */ /* 0x000fe20000000800 */
[----:B--2---:R-:W-:Y:S09]  /*14710*/  FADD.FTZ R72, R67, R72 ;  /* 0x0000004843487221 */ /* 0x004ff20000010000 */
[----:B------:R-:W-:Y:S01]  /*14720*/  MUFU.EX2 R60, R60 ;  /* 0x0000003c003c7308 */ /* 0x000fe20000000800 */
[C---:B----4-:R-:W-:Y:S01]  /*14730*/  F2FP.BF16.PACK_AB R27, R66.reuse, R67 ;  /* 0x00000043421b723e */ /* 0x050fe200000010ff */
[----:B------:R-:W-:Y:S08]  /*14740*/  FADD.FTZ R66, R66, R72 ;  /* 0x0000004842427221 */ /* 0x000ff00000010000 */
[----:B------:R-:W2:Y:S01]  /*14750*/  MUFU.EX2 R62, R62 ;  /* 0x0000003e003e7308 */ /* 0x000ea20000000800 */
[C---:B------:R-:W-:Y:S08]  /*14760*/  HMMA.16816.F32.BF16 R4, R24.reuse, R36, R4 ;  /* 0x000000241804723c */ /* 0x040ff00000041804 */
[C---:B------:R-:W-:Y:S01]  /*14770*/  HMMA.16816.F32.BF16 R8, R24.reuse, R38, R8 ;  /* 0x000000261808723c */ /* 0x040fe20000041808 */
[----:B------:R-:W3:Y:S01]  /*14780*/  MUFU.EX2 R58, R58 ;  /* 0x0000003a003a7308 */ /* 0x000ee20000000800 */
[----:B------:R-:W4:Y:S06]  /*14790*/  LDSM.16.MT88.4 R36, [R151+0x7400] ;  /* 0x007400009724783b */ /* 0x000f2c0000004200 */
[C---:B-----5:R-:W-:Y:S03]  /*147a0*/  HMMA.16816.F32.BF16 R12, R24.reuse, R40, R12 ;  /* 0x00000028180c723c */ /* 0x060fe6000004180c */
[----:B------:R-:W5:Y:S04]  /*147b0*/  MUFU.EX2 R59, R59 ;  /* 0x0000003b003b7308 */ /* 0x000f680000000800 */
[--C-:B------:R-:W-:Y:S01]  /*147c0*/  FFMA.FTZ R41, R108, c[0x0][0x23c], -R51.reuse ;  /* 0x00008f006c297a23 */ /* 0x100fe20000010833 */
[----:B------:R-:W-:Y:S04]  /*147d0*/  HMMA.16816.F32.BF16 R16, R24, R42, R16 ;  /* 0x0000002a1810723c */ /* 0x000fe80000041810 */
[----:B------:R-:W-:Y:S01]  /*147e0*/  FFMA.FTZ R40, R102, c[0x0][0x23c], -R46 ;  /* 0x00008f0066287a23 */ /* 0x000fe2000001082e */
[----:B------:R-:W1:Y:S01]  /*147f0*/  MUFU.EX2 R63, R63 ;  /* 0x0000003f003f7308 */ /* 0x000e620000000800 */
[----:B--2---:R-:W-:Y:S01]  /*14800*/  FADD.FTZ R66, R62, R66 ;  /* 0x000000423e427221 */ /* 0x004fe20000010000 */
[----:B------:R-:W-:Y:S01]  /*14810*/  F2FP.BF16.PACK_AB R24, R60, R68 ;  /* 0x000000443c18723e */ /* 0x000fe200000010ff */
[----:B------:R-:W-:Y:S01]  /*14820*/  FFMA.FTZ R42, R98, c[0x0][0x23c], -R51 ;  /* 0x00008f00622a7a23 */ /* 0x000fe20000010833 */
[----:B---3--:R-:W-:Y:S03]  /*14830*/  F2FP.BF16.PACK_AB R25, R58, R62 ;  /* 0x0000003e3a19723e */ /* 0x008fe600000010ff */
[----:B------:R-:W-:Y:S02]  /*14840*/  FFMA.FTZ R43, R97, c[0x0][0x23c], -R46 ;  /* 0x00008f00612b7a23 */ /* 0x000fe4000001082e */
[----:B------:R-:W-:Y:S01]  /*14850*/  FADD.FTZ R68, R68, R73 ;  /* 0x0000004944447221 */ /* 0x000fe20000010000 */
[----:B------:R-:W2:Y:S01]  /*14860*/  MUFU.EX2 R65, R65 ;  /* 0x0000004100417308 */ /* 0x000ea20000000800 */
[----:B------:R-:W-:Y:S02]  /*14870*/  FADD.FTZ R58, R58, R66 ;  /* 0x000000423a3a7221 */ /* 0x000fe40000010000 */
[----:B------:R-:W-:Y:S04]  /*14880*/  FADD.FTZ R68, R60, R68 ;  /* 0x000000443c447221 */ /* 0x000fe80000010000 */
[----:B-----5:R-:W-:Y:S03]  /*14890*/  FADD.FTZ R68, R59, R68 ;  /* 0x000000443b447221 */ /* 0x020fe60000010000 */
[----:B------:R-:W3:Y:S01]  /*148a0*/  MUFU.EX2 R74, R74 ;  /* 0x0000004a004a7308 */ /* 0x000ee20000000800 */
[C---:B-1----:R-:W-:Y:S01]  /*148b0*/  F2FP.BF16.PACK_AB R26, R63.reuse, R59 ;  /* 0x0000003b3f1a723e */ /* 0x042fe200000010ff */
[----:B------:R-:W-:Y:S08]  /*148c0*/  FADD.FTZ R63, R63, R68 ;  /* 0x000000443f3f7221 */ /* 0x000ff00000010000 */
[----:B------:R-:W1:Y:S01]  /*148d0*/  MUFU.EX2 R81, R81 ;  /* 0x0000005100517308 */ /* 0x000e620000000800 */
[----:B--2---:R-:W-:Y:S09]  /*148e0*/  FADD.FTZ R58, R65, R58 ;  /* 0x0000003a413a7221 */ /* 0x004ff20000010000 */
[----:B------:R-:W-:Y:S01]  /*148f0*/  MUFU.EX2 R87, R87 ;  /* 0x0000005700577308 */ /* 0x000fe20000000800 */
[C---:B---3--:R-:W-:Y:S01]  /*14900*/  F2FP.BF16.PACK_AB R27, R74.reuse, R65 ;  /* 0x000000414a1b723e */ /* 0x048fe200000010ff */
[----:B------:R-:W-:Y:S02]  /*14910*/  FADD.FTZ R74, R74, R58 ;  /* 0x0000003a4a4a7221 */ /* 0x000fe40000010000 */
[--C-:B------:R-:W-:Y:S02]  /*14920*/  FFMA.FTZ R58, R23, c[0x0][0x23c], -R51.reuse ;  /* 0x00008f00173a7a23 */ /* 0x100fe40000010833 */
[----:B------:R-:W-:Y:S04]  /*14930*/  FFMA.FTZ R51, R47, c[0x0][0x23c], -R51 ;  /* 0x00008f002f337a23 */ /* 0x000fe80000010833 */
[----:B------:R-:W2:Y:S01]  /*14940*/  MUFU.EX2 R91, R91 ;  /* 0x0000005b005b7308 */ /* 0x000ea20000000800 */
[C---:B------:R-:W-:Y:S03]  /*14950*/  HMMA.16816.F32.BF16 R4, R24.reuse, R28, R4 ;  /* 0x0000001c1804723c */ /* 0x040fe60000041804 */
[----:B-1----:R-:W-:Y:S05]  /*14960*/  FADD.FTZ R63, R81, R63 ;  /* 0x0000003f513f7221 */ /* 0x002fea0000010000 */
[C---:B------:R-:W-:Y:S01]  /*14970*/  HMMA.16816.F32.BF16 R8, R24.reuse, R30, R8 ;  /* 0x0000001e1808723c */ /* 0x040fe20000041808 */
[----:B------:R-:W1:Y:S01]  /*14980*/  MUFU.EX2 R90, R90 ;  /* 0x0000005a005a7308 */ /* 0x000e620000000800 */
[----:B------:R-:W3:Y:S06]  /*14990*/  LDSM.16.MT88.4 R28, [R150+0x7400] ;  /* 0x00740000961c783b */ /* 0x000eec0000004200 */
[C---:B------:R-:W-:Y:S03]  /*149a0*/  HMMA.16816.F32.BF16 R12, R24.reuse, R32, R12 ;  /* 0x00000020180c723c */ /* 0x040fe6000004180c */
[----:B------:R-:W5:Y:S01]  /*149b0*/  MUFU.EX2 R94, R94 ;  /* 0x0000005e005e7308 */ /* 0x000f620000000800 */
[----:B--2---:R-:W-:Y:S04]  /*149c0*/  FADD.FTZ R74, R91, R74 ;  /* 0x0000004a5b4a7221 */ /* 0x004fe80000010000 */
[----:B------:R-:W-:Y:S01]  /*149d0*/  HMMA.16816.F32.BF16 R16, R24, R34, R16 ;  /* 0x000000221810723c */ /* 0x000fe20000041810 */
[----:B------:R-:W2:Y:S04]  /*149e0*/  LDSM.16.MT88.4 R32, [R151+0x7800] ;  /* 0x007800009720783b */ /* 0x000ea80000004200 */
[----:B------:R-:W3:Y:S02]  /*149f0*/  MUFU.EX2 R112, R112 ;  /* 0x0000007000707308 */ /* 0x000ee40000000800 */
[C---:B------:R-:W-:Y:S01]  /*14a00*/  F2FP.BF16.PACK_AB R24, R87.reuse, R81 ;  /* 0x000000515718723e */ /* 0x040fe200000010ff */
[----:B------:R-:W-:Y:S01]  /*14a10*/  FADD.FTZ R87, R87, R63 ;  /* 0x0000003f57577221 */ /* 0x000fe20000010000 */
[C---:B-1----:R-:W-:Y:S03]  /*14a20*/  F2FP.BF16.PACK_AB R25, R90.reuse, R91 ;  /* 0x0000005b5a19723e */ /* 0x042fe600000010ff */
[----:B------:R-:W-:Y:S03]  /*14a30*/  FADD.FTZ R74, R90, R74 ;  /* 0x0000004a5a4a7221 */ /* 0x000fe60000010000 */
[----:B------:R-:W-:Y:S01]  /*14a40*/  MUFU.EX2 R109, R109 ;  /* 0x0000006d006d7308 */ /* 0x000fe20000000800 */
[----:B-----5:R-:W-:Y:S09]  /*14a50*/  FADD.FTZ R87, R94, R87 ;  /* 0x000000575e577221 */ /* 0x020ff20000010000 */
[----:B------:R-:W1:Y:S01]  /*14a60*/  MUFU.EX2 R107, R107 ;  /* 0x0000006b006b7308 */ /* 0x000e620000000800 */
[C---:B---3--:R-:W-:Y:S01]  /*14a70*/  F2FP.BF16.PACK_AB R26, R112.reuse, R94 ;  /* 0x0000005e701a723e */ /* 0x048fe200000010ff */
[----:B------:R-:W-:Y:S08]  /*14a80*/  FADD.FTZ R112, R112, R87 ;  /* 0x0000005770707221 */ /* 0x000ff00000010000 */
[----:B------:R-:W3:Y:S10]  /*14a90*/  MUFU.EX2 R111, R111 ;  /* 0x0000006f006f7308 */ /* 0x000ef40000000800 */
[----:B------:R-:W5:Y:S01]  /*14aa0*/  MUFU.EX2 R114, R114 ;  /* 0x0000007200727308 */ /* 0x000f620000000800 */
[----:B-1----:R-:W-:Y:S01]  /*14ab0*/  F2FP.BF16.PACK_AB R27, R107, R109 ;  /* 0x0000006d6b1b723e */ /* 0x002fe200000010ff */
[----:B------:R-:W-:Y:S04]  /*14ac0*/  FADD.FTZ R109, R109, R74 ;  /* 0x0000004a6d6d7221 */ /* 0x000fe80000010000 */
[----:B------:R-:W-:Y:S04]  /*14ad0*/  FADD.FTZ R109, R107, R109 ;  /* 0x0000006d6b6d7221 */ /* 0x000fe80000010000 */
[----:B------:R-:W-:Y:S01]  /*14ae0*/  MUFU.EX2 R121, R121 ;  /* 0x0000007900797308 */ /* 0x000fe20000000800 */
[C---:B----4-:R-:W-:Y:S03]  /*14af0*/  HMMA.16816.F32.BF16 R4, R24.reuse, R36, R4 ;  /* 0x000000241804723c */ /* 0x050fe60000041804 */
[----:B---3--:R-:W-:Y:S05]  /*14b00*/  FADD.FTZ R112, R111, R112 ;  /* 0x000000706f707221 */ /* 0x008fea0000010000 */
[C---:B------:R-:W-:Y:S01]  /*14b10*/  HMMA.16816.F32.BF16 R8, R24.reuse, R38, R8 ;  /* 0x000000261808723c */ /* 0x040fe20000041808 */
[----:B------:R-:W1:Y:S01]  /*14b20*/  MUFU.EX2 R116, R116 ;  /* 0x0000007400747308 */ /* 0x000e620000000800 */
[----:B------:R-:W3:Y:S02]  /*14b30*/  LDSM.16.MT88.4 R36, [R150+0x7800] ;  /* 0x007800009624783b */ /* 0x000ee40000004200 */
[C---:B-----5:R-:W-:Y:S04]  /*14b40*/  FADD.FTZ R112, R114.reuse, R112 ;  /* 0x0000007072707221 */ /* 0x060fe80000010000 */
[C---:B------:R-:W-:Y:S03]  /*14b50*/  HMMA.16816.F32.BF16 R12, R24.reuse, R28, R12 ;  /* 0x0000001c180c723c */ /* 0x040fe6000004180c */
[----:B------:R-:W-:Y:S05]  /*14b60*/  MUFU.EX2 R124, R124 ;  /* 0x0000007c007c7308 */ /* 0x000fea0000000800 */
[----:B------:R-:W-:Y:S01]  /*14b70*/  HMMA.16816.F32.BF16 R16, R24, R30, R16 ;  /* 0x0000001e1810723c */ /* 0x000fe20000041810 */
[----:B------:R-:W4:Y:S04]  /*14b80*/  LDSM.16.MT88.4 R28, [R151+0x7c00] ;  /* 0x007c0000971c783b */ /* 0x000f280000004200 */
[----:B------:R-:W5:Y:S02]  /*14b90*/  MUFU.EX2 R126, R126 ;  /* 0x0000007e007e7308 */ /* 0x000f640000000800 */
[----:B------:R-:W-:Y:S02]  /*14ba0*/  F2FP.BF16.PACK_AB R24, R114, R111 ;  /* 0x0000006f7218723e */ /* 0x000fe400000010ff */
[C---:B-1----:R-:W-:Y:S03]  /*14bb0*/  F2FP.BF16.PACK_AB R25, R116.reuse, R121 ;  /* 0x000000797419723e */ /* 0x042fe600000010ff */
[----:B------:R-:W-:Y:S03]  /*14bc0*/  FADD.FTZ R121, R121, R109 ;  /* 0x0000006d79797221 */ /* 0x000fe60000010000 */
[----:B------:R-:W1:Y:S01]  /*14bd0*/  MUFU.EX2 R132, R132 ;  /* 0x0000008400847308 */ /* 0x000e620000000800 */
[----:B------:R-:W-:Y:S09]  /*14be0*/  FADD.FTZ R121, R116, R121 ;  /* 0x0000007974797221 */ /* 0x000ff20000010000 */
[----:B------:R-:W2:Y:S01]  /*14bf0*/  MUFU.EX2 R133, R133 ;  /* 0x0000008500857308 */ /* 0x000ea20000000800 */
[----:B-----5:R-:W-:Y:S01]  /*14c00*/  F2FP.BF16.PACK_AB R26, R126, R124 ;  /* 0x0000007c7e1a723e */ /* 0x020fe200000010ff */
        /* <DEDUP_REMOVED lines=8> */
[C---:B------:R-:W-:Y:S08]  /*14c90*/  HMMA.16816.F32.BF16 R4, R24.reuse, R32, R4 ;  /* 0x000000201804723c */ /* 0x040ff00000041804 */
[C---:B------:R-:W-:Y:S01]  /*14ca0*/  HMMA.16816.F32.BF16 R8, R24.reuse, R34, R8 ;  /* 0x000000221808723c */ /* 0x040fe20000041808 */
[----:B------:R-:W2:Y:S01]  /*14cb0*/  MUFU.EX2 R137, R137 ;  /* 0x0000008900897308 */ /* 0x000ea20000000800 */
        /* <DEDUP_REMOVED lines=13> */
[----:B------:R-:W1:Y:S01]  /*14d90*/  MUFU.EX2 R145, R145 ;  /* 0x0000009100917308 */ /* 0x000e620000000800 */
[C---:B---3--:R-:W-:Y:S01]  /*14da0*/  F2FP.BF16.PACK_AB R26, R139.reuse, R138 ;  /* 0x0000008a8b1a723e */ /* 0x048fe200000010ff */
[----:B------:R-:W-:Y:S04]  /*14db0*/  FADD.FTZ R138, R138, R134 ;  /* 0x000000868a8a7221 */ /* 0x000fe80000010000 */
[----:B------:R-:W-:Y:S04]  /*14dc0*/  FADD.FTZ R138, R139, R138 ;  /* 0x0000008a8b8a7221 */ /* 0x000fe80000010000 */
[----:B------:R-:W3:Y:S01]  /*14dd0*/  MUFU.EX2 R146, R146 ;  /* 0x0000009200927308 */ /* 0x000ee20000000800 */
[----:B--2---:R-:W-:Y:S09]  /*14de0*/  FADD.FTZ R137, R144, R137 ;  /* 0x0000008990897221 */ /* 0x004ff20000010000 */
[----:B------:R-:W2:Y:S01]  /*14df0*/  MUFU.EX2 R147, R147 ;  /* 0x0000009300937308 */ /* 0x000ea20000000800 */
[C---:B-1----:R-:W-:Y:S01]  /*14e00*/  F2FP.BF16.PACK_AB R27, R145.reuse, R144 ;  /* 0x00000090911b723e */ /* 0x042fe200000010ff */
[----:B------:R-:W-:Y:S08]  /*14e10*/  FADD.FTZ R137, R145, R137 ;  /* 0x0000008991897221 */ /* 0x000ff00000010000 */
[----:B------:R-:W-:Y:S01]  /*14e20*/  MUFU.EX2 R160, R160 ;  /* 0x000000a000a07308 */ /* 0x000fe20000000800 */
[C---:B----4-:R-:W-:Y:S03]  /*14e30*/  HMMA.16816.F32.BF16 R4, R24.reuse, R28, R4 ;  /* 0x0000001c1804723c */ /* 0x050fe60000041804 */
[----:B---3--:R-:W-:Y:S05]  /*14e40*/  FADD.FTZ R138, R146, R138 ;  /* 0x0000008a928a7221 */ /* 0x008fea0000010000 */
[C---:B------:R-:W-:Y:S01]  /*14e50*/  HMMA.16816.F32.BF16 R8, R24.reuse, R30, R8 ;  /* 0x0000001e1808723c */ /* 0x040fe20000041808 */
[----:B------:R-:W1:Y:S01]  /*14e60*/  MUFU.EX2 R155, R155 ;  /* 0x0000009b009b7308 */ /* 0x000e620000000800 */
[----:B------:R-:W3:Y:S06]  /*14e70*/  LDSM.16.MT88.4 R28, [R150+0x8000] ;  /* 0x00800000961c783b */ /* 0x000eec0000004200 */
[C---:B-----5:R-:W-:Y:S03]  /*14e80*/  HMMA.16816.F32.BF16 R12, R24.reuse, R32, R12 ;  /* 0x00000020180c723c */ /* 0x060fe6000004180c */
[----:B------:R-:W4:Y:S05]  /*14e90*/  MUFU.EX2 R153, R153 ;  /* 0x0000009900997308 */ /* 0x000f2a0000000800 */
[----:B------:R-:W-:Y:S01]  /*14ea0*/  HMMA.16816.F32.BF16 R16, R24, R34, R16 ;  /* 0x000000221810723c */ /* 0x000fe20000041810 */
[----:B------:R-:W5:Y:S04]  /*14eb0*/  LDSM.16.MT88.4 R32, [R151+0x8400] ;  /* 0x008400009720783b */ /* 0x000f680000004200 */
[----:B------:R-:W3:Y:S02]  /*14ec0*/  MUFU.EX2 R154, R154 ;  /* 0x0000009a009a7308 */ /* 0x000ee40000000800 */
[C---:B--2---:R-:W-:Y:S01]  /*14ed0*/  F2FP.BF16.PACK_AB R24, R147.reuse, R146 ;  /* 0x000000929318723e */ /* 0x044fe200000010ff */
[----:B------:R-:W-:Y:S01]  /*14ee0*/  FADD.FTZ R147, R147, R138 ;  /* 0x0000008a93937221 */ /* 0x000fe20000010000 */
[C---:B-1----:R-:W-:Y:S03]  /*14ef0*/  F2FP.BF16.PACK_AB R25, R155.reuse, R160 ;  /* 0x000000a09b19723e */ /* 0x042fe600000010ff */
[----:B------:R-:W-:Y:S03]  /*14f00*/  FADD.FTZ R160, R160, R137 ;  /* 0x00000089a0a07221 */ /* 0x000fe60000010000 */
[----:B------:R-:W-:Y:S01]  /*14f10*/  MUFU.EX2 R152, R152 ;  /* 0x0000009800987308 */ /* 0x000fe20000000800 */
[----:B------:R-:W-:Y:S02]  /*14f20*/  FADD.FTZ R160, R155, R160 ;  /* 0x000000a09ba07221 */ /* 0x000fe40000010000 */
[----:B----4-:R-:W-:Y:S07]  /*14f30*/  FADD.FTZ R147, R153, R147 ;  /* 0x0000009399937221 */ /* 0x010fee0000010000 */
[----:B------:R-:W1:Y:S01]  /*14f40*/  MUFU.EX2 R40, R40 ;  /* 0x0000002800287308 */ /* 0x000e620000000800 */
[C---:B---3--:R-:W-:Y:S01]  /*14f50*/  F2FP.BF16.PACK_AB R26, R154.reuse, R153 ;  /* 0x000000999a1a723e */ /* 0x048fe200000010ff */
        /* <DEDUP_REMOVED lines=14> */
[----:B------:R-:W4:Y:S04]  /*15040*/  LDSM.16.MT88.4 R28, [R151+0x8800] ;  /* 0x00880000971c783b */ /* 0x000f280000004200 */
[----:B------:R-:W3:Y:S02]  /*15050*/  MUFU.EX2 R82, R82 ;  /* 0x0000005200527308 */ /* 0x000ee40000000800 */
[C---:B--2---:R-:W-:Y:S01]  /*15060*/  F2FP.BF16.PACK_AB R24, R42.reuse, R41 ;  /* 0x000000292a18723e */ /* 0x044fe200000010ff */
        /* <DEDUP_REMOVED lines=12> */
[----:B------:R-:W1:Y:S01]  /*15130*/  MUFU.EX2 R64, R64 ;  /* 0x0000004000407308 */ /* 0x000e620000000800 */
[C---:B--2---:R-:W-:Y:S01]  /*15140*/  F2FP.BF16.PACK_AB R27, R71.reuse, R77 ;  /* 0x0000004d471b723e */ /* 0x044fe200000010ff */
[----:B------:R-:W-:Y:S08]  /*15150*/  FADD.FTZ R71, R71, R43 ;  /* 0x0000002b47477221 */ /* 0x000ff00000010000 */
[----:B------:R-:W-:Y:S01]  /*15160*/  MUFU.EX2 R61, R61 ;  /* 0x0000003d003d7308 */ /* 0x000fe20000000800 */
[C---:B-----5:R-:W-:Y:S08]  /*15170*/  HMMA.16816.F32.BF16 R4, R24.reuse, R32, R4 ;  /* 0x000000201804723c */ /* 0x060ff00000041804 */
[C---:B------:R-:W-:Y:S01]  /*15180*/  HMMA.16816.F32.BF16 R8, R24.reuse, R34, R8 ;  /* 0x000000221808723c */ /* 0x040fe20000041808 */
[----:B------:R-:W2:Y:S01]  /*15190*/  MUFU.EX2 R57, R57 ;  /* 0x0000003900397308 */ /* 0x000ea20000000800 */
[----:B------:R-:W3:Y:S06]  /*151a0*/  LDSM.16.MT88.4 R32, [R150+0x8800] ;  /* 0x008800009620783b */ /* 0x000eec0000004200 */
[C---:B------:R-:W-:Y:S03]  /*151b0*/  HMMA.16816.F32.BF16 R12, R24.reuse, R36, R12 ;  /* 0x00000024180c723c */ /* 0x040fe6000004180c */
[----:B------:R-:W-:Y:S04]  /*151c0*/  MUFU.EX2 R56, R56 ;  /* 0x0000003800387308 */ /* 0x000fe80000000800 */
[--C-:B------:R-:W-:Y:S01]  /*151d0*/  FFMA.FTZ R36, R20, c[0x0][0x23c], -R46.reuse ;  /* 0x00008f0014247a23 */ /* 0x100fe2000001082e */
[----:B------:R-:W-:Y:S01]  /*151e0*/  HMMA.16816.F32.BF16 R16, R24, R38, R16 ;  /* 0x000000261810723c */ /* 0x000fe20000041810 */
[----:B------:R-:W5:Y:S03]  /*151f0*/  LDSM.16.MT88.4 R24, [R150+0x8c00] ;  /* 0x008c00009618783b */ /* 0x000f660000004200 */
[----:B-1----:R-:W-:Y:S01]  /*15200*/  F2FP.BF16.PACK_AB R20, R64, R70 ;  /* 0x000000464014723e */ /* 0x002fe200000010ff */
[----:B------:R-:W1:Y:S01]  /*15210*/  MUFU.EX2 R55, R55 ;  /* 0x0000003700377308 */ /* 0x000e620000000800 */
[----:B------:R-:W-:Y:S01]  /*15220*/  FFMA.FTZ R46, R3, c[0x0][0x23c], -R46 ;  /* 0x00008f00032e7a23 */ /* 0x000fe2000001082e */
[----:B------:R-:W-:Y:S01]  /*15230*/  IADD3 R3, R170, -0x1, RZ ;  /* 0xffffffffaa037810 */ /* 0x000fe20007ffe0ff */
[----:B------:R-:W-:Y:S01]  /*15240*/  FADD.FTZ R70, R70, R85 ;  /* 0x0000005546467221 */ /* 0x000fe20000010000 */
[----:B--2---:R-:W-:Y:S03]  /*15250*/  F2FP.BF16.PACK_AB R21, R57, R61 ;  /* 0x0000003d3915723e */ /* 0x004fe600000010ff */
[----:B------:R-:W-:Y:S01]  /*15260*/  FADD.FTZ R71, R61, R71 ;  /* 0x000000473d477221 */ /* 0x000fe20000010000 */
[----:B------:R-:W-:Y:S01]  /*15270*/  MOV R170, R3 ;  /* 0x0000000300aa7202 */ /* 0x000fe20000000f00 */
[----:B------:R-:W-:Y:S01]  /*15280*/  FADD.FTZ R70, R64, R70 ;  /* 0x0000004640467221 */ /* 0x000fe20000010000 */
[----:B------:R-:W2:Y:S01]  /*15290*/  MUFU.EX2 R54, R54 ;  /* 0x0000003600367308 */ /* 0x000ea20000000800 */
[----:B------:R-:W-:Y:S09]  /*152a0*/  FADD.FTZ R57, R57, R71 ;  /* 0x0000004739397221 */ /* 0x000ff20000010000 */
[----:B------:R-:W3:Y:S01]  /*152b0*/  MUFU.EX2 R53, R53 ;  /* 0x0000003500357308 */ /* 0x000ee20000000800 */
[C---:B-1----:R-:W-:Y:S01]  /*152c0*/  F2FP.BF16.PACK_AB R22, R55.reuse, R56 ;  /* 0x000000383716723e */ /* 0x042fe200000010ff */
[----:B------:R-:W-:Y:S04]  /*152d0*/  FADD.FTZ R56, R56, R70 ;  /* 0x0000004638387221 */ /* 0x000fe80000010000 */
[----:B------:R-:W-:Y:S04]  /*152e0*/  FADD.FTZ R56, R55, R56 ;  /* 0x0000003837387221 */ /* 0x000fe80000010000 */
[----:B------:R-:W-:Y:S01]  /*152f0*/  MUFU.EX2 R50, R50 ;  /* 0x0000003200327308 */ /* 0x000fe20000000800 */
[----:B--2---:R-:W-:Y:S09]  /*15300*/  FADD.FTZ R57, R54, R57 ;  /* 0x0000003936397221 */ /* 0x004ff20000010000 */
[----:B------:R-:W1:Y:S01]  /*15310*/  MUFU.EX2 R52, R52 ;  /* 0x0000003400347308 */ /* 0x000e620000000800 */
[C---:B---3--:R-:W-:Y:S01]  /*15320*/  F2FP.BF16.PACK_AB R23, R53.reuse, R54 ;  /* 0x000000363517723e */ /* 0x048fe200000010ff */
[----:B------:R-:W-:Y:S08]  /*15330*/  FADD.FTZ R53, R53, R57 ;  /* 0x0000003935357221 */ /* 0x000ff00000010000 */
[----:B------:R-:W2:Y:S01]  /*15340*/  MUFU.EX2 R49, R49 ;  /* 0x0000003100317308 */ /* 0x000ea20000000800 */
[C---:B----4-:R-:W-:Y:S08]  /*15350*/  HMMA.16816.F32.BF16 R4, R20.reuse, R28, R4 ;  /* 0x0000001c1404723c */ /* 0x050ff00000041804 */
[C---:B------:R-:W-:Y:S01]  /*15360*/  HMMA.16816.F32.BF16 R8, R20.reuse, R30, R8 ;  /* 0x0000001e1408723c */ /* 0x040fe20000041808 */
[----:B------:R-:W3:Y:S03]  /*15370*/  MUFU.EX2 R48, R48 ;  /* 0x0000003000307308 */ /* 0x000ee60000000800 */
[----:B-1----:R-:W-:Y:S01]  /*15380*/  F2FP.BF16.PACK_AB R132, R52, R50 ;  /* 0x000000323484723e */ /* 0x002fe200000010ff */
[----:B------:R-:W-:Y:S03]  /*15390*/  FADD.FTZ R50, R50, R56 ;  /* 0x0000003832327221 */ /* 0x000fe60000010000 */
[C---:B------:R-:W-:Y:S03]  /*153a0*/  HMMA.16816.F32.BF16 R12, R20.reuse, R32, R12 ;  /* 0x00000020140c723c */ /* 0x040fe6000004180c */
[----:B------:R-:W1:Y:S01]  /*153b0*/  MUFU.EX2 R58, R58 ;  /* 0x0000003a003a7308 */ /* 0x000e620000000800 */
[----:B------:R-:W-:Y:S02]  /*153c0*/  FADD.FTZ R50, R52, R50 ;  /* 0x0000003234327221 */ /* 0x000fe40000010000 */
[----:B--2---:R-:W-:Y:S02]  /*153d0*/  FADD.FTZ R53, R49, R53 ;  /* 0x0000003531357221 */ /* 0x004fe40000010000 */
[----:B------:R-:W-:Y:S05]  /*153e0*/  HMMA.16816.F32.BF16 R16, R20, R34, R16 ;  /* 0x000000221410723c */ /* 0x000fea0000041810 */
[----:B------:R-:W2:Y:S01]  /*153f0*/  MUFU.EX2 R51, R51 ;  /* 0x0000003300337308 */ /* 0x000ea20000000800 */
[C---:B---3--:R-:W-:Y:S01]  /*15400*/  F2FP.BF16.PACK_AB R133, R48.reuse, R49 ;  /* 0x000000313085723e */ /* 0x048fe200000010ff */
        /* <DEDUP_REMOVED lines=14> */
.L_x_798:
        /* <DEDUP_REMOVED lines=131> */
.L_x_804:
[----:B------:R-:W-:Y:S05]  /*15d20*/  BSYNC B0 ;  /* 0x0000000000007941 */ /* 0x000fea0003800000 */
.L_x_803:
        /* <DEDUP_REMOVED lines=26> */
.L_x_806:
[----:B------:R-:W-:Y:S05]  /*15ed0*/  BSYNC B0 ;  /* 0x0000000000007941 */ /* 0x000fea0003800000 */
.L_x_805:
        /* <DEDUP_REMOVED lines=16> */
.L_x_807:
        /* <DEDUP_REMOVED lines=10> */
.L_x_5191:


//--------------------- .text._ZN5flash24flash_fwd_splitkv_kernelI23Flash_fwd_kernel_traitsILi32ELi64ELi256ELi4ELb0ELb0EN7cutlass10bfloat16_tE19Flash_kernel_traitsILi32ELi64ELi256ELi4ES3_EELb1ELb0ELb0ELb0ELb0ELb0ELb0ELb1EEEvNS_16Flash_fwd_paramsE --------------------------
	.section	.text._ZN5flash24flash_fwd_splitkv_kernelI23Flash_fwd_kernel_traitsILi32ELi64ELi256ELi4ELb0ELb0EN7cutlass10bfloat16_tE19Flash_kernel_traitsILi32ELi64ELi256ELi4ES3_EELb1ELb0ELb0ELb0ELb0ELb0ELb0ELb1EEEvNS_16Flash_fwd_paramsE,"ax",@progbits
	.sectioninfo	@"SHI_REGISTERS=255"
	.align	128
        .global         _ZN5flash24flash_fwd_splitkv_kernelI23Flash_fwd_kernel_traitsILi32ELi64ELi256ELi4ELb0ELb0EN7cutlass10bfloat16_tE19Flash_kernel_traitsILi32ELi64ELi256ELi4ES3_EELb1ELb0ELb0ELb0ELb0ELb0ELb0ELb1EEEvNS_16Flash_fwd_paramsE
        .type           _ZN5flash24flash_fwd_splitkv_kernelI23Flash_fwd_kernel_traitsILi32ELi64ELi256ELi4ELb0ELb0EN7cutlass10bfloat16_tE19Flash_kernel_traitsILi32ELi64ELi256ELi4ES3_EELb1ELb0ELb0ELb0ELb0ELb0ELb0ELb1EEEvNS_16Flash_fwd_paramsE,@function
        .size           _ZN5flash24flash_fwd_splitkv_kernelI23Flash_fwd_kernel_traitsILi32ELi64ELi256ELi4ELb0ELb0EN7cutlass10bfloat16_tE19Flash_kernel_traitsILi32ELi64ELi256ELi4ES3_EELb1ELb0ELb0ELb0ELb0ELb0ELb0ELb1EEEvNS_16Flash_fwd_paramsE,(.L_x_5192 - _ZN5flash24flash_fwd_splitkv_kernelI23Flash_fwd_kernel_traitsILi32ELi64ELi256ELi4ELb0ELb0EN7cutlass10bfloat16_tE19Flash_kernel_traitsILi32ELi64ELi256ELi4ES3_EELb1ELb0ELb0ELb0ELb0ELb0ELb0ELb1EEEvNS_16Flash_fwd_paramsE)
        .other          _ZN5flash24flash_fwd_splitkv_kernelI23Flash_fwd_kernel_traitsILi32ELi64ELi256ELi4ELb0ELb0EN7cutlass10bfloat16_tE19Flash_kernel_traitsILi32ELi64ELi256ELi4ES3_EELb1ELb0ELb0ELb0ELb0ELb0ELb0ELb1EEEvNS_16Flash_fwd_paramsE,@"STO_CUDA_ENTRY STV_DEFAULT"
_ZN5flash24flash_fwd_splitkv_kernelI23Flash_fwd_kernel_traitsILi32ELi64ELi256ELi4ELb0ELb0EN7cutlass10bfloat16_tE19Flash_kernel_traitsILi32ELi64ELi256ELi4ES3_EELb1ELb0ELb0ELb0ELb0ELb0ELb0ELb1EEEvNS_16Flash_fwd_paramsE:
.text._ZN5flash24flash_fwd_splitkv_kernelI23Flash_fwd_kernel_traitsILi32ELi64ELi256ELi4ELb0ELb0EN7cutlass10bfloat16_tE19Flash_kernel_traitsILi32ELi64ELi256ELi4ES3_EELb1ELb0ELb0ELb0ELb0ELb0ELb0ELb1EEEvNS_16Flash_fwd_paramsE:
[----:B------:R-:W-:Y:S02]  /*0000*/  MOV R1, c[0x0][0x28] ;  /* 0x00000a0000017a02 */ /* 0x000fe40000000f00 */
[----:B------:R-:W1:Y:S01]  /*0010*/  S2R R17, SR_CTAID.Y ;  /* 0x0000000000117919 */ /* 0x000e620000002600 */
[----:B------:R-:W-:Y:S01]  /*0020*/  ISETP.NE.U32.AND P0, PT, RZ, c[0x0][0x240], PT ;  /* 0x00009000ff007a0c */ /* 0x000fe20003f05070 */
[----:B------:R-:W-:Y:S01]  /*0030*/  IMAD.MOV.U32 R0, RZ, RZ, 0x4 ;  /* 0x00000004ff007424 */ /* 0x000fe200078e00ff */
[----:B------:R-:W-:Y:S01]  /*0040*/  ISETP.NE.U32.AND P2, PT, RZ, c[0x0][0x250], PT ;  /* 0x00009400ff007a0c */ /* 0x000fe20003f45070 */
[----:B------:R-:W-:Y:S01]  /*0050*/  IMAD.MOV.U32 R230, RZ, RZ, -0x1 ;  /* 0xffffffffffe67424 */ /* 0x000fe200078e00ff */
[----:B------:R-:W-:Y:S01]  /*0060*/  ISETP.NE.AND.EX P0, PT, RZ, c[0x0][0x244], PT, P0 ;  /* 0x00009100ff007a0c */ /* 0x000fe20003f05300 */
[----:B------:R-:W-:Y:S01]  /*0070*/  ULDC.64 UR6, c[0x0][0x118] ;  /* 0x0000460000067ab9 */ /* 0x000fe20000000a00 */
[----:B------:R-:W-:Y:S01]  /*0080*/  ISETP.NE.AND.EX P4, PT, RZ, c[0x0][0x254], PT, P2 ;  /* 0x00009500ff007a0c */ /* 0x000fe20003f85320 */
[----:B------:R-:W-:Y:S01]  /*0090*/  IMAD.MOV.U32 R3, RZ, RZ, RZ ;  /* 0x000000ffff037224 */ /* 0x000fe200078e00ff */
[----:B------:R-:W2:Y:S01]  /*00a0*/  LDC.U8 R2, c[0x0][0x312] ;  /* 0x0000c480ff027b82 */ /* 0x000ea20000000000 */
[----:B------:R-:W-:Y:S01]  /*00b0*/  ISETP.EQ.U32.AND P3, PT, RZ, c[0x0][0x248], PT ;  /* 0x00009200ff007a0c */ /* 0x000fe20003f62070 */
[----:B-1----:R-:W-:-:S04]  /*00c0*/  IMAD.WIDE R4, R17, R0, c[0x0][0x240] ;  /* 0x0000900011047625 */ /* 0x002fc800078e0200 */
[----:B------:R-:W-:-:S03]  /*00d0*/  IMAD.WIDE R146, R17, R0, c[0x0][0x250] ;  /* 0x0000940011927625 */ /* 0x000fc600078e0200 */
[----:B------:R1:W3:Y:S04]  /*00e0*/  @P0 LDG.E R230, [R4.64] ;  /* 0x0000000604e60981 */ /* 0x0002e8000c1e1900 */
[----:B------:R1:W3:Y:S01]  /*00f0*/  @P0 LDG.E R229, [R4.64+0x4] ;  /* 0x0000040604e50981 */ /* 0x0002e2000c1e1900 */
[----:B--2---:R-:W-:-:S03]  /*0100*/  ISETP.NE.AND P1, PT, R2, RZ, PT ;  /* 0x000000ff0200720c */ /* 0x004fc60003f25270 */
[----:B------:R2:W5:Y:S01]  /*0110*/  @P4 LDG.E R3, [R146.64] ;  /* 0x0000000692034981 */ /* 0x000562000c1e1900 */
[----:B------:R-:W-:Y:S01]  /*0120*/  ISETP.EQ.OR.EX P2, PT, RZ, c[0x0][0x24c], !P1, P3 ;  /* 0x00009300ff007a0c */ /* 0x000fe20004f42730 */
[----:B------:R-:W-:Y:S02]  /*0130*/  IMAD.MOV.U32 R10, RZ, RZ, -0x1 ;  /* 0xffffffffff0a7424 */ /* 0x000fe400078e00ff */
[----:B------:R-:W-:Y:S01]  /*0140*/  IMAD.WIDE R8, R17, R0, c[0x0][0x248] ;  /* 0x0000920011087625 */ /* 0x000fe200078e0200 */
[----:B------:R-:W4:Y:S04]  /*0150*/  S2R R19, SR_CTAID.X ;  /* 0x0000000000137919 */ /* 0x000f280000002500 */
[----:B------:R-:W2:Y:S04]  /*0160*/  S2R R144, SR_CTAID.Z ;  /* 0x0000000000907919 */ /* 0x000ea80000002700 */
[----:B------:R-:W2:Y:S04]  /*0170*/  S2R R64, SR_TID.X ;  /* 0x0000000000407919 */ /* 0x000ea80000002100 */
[----:B------:R2:W5:Y:S01]  /*0180*/  @!P2 LDG.E R10, [R8.64] ;  /* 0x00000006080aa981 */ /* 0x000562000c1e1900 */
[----:B------:R-:W-:-:S04]  /*0190*/  ISETP.NE.U32.AND P2, PT, RZ, c[0x0][0x248], PT ;  /* 0x00009200ff007a0c */ /* 0x000fc80003f45070 */
[----:B------:R-:W-:Y:S01]  /*01a0*/  ISETP.NE.AND.EX P2, PT, RZ, c[0x0][0x24c], PT, P2 ;  /* 0x00009300ff007a0c */ /* 0x000fe20003f45320 */
[--C-:B-1----:R-:W-:Y:S01]  /*01b0*/  IMAD.MOV.U32 R5, RZ, RZ, R17.reuse ;  /* 0x000000ffff057224 */ /* 0x102fe200078e0011 */
[----:B------:R-:W-:Y:S01]  /*01c0*/  SHF.R.S32.HI R4, RZ, 0x1f, R17 ;  /* 0x0000001fff047819 */ /* 0x000fe20000011411 */
[----:B---3--:R-:W-:Y:S02]  /*01d0*/  @P0 IMAD.IADD R229, R229, 0x1, -R230 ;  /* 0x00000001e5e50824 */ /* 0x008fe400078e0ae6 */
[----:B------:R-:W-:-:S08]  /*01e0*/  @!P0 IMAD.MOV.U32 R229, RZ, RZ, c[0x0][0x214] ;  /* 0x00008500ffe58624 */ /* 0x000fd000078e00ff */
[----:B------:R-:W-:Y:S05]  /*01f0*/  @!P2 BRA `(.L_x_808) ;  /* 0x000000400000a947 */ /* 0x000fea0003800000 */
[----:B--2-4-:R-:W2:Y:S02]  /*0200*/  @P1 LDG.E R7, [R8.64+0x4] ;  /* 0x0000040608071981 */ /* 0x014ea4000c1e1900 */
[----:B--2--5:R-:W-:-:S06]  /*0210*/  @P1 IADD3 R2, R7, -R10, RZ ;  /* 0x8000000a07021210 */ /* 0x024fcc0007ffe0ff */
[----:B------:R1:W5:Y:S01]  /*0220*/  @!P1 LDG.E R2, [R8.64] ;  /* 0x0000000608029981 */ /* 0x000362000c1e1900 */
[----:B------:R-:W-:Y:S05]  /*0230*/  BRA `(.L_x_809) ;  /* 0x0000001000007947 */ /* 0x000fea0003800000 */
.L_x_808:
[----:B--2-4-:R-:W-:Y:S02]  /*0240*/  MOV R2, c[0x0][0x218] ;  /* 0x0000860000027a02 */ /* 0x014fe40000000f00 */
.L_x_809:
[----:B------:R-:W-:-:S04]  /*0250*/  ISETP.NE.U32.AND P0, PT, RZ, c[0x0][0x258], PT ;  /* 0x00009600ff007a0c */ /* 0x000fc80003f05070 */
[----:B------:R-:W-:-:S13]  /*0260*/  ISETP.NE.AND.EX P1, PT, RZ, c[0x0][0x25c], PT, P0 ;  /* 0x00009700ff007a0c */ /* 0x000fda0003f25300 */
[----:B------:R-:W-:-:S06]  /*0270*/  @P1 IMAD.WIDE R6, R17, R0, c[0x0][0x258] ;  /* 0x0000960011061625 */ /* 0x000fcc00078e0200 */
[----:B------:R-:W2:Y:S01]  /*0280*/  @P1 LDG.E R6, [R6.64] ;  /* 0x0000000606061981 */ /* 0x000ea2000c1e1900 */
[----:B------:R-:W-:Y:S01]  /*0290*/  @!P1 ISETP.NE.U32.AND P0, PT, RZ, c[0x0][0x268], PT ;  /* 0x00009a00ff009a0c */ /* 0x000fe20003f05070 */
[----:B------:R-:W-:Y:S02]  /*02a0*/  IMAD.SHL.U32 R62, R19, 0x40, RZ ;  /* 0x00000040133e7824 */ /* 0x000fe400078e00ff */
[--C-:B-----5:R-:W-:Y:S01]  /*02b0*/  IMAD.IADD R73, R2, 0x1, -R3.reuse ;  /* 0x0000000102497824 */ /* 0x120fe200078e0a03 */
[----:B------:R-:W-:Y:S02]  /*02c0*/  @!P1 ISETP.NE.AND.EX P2, PT, RZ, c[0x0][0x26c], PT, P0 ;  /* 0x00009b00ff009a0c */ /* 0x000fe40003f45300 */
[----:B------:R-:W-:Y:S02]  /*02d0*/  ISETP.GT.AND P0, PT, R229, R62, PT ;  /* 0x0000003ee500720c */ /* 0x000fe40003f04270 */
[----:B------:R-:W-:Y:S01]  /*02e0*/  @!P1 SEL R2, RZ, c[0x0][0x21c], !P2 ;  /* 0x00008700ff029a07 */ /* 0x000fe20005000000 */
[----:B--2---:R-:W-:-:S04]  /*02f0*/  @P1 IMAD.IADD R63, R6, 0x1, -R3 ;  /* 0x00000001063f1824 */ /* 0x004fc800078e0a03 */
[----:B------:R-:W-:-:S06]  /*0300*/  @!P1 IMAD.IADD R63, R73, 0x1, R2 ;  /* 0x00000001493f9824 */ /* 0x000fcc00078e0202 */
[----:B------:R-:W-:Y:S05]  /*0310*/  @!P0 EXIT ;  /* 0x000000000000894d */ /* 0x000fea0003800000 */
[----:B------:R-:W-:Y:S01]  /*0320*/  ULDC UR5, c[0x0][0x218] ;  /* 0x0000860000057ab9 */ /* 0x000fe20000000800 */
[----:B------:R-:W-:Y:S01]  /*0330*/  IADD3 R2, -R229, 0x13f, R62 ;  /* 0x0000013fe5027810 */ /* 0x000fe20007ffe13e */
[----:B------:R-:W-:Y:S01]  /*0340*/  UIADD3 UR5, UR5, 0xff, URZ ;  /* 0x000000ff05057890 */ /* 0x000fe2000fffe03f */
[----:B-1----:R-:W-:Y:S02]  /*0350*/  IADD3 R9, R63, 0xff, RZ ;  /* 0x000000ff3f097810 */ /* 0x002fe40007ffe0ff */
        /* <DEDUP_REMOVED lines=14> */
[----:B------:R-:W-:Y:S01]  /*0440*/  SHF.R.S32.HI R3, RZ, 0x1f, R64 ;  /* 0x0000001fff037819 */ /* 0x000fe20000011440 */
[----:B------:R-:W-:Y:S01]  /*0450*/  BSSY B0, `(.L_x_811) ;  /* 0x0000029000007945 */ /* 0x000fe20003800000 */
[----:B------:R-:W-:Y:S02]  /*0460*/  ISETP.NE.AND P0, PT, R230, -0x1, PT ;  /* 0xffffffffe600780c */ /* 0x000fe40003f05270 */
[----:B------:R-:W-:Y:S02]  /*0470*/  LEA.HI R0, R3, R64, RZ, 0x2 ;  /* 0x0000004003007211 */ /* 0x000fe400078f10ff */
[----:B------:R-:W-:Y:S02]  /*0480*/  SHF.R.S32.HI R2, RZ, 0x1f, R62 ;  /* 0x0000001fff027819 */ /* 0x000fe4000001143e */
[----:B------:R-:W-:Y:S02]  /*0490*/  LOP3.LUT R3, R0, 0xfffffffc, RZ, 0xc0, !PT ;  /* 0xfffffffc00037812 */ /* 0x000fe400078ec0ff */
[----:B------:R-:W-:-:S02]  /*04a0*/  IADD3 R229, -R62, R229, RZ ;  /* 0x000000e53ee57210 */ /* 0x000fc40007ffe1ff */
[----:B------:R-:W-:Y:S01]  /*04b0*/  SHF.R.S32.HI R0, RZ, 0x2, R0 ;  /* 0x00000002ff007819 */ /* 0x000fe20000011400 */
[----:B------:R-:W-:Y:S02]  /*04c0*/  IMAD.IADD R64, R64, 0x1, -R3 ;  /* 0x0000000140407824 */ /* 0x000fe400078e0a03 */
[----:B------:R-:W-:Y:S02]  /*04d0*/  @!P0 IMAD R4, R4, c[0x0][0x1e0], RZ ;  /* 0x0000780004048a24 */ /* 0x000fe400078e02ff */
[----:B------:R-:W-:Y:S02]  /*04e0*/  IMAD.SHL.U32 R6, R64, 0x8, RZ ;  /* 0x0000000840067824 */ /* 0x000fe400078e00ff */
[----:B------:R-:W-:-:S03]  /*04f0*/  @!P0 IMAD.WIDE.U32 R10, R17, c[0x0][0x1e0], RZ ;  /* 0x00007800110a8a25 */ /* 0x000fc600078e00ff */
[----:B------:R-:W-:Y:S01]  /*0500*/  SHF.R.S32.HI R7, RZ, 0x1f, R6 ;  /* 0x0000001fff077819 */ /* 0x000fe20000011406 */
[----:B------:R-:W-:Y:S01]  /*0510*/  @P0 IMAD.WIDE.U32 R8, R230, c[0x0][0x1e8], RZ ;  /* 0x00007a00e6080a25 */ /* 0x000fe200078e00ff */
[----:B------:R-:W-:Y:S02]  /*0520*/  @!P0 MOV R8, R10 ;  /* 0x0000000a00088202 */ /* 0x000fe40000000f00 */
[----:B------:R-:W-:Y:S01]  /*0530*/  ISETP.GE.AND P1, PT, R6, c[0x0][0x220], PT ;  /* 0x0000880006007a0c */ /* 0x000fe20003f26270 */
[----:B------:R-:W-:Y:S01]  /*0540*/  IMAD R3, R2, c[0x0][0x1e8], RZ ;  /* 0x00007a0002037a24 */ /* 0x000fe200078e02ff */
[----:B------:R-:W-:Y:S01]  /*0550*/  SHF.R.S32.HI R2, RZ, 0x1f, R144 ;  /* 0x0000001fff027819 */ /* 0x000fe20000011490 */
[----:B------:R-:W-:Y:S02]  /*0560*/  @!P0 IMAD R4, R17, c[0x0][0x1e4], R4 ;  /* 0x0000790011048a24 */ /* 0x000fe400078e0204 */
[----:B------:R-:W-:-:S04]  /*0570*/  IMAD.WIDE.U32 R12, R62, c[0x0][0x1e8], R6 ;  /* 0x00007a003e0c7a25 */ /* 0x000fc800078e0006 */
[----:B------:R-:W-:Y:S02]  /*0580*/  @P0 IMAD R230, R230, c[0x0][0x1ec], R9 ;  /* 0x00007b00e6e60a24 */ /* 0x000fe400078e0209 */
[----:B------:R-:W-:Y:S01]  /*0590*/  @!P0 IMAD.IADD R230, R11, 0x1, R4 ;  /* 0x000000010be68824 */ /* 0x000fe200078e0204 */
[----:B------:R-:W-:Y:S01]  /*05a0*/  IADD3 R8, P0, R8, R12, RZ ;  /* 0x0000000c08087210 */ /* 0x000fe20007f1e0ff */
[----:B------:R-:W-:Y:S01]  /*05b0*/  IMAD R3, R62, c[0x0][0x1ec], R3 ;  /* 0x00007b003e037a24 */ /* 0x000fe200078e0203 */
[----:B------:R-:W-:Y:S01]  /*05c0*/  SHF.R.S32.HI R4, RZ, 0x1f, R0 ;  /* 0x0000001fff047819 */ /* 0x000fe20000011400 */
[----:B------:R-:W-:-:S03]  /*05d0*/  IMAD R5, R2, c[0x0][0x1f0], RZ ;  /* 0x00007c0002057a24 */ /* 0x000fc600078e02ff */
[----:B------:R-:W-:Y:S01]  /*05e0*/  IADD3.X R9, R230, R13, R3, P0, !PT ;  /* 0x0000000de6097210 */ /* 0x000fe200007fe403 */
[----:B------:R-:W-:Y:S01]  /*05f0*/  IMAD R2, R144, c[0x0][0x1f4], R5 ;  /* 0x00007d0090027a24 */ /* 0x000fe200078e0205 */
[----:B------:R-:W-:Y:S01]  /*0600*/  ISETP.GE.OR P0, PT, R0, R229, P1 ;  /* 0x000000e50000720c */ /* 0x000fe20000f06670 */
[----:B------:R-:W-:Y:S02]  /*0610*/  IMAD R3, R17, c[0x0][0x1c0], R144 ;  /* 0x0000700011037a24 */ /* 0x000fe400078e0290 */
[----:B------:R-:W-:-:S04]  /*0620*/  IMAD.WIDE.U32 R8, R144, c[0x0][0x1f0], R8 ;  /* 0x00007c0090087a25 */ /* 0x000fc800078e0008 */
[----:B------:R-:W-:Y:S01]  /*0630*/  IMAD R3, R3, c[0x0][0x214], R62 ;  /* 0x0000850003037a24 */ /* 0x000fe200078e023e */
        /* <DEDUP_REMOVED lines=10> */
.L_x_812:
[----:B------:R-:W-:Y:S05]  /*06e0*/  BSYNC B0 ;  /* 0x0000000000007941 */ /* 0x000fea0003800000 */
.L_x_811:
[----:B------:R-:W-:Y:S01]  /*06f0*/  IADD3 R2, R0, 0x20, RZ ;  /* 0x0000002000027810 */ /* 0x000fe20007ffe0ff */
[----:B------:R-:W-:Y:S03]  /*0700*/  BSSY B0, `(.L_x_813) ;  /* 0x000000e000007945 */ /* 0x000fe60003800000 */
[CC--:B------:R-:W-:Y:S02]  /*0710*/  ISETP.GE.OR P0, PT, R2.reuse, R229.reuse, P1 ;  /* 0x000000e50200720c */ /* 0x0c0fe40000f06670 */
[----:B------:R-:W-:-:S11]  /*0720*/  ISETP.GE.AND P2, PT, R2, R229, PT ;  /* 0x000000e50200720c */ /* 0x000fd60003f46270 */
        /* <DEDUP_REMOVED lines=10> */
[----:B------:R2:W-:Y:S02]  /*07d0*/  STG.E.128 [R8.64], RZ ;  /* 0x000000ff08007986 */ /* 0x0005e4000c101d06 */
.L_x_814:
[----:B------:R-:W-:Y:S05]  /*07e0*/  BSYNC B0 ;  /* 0x0000000000007941 */ /* 0x000fea0003800000 */
.L_x_813:
[----:B------:R-:W-:-:S04]  /*07f0*/  ISETP.NE.AND P0, PT, R64, RZ, PT ;  /* 0x000000ff4000720c */ /* 0x000fc80003f05270 */
[----:B------:R-:W-:Y:S02]  /*0800*/  ISETP.GE.OR P1, PT, R0, R229, P0 ;  /* 0x000000e50000720c */ /* 0x000fe40000726670 */
[----:B------:R-:W-:-:S04]  /*0810*/  IADD3 R0, P0, R3, R0, RZ ;  /* 0x0000000003007210 */ /* 0x000fc80007f1e0ff */
[----:B------:R-:W-:Y:S02]  /*0820*/  LEA.HI.X.SX32 R3, R3, R4, 0x1, P0 ;  /* 0x0000000403037211 */ /* 0x000fe400000f0eff */
[----:B------:R-:W-:-:S04]  /*0830*/  LEA R2, P0, R0, c[0x0][0x200], 0x2 ;  /* 0x0000800000027a11 */ /* 0x000fc800078010ff */
[----:B------:R-:W-:Y:S01]  /*0840*/  LEA.HI.X R3, R0, c[0x0][0x204], R3, 0x2, P0 ;  /* 0x0000810000037a11 */ /* 0x000fe200000f1403 */
[----:B------:R-:W-:Y:S01]  /*0850*/  @!P1 IMAD.MOV.U32 R5, RZ, RZ, 0x7f800000 ;  /* 0x7f800000ff059424 */ /* 0x000fe200078e00ff */
[----:B------:R-:W-:-:S04]  /*0860*/  ISETP.NE.OR P0, PT, R64, RZ, P2 ;  /* 0x000000ff4000720c */ /* 0x000fc80001705670 */
[----:B------:R3:W-:Y:S09]  /*0870*/  @!P1 STG.E [R2.64], R5 ;  /* 0x0000000502009986 */ /* 0x0007f2000c101906 */
[----:B------:R-:W-:Y:S05]  /*0880*/  @P0 EXIT ;  /* 0x000000000000094d */ /* 0x000fea0003800000 */
[----:B---3--:R-:W-:-:S05]  /*0890*/  MOV R5, 0x7f800000 ;  /* 0x7f80000000057802 */ /* 0x008fca0000000f00 */
[----:B------:R-:W-:Y:S01]  /*08a0*/  STG.E [R2.64+0x80], R5 ;  /* 0x0000800502007986 */ /* 0x000fe2000c101906 */
[----:B------:R-:W-:Y:S05]  /*08b0*/  EXIT ;  /* 0x000000000000794d */ /* 0x000fea0003800000 */
.L_x_810:
[----:B------:R-:W-:-:S04]  /*08c0*/  ISETP.NE.U32.AND P0, PT, RZ, c[0x0][0x2b8], PT ;  /* 0x0000ae00ff007a0c */ /* 0x000fc80003f05070 */
[----:B------:R-:W-:-:S13]  /*08d0*/  ISETP.NE.AND.EX P0, PT, RZ, c[0x0][0x2bc], PT, P0 ;  /* 0x0000af00ff007a0c */ /* 0x000fda0003f05300 */
[----:B------:R-:W-:-:S05]  /*08e0*/  @P0 IMAD.WIDE R8, R17, R0, c[0x0][0x2b8] ;  /* 0x0000ae0011080625 */ /* 0x000fca00078e0200 */
[----:B------:R1:W5:Y:S01]  /*08f0*/  @P0 LDG.E R17, [R8.64] ;  /* 0x0000000608110981 */ /* 0x000362000c1e1900 */
[----:B------:R-:W-:Y:S01]  /*0900*/  ISETP.NE.U32.AND P0, PT, RZ, c[0x0][0x2c0], PT ;  /* 0x0000b000ff007a0c */ /* 0x000fe20003f05070 */
[----:B------:R-:W-:Y:S01]  /*0910*/  CS2R R232, SRZ ;  /* 0x0000000000e87805 */ /* 0x000fe2000001ff00 */
[----:B------:R-:W-:Y:S02]  /*0920*/  PLOP3.LUT P2, PT, PT, PT, PT, 0x8, 0x0 ;  /* 0x000000000000781c */ /* 0x000fe40003f4e170 */
[----:B------:R-:W-:Y:S02]  /*0930*/  ISETP.NE.AND.EX P1, PT, RZ, c[0x0][0x2c4], PT, P0 ;  /* 0x0000b100ff007a0c */ /* 0x000fe40003f25300 */
[----:B------:R-:W-:-:S11]  /*0940*/  LOP3.LUT R231, R231, 0xfffffff7, RZ, 0xc0, !PT ;  /* 0xfffffff7e7e77812 */ /* 0x000fd600078ec0ff */
[----:B------:R-:W-:Y:S02]  /*0950*/  @P1 IMAD R0, R4, c[0x0][0x2c8], RZ ;  /* 0x0000b20004001a24 */ /* 0x000fe400078e02ff */
[----:B------:R-:W-:-:S04]  /*0960*/  @P1 IMAD.WIDE.U32 R6, R5, c[0x0][0x2c8], RZ ;  /* 0x0000b20005061a25 */ /* 0x000fc800078e00ff */
[----:B------:R-:W-:Y:S01]  /*0970*/  @P1 IMAD R0, R5, c[0x0][0x2cc], R0 ;  /* 0x0000b30005001a24 */ /* 0x000fe200078e0200 */
[----:B------:R-:W-:-:S03]  /*0980*/  @P1 LEA R232, P0, R6, c[0x0][0x2c0], 0x2 ;  /* 0x0000b00006e81a11 */ /* 0x000fc600078010ff */
[----:B------:R-:W-:-:S05]  /*0990*/  @P1 IMAD.IADD R0, R7, 0x1, R0 ;  /* 0x0000000107001824 */ /* 0x000fca00078e0200 */
[----:B------:R-:W-:-:S04]  /*09a0*/  @P1 SHF.L.U64.HI R0, R6, 0x2, R0 ;  /* 0x0000000206001819 */ /* 0x000fc80000010200 */
[----:B------:R-:W-:Y:S02]  /*09b0*/  @P1 IADD3.X R233, R0, c[0x0][0x2c4], RZ, P0, !PT ;  /* 0x0000b10000e91a10 */ /* 0x000fe400007fe4ff */
[----:B------:R-:W-:-:S04]  /*09c0*/  @P1 ISETP.NE.U32.AND P0, PT, R232, RZ, PT ;  /* 0x000000ffe800120c */ /* 0x000fc80003f05070 */
[----:B------:R-:W-:-:S13]  /*09d0*/  @P1 ISETP.NE.AND.EX P2, PT, R233, RZ, PT, P0 ;  /* 0x000000ffe900120c */ /* 0x000fda0003f45300 */
[----:B------:R-:W-:Y:S01]  /*09e0*/  @P2 LOP3.LUT R231, R231, 0x8, RZ, 0xfc, !PT ;  /* 0x00000008e7e72812 */ /* 0x000fe200078efcff */
[----:B------:R-:W-:Y:S05]  /*09f0*/  @!P2 BRA `(.L_x_815) ;  /* 0x000004a00000a947 */ /* 0x000fea0003800000 */
[----:B-1----:R-:W-:Y:S02]  /*0a00*/  IABS R2, c[0x0][0x2d0] ;  /* 0x0000b40000027a13 */ /* 0x002fe40000000000 */
[----:B------:R-:W-:Y:S02]  /*0a10*/  LEA R7, R56, 0xffffff00, 0x8 ;  /* 0xffffff0038077811 */ /* 0x000fe400078e40ff */
[----:B------:R-:W1:Y:S08]  /*0a20*/  I2F.RP R6, R2 ;  /* 0x0000000200067306 */ /* 0x000e700000209400 */
[----:B-1----:R-:W1:Y:S02]  /*0a30*/  MUFU.RCP R8, R6 ;  /* 0x0000000600087308 */ /* 0x002e640000001000 */
[----:B-1----:R-:W-:-:S06]  /*0a40*/  IADD3 R8, R8, 0xffffffe, RZ ;  /* 0x0ffffffe08087810 */ /* 0x002fcc0007ffe0ff */
[----:B------:R-:W1:Y:S02]  /*0a50*/  F2I.FTZ.U32.TRUNC.NTZ R9, R8 ;  /* 0x0000000800097305 */ /* 0x000e64000021f000 */
[----:B-1----:R-:W-:Y:S02]  /*0a60*/  IMAD.MOV R3, RZ, RZ, -R9 ;  /* 0x000000ffff037224 */ /* 0x002fe400078e0a09 */
[----:B------:R-:W-:Y:S02]  /*0a70*/  IMAD.MOV.U32 R8, RZ, RZ, RZ ;  /* 0x000000ffff087224 */ /* 0x000fe400078e00ff */
[----:B------:R-:W-:Y:S01]  /*0a80*/  IMAD R0, R3, R2, RZ ;  /* 0x0000000203007224 */ /* 0x000fe200078e02ff */
[----:B------:R-:W-:-:S03]  /*0a90*/  IABS R3, R7 ;  /* 0x0000000700037213 */ /* 0x000fc60000000000 */
[----:B------:R-:W-:-:S06]  /*0aa0*/  IMAD.HI.U32 R0, R9, R0, R8 ;  /* 0x0000000009007227 */ /* 0x000fcc00078e0008 */
[----:B------:R-:W-:-:S05]  /*0ab0*/  IMAD.HI.U32 R9, R0, R3, RZ ;  /* 0x0000000300097227 */ /* 0x000fca00078e00ff */
[----:B------:R-:W-:-:S05]  /*0ac0*/  IADD3 R0, -R9, RZ, RZ ;  /* 0x000000ff09007210 */ /* 0x000fca0007ffe1ff */
[----:B------:R-:W-:Y:S01]  /*0ad0*/  IMAD R3, R2, R0, R3 ;  /* 0x0000000002037224 */ /* 0x000fe200078e0203 */
[----:B------:R-:W-:-:S04]  /*0ae0*/  LOP3.LUT R0, R7, c[0x0][0x2d0], RZ, 0x3c, !PT ;  /* 0x0000b40007007a12 */ /* 0x000fc800078e3cff */
        /* <DEDUP_REMOVED lines=8> */
[----:B------:R-:W-:-:S05]  /*0b70*/  @!P0 LOP3.LUT R9, RZ, c[0x0][0x2d0], RZ, 0x33, !PT ;  /* 0x0000b400ff098a12 */ /* 0x000fca00078e33ff */
[----:B------:R-:W-:-:S05]  /*0b80*/  IMAD.WIDE R12, R9, 0x4, R232 ;  /* 0x00000004090c7825 */ /* 0x000fca00078e02e8 */
[----:B------:R1:W2:Y:S01]  /*0b90*/  LDG.E R3, [R12.64] ;  /* 0x000000060c037981 */ /* 0x0002a2000c1e1900 */
[----:B------:R-:W-:-:S04]  /*0ba0*/  IABS R2, c[0x0][0x1c8] ;  /* 0x0000720000027a13 */ /* 0x000fc80000000000 */
[----:B------:R-:W3:Y:S08]  /*0bb0*/  I2F.RP R8, R2 ;  /* 0x0000000200087306 */ /* 0x000ef00000209400 */
[----:B---3--:R-:W3:Y:S02]  /*0bc0*/  MUFU.RCP R10, R8 ;  /* 0x00000008000a7308 */ /* 0x008ee40000001000 */
[----:B---3--:R-:W-:-:S06]  /*0bd0*/  IADD3 R10, R10, 0xffffffe, RZ ;  /* 0x0ffffffe0a0a7810 */ /* 0x008fcc0007ffe0ff */
[----:B------:R-:W3:Y:S02]  /*0be0*/  F2I.FTZ.U32.TRUNC.NTZ R11, R10 ;  /* 0x0000000a000b7305 */ /* 0x000ee4000021f000 */
[----:B---3--:R-:W-:Y:S01]  /*0bf0*/  IADD3 R0, RZ, -R11, RZ ;  /* 0x8000000bff007210 */ /* 0x008fe20007ffe0ff */
[----:B------:R-:W-:-:S04]  /*0c00*/  IMAD.MOV.U32 R10, RZ, RZ, RZ ;  /* 0x000000ffff0a7224 */ /* 0x000fc800078e00ff */
[----:B------:R-:W-:Y:S01]  /*0c10*/  IMAD R6, R0, R2, RZ ;  /* 0x0000000200067224 */ /* 0x000fe200078e02ff */
[----:B------:R-:W-:-:S03]  /*0c20*/  IABS R0, R144 ;  /* 0x0000009000007213 */ /* 0x000fc60000000000 */
[----:B------:R-:W-:Y:S01]  /*0c30*/  IMAD.HI.U32 R11, R11, R6, R10 ;  /* 0x000000060b0b7227 */ /* 0x000fe200078e000a */
[----:B------:R-:W-:-:S05]  /*0c40*/  MOV R6, R0 ;  /* 0x0000000000067202 */ /* 0x000fca0000000f00 */
[----:B------:R-:W-:-:S04]  /*0c50*/  IMAD.HI.U32 R0, R11, R6, RZ ;  /* 0x000000060b007227 */ /* 0x000fc800078e00ff */
[----:B------:R-:W-:-:S04]  /*0c60*/  IMAD.MOV R11, RZ, RZ, -R0 ;  /* 0x000000ffff0b7224 */ /* 0x000fc800078e0a00 */
[----:B------:R-:W-:Y:S01]  /*0c70*/  IMAD R11, R2, R11, R6 ;  /* 0x0000000b020b7224 */ /* 0x000fe200078e0206 */
[----:B------:R-:W-:-:S04]  /*0c80*/  LOP3.LUT R6, R144, c[0x0][0x1c8], RZ, 0x3c, !PT ;  /* 0x0000720090067a12 */ /* 0x000fc800078e3cff */
[----:B------:R-:W-:-:S13]  /*0c90*/  ISETP.GT.U32.AND P0, PT, R2, R11, PT ;  /* 0x0000000b0200720c */ /* 0x000fda0003f04070 */
[-C--:B------:R-:W-:Y:S02]  /*0ca0*/  @!P0 IADD3 R11, R11, -R2.reuse, RZ ;  /* 0x800000020b0b8210 */ /* 0x080fe40007ffe0ff */
[----:B------:R-:W-:Y:S02]  /*0cb0*/  @!P0 IADD3 R0, R0, 0x1, RZ ;  /* 0x0000000100008810 */ /* 0x000fe40007ffe0ff */
[----:B------:R-:W-:Y:S01]  /*0cc0*/  ISETP.GE.U32.AND P1, PT, R11, R2, PT ;  /* 0x000000020b00720c */ /* 0x000fe20003f26070 */
[----:B------:R-:W-:Y:S01]  /*0cd0*/  IMAD.MOV R2, RZ, RZ, -R9 ;  /* 0x000000ffff027224 */ /* 0x000fe200078e0a09 */
[----:B------:R-:W-:-:S03]  /*0ce0*/  ISETP.GE.AND P0, PT, R6, RZ, PT ;  /* 0x000000ff0600720c */ /* 0x000fc60003f06270 */
[----:B-1----:R-:W-:-:S05]  /*0cf0*/  IMAD R13, R2, c[0x0][0x2d0], R7 ;  /* 0x0000b400020d7a24 */ /* 0x002fca00078e0207 */
[----:B------:R-:W-:-:S03]  /*0d00*/  SHF.R.S32.HI R11, RZ, 0x1f, R13 ;  /* 0x0000001fff0b7819 */ /* 0x000fc6000001140d */
[----:B------:R-:W-:Y:S02]  /*0d10*/  @P1 IADD3 R0, R0, 0x1, RZ ;  /* 0x0000000100001810 */ /* 0x000fe40007ffe0ff */
[----:B------:R-:W-:Y:S01]  /*0d20*/  ISETP.NE.AND P1, PT, RZ, c[0x0][0x1c8], PT ;  /* 0x00007200ff007a0c */ /* 0x000fe20003f25270 */
[----:B------:R-:W-:Y:S01]  /*0d30*/  IMAD R8, R11, c[0x0][0x198], RZ ;  /* 0x000066000b087a24 */ /* 0x000fe200078e02ff */
[----:B------:R-:W-:-:S03]  /*0d40*/  @!P0 IADD3 R0, -R0, RZ, RZ ;  /* 0x000000ff00008210 */ /* 0x000fc60007ffe1ff */
[----:B------:R-:W-:-:S08]  /*0d50*/  IMAD R8, R13, c[0x0][0x19c], R8 ;  /* 0x000067000d087a24 */ /* 0x000fd000078e0208 */
[----:B------:R-:W-:Y:S02]  /*0d60*/  @!P1 LOP3.LUT R0, RZ, c[0x0][0x1c8], RZ, 0x33, !PT ;  /* 0x00007200ff009a12 */ /* 0x000fe400078e33ff */
[----:B--2---:R-:W-:Y:S01]  /*0d70*/  SHF.R.S32.HI R6, RZ, 0x1f, R3 ;  /* 0x0000001fff067819 */ /* 0x004fe20000011403 */
[----:B------:R-:W-:-:S04]  /*0d80*/  IMAD.WIDE.U32 R14, R3, c[0x0][0x180], RZ ;  /* 0x00006000030e7a25 */ /* 0x000fc800078e00ff */
[C---:B------:R-:W-:Y:S02]  /*0d90*/  IMAD R2, R6.reuse, c[0x0][0x180], RZ ;  /* 0x0000600006027a24 */ /* 0x040fe400078e02ff */
[----:B------:R-:W-:Y:S02]  /*0da0*/  IMAD R6, R6, c[0x0][0x188], RZ ;  /* 0x0000620006067a24 */ /* 0x000fe400078e02ff */
[C---:B------:R-:W-:Y:S02]  /*0db0*/  IMAD R2, R3.reuse, c[0x0][0x184], R2 ;  /* 0x0000610003027a24 */ /* 0x040fe400078e0202 */
[----:B------:R-:W-:-:S04]  /*0dc0*/  IMAD.WIDE.U32 R20, R3, c[0x0][0x188], RZ ;  /* 0x0000620003147a25 */ /* 0x000fc800078e00ff */
[----:B------:R-:W-:Y:S01]  /*0dd0*/  IMAD.IADD R15, R15, 0x1, R2 ;  /* 0x000000010f0f7824 */ /* 0x000fe200078e0202 */
[----:B------:R-:W-:-:S03]  /*0de0*/  SHF.R.S32.HI R2, RZ, 0x1f, R0 ;  /* 0x0000001fff027819 */ /* 0x000fc60000011400 */
[----:B------:R-:W-:-:S04]  /*0df0*/  IMAD.WIDE.U32 R14, R13, c[0x0][0x198], R14 ;  /* 0x000066000d0e7a25 */ /* 0x000fc800078e000e */
[----:B------:R-:W-:Y:S01]  /*0e00*/  IMAD R9, R2, c[0x0][0x1b0], RZ ;  /* 0x00006c0002097a24 */ /* 0x000fe200078e02ff */
[----:B-----5:R-:W-:Y:S01]  /*0e10*/  IADD3 R17, R15, R8, RZ ;  /* 0x000000080f117210 */ /* 0x020fe20007ffe0ff */
[----:B------:R-:W-:Y:S02]  /*0e20*/  IMAD.MOV.U32 R16, RZ, RZ, R14 ;  /* 0x000000ffff107224 */ /* 0x000fe400078e000e */
[C---:B------:R-:W-:Y:S02]  /*0e30*/  IMAD R9, R0.reuse, c[0x0][0x1b4], R9 ;  /* 0x00006d0000097a24 */ /* 0x040fe400078e0209 */
[----:B------:R-:W-:-:S04]  /*0e40*/  IMAD.WIDE.U32 R138, R0, c[0x0][0x1b0], R16 ;  /* 0x00006c00008a7a25 */ /* 0x000fc800078e0010 */
[----:B------:R-:W-:Y:S01]  /*0e50*/  IMAD R15, R3, c[0x0][0x18c], R6 ;  /* 0x00006300030f7a24 */ /* 0x000fe200078e0206 */
[----:B------:R-:W-:Y:S02]  /*0e60*/  MOV R6, R20 ;  /* 0x0000001400067202 */ /* 0x000fe40000000f00 */
[----:B------:R-:W-:Y:S01]  /*0e70*/  IADD3 R9, R139, R9, RZ ;  /* 0x000000098b097210 */ /* 0x000fe20007ffe0ff */
[----:B------:R-:W-:Y:S01]  /*0e80*/  IMAD.IADD R15, R21, 0x1, R15 ;  /* 0x00000001150f7824 */ /* 0x000fe200078e020f */
[----:B------:R-:W-:Y:S05]  /*0e90*/  BRA `(.L_x_816) ;  /* 0x0000045000007947 */ /* 0x000fea0003800000 */
.L_x_815:
[----:B-1----:R-:W-:-:S13]  /*0ea0*/  ISETP.NE.AND P0, PT, R10, -0x1, PT ;  /* 0xffffffff0a00780c */ /* 0x002fda0003f05270 */
        /* <DEDUP_REMOVED lines=15> */
.L_x_817:
[----:B------:R-:W-:Y:S02]  /*0fa0*/  IABS R6, c[0x0][0x1c8] ;  /* 0x0000720000067a13 */ /* 0x000fe40000000000 */
[----:B------:R-:W-:Y:S02]  /*0fb0*/  @P0 IADD3 R15, R3, R10, RZ ;  /* 0x0000000a030f0210 */ /* 0x000fe40007ffe0ff */
        /* <DEDUP_REMOVED lines=11> */
[----:B------:R-:W-:Y:S02]  /*1070*/  IMAD.MOV R7, RZ, RZ, -R0 ;  /* 0x000000ffff077224 */ /* 0x000fe400078e0a00 */
[----:B------:R-:W-:-:S04]  /*1080*/  @P0 IMAD.WIDE.U32 R12, R15, c[0x0][0x1a0], RZ ;  /* 0x000068000f0c0a25 */ /* 0x000fc800078e00ff */
[----:B------:R-:W-:Y:S01]  /*1090*/  IMAD R7, R6, R7, R2 ;  /* 0x0000000706077224 */ /* 0x000fe200078e0202 */
[----:B------:R-:W-:Y:S01]  /*10a0*/  LOP3.LUT R2, R144, c[0x0][0x1c8], RZ, 0x3c, !PT ;  /* 0x0000720090027a12 */ /* 0x000fe200078e3cff */
[----:B------:R-:W-:-:S03]  /*10b0*/  @P0 IMAD R15, R15, c[0x0][0x1a4], R13 ;  /* 0x000069000f0f0a24 */ /* 0x000fc600078e020d */
[----:B------:R-:W-:Y:S02]  /*10c0*/  ISETP.GT.U32.AND P1, PT, R6, R7, PT ;  /* 0x000000070600720c */ /* 0x000fe40003f24070 */
[----:B------:R-:W-:-:S11]  /*10d0*/  ISETP.GE.AND P2, PT, R2, RZ, PT ;  /* 0x000000ff0200720c */ /* 0x000fd60003f46270 */
[-C--:B------:R-:W-:Y:S02]  /*10e0*/  @!P1 IADD3 R7, R7, -R6.reuse, RZ ;  /* 0x8000000607079210 */ /* 0x080fe40007ffe0ff */
[----:B------:R-:W-:Y:S02]  /*10f0*/  @!P1 IADD3 R0, R0, 0x1, RZ ;  /* 0x0000000100009810 */ /* 0x000fe40007ffe0ff */
[----:B------:R-:W-:Y:S02]  /*1100*/  ISETP.GE.U32.AND P3, PT, R7, R6, PT ;  /* 0x000000060700720c */ /* 0x000fe40003f66070 */
[----:B------:R-:W-:Y:S02]  /*1110*/  ISETP.NE.AND P1, PT, RZ, c[0x0][0x1c8], PT ;  /* 0x00007200ff007a0c */ /* 0x000fe40003f25270 */
[----:B------:R-:W-:-:S04]  /*1120*/  LEA R7, R56, 0xffffff00, 0x8 ;  /* 0xffffff0038077811 */ /* 0x000fc800078e40ff */
[----:B------:R-:W-:Y:S01]  /*1130*/  SHF.R.S32.HI R11, RZ, 0x1f, R7 ;  /* 0x0000001fff0b7819 */ /* 0x000fe20000011407 */
[----:B------:R-:W-:-:S04]  /*1140*/  IMAD.WIDE.U32 R8, R7, c[0x0][0x198], R8 ;  /* 0x0000660007087a25 */ /* 0x000fc800078e0008 */
[----:B------:R-:W-:Y:S01]  /*1150*/  @P3 IADD3 R0, R0, 0x1, RZ ;  /* 0x0000000100003810 */ /* 0x000fe20007ffe0ff */
[----:B------:R-:W-:Y:S01]  /*1160*/  IMAD R6, R11, c[0x0][0x198], RZ ;  /* 0x000066000b067a24 */ /* 0x000fe200078e02ff */
[----:B------:R-:W-:Y:S01]  /*1170*/  MOV R138, R8 ;  /* 0x00000008008a7202 */ /* 0x000fe20000000f00 */
[----:B------:R-:W-:Y:S02]  /*1180*/  IMAD.MOV.U32 R13, RZ, RZ, R7 ;  /* 0x000000ffff0d7224 */ /* 0x000fe400078e0007 */
[----:B------:R-:W-:Y:S01]  /*1190*/  @!P2 IMAD.MOV R0, RZ, RZ, -R0 ;  /* 0x000000ffff00a224 */ /* 0x000fe200078e0a00 */
[----:B------:R-:W-:Y:S01]  /*11a0*/  @!P1 LOP3.LUT R0, RZ, c[0x0][0x1c8], RZ, 0x33, !PT ;  /* 0x00007200ff009a12 */ /* 0x000fe200078e33ff */
[----:B------:R-:W-:-:S03]  /*11b0*/  IMAD R6, R7, c[0x0][0x19c], R6 ;  /* 0x0000670007067a24 */ /* 0x000fc600078e0206 */
[----:B------:R-:W-:Y:S01]  /*11c0*/  SHF.R.S32.HI R2, RZ, 0x1f, R0 ;  /* 0x0000001fff027819 */ /* 0x000fe20000011400 */
[----:B------:R-:W-:Y:S02]  /*11d0*/  IMAD.IADD R139, R9, 0x1, R6 ;  /* 0x00000001098b7824 */ /* 0x000fe400078e0206 */
[----:B------:R-:W-:Y:S02]  /*11e0*/  @P0 IMAD.MOV.U32 R6, RZ, RZ, R12 ;  /* 0x000000ffff060224 */ /* 0x000fe400078e000c */
[----:B------:R-:W-:Y:S02]  /*11f0*/  IMAD R9, R2, c[0x0][0x1b0], RZ ;  /* 0x00006c0002097a24 */ /* 0x000fe400078e02ff */
[----:B------:R-:W-:-:S04]  /*1200*/  IMAD.WIDE.U32 R138, R0, c[0x0][0x1b0], R138 ;  /* 0x00006c00008a7a25 */ /* 0x000fc800078e008a */
[----:B------:R-:W-:-:S05]  /*1210*/  IMAD R9, R0, c[0x0][0x1b4], R9 ;  /* 0x00006d0000097a24 */ /* 0x000fca00078e0209 */
[----:B------:R-:W-:Y:S01]  /*1220*/  IADD3 R9, R139, R9, RZ ;  /* 0x000000098b097210 */ /* 0x000fe20007ffe0ff */
        /* <DEDUP_REMOVED lines=12> */
.L_x_816:
[----:B------:R1:W5:Y:S01]  /*12f0*/  @P4 LDG.E R126, [R146.64] ;  /* 0x00000006927e4981 */ /* 0x000362000c1e1900 */
[----:B------:R-:W-:Y:S01]  /*1300*/  ISETP.NE.AND P0, PT, R230, -0x1, PT ;  /* 0xffffffffe600780c */ /* 0x000fe20003f05270 */
[----:B------:R-:W-:Y:S01]  /*1310*/  IMAD.MOV.U32 R3, RZ, RZ, 0x2 ;  /* 0x00000002ff037424 */ /* 0x000fe200078e00ff */
[----:B------:R-:W-:Y:S01]  /*1320*/  SHF.R.S32.HI R23, RZ, 0x1f, R64 ;  /* 0x0000001fff177819 */ /* 0x000fe20000011440 */
[----:B------:R-:W-:Y:S01]  /*1330*/  IMAD.MOV.U32 R78, RZ, RZ, c[0x0][0x230] ;  /* 0x00008c00ff4e7624 */ /* 0x000fe200078e00ff */
[----:B------:R-:W-:Y:S01]  /*1340*/  SHF.R.S32.HI R94, RZ, 0x1f, R73 ;  /* 0x0000001fff5e7819 */ /* 0x000fe20000011449 */
[----:B------:R-:W-:Y:S01]  /*1350*/  IMAD.MOV.U32 R24, RZ, RZ, RZ ;  /* 0x000000ffff187224 */ /* 0x000fe200078e00ff */
[CC--:B------:R-:W-:Y:S01]  /*1360*/  LEA.HI R70, R23.reuse, R64.reuse, RZ, 0x3 ;  /* 0x0000004017467211 */ /* 0x0c0fe200078f18ff */
[----:B------:R-:W-:Y:S01]  /*1370*/  IMAD.MOV.U32 R25, RZ, RZ, c[0x0][0x230] ;  /* 0x00008c00ff197624 */ /* 0x000fe200078e00ff */
[----:B------:R-:W-:Y:S01]  /*1380*/  LEA.HI R68, R23, R64, RZ, 0x4 ;  /* 0x0000004017447211 */ /* 0x000fe200078f20ff */
[----:B------:R-:W-:Y:S01]  /*1390*/  IMAD.MOV.U32 R165, RZ, RZ, c[0x0][0x198] ;  /* 0x00006600ffa57624 */ /* 0x000fe200078e00ff */
[----:B------:R-:W-:Y:S01]  /*13a0*/  SHF.R.S32.HI R69, RZ, 0x3, R70 ;  /* 0x00000003ff457819 */ /* 0x000fe20000011446 */
[----:B------:R-:W-:Y:S01]  /*13b0*/  IMAD.HI.U32 R78, R3, R78, R24 ;  /* 0x0000004e034e7227 */ /* 0x000fe200078e0018 */
[----:B------:R-:W-:-:S02]  /*13c0*/  LEA.HI R3, R23, R64, RZ, 0x2 ;  /* 0x0000004017037211 */ /* 0x000fc400078f10ff */
[----:B------:R-:W-:Y:S01]  /*13d0*/  LOP3.LUT R67, R68, 0xfffffff0, RZ, 0xc0, !PT ;  /* 0xfffffff044437812 */ /* 0x000fe200078ec0ff */
[----:B------:R-:W-:Y:S01]  /*13e0*/  @!P0 IMAD R8, R4, c[0x0][0x178], RZ ;  /* 0x00005e0004088a24 */ /* 0x000fe200078e02ff */
[C---:B------:R-:W-:Y:S01]  /*13f0*/  LOP3.LUT R25, R3.reuse, 0xfffffffc, RZ, 0xc0, !PT ;  /* 0xfffffffc03197812 */ /* 0x040fe200078ec0ff */
[----:B-----5:R-:W-:Y:S01]  /*1400*/  @P0 IMAD.WIDE.U32 R16, R230, c[0x0][0x190], RZ ;  /* 0x00006400e6100a25 */ /* 0x020fe200078e00ff */
[----:B------:R-:W-:Y:S02]  /*1410*/  SHF.R.S32.HI R142, RZ, 0x2, R3 ;  /* 0x00000002ff8e7819 */ /* 0x000fe40000011403 */
[----:B------:R-:W-:Y:S01]  /*1420*/  LEA.HI R94, R94, R73, RZ, 0x8 ;  /* 0x000000495e5e7211 */ /* 0x000fe200078f40ff */
[----:B------:R-:W-:Y:S01]  /*1430*/  IMAD.IADD R76, R64, 0x1, -R25 ;  /* 0x00000001404c7824 */ /* 0x000fe200078e0a19 */
[----:B------:R-:W-:Y:S01]  /*1440*/  LEA.HI R3, R3, R142, RZ, 0x1 ;  /* 0x0000008e03037211 */ /* 0x000fe200078f08ff */
[----:B------:R-:W-:Y:S01]  /*1450*/  @!P0 IMAD.WIDE.U32 R20, R5, c[0x0][0x178], RZ ;  /* 0x00005e0005148a25 */ /* 0x000fe200078e00ff */
[----:B------:R-:W-:-:S02]  /*1460*/  SHF.R.S32.HI R143, RZ, 0x1f, R142 ;  /* 0x0000001fff8f7819 */ /* 0x000fc4000001148e */
[----:B------:R-:W-:Y:S01]  /*1470*/  SHF.L.U32 R148, R76, 0x3, RZ ;  /* 0x000000034c947819 */ /* 0x000fe200000006ff */
[----:B------:R-:W-:Y:S01]  /*1480*/  @!P0 IMAD R8, R5, c[0x0][0x17c], R8 ;  /* 0x00005f0005088a24 */ /* 0x000fe200078e0208 */
[----:B------:R-:W-:Y:S01]  /*1490*/  LOP3.LUT R3, R3, 0x7fffffe, RZ, 0xc0, !PT ;  /* 0x07fffffe03037812 */ /* 0x000fe200078ec0ff */
[----:B------:R-:W-:Y:S01]  /*14a0*/  @P0 IMAD R17, R230, c[0x0][0x194], R17 ;  /* 0x00006500e6110a24 */ /* 0x000fe200078e0211 */
[----:B------:R-:W-:Y:S01]  /*14b0*/  SHF.R.S32.HI R149, RZ, 0x1f, R148 ;  /* 0x0000001fff957819 */ /* 0x000fe20000011494 */
[----:B------:R-:W-:Y:S01]  /*14c0*/  @!P0 IMAD.MOV.U32 R16, RZ, RZ, R20 ;  /* 0x000000ffff108224 */ /* 0x000fe200078e0014 */
[----:B------:R-:W-:Y:S01]  /*14d0*/  @!P0 IADD3 R17, R21, R8, RZ ;  /* 0x0000000815118210 */ /* 0x000fe20007ffe0ff */
[----:B------:R-:W-:Y:S01]  /*14e0*/  IMAD.SHL.U32 R21, R69, 0x40, RZ ;  /* 0x0000004045157824 */ /* 0x000fe200078e00ff */
[----:B------:R-:W-:Y:S01]  /*14f0*/  IADD3 R14, P0, R148, R6, RZ ;  /* 0x00000006940e7210 */ /* 0x000fe20007f1e0ff */
[----:B------:R-:W-:Y:S01]  /*1500*/  IMAD.IADD R67, R64, 0x1, -R67 ;  /* 0x0000000140437824 */ /* 0x000fe200078e0a43 */
[----:B------:R-:W-:Y:S01]  /*1510*/  SHF.R.S32.HI R94, RZ, 0x8, R94 ;  /* 0x00000008ff5e7819 */ /* 0x000fe2000001145e */
[C---:B------:R-:W-:Y:S01]  /*1520*/  IMAD.IADD R136, R142.reuse, 0x1, -R3 ;  /* 0x000000018e887824 */ /* 0x040fe200078e0a03 */
[----:B------:R-:W-:Y:S01]  /*1530*/  LOP3.LUT R21, R21, 0xc0, RZ, 0xc0, !PT ;  /* 0x000000c015157812 */ /* 0x000fe200078ec0ff */
[----:B------:R-:W-:Y:S01]  /*1540*/  IMAD.X R15, R149, 0x1, R15, P0 ;  /* 0x00000001950f7824 */ /* 0x000fe200000e060f */
[----:B------:R-:W-:Y:S01]  /*1550*/  IADD3 R150, P0, R142, R13, RZ ;  /* 0x0000000d8e967210 */ /* 0x000fe20007f1e0ff */
[----:B------:R-:W-:Y:S01]  /*1560*/  IMAD R3, R2, c[0x0][0x1b8], RZ ;  /* 0x00006e0002037a24 */ /* 0x000fe200078e02ff */
[----:B------:R-:W-:Y:S01]  /*1570*/  LEA.HI R66, R67, R67, RZ, 0x1 ;  /* 0x0000004343427211 */ /* 0x000fe200078f08ff */
[----:B------:R-:W-:Y:S01]  /*1580*/  IMAD.WIDE.U32 R14, R0, c[0x0][0x1b8], R14 ;  /* 0x00006e00000e7a25 */ /* 0x000fe200078e000e */
[----:B------:R-:W-:-:S02]  /*1590*/  LOP3.LUT R8, R21, 0x18, R148, 0xf8, !PT ;  /* 0x0000001815087812 */ /* 0x000fc400078ef894 */
[----:B------:R-:W-:Y:S01]  /*15a0*/  SHF.R.U32.HI R21, RZ, 0x3, R21 ;  /* 0x00000003ff157819 */ /* 0x000fe20000011615 */
[----:B------:R-:W-:Y:S01]  /*15b0*/  IMAD.X R11, R143, 0x1, R11, P0 ;  /* 0x000000018f0b7824 */ /* 0x000fe200000e060b */
[--C-:B------:R-:W-:Y:S01]  /*15c0*/  SHF.R.S32.HI R65, RZ, 0x1, R66.reuse ;  /* 0x00000001ff417819 */ /* 0x100fe20000011442 */
[----:B------:R-:W-:Y:S01]  /*15d0*/  IMAD R3, R0, c[0x0][0x1bc], R3 ;  /* 0x00006f0000037a24 */ /* 0x000fe200078e0203 */
[----:B------:R-:W-:Y:S01]  /*15e0*/  SHF.R.S32.HI R6, RZ, 0x1f, R66 ;  /* 0x0000001fff067819 */ /* 0x000fe20000011442 */
[----:B------:R-:W-:Y:S01]  /*15f0*/  IMAD.WIDE R18, R19, 0x40, R142 ;  /* 0x0000004013127825 */ /* 0x000fe200078e028e */
[C---:B------:R-:W-:Y:S02]  /*1600*/  IADD3 R16, P1, R148.reuse, R16, RZ ;  /* 0x0000001094107210 */ /* 0x040fe40007f3e0ff */
[----:B------:R-:W-:Y:S01]  /*1610*/  IADD3 R138, P0, R148, R138, RZ ;  /* 0x0000008a948a7210 */ /* 0x000fe20007f1e0ff */
[----:B------:R-:W-:Y:S01]  /*1620*/  IMAD R11, R11, c[0x0][0x1a0], RZ ;  /* 0x000068000b0b7a24 */ /* 0x000fe200078e02ff */
[----:B------:R-:W-:Y:S01]  /*1630*/  LOP3.LUT R21, R8, R21, RZ, 0x3c, !PT ;  /* 0x0000001508157212 */ /* 0x000fe200078e3cff */
[C---:B------:R-:W-:Y:S01]  /*1640*/  IMAD.X R17, R149.reuse, 0x1, R17, P1 ;  /* 0x0000000195117824 */ /* 0x040fe200008e0611 */
[----:B------:R-:W-:Y:S01]  /*1650*/  IMNMX R94, RZ, R94, !PT ;  /* 0x0000005eff5e7217 */ /* 0x000fe20007800200 */
[----:B------:R-:W-:Y:S01]  /*1660*/  IMAD.X R139, R149, 0x1, R9, P0 ;  /* 0x00000001958b7824 */ /* 0x000fe200000e0609 */
[----:B------:R-:W-:Y:S01]  /*1670*/  LEA.HI R8, R6, R65, RZ, 0x2 ;  /* 0x0000004106087211 */ /* 0x000fe200078f10ff */
[----:B------:R-:W-:Y:S01]  /*1680*/  IMAD R6, R19, c[0x0][0x190], RZ ;  /* 0x0000640013067a24 */ /* 0x000fe200078e02ff */
[----:B------:R-:W-:Y:S01]  /*1690*/  IADD3 R15, R15, R3, RZ ;  /* 0x000000030f0f7210 */ /* 0x000fe20007ffe0ff */
[----:B------:R-:W-:Y:S01]  /*16a0*/  IMAD.WIDE.U32 R16, R18, c[0x0][0x190], R16 ;  /* 0x0000640012107a25 */ /* 0x000fe200078e0010 */
[----:B------:R-:W-:-:S02]  /*16b0*/  SHF.R.S32.HI R3, RZ, 0x1f, R144 ;  /* 0x0000001fff037819 */ /* 0x000fc40000011490 */
[----:B------:R-:W-:Y:S01]  /*16c0*/  ISETP.GT.AND P0, PT, R56, R94, PT ;  /* 0x0000005e3800720c */ /* 0x000fe20003f04270 */
[----:B------:R-:W-:Y:S01]  /*16d0*/  IMAD R6, R18, c[0x0][0x194], R6 ;  /* 0x0000650012067a24 */ /* 0x000fe200078e0206 */
[----:B------:R-:W-:Y:S01]  /*16e0*/  LEA.HI R61, R23, R64, RZ, 0x5 ;  /* 0x00000040173d7211 */ /* 0x000fe200078f28ff */
[----:B------:R-:W-:Y:S01]  /*16f0*/  IMAD R3, R3, c[0x0][0x1a8], RZ ;  /* 0x00006a0003037a24 */ /* 0x000fe200078e02ff */
[----:B------:R-:W-:Y:S01]  /*1700*/  LOP3.LUT R8, R8, 0xfffffffc, RZ, 0xc0, !PT ;  /* 0xfffffffc08087812 */ /* 0x000fe200078ec0ff */
[----:B------:R-:W-:Y:S01]  /*1710*/  IMAD.IADD R17, R17, 0x1, R6 ;  /* 0x0000000111117824 */ /* 0x000fe200078e0206 */
[----:B------:R-:W-:Y:S01]  /*1720*/  SHF.R.S32.HI R75, RZ, 0x1, R78 ;  /* 0x00000001ff4b7819 */ /* 0x000fe2000001144e */
[----:B------:R-:W-:Y:S01]  /*1730*/  IMAD R141, R143, c[0x0][0x198], RZ ;  /* 0x000066008f8d7a24 */ /* 0x000fe200078e02ff */
[----:B------:R-:W-:Y:S01]  /*1740*/  SHF.L.U32 R76, R76, 0x2, RZ ;  /* 0x000000024c4c7819 */ /* 0x000fe200000006ff */
[----:B------:R-:W-:Y:S01]  /*1750*/  IMAD.IADD R65, R65, 0x1, -R8 ;  /* 0x0000000141417824 */ /* 0x000fe200078e0a08 */
[----:B------:R-:W-:Y:S01]  /*1760*/  SHF.R.S32.HI R61, RZ, 0x5, R61 ;  /* 0x00000005ff3d7819 */ /* 0x000fe2000001143d */
[----:B------:R-:W-:Y:S01]  /*1770*/  IMAD R153, R150, c[0x0][0x1a4], R11 ;  /* 0x0000690096997a24 */ /* 0x000fe200078e020b */
[----:B------:R-:W-:Y:S01]  /*1780*/  MOV R128, 0x5 ;  /* 0x0000000500807802 */ /* 0x000fe20000000f00 */
[----:B------:R-:W-:Y:S01]  /*1790*/  IMAD R77, R142, R75, R76 ;  /* 0x0000004b8e4d7224 */ /* 0x000fe200078e024c */
[----:B------:R-:W-:Y:S01]  /*17a0*/  LOP3.LUT P1, RZ, R65, 0x2, RZ, 0xc0, !PT ;  /* 0x0000000241ff7812 */ /* 0x000fe2000782c0ff */
[----:B------:R-:W-:Y:S01]  /*17b0*/  IMAD R71, R144, c[0x0][0x1ac], R3 ;  /* 0x00006b0090477a24 */ /* 0x000fe200078e0203 */
[----:B------:R-:W-:Y:S01]  /*17c0*/  SHF.L.U64.HI R60, R165, R128, c[0x0][0x19c] ;  /* 0x00006700a53c7619 */ /* 0x000fe20000010280 */
[----:B------:R-:W-:Y:S01]  /*17d0*/  IMAD R136, R61, 0x8, R136 ;  /* 0x000000083d887824 */ /* 0x000fe200078e0288 */
[----:B------:R-:W-:Y:S01]  /*17e0*/  SHF.R.S32.HI R74, RZ, 0x1f, R77 ;  /* 0x0000001fff4a7819 */ /* 0x000fe2000001144d */
[----:B------:R-:W-:-:S03]  /*17f0*/  IMAD.WIDE.U32 R150, R150, c[0x0][0x1a0], R14 ;  /* 0x0000680096967a25 */ /* 0x000fc600078e000e */
[----:B------:R-:W-:Y:S01]  /*1800*/  LEA R136, R136, R21, 0x5 ;  /* 0x0000001588887211 */ /* 0x000fe200078e28ff */
[----:B------:R-:W-:Y:S01]  /*1810*/  IMAD.MOV.U32 R47, RZ, RZ, 0x10 ;  /* 0x00000010ff2f7424 */ /* 0x000fe200078e00ff */
[----:B------:R-:W-:Y:S01]  /*1820*/  IADD3 R153, R151, R153, RZ ;  /* 0x0000009997997210 */ /* 0x000fe20007ffe0ff */
[----:B------:R-:W-:Y:S02]  /*1830*/  IMAD.MOV.U32 R3, RZ, RZ, c[0x0][0x1a0] ;  /* 0x00006800ff037624 */ /* 0x000fe400078e00ff */
[----:B------:R-:W-:Y:S01]  /*1840*/  IMAD.IADD R76, R76, 0x1, R77 ;  /* 0x000000014c4c7824 */ /* 0x000fe200078e024d */
[----:B------:R-:W-:Y:S01]  /*1850*/  SEL R47, R47, 0xfffffff0, !P1 ;  /* 0xfffffff02f2f7807 */ /* 0x000fe20004800000 */
[----:B------:R-:W-:Y:S01]  /*1860*/  IMAD.WIDE.U32 R144, R144, c[0x0][0x1a8], R16 ;  /* 0x00006a0090907a25 */ /* 0x000fe200078e0010 */
[----:B------:R-:W-:Y:S02]  /*1870*/  SHF.L.U64.HI R57, R3, R128, c[0x0][0x1a4] ;  /* 0x0000690003397619 */ /* 0x000fe40000010280 */
[----:B------:R-:W-:Y:S01]  /*1880*/  SHF.R.S32.HI R72, RZ, 0x1f, R76 ;  /* 0x0000001fff487819 */ /* 0x000fe2000001144c */
[----:B------:R-:W-:-:S02]  /*1890*/  IMAD R141, R142, c[0x0][0x19c], R141 ;  /* 0x000067008e8d7a24 */ /* 0x000fc400078e028d */
[----:B------:R-:W-:-:S04]  /*18a0*/  IMAD.WIDE.U32 R138, R142, c[0x0][0x198], R138 ;  /* 0x000066008e8a7a25 */ /* 0x000fc800078e008a */
[----:B------:R-:W-:Y:S02]  /*18b0*/  IMAD.SHL.U32 R59, R165, 0x20, RZ ;  /* 0x00000020a53b7824 */ /* 0x000fe400078e00ff */
[----:B------:R-:W-:Y:S02]  /*18c0*/  IMAD.SHL.U32 R58, R3, 0x20, RZ ;  /* 0x00000020033a7824 */ /* 0x000fe400078e00ff */
[----:B------:R-:W-:Y:S02]  /*18d0*/  IMAD.IADD R141, R139, 0x1, R141 ;  /* 0x000000018b8d7824 */ /* 0x000fe400078e028d */
[----:B------:R-:W-:Y:S01]  /*18e0*/  IMAD.IADD R71, R145, 0x1, R71 ;  /* 0x0000000191477824 */ /* 0x000fe200078e0247 */
[----:B------:R-:W-:Y:S01]  /*18f0*/  @!P4 MOV R126, RZ ;  /* 0x000000ff007ec202 */ /* 0x000fe20000000f00 */
[----:B------:R-:W-:Y:S05]  /*1900*/  @!P0 BRA `(.L_x_818) ;  /* 0x000067d000008947 */ /* 0x000fea0003800000 */
[C---:B-1----:R-:W-:Y:S01]  /*1910*/  IMAD R6, R4.reuse, c[0x0][0x280], RZ ;  /* 0x0000a00004067a24 */ /* 0x042fe200078e02ff */
[----:B------:R-:W-:Y:S01]  /*1920*/  SHF.R.S32.HI R8, RZ, 0x1f, R73 ;  /* 0x0000001fff087819 */ /* 0x000fe20000011449 */
[----:B------:R-:W-:Y:S01]  /*1930*/  IMAD R4, R4, c[0x0][0x278], RZ ;  /* 0x00009e0004047a24 */ /* 0x000fe200078e02ff */
[----:B------:R-:W-:Y:S01]  /*1940*/  UMOV UR13, 0x80 ;  /* 0x00000080000d7882 */ /* 0x000fe20000000000 */
[C-C-:B------:R-:W-:Y:S01]  /*1950*/  IMAD.WIDE.U32 R12, R5.reuse, c[0x0][0x280], R148.reuse ;  /* 0x0000a000050c7a25 */ /* 0x140fe200078e0094 */
[----:B------:R-:W-:Y:S01]  /*1960*/  ULDC.64 UR4, c[0x0][0x1a0] ;  /* 0x0000680000047ab9 */ /* 0x000fe20000000a00 */
[----:B------:R-:W-:Y:S01]  /*1970*/  MOV R96, 0x6 ;  /* 0x0000000600607802 */ /* 0x000fe20000000f00 */
[----:B------:R-:W-:Y:S01]  /*1980*/  UIMAD UR18, UR13, UR5, URZ ;  /* 0x000000050d1272a4 */ /* 0x000fe2000f8e023f */
[C---:B------:R-:W-:Y:S01]  /*1990*/  IMAD.WIDE.U32 R10, R5.reuse, c[0x0][0x278], R148 ;  /* 0x00009e00050a7a25 */ /* 0x040fe200078e0094 */
[----:B------:R-:W-:Y:S01]  /*19a0*/  UMOV UR12, 0x40 ;  /* 0x00000040000c7882 */ /* 0x000fe20000000000 */
[----:B------:R-:W-:Y:S01]  /*19b0*/  IADD3 R79, R142, 0x20, RZ ;  /* 0x000000208e4f7810 */ /* 0x000fe20007ffe0ff */
[----:B------:R-:W-:Y:S01]  /*19c0*/  UMOV UR11, 0xc0 ;  /* 0x000000c0000b7882 */ /* 0x000fe20000000000 */
[C---:B------:R-:W-:Y:S01]  /*19d0*/  IMAD R6, R5.reuse, c[0x0][0x284], R6 ;  /* 0x0000a10005067a24 */ /* 0x040fe200078e0206 */
[----:B------:R-:W-:Y:S01]  /*19e0*/  UMOV UR10, 0x140 ;  /* 0x00000140000a7882 */ /* 0x000fe20000000000 */
[----:B------:R-:W-:Y:S01]  /*19f0*/  IMAD R4, R5, c[0x0][0x27c], R4 ;  /* 0x00009f0005047a24 */ /* 0x000fe200078e0204 */
[--C-:B------:R-:W-:Y:S01]  /*1a00*/  SHF.R.S32.HI R5, RZ, 0x1f, R7.reuse ;  /* 0x0000001fff057819 */ /* 0x100fe20000011407 */
[----:B------:R-:W-:Y:S01]  /*1a10*/  IMAD.IADD R126, R126, 0x1, R7 ;  /* 0x000000017e7e7824 */ /* 0x000fe200078e0207 */
[----:B------:R-:W-:Y:S01]  /*1a20*/  IADD3 R7, P1, P0, R7, R142, -R73 ;  /* 0x0000008e07077210 */ /* 0x000fe2000783e849 */
[----:B------:R-:W-:Y:S01]  /*1a30*/  IMAD.IADD R11, R11, 0x1, R4 ;  /* 0x000000010b0b7824 */ /* 0x000fe200078e0204 */
[----:B------:R-:W-:Y:S01]  /*1a40*/  UMOV UR9, 0x180 ;  /* 0x0000018000097882 */ /* 0x000fe20000000000 */
[----:B------:R-:W-:Y:S01]  /*1a50*/  IMAD.IADD R13, R13, 0x1, R6 ;  /* 0x000000010d0d7824 */ /* 0x000fe200078e0206 */
[----:B------:R-:W-:Y:S01]  /*1a60*/  IADD3.X R5, R5, R143, ~R8, P1, P0 ;  /* 0x0000008f05057210 */ /* 0x000fe20000fe0c08 */
[----:B------:R-:W-:Y:S01]  /*1a70*/  IMAD.WIDE.U32 R8, R7, c[0x0][0x288], R10 ;  /* 0x0000a20007087a25 */ /* 0x000fe200078e000a */
[----:B------:R-:W-:Y:S01]  /*1a80*/  UMOV UR8, 0x1c0 ;  /* 0x000001c000087882 */ /* 0x000fe20000000000 */
[C---:B------:R-:W-:Y:S01]  /*1a90*/  IADD3 R135, R142.reuse, 0x40, RZ ;  /* 0x000000408e877810 */ /* 0x040fe20007ffe0ff */
[----:B------:R-:W-:Y:S01]  /*1aa0*/  UIMAD UR19, UR12, UR5, URZ ;  /* 0x000000050c1372a4 */ /* 0x000fe2000f8e023f */
[C---:B------:R-:W-:Y:S01]  /*1ab0*/  IMAD R4, R5.reuse, c[0x0][0x288], RZ ;  /* 0x0000a20005047a24 */ /* 0x040fe200078e02ff */
[----:B------:R-:W-:Y:S01]  /*1ac0*/  UIMAD UR16, UR11, UR5, URZ ;  /* 0x000000050b1072a4 */ /* 0x000fe2000f8e023f */
[----:B------:R-:W-:Y:S01]  /*1ad0*/  IMAD R6, R5, c[0x0][0x290], RZ ;  /* 0x0000a40005067a24 */ /* 0x000fe200078e02ff */
[----:B------:R-:W-:Y:S01]  /*1ae0*/  UIMAD UR15, UR10, UR5, URZ ;  /* 0x000000050a0f72a4 */ /* 0x000fe2000f8e023f */
[C---:B------:R-:W-:Y:S01]  /*1af0*/  IMAD R4, R7.reuse, c[0x0][0x28c], R4 ;  /* 0x0000a30007047a24 */ /* 0x040fe200078e0204 */
[----:B------:R-:W-:Y:S01]  /*1b00*/  UIMAD UR14, UR9, UR5, URZ ;  /* 0x00000005090e72a4 */ /* 0x000fe2000f8e023f */
[C---:B------:R-:W-:Y:S01]  /*1b10*/  IMAD R5, R7.reuse, c[0x0][0x294], R6 ;  /* 0x0000a50007057a24 */ /* 0x040fe200078e0206 */
[----:B------:R-:W-:Y:S01]  /*1b20*/  UIMAD UR26, UR8, UR5, URZ ;  /* 0x00000005081a72a4 */ /* 0x000fe2000f8e023f */
[----:B------:R-:W-:Y:S01]  /*1b30*/  IMAD.WIDE.U32 R12, R7, c[0x0][0x290], R12 ;  /* 0x0000a400070c7a25 */ /* 0x000fe200078e000c */
[----:B------:R-:W-:Y:S01]  /*1b40*/  UIMAD.WIDE.U32 UR32, UR11, UR4, URZ ;  /* 0x000000040b2072a5 */ /* 0x000fe2000f8e003f */
[----:B------:R-:W-:Y:S01]  /*1b50*/  IADD3 R134, R142, 0x60, RZ ;  /* 0x000000608e867810 */ /* 0x000fe20007ffe0ff */
[----:B------:R-:W-:Y:S01]  /*1b60*/  ULDC UR5, c[0x0][0x294] ;  /* 0x0000a50000057ab9 */ /* 0x000fe20000000800 */
[----:B------:R-:W-:Y:S01]  /*1b70*/  IMAD.IADD R9, R9, 0x1, R4 ;  /* 0x0000000109097824 */ /* 0x000fe200078e0204 */
[----:B------:R-:W-:Y:S01]  /*1b80*/  UIMAD.WIDE.U32 UR30, UR10, UR4, URZ ;  /* 0x000000040a1e72a5 */ /* 0x000fe2000f8e003f */
[----:B------:R-:W-:Y:S01]  /*1b90*/  IMAD R123, R2, c[0x0][0x298], RZ ;  /* 0x0000a600027b7a24 */ /* 0x000fe200078e02ff */
[----:B------:R-:W-:Y:S01]  /*1ba0*/  UIMAD.WIDE.U32 UR28, UR9, UR4, URZ ;  /* 0x00000004091c72a5 */ /* 0x000fe2000f8e003f */
[C---:B------:R-:W-:Y:S01]  /*1bb0*/  IMAD.WIDE.U32 R14, R3.reuse, 0x40, RZ ;  /* 0x00000040030e7825 */ /* 0x040fe200078e00ff */
[----:B------:R-:W-:Y:S01]  /*1bc0*/  ULDC UR17, c[0x0][0x19c] ;  /* 0x0000670000117ab9 */ /* 0x000fe20000000800 */
[----:B------:R-:W-:Y:S01]  /*1bd0*/  IADD3 R133, R142, 0x80, RZ ;  /* 0x000000808e857810 */ /* 0x000fe20007ffe0ff */
[----:B------:R-:W-:Y:S01]  /*1be0*/  UIMAD UR11, UR11, UR5, URZ ;  /* 0x000000050b0b72a4 */ /* 0x000fe2000f8e023f */
[----:B------:R-:W-:Y:S01]  /*1bf0*/  IMAD R121, R2, c[0x0][0x2a0], RZ ;  /* 0x0000a80002797a24 */ /* 0x000fe200078e02ff */
[----:B------:R-:W-:Y:S01]  /*1c00*/  UIMAD UR10, UR10, UR5, URZ ;  /* 0x000000050a0a72a4 */ /* 0x000fe2000f8e023f */
[----:B------:R-:W-:Y:S01]  /*1c10*/  IMAD.WIDE.U32 R10, R3, 0x80, RZ ;  /* 0x00000080030a7825 */ /* 0x000fe200078e00ff */
[----:B------:R-:W-:Y:S01]  /*1c20*/  UIMAD UR9, UR9, UR5, URZ ;  /* 0x00000005090972a4 */ /* 0x000fe2000f8e023f */
[----:B------:R-:W-:Y:S01]  /*1c30*/  IADD3 R106, R15, UR19, RZ ;  /* 0x000000130f6a7c10 */ /* 0x000fe2000fffe0ff */
[----:B------:R-:W-:Y:S01]  /*1c40*/  UIMAD UR13, UR13, UR17, URZ ;  /* 0x000000110d0d72a4 */ /* 0x000fe2000f8e023f */
[----:B------:R-:W-:Y:S01]  /*1c50*/  IMAD.IADD R7, R13, 0x1, R5 ;  /* 0x000000010d077824 */ /* 0x000fe200078e0205 */
[----:B------:R-:W-:Y:S01]  /*1c60*/  IADD3 R111, R11, UR18, RZ ;  /* 0x000000120b6f7c10 */ /* 0x000fe2000fffe0ff */
[----:B------:R-:W-:Y:S01]  /*1c70*/  IMAD.MOV.U32 R6, RZ, RZ, R12 ;  /* 0x000000ffff067224 */ /* 0x000fe200078e000c */
[----:B------:R-:W-:Y:S01]  /*1c80*/  UIMAD UR12, UR12, UR17, URZ ;  /* 0x000000110c0c72a4 */ /* 0x000fe2000f8e023f */
[----:B------:R-:W-:Y:S01]  /*1c90*/  IMAD R123, R0, c[0x0][0x29c], R123 ;  /* 0x0000a700007b7a24 */ /* 0x000fe200078e027b */
[----:B------:R-:W-:Y:S01]  /*1ca0*/  SHF.L.U64.HI R111, R10, 0x1, R111 ;  /* 0x000000010a6f7819 */ /* 0x000fe2000001026f */
[----:B------:R-:W-:Y:S01]  /*1cb0*/  IMAD.WIDE.U32 R2, R0, c[0x0][0x298], R8 ;  /* 0x0000a60000027a25 */ /* 0x000fe200078e0008 */
[----:B------:R-:W-:Y:S01]  /*1cc0*/  UIMAD UR5, UR8, UR5, URZ ;  /* 0x00000005080572a4 */ /* 0x000fe2000f8e023f */
[----:B------:R-:W-:Y:S01]  /*1cd0*/  SHF.L.U64.HI R106, R14, 0x1, R106 ;  /* 0x000000010e6a7819 */ /* 0x000fe2000001026a */
[----:B------:R-:W-:Y:S01]  /*1ce0*/  UIMAD.WIDE.U32 UR34, UR8, UR4, URZ ;  /* 0x00000004082272a5 */ /* 0x000fe2000f8e003f */
[----:B------:R-:W-:Y:S01]  /*1cf0*/  IMAD R121, R0, c[0x0][0x2a4], R121 ;  /* 0x0000a90000797a24 */ /* 0x000fe200078e0279 */
[----:B------:R-:W-:Y:S01]  /*1d00*/  LEA R122, P0, R2, c[0x0][0x268], 0x1 ;  /* 0x00009a00027a7a11 */ /* 0x000fe200078008ff */
[----:B------:R-:W-:Y:S01]  /*1d10*/  IMAD.WIDE.U32 R4, R0, c[0x0][0x2a0], R6 ;  /* 0x0000a80000047a25 */ /* 0x000fe200078e0006 */
[C---:B------:R-:W-:Y:S01]  /*1d20*/  IADD3 R132, R142.reuse, 0xa0, RZ ;  /* 0x000000a08e847810 */ /* 0x040fe20007ffe0ff */
[----:B------:R-:W-:Y:S01]  /*1d30*/  ULDC UR25, c[0x0][0x28c] ;  /* 0x0000a30000197ab9 */ /* 0x000fe20000000800 */
[----:B------:R-:W-:Y:S01]  /*1d40*/  IADD3 R131, R142, 0xc0, RZ ;  /* 0x000000c08e837810 */ /* 0x000fe20007ffe0ff */
[----:B------:R-:W-:Y:S01]  /*1d50*/  IMAD.IADD R123, R3, 0x1, R123 ;  /* 0x00000001037b7824 */ /* 0x000fe200078e027b */
[----:B------:R-:W-:Y:S01]  /*1d60*/  LEA R120, P1, R4, c[0x0][0x270], 0x1 ;  /* 0x00009c0004787a11 */ /* 0x000fe200078208ff */
[----:B------:R-:W-:Y:S01]  /*1d70*/  IMAD.IADD R121, R5, 0x1, R121 ;  /* 0x0000000105797824 */ /* 0x000fe200078e0279 */
[----:B------:R-:W-:Y:S01]  /*1d80*/  IADD3 R130, R142, 0xe0, RZ ;  /* 0x000000e08e827810 */ /* 0x000fe20007ffe0ff */
[----:B------:R-:W-:Y:S01]  /*1d90*/  IMAD R126, R75, R126, RZ ;  /* 0x0000007e4b7e7224 */ /* 0x000fe200078e02ff */
[----:B------:R-:W-:Y:S01]  /*1da0*/  LEA.HI.X R123, R2, c[0x0][0x26c], R123, 0x1, P0 ;  /* 0x00009b00027b7a11 */ /* 0x000fe200000f0c7b */
[----:B------:R-:W-:Y:S01]  /*1db0*/  IMAD.MOV.U32 R154, RZ, RZ, c[0x0][0x290] ;  /* 0x0000a400ff9a7624 */ /* 0x000fe200078e00ff */
[----:B------:R-:W-:Y:S01]  /*1dc0*/  ISETP.GE.AND P0, PT, R148, c[0x0][0x220], PT ;  /* 0x0000880094007a0c */ /* 0x000fe20003f06270 */
[----:B------:R-:W-:Y:S01]  /*1dd0*/  IMAD.MOV.U32 R99, RZ, RZ, 0x7 ;  /* 0x00000007ff637424 */ /* 0x000fe200078e00ff */
[----:B------:R-:W-:Y:S01]  /*1de0*/  LEA.HI.X R121, R4, c[0x0][0x274], R121, 0x1, P1 ;  /* 0x00009d0004797a11 */ /* 0x000fe200008f0c79 */
[----:B------:R-:W-:Y:S01]  /*1df0*/  IMAD.SHL.U32 R112, R10, 0x2, RZ ;  /* 0x000000020a707824 */ /* 0x000fe200078e00ff */
[----:B------:R-:W-:Y:S01]  /*1e00*/  P2R R137, PR, RZ, 0x1 ;  /* 0x00000001ff897803 */ /* 0x000fe20000000000 */
[----:B------:R-:W-:Y:S01]  /*1e10*/  IMAD.MOV.U32 R129, RZ, RZ, c[0x0][0x288] ;  /* 0x0000a200ff817624 */ /* 0x000fe200078e00ff */
[----:B------:R-:W-:Y:S01]  /*1e20*/  LEA R116, P1, R138, c[0x0][0x168], 0x1 ;  /* 0x00005a008a747a11 */ /* 0x000fe200078208ff */
[----:B------:R-:W-:Y:S01]  /*1e30*/  IMAD.WIDE.U32 R166, R165, 0x80, RZ ;  /* 0x00000080a5a67825 */ /* 0x000fe200078e00ff */
[----:B------:R-:W-:Y:S01]  /*1e40*/  LEA R118, P0, R150, c[0x0][0x170], 0x1 ;  /* 0x00005c0096767a11 */ /* 0x000fe200078008ff */
[----:B------:R-:W-:Y:S01]  /*1e50*/  ULDC UR24, c[0x0][0x28c] ;  /* 0x0000a30000187ab9 */ /* 0x000fe20000000800 */
[----:B------:R-:W-:Y:S01]  /*1e60*/  LEA.HI.X R117, R138, c[0x0][0x16c], R141, 0x1, P1 ;  /* 0x00005b008a757a11 */ /* 0x000fe200008f0c8d */
[----:B------:R-:W-:Y:S01]  /*1e70*/  IMAD.SHL.U32 R105, R154, 0x40, RZ ;  /* 0x000000409a697824 */ /* 0x000fe200078e00ff */
[----:B------:R-:W-:Y:S01]  /*1e80*/  LEA.HI.X R119, R150, c[0x0][0x174], R153, 0x1, P0 ;  /* 0x00005d0096777a11 */ /* 0x000fe200000f0c99 */
[C---:B------:R-:W-:Y:S01]  /*1e90*/  IMAD.SHL.U32 R110, R154.reuse, 0x80, RZ ;  /* 0x000000809a6e7824 */ /* 0x040fe200078e00ff */
[----:B------:R-:W-:Y:S01]  /*1ea0*/  SHF.R.S32.HI R49, RZ, 0x1f, R126 ;  /* 0x0000001fff317819 */ /* 0x000fe2000001147e */
[C---:B------:R-:W-:Y:S01]  /*1eb0*/  IMAD.SHL.U32 R103, R154.reuse, 0x20, RZ ;  /* 0x000000209a677824 */ /* 0x040fe200078e00ff */
[-C--:B------:R-:W-:Y:S01]  /*1ec0*/  IADD3 R48, P1, R77, R126.reuse, RZ ;  /* 0x0000007e4d307210 */ /* 0x080fe20007f3e0ff */
[----:B------:R-:W-:Y:S01]  /*1ed0*/  IMAD.WIDE.U32 R160, R154, 0xc0, RZ ;  /* 0x000000c09aa07825 */ /* 0x000fe200078e00ff */
[----:B------:R-:W-:Y:S01]  /*1ee0*/  IADD3 R126, P0, R76, R126, RZ ;  /* 0x0000007e4c7e7210 */ /* 0x000fe20007f1e0ff */
[----:B------:R-:W-:Y:S01]  /*1ef0*/  ULDC UR23, c[0x0][0x28c] ;  /* 0x0000a30000177ab9 */ /* 0x000fe20000000800 */
[C---:B------:R-:W-:Y:S01]  /*1f00*/  SHF.L.U64.HI R104, R154.reuse, R96, c[0x0][0x294] ;  /* 0x0000a5009a687619 */ /* 0x040fe20000010260 */
[----:B------:R-:W-:Y:S01]  /*1f10*/  IMAD.WIDE.U32 R158, R154, 0x140, RZ ;  /* 0x000001409a9e7825 */ /* 0x000fe200078e00ff */
[----:B------:R-:W-:Y:S01]  /*1f20*/  IADD3.X R127, R72, R49, RZ, P0, !PT ;  /* 0x00000031487f7210 */ /* 0x000fe200007fe4ff */
[----:B------:R-:W-:Y:S01]  /*1f30*/  ULDC UR22, c[0x0][0x28c] ;  /* 0x0000a30000167ab9 */ /* 0x000fe20000000800 */
[-C--:B------:R-:W-:Y:S01]  /*1f40*/  SHF.L.U64.HI R109, R154, R99.reuse, c[0x0][0x294] ;  /* 0x0000a5009a6d7619 */ /* 0x080fe20000010263 */
[----:B------:R-:W-:Y:S01]  /*1f50*/  IMAD.X R49, R74, 0x1, R49, P1 ;  /* 0x000000014a317824 */ /* 0x000fe200008e0631 */
[C---:B------:R-:W-:Y:S01]  /*1f60*/  SHF.L.U64.HI R127, R126.reuse, 0x1, R127 ;  /* 0x000000017e7f7819 */ /* 0x040fe2000001027f */
[----:B------:R-:W-:Y:S01]  /*1f70*/  IMAD.SHL.U32 R126, R126, 0x2, RZ ;  /* 0x000000027e7e7824 */ /* 0x000fe200078e00ff */
[C---:B------:R-:W-:Y:S01]  /*1f80*/  SHF.L.U64.HI R102, R154.reuse, R128, c[0x0][0x294] ;  /* 0x0000a5009a667619 */ /* 0x040fe20000010280 */
[----:B------:R-:W-:Y:S01]  /*1f90*/  IMAD.WIDE.U32 R156, R154, 0x180, RZ ;  /* 0x000001809a9c7825 */ /* 0x000fe200078e00ff */
[----:B------:R-:W-:Y:S01]  /*1fa0*/  SHF.L.U64.HI R49, R48, 0x1, R49 ;  /* 0x0000000130317819 */ /* 0x000fe20000010231 */
[----:B------:R-:W-:Y:S01]  /*1fb0*/  ULDC UR21, c[0x0][0x28c] ;  /* 0x0000a30000157ab9 */ /* 0x000fe20000000800 */
[----:B------:R-:W-:Y:S01]  /*1fc0*/  IADD3 R124, P3, R126, c[0x0][0x2b0], RZ ;  /* 0x0000ac007e7c7a10 */ /* 0x000fe20007f7e0ff */
[----:B------:R-:W-:Y:S01]  /*1fd0*/  IMAD.SHL.U32 R48, R48, 0x2, RZ ;  /* 0x0000000230307824 */ /* 0x000fe200078e00ff */
[----:B------:R-:W-:Y:S01]  /*1fe0*/  IADD3 R126, P2, R126, c[0x0][0x2a8], RZ ;  /* 0x0000aa007e7e7a10 */ /* 0x000fe20007f5e0ff */
[----:B------:R-:W-:Y:S01]  /*1ff0*/  IMAD.WIDE.U32 R164, R165, 0x40, RZ ;  /* 0x00000040a5a47825 */ /* 0x000fe200078e00ff */
[----:B------:R-:W-:Y:S01]  /*2000*/  SHF.L.U64.HI R96, R129, R96, c[0x0][0x28c] ;  /* 0x0000a30081607619 */ /* 0x000fe20000010260 */
[----:B------:R-:W-:Y:S01]  /*2010*/  ULDC UR20, c[0x0][0x28c] ;  /* 0x0000a30000147ab9 */ /* 0x000fe20000000800 */
[C---:B------:R-:W-:Y:S01]  /*2020*/  IADD3 R10, P1, R48.reuse, c[0x0][0x2b0], RZ ;  /* 0x0000ac00300a7a10 */ /* 0x040fe20007f3e0ff */
[C---:B------:R-:W-:Y:S01]  /*2030*/  IMAD.SHL.U32 R93, R75.reuse, 0x20, RZ ;  /* 0x000000204b5d7824 */ /* 0x040fe200078e00ff */
[----:B------:R-:W-:Y:S01]  /*2040*/  IADD3 R48, P0, R48, c[0x0][0x2a8], RZ ;  /* 0x0000aa0030307a10 */ /* 0x000fe20007f1e0ff */
[----:B------:R-:W-:Y:S01]  /*2050*/  IMAD.SHL.U32 R91, R75, 0x40, RZ ;  /* 0x000000404b5b7824 */ /* 0x000fe200078e00ff */
[----:B------:R-:W-:Y:S01]  /*2060*/  SHF.L.U64.HI R99, R129, R99, c[0x0][0x28c] ;  /* 0x0000a30081637619 */ /* 0x000fe20000010263 */
[----:B------:R-:W-:Y:S01]  /*2070*/  IMAD R89, R75, 0x60, RZ ;  /* 0x000000604b597824 */ /* 0x000fe200078e02ff */
[----:B------:R-:W-:Y:S01]  /*2080*/  SHF.L.U64.HI R128, R129, R128, c[0x0][0x28c] ;  /* 0x0000a30081807619 */ /* 0x000fe20000010280 */
[----:B------:R-:W-:Y:S01]  /*2090*/  IMAD.SHL.U32 R87, R75, 0x80, RZ ;  /* 0x000000804b577824 */ /* 0x000fe200078e00ff */
[----:B------:R-:W-:Y:S01]  /*20a0*/  SHF.L.U32 R100, R129, 0x7, RZ ;  /* 0x0000000781647819 */ /* 0x000fe200000006ff */
[----:B------:R-:W-:Y:S01]  /*20b0*/  IMAD R85, R75, 0xa0, RZ ;  /* 0x000000a04b557824 */ /* 0x000fe200078e02ff */
[----:B------:R-:W-:Y:S01]  /*20c0*/  SHF.L.U64.HI R104, R105, 0x1, R104 ;  /* 0x0000000169687819 */ /* 0x000fe20000010268 */
[C---:B------:R-:W-:Y:S01]  /*20d0*/  IMAD R83, R75.reuse, 0xc0, RZ ;  /* 0x000000c04b537824 */ /* 0x040fe200078e02ff */
[----:B------:R-:W-:Y:S01]  /*20e0*/  SHF.L.U64.HI R109, R110, 0x1, R109 ;  /* 0x000000016e6d7819 */ /* 0x000fe2000001026d */
[----:B------:R-:W-:Y:S01]  /*20f0*/  IMAD R81, R75, 0xe0, RZ ;  /* 0x000000e04b517824 */ /* 0x000fe200078e02ff */
[----:B------:R-:W-:Y:S01]  /*2100*/  SHF.L.U64.HI R102, R103, 0x1, R102 ;  /* 0x0000000167667819 */ /* 0x000fe20000010266 */
[----:B------:R-:W-:Y:S01]  /*2110*/  IMAD.WIDE.U32 R154, R154, 0x1c0, RZ ;  /* 0x000001c09a9a7825 */ /* 0x000fe200078e00ff */
[----:B------:R-:W-:Y:S01]  /*2120*/  IADD3.X R125, R127, c[0x0][0x2b4], RZ, P3, !PT ;  /* 0x0000ad007f7d7a10 */ /* 0x000fe20001ffe4ff */
[----:B------:R-:W-:Y:S01]  /*2130*/  ULDC UR19, c[0x0][0x28c] ;  /* 0x0000a30000137ab9 */ /* 0x000fe20000000800 */
[----:B------:R-:W-:Y:S01]  /*2140*/  IADD3.X R9, R49, c[0x0][0x2b4], RZ, P1, !PT ;  /* 0x0000ad0031097a10 */ /* 0x000fe20000ffe4ff */
[----:B------:R-:W-:Y:S01]  /*2150*/  IMAD.MOV.U32 R95, RZ, RZ, c[0x0][0x290] ;  /* 0x0000a400ff5f7624 */ /* 0x000fe200078e00ff */
[----:B------:R-:W-:Y:S01]  /*2160*/  SHF.R.S32.HI R92, RZ, 0x1f, R93 ;  /* 0x0000001fff5c7819 */ /* 0x000fe2000001145d */
[C---:B------:R-:W-:Y:S01]  /*2170*/  IMAD.SHL.U32 R97, R129.reuse, 0x40, RZ ;  /* 0x0000004081617824 */ /* 0x040fe200078e00ff */
[----:B------:R-:W-:Y:S01]  /*2180*/  SHF.R.S32.HI R90, RZ, 0x1f, R91 ;  /* 0x0000001fff5a7819 */ /* 0x000fe2000001145b */
[----:B------:R-:W-:Y:S01]  /*2190*/  IMAD.SHL.U32 R107, R14, 0x2, RZ ;  /* 0x000000020e6b7824 */ /* 0x000fe200078e00ff */
[----:B------:R-:W-:Y:S01]  /*21a0*/  SHF.R.S32.HI R88, RZ, 0x1f, R89 ;  /* 0x0000001fff587819 */ /* 0x000fe20000011459 */
[----:B------:R-:W-:Y:S01]  /*21b0*/  IMAD.MOV.U32 R11, RZ, RZ, R56 ;  /* 0x000000ffff0b7224 */ /* 0x000fe200078e0038 */
[----:B------:R-:W-:Y:S01]  /*21c0*/  SHF.R.S32.HI R86, RZ, 0x1f, R87 ;  /* 0x0000001fff567819 */ /* 0x000fe20000011457 */
[----:B------:R-:W-:Y:S01]  /*21d0*/  IMAD.SHL.U32 R129, R129, 0x20, RZ ;  /* 0x0000002081817824 */ /* 0x000fe200078e00ff */
[----:B------:R-:W-:Y:S01]  /*21e0*/  SHF.R.S32.HI R84, RZ, 0x1f, R85 ;  /* 0x0000001fff547819 */ /* 0x000fe20000011455 */
[----:B------:R-:W-:Y:S01]  /*21f0*/  IMAD.SHL.U32 R105, R105, 0x2, RZ ;  /* 0x0000000269697824 */ /* 0x000fe200078e00ff */
[----:B------:R-:W-:Y:S01]  /*2200*/  SHF.R.S32.HI R82, RZ, 0x1f, R83 ;  /* 0x0000001fff527819 */ /* 0x000fe20000011453 */
[----:B------:R-:W-:Y:S01]  /*2210*/  IMAD.SHL.U32 R110, R110, 0x2, RZ ;  /* 0x000000026e6e7824 */ /* 0x000fe200078e00ff */
[----:B------:R-:W-:Y:S01]  /*2220*/  SHF.R.S32.HI R80, RZ, 0x1f, R81 ;  /* 0x0000001fff507819 */ /* 0x000fe20000011451 */
[----:B------:R-:W-:Y:S01]  /*2230*/  IMAD.SHL.U32 R103, R103, 0x2, RZ ;  /* 0x0000000267677824 */ /* 0x000fe200078e00ff */
[----:B------:R-:W-:Y:S01]  /*2240*/  IADD3 R101, R167, UR13, RZ ;  /* 0x0000000da7657c10 */ /* 0x000fe2000fffe0ff */
[----:B------:R-:W-:Y:S01]  /*2250*/  IMAD.U32 R95, R95, -0x100, RZ ;  /* 0xffffff005f5f7824 */ /* 0x000fe200078e00ff */
[----:B------:R-:W-:Y:S01]  /*2260*/  IADD3 R98, R165, UR12, RZ ;  /* 0x0000000ca5627c10 */ /* 0x000fe2000fffe0ff */
[----:B------:R-:W-:Y:S01]  /*2270*/  ULDC UR18, c[0x0][0x28c] ;  /* 0x0000a30000127ab9 */ /* 0x000fe20000000800 */
[----:B------:R-:W-:Y:S01]  /*2280*/  IADD3 R108, R161, UR11, RZ ;  /* 0x0000000ba16c7c10 */ /* 0x000fe2000fffe0ff */
[----:B------:R-:W-:Y:S01]  /*2290*/  ULDC UR4, c[0x0][0x230] ;  /* 0x00008c0000047ab9 */ /* 0x000fe20000000800 */
[----:B------:R-:W-:Y:S01]  /*22a0*/  IADD3 R113, R159, UR10, RZ ;  /* 0x0000000a9f717c10 */ /* 0x000fe2000fffe0ff */
[----:B------:R-:W-:Y:S01]  /*22b0*/  UIMAD UR25, UR25, 0xc0, URZ ;  /* 0x000000c0191978a4 */ /* 0x000fe2000f8e023f */
[----:B------:R-:W-:Y:S01]  /*22c0*/  IADD3 R114, R157, UR9, RZ ;  /* 0x000000099d727c10 */ /* 0x000fe2000fffe0ff */
[----:B------:R-:W-:Y:S01]  /*22d0*/  UIMAD UR24, UR24, 0x140, URZ ;  /* 0x00000140181878a4 */ /* 0x000fe2000f8e023f */
[----:B------:R-:W-:Y:S01]  /*22e0*/  IADD3 R115, R155, UR5, RZ ;  /* 0x000000059b737c10 */ /* 0x000fe2000fffe0ff */
[----:B------:R-:W-:Y:S01]  /*22f0*/  UIMAD UR23, UR23, 0x180, URZ ;  /* 0x00000180171778a4 */ /* 0x000fe2000f8e023f */
[----:B------:R-:W-:Y:S01]  /*2300*/  IADD3.X R127, R127, c[0x0][0x2ac], RZ, P2, !PT ;  /* 0x0000ab007f7f7a10 */ /* 0x000fe200017fe4ff */
[----:B------:R-:W-:Y:S01]  /*2310*/  UIMAD UR22, UR22, 0x1c0, URZ ;  /* 0x000001c0161678a4 */ /* 0x000fe2000f8e023f */
[----:B------:R-:W-:Y:S01]  /*2320*/  IADD3.X R49, R49, c[0x0][0x2ac], RZ, P0, !PT ;  /* 0x0000ab0031317a10 */ /* 0x000fe200007fe4ff */
[----:B------:R-:W-:-:S02]  /*2330*/  UIMAD UR21, UR21, 0xc0, URZ ;  /* 0x000000c0151578a4 */ /* 0x000fc4000f8e023f */
[----:B------:R-:W-:Y:S02]  /*2340*/  UIMAD UR20, UR20, 0x140, URZ ;  /* 0x00000140141478a4 */ /* 0x000fe4000f8e023f */
[----:B------:R-:W-:Y:S02]  /*2350*/  UIMAD UR19, UR19, 0x180, URZ ;  /* 0x00000180131378a4 */ /* 0x000fe4000f8e023f */
[----:B------:R-:W-:Y:S02]  /*2360*/  UIMAD UR18, UR18, 0x1c0, URZ ;  /* 0x000001c0121278a4 */ /* 0x000fe4000f8e023f */
[----:B------:R-:W-:Y:S02]  /*2370*/  UIADD3 UR16, UR33, UR16, URZ ;  /* 0x0000001021107290 */ /* 0x000fe4000fffe03f */
[----:B------:R-:W-:Y:S02]  /*2380*/  UIADD3 UR15, UR31, UR15, URZ ;  /* 0x0000000f1f0f7290 */ /* 0x000fe4000fffe03f */
[----:B------:R-:W-:-:S02]  /*2390*/  UIADD3 UR14, UR29, UR14, URZ ;  /* 0x0000000e1d0e7290 */ /* 0x000fc4000fffe03f */
[----:B------:R-:W-:Y:S02]  /*23a0*/  UIADD3 UR26, UR35, UR26, URZ ;  /* 0x0000001a231a7290 */ /* 0x000fe4000fffe03f */
[----:B------:R-:W-:Y:S02]  /*23b0*/  ULDC.U8 UR8, c[0x0][0x313] ;  /* 0x0000c4c000087ab9 */ /* 0x000fe40000000000 */
.L_x_872:
[----:B------:R-:W-:Y:S01]  /*23c0*/  ISETP.NE.AND P4, PT, R137, RZ, PT ;  /* 0x000000ff8900720c */ /* 0x000fe20003f85270 */
[----:B------:R-:W-:Y:S02]  /*23d0*/  IMAD.SHL.U32 R13, R11, 0x100, RZ ;  /* 0x000001000b0d7824 */ /* 0x000fe400078e00ff */
[----:B---3--:R-:W-:Y:S02]  /*23e0*/  IMAD.MOV.U32 R16, RZ, RZ, R120 ;  /* 0x000000ffff107224 */ /* 0x008fe400078e0078 */
[----:B------:R-:W-:Y:S01]  /*23f0*/  IMAD.MOV.U32 R17, RZ, RZ, R121 ;  /* 0x000000ffff117224 */ /* 0x000fe200078e0079 */
[----:B------:R-:W-:Y:S05]  /*2400*/  IADD3 R12, R13, -0x100, RZ ;  /* 0xffffff000d0c7810 */ /* 0x000fea0007ffe0ff */
[--C-:B------:R-:W-:Y:S02]  /*2410*/  IMAD.IADD R3, R63, 0x1, -R12.reuse ;  /* 0x000000013f037824 */ /* 0x100fe400078e0a0c */
[----:B------:R-:W-:Y:S03]  /*2420*/  IMAD.IADD R2, R73, 0x1, -R12 ;  /* 0x0000000149027824 */ /* 0x000fe600078e0a0c */
[CC--:B------:R-:W-:Y:S04]  /*2430*/  ISETP.GE.OR P0, PT, R79.reuse, R3.reuse, P4 ;  /* 0x000000034f00720c */ /* 0x0c0fe80002706670 */
[-C--:B------:R-:W-:Y:S02]  /*2440*/  ISETP.LT.OR P2, PT, R79, R2.reuse, P0 ;  /* 0x000000024f00720c */ /* 0x080fe40000741670 */
[CC--:B------:R-:W-:Y:S02]  /*2450*/  ISETP.GE.OR P0, PT, R135.reuse, R3.reuse, P4 ;  /* 0x000000038700720c */ /* 0x0c0fe40002706670 */
[----:B----4-:R-:W-:Y:S02]  /*2460*/  P2R R4, PR, RZ, 0x4 ;  /* 0x00000004ff047803 */ /* 0x010fe40000000000 */
[-C--:B------:R-:W-:Y:S02]  /*2470*/  ISETP.LT.OR P6, PT, R135, R2.reuse, P0 ;  /* 0x000000028700720c */ /* 0x080fe400007c1670 */
[C---:B------:R-:W-:Y:S04]  /*2480*/  ISETP.GE.OR P0, PT, R134.reuse, R3, P4 ;  /* 0x000000038600720c */ /* 0x040fe80002706670 */
[----:B------:R-:W-:Y:S02]  /*2490*/  ISETP.LT.OR P3, PT, R134, R2, P0 ;  /* 0x000000028600720c */ /* 0x000fe40000761670 */
[----:B------:R-:W-:Y:S02]  /*24a0*/  @!P2 LEA R54, P0, R58, R118, 0x1 ;  /* 0x000000763a36a211 */ /* 0x000fe400078008ff */
[----:B------:R-:W-:Y:S02]  /*24b0*/  @!P2 IADD3 R6, P1, R120, R103, RZ ;  /* 0x000000677806a210 */ /* 0x000fe40007f3e0ff */
[----:B------:R-:W-:Y:S02]  /*24c0*/  @!P2 LEA.HI.X R55, R58, R119, R57, 0x1, P0 ;  /* 0x000000773a37a211 */ /* 0x000fe400000f0c39 */
[----:B------:R-:W-:Y:S01]  /*24d0*/  ISETP.GE.OR P0, PT, R133, R3, P4 ;  /* 0x000000038500720c */ /* 0x000fe20002706670 */
[----:B------:R-:W-:Y:S01]  /*24e0*/  @!P2 IMAD.X R7, R121, 0x1, R102, P1 ;  /* 0x000000017907a824 */ /* 0x000fe200008e0666 */
[C---:B------:R-:W-:Y:S02]  /*24f0*/  @!P6 IADD3 R32, P1, R120.reuse, R105, RZ ;  /* 0x000000697820e210 */ /* 0x040fe40007f3e0ff */
[----:B------:R-:W-:Y:S02]  /*2500*/  ISETP.LT.OR P2, PT, R133, R2, P0 ;  /* 0x000000028500720c */ /* 0x000fe40000741670 */
[----:B------:R-:W-:Y:S01]  /*2510*/  @!P3 IADD3 R28, P0, R120, R160, RZ ;  /* 0x000000a0781cb210 */ /* 0x000fe20007f1e0ff */
[C---:B------:R-:W-:Y:S01]  /*2520*/  @!P6 IMAD.X R33, R121.reuse, 0x1, R104, P1 ;  /* 0x000000017921e824 */ /* 0x040fe200008e0668 */
[C---:B------:R-:W-:Y:S02]  /*2530*/  @!P6 IADD3 R52, P1, R118.reuse, R107, RZ ;  /* 0x0000006b7634e210 */ /* 0x040fe40007f3e0ff */
[----:B------:R-:W-:Y:S01]  /*2540*/  P2R R168, PR, RZ, 0x4 ;  /* 0x00000004ffa87803 */ /* 0x000fe20000000000 */
[----:B------:R-:W-:Y:S01]  /*2550*/  @!P3 IMAD.X R29, R121, 0x1, R108, P0 ;  /* 0x00000001791db824 */ /* 0x000fe200000e066c */
[----:B------:R-:W-:Y:S01]  /*2560*/  @!P3 IADD3 R50, P0, R118, UR32, RZ ;  /* 0x000000207632bc10 */ /* 0x000fe2000ff1e0ff */
[----:B------:R-:W-:Y:S01]  /*2570*/  @!P6 IMAD.X R53, R119, 0x1, R106, P1 ;  /* 0x000000017735e824 */ /* 0x000fe200008e066a */
[----:B------:R-:W-:Y:S02]  /*2580*/  ISETP.NE.AND P1, PT, R137, RZ, PT ;  /* 0x000000ff8900720c */ /* 0x000fe40003f25270 */
[----:B------:R-:W-:Y:S02]  /*2590*/  @!P3 IADD3.X R51, R119, UR16, RZ, P0, !PT ;  /* 0x000000107733bc10 */ /* 0x000fe400087fe4ff */
[----:B------:R-:W-:Y:S05]  /*25a0*/  @!P2 IADD3 R24, P0, R120, R110, RZ ;  /* 0x0000006e7818a210 */ /* 0x000fea0007f1e0ff */
[----:B------:R-:W-:Y:S01]  /*25b0*/  @!P2 IMAD.X R25, R121, 0x1, R109, P0 ;  /* 0x000000017919a824 */ /* 0x000fe200000e066d */
[----:B------:R-:W-:Y:S05]  /*25c0*/  @!P2 IADD3 R44, P0, R118, R112, RZ ;  /* 0x00000070762ca210 */ /* 0x000fea0007f1e0ff */
[----:B------:R-:W-:Y:S01]  /*25d0*/  @!P2 IMAD.X R45, R119, 0x1, R111, P0 ;  /* 0x00000001772da824 */ /* 0x000fe200000e066f */
[CC--:B------:R-:W-:Y:S04]  /*25e0*/  ISETP.GE.OR P0, PT, R132.reuse, R3.reuse, P1 ;  /* 0x000000038400720c */ /* 0x0c0fe80000f06670 */
[----:B------:R-:W-:Y:S04]  /*25f0*/  ISETP.LT.OR P4, PT, R132, R2, P0 ;  /* 0x000000028400720c */ /* 0x000fe80000781670 */
[----:B------:R-:W-:Y:S09]  /*2600*/  P2R R0, PR, RZ, 0x10 ;  /* 0x00000010ff007803 */ /* 0x000ff20000000000 */
[----:B------:R-:W-:Y:S05]  /*2610*/  @!P4 IADD3 R20, P0, R120, R158, RZ ;  /* 0x0000009e7814c210 */ /* 0x000fea0007f1e0ff */
[----:B------:R-:W-:Y:S01]  /*2620*/  @!P4 IMAD.X R21, R121, 0x1, R113, P0 ;  /* 0x000000017915c824 */ /* 0x000fe200000e0671 */
[----:B------:R-:W-:Y:S04]  /*2630*/  @!P4 IADD3 R42, P0, R118, UR30, RZ ;  /* 0x0000001e762acc10 */ /* 0x000fe8000ff1e0ff */
[----:B------:R-:W-:Y:S02]  /*2640*/  @!P4 IADD3.X R43, R119, UR15, RZ, P0, !PT ;  /* 0x0000000f772bcc10 */ /* 0x000fe400087fe4ff */
[CC--:B------:R-:W-:Y:S02]  /*2650*/  ISETP.GE.OR P0, PT, R131.reuse, R3.reuse, P1 ;  /* 0x000000038300720c */ /* 0x0c0fe40000f06670 */
[----:B------:R-:W-:Y:S02]  /*2660*/  ISETP.NE.AND P4, PT, R168, RZ, PT ;  /* 0x000000ffa800720c */ /* 0x000fe40003f85270 */
[----:B------:R-:W-:Y:S11]  /*2670*/  ISETP.LT.OR P5, PT, R131, R2, P0 ;  /* 0x000000028300720c */ /* 0x000ff600007a1670 */
[----:B------:R-:W-:Y:S02]  /*2680*/  @!UPT UIADD3 URZ, URZ, URZ, URZ ;  /* 0x0000003f3f3ff290 */ /* 0x000fe4000fffe03f */
[----:B------:R-:W-:Y:S05]  /*2690*/  @!P5 IADD3 R40, P0, R120, R156, RZ ;  /* 0x0000009c7828d210 */ /* 0x000fea0007f1e0ff */
[----:B------:R-:W-:Y:S01]  /*26a0*/  @!P5 IMAD.X R41, R121, 0x1, R114, P0 ;  /* 0x000000017929d824 */ /* 0x000fe200000e0672 */
[----:B--2---:R-:W-:Y:S04]  /*26b0*/  @!P5 IADD3 R38, P0, R118, UR28, RZ ;  /* 0x0000001c7626dc10 */ /* 0x004fe8000ff1e0ff */
[----:B------:R-:W-:Y:S02]  /*26c0*/  @!P5 IADD3.X R39, R119, UR14, RZ, P0, !PT ;  /* 0x0000000e7727dc10 */ /* 0x000fe400087fe4ff */
[C---:B------:R-:W-:Y:S04]  /*26d0*/  ISETP.GE.OR P0, PT, R130.reuse, R3, P1 ;  /* 0x000000038200720c */ /* 0x040fe80000f06670 */
[----:B------:R-:W-:Y:S04]  /*26e0*/  ISETP.LT.OR P2, PT, R130, R2, P0 ;  /* 0x000000028200720c */ /* 0x000fe80000741670 */
[----:B------:R-:W-:Y:S09]  /*26f0*/  P2R R162, PR, RZ, 0x4 ;  /* 0x00000004ffa27803 */ /* 0x000ff20000000000 */
[----:B------:R-:W-:Y:S05]  /*2700*/  @!P2 IADD3 R36, P0, R120, R154, RZ ;  /* 0x0000009a7824a210 */ /* 0x000fea0007f1e0ff */
[----:B------:R-:W-:Y:S01]  /*2710*/  @!P2 IMAD.X R37, R121, 0x1, R115, P0 ;  /* 0x000000017925a824 */ /* 0x000fe200000e0673 */
[----:B------:R-:W-:Y:S04]  /*2720*/  @!P2 IADD3 R14, P0, R118, UR34, RZ ;  /* 0x00000022760eac10 */ /* 0x000fe8000ff1e0ff */
[----:B------:R-:W-:Y:S02]  /*2730*/  @!P2 IADD3.X R15, R119, UR26, RZ, P0, !PT ;  /* 0x0000001a770fac10 */ /* 0x000fe400087fe4ff */
[C---:B------:R-:W-:Y:S02]  /*2740*/  LEA R120, P0, R95.reuse, R16, 0x1 ;  /* 0x000000105f787211 */ /* 0x040fe400078008ff */
[----:B------:R-:W-:Y:S02]  /*2750*/  ISETP.NE.AND P2, PT, R4, RZ, PT ;  /* 0x000000ff0400720c */ /* 0x000fe40003f45270 */
[----:B------:R-:W-:Y:S02]  /*2760*/  LEA.HI.X.SX32 R121, R95, R17, 0x1, P0 ;  /* 0x000000115f797211 */ /* 0x000fe400000f0eff */
[C---:B------:R-:W-:Y:S04]  /*2770*/  ISETP.GE.OR P0, PT, R142.reuse, R3, P1 ;  /* 0x000000038e00720c */ /* 0x040fe80000f06670 */
[----:B------:R-:W-:Y:S02]  /*2780*/  ISETP.LT.OR P1, PT, R142, R2, P0 ;  /* 0x000000028e00720c */ /* 0x000fe40000721670 */
[----:B------:R-:W-:Y:S11]  /*2790*/  ISETP.NE.AND P0, PT, R162, RZ, PT ;  /* 0x000000ffa200720c */ /* 0x000ff60003f05270 */
[----:B------:R-:W2:Y:S04]  /*27a0*/  @!P1 LDG.E.128 R16, [R16.64] ;  /* 0x0000000610109981 */ /* 0x000ea8000c1e1d00 */
[----:B--2---:R1:W-:Y:S04]  /*27b0*/  @!P1 STG.E.128 [R118.64], R16 ;  /* 0x0000001076009986 */ /* 0x0043e8000c101d06 */
[----:B------:R-:W2:Y:S04]  /*27c0*/  @!P2 LDG.E.128 R4, [R6.64] ;  /* 0x000000060604a981 */ /* 0x000ea8000c1e1d00 */
[----:B--2---:R2:W-:Y:S04]  /*27d0*/  @!P2 STG.E.128 [R54.64], R4 ;  /* 0x000000043600a986 */ /* 0x0045e8000c101d06 */
[----:B------:R-:W3:Y:S04]  /*27e0*/  @!P6 LDG.E.128 R32, [R32.64] ;  /* 0x000000062020e981 */ /* 0x000ee8000c1e1d00 */
[----:B---3--:R3:W-:Y:S04]  /*27f0*/  @!P6 STG.E.128 [R52.64], R32 ;  /* 0x000000203400e986 */ /* 0x0087e8000c101d06 */
[----:B------:R-:W4:Y:S04]  /*2800*/  @!P3 LDG.E.128 R28, [R28.64] ;  /* 0x000000061c1cb981 */ /* 0x000f28000c1e1d00 */
[----:B----4-:R3:W-:Y:S04]  /*2810*/  @!P3 STG.E.128 [R50.64], R28 ;  /* 0x0000001c3200b986 */ /* 0x0107e8000c101d06 */
[----:B------:R-:W4:Y:S04]  /*2820*/  @!P4 LDG.E.128 R24, [R24.64] ;  /* 0x000000061818c981 */ /* 0x000f28000c1e1d00 */
[----:B----4-:R3:W-:Y:S01]  /*2830*/  @!P4 STG.E.128 [R44.64], R24 ;  /* 0x000000182c00c986 */ /* 0x0107e2000c101d06 */
[----:B------:R-:W-:Y:S11]  /*2840*/  ISETP.NE.AND P4, PT, R0, RZ, PT ;  /* 0x000000ff0000720c */ /* 0x000ff60003f85270 */
[----:B------:R-:W-:Y:S02]  /*2850*/  @!UPT UIADD3 URZ, URZ, URZ, URZ ;  /* 0x0000003f3f3ff290 */ /* 0x000fe4000fffe03f */
[----:B------:R-:W4:Y:S04]  /*2860*/  @!P4 LDG.E.128 R20, [R20.64] ;  /* 0x000000061414c981 */ /* 0x000f28000c1e1d00 */
[----:B----4-:R3:W-:Y:S04]  /*2870*/  @!P4 STG.E.128 [R42.64], R20 ;  /* 0x000000142a00c986 */ /* 0x0107e8000c101d06 */
[----:B-1----:R-:W4:Y:S04]  /*2880*/  @!P5 LDG.E.128 R16, [R40.64] ;  /* 0x000000062810d981 */ /* 0x002f28000c1e1d00 */
[----:B----4-:R3:W-:Y:S04]  /*2890*/  @!P5 STG.E.128 [R38.64], R16 ;  /* 0x000000102600d986 */ /* 0x0107e8000c101d06 */
[----:B--2---:R-:W2:Y:S04]  /*28a0*/  @!P0 LDG.E.128 R4, [R36.64] ;  /* 0x0000000624048981 */ /* 0x004ea8000c1e1d00 */
[----:B--2---:R3:W-:Y:S01]  /*28b0*/  @!P0 STG.E.128 [R14.64], R4 ;  /* 0x000000040e008986 */ /* 0x0047e2000c101d06 */
[----:B------:R-:W-:Y:S11]  /*28c0*/  ISETP.NE.AND P0, PT, RZ, UR4, PT ;  /* 0x00000004ff007c0c */ /* 0x000ff6000bf05270 */
[----:B------:R-:W-:Y:S02]  /*28d0*/  @!UPT UIADD3 URZ, URZ, URZ, URZ ;  /* 0x0000003f3f3ff290 */ /* 0x000fe4000fffe03f */
[----:B------:R-:W-:-:S05]  /*28e0*/  @!P0 BRA `(.L_x_819) ;  /* 0x00004df000008947 */ /* 0x000fca0003800000 */
[----:B------:R-:W-:Y:S11]  /*28f0*/  ISETP.NE.AND P0, PT, RZ, UR8, PT ;  /* 0x00000008ff007c0c */ /* 0x000ff6000bf05270 */
[----:B------:R-:W-:Y:S02]  /*2900*/  @!UPT UIADD3 URZ, URZ, URZ, URZ ;  /* 0x0000003f3f3ff290 */ /* 0x000fe4000fffe03f */
[----:B------:R-:W-:-:S05]  /*2910*/  @!P0 BRA `(.L_x_820) ;  /* 0x00001e1000008947 */ /* 0x000fca0003800000 */
[----:B------:R-:W-:Y:S01]  /*2920*/  BSSY B0, `(.L_x_821) ;  /* 0x0000031000007945 */ /* 0x000fe20003800000 */
[----:B------:R-:W-:-:S05]  /*2930*/  @P1 BRA `(.L_x_822) ;  /* 0x000002f000001947 */ /* 0x000fca0003800000 */
[----:B------:R-:W-:Y:S01]  /*2940*/  ISETP.GE.AND P0, PT, R148, UR4, PT ;  /* 0x0000000494007c0c */ /* 0x000fe2000bf06270 */
[----:B---3--:R-:W2:Y:S11]  /*2950*/  LDG.E.128 R16, [R122.64] ;  /* 0x000000067a107981 */ /* 0x008eb6000c1e1d00 */
[----:B------:R-:W-:Y:S01]  /*2960*/  @!UPT UIADD3 URZ, URZ, URZ, URZ ;  /* 0x0000003f3f3ff290 */ /* 0x000fe2000fffe03f */
[----:B------:R-:W-:Y:S01]  /*2970*/  @!P0 MOV R8, R10 ;  /* 0x0000000a00088202 */ /* 0x000fe20000000f00 */
[----:B------:R-:W3:Y:S06]  /*2980*/  @!P0 LDG.E.64 R24, [R48.64] ;  /* 0x0000000630188981 */ /* 0x000eec000c1e1b00 */
[----:B------:R1:W4:Y:S01]  /*2990*/  @!P0 LDG.E.64 R6, [R8.64] ;  /* 0x0000000608068981 */ /* 0x000322000c1e1b00 */
[C---:B--2---:R-:W-:Y:S01]  /*29a0*/  @!P0 IMAD.U32 R15, R16.reuse, 0x10000, RZ ;  /* 0x00010000100f8824 */ /* 0x044fe200078e00ff */
[----:B------:R-:W-:Y:S01]  /*29b0*/  @!P0 LOP3.LUT R21, R16, 0xffff0000, RZ, 0xc0, !PT ;  /* 0xffff000010158812 */ /* 0x000fe200078ec0ff */
[----:B-1----:R-:W-:Y:S01]  /*29c0*/  @!P0 IMAD.U32 R8, R18, 0x10000, RZ ;  /* 0x0001000012088824 */ /* 0x002fe200078e00ff */
[----:B---3--:R-:W-:Y:S02]  /*29d0*/  @!P0 SHF.L.U32 R22, R24, 0x10, RZ ;  /* 0x0000001018168819 */ /* 0x008fe400000006ff */
[C---:B------:R-:W-:Y:S02]  /*29e0*/  @!P0 SHF.L.U32 R23, R25.reuse, 0x10, RZ ;  /* 0x0000001019178819 */ /* 0x040fe400000006ff */
[----:B------:R-:W-:Y:S01]  /*29f0*/  @!P0 LOP3.LUT R27, R25, 0xffff0000, RZ, 0xc0, !PT ;  /* 0xffff0000191b8812 */ /* 0x000fe200078ec0ff */
[C---:B----4-:R-:W-:Y:S01]  /*2a00*/  @!P0 IMAD.U32 R20, R6.reuse, 0x10000, RZ ;  /* 0x0001000006148824 */ /* 0x050fe200078e00ff */
[----:B------:R-:W-:Y:S01]  /*2a10*/  @!P0 LOP3.LUT R25, R19, 0xffff0000, RZ, 0xc0, !PT ;  /* 0xffff000013198812 */ /* 0x000fe200078ec0ff */
[----:B------:R-:W-:Y:S01]  /*2a20*/  @!P0 IMAD.U32 R5, R7, 0x10000, RZ ;  /* 0x0001000007058824 */ /* 0x000fe200078e00ff */
[----:B------:R-:W-:Y:S01]  /*2a30*/  @!P0 LOP3.LUT R14, R6, 0xffff0000, RZ, 0xc0, !PT ;  /* 0xffff0000060e8812 */ /* 0x000fe200078ec0ff */
[-C--:B------:R-:W-:Y:S01]  /*2a40*/  @!P0 FMUL.FTZ R29, R21, R20.reuse ;  /* 0x00000014151d8220 */ /* 0x080fe20000410000 */
[----:B------:R-:W-:Y:S01]  /*2a50*/  @!P0 SHF.L.U32 R6, R19, 0x10, RZ ;  /* 0x0000001013068819 */ /* 0x000fe200000006ff */
[C---:B------:R-:W-:Y:S01]  /*2a60*/  @!P0 FMUL.FTZ R0, R15.reuse, R20 ;  /* 0x000000140f008220 */ /* 0x040fe20000410000 */
[----:B------:R-:W-:Y:S01]  /*2a70*/  @!P0 LOP3.LUT R24, R24, 0xffff0000, RZ, 0xc0, !PT ;  /* 0xffff000018188812 */ /* 0x000fe200078ec0ff */
[-C--:B------:R-:W-:Y:S01]  /*2a80*/  @!P0 FFMA.FTZ R29, R15, R22.reuse, -R29 ;  /* 0x000000160f1d8223 */ /* 0x080fe2000001081d */
[----:B------:R-:W-:Y:S01]  /*2a90*/  @!P0 SHF.L.U32 R15, R17, 0x10, RZ ;  /* 0x00000010110f8819 */ /* 0x000fe200000006ff */
[----:B------:R-:W-:Y:S01]  /*2aa0*/  @!P0 FFMA.FTZ R0, R21, R22, R0 ;  /* 0x0000001615008223 */ /* 0x000fe20000010000 */
[----:B------:R-:W-:Y:S01]  /*2ab0*/  @!P0 LOP3.LUT R21, R17, 0xffff0000, RZ, 0xc0, !PT ;  /* 0xffff000011158812 */ /* 0x000fe200078ec0ff */
[----:B------:R-:W-:Y:S01]  /*2ac0*/  @!P0 FMUL.FTZ R3, R8, R5 ;  /* 0x0000000508038220 */ /* 0x000fe20000410000 */
[----:B------:R-:W-:Y:S01]  /*2ad0*/  @!P0 LOP3.LUT R22, R18, 0xffff0000, RZ, 0xc0, !PT ;  /* 0xffff000012168812 */ /* 0x000fe200078ec0ff */
[-C--:B------:R-:W-:Y:S01]  /*2ae0*/  @!P0 FMUL.FTZ R2, R15, R14.reuse ;  /* 0x0000000e0f028220 */ /* 0x080fe20000410000 */
[----:B------:R-:W-:Y:S01]  /*2af0*/  @!P0 LOP3.LUT R7, R7, 0xffff0000, RZ, 0xc0, !PT ;  /* 0xffff000007078812 */ /* 0x000fe200078ec0ff */
[----:B------:R-:W-:Y:S01]  /*2b00*/  @!P0 FMUL.FTZ R31, R21, R14 ;  /* 0x0000000e151f8220 */ /* 0x000fe20000410000 */
[----:B------:R-:W-:Y:S01]  /*2b10*/  @!P0 F2FP.BF16.PACK_AB R29, R0, R29 ;  /* 0x0000001d001d823e */ /* 0x000fe200000010ff */
[----:B------:R-:W-:Y:S02]  /*2b20*/  @!P0 FMUL.FTZ R26, R22, R5 ;  /* 0x00000005161a8220 */ /* 0x000fe40000410000 */
[----:B------:R-:W-:Y:S01]  /*2b30*/  @!P0 FMUL.FTZ R28, R25, R7 ;  /* 0x00000007191c8220 */ /* 0x000fe20000410000 */
[----:B------:R-:W-:Y:S01]  /*2b40*/  @!P0 MOV R16, R29 ;  /* 0x0000001d00108202 */ /* 0x000fe20000000f00 */
[----:B------:R-:W-:Y:S02]  /*2b50*/  @!P0 FMUL.FTZ R4, R6, R7 ;  /* 0x0000000706048220 */ /* 0x000fe40000410000 */
[-C--:B------:R-:W-:Y:S02]  /*2b60*/  @!P0 FFMA.FTZ R2, R21, R24.reuse, R2 ;  /* 0x0000001815028223 */ /* 0x080fe40000010002 */
[-C--:B------:R-:W-:Y:S02]  /*2b70*/  @!P0 FFMA.FTZ R3, R22, R23.reuse, R3 ;  /* 0x0000001716038223 */ /* 0x080fe40000010003 */
[----:B------:R-:W-:Y:S02]  /*2b80*/  @!P0 FFMA.FTZ R31, R15, R24, -R31 ;  /* 0x000000180f1f8223 */ /* 0x000fe4000001081f */
[----:B------:R-:W-:Y:S02]  /*2b90*/  @!P0 FFMA.FTZ R26, R8, R23, -R26 ;  /* 0x00000017081a8223 */ /* 0x000fe4000001081a */
[----:B------:R-:W-:Y:S01]  /*2ba0*/  @!P0 FFMA.FTZ R28, R6, R27, -R28 ;  /* 0x0000001b061c8223 */ /* 0x000fe2000001081c */
[----:B------:R-:W-:Y:S01]  /*2bb0*/  @!P0 F2FP.BF16.PACK_AB R30, R2, R31 ;  /* 0x0000001f021e823e */ /* 0x000fe200000010ff */
[----:B------:R-:W-:Y:S01]  /*2bc0*/  @!P0 FFMA.FTZ R4, R25, R27, R4 ;  /* 0x0000001b19048223 */ /* 0x000fe20000010004 */
[----:B------:R-:W-:Y:S03]  /*2bd0*/  @!P0 F2FP.BF16.PACK_AB R26, R3, R26 ;  /* 0x0000001a031a823e */ /* 0x000fe600000010ff */
[----:B------:R-:W-:Y:S01]  /*2be0*/  @!P0 IMAD.MOV.U32 R17, RZ, RZ, R30 ;  /* 0x000000ffff118224 */ /* 0x000fe200078e001e */
[----:B------:R-:W-:Y:S02]  /*2bf0*/  @!P0 F2FP.BF16.PACK_AB R31, R4, R28 ;  /* 0x0000001c041f823e */ /* 0x000fe400000010ff */
[----:B------:R-:W-:Y:S02]  /*2c00*/  @!P0 MOV R18, R26 ;  /* 0x0000001a00128202 */ /* 0x000fe40000000f00 */
[----:B------:R-:W-:Y:S05]  /*2c10*/  @!P0 MOV R19, R31 ;  /* 0x0000001f00138202 */ /* 0x000fea0000000f00 */
[----:B------:R1:W-:Y:S02]  /*2c20*/  STG.E.128 [R116.64], R16 ;  /* 0x0000001074007986 */ /* 0x0003e4000c101d06 */
.L_x_822:
[----:B------:R-:W-:Y:S05]  /*2c30*/  BSYNC B0 ;  /* 0x0000000000007941 */ /* 0x000fea0003800000 */
.L_x_821:
[----:B------:R-:W-:Y:S01]  /*2c40*/  BSSY B0, `(.L_x_823) ;  /* 0x0000039000007945 */ /* 0x000fe20003800000 */
[----:B------:R-:W-:-:S05]  /*2c50*/  @P2 BRA `(.L_x_824) ;  /* 0x0000037000002947 */ /* 0x000fca0003800000 */
[C---:B---3--:R-:W-:Y:S04]  /*2c60*/  LEA R30, P0, R129.reuse, R122, 0x1 ;  /* 0x0000007a811e7211 */ /* 0x048fe800078008ff */
[----:B------:R-:W-:Y:S02]  /*2c70*/  LEA.HI.X R31, R129, R123, R128, 0x1, P0 ;  /* 0x0000007b811f7211 */ /* 0x000fe400000f0c80 */
[----:B------:R-:W-:Y:S03]  /*2c80*/  ISETP.GE.AND P0, PT, R148, UR4, PT ;  /* 0x0000000494007c0c */ /* 0x000fe6000bf06270 */
[----:B-1----:R-:W2:Y:S10]  /*2c90*/  LDG.E.128 R16, [R30.64] ;  /* 0x000000061e107981 */ /* 0x002eb4000c1e1d00 */
[C---:B------:R-:W-:Y:S01]  /*2ca0*/  @!P0 SHF.L.U64.HI R28, R93.reuse, 0x1, R92 ;  /* 0x000000015d1c8819 */ /* 0x040fe2000001025c */
[----:B------:R-:W-:Y:S05]  /*2cb0*/  @!P0 IMAD.SHL.U32 R29, R93, 0x2, RZ ;  /* 0x000000025d1d8824 */ /* 0x000fea00078e00ff */
[C---:B------:R-:W-:Y:S05]  /*2cc0*/  @!P0 IADD3 R26, P1, R29.reuse, R48, RZ ;  /* 0x000000301d1a8210 */ /* 0x040fea0007f3e0ff */
[C---:B------:R-:W-:Y:S01]  /*2cd0*/  @!P0 IMAD.X R27, R28.reuse, 0x1, R49, P1 ;  /* 0x000000011c1b8824 */ /* 0x040fe200008e0631 */
[----:B------:R-:W-:Y:S04]  /*2ce0*/  @!P0 IADD3 R6, P1, R29, R10, RZ ;  /* 0x0000000a1d068210 */ /* 0x000fe80007f3e0ff */
[----:B------:R-:W-:Y:S01]  /*2cf0*/  @!P0 IADD3.X R7, R28, R9, RZ, P1, !PT ;  /* 0x000000091c078210 */ /* 0x000fe20000ffe4ff */
[----:B------:R-:W3:Y:S01]  /*2d00*/  @!P0 LDG.E.64 R24, [R26.64] ;  /* 0x000000061a188981 */ /* 0x000ee2000c1e1b00 */
[C---:B------:R-:W-:Y:S04]  /*2d10*/  LEA R32, P1, R59.reuse, R116, 0x1 ;  /* 0x000000743b207211 */ /* 0x040fe800078208ff */
[----:B------:R-:W-:Y:S01]  /*2d20*/  LEA.HI.X R33, R59, R117, R60, 0x1, P1 ;  /* 0x000000753b217211 */ /* 0x000fe200008f0c3c */
[----:B------:R-:W4:Y:S01]  /*2d30*/  @!P0 LDG.E.64 R6, [R6.64] ;  /* 0x0000000606068981 */ /* 0x000f22000c1e1b00 */
[C---:B--2---:R-:W-:Y:S01]  /*2d40*/  @!P0 IMAD.U32 R14, R16.reuse, 0x10000, RZ ;  /* 0x00010000100e8824 */ /* 0x044fe200078e00ff */
[----:B------:R-:W-:Y:S02]  /*2d50*/  @!P0 LOP3.LUT R20, R16, 0xffff0000, RZ, 0xc0, !PT ;  /* 0xffff000010148812 */ /* 0x000fe400078ec0ff */
[----:B------:R-:W-:Y:S02]  /*2d60*/  @!P0 SHF.L.U32 R15, R17, 0x10, RZ ;  /* 0x00000010110f8819 */ /* 0x000fe400000006ff */
[C---:B---3--:R-:W-:Y:S02]  /*2d70*/  @!P0 SHF.L.U32 R21, R24.reuse, 0x10, RZ ;  /* 0x0000001018158819 */ /* 0x048fe400000006ff */
[----:B------:R-:W-:Y:S02]  /*2d80*/  @!P0 LOP3.LUT R22, R24, 0xffff0000, RZ, 0xc0, !PT ;  /* 0xffff000018168812 */ /* 0x000fe400078ec0ff */
[C---:B------:R-:W-:Y:S01]  /*2d90*/  @!P0 LOP3.LUT R24, R19.reuse, 0xffff0000, RZ, 0xc0, !PT ;  /* 0xffff000013188812 */ /* 0x040fe200078ec0ff */
[C---:B----4-:R-:W-:Y:S01]  /*2da0*/  @!P0 IMAD.U32 R5, R6.reuse, 0x10000, RZ ;  /* 0x0001000006058824 */ /* 0x050fe200078e00ff */
[----:B------:R-:W-:Y:S02]  /*2db0*/  @!P0 LOP3.LUT R8, R6, 0xffff0000, RZ, 0xc0, !PT ;  /* 0xffff000006088812 */ /* 0x000fe400078ec0ff */
[----:B------:R-:W-:Y:S01]  /*2dc0*/  @!P0 SHF.L.U32 R6, R19, 0x10, RZ ;  /* 0x0000001013068819 */ /* 0x000fe200000006ff */
[-C--:B------:R-:W-:Y:S01]  /*2dd0*/  @!P0 FMUL.FTZ R29, R20, R5.reuse ;  /* 0x00000005141d8220 */ /* 0x080fe20000410000 */
[C---:B------:R-:W-:Y:S01]  /*2de0*/  @!P0 SHF.L.U32 R23, R25.reuse, 0x10, RZ ;  /* 0x0000001019178819 */ /* 0x040fe200000006ff */
[C---:B------:R-:W-:Y:S01]  /*2df0*/  @!P0 FMUL.FTZ R0, R14.reuse, R5 ;  /* 0x000000050e008220 */ /* 0x040fe20000410000 */
[----:B------:R-:W-:Y:S01]  /*2e00*/  @!P0 LOP3.LUT R25, R25, 0xffff0000, RZ, 0xc0, !PT ;  /* 0xffff000019198812 */ /* 0x000fe200078ec0ff */
[C---:B------:R-:W-:Y:S01]  /*2e10*/  @!P0 IMAD.U32 R5, R7.reuse, 0x10000, RZ ;  /* 0x0001000007058824 */ /* 0x040fe200078e00ff */
[----:B------:R-:W-:Y:S01]  /*2e20*/  @!P0 LOP3.LUT R7, R7, 0xffff0000, RZ, 0xc0, !PT ;  /* 0xffff000007078812 */ /* 0x000fe200078ec0ff */
[-C--:B------:R-:W-:Y:S02]  /*2e30*/  @!P0 FFMA.FTZ R29, R14, R21.reuse, -R29 ;  /* 0x000000150e1d8223 */ /* 0x080fe4000001081d */
[----:B------:R-:W-:Y:S01]  /*2e40*/  @!P0 FFMA.FTZ R0, R20, R21, R0 ;  /* 0x0000001514008223 */ /* 0x000fe20000010000 */
[C---:B------:R-:W-:Y:S01]  /*2e50*/  @!P0 LOP3.LUT R20, R18.reuse, 0xffff0000, RZ, 0xc0, !PT ;  /* 0xffff000012148812 */ /* 0x040fe200078ec0ff */
[----:B------:R-:W-:Y:S01]  /*2e60*/  @!P0 IMAD.U32 R14, R18, 0x10000, RZ ;  /* 0x00010000120e8824 */ /* 0x000fe200078e00ff */
[----:B------:R-:W-:Y:S01]  /*2e70*/  @!P0 LOP3.LUT R21, R17, 0xffff0000, RZ, 0xc0, !PT ;  /* 0xffff000011158812 */ /* 0x000fe200078ec0ff */
[-C--:B------:R-:W-:Y:S01]  /*2e80*/  @!P0 FMUL.FTZ R2, R15, R8.reuse ;  /* 0x000000080f028220 */ /* 0x080fe20000410000 */
[----:B------:R-:W-:Y:S01]  /*2e90*/  @!P0 F2FP.BF16.PACK_AB R29, R0, R29 ;  /* 0x0000001d001d823e */ /* 0x000fe200000010ff */
[-C--:B------:R-:W-:Y:S02]  /*2ea0*/  @!P0 FMUL.FTZ R3, R14, R5.reuse ;  /* 0x000000050e038220 */ /* 0x080fe40000410000 */
[----:B------:R-:W-:Y:S02]  /*2eb0*/  @!P0 FMUL.FTZ R28, R20, R5 ;  /* 0x00000005141c8220 */ /* 0x000fe40000410000 */
[C---:B------:R-:W-:Y:S02]  /*2ec0*/  @!P0 FMUL.FTZ R31, R21.reuse, R8 ;  /* 0x00000008151f8220 */ /* 0x040fe40000410000 */
[-C--:B------:R-:W-:Y:S02]  /*2ed0*/  @!P0 FMUL.FTZ R30, R24, R7.reuse ;  /* 0x00000007181e8220 */ /* 0x080fe40000410000 */
[----:B------:R-:W-:Y:S02]  /*2ee0*/  @!P0 FMUL.FTZ R4, R6, R7 ;  /* 0x0000000706048220 */ /* 0x000fe40000410000 */
[-C--:B------:R-:W-:Y:S02]  /*2ef0*/  @!P0 FFMA.FTZ R2, R21, R22.reuse, R2 ;  /* 0x0000001615028223 */ /* 0x080fe40000010002 */
[-C--:B------:R-:W-:Y:S02]  /*2f00*/  @!P0 FFMA.FTZ R3, R20, R23.reuse, R3 ;  /* 0x0000001714038223 */ /* 0x080fe40000010003 */
[----:B------:R-:W-:Y:S02]  /*2f10*/  @!P0 FFMA.FTZ R28, R14, R23, -R28 ;  /* 0x000000170e1c8223 */ /* 0x000fe4000001081c */
[----:B------:R-:W-:Y:S02]  /*2f20*/  @!P0 FFMA.FTZ R31, R15, R22, -R31 ;  /* 0x000000160f1f8223 */ /* 0x000fe4000001081f */
[-C--:B------:R-:W-:Y:S01]  /*2f30*/  @!P0 FFMA.FTZ R30, R6, R25.reuse, -R30 ;  /* 0x00000019061e8223 */ /* 0x080fe2000001081e */
[----:B------:R-:W-:Y:S01]  /*2f40*/  @!P0 F2FP.BF16.PACK_AB R28, R3, R28 ;  /* 0x0000001c031c823e */ /* 0x000fe200000010ff */
[----:B------:R-:W-:Y:S01]  /*2f50*/  @!P0 FFMA.FTZ R4, R24, R25, R4 ;  /* 0x0000001918048223 */ /* 0x000fe20000010004 */
[----:B------:R-:W-:Y:S01]  /*2f60*/  @!P0 F2FP.BF16.PACK_AB R34, R2, R31 ;  /* 0x0000001f0222823e */ /* 0x000fe200000010ff */
[----:B------:R-:W-:Y:S02]  /*2f70*/  @!P0 IMAD.MOV.U32 R16, RZ, RZ, R29 ;  /* 0x000000ffff108224 */ /* 0x000fe400078e001d */
[----:B------:R-:W-:Y:S01]  /*2f80*/  @!P0 IMAD.MOV.U32 R18, RZ, RZ, R28 ;  /* 0x000000ffff128224 */ /* 0x000fe200078e001c */
[----:B------:R-:W-:Y:S02]  /*2f90*/  @!P0 F2FP.BF16.PACK_AB R31, R4, R30 ;  /* 0x0000001e041f823e */ /* 0x000fe400000010ff */
[----:B------:R-:W-:Y:S02]  /*2fa0*/  @!P0 MOV R17, R34 ;  /* 0x0000002200118202 */ /* 0x000fe40000000f00 */
[----:B------:R-:W-:Y:S05]  /*2fb0*/  @!P0 MOV R19, R31 ;  /* 0x0000001f00138202 */ /* 0x000fea0000000f00 */
[----:B------:R1:W-:Y:S02]  /*2fc0*/  STG.E.128 [R32.64], R16 ;  /* 0x0000001020007986 */ /* 0x0003e4000c101d06 */
.L_x_824:
[----:B------:R-:W-:Y:S05]  /*2fd0*/  BSYNC B0 ;  /* 0x0000000000007941 */ /* 0x000fea0003800000 */
.L_x_823:
        /* <DEDUP_REMOVED lines=57> */
.L_x_826:
[----:B------:R-:W-:Y:S05]  /*3370*/  BSYNC B0 ;  /* 0x0000000000007941 */ /* 0x000fea0003800000 */
.L_x_825:
[----:B------:R-:W-:Y:S01]  /*3380*/  BSSY B0, `(.L_x_827) ;  /* 0x000003c000007945 */ /* 0x000fe20003800000 */
[----:B------:R-:W-:-:S05]  /*3390*/  @P3 BRA `(.L_x_828) ;  /* 0x000003a000003947 */ /* 0x000fca0003800000 */
[----:B------:R-:W-:Y:S02]  /*33a0*/  ISETP.GE.AND P0, PT, R148, UR4, PT ;  /* 0x0000000494007c0c */ /* 0x000fe4000bf06270 */
[----:B---3--:R-:W-:Y:S05]  /*33b0*/  MOV R35, 0xc0 ;  /* 0x000000c000237802 */ /* 0x008fea0000000f00 */
[C---:B------:R-:W-:Y:S04]  /*33c0*/  IMAD.WIDE.U32 R38, R35.reuse, c[0x0][0x198], R116 ;  /* 0x0000660023267a25 */ /* 0x040fe800078e0074 */
[----:B------:R-:W-:Y:S02]  /*33d0*/  IMAD R35, R35, c[0x0][0x19c], RZ ;  /* 0x0000670023237a24 */ /* 0x000fe400078e02ff */
[----:B------:R-:W-:Y:S02]  /*33e0*/  @!P0 SHF.L.U32 R31, R89, 0x1, RZ ;  /* 0x00000001591f8819 */ /* 0x000fe400000006ff */
[----:B------:R-:W-:Y:S01]  /*33f0*/  IMAD.IADD R39, R39, 0x1, R35 ;  /* 0x0000000127277824 */ /* 0x000fe200078e0223 */
[----:B------:R-:W-:Y:S02]  /*3400*/  @!P0 SHF.L.U64.HI R26, R89, 0x1, R88 ;  /* 0x00000001591a8819 */ /* 0x000fe40000010258 */
[C---:B------:R-:W-:Y:S05]  /*3410*/  @!P0 IADD3 R24, P1, R31.reuse, R48, RZ ;  /* 0x000000301f188210 */ /* 0x040fea0007f3e0ff */
[C---:B------:R-:W-:Y:S01]  /*3420*/  @!P0 IMAD.X R25, R26.reuse, 0x1, R49, P1 ;  /* 0x000000011a198824 */ /* 0x040fe200008e0631 */
[----:B------:R-:W-:Y:S01]  /*3430*/  @!P0 IADD3 R20, P1, R31, R10, RZ ;  /* 0x0000000a1f148210 */ /* 0x000fe20007f3e0ff */
[----:B------:R-:W-:Y:S03]  /*3440*/  IMAD.MOV.U32 R31, RZ, RZ, c[0x0][0x288] ;  /* 0x0000a200ff1f7624 */ /* 0x000fe600078e00ff */
[----:B------:R-:W2:Y:S01]  /*3450*/  @!P0 LDG.E.64 R28, [R24.64] ;  /* 0x00000006181c8981 */ /* 0x000ea2000c1e1b00 */
[----:B-1----:R-:W-:Y:S01]  /*3460*/  IMAD.WIDE.U32 R32, R31, 0xc0, R122 ;  /* 0x000000c01f207825 */ /* 0x002fe200078e007a */
[----:B------:R-:W-:Y:S04]  /*3470*/  @!P0 IADD3.X R21, R26, R9, RZ, P1, !PT ;  /* 0x000000091a158210 */ /* 0x000fe80000ffe4ff */
[----:B------:R-:W-:Y:S01]  /*3480*/  IADD3 R33, R33, UR25, RZ ;  /* 0x0000001921217c10 */ /* 0x000fe2000fffe0ff */
[----:B------:R-:W3:Y:S06]  /*3490*/  @!P0 LDG.E.64 R6, [R20.64] ;  /* 0x0000000614068981 */ /* 0x000eec000c1e1b00 */
[----:B------:R-:W4:Y:S01]  /*34a0*/  LDG.E.128 R16, [R32.64] ;  /* 0x0000000620107981 */ /* 0x000f22000c1e1d00 */
[C---:B--2---:R-:W-:Y:S01]  /*34b0*/  @!P0 IMAD.U32 R23, R28.reuse, 0x10000, RZ ;  /* 0x000100001c178824 */ /* 0x044fe200078e00ff */
[----:B------:R-:W-:Y:S01]  /*34c0*/  @!P0 LOP3.LUT R22, R28, 0xffff0000, RZ, 0xc0, !PT ;  /* 0xffff00001c168812 */ /* 0x000fe200078ec0ff */
[C---:B------:R-:W-:Y:S01]  /*34d0*/  @!P0 IMAD.U32 R27, R29.reuse, 0x10000, RZ ;  /* 0x000100001d1b8824 */ /* 0x040fe200078e00ff */
[----:B------:R-:W-:Y:S02]  /*34e0*/  @!P0 LOP3.LUT R29, R29, 0xffff0000, RZ, 0xc0, !PT ;  /* 0xffff00001d1d8812 */ /* 0x000fe400078ec0ff */
[C---:B---3--:R-:W-:Y:S02]  /*34f0*/  @!P0 SHF.L.U32 R15, R6.reuse, 0x10, RZ ;  /* 0x00000010060f8819 */ /* 0x048fe400000006ff */
[----:B------:R-:W-:Y:S02]  /*3500*/  @!P0 LOP3.LUT R6, R6, 0xffff0000, RZ, 0xc0, !PT ;  /* 0xffff000006068812 */ /* 0x000fe400078ec0ff */
[----:B------:R-:W-:Y:S02]  /*3510*/  @!P0 SHF.L.U32 R5, R7, 0x10, RZ ;  /* 0x0000001007058819 */ /* 0x000fe400000006ff */
[C---:B----4-:R-:W-:Y:S02]  /*3520*/  @!P0 LOP3.LUT R14, R16.reuse, 0xffff0000, RZ, 0xc0, !PT ;  /* 0xffff0000100e8812 */ /* 0x050fe400078ec0ff */
[----:B------:R-:W-:Y:S02]  /*3530*/  @!P0 SHF.L.U32 R8, R16, 0x10, RZ ;  /* 0x0000001010088819 */ /* 0x000fe400000006ff */
[----:B------:R-:W-:Y:S01]  /*3540*/  @!P0 LOP3.LUT R25, R17, 0xffff0000, RZ, 0xc0, !PT ;  /* 0xffff000011198812 */ /* 0x000fe200078ec0ff */
[-C--:B------:R-:W-:Y:S01]  /*3550*/  @!P0 FMUL.FTZ R31, R14, R15.reuse ;  /* 0x0000000f0e1f8220 */ /* 0x080fe20000410000 */
[----:B------:R-:W-:Y:S01]  /*3560*/  @!P0 LOP3.LUT R7, R7, 0xffff0000, RZ, 0xc0, !PT ;  /* 0xffff000007078812 */ /* 0x000fe200078ec0ff */
[C---:B------:R-:W-:Y:S02]  /*3570*/  @!P0 FMUL.FTZ R0, R8.reuse, R15 ;  /* 0x0000000f08008220 */ /* 0x040fe40000410000 */
[----:B------:R-:W-:Y:S02]  /*3580*/  @!P0 IMAD.U32 R15, R17, 0x10000, RZ ;  /* 0x00010000110f8824 */ /* 0x000fe400078e00ff */
[-C--:B------:R-:W-:Y:S01]  /*3590*/  @!P0 FFMA.FTZ R31, R8, R23.reuse, -R31 ;  /* 0x00000017081f8223 */ /* 0x080fe2000001081f */
[----:B------:R-:W-:Y:S01]  /*35a0*/  @!P0 SHF.L.U32 R8, R18, 0x10, RZ ;  /* 0x0000001012088819 */ /* 0x000fe200000006ff */
[----:B------:R-:W-:Y:S01]  /*35b0*/  @!P0 FFMA.FTZ R0, R14, R23, R0 ;  /* 0x000000170e008223 */ /* 0x000fe20000010000 */
[----:B------:R-:W-:Y:S01]  /*35c0*/  @!P0 LOP3.LUT R14, R18, 0xffff0000, RZ, 0xc0, !PT ;  /* 0xffff0000120e8812 */ /* 0x000fe200078ec0ff */
[-C--:B------:R-:W-:Y:S01]  /*35d0*/  @!P0 FMUL.FTZ R33, R25, R6.reuse ;  /* 0x0000000619218220 */ /* 0x080fe20000410000 */
[----:B------:R-:W-:Y:S01]  /*35e0*/  @!P0 LOP3.LUT R23, R19, 0xffff0000, RZ, 0xc0, !PT ;  /* 0xffff000013178812 */ /* 0x000fe200078ec0ff */
[----:B------:R-:W-:Y:S01]  /*35f0*/  @!P0 FMUL.FTZ R2, R15, R6 ;  /* 0x000000060f028220 */ /* 0x000fe20000410000 */
[----:B------:R-:W-:Y:S01]  /*3600*/  @!P0 F2FP.BF16.PACK_AB R31, R0, R31 ;  /* 0x0000001f001f823e */ /* 0x000fe200000010ff */
[----:B------:R-:W-:Y:S02]  /*3610*/  @!P0 IMAD.U32 R6, R19, 0x10000, RZ ;  /* 0x0001000013068824 */ /* 0x000fe400078e00ff */
[----:B------:R-:W-:Y:S01]  /*3620*/  @!P0 FMUL.FTZ R3, R8, R5 ;  /* 0x0000000508038220 */ /* 0x000fe20000410000 */
[----:B------:R-:W-:Y:S01]  /*3630*/  @!P0 MOV R16, R31 ;  /* 0x0000001f00108202 */ /* 0x000fe20000000f00 */
[----:B------:R-:W-:Y:S02]  /*3640*/  @!P0 FMUL.FTZ R26, R14, R5 ;  /* 0x000000050e1a8220 */ /* 0x000fe40000410000 */
[-C--:B------:R-:W-:Y:S02]  /*3650*/  @!P0 FMUL.FTZ R37, R23, R7.reuse ;  /* 0x0000000717258220 */ /* 0x080fe40000410000 */
        /* <DEDUP_REMOVED lines=14> */
.L_x_828:
[----:B------:R-:W-:Y:S05]  /*3740*/  BSYNC B0 ;  /* 0x0000000000007941 */ /* 0x000fea0003800000 */
.L_x_827:
[----:B------:R-:W-:Y:S01]  /*3750*/  ISETP.NE.AND P0, PT, R168, RZ, PT ;  /* 0x000000ffa800720c */ /* 0x000fe20003f05270 */
[----:B------:R-:W-:Y:S01]  /*3760*/  @!UPT UIADD3 URZ, URZ, URZ, URZ ;  /* 0x0000003f3f3ff290 */ /* 0x000fe2000fffe03f */
[----:B------:R-:W-:Y:S11]  /*3770*/  BSSY B0, `(.L_x_829) ;  /* 0x0000039000007945 */ /* 0x000ff60003800000 */
[----:B------:R-:W-:-:S05]  /*3780*/  @P0 BRA `(.L_x_830) ;  /* 0x0000037000000947 */ /* 0x000fca0003800000 */
[----:B------:R-:W-:Y:S02]  /*3790*/  ISETP.GE.AND P0, PT, R148, UR4, PT ;  /* 0x0000000494007c0c */ /* 0x000fe4000bf06270 */
[C---:B---3--:R-:W-:Y:S04]  /*37a0*/  LEA R30, P1, R100.reuse, R122, 0x1 ;  /* 0x0000007a641e7211 */ /* 0x048fe800078208ff */
[----:B------:R-:W-:Y:S05]  /*37b0*/  LEA.HI.X R31, R100, R123, R99, 0x1, P1 ;  /* 0x0000007b641f7211 */ /* 0x000fea00008f0c63 */
[----:B-1----:R-:W2:Y:S02]  /*37c0*/  LDG.E.128 R16, [R30.64] ;  /* 0x000000061e107981 */ /* 0x002ea4000c1e1d00 */
        /* <DEDUP_REMOVED lines=51> */
.L_x_830:
[----:B------:R-:W-:Y:S05]  /*3b00*/  BSYNC B0 ;  /* 0x0000000000007941 */ /* 0x000fea0003800000 */
.L_x_829:
[----:B------:R-:W-:Y:S01]  /*3b10*/  BSSY B0, `(.L_x_831) ;  /* 0x000003c000007945 */ /* 0x000fe20003800000 */
[----:B------:R-:W-:-:S05]  /*3b20*/  @P4 BRA `(.L_x_832) ;  /* 0x000003a000004947 */ /* 0x000fca0003800000 */
[----:B------:R-:W-:Y:S02]  /*3b30*/  ISETP.GE.AND P0, PT, R148, UR4, PT ;  /* 0x0000000494007c0c */ /* 0x000fe4000bf06270 */
[----:B-1-3--:R-:W-:Y:S02]  /*3b40*/  MOV R33, c[0x0][0x288] ;  /* 0x0000a20000217a02 */ /* 0x00afe40000000f00 */
[----:B------:R-:W-:Y:S03]  /*3b50*/  MOV R35, 0x140 ;  /* 0x0000014000237802 */ /* 0x000fe60000000f00 */
[----:B------:R-:W-:Y:S04]  /*3b60*/  IMAD.WIDE.U32 R32, R33, 0x140, R122 ;  /* 0x0000014021207825 */ /* 0x000fe800078e007a */
[----:B------:R-:W-:Y:S01]  /*3b70*/  IMAD.WIDE.U32 R38, R35, c[0x0][0x198], R116 ;  /* 0x0000660023267a25 */ /* 0x000fe200078e0074 */
[----:B------:R-:W-:Y:S02]  /*3b80*/  IADD3 R33, R33, UR24, RZ ;  /* 0x0000001821217c10 */ /* 0x000fe4000fffe0ff */
[C---:B------:R-:W-:Y:S01]  /*3b90*/  @!P0 SHF.L.U64.HI R26, R85.reuse, 0x1, R84 ;  /* 0x00000001551a8819 */ /* 0x040fe20000010254 */
[----:B------:R-:W-:Y:S02]  /*3ba0*/  @!P0 IMAD.SHL.U32 R31, R85, 0x2, RZ ;  /* 0x00000002551f8824 */ /* 0x000fe400078e00ff */
[----:B------:R-:W-:Y:S01]  /*3bb0*/  IMAD R35, R35, c[0x0][0x19c], RZ ;  /* 0x0000670023237a24 */ /* 0x000fe200078e02ff */
[----:B------:R-:W2:Y:S02]  /*3bc0*/  LDG.E.128 R16, [R32.64] ;  /* 0x0000000620107981 */ /* 0x000ea4000c1e1d00 */
[----:B------:R-:W-:Y:S01]  /*3bd0*/  @!P0 IADD3 R20, P1, R31, R10, RZ ;  /* 0x0000000a1f148210 */ /* 0x000fe20007f3e0ff */
[----:B------:R-:W-:Y:S01]  /*3be0*/  IMAD.IADD R39, R39, 0x1, R35 ;  /* 0x0000000127277824 */ /* 0x000fe200078e0223 */
[----:B------:R-:W-:Y:S03]  /*3bf0*/  @!P0 IADD3 R24, P2, R31, R48, RZ ;  /* 0x000000301f188210 */ /* 0x000fe60007f5e0ff */
[C---:B------:R-:W-:Y:S01]  /*3c00*/  @!P0 IMAD.X R21, R26.reuse, 0x1, R9, P1 ;  /* 0x000000011a158824 */ /* 0x040fe200008e0609 */
[----:B------:R-:W-:Y:S04]  /*3c10*/  @!P0 IADD3.X R25, R26, R49, RZ, P2, !PT ;  /* 0x000000311a198210 */ /* 0x000fe800017fe4ff */
[----:B------:R-:W3:Y:S06]  /*3c20*/  @!P0 LDG.E.64 R6, [R20.64] ;  /* 0x0000000614068981 */ /* 0x000eec000c1e1b00 */
[----:B------:R-:W4:Y:S02]  /*3c30*/  @!P0 LDG.E.64 R28, [R24.64] ;  /* 0x00000006181c8981 */ /* 0x000f24000c1e1b00 */
[----:B----4-:R-:W-:Y:S01]  /*3c40*/  @!P0 IMAD.U32 R23, R28, 0x10000, RZ ;  /* 0x000100001c178824 */ /* 0x010fe200078e00ff */
[----:B--2---:R-:W-:Y:S01]  /*3c50*/  @!P0 LOP3.LUT R14, R16, 0xffff0000, RZ, 0xc0, !PT ;  /* 0xffff0000100e8812 */ /* 0x004fe200078ec0ff */
[----:B------:R-:W-:Y:S01]  /*3c60*/  @!P0 IMAD.U32 R27, R29, 0x10000, RZ ;  /* 0x000100001d1b8824 */ /* 0x000fe200078e00ff */
[----:B---3--:R-:W-:Y:S02]  /*3c70*/  @!P0 SHF.L.U32 R15, R6, 0x10, RZ ;  /* 0x00000010060f8819 */ /* 0x008fe400000006ff */
[----:B------:R-:W-:Y:S02]  /*3c80*/  @!P0 SHF.L.U32 R8, R16, 0x10, RZ ;  /* 0x0000001010088819 */ /* 0x000fe400000006ff */
[C---:B------:R-:W-:Y:S01]  /*3c90*/  @!P0 LOP3.LUT R25, R17.reuse, 0xffff0000, RZ, 0xc0, !PT ;  /* 0xffff000011198812 */ /* 0x040fe200078ec0ff */
[-C--:B------:R-:W-:Y:S01]  /*3ca0*/  @!P0 FMUL.FTZ R31, R14, R15.reuse ;  /* 0x0000000f0e1f8220 */ /* 0x080fe20000410000 */
[----:B------:R-:W-:Y:S01]  /*3cb0*/  @!P0 LOP3.LUT R6, R6, 0xffff0000, RZ, 0xc0, !PT ;  /* 0xffff000006068812 */ /* 0x000fe200078ec0ff */
[----:B------:R-:W-:Y:S01]  /*3cc0*/  @!P0 FMUL.FTZ R0, R8, R15 ;  /* 0x0000000f08008220 */ /* 0x000fe20000410000 */
[----:B------:R-:W-:Y:S01]  /*3cd0*/  @!P0 LOP3.LUT R22, R28, 0xffff0000, RZ, 0xc0, !PT ;  /* 0xffff00001c168812 */ /* 0x000fe200078ec0ff */
[----:B------:R-:W-:Y:S01]  /*3ce0*/  @!P0 IMAD.U32 R15, R17, 0x10000, RZ ;  /* 0x00010000110f8824 */ /* 0x000fe200078e00ff */
[----:B------:R-:W-:Y:S01]  /*3cf0*/  @!P0 LOP3.LUT R29, R29, 0xffff0000, RZ, 0xc0, !PT ;  /* 0xffff00001d1d8812 */ /* 0x000fe200078ec0ff */
[-C--:B------:R-:W-:Y:S01]  /*3d00*/  @!P0 FFMA.FTZ R31, R8, R23.reuse, -R31 ;  /* 0x00000017081f8223 */ /* 0x080fe2000001081f */
[----:B------:R-:W-:Y:S01]  /*3d10*/  @!P0 SHF.L.U32 R8, R18, 0x10, RZ ;  /* 0x0000001012088819 */ /* 0x000fe200000006ff */
[----:B------:R-:W-:Y:S01]  /*3d20*/  @!P0 FFMA.FTZ R0, R14, R23, R0 ;  /* 0x000000170e008223 */ /* 0x000fe20000010000 */
[----:B------:R-:W-:Y:S01]  /*3d30*/  @!P0 SHF.L.U32 R5, R7, 0x10, RZ ;  /* 0x0000001007058819 */ /* 0x000fe200000006ff */
[-C--:B------:R-:W-:Y:S01]  /*3d40*/  @!P0 FMUL.FTZ R33, R25, R6.reuse ;  /* 0x0000000619218220 */ /* 0x080fe20000410000 */
[----:B------:R-:W-:Y:S01]  /*3d50*/  @!P0 LOP3.LUT R14, R18, 0xffff0000, RZ, 0xc0, !PT ;  /* 0xffff0000120e8812 */ /* 0x000fe200078ec0ff */
[----:B------:R-:W-:Y:S01]  /*3d60*/  @!P0 FMUL.FTZ R2, R15, R6 ;  /* 0x000000060f028220 */ /* 0x000fe20000410000 */
[C---:B------:R-:W-:Y:S01]  /*3d70*/  @!P0 LOP3.LUT R23, R19.reuse, 0xffff0000, RZ, 0xc0, !PT ;  /* 0xffff000013178812 */ /* 0x040fe200078ec0ff */
[----:B------:R-:W-:Y:S01]  /*3d80*/  @!P0 IMAD.U32 R6, R19, 0x10000, RZ ;  /* 0x0001000013068824 */ /* 0x000fe200078e00ff */
        /* <DEDUP_REMOVED lines=20> */
.L_x_832:
[----:B------:R-:W-:Y:S05]  /*3ed0*/  BSYNC B0 ;  /* 0x0000000000007941 */ /* 0x000fea0003800000 */
.L_x_831:
        /* <DEDUP_REMOVED lines=60> */
.L_x_834:
[----:B------:R-:W-:Y:S05]  /*42a0*/  BSYNC B0 ;  /* 0x0000000000007941 */ /* 0x000fea0003800000 */
.L_x_833:
[----:B------:R-:W-:Y:S01]  /*42b0*/  ISETP.NE.AND P0, PT, R162, RZ, PT ;  /* 0x000000ffa200720c */ /* 0x000fe20003f05270 */
[----:B------:R-:W-:Y:S01]  /*42c0*/  @!UPT UIADD3 URZ, URZ, URZ, URZ ;  /* 0x0000003f3f3ff290 */ /* 0x000fe2000fffe03f */
[----:B------:R-:W-:Y:S11]  /*42d0*/  BSSY B0, `(.L_x_835) ;  /* 0x000003c000007945 */ /* 0x000ff60003800000 */
        /* <DEDUP_REMOVED lines=59> */
.L_x_836:
[----:B------:R-:W-:Y:S05]  /*4690*/  BSYNC B0 ;  /* 0x0000000000007941 */ /* 0x000fea0003800000 */
.L_x_835:
[----:B------:R-:W-:Y:S01]  /*46a0*/  IMAD.MOV.U32 R0, RZ, RZ, c[0x0][0x230] ;  /* 0x00008c00ff007624 */ /* 0x000fe200078e00ff */
[----:B------:R-:W-:Y:S01]  /*46b0*/  ULDC UR4, c[0x0][0x230] ;  /* 0x00008c0000047ab9 */ /* 0x000fe20000000800 */
[----:B------:R-:W-:Y:S02]  /*46c0*/  IMAD.MOV.U32 R8, RZ, RZ, R10 ;  /* 0x000000ffff087224 */ /* 0x000fe400078e000a */
[----:B------:R-:W-:Y:S05]  /*46d0*/  IMAD.U32 R3, R0, -0x80, RZ ;  /* 0xffffff8000037824 */ /* 0x000fea00078e00ff */
[C---:B------:R-:W-:Y:S02]  /*46e0*/  LEA R48, P1, R3.reuse, R48, 0x1 ;  /* 0x0000003003307211 */ /* 0x040fe400078208ff */
[C---:B------:R-:W-:Y:S02]  /*46f0*/  LEA R10, P0, R3.reuse, R8, 0x1 ;  /* 0x00000008030a7211 */ /* 0x040fe400078008ff */
[C---:B------:R-:W-:Y:S02]  /*4700*/  LEA.HI.X.SX32 R49, R3.reuse, R49, 0x1, P1 ;  /* 0x0000003103317211 */ /* 0x040fe400008f0eff */
[----:B------:R-:W-:Y:S01]  /*4710*/  LEA.HI.X.SX32 R9, R3, R9, 0x1, P0 ;  /* 0x0000000903097211 */ /* 0x000fe200000f0eff */
[----:B------:R-:W-:-:S05]  /*4720*/  BRA `(.L_x_837) ;  /* 0x000033e000007947 */ /* 0x000fca0003800000 */
.L_x_820:
[----:B------:R-:W-:Y:S01]  /*4730*/  ULEA.HI UR5, UR4, UR4, URZ, 0x1 ;  /* 0x0000000404057291 */ /* 0x000fe2000f8f083f */
[----:B------:R-:W-:Y:S03]  /*4740*/  BSSY B1, `(.L_x_838) ;  /* 0x0000057000017945 */ /* 0x000fe60003800000 */
[----:B------:R-:W-:Y:S06]  /*4750*/  USHF.R.S32.HI UR5, URZ, 0x1, UR5 ;  /* 0x000000013f057899 */ /* 0x000fec0008011405 */
[----:B------:R-:W-:Y:S01]  /*4760*/  MOV R163, UR5 ;  /* 0x0000000500a37c02 */ /* 0x000fe20008000f00 */
[----:B------:R-:W-:-:S05]  /*4770*/  @P1 BRA `(.L_x_839) ;  /* 0x0000053000001947 */ /* 0x000fca0003800000 */
[----:B---3--:R1:W5:Y:S01]  /*4780*/  LDG.E.128 R36, [R122.64] ;  /* 0x000000067a247981 */ /* 0x008362000c1e1d00 */
[----:B------:R-:W-:Y:S01]  /*4790*/  ISETP.GE.AND P0, PT, R148, UR4, PT ;  /* 0x0000000494007c0c */ /* 0x000fe2000bf06270 */
[----:B------:R-:W-:Y:S01]  /*47a0*/  @!UPT UIADD3 URZ, URZ, URZ, URZ ;  /* 0x0000003f3f3ff290 */ /* 0x000fe2000fffe03f */
[----:B------:R-:W-:Y:S11]  /*47b0*/  BSSY B0, `(.L_x_840) ;  /* 0x000004e000007945 */ /* 0x000ff60003800000 */
[----:B------:R-:W-:-:S05]  /*47c0*/  @P0 BRA `(.L_x_841) ;  /* 0x000004c000000947 */ /* 0x000fca0003800000 */
[----:B------:R-:W-:Y:S01]  /*47d0*/  ISETP.GE.AND P0, PT, R148, R163, PT ;  /* 0x000000a39400720c */ /* 0x000fe20003f06270 */
[----:B------:R-:W-:Y:S01]  /*47e0*/  IMAD.MOV.U32 R51, RZ, RZ, RZ ;  /* 0x000000ffff337224 */ /* 0x000fe200078e00ff */
[C---:B-----5:R-:W-:Y:S01]  /*47f0*/  SHF.L.U32 R31, R36.reuse, 0x10, RZ ;  /* 0x00000010241f7819 */ /* 0x060fe200000006ff */
[----:B------:R-:W-:Y:S01]  /*4800*/  IMAD.U32 R44, R39, 0x10000, RZ ;  /* 0x00010000272c7824 */ /* 0x000fe200078e00ff */
[----:B------:R-:W-:Y:S01]  /*4810*/  LOP3.LUT R33, R36, 0xffff0000, RZ, 0xc0, !PT ;  /* 0xffff000024217812 */ /* 0x000fe200078ec0ff */
[C---:B------:R-:W-:Y:S01]  /*4820*/  IMAD.U32 R36, R37.reuse, 0x10000, RZ ;  /* 0x0001000025247824 */ /* 0x040fe200078e00ff */
[----:B------:R-:W-:Y:S02]  /*4830*/  LOP3.LUT R37, R37, 0xffff0000, RZ, 0xc0, !PT ;  /* 0xffff000025257812 */ /* 0x000fe400078ec0ff */
[C---:B------:R-:W-:Y:S02]  /*4840*/  SHF.L.U32 R40, R38.reuse, 0x10, RZ ;  /* 0x0000001026287819 */ /* 0x040fe400000006ff */
[----:B------:R-:W-:Y:S02]  /*4850*/  LOP3.LUT R41, R38, 0xffff0000, RZ, 0xc0, !PT ;  /* 0xffff000026297812 */ /* 0x000fe400078ec0ff */
[----:B------:R-:W-:Y:S01]  /*4860*/  LOP3.LUT R45, R39, 0xffff0000, RZ, 0xc0, !PT ;  /* 0xffff0000272d7812 */ /* 0x000fe200078ec0ff */
[----:B------:R-:W-:Y:S05]  /*4870*/  @P0 IMAD R51, RZ, RZ, -UR5 ;  /* 0x80000005ff330e24 */ /* 0x000fea000f8e02ff */
[C---:B------:R-:W-:Y:S04]  /*4880*/  LEA R172, P1, R51.reuse, R124, 0x1 ;  /* 0x0000007c33ac7211 */ /* 0x040fe800078208ff */
[----:B------:R-:W-:Y:S02]  /*4890*/  LEA.HI.X.SX32 R173, R51, R125, 0x1, P1 ;  /* 0x0000007d33ad7211 */ /* 0x000fe400008f0eff */
[----:B------:R-:W-:Y:S01]  /*48a0*/  MOV R51, R163 ;  /* 0x000000a300337202 */ /* 0x000fe20000000f00 */
[----:B------:R-:W-:Y:S03]  /*48b0*/  @P0 IMAD R51, RZ, RZ, -UR5 ;  /* 0x80000005ff330e24 */ /* 0x000fe6000f8e02ff */
[----:B------:R-:W2:Y:S02]  /*48c0*/  LDG.E.128 R172, [R172.64] ;  /* 0x00000006acac7981 */ /* 0x000ea4000c1e1d00 */
[C---:B------:R-:W-:Y:S04]  /*48d0*/  LEA R16, P1, R51.reuse, R122, 0x1 ;  /* 0x0000007a33107211 */ /* 0x040fe800078208ff */
[----:B------:R-:W-:Y:S02]  /*48e0*/  LEA.HI.X.SX32 R17, R51, R123, 0x1, P1 ;  /* 0x0000007b33117211 */ /* 0x000fe400008f0eff */
[----:B------:R-:W-:Y:S01]  /*48f0*/  MOV R51, RZ ;  /* 0x000000ff00337202 */ /* 0x000fe20000000f00 */
[----:B------:R-:W-:Y:S03]  /*4900*/  @P0 IMAD R51, RZ, RZ, -UR5 ;  /* 0x80000005ff330e24 */ /* 0x000fe6000f8e02ff */
[----:B------:R-:W3:Y:S02]  /*4910*/  LDG.E.128 R16, [R16.64] ;  /* 0x0000000610107981 */ /* 0x000ee4000c1e1d00 */
[C---:B------:R-:W-:Y:S04]  /*4920*/  LEA R34, P1, R51.reuse, R126, 0x1 ;  /* 0x0000007e33227211 */ /* 0x040fe800078208ff */
[----:B------:R-:W-:Y:S05]  /*4930*/  LEA.HI.X.SX32 R35, R51, R127, 0x1, P1 ;  /* 0x0000007f33237211 */ /* 0x000fea00008f0eff */
[----:B------:R-:W4:Y:S01]  /*4940*/  LDG.E.128 R52, [R34.64] ;  /* 0x0000000622347981 */ /* 0x000f22000c1e1d00 */
[----:B--2---:R-:W-:Y:S01]  /*4950*/  IMAD.U32 R23, R173, 0x10000, RZ ;  /* 0x00010000ad177824 */ /* 0x004fe200078e00ff */
[C---:B------:R-:W-:Y:S01]  /*4960*/  SHF.L.U32 R29, R172.reuse, 0x10, RZ ;  /* 0x00000010ac1d7819 */ /* 0x040fe200000006ff */
[----:B------:R-:W-:Y:S01]  /*4970*/  IMAD.U32 R15, R175, 0x10000, RZ ;  /* 0x00010000af0f7824 */ /* 0x000fe200078e00ff */
[----:B------:R-:W-:Y:S01]  /*4980*/  LOP3.LUT R25, R172, 0xffff0000, RZ, 0xc0, !PT ;  /* 0xffff0000ac197812 */ /* 0x000fe200078ec0ff */
[----:B------:R-:W-:Y:S01]  /*4990*/  @!P0 FADD.FTZ R23, -R23, -RZ ;  /* 0x800000ff17178221 */ /* 0x000fe20000010100 */
[----:B------:R-:W-:Y:S01]  /*49a0*/  LOP3.LUT R22, R173, 0xffff0000, RZ, 0xc0, !PT ;  /* 0xffff0000ad167812 */ /* 0x000fe200078ec0ff */
[----:B------:R-:W-:Y:S01]  /*49b0*/  @!P0 FADD.FTZ R29, -R29, -RZ ;  /* 0x800000ff1d1d8221 */ /* 0x000fe20000010100 */
[C---:B------:R-:W-:Y:S01]  /*49c0*/  SHF.L.U32 R21, R174.reuse, 0x10, RZ ;  /* 0x00000010ae157819 */ /* 0x040fe200000006ff */
[----:B------:R-:W-:Y:S01]  /*49d0*/  @!P0 FADD.FTZ R25, -R25, -RZ ;  /* 0x800000ff19198221 */ /* 0x000fe20000010100 */
[----:B------:R-:W-:Y:S01]  /*49e0*/  LOP3.LUT R20, R174, 0xffff0000, RZ, 0xc0, !PT ;  /* 0xffff0000ae147812 */ /* 0x000fe200078ec0ff */
[----:B------:R-:W-:Y:S01]  /*49f0*/  @!P0 FADD.FTZ R22, -R22, -RZ ;  /* 0x800000ff16168221 */ /* 0x000fe20000010100 */
[----:B------:R-:W-:Y:S01]  /*4a00*/  LOP3.LUT R14, R175, 0xffff0000, RZ, 0xc0, !PT ;  /* 0xffff0000af0e7812 */ /* 0x000fe200078ec0ff */
[----:B---3--:R-:W-:Y:S01]  /*4a10*/  IMAD.U32 R26, R17, 0x10000, RZ ;  /* 0x00010000111a7824 */ /* 0x008fe200078e00ff */
[C---:B------:R-:W-:Y:S01]  /*4a20*/  SHF.L.U32 R30, R16.reuse, 0x10, RZ ;  /* 0x00000010101e7819 */ /* 0x040fe200000006ff */
[----:B------:R-:W-:Y:S01]  /*4a30*/  @!P0 FADD.FTZ R21, -R21, -RZ ;  /* 0x800000ff15158221 */ /* 0x000fe20000010100 */
[----:B------:R-:W-:Y:S01]  /*4a40*/  LOP3.LUT R28, R16, 0xffff0000, RZ, 0xc0, !PT ;  /* 0xffff0000101c7812 */ /* 0x000fe200078ec0ff */
[----:B------:R-:W-:Y:S01]  /*4a50*/  FMUL.FTZ R3, R26, R23 ;  /* 0x000000171a037220 */ /* 0x000fe20000410000 */
[----:B------:R-:W-:Y:S01]  /*4a60*/  LOP3.LUT R27, R17, 0xffff0000, RZ, 0xc0, !PT ;  /* 0xffff0000111b7812 */ /* 0x000fe200078ec0ff */
[----:B------:R-:W-:Y:S01]  /*4a70*/  FMUL.FTZ R0, R30, R29 ;  /* 0x0000001d1e007220 */ /* 0x000fe20000410000 */
[----:B------:R-:W-:Y:S01]  /*4a80*/  SHF.L.U32 R24, R18, 0x10, RZ ;  /* 0x0000001012187819 */ /* 0x000fe200000006ff */
[----:B------:R-:W-:Y:S01]  /*4a90*/  FMUL.FTZ R2, R28, R25 ;  /* 0x000000191c027220 */ /* 0x000fe20000410000 */
[----:B------:R-:W-:Y:S01]  /*4aa0*/  LOP3.LUT R17, R18, 0xffff0000, RZ, 0xc0, !PT ;  /* 0xffff000012117812 */ /* 0x000fe200078ec0ff */
[----:B------:R-:W-:Y:S01]  /*4ab0*/  @!P0 FADD.FTZ R20, -R20, -RZ ;  /* 0x800000ff14148221 */ /* 0x000fe20000010100 */
[C---:B----4-:R-:W-:Y:S01]  /*4ac0*/  SHF.L.U32 R32, R52.reuse, 0x10, RZ ;  /* 0x0000001034207819 */ /* 0x050fe200000006ff */
[----:B------:R-:W-:Y:S01]  /*4ad0*/  IMAD.U32 R35, R53, 0x10000, RZ ;  /* 0x0001000035237824 */ /* 0x000fe200078e00ff */
[----:B------:R-:W-:Y:S01]  /*4ae0*/  LOP3.LUT R34, R52, 0xffff0000, RZ, 0xc0, !PT ;  /* 0xffff000034227812 */ /* 0x000fe200078ec0ff */
[----:B------:R-:W-:Y:S01]  /*4af0*/  FMUL.FTZ R4, R27, R22 ;  /* 0x000000161b047220 */ /* 0x000fe20000410000 */
[----:B------:R-:W-:Y:S01]  /*4b00*/  LOP3.LUT R38, R53, 0xffff0000, RZ, 0xc0, !PT ;  /* 0xffff000035267812 */ /* 0x000fe200078ec0ff */
[----:B------:R-:W-:Y:S01]  /*4b10*/  FFMA.FTZ R0, R31, R32, R0 ;  /* 0x000000201f007223 */ /* 0x000fe20000010000 */
[C---:B------:R-:W-:Y:S01]  /*4b20*/  SHF.L.U32 R39, R54.reuse, 0x10, RZ ;  /* 0x0000001036277819 */ /* 0x040fe200000006ff */
[----:B------:R-:W-:Y:S01]  /*4b30*/  FFMA.FTZ R2, R33, R34, R2 ;  /* 0x0000002221027223 */ /* 0x000fe20000010002 */
[----:B------:R-:W-:Y:S01]  /*4b40*/  LOP3.LUT R42, R54, 0xffff0000, RZ, 0xc0, !PT ;  /* 0xffff0000362a7812 */ /* 0x000fe200078ec0ff */
[----:B------:R-:W-:Y:S01]  /*4b50*/  @!P0 FADD.FTZ R15, -R15, -RZ ;  /* 0x800000ff0f0f8221 */ /* 0x000fe20000010100 */
[----:B------:R-:W-:Y:S01]  /*4b60*/  LOP3.LUT R46, R55, 0xffff0000, RZ, 0xc0, !PT ;  /* 0xffff0000372e7812 */ /* 0x000fe200078ec0ff */
[C---:B------:R-:W-:Y:S01]  /*4b70*/  IMAD.U32 R16, R19.reuse, 0x10000, RZ ;  /* 0x0001000013107824 */ /* 0x040fe200078e00ff */
[----:B------:R-:W-:Y:S01]  /*4b80*/  LOP3.LUT R19, R19, 0xffff0000, RZ, 0xc0, !PT ;  /* 0xffff000013137812 */ /* 0x000fe200078ec0ff */
[----:B------:R-:W-:Y:S02]  /*4b90*/  FMUL.FTZ R5, R24, R21 ;  /* 0x0000001518057220 */ /* 0x000fe40000410000 */
[----:B------:R-:W-:Y:S01]  /*4ba0*/  FFMA.FTZ R3, R36, R35, R3 ;  /* 0x0000002324037223 */ /* 0x000fe20000010003 */
[----:B------:R-:W-:Y:S01]  /*4bb0*/  F2FP.BF16.PACK_AB R36, R2, R0 ;  /* 0x000000000224723e */ /* 0x000fe200000010ff */
[----:B------:R-:W-:Y:S02]  /*4bc0*/  @!P0 FADD.FTZ R14, -R14, -RZ ;  /* 0x800000ff0e0e8221 */ /* 0x000fe40000010100 */
[----:B------:R-:W-:Y:S02]  /*4bd0*/  FMUL.FTZ R6, R17, R20 ;  /* 0x0000001411067220 */ /* 0x000fe40000410000 */
[----:B------:R-:W-:Y:S02]  /*4be0*/  FFMA.FTZ R4, R37, R38, R4 ;  /* 0x0000002625047223 */ /* 0x000fe40000010004 */
[----:B------:R-:W-:Y:S02]  /*4bf0*/  FMUL.FTZ R7, R16, R15 ;  /* 0x0000000f10077220 */ /* 0x000fe40000410000 */
[----:B------:R-:W-:Y:S01]  /*4c00*/  IMAD.U32 R43, R55, 0x10000, RZ ;  /* 0x00010000372b7824 */ /* 0x000fe200078e00ff */
[----:B------:R-:W-:Y:S01]  /*4c10*/  F2FP.BF16.PACK_AB R37, R4, R3 ;  /* 0x000000030425723e */ /* 0x000fe200000010ff */
[----:B------:R-:W-:Y:S02]  /*4c20*/  FFMA.FTZ R5, R40, R39, R5 ;  /* 0x0000002728057223 */ /* 0x000fe40000010005 */
[----:B------:R-:W-:Y:S02]  /*4c30*/  FMUL.FTZ R8, R19, R14 ;  /* 0x0000000e13087220 */ /* 0x000fe40000410000 */
[----:B------:R-:W-:Y:S02]  /*4c40*/  FFMA.FTZ R6, R41, R42, R6 ;  /* 0x0000002a29067223 */ /* 0x000fe40000010006 */
[----:B------:R-:W-:Y:S02]  /*4c50*/  FFMA.FTZ R7, R44, R43, R7 ;  /* 0x0000002b2c077223 */ /* 0x000fe40000010007 */
[----:B------:R-:W-:Y:S01]  /*4c60*/  FFMA.FTZ R8, R45, R46, R8 ;  /* 0x0000002e2d087223 */ /* 0x000fe20000010008 */
[----:B------:R-:W-:Y:S04]  /*4c70*/  F2FP.BF16.PACK_AB R38, R6, R5 ;  /* 0x000000050626723e */ /* 0x000fe800000010ff */
[----:B------:R-:W-:Y:S02]  /*4c80*/  F2FP.BF16.PACK_AB R39, R8, R7 ;  /* 0x000000070827723e */ /* 0x000fe400000010ff */
.L_x_841:
[----:B------:R-:W-:Y:S05]  /*4c90*/  BSYNC B0 ;  /* 0x0000000000007941 */ /* 0x000fea0003800000 */
.L_x_840:
[----:B-----5:R2:W-:Y:S02]  /*4ca0*/  STG.E.128 [R116.64], R36 ;  /* 0x0000002474007986 */ /* 0x0205e4000c101d06 */
.L_x_839:
[----:B------:R-:W-:Y:S05]  /*4cb0*/  BSYNC B1 ;  /* 0x0000000000017941 */ /* 0x000fea0003800000 */
.L_x_838:
[----:B------:R-:W-:Y:S01]  /*4cc0*/  BSSY B1, `(.L_x_842) ;  /* 0x000005c000017945 */ /* 0x000fe20003800000 */
[----:B------:R-:W-:-:S05]  /*4cd0*/  @P2 BRA `(.L_x_843) ;  /* 0x000005a000002947 */ /* 0x000fca0003800000 */
[C---:B------:R-:W-:Y:S01]  /*4ce0*/  LEA R170, P0, R129.reuse, R122, 0x1 ;  /* 0x0000007a81aa7211 */ /* 0x040fe200078008ff */
[----:B------:R-:W-:Y:S03]  /*4cf0*/  BSSY B0, `(.L_x_844) ;  /* 0x0000055000007945 */ /* 0x000fe60003800000 */
[----:B------:R-:W-:Y:S02]  /*4d00*/  LEA.HI.X R171, R129, R123, R128, 0x1, P0 ;  /* 0x0000007b81ab7211 */ /* 0x000fe400000f0c80 */
[----:B------:R-:W-:Y:S03]  /*4d10*/  ISETP.GE.AND P0, PT, R148, UR4, PT ;  /* 0x0000000494007c0c */ /* 0x000fe6000bf06270 */
[----:B--23--:R2:W5:Y:S10]  /*4d20*/  LDG.E.128 R36, [R170.64] ;  /* 0x00000006aa247981 */ /* 0x00c574000c1e1d00 */
[----:B------:R-:W-:-:S05]  /*4d30*/  @P0 BRA `(.L_x_845) ;  /* 0x0000050000000947 */ /* 0x000fca0003800000 */
[----:B------:R-:W-:Y:S01]  /*4d40*/  ISETP.GE.AND P0, PT, R148, R163, PT ;  /* 0x000000a39400720c */ /* 0x000fe20003f06270 */
[----:B------:R-:W-:Y:S01]  /*4d50*/  IMAD.MOV.U32 R50, RZ, RZ, R163 ;  /* 0x000000ffff327224 */ /* 0x000fe200078e00a3 */
[C---:B-----5:R-:W-:Y:S01]  /*4d60*/  LOP3.LUT R33, R36.reuse, 0xffff0000, RZ, 0xc0, !PT ;  /* 0xffff000024217812 */ /* 0x060fe200078ec0ff */
[----:B------:R-:W-:Y:S01]  /*4d70*/  IMAD.U32 R31, R36, 0x10000, RZ ;  /* 0x00010000241f7824 */ /* 0x000fe200078e00ff */
[C---:B------:R-:W-:Y:S01]  /*4d80*/  SHF.L.U32 R36, R37.reuse, 0x10, RZ ;  /* 0x0000001025247819 */ /* 0x040fe200000006ff */
[C---:B------:R-:W-:Y:S01]  /*4d90*/  IMAD.U32 R40, R38.reuse, 0x10000, RZ ;  /* 0x0001000026287824 */ /* 0x040fe200078e00ff */
[----:B------:R-:W-:Y:S02]  /*4da0*/  LOP3.LUT R37, R37, 0xffff0000, RZ, 0xc0, !PT ;  /* 0xffff000025257812 */ /* 0x000fe400078ec0ff */
[----:B------:R-:W-:Y:S02]  /*4db0*/  LOP3.LUT R41, R38, 0xffff0000, RZ, 0xc0, !PT ;  /* 0xffff000026297812 */ /* 0x000fe400078ec0ff */
[C---:B------:R-:W-:Y:S02]  /*4dc0*/  SHF.L.U32 R44, R39.reuse, 0x10, RZ ;  /* 0x00000010272c7819 */ /* 0x040fe400000006ff */
[----:B------:R-:W-:Y:S01]  /*4dd0*/  LOP3.LUT R45, R39, 0xffff0000, RZ, 0xc0, !PT ;  /* 0xffff0000272d7812 */ /* 0x000fe200078ec0ff */
[----:B------:R-:W-:Y:S05]  /*4de0*/  @P0 IMAD R50, RZ, RZ, -UR5 ;  /* 0x80000005ff320e24 */ /* 0x000fea000f8e02ff */
[C---:B------:R-:W-:Y:S02]  /*4df0*/  LEA R16, P1, R50.reuse, R170, 0x1 ;  /* 0x000000aa32107211 */ /* 0x040fe400078208ff */
[----:B--2---:R-:W-:Y:S01]  /*4e00*/  MOV R170, RZ ;  /* 0x000000ff00aa7202 */ /* 0x004fe20000000f00 */
[----:B------:R-:W-:Y:S01]  /*4e10*/  @P0 IMAD R170, RZ, RZ, -UR5 ;  /* 0x80000005ffaa0e24 */ /* 0x000fe2000f8e02ff */
[----:B------:R-:W-:Y:S01]  /*4e20*/  LEA.HI.X.SX32 R17, R50, R171, 0x1, P1 ;  /* 0x000000ab32117211 */ /* 0x000fe200008f0eff */
[----:B------:R-:W-:Y:S01]  /*4e30*/  IMAD.MOV.U32 R50, RZ, RZ, RZ ;  /* 0x000000ffff327224 */ /* 0x000fe200078e00ff */
[----:B------:R-:W-:Y:S02]  /*4e40*/  @P0 IADD3 R50, RZ, -UR5, RZ ;  /* 0x80000005ff320c10 */ /* 0x000fe4000fffe0ff */
[C---:B------:R-:W-:Y:S02]  /*4e50*/  IADD3 R169, P1, R93.reuse, R170, RZ ;  /* 0x000000aa5da97210 */ /* 0x040fe40007f3e0ff */
[----:B------:R-:W2:Y:S02]  /*4e60*/  LDG.E.128 R16, [R16.64] ;  /* 0x0000000610107981 */ /* 0x000ea4000c1e1d00 */
[----:B------:R-:W-:Y:S02]  /*4e70*/  LEA.HI.X.SX32 R170, R170, R92, 0x1, P1 ;  /* 0x0000005caaaa7211 */ /* 0x000fe400008f0eff */
[----:B------:R-:W-:Y:S04]  /*4e80*/  IADD3 R51, P1, R93, R50, RZ ;  /* 0x000000325d337210 */ /* 0x000fe80007f3e0ff */
[----:B------:R-:W-:Y:S02]  /*4e90*/  LEA.HI.X.SX32 R50, R50, R92, 0x1, P1 ;  /* 0x0000005c32327211 */ /* 0x000fe400008f0eff */
[C---:B------:R-:W-:Y:S04]  /*4ea0*/  LEA R172, P1, R169.reuse, R124, 0x1 ;  /* 0x0000007ca9ac7211 */ /* 0x040fe800078208ff */
[----:B------:R-:W-:Y:S02]  /*4eb0*/  LEA.HI.X R173, R169, R125, R170, 0x1, P1 ;  /* 0x0000007da9ad7211 */ /* 0x000fe400008f0caa */
[C---:B------:R-:W-:Y:S04]  /*4ec0*/  LEA R34, P1, R51.reuse, R126, 0x1 ;  /* 0x0000007e33227211 */ /* 0x040fe800078208ff */
[----:B------:R-:W3:Y:S01]  /*4ed0*/  LDG.E.128 R172, [R172.64] ;  /* 0x00000006acac7981 */ /* 0x000ee2000c1e1d00 */
[----:B------:R-:W-:Y:S07]  /*4ee0*/  LEA.HI.X R35, R51, R127, R50, 0x1, P1 ;  /* 0x0000007f33237211 */ /* 0x000fee00008f0c32 */
[----:B------:R-:W4:Y:S01]  /*4ef0*/  LDG.E.128 R52, [R34.64] ;  /* 0x0000000622347981 */ /* 0x000f22000c1e1d00 */
[C---:B--2---:R-:W-:Y:S01]  /*4f00*/  IMAD.U32 R30, R16.reuse, 0x10000, RZ ;  /* 0x00010000101e7824 */ /* 0x044fe200078e00ff */
[----:B------:R-:W-:Y:S01]  /*4f10*/  LOP3.LUT R28, R16, 0xffff0000, RZ, 0xc0, !PT ;  /* 0xffff0000101c7812 */ /* 0x000fe200078ec0ff */
[C---:B------:R-:W-:Y:S01]  /*4f20*/  IMAD.U32 R24, R18.reuse, 0x10000, RZ ;  /* 0x0001000012187824 */ /* 0x040fe200078e00ff */
[C---:B------:R-:W-:Y:S02]  /*4f30*/  SHF.L.U32 R26, R17.reuse, 0x10, RZ ;  /* 0x00000010111a7819 */ /* 0x040fe400000006ff */
[----:B------:R-:W-:Y:S02]  /*4f40*/  LOP3.LUT R27, R17, 0xffff0000, RZ, 0xc0, !PT ;  /* 0xffff0000111b7812 */ /* 0x000fe400078ec0ff */
[----:B------:R-:W-:Y:S02]  /*4f50*/  LOP3.LUT R17, R18, 0xffff0000, RZ, 0xc0, !PT ;  /* 0xffff000012117812 */ /* 0x000fe400078ec0ff */
[C---:B------:R-:W-:Y:S02]  /*4f60*/  SHF.L.U32 R16, R19.reuse, 0x10, RZ ;  /* 0x0000001013107819 */ /* 0x040fe400000006ff */
[----:B------:R-:W-:Y:S01]  /*4f70*/  LOP3.LUT R19, R19, 0xffff0000, RZ, 0xc0, !PT ;  /* 0xffff000013137812 */ /* 0x000fe200078ec0ff */
[C---:B---3--:R-:W-:Y:S01]  /*4f80*/  IMAD.U32 R29, R172.reuse, 0x10000, RZ ;  /* 0x00010000ac1d7824 */ /* 0x048fe200078e00ff */
[----:B------:R-:W-:Y:S01]  /*4f90*/  LOP3.LUT R25, R172, 0xffff0000, RZ, 0xc0, !PT ;  /* 0xffff0000ac197812 */ /* 0x000fe200078ec0ff */
[C---:B------:R-:W-:Y:S01]  /*4fa0*/  IMAD.U32 R23, R173.reuse, 0x10000, RZ ;  /* 0x00010000ad177824 */ /* 0x040fe200078e00ff */
[----:B------:R-:W-:Y:S01]  /*4fb0*/  LOP3.LUT R22, R173, 0xffff0000, RZ, 0xc0, !PT ;  /* 0xffff0000ad167812 */ /* 0x000fe200078ec0ff */
[----:B------:R-:W-:Y:S01]  /*4fc0*/  @!P0 FADD.FTZ R29, -R29, -RZ ;  /* 0x800000ff1d1d8221 */ /* 0x000fe20000010100 */
[C---:B------:R-:W-:Y:S01]  /*4fd0*/  SHF.L.U32 R21, R174.reuse, 0x10, RZ ;  /* 0x00000010ae157819 */ /* 0x040fe200000006ff */
[----:B------:R-:W-:Y:S01]  /*4fe0*/  @!P0 FADD.FTZ R25, -R25, -RZ ;  /* 0x800000ff19198221 */ /* 0x000fe20000010100 */
[----:B------:R-:W-:Y:S01]  /*4ff0*/  LOP3.LUT R20, R174, 0xffff0000, RZ, 0xc0, !PT ;  /* 0xffff0000ae147812 */ /* 0x000fe200078ec0ff */
[----:B------:R-:W-:Y:S01]  /*5000*/  @!P0 FADD.FTZ R23, -R23, -RZ ;  /* 0x800000ff17178221 */ /* 0x000fe20000010100 */
[----:B----4-:R-:W-:Y:S01]  /*5010*/  LOP3.LUT R34, R52, 0xffff0000, RZ, 0xc0, !PT ;  /* 0xffff000034227812 */ /* 0x010fe200078ec0ff */
[----:B------:R-:W-:Y:S01]  /*5020*/  FMUL.FTZ R0, R30, R29 ;  /* 0x0000001d1e007220 */ /* 0x000fe20000410000 */
[----:B------:R-:W-:Y:S01]  /*5030*/  SHF.L.U32 R35, R53, 0x10, RZ ;  /* 0x0000001035237819 */ /* 0x000fe200000006ff */
[----:B------:R-:W-:Y:S01]  /*5040*/  IMAD.U32 R32, R52, 0x10000, RZ ;  /* 0x0001000034207824 */ /* 0x000fe200078e00ff */
[----:B------:R-:W-:Y:S01]  /*5050*/  LOP3.LUT R14, R175, 0xffff0000, RZ, 0xc0, !PT ;  /* 0xffff0000af0e7812 */ /* 0x000fe200078ec0ff */
[----:B------:R-:W-:Y:S01]  /*5060*/  @!P0 FADD.FTZ R22, -R22, -RZ ;  /* 0x800000ff16168221 */ /* 0x000fe20000010100 */
[----:B------:R-:W-:Y:S01]  /*5070*/  LOP3.LUT R38, R53, 0xffff0000, RZ, 0xc0, !PT ;  /* 0xffff000035267812 */ /* 0x000fe200078ec0ff */
[----:B------:R-:W-:Y:S01]  /*5080*/  FMUL.FTZ R2, R28, R25 ;  /* 0x000000191c027220 */ /* 0x000fe20000410000 */
[----:B------:R-:W-:Y:S01]  /*5090*/  LOP3.LUT R42, R54, 0xffff0000, RZ, 0xc0, !PT ;  /* 0xffff0000362a7812 */ /* 0x000fe200078ec0ff */
[----:B------:R-:W-:Y:S01]  /*50a0*/  IMAD.U32 R15, R175, 0x10000, RZ ;  /* 0x00010000af0f7824 */ /* 0x000fe200078e00ff */
[----:B------:R-:W-:Y:S01]  /*50b0*/  SHF.L.U32 R43, R55, 0x10, RZ ;  /* 0x00000010372b7819 */ /* 0x000fe200000006ff */
[----:B------:R-:W-:Y:S01]  /*50c0*/  @!P0 FADD.FTZ R21, -R21, -RZ ;  /* 0x800000ff15158221 */ /* 0x000fe20000010100 */
[----:B------:R-:W-:Y:S01]  /*50d0*/  LOP3.LUT R46, R55, 0xffff0000, RZ, 0xc0, !PT ;  /* 0xffff0000372e7812 */ /* 0x000fe200078ec0ff */
[----:B------:R-:W-:Y:S02]  /*50e0*/  FMUL.FTZ R3, R26, R23 ;  /* 0x000000171a037220 */ /* 0x000fe40000410000 */
[----:B------:R-:W-:Y:S02]  /*50f0*/  FFMA.FTZ R0, R31, R32, R0 ;  /* 0x000000201f007223 */ /* 0x000fe40000010000 */
[----:B------:R-:W-:Y:S02]  /*5100*/  @!P0 FADD.FTZ R20, -R20, -RZ ;  /* 0x800000ff14148221 */ /* 0x000fe40000010100 */
[----:B------:R-:W-:Y:S02]  /*5110*/  FMUL.FTZ R4, R27, R22 ;  /* 0x000000161b047220 */ /* 0x000fe40000410000 */
[----:B------:R-:W-:Y:S02]  /*5120*/  FFMA.FTZ R2, R33, R34, R2 ;  /* 0x0000002221027223 */ /* 0x000fe40000010002 */
[----:B------:R-:W-:Y:S02]  /*5130*/  @!P0 FADD.FTZ R15, -R15, -RZ ;  /* 0x800000ff0f0f8221 */ /* 0x000fe40000010100 */
[----:B------:R-:W-:Y:S02]  /*5140*/  FMUL.FTZ R5, R24, R21 ;  /* 0x0000001518057220 */ /* 0x000fe40000410000 */
[----:B------:R-:W-:Y:S02]  /*5150*/  IMAD.U32 R39, R54, 0x10000, RZ ;  /* 0x0001000036277824 */ /* 0x000fe400078e00ff */
[----:B------:R-:W-:Y:S01]  /*5160*/  FFMA.FTZ R3, R36, R35, R3 ;  /* 0x0000002324037223 */ /* 0x000fe20000010003 */
[----:B------:R-:W-:Y:S01]  /*5170*/  F2FP.BF16.PACK_AB R36, R2, R0 ;  /* 0x000000000224723e */ /* 0x000fe200000010ff */
[----:B------:R-:W-:Y:S02]  /*5180*/  @!P0 FADD.FTZ R14, -R14, -RZ ;  /* 0x800000ff0e0e8221 */ /* 0x000fe40000010100 */
[----:B------:R-:W-:Y:S02]  /*5190*/  FMUL.FTZ R6, R17, R20 ;  /* 0x0000001411067220 */ /* 0x000fe40000410000 */
[----:B------:R-:W-:Y:S02]  /*51a0*/  FFMA.FTZ R4, R37, R38, R4 ;  /* 0x0000002625047223 */ /* 0x000fe40000010004 */
[----:B------:R-:W-:Y:S02]  /*51b0*/  FMUL.FTZ R7, R16, R15 ;  /* 0x0000000f10077220 */ /* 0x000fe40000410000 */
[----:B------:R-:W-:Y:S01]  /*51c0*/  FFMA.FTZ R5, R40, R39, R5 ;  /* 0x0000002728057223 */ /* 0x000fe20000010005 */
[----:B------:R-:W-:Y:S01]  /*51d0*/  F2FP.BF16.PACK_AB R37, R4, R3 ;  /* 0x000000030425723e */ /* 0x000fe200000010ff */
[----:B------:R-:W-:Y:S02]  /*51e0*/  FMUL.FTZ R8, R19, R14 ;  /* 0x0000000e13087220 */ /* 0x000fe40000410000 */
[----:B------:R-:W-:Y:S02]  /*51f0*/  FFMA.FTZ R6, R41, R42, R6 ;  /* 0x0000002a29067223 */ /* 0x000fe40000010006 */
[----:B------:R-:W-:Y:S02]  /*5200*/  FFMA.FTZ R7, R44, R43, R7 ;  /* 0x0000002b2c077223 */ /* 0x000fe40000010007 */
[----:B------:R-:W-:Y:S01]  /*5210*/  FFMA.FTZ R8, R45, R46, R8 ;  /* 0x0000002e2d087223 */ /* 0x000fe20000010008 */
[----:B------:R-:W-:Y:S04]  /*5220*/  F2FP.BF16.PACK_AB R38, R6, R5 ;  /* 0x000000050626723e */ /* 0x000fe800000010ff */
[----:B------:R-:W-:Y:S02]  /*5230*/  F2FP.BF16.PACK_AB R39, R8, R7 ;  /* 0x000000070827723e */ /* 0x000fe400000010ff */
.L_x_845:
[----:B------:R-:W-:Y:S05]  /*5240*/  BSYNC B0 ;  /* 0x0000000000007941 */ /* 0x000fea0003800000 */
.L_x_844:
[C---:B------:R-:W-:Y:S04]  /*5250*/  LEA R2, P0, R59.reuse, R116, 0x1 ;  /* 0x000000743b027211 */ /* 0x040fe800078008ff */
[----:B------:R-:W-:Y:S05]  /*5260*/  LEA.HI.X R3, R59, R117, R60, 0x1, P0 ;  /* 0x000000753b037211 */ /* 0x000fea00000f0c3c */
[----:B-----5:R3:W-:Y:S04]  /*5270*/  STG.E.128 [R2.64], R36 ;  /* 0x0000002402007986 */ /* 0x0207e8000c101d06 */
.L_x_843:
[----:B------:R-:W-:Y:S05]  /*5280*/  BSYNC B1 ;  /* 0x0000000000017941 */ /* 0x000fea0003800000 */
.L_x_842:
[----:B------:R-:W-:Y:S01]  /*5290*/  BSSY B1, `(.L_x_846) ;  /* 0x000005c000017945 */ /* 0x000fe20003800000 */
[----:B------:R-:W-:-:S05]  /*52a0*/  @P6 BRA `(.L_x_847) ;  /* 0x000005a000006947 */ /* 0x000fca0003800000 */
[C---:B--2---:R-:W-:Y:S01]  /*52b0*/  LEA R170, P0, R97.reuse, R122, 0x1 ;  /* 0x0000007a61aa7211 */ /* 0x044fe200078008ff */
[----:B------:R-:W-:Y:S03]  /*52c0*/  BSSY B0, `(.L_x_848) ;  /* 0x0000055000007945 */ /* 0x000fe60003800000 */
[----:B------:R-:W-:Y:S02]  /*52d0*/  LEA.HI.X R171, R97, R123, R96, 0x1, P0 ;  /* 0x0000007b61ab7211 */ /* 0x000fe400000f0c60 */
[----:B------:R-:W-:Y:S03]  /*52e0*/  ISETP.GE.AND P0, PT, R148, UR4, PT ;  /* 0x0000000494007c0c */ /* 0x000fe6000bf06270 */
[----:B---3--:R2:W5:Y:S10]  /*52f0*/  LDG.E.128 R36, [R170.64] ;  /* 0x00000006aa247981 */ /* 0x008574000c1e1d00 */
        /* <DEDUP_REMOVED lines=81> */
.L_x_849:
[----:B------:R-:W-:Y:S05]  /*5810*/  BSYNC B0 ;  /* 0x0000000000007941 */ /* 0x000fea0003800000 */
.L_x_848:
[C---:B------:R-:W-:Y:S04]  /*5820*/  LEA R2, P0, R164.reuse, R116, 0x1 ;  /* 0x00000074a4027211 */ /* 0x040fe800078008ff */
[----:B------:R-:W-:Y:S05]  /*5830*/  LEA.HI.X R3, R164, R117, R98, 0x1, P0 ;  /* 0x00000075a4037211 */ /* 0x000fea00000f0c62 */
[----:B-----5:R3:W-:Y:S04]  /*5840*/  STG.E.128 [R2.64], R36 ;  /* 0x0000002402007986 */ /* 0x0207e8000c101d06 */
.L_x_847:
[----:B------:R-:W-:Y:S05]  /*5850*/  BSYNC B1 ;  /* 0x0000000000017941 */ /* 0x000fea0003800000 */
.L_x_846:
[----:B------:R-:W-:Y:S01]  /*5860*/  BSSY B1, `(.L_x_850) ;  /* 0x000005f000017945 */ /* 0x000fe20003800000 */
[----:B------:R-:W-:-:S05]  /*5870*/  @P3 BRA `(.L_x_851) ;  /* 0x000005d000003947 */ /* 0x000fca0003800000 */
[----:B---3--:R-:W-:Y:S01]  /*5880*/  MOV R3, c[0x0][0x288] ;  /* 0x0000a20000037a02 */ /* 0x008fe20000000f00 */
[----:B------:R-:W-:Y:S01]  /*5890*/  BSSY B0, `(.L_x_852) ;  /* 0x0000056000007945 */ /* 0x000fe20003800000 */
[----:B------:R-:W-:Y:S03]  /*58a0*/  ISETP.GE.AND P0, PT, R148, UR4, PT ;  /* 0x0000000494007c0c */ /* 0x000fe6000bf06270 */
[----:B--2---:R-:W-:Y:S05]  /*58b0*/  IMAD.WIDE.U32 R170, R3, 0xc0, R122 ;  /* 0x000000c003aa7825 */ /* 0x004fea00078e007a */
[----:B------:R-:W-:Y:S05]  /*58c0*/  IADD3 R171, R171, UR21, RZ ;  /* 0x00000015abab7c10 */ /* 0x000fea000fffe0ff */
[----:B------:R2:W5:Y:S01]  /*58d0*/  LDG.E.128 R40, [R170.64] ;  /* 0x00000006aa287981 */ /* 0x000562000c1e1d00 */
[----:B------:R-:W-:-:S05]  /*58e0*/  @P0 BRA `(.L_x_853) ;  /* 0x0000050000000947 */ /* 0x000fca0003800000 */
[----:B------:R-:W-:Y:S01]  /*58f0*/  ISETP.GE.AND P0, PT, R148, R163, PT ;  /* 0x000000a39400720c */ /* 0x000fe20003f06270 */
[----:B------:R-:W-:Y:S01]  /*5900*/  IMAD.MOV.U32 R46, RZ, RZ, R163 ;  /* 0x000000ffff2e7224 */ /* 0x000fe200078e00a3 */
[C---:B-----5:R-:W-:Y:S01]  /*5910*/  LOP3.LUT R33, R40.reuse, 0xffff0000, RZ, 0xc0, !PT ;  /* 0xffff000028217812 */ /* 0x060fe200078ec0ff */
[----:B------:R-:W-:Y:S01]  /*5920*/  IMAD.U32 R31, R40, 0x10000, RZ ;  /* 0x00010000281f7824 */ /* 0x000fe200078e00ff */
[C---:B------:R-:W-:Y:S01]  /*5930*/  LOP3.LUT R37, R41.reuse, 0xffff0000, RZ, 0xc0, !PT ;  /* 0xffff000029257812 */ /* 0x040fe200078ec0ff */
[----:B------:R-:W-:Y:S01]  /*5940*/  IMAD.U32 R34, R41, 0x10000, RZ ;  /* 0x0001000029227824 */ /* 0x000fe200078e00ff */
[C---:B------:R-:W-:Y:S02]  /*5950*/  SHF.L.U32 R38, R42.reuse, 0x10, RZ ;  /* 0x000000102a267819 */ /* 0x040fe400000006ff */
[----:B------:R-:W-:Y:S01]  /*5960*/  LOP3.LUT R41, R42, 0xffff0000, RZ, 0xc0, !PT ;  /* 0xffff00002a297812 */ /* 0x000fe200078ec0ff */
[C---:B------:R-:W-:Y:S01]  /*5970*/  IMAD.U32 R42, R43.reuse, 0x10000, RZ ;  /* 0x000100002b2a7824 */ /* 0x040fe200078e00ff */
[----:B------:R-:W-:Y:S03]  /*5980*/  LOP3.LUT R45, R43, 0xffff0000, RZ, 0xc0, !PT ;  /* 0xffff00002b2d7812 */ /* 0x000fe600078ec0ff */
[----:B------:R-:W-:Y:S05]  /*5990*/  @P0 IMAD R46, RZ, RZ, -UR5 ;  /* 0x80000005ff2e0e24 */ /* 0x000fea000f8e02ff */
[C---:B------:R-:W-:Y:S02]  /*59a0*/  LEA R14, P1, R46.reuse, R170, 0x1 ;  /* 0x000000aa2e0e7211 */ /* 0x040fe400078208ff */
[----:B--2---:R-:W-:Y:S01]  /*59b0*/  MOV R170, RZ ;  /* 0x000000ff00aa7202 */ /* 0x004fe20000000f00 */
[----:B------:R-:W-:Y:S01]  /*59c0*/  @P0 IMAD R170, RZ, RZ, -UR5 ;  /* 0x80000005ffaa0e24 */ /* 0x000fe2000f8e02ff */
[----:B------:R-:W-:Y:S01]  /*59d0*/  LEA.HI.X.SX32 R15, R46, R171, 0x1, P1 ;  /* 0x000000ab2e0f7211 */ /* 0x000fe200008f0eff */
[----:B------:R-:W-:Y:S01]  /*59e0*/  IMAD.MOV.U32 R46, RZ, RZ, RZ ;  /* 0x000000ffff2e7224 */ /* 0x000fe200078e00ff */
[----:B------:R-:W-:Y:S02]  /*59f0*/  @P0 IADD3 R46, RZ, -UR5, RZ ;  /* 0x80000005ff2e0c10 */ /* 0x000fe4000fffe0ff */
[C---:B------:R-:W-:Y:S01]  /*5a00*/  IADD3 R171, P1, R89.reuse, R170, RZ ;  /* 0x000000aa59ab7210 */ /* 0x040fe20007f3e0ff */
[----:B------:R-:W2:Y:S03]  /*5a10*/  LDG.E.128 R16, [R14.64] ;  /* 0x000000060e107981 */ /* 0x000ea6000c1e1d00 */
        /* <DEDUP_REMOVED lines=19> */
[----:B------:R-:W-:Y:S01]  /*5b50*/  IMAD.U32 R25, R174, 0x10000, RZ ;  /* 0x00010000ae197824 */ /* 0x000fe200078e00ff */
[----:B------:R-:W-:Y:S01]  /*5b60*/  SHF.L.U32 R26, R173, 0x10, RZ ;  /* 0x00000010ad1a7819 */ /* 0x000fe200000006ff */
[----:B------:R-:W-:Y:S01]  /*5b70*/  @!P0 FADD.FTZ R29, -R29, -RZ ;  /* 0x800000ff1d1d8221 */ /* 0x000fe20000010100 */
[----:B------:R-:W-:Y:S01]  /*5b80*/  LOP3.LUT R27, R173, 0xffff0000, RZ, 0xc0, !PT ;  /* 0xffff0000ad1b7812 */ /* 0x000fe200078ec0ff */
[----:B------:R-:W-:Y:S01]  /*5b90*/  @!P0 FADD.FTZ R28, -R28, -RZ ;  /* 0x800000ff1c1c8221 */ /* 0x000fe20000010100 */
[----:B------:R-:W-:Y:S01]  /*5ba0*/  LOP3.LUT R19, R174, 0xffff0000, RZ, 0xc0, !PT ;  /* 0xffff0000ae137812 */ /* 0x000fe200078ec0ff */
[----:B------:R-:W-:Y:S01]  /*5bb0*/  @!P0 FADD.FTZ R26, -R26, -RZ ;  /* 0x800000ff1a1a8221 */ /* 0x000fe20000010100 */
[----:B----4-:R-:W-:Y:S01]  /*5bc0*/  LOP3.LUT R32, R52, 0xffff0000, RZ, 0xc0, !PT ;  /* 0xffff000034207812 */ /* 0x010fe200078ec0ff */
[----:B------:R-:W-:Y:S01]  /*5bd0*/  FMUL.FTZ R0, R24, R29 ;  /* 0x0000001d18007220 */ /* 0x000fe20000410000 */
[----:B------:R-:W-:Y:S01]  /*5be0*/  SHF.L.U32 R17, R175, 0x10, RZ ;  /* 0x00000010af117819 */ /* 0x000fe200000006ff */
[----:B------:R-:W-:Y:S01]  /*5bf0*/  IMAD.U32 R30, R52, 0x10000, RZ ;  /* 0x00010000341e7824 */ /* 0x000fe200078e00ff */
[----:B------:R-:W-:Y:S01]  /*5c00*/  SHF.L.U32 R35, R53, 0x10, RZ ;  /* 0x0000001035237819 */ /* 0x000fe200000006ff */
[----:B------:R-:W-:Y:S01]  /*5c10*/  @!P0 FADD.FTZ R27, -R27, -RZ ;  /* 0x800000ff1b1b8221 */ /* 0x000fe20000010100 */
[----:B------:R-:W-:Y:S01]  /*5c20*/  LOP3.LUT R15, R175, 0xffff0000, RZ, 0xc0, !PT ;  /* 0xffff0000af0f7812 */ /* 0x000fe200078ec0ff */
[----:B------:R-:W-:Y:S01]  /*5c30*/  FMUL.FTZ R2, R23, R28 ;  /* 0x0000001c17027220 */ /* 0x000fe20000410000 */
[----:B------:R-:W-:Y:S01]  /*5c40*/  LOP3.LUT R36, R53, 0xffff0000, RZ, 0xc0, !PT ;  /* 0xffff000035247812 */ /* 0x000fe200078ec0ff */
[----:B------:R-:W-:Y:S01]  /*5c50*/  FMUL.FTZ R3, R21, R26 ;  /* 0x0000001a15037220 */ /* 0x000fe20000410000 */
[----:B------:R-:W-:Y:S01]  /*5c60*/  LOP3.LUT R40, R54, 0xffff0000, RZ, 0xc0, !PT ;  /* 0xffff000036287812 */ /* 0x000fe200078ec0ff */
[----:B------:R-:W-:Y:S01]  /*5c70*/  @!P0 FADD.FTZ R25, -R25, -RZ ;  /* 0x800000ff19198221 */ /* 0x000fe20000010100 */
[----:B------:R-:W-:Y:S01]  /*5c80*/  SHF.L.U32 R43, R55, 0x10, RZ ;  /* 0x00000010372b7819 */ /* 0x000fe200000006ff */
[----:B------:R-:W-:Y:S01]  /*5c90*/  FFMA.FTZ R0, R31, R30, R0 ;  /* 0x0000001e1f007223 */ /* 0x000fe20000010000 */
[----:B------:R-:W-:Y:S01]  /*5ca0*/  LOP3.LUT R44, R55, 0xffff0000, RZ, 0xc0, !PT ;  /* 0xffff0000372c7812 */ /* 0x000fe200078ec0ff */
[----:B------:R-:W-:Y:S02]  /*5cb0*/  FMUL.FTZ R4, R22, R27 ;  /* 0x0000001b16047220 */ /* 0x000fe40000410000 */
[----:B------:R-:W-:Y:S02]  /*5cc0*/  @!P0 FADD.FTZ R19, -R19, -RZ ;  /* 0x800000ff13138221 */ /* 0x000fe40000010100 */
[----:B------:R-:W-:Y:S02]  /*5cd0*/  FFMA.FTZ R2, R33, R32, R2 ;  /* 0x0000002021027223 */ /* 0x000fe40000010002 */
[----:B------:R-:W-:Y:S02]  /*5ce0*/  @!P0 FADD.FTZ R17, -R17, -RZ ;  /* 0x800000ff11118221 */ /* 0x000fe40000010100 */
[----:B------:R-:W-:Y:S02]  /*5cf0*/  FMUL.FTZ R5, R20, R25 ;  /* 0x0000001914057220 */ /* 0x000fe40000410000 */
[----:B------:R-:W-:Y:S02]  /*5d00*/  IMAD.U32 R39, R54, 0x10000, RZ ;  /* 0x0001000036277824 */ /* 0x000fe400078e00ff */
[----:B------:R-:W-:Y:S02]  /*5d10*/  FFMA.FTZ R3, R34, R35, R3 ;  /* 0x0000002322037223 */ /* 0x000fe40000010003 */
[----:B------:R-:W-:Y:S02]  /*5d20*/  @!P0 FADD.FTZ R15, -R15, -RZ ;  /* 0x800000ff0f0f8221 */ /* 0x000fe40000010100 */
[----:B------:R-:W-:Y:S02]  /*5d30*/  FMUL.FTZ R6, R16, R19 ;  /* 0x0000001310067220 */ /* 0x000fe40000410000 */
[----:B------:R-:W-:Y:S02]  /*5d40*/  FFMA.FTZ R4, R37, R36, R4 ;  /* 0x0000002425047223 */ /* 0x000fe40000010004 */
[----:B------:R-:W-:Y:S02]  /*5d50*/  FMUL.FTZ R7, R14, R17 ;  /* 0x000000110e077220 */ /* 0x000fe40000410000 */
[----:B------:R-:W-:Y:S02]  /*5d60*/  FFMA.FTZ R5, R38, R39, R5 ;  /* 0x0000002726057223 */ /* 0x000fe40000010005 */
[----:B------:R-:W-:Y:S02]  /*5d70*/  FMUL.FTZ R8, R18, R15 ;  /* 0x0000000f12087220 */ /* 0x000fe40000410000 */
[----:B------:R-:W-:Y:S01]  /*5d80*/  FFMA.FTZ R6, R41, R40, R6 ;  /* 0x0000002829067223 */ /* 0x000fe20000010006 */
[----:B------:R-:W-:Y:S01]  /*5d90*/  F2FP.BF16.PACK_AB R40, R2, R0 ;  /* 0x000000000228723e */ /* 0x000fe200000010ff */
[----:B------:R-:W-:Y:S01]  /*5da0*/  FFMA.FTZ R7, R42, R43, R7 ;  /* 0x0000002b2a077223 */ /* 0x000fe20000010007 */
[----:B------:R-:W-:Y:S01]  /*5db0*/  F2FP.BF16.PACK_AB R41, R4, R3 ;  /* 0x000000030429723e */ /* 0x000fe200000010ff */
[----:B------:R-:W-:Y:S01]  /*5dc0*/  FFMA.FTZ R8, R45, R44, R8 ;  /* 0x0000002c2d087223 */ /* 0x000fe20000010008 */
[----:B------:R-:W-:Y:S04]  /*5dd0*/  F2FP.BF16.PACK_AB R42, R6, R5 ;  /* 0x00000005062a723e */ /* 0x000fe800000010ff */
[----:B------:R-:W-:Y:S02]  /*5de0*/  F2FP.BF16.PACK_AB R43, R8, R7 ;  /* 0x00000007082b723e */ /* 0x000fe400000010ff */
.L_x_853:
[----:B------:R-:W-:Y:S05]  /*5df0*/  BSYNC B0 ;  /* 0x0000000000007941 */ /* 0x000fea0003800000 */
.L_x_852:
[----:B------:R-:W-:Y:S05]  /*5e00*/  MOV R3, 0xc0 ;  /* 0x000000c000037802 */ /* 0x000fea0000000f00 */
[C---:B------:R-:W-:Y:S04]  /*5e10*/  IMAD.WIDE.U32 R4, R3.reuse, c[0x0][0x198], R116 ;  /* 0x0000660003047a25 */ /* 0x040fe800078e0074 */
[----:B------:R-:W-:Y:S05]  /*5e20*/  IMAD R0, R3, c[0x0][0x19c], RZ ;  /* 0x0000670003007a24 */ /* 0x000fea00078e02ff */
[----:B------:R-:W-:Y:S05]  /*5e30*/  IADD3 R5, R5, R0, RZ ;  /* 0x0000000005057210 */ /* 0x000fea0007ffe0ff */
[----:B-----5:R3:W-:Y:S02]  /*5e40*/  STG.E.128 [R4.64], R40 ;  /* 0x0000002804007986 */ /* 0x0207e4000c101d06 */
.L_x_851:
[----:B------:R-:W-:Y:S05]  /*5e50*/  BSYNC B1 ;  /* 0x0000000000017941 */ /* 0x000fea0003800000 */
.L_x_850:
[----:B------:R-:W-:Y:S01]  /*5e60*/  ISETP.NE.AND P0, PT, R168, RZ, PT ;  /* 0x000000ffa800720c */ /* 0x000fe20003f05270 */
[----:B------:R-:W-:Y:S01]  /*5e70*/  @!UPT UIADD3 URZ, URZ, URZ, URZ ;  /* 0x0000003f3f3ff290 */ /* 0x000fe2000fffe03f */
[----:B------:R-:W-:Y:S11]  /*5e80*/  BSSY B1, `(.L_x_854) ;  /* 0x000005c000017945 */ /* 0x000ff60003800000 */
        /* <DEDUP_REMOVED lines=9> */
[----:B------:R-:W-:Y:S01]  /*5f20*/  MOV R46, RZ ;  /* 0x000000ff002e7202 */ /* 0x000fe20000000f00 */
[C---:B-----5:R-:W-:Y:S01]  /*5f30*/  IMAD.U32 R31, R40.reuse, 0x10000, RZ ;  /* 0x00010000281f7824 */ /* 0x060fe200078e00ff */
[----:B------:R-:W-:Y:S01]  /*5f40*/  LOP3.LUT R33, R40, 0xffff0000, RZ, 0xc0, !PT ;  /* 0xffff000028217812 */ /* 0x000fe200078ec0ff */
[C---:B------:R-:W-:Y:S01]  /*5f50*/  IMAD.U32 R34, R41.reuse, 0x10000, RZ ;  /* 0x0001000029227824 */ /* 0x040fe200078e00ff */
[----:B------:R-:W-:Y:S02]  /*5f60*/  LOP3.LUT R37, R41, 0xffff0000, RZ, 0xc0, !PT ;  /* 0xffff000029257812 */ /* 0x000fe400078ec0ff */
[C---:B------:R-:W-:Y:S02]  /*5f70*/  SHF.L.U32 R38, R42.reuse, 0x10, RZ ;  /* 0x000000102a267819 */ /* 0x040fe400000006ff */
[----:B------:R-:W-:Y:S01]  /*5f80*/  LOP3.LUT R41, R42, 0xffff0000, RZ, 0xc0, !PT ;  /* 0xffff00002a297812 */ /* 0x000fe200078ec0ff */
[C---:B------:R-:W-:Y:S01]  /*5f90*/  IMAD.U32 R42, R43.reuse, 0x10000, RZ ;  /* 0x000100002b2a7824 */ /* 0x040fe200078e00ff */
[----:B------:R-:W-:Y:S01]  /*5fa0*/  LOP3.LUT R45, R43, 0xffff0000, RZ, 0xc0, !PT ;  /* 0xffff00002b2d7812 */ /* 0x000fe200078ec0ff */
[----:B------:R-:W-:Y:S02]  /*5fb0*/  @P0 IMAD R168, RZ, RZ, -UR5 ;  /* 0x80000005ffa80e24 */ /* 0x000fe4000f8e02ff */
[----:B------:R-:W-:Y:S03]  /*5fc0*/  @P0 IMAD R46, RZ, RZ, -UR5 ;  /* 0x80000005ff2e0e24 */ /* 0x000fe6000f8e02ff */
[C---:B------:R-:W-:Y:S04]  /*5fd0*/  LEA R14, P1, R168.reuse, R170, 0x1 ;  /* 0x000000aaa80e7211 */ /* 0x040fe800078208ff */
[----:B------:R-:W-:Y:S02]  /*5fe0*/  LEA.HI.X.SX32 R15, R168, R171, 0x1, P1 ;  /* 0x000000aba80f7211 */ /* 0x000fe400008f0eff */
[----:B------:R-:W-:Y:S03]  /*5ff0*/  IADD3 R169, P1, R87, R46, RZ ;  /* 0x0000002e57a97210 */ /* 0x000fe60007f3e0ff */
[----:B------:R-:W3:Y:S01]  /*6000*/  LDG.E.128 R16, [R14.64] ;  /* 0x000000060e107981 */ /* 0x000ee2000c1e1d00 */
[----:B------:R-:W-:Y:S02]  /*6010*/  LEA.HI.X.SX32 R46, R46, R86, 0x1, P1 ;  /* 0x000000562e2e7211 */ /* 0x000fe400008f0eff */
[C---:B--2---:R-:W-:Y:S04]  /*6020*/  LEA R170, P1, R169.reuse, R124, 0x1 ;  /* 0x0000007ca9aa7211 */ /* 0x044fe800078208ff */
[----:B------:R-:W-:Y:S01]  /*6030*/  LEA.HI.X R171, R169, R125, R46, 0x1, P1 ;  /* 0x0000007da9ab7211 */ /* 0x000fe200008f0c2e */
[----:B------:R-:W-:Y:S01]  /*6040*/  IMAD.MOV.U32 R46, RZ, RZ, RZ ;  /* 0x000000ffff2e7224 */ /* 0x000fe200078e00ff */
[----:B------:R-:W-:Y:S04]  /*6050*/  @P0 IADD3 R46, RZ, -UR5, RZ ;  /* 0x80000005ff2e0c10 */ /* 0x000fe8000fffe0ff */
[----:B------:R-:W-:Y:S01]  /*6060*/  IADD3 R173, P1, R87, R46, RZ ;  /* 0x0000002e57ad7210 */ /* 0x000fe20007f3e0ff */
[----:B------:R-:W2:Y:S03]  /*6070*/  LDG.E.128 R168, [R170.64] ;  /* 0x00000006aaa87981 */ /* 0x000ea6000c1e1d00 */
[----:B------:R-:W-:Y:S02]  /*6080*/  LEA.HI.X.SX32 R46, R46, R86, 0x1, P1 ;  /* 0x000000562e2e7211 */ /* 0x000fe400008f0eff */
[C---:B------:R-:W-:Y:S04]  /*6090*/  LEA R50, P1, R173.reuse, R126, 0x1 ;  /* 0x0000007ead327211 */ /* 0x040fe800078208ff */
[----:B------:R-:W-:Y:S05]  /*60a0*/  LEA.HI.X R51, R173, R127, R46, 0x1, P1 ;  /* 0x0000007fad337211 */ /* 0x000fea00008f0c2e */
[----:B------:R-:W4:Y:S01]  /*60b0*/  LDG.E.128 R52, [R50.64] ;  /* 0x0000000632347981 */ /* 0x000f22000c1e1d00 */
[C---:B---3--:R-:W-:Y:S01]  /*60c0*/  IMAD.U32 R24, R16.reuse, 0x10000, RZ ;  /* 0x0001000010187824 */ /* 0x048fe200078e00ff */
[----:B------:R-:W-:Y:S01]  /*60d0*/  LOP3.LUT R23, R16, 0xffff0000, RZ, 0xc0, !PT ;  /* 0xffff000010177812 */ /* 0x000fe200078ec0ff */
[C---:B------:R-:W-:Y:S01]  /*60e0*/  IMAD.U32 R20, R18.reuse, 0x10000, RZ ;  /* 0x0001000012147824 */ /* 0x040fe200078e00ff */
[C---:B------:R-:W-:Y:S02]  /*60f0*/  SHF.L.U32 R21, R17.reuse, 0x10, RZ ;  /* 0x0000001011157819 */ /* 0x040fe400000006ff */
[----:B------:R-:W-:Y:S02]  /*6100*/  LOP3.LUT R22, R17, 0xffff0000, RZ, 0xc0, !PT ;  /* 0xffff000011167812 */ /* 0x000fe400078ec0ff */
[----:B------:R-:W-:Y:S02]  /*6110*/  LOP3.LUT R16, R18, 0xffff0000, RZ, 0xc0, !PT ;  /* 0xffff000012107812 */ /* 0x000fe400078ec0ff */
[C---:B------:R-:W-:Y:S02]  /*6120*/  SHF.L.U32 R14, R19.reuse, 0x10, RZ ;  /* 0x00000010130e7819 */ /* 0x040fe400000006ff */
[----:B------:R-:W-:Y:S01]  /*6130*/  LOP3.LUT R18, R19, 0xffff0000, RZ, 0xc0, !PT ;  /* 0xffff000013127812 */ /* 0x000fe200078ec0ff */
[C---:B--2---:R-:W-:Y:S01]  /*6140*/  IMAD.U32 R29, R168.reuse, 0x10000, RZ ;  /* 0x00010000a81d7824 */ /* 0x044fe200078e00ff */
        /* <DEDUP_REMOVED lines=8> */
[C---:B------:R-:W-:Y:S01]  /*61d0*/  SHF.L.U32 R17, R171.reuse, 0x10, RZ ;  /* 0x00000010ab117819 */ /* 0x040fe200000006ff */
[----:B------:R-:W-:Y:S01]  /*61e0*/  FMUL.FTZ R0, R24, R29 ;  /* 0x0000001d18007220 */ /* 0x000fe20000410000 */
[----:B------:R-:W-:Y:S01]  /*61f0*/  LOP3.LUT R15, R171, 0xffff0000, RZ, 0xc0, !PT ;  /* 0xffff0000ab0f7812 */ /* 0x000fe200078ec0ff */
[----:B------:R-:W-:Y:S02]  /*6200*/  @!P0 FADD.FTZ R27, -R27, -RZ ;  /* 0x800000ff1b1b8221 */ /* 0x000fe40000010100 */
[C---:B----4-:R-:W-:Y:S01]  /*6210*/  IMAD.U32 R30, R52.reuse, 0x10000, RZ ;  /* 0x00010000341e7824 */ /* 0x050fe200078e00ff */
[----:B------:R-:W-:Y:S01]  /*6220*/  LOP3.LUT R32, R52, 0xffff0000, RZ, 0xc0, !PT ;  /* 0xffff000034207812 */ /* 0x000fe200078ec0ff */
[----:B------:R-:W-:Y:S01]  /*6230*/  FMUL.FTZ R2, R23, R28 ;  /* 0x0000001c17027220 */ /* 0x000fe20000410000 */
[----:B------:R-:W-:Y:S01]  /*6240*/  SHF.L.U32 R35, R53, 0x10, RZ ;  /* 0x0000001035237819 */ /* 0x000fe200000006ff */
[----:B------:R-:W-:Y:S01]  /*6250*/  FMUL.FTZ R3, R21, R26 ;  /* 0x0000001a15037220 */ /* 0x000fe20000410000 */
[----:B------:R-:W-:Y:S01]  /*6260*/  LOP3.LUT R36, R53, 0xffff0000, RZ, 0xc0, !PT ;  /* 0xffff000035247812 */ /* 0x000fe200078ec0ff */
[----:B------:R-:W-:Y:S01]  /*6270*/  @!P0 FADD.FTZ R25, -R25, -RZ ;  /* 0x800000ff19198221 */ /* 0x000fe20000010100 */
[----:B------:R-:W-:Y:S01]  /*6280*/  LOP3.LUT R40, R54, 0xffff0000, RZ, 0xc0, !PT ;  /* 0xffff000036287812 */ /* 0x000fe200078ec0ff */
[----:B------:R-:W-:Y:S01]  /*6290*/  FFMA.FTZ R0, R31, R30, R0 ;  /* 0x0000001e1f007223 */ /* 0x000fe20000010000 */
[C---:B------:R-:W-:Y:S01]  /*62a0*/  SHF.L.U32 R43, R55.reuse, 0x10, RZ ;  /* 0x00000010372b7819 */ /* 0x040fe200000006ff */
[----:B------:R-:W-:Y:S01]  /*62b0*/  FMUL.FTZ R4, R22, R27 ;  /* 0x0000001b16047220 */ /* 0x000fe20000410000 */
[----:B------:R-:W-:Y:S01]  /*62c0*/  LOP3.LUT R44, R55, 0xffff0000, RZ, 0xc0, !PT ;  /* 0xffff0000372c7812 */ /* 0x000fe200078ec0ff */
        /* <DEDUP_REMOVED lines=19> */
.L_x_857:
[----:B------:R-:W-:Y:S05]  /*6400*/  BSYNC B0 ;  /* 0x0000000000007941 */ /* 0x000fea0003800000 */
.L_x_856:
[C---:B------:R-:W-:Y:S04]  /*6410*/  LEA R2, P0, R166.reuse, R116, 0x1 ;  /* 0x00000074a6027211 */ /* 0x040fe800078008ff */
[----:B------:R-:W-:Y:S05]  /*6420*/  LEA.HI.X R3, R166, R117, R101, 0x1, P0 ;  /* 0x00000075a6037211 */ /* 0x000fea00000f0c65 */
[----:B-----5:R3:W-:Y:S04]  /*6430*/  STG.E.128 [R2.64], R40 ;  /* 0x0000002802007986 */ /* 0x0207e8000c101d06 */
.L_x_855:
[----:B------:R-:W-:Y:S05]  /*6440*/  BSYNC B1 ;  /* 0x0000000000017941 */ /* 0x000fea0003800000 */
.L_x_854:
        /* <DEDUP_REMOVED lines=10> */
[----:B------:R-:W-:Y:S01]  /*64f0*/  IMAD.MOV.U32 R46, RZ, RZ, RZ ;  /* 0x000000ffff2e7224 */ /* 0x000fe200078e00ff */
[C---:B-----5:R-:W-:Y:S01]  /*6500*/  LOP3.LUT R33, R40.reuse, 0xffff0000, RZ, 0xc0, !PT ;  /* 0xffff000028217812 */ /* 0x060fe200078ec0ff */
[----:B------:R-:W-:Y:S01]  /*6510*/  IMAD.MOV.U32 R168, RZ, RZ, R163 ;  /* 0x000000ffffa87224 */ /* 0x000fe200078e00a3 */
[C---:B------:R-:W-:Y:S01]  /*6520*/  LOP3.LUT R37, R41.reuse, 0xffff0000, RZ, 0xc0, !PT ;  /* 0xffff000029257812 */ /* 0x040fe200078ec0ff */
[----:B------:R-:W-:Y:S01]  /*6530*/  IMAD.U32 R31, R40, 0x10000, RZ ;  /* 0x00010000281f7824 */ /* 0x000fe200078e00ff */
[C---:B------:R-:W-:Y:S01]  /*6540*/  SHF.L.U32 R38, R42.reuse, 0x10, RZ ;  /* 0x000000102a267819 */ /* 0x040fe200000006ff */
[----:B------:R-:W-:Y:S01]  /*6550*/  IMAD.U32 R34, R41, 0x10000, RZ ;  /* 0x0001000029227824 */ /* 0x000fe200078e00ff */
[----:B------:R-:W-:Y:S01]  /*6560*/  LOP3.LUT R41, R42, 0xffff0000, RZ, 0xc0, !PT ;  /* 0xffff00002a297812 */ /* 0x000fe200078ec0ff */
[C---:B------:R-:W-:Y:S01]  /*6570*/  IMAD.U32 R42, R43.reuse, 0x10000, RZ ;  /* 0x000100002b2a7824 */ /* 0x040fe200078e00ff */
[----:B------:R-:W-:Y:S03]  /*6580*/  LOP3.LUT R45, R43, 0xffff0000, RZ, 0xc0, !PT ;  /* 0xffff00002b2d7812 */ /* 0x000fe600078ec0ff */
[----:B------:R-:W-:Y:S01]  /*6590*/  @P0 IADD3 R168, RZ, -UR5, RZ ;  /* 0x80000005ffa80c10 */ /* 0x000fe2000fffe0ff */
[----:B------:R-:W-:Y:S03]  /*65a0*/  @P0 IMAD R46, RZ, RZ, -UR5 ;  /* 0x80000005ff2e0e24 */ /* 0x000fe6000f8e02ff */
[C---:B------:R-:W-:Y:S02]  /*65b0*/  LEA R14, P1, R168.reuse, R170, 0x1 ;  /* 0x000000aaa80e7211 */ /* 0x040fe400078208ff */
[----:B------:R-:W-:Y:S02]  /*65c0*/  IADD3 R169, P2, R85, R46, RZ ;  /* 0x0000002e55a97210 */ /* 0x000fe40007f5e0ff */
[----:B------:R-:W-:Y:S02]  /*65d0*/  LEA.HI.X.SX32 R15, R168, R171, 0x1, P1 ;  /* 0x000000aba80f7211 */ /* 0x000fe400008f0eff */
[C---:B--2---:R-:W-:Y:S02]  /*65e0*/  LEA R170, P1, R169.reuse, R124, 0x1 ;  /* 0x0000007ca9aa7211 */ /* 0x044fe400078208ff */
[----:B------:R-:W-:Y:S01]  /*65f0*/  LEA.HI.X.SX32 R46, R46, R84, 0x1, P2 ;  /* 0x000000542e2e7211 */ /* 0x000fe200010f0eff */
[----:B------:R-:W2:Y:S03]  /*6600*/  LDG.E.128 R16, [R14.64] ;  /* 0x000000060e107981 */ /* 0x000ea6000c1e1d00 */
[----:B------:R-:W-:Y:S01]  /*6610*/  LEA.HI.X R171, R169, R125, R46, 0x1, P1 ;  /* 0x0000007da9ab7211 */ /* 0x000fe200008f0c2e */
[----:B------:R-:W-:Y:S01]  /*6620*/  IMAD.MOV.U32 R46, RZ, RZ, RZ ;  /* 0x000000ffff2e7224 */ /* 0x000fe200078e00ff */
[----:B------:R-:W-:Y:S04]  /*6630*/  @P0 IADD3 R46, RZ, -UR5, RZ ;  /* 0x80000005ff2e0c10 */ /* 0x000fe8000fffe0ff */
[----:B------:R-:W-:Y:S01]  /*6640*/  IADD3 R173, P1, R85, R46, RZ ;  /* 0x0000002e55ad7210 */ /* 0x000fe20007f3e0ff */
[----:B------:R-:W3:Y:S03]  /*6650*/  LDG.E.128 R168, [R170.64] ;  /* 0x00000006aaa87981 */ /* 0x000ee6000c1e1d00 */
[----:B------:R-:W-:Y:S02]  /*6660*/  LEA.HI.X.SX32 R46, R46, R84, 0x1, P1 ;  /* 0x000000542e2e7211 */ /* 0x000fe400008f0eff */
[C---:B------:R-:W-:Y:S04]  /*6670*/  LEA R50, P1, R173.reuse, R126, 0x1 ;  /* 0x0000007ead327211 */ /* 0x040fe800078208ff */
[----:B------:R-:W-:Y:S05]  /*6680*/  LEA.HI.X R51, R173, R127, R46, 0x1, P1 ;  /* 0x0000007fad337211 */ /* 0x000fea00008f0c2e */
[----:B------:R-:W4:Y:S01]  /*6690*/  LDG.E.128 R52, [R50.64] ;  /* 0x0000000632347981 */ /* 0x000f22000c1e1d00 */
[C---:B--2---:R-:W-:Y:S01]  /*66a0*/  IMAD.U32 R24, R16.reuse, 0x10000, RZ ;  /* 0x0001000010187824 */ /* 0x044fe200078e00ff */
[----:B------:R-:W-:Y:S01]  /*66b0*/  LOP3.LUT R23, R16, 0xffff0000, RZ, 0xc0, !PT ;  /* 0xffff000010177812 */ /* 0x000fe200078ec0ff */
[C---:B------:R-:W-:Y:S01]  /*66c0*/  IMAD.U32 R20, R18.reuse, 0x10000, RZ ;  /* 0x0001000012147824 */ /* 0x040fe200078e00ff */
[C---:B------:R-:W-:Y:S02]  /*66d0*/  SHF.L.U32 R21, R17.reuse, 0x10, RZ ;  /* 0x0000001011157819 */ /* 0x040fe400000006ff */
[----:B------:R-:W-:Y:S02]  /*66e0*/  LOP3.LUT R22, R17, 0xffff0000, RZ, 0xc0, !PT ;  /* 0xffff000011167812 */ /* 0x000fe400078ec0ff */
[----:B------:R-:W-:Y:S02]  /*66f0*/  LOP3.LUT R16, R18, 0xffff0000, RZ, 0xc0, !PT ;  /* 0xffff000012107812 */ /* 0x000fe400078ec0ff */
[----:B------:R-:W-:Y:S01]  /*6700*/  SHF.L.U32 R14, R19, 0x10, RZ ;  /* 0x00000010130e7819 */ /* 0x000fe200000006ff */
        /* <DEDUP_REMOVED lines=9> */
[----:B------:R-:W-:Y:S01]  /*67a0*/  LOP3.LUT R19, R170, 0xffff0000, RZ, 0xc0, !PT ;  /* 0xffff0000aa137812 */ /* 0x000fe200078ec0ff */
[----:B------:R-:W-:Y:S01]  /*67b0*/  FMUL.FTZ R0, R24, R29 ;  /* 0x0000001d18007220 */ /* 0x000fe20000410000 */
[----:B------:R-:W-:Y:S01]  /*67c0*/  SHF.L.U32 R17, R171, 0x10, RZ ;  /* 0x00000010ab117819 */ /* 0x000fe200000006ff */
[----:B------:R-:W-:Y:S01]  /*67d0*/  @!P0 FADD.FTZ R27, -R27, -RZ ;  /* 0x800000ff1b1b8221 */ /* 0x000fe20000010100 */
[----:B------:R-:W-:Y:S01]  /*67e0*/  LOP3.LUT R15, R171, 0xffff0000, RZ, 0xc0, !PT ;  /* 0xffff0000ab0f7812 */ /* 0x000fe200078ec0ff */
        /* <DEDUP_REMOVED lines=31> */
.L_x_861:
[----:B------:R-:W-:Y:S05]  /*69e0*/  BSYNC B0 ;  /* 0x0000000000007941 */ /* 0x000fea0003800000 */
.L_x_860:
[----:B------:R-:W-:Y:S05]  /*69f0*/  MOV R3, 0x140 ;  /* 0x0000014000037802 */ /* 0x000fea0000000f00 */
[C---:B------:R-:W-:Y:S04]  /*6a00*/  IMAD.WIDE.U32 R4, R3.reuse, c[0x0][0x198], R116 ;  /* 0x0000660003047a25 */ /* 0x040fe800078e0074 */
[----:B------:R-:W-:Y:S05]  /*6a10*/  IMAD R0, R3, c[0x0][0x19c], RZ ;  /* 0x0000670003007a24 */ /* 0x000fea00078e02ff */
[----:B------:R-:W-:Y:S05]  /*6a20*/  IADD3 R5, R5, R0, RZ ;  /* 0x0000000005057210 */ /* 0x000fea0007ffe0ff */
[----:B-----5:R3:W-:Y:S02]  /*6a30*/  STG.E.128 [R4.64], R40 ;  /* 0x0000002804007986 */ /* 0x0207e4000c101d06 */
.L_x_859:
[----:B------:R-:W-:Y:S05]  /*6a40*/  BSYNC B1 ;  /* 0x0000000000017941 */ /* 0x000fea0003800000 */
.L_x_858:
        /* <DEDUP_REMOVED lines=89> */
.L_x_865:
[----:B------:R-:W-:Y:S05]  /*6fe0*/  BSYNC B0 ;  /* 0x0000000000007941 */ /* 0x000fea0003800000 */
.L_x_864:
[----:B------:R-:W-:Y:S05]  /*6ff0*/  MOV R3, 0x180 ;  /* 0x0000018000037802 */ /* 0x000fea0000000f00 */
[C---:B------:R-:W-:Y:S04]  /*7000*/  IMAD.WIDE.U32 R4, R3.reuse, c[0x0][0x198], R116 ;  /* 0x0000660003047a25 */ /* 0x040fe800078e0074 */
[----:B------:R-:W-:Y:S05]  /*7010*/  IMAD R0, R3, c[0x0][0x19c], RZ ;  /* 0x0000670003007a24 */ /* 0x000fea00078e02ff */
[----:B------:R-:W-:Y:S05]  /*7020*/  IADD3 R5, R5, R0, RZ ;  /* 0x0000000005057210 */ /* 0x000fea0007ffe0ff */
[----:B-----5:R3:W-:Y:S02]  /*7030*/  STG.E.128 [R4.64], R40 ;  /* 0x0000002804007986 */ /* 0x0207e4000c101d06 */
.L_x_863:
[----:B------:R-:W-:Y:S05]  /*7040*/  BSYNC B1 ;  /* 0x0000000000017941 */ /* 0x000fea0003800000 */
.L_x_862:
[----:B------:R-:W-:Y:S01]  /*7050*/  ISETP.NE.AND P0, PT, R162, RZ, PT ;  /* 0x000000ffa200720c */ /* 0x000fe20003f05270 */
[----:B------:R-:W-:Y:S01]  /*7060*/  @!UPT UIADD3 URZ, URZ, URZ, URZ ;  /* 0x0000003f3f3ff290 */ /* 0x000fe2000fffe03f */
[----:B------:R-:W-:Y:S11]  /*7070*/  BSSY B1, `(.L_x_866) ;  /* 0x000005e000017945 */ /* 0x000ff60003800000 */
[----:B------:R-:W-:-:S05]  /*7080*/  @P0 BRA `(.L_x_867) ;  /* 0x000005c000000947 */ /* 0x000fca0003800000 */
[----:B---3--:R-:W-:Y:S01]  /*7090*/  MOV R3, c[0x0][0x288] ;  /* 0x0000a20000037a02 */ /* 0x008fe20000000f00 */
[----:B------:R-:W-:Y:S01]  /*70a0*/  BSSY B0, `(.L_x_868) ;  /* 0x0000055000007945 */ /* 0x000fe20003800000 */
[----:B------:R-:W-:Y:S03]  /*70b0*/  ISETP.GE.AND P0, PT, R148, UR4, PT ;  /* 0x0000000494007c0c */ /* 0x000fe6000bf06270 */
[----:B------:R-:W-:Y:S05]  /*70c0*/  IMAD.WIDE.U32 R168, R3, 0x1c0, R122 ;  /* 0x000001c003a87825 */ /* 0x000fea00078e007a */
[----:B------:R-:W-:Y:S05]  /*70d0*/  IADD3 R169, R169, UR18, RZ ;  /* 0x00000012a9a97c10 */ /* 0x000fea000fffe0ff */
[----:B------:R3:W5:Y:S01]  /*70e0*/  LDG.E.128 R40, [R168.64] ;  /* 0x00000006a8287981 */ /* 0x000762000c1e1d00 */
[----:B------:R-:W-:-:S05]  /*70f0*/  @P0 BRA `(.L_x_869) ;  /* 0x000004f000000947 */ /* 0x000fca0003800000 */
[----:B------:R-:W-:Y:S01]  /*7100*/  ISETP.GE.AND P0, PT, R148, R163, PT ;  /* 0x000000a39400720c */ /* 0x000fe20003f06270 */
[----:B------:R-:W-:Y:S01]  /*7110*/  IMAD.MOV.U32 R162, RZ, RZ, RZ ;  /* 0x000000ffffa27224 */ /* 0x000fe200078e00ff */
[C---:B-----5:R-:W-:Y:S01]  /*7120*/  SHF.L.U32 R31, R40.reuse, 0x10, RZ ;  /* 0x00000010281f7819 */ /* 0x060fe200000006ff */
[C---:B------:R-:W-:Y:S01]  /*7130*/  IMAD.U32 R34, R41.reuse, 0x10000, RZ ;  /* 0x0001000029227824 */ /* 0x040fe200078e00ff */
[----:B------:R-:W-:Y:S01]  /*7140*/  LOP3.LUT R33, R40, 0xffff0000, RZ, 0xc0, !PT ;  /* 0xffff000028217812 */ /* 0x000fe200078ec0ff */
[C---:B--2---:R-:W-:Y:S01]  /*7150*/  IMAD.U32 R38, R42.reuse, 0x10000, RZ ;  /* 0x000100002a267824 */ /* 0x044fe200078e00ff */
[----:B------:R-:W-:Y:S02]  /*7160*/  LOP3.LUT R37, R41, 0xffff0000, RZ, 0xc0, !PT ;  /* 0xffff000029257812 */ /* 0x000fe400078ec0ff */
[----:B------:R-:W-:Y:S02]  /*7170*/  LOP3.LUT R41, R42, 0xffff0000, RZ, 0xc0, !PT ;  /* 0xffff00002a297812 */ /* 0x000fe400078ec0ff */
[C---:B------:R-:W-:Y:S02]  /*7180*/  SHF.L.U32 R42, R43.reuse, 0x10, RZ ;  /* 0x000000102b2a7819 */ /* 0x040fe400000006ff */
[----:B------:R-:W-:Y:S01]  /*7190*/  LOP3.LUT R45, R43, 0xffff0000, RZ, 0xc0, !PT ;  /* 0xffff00002b2d7812 */ /* 0x000fe200078ec0ff */
[----:B------:R-:W-:Y:S01]  /*71a0*/  @P0 IMAD R163, RZ, RZ, -UR5 ;  /* 0x80000005ffa30e24 */ /* 0x000fe2000f8e02ff */
[----:B------:R-:W-:Y:S04]  /*71b0*/  @P0 IADD3 R162, RZ, -UR5, RZ ;  /* 0x80000005ffa20c10 */ /* 0x000fe8000fffe0ff */
[----:B------:R-:W-:Y:S02]  /*71c0*/  LEA R14, P1, R163, R168, 0x1 ;  /* 0x000000a8a30e7211 */ /* 0x000fe400078208ff */
[----:B------:R-:W-:Y:S02]  /*71d0*/  IADD3 R46, P2, R81, R162, RZ ;  /* 0x000000a2512e7210 */ /* 0x000fe40007f5e0ff */
[----:B------:R-:W-:Y:S02]  /*71e0*/  LEA.HI.X.SX32 R15, R163, R169, 0x1, P1 ;  /* 0x000000a9a30f7211 */ /* 0x000fe400008f0eff */
[----:B---3--:R-:W-:Y:S02]  /*71f0*/  LEA R168, P1, R46, R124, 0x1 ;  /* 0x0000007c2ea87211 */ /* 0x008fe400078208ff */
[----:B------:R-:W-:Y:S01]  /*7200*/  LEA.HI.X.SX32 R162, R162, R80, 0x1, P2 ;  /* 0x00000050a2a27211 */ /* 0x000fe200010f0eff */
[----:B------:R-:W2:Y:S03]  /*7210*/  LDG.E.128 R16, [R14.64] ;  /* 0x000000060e107981 */ /* 0x000ea6000c1e1d00 */
[----:B------:R-:W-:Y:S01]  /*7220*/  LEA.HI.X R169, R46, R125, R162, 0x1, P1 ;  /* 0x0000007d2ea97211 */ /* 0x000fe200008f0ca2 */
[----:B------:R-:W-:Y:S02]  /*7230*/  IMAD.MOV.U32 R46, RZ, RZ, RZ ;  /* 0x000000ffff2e7224 */ /* 0x000fe400078e00ff */
[----:B------:R-:W-:Y:S03]  /*7240*/  @P0 IMAD R46, RZ, RZ, -UR5 ;  /* 0x80000005ff2e0e24 */ /* 0x000fe6000f8e02ff */
[----:B------:R-:W3:Y:S02]  /*7250*/  LDG.E.128 R168, [R168.64] ;  /* 0x00000006a8a87981 */ /* 0x000ee4000c1e1d00 */
[----:B------:R-:W-:Y:S04]  /*7260*/  IADD3 R163, P1, R81, R46, RZ ;  /* 0x0000002e51a37210 */ /* 0x000fe80007f3e0ff */
[----:B------:R-:W-:Y:S02]  /*7270*/  LEA.HI.X.SX32 R46, R46, R80, 0x1, P1 ;  /* 0x000000502e2e7211 */ /* 0x000fe400008f0eff */
[C---:B------:R-:W-:Y:S04]  /*7280*/  LEA R50, P1, R163.reuse, R126, 0x1 ;  /* 0x0000007ea3327211 */ /* 0x040fe800078208ff */
[----:B------:R-:W-:Y:S05]  /*7290*/  LEA.HI.X R51, R163, R127, R46, 0x1, P1 ;  /* 0x0000007fa3337211 */ /* 0x000fea00008f0c2e */
[----:B------:R-:W4:Y:S01]  /*72a0*/  LDG.E.128 R52, [R50.64] ;  /* 0x0000000632347981 */ /* 0x000f22000c1e1d00 */
[C---:B--2---:R-:W-:Y:S01]  /*72b0*/  IMAD.U32 R24, R16.reuse, 0x10000, RZ ;  /* 0x0001000010187824 */ /* 0x044fe200078e00ff */
[----:B------:R-:W-:Y:S01]  /*72c0*/  LOP3.LUT R23, R16, 0xffff0000, RZ, 0xc0, !PT ;  /* 0xffff000010177812 */ /* 0x000fe200078ec0ff */
[C---:B------:R-:W-:Y:S01]  /*72d0*/  IMAD.U32 R21, R17.reuse, 0x10000, RZ ;  /* 0x0001000011157824 */ /* 0x040fe200078e00ff */
[----:B------:R-:W-:Y:S01]  /*72e0*/  LOP3.LUT R22, R17, 0xffff0000, RZ, 0xc0, !PT ;  /* 0xffff000011167812 */ /* 0x000fe200078ec0ff */
[----:B------:R-:W-:Y:S01]  /*72f0*/  IMAD.U32 R14, R19, 0x10000, RZ ;  /* 0x00010000130e7824 */ /* 0x000fe200078e00ff */
        /* <DEDUP_REMOVED lines=16> */
[----:B------:R-:W-:Y:S02]  /*7400*/  FMUL.FTZ R2, R23, R28 ;  /* 0x0000001c17027220 */ /* 0x000fe40000410000 */
[----:B------:R-:W-:Y:S01]  /*7410*/  FMUL.FTZ R3, R21, R26 ;  /* 0x0000001a15037220 */ /* 0x000fe20000410000 */
[C---:B----4-:R-:W-:Y:S01]  /*7420*/  LOP3.LUT R32, R52.reuse, 0xffff0000, RZ, 0xc0, !PT ;  /* 0xffff000034207812 */ /* 0x050fe200078ec0ff */
[----:B------:R-:W-:Y:S01]  /*7430*/  IMAD.U32 R30, R52, 0x10000, RZ ;  /* 0x00010000341e7824 */ /* 0x000fe200078e00ff */
[----:B------:R-:W-:Y:S01]  /*7440*/  SHF.L.U32 R35, R53, 0x10, RZ ;  /* 0x0000001035237819 */ /* 0x000fe200000006ff */
[----:B------:R-:W-:Y:S01]  /*7450*/  @!P0 FADD.FTZ R25, -R25, -RZ ;  /* 0x800000ff19198221 */ /* 0x000fe20000010100 */
[----:B------:R-:W-:Y:S01]  /*7460*/  LOP3.LUT R36, R53, 0xffff0000, RZ, 0xc0, !PT ;  /* 0xffff000035247812 */ /* 0x000fe200078ec0ff */
[----:B------:R-:W-:Y:S01]  /*7470*/  FFMA.FTZ R0, R31, R30, R0 ;  /* 0x0000001e1f007223 */ /* 0x000fe20000010000 */
[----:B------:R-:W-:Y:S01]  /*7480*/  LOP3.LUT R40, R54, 0xffff0000, RZ, 0xc0, !PT ;  /* 0xffff000036287812 */ /* 0x000fe200078ec0ff */
[----:B------:R-:W-:Y:S01]  /*7490*/  FMUL.FTZ R4, R22, R27 ;  /* 0x0000001b16047220 */ /* 0x000fe20000410000 */
[----:B------:R-:W-:Y:S01]  /*74a0*/  SHF.L.U32 R43, R55, 0x10, RZ ;  /* 0x00000010372b7819 */ /* 0x000fe200000006ff */
[----:B------:R-:W-:Y:S01]  /*74b0*/  @!P0 FADD.FTZ R19, -R19, -RZ ;  /* 0x800000ff13138221 */ /* 0x000fe20000010100 */
[----:B------:R-:W-:Y:S01]  /*74c0*/  LOP3.LUT R44, R55, 0xffff0000, RZ, 0xc0, !PT ;  /* 0xffff0000372c7812 */ /* 0x000fe200078ec0ff */
        /* <DEDUP_REMOVED lines=18> */
.L_x_869:
[----:B------:R-:W-:Y:S05]  /*75f0*/  BSYNC B0 ;  /* 0x0000000000007941 */ /* 0x000fea0003800000 */
.L_x_868:
[----:B------:R-:W-:Y:S05]  /*7600*/  MOV R3, 0x1c0 ;  /* 0x000001c000037802 */ /* 0x000fea0000000f00 */
[C---:B------:R-:W-:Y:S04]  /*7610*/  IMAD.WIDE.U32 R4, R3.reuse, c[0x0][0x198], R116 ;  /* 0x0000660003047a25 */ /* 0x040fe800078e0074 */
[----:B------:R-:W-:Y:S05]  /*7620*/  IMAD R0, R3, c[0x0][0x19c], RZ ;  /* 0x0000670003007a24 */ /* 0x000fea00078e02ff */
[----:B------:R-:W-:Y:S05]  /*7630*/  IADD3 R5, R5, R0, RZ ;  /* 0x0000000005057210 */ /* 0x000fea0007ffe0ff */
[----:B-----5:R4:W-:Y:S02]  /*7640*/  STG.E.128 [R4.64], R40 ;  /* 0x0000002804007986 */ /* 0x0209e4000c101d06 */
.L_x_867:
[----:B------:R-:W-:Y:S05]  /*7650*/  BSYNC B1 ;  /* 0x0000000000017941 */ /* 0x000fea0003800000 */
.L_x_866:
[----:B---3--:R-:W-:Y:S01]  /*7660*/  IMAD.MOV.U32 R3, RZ, RZ, c[0x0][0x230] ;  /* 0x00008c00ff037624 */ /* 0x008fe200078e00ff */
[----:B------:R-:W-:Y:S03]  /*7670*/  ULDC UR4, c[0x0][0x230] ;  /* 0x00008c0000047ab9 */ /* 0x000fe60000000800 */
[----:B------:R-:W-:Y:S05]  /*7680*/  IMAD.U32 R3, R3, -0x80, RZ ;  /* 0xffffff8003037824 */ /* 0x000fea00078e00ff */
[C---:B------:R-:W-:Y:S02]  /*7690*/  LEA R126, P1, R3.reuse, R126, 0x1 ;  /* 0x0000007e037e7211 */ /* 0x040fe400078208ff */
[C---:B------:R-:W-:Y:S02]  /*76a0*/  LEA R124, P0, R3.reuse, R124, 0x1 ;  /* 0x0000007c037c7211 */ /* 0x040fe400078008ff */
[C---:B------:R-:W-:Y:S02]  /*76b0*/  LEA.HI.X.SX32 R127, R3.reuse, R127, 0x1, P1 ;  /* 0x0000007f037f7211 */ /* 0x040fe400008f0eff */
[----:B------:R-:W-:Y:S01]  /*76c0*/  LEA.HI.X.SX32 R125, R3, R125, 0x1, P0 ;  /* 0x0000007d037d7211 */ /* 0x000fe200000f0eff */
[----:B------:R-:W-:-:S05]  /*76d0*/  BRA `(.L_x_837) ;  /* 0x0000043000007947 */ /* 0x000fca0003800000 */
.L_x_819:
[----:B------:R-:W-:Y:S01]  /*76e0*/  @!P3 IMAD.MOV.U32 R0, RZ, RZ, c[0x0][0x28c] ;  /* 0x0000a300ff00b624 */ /* 0x000fe200078e00ff */
[----:B---3--:R-:W2:Y:S01]  /*76f0*/  @!P1 LDG.E.128 R4, [R122.64] ;  /* 0x000000067a049981 */ /* 0x008ea2000c1e1d00 */
[C---:B------:R-:W-:Y:S01]  /*7700*/  @!P2 LEA R16, P0, R129.reuse, R122, 0x1 ;  /* 0x0000007a8110a211 */ /* 0x040fe200078008ff */
[----:B------:R-:W-:Y:S01]  /*7710*/  UMOV UR4, URZ ;  /* 0x0000003f00047c82 */ /* 0x000fe20008000000 */
[----:B------:R-:W-:Y:S01]  /*7720*/  @!P3 IMAD R0, R0, 0xc0, RZ ;  /* 0x000000c00000b824 */ /* 0x000fe200078e02ff */
[----:B------:R-:W-:Y:S02]  /*7730*/  @!P3 MOV R3, c[0x0][0x288] ;  /* 0x0000a2000003ba02 */ /* 0x000fe40000000f00 */
[----:B------:R-:W-:Y:S02]  /*7740*/  @!P2 LEA.HI.X R17, R129, R123, R128, 0x1, P0 ;  /* 0x0000007b8111a211 */ /* 0x000fe400000f0c80 */
[----:B------:R-:W-:Y:S01]  /*7750*/  @!P2 LEA R26, P0, R59, R116, 0x1 ;  /* 0x000000743b1aa211 */ /* 0x000fe200078008ff */
[----:B------:R-:W-:Y:S03]  /*7760*/  @!P3 IMAD.WIDE.U32 R2, R3, 0xc0, R122 ;  /* 0x000000c00302b825 */ /* 0x000fe600078e007a */
[----:B------:R-:W-:Y:S02]  /*7770*/  @!P2 LEA.HI.X R27, R59, R117, R60, 0x1, P0 ;  /* 0x000000753b1ba211 */ /* 0x000fe400000f0c3c */
[----:B------:R-:W-:Y:S02]  /*7780*/  @!P6 LEA R28, P0, R97, R122, 0x1 ;  /* 0x0000007a611ce211 */ /* 0x000fe400078008ff */
[----:B------:R-:W-:Y:S02]  /*7790*/  @!P3 IADD3 R3, R3, R0, RZ ;  /* 0x000000000303b210 */ /* 0x000fe40007ffe0ff */
[----:B------:R-:W-:Y:S02]  /*77a0*/  @!P6 LEA.HI.X R29, R97, R123, R96, 0x1, P0 ;  /* 0x0000007b611de211 */ /* 0x000fe400000f0c60 */
[C---:B------:R-:W-:Y:S04]  /*77b0*/  @!P6 LEA R24, P0, R164.reuse, R116, 0x1 ;  /* 0x00000074a418e211 */ /* 0x040fe800078008ff */
[----:B------:R-:W-:Y:S01]  /*77c0*/  @!P6 LEA.HI.X R25, R164, R117, R98, 0x1, P0 ;  /* 0x00000075a419e211 */ /* 0x000fe200000f0c62 */
[----:B--2---:R1:W-:Y:S01]  /*77d0*/  @!P1 STG.E.128 [R116.64], R4 ;  /* 0x0000000474009986 */ /* 0x0043e2000c101d06 */
[----:B------:R-:W-:Y:S03]  /*77e0*/  ISETP.NE.AND P1, PT, R162, RZ, PT ;  /* 0x000000ffa200720c */ /* 0x000fe60003f25270 */
[----:B------:R-:W2:Y:S04]  /*77f0*/  @!P2 LDG.E.128 R16, [R16.64] ;  /* 0x000000061010a981 */ /* 0x000ea8000c1e1d00 */
[----:B--2---:R2:W-:Y:S01]  /*7800*/  @!P2 STG.E.128 [R26.64], R16 ;  /* 0x000000101a00a986 */ /* 0x0045e2000c101d06 */
[----:B------:R-:W-:Y:S03]  /*7810*/  ISETP.NE.AND P2, PT, R168, RZ, PT ;  /* 0x000000ffa800720c */ /* 0x000fe60003f45270 */
[----:B------:R-:W3:Y:S10]  /*7820*/  @!P6 LDG.E.128 R20, [R28.64] ;  /* 0x000000061c14e981 */ /* 0x000ef4000c1e1d00 */
[C---:B------:R-:W-:Y:S04]  /*7830*/  @!P2 LEA R14, P0, R100.reuse, R122, 0x1 ;  /* 0x0000007a640ea211 */ /* 0x040fe800078008ff */
[----:B------:R-:W-:Y:S01]  /*7840*/  @!P2 LEA.HI.X R15, R100, R123, R99, 0x1, P0 ;  /* 0x0000007b640fa211 */ /* 0x000fe200000f0c63 */
[----:B---3--:R3:W-:Y:S04]  /*7850*/  @!P6 STG.E.128 [R24.64], R20 ;  /* 0x000000141800e986 */ /* 0x0087e8000c101d06 */
[----:B-1----:R1:W4:Y:S02]  /*7860*/  @!P3 LDG.E.128 R4, [R2.64] ;  /* 0x000000060204b981 */ /* 0x002324000c1e1d00 */
[----:B-1----:R-:W-:Y:S04]  /*7870*/  @!P3 IMAD.MOV.U32 R3, RZ, RZ, 0xc0 ;  /* 0x000000c0ff03b424 */ /* 0x002fe800078e00ff */
[C---:B--2---:R-:W-:Y:S01]  /*7880*/  @!P3 IMAD.WIDE.U32 R16, R3.reuse, c[0x0][0x198], R116 ;  /* 0x000066000310ba25 */ /* 0x044fe200078e0074 */
[C---:B---3--:R-:W-:Y:S03]  /*7890*/  @!P2 LEA R22, P0, R166.reuse, R116, 0x1 ;  /* 0x00000074a616a211 */ /* 0x048fe600078008ff */
[----:B------:R-:W-:Y:S01]  /*78a0*/  @!P3 IMAD R0, R3, c[0x0][0x19c], RZ ;  /* 0x000067000300ba24 */ /* 0x000fe200078e02ff */
[----:B------:R-:W-:Y:S01]  /*78b0*/  @!P2 LEA.HI.X R23, R166, R117, R101, 0x1, P0 ;  /* 0x00000075a617a211 */ /* 0x000fe200000f0c65 */
[----:B------:R-:W-:Y:S03]  /*78c0*/  @!P4 IMAD.MOV.U32 R3, RZ, RZ, c[0x0][0x288] ;  /* 0x0000a200ff03c624 */ /* 0x000fe600078e00ff */
[----:B------:R-:W-:Y:S01]  /*78d0*/  @!P3 IADD3 R17, R17, R0, RZ ;  /* 0x000000001111b210 */ /* 0x000fe20007ffe0ff */
[----:B------:R-:W-:Y:S01]  /*78e0*/  @!P4 IMAD.WIDE.U32 R2, R3, 0x140, R122 ;  /* 0x000001400302c825 */ /* 0x000fe200078e007a */
[----:B------:R-:W-:Y:S05]  /*78f0*/  @!P4 MOV R0, c[0x0][0x28c] ;  /* 0x0000a3000000ca02 */ /* 0x000fea0000000f00 */
[----:B------:R-:W-:Y:S04]  /*7900*/  @!P4 IMAD R0, R0, 0x140, RZ ;  /* 0x000001400000c824 */ /* 0x000fe800078e02ff */
[----:B------:R-:W-:Y:S01]  /*7910*/  @!P4 IMAD.IADD R3, R3, 0x1, R0 ;  /* 0x000000010303c824 */ /* 0x000fe200078e0200 */
[----:B------:R-:W-:Y:S05]  /*7920*/  @!P5 MOV R0, c[0x0][0x28c] ;  /* 0x0000a3000000da02 */ /* 0x000fea0000000f00 */
[----:B------:R-:W-:Y:S01]  /*7930*/  @!P5 IMAD R0, R0, 0x180, RZ ;  /* 0x000001800000d824 */ /* 0x000fe200078e02ff */
[----:B----4-:R1:W-:Y:S04]  /*7940*/  @!P3 STG.E.128 [R16.64], R4 ;  /* 0x000000041000b986 */ /* 0x0103e8000c101d06 */
[----:B-1----:R1:W2:Y:S02]  /*7950*/  @!P2 LDG.E.128 R16, [R14.64] ;  /* 0x000000060e10a981 */ /* 0x0022a4000c1e1d00 */
[----:B-1----:R-:W-:Y:S04]  /*7960*/  @!P4 IMAD.MOV.U32 R15, RZ, RZ, 0x140 ;  /* 0x00000140ff0fc424 */ /* 0x002fe800078e00ff */
[C---:B------:R-:W-:Y:S04]  /*7970*/  @!P4 IMAD.WIDE.U32 R20, R15.reuse, c[0x0][0x198], R116 ;  /* 0x000066000f14ca25 */ /* 0x040fe800078e0074 */
[----:B------:R-:W-:Y:S04]  /*7980*/  @!P4 IMAD R15, R15, c[0x0][0x19c], RZ ;  /* 0x000067000f0fca24 */ /* 0x000fe800078e02ff */
[----:B------:R-:W-:Y:S01]  /*7990*/  @!P4 IMAD.IADD R21, R21, 0x1, R15 ;  /* 0x000000011515c824 */ /* 0x000fe200078e020f */
[----:B------:R-:W-:Y:S01]  /*79a0*/  @!P5 MOV R15, 0x180 ;  /* 0x00000180000fd802 */ /* 0x000fe20000000f00 */
[----:B--2---:R1:W-:Y:S04]  /*79b0*/  @!P2 STG.E.128 [R22.64], R16 ;  /* 0x000000101600a986 */ /* 0x0043e8000c101d06 */
[----:B------:R2:W3:Y:S02]  /*79c0*/  @!P4 LDG.E.128 R4, [R2.64] ;  /* 0x000000060204c981 */ /* 0x0004e4000c1e1d00 */
[----:B--2---:R-:W-:Y:S05]  /*79d0*/  @!P5 MOV R3, c[0x0][0x288] ;  /* 0x0000a2000003da02 */ /* 0x004fea0000000f00 */
[--C-:B------:R-:W-:Y:S05]  /*79e0*/  @!P5 IMAD.WIDE.U32 R2, R3, 0x180, R122.reuse ;  /* 0x000001800302d825 */ /* 0x100fea00078e007a */
[----:B------:R-:W-:Y:S01]  /*79f0*/  @!P5 IADD3 R3, R3, R0, RZ ;  /* 0x000000000303d210 */ /* 0x000fe20007ffe0ff */
[----:B------:R-:W-:Y:S04]  /*7a00*/  @!P1 IMAD.MOV.U32 R0, RZ, RZ, c[0x0][0x28c] ;  /* 0x0000a300ff009624 */ /* 0x000fe800078e00ff */
[----:B------:R-:W-:Y:S01]  /*7a10*/  @!P1 IMAD R0, R0, 0x1c0, RZ ;  /* 0x000001c000009824 */ /* 0x000fe200078e02ff */
[----:B---3--:R2:W-:Y:S04]  /*7a20*/  @!P4 STG.E.128 [R20.64], R4 ;  /* 0x000000041400c986 */ /* 0x0085e8000c101d06 */
[----:B-1----:R1:W3:Y:S02]  /*7a30*/  @!P5 LDG.E.128 R16, [R2.64] ;  /* 0x000000060210d981 */ /* 0x0022e4000c1e1d00 */
[----:B-1----:R-:W-:Y:S04]  /*7a40*/  @!P1 IMAD.MOV.U32 R3, RZ, RZ, c[0x0][0x288] ;  /* 0x0000a200ff039624 */ /* 0x002fe800078e00ff */
[----:B------:R-:W-:Y:S04]  /*7a50*/  @!P1 IMAD.WIDE.U32 R2, R3, 0x1c0, R122 ;  /* 0x000001c003029825 */ /* 0x000fe800078e007a */
[----:B------:R-:W-:Y:S02]  /*7a60*/  @!P1 IMAD.IADD R3, R3, 0x1, R0 ;  /* 0x0000000103039824 */ /* 0x000fe400078e0200 */
[C-C-:B--2---:R-:W-:Y:S04]  /*7a70*/  @!P5 IMAD.WIDE.U32 R20, R15.reuse, c[0x0][0x198], R116.reuse ;  /* 0x000066000f14da25 */ /* 0x144fe800078e0074 */
[----:B------:R-:W-:Y:S05]  /*7a80*/  @!P5 IMAD R15, R15, c[0x0][0x19c], RZ ;  /* 0x000067000f0fda24 */ /* 0x000fea00078e02ff */
[----:B------:R-:W-:Y:S05]  /*7a90*/  @!P5 IADD3 R21, R21, R15, RZ ;  /* 0x0000000f1515d210 */ /* 0x000fea0007ffe0ff */
[----:B---3--:R1:W-:Y:S04]  /*7aa0*/  @!P5 STG.E.128 [R20.64], R16 ;  /* 0x000000101400d986 */ /* 0x0083e8000c101d06 */
[----:B------:R2:W3:Y:S02]  /*7ab0*/  @!P1 LDG.E.128 R4, [R2.64] ;  /* 0x0000000602049981 */ /* 0x0004e4000c1e1d00 */
[----:B--2---:R-:W-:Y:S05]  /*7ac0*/  @!P1 MOV R3, 0x1c0 ;  /* 0x000001c000039802 */ /* 0x004fea0000000f00 */
[C---:B------:R-:W-:Y:S04]  /*7ad0*/  @!P1 IMAD.WIDE.U32 R14, R3.reuse, c[0x0][0x198], R116 ;  /* 0x00006600030e9a25 */ /* 0x040fe800078e0074 */
[----:B------:R-:W-:Y:S05]  /*7ae0*/  @!P1 IMAD R0, R3, c[0x0][0x19c], RZ ;  /* 0x0000670003009a24 */ /* 0x000fea00078e02ff */
[----:B------:R-:W-:Y:S05]  /*7af0*/  @!P1 IADD3 R15, R15, R0, RZ ;  /* 0x000000000f0f9210 */ /* 0x000fea0007ffe0ff */
[----:B---3--:R1:W-:Y:S02]  /*7b00*/  @!P1 STG.E.128 [R14.64], R4 ;  /* 0x000000040e009986 */ /* 0x0083e4000c101d06 */
.L_x_837:
[----:B------:R-:W-:Y:S01]  /*7b10*/  LOP3.LUT P1, RZ, R231, 0x8, RZ, 0xc0, !PT ;  /* 0x00000008e7ff7812 */ /* 0x000fe2000782c0ff */
[----:B------:R-:W-:Y:S04]  /*7b20*/  IMAD.MOV.U32 R0, RZ, RZ, c[0x0][0x288] ;  /* 0x0000a200ff007624 */ /* 0x000fe800078e00ff */
[----:B------:R-:W-:Y:S05]  /*7b30*/  IMAD.U32 R3, R0, -0x100, RZ ;  /* 0xffffff0000037824 */ /* 0x000fea00078e00ff */
[C---:B-1----:R-:W-:Y:S04]  /*7b40*/  LEA R122, P0, R3.reuse, R122, 0x1 ;  /* 0x0000007a037a7211 */ /* 0x042fe800078008ff */
[----:B------:R-:W-:Y:S01]  /*7b50*/  LEA.HI.X.SX32 R123, R3, R123, 0x1, P0 ;  /* 0x0000007b037b7211 */ /* 0x000fe200000f0eff */
[----:B------:R-:W-:-:S05]  /*7b60*/  @!P1 BRA `(.L_x_870) ;  /* 0x000004b000009947 */ /* 0x000fca0003800000 */
[----:B------:R-:W-:Y:S04]  /*7b70*/  IADD3 R3, R11, -0x1, RZ ;  /* 0xffffffff0b037810 */ /* 0x000fe80007ffe0ff */
[----:B------:R-:W-:Y:S11]  /*7b80*/  ISETP.GT.AND P0, PT, R3, R94, PT ;  /* 0x0000005e0300720c */ /* 0x000ff60003f04270 */
[----:B------:R-:W-:Y:S02]  /*7b90*/  @!UPT UIADD3 URZ, URZ, URZ, URZ ;  /* 0x0000003f3f3ff290 */ /* 0x000fe4000fffe03f */
[----:B------:R-:W-:-:S05]  /*7ba0*/  @!P0 BRA `(.L_x_871) ;  /* 0x000004f000008947 */ /* 0x000fca0003800000 */
[----:B---3--:R-:W-:Y:S01]  /*7bb0*/  IMAD.MOV.U32 R16, RZ, RZ, RZ ;  /* 0x000000ffff107224 */ /* 0x008fe200078e00ff */
[----:B----4-:R-:W-:Y:S02]  /*7bc0*/  IABS R5, c[0x0][0x2d0] ;  /* 0x0000b40000057a13 */ /* 0x010fe40000000000 */
[----:B------:R-:W-:Y:S02]  /*7bd0*/  IADD3 R13, R13, -0x200, RZ ;  /* 0xfffffe000d0d7810 */ /* 0x000fe40007ffe0ff */
[----:B------:R-:W1:Y:S01]  /*7be0*/  I2F.RP R15, R5 ;  /* 0x00000005000f7306 */ /* 0x000e620000209400 */
[----:B------:R-:W-:Y:S02]  /*7bf0*/  IABS R14, R12 ;  /* 0x0000000c000e7213 */ /* 0x000fe40000000000 */
[----:B------:R-:W-:Y:S01]  /*7c00*/  IMAD.IADD R0, R13, 0x1, -R12 ;  /* 0x000000010d007824 */ /* 0x000fe200078e0a0c */
[----:B------:R-:W-:Y:S02]  /*7c10*/  IABS R7, R13 ;  /* 0x0000000d00077213 */ /* 0x000fe40000000000 */
[----:B------:R-:W-:Y:S04]  /*7c20*/  LOP3.LUT R3, RZ, c[0x0][0x2d0], RZ, 0x33, !PT ;  /* 0x0000b400ff037a12 */ /* 0x000fe800078e33ff */
[----:B-1----:R-:W1:Y:S02]  /*7c30*/  MUFU.RCP R6, R15 ;  /* 0x0000000f00067308 */ /* 0x002e640000001000 */
[----:B-1----:R-:W-:Y:S08]  /*7c40*/  IADD3 R8, R6, 0xffffffe, RZ ;  /* 0x0ffffffe06087810 */ /* 0x002ff00007ffe0ff */
[----:B------:R-:W1:Y:S02]  /*7c50*/  F2I.FTZ.U32.TRUNC.NTZ R17, R8 ;  /* 0x0000000800117305 */ /* 0x000e64000021f000 */
[--C-:B-1----:R-:W-:Y:S04]  /*7c60*/  IMAD.MOV R6, RZ, RZ, -R17.reuse ;  /* 0x000000ffff067224 */ /* 0x102fe800078e0a11 */
[----:B------:R-:W-:Y:S04]  /*7c70*/  IMAD R6, R6, R5, RZ ;  /* 0x0000000506067224 */ /* 0x000fe800078e02ff */
[----:B------:R-:W-:Y:S06]  /*7c80*/  IMAD.HI.U32 R6, R17, R6, R16 ;  /* 0x0000000611067227 */ /* 0x000fec00078e0010 */
[C---:B------:R-:W-:Y:S04]  /*7c90*/  IMAD.HI.U32 R2, R6.reuse, R7, RZ ;  /* 0x0000000706027227 */ /* 0x040fe800078e00ff */
[----:B------:R-:W-:Y:S04]  /*7ca0*/  IMAD.HI.U32 R4, R6, R14, RZ ;  /* 0x0000000e06047227 */ /* 0x000fe800078e00ff */
[----:B------:R-:W-:Y:S02]  /*7cb0*/  IMAD.MOV R6, RZ, RZ, -R2 ;  /* 0x000000ffff067224 */ /* 0x000fe400078e0a02 */
[----:B------:R-:W-:Y:S02]  /*7cc0*/  IMAD.MOV R8, RZ, RZ, -R4 ;  /* 0x000000ffff087224 */ /* 0x000fe400078e0a04 */
[C---:B------:R-:W-:Y:S01]  /*7cd0*/  IMAD R7, R5.reuse, R6, R7 ;  /* 0x0000000605077224 */ /* 0x040fe200078e0207 */
[----:B------:R-:W-:Y:S01]  /*7ce0*/  LOP3.LUT R6, R12, c[0x0][0x2d0], RZ, 0x3c, !PT ;  /* 0x0000b4000c067a12 */ /* 0x000fe200078e3cff */
[C---:B------:R-:W-:Y:S03]  /*7cf0*/  IMAD R14, R5.reuse, R8, R14 ;  /* 0x00000008050e7224 */ /* 0x040fe600078e020e */
[C---:B------:R-:W-:Y:S02]  /*7d00*/  ISETP.GT.U32.AND P0, PT, R5.reuse, R7, PT ;  /* 0x000000070500720c */ /* 0x040fe40003f04070 */
[----:B------:R-:W-:Y:S02]  /*7d10*/  ISETP.GT.U32.AND P1, PT, R5, R14, PT ;  /* 0x0000000e0500720c */ /* 0x000fe40003f24070 */
[----:B------:R-:W-:Y:S09]  /*7d20*/  ISETP.GE.AND P2, PT, R6, RZ, PT ;  /* 0x000000ff0600720c */ /* 0x000ff20003f46270 */
[----:B------:R-:W-:Y:S01]  /*7d30*/  @!P0 IADD3 R2, R2, 0x1, RZ ;  /* 0x0000000102028810 */ /* 0x000fe20007ffe0ff */
[----:B------:R-:W-:Y:S01]  /*7d40*/  @!P0 IMAD.IADD R7, R7, 0x1, -R5 ;  /* 0x0000000107078824 */ /* 0x000fe200078e0a05 */
[-C--:B------:R-:W-:Y:S02]  /*7d50*/  @!P1 IADD3 R14, R14, -R5.reuse, RZ ;  /* 0x800000050e0e9210 */ /* 0x080fe40007ffe0ff */
[----:B------:R-:W-:Y:S02]  /*7d60*/  @!P1 IADD3 R4, R4, 0x1, RZ ;  /* 0x0000000104049810 */ /* 0x000fe40007ffe0ff */
[-C--:B------:R-:W-:Y:S02]  /*7d70*/  ISETP.GE.U32.AND P3, PT, R7, R5.reuse, PT ;  /* 0x000000050700720c */ /* 0x080fe40003f66070 */
[----:B------:R-:W-:Y:S02]  /*7d80*/  ISETP.GE.U32.AND P4, PT, R14, R5, PT ;  /* 0x000000050e00720c */ /* 0x000fe40003f86070 */
[----:B------:R-:W-:Y:S02]  /*7d90*/  LOP3.LUT R5, R13, c[0x0][0x2d0], RZ, 0x3c, !PT ;  /* 0x0000b4000d057a12 */ /* 0x000fe400078e3cff */
[----:B------:R-:W-:Y:S02]  /*7da0*/  ISETP.NE.AND P0, PT, RZ, c[0x0][0x2d0], PT ;  /* 0x0000b400ff007a0c */ /* 0x000fe40003f05270 */
[----:B------:R-:W-:Y:S05]  /*7db0*/  ISETP.GE.AND P5, PT, R5, RZ, PT ;  /* 0x000000ff0500720c */ /* 0x000fea0003fa6270 */
[----:B------:R-:W-:Y:S02]  /*7dc0*/  @P3 IADD3 R2, R2, 0x1, RZ ;  /* 0x0000000102023810 */ /* 0x000fe40007ffe0ff */
[----:B------:R-:W-:Y:S05]  /*7dd0*/  @P4 IADD3 R4, R4, 0x1, RZ ;  /* 0x0000000104044810 */ /* 0x000fea0007ffe0ff */
[----:B------:R-:W-:Y:S02]  /*7de0*/  @!P2 IMAD.MOV R4, RZ, RZ, -R4 ;  /* 0x000000ffff04a224 */ /* 0x000fe400078e0a04 */
[----:B------:R-:W-:Y:S05]  /*7df0*/  @!P5 IMAD.MOV R2, RZ, RZ, -R2 ;  /* 0x000000ffff02d224 */ /* 0x000fea00078e0a02 */
[C---:B------:R-:W-:Y:S02]  /*7e00*/  SEL R2, R3.reuse, R2, !P0 ;  /* 0x0000000203027207 */ /* 0x040fe40004000000 */
[----:B------:R-:W-:Y:S02]  /*7e10*/  SEL R3, R3, R4, !P0 ;  /* 0x0000000403037207 */ /* 0x000fe40004000000 */
[CC--:B------:R-:W-:Y:S02]  /*7e20*/  LEA R20, P1, R2.reuse, R232.reuse, 0x2 ;  /* 0x000000e802147211 */ /* 0x0c0fe400078210ff */
[C---:B------:R-:W-:Y:S02]  /*7e30*/  LEA R16, P0, R3.reuse, R232, 0x2 ;  /* 0x000000e803107211 */ /* 0x040fe400078010ff */
[-C--:B------:R-:W-:Y:S02]  /*7e40*/  LEA.HI.X.SX32 R21, R2, R233.reuse, 0x2, P1 ;  /* 0x000000e902157211 */ /* 0x080fe400008f16ff */
[C---:B------:R-:W-:Y:S02]  /*7e50*/  LEA.HI.X.SX32 R17, R3.reuse, R233, 0x2, P0 ;  /* 0x000000e903117211 */ /* 0x040fe400000f16ff */
[----:B------:R-:W-:Y:S01]  /*7e60*/  IADD3 R3, R3, -R2, RZ ;  /* 0x8000000203037210 */ /* 0x000fe20007ffe0ff */
[----:B------:R-:W3:Y:S04]  /*7e70*/  LDG.E R5, [R20.64] ;  /* 0x0000000614057981 */ /* 0x000ee8000c1e1900 */
[----:B------:R-:W-:Y:S01]  /*7e80*/  IMAD R0, R3, c[0x0][0x2d0], R0 ;  /* 0x0000b40003007a24 */ /* 0x000fe200078e0200 */
[----:B------:R-:W3:Y:S03]  /*7e90*/  LDG.E R6, [R16.64] ;  /* 0x0000000610067981 */ /* 0x000ee6000c1e1900 */
[----:B------:R-:W-:Y:S01]  /*7ea0*/  IMAD.WIDE.U32 R18, R0, c[0x0][0x1a0], RZ ;  /* 0x0000680000127a25 */ /* 0x000fe200078e00ff */
[----:B------:R-:W-:Y:S03]  /*7eb0*/  SHF.R.S32.HI R7, RZ, 0x1f, R0 ;  /* 0x0000001fff077819 */ /* 0x000fe60000011400 */
[----:B---3--:R-:W-:Y:S02]  /*7ec0*/  IMAD.IADD R14, R5, 0x1, -R6 ;  /* 0x00000001050e7824 */ /* 0x008fe400078e0a06 */
[----:B------:R-:W-:Y:S02]  /*7ed0*/  IMAD R6, R7, c[0x0][0x1a0], RZ ;  /* 0x0000680007067a24 */ /* 0x000fe400078e02ff */
[----:B------:R-:W-:Y:S01]  /*7ee0*/  IMAD.WIDE.U32 R16, R14, c[0x0][0x180], RZ ;  /* 0x000060000e107a25 */ /* 0x000fe200078e00ff */
[----:B------:R-:W-:Y:S03]  /*7ef0*/  SHF.R.S32.HI R8, RZ, 0x1f, R14 ;  /* 0x0000001fff087819 */ /* 0x000fe6000001140e */
[----:B------:R-:W-:Y:S02]  /*7f00*/  IMAD R6, R0, c[0x0][0x1a4], R6 ;  /* 0x0000690000067a24 */ /* 0x000fe400078e0206 */
[----:B------:R-:W-:Y:S02]  /*7f10*/  IMAD R5, R8, c[0x0][0x180], RZ ;  /* 0x0000600008057a24 */ /* 0x000fe400078e02ff */
[----:B------:R-:W-:Y:S02]  /*7f20*/  IMAD.IADD R19, R19, 0x1, R6 ;  /* 0x0000000113137824 */ /* 0x000fe400078e0206 */
[----:B------:R-:W-:Y:S02]  /*7f30*/  IMAD R5, R14, c[0x0][0x184], R5 ;  /* 0x000061000e057a24 */ /* 0x000fe400078e0205 */
[----:B------:R-:W-:Y:S02]  /*7f40*/  IMAD R7, R7, c[0x0][0x198], RZ ;  /* 0x0000660007077a24 */ /* 0x000fe400078e02ff */
[----:B------:R-:W-:Y:S02]  /*7f50*/  IMAD.IADD R17, R17, 0x1, R5 ;  /* 0x0000000111117824 */ /* 0x000fe400078e0205 */
[----:B------:R-:W-:Y:S02]  /*7f60*/  IMAD R5, R8, c[0x0][0x188], RZ ;  /* 0x0000620008057a24 */ /* 0x000fe400078e02ff */
[----:B------:R-:W-:Y:S04]  /*7f70*/  IMAD.WIDE.U32 R18, R14, c[0x0][0x188], R18 ;  /* 0x000062000e127a25 */ /* 0x000fe800078e0012 */
[----:B------:R-:W-:Y:S01]  /*7f80*/  IMAD.WIDE.U32 R16, R0, c[0x0][0x198], R16 ;  /* 0x0000660000107a25 */ /* 0x000fe200078e0010 */
[----:B------:R-:W-:Y:S03]  /*7f90*/  LEA R118, P1, R18, R118, 0x1 ;  /* 0x0000007612767211 */ /* 0x000fe600078208ff */
[----:B------:R-:W-:Y:S01]  /*7fa0*/  IMAD R5, R14, c[0x0][0x18c], R5 ;  /* 0x000063000e057a24 */ /* 0x000fe200078e0205 */
[----:B--2---:R-:W-:Y:S01]  /*7fb0*/  LEA R116, P0, R16, R116, 0x1 ;  /* 0x0000007410747211 */ /* 0x004fe200078008ff */
[----:B------:R-:W-:Y:S03]  /*7fc0*/  IMAD R7, R0, c[0x0][0x19c], R7 ;  /* 0x0000670000077a24 */ /* 0x000fe600078e0207 */
[----:B------:R-:W-:Y:S01]  /*7fd0*/  IADD3 R6, R19, R5, RZ ;  /* 0x0000000513067210 */ /* 0x000fe20007ffe0ff */
[----:B------:R-:W-:Y:S03]  /*7fe0*/  IMAD.IADD R8, R17, 0x1, R7 ;  /* 0x0000000111087824 */ /* 0x000fe600078e0207 */
[----:B------:R-:W-:Y:S02]  /*7ff0*/  LEA.HI.X R119, R18, R119, R6, 0x1, P1 ;  /* 0x0000007712777211 */ /* 0x000fe400008f0c06 */
[----:B------:R-:W-:Y:S01]  /*8000*/  LEA.HI.X R117, R16, R117, R8, 0x1, P0 ;  /* 0x0000007510757211 */ /* 0x000fe200000f0c08 */
[----:B------:R-:W-:-:S05]  /*8010*/  BRA `(.L_x_871) ;  /* 0x0000008000007947 */ /* 0x000fca0003800000 */
.L_x_870:
[----:B------:R-:W-:Y:S02]  /*8020*/  IMAD.MOV.U32 R2, RZ, RZ, c[0x0][0x1a0] ;  /* 0x00006800ff027624 */ /* 0x000fe400078e00ff */
[----:B------:R-:W-:Y:S02]  /*8030*/  IMAD.MOV.U32 R0, RZ, RZ, c[0x0][0x198] ;  /* 0x00006600ff007624 */ /* 0x000fe400078e00ff */
[----:B------:R-:W-:Y:S02]  /*8040*/  IMAD.U32 R3, R2, -0x100, RZ ;  /* 0xffffff0002037824 */ /* 0x000fe400078e00ff */
[----:B---34-:R-:W-:Y:S03]  /*8050*/  IMAD.U32 R5, R0, -0x100, RZ ;  /* 0xffffff0000057824 */ /* 0x018fe600078e00ff */
[----:B------:R-:W-:Y:S02]  /*8060*/  LEA R118, P1, R3, R118, 0x1 ;  /* 0x0000007603767211 */ /* 0x000fe400078208ff */
[----:B--2---:R-:W-:Y:S02]  /*8070*/  LEA R116, P0, R5, R116, 0x1 ;  /* 0x0000007405747211 */ /* 0x004fe400078008ff */
[----:B------:R-:W-:Y:S02]  /*8080*/  LEA.HI.X.SX32 R119, R3, R119, 0x1, P1 ;  /* 0x0000007703777211 */ /* 0x000fe400008f0eff */
[----:B------:R-:W-:Y:S02]  /*8090*/  LEA.HI.X.SX32 R117, R5, R117, 0x1, P0 ;  /* 0x0000007505757211 */ /* 0x000fe400000f0eff */
.L_x_871:
[----:B------:R-:W-:Y:S04]  /*80a0*/  IADD3 R11, R11, -0x1, RZ ;  /* 0xffffffff0b0b7810 */ /* 0x000fe80007ffe0ff */
[----:B------:R-:W-:Y:S11]  /*80b0*/  ISETP.GT.AND P0, PT, R11, R94, PT ;  /* 0x0000005e0b00720c */ /* 0x000ff60003f04270 */
[----:B------:R-:W-:Y:S02]  /*80c0*/  @!UPT UIADD3 URZ, URZ, URZ, URZ ;  /* 0x0000003f3f3ff290 */ /* 0x000fe4000fffe03f */
[----:B------:R-:W-:-:S05]  /*80d0*/  @P0 BRA `(.L_x_872) ;  /* 0xffffa2e000000947 */ /* 0x000fca000383ffff */
.L_x_818:
[----:B-1----:R-:W-:Y:S01]  /*80e0*/  BAR.SYNC.DEFER_BLOCKING 0x0 ;  /* 0x0000000000007b1d */ /* 0x002fe20000010000 */
[----:B------:R-:W-:Y:S02]  /*80f0*/  ISETP.NE.AND P0, PT, RZ, c[0x0][0x230], PT ;  /* 0x00008c00ff007a0c */ /* 0x000fe40003f05270 */
[----:B------:R-:W-:-:S03]  /*8100*/  SHF.L.U32 R237, R136, 0x1, RZ ;  /* 0x0000000188ed7819 */ /* 0x000fc600000006ff */
[----:B------:R-:W-:Y:S01]  /*8110*/  UMOV UR8, 0x5 ;  /* 0x0000000500087882 */ /* 0x000fe20000000000 */
[----:B------:R-:W-:Y:S01]  /*8120*/  BSSY B2, `(.L_x_873) ;  /* 0x0000174000027945 */ /* 0x000fe20003800000 */
[----:B------:R-:W-:Y:S02]  /*8130*/  ULDC.64 UR4, c[0x0][0x190] ;  /* 0x0000640000047ab9 */ /* 0x000fe40000000a00 */
[----:B------:R-:W-:Y:S02]  /*8140*/  USHF.L.U64.HI UR5, UR4, UR8, UR5 ;  /* 0x0000000804057299 */ /* 0x000fe40008010205 */
[----:B------:R-:W-:Y:S02]  /*8150*/  USHF.L.U32 UR4, UR4, 0x5, URZ ;  /* 0x0000000504047899 */ /* 0x000fe4000800063f */
[----:B------:R-:W-:Y:S05]  /*8160*/  @!P0 BRA `(.L_x_874) ;  /* 0x0000151000008947 */ /* 0x000fea0003800000 */
[----:B------:R-:W-:Y:S01]  /*8170*/  ISETP.NE.U32.AND P0, PT, RZ, c[0x0][0x250], PT ;  /* 0x00009400ff007a0c */ /* 0x000fe20003f05070 */
[----:B------:R-:W-:-:S03]  /*8180*/  IMAD.MOV.U32 R0, RZ, RZ, RZ ;  /* 0x000000ffff007224 */ /* 0x000fc600078e00ff */
[----:B------:R-:W-:-:S13]  /*8190*/  ISETP.NE.AND.EX P0, PT, RZ, c[0x0][0x254], PT, P0 ;  /* 0x00009500ff007a0c */ /* 0x000fda0003f05300 */
[----:B------:R-:W5:Y:S01]  /*81a0*/  @P0 LDG.E R0, [R146.64] ;  /* 0x0000000692000981 */ /* 0x000f62000c1e1900 */
[C---:B---34-:R-:W-:Y:S01]  /*81b0*/  IADD3 R5, P0, R144.reuse, UR4, RZ ;  /* 0x0000000490057c10 */ /* 0x058fe2000ff1e0ff */
[----:B------:R-:W-:Y:S01]  /*81c0*/  ULDC.U8 UR4, c[0x0][0x313] ;  /* 0x0000c4c000047ab9 */ /* 0x000fe20000000000 */
[C---:B------:R-:W-:Y:S01]  /*81d0*/  LEA R10, P3, R144.reuse, c[0x0][0x160], 0x1 ;  /* 0x00005800900a7a11 */ /* 0x040fe200078608ff */
[--C-:B------:R-:W-:Y:S01]  /*81e0*/  IMAD.IADD R21, R229, 0x1, -R62.reuse ;  /* 0x00000001e5157824 */ /* 0x100fe200078e0a3e */
[----:B------:R-:W-:Y:S02]  /*81f0*/  ISETP.NE.AND P4, PT, RZ, UR4, PT ;  /* 0x00000004ff007c0c */ /* 0x000fe4000bf85270 */
[----:B------:R-:W-:Y:S02]  /*8200*/  LEA.HI.X R11, R144, c[0x0][0x164], R71, 0x1, P3 ;  /* 0x00005900900b7a11 */ /* 0x000fe400018f0c47 */
[----:B-----5:R-:W-:-:S05]  /*8210*/  IADD3 R0, R0, R73, R62 ;  /* 0x0000004900007210 */ /* 0x020fca0007ffe03e */
[----:B------:R-:W-:Y:S01]  /*8220*/  IMAD R2, R75, R0, RZ ;  /* 0x000000004b027224 */ /* 0x000fe200078e02ff */
[----:B------:R-:W-:Y:S02]  /*8230*/  IADD3.X R0, R71, UR5, RZ, P0, !PT ;  /* 0x0000000547007c10 */ /* 0x000fe400087fe4ff */
[----:B------:R-:W-:Y:S02]  /*8240*/  LEA R24, P0, R5, c[0x0][0x160], 0x1 ;  /* 0x0000580005187a11 */ /* 0x000fe400078008ff */
[-C--:B------:R-:W-:Y:S02]  /*8250*/  IADD3 R77, P2, R77, R2.reuse, RZ ;  /* 0x000000024d4d7210 */ /* 0x080fe40007f5e0ff */
[----:B------:R-:W-:Y:S02]  /*8260*/  SHF.R.S32.HI R23, RZ, 0x1f, R2 ;  /* 0x0000001fff177819 */ /* 0x000fe40000011402 */
[----:B------:R-:W-:Y:S02]  /*8270*/  IADD3 R3, P1, R76, R2, RZ ;  /* 0x000000024c037210 */ /* 0x000fe40007f3e0ff */
[----:B------:R-:W-:Y:S01]  /*8280*/  LEA.HI.X R25, R5, c[0x0][0x164], R0, 0x1, P0 ;  /* 0x0000590005197a11 */ /* 0x000fe200000f0c00 */
[----:B------:R-:W-:-:S02]  /*8290*/  IMAD.X R74, R74, 0x1, R23, P2 ;  /* 0x000000014a4a7824 */ /* 0x000fc400010e0617 */
[----:B------:R-:W-:Y:S02]  /*82a0*/  IMAD.X R23, R72, 0x1, R23, P1 ;  /* 0x0000000148177824 */ /* 0x000fe400008e0617 */
[----:B------:R-:W-:Y:S01]  /*82b0*/  IMAD.SHL.U32 R0, R75, 0x20, RZ ;  /* 0x000000204b007824 */ /* 0x000fe200078e00ff */
[----:B------:R-:W-:Y:S05]  /*82c0*/  @!P4 BRA `(.L_x_875) ;  /* 0x000007800000c947 */ /* 0x000fea0003800000 */
[----:B------:R-:W-:Y:S01]  /*82d0*/  ISETP.GE.AND P0, PT, R142, R21, PT ;  /* 0x000000158e00720c */ /* 0x000fe20003f06270 */
[----:B------:R-:W-:Y:S03]  /*82e0*/  BSSY B1, `(.L_x_876) ;  /* 0x000003a000017945 */ /* 0x000fe60003800000 */
[----:B------:R-:W-:-:S13]  /*82f0*/  ISETP.LT.OR P0, PT, R64, -0x3, P0 ;  /* 0xfffffffd4000780c */ /* 0x000fda0000701670 */
[----:B------:R-:W-:Y:S05]  /*8300*/  @P0 BRA `(.L_x_877) ;  /* 0x0000037000000947 */ /* 0x000fea0003800000 */
[----:B------:R-:W-:-:S13]  /*8310*/  ISETP.GE.AND P0, PT, R148, c[0x0][0x220], PT ;  /* 0x0000880094007a0c */ /* 0x000fda0003f06270 */
[----:B------:R1:W-:Y:S04]  /*8320*/  @P0 STS [R237], RZ ;  /* 0x000000ffed000388 */ /* 0x0003e80000000800 */
[----:B------:R1:W-:Y:S04]  /*8330*/  @P0 STS [R237+0x4], RZ ;  /* 0x000004ffed000388 */ /* 0x0003e80000000800 */
[----:B------:R1:W-:Y:S01]  /*8340*/  @P0 STS.64 [R237+0x8], RZ ;  /* 0x000008ffed000388 */ /* 0x0003e20000000a00 */
[----:B------:R-:W-:Y:S05]  /*8350*/  @P0 BRA `(.L_x_877) ;  /* 0x0000032000000947 */ /* 0x000fea0003800000 */
[----:B------:R-:W5:Y:S01]  /*8360*/  LDG.E.128 R8, [R10.64] ;  /* 0x000000060a087981 */ /* 0x000f62000c1e1d00 */
[----:B------:R-:W-:Y:S01]  /*8370*/  ISETP.GE.AND P0, PT, R148, c[0x0][0x230], PT ;  /* 0x00008c0094007a0c */ /* 0x000fe20003f06270 */
[----:B------:R-:W-:-:S12]  /*8380*/  BSSY B0, `(.L_x_878) ;  /* 0x000002e000007945 */ /* 0x000fd80003800000 */
[----:B------:R-:W-:Y:S05]  /*8390*/  @P0 BRA `(.L_x_879) ;  /* 0x000002c000000947 */ /* 0x000fea0003800000 */
[C---:B------:R-:W-:Y:S01]  /*83a0*/  IMAD.SHL.U32 R3, R77.reuse, 0x2, RZ ;  /* 0x000000024d037824 */ /* 0x040fe200078e00ff */
[----:B------:R-:W-:-:S04]  /*83b0*/  SHF.L.U64.HI R2, R77, 0x1, R74 ;  /* 0x000000014d027819 */ /* 0x000fc8000001024a */
[C---:B------:R-:W-:Y:S02]  /*83c0*/  IADD3 R16, P0, R3.reuse, c[0x0][0x2b0], RZ ;  /* 0x0000ac0003107a10 */ /* 0x040fe40007f1e0ff */
[----:B------:R-:W-:Y:S02]  /*83d0*/  IADD3 R4, P1, R3, c[0x0][0x2a8], RZ ;  /* 0x0000aa0003047a10 */ /* 0x000fe40007f3e0ff */
[C---:B------:R-:W-:Y:S02]  /*83e0*/  IADD3.X R17, R2.reuse, c[0x0][0x2b4], RZ, P0, !PT ;  /* 0x0000ad0002117a10 */ /* 0x040fe400007fe4ff */
[----:B------:R-:W-:-:S03]  /*83f0*/  IADD3.X R5, R2, c[0x0][0x2ac], RZ, P1, !PT ;  /* 0x0000ab0002057a10 */ /* 0x000fc60000ffe4ff */
[----:B------:R-:W3:Y:S04]  /*8400*/  LDG.E.64 R2, [R16.64] ;  /* 0x0000000610027981 */ /* 0x000ee8000c1e1b00 */
[----:B------:R-:W4:Y:S01]  /*8410*/  LDG.E.64 R4, [R4.64] ;  /* 0x0000000604047981 */ /* 0x000f22000c1e1b00 */
[C---:B-----5:R-:W-:Y:S01]  /*8420*/  SHF.L.U32 R7, R9.reuse, 0x10, RZ ;  /* 0x0000001009077819 */ /* 0x060fe200000006ff */
[----:B------:R-:W-:Y:S01]  /*8430*/  IMAD.U32 R13, R10, 0x10000, RZ ;  /* 0x000100000a0d7824 */ /* 0x000fe200078e00ff */
[----:B------:R-:W-:Y:S01]  /*8440*/  LOP3.LUT R6, R9, 0xffff0000, RZ, 0xc0, !PT ;  /* 0xffff000009067812 */ /* 0x000fe200078ec0ff */
[C---:B------:R-:W-:Y:S01]  /*8450*/  IMAD.U32 R9, R8.reuse, 0x10000, RZ ;  /* 0x0001000008097824 */ /* 0x040fe200078e00ff */
[----:B------:R-:W-:Y:S02]  /*8460*/  LOP3.LUT R14, R8, 0xffff0000, RZ, 0xc0, !PT ;  /* 0xffff0000080e7812 */ /* 0x000fe400078ec0ff */
[----:B------:R-:W-:-:S02]  /*8470*/  LOP3.LUT R18, R10, 0xffff0000, RZ, 0xc0, !PT ;  /* 0xffff00000a127812 */ /* 0x000fc400078ec0ff */
[C---:B------:R-:W-:Y:S02]  /*8480*/  SHF.L.U32 R12, R11.reuse, 0x10, RZ ;  /* 0x000000100b0c7819 */ /* 0x040fe400000006ff */
[----:B------:R-:W-:Y:S02]  /*8490*/  LOP3.LUT R11, R11, 0xffff0000, RZ, 0xc0, !PT ;  /* 0xffff00000b0b7812 */ /* 0x000fe400078ec0ff */
[C---:B---3--:R-:W-:Y:S02]  /*84a0*/  LOP3.LUT R8, R2.reuse, 0xffff0000, RZ, 0xc0, !PT ;  /* 0xffff000002087812 */ /* 0x048fe400078ec0ff */
[----:B------:R-:W-:Y:S02]  /*84b0*/  SHF.L.U32 R2, R2, 0x10, RZ ;  /* 0x0000001002027819 */ /* 0x000fe400000006ff */
[----:B----4-:R-:W-:Y:S01]  /*84c0*/  LOP3.LUT R17, R4, 0xffff0000, RZ, 0xc0, !PT ;  /* 0xffff000004117812 */ /* 0x010fe200078ec0ff */
[-C--:B------:R-:W-:Y:S01]  /*84d0*/  FMUL.FTZ R10, R6, R8.reuse ;  /* 0x00000008060a7220 */ /* 0x080fe20000410000 */
[----:B------:R-:W-:Y:S01]  /*84e0*/  LOP3.LUT R15, R3, 0xffff0000, RZ, 0xc0, !PT ;  /* 0xffff0000030f7812 */ /* 0x000fe200078ec0ff */
[----:B------:R-:W-:Y:S01]  /*84f0*/  FMUL.FTZ R8, R7, R8 ;  /* 0x0000000807087220 */ /* 0x000fe20000410000 */
[----:B------:R-:W-:Y:S01]  /*8500*/  LOP3.LUT R16, R5, 0xffff0000, RZ, 0xc0, !PT ;  /* 0xffff000005107812 */ /* 0x000fe200078ec0ff */
[----:B------:R-:W-:Y:S01]  /*8510*/  FFMA.FTZ R10, R7, R17, -R10 ;  /* 0x00000011070a7223 */ /* 0x000fe2000001080a */
[----:B------:R-:W-:Y:S01]  /*8520*/  SHF.L.U32 R4, R4, 0x10, RZ ;  /* 0x0000001004047819 */ /* 0x000fe200000006ff */
[----:B------:R-:W-:-:S02]  /*8530*/  IMAD.U32 R3, R3, 0x10000, RZ ;  /* 0x0001000003037824 */ /* 0x000fc400078e00ff */
[----:B------:R-:W-:Y:S02]  /*8540*/  FFMA.FTZ R17, R6, R17, R8 ;  /* 0x0000001106117223 */ /* 0x000fe40000010008 */
[----:B------:R-:W-:Y:S02]  /*8550*/  IMAD.U32 R6, R5, 0x10000, RZ ;  /* 0x0001000005067824 */ /* 0x000fe400078e00ff */
[-C--:B------:R-:W-:Y:S02]  /*8560*/  FMUL.FTZ R5, R14, R2.reuse ;  /* 0x000000020e057220 */ /* 0x080fe40000410000 */
[----:B------:R-:W-:Y:S02]  /*8570*/  FMUL.FTZ R7, R9, R2 ;  /* 0x0000000209077220 */ /* 0x000fe40000410000 */
[----:B------:R-:W-:Y:S02]  /*8580*/  FMUL.FTZ R19, R11, R15 ;  /* 0x0000000f0b137220 */ /* 0x000fe40000410000 */
[----:B------:R-:W-:-:S02]  /*8590*/  FMUL.FTZ R2, R18, R3 ;  /* 0x0000000312027220 */ /* 0x000fc40000410000 */
[C---:B------:R-:W-:Y:S02]  /*85a0*/  FMUL.FTZ R15, R12.reuse, R15 ;  /* 0x0000000f0c0f7220 */ /* 0x040fe40000410000 */
[----:B------:R-:W-:Y:S02]  /*85b0*/  FMUL.FTZ R3, R13, R3 ;  /* 0x000000030d037220 */ /* 0x000fe40000410000 */
[----:B------:R-:W-:Y:S02]  /*85c0*/  FFMA.FTZ R19, R12, R16, -R19 ;  /* 0x000000100c137223 */ /* 0x000fe40000010813 */
[----:B------:R-:W-:Y:S01]  /*85d0*/  FFMA.FTZ R5, R9, R4, -R5 ;  /* 0x0000000409057223 */ /* 0x000fe20000010805 */
[----:B------:R-:W-:Y:S01]  /*85e0*/  F2FP.BF16.PACK_AB R9, R17, R10 ;  /* 0x0000000a1109723e */ /* 0x000fe200000010ff */
[----:B------:R-:W-:Y:S02]  /*85f0*/  FFMA.FTZ R16, R11, R16, R15 ;  /* 0x000000100b107223 */ /* 0x000fe4000001000f */
[----:B------:R-:W-:-:S02]  /*8600*/  FFMA.FTZ R4, R14, R4, R7 ;  /* 0x000000040e047223 */ /* 0x000fc40000010007 */
[-C--:B------:R-:W-:Y:S01]  /*8610*/  FFMA.FTZ R2, R13, R6.reuse, -R2 ;  /* 0x000000060d027223 */ /* 0x080fe20000010802 */
[----:B------:R-:W-:Y:S01]  /*8620*/  F2FP.BF16.PACK_AB R11, R16, R19 ;  /* 0x00000013100b723e */ /* 0x000fe200000010ff */
[----:B------:R-:W-:Y:S01]  /*8630*/  FFMA.FTZ R3, R18, R6, R3 ;  /* 0x0000000612037223 */ /* 0x000fe20000010003 */
[----:B------:R-:W-:-:S04]  /*8640*/  F2FP.BF16.PACK_AB R8, R4, R5 ;  /* 0x000000050408723e */ /* 0x000fc800000010ff */
[----:B------:R-:W-:Y:S02]  /*8650*/  F2FP.BF16.PACK_AB R10, R3, R2 ;  /* 0x00000002030a723e */ /* 0x000fe400000010ff */
.L_x_879:
[----:B------:R-:W-:Y:S05]  /*8660*/  BSYNC B0 ;  /* 0x0000000000007941 */ /* 0x000fea0003800000 */
.L_x_878:
[----:B-----5:R3:W-:Y:S02]  /*8670*/  STS.128 [R237], R8 ;  /* 0x00000008ed007388 */ /* 0x0207e40000000c00 */
.L_x_877:
[----:B------:R-:W-:Y:S05]  /*8680*/  BSYNC B1 ;  /* 0x0000000000017941 */ /* 0x000fea0003800000 */
.L_x_876:
[----:B------:R-:W-:-:S04]  /*8690*/  IADD3 R20, R142, 0x20, RZ ;  /* 0x000000208e147810 */ /* 0x000fc80007ffe0ff */
[----:B------:R-:W-:-:S04]  /*86a0*/  ISETP.GE.AND P0, PT, R20, R21, PT ;  /* 0x000000151400720c */ /* 0x000fc80003f06270 */
[----:B------:R-:W-:-:S13]  /*86b0*/  ISETP.LT.OR P0, PT, R64, -0x83, P0 ;  /* 0xffffff7d4000780c */ /* 0x000fda0000701670 */
[----:B------:R-:W-:Y:S05]  /*86c0*/  @P0 BRA `(.L_x_880) ;  /* 0x0000119000000947 */ /* 0x000fea0003800000 */
[----:B------:R-:W-:-:S13]  /*86d0*/  ISETP.GE.AND P0, PT, R148, c[0x0][0x220], PT ;  /* 0x0000880094007a0c */ /* 0x000fda0003f06270 */
[----:B------:R4:W-:Y:S01]  /*86e0*/  @P0 STS.128 [R237+0x800], RZ ;  /* 0x000800ffed000388 */ /* 0x0009e20000000c00 */
[----:B------:R-:W-:Y:S05]  /*86f0*/  @P0 BRA `(.L_x_880) ;  /* 0x0000116000000947 */ /* 0x000fea0003800000 */
[----:B------:R-:W5:Y:S01]  /*8700*/  LDG.E.128 R24, [R24.64] ;  /* 0x0000000618187981 */ /* 0x000f62000c1e1d00 */
[----:B------:R-:W-:Y:S01]  /*8710*/  ISETP.GE.AND P0, PT, R148, c[0x0][0x230], PT ;  /* 0x00008c0094007a0c */ /* 0x000fe20003f06270 */
[----:B------:R-:W-:-:S12]  /*8720*/  BSSY B0, `(.L_x_881) ;  /* 0x0000030000007945 */ /* 0x000fd80003800000 */
[----:B------:R-:W-:Y:S05]  /*8730*/  @P0 BRA `(.L_x_882) ;  /* 0x000002e000000947 */ /* 0x000fea0003800000 */
[----:B------:R-:W-:-:S04]  /*8740*/  IADD3 R77, P0, R0, R77, RZ ;  /* 0x0000004d004d7210 */ /* 0x000fc80007f1e0ff */
[----:B------:R-:W-:Y:S01]  /*8750*/  LEA.HI.X.SX32 R0, R0, R74, 0x1, P0 ;  /* 0x0000004a00007211 */ /* 0x000fe200000f0eff */
[----:B------:R-:W-:-:S03]  /*8760*/  IMAD.SHL.U32 R2, R77, 0x2, RZ ;  /* 0x000000024d027824 */ /* 0x000fc600078e00ff */
[----:B------:R-:W-:Y:S02]  /*8770*/  SHF.L.U64.HI R0, R77, 0x1, R0 ;  /* 0x000000014d007819 */ /* 0x000fe40000010200 */
[C---:B------:R-:W-:Y:S02]  /*8780*/  IADD3 R12, P0, R2.reuse, c[0x0][0x2b0], RZ ;  /* 0x0000ac00020c7a10 */ /* 0x040fe40007f1e0ff */
[----:B------:R-:W-:Y:S02]  /*8790*/  IADD3 R4, P1, R2, c[0x0][0x2a8], RZ ;  /* 0x0000aa0002047a10 */ /* 0x000fe40007f3e0ff */
[C---:B------:R-:W-:Y:S02]  /*87a0*/  IADD3.X R13, R0.reuse, c[0x0][0x2b4], RZ, P0, !PT ;  /* 0x0000ad00000d7a10 */ /* 0x040fe400007fe4ff */
[----:B------:R-:W-:-:S03]  /*87b0*/  IADD3.X R5, R0, c[0x0][0x2ac], RZ, P1, !PT ;  /* 0x0000ab0000057a10 */ /* 0x000fc60000ffe4ff */
[----:B--2---:R-:W2:Y:S04]  /*87c0*/  LDG.E.64 R2, [R12.64] ;  /* 0x000000060c027981 */ /* 0x004ea8000c1e1b00 */
[----:B---3--:R-:W3:Y:S01]  /*87d0*/  LDG.E.64 R4, [R4.64] ;  /* 0x0000000604047981 */ /* 0x008ee2000c1e1b00 */
[C---:B-----5:R-:W-:Y:S01]  /*87e0*/  LOP3.LUT R0, R25.reuse, 0xffff0000, RZ, 0xc0, !PT ;  /* 0xffff000019007812 */ /* 0x060fe200078ec0ff */
[----:B------:R-:W-:Y:S01]  /*87f0*/  IMAD.U32 R6, R25, 0x10000, RZ ;  /* 0x0001000019067824 */ /* 0x000fe200078e00ff */
[C---:B------:R-:W-:Y:S01]  /*8800*/  LOP3.LUT R8, R27.reuse, 0xffff0000, RZ, 0xc0, !PT ;  /* 0xffff00001b087812 */ /* 0x040fe200078ec0ff */
[----:B------:R-:W-:Y:S01]  /*8810*/  IMAD.U32 R10, R27, 0x10000, RZ ;  /* 0x000100001b0a7824 */ /* 0x000fe200078e00ff */
[C---:B------:R-:W-:Y:S02]  /*8820*/  SHF.L.U32 R7, R24.reuse, 0x10, RZ ;  /* 0x0000001018077819 */ /* 0x040fe400000006ff */
[----:B------:R-:W-:-:S02]  /*8830*/  LOP3.LUT R24, R24, 0xffff0000, RZ, 0xc0, !PT ;  /* 0xffff000018187812 */ /* 0x000fc400078ec0ff */
[C---:B------:R-:W-:Y:S02]  /*8840*/  SHF.L.U32 R11, R26.reuse, 0x10, RZ ;  /* 0x000000101a0b7819 */ /* 0x040fe400000006ff */
[----:B------:R-:W-:Y:S02]  /*8850*/  LOP3.LUT R26, R26, 0xffff0000, RZ, 0xc0, !PT ;  /* 0xffff00001a1a7812 */ /* 0x000fe400078ec0ff */
[C---:B--2---:R-:W-:Y:S01]  /*8860*/  LOP3.LUT R9, R2.reuse, 0xffff0000, RZ, 0xc0, !PT ;  /* 0xffff000002097812 */ /* 0x044fe200078ec0ff */
[----:B------:R-:W-:Y:S01]  /*8870*/  IMAD.U32 R2, R2, 0x10000, RZ ;  /* 0x0001000002027824 */ /* 0x000fe200078e00ff */
[----:B------:R-:W-:Y:S02]  /*8880*/  LOP3.LUT R15, R3, 0xffff0000, RZ, 0xc0, !PT ;  /* 0xffff0000030f7812 */ /* 0x000fe400078ec0ff */
[----:B---3--:R-:W-:Y:S01]  /*8890*/  LOP3.LUT R19, R4, 0xffff0000, RZ, 0xc0, !PT ;  /* 0xffff000004137812 */ /* 0x008fe200078ec0ff */
[-C--:B------:R-:W-:Y:S01]  /*88a0*/  FMUL.FTZ R13, R0, R9.reuse ;  /* 0x00000009000d7220 */ /* 0x080fe20000410000 */
[----:B------:R-:W-:Y:S01]  /*88b0*/  LOP3.LUT R17, R5, 0xffff0000, RZ, 0xc0, !PT ;  /* 0xffff000005117812 */ /* 0x000fe200078ec0ff */
[----:B------:R-:W-:Y:S01]  /*88c0*/  FMUL.FTZ R12, R6, R9 ;  /* 0x00000009060c7220 */ /* 0x000fe20000410000 */
[----:B------:R-:W-:Y:S01]  /*88d0*/  SHF.L.U32 R3, R3, 0x10, RZ ;  /* 0x0000001003037819 */ /* 0x000fe200000006ff */
[-C--:B------:R-:W-:Y:S01]  /*88e0*/  FMUL.FTZ R9, R8, R15.reuse ;  /* 0x0000000f08097220 */ /* 0x080fe20000410000 */
[----:B------:R-:W-:Y:S01]  /*88f0*/  SHF.L.U32 R5, R5, 0x10, RZ ;  /* 0x0000001005057819 */ /* 0x000fe200000006ff */
[----:B------:R-:W-:-:S02]  /*8900*/  FMUL.FTZ R15, R10, R15 ;  /* 0x0000000f0a0f7220 */ /* 0x000fc40000410000 */
[----:B------:R-:W-:Y:S02]  /*8910*/  FFMA.FTZ R12, R0, R19, R12 ;  /* 0x00000013000c7223 */ /* 0x000fe4000001000c */
[----:B------:R-:W-:Y:S02]  /*8920*/  FFMA.FTZ R8, R8, R17, R15 ;  /* 0x0000001108087223 */ /* 0x000fe4000001000f */
[-C--:B------:R-:W-:Y:S02]  /*8930*/  FMUL.FTZ R0, R24, R2.reuse ;  /* 0x0000000218007220 */ /* 0x080fe40000410000 */
[----:B------:R-:W-:Y:S02]  /*8940*/  FMUL.FTZ R15, R7, R2 ;  /* 0x00000002070f7220 */ /* 0x000fe40000410000 */
[----:B------:R-:W-:Y:S02]  /*8950*/  FMUL.FTZ R2, R26, R3 ;  /* 0x000000031a027220 */ /* 0x000fe40000410000 */
[----:B------:R-:W-:-:S02]  /*8960*/  IMAD.U32 R4, R4, 0x10000, RZ ;  /* 0x0001000004047824 */ /* 0x000fc400078e00ff */
[----:B------:R-:W-:Y:S02]  /*8970*/  FMUL.FTZ R3, R11, R3 ;  /* 0x000000030b037220 */ /* 0x000fe40000410000 */
[----:B------:R-:W-:Y:S02]  /*8980*/  FFMA.FTZ R13, R6, R19, -R13 ;  /* 0x00000013060d7223 */ /* 0x000fe4000001080d */
[----:B------:R-:W-:Y:S02]  /*8990*/  FFMA.FTZ R9, R10, R17, -R9 ;  /* 0x000000110a097223 */ /* 0x000fe40000010809 */
[-C--:B------:R-:W-:Y:S01]  /*89a0*/  FFMA.FTZ R0, R7, R4.reuse, -R0 ;  /* 0x0000000407007223 */ /* 0x080fe20000010800 */
[----:B------:R-:W-:Y:S01]  /*89b0*/  F2FP.BF16.PACK_AB R25, R12, R13 ;  /* 0x0000000d0c19723e */ /* 0x000fe200000010ff */
[----:B------:R-:W-:Y:S01]  /*89c0*/  FFMA.FTZ R15, R24, R4, R15 ;  /* 0x00000004180f7223 */ /* 0x000fe2000001000f */
[----:B------:R-:W-:Y:S01]  /*89d0*/  F2FP.BF16.PACK_AB R27, R8, R9 ;  /* 0x00000009081b723e */ /* 0x000fe200000010ff */
[----:B------:R-:W-:-:S02]  /*89e0*/  FFMA.FTZ R2, R11, R5, -R2 ;  /* 0x000000050b027223 */ /* 0x000fc40000010802 */
[----:B------:R-:W-:Y:S01]  /*89f0*/  FFMA.FTZ R3, R26, R5, R3 ;  /* 0x000000051a037223 */ /* 0x000fe20000010003 */
[----:B------:R-:W-:-:S04]  /*8a00*/  F2FP.BF16.PACK_AB R24, R15, R0 ;  /* 0x000000000f18723e */ /* 0x000fc800000010ff */
[----:B------:R-:W-:Y:S02]  /*8a10*/  F2FP.BF16.PACK_AB R26, R3, R2 ;  /* 0x00000002031a723e */ /* 0x000fe400000010ff */
.L_x_882:
[----:B------:R-:W-:Y:S05]  /*8a20*/  BSYNC B0 ;  /* 0x0000000000007941 */ /* 0x000fea0003800000 */
.L_x_881:
[----:B-----5:R1:W-:Y:S01]  /*8a30*/  STS.128 [R237+0x800], R24 ;  /* 0x00080018ed007388 */ /* 0x0203e20000000c00 */
[----:B------:R-:W-:Y:S05]  /*8a40*/  BRA `(.L_x_880) ;  /* 0x00000e1000007947 */ /* 0x000fea0003800000 */
.L_x_875:
        /* <DEDUP_REMOVED lines=9> */
[----:B------:R3:W5:Y:S01]  /*8ae0*/  LDG.E.128 R16, [R10.64] ;  /* 0x000000060a107981 */ /* 0x000762000c1e1d00 */
[----:B------:R-:W-:Y:S01]  /*8af0*/  ISETP.GE.AND P0, PT, R148, c[0x0][0x230], PT ;  /* 0x00008c0094007a0c */ /* 0x000fe20003f06270 */
[----:B------:R-:W-:-:S12]  /*8b00*/  BSSY B0, `(.L_x_885) ;  /* 0x0000054000007945 */ /* 0x000fd80003800000 */
[----:B------:R-:W-:Y:S05]  /*8b10*/  @P0 BRA `(.L_x_886) ;  /* 0x0000052000000947 */ /* 0x000fea0003800000 */
[----:B------:R-:W-:Y:S01]  /*8b20*/  ISETP.GE.AND P0, PT, R148, R75, PT ;  /* 0x0000004b9400720c */ /* 0x000fe20003f06270 */
[----:B------:R-:W-:Y:S02]  /*8b30*/  IMAD.MOV.U32 R2, RZ, RZ, RZ ;  /* 0x000000ffff027224 */ /* 0x000fe400078e00ff */
[----:B------:R-:W-:-:S10]  /*8b40*/  IMAD.MOV.U32 R4, RZ, RZ, R75 ;  /* 0x000000ffff047224 */ /* 0x000fd400078e004b */
[--C-:B------:R-:W-:Y:S02]  /*8b50*/  @P0 SHF.R.S32.HI R5, RZ, 0x1, R78.reuse ;  /* 0x00000001ff050819 */ /* 0x100fe4000001144e */
[----:B------:R-:W-:Y:S02]  /*8b60*/  @P0 SHF.R.S32.HI R6, RZ, 0x1, R78 ;  /* 0x00000001ff060819 */ /* 0x000fe4000001144e */
[----:B------:R-:W-:-:S03]  /*8b70*/  @P0 IADD3 R2, -R5, RZ, RZ ;  /* 0x000000ff05020210 */ /* 0x000fc60007ffe1ff */
[----:B------:R-:W-:Y:S01]  /*8b80*/  @P0 IMAD.MOV R4, RZ, RZ, -R6 ;  /* 0x000000ffff040224 */ /* 0x000fe200078e0a06 */
[----:B------:R-:W-:Y:S01]  /*8b90*/  IADD3 R9, P1, R2, R3, RZ ;  /* 0x0000000302097210 */ /* 0x000fe20007f3e0ff */
[----:B------:R-:W-:Y:S02]  /*8ba0*/  IMAD.MOV.U32 R12, RZ, RZ, RZ ;  /* 0x000000ffff0c7224 */ /* 0x000fe400078e00ff */
[----:B------:R-:W-:Y:S01]  /*8bb0*/  IMAD.WIDE R4, R4, 0x2, R10 ;  /* 0x0000000204047825 */ /* 0x000fe200078e020a */
[----:B------:R-:W-:Y:S02]  /*8bc0*/  LEA.HI.X.SX32 R2, R2, R23, 0x1, P1 ;  /* 0x0000001702027211 */ /* 0x000fe400008f0eff */
[----:B------:R-:W-:-:S03]  /*8bd0*/  LEA R8, P1, R9, c[0x0][0x2b0], 0x1 ;  /* 0x0000ac0009087a11 */ /* 0x000fc600078208ff */
[----:B------:R-:W4:Y:S01]  /*8be0*/  LDG.E.128 R4, [R4.64] ;  /* 0x0000000604047981 */ /* 0x000f22000c1e1d00 */
[----:B------:R-:W-:Y:S02]  /*8bf0*/  LEA.HI.X R9, R9, c[0x0][0x2b4], R2, 0x1, P1 ;  /* 0x0000ad0009097a11 */ /* 0x000fe400008f0c02 */
[----:B------:R-:W-:-:S04]  /*8c00*/  @P0 SHF.R.S32.HI R2, RZ, 0x1, R78 ;  /* 0x00000001ff020819 */ /* 0x000fc8000001144e */
[----:B------:R-:W-:Y:S01]  /*8c10*/  @P0 IADD3 R12, -R2, RZ, RZ ;  /* 0x000000ff020c0210 */ /* 0x000fe20007ffe1ff */
[----:B---3--:R-:W3:Y:S03]  /*8c20*/  LDG.E.128 R8, [R8.64] ;  /* 0x0000000608087981 */ /* 0x008ee6000c1e1d00 */
[----:B------:R-:W-:-:S04]  /*8c30*/  IADD3 R2, P1, R12, R3, RZ ;  /* 0x000000030c027210 */ /* 0x000fc80007f3e0ff */
[----:B------:R-:W-:Y:S02]  /*8c40*/  LEA.HI.X.SX32 R13, R12, R23, 0x1, P1 ;  /* 0x000000170c0d7211 */ /* 0x000fe400008f0eff */
[----:B------:R-:W-:-:S04]  /*8c50*/  LEA R12, P1, R2, c[0x0][0x2a8], 0x1 ;  /* 0x0000aa00020c7a11 */ /* 0x000fc800078208ff */
[----:B------:R-:W-:-:S06]  /*8c60*/  LEA.HI.X R13, R2, c[0x0][0x2ac], R13, 0x1, P1 ;  /* 0x0000ab00020d7a11 */ /* 0x000fcc00008f0c0d */
[----:B--2---:R-:W2:Y:S01]  /*8c70*/  LDG.E.128 R12, [R12.64] ;  /* 0x000000060c0c7981 */ /* 0x004ea2000c1e1d00 */
[C---:B-----5:R-:W-:Y:S01]  /*8c80*/  LOP3.LUT R2, R17.reuse, 0xffff0000, RZ, 0xc0, !PT ;  /* 0xffff000011027812 */ /* 0x060fe200078ec0ff */
[----:B------:R-:W-:Y:S01]  /*8c90*/  IMAD.U32 R26, R17, 0x10000, RZ ;  /* 0x00010000111a7824 */ /* 0x000fe200078e00ff */
[C---:B------:R-:W-:Y:S01]  /*8ca0*/  LOP3.LUT R17, R19.reuse, 0xffff0000, RZ, 0xc0, !PT ;  /* 0xffff000013117812 */ /* 0x040fe200078ec0ff */
[----:B------:R-:W-:Y:S01]  /*8cb0*/  IMAD.U32 R28, R19, 0x10000, RZ ;  /* 0x00010000131c7824 */ /* 0x000fe200078e00ff */
[----:B------:R-:W-:Y:S01]  /*8cc0*/  SHF.L.U32 R22, R18, 0x10, RZ ;  /* 0x0000001012167819 */ /* 0x000fe200000006ff */
[C---:B------:R-:W-:Y:S01]  /*8cd0*/  IMAD.U32 R20, R16.reuse, 0x10000, RZ ;  /* 0x0001000010147824 */ /* 0x040fe200078e00ff */
[----:B------:R-:W-:Y:S02]  /*8ce0*/  LOP3.LUT R16, R16, 0xffff0000, RZ, 0xc0, !PT ;  /* 0xffff000010107812 */ /* 0x000fe400078ec0ff */
[----:B------:R-:W-:Y:S01]  /*8cf0*/  LOP3.LUT R18, R18, 0xffff0000, RZ, 0xc0, !PT ;  /* 0xffff000012127812 */ /* 0x000fe200078ec0ff */
[C---:B----4-:R-:W-:Y:S01]  /*8d00*/  IMAD.U32 R27, R4.reuse, 0x10000, RZ ;  /* 0x00010000041b7824 */ /* 0x050fe200078e00ff */
[----:B------:R-:W-:Y:S01]  /*8d10*/  LOP3.LUT R19, R4, 0xffff0000, RZ, 0xc0, !PT ;  /* 0xffff000004137812 */ /* 0x000fe200078ec0ff */
[----:B------:R-:W-:Y:S01]  /*8d20*/  IMAD.U32 R29, R6, 0x10000, RZ ;  /* 0x00010000061d7824 */ /* 0x000fe200078e00ff */
[----:B------:R-:W-:-:S02]  /*8d30*/  SHF.L.U32 R4, R5, 0x10, RZ ;  /* 0x0000001005047819 */ /* 0x000fc400000006ff */
[----:B------:R-:W-:Y:S02]  /*8d40*/  LOP3.LUT R30, R5, 0xffff0000, RZ, 0xc0, !PT ;  /* 0xffff0000051e7812 */ /* 0x000fe400078ec0ff */
[C---:B------:R-:W-:Y:S01]  /*8d50*/  SHF.L.U32 R5, R7.reuse, 0x10, RZ ;  /* 0x0000001007057819 */ /* 0x040fe200000006ff */
[----:B---3--:R-:W-:Y:S01]  /*8d60*/  IMAD.U32 R32, R8, 0x10000, RZ ;  /* 0x0001000008207824 */ /* 0x008fe200078e00ff */
[----:B------:R-:W-:Y:S01]  /*8d70*/  LOP3.LUT R31, R7, 0xffff0000, RZ, 0xc0, !PT ;  /* 0xffff0000071f7812 */ /* 0x000fe200078ec0ff */
[----:B------:R-:W-:Y:S01]  /*8d80*/  IMAD.U32 R34, R10, 0x10000, RZ ;  /* 0x000100000a227824 */ /* 0x000fe200078e00ff */
[C---:B------:R-:W-:Y:S01]  /*8d90*/  SHF.L.U32 R7, R9.reuse, 0x10, RZ ;  /* 0x0000001009077819 */ /* 0x040fe200000006ff */
[----:B------:R-:W-:Y:S01]  /*8da0*/  @!P0 FADD.FTZ R32, -R32, -RZ ;  /* 0x800000ff20208221 */ /* 0x000fe20000010100 */
[----:B------:R-:W-:Y:S01]  /*8db0*/  LOP3.LUT R33, R9, 0xffff0000, RZ, 0xc0, !PT ;  /* 0xffff000009217812 */ /* 0x000fe200078ec0ff */
[----:B------:R-:W-:Y:S01]  /*8dc0*/  @!P0 FADD.FTZ R34, -R34, -RZ ;  /* 0x800000ff22228221 */ /* 0x000fe20000010100 */
[----:B------:R-:W-:Y:S01]  /*8dd0*/  LOP3.LUT R8, R8, 0xffff0000, RZ, 0xc0, !PT ;  /* 0xffff000008087812 */ /* 0x000fe200078ec0ff */
[----:B------:R-:W-:Y:S01]  /*8de0*/  @!P0 FADD.FTZ R7, -R7, -RZ ;  /* 0x800000ff07078221 */ /* 0x000fe20000010100 */
[----:B------:R-:W-:Y:S01]  /*8df0*/  LOP3.LUT R9, R10, 0xffff0000, RZ, 0xc0, !PT ;  /* 0xffff00000a097812 */ /* 0x000fe200078ec0ff */
[----:B------:R-:W-:Y:S01]  /*8e00*/  @!P0 FADD.FTZ R33, -R33, -RZ ;  /* 0x800000ff21218221 */ /* 0x000fe20000010100 */
[----:B------:R-:W-:Y:S01]  /*8e10*/  SHF.L.U32 R10, R11, 0x10, RZ ;  /* 0x000000100b0a7819 */ /* 0x000fe200000006ff */
[----:B------:R-:W-:Y:S01]  /*8e20*/  @!P0 FADD.FTZ R8, -R8, -RZ ;  /* 0x800000ff08088221 */ /* 0x000fe20000010100 */
[----:B------:R-:W-:Y:S01]  /*8e30*/  LOP3.LUT R6, R6, 0xffff0000, RZ, 0xc0, !PT ;  /* 0xffff000006067812 */ /* 0x000fe200078ec0ff */
[----:B------:R-:W-:Y:S01]  /*8e40*/  @!P0 FADD.FTZ R9, -R9, -RZ ;  /* 0x800000ff09098221 */ /* 0x000fe20000010100 */
[----:B------:R-:W-:Y:S01]  /*8e50*/  LOP3.LUT R36, R11, 0xffff0000, RZ, 0xc0, !PT ;  /* 0xffff00000b247812 */ /* 0x000fe200078ec0ff */
[----:B------:R-:W-:-:S02]  /*8e60*/  @!P0 FADD.FTZ R10, -R10, -RZ ;  /* 0x800000ff0a0a8221 */ /* 0x000fc40000010100 */
[----:B------:R-:W-:Y:S01]  /*8e70*/  FMUL.FTZ R19, R19, R8 ;  /* 0x0000000813137220 */ /* 0x000fe20000410000 */
[----:B--2---:R-:W-:Y:S01]  /*8e80*/  LOP3.LUT R11, R14, 0xffff0000, RZ, 0xc0, !PT ;  /* 0xffff00000e0b7812 */ /* 0x004fe200078ec0ff */
[----:B------:R-:W-:Y:S02]  /*8e90*/  @!P0 FADD.FTZ R36, -R36, -RZ ;  /* 0x800000ff24248221 */ /* 0x000fe40000010100 */
[----:B------:R-:W-:Y:S01]  /*8ea0*/  FMUL.FTZ R9, R6, R9 ;  /* 0x0000000906097220 */ /* 0x000fe20000410000 */
[----:B------:R-:W-:Y:S01]  /*8eb0*/  LOP3.LUT R6, R12, 0xffff0000, RZ, 0xc0, !PT ;  /* 0xffff00000c067812 */ /* 0x000fe200078ec0ff */
[----:B------:R-:W-:Y:S01]  /*8ec0*/  FMUL.FTZ R7, R4, R7 ;  /* 0x0000000704077220 */ /* 0x000fe20000410000 */
[C---:B------:R-:W-:Y:S01]  /*8ed0*/  SHF.L.U32 R4, R13.reuse, 0x10, RZ ;  /* 0x000000100d047819 */ /* 0x040fe200000006ff */
[----:B------:R-:W-:Y:S01]  /*8ee0*/  IMAD.U32 R8, R12, 0x10000, RZ ;  /* 0x000100000c087824 */ /* 0x000fe200078e00ff */
[----:B------:R-:W-:Y:S01]  /*8ef0*/  LOP3.LUT R13, R13, 0xffff0000, RZ, 0xc0, !PT ;  /* 0xffff00000d0d7812 */ /* 0x000fe200078ec0ff */
[----:B------:R-:W-:Y:S01]  /*8f00*/  FMUL.FTZ R5, R5, R10 ;  /* 0x0000000a05057220 */ /* 0x000fe20000410000 */
[C---:B------:R-:W-:Y:S01]  /*8f10*/  SHF.L.U32 R10, R15.reuse, 0x10, RZ ;  /* 0x000000100f0a7819 */ /* 0x040fe200000006ff */
[----:B------:R-:W-:Y:S01]  /*8f20*/  IMAD.U32 R12, R14, 0x10000, RZ ;  /* 0x000100000e0c7824 */ /* 0x000fe200078e00ff */
[----:B------:R-:W-:Y:S01]  /*8f30*/  LOP3.LUT R14, R15, 0xffff0000, RZ, 0xc0, !PT ;  /* 0xffff00000f0e7812 */ /* 0x000fe200078ec0ff */
[----:B------:R-:W-:-:S02]  /*8f40*/  FMUL.FTZ R27, R27, R32 ;  /* 0x000000201b1b7220 */ /* 0x000fc40000410000 */
[----:B------:R-:W-:Y:S02]  /*8f50*/  FMUL.FTZ R33, R30, R33 ;  /* 0x000000211e217220 */ /* 0x000fe40000410000 */
[----:B------:R-:W-:Y:S02]  /*8f60*/  FMUL.FTZ R29, R29, R34 ;  /* 0x000000221d1d7220 */ /* 0x000fe40000410000 */
[----:B------:R-:W-:Y:S02]  /*8f70*/  FMUL.FTZ R36, R31, R36 ;  /* 0x000000241f247220 */ /* 0x000fe40000410000 */
[----:B------:R-:W-:Y:S02]  /*8f80*/  FFMA.FTZ R8, R20, R8, R27 ;  /* 0x0000000814087223 */ /* 0x000fe4000001001b */
[----:B------:R-:W-:Y:S02]  /*8f90*/  FFMA.FTZ R19, R16, R6, R19 ;  /* 0x0000000610137223 */ /* 0x000fe40000010013 */
[----:B------:R-:W-:-:S02]  /*8fa0*/  FFMA.FTZ R4, R26, R4, R7 ;  /* 0x000000041a047223 */ /* 0x000fc40000010007 */
[----:B------:R-:W-:Y:S01]  /*8fb0*/  FFMA.FTZ R13, R2, R13, R33 ;  /* 0x0000000d020d7223 */ /* 0x000fe20000010021 */
[----:B------:R-:W-:Y:S01]  /*8fc0*/  F2FP.BF16.PACK_AB R16, R19, R8 ;  /* 0x000000081310723e */ /* 0x000fe200000010ff */
[----:B------:R-:W-:Y:S02]  /*8fd0*/  FFMA.FTZ R12, R22, R12, R29 ;  /* 0x0000000c160c7223 */ /* 0x000fe4000001001d */
[----:B------:R-:W-:Y:S02]  /*8fe0*/  FFMA.FTZ R5, R28, R10, R5 ;  /* 0x0000000a1c057223 */ /* 0x000fe40000010005 */
[----:B------:R-:W-:Y:S01]  /*8ff0*/  FFMA.FTZ R14, R17, R14, R36 ;  /* 0x0000000e110e7223 */ /* 0x000fe20000010024 */
[----:B------:R-:W-:Y:S01]  /*9000*/  F2FP.BF16.PACK_AB R17, R13, R4 ;  /* 0x000000040d11723e */ /* 0x000fe200000010ff */
[----:B------:R-:W-:-:S03]  /*9010*/  FFMA.FTZ R9, R18, R11, R9 ;  /* 0x0000000b12097223 */ /* 0x000fc60000010009 */
[----:B------:R-:W-:Y:S02]  /*9020*/  F2FP.BF16.PACK_AB R19, R14, R5 ;  /* 0x000000050e13723e */ /* 0x000fe400000010ff */
[----:B------:R-:W-:Y:S02]  /*9030*/  F2FP.BF16.PACK_AB R18, R9, R12 ;  /* 0x0000000c0912723e */ /* 0x000fe400000010ff */
.L_x_886:
[----:B------:R-:W-:Y:S05]  /*9040*/  BSYNC B0 ;  /* 0x0000000000007941 */ /* 0x000fea0003800000 */
.L_x_885:
[----:B-----5:R4:W-:Y:S02]  /*9050*/  STS.128 [R237], R16 ;  /* 0x00000010ed007388 */ /* 0x0209e40000000c00 */
.L_x_884:
[----:B------:R-:W-:Y:S05]  /*9060*/  BSYNC B1 ;  /* 0x0000000000017941 */ /* 0x000fea0003800000 */
.L_x_883:
[----:B------:R-:W-:-:S04]  /*9070*/  IADD3 R20, R142, 0x20, RZ ;  /* 0x000000208e147810 */ /* 0x000fc80007ffe0ff */
[----:B------:R-:W-:-:S04]  /*9080*/  ISETP.GE.AND P0, PT, R20, R21, PT ;  /* 0x000000151400720c */ /* 0x000fc80003f06270 */
[----:B------:R-:W-:-:S13]  /*9090*/  ISETP.LT.OR P0, PT, R64, -0x83, P0 ;  /* 0xffffff7d4000780c */ /* 0x000fda0000701670 */
[----:B------:R-:W-:Y:S05]  /*90a0*/  @P0 BRA `(.L_x_880) ;  /* 0x000007b000000947 */ /* 0x000fea0003800000 */
[----:B------:R-:W-:-:S13]  /*90b0*/  ISETP.GE.AND P0, PT, R148, c[0x0][0x220], PT ;  /* 0x0000880094007a0c */ /* 0x000fda0003f06270 */
[----:B------:R1:W-:Y:S01]  /*90c0*/  @P0 STS.128 [R237+0x800], RZ ;  /* 0x000800ffed000388 */ /* 0x0003e20000000c00 */
[----:B------:R-:W-:Y:S05]  /*90d0*/  @P0 BRA `(.L_x_880) ;  /* 0x0000078000000947 */ /* 0x000fea0003800000 */
[----:B------:R1:W5:Y:S01]  /*90e0*/  LDG.E.128 R4, [R24.64] ;  /* 0x0000000618047981 */ /* 0x000362000c1e1d00 */
[----:B------:R-:W-:Y:S01]  /*90f0*/  ISETP.GE.AND P0, PT, R148, c[0x0][0x230], PT ;  /* 0x00008c0094007a0c */ /* 0x000fe20003f06270 */
[----:B------:R-:W-:-:S12]  /*9100*/  BSSY B0, `(.L_x_887) ;  /* 0x0000055000007945 */ /* 0x000fd80003800000 */
[----:B------:R-:W-:Y:S05]  /*9110*/  @P0 BRA `(.L_x_888) ;  /* 0x0000053000000947 */ /* 0x000fea0003800000 */
[----:B------:R-:W-:Y:S01]  /*9120*/  ISETP.GE.AND P0, PT, R148, R75, PT ;  /* 0x0000004b9400720c */ /* 0x000fe20003f06270 */
[----:B------:R-:W-:Y:S01]  /*9130*/  IMAD.MOV.U32 R8, RZ, RZ, RZ ;  /* 0x000000ffff087224 */ /* 0x000fe200078e00ff */
[----:B------:R-:W-:-:S04]  /*9140*/  IADD3 R3, P1, R0, R3, RZ ;  /* 0x0000000300037210 */ /* 0x000fc80007f3e0ff */
[----:B------:R-:W-:-:S07]  /*9150*/  LEA.HI.X.SX32 R0, R0, R23, 0x1, P1 ;  /* 0x0000001700007211 */ /* 0x000fce00008f0eff */
[--C-:B------:R-:W-:Y:S02]  /*9160*/  @P0 SHF.R.S32.HI R2, RZ, 0x1, R78.reuse ;  /* 0x00000001ff020819 */ /* 0x100fe4000001144e */
[----:B------:R-:W-:-:S03]  /*9170*/  @P0 SHF.R.S32.HI R9, RZ, 0x1, R78 ;  /* 0x00000001ff090819 */ /* 0x000fc6000001144e */
[----:B------:R-:W-:Y:S01]  /*9180*/  @P0 IMAD.MOV R8, RZ, RZ, -R2 ;  /* 0x000000ffff080224 */ /* 0x000fe200078e0a02 */
[----:B------:R-:W-:Y:S01]  /*9190*/  @P0 SHF.R.S32.HI R78, RZ, 0x1, R78 ;  /* 0x00000001ff4e0819 */ /* 0x000fe2000001144e */
[----:B------:R-:W-:-:S03]  /*91a0*/  @P0 IMAD.MOV R75, RZ, RZ, -R9 ;  /* 0x000000ffff4b0224 */ /* 0x000fc600078e0a09 */
[----:B------:R-:W-:Y:S01]  /*91b0*/  IADD3 R2, P1, R8, R3, RZ ;  /* 0x0000000308027210 */ /* 0x000fe20007f3e0ff */
[----:B---3--:R-:W-:-:S03]  /*91c0*/  IMAD.WIDE R10, R75, 0x2, R24 ;  /* 0x000000024b0a7825 */ /* 0x008fc600078e0218 */
[----:B------:R-:W-:Y:S02]  /*91d0*/  LEA.HI.X.SX32 R13, R8, R0, 0x1, P1 ;  /* 0x00000000080d7211 */ /* 0x000fe400008f0eff */
[C---:B------:R-:W-:Y:S01]  /*91e0*/  LEA R12, P1, R2.reuse, c[0x0][0x2b0], 0x1 ;  /* 0x0000ac00020c7a11 */ /* 0x040fe200078208ff */
[----:B------:R-:W3:Y:S03]  /*91f0*/  LDG.E.128 R8, [R10.64] ;  /* 0x000000060a087981 */ /* 0x000ee6000c1e1d00 */
[----:B------:R-:W-:Y:S02]  /*9200*/  LEA.HI.X R13, R2, c[0x0][0x2b4], R13, 0x1, P1 ;  /* 0x0000ad00020d7a11 */ /* 0x000fe400008f0c0d */
[----:B------:R-:W-:Y:S01]  /*9210*/  MOV R2, RZ ;  /* 0x000000ff00027202 */ /* 0x000fe20000000f00 */
[----:B------:R-:W-:-:S03]  /*9220*/  @P0 IMAD.MOV R2, RZ, RZ, -R78 ;  /* 0x000000ffff020224 */ /* 0x000fc600078e0a4e */
[----:B--2---:R-:W2:Y:S02]  /*9230*/  LDG.E.128 R12, [R12.64] ;  /* 0x000000060c0c7981 */ /* 0x004ea4000c1e1d00 */
[----:B------:R-:W-:-:S04]  /*9240*/  IADD3 R3, P1, R2, R3, RZ ;  /* 0x0000000302037210 */ /* 0x000fc80007f3e0ff */
[----:B------:R-:W-:Y:S02]  /*9250*/  LEA.HI.X.SX32 R0, R2, R0, 0x1, P1 ;  /* 0x0000000002007211 */ /* 0x000fe400008f0eff */
[----:B----4-:R-:W-:-:S04]  /*9260*/  LEA R16, P1, R3, c[0x0][0x2a8], 0x1 ;  /* 0x0000aa0003107a11 */ /* 0x010fc800078208ff */
[----:B------:R-:W-:-:S06]  /*9270*/  LEA.HI.X R17, R3, c[0x0][0x2ac], R0, 0x1, P1 ;  /* 0x0000ab0003117a11 */ /* 0x000fcc00008f0c00 */
[----:B------:R-:W4:Y:S01]  /*9280*/  LDG.E.128 R16, [R16.64] ;  /* 0x0000000610107981 */ /* 0x000f22000c1e1d00 */
[C---:B-----5:R-:W-:Y:S01]  /*9290*/  LOP3.LUT R0, R5.reuse, 0xffff0000, RZ, 0xc0, !PT ;  /* 0xffff000005007812 */ /* 0x060fe200078ec0ff */
[----:B------:R-:W-:Y:S01]  /*92a0*/  IMAD.U32 R3, R4, 0x10000, RZ ;  /* 0x0001000004037824 */ /* 0x000fe200078e00ff */
[----:B------:R-:W-:Y:S01]  /*92b0*/  SHF.L.U32 R22, R5, 0x10, RZ ;  /* 0x0000001005167819 */ /* 0x000fe200000006ff */
[----:B------:R-:W-:Y:S01]  /*92c0*/  IMAD.U32 R21, R6, 0x10000, RZ ;  /* 0x0001000006157824 */ /* 0x000fe200078e00ff */
[----:B------:R-:W-:Y:S01]  /*92d0*/  LOP3.LUT R2, R4, 0xffff0000, RZ, 0xc0, !PT ;  /* 0xffff000004027812 */ /* 0x000fe200078ec0ff */
[C---:B-1----:R-:W-:Y:S01]  /*92e0*/  IMAD.U32 R24, R7.reuse, 0x10000, RZ ;  /* 0x0001000007187824 */ /* 0x042fe200078e00ff */
[----:B------:R-:W-:Y:S02]  /*92f0*/  LOP3.LUT R5, R6, 0xffff0000, RZ, 0xc0, !PT ;  /* 0xffff000006057812 */ /* 0x000fe400078ec0ff */
[----:B------:R-:W-:Y:S01]  /*9300*/  LOP3.LUT R4, R7, 0xffff0000, RZ, 0xc0, !PT ;  /* 0xffff000007047812 */ /* 0x000fe200078ec0ff */
[C---:B---3--:R-:W-:Y:S01]  /*9310*/  IMAD.U32 R6, R9.reuse, 0x10000, RZ ;  /* 0x0001000009067824 */ /* 0x048fe200078e00ff */
[----:B------:R-:W-:Y:S01]  /*9320*/  LOP3.LUT R26, R9, 0xffff0000, RZ, 0xc0, !PT ;  /* 0xffff0000091a7812 */ /* 0x000fe200078ec0ff */
[----:B------:R-:W-:Y:S01]  /*9330*/  IMAD.U32 R25, R10, 0x10000, RZ ;  /* 0x000100000a197824 */ /* 0x000fe200078e00ff */
[----:B------:R-:W-:-:S02]  /*9340*/  SHF.L.U32 R23, R8, 0x10, RZ ;  /* 0x0000001008177819 */ /* 0x000fc400000006ff */
[----:B------:R-:W-:Y:S02]  /*9350*/  LOP3.LUT R7, R8, 0xffff0000, RZ, 0xc0, !PT ;  /* 0xffff000008077812 */ /* 0x000fe400078ec0ff */
[----:B------:R-:W-:Y:S02]  /*9360*/  LOP3.LUT R9, R10, 0xffff0000, RZ, 0xc0, !PT ;  /* 0xffff00000a097812 */ /* 0x000fe400078ec0ff */
[C---:B------:R-:W-:Y:S01]  /*9370*/  SHF.L.U32 R8, R11.reuse, 0x10, RZ ;  /* 0x000000100b087819 */ /* 0x040fe200000006ff */
[C---:B--2---:R-:W-:Y:S01]  /*9380*/  IMAD.U32 R28, R12.reuse, 0x10000, RZ ;  /* 0x000100000c1c7824 */ /* 0x044fe200078e00ff */
[----:B------:R-:W-:Y:S01]  /*9390*/  LOP3.LUT R27, R11, 0xffff0000, RZ, 0xc0, !PT ;  /* 0xffff00000b1b7812 */ /* 0x000fe200078ec0ff */
[C---:B------:R-:W-:Y:S01]  /*93a0*/  IMAD.U32 R11, R13.reuse, 0x10000, RZ ;  /* 0x000100000d0b7824 */ /* 0x040fe200078e00ff */
[----:B------:R-:W-:Y:S01]  /*93b0*/  LOP3.LUT R10, R12, 0xffff0000, RZ, 0xc0, !PT ;  /* 0xffff00000c0a7812 */ /* 0x000fe200078ec0ff */
[----:B------:R-:W-:Y:S01]  /*93c0*/  @!P0 FADD.FTZ R28, -R28, -RZ ;  /* 0x800000ff1c1c8221 */ /* 0x000fe20000010100 */
[----:B------:R-:W-:Y:S01]  /*93d0*/  LOP3.LUT R29, R13, 0xffff0000, RZ, 0xc0, !PT ;  /* 0xffff00000d1d7812 */ /* 0x000fe200078ec0ff */
[----:B------:R-:W-:Y:S01]  /*93e0*/  IMAD.U32 R13, R15, 0x10000, RZ ;  /* 0x000100000f0d7824 */ /* 0x000fe200078e00ff */
[C---:B------:R-:W-:Y:S01]  /*93f0*/  SHF.L.U32 R30, R14.reuse, 0x10, RZ ;  /* 0x000000100e1e7819 */ /* 0x040fe200000006ff */
[----:B------:R-:W-:Y:S01]  /*9400*/  @!P0 FADD.FTZ R11, -R11, -RZ ;  /* 0x800000ff0b0b8221 */ /* 0x000fe20000010100 */
[----:B------:R-:W-:Y:S01]  /*9410*/  LOP3.LUT R12, R14, 0xffff0000, RZ, 0xc0, !PT ;  /* 0xffff00000e0c7812 */ /* 0x000fe200078ec0ff */
[----:B------:R-:W-:Y:S01]  /*9420*/  @!P0 FADD.FTZ R13, -R13, -RZ ;  /* 0x800000ff0d0d8221 */ /* 0x000fe20000010100 */
[----:B------:R-:W-:Y:S01]  /*9430*/  LOP3.LUT R14, R15, 0xffff0000, RZ, 0xc0, !PT ;  /* 0xffff00000f0e7812 */ /* 0x000fe200078ec0ff */
[----:B------:R-:W-:-:S02]  /*9440*/  @!P0 FADD.FTZ R10, -R10, -RZ ;  /* 0x800000ff0a0a8221 */ /* 0x000fc40000010100 */
[----:B------:R-:W-:Y:S02]  /*9450*/  @!P0 FADD.FTZ R12, -R12, -RZ ;  /* 0x800000ff0c0c8221 */ /* 0x000fe40000010100 */
[----:B------:R-:W-:Y:S02]  /*9460*/  @!P0 FADD.FTZ R14, -R14, -RZ ;  /* 0x800000ff0e0e8221 */ /* 0x000fe40000010100 */
[----:B------:R-:W-:Y:S02]  /*9470*/  @!P0 FADD.FTZ R29, -R29, -RZ ;  /* 0x800000ff1d1d8221 */ /* 0x000fe40000010100 */
[----:B------:R-:W-:Y:S02]  /*9480*/  @!P0 FADD.FTZ R30, -R30, -RZ ;  /* 0x800000ff1e1e8221 */ /* 0x000fe40000010100 */
[----:B------:R-:W-:Y:S02]  /*9490*/  FMUL.FTZ R12, R9, R12 ;  /* 0x0000000c090c7220 */ /* 0x000fe40000410000 */
[----:B------:R-:W-:Y:S01]  /*94a0*/  FMUL.FTZ R13, R8, R13 ;  /* 0x0000000d080d7220 */ /* 0x000fe20000410000 */
[----:B----4-:R-:W-:Y:S01]  /*94b0*/  LOP3.LUT R8, R16, 0xffff0000, RZ, 0xc0, !PT ;  /* 0xffff000010087812 */ /* 0x010fe200078ec0ff */
[----:B------:R-:W-:Y:S01]  /*94c0*/  FMUL.FTZ R11, R6, R11 ;  /* 0x0000000b060b7220 */ /* 0x000fe20000410000 */
[----:B------:R-:W-:Y:S01]  /*94d0*/  SHF.L.U32 R6, R17, 0x10, RZ ;  /* 0x0000001011067819 */ /* 0x000fe200000006ff */
[----:B------:R-:W-:Y:S01]  /*94e0*/  FMUL.FTZ R27, R27, R14 ;  /* 0x0000000e1b1b7220 */ /* 0x000fe20000410000 */
[----:B------:R-:W-:Y:S01]  /*94f0*/  LOP3.LUT R14, R18, 0xffff0000, RZ, 0xc0, !PT ;  /* 0xffff0000120e7812 */ /* 0x000fe200078ec0ff */
        /* <DEDUP_REMOVED lines=9> */
[----:B------:R-:W-:Y:S02]  /*9590*/  FFMA.FTZ R6, R22, R6, R11 ;  /* 0x0000000616067223 */ /* 0x000fe4000001000b */
[----:B------:R-:W-:Y:S02]  /*95a0*/  FFMA.FTZ R29, R0, R16, R29 ;  /* 0x00000010001d7223 */ /* 0x000fe4000001001d */
[----:B------:R-:W-:Y:S02]  /*95b0*/  FFMA.FTZ R3, R3, R9, R28 ;  /* 0x0000000903037223 */ /* 0x000fe4000001001c */
[----:B------:R-:W-:-:S02]  /*95c0*/  FFMA.FTZ R2, R2, R8, R7 ;  /* 0x0000000802027223 */ /* 0x000fc40000010007 */
[----:B------:R-:W-:Y:S02]  /*95d0*/  FFMA.FTZ R15, R21, R15, R30 ;  /* 0x0000000f150f7223 */ /* 0x000fe4000001001e */
[----:B------:R-:W-:Y:S02]  /*95e0*/  FFMA.FTZ R10, R24, R10, R13 ;  /* 0x0000000a180a7223 */ /* 0x000fe4000001000d */
[----:B------:R-:W-:Y:S01]  /*95f0*/  FFMA.FTZ R27, R4, R18, R27 ;  /* 0x00000012041b7223 */ /* 0x000fe2000001001b */
[----:B------:R-:W-:Y:S01]  /*9600*/  F2FP.BF16.PACK_AB R4, R2, R3 ;  /* 0x000000030204723e */ /* 0x000fe200000010ff */
[----:B------:R-:W-:Y:S01]  /*9610*/  FFMA.FTZ R12, R5, R14, R12 ;  /* 0x0000000e050c7223 */ /* 0x000fe2000001000c */
[----:B------:R-:W-:Y:S02]  /*9620*/  F2FP.BF16.PACK_AB R5, R29, R6 ;  /* 0x000000061d05723e */ /* 0x000fe400000010ff */
[----:B------:R-:W-:Y:S02]  /*9630*/  F2FP.BF16.PACK_AB R7, R27, R10 ;  /* 0x0000000a1b07723e */ /* 0x000fe400000010ff */
[----:B------:R-:W-:-:S02]  /*9640*/  F2FP.BF16.PACK_AB R6, R12, R15 ;  /* 0x0000000f0c06723e */ /* 0x000fc400000010ff */
.L_x_888:
[----:B------:R-:W-:Y:S05]  /*9650*/  BSYNC B0 ;  /* 0x0000000000007941 */ /* 0x000fea0003800000 */
.L_x_887:
[----:B-----5:R1:W-:Y:S01]  /*9660*/  STS.128 [R237+0x800], R4 ;  /* 0x00080004ed007388 */ /* 0x0203e20000000c00 */
[----:B------:R-:W-:Y:S05]  /*9670*/  BRA `(.L_x_880) ;  /* 0x000001e000007947 */ /* 0x000fea0003800000 */
.L_x_874:
[----:B------:R-:W-:Y:S01]  /*9680*/  IADD3 R3, -R62, R229, RZ ;  /* 0x000000e53e037210 */ /* 0x000fe20007ffe1ff */
[----:B------:R-:W-:Y:S03]  /*9690*/  BSSY B0, `(.L_x_889) ;  /* 0x000000e000007945 */ /* 0x000fe60003800000 */
[----:B------:R-:W-:-:S13]  /*96a0*/  ISETP.GE.AND P0, PT, R142, R3, PT ;  /* 0x000000038e00720c */ /* 0x000fda0003f06270 */
[----:B------:R-:W-:Y:S05]  /*96b0*/  @P0 BRA `(.L_x_890) ;  /* 0x000000b000000947 */ /* 0x000fea0003800000 */
[----:B------:R-:W-:-:S13]  /*96c0*/  ISETP.GE.AND P0, PT, R148, c[0x0][0x220], PT ;  /* 0x0000880094007a0c */ /* 0x000fda0003f06270 */
[----:B------:R1:W-:Y:S04]  /*96d0*/  @P0 STS [R237], RZ ;  /* 0x000000ffed000388 */ /* 0x0003e80000000800 */
[----:B------:R1:W-:Y:S04]  /*96e0*/  @P0 STS [R237+0x4], RZ ;  /* 0x000004ffed000388 */ /* 0x0003e80000000800 */
[----:B------:R1:W-:Y:S01]  /*96f0*/  @P0 STS.64 [R237+0x8], RZ ;  /* 0x000008ffed000388 */ /* 0x0003e20000000a00 */
[----:B------:R-:W-:Y:S05]  /*9700*/  @P0 BRA `(.L_x_890) ;  /* 0x0000006000000947 */ /* 0x000fea0003800000 */
[----:B---34-:R-:W-:-:S04]  /*9710*/  LEA R4, P0, R144, c[0x0][0x160], 0x1 ;  /* 0x0000580090047a11 */ /* 0x018fc800078008ff */
[----:B------:R-:W-:-:S05]  /*9720*/  LEA.HI.X R5, R144, c[0x0][0x164], R71, 0x1, P0 ;  /* 0x0000590090057a11 */ /* 0x000fca00000f0c47 */
[----:B------:R-:W-:Y:S01]  /*9730*/  @!PT LDS RZ, [RZ] ;  /* 0x00000000fffff984 */ /* 0x000fe20000000800 */
[----:B------:R-:W-:Y:S01]  /*9740*/  @!PT LDS RZ, [RZ] ;  /* 0x00000000fffff984 */ /* 0x000fe20000000800 */
[----:B------:R-:W-:Y:S01]  /*9750*/  @!PT LDS RZ, [RZ] ;  /* 0x00000000fffff984 */ /* 0x000fe20000000800 */
[----:B------:R3:W-:Y:S04]  /*9760*/  LDGSTS.E.BYPASS.LTC128B.128 [R237], [R4.64] ;  /* 0x0000000004ed7fae */ /* 0x0007e8000b901d46 */
.L_x_890:
[----:B------:R-:W-:Y:S05]  /*9770*/  BSYNC B0 ;  /* 0x0000000000007941 */ /* 0x000fea0003800000 */
.L_x_889:
[----:B---3--:R-:W-:-:S04]  /*9780*/  IADD3 R20, R142, 0x20, RZ ;  /* 0x000000208e147810 */ /* 0x008fc80007ffe0ff */
[----:B------:R-:W-:-:S13]  /*9790*/  ISETP.GE.AND P0, PT, R20, R3, PT ;  /* 0x000000031400720c */ /* 0x000fda0003f06270 */
[----:B------:R-:W-:Y:S05]  /*97a0*/  @P0 BRA `(.L_x_880) ;  /* 0x000000b000000947 */ /* 0x000fea0003800000 */
[----:B------:R-:W-:-:S13]  /*97b0*/  ISETP.GE.AND P0, PT, R148, c[0x0][0x220], PT ;  /* 0x0000880094007a0c */ /* 0x000fda0003f06270 */
[----:B------:R3:W-:Y:S01]  /*97c0*/  @P0 STS.128 [R237+0x800], RZ ;  /* 0x000800ffed000388 */ /* 0x0007e20000000c00 */
[----:B------:R-:W-:Y:S05]  /*97d0*/  @P0 BRA `(.L_x_880) ;  /* 0x0000008000000947 */ /* 0x000fea0003800000 */
[----:B------:R-:W-:-:S04]  /*97e0*/  IADD3 R144, P0, R144, UR4, RZ ;  /* 0x0000000490907c10 */ /* 0x000fc8000ff1e0ff */
[----:B------:R-:W-:Y:S02]  /*97f0*/  IADD3.X R71, R71, UR5, RZ, P0, !PT ;  /* 0x0000000547477c10 */ /* 0x000fe400087fe4ff */
[----:B------:R-:W-:-:S04]  /*9800*/  LEA R2, P0, R144, c[0x0][0x160], 0x1 ;  /* 0x0000580090027a11 */ /* 0x000fc800078008ff */
[----:B------:R-:W-:-:S05]  /*9810*/  LEA.HI.X R3, R144, c[0x0][0x164], R71, 0x1, P0 ;  /* 0x0000590090037a11 */ /* 0x000fca00000f0c47 */
[----:B------:R-:W-:Y:S01]  /*9820*/  @!PT LDS RZ, [RZ] ;  /* 0x00000000fffff984 */ /* 0x000fe20000000800 */
[----:B------:R-:W-:Y:S01]  /*9830*/  @!PT LDS RZ, [RZ] ;  /* 0x00000000fffff984 */ /* 0x000fe20000000800 */
[----:B------:R-:W-:Y:S01]  /*9840*/  @!PT LDS RZ, [RZ] ;  /* 0x00000000fffff984 */ /* 0x000fe20000000800 */
[----:B------:R1:W-:Y:S04]  /*9850*/  LDGSTS.E.BYPASS.LTC128B.128 [R237+0x800], [R2.64] ;  /* 0x0080000002ed7fae */ /* 0x0003e8000b901d46 */
.L_x_880:
[----:B------:R-:W-:Y:S05]  /*9860*/  BSYNC B2 ;  /* 0x0000000000027941 */ /* 0x000fea0003800000 */
.L_x_873:
[----:B------:R-:W-:Y:S01]  /*9870*/  IADD3 R236, R56, -0x1, RZ ;  /* 0xffffffff38ec7810 */ /* 0x000fe20007ffe0ff */
[----:B------:R-:W-:Y:S01]  /*9880*/  BSSY B0, `(.L_x_891) ;  /* 0x0000010000007945 */ /* 0x000fe20003800000 */
[----:B------:R-:W-:-:S03]  /*9890*/  LEA R234, P0, R138, c[0x0][0x168], 0x1 ;  /* 0x00005a008aea7a11 */ /* 0x000fc600078008ff */
[----:B------:R-:W-:Y:S01]  /*98a0*/  IMAD.SHL.U32 R0, R236, 0x100, RZ ;  /* 0x00000100ec007824 */ /* 0x000fe200078e00ff */
[----:B------:R-:W-:-:S03]  /*98b0*/  LEA.HI.X R235, R138, c[0x0][0x16c], R141, 0x1, P0 ;  /* 0x00005b008aeb7a11 */ /* 0x000fc600000f0c8d */
[----:B---3--:R-:W-:-:S05]  /*98c0*/  IMAD.IADD R9, R63, 0x1, -R0 ;  /* 0x000000013f097824 */ /* 0x008fca00078e0a00 */
[----:B------:R-:W-:-:S13]  /*98d0*/  ISETP.GE.AND P1, PT, R142, R9, PT ;  /* 0x000000098e00720c */ /* 0x000fda0003f26270 */
[----:B------:R-:W-:Y:S05]  /*98e0*/  @P1 BRA `(.L_x_892) ;  /* 0x0000009000001947 */ /* 0x000fea0003800000 */
[----:B------:R-:W-:-:S13]  /*98f0*/  ISETP.GE.AND P0, PT, R148, c[0x0][0x220], PT ;  /* 0x0000880094007a0c */ /* 0x000fda0003f06270 */
[----:B------:R3:W-:Y:S04]  /*9900*/  @P0 STS [R237+0x1000], RZ ;  /* 0x001000ffed000388 */ /* 0x0007e80000000800 */
[----:B------:R3:W-:Y:S04]  /*9910*/  @P0 STS [R237+0x1004], RZ ;  /* 0x001004ffed000388 */ /* 0x0007e80000000800 */
[----:B------:R3:W-:Y:S01]  /*9920*/  @P0 STS.64 [R237+0x1008], RZ ;  /* 0x001008ffed000388 */ /* 0x0007e20000000a00 */
[----:B------:R-:W-:Y:S05]  /*9930*/  @P0 BRA `(.L_x_892) ;  /* 0x0000004000000947 */ /* 0x000fea0003800000 */
[----:B------:R-:W-:Y:S01]  /*9940*/  @!PT LDS RZ, [RZ] ;  /* 0x00000000fffff984 */ /* 0x000fe20000000800 */
[----:B------:R-:W-:Y:S01]  /*9950*/  @!PT LDS RZ, [RZ] ;  /* 0x00000000fffff984 */ /* 0x000fe20000000800 */
[----:B------:R-:W-:Y:S01]  /*9960*/  @!PT LDS RZ, [RZ] ;  /* 0x00000000fffff984 */ /* 0x000fe20000000800 */
[----:B------:R1:W-:Y:S02]  /*9970*/  LDGSTS.E.BYPASS.LTC128B.128 [R237+0x1000], [R234.64] ;  /* 0x01000000eaed7fae */ /* 0x0003e4000b901d46 */
.L_x_892:
[----:B------:R-:W-:Y:S05]  /*9980*/  BSYNC B0 ;  /* 0x0000000000007941 */ /* 0x000fea0003800000 */
.L_x_891:
[----:B------:R-:W-:Y:S01]  /*9990*/  ISETP.GE.AND P0, PT, R20, R9, PT ;  /* 0x000000091400720c */ /* 0x000fe20003f06270 */
[----:B------:R-:W-:-:S12]  /*99a0*/  BSSY B0, `(.L_x_893) ;  /* 0x000000b000007945 */ /* 0x000fd80003800000 */
        /* <DEDUP_REMOVED lines=10> */
.L_x_894:
[----:B------:R-:W-:Y:S05]  /*9a50*/  BSYNC B0 ;  /* 0x0000000000007941 */ /* 0x000fea0003800000 */
.L_x_893:
[----:B------:R-:W-:Y:S01]  /*9a60*/  IADD3 R8, R142, 0x40, RZ ;  /* 0x000000408e087810 */ /* 0x000fe20007ffe0ff */
[----:B------:R-:W-:Y:S03]  /*9a70*/  BSSY B0, `(.L_x_895) ;  /* 0x000000e000007945 */ /* 0x000fe60003800000 */
[----:B------:R-:W-:-:S13]  /*9a80*/  ISETP.GE.AND P0, PT, R8, R9, PT ;  /* 0x000000090800720c */ /* 0x000fda0003f06270 */
[----:B------:R-:W-:Y:S05]  /*9a90*/  @P0 BRA `(.L_x_896) ;  /* 0x000000b000000947 */ /* 0x000fea0003800000 */
[----:B------:R-:W-:-:S13]  /*9aa0*/  ISETP.GE.AND P0, PT, R148, c[0x0][0x220], PT ;  /* 0x0000880094007a0c */ /* 0x000fda0003f06270 */
[----:B------:R1:W-:Y:S01]  /*9ab0*/  @P0 STS.128 [R237+0x2000], RZ ;  /* 0x002000ffed000388 */ /* 0x0003e20000000c00 */
[----:B------:R-:W-:Y:S05]  /*9ac0*/  @P0 BRA `(.L_x_896) ;  /* 0x0000008000000947 */ /* 0x000fea0003800000 */
[----:B-1----:R-:W-:Y:S02]  /*9ad0*/  IMAD.MOV.U32 R2, RZ, RZ, c[0x0][0x198] ;  /* 0x00006600ff027624 */ /* 0x002fe400078e00ff */
[----:B------:R-:W-:-:S03]  /*9ae0*/  IMAD.MOV.U32 R3, RZ, RZ, c[0x0][0x19c] ;  /* 0x00006700ff037624 */ /* 0x000fc600078e00ff */
[----:B----4-:R-:W-:-:S04]  /*9af0*/  LEA R4, P0, R2, R234, 0x7 ;  /* 0x000000ea02047211 */ /* 0x010fc800078038ff */
[----:B------:R-:W-:-:S05]  /*9b00*/  LEA.HI.X R5, R2, R235, R3, 0x7, P0 ;  /* 0x000000eb02057211 */ /* 0x000fca00000f3c03 */
[----:B------:R-:W-:Y:S01]  /*9b10*/  @!PT LDS RZ, [RZ] ;  /* 0x00000000fffff984 */ /* 0x000fe20000000800 */
[----:B------:R-:W-:Y:S01]  /*9b20*/  @!PT LDS RZ, [RZ] ;  /* 0x00000000fffff984 */ /* 0x000fe20000000800 */
[----:B------:R-:W-:Y:S01]  /*9b30*/  @!PT LDS RZ, [RZ] ;  /* 0x00000000fffff984 */ /* 0x000fe20000000800 */
[----:B------:R1:W-:Y:S04]  /*9b40*/  LDGSTS.E.BYPASS.LTC128B.128 [R237+0x2000], [R4.64] ;  /* 0x0200000004ed7fae */ /* 0x0003e8000b901d46 */
.L_x_896:
[----:B------:R-:W-:Y:S05]  /*9b50*/  BSYNC B0 ;  /* 0x0000000000007941 */ /* 0x000fea0003800000 */
.L_x_895:
[----:B-1----:R-:W-:Y:S01]  /*9b60*/  IADD3 R7, R142, 0x60, RZ ;  /* 0x000000608e077810 */ /* 0x002fe20007ffe0ff */
[----:B------:R-:W-:Y:S03]  /*9b70*/  BSSY B0, `(.L_x_897) ;  /* 0x000000f000007945 */ /* 0x000fe60003800000 */
[----:B------:R-:W-:-:S13]  /*9b80*/  ISETP.GE.AND P0, PT, R7, R9, PT ;  /* 0x000000090700720c */ /* 0x000fda0003f06270 */
[----:B------:R-:W-:Y:S05]  /*9b90*/  @P0 BRA `(.L_x_898) ;  /* 0x000000c000000947 */ /* 0x000fea0003800000 */
[----:B------:R-:W-:-:S13]  /*9ba0*/  ISETP.GE.AND P0, PT, R148, c[0x0][0x220], PT ;  /* 0x0000880094007a0c */ /* 0x000fda0003f06270 */
[----:B------:R1:W-:Y:S01]  /*9bb0*/  @P0 STS.128 [R237+0x2800], RZ ;  /* 0x002800ffed000388 */ /* 0x0003e20000000c00 */
[----:B------:R-:W-:Y:S05]  /*9bc0*/  @P0 BRA `(.L_x_898) ;  /* 0x0000009000000947 */ /* 0x000fea0003800000 */
[----:B------:R-:W-:Y:S01]  /*9bd0*/  MOV R2, c[0x0][0x198] ;  /* 0x0000660000027a02 */ /* 0x000fe20000000f00 */
[----:B------:R-:W-:Y:S02]  /*9be0*/  ULDC UR4, c[0x0][0x19c] ;  /* 0x0000670000047ab9 */ /* 0x000fe40000000800 */
[----:B------:R-:W-:Y:S02]  /*9bf0*/  UIMAD UR4, UR4, 0xc0, URZ ;  /* 0x000000c0040478a4 */ /* 0x000fe4000f8e023f */
[----:B------:R-:W-:-:S05]  /*9c00*/  IMAD.WIDE.U32 R2, R2, 0xc0, R234 ;  /* 0x000000c002027825 */ /* 0x000fca00078e00ea */
[----:B------:R-:W-:-:S05]  /*9c10*/  IADD3 R3, R3, UR4, RZ ;  /* 0x0000000403037c10 */ /* 0x000fca000fffe0ff */
[----:B------:R-:W-:Y:S01]  /*9c20*/  @!PT LDS RZ, [RZ] ;  /* 0x00000000fffff984 */ /* 0x000fe20000000800 */
[----:B------:R-:W-:Y:S01]  /*9c30*/  @!PT LDS RZ, [RZ] ;  /* 0x00000000fffff984 */ /* 0x000fe20000000800 */
[----:B------:R-:W-:Y:S01]  /*9c40*/  @!PT LDS RZ, [RZ] ;  /* 0x00000000fffff984 */ /* 0x000fe20000000800 */
[----:B------:R1:W-:Y:S02]  /*9c50*/  LDGSTS.E.BYPASS.LTC128B.128 [R237+0x2800], [R2.64] ;  /* 0x0280000002ed7fae */ /* 0x0003e4000b901d46 */
.L_x_898:
[----:B------:R-:W-:Y:S05]  /*9c60*/  BSYNC B0 ;  /* 0x0000000000007941 */ /* 0x000fea0003800000 */
.L_x_897:
        /* <DEDUP_REMOVED lines=15> */
.L_x_900:
[----:B------:R-:W-:Y:S05]  /*9d60*/  BSYNC B0 ;  /* 0x0000000000007941 */ /* 0x000fea0003800000 */
.L_x_899:
[----:B-1--4-:R-:W-:Y:S01]  /*9d70*/  IADD3 R5, R142, 0xa0, RZ ;  /* 0x000000a08e057810 */ /* 0x012fe20007ffe0ff */
        /* <DEDUP_REMOVED lines=15> */
.L_x_902:
[----:B------:R-:W-:Y:S05]  /*9e70*/  BSYNC B0 ;  /* 0x0000000000007941 */ /* 0x000fea0003800000 */
.L_x_901:
[----:B------:R-:W-:Y:S01]  /*9e80*/  IADD3 R4, R142, 0xc0, RZ ;  /* 0x000000c08e047810 */ /* 0x000fe20007ffe0ff */
[----:B------:R-:W-:Y:S03]  /*9e90*/  BSSY B0, `(.L_x_903) ;  /* 0x000000f000007945 */ /* 0x000fe60003800000 */
[----:B------:R-:W-:-:S13]  /*9ea0*/  ISETP.GE.AND P0, PT, R4, R9, PT ;  /* 0x000000090400720c */ /* 0x000fda0003f06270 */
[----:B------:R-:W-:Y:S05]  /*9eb0*/  @P0 BRA `(.L_x_904) ;  /* 0x000000c000000947 */ /* 0x000fea0003800000 */
[----:B------:R-:W-:-:S13]  /*9ec0*/  ISETP.GE.AND P0, PT, R148, c[0x0][0x220], PT ;  /* 0x0000880094007a0c */ /* 0x000fda0003f06270 */
[----:B------:R1:W-:Y:S01]  /*9ed0*/  @P0 STS.128 [R237+0x4000], RZ ;  /* 0x004000ffed000388 */ /* 0x0003e20000000c00 */
[----:B------:R-:W-:Y:S05]  /*9ee0*/  @P0 BRA `(.L_x_904) ;  /* 0x0000009000000947 */ /* 0x000fea0003800000 */
[----:B----4-:R-:W-:Y:S01]  /*9ef0*/  MOV R2, c[0x0][0x198] ;  /* 0x0000660000027a02 */ /* 0x010fe20000000f00 */
        /* <DEDUP_REMOVED lines=8> */
.L_x_904:
[----:B------:R-:W-:Y:S05]  /*9f80*/  BSYNC B0 ;  /* 0x0000000000007941 */ /* 0x000fea0003800000 */
.L_x_903:
[----:B----4-:R-:W-:Y:S01]  /*9f90*/  IADD3 R3, R142, 0xe0, RZ ;  /* 0x000000e08e037810 */ /* 0x010fe20007ffe0ff */
[----:B------:R-:W-:Y:S01]  /*9fa0*/  BSSY B0, `(.L_x_905) ;  /* 0x0000013000007945 */ /* 0x000fe20003800000 */
[----:B------:R-:W-:Y:S02]  /*9fb0*/  SHF.R.S32.HI R11, RZ, 0x1f, R64 ;  /* 0x0000001fff0b7819 */ /* 0x000fe40000011440 */
[----:B------:R-:W-:Y:S02]  /*9fc0*/  ISETP.GE.AND P0, PT, R3, R9, PT ;  /* 0x000000090300720c */ /* 0x000fe40003f06270 */
[----:B------:R-:W-:-:S04]  /*9fd0*/  LEA.HI R2, R11, R64, RZ, 0x5 ;  /* 0x000000400b027211 */ /* 0x000fc800078f28ff */
[----:B------:R-:W-:-:S05]  /*9fe0*/  LOP3.LUT R11, R2, 0xffffffe0, RZ, 0xc0, !PT ;  /* 0xffffffe0020b7812 */ /* 0x000fca00078ec0ff */
[----:B------:R-:W-:Y:S02]  /*9ff0*/  IMAD.IADD R2, R64, 0x1, -R11 ;  /* 0x0000000140027824 */ /* 0x000fe400078e0a0b */
        /* <DEDUP_REMOVED lines=13> */
.L_x_906:
[----:B------:R-:W-:Y:S05]  /*a0d0*/  BSYNC B0 ;  /* 0x0000000000007941 */ /* 0x000fea0003800000 */
.L_x_905:
[----:B------:R-:W0:Y:S01]  /*a0e0*/  LDGDEPBAR ;  /* 0x00000000000079af */ /* 0x000e220000000000 */
[----:B------:R-:W-:Y:S01]  /*a0f0*/  ISETP.GE.AND P0, PT, R142, R9, PT ;  /* 0x000000098e00720c */ /* 0x000fe20003f06270 */
[----:B------:R-:W-:Y:S01]  /*a100*/  IMAD.SHL.U32 R137, R64, 0x2, RZ ;  /* 0x0000000240897824 */ /* 0x000fe200078e00ff */
[----:B-1----:R-:W-:Y:S01]  /*a110*/  SHF.R.S32.HI R11, RZ, 0x1f, R2 ;  /* 0x0000001fff0b7819 */ /* 0x002fe20000011402 */
[----:B------:R-:W-:Y:S01]  /*a120*/  BSSY B0, `(.L_x_907) ;  /* 0x0000015000007945 */ /* 0x000fe20003800000 */
[C---:B------:R-:W-:Y:S02]  /*a130*/  LEA R196, P1, R150.reuse, c[0x0][0x170], 0x1 ;  /* 0x00005c0096c47a11 */ /* 0x040fe400078208ff */
[----:B------:R-:W-:Y:S02]  /*a140*/  LEA.HI R2, R11, R2, RZ, 0x2 ;  /* 0x000000020b027211 */ /* 0x000fe400078f10ff */
[----:B------:R-:W-:Y:S02]  /*a150*/  LOP3.LUT R137, R137, 0x6, RZ, 0xc0, !PT ;  /* 0x0000000689897812 */ /* 0x000fe400078ec0ff */
[----:B------:R-:W-:-:S02]  /*a160*/  LEA.HI.X R197, R150, c[0x0][0x174], R153, 0x1, P1 ;  /* 0x00005d0096c57a11 */ /* 0x000fc400008f0c99 */
[----:B------:R-:W-:Y:S01]  /*a170*/  SHF.R.S32.HI R2, RZ, 0x2, R2 ;  /* 0x00000002ff027819 */ /* 0x000fe20000011402 */
[----:B------:R-:W-:-:S04]  /*a180*/  DEPBAR.LE SB0, 0x0 ;  /* 0x000080000000791a */ /* 0x000fc80000000000 */
[----:B------:R-:W-:Y:S06]  /*a190*/  BAR.SYNC.DEFER_BLOCKING 0x0 ;  /* 0x0000000000007b1d */ /* 0x000fec0000010000 */
[----:B------:R1:W-:Y:S04]  /*a1a0*/  @P0 STS [R237+0x5000], RZ ;  /* 0x005000ffed000388 */ /* 0x0003e80000000800 */
[----:B------:R1:W-:Y:S04]  /*a1b0*/  @P0 STS [R237+0x5004], RZ ;  /* 0x005004ffed000388 */ /* 0x0003e80000000800 */
[----:B------:R1:W-:Y:S01]  /*a1c0*/  @P0 STS.64 [R237+0x5008], RZ ;  /* 0x005008ffed000388 */ /* 0x0003e20000000a00 */
        /* <DEDUP_REMOVED lines=10> */
.L_x_908:
[----:B------:R-:W-:Y:S05]  /*a270*/  BSYNC B0 ;  /* 0x0000000000007941 */ /* 0x000fea0003800000 */
.L_x_907:
[----:B------:R-:W-:Y:S01]  /*a280*/  ISETP.GE.AND P0, PT, R20, R9, PT ;  /* 0x000000091400720c */ /* 0x000fe20003f06270 */
[----:B------:R-:W-:-:S12]  /*a290*/  BSSY B0, `(.L_x_909) ;  /* 0x000000c000007945 */ /* 0x000fd80003800000 */
[----:B------:R1:W-:Y:S01]  /*a2a0*/  @P0 STS.128 [R237+0x5800], RZ ;  /* 0x005800ffed000388 */ /* 0x0003e20000000c00 */
[----:B------:R-:W-:Y:S05]  /*a2b0*/  @P0 BRA `(.L_x_910) ;  /* 0x0000009000000947 */ /* 0x000fea0003800000 */
[----:B------:R-:W-:-:S13]  /*a2c0*/  ISETP.GE.AND P0, PT, R148, c[0x0][0x220], PT ;  /* 0x0000880094007a0c */ /* 0x000fda0003f06270 */
[----:B------:R1:W-:Y:S01]  /*a2d0*/  @P0 STS.128 [R237+0x5800], RZ ;  /* 0x005800ffed000388 */ /* 0x0003e20000000c00 */
[----:B------:R-:W-:Y:S05]  /*a2e0*/  @P0 BRA `(.L_x_910) ;  /* 0x0000006000000947 */ /* 0x000fea0003800000 */
[----:B------:R-:W-:-:S04]  /*a2f0*/  LEA R10, P0, R58, R196, 0x1 ;  /* 0x000000c43a0a7211 */ /* 0x000fc800078008ff */
[----:B------:R-:W-:-:S05]  /*a300*/  LEA.HI.X R11, R58, R197, R57, 0x1, P0 ;  /* 0x000000c53a0b7211 */ /* 0x000fca00000f0c39 */
[----:B------:R-:W-:Y:S01]  /*a310*/  @!PT LDS RZ, [RZ] ;  /* 0x00000000fffff984 */ /* 0x000fe20000000800 */
[----:B------:R-:W-:Y:S01]  /*a320*/  @!PT LDS RZ, [RZ] ;  /* 0x00000000fffff984 */ /* 0x000fe20000000800 */
[----:B------:R-:W-:Y:S01]  /*a330*/  @!PT LDS RZ, [RZ] ;  /* 0x00000000fffff984 */ /* 0x000fe20000000800 */
[----:B------:R1:W-:Y:S04]  /*a340*/  LDGSTS.E.BYPASS.LTC128B.128 [R237+0x5800], [R10.64] ;  /* 0x058000000aed7fae */ /* 0x0003e8000b901d46 */
.L_x_910:
[----:B------:R-:W-:Y:S05]  /*a350*/  BSYNC B0 ;  /* 0x0000000000007941 */ /* 0x000fea0003800000 */
.L_x_909:
[----:B------:R-:W-:Y:S01]  /*a360*/  ISETP.GE.AND P0, PT, R8, R9, PT ;  /* 0x000000090800720c */ /* 0x000fe20003f06270 */
[----:B------:R-:W-:-:S12]  /*a370*/  BSSY B0, `(.L_x_911) ;  /* 0x000000e000007945 */ /* 0x000fd80003800000 */
[----:B------:R1:W-:Y:S01]  /*a380*/  @P0 STS.128 [R237+0x6000], RZ ;  /* 0x006000ffed000388 */ /* 0x0003e20000000c00 */
[----:B------:R-:W-:Y:S05]  /*a390*/  @P0 BRA `(.L_x_912) ;  /* 0x000000b000000947 */ /* 0x000fea0003800000 */
[----:B------:R-:W-:-:S13]  /*a3a0*/  ISETP.GE.AND P0, PT, R148, c[0x0][0x220], PT ;  /* 0x0000880094007a0c */ /* 0x000fda0003f06270 */
[----:B------:R1:W-:Y:S01]  /*a3b0*/  @P0 STS.128 [R237+0x6000], RZ ;  /* 0x006000ffed000388 */ /* 0x0003e20000000c00 */
[----:B------:R-:W-:Y:S05]  /*a3c0*/  @P0 BRA `(.L_x_912) ;  /* 0x0000008000000947 */ /* 0x000fea0003800000 */
[----:B------:R-:W-:Y:S02]  /*a3d0*/  IMAD.MOV.U32 R8, RZ, RZ, c[0x0][0x1a0] ;  /* 0x00006800ff087624 */ /* 0x000fe400078e00ff */
[----:B-1----:R-:W-:-:S03]  /*a3e0*/  IMAD.MOV.U32 R10, RZ, RZ, c[0x0][0x1a4] ;  /* 0x00006900ff0a7624 */ /* 0x002fc600078e00ff */
[----:B------:R-:W-:-:S04]  /*a3f0*/  LEA R12, P0, R8, R196, 0x7 ;  /* 0x000000c4080c7211 */ /* 0x000fc800078038ff */
[----:B------:R-:W-:-:S05]  /*a400*/  LEA.HI.X R13, R8, R197, R10, 0x7, P0 ;  /* 0x000000c5080d7211 */ /* 0x000fca00000f3c0a */
[----:B------:R-:W-:Y:S01]  /*a410*/  @!PT LDS RZ, [RZ] ;  /* 0x00000000fffff984 */ /* 0x000fe20000000800 */
[----:B------:R-:W-:Y:S01]  /*a420*/  @!PT LDS RZ, [RZ] ;  /* 0x00000000fffff984 */ /* 0x000fe20000000800 */
[----:B------:R-:W-:Y:S01]  /*a430*/  @!PT LDS RZ, [RZ] ;  /* 0x00000000fffff984 */ /* 0x000fe20000000800 */
[----:B------:R1:W-:Y:S04]  /*a440*/  LDGSTS.E.BYPASS.LTC128B.128 [R237+0x6000], [R12.64] ;  /* 0x060000000ced7fae */ /* 0x0003e8000b901d46 */
.L_x_912:
[----:B------:R-:W-:Y:S05]  /*a450*/  BSYNC B0 ;  /* 0x0000000000007941 */ /* 0x000fea0003800000 */
.L_x_911:
[----:B------:R-:W-:Y:S01]  /*a460*/  ISETP.GE.AND P0, PT, R7, R9, PT ;  /* 0x000000090700720c */ /* 0x000fe20003f06270 */
[----:B------:R-:W-:-:S12]  /*a470*/  BSSY B0, `(.L_x_913) ;  /* 0x000000f000007945 */ /* 0x000fd80003800000 */
[----:B------:R1:W-:Y:S01]  /*a480*/  @P0 STS.128 [R237+0x6800], RZ ;  /* 0x006800ffed000388 */ /* 0x0003e20000000c00 */
[----:B------:R-:W-:Y:S05]  /*a490*/  @P0 BRA `(.L_x_914) ;  /* 0x000000c000000947 */ /* 0x000fea0003800000 */
[----:B------:R-:W-:-:S13]  /*a4a0*/  ISETP.GE.AND P0, PT, R148, c[0x0][0x220], PT ;  /* 0x0000880094007a0c */ /* 0x000fda0003f06270 */
[----:B------:R1:W-:Y:S01]  /*a4b0*/  @P0 STS.128 [R237+0x6800], RZ ;  /* 0x006800ffed000388 */ /* 0x0003e20000000c00 */
[----:B------:R-:W-:Y:S05]  /*a4c0*/  @P0 BRA `(.L_x_914) ;  /* 0x0000009000000947 */ /* 0x000fea0003800000 */
[----:B------:R-:W-:Y:S01]  /*a4d0*/  MOV R7, c[0x0][0x1a0] ;  /* 0x0000680000077a02 */ /* 0x000fe20000000f00 */
[----:B------:R-:W-:Y:S02]  /*a4e0*/  ULDC UR4, c[0x0][0x1a4] ;  /* 0x0000690000047ab9 */ /* 0x000fe40000000800 */
[----:B------:R-:W-:Y:S02]  /*a4f0*/  UIMAD UR4, UR4, 0xc0, URZ ;  /* 0x000000c0040478a4 */ /* 0x000fe4000f8e023f */
[----:B-1----:R-:W-:-:S05]  /*a500*/  IMAD.WIDE.U32 R10, R7, 0xc0, R196 ;  /* 0x000000c0070a7825 */ /* 0x002fca00078e00c4 */
[----:B------:R-:W-:-:S05]  /*a510*/  IADD3 R11, R11, UR4, RZ ;  /* 0x000000040b0b7c10 */ /* 0x000fca000fffe0ff */
[----:B------:R-:W-:Y:S01]  /*a520*/  @!PT LDS RZ, [RZ] ;  /* 0x00000000fffff984 */ /* 0x000fe20000000800 */
[----:B------:R-:W-:Y:S01]  /*a530*/  @!PT LDS RZ, [RZ] ;  /* 0x00000000fffff984 */ /* 0x000fe20000000800 */
[----:B------:R-:W-:Y:S01]  /*a540*/  @!PT LDS RZ, [RZ] ;  /* 0x00000000fffff984 */ /* 0x000fe20000000800 */
[----:B------:R1:W-:Y:S02]  /*a550*/  LDGSTS.E.BYPASS.LTC128B.128 [R237+0x6800], [R10.64] ;  /* 0x068000000aed7fae */ /* 0x0003e4000b901d46 */
.L_x_914:
[----:B------:R-:W-:Y:S05]  /*a560*/  BSYNC B0 ;  /* 0x0000000000007941 */ /* 0x000fea0003800000 */
.L_x_913:
        /* <DEDUP_REMOVED lines=8> */
[----:B------:R-:W-:-:S03]  /*a5f0*/  IMAD.MOV.U32 R6, RZ, RZ, c[0x0][0x1a4] ;  /* 0x00006900ff067624 */ /* 0x000fc600078e00ff */
[----:B-1----:R-:W-:-:S04]  /*a600*/  LEA R10, P0, R7, R196, 0x8 ;  /* 0x000000c4070a7211 */ /* 0x002fc800078040ff */
[----:B------:R-:W-:-:S05]  /*a610*/  LEA.HI.X R11, R7, R197, R6, 0x8, P0 ;  /* 0x000000c5070b7211 */ /* 0x000fca00000f4406 */
[----:B------:R-:W-:Y:S01]  /*a620*/  @!PT LDS RZ, [RZ] ;  /* 0x00000000fffff984 */ /* 0x000fe20000000800 */
[----:B------:R-:W-:Y:S01]  /*a630*/  @!PT LDS RZ, [RZ] ;  /* 0x00000000fffff984 */ /* 0x000fe20000000800 */
[----:B------:R-:W-:Y:S01]  /*a640*/  @!PT LDS RZ, [RZ] ;  /* 0x00000000fffff984 */ /* 0x000fe20000000800 */
[----:B------:R1:W-:Y:S04]  /*a650*/  LDGSTS.E.BYPASS.LTC128B.128 [R237+0x7000], [R10.64] ;  /* 0x070000000aed7fae */ /* 0x0003e8000b901d46 */
.L_x_916:
[----:B------:R-:W-:Y:S05]  /*a660*/  BSYNC B0 ;  /* 0x0000000000007941 */ /* 0x000fea0003800000 */
.L_x_915:
        /* <DEDUP_REMOVED lines=16> */
.L_x_918:
[----:B------:R-:W-:Y:S05]  /*a770*/  BSYNC B0 ;  /* 0x0000000000007941 */ /* 0x000fea0003800000 */
.L_x_917:
        /* <DEDUP_REMOVED lines=16> */
.L_x_920:
[----:B------:R-:W-:Y:S05]  /*a880*/  BSYNC B0 ;  /* 0x0000000000007941 */ /* 0x000fea0003800000 */
.L_x_919:
        /* <DEDUP_REMOVED lines=16> */
.L_x_922:
[----:B------:R-:W-:Y:S05]  /*a990*/  BSYNC B0 ;  /* 0x0000000000007941 */ /* 0x000fea0003800000 */
.L_x_921:
[----:B------:R-:W-:Y:S01]  /*a9a0*/  LOP3.LUT R3, R70, 0xfffffff8, RZ, 0xc0, !PT ;  /* 0xfffffff846037812 */ /* 0x000fe200078ec0ff */
[----:B-1----:R-:W-:Y:S01]  /*a9b0*/  IMAD.SHL.U32 R5, R69, 0x8, RZ ;  /* 0x0000000845057824 */ /* 0x002fe200078e00ff */
[----:B------:R-:W-:Y:S01]  /*a9c0*/  SHF.R.S32.HI R9, RZ, 0x4, R68 ;  /* 0x00000004ff097819 */ /* 0x000fe20000011444 */
[----:B------:R-:W0:Y:S01]  /*a9d0*/  LDGDEPBAR ;  /* 0x00000000000079af */ /* 0x000e220000000000 */
[----:B------:R-:W-:Y:S01]  /*a9e0*/  LOP3.LUT R44, R66, 0x7fffffe, RZ, 0xc0, !PT ;  /* 0x07fffffe422c7812 */ /* 0x000fe200078ec0ff */
[----:B------:R-:W-:Y:S01]  /*a9f0*/  IMAD.IADD R64, R64, 0x1, -R3 ;  /* 0x0000000140407824 */ /* 0x000fe200078e0a03 */
[----:B------:R-:W-:Y:S02]  /*aa00*/  LEA.HI R6, R68, R9, RZ, 0x1 ;  /* 0x0000000944067211 */ /* 0x000fe400078f08ff */
[----:B------:R-:W-:Y:S01]  /*aa10*/  SHF.R.S32.HI R8, RZ, 0x1f, R67 ;  /* 0x0000001fff087819 */ /* 0x000fe20000011443 */
[----:B------:R-:W-:Y:S01]  /*aa20*/  IMAD.IADD R44, R67, 0x1, -R44 ;  /* 0x00000001432c7824 */ /* 0x000fe200078e0a2c */
[----:B------:R-:W-:-:S02]  /*aa30*/  LEA.HI R4, R64, R64, RZ, 0x1 ;  /* 0x0000004040047211 */ /* 0x000fc400078f08ff */
[----:B------:R-:W-:Y:S02]  /*aa40*/  LOP3.LUT R6, R6, 0xfffffffe, RZ, 0xc0, !PT ;  /* 0xfffffffe06067812 */ /* 0x000fe400078ec0ff */
[----:B------:R-:W-:Y:S02]  /*aa50*/  LOP3.LUT R3, R4, 0x3fffffe, RZ, 0xc0, !PT ;  /* 0x03fffffe04037812 */ /* 0x000fe400078ec0ff */
[----:B------:R-:W-:Y:S01]  /*aa60*/  SHF.R.S32.HI R4, RZ, 0x1, R4 ;  /* 0x00000001ff047819 */ /* 0x000fe20000011404 */
[----:B------:R-:W-:Y:S01]  /*aa70*/  IMAD.IADD R9, R9, 0x1, -R6 ;  /* 0x0000000109097824 */ /* 0x000fe200078e0a06 */
[----:B------:R-:W-:Y:S01]  /*aa80*/  LEA.HI R67, R8, R67, RZ, 0x3 ;  /* 0x0000004308437211 */ /* 0x000fe200078f18ff */
[----:B------:R-:W-:Y:S01]  /*aa90*/  IMAD.SHL.U32 R8, R65, 0x40, RZ ;  /* 0x0000004041087824 */ /* 0x000fe200078e00ff */
[C---:B------:R-:W-:Y:S01]  /*aaa0*/  LOP3.LUT P0, RZ, R4.reuse, 0x2, RZ, 0xc0, !PT ;  /* 0x0000000204ff7812 */ /* 0x040fe2000780c0ff */
[----:B------:R-:W-:Y:S02]  /*aab0*/  IMAD.SHL.U32 R6, R4, 0x40, RZ ;  /* 0x0000004004067824 */ /* 0x000fe400078e00ff */
[----:B------:R-:W-:Y:S01]  /*aac0*/  IMAD.SHL.U32 R45, R67, 0x20, RZ ;  /* 0x00000020432d7824 */ /* 0x000fe200078e00ff */
[----:B------:R-:W-:Y:S01]  /*aad0*/  LOP3.LUT R8, R8, 0xc0, RZ, 0xc0, !PT ;  /* 0x000000c008087812 */ /* 0x000fe200078ec0ff */
[----:B------:R-:W-:Y:S01]  /*aae0*/  IMAD.IADD R226, R64, 0x1, -R3 ;  /* 0x0000000140e27824 */ /* 0x000fe200078e0a03 */
[----:B------:R-:W-:Y:S01]  /*aaf0*/  LOP3.LUT R6, R6, 0xc0, RZ, 0xc0, !PT ;  /* 0x000000c006067812 */ /* 0x000fe200078ec0ff */
[----:B------:R-:W-:Y:S01]  /*ab00*/  IMAD.SHL.U32 R3, R9, 0x8, RZ ;  /* 0x0000000809037824 */ /* 0x000fe200078e00ff */
[----:B------:R-:W-:Y:S01]  /*ab10*/  LOP3.LUT R45, R45, 0xffffff00, RZ, 0xc0, !PT ;  /* 0xffffff002d2d7812 */ /* 0x000fe200078ec0ff */
[----:B------:R-:W-:Y:S01]  /*ab20*/  IMAD R226, R9, 0x8, R226 ;  /* 0x0000000809e27824 */ /* 0x000fe200078e02e2 */
[----:B------:R-:W-:-:S02]  /*ab30*/  LOP3.LUT R5, R6, 0x8, R5, 0xf8, !PT ;  /* 0x0000000806057812 */ /* 0x000fc400078ef805 */
[----:B------:R-:W-:Y:S01]  /*ab40*/  LOP3.LUT R3, R8, 0x8, R3, 0xf8, !PT ;  /* 0x0000000808037812 */ /* 0x000fe200078ef803 */
[C---:B------:R-:W-:Y:S01]  /*ab50*/  IMAD R7, R61.reuse, 0x200, R45 ;  /* 0x000002003d077824 */ /* 0x040fe200078e022d */
[----:B------:R-:W-:Y:S01]  /*ab60*/  SHF.R.U32.HI R8, RZ, 0x3, R8 ;  /* 0x00000003ff087819 */ /* 0x000fe20000011608 */
[----:B------:R-:W-:Y:S01]  /*ab70*/  IMAD R61, R61, 0x10, R62 ;  /* 0x000000103d3d7824 */ /* 0x000fe200078e023e */
[----:B------:R-:W-:Y:S01]  /*ab80*/  SHF.R.U32.HI R6, RZ, 0x3, R6 ;  /* 0x00000003ff067819 */ /* 0x000fe20000011606 */
[C---:B------:R-:W-:Y:S01]  /*ab90*/  IMAD R228, R44.reuse, 0x20, R7 ;  /* 0x000000202ce47824 */ /* 0x040fe200078e0207 */
[----:B------:R-:W-:Y:S01]  /*aba0*/  LOP3.LUT R3, R3, R8, RZ, 0x3c, !PT ;  /* 0x0000000803037212 */ /* 0x000fe200078e3cff */
[----:B------:R-:W-:Y:S01]  /*abb0*/  IMAD R208, R44, 0x20, R45 ;  /* 0x000000202cd07824 */ /* 0x000fe200078e022d */
[----:B------:R-:W-:Y:S02]  /*abc0*/  LOP3.LUT R5, R5, R6, RZ, 0x3c, !PT ;  /* 0x0000000605057212 */ /* 0x000fe400078e3cff */
[----:B------:R-:W-:Y:S01]  /*abd0*/  IADD3 R2, R61, 0x1, R2 ;  /* 0x000000013d027810 */ /* 0x000fe20007ffe002 */
[----:B------:R-:W-:-:S02]  /*abe0*/  IMAD.IADD R228, R3, 0x1, R228 ;  /* 0x0000000103e47824 */ /* 0x000fc400078e02e4 */
[----:B------:R-:W-:Y:S01]  /*abf0*/  IMAD.U32 R226, R226, 0x20, R5 ;  /* 0x00000020e2e27824 */ /* 0x000fe200078e0005 */
[----:B------:R-:W-:Y:S01]  /*ac00*/  IADD3 R154, R63, R2, -R229 ;  /* 0x000000023f9a7210 */ /* 0x000fe20007ffe8e5 */
[----:B------:R-:W-:Y:S02]  /*ac10*/  IMAD.SHL.U32 R228, R228, 0x2, RZ ;  /* 0x00000002e4e47824 */ /* 0x000fe400078e00ff */
[----:B------:R-:W-:Y:S01]  /*ac20*/  IMAD.SHL.U32 R226, R226, 0x2, RZ ;  /* 0x00000002e2e27824 */ /* 0x000fe200078e00ff */
[----:B------:R-:W-:Y:S01]  /*ac30*/  IADD3 R154, R154, c[0x0][0x2e8], RZ ;  /* 0x0000ba009a9a7a10 */ /* 0x000fe20007ffe0ff */
[----:B------:R-:W-:Y:S01]  /*ac40*/  IMAD R227, R47, 0x2, R228 ;  /* 0x000000022fe37824 */ /* 0x000fe200078e02e4 */
[----:B------:R-:W-:Y:S01]  /*ac50*/  LDSM.16.M88.4 R160, [R228] ;  /* 0x00000000e4a0783b */ /* 0x000fe20000000200 */
[----:B------:R-:W-:Y:S01]  /*ac60*/  IMAD.IADD R2, R0, 0x1, R137 ;  /* 0x0000000100027824 */ /* 0x000fe200078e0289 */
[C---:B------:R-:W-:Y:S01]  /*ac70*/  IADD3 R4, R226.reuse, 0x1000, RZ ;  /* 0x00001000e2047810 */ /* 0x040fe20007ffe0ff */
[----:B------:R-:W-:Y:S01]  /*ac80*/  IMAD.IADD R3, R3, 0x1, R208 ;  /* 0x0000000103037824 */ /* 0x000fe200078e02d0 */
[----:B------:R-:W1:Y:S01]  /*ac90*/  LDSM.16.M88.4 R8, [R226+0x1000] ;  /* 0x00100000e208783b */ /* 0x000e620000000200 */
[----:B------:R-:W-:-:S02]  /*aca0*/  IADD3 R225, R226, 0x1020, RZ ;  /* 0x00001020e2e17810 */ /* 0x000fc40007ffe0ff */
[----:B------:R-:W-:Y:S01]  /*acb0*/  @P0 IADD3 R225, R4, -0x20, RZ ;  /* 0xffffffe004e10810 */ /* 0x000fe20007ffe0ff */
[----:B------:R-:W5:Y:S01]  /*acc0*/  LDSM.16.M88.4 R124, [R226+0x1400] ;  /* 0x00140000e27c783b */ /* 0x000f620000000200 */
[C---:B------:R-:W-:Y:S02]  /*acd0*/  IADD3 R46, R154.reuse, 0x8, RZ ;  /* 0x000000089a2e7810 */ /* 0x040fe40007ffe0ff */
[-C--:B------:R-:W-:Y:S01]  /*ace0*/  IMNMX R154, R154, R63.reuse, PT ;  /* 0x0000003f9a9a7217 */ /* 0x080fe20003800200 */
[----:B------:R-:W-:Y:S01]  /*acf0*/  LDSM.16.M88.4 R144, [R227] ;  /* 0x00000000e390783b */ /* 0x000fe20000000200 */
[----:B------:R-:W-:Y:S02]  /*ad00*/  IMNMX R155, R46, R63, PT ;  /* 0x0000003f2e9b7217 */ /* 0x000fe40003800200 */
[C---:B------:R-:W-:Y:S01]  /*ad10*/  IADD3 R45, R2.reuse, 0x8, RZ ;  /* 0x00000008022d7810 */ /* 0x040fe20007ffe0ff */
[----:B------:R-:W2:Y:S01]  /*ad20*/  LDSM.16.M88.4 R12, [R225] ;  /* 0x00000000e10c783b */ /* 0x000ea20000000200 */
[----:B------:R-:W-:-:S02]  /*ad30*/  IADD3 R61, R2, 0x1, RZ ;  /* 0x00000001023d7810 */ /* 0x000fc40007ffe0ff */
[CC--:B------:R-:W-:Y:S01]  /*ad40*/  ISETP.GE.AND P1, PT, R45.reuse, R154.reuse, PT ;  /* 0x0000009a2d00720c */ /* 0x0c0fe20003f26270 */
[----:B------:R-:W3:Y:S01]  /*ad50*/  LDSM.16.M88.4 R132, [R225+0x400] ;  /* 0x00040000e184783b */ /* 0x000ee20000000200 */
[-C--:B------:R-:W-:Y:S02]  /*ad60*/  ISETP.GE.AND P3, PT, R45, R155.reuse, PT ;  /* 0x0000009b2d00720c */ /* 0x080fe40003f66270 */
[C---:B------:R-:W-:Y:S01]  /*ad70*/  IADD3 R46, R2.reuse, 0x9, RZ ;  /* 0x00000009022e7810 */ /* 0x040fe20007ffe0ff */
[----:B--2---:R-:W2:Y:S01]  /*ad80*/  LDSM.16.M88.4 R116, [R226+0x1800] ;  /* 0x00180000e274783b */ /* 0x004ea20000000200 */
[----:B------:R-:W-:Y:S02]  /*ad90*/  IADD3 R45, R2, 0x10, RZ ;  /* 0x00000010022d7810 */ /* 0x000fe40007ffe0ff */
[----:B------:R-:W-:Y:S01]  /*ada0*/  ISETP.GE.AND P2, PT, R61, R154, PT ;  /* 0x0000009a3d00720c */ /* 0x000fe20003f46270 */
[----:B------:R-:W4:Y:S01]  /*adb0*/  LDSM.16.M88.4 R108, [R226+0x1c00] ;  /* 0x001c0000e26c783b */ /* 0x000f220000000200 */
[----:B------:R-:W-:-:S02]  /*adc0*/  ISETP.GE.AND P5, PT, R46, R155, PT ;  /* 0x0000009b2e00720c */ /* 0x000fc40003fa6270 */
[-C--:B------:R-:W-:Y:S01]  /*add0*/  ISETP.GE.AND P4, PT, R45, R154.reuse, PT ;  /* 0x0000009a2d00720c */ /* 0x080fe20003f86270 */
[----:B------:R-:W2:Y:S01]  /*ade0*/  LDSM.16.M88.4 R100, [R226+0x2000] ;  /* 0x00200000e264783b */ /* 0x000ea20000000200 */
[----:B------:R-:W-:Y:S02]  /*adf0*/  ISETP.GE.AND P6, PT, R46, R154, PT ;  /* 0x0000009a2e00720c */ /* 0x000fe40003fc6270 */
[-C--:B------:R-:W-:Y:S01]  /*ae00*/  ISETP.GE.AND P0, PT, R61, R155.reuse, PT ;  /* 0x0000009b3d00720c */ /* 0x080fe20003f06270 */
[----:B------:R-:W2:Y:S01]  /*ae10*/  LDSM.16.M88.4 R92, [R226+0x2400] ;  /* 0x00240000e25c783b */ /* 0x000ea20000000200 */
[C---:B------:R-:W-:Y:S02]  /*ae20*/  IADD3 R46, R2.reuse, 0x11, RZ ;  /* 0x00000011022e7810 */ /* 0x040fe40007ffe0ff */
[----:B------:R-:W-:Y:S01]  /*ae30*/  P2R R44, PR, RZ, 0x1 ;  /* 0x00000001ff2c7803 */ /* 0x000fe20000000000 */
[----:B------:R-:W2:Y:S01]  /*ae40*/  LDSM.16.M88.4 R84, [R226+0x2800] ;  /* 0x00280000e254783b */ /* 0x000ea20000000200 */
[----:B------:R-:W-:-:S02]  /*ae50*/  ISETP.GE.AND P0, PT, R2, R155, PT ;  /* 0x0000009b0200720c */ /* 0x000fc40003f06270 */
[C---:B------:R-:W-:Y:S01]  /*ae60*/  IADD3 R222, R225.reuse, 0x400, RZ ;  /* 0x00000400e1de7810 */ /* 0x040fe20007ffe0ff */
[----:B------:R-:W2:Y:S01]  /*ae70*/  LDSM.16.M88.4 R76, [R226+0x2c00] ;  /* 0x002c0000e24c783b */ /* 0x000ea20000000200 */
[C---:B-1----:R-:W-:Y:S01]  /*ae80*/  HMMA.16816.F32.BF16 R4, R160.reuse, R8, RZ ;  /* 0x00000008a004723c */ /* 0x042fe200000418ff */
[C---:B------:R-:W-:Y:S02]  /*ae90*/  IADD3 R221, R225.reuse, 0x800, RZ ;  /* 0x00000800e1dd7810 */ /* 0x040fe40007ffe0ff */
[----:B------:R-:W1:Y:S01]  /*aea0*/  LDSM.16.M88.4 R68, [R226+0x3000] ;  /* 0x00300000e244783b */ /* 0x000e620000000200 */
[C---:B------:R-:W-:Y:S02]  /*aeb0*/  IADD3 R220, R225.reuse, 0xc00, RZ ;  /* 0x00000c00e1dc7810 */ /* 0x040fe40007ffe0ff */
[C---:B------:R-:W-:Y:S01]  /*aec0*/  IADD3 R219, R225.reuse, 0x1000, RZ ;  /* 0x00001000e1db7810 */ /* 0x040fe20007ffe0ff */
[----:B------:R-:W1:Y:S01]  /*aed0*/  LDSM.16.M88.4 R52, [R226+0x3400] ;  /* 0x00340000e234783b */ /* 0x000e620000000200 */
[----:B------:R-:W-:Y:S01]  /*aee0*/  HMMA.16816.F32.BF16 R8, R160, R10, RZ ;  /* 0x0000000aa008723c */ /* 0x000fe200000418ff */
[----:B------:R-:W-:-:S02]  /*aef0*/  IADD3 R218, R225, 0x1400, RZ ;  /* 0x00001400e1da7810 */ /* 0x000fc40007ffe0ff */
[----:B------:R-:W1:Y:S01]  /*af00*/  LDSM.16.M88.4 R40, [R226+0x3800] ;  /* 0x00380000e228783b */ /* 0x000e620000000200 */
[C---:B------:R-:W-:Y:S02]  /*af10*/  IADD3 R217, R225.reuse, 0x1800, RZ ;  /* 0x00001800e1d97810 */ /* 0x040fe40007ffe0ff */
[C---:B------:R-:W-:Y:S01]  /*af20*/  IADD3 R216, R225.reuse, 0x1c00, RZ ;  /* 0x00001c00e1d87810 */ /* 0x040fe20007ffe0ff */
[----:B------:R-:W1:Y:S01]  /*af30*/  LDSM.16.M88.4 R32, [R226+0x3c00] ;  /* 0x003c0000e220783b */ /* 0x000e620000000200 */
[----:B-----5:R-:W-:Y:S01]  /*af40*/  HMMA.16816.F32.BF16 R128, R160, R124, RZ ;  /* 0x0000007ca080723c */ /* 0x020fe200000418ff */
[C---:B------:R-:W-:Y:S02]  /*af50*/  IADD3 R215, R225.reuse, 0x2000, RZ ;  /* 0x00002000e1d77810 */ /* 0x040fe40007ffe0ff */
[----:B------:R-:W5:Y:S01]  /*af60*/  LDSM.16.M88.4 R24, [R226+0x4000] ;  /* 0x00400000e218783b */ /* 0x000f620000000200 */
[C---:B------:R-:W-:Y:S02]  /*af70*/  IADD3 R214, R225.reuse, 0x2400, RZ ;  /* 0x00002400e1d67810 */ /* 0x040fe40007ffe0ff */
[C---:B------:R-:W-:Y:S01]  /*af80*/  IADD3 R213, R225.reuse, 0x2800, RZ ;  /* 0x00002800e1d57810 */ /* 0x040fe20007ffe0ff */
[----:B------:R-:W1:Y:S01]  /*af90*/  LDSM.16.M88.4 R16, [R226+0x4400] ;  /* 0x00440000e210783b */ /* 0x000e620000000200 */
[----:B------:R-:W-:Y:S01]  /*afa0*/  HMMA.16816.F32.BF16 R4, R144, R12, R4 ;  /* 0x0000000c9004723c */ /* 0x000fe20000041804 */
[----:B------:R-:W-:-:S02]  /*afb0*/  IADD3 R212, R225, 0x2c00, RZ ;  /* 0x00002c00e1d47810 */ /* 0x000fc40007ffe0ff */
[----:B------:R-:W1:Y:S01]  /*afc0*/  LDSM.16.M88.4 R164, [R226+0x4800] ;  /* 0x00480000e2a4783b */ /* 0x000e620000000200 */
[C---:B------:R-:W-:Y:S02]  /*afd0*/  IADD3 R211, R225.reuse, 0x3000, RZ ;  /* 0x00003000e1d37810 */ /* 0x040fe40007ffe0ff */
[C---:B------:R-:W-:Y:S01]  /*afe0*/  IADD3 R210, R225.reuse, 0x3400, RZ ;  /* 0x00003400e1d27810 */ /* 0x040fe20007ffe0ff */
[----:B------:R-:W1:Y:S01]  /*aff0*/  LDSM.16.M88.4 R156, [R226+0x4c00] ;  /* 0x004c0000e29c783b */ /* 0x000e620000000200 */
[----:B------:R-:W-:Y:S01]  /*b000*/  HMMA.16816.F32.BF16 R8, R144, R14, R8 ;  /* 0x0000000e9008723c */ /* 0x000fe20000041808 */
[C---:B------:R-:W-:Y:S02]  /*b010*/  IADD3 R209, R225.reuse, 0x3800, RZ ;  /* 0x00003800e1d17810 */ /* 0x040fe40007ffe0ff */
[----:B------:R-:W1:Y:S01]  /*b020*/  LDSM.16.M88.4 R168, [R225+0x800] ;  /* 0x00080000e1a8783b */ /* 0x000e620000000200 */
[----:B------:R-:W-:-:S04]  /*b030*/  IADD3 R208, R225, 0x3c00, RZ ;  /* 0x00003c00e1d07810 */ /* 0x000fc80007ffe0ff */
[----:B---3--:R-:W-:Y:S08]  /*b040*/  HMMA.16816.F32.BF16 R128, R144, R132, R128 ;  /* 0x000000849080723c */ /* 0x008ff00000041880 */
[----:B------:R-:W-:Y:S01]  /*b050*/  HMMA.16816.F32.BF16 R124, R160, R126, RZ ;  /* 0x0000007ea07c723c */ /* 0x000fe200000418ff */
[----:B------:R-:W-:Y:S02]  /*b060*/  FSEL R224, R5, -INF , !P2 ;  /* 0xff80000005e07808 */ /* 0x000fe40005000000 */
[----:B------:R-:W-:-:S02]  /*b070*/  FSEL R6, R6, -INF , !P0 ;  /* 0xff80000006067808 */ /* 0x000fc40004000000 */
[----:B------:R-:W-:Y:S02]  /*b080*/  ISETP.GE.AND P0, PT, R45, R155, PT ;  /* 0x0000009b2d00720c */ /* 0x000fe40003f06270 */
[----:B------:R-:W-:Y:S01]  /*b090*/  IADD3 R45, R2, 0x19, RZ ;  /* 0x00000019022d7810 */ /* 0x000fe20007ffe0ff */
[C---:B--2---:R-:W-:Y:S01]  /*b0a0*/  HMMA.16816.F32.BF16 R120, R160.reuse, R116, RZ ;  /* 0x00000074a078723c */ /* 0x044fe200000418ff */
[----:B------:R-:W-:Y:S02]  /*b0b0*/  FSEL R62, R8, -INF , !P1 ;  /* 0xff800000083e7808 */ /* 0x000fe40004800000 */
[----:B------:R-:W-:Y:S02]  /*b0c0*/  IADD3 R8, R2, 0x18, RZ ;  /* 0x0000001802087810 */ /* 0x000fe40007ffe0ff */
[----:B------:R-:W-:Y:S02]  /*b0d0*/  FSEL R250, R11, -INF , !P5 ;  /* 0xff8000000bfa7808 */ /* 0x000fe40006800000 */
[----:B------:R-:W-:Y:S01]  /*b0e0*/  FSEL R246, R10, -INF , !P3 ;  /* 0xff8000000af67808 */ /* 0x000fe20005800000 */
[----:B----4-:R-:W-:Y:S01]  /*b0f0*/  HMMA.16816.F32.BF16 R112, R160, R108, RZ ;  /* 0x0000006ca070723c */ /* 0x010fe200000418ff */
[----:B------:R-:W-:-:S02]  /*b100*/  FSEL R61, R128, -INF , !P4 ;  /* 0xff800000803d7808 */ /* 0x000fc40006000000 */
[----:B------:R-:W-:Y:S02]  /*b110*/  FSEL R5, R9, -INF , !P6 ;  /* 0xff80000009057808 */ /* 0x000fe40007000000 */
[CC--:B------:R-:W-:Y:S02]  /*b120*/  ISETP.GE.AND P5, PT, R8.reuse, R154.reuse, PT ;  /* 0x0000009a0800720c */ /* 0x0c0fe40003fa6270 */
[-C--:B------:R-:W-:Y:S01]  /*b130*/  ISETP.GE.AND P4, PT, R8, R155.reuse, PT ;  /* 0x0000009b0800720c */ /* 0x080fe20003f86270 */
[----:B------:R-:W-:Y:S01]  /*b140*/  HMMA.16816.F32.BF16 R104, R160, R100, RZ ;  /* 0x00000064a068723c */ /* 0x000fe200000418ff */
[----:B------:R-:W2:Y:S01]  /*b150*/  LDSM.16.M88.4 R8, [R225+0x1000] ;  /* 0x00100000e108783b */ /* 0x000ea20000000200 */
[C---:B------:R-:W-:Y:S02]  /*b160*/  ISETP.GE.AND P1, PT, R46.reuse, R154, PT ;  /* 0x0000009a2e00720c */ /* 0x040fe40003f26270 */
[----:B------:R-:W-:Y:S02]  /*b170*/  ISETP.GE.AND P2, PT, R46, R155, PT ;  /* 0x0000009b2e00720c */ /* 0x000fe40003f46270 */
[----:B------:R-:W-:-:S02]  /*b180*/  FSEL R252, R130, -INF , !P0 ;  /* 0xff80000082fc7808 */ /* 0x000fc40004000000 */
[C---:B------:R-:W-:Y:S01]  /*b190*/  HMMA.16816.F32.BF16 R96, R160.reuse, R92, RZ ;  /* 0x0000005ca060723c */ /* 0x040fe200000418ff */
[C---:B------:R-:W-:Y:S02]  /*b1a0*/  ISETP.GE.AND P3, PT, R45.reuse, R154, PT ;  /* 0x0000009a2d00720c */ /* 0x040fe40003f66270 */
[----:B------:R-:W-:Y:S02]  /*b1b0*/  ISETP.GE.AND P0, PT, R45, R155, PT ;  /* 0x0000009b2d00720c */ /* 0x000fe40003f06270 */
[----:B------:R-:W-:Y:S02]  /*b1c0*/  FSEL R63, R129, -INF , !P1 ;  /* 0xff800000813f7808 */ /* 0x000fe40004800000 */
[----:B------:R-:W-:Y:S01]  /*b1d0*/  FSEL R133, R131, -INF , !P2 ;  /* 0xff80000083857808 */ /* 0x000fe20005000000 */
[----:B------:R-:W-:Y:S01]  /*b1e0*/  HMMA.16816.F32.BF16 R88, R160, R84, RZ ;  /* 0x00000054a058723c */ /* 0x000fe200000418ff */
[C---:B------:R-:W-:Y:S02]  /*b1f0*/  IADD3 R45, R2.reuse, 0x20, RZ ;  /* 0x00000020022d7810 */ /* 0x040fe40007ffe0ff */
[----:B------:R-:W-:-:S02]  /*b200*/  IADD3 R46, R2, 0x21, RZ ;  /* 0x00000021022e7810 */ /* 0x000fc40007ffe0ff */
[C---:B------:R-:W-:Y:S02]  /*b210*/  ISETP.GE.AND P1, PT, R45.reuse, R154, PT ;  /* 0x0000009a2d00720c */ /* 0x040fe40003f26270 */
[----:B------:R-:W-:Y:S01]  /*b220*/  ISETP.GE.AND P2, PT, R45, R155, PT ;  /* 0x0000009b2d00720c */ /* 0x000fe20003f46270 */
[----:B------:R-:W-:Y:S01]  /*b230*/  HMMA.16816.F32.BF16 R80, R160, R76, RZ ;  /* 0x0000004ca050723c */ /* 0x000fe200000418ff */
[----:B------:R-:W-:-:S07]  /*b240*/  IADD3 R45, R2, 0x28, RZ ;  /* 0x00000028022d7810 */ /* 0x000fce0007ffe0ff */
[C---:B-1----:R-:W-:Y:S08]  /*b250*/  HMMA.16816.F32.BF16 R72, R160.reuse, R68, RZ ;  /* 0x00000044a048723c */ /* 0x042ff000000418ff */
[C---:B------:R-:W-:Y:S08]  /*b260*/  HMMA.16816.F32.BF16 R64, R160.reuse, R52, RZ ;  /* 0x00000034a040723c */ /* 0x040ff000000418ff */
[C---:B------:R-:W-:Y:S08]  /*b270*/  HMMA.16816.F32.BF16 R48, R160.reuse, R40, RZ ;  /* 0x00000028a030723c */ /* 0x040ff000000418ff */
[C---:B------:R-:W-:Y:S08]  /*b280*/  HMMA.16816.F32.BF16 R36, R160.reuse, R32, RZ ;  /* 0x00000020a024723c */ /* 0x040ff000000418ff */
[C---:B-----5:R-:W-:Y:S08]  /*b290*/  HMMA.16816.F32.BF16 R28, R160.reuse, R24, RZ ;  /* 0x00000018a01c723c */ /* 0x060ff000000418ff */
        /* <DEDUP_REMOVED lines=19> */
[C---:B------:R-:W-:Y:S08]  /*b3d0*/  HMMA.16816.F32.BF16 R120, R144.reuse, R168, R120 ;  /* 0x000000a89078723c */ /* 0x040ff00000041878 */
[C---:B------:R-:W-:Y:S08]  /*b3e0*/  HMMA.16816.F32.BF16 R116, R144.reuse, R170, R116 ;  /* 0x000000aa9074723c */ /* 0x040ff00000041874 */
[----:B------:R-:W-:Y:S01]  /*b3f0*/  FSEL R137, R124, -INF , !P5 ;  /* 0xff8000007c897808 */ /* 0x000fe20006800000 */
[----:B--2---:R-:W-:Y:S01]  /*b400*/  HMMA.16816.F32.BF16 R104, R144, R8, R104 ;  /* 0x000000089068723c */ /* 0x004fe20000041868 */
[----:B------:R-:W-:-:S02]  /*b410*/  FSEL R129, R126, -INF , !P4 ;  /* 0xff8000007e817808 */ /* 0x000fc40006000000 */
[----:B------:R-:W-:Y:S02]  /*b420*/  FSEL R169, R125, -INF , !P3 ;  /* 0xff8000007da97808 */ /* 0x000fe40005800000 */
[----:B------:R-:W-:Y:S02]  /*b430*/  FSEL R131, R127, -INF , !P0 ;  /* 0xff8000007f837808 */ /* 0x000fe40004000000 */
[----:B------:R-:W2:Y:S01]  /*b440*/  LDSM.16.M88.4 R124, [R225+0x1400] ;  /* 0x00140000e17c783b */ /* 0x000ea20000000200 */
[----:B-1----:R-:W-:Y:S01]  /*b450*/  HMMA.16816.F32.BF16 R112, R144, R160, R112 ;  /* 0x000000a09070723c */ /* 0x002fe20000041870 */
[C---:B------:R-:W-:Y:S02]  /*b460*/  ISETP.GE.AND P5, PT, R46.reuse, R154, PT ;  /* 0x0000009a2e00720c */ /* 0x040fe40003fa6270 */
[----:B------:R-:W-:Y:S02]  /*b470*/  ISETP.GE.AND P4, PT, R46, R155, PT ;  /* 0x0000009b2e00720c */ /* 0x000fe40003f86270 */
[----:B------:R-:W-:-:S02]  /*b480*/  IADD3 R46, R2, 0x29, RZ ;  /* 0x00000029022e7810 */ /* 0x000fc40007ffe0ff */
[----:B------:R-:W-:Y:S01]  /*b490*/  FSEL R161, R120, -INF , !P1 ;  /* 0xff80000078a17808 */ /* 0x000fe20004800000 */
[C---:B------:R-:W-:Y:S01]  /*b4a0*/  HMMA.16816.F32.BF16 R108, R144.reuse, R162, R108 ;  /* 0x000000a2906c723c */ /* 0x040fe2000004186c */
[----:B------:R-:W-:Y:S02]  /*b4b0*/  FSEL R248, R122, -INF , !P2 ;  /* 0xff8000007af87808 */ /* 0x000fe40005000000 */
[CC--:B------:R-:W-:Y:S02]  /*b4c0*/  ISETP.GE.AND P3, PT, R45.reuse, R154.reuse, PT ;  /* 0x0000009a2d00720c */ /* 0x0c0fe40003f66270 */
[-C--:B------:R-:W-:Y:S02]  /*b4d0*/  ISETP.GE.AND P0, PT, R45, R155.reuse, PT ;  /* 0x0000009b2d00720c */ /* 0x080fe40003f06270 */
[C---:B------:R-:W-:Y:S01]  /*b4e0*/  ISETP.GE.AND P1, PT, R46.reuse, R154, PT ;  /* 0x0000009a2e00720c */ /* 0x040fe20003f26270 */
[----:B------:R-:W-:Y:S01]  /*b4f0*/  HMMA.16816.F32.BF16 R100, R144, R10, R100 ;  /* 0x0000000a9064723c */ /* 0x000fe20000041864 */
[----:B------:R-:W-:-:S02]  /*b500*/  ISETP.GE.AND P2, PT, R46, R155, PT ;  /* 0x0000009b2e00720c */ /* 0x000fc40003f46270 */
[----:B------:R-:W-:Y:S02]  /*b510*/  IADD3 R45, R2, 0x30, RZ ;  /* 0x00000030022d7810 */ /* 0x000fe40007ffe0ff */
[----:B------:R-:W-:Y:S02]  /*b520*/  FSEL R177, R116, -INF , !P3 ;  /* 0xff80000074b17808 */ /* 0x000fe40005800000 */
[----:B------:R-:W-:Y:S02]  /*b530*/  FSEL R242, R118, -INF , !P0 ;  /* 0xff80000076f27808 */ /* 0x000fe40004000000 */
[----:B------:R-:W-:Y:S02]  /*b540*/  FSEL R179, R117, -INF , !P1 ;  /* 0xff80000075b37808 */ /* 0x000fe40004800000 */
[----:B------:R-:W-:Y:S02]  /*b550*/  FSEL R240, R119, -INF , !P2 ;  /* 0xff80000077f07808 */ /* 0x000fe40005000000 */
[----:B------:R-:W1:Y:S01]  /*b560*/  LDSM.16.M88.4 R116, [R225+0x1800] ;  /* 0x00180000e174783b */ /* 0x000e620000000200 */
[----:B------:R-:W-:-:S02]  /*b570*/  FSEL R171, R121, -INF , !P5 ;  /* 0xff80000079ab7808 */ /* 0x000fc40006800000 */
[----:B------:R-:W-:Y:S02]  /*b580*/  FSEL R244, R123, -INF , !P4 ;  /* 0xff8000007bf47808 */ /* 0x000fe40006000000 */
[C---:B------:R-:W-:Y:S02]  /*b590*/  ISETP.GE.AND P5, PT, R45.reuse, R154, PT ;  /* 0x0000009a2d00720c */ /* 0x040fe40003fa6270 */
[----:B------:R-:W-:Y:S02]  /*b5a0*/  ISETP.GE.AND P4, PT, R45, R155, PT ;  /* 0x0000009b2d00720c */ /* 0x000fe40003f86270 */
[C---:B------:R-:W-:Y:S01]  /*b5b0*/  IADD3 R46, R2.reuse, 0x31, RZ ;  /* 0x00000031022e7810 */ /* 0x040fe20007ffe0ff */
[----:B--2---:R-:W-:Y:S01]  /*b5c0*/  HMMA.16816.F32.BF16 R96, R144, R124, R96 ;  /* 0x0000007c9060723c */ /* 0x004fe20000041860 */
[----:B------:R-:W-:Y:S02]  /*b5d0*/  IADD3 R8, R2, 0x39, RZ ;  /* 0x0000003902087810 */ /* 0x000fe40007ffe0ff */
[----:B------:R-:W-:-:S02]  /*b5e0*/  FSEL R112, R112, -INF , !P5 ;  /* 0xff80000070707808 */ /* 0x000fc40006800000 */
[----:B------:R-:W-:Y:S02]  /*b5f0*/  FSEL R238, R114, -INF , !P4 ;  /* 0xff80000072ee7808 */ /* 0x000fe40006000000 */
[CC--:B------:R-:W-:Y:S01]  /*b600*/  ISETP.GE.AND P3, PT, R46.reuse, R154.reuse, PT ;  /* 0x0000009a2e00720c */ /* 0x0c0fe20003f66270 */
[----:B------:R-:W-:Y:S01]  /*b610*/  HMMA.16816.F32.BF16 R92, R144, R126, R92 ;  /* 0x0000007e905c723c */ /* 0x000fe2000004185c */
[-C--:B------:R-:W-:Y:S02]  /*b620*/  ISETP.GE.AND P0, PT, R46, R155.reuse, PT ;  /* 0x0000009b2e00720c */ /* 0x080fe40003f06270 */
[C---:B------:R-:W-:Y:S02]  /*b630*/  ISETP.GE.AND P5, PT, R8.reuse, R154, PT ;  /* 0x0000009a0800720c */ /* 0x040fe40003fa6270 */
[----:B------:R-:W-:Y:S02]  /*b640*/  ISETP.GE.AND P4, PT, R8, R155, PT ;  /* 0x0000009b0800720c */ /* 0x000fe40003f86270 */
[----:B------:R-:W-:-:S02]  /*b650*/  IADD3 R45, R2, 0x38, RZ ;  /* 0x00000038022d7810 */ /* 0x000fc40007ffe0ff */
[----:B------:R-:W-:Y:S02]  /*b660*/  IADD3 R8, R2, 0x40, RZ ;  /* 0x0000004002087810 */ /* 0x000fe40007ffe0ff */
[----:B------:R-:W-:Y:S02]  /*b670*/  FSEL R113, R113, -INF , !P3 ;  /* 0xff80000071717808 */ /* 0x000fe40005800000 */
[----:B------:R-:W-:Y:S02]  /*b680*/  FSEL R204, R115, -INF , !P0 ;  /* 0xff80000073cc7808 */ /* 0x000fe40004000000 */
[-C--:B------:R-:W-:Y:S02]  /*b690*/  ISETP.GE.AND P2, PT, R45, R155.reuse, PT ;  /* 0x0000009b2d00720c */ /* 0x080fe40003f46270 */
[C---:B------:R-:W-:Y:S02]  /*b6a0*/  ISETP.GE.AND P3, PT, R8.reuse, R154, PT ;  /* 0x0000009a0800720c */ /* 0x040fe40003f66270 */
[----:B------:R-:W-:-:S02]  /*b6b0*/  ISETP.GE.AND P0, PT, R8, R155, PT ;  /* 0x0000009b0800720c */ /* 0x000fc40003f06270 */
[----:B------:R-:W-:Y:S01]  /*b6c0*/  ISETP.GE.AND P1, PT, R45, R154, PT ;  /* 0x0000009a2d00720c */ /* 0x000fe20003f26270 */
[C---:B-1----:R-:W-:Y:S01]  /*b6d0*/  HMMA.16816.F32.BF16 R88, R144.reuse, R116, R88 ;  /* 0x000000749058723c */ /* 0x042fe20000041858 */
[C---:B------:R-:W-:Y:S02]  /*b6e0*/  IADD3 R9, R2.reuse, 0x41, RZ ;  /* 0x0000004102097810 */ /* 0x040fe40007ffe0ff */
[----:B------:R-:W-:Y:S02]  /*b6f0*/  IADD3 R8, R2, 0x48, RZ ;  /* 0x0000004802087810 */ /* 0x000fe40007ffe0ff */
[----:B------:R-:W-:Y:S02]  /*b700*/  FSEL R202, R110, -INF , !P2 ;  /* 0xff8000006eca7808 */ /* 0x000fe40005000000 */
[----:B------:R-:W-:Y:S01]  /*b710*/  FSEL R181, R108, -INF , !P1 ;  /* 0xff8000006cb57808 */ /* 0x000fe20004800000 */
[----:B------:R-:W-:Y:S01]  /*b720*/  HMMA.16816.F32.BF16 R84, R144, R118, R84 ;  /* 0x000000769054723c */ /* 0x000fe20000041854 */
[----:B------:R-:W-:-:S02]  /*b730*/  FSEL R110, R109, -INF , !P5 ;  /* 0xff8000006d6e7808 */ /* 0x000fc40006800000 */
[----:B------:R-:W-:Y:S02]  /*b740*/  FSEL R206, R111, -INF , !P4 ;  /* 0xff8000006fce7808 */ /* 0x000fe40006000000 */
[CC--:B------:R-:W-:Y:S02]  /*b750*/  ISETP.GE.AND P1, PT, R9.reuse, R154.reuse, PT ;  /* 0x0000009a0900720c */ /* 0x0c0fe40003f26270 */
[-C--:B------:R-:W-:Y:S02]  /*b760*/  ISETP.GE.AND P2, PT, R9, R155.reuse, PT ;  /* 0x0000009b0900720c */ /* 0x080fe40003f46270 */
[C---:B------:R-:W-:Y:S02]  /*b770*/  ISETP.GE.AND P5, PT, R8.reuse, R154, PT ;  /* 0x0000009a0800720c */ /* 0x040fe40003fa6270 */
[----:B------:R-:W-:Y:S02]  /*b780*/  ISETP.GE.AND P4, PT, R8, R155, PT ;  /* 0x0000009b0800720c */ /* 0x000fe40003f86270 */
[----:B------:R-:W1:Y:S01]  /*b790*/  LDSM.16.M88.4 R8, [R225+0x1c00] ;  /* 0x001c0000e108783b */ /* 0x000e620000000200 */
[----:B------:R-:W-:-:S02]  /*b7a0*/  IADD3 R45, R2, 0x49, RZ ;  /* 0x00000049022d7810 */ /* 0x000fc40007ffe0ff */
[----:B------:R-:W-:Y:S02]  /*b7b0*/  FSEL R109, R104, -INF , !P3 ;  /* 0xff800000686d7808 */ /* 0x000fe40005800000 */
[----:B------:R-:W-:Y:S02]  /*b7c0*/  FSEL R200, R106, -INF , !P0 ;  /* 0xff8000006ac87808 */ /* 0x000fe40004000000 */
[C---:B------:R-:W-:Y:S02]  /*b7d0*/  ISETP.GE.AND P3, PT, R45.reuse, R154, PT ;  /* 0x0000009a2d00720c */ /* 0x040fe40003f66270 */
[----:B------:R-:W-:Y:S02]  /*b7e0*/  ISETP.GE.AND P0, PT, R45, R155, PT ;  /* 0x0000009b2d00720c */ /* 0x000fe40003f06270 */
[C---:B------:R-:W-:Y:S02]  /*b7f0*/  IADD3 R45, R2.reuse, 0x50, RZ ;  /* 0x00000050022d7810 */ /* 0x040fe40007ffe0ff */
[----:B------:R-:W-:-:S02]  /*b800*/  IADD3 R46, R2, 0x51, RZ ;  /* 0x00000051022e7810 */ /* 0x000fc40007ffe0ff */
[----:B------:R-:W-:Y:S02]  /*b810*/  FSEL R198, R107, -INF , !P2 ;  /* 0xff8000006bc67808 */ /* 0x000fe40005000000 */
[----:B------:R-:W-:Y:S02]  /*b820*/  FSEL R111, R105, -INF , !P1 ;  /* 0xff800000696f7808 */ /* 0x000fe40004800000 */
[----:B------:R-:W-:Y:S02]  /*b830*/  FSEL R107, R100, -INF , !P5 ;  /* 0xff800000646b7808 */ /* 0x000fe40006800000 */
[----:B------:R-:W-:Y:S02]  /*b840*/  FSEL R194, R102, -INF , !P4 ;  /* 0xff80000066c27808 */ /* 0x000fe40006000000 */
[C---:B------:R-:W-:Y:S02]  /*b850*/  ISETP.GE.AND P1, PT, R45.reuse, R154, PT ;  /* 0x0000009a2d00720c */ /* 0x040fe40003f26270 */
[----:B------:R-:W-:-:S02]  /*b860*/  ISETP.GE.AND P2, PT, R45, R155, PT ;  /* 0x0000009b2d00720c */ /* 0x000fc40003f46270 */
[C---:B------:R-:W-:Y:S02]  /*b870*/  ISETP.GE.AND P5, PT, R46.reuse, R154, PT ;  /* 0x0000009a2e00720c */ /* 0x040fe40003fa6270 */
[----:B------:R-:W-:Y:S02]  /*b880*/  ISETP.GE.AND P4, PT, R46, R155, PT ;  /* 0x0000009b2e00720c */ /* 0x000fe40003f86270 */
[C---:B------:R-:W-:Y:S02]  /*b890*/  IADD3 R45, R2.reuse, 0x58, RZ ;  /* 0x00000058022d7810 */ /* 0x040fe40007ffe0ff */
[----:B------:R-:W-:Y:S02]  /*b8a0*/  IADD3 R46, R2, 0x59, RZ ;  /* 0x00000059022e7810 */ /* 0x000fe40007ffe0ff */
[----:B------:R-:W-:Y:S02]  /*b8b0*/  FSEL R127, R101, -INF , !P3 ;  /* 0xff800000657f7808 */ /* 0x000fe40005800000 */
[----:B------:R-:W-:-:S02]  /*b8c0*/  FSEL R192, R103, -INF , !P0 ;  /* 0xff80000067c07808 */ /* 0x000fc40004000000 */
[----:B------:R-:W-:Y:S01]  /*b8d0*/  FSEL R117, R96, -INF , !P1 ;  /* 0xff80000060757808 */ /* 0x000fe20004800000 */
[----:B------:R-:W2:Y:S01]  /*b8e0*/  LDSM.16.M88.4 R100, [R225+0x2000] ;  /* 0x00200000e164783b */ /* 0x000ea20000000200 */
[----:B------:R-:W-:Y:S01]  /*b8f0*/  FSEL R190, R98, -INF , !P2 ;  /* 0xff80000062be7808 */ /* 0x000fe20005000000 */
[C---:B-1----:R-:W-:Y:S01]  /*b900*/  HMMA.16816.F32.BF16 R80, R144.reuse, R8, R80 ;  /* 0x000000089050723c */ /* 0x042fe20000041850 */
[CC--:B------:R-:W-:Y:S02]  /*b910*/  ISETP.GE.AND P3, PT, R45.reuse, R154.reuse, PT ;  /* 0x0000009a2d00720c */ /* 0x0c0fe40003f66270 */
[-C--:B------:R-:W-:Y:S02]  /*b920*/  ISETP.GE.AND P0, PT, R45, R155.reuse, PT ;  /* 0x0000009b2d00720c */ /* 0x080fe40003f06270 */
[C---:B------:R-:W-:Y:S02]  /*b930*/  ISETP.GE.AND P1, PT, R46.reuse, R154, PT ;  /* 0x0000009a2e00720c */ /* 0x040fe40003f26270 */
[----:B------:R-:W-:Y:S01]  /*b940*/  ISETP.GE.AND P2, PT, R46, R155, PT ;  /* 0x0000009b2e00720c */ /* 0x000fe20003f46270 */
[----:B------:R-:W-:Y:S01]  /*b950*/  HMMA.16816.F32.BF16 R76, R144, R10, R76 ;  /* 0x0000000a904c723c */ /* 0x000fe2000004184c */
[----:B------:R-:W-:-:S02]  /*b960*/  IADD3 R45, R2, 0x60, RZ ;  /* 0x00000060022d7810 */ /* 0x000fc40007ffe0ff */
[----:B------:R-:W-:Y:S02]  /*b970*/  FSEL R119, R92, -INF , !P3 ;  /* 0xff8000005c777808 */ /* 0x000fe40005800000 */
[----:B------:R-:W-:Y:S02]  /*b980*/  FSEL R184, R94, -INF , !P0 ;  /* 0xff8000005eb87808 */ /* 0x000fe40004000000 */
[----:B------:R-:W-:Y:S02]  /*b990*/  FSEL R187, R93, -INF , !P1 ;  /* 0xff8000005dbb7808 */ /* 0x000fe40004800000 */
[----:B------:R-:W-:Y:S02]  /*b9a0*/  FSEL R188, R95, -INF , !P2 ;  /* 0xff8000005fbc7808 */ /* 0x000fe40005000000 */
[----:B------:R-:W1:Y:S01]  /*b9b0*/  LDSM.16.M88.4 R92, [R225+0x2400] ;  /* 0x00240000e15c783b */ /* 0x000e620000000200 */
[----:B------:R-:W-:Y:S02]  /*b9c0*/  FSEL R185, R97, -INF , !P5 ;  /* 0xff80000061b97808 */ /* 0x000fe40006800000 */
[----:B------:R-:W-:-:S02]  /*b9d0*/  FSEL R186, R99, -INF , !P4 ;  /* 0xff80000063ba7808 */ /* 0x000fc40006000000 */
[C---:B------:R-:W-:Y:S02]  /*b9e0*/  ISETP.GE.AND P5, PT, R45.reuse, R154, PT ;  /* 0x0000009a2d00720c */ /* 0x040fe40003fa6270 */
[----:B------:R-:W-:Y:S02]  /*b9f0*/  ISETP.GE.AND P4, PT, R45, R155, PT ;  /* 0x0000009b2d00720c */ /* 0x000fe40003f86270 */
[C---:B------:R-:W-:Y:S02]  /*ba00*/  IADD3 R46, R2.reuse, 0x61, RZ ;  /* 0x00000061022e7810 */ /* 0x040fe40007ffe0ff */
[----:B------:R-:W-:Y:S02]  /*ba10*/  IADD3 R8, R2, 0x69, RZ ;  /* 0x0000006902087810 */ /* 0x000fe40007ffe0ff */
[----:B------:R-:W-:Y:S02]  /*ba20*/  FSEL R191, R88, -INF , !P5 ;  /* 0xff80000058bf7808 */ /* 0x000fe40006800000 */
[----:B------:R-:W-:-:S02]  /*ba30*/  FSEL R182, R90, -INF , !P4 ;  /* 0xff8000005ab67808 */ /* 0x000fc40006000000 */
[CC--:B------:R-:W-:Y:S02]  /*ba40*/  ISETP.GE.AND P3, PT, R46.reuse, R154.reuse, PT ;  /* 0x0000009a2e00720c */ /* 0x0c0fe40003f66270 */
[-C--:B------:R-:W-:Y:S01]  /*ba50*/  ISETP.GE.AND P0, PT, R46, R155.reuse, PT ;  /* 0x0000009b2e00720c */ /* 0x080fe20003f06270 */
[C---:B--2---:R-:W-:Y:S01]  /*ba60*/  HMMA.16816.F32.BF16 R72, R144.reuse, R100, R72 ;  /* 0x000000649048723c */ /* 0x044fe20000041848 */
[C---:B------:R-:W-:Y:S02]  /*ba70*/  ISETP.GE.AND P5, PT, R8.reuse, R154, PT ;  /* 0x0000009a0800720c */ /* 0x040fe40003fa6270 */
[----:B------:R-:W-:Y:S02]  /*ba80*/  ISETP.GE.AND P4, PT, R8, R155, PT ;  /* 0x0000009b0800720c */ /* 0x000fe40003f86270 */
[C---:B------:R-:W-:Y:S02]  /*ba90*/  IADD3 R8, R2.reuse, 0x70, RZ ;  /* 0x0000007002087810 */ /* 0x040fe40007ffe0ff */
[----:B------:R-:W-:Y:S01]  /*baa0*/  IADD3 R45, R2, 0x68, RZ ;  /* 0x00000068022d7810 */ /* 0x000fe20007ffe0ff */
[----:B------:R-:W-:Y:S01]  /*bab0*/  HMMA.16816.F32.BF16 R68, R144, R102, R68 ;  /* 0x000000669044723c */ /* 0x000fe20000041844 */
[----:B------:R-:W-:-:S02]  /*bac0*/  FSEL R193, R89, -INF , !P3 ;  /* 0xff80000059c17808 */ /* 0x000fc40005800000 */
[----:B------:R-:W-:Y:S02]  /*bad0*/  FSEL R180, R91, -INF , !P0 ;  /* 0xff8000005bb47808 */ /* 0x000fe40004000000 */
[CC--:B------:R-:W-:Y:S02]  /*bae0*/  ISETP.GE.AND P3, PT, R8.reuse, R154.reuse, PT ;  /* 0x0000009a0800720c */ /* 0x0c0fe40003f66270 */
[-C--:B------:R-:W-:Y:S02]  /*baf0*/  ISETP.GE.AND P0, PT, R8, R155.reuse, PT ;  /* 0x0000009b0800720c */ /* 0x080fe40003f06270 */
[C---:B------:R-:W-:Y:S02]  /*bb00*/  ISETP.GE.AND P1, PT, R45.reuse, R154, PT ;  /* 0x0000009a2d00720c */ /* 0x040fe40003f26270 */
[----:B------:R-:W-:Y:S01]  /*bb10*/  ISETP.GE.AND P2, PT, R45, R155, PT ;  /* 0x0000009b2d00720c */ /* 0x000fe20003f46270 */
[----:B-1----:R-:W-:Y:S01]  /*bb20*/  HMMA.16816.F32.BF16 R64, R144, R92, R64 ;  /* 0x0000005c9040723c */ /* 0x002fe20000041840 */
[----:B------:R-:W-:-:S02]  /*bb30*/  IADD3 R9, R2, 0x71, RZ ;  /* 0x0000007102097810 */ /* 0x000fc40007ffe0ff */
[----:B------:R-:W-:Y:S02]  /*bb40*/  IADD3 R8, R2, 0x78, RZ ;  /* 0x0000007802087810 */ /* 0x000fe40007ffe0ff */
[----:B------:R-:W-:Y:S02]  /*bb50*/  FSEL R195, R84, -INF , !P1 ;  /* 0xff80000054c37808 */ /* 0x000fe40004800000 */
[----:B------:R-:W-:Y:S01]  /*bb60*/  FSEL R178, R86, -INF , !P2 ;  /* 0xff80000056b27808 */ /* 0x000fe20005000000 */
[----:B------:R-:W-:Y:S01]  /*bb70*/  HMMA.16816.F32.BF16 R52, R144, R94, R52 ;  /* 0x0000005e9034723c */ /* 0x000fe20000041834 */
[----:B------:R-:W-:Y:S02]  /*bb80*/  FSEL R199, R85, -INF , !P5 ;  /* 0xff80000055c77808 */ /* 0x000fe40006800000 */
[----:B------:R-:W-:Y:S02]  /*bb90*/  FSEL R176, R87, -INF , !P4 ;  /* 0xff80000057b07808 */ /* 0x000fe40006000000 */
[----:B------:R-:W-:-:S02]  /*bba0*/  ISETP.GE.AND P1, PT, R9, R154, PT ;  /* 0x0000009a0900720c */ /* 0x000fc40003f26270 */
[-C--:B------:R-:W-:Y:S02]  /*bbb0*/  ISETP.GE.AND P2, PT, R9, R155.reuse, PT ;  /* 0x0000009b0900720c */ /* 0x080fe40003f46270 */
[C---:B------:R-:W-:Y:S02]  /*bbc0*/  ISETP.GE.AND P5, PT, R8.reuse, R154, PT ;  /* 0x0000009a0800720c */ /* 0x040fe40003fa6270 */
[----:B------:R-:W-:Y:S02]  /*bbd0*/  ISETP.GE.AND P4, PT, R8, R155, PT ;  /* 0x0000009b0800720c */ /* 0x000fe40003f86270 */
[----:B------:R-:W1:Y:S01]  /*bbe0*/  LDSM.16.M88.4 R8, [R225+0x2800] ;  /* 0x00280000e108783b */ /* 0x000e620000000200 */
[----:B------:R-:W-:Y:S02]  /*bbf0*/  IADD3 R45, R2, 0x79, RZ ;  /* 0x00000079022d7810 */ /* 0x000fe40007ffe0ff */
[----:B------:R-:W-:Y:S02]  /*bc00*/  FSEL R201, R80, -INF , !P3 ;  /* 0xff80000050c97808 */ /* 0x000fe40005800000 */
[----:B------:R-:W-:-:S02]  /*bc10*/  FSEL R170, R82, -INF , !P0 ;  /* 0xff80000052aa7808 */ /* 0x000fc40004000000 */
[CC--:B------:R-:W-:Y:S02]  /*bc20*/  ISETP.GE.AND P3, PT, R45.reuse, R154.reuse, PT ;  /* 0x0000009a2d00720c */ /* 0x0c0fe40003f66270 */
[----:B------:R-:W-:Y:S02]  /*bc30*/  ISETP.GE.AND P0, PT, R45, R155, PT ;  /* 0x0000009b2d00720c */ /* 0x000fe40003f06270 */
[----:B------:R-:W-:Y:S02]  /*bc40*/  IADD3 R45, R2, 0x80, RZ ;  /* 0x00000080022d7810 */ /* 0x000fe40007ffe0ff */
[----:B------:R-:W-:Y:S02]  /*bc50*/  FSEL R203, R81, -INF , !P1 ;  /* 0xff80000051cb7808 */ /* 0x000fe40004800000 */
[----:B------:R-:W-:Y:S02]  /*bc60*/  FSEL R162, R83, -INF , !P2 ;  /* 0xff80000053a27808 */ /* 0x000fe40005000000 */
[----:B------:R-:W-:-:S02]  /*bc70*/  ISETP.GE.AND P1, PT, R45, R154, PT ;  /* 0x0000009a2d00720c */ /* 0x000fc40003f26270 */
[----:B------:R-:W-:Y:S02]  /*bc80*/  FSEL R103, R76, -INF , !P5 ;  /* 0xff8000004c677808 */ /* 0x000fe40006800000 */
[----:B------:R-:W-:Y:S02]  /*bc90*/  ISETP.GE.AND P2, PT, R45, R155, PT ;  /* 0x0000009b2d00720c */ /* 0x000fe40003f46270 */
[----:B------:R-:W-:Y:S02]  /*bca0*/  FSEL R160, R78, -INF , !P4 ;  /* 0xff8000004ea07808 */ /* 0x000fe40006000000 */
[----:B------:R-:W-:Y:S02]  /*bcb0*/  FSEL R207, R77, -INF , !P3 ;  /* 0xff8000004dcf7808 */ /* 0x000fe40005800000 */
[----:B------:R-:W-:Y:S02]  /*bcc0*/  FSEL R168, R79, -INF , !P0 ;  /* 0xff8000004fa87808 */ /* 0x000fe40004000000 */
[C---:B------:R-:W-:Y:S01]  /*bcd0*/  IADD3 R46, R2.reuse, 0x81, RZ ;  /* 0x00000081022e7810 */ /* 0x040fe20007ffe0ff */
[----:B------:R-:W2:Y:S01]  /*bce0*/  LDSM.16.M88.4 R76, [R225+0x2c00] ;  /* 0x002c0000e14c783b */ /* 0x000ea20000000200 */
[----:B------:R-:W-:-:S02]  /*bcf0*/  IADD3 R45, R2, 0x88, RZ ;  /* 0x00000088022d7810 */ /* 0x000fc40007ffe0ff */
[CC--:B------:R-:W-:Y:S02]  /*bd00*/  ISETP.GE.AND P5, PT, R46.reuse, R154.reuse, PT ;  /* 0x0000009a2e00720c */ /* 0x0c0fe40003fa6270 */
[-C--:B------:R-:W-:Y:S02]  /*bd10*/  ISETP.GE.AND P4, PT, R46, R155.reuse, PT ;  /* 0x0000009b2e00720c */ /* 0x080fe40003f86270 */
[C---:B------:R-:W-:Y:S02]  /*bd20*/  ISETP.GE.AND P3, PT, R45.reuse, R154, PT ;  /* 0x0000009a2d00720c */ /* 0x040fe40003f66270 */
[----:B------:R-:W-:Y:S01]  /*bd30*/  ISETP.GE.AND P0, PT, R45, R155, PT ;  /* 0x0000009b2d00720c */ /* 0x000fe20003f06270 */
[----:B-1----:R-:W-:Y:S01]  /*bd40*/  HMMA.16816.F32.BF16 R120, R144, R8, R48 ;  /* 0x000000089078723c */ /* 0x002fe20000041830 */
[C---:B------:R-:W-:Y:S01]  /*bd50*/  IADD3 R46, R2.reuse, 0x89, RZ ;  /* 0x00000089022e7810 */ /* 0x040fe20007ffe0ff */
[----:B------:R-:W1:Y:S01]  /*bd60*/  LDSM.16.M88.4 R48, [R225+0x3000] ;  /* 0x00300000e130783b */ /* 0x000e620000000200 */
[----:B------:R-:W-:-:S02]  /*bd70*/  IADD3 R45, R2, 0x90, RZ ;  /* 0x00000090022d7810 */ /* 0x000fc40007ffe0ff */
[----:B------:R-:W-:Y:S02]  /*bd80*/  FSEL R72, R72, -INF , !P1 ;  /* 0xff80000048487808 */ /* 0x000fe40004800000 */
[----:B------:R-:W-:Y:S01]  /*bd90*/  FSEL R142, R74, -INF , !P2 ;  /* 0xff8000004a8e7808 */ /* 0x000fe20005000000 */
[----:B------:R-:W-:Y:S01]  /*bda0*/  HMMA.16816.F32.BF16 R40, R144, R10, R40 ;  /* 0x0000000a9028723c */ /* 0x000fe20000041828 */
        /* <DEDUP_REMOVED lines=11> */
[C---:B--2---:R-:W-:Y:S01]  /*be60*/  HMMA.16816.F32.BF16 R36, R144.reuse, R76, R36 ;  /* 0x0000004c9024723c */ /* 0x044fe20000041824 */
[----:B------:R-:W-:Y:S02]  /*be70*/  FSEL R130, R66, -INF , !P4 ;  /* 0xff80000042827808 */ /* 0x000fe40006000000 */
[CC--:B------:R-:W-:Y:S02]  /*be80*/  ISETP.GE.AND P3, PT, R46.reuse, R154.reuse, PT ;  /* 0x0000009a2e00720c */ /* 0x0c0fe40003f66270 */
[-C--:B------:R-:W-:Y:S02]  /*be90*/  ISETP.GE.AND P0, PT, R46, R155.reuse, PT ;  /* 0x0000009b2e00720c */ /* 0x080fe40003f06270 */
[C---:B------:R-:W-:Y:S01]  /*bea0*/  ISETP.GE.AND P5, PT, R8.reuse, R154, PT ;  /* 0x0000009a0800720c */ /* 0x040fe20003fa6270 */
[----:B------:R-:W-:Y:S01]  /*beb0*/  HMMA.16816.F32.BF16 R32, R144, R78, R32 ;  /* 0x0000004e9020723c */ /* 0x000fe20000041820 */
[----:B------:R-:W-:-:S02]  /*bec0*/  ISETP.GE.AND P4, PT, R8, R155, PT ;  /* 0x0000009b0800720c */ /* 0x000fc40003f86270 */
[C---:B------:R-:W-:Y:S02]  /*bed0*/  IADD3 R8, R2.reuse, 0xa0, RZ ;  /* 0x000000a002087810 */ /* 0x040fe40007ffe0ff */
[----:B------:R-:W-:Y:S02]  /*bee0*/  IADD3 R45, R2, 0x98, RZ ;  /* 0x00000098022d7810 */ /* 0x000fe40007ffe0ff */
[----:B------:R-:W-:Y:S01]  /*bef0*/  FSEL R66, R65, -INF , !P3 ;  /* 0xff80000041427808 */ /* 0x000fe20005800000 */
[----:B-1----:R-:W-:Y:S01]  /*bf00*/  HMMA.16816.F32.BF16 R24, R144, R50, R24 ;  /* 0x000000329018723c */ /* 0x002fe20000041818 */
[----:B------:R-:W-:Y:S02]  /*bf10*/  FSEL R126, R67, -INF , !P0 ;  /* 0xff800000437e7808 */ /* 0x000fe40004000000 */
[----:B------:R-:W-:Y:S02]  /*bf20*/  FSEL R69, R69, -INF , !P1 ;  /* 0xff80000045457808 */ /* 0x000fe40004800000 */
[----:B------:R-:W-:-:S02]  /*bf30*/  FSEL R132, R71, -INF , !P2 ;  /* 0xff80000047847808 */ /* 0x000fc40005000000 */
[CC--:B------:R-:W-:Y:S02]  /*bf40*/  ISETP.GE.AND P3, PT, R8.reuse, R154.reuse, PT ;  /* 0x0000009a0800720c */ /* 0x0c0fe40003f66270 */
[-C--:B------:R-:W-:Y:S02]  /*bf50*/  ISETP.GE.AND P0, PT, R8, R155.reuse, PT ;  /* 0x0000009b0800720c */ /* 0x080fe40003f06270 */
        /* <DEDUP_REMOVED lines=8> */
[CC--:B------:R-:W-:Y:S01]  /*bfe0*/  ISETP.GE.AND P1, PT, R9.reuse, R154.reuse, PT ;  /* 0x0000009a0900720c */ /* 0x0c0fe20003f26270 */
[----:B------:R-:W-:Y:S01]  /*bff0*/  HMMA.16816.F32.BF16 R52, R144, R48, R28 ;  /* 0x000000309034723c */ /* 0x000fe2000004181c */
[----:B------:R-:W-:Y:S01]  /*c000*/  ISETP.GE.AND P2, PT, R9, R155, PT ;  /* 0x0000009b0900720c */ /* 0x000fe20003f46270 */
[----:B------:R-:W1:Y:S01]  /*c010*/  LDSM.16.M88.4 R28, [R225+0x3800] ;  /* 0x00380000e11c783b */ /* 0x000e620000000200 */
[----:B------:R-:W-:-:S02]  /*c020*/  ISETP.GE.AND P5, PT, R8, R154, PT ;  /* 0x0000009a0800720c */ /* 0x000fc40003fa6270 */
[-C--:B------:R-:W-:Y:S02]  /*c030*/  ISETP.GE.AND P4, PT, R8, R155.reuse, PT ;  /* 0x0000009b0800720c */ /* 0x080fe40003f86270 */
[----:B------:R-:W2:Y:S01]  /*c040*/  LDSM.16.M88.4 R8, [R225+0x3400] ;  /* 0x00340000e108783b */ /* 0x000ea20000000200 */
[----:B------:R-:W-:Y:S02]  /*c050*/  IADD3 R45, R2, 0xa9, RZ ;  /* 0x000000a9022d7810 */ /* 0x000fe40007ffe0ff */
[----:B------:R-:W-:Y:S02]  /*c060*/  FSEL R243, R120, -INF , !P3 ;  /* 0xff80000078f37808 */ /* 0x000fe40005800000 */
[----:B------:R-:W-:Y:S02]  /*c070*/  FSEL R122, R122, -INF , !P0 ;  /* 0xff8000007a7a7808 */ /* 0x000fe40004000000 */
[C---:B------:R-:W-:Y:S02]  /*c080*/  ISETP.GE.AND P3, PT, R45.reuse, R154, PT ;  /* 0x0000009a2d00720c */ /* 0x040fe40003f66270 */
[----:B------:R-:W-:-:S02]  /*c090*/  ISETP.GE.AND P0, PT, R45, R155, PT ;  /* 0x0000009b2d00720c */ /* 0x000fc40003f06270 */
[----:B------:R-:W-:Y:S02]  /*c0a0*/  IADD3 R45, R2, 0xb0, RZ ;  /* 0x000000b0022d7810 */ /* 0x000fe40007ffe0ff */
[----:B------:R-:W-:Y:S02]  /*c0b0*/  FSEL R245, R121, -INF , !P1 ;  /* 0xff80000079f57808 */ /* 0x000fe40004800000 */
[----:B------:R-:W-:Y:S02]  /*c0c0*/  FSEL R120, R123, -INF , !P2 ;  /* 0xff8000007b787808 */ /* 0x000fe40005000000 */
[C---:B------:R-:W-:Y:S02]  /*c0d0*/  ISETP.GE.AND P1, PT, R45.reuse, R154, PT ;  /* 0x0000009a2d00720c */ /* 0x040fe40003f26270 */
[----:B------:R-:W-:Y:S02]  /*c0e0*/  FSEL R247, R40, -INF , !P5 ;  /* 0xff80000028f77808 */ /* 0x000fe40006800000 */
[----:B------:R-:W-:-:S02]  /*c0f0*/  ISETP.GE.AND P2, PT, R45, R155, PT ;  /* 0x0000009b2d00720c */ /* 0x000fc40003f46270 */
[----:B------:R-:W-:Y:S02]  /*c100*/  FSEL R249, R41, -INF , !P3 ;  /* 0xff80000029f97808 */ /* 0x000fe40005800000 */
[C---:B------:R-:W-:Y:S02]  /*c110*/  IADD3 R40, R2.reuse, 0xb8, RZ ;  /* 0x000000b802287810 */ /* 0x040fe40007ffe0ff */
[----:B------:R-:W-:Y:S02]  /*c120*/  IADD3 R41, R2, 0xb9, RZ ;  /* 0x000000b902297810 */ /* 0x000fe40007ffe0ff */
[----:B------:R-:W-:Y:S02]  /*c130*/  FSEL R118, R43, -INF , !P0 ;  /* 0xff8000002b767808 */ /* 0x000fe40004000000 */
[----:B------:R-:W-:Y:S02]  /*c140*/  FSEL R251, R36, -INF , !P1 ;  /* 0xff80000024fb7808 */ /* 0x000fe40004800000 */
[----:B------:R-:W-:-:S02]  /*c150*/  FSEL R106, R38, -INF , !P2 ;  /* 0xff800000266a7808 */ /* 0x000fc40005000000 */
[----:B------:R-:W-:Y:S01]  /*c160*/  FSEL R114, R42, -INF , !P4 ;  /* 0xff8000002a727808 */ /* 0x000fe20006000000 */
[C---:B-1----:R-:W-:Y:S01]  /*c170*/  HMMA.16816.F32.BF16 R12, R144.reuse, R28, R12 ;  /* 0x0000001c900c723c */ /* 0x042fe2000004180c */
[CC--:B------:R-:W-:Y:S02]  /*c180*/  ISETP.GE.AND P3, PT, R40.reuse, R154.reuse, PT ;  /* 0x0000009a2800720c */ /* 0x0c0fe40003f66270 */
[-C--:B------:R-:W-:Y:S02]  /*c190*/  ISETP.GE.AND P0, PT, R40, R155.reuse, PT ;  /* 0x0000009b2800720c */ /* 0x080fe40003f06270 */
[C---:B------:R-:W-:Y:S02]  /*c1a0*/  ISETP.GE.AND P1, PT, R41.reuse, R154, PT ;  /* 0x0000009a2900720c */ /* 0x040fe40003f26270 */
[----:B------:R-:W-:Y:S01]  /*c1b0*/  ISETP.GE.AND P2, PT, R41, R155, PT ;  /* 0x0000009b2900720c */ /* 0x000fe20003f46270 */
[----:B--2---:R-:W-:Y:S01]  /*c1c0*/  HMMA.16816.F32.BF16 R16, R144, R10, R16 ;  /* 0x0000000a9010723c */ /* 0x004fe20000041810 */
[----:B------:R-:W-:-:S02]  /*c1d0*/  IADD3 R46, R2, 0xb1, RZ ;  /* 0x000000b1022e7810 */ /* 0x000fc40007ffe0ff */
[----:B------:R-:W-:Y:S02]  /*c1e0*/  IADD3 R36, R2, 0xc0, RZ ;  /* 0x000000c002247810 */ /* 0x000fe40007ffe0ff */
[C---:B------:R-:W-:Y:S02]  /*c1f0*/  ISETP.GE.AND P5, PT, R46.reuse, R154, PT ;  /* 0x0000009a2e00720c */ /* 0x040fe40003fa6270 */
[----:B------:R-:W-:Y:S01]  /*c200*/  ISETP.GE.AND P4, PT, R46, R155, PT ;  /* 0x0000009b2e00720c */ /* 0x000fe20003f86270 */
[----:B------:R-:W-:Y:S01]  /*c210*/  HMMA.16816.F32.BF16 R40, R144, R8, R20 ;  /* 0x000000089028723c */ /* 0x000fe20000041814 */
[----:B------:R-:W1:Y:S01]  /*c220*/  LDSM.16.M88.4 R20, [R225+0x3c00] ;  /* 0x003c0000e114783b */ /* 0x000e620000000200 */
[----:B------:R-:W-:Y:S01]  /*c230*/  FSEL R115, R37, -INF , !P5 ;  /* 0xff80000025737808 */ /* 0x000fe20006800000 */
[----:B------:R-:W-:-:S04]  /*c240*/  DEPBAR.LE SB0, 0x0 ;  /* 0x000080000000791a */ /* 0x000fc80000000000 */
[----:B------:R-:W-:Y:S01]  /*c250*/  FSEL R104, R39, -INF , !P4 ;  /* 0xff80000027687808 */ /* 0x000fe20006000000 */
[----:B------:R-:W-:Y:S01]  /*c260*/  HMMA.16816.F32.BF16 R164, R144, R30, R164 ;  /* 0x0000001e90a4723c */ /* 0x000fe200000418a4 */
[----:B------:R-:W-:Y:S02]  /*c270*/  FSEL R98, R34, -INF , !P0 ;  /* 0xff80000022627808 */ /* 0x000fe40004000000 */
[C---:B------:R-:W-:Y:S02]  /*c280*/  ISETP.GE.AND P5, PT, R36.reuse, R154, PT ;  /* 0x0000009a2400720c */ /* 0x040fe40003fa6270 */
[----:B------:R-:W-:Y:S02]  /*c290*/  ISETP.GE.AND P4, PT, R36, R155, PT ;  /* 0x0000009b2400720c */ /* 0x000fe40003f86270 */
[----:B------:R-:W-:Y:S02]  /*c2a0*/  FSEL R34, R33, -INF , !P1 ;  /* 0xff80000021227808 */ /* 0x000fe40004800000 */
[----:B------:R-:W-:-:S02]  /*c2b0*/  IADD3 R37, R2, 0xc1, RZ ;  /* 0x000000c102257810 */ /* 0x000fc40007ffe0ff */
[C---:B------:R-:W-:Y:S02]  /*c2c0*/  IADD3 R33, R2.reuse, 0xc8, RZ ;  /* 0x000000c802217810 */ /* 0x040fe40007ffe0ff */
[----:B------:R-:W-:Y:S02]  /*c2d0*/  IADD3 R8, R2, 0xc9, RZ ;  /* 0x000000c902087810 */ /* 0x000fe40007ffe0ff */
[----:B------:R-:W-:Y:S02]  /*c2e0*/  FSEL R32, R32, -INF , !P3 ;  /* 0xff80000020207808 */ /* 0x000fe40005800000 */
[----:B------:R-:W-:Y:S02]  /*c2f0*/  FSEL R96, R35, -INF , !P2 ;  /* 0xff80000023607808 */ /* 0x000fe40005000000 */
[----:B------:R-:W-:Y:S02]  /*c300*/  FSEL R239, R52, -INF , !P5 ;  /* 0xff80000034ef7808 */ /* 0x000fe40006800000 */
[----:B------:R-:W-:-:S02]  /*c310*/  FSEL R88, R54, -INF , !P4 ;  /* 0xff80000036587808 */ /* 0x000fc40006000000 */
[CC--:B------:R-:W-:Y:S02]  /*c320*/  ISETP.GE.AND P3, PT, R37.reuse, R154.reuse, PT ;  /* 0x0000009a2500720c */ /* 0x0c0fe40003f66270 */
[-C--:B------:R-:W-:Y:S02]  /*c330*/  ISETP.GE.AND P0, PT, R37, R155.reuse, PT ;  /* 0x0000009b2500720c */ /* 0x080fe40003f06270 */
        /* <DEDUP_REMOVED lines=8> */
[----:B------:R-:W-:Y:S02]  /*c3c0*/  FSEL R84, R55, -INF , !P0 ;  /* 0xff80000037547808 */ /* 0x000fe40004000000 */
[----:B------:R-:W-:Y:S02]  /*c3d0*/  FSEL R189, R24, -INF , !P1 ;  /* 0xff80000018bd7808 */ /* 0x000fe40004800000 */
[----:B------:R-:W-:Y:S01]  /*c3e0*/  FSEL R80, R26, -INF , !P2 ;  /* 0xff8000001a507808 */ /* 0x000fe20005000000 */
[----:B------:R-:W-:Y:S01]  /*c3f0*/  BAR.SYNC.DEFER_BLOCKING 0x0 ;  /* 0x0000000000007b1d */ /* 0x000fe20000010000 */
[----:B------:R-:W-:-:S02]  /*c400*/  ISETP.GE.AND P3, PT, R8, R154, PT ;  /* 0x0000009a0800720c */ /* 0x000fc40003f66270 */
[-C--:B------:R-:W-:Y:S02]  /*c410*/  ISETP.GE.AND P0, PT, R8, R155.reuse, PT ;  /* 0x0000009b0800720c */ /* 0x080fe40003f06270 */
[C---:B------:R-:W-:Y:S02]  /*c420*/  ISETP.GE.AND P1, PT, R9.reuse, R154, PT ;  /* 0x0000009a0900720c */ /* 0x040fe40003f26270 */
[----:B------:R-:W-:Y:S02]  /*c430*/  ISETP.GE.AND P2, PT, R9, R155, PT ;  /* 0x0000009b0900720c */ /* 0x000fe40003f46270 */
[C---:B------:R-:W-:Y:S02]  /*c440*/  IADD3 R8, R2.reuse, 0xd8, RZ ;  /* 0x000000d802087810 */ /* 0x040fe40007ffe0ff */
[----:B------:R-:W-:Y:S02]  /*c450*/  IADD3 R9, R2, 0xd9, RZ ;  /* 0x000000d902097810 */ /* 0x000fe40007ffe0ff */
[----:B------:R-:W-:-:S02]  /*c460*/  FSEL R183, R25, -INF , !P5 ;  /* 0xff80000019b77808 */ /* 0x000fc40006800000 */
[----:B------:R-:W-:Y:S02]  /*c470*/  FSEL R37, R27, -INF , !P4 ;  /* 0xff8000001b257808 */ /* 0x000fe40006000000 */
[----:B------:R-:W-:Y:S02]  /*c480*/  FSEL R163, R40, -INF , !P3 ;  /* 0xff80000028a37808 */ /* 0x000fe40005800000 */
[----:B------:R-:W-:Y:S02]  /*c490*/  FSEL R36, R42, -INF , !P0 ;  /* 0xff8000002a247808 */ /* 0x000fe40004000000 */
[CC--:B------:R-:W-:Y:S02]  /*c4a0*/  ISETP.GE.AND P5, PT, R8.reuse, R154.reuse, PT ;  /* 0x0000009a0800720c */ /* 0x0c0fe40003fa6270 */
[----:B------:R-:W-:Y:S02]  /*c4b0*/  ISETP.GE.AND P4, PT, R8, R155, PT ;  /* 0x0000009b0800720c */ /* 0x000fe40003f86270 */
[----:B------:R-:W-:-:S02]  /*c4c0*/  ISETP.GE.AND P3, PT, R9, R154, PT ;  /* 0x0000009a0900720c */ /* 0x000fc40003f66270 */
[----:B------:R-:W-:Y:S02]  /*c4d0*/  ISETP.GE.AND P0, PT, R9, R155, PT ;  /* 0x0000009b0900720c */ /* 0x000fe40003f06270 */
[C---:B------:R-:W-:Y:S02]  /*c4e0*/  IADD3 R8, R2.reuse, 0xe0, RZ ;  /* 0x000000e002087810 */ /* 0x040fe40007ffe0ff */
[----:B------:R-:W-:Y:S02]  /*c4f0*/  IADD3 R9, R2, 0xe1, RZ ;  /* 0x000000e102097810 */ /* 0x000fe40007ffe0ff */
        /* <DEDUP_REMOVED lines=8> */
[----:B------:R-:W-:Y:S01]  /*c580*/  HMMA.16816.F32.BF16 R8, R144, R20, R172 ;  /* 0x000000149008723c */ /* 0x000fe200000418ac */
[----:B------:R-:W-:-:S02]  /*c590*/  IADD3 R16, R2, 0xe8, RZ ;  /* 0x000000e802107810 */ /* 0x000fc40007ffe0ff */
[----:B------:R-:W-:Y:S02]  /*c5a0*/  FSEL R125, R17, -INF , !P3 ;  /* 0xff800000117d7808 */ /* 0x000fe40005800000 */
[-C--:B------:R-:W-:Y:S02]  /*c5b0*/  ISETP.GE.AND P3, PT, R16, R154.reuse, PT ;  /* 0x0000009a1000720c */ /* 0x080fe40003f66270 */
[----:B------:R-:W-:Y:S02]  /*c5c0*/  FSEL R174, R12, -INF , !P1 ;  /* 0xff8000000cae7808 */ /* 0x000fe40004800000 */
[----:B------:R-:W-:Y:S02]  /*c5d0*/  IADD3 R12, R2, 0xf0, RZ ;  /* 0x000000f0020c7810 */ /* 0x000fe40007ffe0ff */
[----:B------:R-:W-:Y:S02]  /*c5e0*/  FSEL R172, R13, -INF , !P5 ;  /* 0xff8000000dac7808 */ /* 0x000fe40006800000 */
[----:B------:R-:W-:-:S02]  /*c5f0*/  ISETP.GE.AND P5, PT, R12, R154, PT ;  /* 0x0000009a0c00720c */ /* 0x000fc40003fa6270 */
[-C--:B------:R-:W-:Y:S02]  /*c600*/  ISETP.GE.AND P6, PT, R12, R155.reuse, PT ;  /* 0x0000009b0c00720c */ /* 0x080fe40003fc6270 */
[C---:B------:R-:W-:Y:S02]  /*c610*/  IADD3 R12, R2.reuse, 0xf1, RZ ;  /* 0x000000f1020c7810 */ /* 0x040fe40007ffe0ff */
[----:B------:R-:W-:Y:S02]  /*c620*/  P2R R13, PR, RZ, 0x20 ;  /* 0x00000020ff0d7803 */ /* 0x000fe40000000000 */
[----:B------:R-:W-:Y:S02]  /*c630*/  IADD3 R17, R2, 0xe9, RZ ;  /* 0x000000e902117810 */ /* 0x000fe40007ffe0ff */
[----:B------:R-:W-:Y:S02]  /*c640*/  FSEL R108, R164, -INF , !P3 ;  /* 0xff800000a46c7808 */ /* 0x000fe40005800000 */
[----:B------:R-:W-:-:S02]  /*c650*/  ISETP.GE.AND P5, PT, R12, R155, PT ;  /* 0x0000009b0c00720c */ /* 0x000fc40003fa6270 */
[----:B------:R-:W-:Y:S02]  /*c660*/  ISETP.GE.AND P3, PT, R12, R154, PT ;  /* 0x0000009a0c00720c */ /* 0x000fe40003f66270 */
[----:B------:R-:W-:Y:S02]  /*c670*/  FSEL R42, R19, -INF , !P0 ;  /* 0xff800000132a7808 */ /* 0x000fe40004000000 */
[-C--:B------:R-:W-:Y:S02]  /*c680*/  ISETP.GE.AND P0, PT, R17, R155.reuse, PT ;  /* 0x0000009b1100720c */ /* 0x080fe40003f06270 */
[----:B------:R-:W-:Y:S02]  /*c690*/  FSEL R50, R11, -INF , !P5 ;  /* 0xff8000000b327808 */ /* 0x000fe40006800000 */
[----:B------:R-:W-:Y:S02]  /*c6a0*/  ISETP.GE.AND P1, PT, R16, R155, PT ;  /* 0x0000009b1000720c */ /* 0x000fe40003f26270 */
[----:B------:R-:W-:-:S02]  /*c6b0*/  FSEL R40, R15, -INF , !P4 ;  /* 0xff8000000f287808 */ /* 0x000fc40006000000 */
[----:B------:R-:W-:Y:S02]  /*c6c0*/  P2R R12, PR, RZ, 0x8 ;  /* 0x00000008ff0c7803 */ /* 0x000fe40000000000 */
[----:B------:R-:W-:Y:S02]  /*c6d0*/  ISETP.GE.AND P5, PT, R56, 0x2, PT ;  /* 0x000000023800780c */ /* 0x000fe40003fa6270 */
[----:B------:R-:W-:Y:S02]  /*c6e0*/  ISETP.NE.AND P4, PT, R44, RZ, PT ;  /* 0x000000ff2c00720c */ /* 0x000fe40003f85270 */
[----:B------:R-:W-:Y:S02]  /*c6f0*/  FSEL R43, R167, -INF , !P0 ;  /* 0xff800000a72b7808 */ /* 0x000fe40004000000 */
[----:B------:R-:W-:Y:S02]  /*c700*/  FSEL R44, R166, -INF , !P1 ;  /* 0xff800000a62c7808 */ /* 0x000fe40004800000 */
[----:B------:R-:W-:-:S02]  /*c710*/  ISETP.NE.AND P0, PT, R12, RZ, PT ;  /* 0x000000ff0c00720c */ /* 0x000fc40003f05270 */
[----:B------:R-:W-:Y:S02]  /*c720*/  FSEL R41, R14, -INF , !P2 ;  /* 0xff8000000e297808 */ /* 0x000fe40005000000 */
[----:B------:R-:W-:Y:S02]  /*c730*/  ISETP.NE.AND P1, PT, R13, RZ, PT ;  /* 0x000000ff0d00720c */ /* 0x000fe40003f25270 */
[----:B------:R-:W-:Y:S02]  /*c740*/  FSEL R12, R7, -INF , !P4 ;  /* 0xff800000070c7808 */ /* 0x000fe40006000000 */
[-C--:B------:R-:W-:Y:S02]  /*c750*/  ISETP.GE.AND P2, PT, R17, R154.reuse, PT ;  /* 0x0000009a1100720c */ /* 0x080fe40003f46270 */
[C---:B------:R-:W-:Y:S02]  /*c760*/  IADD3 R13, R2.reuse, 0xf8, RZ ;  /* 0x000000f8020d7810 */ /* 0x040fe40007ffe0ff */
[----:B------:R-:W-:-:S02]  /*c770*/  ISETP.GE.AND P4, PT, R2, R154, PT ;  /* 0x0000009a0200720c */ /* 0x000fc40003f86270 */
[----:B------:R-:W-:Y:S02]  /*c780*/  IADD3 R2, R2, 0xf9, RZ ;  /* 0x000000f902027810 */ /* 0x000fe40007ffe0ff */
[----:B------:R-:W-:Y:S02]  /*c790*/  FSEL R92, R165, -INF , !P2 ;  /* 0xff800000a55c7808 */ /* 0x000fe40005000000 */
[----:B------:R-:W-:Y:S02]  /*c7a0*/  FSEL R86, R8, -INF , !P1 ;  /* 0xff80000008567808 */ /* 0x000fe40004800000 */
[----:B------:R-:W-:Y:S02]  /*c7b0*/  FSEL R46, R9, -INF , !P0 ;  /* 0xff800000092e7808 */ /* 0x000fe40004000000 */
[C---:B------:R-:W-:Y:S02]  /*c7c0*/  ISETP.GE.AND P3, PT, R13.reuse, R154, PT ;  /* 0x0000009a0d00720c */ /* 0x040fe40003f66270 */
[----:B------:R-:W-:-:S02]  /*c7d0*/  ISETP.GE.AND P1, PT, R13, R155, PT ;  /* 0x0000009b0d00720c */ /* 0x000fc40003f26270 */
[C---:B------:R-:W-:Y:S02]  /*c7e0*/  ISETP.GE.AND P2, PT, R2.reuse, R154, PT ;  /* 0x0000009a0200720c */ /* 0x040fe40003f46270 */
[----:B------:R-:W-:Y:S02]  /*c7f0*/  ISETP.GE.AND P0, PT, R2, R155, PT ;  /* 0x0000009b0200720c */ /* 0x000fe40003f06270 */
[----:B------:R-:W-:Y:S02]  /*c800*/  FSEL R45, R10, -INF , !P6 ;  /* 0xff8000000a2d7808 */ /* 0x000fe40007000000 */
[----:B------:R-:W-:Y:S02]  /*c810*/  FSEL R4, R4, -INF , !P4 ;  /* 0xff80000004047808 */ /* 0x000fe40006000000 */
[----:B------:R-:W-:Y:S02]  /*c820*/  FSEL R52, R156, -INF , !P3 ;  /* 0xff8000009c347808 */ /* 0x000fe40005800000 */
[----:B------:R-:W-:-:S02]  /*c830*/  FSEL R49, R158, -INF , !P1 ;  /* 0xff8000009e317808 */ /* 0x000fc40004800000 */
[----:B------:R-:W-:Y:S02]  /*c840*/  FSEL R51, R157, -INF , !P2 ;  /* 0xff8000009d337808 */ /* 0x000fe40005000000 */
[----:B------:R-:W-:Y:S01]  /*c850*/  FSEL R48, R159, -INF , !P0 ;  /* 0xff8000009f307808 */ /* 0x000fe20004000000 */
[----:B------:R-:W-:Y:S05]  /*c860*/  @!P5 BRA `(.L_x_923) ;  /* 0x00000ac00000d947 */ /* 0x000fea0003800000 */
[----:B------:R-:W-:-:S13]  /*c870*/  LOP3.LUT P6, RZ, R231, 0x8, RZ, 0xc0, !PT ;  /* 0x00000008e7ff7812 */ /* 0x000fda00078cc0ff */
[----:B------:R-:W-:Y:S05]  /*c880*/  @!P6 BRA `(.L_x_924) ;  /* 0x000003a00000e947 */ /* 0x000fea0003800000 */
[----:B------:R-:W-:Y:S02]  /*c890*/  IABS R2, c[0x0][0x2d0] ;  /* 0x0000b40000027a13 */ /* 0x000fe40000000000 */
[C---:B------:R-:W-:Y:S02]  /*c8a0*/  IADD3 R13, R0.reuse, -0x100, RZ ;  /* 0xffffff00000d7810 */ /* 0x040fe40007ffe0ff */
[----:B------:R-:W1:Y:S01]  /*c8b0*/  I2F.RP R7, R2 ;  /* 0x0000000200077306 */ /* 0x000e620000209400 */
[----:B------:R-:W-:Y:S02]  /*c8c0*/  IABS R10, R0 ;  /* 0x00000000000a7213 */ /* 0x000fe40000000000 */
[----:B------:R-:W-:Y:S02]  /*c8d0*/  IABS R8, R13 ;  /* 0x0000000d00087213 */ /* 0x000fe40000000000 */
[----:B------:R-:W-:Y:S02]  /*c8e0*/  LOP3.LUT R0, R0, c[0x0][0x2d0], RZ, 0x3c, !PT ;  /* 0x0000b40000007a12 */ /* 0x000fe400078e3cff */
[----:B------:R-:W-:-:S02]  /*c8f0*/  LOP3.LUT R13, R13, c[0x0][0x2d0], RZ, 0x3c, !PT ;  /* 0x0000b4000d0d7a12 */ /* 0x000fc400078e3cff */
[----:B------:R-:W-:Y:S02]  /*c900*/  ISETP.GE.AND P4, PT, R0, RZ, PT ;  /* 0x000000ff0000720c */ /* 0x000fe40003f86270 */
[----:B------:R-:W-:Y:S01]  /*c910*/  LOP3.LUT R0, RZ, c[0x0][0x2d0], RZ, 0x33, !PT ;  /* 0x0000b400ff007a12 */ /* 0x000fe200078e33ff */
        /* <DEDUP_REMOVED lines=25> */
[----:B------:R-:W-:-:S03]  /*cab0*/  @!P4 IADD3 R14, -R14, RZ, RZ ;  /* 0x000000ff0e0ec210 */ /* 0x000fc60007ffe1ff */
[----:B------:R-:W-:Y:S01]  /*cac0*/  @!P0 IMAD.MOV R11, RZ, RZ, -R11 ;  /* 0x000000ffff0b8224 */ /* 0x000fe200078e0a0b */
[----:B------:R-:W-:-:S04]  /*cad0*/  SEL R7, R0, R14, !P1 ;  /* 0x0000000e00077207 */ /* 0x000fc80004800000 */
[----:B------:R-:W-:Y:S01]  /*cae0*/  SEL R0, R0, R11, !P1 ;  /* 0x0000000b00007207 */ /* 0x000fe20004800000 */
[----:B------:R-:W-:-:S04]  /*caf0*/  IMAD.WIDE R16, R7, 0x4, R232 ;  /* 0x0000000407107825 */ /* 0x000fc800078e02e8 */
[----:B------:R-:W-:Y:S01]  /*cb00*/  IMAD.WIDE R14, R0, 0x4, R232 ;  /* 0x00000004000e7825 */ /* 0x000fe200078e02e8 */
[----:B------:R-:W2:Y:S04]  /*cb10*/  LDG.E R9, [R16.64] ;  /* 0x0000000610097981 */ /* 0x000ea8000c1e1900 */
[----:B------:R-:W2:Y:S01]  /*cb20*/  LDG.E R8, [R14.64] ;  /* 0x000000060e087981 */ /* 0x000ea2000c1e1900 */
[----:B------:R-:W-:Y:S01]  /*cb30*/  IMAD.IADD R0, R7, 0x1, -R0 ;  /* 0x0000000107007824 */ /* 0x000fe200078e0a00 */
[----:B------:R-:W-:-:S05]  /*cb40*/  MOV R7, c[0x0][0x2d0] ;  /* 0x0000b40000077a02 */ /* 0x000fca0000000f00 */
[----:B------:R-:W-:-:S04]  /*cb50*/  IMAD R7, R0, R7, -0x100 ;  /* 0xffffff0000077424 */ /* 0x000fc800078e0207 */
[----:B------:R-:W-:Y:S01]  /*cb60*/  IMAD.WIDE.U32 R10, R7, c[0x0][0x198], RZ ;  /* 0x00006600070a7a25 */ /* 0x000fe200078e00ff */
[----:B------:R-:W-:-:S05]  /*cb70*/  SHF.R.S32.HI R0, RZ, 0x1f, R7 ;  /* 0x0000001fff007819 */ /* 0x000fca0000011407 */
[----:B------:R-:W-:-:S04]  /*cb80*/  IMAD R0, R0, c[0x0][0x198], RZ ;  /* 0x0000660000007a24 */ /* 0x000fc800078e02ff */
[----:B------:R-:W-:-:S04]  /*cb90*/  IMAD R0, R7, c[0x0][0x19c], R0 ;  /* 0x0000670007007a24 */ /* 0x000fc800078e0200 */
[----:B------:R-:W-:Y:S02]  /*cba0*/  IMAD.IADD R11, R11, 0x1, R0 ;  /* 0x000000010b0b7824 */ /* 0x000fe400078e0200 */
[----:B--2---:R-:W-:-:S05]  /*cbb0*/  IMAD.IADD R8, R8, 0x1, -R9 ;  /* 0x0000000108087824 */ /* 0x004fca00078e0a09 */
[----:B------:R-:W-:-:S05]  /*cbc0*/  SHF.R.S32.HI R2, RZ, 0x1f, R8 ;  /* 0x0000001fff027819 */ /* 0x000fca0000011408 */
[----:B------:R-:W-:-:S04]  /*cbd0*/  IMAD R7, R2, c[0x0][0x180], RZ ;  /* 0x0000600002077a24 */ /* 0x000fc800078e02ff */
[C---:B------:R-:W-:Y:S02]  /*cbe0*/  IMAD R7, R8.reuse, c[0x0][0x184], R7 ;  /* 0x0000610008077a24 */ /* 0x040fe400078e0207 */
[----:B------:R-:W-:-:S05]  /*cbf0*/  IMAD.WIDE.U32 R8, R8, c[0x0][0x180], R10 ;  /* 0x0000600008087a25 */ /* 0x000fca00078e000a */
[----:B------:R-:W-:Y:S01]  /*cc00*/  IADD3 R0, R9, R7, RZ ;  /* 0x0000000709007210 */ /* 0x000fe20007ffe0ff */
[----:B------:R-:W-:Y:S01]  /*cc10*/  IMAD.MOV.U32 R7, RZ, RZ, R8 ;  /* 0x000000ffff077224 */ /* 0x000fe200078e0008 */
[----:B------:R-:W-:Y:S05]  /*cc20*/  BRA `(.L_x_925) ;  /* 0x0000003000007947 */ /* 0x000fea0003800000 */
.L_x_924:
[----:B------:R-:W-:-:S05]  /*cc30*/  IMAD.MOV.U32 R7, RZ, RZ, c[0x0][0x198] ;  /* 0x00006600ff077624 */ /* 0x000fca00078e00ff */
[----:B------:R-:W-:-:S04]  /*cc40*/  LEA R7, -R7, RZ, 0x8 ;  /* 0x000000ff07077211 */ /* 0x000fc800078e41ff */
[----:B------:R-:W-:Y:S02]  /*cc50*/  SHF.R.S32.HI R0, RZ, 0x1f, R7 ;  /* 0x0000001fff007819 */ /* 0x000fe40000011407 */
.L_x_925:
[----:B------:R-:W-:Y:S01]  /*cc60*/  ISETP.GE.AND P0, PT, R148, c[0x0][0x220], PT ;  /* 0x0000880094007a0c */ /* 0x000fe20003f06270 */
[----:B------:R-:W-:-:S12]  /*cc70*/  BSSY B0, `(.L_x_926) ;  /* 0x0000068000007945 */ /* 0x000fd80003800000 */
[----:B------:R-:W-:Y:S01]  /*cc80*/  @!P0 IMAD.MOV.U32 R22, RZ, RZ, c[0x0][0x198] ;  /* 0x00006600ff168624 */ /* 0x000fe200078e00ff */
[----:B------:R-:W-:Y:S01]  /*cc90*/  @!P0 IADD3 R59, P2, P1, R7, R138, R59 ;  /* 0x0000008a073b8210 */ /* 0x000fe2000795e03b */
[----:B------:R-:W-:Y:S01]  /*cca0*/  @!P0 IMAD.MOV.U32 R8, RZ, RZ, R138 ;  /* 0x000000ffff088224 */ /* 0x000fe200078e008a */
[----:B------:R1:W-:Y:S01]  /*ccb0*/  @P0 STS [R237+0x1000], RZ ;  /* 0x001000ffed000388 */ /* 0x0003e20000000800 */
[----:B------:R-:W-:Y:S01]  /*ccc0*/  @!P0 IMAD.MOV.U32 R9, RZ, RZ, R141 ;  /* 0x000000ffff098224 */ /* 0x000fe200078e008d */
[----:B------:R-:W-:Y:S01]  /*ccd0*/  @!P0 IADD3.X R60, R0, R141, R60, P2, P1 ;  /* 0x0000008d003c8210 */ /* 0x000fe200017e243c */
[----:B------:R-:W-:Y:S01]  /*cce0*/  @!P0 IMAD.MOV.U32 R18, RZ, RZ, c[0x0][0x198] ;  /* 0x00006600ff128624 */ /* 0x000fe200078e00ff */
[C---:B------:R-:W-:Y:S01]  /*ccf0*/  @!P0 LEA R20, P2, R59.reuse, c[0x0][0x168], 0x1 ;  /* 0x00005a003b148a11 */ /* 0x040fe200078408ff */
[----:B------:R-:W-:Y:S01]  /*cd00*/  @!P0 IMAD.WIDE.U32 R22, R22, 0xa0, R8 ;  /* 0x000000a016168825 */ /* 0x000fe200078e0008 */
[----:B------:R1:W-:Y:S02]  /*cd10*/  @P0 STS [R237+0x1004], RZ ;  /* 0x001004ffed000388 */ /* 0x0003e40000000800 */
[----:B------:R-:W-:Y:S01]  /*cd20*/  @!P0 LEA.HI.X R21, R59, c[0x0][0x16c], R60, 0x1, P2 ;  /* 0x00005b003b158a11 */ /* 0x000fe200010f0c3c */
[----:B------:R-:W-:Y:S01]  /*cd30*/  @!P0 IMAD.MOV.U32 R9, RZ, RZ, c[0x0][0x198] ;  /* 0x00006600ff098624 */ /* 0x000fe200078e00ff */
[----:B------:R-:W-:Y:S01]  /*cd40*/  @!P0 IADD3 R16, P3, R7, R22, RZ ;  /* 0x0000001607108210 */ /* 0x000fe20007f7e0ff */
[----:B------:R-:W-:Y:S01]  /*cd50*/  @!P0 IMAD.MOV.U32 R10, RZ, RZ, R138 ;  /* 0x000000ffff0a8224 */ /* 0x000fe200078e008a */
[----:B------:R1:W-:Y:S01]  /*cd60*/  @P0 STS.64 [R237+0x1008], RZ ;  /* 0x001008ffed000388 */ /* 0x0003e20000000a00 */
[----:B------:R-:W-:Y:S01]  /*cd70*/  @!P0 IMAD.MOV.U32 R11, RZ, RZ, R141 ;  /* 0x000000ffff0b8224 */ /* 0x000fe200078e008d */
[----:B------:R-:W-:Y:S01]  /*cd80*/  @!P0 LEA R8, P1, R9, R138, 0x6 ;  /* 0x0000008a09088211 */ /* 0x000fe200078230ff */
[----:B------:R-:W-:-:S02]  /*cd90*/  @!P0 IMAD.MOV.U32 R17, RZ, RZ, c[0x0][0x19c] ;  /* 0x00006700ff118624 */ /* 0x000fc400078e00ff */
[----:B------:R-:W-:-:S03]  /*cda0*/  @!P0 IMAD.WIDE.U32 R18, R18, 0xc0, R10 ;  /* 0x000000c012128825 */ /* 0x000fc600078e000a */
[----:B------:R-:W-:Y:S01]  /*cdb0*/  @!P0 LEA.HI.X R17, R9, R141, R17, 0x6, P1 ;  /* 0x0000008d09118211 */ /* 0x000fe200008f3411 */
[----:B------:R-:W-:Y:S02]  /*cdc0*/  @!P0 IMAD.MOV.U32 R11, RZ, RZ, c[0x0][0x198] ;  /* 0x00006600ff0b8624 */ /* 0x000fe400078e00ff */
[----:B------:R-:W-:Y:S02]  /*cdd0*/  @!P0 IMAD.MOV.U32 R25, RZ, RZ, c[0x0][0x198] ;  /* 0x00006600ff198624 */ /* 0x000fe400078e00ff */
[----:B------:R-:W-:Y:S01]  /*cde0*/  @!P0 IMAD.MOV.U32 R140, RZ, RZ, R138 ;  /* 0x000000ffff8c8224 */ /* 0x000fe200078e008a */
[----:B------:R-:W-:Y:S01]  /*cdf0*/  @!P0 LEA R14, P1, R11, R138, 0x7 ;  /* 0x0000008a0b0e8211 */ /* 0x000fe200078238ff */
[----:B------:R-:W-:Y:S02]  /*ce00*/  @!P0 IMAD.MOV.U32 R9, RZ, RZ, c[0x0][0x19c] ;  /* 0x00006700ff098624 */ /* 0x000fe400078e00ff */
[----:B------:R-:W-:-:S03]  /*ce10*/  @!P0 IMAD.WIDE.U32 R24, R25, 0x60, R140 ;  /* 0x0000006019188825 */ /* 0x000fc600078e008c */
[----:B------:R-:W-:Y:S01]  /*ce20*/  @!P0 LEA.HI.X R9, R11, R141, R9, 0x7, P1 ;  /* 0x0000008d0b098211 */ /* 0x000fe200008f3c09 */
[----:B------:R-:W-:Y:S01]  /*ce30*/  @!P0 IMAD.MOV.U32 R15, RZ, RZ, c[0x0][0x19c] ;  /* 0x00006700ff0f8624 */ /* 0x000fe200078e00ff */
[C---:B------:R-:W-:Y:S01]  /*ce40*/  @!P0 IADD3 R8, P1, R7.reuse, R8, RZ ;  /* 0x0000000807088210 */ /* 0x040fe20007f3e0ff */
[----:B------:R-:W-:Y:S01]  /*ce50*/  @!P0 IMAD.MOV.U32 R13, RZ, RZ, c[0x0][0x19c] ;  /* 0x00006700ff0d8624 */ /* 0x000fe200078e00ff */
[----:B------:R-:W-:Y:S01]  /*ce60*/  @!P0 IADD3 R10, P2, R7, R24, RZ ;  /* 0x00000018070a8210 */ /* 0x000fe20007f5e0ff */
[----:B------:R-:W-:Y:S02]  /*ce70*/  @!P0 IMAD.MOV.U32 R2, RZ, RZ, c[0x0][0x19c] ;  /* 0x00006700ff028624 */ /* 0x000fe400078e00ff */
[----:B------:R-:W-:Y:S02]  /*ce80*/  @!P0 IMAD R15, R15, 0x60, RZ ;  /* 0x000000600f0f8824 */ /* 0x000fe400078e02ff */
[----:B------:R-:W-:Y:S02]  /*ce90*/  @!P0 IMAD R13, R13, 0xa0, RZ ;  /* 0x000000a00d0d8824 */ /* 0x000fe400078e02ff */
[----:B------:R-:W-:Y:S01]  /*cea0*/  @!P0 IMAD R11, R2, 0xc0, RZ ;  /* 0x000000c0020b8824 */ /* 0x000fe200078e02ff */
[----:B------:R-:W-:Y:S01]  /*ceb0*/  @!P0 IADD3 R2, P4, R7, R18, RZ ;  /* 0x0000001207028210 */ /* 0x000fe20007f9e0ff */
[C---:B------:R-:W-:Y:S01]  /*cec0*/  @!P0 IMAD.X R17, R0.reuse, 0x1, R17, P1 ;  /* 0x0000000100118824 */ /* 0x040fe200008e0611 */
[----:B------:R-:W-:-:S02]  /*ced0*/  @!P0 IADD3.X R15, R0, R25, R15, P2, !PT ;  /* 0x00000019000f8210 */ /* 0x000fc400017fe40f */
[----:B------:R-:W-:Y:S02]  /*cee0*/  @!P0 LEA R18, P1, R10, c[0x0][0x168], 0x1 ;  /* 0x00005a000a128a11 */ /* 0x000fe400078208ff */
[C---:B------:R-:W-:Y:S02]  /*cef0*/  @!P0 IADD3.X R13, R0.reuse, R23, R13, P3, !PT ;  /* 0x00000017000d8210 */ /* 0x040fe40001ffe40d */
[C---:B------:R-:W-:Y:S02]  /*cf00*/  @!P0 LEA R24, P3, R7.reuse, R234, 0x1 ;  /* 0x000000ea07188211 */ /* 0x040fe400078608ff */
[----:B------:R-:W-:Y:S02]  /*cf10*/  @!P0 IADD3.X R11, R0, R11, R19, P4, !PT ;  /* 0x0000000b000b8210 */ /* 0x000fe400027fe413 */
[----:B------:R-:W-:Y:S02]  /*cf20*/  @!P0 LEA.HI.X R19, R10, c[0x0][0x16c], R15, 0x1, P1 ;  /* 0x00005b000a138a11 */ /* 0x000fe400008f0c0f */
[----:B------:R-:W-:-:S02]  /*cf30*/  @!P0 IADD3 R14, P1, R7, R14, RZ ;  /* 0x0000000e070e8210 */ /* 0x000fc40007f3e0ff */
[----:B------:R-:W-:Y:S02]  /*cf40*/  @!P0 LEA R22, P2, R8, c[0x0][0x168], 0x1 ;  /* 0x00005a0008168a11 */ /* 0x000fe400078408ff */
[----:B------:R-:W-:Y:S01]  /*cf50*/  @!P0 LEA.HI.X R25, R7, R235, R0, 0x1, P3 ;  /* 0x000000eb07198211 */ /* 0x000fe200018f0c00 */
[----:B------:R-:W-:Y:S01]  /*cf60*/  @!P0 IMAD.X R9, R0, 0x1, R9, P1 ;  /* 0x0000000100098824 */ /* 0x000fe200008e0609 */
[----:B------:R-:W-:Y:S02]  /*cf70*/  @!P0 LEA.HI.X R23, R8, c[0x0][0x16c], R17, 0x1, P2 ;  /* 0x00005b0008178a11 */ /* 0x000fe400010f0c11 */
[----:B------:R-:W-:Y:S01]  /*cf80*/  @!P0 LEA R28, P3, R14, c[0x0][0x168], 0x1 ;  /* 0x00005a000e1c8a11 */ /* 0x000fe200078608ff */
[----:B------:R-:W-:Y:S01]  /*cf90*/  @!PT LDS RZ, [RZ] ;  /* 0x00000000fffff984 */ /* 0x000fe20000000800 */
[----:B------:R-:W-:Y:S01]  /*cfa0*/  @!PT LDS RZ, [RZ] ;  /* 0x00000000fffff984 */ /* 0x000fe20000000800 */
[----:B------:R-:W-:Y:S01]  /*cfb0*/  @!PT LDS RZ, [RZ] ;  /* 0x00000000fffff984 */ /* 0x000fe20000000800 */
[----:B------:R1:W-:Y:S01]  /*cfc0*/  @!P0 LDGSTS.E.BYPASS.LTC128B.128 [R237+0x1000], [R24.64] ;  /* 0x0100000018ed8fae */ /* 0x0003e2000b901d46 */
[----:B------:R-:W-:Y:S02]  /*cfd0*/  @!P0 LEA R26, P2, R16, c[0x0][0x168], 0x1 ;  /* 0x00005a00101a8a11 */ /* 0x000fe400078408ff */
[----:B------:R-:W-:Y:S01]  /*cfe0*/  @!P0 LEA R8, P1, R2, c[0x0][0x168], 0x1 ;  /* 0x00005a0002088a11 */ /* 0x000fe200078208ff */
[----:B------:R1:W-:Y:S01]  /*cff0*/  @P0 STS.128 [R237+0x1800], RZ ;  /* 0x001800ffed000388 */ /* 0x0003e20000000c00 */
[----:B------:R-:W-:-:S02]  /*d000*/  @!P0 LEA.HI.X R29, R14, c[0x0][0x16c], R9, 0x1, P3 ;  /* 0x00005b000e1d8a11 */ /* 0x000fc400018f0c09 */
[----:B------:R-:W-:Y:S01]  /*d010*/  @!P0 LEA.HI.X R27, R16, c[0x0][0x16c], R13, 0x1, P2 ;  /* 0x00005b00101b8a11 */ /* 0x000fe200010f0c0d */
[----:B------:R-:W-:Y:S01]  /*d020*/  @!PT LDS RZ, [RZ] ;  /* 0x00000000fffff984 */ /* 0x000fe20000000800 */
[----:B------:R-:W-:Y:S01]  /*d030*/  @!PT LDS RZ, [RZ] ;  /* 0x00000000fffff984 */ /* 0x000fe20000000800 */
[----:B------:R-:W-:Y:S01]  /*d040*/  @!PT LDS RZ, [RZ] ;  /* 0x00000000fffff984 */ /* 0x000fe20000000800 */
[----:B------:R1:W-:Y:S01]  /*d050*/  @!P0 LDGSTS.E.BYPASS.LTC128B.128 [R237+0x1800], [R20.64] ;  /* 0x0180000014ed8fae */ /* 0x0003e2000b901d46 */
[----:B------:R-:W-:-:S03]  /*d060*/  @!P0 LEA.HI.X R9, R2, c[0x0][0x16c], R11, 0x1, P1 ;  /* 0x00005b0002098a11 */ /* 0x000fc600008f0c0b */
        /* <DEDUP_REMOVED lines=27> */
[----:B------:R-:W-:Y:S01]  /*d220*/  IMAD.MOV.U32 R2, RZ, RZ, c[0x0][0x198] ;  /* 0x00006600ff027624 */ /* 0x000fe200078e00ff */
[----:B------:R-:W-:Y:S01]  /*d230*/  ULDC UR4, c[0x0][0x19c] ;  /* 0x0000670000047ab9 */ /* 0x000fe20000000800 */
[----:B------:R-:W-:Y:S01]  /*d240*/  IMAD.MOV.U32 R139, RZ, RZ, R141 ;  /* 0x000000ffff8b7224 */ /* 0x000fe200078e008d */
[----:B------:R-:W-:-:S03]  /*d250*/  UIMAD UR4, UR4, 0xe0, URZ ;  /* 0x000000e0040478a4 */ /* 0x000fc6000f8e023f */
[----:B------:R-:W-:-:S05]  /*d260*/  IMAD.WIDE.U32 R138, R2, 0xe0, R138 ;  /* 0x000000e0028a7825 */ /* 0x000fca00078e008a */
[----:B-1----:R-:W-:-:S04]  /*d270*/  IADD3 R9, P0, R7, R138, RZ ;  /* 0x0000008a07097210 */ /* 0x002fc80007f1e0ff */
[----:B------:R-:W-:Y:S02]  /*d280*/  IADD3.X R2, R0, UR4, R139, P0, !PT ;  /* 0x0000000400027c10 */ /* 0x000fe400087fe48b */
[----:B------:R-:W-:-:S04]  /*d290*/  LEA R8, P0, R9, c[0x0][0x168], 0x1 ;  /* 0x00005a0009087a11 */ /* 0x000fc800078008ff */
[----:B------:R-:W-:-:S05]  /*d2a0*/  LEA.HI.X R9, R9, c[0x0][0x16c], R2, 0x1, P0 ;  /* 0x00005b0009097a11 */ /* 0x000fca00000f0c02 */
[----:B------:R-:W-:Y:S01]  /*d2b0*/  @!PT LDS RZ, [RZ] ;  /* 0x00000000fffff984 */ /* 0x000fe20000000800 */
[----:B------:R-:W-:Y:S01]  /*d2c0*/  @!PT LDS RZ, [RZ] ;  /* 0x00000000fffff984 */ /* 0x000fe20000000800 */
[----:B------:R-:W-:Y:S01]  /*d2d0*/  @!PT LDS RZ, [RZ] ;  /* 0x00000000fffff984 */ /* 0x000fe20000000800 */
[----:B------:R1:W-:Y:S04]  /*d2e0*/  LDGSTS.E.BYPASS.LTC128B.128 [R237+0x4800], [R8.64] ;  /* 0x0480000008ed7fae */ /* 0x0003e8000b901d46 */
.L_x_927:
[----:B------:R-:W-:Y:S05]  /*d2f0*/  BSYNC B0 ;  /* 0x0000000000007941 */ /* 0x000fea0003800000 */
.L_x_926:
[----:B------:R-:W0:Y:S01]  /*d300*/  LDGDEPBAR ;  /* 0x00000000000079af */ /* 0x000e220000000000 */
[----:B------:R-:W-:-:S04]  /*d310*/  LEA R234, P0, R7, R234, 0x1 ;  /* 0x000000ea07ea7211 */ /* 0x000fc800078008ff */
[----:B------:R-:W-:Y:S02]  /*d320*/  LEA.HI.X R235, R7, R235, R0, 0x1, P0 ;  /* 0x000000eb07eb7211 */ /* 0x000fe400000f0c00 */
.L_x_923:
[----:B------:R-:W-:Y:S02]  /*d330*/  FMNMX.FTZ R7, R4, R224, !PT ;  /* 0x000000e004077209 */ /* 0x000fe40007810000 */
[----:B-1----:R-:W-:Y:S02]  /*d340*/  MOV R8, R115 ;  /* 0x0000007300087202 */ /* 0x002fe40000000f00 */
        /* <DEDUP_REMOVED lines=62> */
[----:B------:R-:W1:Y:S02]  /*d730*/  SHFL.BFLY PT, R7, R0, 0x2, 0x1f ;  /* 0x0c401f0000077f89 */ /* 0x000e6400000e0000 */
[----:B-1----:R-:W-:-:S05]  /*d740*/  FMNMX.FTZ R7, R0, R7, !PT ;  /* 0x0000000700077209 */ /* 0x002fca0007810000 */
[----:B------:R-:W1:Y:S02]  /*d750*/  SHFL.BFLY PT, R2, R7, 0x1, 0x1f ;  /* 0x0c201f0007027f89 */ /* 0x000e6400000e0000 */
[----:B-1----:R-:W-:-:S04]  /*d760*/  FMNMX.FTZ R2, R7, R2, !PT ;  /* 0x0000000207027209 */ /* 0x002fc80007810000 */
[C---:B------:R-:W-:Y:S01]  /*d770*/  FSETP.NEU.FTZ.AND P0, PT, R2.reuse, -INF , PT ;  /* 0xff8000000200780b */ /* 0x040fe20003f1d000 */
[----:B------:R-:W-:-:S05]  /*d780*/  FMUL.FTZ R81, R2, c[0x0][0x23c] ;  /* 0x00008f0002517a20 */ /* 0x000fca0000410000 */
[----:B------:R-:W-:-:S05]  /*d790*/  FSEL R81, R81, RZ, P0 ;  /* 0x000000ff51517208 */ /* 0x000fca0000000000 */
[--C-:B------:R-:W-:Y:S01]  /*d7a0*/  FFMA.FTZ R105, R5, c[0x0][0x23c], -R81.reuse ;  /* 0x00008f0005697a23 */ /* 0x100fe20000010851 */
[----:B------:R-:W-:Y:S01]  /*d7b0*/  FMNMX.FTZ R5, R6, R12, !PT ;  /* 0x0000000c06057209 */ /* 0x000fe20007810000 */
[--C-:B------:R-:W-:Y:S02]  /*d7c0*/  FFMA.FTZ R123, R4, c[0x0][0x23c], -R81.reuse ;  /* 0x00008f00047b7a23 */ /* 0x100fe40000010851 */
[--C-:B------:R-:W-:Y:S01]  /*d7d0*/  FFMA.FTZ R121, R224, c[0x0][0x23c], -R81.reuse ;  /* 0x00008f00e0797a23 */ /* 0x100fe20000010851 */
[----:B------:R-:W-:Y:S01]  /*d7e0*/  FMNMX.FTZ R5, R246, R5, !PT ;  /* 0x00000005f6057209 */ /* 0x000fe20007810000 */
[--C-:B------:R-:W-:Y:S01]  /*d7f0*/  FFMA.FTZ R90, R119, c[0x0][0x23c], -R81.reuse ;  /* 0x00008f00775a7a23 */ /* 0x100fe20000010851 */
[----:B------:R-:W-:Y:S01]  /*d800*/  SHF.L.U32 R224, R3, 0x1, RZ ;  /* 0x0000000103e07819 */ /* 0x000fe200000006ff */
[--C-:B------:R-:W-:Y:S01]  /*d810*/  FFMA.FTZ R71, R223, c[0x0][0x23c], -R81.reuse ;  /* 0x00008f00df477a23 */ /* 0x100fe20000010851 */
[----:B------:R-:W-:Y:S01]  /*d820*/  FMNMX.FTZ R5, R250, R5, !PT ;  /* 0x00000005fa057209 */ /* 0x000fe20007810000 */
[--C-:B------:R-:W-:Y:S01]  /*d830*/  FFMA.FTZ R94, R117, c[0x0][0x23c], -R81.reuse ;  /* 0x00008f00755e7a23 */ /* 0x100fe20000010851 */
[----:B------:R-:W-:Y:S01]  /*d840*/  LEA R223, R47, R224, 0x1 ;  /* 0x000000e02fdf7211 */ /* 0x000fe200078e08ff */
[--C-:B------:R-:W-:Y:S01]  /*d850*/  FFMA.FTZ R93, R113, c[0x0][0x23c], -R81.reuse ;  /* 0x00008f00715d7a23 */ /* 0x100fe20000010851 */
[----:B------:R-:W-:Y:S01]  /*d860*/  FMNMX.FTZ R0, R252, R5, !PT ;  /* 0x00000005fc007209 */ /* 0x000fe20007810000 */
[--C-:B------:R-:W-:Y:S01]  /*d870*/  FFMA.FTZ R115, R62, c[0x0][0x23c], -R81.reuse ;  /* 0x00008f003e737a23 */ /* 0x100fe20000010851 */
[----:B------:R-:W-:Y:S01]  /*d880*/  MUFU.EX2 R123, R123 ;  /* 0x0000007b007b7308 */ /* 0x000fe20000000800 */
[--C-:B------:R-:W-:Y:S01]  /*d890*/  FFMA.FTZ R55, R32, c[0x0][0x23c], -R81.reuse ;  /* 0x00008f0020377a23 */ /* 0x100fe20000010851 */
[----:B------:R-:W-:Y:S01]  /*d8a0*/  FMNMX.FTZ R0, R133, R0, !PT ;  /* 0x0000000085007209 */ /* 0x000fe20007810000 */
[--C-:B------:R-:W-:Y:S01]  /*d8b0*/  FFMA.FTZ R54, R34, c[0x0][0x23c], -R81.reuse ;  /* 0x00008f0022367a23 */ /* 0x100fe20000010851 */
[----:B------:R-:W-:Y:S01]  /*d8c0*/  LDSM.16.MT88.4 R16, [R223+0x5400] ;  /* 0x00540000df10783b */ /* 0x000fe20000004200 */
[--C-:B------:R-:W-:Y:S01]  /*d8d0*/  FFMA.FTZ R74, R103, c[0x0][0x23c], -R81.reuse ;  /* 0x00008f00674a7a23 */ /* 0x100fe20000010851 */
[----:B------:R-:W-:Y:S01]  /*d8e0*/  FMNMX.FTZ R0, R129, R0, !PT ;  /* 0x0000000081007209 */ /* 0x000fe20007810000 */
[--C-:B------:R-:W-:Y:S01]  /*d8f0*/  FFMA.FTZ R156, R61, c[0x0][0x23c], -R81.reuse ;  /* 0x00008f003d9c7a23 */ /* 0x100fe20000010851 */
[----:B------:R-:W1:Y:S01]  /*d900*/  MUFU.EX2 R121, R121 ;  /* 0x0000007900797308 */ /* 0x000e620000000800 */
[----:B------:R-:W-:Y:S01]  /*d910*/  LDSM.16.MT88.4 R32, [R224+0x5400] ;  /* 0x00540000e020783b */ /* 0x000fe20000004200 */
        /* <DEDUP_REMOVED lines=12> */
[----:B------:R-:W2:Y:S01]  /*d9e0*/  MUFU.EX2 R105, R105 ;  /* 0x0000006900697308 */ /* 0x000ea20000000800 */
[----:B-1----:R-:W-:Y:S01]  /*d9f0*/  F2FP.BF16.PACK_AB R20, R121, R123 ;  /* 0x0000007b7914723e */ /* 0x002fe200000010ff */
[--C-:B------:R-:W-:Y:S01]  /*da00*/  FFMA.FTZ R140, R161, c[0x0][0x23c], -R81.reuse ;  /* 0x00008f00a18c7a23 */ /* 0x100fe20000010851 */
[----:B------:R-:W-:Y:S01]  /*da10*/  FMNMX.FTZ R5, R240, R5, !PT ;  /* 0x00000005f0057209 */ /* 0x000fe20007810000 */
[----:B------:R-:W-:-:S02]  /*da20*/  FFMA.FTZ R97, R171, c[0x0][0x23c], -R81 ;  /* 0x00008f00ab617a23 */ /* 0x000fc40000010851 */
[--C-:B------:R-:W-:Y:S01]  /*da30*/  FFMA.FTZ R138, R177, c[0x0][0x23c], -R81.reuse ;  /* 0x00008f00b18a7a23 */ /* 0x100fe20000010851 */
[----:B------:R-:W-:Y:S01]  /*da40*/  FMNMX.FTZ R5, R238, R5, !PT ;  /* 0x00000005ee057209 */ /* 0x000fe20007810000 */
[----:B------:R-:W-:Y:S01]  /*da50*/  MUFU.EX2 R156, R156 ;  /* 0x0000009c009c7308 */ /* 0x000fe20000000800 */
[--C-:B------:R-:W-:Y:S02]  /*da60*/  FFMA.FTZ R95, R179, c[0x0][0x23c], -R81.reuse ;  /* 0x00008f00b35f7a23 */ /* 0x100fe40000010851 */
[----:B------:R-:W-:Y:S01]  /*da70*/  FMNMX.FTZ R5, R204, R5, !PT ;  /* 0x00000005cc057209 */ /* 0x000fe20007810000 */
[--C-:B------:R-:W-:Y:S02]  /*da80*/  FFMA.FTZ R116, R112, c[0x0][0x23c], -R81.reuse ;  /* 0x00008f0070747a23 */ /* 0x100fe40000010851 */
[--C-:B------:R-:W-:Y:S01]  /*da90*/  FFMA.FTZ R87, R127, c[0x0][0x23c], -R81.reuse ;  /* 0x00008f007f577a23 */ /* 0x100fe20000010851 */
[----:B------:R-:W-:Y:S01]  /*daa0*/  FMNMX.FTZ R5, R202, R5, !PT ;  /* 0x00000005ca057209 */ /* 0x000fe20007810000 */
[----:B------:R-:W-:Y:S01]  /*dab0*/  MUFU.EX2 R101, R101 ;  /* 0x0000006500657308 */ /* 0x000fe20000000800 */
[----:B--2---:R-:W-:Y:S01]  /*dac0*/  F2FP.BF16.PACK_AB R22, R105, R115 ;  /* 0x000000736916723e */ /* 0x004fe200000010ff */
        /* <DEDUP_REMOVED lines=12> */
[----:B------:R-:W-:-:S02]  /*db90*/  FFMA.FTZ R79, R193, c[0x0][0x23c], -R81 ;  /* 0x00008f00c14f7a23 */ /* 0x000fc40000010851 */
[----:B------:R-:W-:Y:S01]  /*dba0*/  FMNMX.FTZ R5, R192, R5, !PT ;  /* 0x00000005c0057209 */ /* 0x000fe20007810000 */
[--C-:B------:R-:W-:Y:S02]  /*dbb0*/  FFMA.FTZ R78, R195, c[0x0][0x23c], -R81.reuse ;  /* 0x00008f00c34e7a23 */ /* 0x100fe40000010851 */
        /* <DEDUP_REMOVED lines=47> */
[----:B------:R-:W-:-:S03]  /*deb0*/  FFMA.FTZ R241, R51, c[0x0][0x23c], -R81 ;  /* 0x00008f0033f17a23 */ /* 0x000fc60000010851 */
[----:B------:R-:W-:Y:S01]  /*dec0*/  FMNMX.FTZ R5, R130, R5, !PT ;  /* 0x0000000582057209 */ /* 0x000fe20007810000 */
[----:B------:R-:W-:Y:S03]  /*ded0*/  MUFU.EX2 R102, R102 ;  /* 0x0000006600667308 */ /* 0x000fe60000000800 */
[----:B------:R-:W-:-:S04]  /*dee0*/  FMNMX.FTZ R5, R126, R5, !PT ;  /* 0x000000057e057209 */ /* 0x000fc80007810000 */
        /* <DEDUP_REMOVED lines=38> */
[----:B------:R-:W-:-:S05]  /*e150*/  FMNMX.FTZ R0, R48, R5, !PT ;  /* 0x0000000530007209 */ /* 0x000fca0007810000 */
        /* <DEDUP_REMOVED lines=10> */
[----:B-1----:R-:W-:-:S04]  /*e200*/  FMNMX.FTZ R0, R4, R5, !PT ;  /* 0x0000000504007209 */ /* 0x002fc80007810000 */
[C---:B------:R-:W-:Y:S01]  /*e210*/  FSETP.NEU.FTZ.AND P0, PT, R0.reuse, -INF , PT ;  /* 0xff8000000000780b */ /* 0x040fe20003f1d000 */
[----:B------:R-:W-:Y:S02]  /*e220*/  FMUL.FTZ R53, R0, c[0x0][0x23c] ;  /* 0x00008f0000357a20 */ /* 0x000fe40000410000 */
[----:B------:R-:W-:Y:S03]  /*e230*/  MUFU.EX2 R67, R67 ;  /* 0x0000004300437308 */ /* 0x000fe60000000800 */
[----:B------:R-:W-:-:S05]  /*e240*/  FSEL R53, R53, RZ, P0 ;  /* 0x000000ff35357208 */ /* 0x000fca0000000000 */
[----:B------:R-:W-:Y:S01]  /*e250*/  MUFU.EX2 R66, R66 ;  /* 0x0000004200427308 */ /* 0x000fe20000000800 */
[--C-:B------:R-:W-:Y:S02]  /*e260*/  FFMA.FTZ R119, R6, c[0x0][0x23c], -R53.reuse ;  /* 0x00008f0006777a23 */ /* 0x100fe40000010835 */
[----:B------:R-:W1:Y:S01]  /*e270*/  LDSM.16.MT88.4 R4, [R224+0x5000] ;  /* 0x00500000e004783b */ /* 0x000e620000004200 */
[--C-:B------:R-:W-:Y:S02]  /*e280*/  FFMA.FTZ R117, R12, c[0x0][0x23c], -R53.reuse ;  /* 0x00008f000c757a23 */ /* 0x100fe40000010835 */
[--C-:B------:R-:W-:Y:S01]  /*e290*/  FFMA.FTZ R166, R246, c[0x0][0x23c], -R53.reuse ;  /* 0x00008f00f6a67a23 */ /* 0x100fe20000010835 */
[----:B------:R-:W2:Y:S01]  /*e2a0*/  LDSM.16.MT88.4 R12, [R223+0x5000] ;  /* 0x00500000df0c783b */ /* 0x000ea20000004200 */
[--C-:B------:R-:W-:Y:S01]  /*e2b0*/  FFMA.FTZ R113, R250, c[0x0][0x23c], -R53.reuse ;  /* 0x00008f00fa717a23 */ /* 0x100fe20000010835 */
[----:B------:R-:W-:Y:S01]  /*e2c0*/  MUFU.EX2 R119, R119 ;  /* 0x0000007700777308 */ /* 0x000fe20000000800 */
[----:B------:R-:W-:-:S02]  /*e2d0*/  FFMA.FTZ R164, R252, c[0x0][0x23c], -R53 ;  /* 0x00008f00fca47a23 */ /* 0x000fc40000010835 */
[--C-:B------:R-:W-:Y:S02]  /*e2e0*/  FFMA.FTZ R103, R133, c[0x0][0x23c], -R53.reuse ;  /* 0x00008f0085677a23 */ /* 0x100fe40000010835 */
[--C-:B------:R-:W-:Y:S02]  /*e2f0*/  FFMA.FTZ R47, R129, c[0x0][0x23c], -R53.reuse ;  /* 0x00008f00812f7a23 */ /* 0x100fe40000010835 */
[--C-:B------:R-:W-:Y:S01]  /*e300*/  FFMA.FTZ R146, R131, c[0x0][0x23c], -R53.reuse ;  /* 0x00008f0083927a23 */ /* 0x100fe20000010835 */
[----:B------:R-:W3:Y:S01]  /*e310*/  MUFU.EX2 R117, R117 ;  /* 0x0000007500757308 */ /* 0x000ee20000000800 */
[--C-:B------:R-:W-:Y:S02]  /*e320*/  FFMA.FTZ R109, R248, c[0x0][0x23c], -R53.reuse ;  /* 0x00008f00f86d7a23 */ /* 0x100fe40000010835 */
[--C-:B------:R-:W-:Y:S02]  /*e330*/  FFMA.FTZ R158, R244, c[0x0][0x23c], -R53.reuse ;  /* 0x00008f00f49e7a23 */ /* 0x100fe40000010835 */
[----:B------:R-:W-:-:S02]  /*e340*/  FFMA.FTZ R107, R242, c[0x0][0x23c], -R53 ;  /* 0x00008f00f26b7a23 */ /* 0x000fc40000010835 */
[--C-:B------:R-:W-:Y:S01]  /*e350*/  FFMA.FTZ R240, R240, c[0x0][0x23c], -R53.reuse ;  /* 0x00008f00f0f07a23 */ /* 0x100fe20000010835 */
[----:B------:R-:W-:Y:S01]  /*e360*/  MUFU.EX2 R166, R166 ;  /* 0x000000a600a67308 */ /* 0x000fe20000000800 */
[--C-:B------:R-:W-:Y:S02]  /*e370*/  FFMA.FTZ R129, R202, c[0x0][0x23c], -R53.reuse ;  /* 0x00008f00ca817a23 */ /* 0x100fe40000010835 */
[--C-:B------:R-:W-:Y:S02]  /*e380*/  FFMA.FTZ R238, R238, c[0x0][0x23c], -R53.reuse ;  /* 0x00008f00eeee7a23 */ /* 0x100fe40000010835 */
[--C-:B------:R-:W-:Y:S02]  /*e390*/  FFMA.FTZ R127, R204, c[0x0][0x23c], -R53.reuse ;  /* 0x00008f00cc7f7a23 */ /* 0x100fe40000010835 */
[--C-:B------:R-:W-:Y:S01]  /*e3a0*/  FFMA.FTZ R202, R206, c[0x0][0x23c], -R53.reuse ;  /* 0x00008f00ceca7a23 */ /* 0x100fe20000010835 */
[----:B------:R-:W4:Y:S01]  /*e3b0*/  MUFU.EX2 R113, R113 ;  /* 0x0000007100717308 */ /* 0x000f220000000800 */
[----:B---3--:R-:W-:Y:S01]  /*e3c0*/  F2FP.BF16.PACK_AB R21, R117, R119 ;  /* 0x000000777515723e */ /* 0x008fe200000010ff */
[----:B------:R-:W-:-:S02]  /*e3d0*/  FFMA.FTZ R133, R194, c[0x0][0x23c], -R53 ;  /* 0x00008f00c2857a23 */ /* 0x000fc40000010835 */
[--C-:B------:R-:W-:Y:S02]  /*e3e0*/  FFMA.FTZ R200, R200, c[0x0][0x23c], -R53.reuse ;  /* 0x00008f00c8c87a23 */ /* 0x100fe40000010835 */
[--C-:B------:R-:W-:Y:S02]  /*e3f0*/  FFMA.FTZ R131, R198, c[0x0][0x23c], -R53.reuse ;  /* 0x00008f00c6837a23 */ /* 0x100fe40000010835 */
[----:B------:R-:W-:Y:S01]  /*e400*/  MUFU.EX2 R164, R164 ;  /* 0x000000a400a47308 */ /* 0x000fe20000000800 */
[--C-:B------:R-:W-:Y:S02]  /*e410*/  FFMA.FTZ R194, R192, c[0x0][0x23c], -R53.reuse ;  /* 0x00008f00c0c27a23 */ /* 0x100fe40000010835 */
[--C-:B------:R-:W-:Y:S02]  /*e420*/  FFMA.FTZ R141, R184, c[0x0][0x23c], -R53.reuse ;  /* 0x00008f00b88d7a23 */ /* 0x100fe40000010835 */
[--C-:B------:R-:W-:Y:S02]  /*e430*/  FFMA.FTZ R190, R190, c[0x0][0x23c], -R53.reuse ;  /* 0x00008f00bebe7a23 */ /* 0x100fe40000010835 */
[--C-:B------:R-:W-:Y:S01]  /*e440*/  FFMA.FTZ R139, R186, c[0x0][0x23c], -R53.reuse ;  /* 0x00008f00ba8b7a23 */ /* 0x100fe20000010835 */
[----:B----4-:R-:W-:Y:S01]  /*e450*/  F2FP.BF16.PACK_AB R23, R113, R166 ;  /* 0x000000a67117723e */ /* 0x010fe200000010ff */
[----:B------:R-:W3:Y:S01]  /*e460*/  MUFU.EX2 R103, R103 ;  /* 0x0000006700677308 */ /* 0x000ee20000000800 */
[----:B------:R-:W-:-:S02]  /*e470*/  FFMA.FTZ R184, R188, c[0x0][0x23c], -R53 ;  /* 0x00008f00bcb87a23 */ /* 0x000fc40000010835 */
[--C-:B------:R-:W-:Y:S02]  /*e480*/  FFMA.FTZ R147, R178, c[0x0][0x23c], -R53.reuse ;  /* 0x00008f00b2937a23 */ /* 0x100fe40000010835 */
[--C-:B------:R-:W-:Y:S01]  /*e490*/  FFMA.FTZ R182, R182, c[0x0][0x23c], -R53.reuse ;  /* 0x00008f00b6b67a23 */ /* 0x100fe20000010835 */
[C---:B-1----:R-:W-:Y:S01]  /*e4a0*/  HMMA.16816.F32.BF16 R8, R20.reuse, R4, RZ ;  /* 0x000000041408723c */ /* 0x042fe200000418ff */
[--C-:B------:R-:W-:Y:S01]  /*e4b0*/  FFMA.FTZ R145, R180, c[0x0][0x23c], -R53.reuse ;  /* 0x00008f00b4917a23 */ /* 0x100fe20000010835 */
[----:B------:R-:W-:Y:S01]  /*e4c0*/  MUFU.EX2 R47, R47 ;  /* 0x0000002f002f7308 */ /* 0x000fe20000000800 */
[----:B------:R-:W-:Y:S02]  /*e4d0*/  FFMA.FTZ R178, R176, c[0x0][0x23c], -R53 ;  /* 0x00008f00b0b27a23 */ /* 0x000fe40000010835 */
[----:B------:R-:W-:Y:S02]  /*e4e0*/  FFMA.FTZ R176, R143, c[0x0][0x23c], -R81 ;  /* 0x00008f008fb07a23 */ /* 0x000fe40000010851 */
[--C-:B------:R-:W-:Y:S01]  /*e4f0*/  FFMA.FTZ R157, R160, c[0x0][0x23c], -R53.reuse ;  /* 0x00008f00a09d7a23 */ /* 0x100fe20000010835 */
[----:B------:R-:W-:Y:S01]  /*e500*/  HMMA.16816.F32.BF16 R4, R20, R6, RZ ;  /* 0x000000061404723c */ /* 0x000fe200000418ff */
[--C-:B------:R-:W-:Y:S01]  /*e510*/  FFMA.FTZ R170, R170, c[0x0][0x23c], -R53.reuse ;  /* 0x00008f00aaaa7a23 */ /* 0x100fe20000010835 */
[----:B------:R-:W1:Y:S01]  /*e520*/  MUFU.EX2 R146, R146 ;  /* 0x0000009200927308 */ /* 0x000e620000000800 */
[----:B------:R-:W-:-:S02]  /*e530*/  FFMA.FTZ R143, R162, c[0x0][0x23c], -R53 ;  /* 0x00008f00a28f7a23 */ /* 0x000fc40000010835 */
[--C-:B------:R-:W-:Y:S02]  /*e540*/  FFMA.FTZ R160, R168, c[0x0][0x23c], -R53.reuse ;  /* 0x00008f00a8a07a23 */ /* 0x100fe40000010835 */
[--C-:B------:R-:W-:Y:S01]  /*e550*/  FFMA.FTZ R142, R142, c[0x0][0x23c], -R53.reuse ;  /* 0x00008f008e8e7a23 */ /* 0x100fe20000010835 */
[C---:B--2---:R-:W-:Y:S01]  /*e560*/  HMMA.16816.F32.BF16 R24, R20.reuse, R12, RZ ;  /* 0x0000000c1418723c */ /* 0x044fe200000418ff */
[--C-:B------:R-:W-:Y:S01]  /*e570*/  FFMA.FTZ R159, R136, c[0x0][0x23c], -R53.reuse ;  /* 0x00008f00889f7a23 */ /* 0x100fe20000010835 */
[----:B------:R-:W-:Y:S01]  /*e580*/  MUFU.EX2 R109, R109 ;  /* 0x0000006d006d7308 */ /* 0x000fe20000000800 */
[--C-:B------:R-:W-:Y:S02]  /*e590*/  FFMA.FTZ R134, R134, c[0x0][0x23c], -R53.reuse ;  /* 0x00008f0086867a23 */ /* 0x100fe40000010835 */
[----:B------:R-:W-:Y:S02]  /*e5a0*/  FFMA.FTZ R161, R132, c[0x0][0x23c], -R53 ;  /* 0x00008f0084a17a23 */ /* 0x000fe40000010835 */
[----:B------:R-:W-:Y:S01]  /*e5b0*/  F2FP.BF16.PACK_AB R12, R101, R156 ;  /* 0x0000009c650c723e */ /* 0x000fe200000010ff */
[----:B------:R-:W-:Y:S01]  /*e5c0*/  HMMA.16816.F32.BF16 R20, R20, R14, RZ ;  /* 0x0000000e1414723c */ /* 0x000fe200000418ff */
[----:B---3--:R-:W-:Y:S01]  /*e5d0*/  F2FP.BF16.PACK_AB R13, R103, R164 ;  /* 0x000000a4670d723e */ /* 0x008fe200000010ff */
[----:B------:R-:W2:Y:S01]  /*e5e0*/  MUFU.EX2 R158, R158 ;  /* 0x0000009e009e7308 */ /* 0x000ea20000000800 */
[----:B------:R-:W-:-:S02]  /*e5f0*/  FFMA.FTZ R132, R125, c[0x0][0x23c], -R81 ;  /* 0x00008f007d847a23 */ /* 0x000fc40000010851 */
[--C-:B------:R-:W-:Y:S02]  /*e600*/  FFMA.FTZ R125, R130, c[0x0][0x23c], -R53.reuse ;  /* 0x00008f00827d7a23 */ /* 0x100fe40000010835 */
[----:B------:R-:W-:Y:S01]  /*e610*/  F2FP.BF16.PACK_AB R14, R99, R144 ;  /* 0x00000090630e723e */ /* 0x000fe200000010ff */
[--C-:B------:R-:W-:Y:S01]  /*e620*/  FFMA.FTZ R126, R126, c[0x0][0x23c], -R53.reuse ;  /* 0x00008f007e7e7a23 */ /* 0x100fe20000010835 */
[----:B-1----:R-:W-:Y:S01]  /*e630*/  F2FP.BF16.PACK_AB R15, R146, R47 ;  /* 0x0000002f920f723e */ /* 0x002fe200000010ff */
[----:B------:R-:W-:Y:S01]  /*e640*/  MUFU.EX2 R107, R107 ;  /* 0x0000006b006b7308 */ /* 0x000fe20000000800 */
[--C-:B------:R-:W-:Y:S02]  /*e650*/  FFMA.FTZ R130, R124, c[0x0][0x23c], -R53.reuse ;  /* 0x00008f007c827a23 */ /* 0x100fe40000010835 */
[--C-:B------:R-:W-:Y:S02]  /*e660*/  FFMA.FTZ R163, R128, c[0x0][0x23c], -R53.reuse ;  /* 0x00008f0080a37a23 */ /* 0x100fe40000010835 */
[----:B------:R-:W-:Y:S01]  /*e670*/  FFMA.FTZ R165, R122, c[0x0][0x23c], -R53 ;  /* 0x00008f007aa57a23 */ /* 0x000fe20000010835 */
[----:B------:R-:W-:Y:S01]  /*e680*/  HMMA.16816.F32.BF16 R8, R12, R32, R8 ;  /* 0x000000200c08723c */ /* 0x000fe20000041808 */
[----:B------:R-:W-:Y:S01]  /*e690*/  FADD.FTZ R117, R119, R117 ;  /* 0x0000007577757221 */ /* 0x000fe20000010000 */
[----:B------:R-:W1:Y:S01]  /*e6a0*/  MUFU.EX2 R240, R240 ;  /* 0x000000f000f07308 */ /* 0x000e620000000800 */
[----:B------:R-:W-:-:S02]  /*e6b0*/  FFMA.FTZ R120, R120, c[0x0][0x23c], -R53 ;  /* 0x00008f0078787a23 */ /* 0x000fc40000010835 */
[----:B------:R-:W-:Y:S02]  /*e6c0*/  FFMA.FTZ R114, R114, c[0x0][0x23c], -R53 ;  /* 0x00008f0072727a23 */ /* 0x000fe40000010835 */
[----:B------:R-:W-:Y:S01]  /*e6d0*/  FADD.FTZ R166, R166, R117 ;  /* 0x00000075a6a67221 */ /* 0x000fe20000010000 */
[C---:B------:R-:W-:Y:S01]  /*e6e0*/  HMMA.16816.F32.BF16 R4, R12.reuse, R34, R4 ;  /* 0x000000220c04723c */ /* 0x040fe20000041804 */
[----:B------:R-:W3:Y:S01]  /*e6f0*/  LDSM.16.MT88.4 R32, [R223+0x5800] ;  /* 0x00580000df20783b */ /* 0x000ee20000004200 */
[----:B------:R-:W-:Y:S01]  /*e700*/  MUFU.EX2 R238, R238 ;  /* 0x000000ee00ee7308 */ /* 0x000fe20000000800 */
[--C-:B------:R-:W-:Y:S02]  /*e710*/  FFMA.FTZ R118, R118, c[0x0][0x23c], -R53.reuse ;  /* 0x00008f0076767a23 */ /* 0x100fe40000010835 */
[----:B------:R-:W-:Y:S02]  /*e720*/  FADD.FTZ R113, R113, R166 ;  /* 0x000000a671717221 */ /* 0x000fe40000010000 */
[----:B------:R-:W-:Y:S01]  /*e730*/  FFMA.FTZ R98, R98, c[0x0][0x23c], -R53 ;  /* 0x00008f0062627a23 */ /* 0x000fe20000010835 */
[----:B------:R-:W-:Y:S01]  /*e740*/  HMMA.16816.F32.BF16 R24, R12, R16, R24 ;  /* 0x000000100c18723c */ /* 0x000fe20000041818 */
[----:B------:R-:W-:Y:S01]  /*e750*/  FADD.FTZ R164, R164, R113 ;  /* 0x00000071a4a47221 */ /* 0x000fe20000010000 */
[----:B------:R-:W4:Y:S01]  /*e760*/  MUFU.EX2 R127, R127 ;  /* 0x0000007f007f7308 */ /* 0x000f220000000800 */
[----:B------:R-:W-:-:S02]  /*e770*/  FFMA.FTZ R106, R106, c[0x0][0x23c], -R53 ;  /* 0x00008f006a6a7a23 */ /* 0x000fc40000010835 */
[----:B------:R-:W-:Y:S02]  /*e780*/  FADD.FTZ R164, R103, R164 ;  /* 0x000000a467a47221 */ /* 0x000fe40000010000 */
[--C-:B------:R-:W-:Y:S01]  /*e790*/  FFMA.FTZ R113, R104, c[0x0][0x23c], -R53.reuse ;  /* 0x00008f0068717a23 */ /* 0x100fe20000010835 */
[----:B------:R-:W-:Y:S01]  /*e7a0*/  HMMA.16816.F32.BF16 R20, R12, R18, R20 ;  /* 0x000000120c14723c */ /* 0x000fe20000041814 */
[----:B------:R-:W5:Y:S01]  /*e7b0*/  LDSM.16.MT88.4 R16, [R224+0x5c00] ;  /* 0x005c0000e010783b */ /* 0x000f620000004200 */
[----:B------:R-:W-:Y:S01]  /*e7c0*/  MUFU.EX2 R129, R129 ;  /* 0x0000008100817308 */ /* 0x000fe20000000800 */
[----:B------:R-:W-:Y:S02]  /*e7d0*/  FADD.FTZ R47, R47, R164 ;  /* 0x000000a42f2f7221 */ /* 0x000fe40000010000 */
[----:B------:R-:W-:Y:S02]  /*e7e0*/  FFMA.FTZ R96, R96, c[0x0][0x23c], -R53 ;  /* 0x00008f0060607a23 */ /* 0x000fe40000010835 */
[----:B------:R-:W-:Y:S01]  /*e7f0*/  F2FP.BF16.PACK_AB R12, R97, R140 ;  /* 0x0000008c610c723e */ /* 0x000fe200000010ff */
[----:B------:R-:W-:Y:S01]  /*e800*/  FADD.FTZ R146, R146, R47 ;  /* 0x0000002f92927221 */ /* 0x000fe20000010000 */
[----:B--2---:R-:W-:Y:S01]  /*e810*/  F2FP.BF16.PACK_AB R13, R158, R109 ;  /* 0x0000006d9e0d723e */ /* 0x004fe200000010ff */
[----:B------:R-:W2:Y:S01]  /*e820*/  MUFU.EX2 R202, R202 ;  /* 0x000000ca00ca7308 */ /* 0x000ea20000000800 */
[----:B------:R-:W-:Y:S01]  /*e830*/  F2FP.BF16.PACK_AB R14, R95, R138 ;  /* 0x0000008a5f0e723e */ /* 0x000fe200000010ff */
[----:B------:R-:W-:Y:S01]  /*e840*/  FADD.FTZ R109, R109, R146 ;  /* 0x000000926d6d7221 */ /* 0x000fe20000010000 */
[----:B-1----:R-:W-:Y:S01]  /*e850*/  F2FP.BF16.PACK_AB R15, R240, R107 ;  /* 0x0000006bf00f723e */ /* 0x002fe200000010ff */
[----:B------:R-:W-:-:S02]  /*e860*/  FFMA.FTZ R192, R183, c[0x0][0x23c], -R81 ;  /* 0x00008f00b7c07a23 */ /* 0x000fc40000010851 */
[----:B------:R-:W-:Y:S02]  /*e870*/  FADD.FTZ R158, R158, R109 ;  /* 0x0000006d9e9e7221 */ /* 0x000fe40000010000 */
[----:B------:R-:W-:Y:S01]  /*e880*/  MUFU.EX2 R200, R200 ;  /* 0x000000c800c87308 */ /* 0x000fe20000000800 */
[--C-:B------:R-:W-:Y:S01]  /*e890*/  FFMA.FTZ R88, R88, c[0x0][0x23c], -R53.reuse ;  /* 0x00008f0058587a23 */ /* 0x100fe20000010835 */
[C---:B------:R-:W-:Y:S01]  /*e8a0*/  HMMA.16816.F32.BF16 R8, R12.reuse, R28, R8 ;  /* 0x0000001c0c08723c */ /* 0x040fe20000041808 */
[--C-:B------:R-:W-:Y:S02]  /*e8b0*/  FFMA.FTZ R80, R80, c[0x0][0x23c], -R53.reuse ;  /* 0x00008f0050507a23 */ /* 0x100fe40000010835 */
[--C-:B------:R-:W-:Y:S02]  /*e8c0*/  FFMA.FTZ R37, R37, c[0x0][0x23c], -R53.reuse ;  /* 0x00008f0025257a23 */ /* 0x100fe40000010835 */
[--C-:B------:R-:W-:Y:S01]  /*e8d0*/  FFMA.FTZ R84, R84, c[0x0][0x23c], -R53.reuse ;  /* 0x00008f0054547a23 */ /* 0x100fe20000010835 */
[----:B------:R-:W1:Y:S01]  /*e8e0*/  MUFU.EX2 R131, R131 ;  /* 0x0000008300837308 */ /* 0x000e620000000800 */
[--C-:B------:R-:W-:Y:S01]  /*e8f0*/  FFMA.FTZ R36, R36, c[0x0][0x23c], -R53.reuse ;  /* 0x00008f0024247a23 */ /* 0x100fe20000010835 */
[----:B------:R-:W-:Y:S01]  /*e900*/  HMMA.16816.F32.BF16 R4, R12, R30, R4 ;  /* 0x0000001e0c04723c */ /* 0x000fe20000041804 */
[----:B------:R-:W1:Y:S01]  /*e910*/  LDSM.16.MT88.4 R28, [R223+0x5c00] ;  /* 0x005c0000df1c783b */ /* 0x000e620000004200 */
[----:B------:R-:W-:-:S02]  /*e920*/  FFMA.FTZ R39, R39, c[0x0][0x23c], -R53 ;  /* 0x00008f0027277a23 */ /* 0x000fc40000010835 */
[----:B------:R-:W-:Y:S02]  /*e930*/  FFMA.FTZ R38, R38, c[0x0][0x23c], -R53 ;  /* 0x00008f0026267a23 */ /* 0x000fe40000010835 */
[----:B------:R-:W-:Y:S01]  /*e940*/  MUFU.EX2 R133, R133 ;  /* 0x0000008500857308 */ /* 0x000fe20000000800 */
[--C-:B------:R-:W-:Y:S01]  /*e950*/  FFMA.FTZ R124, R174, c[0x0][0x23c], -R81.reuse ;  /* 0x00008f00ae7c7a23 */ /* 0x100fe20000010851 */
[C---:B---3--:R-:W-:Y:S01]  /*e960*/  HMMA.16816.F32.BF16 R24, R12.reuse, R32, R24 ;  /* 0x000000200c18723c */ /* 0x048fe20000041818 */
[----:B------:R-:W-:Y:S02]  /*e970*/  FFMA.FTZ R47, R108, c[0x0][0x23c], -R81 ;  /* 0x00008f006c2f7a23 */ /* 0x000fe40000010851 */
[--C-:B------:R-:W-:Y:S02]  /*e980*/  FFMA.FTZ R41, R41, c[0x0][0x23c], -R53.reuse ;  /* 0x00008f0029297a23 */ /* 0x100fe40000010835 */
[--C-:B------:R-:W-:Y:S01]  /*e990*/  FFMA.FTZ R40, R40, c[0x0][0x23c], -R53.reuse ;  /* 0x00008f0028287a23 */ /* 0x100fe20000010835 */
[----:B------:R-:W3:Y:S01]  /*e9a0*/  MUFU.EX2 R194, R194 ;  /* 0x000000c200c27308 */ /* 0x000ee20000000800 */
[--C-:B------:R-:W-:Y:S01]  /*e9b0*/  FFMA.FTZ R44, R44, c[0x0][0x23c], -R53.reuse ;  /* 0x00008f002c2c7a23 */ /* 0x100fe20000010835 */
[----:B------:R-:W-:Y:S01]  /*e9c0*/  HMMA.16816.F32.BF16 R20, R12, R34, R20 ;  /* 0x000000220c14723c */ /* 0x000fe20000041814 */
[----:B------:R-:W3:Y:S01]  /*e9d0*/  LDSM.16.MT88.4 R32, [R224+0x6000] ;  /* 0x00600000e020783b */ /* 0x000ee20000004200 */
[----:B------:R-:W-:-:S02]  /*e9e0*/  FFMA.FTZ R43, R43, c[0x0][0x23c], -R53 ;  /* 0x00008f002b2b7a23 */ /* 0x000fc40000010835 */
[----:B------:R-:W-:Y:S02]  /*e9f0*/  FFMA.FTZ R242, R48, c[0x0][0x23c], -R53 ;  /* 0x00008f0030f27a23 */ /* 0x000fe40000010835 */
[----:B------:R-:W-:Y:S01]  /*ea00*/  MUFU.EX2 R190, R190 ;  /* 0x000000be00be7308 */ /* 0x000fe20000000800 */
[----:B------:R-:W-:Y:S02]  /*ea10*/  F2FP.BF16.PACK_AB R12, R93, R116 ;  /* 0x000000745d0c723e */ /* 0x000fe400000010ff */
[----:B----4-:R-:W-:Y:S02]  /*ea20*/  F2FP.BF16.PACK_AB R13, R127, R238 ;  /* 0x000000ee7f0d723e */ /* 0x010fe400000010ff */
[----:B------:R-:W-:Y:S02]  /*ea30*/  F2FP.BF16.PACK_AB R14, R91, R112 ;  /* 0x000000705b0e723e */ /* 0x000fe400000010ff */
[----:B--2---:R-:W-:Y:S01]  /*ea40*/  F2FP.BF16.PACK_AB R15, R202, R129 ;  /* 0x00000081ca0f723e */ /* 0x004fe200000010ff */
[----:B------:R-:W2:Y:S06]  /*ea50*/  MUFU.EX2 R139, R139 ;  /* 0x0000008b008b7308 */ /* 0x000eac0000000800 */
[C---:B-----5:R-:W-:Y:S02]  /*ea60*/  HMMA.16816.F32.BF16 R8, R12.reuse, R16, R8 ;  /* 0x000000100c08723c */ /* 0x060fe40000041808 */
[----:B------:R-:W-:Y:S06]  /*ea70*/  MUFU.EX2 R141, R141 ;  /* 0x0000008d008d7308 */ /* 0x000fec0000000800 */
[C---:B------:R-:W-:Y:S01]  /*ea80*/  HMMA.16816.F32.BF16 R4, R12.reuse, R18, R4 ;  /* 0x000000120c04723c */ /* 0x040fe20000041804 */
[----:B------:R-:W4:Y:S01]  /*ea90*/  LDSM.16.MT88.4 R16, [R223+0x6000] ;  /* 0x00600000df10783b */ /* 0x000f220000004200 */
[----:B------:R-:W5:Y:S06]  /*eaa0*/  MUFU.EX2 R184, R184 ;  /* 0x000000b800b87308 */ /* 0x000f6c0000000800 */
[C---:B-1----:R-:W-:Y:S02]  /*eab0*/  HMMA.16816.F32.BF16 R24, R12.reuse, R28, R24 ;  /* 0x0000001c0c18723c */ /* 0x042fe40000041818 */
[----:B------:R-:W-:Y:S06]  /*eac0*/  MUFU.EX2 R182, R182 ;  /* 0x000000b600b67308 */ /* 0x000fec0000000800 */
[----:B------:R-:W-:Y:S01]  /*ead0*/  HMMA.16816.F32.BF16 R20, R12, R30, R20 ;  /* 0x0000001e0c14723c */ /* 0x000fe20000041814 */
[----:B------:R-:W1:Y:S01]  /*eae0*/  LDSM.16.MT88.4 R28, [R224+0x6400] ;  /* 0x00640000e01c783b */ /* 0x000e620000004200 */
[----:B------:R-:W1:Y:S05]  /*eaf0*/  MUFU.EX2 R145, R145 ;  /* 0x0000009100917308 */ /* 0x000e6a0000000800 */
[----:B------:R-:W-:-:S02]  /*eb00*/  F2FP.BF16.PACK_AB R12, R89, R102 ;  /* 0x00000066590c723e */ /* 0x000fc400000010ff */
[----:B------:R-:W-:Y:S01]  /*eb10*/  F2FP.BF16.PACK_AB R13, R131, R200 ;  /* 0x000000c8830d723e */ /* 0x000fe200000010ff */
[----:B------:R-:W-:Y:S01]  /*eb20*/  MUFU.EX2 R147, R147 ;  /* 0x0000009300937308 */ /* 0x000fe20000000800 */
[----:B------:R-:W-:Y:S02]  /*eb30*/  F2FP.BF16.PACK_AB R14, R87, R100 ;  /* 0x00000064570e723e */ /* 0x000fe400000010ff */
[----:B---3--:R-:W-:-:S05]  /*eb40*/  F2FP.BF16.PACK_AB R15, R194, R133 ;  /* 0x00000085c20f723e */ /* 0x008fca00000010ff */
[----:B------:R-:W3:Y:S02]  /*eb50*/  MUFU.EX2 R178, R178 ;  /* 0x000000b200b27308 */ /* 0x000ee40000000800 */
[C---:B------:R-:W-:Y:S06]  /*eb60*/  HMMA.16816.F32.BF16 R8, R12.reuse, R32, R8 ;  /* 0x000000200c08723c */ /* 0x040fec0000041808 */
[----:B------:R-:W-:Y:S02]  /*eb70*/  MUFU.EX2 R170, R170 ;  /* 0x000000aa00aa7308 */ /* 0x000fe40000000800 */
[C---:B------:R-:W-:Y:S01]  /*eb80*/  HMMA.16816.F32.BF16 R4, R12.reuse, R34, R4 ;  /* 0x000000220c04723c */ /* 0x040fe20000041804 */
[----:B------:R-:W3:Y:S05]  /*eb90*/  LDSM.16.MT88.4 R32, [R223+0x6400] ;  /* 0x00640000df20783b */ /* 0x000eea0000004200 */
[----:B------:R-:W1:Y:S02]  /*eba0*/  MUFU.EX2 R143, R143 ;  /* 0x0000008f008f7308 */ /* 0x000e640000000800 */
[C---:B----4-:R-:W-:Y:S06]  /*ebb0*/  HMMA.16816.F32.BF16 R24, R12.reuse, R16, R24 ;  /* 0x000000100c18723c */ /* 0x050fec0000041818 */
[----:B------:R-:W-:Y:S02]  /*ebc0*/  MUFU.EX2 R157, R157 ;  /* 0x0000009d009d7308 */ /* 0x000fe40000000800 */
[----:B------:R-:W-:Y:S01]  /*ebd0*/  HMMA.16816.F32.BF16 R20, R12, R18, R20 ;  /* 0x000000120c14723c */ /* 0x000fe20000041814 */
[----:B------:R-:W4:Y:S05]  /*ebe0*/  LDSM.16.MT88.4 R16, [R224+0x6800] ;  /* 0x00680000e010783b */ /* 0x000f2a0000004200 */
[----:B------:R-:W3:Y:S01]  /*ebf0*/  MUFU.EX2 R160, R160 ;  /* 0x000000a000a07308 */ /* 0x000ee20000000800 */
[----:B------:R-:W-:-:S02]  /*ec00*/  F2FP.BF16.PACK_AB R12, R85, R94 ;  /* 0x0000005e550c723e */ /* 0x000fc400000010ff */
[----:B--2---:R-:W-:Y:S02]  /*ec10*/  F2FP.BF16.PACK_AB R13, R139, R190 ;  /* 0x000000be8b0d723e */ /* 0x004fe400000010ff */
[----:B------:R-:W-:Y:S02]  /*ec20*/  F2FP.BF16.PACK_AB R14, R83, R90 ;  /* 0x0000005a530e723e */ /* 0x000fe400000010ff */
[----:B-----5:R-:W-:Y:S01]  /*ec30*/  F2FP.BF16.PACK_AB R15, R184, R141 ;  /* 0x0000008db80f723e */ /* 0x020fe200000010ff */
[----:B------:R-:W-:Y:S06]  /*ec40*/  MUFU.EX2 R142, R142 ;  /* 0x0000008e008e7308 */ /* 0x000fec0000000800 */
[C---:B-1----:R-:W-:Y:S02]  /*ec50*/  HMMA.16816.F32.BF16 R8, R12.reuse, R28, R8 ;  /* 0x0000001c0c08723c */ /* 0x042fe40000041808 */
[----:B------:R-:W1:Y:S06]  /*ec60*/  MUFU.EX2 R159, R159 ;  /* 0x0000009f009f7308 */ /* 0x000e6c0000000800 */
[C---:B------:R-:W-:Y:S01]  /*ec70*/  HMMA.16816.F32.BF16 R4, R12.reuse, R30, R4 ;  /* 0x0000001e0c04723c */ /* 0x040fe20000041804 */
[----:B------:R-:W2:Y:S01]  /*ec80*/  LDSM.16.MT88.4 R28, [R223+0x6800] ;  /* 0x00680000df1c783b */ /* 0x000ea20000004200 */
[----:B------:R-:W-:Y:S06]  /*ec90*/  MUFU.EX2 R134, R134 ;  /* 0x0000008600867308 */ /* 0x000fec0000000800 */
[C---:B---3--:R-:W-:Y:S02]  /*eca0*/  HMMA.16816.F32.BF16 R24, R12.reuse, R32, R24 ;  /* 0x000000200c18723c */ /* 0x048fe40000041818 */
[----:B------:R-:W3:Y:S06]  /*ecb0*/  MUFU.EX2 R161, R161 ;  /* 0x000000a100a17308 */ /* 0x000eec0000000800 */
[----:B------:R-:W-:Y:S01]  /*ecc0*/  HMMA.16816.F32.BF16 R20, R12, R34, R20 ;  /* 0x000000220c14723c */ /* 0x000fe20000041814 */
[----:B------:R-:W5:Y:S01]  /*ecd0*/  LDSM.16.MT88.4 R32, [R224+0x6c00] ;  /* 0x006c0000e020783b */ /* 0x000f620000004200 */
[----:B------:R-:W-:Y:S05]  /*ece0*/  MUFU.EX2 R65, R65 ;  /* 0x0000004100417308 */ /* 0x000fea0000000800 */
[----:B------:R-:W-:-:S02]  /*ecf0*/  F2FP.BF16.PACK_AB R12, R79, R82 ;  /* 0x000000524f0c723e */ /* 0x000fc400000010ff */
[----:B------:R-:W-:Y:S01]  /*ed00*/  F2FP.BF16.PACK_AB R13, R145, R182 ;  /* 0x000000b6910d723e */ /* 0x000fe200000010ff */
[----:B------:R-:W-:Y:S01]  /*ed10*/  MUFU.EX2 R125, R125 ;  /* 0x0000007d007d7308 */ /* 0x000fe20000000800 */
[----:B------:R-:W-:Y:S02]  /*ed20*/  F2FP.BF16.PACK_AB R14, R77, R78 ;  /* 0x0000004e4d0e723e */ /* 0x000fe400000010ff */
[----:B------:R-:W-:-:S05]  /*ed30*/  F2FP.BF16.PACK_AB R15, R178, R147 ;  /* 0x00000093b20f723e */ /* 0x000fca00000010ff */
[----:B------:R-:W1:Y:S02]  /*ed40*/  MUFU.EX2 R126, R126 ;  /* 0x0000007e007e7308 */ /* 0x000e640000000800 */
[C---:B----4-:R-:W-:Y:S06]  /*ed50*/  HMMA.16816.F32.BF16 R8, R12.reuse, R16, R8 ;  /* 0x000000100c08723c */ /* 0x050fec0000041808 */
[----:B------:R-:W-:Y:S02]  /*ed60*/  MUFU.EX2 R130, R130 ;  /* 0x0000008200827308 */ /* 0x000fe40000000800 */
[C---:B------:R-:W-:Y:S01]  /*ed70*/  HMMA.16816.F32.BF16 R4, R12.reuse, R18, R4 ;  /* 0x000000120c04723c */ /* 0x040fe20000041804 */
[----:B------:R-:W4:Y:S05]  /*ed80*/  LDSM.16.MT88.4 R16, [R223+0x6c00] ;  /* 0x006c0000df10783b */ /* 0x000f2a0000004200 */
        /* <DEDUP_REMOVED lines=8> */
[----:B------:R-:W-:Y:S02]  /*ee10*/  F2FP.BF16.PACK_AB R14, R73, R74 ;  /* 0x0000004a490e723e */ /* 0x000fe400000010ff */
[----:B------:R-:W-:Y:S01]  /*ee20*/  F2FP.BF16.PACK_AB R15, R160, R157 ;  /* 0x0000009da00f723e */ /* 0x000fe200000010ff */
[----:B------:R-:W-:Y:S06]  /*ee30*/  MUFU.EX2 R62, R62 ;  /* 0x0000003e003e7308 */ /* 0x000fec0000000800 */
[C---:B-----5:R-:W-:Y:S02]  /*ee40*/  HMMA.16816.F32.BF16 R8, R12.reuse, R32, R8 ;  /* 0x000000200c08723c */ /* 0x060fe40000041808 */
[----:B------:R-:W-:Y:S06]  /*ee50*/  MUFU.EX2 R61, R61 ;  /* 0x0000003d003d7308 */ /* 0x000fec0000000800 */
[C---:B------:R-:W-:Y:S01]  /*ee60*/  HMMA.16816.F32.BF16 R4, R12.reuse, R34, R4 ;  /* 0x000000220c04723c */ /* 0x040fe20000041804 */
[----:B------:R-:W5:Y:S01]  /*ee70*/  LDSM.16.MT88.4 R32, [R223+0x7000] ;  /* 0x00700000df20783b */ /* 0x000f620000004200 */
[----:B------:R-:W-:Y:S06]  /*ee80*/  MUFU.EX2 R165, R165 ;  /* 0x000000a500a57308 */ /* 0x000fec0000000800 */
[C---:B----4-:R-:W-:Y:S02]  /*ee90*/  HMMA.16816.F32.BF16 R24, R12.reuse, R16, R24 ;  /* 0x000000100c18723c */ /* 0x050fe40000041818 */
[----:B------:R-:W4:Y:S05]  /*eea0*/  MUFU.EX2 R120, R120 ;  /* 0x0000007800787308 */ /* 0x000f2a0000000800 */
[----:B------:R-:W-:Y:S01]  /*eeb0*/  F2FP.BF16.PACK_AB R16, R71, R72 ;  /* 0x000000484710723e */ /* 0x000fe200000010ff */
[----:B------:R-:W-:Y:S01]  /*eec0*/  HMMA.16816.F32.BF16 R20, R12, R18, R20 ;  /* 0x000000120c14723c */ /* 0x000fe20000041814 */
[----:B------:R-:W4:Y:S01]  /*eed0*/  LDSM.16.MT88.4 R12, [R224+0x7400] ;  /* 0x00740000e00c783b */ /* 0x000f220000004200 */
[----:B-1----:R-:W-:Y:S01]  /*eee0*/  F2FP.BF16.PACK_AB R17, R159, R142 ;  /* 0x0000008e9f11723e */ /* 0x002fe200000010ff */
[----:B------:R-:W-:Y:S04]  /*eef0*/  MUFU.EX2 R114, R114 ;  /* 0x0000007200727308 */ /* 0x000fe80000000800 */
[----:B------:R-:W-:-:S02]  /*ef00*/  F2FP.BF16.PACK_AB R18, R69, R70 ;  /* 0x000000464512723e */ /* 0x000fc400000010ff */
[----:B---3--:R-:W-:Y:S02]  /*ef10*/  F2FP.BF16.PACK_AB R19, R161, R134 ;  /* 0x00000086a113723e */ /* 0x008fe400000010ff */
[----:B------:R-:W-:Y:S05]  /*ef20*/  MUFU.EX2 R60, R60 ;  /* 0x0000003c003c7308 */ /* 0x000fea0000000800 */
[C---:B--2---:R-:W-:Y:S03]  /*ef30*/  HMMA.16816.F32.BF16 R8, R16.reuse, R28, R8 ;  /* 0x0000001c1008723c */ /* 0x044fe60000041808 */
[----:B------:R-:W-:Y:S05]  /*ef40*/  MUFU.EX2 R59, R59 ;  /* 0x0000003b003b7308 */ /* 0x000fea0000000800 */
[C---:B------:R-:W-:Y:S01]  /*ef50*/  HMMA.16816.F32.BF16 R4, R16.reuse, R30, R4 ;  /* 0x0000001e1004723c */ /* 0x040fe20000041804 */
[----:B------:R-:W1:Y:S02]  /*ef60*/  LDSM.16.MT88.4 R28, [R223+0x7400] ;  /* 0x00740000df1c783b */ /* 0x000e640000004200 */
[----:B------:R-:W-:Y:S05]  /*ef70*/  MUFU.EX2 R55, R55 ;  /* 0x0000003700377308 */ /* 0x000fea0000000800 */
[C---:B-----5:R-:W-:Y:S03]  /*ef80*/  HMMA.16816.F32.BF16 R24, R16.reuse, R32, R24 ;  /* 0x000000201018723c */ /* 0x060fe60000041818 */
[----:B------:R-:W-:Y:S04]  /*ef90*/  MUFU.EX2 R54, R54 ;  /* 0x0000003600367308 */ /* 0x000fe80000000800 */
[----:B------:R-:W-:Y:S01]  /*efa0*/  F2FP.BF16.PACK_AB R32, R67, R68 ;  /* 0x000000444320723e */ /* 0x000fe200000010ff */
[----:B------:R-:W-:Y:S01]  /*efb0*/  HMMA.16816.F32.BF16 R20, R16, R34, R20 ;  /* 0x000000221014723c */ /* 0x000fe20000041814 */
[----:B------:R-:W-:Y:S01]  /*efc0*/  F2FP.BF16.PACK_AB R33, R126, R125 ;  /* 0x0000007d7e21723e */ /* 0x000fe200000010ff */
[----:B------:R-:W2:Y:S01]  /*efd0*/  LDSM.16.MT88.4 R16, [R224+0x7800] ;  /* 0x00780000e010783b */ /* 0x000ea20000004200 */
[----:B------:R-:W-:Y:S04]  /*efe0*/  MUFU.EX2 R104, R106 ;  /* 0x0000006a00687308 */ /* 0x000fe80000000800 */
[----:B------:R-:W-:-:S02]  /*eff0*/  F2FP.BF16.PACK_AB R34, R65, R66 ;  /* 0x000000424122723e */ /* 0x000fc400000010ff */
[----:B------:R-:W-:Y:S02]  /*f000*/  F2FP.BF16.PACK_AB R35, R163, R130 ;  /* 0x00000082a323723e */ /* 0x000fe400000010ff */
[----:B------:R-:W-:Y:S05]  /*f010*/  MUFU.EX2 R98, R98 ;  /* 0x0000006200627308 */ /* 0x000fea0000000800 */
[C---:B----4-:R-:W-:Y:S03]  /*f020*/  HMMA.16816.F32.BF16 R8, R32.reuse, R12, R8 ;  /* 0x0000000c2008723c */ /* 0x050fe60000041808 */
[----:B------:R-:W-:Y:S04]  /*f030*/  MUFU.EX2 R3, R3 ;  /* 0x0000000300037308 */ /* 0x000fe80000000800 */
[----:B------:R-:W-:Y:S01]  /*f040*/  FADD.FTZ R12, R123, R121 ;  /* 0x000000797b0c7221 */ /* 0x000fe20000010000 */
[C---:B------:R-:W-:Y:S03]  /*f050*/  HMMA.16816.F32.BF16 R4, R32.reuse, R14, R4 ;  /* 0x0000000e2004723c */ /* 0x040fe60000041804 */
[----:B------:R-:W-:Y:S01]  /*f060*/  FADD.FTZ R122, R115, R12 ;  /* 0x0000000c737a7221 */ /* 0x000fe20000010000 */
[----:B------:R-:W3:Y:S01]  /*f070*/  MUFU.EX2 R121, R118 ;  /* 0x0000007600797308 */ /* 0x000ee20000000800 */
[----:B------:R-:W4:Y:S03]  /*f080*/  LDSM.16.MT88.4 R12, [R223+0x7800] ;  /* 0x00780000df0c783b */ /* 0x000f260000004200 */
[----:B-1----:R-:W-:Y:S04]  /*f090*/  HMMA.16816.F32.BF16 R24, R32, R28, R24 ;  /* 0x0000001c2018723c */ /* 0x002fe80000041818 */
[----:B------:R-:W-:Y:S03]  /*f0a0*/  MUFU.EX2 R110, R110 ;  /* 0x0000006e006e7308 */ /* 0x000fe60000000800 */
[----:B------:R-:W-:-:S04]  /*f0b0*/  FADD.FTZ R29, R105, R122 ;  /* 0x0000007a691d7221 */ /* 0x000fc80000010000 */
[----:B------:R-:W-:Y:S01]  /*f0c0*/  FADD.FTZ R156, R156, R29 ;  /* 0x0000001d9c9c7221 */ /* 0x000fe20000010000 */
[----:B------:R-:W-:Y:S01]  /*f0d0*/  MUFU.EX2 R111, R111 ;  /* 0x0000006f006f7308 */ /* 0x000fe20000000800 */
[----:B------:R-:W-:Y:S07]  /*f0e0*/  HMMA.16816.F32.BF16 R28, R32, R30, R20 ;  /* 0x0000001e201c723c */ /* 0x000fee0000041814 */
[----:B------:R-:W-:Y:S01]  /*f0f0*/  FADD.FTZ R21, R101, R156 ;  /* 0x0000009c65157221 */ /* 0x000fe20000010000 */
[----:B------:R-:W-:Y:S01]  /*f100*/  F2FP.BF16.PACK_AB R32, R63, R64 ;  /* 0x000000403f20723e */ /* 0x000fe200000010ff */
[----:B------:R-:W1:Y:S01]  /*f110*/  MUFU.EX2 R101, R113 ;  /* 0x0000007100657308 */ /* 0x000e620000000800 */
[----:B------:R-:W-:Y:S01]  /*f120*/  F2FP.BF16.PACK_AB R33, R120, R165 ;  /* 0x000000a57821723e */ /* 0x000fe200000010ff */
[----:B------:R-:W-:Y:S01]  /*f130*/  FADD.FTZ R144, R144, R21 ;  /* 0x0000001590907221 */ /* 0x000fe20000010000 */
[----:B------:R-:W-:Y:S01]  /*f140*/  F2FP.BF16.PACK_AB R34, R61, R62 ;  /* 0x0000003e3d22723e */ /* 0x000fe200000010ff */
[----:B------:R-:W5:Y:S01]  /*f150*/  LDSM.16.MT88.4 R20, [R224+0x7c00] ;  /* 0x007c0000e014783b */ /* 0x000f620000004200 */
[----:B---3--:R-:W-:Y:S01]  /*f160*/  F2FP.BF16.PACK_AB R35, R121, R114 ;  /* 0x000000727923723e */ /* 0x008fe200000010ff */
[----:B------:R-:W-:-:S02]  /*f170*/  FADD.FTZ R99, R99, R144 ;  /* 0x0000009063637221 */ /* 0x000fc40000010000 */
[----:B------:R-:W-:Y:S02]  /*f180*/  MUFU.EX2 R192, R192 ;  /* 0x000000c000c07308 */ /* 0x000fe40000000800 */
[----:B------:R-:W-:Y:S02]  /*f190*/  FADD.FTZ R140, R140, R99 ;  /* 0x000000638c8c7221 */ /* 0x000fe40000010000 */
[C---:B--2---:R-:W-:Y:S04]  /*f1a0*/  HMMA.16816.F32.BF16 R8, R32.reuse, R16, R8 ;  /* 0x000000102008723c */ /* 0x044fe80000041808 */
[----:B------:R-:W-:Y:S03]  /*f1b0*/  MUFU.EX2 R88, R88 ;  /* 0x0000005800587308 */ /* 0x000fe60000000800 */
[----:B------:R-:W-:Y:S01]  /*f1c0*/  FADD.FTZ R17, R97, R140 ;  /* 0x0000008c61117221 */ /* 0x000fe20000010000 */
[C---:B----4-:R-:W-:Y:S03]  /*f1d0*/  HMMA.16816.F32.BF16 R24, R32.reuse, R12, R24 ;  /* 0x0000000c2018723c */ /* 0x050fe60000041818 */
[----:B------:R-:W-:Y:S01]  /*f1e0*/  FADD.FTZ R138, R138, R17 ;  /* 0x000000118a8a7221 */ /* 0x000fe20000010000 */
[----:B------:R-:W2:Y:S03]  /*f1f0*/  MUFU.EX2 R97, R96 ;  /* 0x0000006000617308 */ /* 0x000ea60000000800 */
[----:B------:R-:W-:Y:S01]  /*f200*/  FADD.FTZ R13, R107, R158 ;  /* 0x0000009e6b0d7221 */ /* 0x000fe20000010000 */
[----:B------:R-:W-:Y:S01]  /*f210*/  HMMA.16816.F32.BF16 R4, R32, R18, R4 ;  /* 0x000000122004723c */ /* 0x000fe20000041804 */
[----:B------:R-:W3:Y:S01]  /*f220*/  LDSM.16.MT88.4 R16, [R223+0x7c00] ;  /* 0x007c0000df10783b */ /* 0x000ee20000004200 */
[----:B------:R-:W-:Y:S01]  /*f230*/  FADD.FTZ R95, R95, R138 ;  /* 0x0000008a5f5f7221 */ /* 0x000fe20000010000 */
[----:B------:R-:W-:Y:S01]  /*f240*/  F2FP.BF16.PACK_AB R12, R59, R60 ;  /* 0x0000003c3b0c723e */ /* 0x000fe200000010ff */
[----:B------:R-:W-:Y:S01]  /*f250*/  FADD.FTZ R13, R240, R13 ;  /* 0x0000000df00d7221 */ /* 0x000fe20000010000 */
[----:B------:R-:W-:Y:S01]  /*f260*/  MUFU.EX2 R80, R80 ;  /* 0x0000005000507308 */ /* 0x000fe20000000800 */
[----:B------:R-:W-:-:S02]  /*f270*/  FADD.FTZ R116, R116, R95 ;  /* 0x0000005f74747221 */ /* 0x000fc40000010000 */
[----:B------:R-:W-:Y:S02]  /*f280*/  HMMA.16816.F32.BF16 R28, R32, R14, R28 ;  /* 0x0000000e201c723c */ /* 0x000fe4000004181c */
[----:B------:R-:W-:-:S03]  /*f290*/  FADD.FTZ R93, R93, R116 ;  /* 0x000000745d5d7221 */ /* 0x000fc60000010000 */
[----:B------:R-:W-:Y:S01]  /*f2a0*/  MUFU.EX2 R37, R37 ;  /* 0x0000002500257308 */ /* 0x000fe20000000800 */
[----:B------:R-:W-:Y:S01]  /*f2b0*/  FADD.FTZ R112, R112, R93 ;  /* 0x0000005d70707221 */ /* 0x000fe20000010000 */
[----:B------:R-:W-:Y:S01]  /*f2c0*/  F2FP.BF16.PACK_AB R14, R54, R55 ;  /* 0x00000037360e723e */ /* 0x000fe200000010ff */
[----:B------:R-:W-:Y:S01]  /*f2d0*/  FADD.FTZ R32, R238, R13 ;  /* 0x0000000dee207221 */ /* 0x000fe20000010000 */
[----:B-1----:R-:W-:Y:S01]  /*f2e0*/  F2FP.BF16.PACK_AB R13, R101, R104 ;  /* 0x00000068650d723e */ /* 0x002fe200000010ff */
[----:B------:R-:W-:Y:S01]  /*f2f0*/  FADD.FTZ R91, R91, R112 ;  /* 0x000000705b5b7221 */ /* 0x000fe20000010000 */
[----:B--2---:R-:W-:Y:S01]  /*f300*/  F2FP.BF16.PACK_AB R15, R97, R98 ;  /* 0x00000062610f723e */ /* 0x004fe200000010ff */
[----:B------:R-:W-:Y:S01]  /*f310*/  FADD.FTZ R32, R127, R32 ;  /* 0x000000207f207221 */ /* 0x000fe20000010000 */
[----:B------:R1:W2:Y:S01]  /*f320*/  MUFU.EX2 R93, R84 ;  /* 0x00000054005d7308 */ /* 0x0002a20000000800 */
[----:B------:R-:W-:Y:S02]  /*f330*/  FADD.FTZ R102, R102, R91 ;  /* 0x0000005b66667221 */ /* 0x000fe40000010000 */
[----:B------:R-:W-:-:S02]  /*f340*/  FADD.FTZ R129, R129, R32 ;  /* 0x0000002081817221 */ /* 0x000fc40000010000 */
[----:B------:R-:W4:Y:S01]  /*f350*/  LDSM.16.MT88.4 R32, [R224+0x8000] ;  /* 0x00800000e020783b */ /* 0x000f220000004200 */
[----:B------:R-:W-:Y:S01]  /*f360*/  FADD.FTZ R89, R89, R102 ;  /* 0x0000006659597221 */ /* 0x000fe20000010000 */
[C---:B-----5:R-:W-:Y:S01]  /*f370*/  HMMA.16816.F32.BF16 R8, R12.reuse, R20, R8 ;  /* 0x000000140c08723c */ /* 0x060fe20000041808 */
[----:B------:R-:W-:Y:S01]  /*f380*/  FADD.FTZ R129, R202, R129 ;  /* 0x00000081ca817221 */ /* 0x000fe20000010000 */
[----:B------:R-:W-:Y:S01]  /*f390*/  MUFU.EX2 R137, R137 ;  /* 0x0000008900897308 */ /* 0x000fe20000000800 */
[----:B------:R-:W-:Y:S02]  /*f3a0*/  FADD.FTZ R100, R100, R89 ;  /* 0x0000005964647221 */ /* 0x000fe40000010000 */
[----:B------:R-:W-:Y:S02]  /*f3b0*/  FADD.FTZ R200, R200, R129 ;  /* 0x00000081c8c87221 */ /* 0x000fe40000010000 */
[----:B------:R-:W-:Y:S01]  /*f3c0*/  FADD.FTZ R87, R87, R100 ;  /* 0x0000006457577221 */ /* 0x000fe20000010000 */
[----:B------:R-:W-:Y:S01]  /*f3d0*/  HMMA.16816.F32.BF16 R4, R12, R22, R4 ;  /* 0x000000160c04723c */ /* 0x000fe20000041804 */
[----:B------:R-:W-:Y:S01]  /*f3e0*/  FADD.FTZ R200, R131, R200 ;  /* 0x000000c883c87221 */ /* 0x000fe20000010000 */
[----:B------:R-:W5:Y:S01]  /*f3f0*/  LDSM.16.MT88.4 R20, [R223+0x8000] ;  /* 0x00800000df14783b */ /* 0x000f620000004200 */
[----:B------:R-:W-:Y:S01]  /*f400*/  FADD.FTZ R94, R94, R87 ;  /* 0x000000575e5e7221 */ /* 0x000fe20000010000 */
[----:B------:R-:W2:Y:S01]  /*f410*/  MUFU.EX2 R176, R176 ;  /* 0x000000b000b07308 */ /* 0x000ea20000000800 */
[----:B------:R-:W-:-:S02]  /*f420*/  FADD.FTZ R133, R133, R200 ;  /* 0x000000c885857221 */ /* 0x000fc40000010000 */
[----:B-1----:R-:W-:Y:S01]  /*f430*/  FFMA.FTZ R84, R92, c[0x0][0x23c], -R81 ;  /* 0x00008f005c547a23 */ /* 0x002fe20000010851 */
[----:B---3--:R-:W-:Y:S01]  /*f440*/  HMMA.16816.F32.BF16 R24, R12, R16, R24 ;  /* 0x000000100c18723c */ /* 0x008fe20000041818 */
[----:B------:R-:W-:-:S03]  /*f450*/  FADD.FTZ R133, R194, R133 ;  /* 0x00000085c2857221 */ /* 0x000fc60000010000 */
[----:B------:R-:W-:Y:S01]  /*f460*/  MUFU.EX2 R135, R135 ;  /* 0x0000008700877308 */ /* 0x000fe20000000800 */
[----:B------:R-:W-:Y:S02]  /*f470*/  FADD.FTZ R190, R190, R133 ;  /* 0x00000085bebe7221 */ /* 0x000fe40000010000 */
[----:B------:R-:W-:Y:S01]  /*f480*/  FADD.FTZ R17, R85, R94 ;  /* 0x0000005e55117221 */ /* 0x000fe20000010000 */
[----:B------:R-:W-:Y:S01]  /*f490*/  HMMA.16816.F32.BF16 R28, R12, R18, R28 ;  /* 0x000000120c1c723c */ /* 0x000fe2000004181c */
[----:B------:R-:W-:Y:S02]  /*f4a0*/  FADD.FTZ R190, R139, R190 ;  /* 0x000000be8bbe7221 */ /* 0x000fe40000010000 */
[----:B------:R-:W-:Y:S01]  /*f4b0*/  FADD.FTZ R90, R90, R17 ;  /* 0x000000115a5a7221 */ /* 0x000fe20000010000 */
[----:B------:R-:W-:Y:S01]  /*f4c0*/  MUFU.EX2 R132, R132 ;  /* 0x0000008400847308 */ /* 0x000fe20000000800 */
[----:B------:R-:W-:Y:S02]  /*f4d0*/  FADD.FTZ R17, R141, R190 ;  /* 0x000000be8d117221 */ /* 0x000fe40000010000 */
[----:B------:R-:W-:Y:S01]  /*f4e0*/  F2FP.BF16.PACK_AB R12, R110, R3 ;  /* 0x000000036e0c723e */ /* 0x000fe200000010ff */
[----:B------:R-:W-:Y:S01]  /*f4f0*/  FADD.FTZ R83, R83, R90 ;  /* 0x0000005a53537221 */ /* 0x000fe20000010000 */
[----:B--2---:R-:W-:Y:S01]  /*f500*/  F2FP.BF16.PACK_AB R13, R93, R88 ;  /* 0x000000585d0d723e */ /* 0x004fe200000010ff */
[----:B------:R-:W-:Y:S01]  /*f510*/  FADD.FTZ R17, R184, R17 ;  /* 0x00000011b8117221 */ /* 0x000fe20000010000 */
[----:B------:R-:W-:Y:S01]  /*f520*/  F2FP.BF16.PACK_AB R14, R192, R111 ;  /* 0x0000006fc00e723e */ /* 0x000fe200000010ff */
[----:B------:R-:W-:Y:S01]  /*f530*/  FADD.FTZ R82, R82, R83 ;  /* 0x0000005352527221 */ /* 0x000fe20000010000 */
[----:B------:R-:W-:Y:S01]  /*f540*/  F2FP.BF16.PACK_AB R15, R37, R80 ;  /* 0x00000050250f723e */ /* 0x000fe200000010ff */
[----:B------:R-:W-:Y:S02]  /*f550*/  MUFU.EX2 R36, R36 ;  /* 0x0000002400247308 */ /* 0x000fe40000000800 */
[----:B------:R-:W-:-:S04]  /*f560*/  FADD.FTZ R79, R79, R82 ;  /* 0x000000524f4f7221 */ /* 0x000fc80000010000 */
[C---:B----4-:R-:W-:Y:S01]  /*f570*/  HMMA.16816.F32.BF16 R8, R12.reuse, R32, R8 ;  /* 0x000000200c08723c */ /* 0x050fe20000041808 */
[----:B------:R-:W-:Y:S01]  /*f580*/  FADD.FTZ R78, R78, R79 ;  /* 0x0000004f4e4e7221 */ /* 0x000fe20000010000 */
[----:B------:R-:W1:Y:S03]  /*f590*/  MUFU.EX2 R39, R39 ;  /* 0x0000002700277308 */ /* 0x000e660000000800 */
[----:B------:R-:W-:Y:S02]  /*f5a0*/  FADD.FTZ R77, R77, R78 ;  /* 0x0000004e4d4d7221 */ /* 0x000fe40000010000 */
[----:B------:R-:W-:Y:S01]  /*f5b0*/  FADD.FTZ R32, R182, R17 ;  /* 0x00000011b6207221 */ /* 0x000fe20000010000 */
[----:B------:R-:W-:Y:S01]  /*f5c0*/  HMMA.16816.F32.BF16 R4, R12, R34, R4 ;  /* 0x000000220c04723c */ /* 0x000fe20000041804 */
[----:B------:R-:W2:Y:S01]  /*f5d0*/  LDSM.16.MT88.4 R16, [R224+0x8400] ;  /* 0x00840000e010783b */ /* 0x000ea20000004200 */
[----:B------:R-:W-:Y:S01]  /*f5e0*/  FFMA.FTZ R78, R42, c[0x0][0x23c], -R53 ;  /* 0x00008f002a4e7a23 */ /* 0x000fe20000010835 */
[----:B------:R-:W-:Y:S01]  /*f5f0*/  MUFU.EX2 R38, R38 ;  /* 0x0000002600267308 */ /* 0x000fe20000000800 */
[----:B------:R-:W-:-:S02]  /*f600*/  FADD.FTZ R32, R145, R32 ;  /* 0x0000002091207221 */ /* 0x000fc40000010000 */
[----:B------:R-:W-:Y:S02]  /*f610*/  FADD.FTZ R76, R76, R77 ;  /* 0x0000004d4c4c7221 */ /* 0x000fe40000010000 */
[----:B------:R-:W-:Y:S01]  /*f620*/  FADD.FTZ R33, R147, R32 ;  /* 0x0000002093217221 */ /* 0x000fe20000010000 */
[C---:B-----5:R-:W-:Y:S01]  /*f630*/  HMMA.16816.F32.BF16 R24, R12.reuse, R20, R24 ;  /* 0x000000140c18723c */ /* 0x060fe20000041818 */
[----:B------:R-:W-:Y:S01]  /*f640*/  FADD.FTZ R75, R75, R76 ;  /* 0x0000004c4b4b7221 */ /* 0x000fe20000010000 */
[----:B------:R-:W3:Y:S01]  /*f650*/  MUFU.EX2 R77, R78 ;  /* 0x0000004e004d7308 */ /* 0x000ee20000000800 */
[----:B------:R-:W-:Y:S02]  /*f660*/  FADD.FTZ R33, R178, R33 ;  /* 0x00000021b2217221 */ /* 0x000fe40000010000 */
[----:B------:R-:W-:Y:S02]  /*f670*/  FADD.FTZ R74, R74, R75 ;  /* 0x0000004b4a4a7221 */ /* 0x000fe40000010000 */
[----:B------:R-:W-:Y:S01]  /*f680*/  FADD.FTZ R170, R170, R33 ;  /* 0x00000021aaaa7221 */ /* 0x000fe20000010000 */
[----:B------:R-:W-:Y:S01]  /*f690*/  HMMA.16816.F32.BF16 R28, R12, R22, R28 ;  /* 0x000000160c1c723c */ /* 0x000fe2000004181c */
[----:B------:R-:W-:Y:S01]  /*f6a0*/  FADD.FTZ R73, R73, R74 ;  /* 0x0000004a49497221 */ /* 0x000fe20000010000 */
[----:B------:R-:W4:Y:S01]  /*f6b0*/  LDSM.16.MT88.4 R32, [R223+0x8400] ;  /* 0x00840000df20783b */ /* 0x000f220000004200 */
[----:B------:R-:W-:Y:S01]  /*f6c0*/  FADD.FTZ R170, R143, R170 ;  /* 0x000000aa8faa7221 */ /* 0x000fe20000010000 */
[----:B------:R-:W-:Y:S01]  /*f6d0*/  MUFU.EX2 R124, R124 ;  /* 0x0000007c007c7308 */ /* 0x000fe20000000800 */
[----:B------:R-:W-:Y:S01]  /*f6e0*/  FADD.FTZ R72, R72, R73 ;  /* 0x0000004948487221 */ /* 0x000fe20000010000 */
[----:B------:R-:W5:Y:S01]  /*f6f0*/  LDSM.16.MT88.4 R20, [R224+0x8800] ;  /* 0x00880000e014783b */ /* 0x000f620000004200 */
[----:B------:R-:W-:Y:S01]  /*f700*/  FADD.FTZ R157, R157, R170 ;  /* 0x000000aa9d9d7221 */ /* 0x000fe20000010000 */
[----:B------:R-:W-:Y:S01]  /*f710*/  F2FP.BF16.PACK_AB R12, R176, R137 ;  /* 0x00000089b00c723e */ /* 0x000fe200000010ff */
[----:B------:R-:W-:Y:S01]  /*f720*/  FADD.FTZ R71, R71, R72 ;  /* 0x0000004847477221 */ /* 0x000fe20000010000 */
[----:B-1----:R-:W-:Y:S01]  /*f730*/  F2FP.BF16.PACK_AB R13, R39, R36 ;  /* 0x00000024270d723e */ /* 0x002fe200000010ff */
[----:B------:R-:W-:Y:S01]  /*f740*/  FADD.FTZ R157, R160, R157 ;  /* 0x0000009da09d7221 */ /* 0x000fe20000010000 */
[----:B------:R-:W-:Y:S01]  /*f750*/  F2FP.BF16.PACK_AB R14, R132, R135 ;  /* 0x00000087840e723e */ /* 0x000fe200000010ff */
[----:B------:R-:W-:Y:S01]  /*f760*/  FADD.FTZ R70, R70, R71 ;  /* 0x0000004746467221 */ /* 0x000fe20000010000 */
[----:B---3--:R-:W-:Y:S01]  /*f770*/  F2FP.BF16.PACK_AB R15, R77, R38 ;  /* 0x000000264d0f723e */ /* 0x008fe200000010ff */
[----:B------:R-:W-:Y:S01]  /*f780*/  FADD.FTZ R142, R142, R157 ;  /* 0x0000009d8e8e7221 */ /* 0x000fe20000010000 */
[----:B------:R-:W1:Y:S01]  /*f790*/  MUFU.EX2 R105, R172 ;  /* 0x000000ac00697308 */ /* 0x000e620000000800 */
[----:B------:R-:W-:-:S02]  /*f7a0*/  FADD.FTZ R69, R69, R70 ;  /* 0x0000004645457221 */ /* 0x000fc40000010000 */
[----:B------:R-:W-:Y:S02]  /*f7b0*/  FADD.FTZ R159, R159, R142 ;  /* 0x0000008e9f9f7221 */ /* 0x000fe40000010000 */
[----:B------:R-:W-:Y:S01]  /*f7c0*/  FADD.FTZ R68, R68, R69 ;  /* 0x0000004544447221 */ /* 0x000fe20000010000 */
[----:B------:R-:W-:Y:S01]  /*f7d0*/  LDSM.16.MT88.4 R140, [R224+0x8c00] ;  /* 0x008c0000e08c783b */ /* 0x000fe20000004200 */
[----:B------:R-:W-:Y:S01]  /*f7e0*/  FFMA.FTZ R42, R46, c[0x0][0x23c], -R81 ;  /* 0x00008f002e2a7a23 */ /* 0x000fe20000010851 */
[----:B--2---:R-:W-:Y:S01]  /*f7f0*/  HMMA.16816.F32.BF16 R8, R12, R16, R8 ;  /* 0x000000100c08723c */ /* 0x004fe20000041808 */
[----:B------:R-:W-:Y:S01]  /*f800*/  FADD.FTZ R67, R67, R68 ;  /* 0x0000004443437221 */ /* 0x000fe20000010000 */
[----:B------:R-:W-:Y:S03]  /*f810*/  MUFU.EX2 R47, R47 ;  /* 0x0000002f002f7308 */ /* 0x000fe60000000800 */
[----:B------:R-:W-:-:S02]  /*f820*/  FADD.FTZ R66, R66, R67 ;  /* 0x0000004342427221 */ /* 0x000fc40000010000 */
[----:B------:R-:W-:Y:S01]  /*f830*/  FADD.FTZ R16, R134, R159 ;  /* 0x0000009f86107221 */ /* 0x000fe20000010000 */
[C---:B------:R-:W-:Y:S01]  /*f840*/  HMMA.16816.F32.BF16 R4, R12.reuse, R18, R4 ;  /* 0x000000120c04723c */ /* 0x040fe20000041804 */
[----:B------:R-:W-:Y:S01]  /*f850*/  FADD.FTZ R65, R65, R66 ;  /* 0x0000004241417221 */ /* 0x000fe20000010000 */
[----:B------:R-:W2:Y:S01]  /*f860*/  MUFU.EX2 R84, R84 ;  /* 0x0000005400547308 */ /* 0x000ea20000000800 */
[----:B------:R-:W-:Y:S02]  /*f870*/  FADD.FTZ R16, R161, R16 ;  /* 0x00000010a1107221 */ /* 0x000fe40000010000 */
[----:B------:R-:W-:Y:S02]  /*f880*/  FADD.FTZ R64, R64, R65 ;  /* 0x0000004140407221 */ /* 0x000fe40000010000 */
[----:B------:R-:W-:Y:S02]  /*f890*/  FADD.FTZ R17, R125, R16 ;  /* 0x000000107d117221 */ /* 0x000fe40000010000 */
[----:B------:R-:W-:Y:S01]  /*f8a0*/  FADD.FTZ R63, R63, R64 ;  /* 0x000000403f3f7221 */ /* 0x000fe20000010000 */
[----:B------:R-:W-:Y:S01]  /*f8b0*/  MUFU.EX2 R41, R41 ;  /* 0x0000002900297308 */ /* 0x000fe20000000800 */
[----:B------:R-:W-:Y:S01]  /*f8c0*/  FADD.FTZ R17, R126, R17 ;  /* 0x000000117e117221 */ /* 0x000fe20000010000 */
[----:B----4-:R-:W-:Y:S01]  /*f8d0*/  HMMA.16816.F32.BF16 R24, R12, R32, R24 ;  /* 0x000000200c18723c */ /* 0x010fe20000041818 */
[----:B------:R-:W-:-:S02]  /*f8e0*/  FADD.FTZ R62, R62, R63 ;  /* 0x0000003f3e3e7221 */ /* 0x000fc40000010000 */
[----:B------:R-:W-:Y:S02]  /*f8f0*/  FADD.FTZ R46, R130, R17 ;  /* 0x00000011822e7221 */ /* 0x000fe40000010000 */
[----:B------:R-:W-:Y:S01]  /*f900*/  FADD.FTZ R61, R61, R62 ;  /* 0x0000003e3d3d7221 */ /* 0x000fe20000010000 */
[----:B------:R-:W3:Y:S01]  /*f910*/  MUFU.EX2 R40, R40 ;  /* 0x0000002800287308 */ /* 0x000ee20000000800 */
[----:B------:R-:W-:Y:S01]  /*f920*/  FADD.FTZ R46, R163, R46 ;  /* 0x0000002ea32e7221 */ /* 0x000fe20000010000 */
[----:B------:R-:W4:Y:S01]  /*f930*/  LDSM.16.MT88.4 R16, [R223+0x8800] ;  /* 0x00880000df10783b */ /* 0x000f220000004200 */
[----:B------:R-:W-:Y:S01]  /*f940*/  FADD.FTZ R60, R60, R61 ;  /* 0x0000003d3c3c7221 */ /* 0x000fe20000010000 */
[----:B------:R-:W-:Y:S01]  /*f950*/  HMMA.16816.F32.BF16 R28, R12, R34, R28 ;  /* 0x000000220c1c723c */ /* 0x000fe2000004181c */
[----:B------:R-:W-:Y:S02]  /*f960*/  FADD.FTZ R165, R165, R46 ;  /* 0x0000002ea5a57221 */ /* 0x000fe40000010000 */
[----:B------:R-:W-:Y:S01]  /*f970*/  FADD.FTZ R60, R59, R60 ;  /* 0x0000003c3b3c7221 */ /* 0x000fe20000010000 */
[----:B------:R-:W-:Y:S01]  /*f980*/  MUFU.EX2 R44, R44 ;  /* 0x0000002c002c7308 */ /* 0x000fe20000000800 */
[----:B------:R-:W-:-:S02]  /*f990*/  FADD.FTZ R165, R120, R165 ;  /* 0x000000a578a57221 */ /* 0x000fc40000010000 */
[----:B------:R-:W-:Y:S01]  /*f9a0*/  FADD.FTZ R55, R55, R60 ;  /* 0x0000003c37377221 */ /* 0x000fe20000010000 */
[----:B-1----:R-:W-:Y:S01]  /*f9b0*/  F2FP.BF16.PACK_AB R12, R105, R124 ;  /* 0x0000007c690c723e */ /* 0x002fe200000010ff */
[----:B------:R-:W-:Y:S01]  /*f9c0*/  FADD.FTZ R114, R114, R165 ;  /* 0x000000a572727221 */ /* 0x000fe20000010000 */
[----:B--2---:R-:W-:Y:S01]  /*f9d0*/  F2FP.BF16.PACK_AB R14, R84, R47 ;  /* 0x0000002f540e723e */ /* 0x004fe200000010ff */
[----:B------:R-:W-:Y:S01]  /*f9e0*/  FADD.FTZ R54, R54, R55 ;  /* 0x0000003736367221 */ /* 0x000fe20000010000 */
[----:B------:R-:W1:Y:S01]  /*f9f0*/  MUFU.EX2 R43, R43 ;  /* 0x0000002b002b7308 */ /* 0x000e620000000800 */
[----:B------:R-:W-:Y:S01]  /*fa00*/  FADD.FTZ R121, R121, R114 ;  /* 0x0000007279797221 */ /* 0x000fe20000010000 */
[----:B---3--:R-:W-:Y:S01]  /*fa10*/  F2FP.BF16.PACK_AB R13, R40, R41 ;  /* 0x00000029280d723e */ /* 0x008fe200000010ff */
[----:B------:R-:W-:Y:S02]  /*fa20*/  FADD.FTZ R3, R3, R54 ;  /* 0x0000003603037221 */ /* 0x000fe40000010000 */
[----:B------:R-:W-:-:S02]  /*fa30*/  FADD.FTZ R104, R104, R121 ;  /* 0x0000007968687221 */ /* 0x000fc40000010000 */
[----:B------:R-:W-:Y:S01]  /*fa40*/  FADD.FTZ R110, R110, R3 ;  /* 0x000000036e6e7221 */ /* 0x000fe20000010000 */
[----:B------:R-:W-:Y:S01]  /*fa50*/  MUFU.EX2 R85, R86 ;  /* 0x0000005600557308 */ /* 0x000fe20000000800 */
[----:B------:R-:W-:Y:S02]  /*fa60*/  FADD.FTZ R101, R101, R104 ;  /* 0x0000006865657221 */ /* 0x000fe40000010000 */
[----:B------:R-:W-:Y:S02]  /*fa70*/  FADD.FTZ R111, R111, R110 ;  /* 0x0000006e6f6f7221 */ /* 0x000fe40000010000 */
[----:B------:R-:W-:Y:S02]  /*fa80*/  FADD.FTZ R98, R98, R101 ;  /* 0x0000006562627221 */ /* 0x000fe40000010000 */
[----:B------:R-:W-:Y:S01]  /*fa90*/  FADD.FTZ R192, R192, R111 ;  /* 0x0000006fc0c07221 */ /* 0x000fe20000010000 */
[----:B-1----:R-:W-:Y:S01]  /*faa0*/  F2FP.BF16.PACK_AB R15, R43, R44 ;  /* 0x0000002c2b0f723e */ /* 0x002fe200000010ff */
[----:B------:R-:W-:Y:S01]  /*fab0*/  FADD.FTZ R97, R97, R98 ;  /* 0x0000006261617221 */ /* 0x000fe20000010000 */
[----:B------:R-:W1:Y:S01]  /*fac0*/  MUFU.EX2 R42, R42 ;  /* 0x0000002a002a7308 */ /* 0x000e620000000800 */
[----:B------:R-:W-:-:S02]  /*fad0*/  FADD.FTZ R137, R137, R192 ;  /* 0x000000c089897221 */ /* 0x000fc40000010000 */
[----:B------:R-:W-:Y:S02]  /*fae0*/  FADD.FTZ R88, R88, R97 ;  /* 0x0000006158587221 */ /* 0x000fe40000010000 */
[C---:B-----5:R-:W-:Y:S01]  /*faf0*/  HMMA.16816.F32.BF16 R8, R12.reuse, R20, R8 ;  /* 0x000000140c08723c */ /* 0x060fe20000041808 */
[----:B------:R-:W-:Y:S02]  /*fb00*/  FADD.FTZ R176, R176, R137 ;  /* 0x00000089b0b07221 */ /* 0x000fe40000010000 */
[----:B------:R-:W-:Y:S01]  /*fb10*/  FADD.FTZ R93, R93, R88 ;  /* 0x000000585d5d7221 */ /* 0x000fe20000010000 */
[----:B------:R-:W-:Y:S01]  /*fb20*/  MUFU.EX2 R241, R241 ;  /* 0x000000f100f17308 */ /* 0x000fe20000000800 */
[----:B------:R-:W-:Y:S02]  /*fb30*/  FADD.FTZ R135, R135, R176 ;  /* 0x000000b087877221 */ /* 0x000fe40000010000 */
[----:B------:R-:W-:Y:S01]  /*fb40*/  FADD.FTZ R80, R80, R93 ;  /* 0x0000005d50507221 */ /* 0x000fe20000010000 */
[----:B------:R-:W-:Y:S01]  /*fb50*/  HMMA.16816.F32.BF16 R20, R12, R22, R4 ;  /* 0x000000160c14723c */ /* 0x000fe20000041804 */
[----:B------:R-:W2:Y:S01]  /*fb60*/  LDSM.16.MT88.4 R4, [R223+0x8c00] ;  /* 0x008c0000df04783b */ /* 0x000ea20000004200 */
[----:B------:R-:W-:-:S02]  /*fb70*/  FFMA.FTZ R33, R45, c[0x0][0x23c], -R53 ;  /* 0x00008f002d217a23 */ /* 0x000fc40000010835 */
[----:B------:R-:W-:Y:S01]  /*fb80*/  FADD.FTZ R37, R37, R80 ;  /* 0x0000005025257221 */ /* 0x000fe20000010000 */
[----:B------:R-:W-:Y:S01]  /*fb90*/  MUFU.EX2 R242, R242 ;  /* 0x000000f200f27308 */ /* 0x000fe20000000800 */
[----:B------:R-:W-:Y:S02]  /*fba0*/  FFMA.FTZ R34, R50, c[0x0][0x23c], -R53 ;  /* 0x00008f0032227a23 */ /* 0x000fe40000010835 */
[----:B------:R-:W-:Y:S01]  /*fbb0*/  FADD.FTZ R36, R36, R37 ;  /* 0x0000002524247221 */ /* 0x000fe20000010000 */
[----:B----4-:R-:W-:Y:S01]  /*fbc0*/  HMMA.16816.F32.BF16 R24, R12, R16, R24 ;  /* 0x000000100c18723c */ /* 0x010fe20000041818 */
[----:B------:R-:W-:Y:S02]  /*fbd0*/  FFMA.FTZ R32, R52, c[0x0][0x23c], -R81 ;  /* 0x00008f0034207a23 */ /* 0x000fe40000010851 */
[----:B------:R-:W-:Y:S01]  /*fbe0*/  FADD.FTZ R39, R39, R36 ;  /* 0x0000002427277221 */ /* 0x000fe20000010000 */
[----:B------:R-:W-:Y:S01]  /*fbf0*/  MUFU.EX2 R33, R33 ;  /* 0x0000002100217308 */ /* 0x000fe20000000800 */
[----:B------:R-:W-:-:S02]  /*fc00*/  FFMA.FTZ R35, R49, c[0x0][0x23c], -R53 ;  /* 0x00008f0031237a23 */ /* 0x000fc40000010835 */
[----:B------:R-:W-:Y:S01]  /*fc10*/  FADD.FTZ R38, R38, R39 ;  /* 0x0000002726267221 */ /* 0x000fe20000010000 */
[----:B------:R-:W-:Y:S01]  /*fc20*/  HMMA.16816.F32.BF16 R28, R12, R18, R28 ;  /* 0x000000120c1c723c */ /* 0x000fe2000004181c */
[----:B------:R-:W-:Y:S02]  /*fc30*/  FADD.FTZ R135, R132, R135 ;  /* 0x0000008784877221 */ /* 0x000fe40000010000 */
[----:B------:R-:W-:Y:S01]  /*fc40*/  FADD.FTZ R38, R77, R38 ;  /* 0x000000264d267221 */ /* 0x000fe20000010000 */
[----:B------:R-:W3:Y:S01]  /*fc50*/  MUFU.EX2 R34, R34 ;  /* 0x0000002200227308 */ /* 0x000ee20000000800 */
[----:B------:R-:W-:Y:S02]  /*fc60*/  FADD.FTZ R124, R124, R135 ;  /* 0x000000877c7c7221 */ /* 0x000fe40000010000 */
[----:B------:R-:W-:Y:S01]  /*fc70*/  FADD.FTZ R41, R41, R38 ;  /* 0x0000002629297221 */ /* 0x000fe20000010000 */
[----:B-1----:R-:W-:Y:S01]  /*fc80*/  F2FP.BF16.PACK_AB R12, R42, R85 ;  /* 0x000000552a0c723e */ /* 0x002fe200000010ff */
[----:B------:R-:W-:-:S02]  /*fc90*/  FADD.FTZ R124, R105, R124 ;  /* 0x0000007c697c7221 */ /* 0x000fc40000010000 */
[----:B------:R-:W-:Y:S01]  /*fca0*/  FADD.FTZ R41, R40, R41 ;  /* 0x0000002928297221 */ /* 0x000fe20000010000 */
[----:B------:R-:W1:Y:S01]  /*fcb0*/  MUFU.EX2 R32, R32 ;  /* 0x0000002000207308 */ /* 0x000e620000000800 */
[----:B------:R-:W-:Y:S02]  /*fcc0*/  FADD.FTZ R47, R47, R124 ;  /* 0x0000007c2f2f7221 */ /* 0x000fe40000010000 */
[----:B------:R-:W-:Y:S02]  /*fcd0*/  FADD.FTZ R44, R44, R41 ;  /* 0x000000292c2c7221 */ /* 0x000fe40000010000 */
[----:B------:R-:W-:Y:S02]  /*fce0*/  FADD.FTZ R84, R84, R47 ;  /* 0x0000002f54547221 */ /* 0x000fe40000010000 */
[----:B------:R-:W-:Y:S01]  /*fcf0*/  FADD.FTZ R44, R43, R44 ;  /* 0x0000002c2b2c7221 */ /* 0x000fe20000010000 */
[----:B------:R-:W4:Y:S01]  /*fd00*/  MUFU.EX2 R35, R35 ;  /* 0x0000002300237308 */ /* 0x000f220000000800 */
[----:B---3--:R-:W-:Y:S01]  /*fd10*/  F2FP.BF16.PACK_AB R13, R34, R33 ;  /* 0x00000021220d723e */ /* 0x008fe200000010ff */
[----:B------:R-:W-:-:S02]  /*fd20*/  FADD.FTZ R85, R85, R84 ;  /* 0x0000005455557221 */ /* 0x000fc40000010000 */
[----:B------:R-:W-:Y:S02]  /*fd30*/  FADD.FTZ R33, R33, R44 ;  /* 0x0000002c21217221 */ /* 0x000fe40000010000 */
[----:B------:R-:W-:Y:S01]  /*fd40*/  FADD.FTZ R85, R42, R85 ;  /* 0x000000552a557221 */ /* 0x000fe20000010000 */
[----:B-1----:R-:W-:Y:S01]  /*fd50*/  F2FP.BF16.PACK_AB R14, R241, R32 ;  /* 0x00000020f10e723e */ /* 0x002fe200000010ff */
[----:B------:R-:W-:Y:S02]  /*fd60*/  FADD.FTZ R34, R34, R33 ;  /* 0x0000002122227221 */ /* 0x000fe40000010000 */
[----:B------:R-:W-:-:S04]  /*fd70*/  FADD.FTZ R32, R32, R85 ;  /* 0x0000005520207221 */ /* 0x000fc80000010000 */
[----:B------:R-:W-:Y:S01]  /*fd80*/  FADD.FTZ R241, R241, R32 ;  /* 0x00000020f1f17221 */ /* 0x000fe20000010000 */
[----:B----4-:R-:W-:Y:S01]  /*fd90*/  F2FP.BF16.PACK_AB R15, R242, R35 ;  /* 0x00000023f20f723e */ /* 0x010fe200000010ff */
[----:B------:R-:W-:-:S04]  /*fda0*/  FADD.FTZ R35, R35, R34 ;  /* 0x0000002223237221 */ /* 0x000fc80000010000 */
[----:B------:R-:W-:Y:S02]  /*fdb0*/  FADD.FTZ R242, R242, R35 ;  /* 0x00000023f2f27221 */ /* 0x000fe40000010000 */
[C---:B------:R-:W-:Y:S08]  /*fdc0*/  HMMA.16816.F32.BF16 R144, R12.reuse, R140, R8 ;  /* 0x0000008c0c90723c */ /* 0x040ff00000041808 */
[C---:B------:R-:W-:Y:S08]  /*fdd0*/  HMMA.16816.F32.BF16 R140, R12.reuse, R142, R20 ;  /* 0x0000008e0c8c723c */ /* 0x040ff00000041814 */
[C---:B--2---:R-:W-:Y:S08]  /*fde0*/  HMMA.16816.F32.BF16 R136, R12.reuse, R4, R24 ;  /* 0x000000040c88723c */ /* 0x044ff00000041818 */
[----:B------:R-:W-:Y:S01]  /*fdf0*/  HMMA.16816.F32.BF16 R132, R12, R6, R28 ;  /* 0x000000060c84723c */ /* 0x000fe2000004181c */
[----:B------:R-:W-:Y:S07]  /*fe00*/  @!P5 BRA `(.L_x_928) ;  /* 0x00005c000000d947 */ /* 0x000fee0003800000 */
[----:B------:R-:W-:Y:S01]  /*fe10*/  LOP3.LUT P1, RZ, R231, 0x8, RZ, 0xc0, !PT ;  /* 0x00000008e7ff7812 */ /* 0x000fe2000782c0ff */
[----:B------:R-:W-:-:S04]  /*fe20*/  DEPBAR.LE SB0, 0x0 ;  /* 0x000080000000791a */ /* 0x000fc80000000000 */
[----:B------:R-:W-:Y:S01]  /*fe30*/  IADD3 R236, R56, -0x2, RZ ;  /* 0xfffffffe38ec7810 */ /* 0x000fe20007ffe0ff */
[----:B------:R-:W-:Y:S07]  /*fe40*/  BAR.SYNC.DEFER_BLOCKING 0x0 ;  /* 0x0000000000007b1d */ /* 0x000fee0000010000 */
[----:B------:R-:W-:Y:S05]  /*fe50*/  @!P1 BRA `(.L_x_929) ;  /* 0x000003b000009947 */ /* 0x000fea0003800000 */
[----:B------:R-:W-:Y:S01]  /*fe60*/  IABS R3, c[0x0][0x2d0] ;  /* 0x0000b40000037a13 */ /* 0x000fe20000000000 */
[----:B------:R-:W-:-:S03]  /*fe70*/  IMAD.SHL.U32 R4, R236, 0x100, RZ ;  /* 0x00000100ec047824 */ /* 0x000fc600078e00ff */
[----:B------:R-:W1:Y:S02]  /*fe80*/  I2F.RP R10, R3 ;  /* 0x00000003000a7306 */ /* 0x000e640000209400 */
[C---:B------:R-:W-:Y:S02]  /*fe90*/  IADD3 R11, R4.reuse, 0x100, RZ ;  /* 0x00000100040b7810 */ /* 0x040fe40007ffe0ff */
[----:B------:R-:W-:Y:S02]  /*fea0*/  IABS R5, R4 ;  /* 0x0000000400057213 */ /* 0x000fe40000000000 */
[----:B------:R-:W-:Y:S02]  /*feb0*/  IABS R7, R11 ;  /* 0x0000000b00077213 */ /* 0x000fe40000000000 */
[----:B------:R-:W-:Y:S02]  /*fec0*/  LOP3.LUT R11, R11, c[0x0][0x2d0], RZ, 0x3c, !PT ;  /* 0x0000b4000b0b7a12 */ /* 0x000fe400078e3cff */
[----:B------:R-:W-:-:S02]  /*fed0*/  LOP3.LUT R4, R4, c[0x0][0x2d0], RZ, 0x3c, !PT ;  /* 0x0000b40004047a12 */ /* 0x000fc400078e3cff */
[----:B------:R-:W-:Y:S02]  /*fee0*/  ISETP.GE.AND P3, PT, R11, RZ, PT ;  /* 0x000000ff0b00720c */ /* 0x000fe40003f66270 */
        /* <DEDUP_REMOVED lines=9> */
[----:B------:R-:W-:Y:S01]  /*ff80*/  IMAD.HI.U32 R9, R6, R5, RZ ;  /* 0x0000000506097227 */ /* 0x000fe200078e00ff */
[----:B------:R-:W-:-:S03]  /*ff90*/  IADD3 R8, -R10, RZ, RZ ;  /* 0x000000ff0a087210 */ /* 0x000fc60007ffe1ff */
[----:B------:R-:W-:Y:S02]  /*ffa0*/  IMAD.MOV R6, RZ, RZ, -R9 ;  /* 0x000000ffff067224 */ /* 0x000fe400078e0a09 */
[C---:B------:R-:W-:Y:S02]  /*ffb0*/  IMAD R8, R3.reuse, R8, R7 ;  /* 0x0000000803087224 */ /* 0x040fe400078e0207 */
[----:B------:R-:W-:-:S03]  /*ffc0*/  IMAD R6, R3, R6, R5 ;  /* 0x0000000603067224 */ /* 0x000fc600078e0205 */
[C---:B------:R-:W-:Y:S02]  /*ffd0*/  ISETP.GT.U32.AND P1, PT, R3.reuse, R8, PT ;  /* 0x000000080300720c */ /* 0x040fe40003f24070 */
[----:B------:R-:W-:-:S11]  /*ffe0*/  ISETP.GT.U32.AND P0, PT, R3, R6, PT ;  /* 0x000000060300720c */ /* 0x000fd60003f04070 */
[----:B------:R-:W-:Y:S01]  /*fff0*/  @!P1 IMAD.IADD R8, R8, 0x1, -R3 ;  /* 0x0000000108089824 */ /* 0x000fe200078e0a03 */
[----:B------:R-:W-:Y:S02]  /*10000*/  @!P1 IADD3 R10, R10, 0x1, RZ ;  /* 0x000000010a0a9810 */ /* 0x000fe40007ffe0ff */
[-C--:B------:R-:W-:Y:S02]  /*10010*/  @!P0 IADD3 R6, R6, -R3.reuse, RZ ;  /* 0x8000000306068210 */ /* 0x080fe40007ffe0ff */
[-C--:B------:R-:W-:Y:S02]  /*10020*/  ISETP.GE.U32.AND P5, PT, R8, R3.reuse, PT ;  /* 0x000000030800720c */ /* 0x080fe40003fa6070 */
[----:B------:R-:W-:Y:S02]  /*10030*/  ISETP.GE.U32.AND P4, PT, R6, R3, PT ;  /* 0x000000030600720c */ /* 0x000fe40003f86070 */
[----:B------:R-:W-:Y:S02]  /*10040*/  @!P0 IADD3 R9, R9, 0x1, RZ ;  /* 0x0000000109098810 */ /* 0x000fe40007ffe0ff */
[----:B------:R-:W-:-:S02]  /*10050*/  ISETP.NE.AND P0, PT, RZ, c[0x0][0x2d0], PT ;  /* 0x0000b400ff007a0c */ /* 0x000fc40003f05270 */
[----:B------:R-:W-:-:S05]  /*10060*/  LOP3.LUT R6, RZ, c[0x0][0x2d0], RZ, 0x33, !PT ;  /* 0x0000b400ff067a12 */ /* 0x000fca00078e33ff */
[----:B------:R-:W-:Y:S02]  /*10070*/  @P5 IADD3 R10, R10, 0x1, RZ ;  /* 0x000000010a0a5810 */ /* 0x000fe40007ffe0ff */
[----:B------:R-:W-:-:S03]  /*10080*/  @P4 IADD3 R9, R9, 0x1, RZ ;  /* 0x0000000109094810 */ /* 0x000fc60007ffe0ff */
[----:B------:R-:W-:Y:S02]  /*10090*/  @!P3 IMAD.MOV R10, RZ, RZ, -R10 ;  /* 0x000000ffff0ab224 */ /* 0x000fe400078e0a0a */
[----:B------:R-:W-:-:S03]  /*100a0*/  @!P2 IMAD.MOV R9, RZ, RZ, -R9 ;  /* 0x000000ffff09a224 */ /* 0x000fc600078e0a09 */
[C---:B------:R-:W-:Y:S02]  /*100b0*/  SEL R3, R6.reuse, R10, !P0 ;  /* 0x0000000a06037207 */ /* 0x040fe40004000000 */
[----:B------:R-:W-:-:S03]  /*100c0*/  SEL R6, R6, R9, !P0 ;  /* 0x0000000906067207 */ /* 0x000fc60004000000 */
[----:B------:R-:W-:-:S04]  /*100d0*/  IMAD.WIDE R12, R3, 0x4, R232 ;  /* 0x00000004030c7825 */ /* 0x000fc800078e02e8 */
[----:B------:R-:W-:Y:S01]  /*100e0*/  IMAD.WIDE R10, R6, 0x4, R232 ;  /* 0x00000004060a7825 */ /* 0x000fe200078e02e8 */
[----:B------:R-:W2:Y:S04]  /*100f0*/  LDG.E R4, [R12.64] ;  /* 0x000000060c047981 */ /* 0x000ea8000c1e1900 */
[----:B------:R-:W2:Y:S01]  /*10100*/  LDG.E R5, [R10.64] ;  /* 0x000000060a057981 */ /* 0x000ea2000c1e1900 */
[----:B------:R-:W-:Y:S01]  /*10110*/  IADD3 R3, R3, -R6, RZ ;  /* 0x8000000603037210 */ /* 0x000fe20007ffe0ff */
[----:B------:R-:W-:-:S04]  /*10120*/  IMAD.MOV.U32 R6, RZ, RZ, c[0x0][0x2d0] ;  /* 0x0000b400ff067624 */ /* 0x000fc800078e00ff */
[----:B------:R-:W-:-:S04]  /*10130*/  IMAD R6, R3, R6, -0x100 ;  /* 0xffffff0003067424 */ /* 0x000fc800078e0206 */
[----:B------:R-:W-:Y:S01]  /*10140*/  IMAD.WIDE.U32 R8, R6, c[0x0][0x1a0], RZ ;  /* 0x0000680006087a25 */ /* 0x000fe200078e00ff */
[----:B------:R-:W-:-:S05]  /*10150*/  SHF.R.S32.HI R3, RZ, 0x1f, R6 ;  /* 0x0000001fff037819 */ /* 0x000fca0000011406 */
[----:B------:R-:W-:-:S04]  /*10160*/  IMAD R3, R3, c[0x0][0x1a0], RZ ;  /* 0x0000680003037a24 */ /* 0x000fc800078e02ff */
[----:B------:R-:W-:-:S05]  /*10170*/  IMAD R3, R6, c[0x0][0x1a4], R3 ;  /* 0x0000690006037a24 */ /* 0x000fca00078e0203 */
[----:B------:R-:W-:Y:S01]  /*10180*/  IADD3 R9, R9, R3, RZ ;  /* 0x0000000309097210 */ /* 0x000fe20007ffe0ff */
[----:B--2---:R-:W-:-:S04]  /*10190*/  IMAD.IADD R5, R5, 0x1, -R4 ;  /* 0x0000000105057824 */ /* 0x004fc800078e0a04 */
[----:B------:R-:W-:Y:S01]  /*101a0*/  IMAD.WIDE.U32 R8, R5, c[0x0][0x188], R8 ;  /* 0x0000620005087a25 */ /* 0x000fe200078e0008 */
[----:B------:R-:W-:-:S04]  /*101b0*/  SHF.R.S32.HI R4, RZ, 0x1f, R5 ;  /* 0x0000001fff047819 */ /* 0x000fc80000011405 */
[----:B------:R-:W-:Y:S01]  /*101c0*/  MOV R7, R8 ;  /* 0x0000000800077202 */ /* 0x000fe20000000f00 */
[----:B------:R-:W-:-:S04]  /*101d0*/  IMAD R4, R4, c[0x0][0x188], RZ ;  /* 0x0000620004047a24 */ /* 0x000fc800078e02ff */
[----:B------:R-:W-:-:S04]  /*101e0*/  IMAD R4, R5, c[0x0][0x18c], R4 ;  /* 0x0000630005047a24 */ /* 0x000fc800078e0204 */
[----:B------:R-:W-:Y:S01]  /*101f0*/  IMAD.IADD R4, R9, 0x1, R4 ;  /* 0x0000000109047824 */ /* 0x000fe200078e0204 */
[----:B------:R-:W-:Y:S05]  /*10200*/  BRA `(.L_x_930) ;  /* 0x0000003000007947 */ /* 0x000fea0003800000 */
.L_x_929:
[----:B------:R-:W-:-:S05]  /*10210*/  IMAD.MOV.U32 R7, RZ, RZ, c[0x0][0x1a0] ;  /* 0x00006800ff077624 */ /* 0x000fca00078e00ff */
[----:B------:R-:W-:-:S04]  /*10220*/  LEA R7, -R7, RZ, 0x8 ;  /* 0x000000ff07077211 */ /* 0x000fc800078e41ff */
[----:B------:R-:W-:Y:S02]  /*10230*/  SHF.R.S32.HI R4, RZ, 0x1f, R7 ;  /* 0x0000001fff047819 */ /* 0x000fe40000011407 */
.L_x_930:
[----:B------:R-:W-:Y:S01]  /*10240*/  ISETP.GE.AND P0, PT, R148, c[0x0][0x220], PT ;  /* 0x0000880094007a0c */ /* 0x000fe20003f06270 */
[----:B------:R-:W-:Y:S01]  /*10250*/  IMAD.SHL.U32 R124, R236, 0x100, RZ ;  /* 0x00000100ec7c7824 */ /* 0x000fe200078e00ff */
[----:B------:R-:W-:-:S04]  /*10260*/  LEA R196, P5, R7, R196, 0x1 ;  /* 0x000000c407c47211 */ /* 0x000fc800078a08ff */
[----:B------:R-:W-:-:S07]  /*10270*/  LEA.HI.X R197, R7, R197, R4, 0x1, P5 ;  /* 0x000000c507c57211 */ /* 0x000fce00028f0c04 */
[----:B------:R-:W-:Y:S01]  /*10280*/  @!P0 IMAD.MOV.U32 R15, RZ, RZ, c[0x0][0x1a0] ;  /* 0x00006800ff0f8624 */ /* 0x000fe200078e00ff */
[-C--:B------:R-:W-:Y:S01]  /*10290*/  @!P0 IADD3 R58, P4, P3, R7, R150.reuse, R58 ;  /* 0x00000096073a8210 */ /* 0x080fe20007b9e03a */
[--C-:B------:R-:W-:Y:S01]  /*102a0*/  @!P0 IMAD.MOV.U32 R152, RZ, RZ, R150.reuse ;  /* 0x000000ffff988224 */ /* 0x100fe200078e0096 */
[----:B------:R-:W-:Y:S01]  /*102b0*/  @P0 STS [R237+0x5000], RZ ;  /* 0x005000ffed000388 */ /* 0x000fe20000000800 */
[----:B------:R-:W-:Y:S01]  /*102c0*/  @!P0 IMAD.MOV.U32 R5, RZ, RZ, c[0x0][0x1a0] ;  /* 0x00006800ff058624 */ /* 0x000fe200078e00ff */
[----:B------:R-:W-:Y:S01]  /*102d0*/  @!P0 IADD3.X R57, R4, R153, R57, P4, P3 ;  /* 0x0000009904398210 */ /* 0x000fe200027e6439 */
[----:B------:R-:W-:Y:S01]  /*102e0*/  @!P0 IMAD.MOV.U32 R12, RZ, RZ, c[0x0][0x1a0] ;  /* 0x00006800ff0c8624 */ /* 0x000fe200078e00ff */
[----:B------:R-:W-:Y:S01]  /*102f0*/  @P0 STS [R237+0x5004], RZ ;  /* 0x005004ffed000388 */ /* 0x000fe20000000800 */
[----:B------:R-:W-:Y:S01]  /*10300*/  @!P0 IMAD.MOV.U32 R10, RZ, RZ, c[0x0][0x1a0] ;  /* 0x00006800ff0a8624 */ /* 0x000fe200078e00ff */
[----:B------:R-:W-:Y:S01]  /*10310*/  @!P0 LEA R6, P2, R5, R150, 0x6 ;  /* 0x0000009605068211 */ /* 0x000fe200078430ff */
[----:B------:R-:W-:Y:S01]  /*10320*/  @!P0 IMAD.MOV.U32 R8, RZ, RZ, R150 ;  /* 0x000000ffff088224 */ /* 0x000fe200078e0096 */
[----:B------:R-:W-:Y:S01]  /*10330*/  @P0 STS.64 [R237+0x5008], RZ ;  /* 0x005008ffed000388 */ /* 0x000fe20000000a00 */
[--C-:B------:R-:W-:Y:S01]  /*10340*/  @!P0 IMAD.MOV.U32 R9, RZ, RZ, R153.reuse ;  /* 0x000000ffff098224 */ /* 0x100fe200078e0099 */
[----:B------:R-:W-:Y:S01]  /*10350*/  @!P0 IADD3 R6, P5, R7, R6, RZ ;  /* 0x0000000607068210 */ /* 0x000fe20007fbe0ff */
[----:B------:R-:W-:Y:S01]  /*10360*/  @!P0 IMAD.MOV.U32 R3, RZ, RZ, c[0x0][0x1a0] ;  /* 0x00006800ff038624 */ /* 0x000fe200078e00ff */
[----:B------:R-:W-:Y:S01]  /*10370*/  @!PT LDS RZ, [RZ] ;  /* 0x00000000fffff984 */ /* 0x000fe20000000800 */
[----:B------:R-:W-:Y:S01]  /*10380*/  @!PT LDS RZ, [RZ] ;  /* 0x00000000fffff984 */ /* 0x000fe20000000800 */
[----:B------:R-:W-:Y:S01]  /*10390*/  @!PT LDS RZ, [RZ] ;  /* 0x00000000fffff984 */ /* 0x000fe20000000800 */
[----:B------:R1:W-:Y:S01]  /*103a0*/  @!P0 LDGSTS.E.BYPASS.LTC128B.128 [R237+0x5000], [R196.64] ;  /* 0x05000000c4ed8fae */ /* 0x0003e2000b901d46 */
[----:B------:R-:W-:-:S03]  /*103b0*/  @!P0 IMAD.WIDE.U32 R14, R15, 0x60, R152 ;  /* 0x000000600f0e8825 */ /* 0x000fc600078e0098 */
[----:B------:R-:W-:Y:S01]  /*103c0*/  @P0 STS.128 [R237+0x5800], RZ ;  /* 0x005800ffed000388 */ /* 0x000fe20000000c00 */
[----:B------:R-:W-:Y:S02]  /*103d0*/  @!P0 IMAD.MOV.U32 R18, RZ, RZ, c[0x0][0x1a4] ;  /* 0x00006900ff128624 */ /* 0x000fe400078e00ff */
[----:B------:R-:W-:-:S03]  /*103e0*/  @!P0 IMAD.WIDE.U32 R12, R12, 0xa0, R8 ;  /* 0x000000a00c0c8825 */ /* 0x000fc600078e0008 */
[-C--:B------:R-:W-:Y:S01]  /*103f0*/  @!P0 LEA.HI.X R5, R5, R153.reuse, R18, 0x6, P2 ;  /* 0x0000009905058211 */ /* 0x080fe200010f3412 */
[----:B------:R-:W-:Y:S01]  /*10400*/  @!P0 IMAD.WIDE.U32 R10, R10, 0xc0, R8 ;  /* 0x000000c00a0a8825 */ /* 0x000fe200078e0008 */
[----:B------:R-:W-:Y:S02]  /*10410*/  @!P0 LEA R8, P1, R3, R150, 0x7 ;  /* 0x0000009603088211 */ /* 0x000fe400078238ff */
[C---:B------:R-:W-:Y:S01]  /*10420*/  @!P0 LEA R20, P2, R58.reuse, c[0x0][0x170], 0x1 ;  /* 0x00005c003a148a11 */ /* 0x040fe200078408ff */
[----:B------:R-:W-:Y:S01]  /*10430*/  @!P0 IMAD.MOV.U32 R152, RZ, RZ, c[0x0][0x1a4] ;  /* 0x00006900ff988624 */ /* 0x000fe200078e00ff */
[C---:B------:R-:W-:Y:S01]  /*10440*/  @!P0 IADD3 R8, P4, R7.reuse, R8, RZ ;  /* 0x0000000807088210 */ /* 0x040fe20007f9e0ff */
[----:B------:R-:W-:Y:S01]  /*10450*/  @!P0 IMAD.MOV.U32 R9, RZ, RZ, c[0x0][0x1a4] ;  /* 0x00006900ff098624 */ /* 0x000fe200078e00ff */
[----:B------:R-:W-:Y:S01]  /*10460*/  @!P0 LEA.HI.X R21, R58, c[0x0][0x174], R57, 0x1, P2 ;  /* 0x00005d003a158a11 */ /* 0x000fe200010f0c39 */
[----:B------:R-:W-:Y:S01]  /*10470*/  @!P0 IMAD.MOV.U32 R16, RZ, RZ, c[0x0][0x1a0] ;  /* 0x00006800ff108624 */ /* 0x000fe200078e00ff */
[----:B------:R-:W-:Y:S01]  /*10480*/  @!P0 IADD3 R10, P2, R7, R10, RZ ;  /* 0x0000000a070a8210 */ /* 0x000fe20007f5e0ff */
[----:B------:R-:W-:Y:S01]  /*10490*/  @!P0 IMAD.MOV.U32 R151, RZ, RZ, R153 ;  /* 0x000000ffff978224 */ /* 0x000fe200078e0099 */
[----:B------:R-:W-:Y:S01]  /*104a0*/  @!P0 LEA.HI.X R153, R3, R153, R152, 0x7, P1 ;  /* 0x0000009903998211 */ /* 0x000fe200008f3c98 */
[----:B------:R-:W-:Y:S01]  /*104b0*/  @!P0 IMAD R19, R9, 0x60, RZ ;  /* 0x0000006009138824 */ /* 0x000fe200078e02ff */
[C---:B------:R-:W-:Y:S01]  /*104c0*/  @!P0 IADD3 R18, P1, R7.reuse, R14, RZ ;  /* 0x0000000e07128210 */ /* 0x040fe20007f3e0ff */
[----:B------:R-:W-:Y:S01]  /*104d0*/  @!P0 IMAD.MOV.U32 R14, RZ, RZ, c[0x0][0x1a4] ;  /* 0x00006900ff0e8624 */ /* 0x000fe200078e00ff */
[----:B------:R-:W-:Y:S01]  /*104e0*/  @!P0 IADD3 R12, P3, R7, R12, RZ ;  /* 0x0000000c070c8210 */ /* 0x000fe20007f7e0ff */
[----:B------:R-:W-:Y:S01]  /*104f0*/  @!P0 IMAD.WIDE.U32 R16, R16, 0xe0, R150 ;  /* 0x000000e010108825 */ /* 0x000fe200078e0096 */
[----:B------:R-:W-:Y:S01]  /*10500*/  @!P0 IADD3.X R19, R4, R15, R19, P1, !PT ;  /* 0x0000000f04138210 */ /* 0x000fe20000ffe413 */
[----:B------:R-:W-:Y:S01]  /*10510*/  @!PT LDS RZ, [RZ] ;  /* 0x00000000fffff984 */ /* 0x000fe20000000800 */
[----:B------:R-:W-:Y:S01]  /*10520*/  @!PT LDS RZ, [RZ] ;  /* 0x00000000fffff984 */ /* 0x000fe20000000800 */
[----:B------:R-:W-:Y:S01]  /*10530*/  @!PT LDS RZ, [RZ] ;  /* 0x00000000fffff984 */ /* 0x000fe20000000800 */
[----:B------:R2:W-:Y:S02]  /*10540*/  @!P0 LDGSTS.E.BYPASS.LTC128B.128 [R237+0x5800], [R20.64] ;  /* 0x0580000014ed8fae */ /* 0x0005e4000b901d46 */
[----:B------:R-:W-:-:S02]  /*10550*/  @!P0 IMAD.MOV.U32 R3, RZ, RZ, c[0x0][0x1a4] ;  /* 0x00006900ff038624 */ /* 0x000fc400078e00ff */
[----:B------:R-:W-:Y:S01]  /*10560*/  @!P0 IMAD R15, R14, 0xc0, RZ ;  /* 0x000000c00e0f8824 */ /* 0x000fe200078e02ff */
[----:B------:R-:W-:Y:S01]  /*10570*/  @!P0 IADD3 R14, P1, R7, R16, RZ ;  /* 0x00000010070e8210 */ /* 0x000fe20007f3e0ff */
[----:B------:R-:W-:Y:S01]  /*10580*/  @!P0 IMAD R3, R3, 0xa0, RZ ;  /* 0x000000a003038824 */ /* 0x000fe200078e02ff */
[----:B------:R-:W-:Y:S01]  /*10590*/  @P0 STS.128 [R237+0x6000], RZ ;  /* 0x006000ffed000388 */ /* 0x000fe20000000c00 */
[----:B------:R-:W-:Y:S01]  /*105a0*/  @!P0 IMAD R9, R9, 0xe0, RZ ;  /* 0x000000e009098824 */ /* 0x000fe200078e02ff */
[C---:B------:R-:W-:Y:S01]  /*105b0*/  @!P0 IADD3.X R15, R4.reuse, R15, R11, P2, !PT ;  /* 0x0000000f040f8210 */ /* 0x040fe200017fe40b */
[C---:B------:R-:W-:Y:S01]  /*105c0*/  @!P0 IMAD.X R5, R4.reuse, 0x1, R5, P5 ;  /* 0x0000000104058824 */ /* 0x040fe200028e0605 */
[C---:B------:R-:W-:Y:S01]  /*105d0*/  @!P0 IADD3.X R3, R4.reuse, R13, R3, P3, !PT ;  /* 0x0000000d04038210 */ /* 0x040fe20001ffe403 */
[C---:B------:R-:W-:Y:S01]  /*105e0*/  @!P0 IMAD.X R153, R4.reuse, 0x1, R153, P4 ;  /* 0x0000000104998824 */ /* 0x040fe200020e0699 */
[----:B------:R-:W-:Y:S02]  /*105f0*/  @!P0 IADD3.X R9, R4, R17, R9, P1, !PT ;  /* 0x0000001104098210 */ /* 0x000fe40000ffe409 */
[----:B------:R-:W-:-:S02]  /*10600*/  @!P0 LEA R16, P2, R6, c[0x0][0x170], 0x1 ;  /* 0x00005c0006108a11 */ /* 0x000fc400078408ff */
[----:B------:R-:W-:Y:S02]  /*10610*/  @!P0 LEA R4, P1, R18, c[0x0][0x170], 0x1 ;  /* 0x00005c0012048a11 */ /* 0x000fe400078208ff */
[----:B------:R-:W-:Y:S02]  /*10620*/  @!P0 LEA.HI.X R17, R6, c[0x0][0x174], R5, 0x1, P2 ;  /* 0x00005d0006118a11 */ /* 0x000fe400010f0c05 */
[----:B------:R-:W-:Y:S02]  /*10630*/  @!P0 LEA R24, P4, R8, c[0x0][0x170], 0x1 ;  /* 0x00005c0008188a11 */ /* 0x000fe400078808ff */
[----:B------:R-:W-:Y:S01]  /*10640*/  @!P0 LEA.HI.X R5, R18, c[0x0][0x174], R19, 0x1, P1 ;  /* 0x00005d0012058a11 */ /* 0x000fe200008f0c13 */
[----:B------:R-:W-:Y:S01]  /*10650*/  @!PT LDS RZ, [RZ] ;  /* 0x00000000fffff984 */ /* 0x000fe20000000800 */
[----:B------:R-:W-:Y:S01]  /*10660*/  @!PT LDS RZ, [RZ] ;  /* 0x00000000fffff984 */ /* 0x000fe20000000800 */
[----:B------:R-:W-:Y:S01]  /*10670*/  @!PT LDS RZ, [RZ] ;  /* 0x00000000fffff984 */ /* 0x000fe20000000800 */
[----:B------:R3:W-:Y:S01]  /*10680*/  @!P0 LDGSTS.E.BYPASS.LTC128B.128 [R237+0x6000], [R16.64] ;  /* 0x0600000010ed8fae */ /* 0x0007e2000b901d46 */
[----:B------:R-:W-:Y:S02]  /*10690*/  @!P0 LEA R18, P3, R12, c[0x0][0x170], 0x1 ;  /* 0x00005c000c128a11 */ /* 0x000fe400078608ff */
[----:B------:R-:W-:Y:S01]  /*106a0*/  @!P0 LEA R6, P2, R10, c[0x0][0x170], 0x1 ;  /* 0x00005c000a068a11 */ /* 0x000fe200078408ff */
[----:B------:R-:W-:Y:S01]  /*106b0*/  @P0 STS.128 [R237+0x6800], RZ ;  /* 0x006800ffed000388 */ /* 0x000fe20000000c00 */
[----:B------:R-:W-:-:S02]  /*106c0*/  @!P0 LEA.HI.X R25, R8, c[0x0][0x174], R153, 0x1, P4 ;  /* 0x00005d0008198a11 */ /* 0x000fc400020f0c99 */
        /* <DEDUP_REMOVED lines=8> */
[----:B------:R-:W-:Y:S02]  /*10750*/  @!P0 LEA.HI.X R23, R14, c[0x0][0x174], R9, 0x1, P1 ;  /* 0x00005d000e178a11 */ /* 0x000fe400008f0c09 */
[----:B------:R-:W-:Y:S01]  /*10760*/  ISETP.GE.AND P1, PT, R56, 0x3, PT ;  /* 0x000000033800780c */ /* 0x000fe20003f26270 */
[----:B------:R-:W-:Y:S01]  /*10770*/  @!PT LDS RZ, [RZ] ;  /* 0x00000000fffff984 */ /* 0x000fe20000000800 */
[----:B------:R-:W-:Y:S01]  /*10780*/  @!PT LDS RZ, [RZ] ;  /* 0x00000000fffff984 */ /* 0x000fe20000000800 */
[----:B------:R-:W-:Y:S01]  /*10790*/  @!PT LDS RZ, [RZ] ;  /* 0x00000000fffff984 */ /* 0x000fe20000000800 */
[----:B------:R5:W-:Y:S03]  /*107a0*/  @!P0 LDGSTS.E.BYPASS.LTC128B.128 [R237+0x7000], [R24.64] ;  /* 0x0700000018ed8fae */ /* 0x000be6000b901d46 */
[----:B------:R-:W-:Y:S01]  /*107b0*/  P2R R128, PR, RZ, 0x2 ;  /* 0x00000002ff807803 */ /* 0x000fe20000000000 */
        /* <DEDUP_REMOVED lines=16> */
[----:B------:R-:W1:Y:S04]  /*108c0*/  LDSM.16.M88.4 R44, [R226+0x1800] ;  /* 0x00180000e22c783b */ /* 0x000e680000000200 */
[----:B------:R-:W1:Y:S04]  /*108d0*/  LDSM.16.M88.4 R52, [R226+0x1400] ;  /* 0x00140000e234783b */ /* 0x000e680000000200 */
[----:B------:R-:W1:Y:S04]  /*108e0*/  LDSM.16.M88.4 R64, [R226+0x1000] ;  /* 0x00100000e240783b */ /* 0x000e680000000200 */
[----:B------:R-:W-:Y:S04]  /*108f0*/  LDSM.16.M88.4 R80, [R227] ;  /* 0x00000000e350783b */ /* 0x000fe80000000200 */
[----:B----4-:R-:W4:Y:S04]  /*10900*/  LDSM.16.M88.4 R4, [R221] ;  /* 0x00000000dd04783b */ /* 0x010f280000000200 */
[----:B---3--:R-:W3:Y:S04]  /*10910*/  LDSM.16.M88.4 R16, [R222] ;  /* 0x00000000de10783b */ /* 0x008ee80000000200 */
[----:B-----5:R-:W5:Y:S04]  /*10920*/  LDSM.16.M88.4 R24, [R225] ;  /* 0x00000000e118783b */ /* 0x020f680000000200 */
[----:B------:R-:W3:Y:S04]  /*10930*/  LDSM.16.M88.4 R36, [R226+0x1c00] ;  /* 0x001c0000e224783b */ /* 0x000ee80000000200 */
[----:B------:R-:W3:Y:S04]  /*10940*/  LDSM.16.M88.4 R12, [R226+0x2800] ;  /* 0x00280000e20c783b */ /* 0x000ee80000000200 */
[----:B--2---:R-:W2:Y:S01]  /*10950*/  LDSM.16.M88.4 R20, [R226+0x2400] ;  /* 0x00240000e214783b */ /* 0x004ea20000000200 */
[C---:B-1----:R-:W-:Y:S03]  /*10960*/  HMMA.16816.F32.BF16 R48, R88.reuse, R44, RZ ;  /* 0x0000002c5830723c */ /* 0x042fe600000418ff */
[----:B------:R-:W1:Y:S04]  /*10970*/  LDSM.16.M88.4 R8, [R220] ;  /* 0x00000000dc08783b */ /* 0x000e680000000200 */
[----:B------:R-:W-:Y:S01]  /*10980*/  LDSM.16.M88.4 R92, [R226+0x2c00] ;  /* 0x002c0000e25c783b */ /* 0x000fe20000000200 */
[C---:B------:R-:W-:Y:S03]  /*10990*/  HMMA.16816.F32.BF16 R44, R88.reuse, R46, RZ ;  /* 0x0000002e582c723c */ /* 0x040fe600000418ff */
[----:B------:R-:W-:Y:S04]  /*109a0*/  LDSM.16.M88.4 R84, [R218] ;  /* 0x00000000da54783b */ /* 0x000fe80000000200 */
[----:B------:R-:W-:Y:S01]  /*109b0*/  LDSM.16.M88.4 R72, [R226+0x3000] ;  /* 0x00300000e248783b */ /* 0x000fe20000000200 */
[C---:B------:R-:W-:Y:S03]  /*109c0*/  HMMA.16816.F32.BF16 R60, R88.reuse, R52, RZ ;  /* 0x00000034583c723c */ /* 0x040fe600000418ff */
[----:B------:R-:W-:Y:S04]  /*109d0*/  LDSM.16.M88.4 R28, [R226+0x2000] ;  /* 0x00200000e21c783b */ /* 0x000fe80000000200 */
[----:B------:R-:W1:Y:S01]  /*109e0*/  S2R R3, SR_TID.X ;  /* 0x0000000000037919 */ /* 0x000e620000002100 */
[C---:B------:R-:W-:Y:S03]  /*109f0*/  HMMA.16816.F32.BF16 R68, R88.reuse, R64, RZ ;  /* 0x000000405844723c */ /* 0x040fe600000418ff */
[----:B------:R-:W-:Y:S04]  /*10a00*/  LDSM.16.M88.4 R76, [R216] ;  /* 0x00000000d84c783b */ /* 0x000fe80000000200 */
[----:B------:R-:W-:Y:S01]  /*10a10*/  LDSM.16.M88.4 R100, [R215] ;  /* 0x00000000d764783b */ /* 0x000fe20000000200 */
[C---:B------:R-:W-:Y:S03]  /*10a20*/  HMMA.16816.F32.BF16 R52, R88.reuse, R54, RZ ;  /* 0x000000365834723c */ /* 0x040fe600000418ff */
[----:B------:R-:W-:Y:S04]  /*10a30*/  LDSM.16.M88.4 R96, [R219] ;  /* 0x00000000db60783b */ /* 0x000fe80000000200 */
[----:B------:R-:W-:Y:S01]  /*10a40*/  LDSM.16.M88.4 R104, [R226+0x3c00] ;  /* 0x003c0000e268783b */ /* 0x000fe20000000200 */
[----:B------:R-:W-:Y:S03]  /*10a50*/  HMMA.16816.F32.BF16 R64, R88, R66, RZ ;  /* 0x000000425840723c */ /* 0x000fe600000418ff */
[----:B------:R-:W-:Y:S01]  /*10a60*/  LDSM.16.M88.4 R112, [R226+0x4000] ;  /* 0x00400000e270783b */ /* 0x000fe20000000200 */
[----:B-1----:R-:W-:-:S03]  /*10a70*/  IMAD.SHL.U32 R3, R3, 0x2, RZ ;  /* 0x0000000203037824 */ /* 0x002fc600078e00ff */
[----:B------:R-:W0:Y:S01]  /*10a80*/  LDGDEPBAR ;  /* 0x00000000000079af */ /* 0x000e220000000000 */
[----:B----4-:R-:W-:Y:S01]  /*10a90*/  HMMA.16816.F32.BF16 R48, R80, R4, R48 ;  /* 0x000000045030723c */ /* 0x010fe20000041830 */
[----:B------:R-:W-:-:S04]  /*10aa0*/  LOP3.LUT R151, R3, 0x6, RZ, 0xc0, !PT ;  /* 0x0000000603977812 */ /* 0x000fc800078ec0ff */
[----:B------:R-:W-:-:S03]  /*10ab0*/  LOP3.LUT R126, R124, R151, RZ, 0xfc, !PT ;  /* 0x000000977c7e7212 */ /* 0x000fc600078efcff */
[C---:B------:R-:W-:Y:S01]  /*10ac0*/  HMMA.16816.F32.BF16 R44, R80.reuse, R6, R44 ;  /* 0x00000006502c723c */ /* 0x040fe2000004182c */
[----:B------:R-:W1:Y:S01]  /*10ad0*/  LDSM.16.M88.4 R4, [R217] ;  /* 0x00000000d904783b */ /* 0x000e620000000200 */
[C---:B------:R-:W-:Y:S02]  /*10ae0*/  IADD3 R57, R126.reuse, 0x1, RZ ;  /* 0x000000017e397810 */ /* 0x040fe40007ffe0ff */
[----:B------:R-:W-:Y:S02]  /*10af0*/  IADD3 R3, R126, 0x9, RZ ;  /* 0x000000097e037810 */ /* 0x000fe40007ffe0ff */
[CC--:B------:R-:W-:Y:S02]  /*10b00*/  ISETP.GE.AND P2, PT, R57.reuse, R154.reuse, PT ;  /* 0x0000009a3900720c */ /* 0x0c0fe40003f46270 */
[----:B---3--:R-:W-:Y:S01]  /*10b10*/  HMMA.16816.F32.BF16 R60, R80, R16, R60 ;  /* 0x00000010503c723c */ /* 0x008fe2000004183c */
[----:B------:R-:W-:Y:S02]  /*10b20*/  ISETP.GE.AND P1, PT, R57, R155, PT ;  /* 0x0000009b3900720c */ /* 0x000fe40003f26270 */
[----:B------:R-:W-:-:S02]  /*10b30*/  ISETP.GE.AND P3, PT, R3, R154, PT ;  /* 0x0000009a0300720c */ /* 0x000fc40003f66270 */
[----:B------:R-:W-:Y:S02]  /*10b40*/  ISETP.GE.AND P4, PT, R3, R155, PT ;  /* 0x0000009b0300720c */ /* 0x000fe40003f86270 */
[----:B------:R-:W-:Y:S01]  /*10b50*/  IADD3 R3, R126, 0x19, RZ ;  /* 0x000000197e037810 */ /* 0x000fe20007ffe0ff */
[C---:B------:R-:W-:Y:S08]  /*10b60*/  HMMA.16816.F32.BF16 R52, R80.reuse, R18, R52 ;  /* 0x000000125034723c */ /* 0x040ff00000041834 */
[----:B-----5:R-:W-:Y:S08]  /*10b70*/  HMMA.16816.F32.BF16 R68, R80, R24, R68 ;  /* 0x000000185044723c */ /* 0x020ff00000041844 */
[----:B------:R-:W-:Y:S08]  /*10b80*/  HMMA.16816.F32.BF16 R40, R88, R36, RZ ;  /* 0x000000245828723c */ /* 0x000ff000000418ff */
[----:B------:R-:W-:Y:S08]  /*10b90*/  HMMA.16816.F32.BF16 R64, R80, R26, R64 ;  /* 0x0000001a5040723c */ /* 0x000ff00000041840 */
[----:B------:R-:W-:Y:S01]  /*10ba0*/  HMMA.16816.F32.BF16 R16, R88, R12, RZ ;  /* 0x0000000c5810723c */ /* 0x000fe200000418ff */
[----:B------:R-:W-:-:S02]  /*10bb0*/  FSEL R167, R71, -INF , !P1 ;  /* 0xff80000047a77808 */ /* 0x000fc40004800000 */
[----:B------:R-:W-:Y:S02]  /*10bc0*/  FSEL R163, R69, -INF , !P2 ;  /* 0xff80000045a37808 */ /* 0x000fe40005000000 */
[----:B------:R-:W-:-:S03]  /*10bd0*/  ISETP.GE.AND P2, PT, R3, R155, PT ;  /* 0x0000009b0300720c */ /* 0x000fc60003f46270 */
[----:B------:R-:W-:Y:S01]  /*10be0*/  HMMA.16816.F32.BF16 R36, R88, R38, RZ ;  /* 0x000000265824723c */ /* 0x000fe200000418ff */
[----:B------:R-:W-:-:S07]  /*10bf0*/  FSEL R181, R55, -INF , !P2 ;  /* 0xff80000037b57808 */ /* 0x000fce0005000000 */
[C---:B--2---:R-:W-:Y:S01]  /*10c00*/  HMMA.16816.F32.BF16 R24, R88.reuse, R20, RZ ;  /* 0x000000145818723c */ /* 0x044fe200000418ff */
[----:B------:R-:W-:Y:S02]  /*10c10*/  FSEL R71, R65, -INF , !P3 ;  /* 0xff80000041477808 */ /* 0x000fe40005800000 */
[----:B------:R-:W-:Y:S02]  /*10c20*/  ISETP.GE.AND P3, PT, R3, R154, PT ;  /* 0x0000009a0300720c */ /* 0x000fe40003f66270 */
[C---:B------:R-:W-:Y:S02]  /*10c30*/  IADD3 R3, R126.reuse, 0x21, RZ ;  /* 0x000000217e037810 */ /* 0x040fe40007ffe0ff */
[----:B------:R-:W-:Y:S01]  /*10c40*/  IADD3 R65, R126, 0x29, RZ ;  /* 0x000000297e417810 */ /* 0x000fe20007ffe0ff */
[----:B------:R-:W-:Y:S01]  /*10c50*/  HMMA.16816.F32.BF16 R12, R88, R14, RZ ;  /* 0x0000000e580c723c */ /* 0x000fe200000418ff */
[----:B------:R-:W-:Y:S02]  /*10c60*/  FSEL R195, R67, -INF , !P4 ;  /* 0xff80000043c37808 */ /* 0x000fe40006000000 */
[----:B------:R-:W-:-:S02]  /*10c70*/  FSEL R173, R53, -INF , !P3 ;  /* 0xff80000035ad7808 */ /* 0x000fc40005800000 */
[-C--:B------:R-:W-:Y:S02]  /*10c80*/  ISETP.GE.AND P4, PT, R3, R154.reuse, PT ;  /* 0x0000009a0300720c */ /* 0x080fe40003f86270 */
[C---:B------:R-:W-:Y:S01]  /*10c90*/  ISETP.GE.AND P3, PT, R65.reuse, R154, PT ;  /* 0x0000009a4100720c */ /* 0x040fe20003f66270 */
[----:B------:R-:W-:Y:S01]  /*10ca0*/  HMMA.16816.F32.BF16 R20, R88, R22, RZ ;  /* 0x000000165814723c */ /* 0x000fe200000418ff */
[----:B------:R-:W-:Y:S02]  /*10cb0*/  ISETP.GE.AND P2, PT, R65, R155, PT ;  /* 0x0000009b4100720c */ /* 0x000fe40003f46270 */
[----:B------:R-:W-:Y:S02]  /*10cc0*/  IADD3 R53, R126, 0x31, RZ ;  /* 0x000000317e357810 */ /* 0x000fe40007ffe0ff */
[----:B------:R-:W-:Y:S02]  /*10cd0*/  FSEL R247, R45, -INF , !P3 ;  /* 0xff8000002df77808 */ /* 0x000fe40005800000 */
[----:B------:R-:W-:Y:S01]  /*10ce0*/  FSEL R161, R47, -INF , !P2 ;  /* 0xff8000002fa17808 */ /* 0x000fe20005000000 */
[----:B------:R-:W-:Y:S01]  /*10cf0*/  HMMA.16816.F32.BF16 R40, R80, R8, R40 ;  /* 0x000000085028723c */ /* 0x000fe20000041828 */
[----:B------:R-:W-:-:S02]  /*10d00*/  FSEL R243, R49, -INF , !P4 ;  /* 0xff80000031f37808 */ /* 0x000fc40006000000 */
[----:B------:R-:W-:Y:S02]  /*10d10*/  ISETP.GE.AND P4, PT, R53, R154, PT ;  /* 0x0000009a3500720c */ /* 0x000fe40003f86270 */
[----:B------:R-:W-:-:S03]  /*10d20*/  IADD3 R45, R126, 0x41, RZ ;  /* 0x000000417e2d7810 */ /* 0x000fc60007ffe0ff */
[C---:B------:R-:W-:Y:S08]  /*10d30*/  HMMA.16816.F32.BF16 R36, R80.reuse, R10, R36 ;  /* 0x0000000a5024723c */ /* 0x040ff00000041824 */
[C---:B-1----:R-:W-:Y:S08]  /*10d40*/  HMMA.16816.F32.BF16 R16, R80.reuse, R4, R16 ;  /* 0x000000045010723c */ /* 0x042ff00000041810 */
[----:B------:R-:W-:Y:S01]  /*10d50*/  HMMA.16816.F32.BF16 R12, R80, R6, R12 ;  /* 0x00000006500c723c */ /* 0x000fe2000004180c */
[----:B------:R-:W-:-:S02]  /*10d60*/  FSEL R245, R41, -INF , !P4 ;  /* 0xff80000029f57808 */ /* 0x000fc40006000000 */
[----:B------:R-:W-:-:S05]  /*10d70*/  ISETP.GE.AND P4, PT, R45, R154, PT ;  /* 0x0000009a2d00720c */ /* 0x000fca0003f86270 */
[----:B------:R-:W-:Y:S08]  /*10d80*/  HMMA.16816.F32.BF16 R8, R88, R92, RZ ;  /* 0x0000005c5808723c */ /* 0x000ff000000418ff */
[C---:B------:R-:W-:Y:S08]  /*10d90*/  HMMA.16816.F32.BF16 R24, R80.reuse, R84, R24 ;  /* 0x000000545018723c */ /* 0x040ff00000041818 */
[----:B------:R-:W-:Y:S01]  /*10da0*/  HMMA.16816.F32.BF16 R20, R80, R86, R20 ;  /* 0x000000565014723c */ /* 0x000fe20000041814 */
[----:B------:R-:W1:Y:S07]  /*10db0*/  LDSM.16.M88.4 R84, [R226+0x3400] ;  /* 0x00340000e254783b */ /* 0x000e6e0000000200 */
[C---:B------:R-:W-:Y:S08]  /*10dc0*/  HMMA.16816.F32.BF16 R4, R88.reuse, R94, RZ ;  /* 0x0000005e5804723c */ /* 0x040ff000000418ff */
[C---:B------:R-:W-:Y:S08]  /*10dd0*/  HMMA.16816.F32.BF16 R92, R88.reuse, R72, RZ ;  /* 0x00000048585c723c */ /* 0x040ff000000418ff */
[C---:B------:R-:W-:Y:S08]  /*10de0*/  HMMA.16816.F32.BF16 R32, R88.reuse, R28, RZ ;  /* 0x0000001c5820723c */ /* 0x040ff000000418ff */
[----:B------:R-:W-:Y:S08]  /*10df0*/  HMMA.16816.F32.BF16 R28, R88, R30, RZ ;  /* 0x0000001e581c723c */ /* 0x000ff000000418ff */
[C---:B------:R-:W-:Y:S08]  /*10e00*/  HMMA.16816.F32.BF16 R8, R80.reuse, R76, R8 ;  /* 0x0000004c5008723c */ /* 0x040ff00000041808 */
[C---:B------:R-:W-:Y:S01]  /*10e10*/  HMMA.16816.F32.BF16 R4, R80.reuse, R78, R4 ;  /* 0x0000004e5004723c */ /* 0x040fe20000041804 */
[----:B------:R-:W2:Y:S07]  /*10e20*/  LDSM.16.M88.4 R76, [R214] ;  /* 0x00000000d64c783b */ /* 0x000eae0000000200 */
[----:B------:R-:W-:Y:S01]  /*10e30*/  HMMA.16816.F32.BF16 R56, R80, R100, R92 ;  /* 0x000000645038723c */ /* 0x000fe2000004185c */
[----:B------:R-:W3:Y:S06]  /*10e40*/  LDSM.16.M88.4 R92, [R226+0x3800] ;  /* 0x00380000e25c783b */ /* 0x000eec0000000200 */
[----:B------:R-:W-:Y:S01]  /*10e50*/  IADD3 R100, R126, 0x11, RZ ;  /* 0x000000117e647810 */ /* 0x000fe20007ffe0ff */
[----:B------:R-:W-:Y:S03]  /*10e60*/  HMMA.16816.F32.BF16 R72, R88, R74, RZ ;  /* 0x0000004a5848723c */ /* 0x000fe600000418ff */
[----:B------:R-:W-:-:S02]  /*10e70*/  ISETP.GE.AND P5, PT, R100, R154, PT ;  /* 0x0000009a6400720c */ /* 0x000fc40003fa6270 */
[-C--:B------:R-:W-:Y:S02]  /*10e80*/  ISETP.GE.AND P1, PT, R100, R155.reuse, PT ;  /* 0x0000009b6400720c */ /* 0x080fe40003f26270 */
[----:B------:R-:W-:Y:S01]  /*10e90*/  FSEL R239, R61, -INF , !P5 ;  /* 0xff8000003def7808 */ /* 0x000fe20006800000 */
[C---:B------:R-:W-:Y:S01]  /*10ea0*/  HMMA.16816.F32.BF16 R32, R80.reuse, R96, R32 ;  /* 0x000000605020723c */ /* 0x040fe20000041820 */
[----:B------:R-:W-:Y:S02]  /*10eb0*/  FSEL R193, R63, -INF , !P1 ;  /* 0xff8000003fc17808 */ /* 0x000fe40004800000 */
[-C--:B------:R-:W-:Y:S02]  /*10ec0*/  ISETP.GE.AND P1, PT, R3, R155.reuse, PT ;  /* 0x0000009b0300720c */ /* 0x080fe40003f26270 */
[----:B------:R-:W-:Y:S02]  /*10ed0*/  IADD3 R3, R126, 0x39, RZ ;  /* 0x000000397e037810 */ /* 0x000fe40007ffe0ff */
[----:B------:R-:W-:Y:S01]  /*10ee0*/  FSEL R165, R51, -INF , !P1 ;  /* 0xff80000033a57808 */ /* 0x000fe20004800000 */
[----:B------:R-:W-:Y:S01]  /*10ef0*/  HMMA.16816.F32.BF16 R28, R80, R98, R28 ;  /* 0x00000062501c723c */ /* 0x000fe2000004181c */
[----:B------:R-:W-:-:S02]  /*10f00*/  ISETP.GE.AND P1, PT, R53, R155, PT ;  /* 0x0000009b3500720c */ /* 0x000fc40003f26270 */
[C---:B------:R-:W-:Y:S02]  /*10f10*/  ISETP.GE.AND P3, PT, R3.reuse, R154, PT ;  /* 0x0000009a0300720c */ /* 0x040fe40003f66270 */
[----:B------:R-:W-:Y:S02]  /*10f20*/  ISETP.GE.AND P2, PT, R3, R155, PT ;  /* 0x0000009b0300720c */ /* 0x000fe40003f46270 */
[----:B------:R-:W-:Y:S01]  /*10f30*/  IADD3 R3, R126, 0x49, RZ ;  /* 0x000000497e037810 */ /* 0x000fe20007ffe0ff */
[----:B-1----:R-:W-:Y:S01]  /*10f40*/  HMMA.16816.F32.BF16 R96, R88, R84, RZ ;  /* 0x000000545860723c */ /* 0x002fe200000418ff */
[----:B------:R-:W-:Y:S02]  /*10f50*/  FSEL R153, R43, -INF , !P1 ;  /* 0xff8000002b997808 */ /* 0x000fe40004800000 */
[----:B------:R-:W-:Y:S02]  /*10f60*/  FSEL R249, R37, -INF , !P3 ;  /* 0xff80000025f97808 */ /* 0x000fe40005800000 */
[----:B------:R-:W-:-:S02]  /*10f70*/  FSEL R131, R39, -INF , !P2 ;  /* 0xff80000027837808 */ /* 0x000fc40005000000 */
[-C--:B------:R-:W-:Y:S01]  /*10f80*/  ISETP.GE.AND P1, PT, R45, R155.reuse, PT ;  /* 0x0000009b2d00720c */ /* 0x080fe20003f26270 */
[----:B------:R-:W-:Y:S01]  /*10f90*/  HMMA.16816.F32.BF16 R84, R88, R86, RZ ;  /* 0x000000565854723c */ /* 0x000fe200000418ff */
[C---:B------:R-:W-:Y:S02]  /*10fa0*/  ISETP.GE.AND P3, PT, R3.reuse, R154, PT ;  /* 0x0000009a0300720c */ /* 0x040fe40003f66270 */
[----:B------:R-:W-:Y:S02]  /*10fb0*/  ISETP.GE.AND P2, PT, R3, R155, PT ;  /* 0x0000009b0300720c */ /* 0x000fe40003f46270 */
[C---:B------:R-:W-:Y:S02]  /*10fc0*/  IADD3 R3, R126.reuse, 0x51, RZ ;  /* 0x000000517e037810 */ /* 0x040fe40007ffe0ff */
[----:B------:R-:W-:Y:S01]  /*10fd0*/  IADD3 R37, R126, 0x59, RZ ;  /* 0x000000597e257810 */ /* 0x000fe20007ffe0ff */
[----:B------:R-:W-:Y:S01]  /*10fe0*/  HMMA.16816.F32.BF16 R72, R80, R102, R72 ;  /* 0x000000665048723c */ /* 0x000fe20000041848 */
[----:B------:R-:W1:Y:S01]  /*10ff0*/  LDSM.16.M88.4 R100, [R213] ;  /* 0x00000000d564783b */ /* 0x000e620000000200 */
[----:B------:R-:W-:-:S02]  /*11000*/  FSEL R127, R35, -INF , !P1 ;  /* 0xff800000237f7808 */ /* 0x000fc40004800000 */
[----:B------:R-:W-:Y:S02]  /*11010*/  FSEL R130, R33, -INF , !P4 ;  /* 0xff80000021827808 */ /* 0x000fe40006000000 */
[-C--:B------:R-:W-:Y:S02]  /*11020*/  ISETP.GE.AND P1, PT, R3, R155.reuse, PT ;  /* 0x0000009b0300720c */ /* 0x080fe40003f26270 */
[----:B--2---:R-:W-:Y:S01]  /*11030*/  HMMA.16816.F32.BF16 R96, R80, R76, R96 ;  /* 0x0000004c5060723c */ /* 0x004fe20000041860 */
[----:B------:R-:W-:Y:S02]  /*11040*/  FSEL R125, R31, -INF , !P2 ;  /* 0xff8000001f7d7808 */ /* 0x000fe40005000000 */
[----:B------:R-:W-:Y:S02]  /*11050*/  ISETP.GE.AND P4, PT, R3, R154, PT ;  /* 0x0000009a0300720c */ /* 0x000fe40003f86270 */
[----:B------:R-:W-:Y:S02]  /*11060*/  FSEL R251, R29, -INF , !P3 ;  /* 0xff8000001dfb7808 */ /* 0x000fe40005800000 */
[----:B------:R-:W-:Y:S01]  /*11070*/  ISETP.GE.AND P2, PT, R37, R155, PT ;  /* 0x0000009b2500720c */ /* 0x000fe20003f46270 */
[----:B---3--:R-:W-:Y:S01]  /*11080*/  HMMA.16816.F32.BF16 R108, R88, R92, RZ ;  /* 0x0000005c586c723c */ /* 0x008fe200000418ff */
[----:B------:R-:W-:-:S02]  /*11090*/  IADD3 R31, R126, 0x61, RZ ;  /* 0x000000617e1f7810 */ /* 0x000fc40007ffe0ff */
[----:B------:R-:W-:Y:S02]  /*110a0*/  IADD3 R29, R126, 0x69, RZ ;  /* 0x000000697e1d7810 */ /* 0x000fe40007ffe0ff */
[----:B------:R-:W-:Y:S02]  /*110b0*/  ISETP.GE.AND P3, PT, R37, R154, PT ;  /* 0x0000009a2500720c */ /* 0x000fe40003f66270 */
[----:B------:R-:W-:Y:S01]  /*110c0*/  FSEL R3, R27, -INF , !P1 ;  /* 0xff8000001b037808 */ /* 0x000fe20004800000 */
[----:B------:R-:W-:Y:S01]  /*110d0*/  HMMA.16816.F32.BF16 R84, R80, R78, R84 ;  /* 0x0000004e5054723c */ /* 0x000fe20000041854 */
[----:B------:R-:W2:Y:S01]  /*110e0*/  LDSM.16.M88.4 R76, [R212] ;  /* 0x00000000d44c783b */ /* 0x000ea20000000200 */
[----:B------:R-:W-:Y:S02]  /*110f0*/  FSEL R156, R25, -INF , !P4 ;  /* 0xff800000199c7808 */ /* 0x000fe40006000000 */
[----:B------:R-:W-:Y:S02]  /*11100*/  ISETP.GE.AND P1, PT, R31, R155, PT ;  /* 0x0000009b1f00720c */ /* 0x000fe40003f26270 */
[----:B------:R-:W-:-:S02]  /*11110*/  FSEL R23, R23, -INF , !P2 ;  /* 0xff80000017177808 */ /* 0x000fc40005000000 */
[C---:B------:R-:W-:Y:S01]  /*11120*/  HMMA.16816.F32.BF16 R92, R88.reuse, R94, RZ ;  /* 0x0000005e585c723c */ /* 0x040fe200000418ff */
[-C--:B------:R-:W-:Y:S02]  /*11130*/  ISETP.GE.AND P4, PT, R31, R154.reuse, PT ;  /* 0x0000009a1f00720c */ /* 0x080fe40003f86270 */
[----:B------:R-:W-:Y:S02]  /*11140*/  ISETP.GE.AND P2, PT, R29, R155, PT ;  /* 0x0000009b1d00720c */ /* 0x000fe40003f46270 */
[----:B------:R-:W-:Y:S02]  /*11150*/  IADD3 R27, R126, 0x71, RZ ;  /* 0x000000717e1b7810 */ /* 0x000fe40007ffe0ff */
[----:B------:R-:W-:Y:S01]  /*11160*/  FSEL R160, R21, -INF , !P3 ;  /* 0xff80000015a07808 */ /* 0x000fe20005800000 */
[----:B------:R-:W-:Y:S01]  /*11170*/  HMMA.16816.F32.BF16 R116, R88, R104, RZ ;  /* 0x000000685874723c */ /* 0x000fe200000418ff */
[----:B------:R-:W-:Y:S02]  /*11180*/  FSEL R21, R19, -INF , !P1 ;  /* 0xff80000013157808 */ /* 0x000fe40004800000 */
[----:B------:R-:W-:-:S02]  /*11190*/  ISETP.GE.AND P3, PT, R29, R154, PT ;  /* 0x0000009a1d00720c */ /* 0x000fc40003f66270 */
[----:B------:R-:W-:Y:S02]  /*111a0*/  FSEL R158, R17, -INF , !P4 ;  /* 0xff800000119e7808 */ /* 0x000fe40006000000 */
[----:B------:R-:W-:Y:S01]  /*111b0*/  ISETP.GE.AND P1, PT, R27, R155, PT ;  /* 0x0000009b1b00720c */ /* 0x000fe20003f26270 */
[C---:B-1----:R-:W-:Y:S01]  /*111c0*/  HMMA.16816.F32.BF16 R108, R80.reuse, R100, R108 ;  /* 0x00000064506c723c */ /* 0x042fe2000004186c */
[----:B------:R-:W-:Y:S02]  /*111d0*/  FSEL R41, R15, -INF , !P2 ;  /* 0xff8000000f297808 */ /* 0x000fe40005000000 */
[C---:B------:R-:W-:Y:S02]  /*111e0*/  IADD3 R25, R126.reuse, 0x79, RZ ;  /* 0x000000797e197810 */ /* 0x040fe40007ffe0ff */
[----:B------:R-:W-:Y:S02]  /*111f0*/  ISETP.GE.AND P4, PT, R27, R154, PT ;  /* 0x0000009a1b00720c */ /* 0x000fe40003f86270 */
[----:B------:R-:W-:Y:S01]  /*11200*/  IADD3 R15, R126, 0x81, RZ ;  /* 0x000000817e0f7810 */ /* 0x000fe20007ffe0ff */
[----:B------:R-:W-:Y:S01]  /*11210*/  HMMA.16816.F32.BF16 R92, R80, R102, R92 ;  /* 0x00000066505c723c */ /* 0x000fe2000004185c */
[----:B------:R-:W1:Y:S01]  /*11220*/  LDSM.16.M88.4 R100, [R211] ;  /* 0x00000000d364783b */ /* 0x000e620000000200 */
[----:B------:R-:W-:-:S02]  /*11230*/  FSEL R162, R13, -INF , !P3 ;  /* 0xff8000000da27808 */ /* 0x000fc40005800000 */
[----:B------:R-:W-:Y:S02]  /*11240*/  FSEL R43, R11, -INF , !P1 ;  /* 0xff8000000b2b7808 */ /* 0x000fe40004800000 */
[----:B------:R-:W-:Y:S02]  /*11250*/  ISETP.GE.AND P3, PT, R25, R154, PT ;  /* 0x0000009a1900720c */ /* 0x000fe40003f66270 */
[----:B------:R-:W-:Y:S01]  /*11260*/  FSEL R164, R9, -INF , !P4 ;  /* 0xff80000009a47808 */ /* 0x000fe20006000000 */
[----:B------:R-:W-:Y:S01]  /*11270*/  HMMA.16816.F32.BF16 R104, R88, R106, RZ ;  /* 0x0000006a5868723c */ /* 0x000fe200000418ff */
[-C--:B------:R-:W-:Y:S02]  /*11280*/  ISETP.GE.AND P1, PT, R15, R155.reuse, PT ;  /* 0x0000009b0f00720c */ /* 0x080fe40003f26270 */
[----:B------:R-:W-:Y:S02]  /*11290*/  ISETP.GE.AND P2, PT, R25, R155, PT ;  /* 0x0000009b1900720c */ /* 0x000fe40003f46270 */
[----:B------:R-:W-:-:S02]  /*112a0*/  IADD3 R13, R126, 0x89, RZ ;  /* 0x000000897e0d7810 */ /* 0x000fc40007ffe0ff */
[----:B------:R-:W-:Y:S01]  /*112b0*/  IADD3 R9, R126, 0x91, RZ ;  /* 0x000000917e097810 */ /* 0x000fe20007ffe0ff */
[----:B--2---:R-:W-:Y:S01]  /*112c0*/  HMMA.16816.F32.BF16 R116, R80, R76, R116 ;  /* 0x0000004c5074723c */ /* 0x004fe20000041874 */
[----:B------:R-:W-:Y:S02]  /*112d0*/  FSEL R11, R5, -INF , !P3 ;  /* 0xff800000050b7808 */ /* 0x000fe40005800000 */
[----:B------:R-:W-:Y:S02]  /*112e0*/  FSEL R47, R59, -INF , !P1 ;  /* 0xff8000003b2f7808 */ /* 0x000fe40004800000 */
[-C--:B------:R-:W-:Y:S02]  /*112f0*/  ISETP.GE.AND P4, PT, R15, R154.reuse, PT ;  /* 0x0000009a0f00720c */ /* 0x080fe40003f86270 */
[----:B------:R-:W-:Y:S01]  /*11300*/  ISETP.GE.AND P3, PT, R13, R154, PT ;  /* 0x0000009a0d00720c */ /* 0x000fe20003f66270 */
[----:B------:R-:W-:Y:S01]  /*11310*/  HMMA.16816.F32.BF16 R120, R88, R112, RZ ;  /* 0x000000705878723c */ /* 0x000fe200000418ff */
[----:B------:R-:W-:-:S02]  /*11320*/  FSEL R45, R7, -INF , !P2 ;  /* 0xff800000072d7808 */ /* 0x000fc40005000000 */
[-C--:B------:R-:W-:Y:S02]  /*11330*/  ISETP.GE.AND P1, PT, R9, R155.reuse, PT ;  /* 0x0000009b0900720c */ /* 0x080fe40003f26270 */
[----:B------:R-:W-:Y:S02]  /*11340*/  IADD3 R7, R126, 0x99, RZ ;  /* 0x000000997e077810 */ /* 0x000fe40007ffe0ff */
[----:B------:R-:W-:Y:S01]  /*11350*/  ISETP.GE.AND P2, PT, R13, R155, PT ;  /* 0x0000009b0d00720c */ /* 0x000fe20003f46270 */
[----:B------:R-:W-:Y:S01]  /*11360*/  HMMA.16816.F32.BF16 R104, R80, R78, R104 ;  /* 0x0000004e5068723c */ /* 0x000fe20000041868 */
[----:B------:R-:W-:Y:S02]  /*11370*/  ISETP.GE.AND P5, PT, R9, R154, PT ;  /* 0x0000009a0900720c */ /* 0x000fe40003fa6270 */
[----:B------:R-:W-:Y:S02]  /*11380*/  LOP3.LUT R9, R124, 0x8, R151, 0xfe, !PT ;  /* 0x000000087c097812 */ /* 0x000fe400078efe97 */
[----:B------:R-:W-:-:S02]  /*11390*/  FSEL R168, R57, -INF , !P4 ;  /* 0xff80000039a87808 */ /* 0x000fc40006000000 */
[----:B------:R-:W-:Y:S01]  /*113a0*/  FSEL R77, R73, -INF , !P3 ;  /* 0xff800000494d7808 */ /* 0x000fe20005800000 */
[----:B------:R-:W-:Y:S01]  /*113b0*/  HMMA.16816.F32.BF16 R112, R88, R114, RZ ;  /* 0x000000725870723c */ /* 0x000fe200000418ff */
[----:B------:R-:W-:Y:S02]  /*113c0*/  FSEL R51, R99, -INF , !P1 ;  /* 0xff80000063337808 */ /* 0x000fe40004800000 */
[CC--:B------:R-:W-:Y:S02]  /*113d0*/  ISETP.GE.AND P4, PT, R126.reuse, R154.reuse, PT ;  /* 0x0000009a7e00720c */ /* 0x0c0fe40003f86270 */
[----:B------:R-:W-:Y:S02]  /*113e0*/  ISETP.GE.AND P3, PT, R126, R155, PT ;  /* 0x0000009b7e00720c */ /* 0x000fe40003f66270 */
[----:B------:R-:W-:Y:S01]  /*113f0*/  ISETP.GE.AND P1, PT, R7, R154, PT ;  /* 0x0000009a0700720c */ /* 0x000fe20003f26270 */
[----:B-1----:R-:W-:Y:S01]  /*11400*/  HMMA.16816.F32.BF16 R120, R80, R100, R120 ;  /* 0x000000645078723c */ /* 0x002fe20000041878 */
[----:B------:R-:W-:-:S02]  /*11410*/  LOP3.LUT R5, R124, 0x10, R151, 0xfe, !PT ;  /* 0x000000107c057812 */ /* 0x000fc400078efe97 */
[----:B------:R-:W-:Y:S02]  /*11420*/  FSEL R49, R75, -INF , !P2 ;  /* 0xff8000004b317808 */ /* 0x000fe40005000000 */
[----:B------:R-:W-:Y:S02]  /*11430*/  FSEL R73, R97, -INF , !P5 ;  /* 0xff80000061497808 */ /* 0x000fe40006800000 */
[C---:B------:R-:W-:Y:S02]  /*11440*/  ISETP.GE.AND P5, PT, R9.reuse, R154, PT ;  /* 0x0000009a0900720c */ /* 0x040fe40003fa6270 */
[----:B------:R-:W-:Y:S02]  /*11450*/  ISETP.GE.AND P2, PT, R9, R155, PT ;  /* 0x0000009b0900720c */ /* 0x000fe40003f46270 */
[----:B------:R-:W-:Y:S02]  /*11460*/  FSEL R97, R68, -INF , !P4 ;  /* 0xff80000044617808 */ /* 0x000fe40006000000 */
[----:B------:R-:W-:-:S02]  /*11470*/  FSEL R9, R70, -INF , !P3 ;  /* 0xff80000046097808 */ /* 0x000fc40005800000 */
[----:B------:R-:W-:Y:S01]  /*11480*/  FSEL R75, R85, -INF , !P1 ;  /* 0xff800000554b7808 */ /* 0x000fe20004800000 */
[----:B------:R-:W-:Y:S01]  /*11490*/  HMMA.16816.F32.BF16 R112, R80, R102, R112 ;  /* 0x000000665070723c */ /* 0x000fe20000041870 */
[C---:B------:R-:W-:Y:S02]  /*114a0*/  ISETP.GE.AND P3, PT, R5.reuse, R154, PT ;  /* 0x0000009a0500720c */ /* 0x040fe40003f66270 */
[-C--:B------:R-:W-:Y:S02]  /*114b0*/  ISETP.GE.AND P4, PT, R5, R155.reuse, PT ;  /* 0x0000009b0500720c */ /* 0x080fe40003f86270 */
[----:B------:R-:W-:Y:S02]  /*114c0*/  ISETP.GE.AND P1, PT, R7, R155, PT ;  /* 0x0000009b0700720c */ /* 0x000fe40003f26270 */
[----:B------:R-:W-:Y:S02]  /*114d0*/  FSEL R85, R64, -INF , !P5 ;  /* 0xff80000040557808 */ /* 0x000fe40006800000 */
[----:B------:R-:W-:-:S02]  /*114e0*/  FSEL R170, R66, -INF , !P2 ;  /* 0xff80000042aa7808 */ /* 0x000fc40005000000 */
[----:B------:R-:W-:Y:S01]  /*114f0*/  IADD3 R5, R126, 0xa1, RZ ;  /* 0x000000a17e057810 */ /* 0x000fe20007ffe0ff */
[----:B------:R-:W1:Y:S01]  /*11500*/  LDSM.16.M88.4 R64, [R226+0x4400] ;  /* 0x00440000e240783b */ /* 0x000e620000000200 */
[----:B------:R-:W-:Y:S02]  /*11510*/  FSEL R53, R87, -INF , !P1 ;  /* 0xff80000057357808 */ /* 0x000fe40004800000 */
[C-C-:B------:R-:W-:Y:S02]  /*11520*/  LOP3.LUT R13, R124.reuse, 0x18, R151.reuse, 0xfe, !PT ;  /* 0x000000187c0d7812 */ /* 0x140fe400078efe97 */
[-C--:B------:R-:W-:Y:S02]  /*11530*/  ISETP.GE.AND P1, PT, R5, R154.reuse, PT ;  /* 0x0000009a0500720c */ /* 0x080fe40003f26270 */
[----:B------:R-:W-:Y:S02]  /*11540*/  LOP3.LUT R7, R124, 0x38, R151, 0xfe, !PT ;  /* 0x000000387c077812 */ /* 0x000fe400078efe97 */
[----:B------:R-:W-:-:S02]  /*11550*/  ISETP.GE.AND P2, PT, R13, R154, PT ;  /* 0x0000009a0d00720c */ /* 0x000fc40003f46270 */
[----:B------:R-:W-:Y:S02]  /*11560*/  FSEL R76, R109, -INF , !P1 ;  /* 0xff8000006d4c7808 */ /* 0x000fe40004800000 */
[----:B------:R-:W-:Y:S02]  /*11570*/  FSEL R79, R60, -INF , !P3 ;  /* 0xff8000003c4f7808 */ /* 0x000fe40005800000 */
[----:B------:R-:W-:Y:S02]  /*11580*/  FSEL R166, R62, -INF , !P4 ;  /* 0xff8000003ea67808 */ /* 0x000fe40006000000 */
[-C--:B------:R-:W-:Y:S01]  /*11590*/  ISETP.GE.AND P1, PT, R5, R155.reuse, PT ;  /* 0x0000009b0500720c */ /* 0x080fe20003f26270 */
[----:B------:R-:W2:Y:S01]  /*115a0*/  LDSM.16.M88.4 R60, [R226+0x4800] ;  /* 0x00480000e23c783b */ /* 0x000ea20000000200 */
[----:B------:R-:W-:Y:S02]  /*115b0*/  ISETP.GE.AND P3, PT, R13, R155, PT ;  /* 0x0000009b0d00720c */ /* 0x000fe40003f66270 */
[----:B------:R-:W-:-:S02]  /*115c0*/  ISETP.GE.AND P4, PT, R7, R154, PT ;  /* 0x0000009a0700720c */ /* 0x000fc40003f86270 */
[----:B------:R-:W-:Y:S02]  /*115d0*/  ISETP.GE.AND P5, PT, R7, R155, PT ;  /* 0x0000009b0700720c */ /* 0x000fe40003fa6270 */
[----:B------:R-:W-:Y:S02]  /*115e0*/  IADD3 R5, R126, 0xa9, RZ ;  /* 0x000000a97e057810 */ /* 0x000fe40007ffe0ff */
[----:B------:R-:W-:Y:S02]  /*115f0*/  LOP3.LUT R13, R124, 0x40, R151, 0xfe, !PT ;  /* 0x000000407c0d7812 */ /* 0x000fe400078efe97 */
[----:B------:R-:W-:Y:S02]  /*11600*/  FSEL R87, R52, -INF , !P2 ;  /* 0xff80000034577808 */ /* 0x000fe40005000000 */
[----:B------:R-:W-:Y:S02]  /*11610*/  FSEL R52, R111, -INF , !P1 ;  /* 0xff8000006f347808 */ /* 0x000fe40004800000 */
[----:B------:R-:W-:-:S02]  /*11620*/  FSEL R150, R54, -INF , !P3 ;  /* 0xff80000036967808 */ /* 0x000fc40005800000 */
[-C--:B------:R-:W-:Y:S02]  /*11630*/  ISETP.GE.AND P1, PT, R5, R154.reuse, PT ;  /* 0x0000009a0500720c */ /* 0x080fe40003f26270 */
[----:B------:R-:W-:Y:S02]  /*11640*/  FSEL R99, R36, -INF , !P4 ;  /* 0xff80000024637808 */ /* 0x000fe40006000000 */
[----:B------:R-:W-:Y:S02]  /*11650*/  FSEL R203, R38, -INF , !P5 ;  /* 0xff80000026cb7808 */ /* 0x000fe40006800000 */
[C---:B------:R-:W-:Y:S01]  /*11660*/  ISETP.GE.AND P2, PT, R13.reuse, R154, PT ;  /* 0x0000009a0d00720c */ /* 0x040fe20003f46270 */
[----:B------:R-:W-:Y:S01]  /*11670*/  LDSM.16.M88.4 R36, [R226+0x4c00] ;  /* 0x004c0000e224783b */ /* 0x000fe20000000200 */
[----:B------:R-:W-:Y:S02]  /*11680*/  ISETP.GE.AND P3, PT, R13, R155, PT ;  /* 0x0000009b0d00720c */ /* 0x000fe40003f66270 */
[----:B------:R-:W-:-:S02]  /*11690*/  LOP3.LUT R13, R124, 0x50, R151, 0xfe, !PT ;  /* 0x000000507c0d7812 */ /* 0x000fc400078efe97 */
[----:B------:R-:W-:Y:S02]  /*116a0*/  FSEL R101, R93, -INF , !P1 ;  /* 0xff8000005d657808 */ /* 0x000fe40004800000 */
[----:B------:R-:W-:Y:S02]  /*116b0*/  FSEL R93, R32, -INF , !P2 ;  /* 0xff800000205d7808 */ /* 0x000fe40005000000 */
[----:B------:R-:W-:Y:S02]  /*116c0*/  FSEL R201, R34, -INF , !P3 ;  /* 0xff80000022c97808 */ /* 0x000fe40005800000 */
[C---:B------:R-:W-:Y:S01]  /*116d0*/  ISETP.GE.AND P2, PT, R13.reuse, R154, PT ;  /* 0x0000009a0d00720c */ /* 0x040fe20003f46270 */
[----:B-1----:R-:W-:Y:S01]  /*116e0*/  HMMA.16816.F32.BF16 R32, R88, R64, RZ ;  /* 0x000000405820723c */ /* 0x002fe200000418ff */
[----:B------:R-:W-:Y:S02]  /*116f0*/  ISETP.GE.AND P3, PT, R13, R155, PT ;  /* 0x0000009b0d00720c */ /* 0x000fe40003f66270 */
[----:B------:R-:W-:-:S02]  /*11700*/  FSEL R78, R24, -INF , !P2 ;  /* 0xff800000184e7808 */ /* 0x000fc40005000000 */
[----:B------:R-:W-:Y:S02]  /*11710*/  FSEL R189, R26, -INF , !P3 ;  /* 0xff8000001abd7808 */ /* 0x000fe40005800000 */
[----:B------:R-:W1:Y:S01]  /*11720*/  LDSM.16.M88.4 R24, [R210] ;  /* 0x00000000d218783b */ /* 0x000e620000000200 */
[----:B------:R-:W-:Y:S01]  /*11730*/  LOP3.LUT R7, R124, 0x48, R151, 0xfe, !PT ;  /* 0x000000487c077812 */ /* 0x000fe200078efe97 */
[----:B------:R-:W-:Y:S01]  /*11740*/  HMMA.16816.F32.BF16 R64, R88, R66, RZ ;  /* 0x000000425840723c */ /* 0x000fe200000418ff */
[-C--:B------:R-:W-:Y:S02]  /*11750*/  ISETP.GE.AND P1, PT, R5, R155.reuse, PT ;  /* 0x0000009b0500720c */ /* 0x080fe40003f26270 */
[C---:B------:R-:W-:Y:S02]  /*11760*/  ISETP.GE.AND P4, PT, R7.reuse, R154, PT ;  /* 0x0000009a0700720c */ /* 0x040fe40003f86270 */
[----:B------:R-:W-:Y:S02]  /*11770*/  ISETP.GE.AND P5, PT, R7, R155, PT ;  /* 0x0000009b0700720c */ /* 0x000fe40003fa6270 */
[----:B------:R-:W-:-:S02]  /*11780*/  IADD3 R5, R126, 0xb1, RZ ;  /* 0x000000b17e057810 */ /* 0x000fc40007ffe0ff */
[--C-:B------:R-:W-:Y:S02]  /*11790*/  LOP3.LUT R7, R124, 0x58, R151.reuse, 0xfe, !PT ;  /* 0x000000587c077812 */ /* 0x100fe400078efe97 */
[----:B------:R-:W-:Y:S02]  /*117a0*/  FSEL R54, R95, -INF , !P1 ;  /* 0xff8000005f367808 */ /* 0x000fe40004800000 */
[-C--:B------:R-:W-:Y:S02]  /*117b0*/  ISETP.GE.AND P1, PT, R5, R154.reuse, PT ;  /* 0x0000009a0500720c */ /* 0x080fe40003f26270 */
[----:B------:R-:W-:Y:S02]  /*117c0*/  FSEL R95, R28, -INF , !P4 ;  /* 0xff8000001c5f7808 */ /* 0x000fe40006000000 */
[----:B------:R-:W-:Y:S02]  /*117d0*/  FSEL R191, R30, -INF , !P5 ;  /* 0xff8000001ebf7808 */ /* 0x000fe40006800000 */
[----:B------:R-:W-:Y:S01]  /*117e0*/  LOP3.LUT R13, R124, 0x60, R151, 0xfe, !PT ;  /* 0x000000607c0d7812 */ /* 0x000fe200078efe97 */
[----:B--2---:R-:W-:Y:S01]  /*117f0*/  HMMA.16816.F32.BF16 R28, R88, R60, RZ ;  /* 0x0000003c581c723c */ /* 0x004fe200000418ff */
[----:B------:R-:W-:-:S02]  /*11800*/  ISETP.GE.AND P4, PT, R7, R154, PT ;  /* 0x0000009a0700720c */ /* 0x000fc40003f86270 */
[-C--:B------:R-:W-:Y:S02]  /*11810*/  ISETP.GE.AND P5, PT, R7, R155.reuse, PT ;  /* 0x0000009b0700720c */ /* 0x080fe40003fa6270 */
[----:B------:R-:W-:Y:S02]  /*11820*/  LOP3.LUT R7, R124, 0x68, R151, 0xfe, !PT ;  /* 0x000000687c077812 */ /* 0x000fe400078efe97 */
[----:B------:R-:W-:Y:S01]  /*11830*/  FSEL R174, R117, -INF , !P1 ;  /* 0xff80000075ae7808 */ /* 0x000fe20004800000 */
[----:B------:R-:W-:Y:S01]  /*11840*/  HMMA.16816.F32.BF16 R60, R88, R62, RZ ;  /* 0x0000003e583c723c */ /* 0x000fe200000418ff */
[C---:B------:R-:W-:Y:S02]  /*11850*/  ISETP.GE.AND P2, PT, R13.reuse, R154, PT ;  /* 0x0000009a0d00720c */ /* 0x040fe40003f46270 */
[-C--:B------:R-:W-:Y:S02]  /*11860*/  ISETP.GE.AND P3, PT, R13, R155.reuse, PT ;  /* 0x0000009b0d00720c */ /* 0x080fe40003f66270 */
[----:B------:R-:W-:-:S02]  /*11870*/  ISETP.GE.AND P1, PT, R5, R155, PT ;  /* 0x0000009b0500720c */ /* 0x000fc40003f26270 */
[----:B------:R-:W-:Y:S02]  /*11880*/  FSEL R176, R20, -INF , !P4 ;  /* 0xff80000014b07808 */ /* 0x000fe40006000000 */
[----:B------:R-:W-:Y:S01]  /*11890*/  FSEL R185, R22, -INF , !P5 ;  /* 0xff80000016b97808 */ /* 0x000fe20006800000 */
[C---:B-1----:R-:W-:Y:S01]  /*118a0*/  HMMA.16816.F32.BF16 R32, R80.reuse, R24, R32 ;  /* 0x000000185020723c */ /* 0x042fe20000041820 */
[----:B------:R-:W-:Y:S02]  /*118b0*/  LOP3.LUT R13, R124, 0x70, R151, 0xfe, !PT ;  /* 0x000000707c0d7812 */ /* 0x000fe400078efe97 */
[----:B------:R-:W-:Y:S02]  /*118c0*/  IADD3 R5, R126, 0xb9, RZ ;  /* 0x000000b97e057810 */ /* 0x000fe40007ffe0ff */
[C---:B------:R-:W-:Y:S02]  /*118d0*/  ISETP.GE.AND P4, PT, R7.reuse, R154, PT ;  /* 0x0000009a0700720c */ /* 0x040fe40003f86270 */
[----:B------:R-:W-:Y:S01]  /*118e0*/  ISETP.GE.AND P5, PT, R7, R155, PT ;  /* 0x0000009b0700720c */ /* 0x000fe20003fa6270 */
[----:B------:R-:W-:Y:S01]  /*118f0*/  HMMA.16816.F32.BF16 R64, R80, R26, R64 ;  /* 0x0000001a5040723c */ /* 0x000fe20000041840 */
[----:B------:R-:W-:-:S02]  /*11900*/  FSEL R55, R119, -INF , !P1 ;  /* 0xff80000077377808 */ /* 0x000fc40004800000 */
[----:B------:R-:W-:Y:S02]  /*11910*/  FSEL R178, R16, -INF , !P2 ;  /* 0xff80000010b27808 */ /* 0x000fe40005000000 */
[----:B------:R-:W-:Y:S02]  /*11920*/  FSEL R183, R18, -INF , !P3 ;  /* 0xff80000012b77808 */ /* 0x000fe40005800000 */
[-C--:B------:R-:W-:Y:S01]  /*11930*/  ISETP.GE.AND P1, PT, R5, R154.reuse, PT ;  /* 0x0000009a0500720c */ /* 0x080fe20003f26270 */
[----:B------:R-:W-:Y:S01]  /*11940*/  HMMA.16816.F32.BF16 R16, R88, R36, RZ ;  /* 0x000000245810723c */ /* 0x000fe200000418ff */
[C---:B------:R-:W-:Y:S02]  /*11950*/  ISETP.GE.AND P2, PT, R13.reuse, R154, PT ;  /* 0x0000009a0d00720c */ /* 0x040fe40003f46270 */
[----:B------:R-:W-:Y:S02]  /*11960*/  FSEL R180, R12, -INF , !P4 ;  /* 0xff8000000cb47808 */ /* 0x000fe40006000000 */
[----:B------:R-:W-:-:S02]  /*11970*/  ISETP.GE.AND P3, PT, R13, R155, PT ;  /* 0x0000009b0d00720c */ /* 0x000fc40003f66270 */
[----:B------:R-:W-:Y:S01]  /*11980*/  FSEL R177, R14, -INF , !P5 ;  /* 0xff8000000eb17808 */ /* 0x000fe20006800000 */
[----:B------:R-:W-:Y:S01]  /*11990*/  HMMA.16816.F32.BF16 R36, R88, R38, RZ ;  /* 0x000000265824723c */ /* 0x000fe200000418ff */
[----:B------:R-:W1:Y:S01]  /*119a0*/  LDSM.16.M88.4 R12, [R209] ;  /* 0x00000000d10c783b */ /* 0x000e620000000200 */
[----:B------:R-:W-:Y:S02]  /*119b0*/  FSEL R105, R105, -INF , !P1 ;  /* 0xff80000069697808 */ /* 0x000fe40004800000 */
[----:B------:R-:W-:Y:S02]  /*119c0*/  ISETP.GE.AND P1, PT, R5, R155, PT ;  /* 0x0000009b0500720c */ /* 0x000fe40003f26270 */
[----:B------:R-:W-:Y:S02]  /*119d0*/  IADD3 R5, R126, 0xc1, RZ ;  /* 0x000000c17e057810 */ /* 0x000fe40007ffe0ff */
[----:B------:R-:W-:Y:S02]  /*119e0*/  LOP3.LUT R7, R124, 0x78, R151, 0xfe, !PT ;  /* 0x000000787c077812 */ /* 0x000fe400078efe97 */
[----:B------:R-:W-:-:S02]  /*119f0*/  FSEL R20, R107, -INF , !P1 ;  /* 0xff8000006b147808 */ /* 0x000fc40004800000 */
[-C--:B------:R-:W-:Y:S02]  /*11a00*/  ISETP.GE.AND P1, PT, R5, R154.reuse, PT ;  /* 0x0000009a0500720c */ /* 0x080fe40003f26270 */
[----:B------:R-:W-:Y:S02]  /*11a10*/  ISETP.GE.AND P4, PT, R7, R154, PT ;  /* 0x0000009a0700720c */ /* 0x000fe40003f86270 */
[----:B------:R-:W-:Y:S02]  /*11a20*/  FSEL R89, R8, -INF , !P2 ;  /* 0xff80000008597808 */ /* 0x000fe40005000000 */
[----:B------:R-:W-:Y:S02]  /*11a30*/  FSEL R175, R10, -INF , !P3 ;  /* 0xff8000000aaf7808 */ /* 0x000fe40005800000 */
[----:B------:R-:W-:Y:S02]  /*11a40*/  FSEL R8, R121, -INF , !P1 ;  /* 0xff80000079087808 */ /* 0x000fe40004800000 */
[----:B------:R-:W-:-:S02]  /*11a50*/  ISETP.GE.AND P6, PT, R7, R155, PT ;  /* 0x0000009b0700720c */ /* 0x000fc40003fc6270 */
[----:B------:R-:W-:Y:S02]  /*11a60*/  FSEL R10, R4, -INF , !P4 ;  /* 0xff800000040a7808 */ /* 0x000fe40006000000 */
[----:B------:R-:W-:Y:S02]  /*11a70*/  ISETP.GE.AND P1, PT, R5, R155, PT ;  /* 0x0000009b0500720c */ /* 0x000fe40003f26270 */
[----:B------:R-:W-:Y:S02]  /*11a80*/  LOP3.LUT R7, R124, 0x80, R151, 0xfe, !PT ;  /* 0x000000807c077812 */ /* 0x000fe400078efe97 */
[----:B------:R-:W-:Y:S02]  /*11a90*/  IADD3 R4, R126, 0xc9, RZ ;  /* 0x000000c97e047810 */ /* 0x000fe40007ffe0ff */
[----:B------:R-:W-:Y:S02]  /*11aa0*/  FSEL R169, R6, -INF , !P6 ;  /* 0xff80000006a97808 */ /* 0x000fe40007000000 */
[----:B------:R-:W-:-:S02]  /*11ab0*/  FSEL R22, R123, -INF , !P1 ;  /* 0xff8000007b167808 */ /* 0x000fc40004800000 */
[CC--:B------:R-:W-:Y:S02]  /*11ac0*/  ISETP.GE.AND P3, PT, R7.reuse, R154.reuse, PT ;  /* 0x0000009a0700720c */ /* 0x0c0fe40003f66270 */
[----:B------:R-:W-:Y:S02]  /*11ad0*/  ISETP.GE.AND P5, PT, R7, R155, PT ;  /* 0x0000009b0700720c */ /* 0x000fe40003fa6270 */
[C-C-:B------:R-:W-:Y:S01]  /*11ae0*/  LOP3.LUT R6, R124.reuse, 0x88, R151.reuse, 0xfe, !PT ;  /* 0x000000887c067812 */ /* 0x140fe200078efe97 */
[----:B-1----:R-:W-:Y:S01]  /*11af0*/  HMMA.16816.F32.BF16 R28, R80, R12, R28 ;  /* 0x0000000c501c723c */ /* 0x002fe2000004181c */
[----:B------:R-:W-:Y:S02]  /*11b00*/  LOP3.LUT R5, R124, 0x90, R151, 0xfe, !PT ;  /* 0x000000907c057812 */ /* 0x000fe400078efe97 */
[----:B------:R-:W-:Y:S02]  /*11b10*/  ISETP.GE.AND P1, PT, R4, R154, PT ;  /* 0x0000009a0400720c */ /* 0x000fe40003f26270 */
[----:B------:R-:W-:-:S02]  /*11b20*/  FSEL R25, R56, -INF , !P3 ;  /* 0xff80000038197808 */ /* 0x000fc40005800000 */
[----:B------:R-:W-:Y:S01]  /*11b30*/  FSEL R159, R58, -INF , !P5 ;  /* 0xff8000003a9f7808 */ /* 0x000fe20006800000 */
[----:B------:R-:W-:Y:S01]  /*11b40*/  HMMA.16816.F32.BF16 R60, R80, R14, R60 ;  /* 0x0000000e503c723c */ /* 0x000fe2000004183c */
[----:B------:R-:W-:Y:S02]  /*11b50*/  FSEL R207, R113, -INF , !P1 ;  /* 0xff80000071cf7808 */ /* 0x000fe40004800000 */
[CC--:B------:R-:W-:Y:S02]  /*11b60*/  ISETP.GE.AND P2, PT, R6.reuse, R154.reuse, PT ;  /* 0x0000009a0600720c */ /* 0x0c0fe40003f46270 */
[-C--:B------:R-:W-:Y:S02]  /*11b70*/  ISETP.GE.AND P3, PT, R6, R155.reuse, PT ;  /* 0x0000009b0600720c */ /* 0x080fe40003f66270 */
[C---:B------:R-:W-:Y:S02]  /*11b80*/  ISETP.GE.AND P4, PT, R5.reuse, R154, PT ;  /* 0x0000009a0500720c */ /* 0x040fe40003f86270 */
[----:B------:R-:W-:-:S02]  /*11b90*/  ISETP.GE.AND P5, PT, R5, R155, PT ;  /* 0x0000009b0500720c */ /* 0x000fc40003fa6270 */
[----:B------:R-:W-:Y:S02]  /*11ba0*/  ISETP.GE.AND P1, PT, R4, R155, PT ;  /* 0x0000009b0400720c */ /* 0x000fe40003f26270 */
[----:B------:R-:W1:Y:S01]  /*11bb0*/  LDSM.16.M88.4 R4, [R208] ;  /* 0x00000000d004783b */ /* 0x000e620000000200 */
[----:B------:R-:W-:Y:S01]  /*11bc0*/  IADD3 R26, R126, 0xd1, RZ ;  /* 0x000000d17e1a7810 */ /* 0x000fe20007ffe0ff */
[----:B------:R-:W-:-:S04]  /*11bd0*/  DEPBAR.LE SB0, 0x0 ;  /* 0x000080000000791a */ /* 0x000fc80000000000 */
[----:B------:R-:W-:Y:S02]  /*11be0*/  FSEL R56, R115, -INF , !P1 ;  /* 0xff80000073387808 */ /* 0x000fe40004800000 */
[----:B------:R-:W-:Y:S02]  /*11bf0*/  ISETP.GE.AND P1, PT, R26, R154, PT ;  /* 0x0000009a1a00720c */ /* 0x000fe40003f26270 */
[----:B------:R-:W-:Y:S02]  /*11c00*/  LOP3.LUT R57, R124, 0x98, R151, 0xfe, !PT ;  /* 0x000000987c397812 */ /* 0x000fe400078efe97 */
[----:B------:R-:W-:Y:S02]  /*11c10*/  FSEL R199, R33, -INF , !P1 ;  /* 0xff80000021c77808 */ /* 0x000fe40004800000 */
[----:B------:R-:W-:Y:S02]  /*11c20*/  ISETP.GE.AND P1, PT, R26, R155, PT ;  /* 0x0000009b1a00720c */ /* 0x000fe40003f26270 */
[----:B------:R-:W-:-:S02]  /*11c30*/  IADD3 R12, R126, 0xd9, RZ ;  /* 0x000000d97e0c7810 */ /* 0x000fc40007ffe0ff */
[----:B------:R-:W-:Y:S02]  /*11c40*/  FSEL R72, R72, -INF , !P2 ;  /* 0xff80000048487808 */ /* 0x000fe40005000000 */
[----:B------:R-:W-:Y:S02]  /*11c50*/  FSEL R157, R74, -INF , !P3 ;  /* 0xff8000004a9d7808 */ /* 0x000fe40005800000 */
[CC--:B------:R-:W-:Y:S02]  /*11c60*/  ISETP.GE.AND P2, PT, R57.reuse, R154.reuse, PT ;  /* 0x0000009a3900720c */ /* 0x0c0fe40003f46270 */
[----:B------:R-:W-:Y:S02]  /*11c70*/  ISETP.GE.AND P3, PT, R57, R155, PT ;  /* 0x0000009b3900720c */ /* 0x000fe40003f66270 */
[----:B------:R-:W-:Y:S02]  /*11c80*/  FSEL R57, R35, -INF , !P1 ;  /* 0xff80000023397808 */ /* 0x000fe40004800000 */
[----:B------:R-:W-:-:S02]  /*11c90*/  ISETP.GE.AND P1, PT, R12, R154, PT ;  /* 0x0000009a0c00720c */ /* 0x000fc40003f26270 */
[----:B------:R-:W-:Y:S02]  /*11ca0*/  LOP3.LUT R24, R124, 0xa0, R151, 0xfe, !PT ;  /* 0x000000a07c187812 */ /* 0x000fe400078efe97 */
[----:B------:R-:W-:Y:S02]  /*11cb0*/  FSEL R179, R65, -INF , !P1 ;  /* 0xff80000041b37808 */ /* 0x000fe40004800000 */
[----:B------:R-:W-:Y:S02]  /*11cc0*/  ISETP.GE.AND P1, PT, R12, R155, PT ;  /* 0x0000009b0c00720c */ /* 0x000fe40003f26270 */
[----:B------:R-:W-:Y:S02]  /*11cd0*/  IADD3 R14, R126, 0xe1, RZ ;  /* 0x000000e17e0e7810 */ /* 0x000fe40007ffe0ff */
[----:B------:R-:W-:Y:S02]  /*11ce0*/  FSEL R27, R96, -INF , !P4 ;  /* 0xff800000601b7808 */ /* 0x000fe40006000000 */
[----:B------:R-:W-:Y:S01]  /*11cf0*/  FSEL R129, R98, -INF , !P5 ;  /* 0xff80000062817808 */ /* 0x000fe20006800000 */
[----:B-1----:R-:W-:Y:S01]  /*11d00*/  HMMA.16816.F32.BF16 R16, R80, R4, R16 ;  /* 0x000000045010723c */ /* 0x002fe20000041810 */
[----:B------:R-:W-:-:S02]  /*11d10*/  FSEL R58, R67, -INF , !P1 ;  /* 0xff800000433a7808 */ /* 0x000fc40004800000 */
[CC--:B------:R-:W-:Y:S02]  /*11d20*/  ISETP.GE.AND P4, PT, R24.reuse, R154.reuse, PT ;  /* 0x0000009a1800720c */ /* 0x0c0fe40003f86270 */
[----:B------:R-:W-:Y:S02]  /*11d30*/  ISETP.GE.AND P5, PT, R24, R155, PT ;  /* 0x0000009b1800720c */ /* 0x000fe40003fa6270 */
[----:B------:R-:W-:Y:S02]  /*11d40*/  ISETP.GE.AND P1, PT, R14, R154, PT ;  /* 0x0000009a0e00720c */ /* 0x000fe40003f26270 */
[----:B------:R-:W-:Y:S02]  /*11d50*/  LOP3.LUT R26, R124, 0xb0, R151, 0xfe, !PT ;  /* 0x000000b07c1a7812 */ /* 0x000fe400078efe97 */
[----:B------:R-:W-:Y:S02]  /*11d60*/  FSEL R13, R108, -INF , !P4 ;  /* 0xff8000006c0d7808 */ /* 0x000fe40006000000 */
[----:B------:R-:W-:-:S02]  /*11d70*/  FSEL R117, R110, -INF , !P5 ;  /* 0xff8000006e757808 */ /* 0x000fc40006800000 */
[----:B------:R-:W-:Y:S02]  /*11d80*/  FSEL R107, R29, -INF , !P1 ;  /* 0xff8000001d6b7808 */ /* 0x000fe40004800000 */
[C---:B------:R-:W-:Y:S02]  /*11d90*/  ISETP.GE.AND P4, PT, R26.reuse, R154, PT ;  /* 0x0000009a1a00720c */ /* 0x040fe40003f86270 */
[-C--:B------:R-:W-:Y:S02]  /*11da0*/  ISETP.GE.AND P5, PT, R26, R155.reuse, PT ;  /* 0x0000009b1a00720c */ /* 0x080fe40003fa6270 */
[----:B------:R-:W-:Y:S02]  /*11db0*/  ISETP.GE.AND P1, PT, R14, R155, PT ;  /* 0x0000009b0e00720c */ /* 0x000fe40003f26270 */
[----:B------:R-:W-:Y:S02]  /*11dc0*/  LOP3.LUT R15, R124, 0xc0, R151, 0xfe, !PT ;  /* 0x000000c07c0f7812 */ /* 0x000fe400078efe97 */
[----:B------:R-:W-:-:S02]  /*11dd0*/  IADD3 R4, R126, 0xe9, RZ ;  /* 0x000000e97e047810 */ /* 0x000fc40007ffe0ff */
[----:B------:R-:W-:Y:S02]  /*11de0*/  LOP3.LUT R33, R124, 0xa8, R151, 0xfe, !PT ;  /* 0x000000a87c217812 */ /* 0x000fe400078efe97 */
[----:B------:R-:W-:Y:S02]  /*11df0*/  FSEL R12, R116, -INF , !P4 ;  /* 0xff800000740c7808 */ /* 0x000fe40006000000 */
[----:B------:R-:W-:Y:S02]  /*11e00*/  FSEL R59, R118, -INF , !P5 ;  /* 0xff800000763b7808 */ /* 0x000fe40006800000 */
[----:B------:R-:W-:Y:S02]  /*11e10*/  FSEL R67, R31, -INF , !P1 ;  /* 0xff8000001f437808 */ /* 0x000fe40004800000 */
[----:B------:R-:W-:Y:S02]  /*11e20*/  FSEL R24, R84, -INF , !P2 ;  /* 0xff80000054187808 */ /* 0x000fe40005000000 */
[----:B------:R-:W-:-:S02]  /*11e30*/  FSEL R121, R86, -INF , !P3 ;  /* 0xff80000056797808 */ /* 0x000fc40005800000 */
[CC--:B------:R-:W-:Y:S02]  /*11e40*/  ISETP.GE.AND P4, PT, R15.reuse, R154.reuse, PT ;  /* 0x0000009a0f00720c */ /* 0x0c0fe40003f86270 */
[-C--:B------:R-:W-:Y:S02]  /*11e50*/  ISETP.GE.AND P5, PT, R15, R155.reuse, PT ;  /* 0x0000009b0f00720c */ /* 0x080fe40003fa6270 */
[-C--:B------:R-:W-:Y:S02]  /*11e60*/  ISETP.GE.AND P1, PT, R4, R154.reuse, PT ;  /* 0x0000009a0400720c */ /* 0x080fe40003f26270 */
[C---:B------:R-:W-:Y:S02]  /*11e70*/  ISETP.GE.AND P2, PT, R33.reuse, R154, PT ;  /* 0x0000009a2100720c */ /* 0x040fe40003f46270 */
[----:B------:R-:W-:Y:S02]  /*11e80*/  ISETP.GE.AND P3, PT, R33, R155, PT ;  /* 0x0000009b2100720c */ /* 0x000fe40003f66270 */
[----:B------:R-:W-:-:S02]  /*11e90*/  LOP3.LUT R5, R124, 0xd0, R151, 0xfe, !PT ;  /* 0x000000d07c057812 */ /* 0x000fc400078efe97 */
[----:B------:R-:W-:Y:S02]  /*11ea0*/  LOP3.LUT R26, R124, 0xb8, R151, 0xfe, !PT ;  /* 0x000000b87c1a7812 */ /* 0x000fe400078efe97 */
[----:B------:R-:W-:Y:S02]  /*11eb0*/  FSEL R29, R120, -INF , !P4 ;  /* 0xff800000781d7808 */ /* 0x000fe40006000000 */
[----:B------:R-:W-:Y:S02]  /*11ec0*/  FSEL R68, R122, -INF , !P5 ;  /* 0xff8000007a447808 */ /* 0x000fe40006800000 */
[----:B------:R-:W-:Y:S02]  /*11ed0*/  FSEL R61, R61, -INF , !P1 ;  /* 0xff8000003d3d7808 */ /* 0x000fe40004800000 */
[----:B------:R-:W-:Y:S02]  /*11ee0*/  FSEL R35, R92, -INF , !P2 ;  /* 0xff8000005c237808 */ /* 0x000fe40005000000 */
[----:B------:R-:W-:Y:S01]  /*11ef0*/  FSEL R115, R94, -INF , !P3 ;  /* 0xff8000005e737808 */ /* 0x000fe20005800000 */
[----:B------:R-:W-:Y:S01]  /*11f00*/  BAR.SYNC.DEFER_BLOCKING 0x0 ;  /* 0x0000000000007b1d */ /* 0x000fe20000010000 */
[----:B------:R-:W-:-:S02]  /*11f10*/  ISETP.GE.AND P4, PT, R5, R154, PT ;  /* 0x0000009a0500720c */ /* 0x000fc40003f86270 */
[-C--:B------:R-:W-:Y:S02]  /*11f20*/  ISETP.GE.AND P5, PT, R5, R155.reuse, PT ;  /* 0x0000009b0500720c */ /* 0x080fe40003fa6270 */
[-C--:B------:R-:W-:Y:S02]  /*11f30*/  ISETP.GE.AND P1, PT, R4, R155.reuse, PT ;  /* 0x0000009b0400720c */ /* 0x080fe40003f26270 */
[C---:B------:R-:W-:Y:S01]  /*11f40*/  ISETP.GE.AND P2, PT, R26.reuse, R154, PT ;  /* 0x0000009a1a00720c */ /* 0x040fe20003f46270 */
[----:B------:R-:W-:Y:S01]  /*11f50*/  HMMA.16816.F32.BF16 R4, R80, R6, R36 ;  /* 0x000000065004723c */ /* 0x000fe20000041824 */
[----:B------:R-:W-:Y:S02]  /*11f60*/  ISETP.GE.AND P3, PT, R26, R155, PT ;  /* 0x0000009b1a00720c */ /* 0x000fe40003f66270 */
[----:B------:R-:W-:Y:S02]  /*11f70*/  LOP3.LUT R14, R124, 0xc8, R151, 0xfe, !PT ;  /* 0x000000c87c0e7812 */ /* 0x000fe400078efe97 */
[----:B------:R-:W-:-:S02]  /*11f80*/  FSEL R15, R104, -INF , !P2 ;  /* 0xff800000680f7808 */ /* 0x000fc40005000000 */
[----:B------:R-:W-:Y:S02]  /*11f90*/  FSEL R65, R106, -INF , !P3 ;  /* 0xff8000006a417808 */ /* 0x000fe40005800000 */
[C---:B------:R-:W-:Y:S02]  /*11fa0*/  ISETP.GE.AND P2, PT, R14.reuse, R154, PT ;  /* 0x0000009a0e00720c */ /* 0x040fe40003f46270 */
[----:B------:R-:W-:Y:S02]  /*11fb0*/  ISETP.GE.AND P3, PT, R14, R155, PT ;  /* 0x0000009b0e00720c */ /* 0x000fe40003f66270 */
[----:B------:R-:W-:Y:S02]  /*11fc0*/  IADD3 R14, R126, 0xf1, RZ ;  /* 0x000000f17e0e7810 */ /* 0x000fe40007ffe0ff */
[----:B------:R-:W-:Y:S02]  /*11fd0*/  FSEL R37, R63, -INF , !P1 ;  /* 0xff8000003f257808 */ /* 0x000fe40004800000 */
[----:B------:R-:W-:-:S02]  /*11fe0*/  LOP3.LUT R31, R124, 0xd8, R151, 0xfe, !PT ;  /* 0x000000d87c1f7812 */ /* 0x000fc400078efe97 */
[-C--:B------:R-:W-:Y:S02]  /*11ff0*/  ISETP.GE.AND P1, PT, R14, R154.reuse, PT ;  /* 0x0000009a0e00720c */ /* 0x080fe40003f26270 */
[----:B------:R-:W-:Y:S02]  /*12000*/  FSEL R172, R112, -INF , !P2 ;  /* 0xff80000070ac7808 */ /* 0x000fe40005000000 */
[----:B------:R-:W-:Y:S02]  /*12010*/  FSEL R36, R114, -INF , !P3 ;  /* 0xff80000072247808 */ /* 0x000fe40005800000 */
[----:B------:R-:W-:Y:S02]  /*12020*/  ISETP.GE.AND P2, PT, R31, R154, PT ;  /* 0x0000009a1f00720c */ /* 0x000fe40003f46270 */
[----:B------:R-:W-:Y:S02]  /*12030*/  FSEL R39, R17, -INF , !P1 ;  /* 0xff80000011277808 */ /* 0x000fe40004800000 */
[----:B------:R-:W-:-:S02]  /*12040*/  ISETP.GE.AND P3, PT, R31, R155, PT ;  /* 0x0000009b1f00720c */ /* 0x000fc40003f66270 */
[----:B------:R-:W-:Y:S02]  /*12050*/  ISETP.GE.AND P1, PT, R14, R155, PT ;  /* 0x0000009b0e00720c */ /* 0x000fe40003f26270 */
[--C-:B------:R-:W-:Y:S02]  /*12060*/  LOP3.LUT R14, R124, 0xe8, R151.reuse, 0xfe, !PT ;  /* 0x000000e87c0e7812 */ /* 0x100fe400078efe97 */
[----:B------:R-:W-:Y:S02]  /*12070*/  IADD3 R126, R126, 0xf9, RZ ;  /* 0x000000f97e7e7810 */ /* 0x000fe40007ffe0ff */
[----:B------:R-:W-:Y:S02]  /*12080*/  FSEL R205, R64, -INF , !P2 ;  /* 0xff80000040cd7808 */ /* 0x000fe40005000000 */
[----:B------:R-:W-:Y:S02]  /*12090*/  LOP3.LUT R26, R124, 0xe0, R151, 0xfe, !PT ;  /* 0x000000e07c1a7812 */ /* 0x000fe400078efe97 */
[----:B------:R-:W-:-:S02]  /*120a0*/  FSEL R38, R34, -INF , !P5 ;  /* 0xff80000022267808 */ /* 0x000fc40006800000 */
[----:B------:R-:W-:Y:S02]  /*120b0*/  FSEL R63, R66, -INF , !P3 ;  /* 0xff800000423f7808 */ /* 0x000fe40005800000 */
[----:B------:R-:W-:Y:S02]  /*120c0*/  FSEL R64, R19, -INF , !P1 ;  /* 0xff80000013407808 */ /* 0x000fe40004800000 */
[CC--:B------:R-:W-:Y:S02]  /*120d0*/  ISETP.GE.AND P3, PT, R14.reuse, R154.reuse, PT ;  /* 0x0000009a0e00720c */ /* 0x0c0fe40003f66270 */
[----:B------:R-:W-:Y:S02]  /*120e0*/  ISETP.GE.AND P5, PT, R14, R155, PT ;  /* 0x0000009b0e00720c */ /* 0x000fe40003fa6270 */
[----:B------:R-:W-:Y:S02]  /*120f0*/  ISETP.GE.AND P1, PT, R126, R154, PT ;  /* 0x0000009a7e00720c */ /* 0x000fe40003f26270 */
[----:B------:R-:W-:-:S02]  /*12100*/  LOP3.LUT R14, R124, 0xf0, R151, 0xfe, !PT ;  /* 0x000000f07c0e7812 */ /* 0x000fc400078efe97 */
[-C--:B------:R-:W-:Y:S02]  /*12110*/  ISETP.GE.AND P6, PT, R26, R155.reuse, PT ;  /* 0x0000009b1a00720c */ /* 0x080fe40003fc6270 */
[----:B------:R-:W-:Y:S02]  /*12120*/  FSEL R69, R5, -INF , !P1 ;  /* 0xff80000005457808 */ /* 0x000fe40004800000 */
[----:B------:R-:W-:Y:S02]  /*12130*/  LOP3.LUT R17, R124, 0x20, R151, 0xfe, !PT ;  /* 0x000000207c117812 */ /* 0x000fe400078efe97 */
[C---:B------:R-:W-:Y:S02]  /*12140*/  ISETP.GE.AND P2, PT, R14.reuse, R154, PT ;  /* 0x0000009a0e00720c */ /* 0x040fe40003f46270 */
[----:B------:R-:W-:Y:S02]  /*12150*/  ISETP.GE.AND P1, PT, R14, R155, PT ;  /* 0x0000009b0e00720c */ /* 0x000fe40003f26270 */
[----:B------:R-:W-:-:S02]  /*12160*/  FSEL R66, R30, -INF , !P6 ;  /* 0xff8000001e427808 */ /* 0x000fc40007000000 */
[----:B------:R-:W-:Y:S02]  /*12170*/  FSEL R152, R32, -INF , !P4 ;  /* 0xff80000020987808 */ /* 0x000fe40006000000 */
[----:B------:R-:W-:Y:S02]  /*12180*/  ISETP.NE.AND P6, PT, R128, RZ, PT ;  /* 0x000000ff8000720c */ /* 0x000fe40003fc5270 */
[----:B------:R-:W-:Y:S02]  /*12190*/  FSEL R113, R60, -INF , !P3 ;  /* 0xff8000003c717808 */ /* 0x000fe40005800000 */
[-C--:B------:R-:W-:Y:S02]  /*121a0*/  ISETP.GE.AND P4, PT, R26, R154.reuse, PT ;  /* 0x0000009a1a00720c */ /* 0x080fe40003f86270 */
[----:B------:R-:W-:Y:S02]  /*121b0*/  ISETP.GE.AND P3, PT, R17, R154, PT ;  /* 0x0000009a1100720c */ /* 0x000fe40003f66270 */
[----:B------:R-:W-:-:S02]  /*121c0*/  FSEL R60, R16, -INF , !P2 ;  /* 0xff800000103c7808 */ /* 0x000fc40005000000 */
[----:B------:R-:W-:Y:S02]  /*121d0*/  FSEL R70, R18, -INF , !P1 ;  /* 0xff80000012467808 */ /* 0x000fe40004800000 */
[C-C-:B------:R-:W-:Y:S02]  /*121e0*/  LOP3.LUT R5, R124.reuse, 0x28, R151.reuse, 0xfe, !PT ;  /* 0x000000287c057812 */ /* 0x140fe400078efe97 */
[C-C-:B------:R-:W-:Y:S02]  /*121f0*/  LOP3.LUT R17, R124.reuse, 0x30, R151.reuse, 0xfe, !PT ;  /* 0x000000307c117812 */ /* 0x140fe400078efe97 */
[C-C-:B------:R-:W-:Y:S02]  /*12200*/  LOP3.LUT R18, R124.reuse, 0x30, R151.reuse, 0xfe, !PT ;  /* 0x000000307c127812 */ /* 0x140fe400078efe97 */
[----:B------:R-:W-:Y:S02]  /*12210*/  LOP3.LUT R16, R124, 0x20, R151, 0xfe, !PT ;  /* 0x000000207c107812 */ /* 0x000fe400078efe97 */
[----:B------:R-:W-:-:S02]  /*12220*/  FSEL R187, R28, -INF , !P4 ;  /* 0xff8000001cbb7808 */ /* 0x000fc40006000000 */
[----:B------:R-:W-:Y:S02]  /*12230*/  LOP3.LUT R14, R124, 0xf8, R151, 0xfe, !PT ;  /* 0x000000f87c0e7812 */ /* 0x000fe400078efe97 */
[----:B------:R-:W-:Y:S02]  /*12240*/  FSEL R19, R48, -INF , !P3 ;  /* 0xff80000030137808 */ /* 0x000fe40005800000 */
[-C--:B------:R-:W-:Y:S02]  /*12250*/  ISETP.GE.AND P4, PT, R5, R154.reuse, PT ;  /* 0x0000009a0500720c */ /* 0x080fe40003f86270 */
[----:B------:R-:W-:Y:S02]  /*12260*/  ISETP.GE.AND P2, PT, R17, R154, PT ;  /* 0x0000009a1100720c */ /* 0x000fe40003f46270 */
[-C--:B------:R-:W-:Y:S02]  /*12270*/  ISETP.GE.AND P1, PT, R18, R155.reuse, PT ;  /* 0x0000009b1200720c */ /* 0x080fe40003f26270 */
[----:B------:R-:W-:-:S02]  /*12280*/  ISETP.GE.AND P3, PT, R16, R155, PT ;  /* 0x0000009b1000720c */ /* 0x000fc40003f66270 */
[----:B------:R-:W-:Y:S02]  /*12290*/  LOP3.LUT R16, R124, 0x28, R151, 0xfe, !PT ;  /* 0x000000287c107812 */ /* 0x000fe400078efe97 */
[----:B------:R-:W-:Y:S02]  /*122a0*/  FSEL R62, R62, -INF , !P5 ;  /* 0xff8000003e3e7808 */ /* 0x000fe40006800000 */
[----:B------:R-:W-:Y:S02]  /*122b0*/  ISETP.GE.AND P5, PT, R14, R154, PT ;  /* 0x0000009a0e00720c */ /* 0x000fe40003fa6270 */
[----:B------:R-:W-:Y:S02]  /*122c0*/  FSEL R17, R44, -INF , !P4 ;  /* 0xff8000002c117808 */ /* 0x000fe40006000000 */
[----:B------:R-:W-:Y:S02]  /*122d0*/  FSEL R5, R40, -INF , !P2 ;  /* 0xff80000028057808 */ /* 0x000fe40005000000 */
[----:B------:R-:W-:-:S02]  /*122e0*/  FSEL R154, R42, -INF , !P1 ;  /* 0xff8000002a9a7808 */ /* 0x000fc40004800000 */
[-C--:B------:R-:W-:Y:S02]  /*122f0*/  ISETP.GE.AND P4, PT, R14, R155.reuse, PT ;  /* 0x0000009b0e00720c */ /* 0x080fe40003f86270 */
[-C--:B------:R-:W-:Y:S02]  /*12300*/  ISETP.GE.AND P2, PT, R16, R155.reuse, PT ;  /* 0x0000009b1000720c */ /* 0x080fe40003f46270 */
[----:B------:R-:W-:Y:S02]  /*12310*/  ISETP.GE.AND P1, PT, R126, R155, PT ;  /* 0x0000009b7e00720c */ /* 0x000fe40003f26270 */
[----:B------:R-:W-:Y:S02]  /*12320*/  FSEL R33, R50, -INF , !P3 ;  /* 0xff80000032217808 */ /* 0x000fe40005800000 */
[----:B------:R-:W-:Y:S02]  /*12330*/  FSEL R182, R46, -INF , !P2 ;  /* 0xff8000002eb67808 */ /* 0x000fe40005000000 */
[----:B------:R-:W-:-:S02]  /*12340*/  FSEL R44, R4, -INF , !P5 ;  /* 0xff800000042c7808 */ /* 0x000fc40006800000 */
[----:B------:R-:W-:Y:S02]  /*12350*/  FSEL R42, R6, -INF , !P4 ;  /* 0xff800000062a7808 */ /* 0x000fe40006000000 */
[----:B------:R-:W-:Y:S01]  /*12360*/  FSEL R40, R7, -INF , !P1 ;  /* 0xff80000007287808 */ /* 0x000fe20004800000 */
[----:B------:R-:W-:Y:S05]  /*12370*/  @!P6 BRA `(.L_x_931) ;  /* 0x00000a100000e947 */ /* 0x000fea0003800000 */
[----:B------:R-:W-:Y:S01]  /*12380*/  LOP3.LUT P6, RZ, R231, 0x8, RZ, 0xc0, !PT ;  /* 0x00000008e7ff7812 */ /* 0x000fe200078cc0ff */
[----:B------:R-:W-:-:S12]  /*12390*/  ULDC.64 UR8, c[0x0][0x118] ;  /* 0x0000460000087ab9 */ /* 0x000fd80000000a00 */
        /* <DEDUP_REMOVED lines=24> */
[--C-:B------:R-:W-:Y:S01]  /*12520*/  @!P2 IMAD.IADD R7, R7, 0x1, -R4.reuse ;  /* 0x000000010707a824 */ /* 0x100fe200078e0a04 */
[----:B------:R-:W-:Y:S01]  /*12530*/  @!P2 IADD3 R16, R16, 0x1, RZ ;  /* 0x000000011010a810 */ /* 0x000fe20007ffe0ff */
[----:B------:R-:W-:Y:S01]  /*12540*/  @!P1 IMAD.IADD R31, R31, 0x1, -R4 ;  /* 0x000000011f1f9824 */ /* 0x000fe200078e0a04 */
[----:B------:R-:W-:Y:S02]  /*12550*/  @!P1 IADD3 R26, R26, 0x1, RZ ;  /* 0x000000011a1a9810 */ /* 0x000fe40007ffe0ff */
[-C--:B------:R-:W-:Y:S02]  /*12560*/  ISETP.GE.U32.AND P4, PT, R7, R4.reuse, PT ;  /* 0x000000040700720c */ /* 0x080fe40003f86070 */
[----:B------:R-:W-:Y:S02]  /*12570*/  ISETP.GE.U32.AND P5, PT, R31, R4, PT ;  /* 0x000000041f00720c */ /* 0x000fe40003fa6070 */
[----:B------:R-:W-:Y:S02]  /*12580*/  ISETP.GE.AND P1, PT, R18, RZ, PT ;  /* 0x000000ff1200720c */ /* 0x000fe40003f26270 */
[----:B------:R-:W-:-:S02]  /*12590*/  ISETP.NE.AND P2, PT, RZ, c[0x0][0x2d0], PT ;  /* 0x0000b400ff007a0c */ /* 0x000fc40003f45270 */
[----:B------:R-:W-:-:S05]  /*125a0*/  LOP3.LUT R4, RZ, c[0x0][0x2d0], RZ, 0x33, !PT ;  /* 0x0000b400ff047a12 */ /* 0x000fca00078e33ff */
[----:B------:R-:W-:Y:S02]  /*125b0*/  @P4 IADD3 R16, R16, 0x1, RZ ;  /* 0x0000000110104810 */ /* 0x000fe40007ffe0ff */
[----:B------:R-:W-:-:S03]  /*125c0*/  @P5 IADD3 R26, R26, 0x1, RZ ;  /* 0x000000011a1a5810 */ /* 0x000fc60007ffe0ff */
[----:B------:R-:W-:Y:S01]  /*125d0*/  @!P1 IMAD.MOV R16, RZ, RZ, -R16 ;  /* 0x000000ffff109224 */ /* 0x000fe200078e0a10 */
[----:B------:R-:W-:-:S04]  /*125e0*/  @!P3 IADD3 R26, -R26, RZ, RZ ;  /* 0x000000ff1a1ab210 */ /* 0x000fc80007ffe1ff */
[C---:B------:R-:W-:Y:S02]  /*125f0*/  SEL R7, R4.reuse, R26, !P2 ;  /* 0x0000001a04077207 */ /* 0x040fe40005000000 */
[----:B------:R-:W-:-:S03]  /*12600*/  SEL R4, R4, R16, !P2 ;  /* 0x0000001004047207 */ /* 0x000fc60005000000 */
[----:B------:R-:W-:-:S04]  /*12610*/  IMAD.WIDE R82, R7, 0x4, R232 ;  /* 0x0000000407527825 */ /* 0x000fc800078e02e8 */
[----:B------:R-:W-:Y:S01]  /*12620*/  IMAD.WIDE R80, R4, 0x4, R232 ;  /* 0x0000000404507825 */ /* 0x000fe200078e02e8 */
[----:B------:R-:W2:Y:S04]  /*12630*/  LDG.E R31, [R82.64] ;  /* 0x00000008521f7981 */ /* 0x000ea8000c1e1900 */
[----:B------:R-:W2:Y:S01]  /*12640*/  LDG.E R14, [R80.64] ;  /* 0x00000008500e7981 */ /* 0x000ea2000c1e1900 */
[----:B------:R-:W-:Y:S01]  /*12650*/  IMAD.IADD R4, R7, 0x1, -R4 ;  /* 0x0000000107047824 */ /* 0x000fe200078e0a04 */
[----:B------:R-:W-:-:S05]  /*12660*/  MOV R7, c[0x0][0x2d0] ;  /* 0x0000b40000077a02 */ /* 0x000fca0000000f00 */
[----:B------:R-:W-:-:S05]  /*12670*/  IMAD R7, R4, R7, -0x100 ;  /* 0xffffff0004077424 */ /* 0x000fca00078e0207 */
[----:B------:R-:W-:-:S05]  /*12680*/  SHF.R.S32.HI R4, RZ, 0x1f, R7 ;  /* 0x0000001fff047819 */ /* 0x000fca0000011407 */
[----:B------:R-:W-:-:S04]  /*12690*/  IMAD R4, R4, c[0x0][0x198], RZ ;  /* 0x0000660004047a24 */ /* 0x000fc800078e02ff */
[C---:B------:R-:W-:Y:S02]  /*126a0*/  IMAD R4, R7.reuse, c[0x0][0x19c], R4 ;  /* 0x0000670007047a24 */ /* 0x040fe400078e0204 */
[----:B--2---:R-:W-:Y:S02]  /*126b0*/  IMAD.IADD R14, R14, 0x1, -R31 ;  /* 0x000000010e0e7824 */ /* 0x004fe400078e0a1f */
[----:B------:R-:W-:-:S03]  /*126c0*/  IMAD.WIDE.U32 R30, R7, c[0x0][0x198], RZ ;  /* 0x00006600071e7a25 */ /* 0x000fc600078e00ff */
[----:B------:R-:W-:Y:S01]  /*126d0*/  SHF.R.S32.HI R6, RZ, 0x1f, R14 ;  /* 0x0000001fff067819 */ /* 0x000fe2000001140e */
[----:B------:R-:W-:-:S04]  /*126e0*/  IMAD.IADD R31, R31, 0x1, R4 ;  /* 0x000000011f1f7824 */ /* 0x000fc800078e0204 */
[----:B------:R-:W-:Y:S02]  /*126f0*/  IMAD R7, R6, c[0x0][0x180], RZ ;  /* 0x0000600006077a24 */ /* 0x000fe400078e02ff */
[----:B------:R-:W-:-:S04]  /*12700*/  IMAD.WIDE.U32 R30, R14, c[0x0][0x180], R30 ;  /* 0x000060000e1e7a25 */ /* 0x000fc800078e001e */
[----:B------:R-:W-:-:S05]  /*12710*/  IMAD R7, R14, c[0x0][0x184], R7 ;  /* 0x000061000e077a24 */ /* 0x000fca00078e0207 */
[----:B------:R-:W-:Y:S01]  /*12720*/  IADD3 R31, R31, R7, RZ ;  /* 0x000000071f1f7210 */ /* 0x000fe20007ffe0ff */
[----:B------:R-:W-:Y:S05]  /*12730*/  BRA `(.L_x_933) ;  /* 0x0000003000007947 */ /* 0x000fea0003800000 */
.L_x_932:
[----:B------:R-:W-:-:S05]  /*12740*/  IMAD.MOV.U32 R30, RZ, RZ, c[0x0][0x198] ;  /* 0x00006600ff1e7624 */ /* 0x000fca00078e00ff */
[----:B------:R-:W-:-:S04]  /*12750*/  LEA R30, -R30, RZ, 0x8 ;  /* 0x000000ff1e1e7211 */ /* 0x000fc800078e41ff */
[----:B------:R-:W-:Y:S02]  /*12760*/  SHF.R.S32.HI R31, RZ, 0x1f, R30 ;  /* 0x0000001fff1f7819 */ /* 0x000fe4000001141e */
.L_x_933:
[----:B------:R-:W-:Y:S01]  /*12770*/  @!P0 IMAD.MOV.U32 R7, RZ, RZ, c[0x0][0x198] ;  /* 0x00006600ff078624 */ /* 0x000fe200078e00ff */
[----:B------:R-:W-:Y:S01]  /*12780*/  ULDC.64 UR4, c[0x0][0x198] ;  /* 0x0000660000047ab9 */ /* 0x000fe20000000a00 */
[----:B------:R-:W-:Y:S01]  /*12790*/  @!P0 IMAD.MOV.U32 R16, RZ, RZ, c[0x0][0x19c] ;  /* 0x00006700ff108624 */ /* 0x000fe200078e00ff */
[----:B------:R-:W-:Y:S01]  /*127a0*/  USHF.L.U32 UR7, UR4, 0x5, URZ ;  /* 0x0000000504077899 */ /* 0x000fe2000800063f */
[----:B------:R-:W-:Y:S01]  /*127b0*/  @!P0 IMAD.MOV.U32 R111, RZ, RZ, c[0x0][0x198] ;  /* 0x00006600ff6f8624 */ /* 0x000fe200078e00ff */
[CC--:B------:R-:W-:Y:S01]  /*127c0*/  @!P0 LEA R83, P1, R7.reuse, R30.reuse, 0x7 ;  /* 0x0000001e07538211 */ /* 0x0c0fe200078238ff */
[----:B------:R-:W-:Y:S01]  /*127d0*/  @!P0 IMAD.MOV.U32 R102, RZ, RZ, c[0x0][0x198] ;  /* 0x00006600ff668624 */ /* 0x000fe200078e00ff */
[----:B------:R-:W-:Y:S01]  /*127e0*/  UMOV UR6, 0x5 ;  /* 0x0000000500067882 */ /* 0x000fe20000000000 */
[----:B------:R-:W-:Y:S01]  /*127f0*/  @!P0 IMAD.MOV.U32 R6, RZ, RZ, c[0x0][0x19c] ;  /* 0x00006700ff068624 */ /* 0x000fe200078e00ff */
[-C--:B------:R-:W-:Y:S01]  /*12800*/  @!P0 LEA.HI.X R16, R7, R31.reuse, R16, 0x7, P1 ;  /* 0x0000001f07108211 */ /* 0x080fe200008f3c10 */
[----:B------:R-:W-:Y:S01]  /*12810*/  @!P0 IMAD.MOV.U32 R108, RZ, RZ, c[0x0][0x198] ;  /* 0x00006600ff6c8624 */ /* 0x000fe200078e00ff */
[C---:B------:R-:W-:Y:S01]  /*12820*/  @!P0 LEA R81, P2, R111.reuse, R30, 0x6 ;  /* 0x0000001e6f518211 */ /* 0x040fe200078430ff */
[----:B------:R-:W-:Y:S01]  /*12830*/  @!P0 IMAD.MOV.U32 R14, RZ, RZ, c[0x0][0x19c] ;  /* 0x00006700ff0e8624 */ /* 0x000fe200078e00ff */
[-C--:B------:R-:W-:Y:S01]  /*12840*/  @!P0 LEA R110, P1, R30, R234.reuse, 0x1 ;  /* 0x000000ea1e6e8211 */ /* 0x080fe200078208ff */
[----:B------:R-:W-:Y:S01]  /*12850*/  @!P0 IMAD.MOV.U32 R7, RZ, RZ, c[0x0][0x19c] ;  /* 0x00006700ff078624 */ /* 0x000fe200078e00ff */
[----:B------:R-:W-:Y:S01]  /*12860*/  USHF.L.U64.HI UR5, UR4, UR6, UR5 ;  /* 0x0000000604057299 */ /* 0x000fe20008010205 */
[----:B------:R-:W-:Y:S01]  /*12870*/  @!P0 IMAD.WIDE.U32 R102, R102, 0xa0, R30 ;  /* 0x000000a066668825 */ /* 0x000fe200078e001e */
[----:B------:R-:W-:Y:S01]  /*12880*/  @!P0 LEA.HI.X R14, R111, R31, R14, 0x6, P2 ;  /* 0x0000001f6f0e8211 */ /* 0x000fe200010f340e */
[----:B------:R1:W-:Y:S01]  /*12890*/  @P0 STS [R237+0x1000], RZ ;  /* 0x001000ffed000388 */ /* 0x0003e20000000800 */
[--C-:B------:R-:W-:Y:S01]  /*128a0*/  @!P0 LEA.HI.X R111, R30, R235, R31.reuse, 0x1, P1 ;  /* 0x000000eb1e6f8211 */ /* 0x100fe200008f0c1f */
[----:B------:R-:W-:Y:S01]  /*128b0*/  @!P0 IMAD R6, R6, 0xa0, RZ ;  /* 0x000000a006068824 */ /* 0x000fe200078e02ff */
[-C--:B------:R-:W-:Y:S01]  /*128c0*/  @!P0 LEA R118, P1, R102, R234.reuse, 0x1 ;  /* 0x000000ea66768211 */ /* 0x080fe200078208ff */
[----:B------:R-:W-:Y:S01]  /*128d0*/  @!P0 IMAD.MOV.U32 R90, RZ, RZ, c[0x0][0x198] ;  /* 0x00006600ff5a8624 */ /* 0x000fe200078e00ff */
[----:B------:R1:W-:Y:S01]  /*128e0*/  @P0 STS [R237+0x1004], RZ ;  /* 0x001004ffed000388 */ /* 0x0003e20000000800 */
[----:B------:R-:W-:Y:S01]  /*128f0*/  @!P0 IMAD.WIDE.U32 R108, R108, 0x60, R30 ;  /* 0x000000606c6c8825 */ /* 0x000fe200078e001e */
[----:B------:R-:W-:Y:S02]  /*12900*/  BSSY B0, `(.L_x_934) ;  /* 0x0000045000007945 */ /* 0x000fe40003800000 */
[----:B------:R1:W-:Y:S01]  /*12910*/  @P0 STS.64 [R237+0x1008], RZ ;  /* 0x001008ffed000388 */ /* 0x0003e20000000a00 */
[----:B------:R-:W-:Y:S01]  /*12920*/  @!P0 IMAD.MOV.U32 R4, RZ, RZ, c[0x0][0x19c] ;  /* 0x00006700ff048624 */ /* 0x000fe200078e00ff */
[----:B------:R-:W-:Y:S01]  /*12930*/  @!P0 LEA R122, P2, R108, R234, 0x1 ;  /* 0x000000ea6c7a8211 */ /* 0x000fe200078408ff */
[----:B------:R-:W-:Y:S01]  /*12940*/  @!P0 IMAD R7, R7, 0x60, RZ ;  /* 0x0000006007078824 */ /* 0x000fe200078e02ff */
[----:B------:R-:W-:Y:S01]  /*12950*/  @!PT LDS RZ, [RZ] ;  /* 0x00000000fffff984 */ /* 0x000fe20000000800 */
[----:B------:R-:W-:Y:S01]  /*12960*/  @!PT LDS RZ, [RZ] ;  /* 0x00000000fffff984 */ /* 0x000fe20000000800 */
[----:B------:R-:W-:Y:S01]  /*12970*/  @!PT LDS RZ, [RZ] ;  /* 0x00000000fffff984 */ /* 0x000fe20000000800 */
[----:B------:R2:W-:Y:S01]  /*12980*/  @!P0 LDGSTS.E.BYPASS.LTC128B.128 [R237+0x1000], [R110.64] ;  /* 0x010000006eed8fae */ /* 0x0005e2000b901d48 */
[----:B------:R-:W-:-:S02]  /*12990*/  @!P0 IMAD.IADD R6, R6, 0x1, R103 ;  /* 0x0000000106068824 */ /* 0x000fc400078e0267 */
[----:B------:R-:W-:Y:S01]  /*129a0*/  @!P0 IMAD.WIDE.U32 R90, R90, 0xc0, R30 ;  /* 0x000000c05a5a8825 */ /* 0x000fe200078e001e */
[----:B------:R1:W-:Y:S02]  /*129b0*/  @P0 STS.128 [R237+0x1800], RZ ;  /* 0x001800ffed000388 */ /* 0x0003e40000000c00 */
[----:B------:R-:W-:Y:S01]  /*129c0*/  @!P0 LEA.HI.X R119, R102, R235, R6, 0x1, P1 ;  /* 0x000000eb66778211 */ /* 0x000fe200008f0c06 */
[----:B------:R-:W-:Y:S01]  /*129d0*/  @!P0 IMAD R4, R4, 0xc0, RZ ;  /* 0x000000c004048824 */ /* 0x000fe200078e02ff */
[----:B------:R-:W-:Y:S01]  /*129e0*/  @!P0 LEA R102, P1, R90, R234, 0x1 ;  /* 0x000000ea5a668211 */ /* 0x000fe200078208ff */
[----:B------:R-:W-:Y:S01]  /*129f0*/  @!P0 IMAD.IADD R18, R7, 0x1, R109 ;  /* 0x0000000107128824 */ /* 0x000fe200078e026d */
[----:B------:R-:W-:Y:S01]  /*12a00*/  @!P0 IADD3 R7, P3, R30, UR7, RZ ;  /* 0x000000071e078c10 */ /* 0x000fe2000ff7e0ff */
[----:B------:R-:W-:-:S03]  /*12a10*/  @!P0 IMAD.IADD R6, R4, 0x1, R91 ;  /* 0x0000000104068824 */ /* 0x000fc600078e025b */
[----:B------:R-:W-:Y:S02]  /*12a20*/  @!P0 IADD3.X R4, R31, UR5, RZ, P3, !PT ;  /* 0x000000051f048c10 */ /* 0x000fe40009ffe4ff */
[-C--:B------:R-:W-:Y:S02]  /*12a30*/  @!P0 LEA.HI.X R123, R108, R235.reuse, R18, 0x1, P2 ;  /* 0x000000eb6c7b8211 */ /* 0x080fe400010f0c12 */
[-C--:B------:R-:W-:Y:S02]  /*12a40*/  @!P0 LEA R108, P3, R81, R234.reuse, 0x1 ;  /* 0x000000ea516c8211 */ /* 0x080fe400078608ff */
[----:B------:R-:W-:Y:S02]  /*12a50*/  @!P0 LEA R80, P2, R83, R234, 0x1 ;  /* 0x000000ea53508211 */ /* 0x000fe400078408ff */
[-C--:B------:R-:W-:Y:S02]  /*12a60*/  @!P0 LEA.HI.X R109, R81, R235.reuse, R14, 0x1, P3 ;  /* 0x000000eb516d8211 */ /* 0x080fe400018f0c0e */
[----:B------:R-:W-:-:S02]  /*12a70*/  @!P0 LEA.HI.X R81, R83, R235, R16, 0x1, P2 ;  /* 0x000000eb53518211 */ /* 0x000fc400010f0c10 */
[----:B------:R-:W-:Y:S02]  /*12a80*/  @!P0 LEA.HI.X R103, R90, R235, R6, 0x1, P1 ;  /* 0x000000eb5a678211 */ /* 0x000fe400008f0c06 */
[----:B--2---:R-:W-:-:S04]  /*12a90*/  @!P0 LEA R110, P4, R7, R234, 0x1 ;  /* 0x000000ea076e8211 */ /* 0x004fc800078808ff */
[----:B------:R-:W-:-:S05]  /*12aa0*/  @!P0 LEA.HI.X R111, R7, R235, R4, 0x1, P4 ;  /* 0x000000eb076f8211 */ /* 0x000fca00020f0c04 */
        /* <DEDUP_REMOVED lines=32> */
[----:B------:R-:W-:-:S02]  /*12cb0*/  ULDC UR4, c[0x0][0x19c] ;  /* 0x0000670000047ab9 */ /* 0x000fc40000000800 */
[----:B------:R-:W-:Y:S01]  /*12cc0*/  UIMAD UR4, UR4, 0xe0, URZ ;  /* 0x000000e0040478a4 */ /* 0x000fe2000f8e023f */
[----:B-1----:R-:W-:-:S05]  /*12cd0*/  IMAD.WIDE.U32 R80, R4, 0xe0, R30 ;  /* 0x000000e004507825 */ /* 0x002fca00078e001e */
[----:B------:R-:W-:Y:S02]  /*12ce0*/  IADD3 R4, R81, UR4, RZ ;  /* 0x0000000451047c10 */ /* 0x000fe4000fffe0ff */
[----:B------:R-:W-:-:S04]  /*12cf0*/  LEA R6, P0, R80, R234, 0x1 ;  /* 0x000000ea50067211 */ /* 0x000fc800078008ff */
[----:B------:R-:W-:-:S05]  /*12d00*/  LEA.HI.X R7, R80, R235, R4, 0x1, P0 ;  /* 0x000000eb50077211 */ /* 0x000fca00000f0c04 */
[----:B------:R-:W-:Y:S01]  /*12d10*/  @!PT LDS RZ, [RZ] ;  /* 0x00000000fffff984 */ /* 0x000fe20000000800 */
[----:B------:R-:W-:Y:S01]  /*12d20*/  @!PT LDS RZ, [RZ] ;  /* 0x00000000fffff984 */ /* 0x000fe20000000800 */
[----:B------:R-:W-:Y:S01]  /*12d30*/  @!PT LDS RZ, [RZ] ;  /* 0x00000000fffff984 */ /* 0x000fe20000000800 */
[----:B------:R1:W-:Y:S04]  /*12d40*/  LDGSTS.E.BYPASS.LTC128B.128 [R237+0x4800], [R6.64] ;  /* 0x0480000006ed7fae */ /* 0x0003e8000b901d48 */
.L_x_935:
[----:B------:R-:W-:Y:S05]  /*12d50*/  BSYNC B0 ;  /* 0x0000000000007941 */ /* 0x000fea0003800000 */
.L_x_934:
[----:B------:R-:W0:Y:S01]  /*12d60*/  LDGDEPBAR ;  /* 0x00000000000079af */ /* 0x000e220000000000 */
[----:B------:R-:W-:-:S04]  /*12d70*/  LEA R234, P0, R30, R234, 0x1 ;  /* 0x000000ea1eea7211 */ /* 0x000fc800078008ff */
[----:B------:R-:W-:Y:S02]  /*12d80*/  LEA.HI.X R235, R30, R235, R31, 0x1, P0 ;  /* 0x000000eb1eeb7211 */ /* 0x000fe400000f0c1f */
.L_x_931:
        /* <DEDUP_REMOVED lines=16> */
[----:B-1----:R-:W-:-:S04]  /*12e90*/  FMNMX.FTZ R7, R93, R4, !PT ;  /* 0x000000045d077209 */ /* 0x002fc80007810000 */
        /* <DEDUP_REMOVED lines=50> */
[----:B-1----:R-:W-:Y:S02]  /*131c0*/  FMNMX.FTZ R103, R4, R103, !PT ;  /* 0x0000006704677209 */ /* 0x002fe40007810000 */
        /* <DEDUP_REMOVED lines=42> */
[----:B------:R-:W2:Y:S01]  /*13470*/  MUFU.EX2 R116, R116 ;  /* 0x0000007400747308 */ /* 0x000ea20000000800 */
[--C-:B------:R-:W-:Y:S01]  /*13480*/  FFMA.FTZ R77, R13, c[0x0][0x23c], -R102.reuse ;  /* 0x00008f000d4d7a23 */ /* 0x100fe20000010866 */
[----:B------:R-:W-:Y:S01]  /*13490*/  FMNMX.FTZ R4, R203, R4, !PT ;  /* 0x00000004cb047209 */ /* 0x000fe20007810000 */
[--C-:B------:R-:W-:Y:S01]  /*134a0*/  FFMA.FTZ R73, R12, c[0x0][0x23c], -R102.reuse ;  /* 0x00008f000c497a23 */ /* 0x100fe20000010866 */
[----:B-1----:R-:W-:Y:S01]  /*134b0*/  F2FP.BF16.PACK_AB R12, R120, R122 ;  /* 0x0000007a780c723e */ /* 0x002fe200000010ff */
[--C-:B------:R-:W-:Y:S01]  /*134c0*/  FFMA.FTZ R71, R15, c[0x0][0x23c], -R102.reuse ;  /* 0x00008f000f477a23 */ /* 0x100fe20000010866 */
[----:B------:R-:W-:Y:S01]  /*134d0*/  FMNMX.FTZ R4, R131, R4, !PT ;  /* 0x0000000483047209 */ /* 0x000fe20007810000 */
[--C-:B------:R-:W-:Y:S01]  /*134e0*/  FFMA.FTZ R48, R29, c[0x0][0x23c], -R102.reuse ;  /* 0x00008f001d307a23 */ /* 0x100fe20000010866 */
[----:B------:R-:W-:Y:S01]  /*134f0*/  MUFU.EX2 R163, R163 ;  /* 0x000000a300a37308 */ /* 0x000fe20000000800 */
[----:B------:R-:W-:Y:S01]  /*13500*/  LDSM.16.MT88.4 R28, [R223+0x5400] ;  /* 0x00540000df1c783b */ /* 0x000fe20000004200 */
[----:B------:R-:W-:Y:S01]  /*13510*/  FMNMX.FTZ R4, R201, R4, !PT ;  /* 0x00000004c9047209 */ /* 0x000fe20007810000 */
[----:B------:R-:W-:-:S02]  /*13520*/  FFMA.FTZ R114, R239, c[0x0][0x23c], -R102 ;  /* 0x00008f00ef727a23 */ /* 0x000fc40000010866 */
[--C-:B------:R-:W-:Y:S01]  /*13530*/  FFMA.FTZ R97, R78, c[0x0][0x23c], -R102.reuse ;  /* 0x00008f004e617a23 */ /* 0x100fe20000010866 */
[----:B------:R-:W-:Y:S01]  /*13540*/  FMNMX.FTZ R4, R127, R4, !PT ;  /* 0x000000047f047209 */ /* 0x000fe20007810000 */
[--C-:B------:R-:W-:Y:S01]  /*13550*/  FFMA.FTZ R100, R130, c[0x0][0x23c], -R102.reuse ;  /* 0x00008f0082647a23 */ /* 0x100fe20000010866 */
[----:B--2---:R-:W-:Y:S01]  /*13560*/  F2FP.BF16.PACK_AB R14, R116, R171 ;  /* 0x000000ab740e723e */ /* 0x004fe200000010ff */
[----:B------:R-:W1:Y:S01]  /*13570*/  MUFU.EX2 R114, R114 ;  /* 0x0000007200727308 */ /* 0x000e620000000800 */
        /* <DEDUP_REMOVED lines=8> */
[--C-:B------:R-:W-:Y:S01]  /*13600*/  FFMA.FTZ R106, R245, c[0x0][0x23c], -R102.reuse ;  /* 0x00008f00f56a7a23 */ /* 0x100fe20000010866 */
[----:B------:R-:W-:Y:S01]  /*13610*/  FMNMX.FTZ R4, R3, R4, !PT ;  /* 0x0000000403047209 */ /* 0x000fe20007810000 */
[--C-:B------:R-:W-:Y:S02]  /*13620*/  FFMA.FTZ R111, R99, c[0x0][0x23c], -R102.reuse ;  /* 0x00008f00636f7a23 */ /* 0x100fe40000010866 */
[----:B------:R-:W2:Y:S01]  /*13630*/  MUFU.EX2 R112, R112 ;  /* 0x0000007000707308 */ /* 0x000ea20000000800 */
[----:B------:R-:W-:Y:S01]  /*13640*/  FMNMX.FTZ R4, R185, R4, !PT ;  /* 0x00000004b9047209 */ /* 0x000fe20007810000 */
[--C-:B------:R-:W-:Y:S01]  /*13650*/  FFMA.FTZ R104, R249, c[0x0][0x23c], -R102.reuse ;  /* 0x00008f00f9687a23 */ /* 0x100fe20000010866 */
[----:B-1----:R-:W-:Y:S01]  /*13660*/  F2FP.BF16.PACK_AB R32, R114, R163 ;  /* 0x000000a37220723e */ /* 0x002fe200000010ff */
        /* <DEDUP_REMOVED lines=8> */
[--C-:B------:R-:W-:Y:S01]  /*136f0*/  FFMA.FTZ R95, R176, c[0x0][0x23c], -R102.reuse ;  /* 0x00008f00b05f7a23 */ /* 0x100fe20000010866 */
[----:B--2---:R-:W-:Y:S01]  /*13700*/  F2FP.BF16.PACK_AB R34, R112, R155 ;  /* 0x0000009b7022723e */ /* 0x004fe200000010ff */
[----:B------:R-:W-:Y:S01]  /*13710*/  MUFU.EX2 R110, R110 ;  /* 0x0000006e006e7308 */ /* 0x000fe20000000800 */
[----:B------:R-:W-:Y:S01]  /*13720*/  FMNMX.FTZ R4, R177, R4, !PT ;  /* 0x00000004b1047209 */ /* 0x000fe20007810000 */
[----:B------:R-:W-:-:S02]  /*13730*/  FFMA.FTZ R94, R160, c[0x0][0x23c], -R102 ;  /* 0x00008f00a05e7a23 */ /* 0x000fc40000010866 */
[--C-:B------:R-:W-:Y:S01]  /*13740*/  FFMA.FTZ R92, R158, c[0x0][0x23c], -R102.reuse ;  /* 0x00008f009e5c7a23 */ /* 0x100fe20000010866 */
[----:B------:R-:W-:Y:S01]  /*13750*/  FMNMX.FTZ R4, R41, R4, !PT ;  /* 0x0000000429047209 */ /* 0x000fe20007810000 */
[--C-:B------:R-:W-:Y:S02]  /*13760*/  FFMA.FTZ R93, R178, c[0x0][0x23c], -R102.reuse ;  /* 0x00008f00b25d7a23 */ /* 0x100fe40000010866 */
        /* <DEDUP_REMOVED lines=20> */
[----:B------:R-:W-:-:S03]  /*138b0*/  FFMA.FTZ R60, R60, c[0x0][0x23c], -R102 ;  /* 0x00008f003c3c7a23 */ /* 0x000fc60000010866 */
        /* <DEDUP_REMOVED lines=55> */
[----:B------:R-:W1:Y:S01]  /*13c30*/  LDSM.16.MT88.4 R4, [R224+0x5000] ;  /* 0x00500000e004783b */ /* 0x000e620000004200 */
[C---:B------:R-:W-:Y:S01]  /*13c40*/  FSETP.NEU.FTZ.AND P0, PT, R101.reuse, -INF , PT ;  /* 0xff8000006500780b */ /* 0x040fe20003f1d000 */
[----:B------:R-:W-:-:S03]  /*13c50*/  FMUL.FTZ R46, R101, c[0x0][0x23c] ;  /* 0x00008f00652e7a20 */ /* 0x000fc60000410000 */
[----:B------:R-:W-:Y:S02]  /*13c60*/  FSEL R11, R101, RZ, P0 ;  /* 0x000000ff650b7208 */ /* 0x000fe40000000000 */
[----:B------:R-:W-:Y:S01]  /*13c70*/  MUFU.EX2 R80, R80 ;  /* 0x0000005000507308 */ /* 0x000fe20000000800 */
[----:B------:R-:W-:Y:S02]  /*13c80*/  FSEL R46, R46, RZ, P0 ;  /* 0x000000ff2e2e7208 */ /* 0x000fe40000000000 */
[----:B------:R-:W-:-:S03]  /*13c90*/  FADD.FTZ R11, R0, -R11 ;  /* 0x8000000b000b7221 */ /* 0x000fc60000010000 */
[--C-:B------:R-:W-:Y:S01]  /*13ca0*/  FFMA.FTZ R173, R9, c[0x0][0x23c], -R46.reuse ;  /* 0x00008f0009ad7a23 */ /* 0x100fe2000001082e */
[----:B------:R-:W-:Y:S01]  /*13cb0*/  FSEL R9, R103, RZ, P1 ;  /* 0x000000ff67097208 */ /* 0x000fe20000800000 */
[--C-:B------:R-:W-:Y:S01]  /*13cc0*/  FFMA.FTZ R118, R167, c[0x0][0x23c], -R46.reuse ;  /* 0x00008f00a7767a23 */ /* 0x100fe2000001082e */
[----:B------:R-:W-:Y:S01]  /*13cd0*/  MUFU.EX2 R79, R79 ;  /* 0x0000004f004f7308 */ /* 0x000fe20000000800 */
[--C-:B------:R-:W-:Y:S02]  /*13ce0*/  FFMA.FTZ R167, R170, c[0x0][0x23c], -R46.reuse ;  /* 0x00008f00aaa77a23 */ /* 0x100fe4000001082e */
[----:B------:R-:W-:Y:S02]  /*13cf0*/  FADD.FTZ R9, R2, -R9 ;  /* 0x8000000902097221 */ /* 0x000fe40000010000 */
[----:B------:R-:W-:Y:S02]  /*13d00*/  FFMA.FTZ R2, R195, c[0x0][0x23c], -R46 ;  /* 0x00008f00c3027a23 */ /* 0x000fe4000001082e */
[----:B------:R-:W-:Y:S01]  /*13d10*/  FMUL.FTZ R128, R9, c[0x0][0x23c] ;  /* 0x00008f0009807a20 */ /* 0x000fe20000410000 */
[----:B------:R-:W-:Y:S01]  /*13d20*/  MUFU.EX2 R173, R173 ;  /* 0x000000ad00ad7308 */ /* 0x000fe20000000800 */
[----:B------:R-:W-:-:S02]  /*13d30*/  FMUL.FTZ R126, R11, c[0x0][0x23c] ;  /* 0x00008f000b7e7a20 */ /* 0x000fc40000410000 */
[----:B------:R-:W2:Y:S01]  /*13d40*/  LDSM.16.MT88.4 R8, [R223+0x5000] ;  /* 0x00500000df08783b */ /* 0x000ea20000004200 */
[--C-:B------:R-:W-:Y:S02]  /*13d50*/  FFMA.FTZ R0, R166, c[0x0][0x23c], -R46.reuse ;  /* 0x00008f00a6007a23 */ /* 0x100fe4000001082e */
[--C-:B------:R-:W-:Y:S02]  /*13d60*/  FFMA.FTZ R124, R150, c[0x0][0x23c], -R46.reuse ;  /* 0x00008f00967c7a23 */ /* 0x100fe4000001082e */
        /* <DEDUP_REMOVED lines=15> */
[----:B------:R-:W3:Y:S01]  /*13e60*/  MUFU.EX2 R128, R128 ;  /* 0x0000008000807308 */ /* 0x000ee20000000800 */
[--C-:B------:R-:W-:Y:S02]  /*13e70*/  FFMA.FTZ R47, R47, c[0x0][0x23c], -R46.reuse ;  /* 0x00008f002f2f7a23 */ /* 0x100fe4000001082e */
[--C-:B------:R-:W-:Y:S02]  /*13e80*/  FFMA.FTZ R157, R157, c[0x0][0x23c], -R46.reuse ;  /* 0x00008f009d9d7a23 */ /* 0x100fe4000001082e */
[--C-:B------:R-:W-:Y:S02]  /*13e90*/  FFMA.FTZ R168, R49, c[0x0][0x23c], -R46.reuse ;  /* 0x00008f0031a87a23 */ /* 0x100fe4000001082e */
[--C-:B------:R-:W-:Y:S01]  /*13ea0*/  FFMA.FTZ R170, R129, c[0x0][0x23c], -R46.reuse ;  /* 0x00008f0081aa7a23 */ /* 0x100fe2000001082e */
[----:B------:R-:W5:Y:S01]  /*13eb0*/  MUFU.EX2 R126, R126 ;  /* 0x0000007e007e7308 */ /* 0x000f620000000800 */
[----:B----4-:R-:W-:Y:S01]  /*13ec0*/  F2FP.BF16.PACK_AB R15, R2, R167 ;  /* 0x000000a7020f723e */ /* 0x010fe200000010ff */
[----:B------:R-:W-:-:S02]  /*13ed0*/  FFMA.FTZ R51, R51, c[0x0][0x23c], -R46 ;  /* 0x00008f0033337a23 */ /* 0x000fc4000001082e */
[--C-:B------:R-:W-:Y:S02]  /*13ee0*/  FFMA.FTZ R121, R121, c[0x0][0x23c], -R46.reuse ;  /* 0x00008f0079797a23 */ /* 0x100fe4000001082e */
[----:B------:R-:W-:Y:S02]  /*13ef0*/  FFMA.FTZ R52, R52, c[0x0][0x23c], -R46 ;  /* 0x00008f0034347a23 */ /* 0x000fe4000001082e */
[-C--:B---3--:R-:W-:Y:S01]  /*13f00*/  FMUL.FTZ R16, R144, R128.reuse ;  /* 0x0000008090107220 */ /* 0x088fe20000410000 */
[----:B------:R-:W-:Y:S01]  /*13f10*/  MUFU.EX2 R0, R0 ;  /* 0x0000000000007308 */ /* 0x000fe20000000800 */
[-C--:B------:R-:W-:Y:S02]  /*13f20*/  FMUL.FTZ R17, R145, R128.reuse ;  /* 0x0000008091117220 */ /* 0x080fe40000410000 */
[-C--:B------:R-:W-:Y:S02]  /*13f30*/  FMUL.FTZ R140, R140, R128.reuse ;  /* 0x000000808c8c7220 */ /* 0x080fe40000410000 */
[----:B------:R-:W-:-:S02]  /*13f40*/  FMUL.FTZ R141, R141, R128 ;  /* 0x000000808d8d7220 */ /* 0x000fc40000410000 */
[-C--:B-----5:R-:W-:Y:S01]  /*13f50*/  FMUL.FTZ R18, R146, R126.reuse ;  /* 0x0000007e92127220 */ /* 0x0a0fe20000410000 */
[----:B------:R-:W-:Y:S01]  /*13f60*/  MUFU.EX2 R124, R124 ;  /* 0x0000007c007c7308 */ /* 0x000fe20000000800 */
[-C--:B------:R-:W-:Y:S02]  /*13f70*/  FMUL.FTZ R19, R147, R126.reuse ;  /* 0x0000007e93137220 */ /* 0x080fe40000410000 */
[-C--:B------:R-:W-:Y:S02]  /*13f80*/  FMUL.FTZ R142, R142, R126.reuse ;  /* 0x0000007e8e8e7220 */ /* 0x080fe40000410000 */
[----:B------:R-:W-:Y:S02]  /*13f90*/  FMUL.FTZ R143, R143, R126 ;  /* 0x0000007e8f8f7220 */ /* 0x000fe40000410000 */
[----:B------:R-:W-:Y:S01]  /*13fa0*/  FFMA.FTZ R145, R193, c[0x0][0x23c], -R46 ;  /* 0x00008f00c1917a23 */ /* 0x000fe2000001082e */
[----:B-1----:R-:W-:Y:S01]  /*13fb0*/  HMMA.16816.F32.BF16 R16, R12, R4, R16 ;  /* 0x000000040c10723c */ /* 0x002fe20000041810 */
[-C--:B------:R-:W-:Y:S01]  /*13fc0*/  FMUL.FTZ R136, R136, R128.reuse ;  /* 0x0000008088887220 */ /* 0x080fe20000410000 */
[----:B------:R-:W-:Y:S01]  /*13fd0*/  MUFU.EX2 R127, R127 ;  /* 0x0000007f007f7308 */ /* 0x000fe20000000800 */
[----:B------:R-:W-:-:S02]  /*13fe0*/  FMUL.FTZ R137, R137, R128 ;  /* 0x0000008089897220 */ /* 0x000fc40000410000 */
[-C--:B------:R-:W-:Y:S02]  /*13ff0*/  FMUL.FTZ R138, R138, R126.reuse ;  /* 0x0000007e8a8a7220 */ /* 0x080fe40000410000 */
[----:B------:R-:W-:Y:S01]  /*14000*/  FMUL.FTZ R139, R139, R126 ;  /* 0x0000007e8b8b7220 */ /* 0x000fe20000410000 */
[C---:B------:R-:W-:Y:S01]  /*14010*/  HMMA.16816.F32.BF16 R4, R12.reuse, R6, R140 ;  /* 0x000000060c04723c */ /* 0x040fe2000004188c */
[-C--:B------:R-:W-:Y:S01]  /*14020*/  FMUL.FTZ R132, R132, R128.reuse ;  /* 0x0000008084847220 */ /* 0x080fe20000410000 */
[----:B------:R-:W1:Y:S01]  /*14030*/  MUFU.EX2 R145, R145 ;  /* 0x0000009100917308 */ /* 0x000e620000000800 */
[----:B------:R-:W-:Y:S02]  /*14040*/  FMUL.FTZ R133, R133, R128 ;  /* 0x0000008085857220 */ /* 0x000fe40000410000 */
[-C--:B------:R-:W-:Y:S02]  /*14050*/  FMUL.FTZ R134, R134, R126.reuse ;  /* 0x0000007e86867220 */ /* 0x080fe40000410000 */
[--C-:B------:R-:W-:Y:S01]  /*14060*/  FFMA.FTZ R141, R181, c[0x0][0x23c], -R46.reuse ;  /* 0x00008f00b58d7a23 */ /* 0x100fe2000001082e */
[----:B--2---:R-:W-:Y:S01]  /*14070*/  HMMA.16816.F32.BF16 R136, R12, R8, R136 ;  /* 0x000000080c88723c */ /* 0x004fe20000041888 */
[----:B------:R-:W-:Y:S01]  /*14080*/  FMUL.FTZ R135, R135, R126 ;  /* 0x0000007e87877220 */ /* 0x000fe20000410000 */
[----:B------:R-:W-:Y:S01]  /*14090*/  MUFU.EX2 R3, R3 ;  /* 0x0000000300037308 */ /* 0x000fe20000000800 */
[----:B------:R-:W-:-:S02]  /*140a0*/  FFMA.FTZ R143, R154, c[0x0][0x23c], -R46 ;  /* 0x00008f009a8f7a23 */ /* 0x000fc4000001082e */
[--C-:B------:R-:W-:Y:S02]  /*140b0*/  FFMA.FTZ R140, R153, c[0x0][0x23c], -R46.reuse ;  /* 0x00008f00998c7a23 */ /* 0x100fe4000001082e */
[--C-:B------:R-:W-:Y:S01]  /*140c0*/  FFMA.FTZ R142, R203, c[0x0][0x23c], -R46.reuse ;  /* 0x00008f00cb8e7a23 */ /* 0x100fe2000001082e */
[----:B------:R-:W-:Y:S01]  /*140d0*/  HMMA.16816.F32.BF16 R12, R12, R10, R132 ;  /* 0x0000000a0c0c723c */ /* 0x000fe20000041884 */
[----:B------:R-:W2:Y:S01]  /*140e0*/  LDSM.16.MT88.4 R8, [R224+0x5800] ;  /* 0x00580000e008783b */ /* 0x000ea20000004200 */
[----:B------:R-:W3:Y:S01]  /*140f0*/  MUFU.EX2 R141, R141 ;  /* 0x0000008d008d7308 */ /* 0x000ee20000000800 */
[----:B-1----:R-:W-:Y:S01]  /*14100*/  F2FP.BF16.PACK_AB R33, R145, R0 ;  /* 0x000000009121723e */ /* 0x002fe200000010ff */
[--C-:B------:R-:W-:Y:S02]  /*14110*/  FFMA.FTZ R147, R131, c[0x0][0x23c], -R46.reuse ;  /* 0x00008f0083937a23 */ /* 0x100fe4000001082e */
[--C-:B------:R-:W-:Y:S02]  /*14120*/  FFMA.FTZ R144, R201, c[0x0][0x23c], -R46.reuse ;  /* 0x00008f00c9907a23 */ /* 0x100fe4000001082e */
[----:B------:R-:W-:-:S02]  /*14130*/  FFMA.FTZ R132, R165, c[0x0][0x23c], -R46 ;  /* 0x00008f00a5847a23 */ /* 0x000fc4000001082e */
[--C-:B------:R-:W-:Y:S01]  /*14140*/  FFMA.FTZ R135, R182, c[0x0][0x23c], -R46.reuse ;  /* 0x00008f00b6877a23 */ /* 0x100fe2000001082e */
[----:B------:R1:W-:Y:S01]  /*14150*/  MUFU.EX2 R133, R130 ;  /* 0x0000008200857308 */ /* 0x0003e20000000800 */
[--C-:B------:R-:W-:Y:S02]  /*14160*/  FFMA.FTZ R134, R161, c[0x0][0x23c], -R46.reuse ;  /* 0x00008f00a1867a23 */ /* 0x100fe4000001082e */
[--C-:B------:R-:W-:Y:S02]  /*14170*/  FFMA.FTZ R146, R191, c[0x0][0x23c], -R46.reuse ;  /* 0x00008f00bf927a23 */ /* 0x100fe4000001082e */
[----:B------:R-:W-:Y:S01]  /*14180*/  FFMA.FTZ R153, R125, c[0x0][0x23c], -R46 ;  /* 0x00008f007d997a23 */ /* 0x000fe2000001082e */
[----:B---3--:R-:W-:Y:S02]  /*14190*/  F2FP.BF16.PACK_AB R35, R141, R124 ;  /* 0x0000007c8d23723e */ /* 0x008fe400000010ff */
[----:B------:R-:W3:Y:S01]  /*141a0*/  MUFU.EX2 R132, R132 ;  /* 0x0000008400847308 */ /* 0x000ee20000000800 */
[----:B------:R-:W-:-:S02]  /*141b0*/  FFMA.FTZ R125, R152, c[0x0][0x23c], -R102 ;  /* 0x00008f00987d7a23 */ /* 0x000fc40000010866 */
[--C-:B------:R-:W-:Y:S02]  /*141c0*/  FFMA.FTZ R154, R189, c[0x0][0x23c], -R46.reuse ;  /* 0x00008f00bd9a7a23 */ /* 0x100fe4000001082e */
[--C-:B------:R-:W-:Y:S01]  /*141d0*/  FFMA.FTZ R152, R185, c[0x0][0x23c], -R46.reuse ;  /* 0x00008f00b9987a23 */ /* 0x100fe2000001082e */
[C---:B------:R-:W-:Y:S01]  /*141e0*/  HMMA.16816.F32.BF16 R16, R32.reuse, R24, R16 ;  /* 0x000000182010723c */ /* 0x040fe20000041810 */
[--C-:B------:R-:W-:Y:S01]  /*141f0*/  FFMA.FTZ R161, R23, c[0x0][0x23c], -R46.reuse ;  /* 0x00008f0017a17a23 */ /* 0x100fe2000001082e */
[----:B------:R-:W-:Y:S01]  /*14200*/  MUFU.EX2 R135, R135 ;  /* 0x0000008700877308 */ /* 0x000fe20000000800 */
[----:B------:R-:W-:Y:S02]  /*14210*/  FFMA.FTZ R165, R183, c[0x0][0x23c], -R46 ;  /* 0x00008f00b7a57a23 */ /* 0x000fe4000001082e */
[----:B-1----:R-:W-:Y:S02]  /*14220*/  FFMA.FTZ R130, R172, c[0x0][0x23c], -R102 ;  /* 0x00008f00ac827a23 */ /* 0x002fe40000010866 */
[----:B------:R-:W-:Y:S01]  /*14230*/  FFMA.FTZ R172, R53, c[0x0][0x23c], -R46 ;  /* 0x00008f0035ac7a23 */ /* 0x000fe2000001082e */
[----:B------:R-:W-:Y:S01]  /*14240*/  HMMA.16816.F32.BF16 R4, R32, R26, R4 ;  /* 0x0000001a2004723c */ /* 0x000fe20000041804 */
[----:B------:R-:W1:Y:S01]  /*14250*/  LDSM.16.MT88.4 R24, [R223+0x5800] ;  /* 0x00580000df18783b */ /* 0x000e620000004200 */
[----:B------:R-:W4:Y:S01]  /*14260*/  MUFU.EX2 R134, R134 ;  /* 0x0000008600867308 */ /* 0x000f220000000800 */
[----:B------:R-:W-:-:S02]  /*14270*/  FFMA.FTZ R241, R241, R128, R122 ;  /* 0x00000080f1f17223 */ /* 0x000fc4000001007a */
[----:B------:R-:W-:Y:S02]  /*14280*/  FFMA.FTZ R173, R242, R126, R173 ;  /* 0x0000007ef2ad7223 */ /* 0x000fe400000100ad */
[--C-:B------:R-:W-:Y:S01]  /*14290*/  FFMA.FTZ R53, R117, c[0x0][0x23c], -R46.reuse ;  /* 0x00008f0075357a23 */ /* 0x100fe2000001082e */
[C---:B------:R-:W-:Y:S01]  /*142a0*/  HMMA.16816.F32.BF16 R136, R32.reuse, R28, R136 ;  /* 0x0000001c2088723c */ /* 0x040fe20000041888 */
[----:B------:R-:W-:Y:S01]  /*142b0*/  FADD.FTZ R118, R118, R173 ;  /* 0x000000ad76767221 */ /* 0x000fe20000010000 */
[----:B------:R-:W-:Y:S01]  /*142c0*/  MUFU.EX2 R143, R143 ;  /* 0x0000008f008f7308 */ /* 0x000fe20000000800 */
[----:B------:R-:W-:Y:S02]  /*142d0*/  FFMA.FTZ R115, R115, c[0x0][0x23c], -R46 ;  /* 0x00008f0073737a23 */ /* 0x000fe4000001082e */
[----:B------:R-:W-:Y:S02]  /*142e0*/  FADD.FTZ R167, R167, R118 ;  /* 0x00000076a7a77221 */ /* 0x000fe40000010000 */
[----:B------:R-:W-:Y:S01]  /*142f0*/  FFMA.FTZ R21, R54, c[0x0][0x23c], -R46 ;  /* 0x00008f0036157a23 */ /* 0x000fe2000001082e */
[----:B------:R-:W-:Y:S01]  /*14300*/  HMMA.16816.F32.BF16 R28, R32, R30, R12 ;  /* 0x0000001e201c723c */ /* 0x000fe2000004180c */
[----:B------:R-:W5:Y:S01]  /*14310*/  LDSM.16.MT88.4 R12, [R224+0x5c00] ;  /* 0x005c0000e00c783b */ /* 0x000f620000004200 */
[----:B------:R-:W1:Y:S01]  /*14320*/  MUFU.EX2 R140, R140 ;  /* 0x0000008c008c7308 */ /* 0x000e620000000800 */
[----:B------:R-:W-:-:S02]  /*14330*/  FADD.FTZ R167, R2, R167 ;  /* 0x000000a702a77221 */ /* 0x000fc40000010000 */
[----:B------:R-:W-:Y:S02]  /*14340*/  FFMA.FTZ R2, R55, c[0x0][0x23c], -R46 ;  /* 0x00008f0037027a23 */ /* 0x000fe4000001082e */
[----:B------:R-:W-:Y:S01]  /*14350*/  F2FP.BF16.PACK_AB R32, R110, R151 ;  /* 0x000000976e20723e */ /* 0x000fe200000010ff */
[----:B------:R-:W-:Y:S01]  /*14360*/  FADD.FTZ R0, R0, R167 ;  /* 0x000000a700007221 */ /* 0x000fe20000010000 */
[----:B---3--:R-:W-:Y:S01]  /*14370*/  F2FP.BF16.PACK_AB R33, R132, R133 ;  /* 0x000000858421723e */ /* 0x008fe200000010ff */
[----:B------:R-:W-:Y:S01]  /*14380*/  MUFU.EX2 R142, R142 ;  /* 0x0000008e008e7308 */ /* 0x000fe20000000800 */
[----:B------:R-:W-:Y:S01]  /*14390*/  F2FP.BF16.PACK_AB R34, R108, R123 ;  /* 0x0000007b6c22723e */ /* 0x000fe200000010ff */
[----:B------:R-:W-:Y:S01]  /*143a0*/  FADD.FTZ R145, R145, R0 ;  /* 0x0000000091917221 */ /* 0x000fe20000010000 */
[----:B----4-:R-:W-:Y:S01]  /*143b0*/  F2FP.BF16.PACK_AB R35, R134, R135 ;  /* 0x000000878623723e */ /* 0x010fe200000010ff */
[----:B------:R-:W-:Y:S02]  /*143c0*/  FFMA.FTZ R59, R59, c[0x0][0x23c], -R46 ;  /* 0x00008f003b3b7a23 */ /* 0x000fe4000001082e */
[----:B------:R-:W-:-:S02]  /*143d0*/  FADD.FTZ R124, R124, R145 ;  /* 0x000000917c7c7221 */ /* 0x000fc40000010000 */
[----:B------:R-:W3:Y:S01]  /*143e0*/  MUFU.EX2 R147, R147 ;  /* 0x0000009300937308 */ /* 0x000ee20000000800 */
[----:B------:R-:W-:Y:S01]  /*143f0*/  FFMA.FTZ R55, R65, c[0x0][0x23c], -R46 ;  /* 0x00008f0041377a23 */ /* 0x000fe2000001082e */
[C---:B--2---:R-:W-:Y:S01]  /*14400*/  HMMA.16816.F32.BF16 R16, R32.reuse, R8, R16 ;  /* 0x000000082010723c */ /* 0x044fe20000041810 */
[----:B------:R-:W-:Y:S02]  /*14410*/  FADD.FTZ R124, R141, R124 ;  /* 0x0000007c8d7c7221 */ /* 0x000fe40000010000 */
[----:B------:R-:W-:Y:S02]  /*14420*/  FFMA.FTZ R20, R20, c[0x0][0x23c], -R46 ;  /* 0x00008f0014147a23 */ /* 0x000fe4000001082e */
[----:B------:R-:W-:Y:S01]  /*14430*/  FADD.FTZ R133, R133, R124 ;  /* 0x0000007c85857221 */ /* 0x000fe20000010000 */
[----:B------:R-:W2:Y:S01]  /*14440*/  MUFU.EX2 R144, R144 ;  /* 0x0000009000907308 */ /* 0x000ea20000000800 */
[----:B------:R-:W-:Y:S01]  /*14450*/  FFMA.FTZ R65, R22, c[0x0][0x23c], -R46 ;  /* 0x00008f0016417a23 */ /* 0x000fe2000001082e */
[----:B------:R-:W-:Y:S01]  /*14460*/  HMMA.16816.F32.BF16 R4, R32, R10, R4 ;  /* 0x0000000a2004723c */ /* 0x000fe20000041804 */
[----:B------:R-:W4:Y:S01]  /*14470*/  LDSM.16.MT88.4 R8, [R223+0x5c00] ;  /* 0x005c0000df08783b */ /* 0x000f220000004200 */
[----:B------:R-:W-:-:S02]  /*14480*/  FADD.FTZ R132, R132, R133 ;  /* 0x0000008584847221 */ /* 0x000fc40000010000 */
[----:B------:R-:W-:Y:S02]  /*14490*/  FFMA.FTZ R131, R207, c[0x0][0x23c], -R102 ;  /* 0x00008f00cf837a23 */ /* 0x000fe40000010866 */
[----:B------:R-:W-:Y:S01]  /*144a0*/  MUFU.EX2 R146, R146 ;  /* 0x0000009200927308 */ /* 0x000fe20000000800 */
[----:B------:R-:W-:Y:S01]  /*144b0*/  FADD.FTZ R135, R135, R132 ;  /* 0x0000008487877221 */ /* 0x000fe20000010000 */
[C---:B-1----:R-:W-:Y:S01]  /*144c0*/  HMMA.16816.F32.BF16 R136, R32.reuse, R24, R136 ;  /* 0x000000182088723c */ /* 0x042fe20000041888 */
[----:B------:R-:W-:Y:S02]  /*144d0*/  FFMA.FTZ R68, R68, c[0x0][0x23c], -R46 ;  /* 0x00008f0044447a23 */ /* 0x000fe4000001082e */
[----:B------:R-:W-:Y:S02]  /*144e0*/  FADD.FTZ R134, R134, R135 ;  /* 0x0000008786867221 */ /* 0x000fe40000010000 */
[--C-:B------:R-:W-:Y:S01]  /*144f0*/  FFMA.FTZ R150, R199, c[0x0][0x23c], -R102.reuse ;  /* 0x00008f00c7967a23 */ /* 0x100fe20000010866 */
[----:B------:R-:W1:Y:S01]  /*14500*/  MUFU.EX2 R153, R153 ;  /* 0x0000009900997308 */ /* 0x000e620000000800 */
[----:B------:R-:W-:Y:S01]  /*14510*/  FFMA.FTZ R41, R205, c[0x0][0x23c], -R102 ;  /* 0x00008f00cd297a23 */ /* 0x000fe20000010866 */
[----:B------:R-:W-:Y:S01]  /*14520*/  HMMA.16816.F32.BF16 R28, R32, R26, R28 ;  /* 0x0000001a201c723c */ /* 0x000fe2000004181c */
[----:B------:R-:W1:Y:S01]  /*14530*/  LDSM.16.MT88.4 R24, [R224+0x6000] ;  /* 0x00600000e018783b */ /* 0x000e620000004200 */
[----:B------:R-:W-:-:S02]  /*14540*/  FFMA.FTZ R57, R57, c[0x0][0x23c], -R46 ;  /* 0x00008f0039397a23 */ /* 0x000fc4000001082e */
[--C-:B------:R-:W-:Y:S02]  /*14550*/  FFMA.FTZ R49, R187, c[0x0][0x23c], -R102.reuse ;  /* 0x00008f00bb317a23 */ /* 0x100fe40000010866 */
[----:B------:R-:W1:Y:S01]  /*14560*/  MUFU.EX2 R154, R154 ;  /* 0x0000009a009a7308 */ /* 0x000e620000000800 */
[----:B------:R-:W-:Y:S01]  /*14570*/  F2FP.BF16.PACK_AB R32, R106, R119 ;  /* 0x000000776a20723e */ /* 0x000fe200000010ff */
[----:B------:R-:W-:Y:S01]  /*14580*/  FFMA.FTZ R54, R107, c[0x0][0x23c], -R102 ;  /* 0x00008f006b367a23 */ /* 0x000fe20000010866 */
[----:B------:R-:W-:Y:S01]  /*14590*/  F2FP.BF16.PACK_AB R33, R140, R143 ;  /* 0x0000008f8c21723e */ /* 0x000fe200000010ff */
[----:B------:R-:W-:Y:S01]  /*145a0*/  FADD.FTZ R143, R143, R134 ;  /* 0x000000868f8f7221 */ /* 0x000fe20000010000 */
[----:B------:R-:W-:Y:S01]  /*145b0*/  F2FP.BF16.PACK_AB R34, R104, R111 ;  /* 0x0000006f6822723e */ /* 0x000fe200000010ff */
[----:B------:R-:W-:Y:S01]  /*145c0*/  FFMA.FTZ R0, R113, c[0x0][0x23c], -R102 ;  /* 0x00008f0071007a23 */ /* 0x000fe20000010866 */
[C---:B---3--:R-:W-:Y:S01]  /*145d0*/  F2FP.BF16.PACK_AB R35, R147.reuse, R142 ;  /* 0x0000008e9323723e */ /* 0x048fe200000010ff */
[----:B------:R-:W-:Y:S01]  /*145e0*/  MUFU.EX2 R152, R152 ;  /* 0x0000009800987308 */ /* 0x000fe20000000800 */
[----:B------:R-:W-:Y:S01]  /*145f0*/  FADD.FTZ R143, R140, R143 ;  /* 0x0000008f8c8f7221 */ /* 0x000fe20000010000 */
[----:B------:R-:W-:Y:S03]  /*14600*/  LDSM.16.MT88.4 R132, [R223+0x8c00] ;  /* 0x008c0000df84783b */ /* 0x000fe60000004200 */
[----:B------:R-:W-:Y:S01]  /*14610*/  FADD.FTZ R142, R142, R143 ;  /* 0x0000008f8e8e7221 */ /* 0x000fe20000010000 */
[----:B-----5:R-:W-:Y:S02]  /*14620*/  HMMA.16816.F32.BF16 R16, R32, R12, R16 ;  /* 0x0000000c2010723c */ /* 0x020fe40000041810 */
[----:B------:R-:W3:Y:S01]  /*14630*/  MUFU.EX2 R161, R161 ;  /* 0x000000a100a17308 */ /* 0x000ee20000000800 */
[----:B------:R-:W-:-:S02]  /*14640*/  FADD.FTZ R147, R147, R142 ;  /* 0x0000008e93937221 */ /* 0x000fc40000010000 */
[----:B------:R-:W-:Y:S03]  /*14650*/  LDSM.16.MT88.4 R140, [R224+0x8c00] ;  /* 0x008c0000e08c783b */ /* 0x000fe60000004200 */
[C---:B------:R-:W-:Y:S01]  /*14660*/  HMMA.16816.F32.BF16 R4, R32.reuse, R14, R4 ;  /* 0x0000000e2004723c */ /* 0x040fe20000041804 */
[----:B------:R-:W5:Y:S01]  /*14670*/  LDSM.16.MT88.4 R12, [R223+0x6000] ;  /* 0x00600000df0c783b */ /* 0x000f620000004200 */
[----:B------:R-:W-:Y:S06]  /*14680*/  MUFU.EX2 R165, R165 ;  /* 0x000000a500a57308 */ /* 0x000fec0000000800 */
[C---:B----4-:R-:W-:Y:S02]  /*14690*/  HMMA.16816.F32.BF16 R136, R32.reuse, R8, R136 ;  /* 0x000000082088723c */ /* 0x050fe40000041888 */
[----:B------:R-:W4:Y:S06]  /*146a0*/  MUFU.EX2 R156, R156 ;  /* 0x0000009c009c7308 */ /* 0x000f2c0000000800 */
[----:B------:R-:W-:Y:S01]  /*146b0*/  HMMA.16816.F32.BF16 R28, R32, R10, R28 ;  /* 0x0000000a201c723c */ /* 0x000fe2000004181c */
[----:B------:R-:W3:Y:S01]  /*146c0*/  LDSM.16.MT88.4 R8, [R224+0x6400] ;  /* 0x00640000e008783b */ /* 0x000ee20000004200 */
[----:B------:R-:W-:Y:S05]  /*146d0*/  MUFU.EX2 R158, R158 ;  /* 0x0000009e009e7308 */ /* 0x000fea0000000800 */
[----:B------:R-:W-:-:S02]  /*146e0*/  F2FP.BF16.PACK_AB R32, R100, R109 ;  /* 0x0000006d6420723e */ /* 0x000fc400000010ff */
[----:B--2---:R-:W-:Y:S01]  /*146f0*/  F2FP.BF16.PACK_AB R33, R127, R144 ;  /* 0x000000907f21723e */ /* 0x004fe200000010ff */
[----:B------:R-:W2:Y:S01]  /*14700*/  MUFU.EX2 R177, R177 ;  /* 0x000000b100b17308 */ /* 0x000ea20000000800 */
[----:B------:R-:W-:Y:S01]  /*14710*/  F2FP.BF16.PACK_AB R34, R98, R99 ;  /* 0x000000636222723e */ /* 0x000fe200000010ff */
[----:B------:R-:W-:Y:S01]  /*14720*/  FADD.FTZ R144, R144, R147 ;  /* 0x0000009390907221 */ /* 0x000fe20000010000 */
[----:B-1----:R-:W-:-:S03]  /*14730*/  F2FP.BF16.PACK_AB R35, R153, R146 ;  /* 0x000000929923723e */ /* 0x002fc600000010ff */
[----:B------:R-:W-:Y:S02]  /*14740*/  FADD.FTZ R127, R127, R144 ;  /* 0x000000907f7f7221 */ /* 0x000fe40000010000 */
[----:B------:R-:W-:Y:S02]  /*14750*/  MUFU.EX2 R164, R164 ;  /* 0x000000a400a47308 */ /* 0x000fe40000000800 */
[----:B------:R-:W-:Y:S01]  /*14760*/  HMMA.16816.F32.BF16 R16, R32, R24, R16 ;  /* 0x000000182010723c */ /* 0x000fe20000041810 */
[----:B------:R-:W-:-:S04]  /*14770*/  FADD.FTZ R146, R146, R127 ;  /* 0x0000007f92927221 */ /* 0x000fc80000010000 */
[----:B------:R-:W-:Y:S01]  /*14780*/  FADD.FTZ R153, R153, R146 ;  /* 0x0000009299997221 */ /* 0x000fe20000010000 */
[----:B------:R-:W1:Y:S02]  /*14790*/  MUFU.EX2 R43, R43 ;  /* 0x0000002b002b7308 */ /* 0x000e640000000800 */
[C---:B------:R-:W-:Y:S01]  /*147a0*/  HMMA.16816.F32.BF16 R4, R32.reuse, R26, R4 ;  /* 0x0000001a2004723c */ /* 0x040fe20000041804 */
[----:B------:R-:W1:Y:S05]  /*147b0*/  LDSM.16.MT88.4 R24, [R223+0x6400] ;  /* 0x00640000df18783b */ /* 0x000e6a0000004200 */
[----:B------:R-:W-:Y:S02]  /*147c0*/  MUFU.EX2 R162, R162 ;  /* 0x000000a200a27308 */ /* 0x000fe40000000800 */
[C---:B-----5:R-:W-:Y:S06]  /*147d0*/  HMMA.16816.F32.BF16 R136, R32.reuse, R12, R136 ;  /* 0x0000000c2088723c */ /* 0x060fec0000041888 */
[----:B------:R-:W5:Y:S02]  /*147e0*/  MUFU.EX2 R45, R45 ;  /* 0x0000002d002d7308 */ /* 0x000f640000000800 */
[----:B------:R-:W-:Y:S01]  /*147f0*/  HMMA.16816.F32.BF16 R28, R32, R14, R28 ;  /* 0x0000000e201c723c */ /* 0x000fe2000004181c */
[----:B------:R-:W2:Y:S05]  /*14800*/  LDSM.16.MT88.4 R12, [R224+0x6800] ;  /* 0x00680000e00c783b */ /* 0x000eaa0000004200 */
[----:B------:R-:W-:Y:S01]  /*14810*/  MUFU.EX2 R166, R166 ;  /* 0x000000a600a67308 */ /* 0x000fe20000000800 */
[----:B------:R-:W-:-:S02]  /*14820*/  F2FP.BF16.PACK_AB R32, R96, R97 ;  /* 0x000000616020723e */ /* 0x000fc400000010ff */
[----:B------:R-:W-:Y:S01]  /*14830*/  F2FP.BF16.PACK_AB R33, R3, R154 ;  /* 0x0000009a0321723e */ /* 0x000fe200000010ff */
[----:B------:R-:W-:Y:S01]  /*14840*/  FADD.FTZ R154, R154, R153 ;  /* 0x000000999a9a7221 */ /* 0x000fe20000010000 */
[----:B------:R-:W-:Y:S02]  /*14850*/  F2FP.BF16.PACK_AB R34, R94, R95 ;  /* 0x0000005f5e22723e */ /* 0x000fe400000010ff */
[----:B---3--:R-:W-:Y:S01]  /*14860*/  F2FP.BF16.PACK_AB R35, R161, R152 ;  /* 0x00000098a123723e */ /* 0x008fe200000010ff */
[----:B------:R-:W3:Y:S06]  /*14870*/  MUFU.EX2 R47, R47 ;  /* 0x0000002f002f7308 */ /* 0x000eec0000000800 */
[C---:B------:R-:W-:Y:S02]  /*14880*/  HMMA.16816.F32.BF16 R16, R32.reuse, R8, R16 ;  /* 0x000000082010723c */ /* 0x040fe40000041810 */
[----:B------:R-:W-:Y:S06]  /*14890*/  MUFU.EX2 R157, R157 ;  /* 0x0000009d009d7308 */ /* 0x000fec0000000800 */
[C---:B------:R-:W-:Y:S01]  /*148a0*/  HMMA.16816.F32.BF16 R4, R32.reuse, R10, R4 ;  /* 0x0000000a2004723c */ /* 0x040fe20000041804 */
[----:B------:R-:W3:Y:S01]  /*148b0*/  LDSM.16.MT88.4 R8, [R223+0x6800] ;  /* 0x00680000df08783b */ /* 0x000ee20000004200 */
[----:B------:R-:W2:Y:S06]  /*148c0*/  MUFU.EX2 R168, R168 ;  /* 0x000000a800a87308 */ /* 0x000eac0000000800 */
[C---:B-1----:R-:W-:Y:S02]  /*148d0*/  HMMA.16816.F32.BF16 R136, R32.reuse, R24, R136 ;  /* 0x000000182088723c */ /* 0x042fe40000041888 */
[----:B------:R-:W-:Y:S06]  /*148e0*/  MUFU.EX2 R78, R78 ;  /* 0x0000004e004e7308 */ /* 0x000fec0000000800 */
[----:B------:R-:W-:Y:S01]  /*148f0*/  HMMA.16816.F32.BF16 R28, R32, R26, R28 ;  /* 0x0000001a201c723c */ /* 0x000fe2000004181c */
[----:B------:R-:W1:Y:S01]  /*14900*/  LDSM.16.MT88.4 R24, [R224+0x6c00] ;  /* 0x006c0000e018783b */ /* 0x000e620000004200 */
[----:B------:R-:W-:Y:S05]  /*14910*/  MUFU.EX2 R170, R170 ;  /* 0x000000aa00aa7308 */ /* 0x000fea0000000800 */
[----:B------:R-:W-:-:S02]  /*14920*/  F2FP.BF16.PACK_AB R32, R92, R93 ;  /* 0x0000005d5c20723e */ /* 0x000fc400000010ff */
[----:B----4-:R-:W-:Y:S01]  /*14930*/  F2FP.BF16.PACK_AB R33, R156, R165 ;  /* 0x000000a59c21723e */ /* 0x010fe200000010ff */
[----:B------:R-:W4:Y:S01]  /*14940*/  MUFU.EX2 R51, R51 ;  /* 0x0000003300337308 */ /* 0x000f220000000800 */
[----:B------:R-:W-:Y:S02]  /*14950*/  F2FP.BF16.PACK_AB R34, R90, R91 ;  /* 0x0000005b5a22723e */ /* 0x000fe400000010ff */
[----:B--2---:R-:W-:-:S05]  /*14960*/  F2FP.BF16.PACK_AB R35, R177, R158 ;  /* 0x0000009eb123723e */ /* 0x004fca00000010ff */
[----:B------:R-:W-:Y:S02]  /*14970*/  MUFU.EX2 R121, R121 ;  /* 0x0000007900797308 */ /* 0x000fe40000000800 */
[C---:B------:R-:W-:Y:S06]  /*14980*/  HMMA.16816.F32.BF16 R16, R32.reuse, R12, R16 ;  /* 0x0000000c2010723c */ /* 0x040fec0000041810 */
[----:B------:R-:W2:Y:S02]  /*14990*/  MUFU.EX2 R172, R172 ;  /* 0x000000ac00ac7308 */ /* 0x000ea40000000800 */
[C---:B------:R-:W-:Y:S01]  /*149a0*/  HMMA.16816.F32.BF16 R4, R32.reuse, R14, R4 ;  /* 0x0000000e2004723c */ /* 0x040fe20000041804 */
[----:B------:R-:W2:Y:S05]  /*149b0*/  LDSM.16.MT88.4 R12, [R223+0x6c00] ;  /* 0x006c0000df0c783b */ /* 0x000eaa0000004200 */
[----:B------:R-:W-:Y:S02]  /*149c0*/  MUFU.EX2 R77, R77 ;  /* 0x0000004d004d7308 */ /* 0x000fe40000000800 */
[C---:B---3--:R-:W-:Y:S06]  /*149d0*/  HMMA.16816.F32.BF16 R136, R32.reuse, R8, R136 ;  /* 0x000000082088723c */ /* 0x048fec0000041888 */
[----:B------:R-:W3:Y:S02]  /*149e0*/  MUFU.EX2 R76, R76 ;  /* 0x0000004c004c7308 */ /* 0x000ee40000000800 */
[----:B------:R-:W-:Y:S01]  /*149f0*/  HMMA.16816.F32.BF16 R28, R32, R10, R28 ;  /* 0x0000000a201c723c */ /* 0x000fe2000004181c */
[----:B------:R-:W3:Y:S05]  /*14a00*/  LDSM.16.MT88.4 R8, [R224+0x7000] ;  /* 0x00700000e008783b */ /* 0x000eea0000004200 */
[----:B------:R-:W-:Y:S01]  /*14a10*/  MUFU.EX2 R75, R75 ;  /* 0x0000004b004b7308 */ /* 0x000fe20000000800 */
[----:B------:R-:W-:-:S02]  /*14a20*/  F2FP.BF16.PACK_AB R32, R88, R89 ;  /* 0x000000595820723e */ /* 0x000fc400000010ff */
[----:B------:R-:W-:Y:S02]  /*14a30*/  F2FP.BF16.PACK_AB R33, R43, R164 ;  /* 0x000000a42b21723e */ /* 0x000fe400000010ff */
[----:B------:R-:W-:Y:S02]  /*14a40*/  F2FP.BF16.PACK_AB R34, R86, R87 ;  /* 0x000000575622723e */ /* 0x000fe400000010ff */
[----:B-----5:R-:W-:Y:S01]  /*14a50*/  F2FP.BF16.PACK_AB R35, R45, R162 ;  /* 0x000000a22d23723e */ /* 0x020fe200000010ff */
[----:B------:R-:W-:Y:S06]  /*14a60*/  MUFU.EX2 R74, R74 ;  /* 0x0000004a004a7308 */ /* 0x000fec0000000800 */
[C---:B-1----:R-:W-:Y:S02]  /*14a70*/  HMMA.16816.F32.BF16 R16, R32.reuse, R24, R16 ;  /* 0x000000182010723c */ /* 0x042fe40000041810 */
[----:B------:R-:W-:Y:S06]  /*14a80*/  MUFU.EX2 R53, R53 ;  /* 0x0000003500357308 */ /* 0x000fec0000000800 */
[C---:B------:R-:W-:Y:S01]  /*14a90*/  HMMA.16816.F32.BF16 R4, R32.reuse, R26, R4 ;  /* 0x0000001a2004723c */ /* 0x040fe20000041804 */
[----:B------:R-:W1:Y:S01]  /*14aa0*/  LDSM.16.MT88.4 R24, [R223+0x7000] ;  /* 0x00700000df18783b */ /* 0x000e620000004200 */
[----:B------:R-:W5:Y:S06]  /*14ab0*/  MUFU.EX2 R52, R52 ;  /* 0x0000003400347308 */ /* 0x000f6c0000000800 */
        /* <DEDUP_REMOVED lines=8> */
[----:B------:R-:W-:Y:S02]  /*14b40*/  F2FP.BF16.PACK_AB R34, R82, R83 ;  /* 0x000000535222723e */ /* 0x000fe400000010ff */
[----:B------:R-:W-:-:S05]  /*14b50*/  F2FP.BF16.PACK_AB R35, R168, R157 ;  /* 0x0000009da823723e */ /* 0x000fca00000010ff */
[----:B------:R-:W-:Y:S02]  /*14b60*/  MUFU.EX2 R71, R71 ;  /* 0x0000004700477308 */ /* 0x000fe40000000800 */
[C---:B---3--:R-:W-:Y:S06]  /*14b70*/  HMMA.16816.F32.BF16 R16, R32.reuse, R8, R16 ;  /* 0x000000082010723c */ /* 0x048fec0000041810 */
[----:B------:R-:W-:Y:S02]  /*14b80*/  MUFU.EX2 R50, R50 ;  /* 0x0000003200327308 */ /* 0x000fe40000000800 */
[C---:B------:R-:W-:Y:S01]  /*14b90*/  HMMA.16816.F32.BF16 R4, R32.reuse, R10, R4 ;  /* 0x0000000a2004723c */ /* 0x040fe20000041804 */
[----:B------:R-:W3:Y:S05]  /*14ba0*/  LDSM.16.MT88.4 R8, [R223+0x7400] ;  /* 0x00740000df08783b */ /* 0x000eea0000004200 */
[----:B------:R-:W-:Y:S02]  /*14bb0*/  MUFU.EX2 R59, R59 ;  /* 0x0000003b003b7308 */ /* 0x000fe40000000800 */
[C---:B-1----:R-:W-:Y:S06]  /*14bc0*/  HMMA.16816.F32.BF16 R136, R32.reuse, R24, R136 ;  /* 0x000000182088723c */ /* 0x042fec0000041888 */
[----:B------:R-:W-:Y:S02]  /*14bd0*/  MUFU.EX2 R2, R2 ;  /* 0x0000000200027308 */ /* 0x000fe40000000800 */
[----:B------:R-:W-:Y:S01]  /*14be0*/  HMMA.16816.F32.BF16 R28, R32, R26, R28 ;  /* 0x0000001a201c723c */ /* 0x000fe2000004181c */
[----:B------:R-:W1:Y:S05]  /*14bf0*/  LDSM.16.MT88.4 R24, [R224+0x7800] ;  /* 0x00780000e018783b */ /* 0x000e6a0000004200 */
[----:B------:R-:W-:Y:S01]  /*14c00*/  MUFU.EX2 R55, R55 ;  /* 0x0000003700377308 */ /* 0x000fe20000000800 */
[----:B------:R-:W-:-:S02]  /*14c10*/  F2FP.BF16.PACK_AB R32, R80, R81 ;  /* 0x000000515020723e */ /* 0x000fc400000010ff */
[----:B----4-:R-:W-:Y:S02]  /*14c20*/  F2FP.BF16.PACK_AB R33, R51, R170 ;  /* 0x000000aa3321723e */ /* 0x010fe400000010ff */
[----:B------:R-:W-:Y:S02]  /*14c30*/  F2FP.BF16.PACK_AB R34, R78, R79 ;  /* 0x0000004f4e22723e */ /* 0x000fe400000010ff */
[----:B------:R-:W-:Y:S01]  /*14c40*/  F2FP.BF16.PACK_AB R35, R172, R121 ;  /* 0x00000079ac23723e */ /* 0x000fe200000010ff */
[----:B------:R-:W-:Y:S06]  /*14c50*/  MUFU.EX2 R48, R48 ;  /* 0x0000003000307308 */ /* 0x000fec0000000800 */
[C---:B--2---:R-:W-:Y:S02]  /*14c60*/  HMMA.16816.F32.BF16 R16, R32.reuse, R12, R16 ;  /* 0x0000000c2010723c */ /* 0x044fe40000041810 */
[----:B------:R-:W-:Y:S05]  /*14c70*/  MUFU.EX2 R105, R105 ;  /* 0x0000006900697308 */ /* 0x000fea0000000800 */
[----:B------:R-:W-:Y:S01]  /*14c80*/  FADD.FTZ R12, R120, R241 ;  /* 0x000000f1780c7221 */ /* 0x000fe20000010000 */
[----:B------:R-:W-:Y:S01]  /*14c90*/  HMMA.16816.F32.BF16 R4, R32, R14, R4 ;  /* 0x0000000e2004723c */ /* 0x000fe20000041804 */
[----:B------:R-:W-:Y:S01]  /*14ca0*/  FFMA.FTZ R241, R69, c[0x0][0x23c], -R102 ;  /* 0x00008f0045f17a23 */ /* 0x000fe20000010866 */
[----:B------:R-:W2:Y:S01]  /*14cb0*/  MUFU.EX2 R120, R21 ;  /* 0x0000001500787308 */ /* 0x000ea20000000800 */
[----:B------:R-:W-:-:S02]  /*14cc0*/  FADD.FTZ R171, R171, R12 ;  /* 0x0000000cabab7221 */ /* 0x000fc40000010000 */
[----:B------:R-:W4:Y:S02]  /*14cd0*/  LDSM.16.MT88.4 R12, [R223+0x7800] ;  /* 0x00780000df0c783b */ /* 0x000f240000004200 */
[----:B------:R-:W-:Y:S01]  /*14ce0*/  FADD.FTZ R116, R116, R171 ;  /* 0x000000ab74747221 */ /* 0x000fe20000010000 */
[----:B---3--:R-:W-:Y:S02]  /*14cf0*/  HMMA.16816.F32.BF16 R136, R32, R8, R136 ;  /* 0x000000082088723c */ /* 0x008fe40000041888 */
[----:B------:R-:W-:Y:S01]  /*14d00*/  MUFU.EX2 R130, R130 ;  /* 0x0000008200827308 */ /* 0x000fe20000000800 */
[----:B------:R-:W-:-:S04]  /*14d10*/  FADD.FTZ R163, R163, R116 ;  /* 0x00000074a3a37221 */ /* 0x000fc80000010000 */
[----:B------:R-:W-:Y:S01]  /*14d20*/  FADD.FTZ R114, R114, R163 ;  /* 0x000000a372727221 */ /* 0x000fe20000010000 */
[----:B------:R-:W-:Y:S01]  /*14d30*/  HMMA.16816.F32.BF16 R28, R32, R10, R28 ;  /* 0x0000000a201c723c */ /* 0x000fe2000004181c */
[----:B------:R-:W-:Y:S01]  /*14d40*/  F2FP.BF16.PACK_AB R8, R76, R77 ;  /* 0x0000004d4c08723e */ /* 0x000fe200000010ff */
[----:B------:R-:W3:Y:S01]  /*14d50*/  LDSM.16.MT88.4 R32, [R224+0x7c00] ;  /* 0x007c0000e020783b */ /* 0x000ee20000004200 */
[----:B------:R-:W-:Y:S01]  /*14d60*/  FADD.FTZ R155, R155, R114 ;  /* 0x000000729b9b7221 */ /* 0x000fe20000010000 */
[----:B-----5:R-:W-:Y:S01]  /*14d70*/  F2FP.BF16.PACK_AB R9, R52, R53 ;  /* 0x000000353409723e */ /* 0x020fe200000010ff */
[----:B------:R-:W-:Y:S02]  /*14d80*/  MUFU.EX2 R131, R131 ;  /* 0x0000008300837308 */ /* 0x000fe40000000800 */
[----:B------:R-:W-:Y:S01]  /*14d90*/  FADD.FTZ R112, R112, R155 ;  /* 0x0000009b70707221 */ /* 0x000fe20000010000 */
[----:B------:R-:W-:Y:S02]  /*14da0*/  F2FP.BF16.PACK_AB R10, R74, R75 ;  /* 0x0000004b4a0a723e */ /* 0x000fe400000010ff */
[----:B--2---:R-:W-:Y:S01]  /*14db0*/  F2FP.BF16.PACK_AB R11, R120, R115 ;  /* 0x00000073780b723e */ /* 0x004fe200000010ff */
[----:B------:R-:W-:-:S02]  /*14dc0*/  FADD.FTZ R151, R151, R112 ;  /* 0x0000007097977221 */ /* 0x000fc40000010000 */
[----:B------:R-:W-:Y:S02]  /*14dd0*/  MUFU.EX2 R68, R68 ;  /* 0x0000004400447308 */ /* 0x000fe40000000800 */
[----:B------:R-:W-:Y:S02]  /*14de0*/  FADD.FTZ R110, R110, R151 ;  /* 0x000000976e6e7221 */ /* 0x000fe40000010000 */
[----:B-1----:R-:W-:Y:S02]  /*14df0*/  HMMA.16816.F32.BF16 R16, R8, R24, R16 ;  /* 0x000000180810723c */ /* 0x002fe40000041810 */
[----:B------:R-:W-:Y:S02]  /*14e00*/  FADD.FTZ R123, R123, R110 ;  /* 0x0000006e7b7b7221 */ /* 0x000fe40000010000 */
[----:B------:R1:W2:Y:S02]  /*14e10*/  MUFU.EX2 R110, R20 ;  /* 0x00000014006e7308 */ /* 0x0002a40000000800 */
[----:B------:R-:W-:-:S02]  /*14e20*/  FADD.FTZ R108, R108, R123 ;  /* 0x0000007b6c6c7221 */ /* 0x000fc40000010000 */
[C---:B------:R-:W-:Y:S01]  /*14e30*/  HMMA.16816.F32.BF16 R4, R8.reuse, R26, R4 ;  /* 0x0000001a0804723c */ /* 0x040fe20000041804 */
[----:B------:R-:W5:Y:S01]  /*14e40*/  LDSM.16.MT88.4 R24, [R223+0x7c00] ;  /* 0x007c0000df18783b */ /* 0x000f620000004200 */
[----:B------:R-:W-:Y:S02]  /*14e50*/  FADD.FTZ R119, R119, R108 ;  /* 0x0000006c77777221 */ /* 0x000fe40000010000 */
[----:B------:R-:W2:Y:S02]  /*14e60*/  MUFU.EX2 R65, R65 ;  /* 0x0000004100417308 */ /* 0x000ea40000000800 */
[----:B------:R-:W-:Y:S02]  /*14e70*/  FADD.FTZ R106, R106, R119 ;  /* 0x000000776a6a7221 */ /* 0x000fe40000010000 */
[----:B----4-:R-:W-:Y:S02]  /*14e80*/  HMMA.16816.F32.BF16 R136, R8, R12, R136 ;  /* 0x0000000c0888723c */ /* 0x010fe40000041888 */
[----:B------:R-:W-:Y:S01]  /*14e90*/  FADD.FTZ R111, R111, R106 ;  /* 0x0000006a6f6f7221 */ /* 0x000fe20000010000 */
[----:B-1----:R-:W-:Y:S01]  /*14ea0*/  LDSM.16.MT88.4 R20, [R223+0x8000] ;  /* 0x00800000df14783b */ /* 0x002fe20000004200 */
[----:B------:R-:W-:Y:S02]  /*14eb0*/  MUFU.EX2 R125, R125 ;  /* 0x0000007d007d7308 */ /* 0x000fe40000000800 */
[----:B------:R-:W-:-:S02]  /*14ec0*/  FADD.FTZ R104, R104, R111 ;  /* 0x0000006f68687221 */ /* 0x000fc40000010000 */
[----:B------:R-:W-:Y:S01]  /*14ed0*/  HMMA.16816.F32.BF16 R28, R8, R14, R28 ;  /* 0x0000000e081c723c */ /* 0x000fe2000004181c */
[----:B------:R-:W1:Y:S01]  /*14ee0*/  LDSM.16.MT88.4 R12, [R224+0x8000] ;  /* 0x00800000e00c783b */ /* 0x000e620000004200 */
[----:B------:R-:W-:Y:S02]  /*14ef0*/  FADD.FTZ R109, R109, R104 ;  /* 0x000000686d6d7221 */ /* 0x000fe40000010000 */
[----:B------:R-:W-:Y:S02]  /*14f00*/  MUFU.EX2 R150, R150 ;  /* 0x0000009600967308 */ /* 0x000fe40000000800 */
[----:B------:R-:W-:Y:S01]  /*14f10*/  FADD.FTZ R100, R100, R109 ;  /* 0x0000006d64647221 */ /* 0x000fe20000010000 */
[----:B------:R-:W-:Y:S02]  /*14f20*/  F2FP.BF16.PACK_AB R8, R72, R73 ;  /* 0x000000494808723e */ /* 0x000fe400000010ff */
[----:B------:R-:W-:Y:S01]  /*14f30*/  F2FP.BF16.PACK_AB R9, R2, R59 ;  /* 0x0000003b0209723e */ /* 0x000fe200000010ff */
[----:B------:R-:W-:Y:S01]  /*14f40*/  FADD.FTZ R99, R99, R100 ;  /* 0x0000006463637221 */ /* 0x000fe20000010000 */
[----:B------:R-:W-:-:S02]  /*14f50*/  F2FP.BF16.PACK_AB R10, R50, R71 ;  /* 0x00000047320a723e */ /* 0x000fc400000010ff */
[----:B--2---:R-:W-:Y:S01]  /*14f60*/  F2FP.BF16.PACK_AB R11, R110, R55 ;  /* 0x000000376e0b723e */ /* 0x004fe200000010ff */
[----:B------:R-:W-:Y:S01]  /*14f70*/  FADD.FTZ R98, R98, R99 ;  /* 0x0000006362627221 */ /* 0x000fe20000010000 */
[----:B------:R-:W-:Y:S03]  /*14f80*/  MUFU.EX2 R41, R41 ;  /* 0x0000002900297308 */ /* 0x000fe60000000800 */
[----:B------:R-:W-:Y:S02]  /*14f90*/  FADD.FTZ R97, R97, R98 ;  /* 0x0000006261617221 */ /* 0x000fe40000010000 */
[----:B---3--:R-:W-:Y:S02]  /*14fa0*/  HMMA.16816.F32.BF16 R16, R8, R32, R16 ;  /* 0x000000200810723c */ /* 0x008fe40000041810 */
[----:B------:R-:W-:Y:S01]  /*14fb0*/  FADD.FTZ R96, R96, R97 ;  /* 0x0000006160607221 */ /* 0x000fe20000010000 */
[----:B------:R-:W-:Y:S03]  /*14fc0*/  MUFU.EX2 R160, R160 ;  /* 0x000000a000a07308 */ /* 0x000fe60000000800 */
[----:B------:R-:W-:-:S02]  /*14fd0*/  FADD.FTZ R95, R95, R96 ;  /* 0x000000605f5f7221 */ /* 0x000fc40000010000 */
[C---:B-----5:R-:W-:Y:S01]  /*14fe0*/  HMMA.16816.F32.BF16 R136, R8.reuse, R24, R136 ;  /* 0x000000180888723c */ /* 0x060fe20000041888 */
[----:B------:R-:W-:Y:S02]  /*14ff0*/  FFMA.FTZ R32, R36, c[0x0][0x23c], -R46 ;  /* 0x00008f0024207a23 */ /* 0x000fe4000001082e */
[----:B------:R-:W-:Y:S01]  /*15000*/  FADD.FTZ R94, R94, R95 ;  /* 0x0000005f5e5e7221 */ /* 0x000fe20000010000 */
[----:B------:R-:W-:Y:S01]  /*15010*/  MUFU.EX2 R57, R57 ;  /* 0x0000003900397308 */ /* 0x000fe20000000800 */
[----:B------:R-:W-:Y:S02]  /*15020*/  FFMA.FTZ R33, R61, c[0x0][0x23c], -R102 ;  /* 0x00008f003d217a23 */ /* 0x000fe40000010866 */
[----:B------:R-:W-:Y:S01]  /*15030*/  FADD.FTZ R25, R3, R154 ;  /* 0x0000009a03197221 */ /* 0x000fe20000010000 */
[----:B------:R-:W-:Y:S01]  /*15040*/  HMMA.16816.F32.BF16 R4, R8, R34, R4 ;  /* 0x000000220804723c */ /* 0x000fe20000041804 */
[----:B------:R-:W-:Y:S02]  /*15050*/  FADD.FTZ R93, R93, R94 ;  /* 0x0000005e5d5d7221 */ /* 0x000fe40000010000 */
[----:B------:R-:W-:Y:S01]  /*15060*/  FADD.FTZ R152, R152, R25 ;  /* 0x0000001998987221 */ /* 0x000fe20000010000 */
[----:B------:R-:W-:Y:S01]  /*15070*/  MUFU.EX2 R32, R32 ;  /* 0x0000002000207308 */ /* 0x000fe20000000800 */
[----:B------:R-:W-:-:S02]  /*15080*/  FADD.FTZ R92, R92, R93 ;  /* 0x0000005d5c5c7221 */ /* 0x000fc40000010000 */
[----:B------:R-:W-:Y:S01]  /*15090*/  FADD.FTZ R152, R161, R152 ;  /* 0x00000098a1987221 */ /* 0x000fe20000010000 */
[----:B------:R-:W-:Y:S01]  /*150a0*/  HMMA.16816.F32.BF16 R28, R8, R26, R28 ;  /* 0x0000001a081c723c */ /* 0x000fe2000004181c */
[----:B------:R-:W-:Y:S01]  /*150b0*/  FADD.FTZ R91, R91, R92 ;  /* 0x0000005c5b5b7221 */ /* 0x000fe20000010000 */
[----:B------:R-:W2:Y:S01]  /*150c0*/  LDSM.16.MT88.4 R24, [R224+0x8400] ;  /* 0x00840000e018783b */ /* 0x000ea20000004200 */
[----:B------:R-:W-:Y:S01]  /*150d0*/  FADD.FTZ R165, R165, R152 ;  /* 0x00000098a5a57221 */ /* 0x000fe20000010000 */
[----:B------:R-:W-:Y:S01]  /*150e0*/  MUFU.EX2 R49, R49 ;  /* 0x0000003100317308 */ /* 0x000fe20000000800 */
[----:B------:R-:W-:Y:S02]  /*150f0*/  FFMA.FTZ R35, R56, c[0x0][0x23c], -R46 ;  /* 0x00008f0038237a23 */ /* 0x000fe4000001082e */
[----:B------:R-:W-:Y:S01]  /*15100*/  FADD.FTZ R165, R156, R165 ;  /* 0x000000a59ca57221 */ /* 0x000fe20000010000 */
[----:B------:R-:W-:Y:S01]  /*15110*/  F2FP.BF16.PACK_AB R8, R105, R48 ;  /* 0x000000306908723e */ /* 0x000fe200000010ff */
[----:B------:R-:W-:Y:S01]  /*15120*/  FADD.FTZ R90, R90, R91 ;  /* 0x0000005b5a5a7221 */ /* 0x000fe20000010000 */
[----:B------:R-:W-:Y:S01]  /*15130*/  F2FP.BF16.PACK_AB R9, R65, R68 ;  /* 0x000000444109723e */ /* 0x000fe200000010ff */
[----:B------:R-:W-:Y:S01]  /*15140*/  FADD.FTZ R158, R158, R165 ;  /* 0x000000a59e9e7221 */ /* 0x000fe20000010000 */
[----:B------:R-:W3:Y:S01]  /*15150*/  MUFU.EX2 R35, R35 ;  /* 0x0000002300237308 */ /* 0x000ee20000000800 */
[----:B------:R-:W-:Y:S01]  /*15160*/  FADD.FTZ R89, R89, R90 ;  /* 0x0000005a59597221 */ /* 0x000fe20000010000 */
[----:B------:R-:W-:Y:S01]  /*15170*/  F2FP.BF16.PACK_AB R10, R131, R130 ;  /* 0x00000082830a723e */ /* 0x000fe200000010ff */
[----:B------:R-:W-:-:S02]  /*15180*/  FADD.FTZ R177, R177, R158 ;  /* 0x0000009eb1b17221 */ /* 0x000fc40000010000 */
[----:B------:R-:W-:Y:S02]  /*15190*/  FADD.FTZ R88, R88, R89 ;  /* 0x0000005958587221 */ /* 0x000fe40000010000 */
[----:B------:R-:W-:Y:S01]  /*151a0*/  FADD.FTZ R164, R164, R177 ;  /* 0x000000b1a4a47221 */ /* 0x000fe20000010000 */
[----:B------:R-:W-:Y:S01]  /*151b0*/  MUFU.EX2 R54, R54 ;  /* 0x0000003600367308 */ /* 0x000fe20000000800 */
[----:B------:R-:W-:Y:S02]  /*151c0*/  FADD.FTZ R87, R87, R88 ;  /* 0x0000005857577221 */ /* 0x000fe40000010000 */
[----:B------:R-:W-:Y:S02]  /*151d0*/  FADD.FTZ R43, R43, R164 ;  /* 0x000000a42b2b7221 */ /* 0x000fe40000010000 */
[----:B------:R-:W-:Y:S02]  /*151e0*/  FADD.FTZ R86, R86, R87 ;  /* 0x0000005756567221 */ /* 0x000fe40000010000 */
[----:B------:R-:W-:Y:S01]  /*151f0*/  FADD.FTZ R162, R162, R43 ;  /* 0x0000002ba2a27221 */ /* 0x000fe20000010000 */
[----:B---3--:R-:W-:Y:S01]  /*15200*/  F2FP.BF16.PACK_AB R11, R35, R32 ;  /* 0x00000020230b723e */ /* 0x008fe200000010ff */
[----:B------:R-:W-:Y:S01]  /*15210*/  FADD.FTZ R85, R85, R86 ;  /* 0x0000005655557221 */ /* 0x000fe20000010000 */
[----:B------:R-:W-:Y:S01]  /*15220*/  MUFU.EX2 R0, R0 ;  /* 0x0000000000007308 */ /* 0x000fe20000000800 */
[----:B------:R-:W-:-:S02]  /*15230*/  FADD.FTZ R45, R45, R162 ;  /* 0x000000a22d2d7221 */ /* 0x000fc40000010000 */
[----:B------:R-:W-:Y:S02]  /*15240*/  FADD.FTZ R84, R84, R85 ;  /* 0x0000005554547221 */ /* 0x000fe40000010000 */
[--C-:B------:R-:W-:Y:S01]  /*15250*/  FFMA.FTZ R34, R38, c[0x0][0x23c], -R46.reuse ;  /* 0x00008f0026227a23 */ /* 0x100fe2000001082e */
[C---:B-1----:R-:W-:Y:S01]  /*15260*/  HMMA.16816.F32.BF16 R16, R8.reuse, R12, R16 ;  /* 0x0000000c0810723c */ /* 0x042fe20000041810 */
[--C-:B------:R-:W-:Y:S01]  /*15270*/  FFMA.FTZ R36, R63, c[0x0][0x23c], -R46.reuse ;  /* 0x00008f003f247a23 */ /* 0x100fe2000001082e */
[----:B------:R-:W-:Y:S01]  /*15280*/  MUFU.EX2 R33, R33 ;  /* 0x0000002100217308 */ /* 0x000fe20000000800 */
[----:B------:R-:W-:Y:S02]  /*15290*/  FFMA.FTZ R61, R58, c[0x0][0x23c], -R46 ;  /* 0x00008f003a3d7a23 */ /* 0x000fe4000001082e */
[----:B------:R-:W-:Y:S02]  /*152a0*/  FADD.FTZ R166, R166, R45 ;  /* 0x0000002da6a67221 */ /* 0x000fe40000010000 */
[----:B------:R-:W-:Y:S01]  /*152b0*/  FADD.FTZ R83, R83, R84 ;  /* 0x0000005453537221 */ /* 0x000fe20000010000 */
[----:B------:R-:W-:Y:S01]  /*152c0*/  HMMA.16816.F32.BF16 R4, R8, R14, R4 ;  /* 0x0000000e0804723c */ /* 0x000fe20000041804 */
[----:B------:R-:W1:Y:S01]  /*152d0*/  LDSM.16.MT88.4 R12, [R223+0x8400] ;  /* 0x00840000df0c783b */ /* 0x000e620000004200 */
[----:B------:R-:W3:Y:S01]  /*152e0*/  MUFU.EX2 R34, R34 ;  /* 0x0000002200227308 */ /* 0x000ee20000000800 */
[----:B------:R-:W-:-:S02]  /*152f0*/  FADD.FTZ R166, R47, R166 ;  /* 0x000000a62fa67221 */ /* 0x000fc40000010000 */
        /* <DEDUP_REMOVED lines=9> */
[----:B------:R-:W4:Y:S01]  /*15390*/  LDSM.16.MT88.4 R20, [R224+0x8800] ;  /* 0x00880000e014783b */ /* 0x000f220000004200 */
[----:B------:R-:W5:Y:S01]  /*153a0*/  MUFU.EX2 R61, R61 ;  /* 0x0000003d003d7308 */ /* 0x000f620000000800 */
[----:B------:R-:W-:-:S02]  /*153b0*/  FADD.FTZ R79, R79, R80 ;  /* 0x000000504f4f7221 */ /* 0x000fc40000010000 */
[----:B------:R-:W-:Y:S02]  /*153c0*/  FADD.FTZ R170, R51, R170 ;  /* 0x000000aa33aa7221 */ /* 0x000fe40000010000 */
[----:B------:R-:W-:Y:S01]  /*153d0*/  F2FP.BF16.PACK_AB R8, R150, R125 ;  /* 0x0000007d9608723e */ /* 0x000fe200000010ff */
[----:B------:R-:W-:Y:S01]  /*153e0*/  FFMA.FTZ R38, R39, c[0x0][0x23c], -R102 ;  /* 0x00008f0027267a23 */ /* 0x000fe20000010866 */
[----:B---3--:R-:W-:Y:S01]  /*153f0*/  F2FP.BF16.PACK_AB R9, R57, R34 ;  /* 0x000000223909723e */ /* 0x008fe200000010ff */
[----:B------:R-:W-:Y:S01]  /*15400*/  FADD.FTZ R78, R78, R79 ;  /* 0x0000004f4e4e7221 */ /* 0x000fe20000010000 */
[----:B------:R-:W-:Y:S01]  /*15410*/  F2FP.BF16.PACK_AB R10, R160, R41 ;  /* 0x00000029a00a723e */ /* 0x000fe200000010ff */
[--C-:B------:R-:W-:Y:S01]  /*15420*/  FFMA.FTZ R39, R66, c[0x0][0x23c], -R46.reuse ;  /* 0x00008f0042277a23 */ /* 0x100fe2000001082e */
[----:B------:R-:W-:Y:S01]  /*15430*/  MUFU.EX2 R3, R60 ;  /* 0x0000003c00037308 */ /* 0x000fe20000000800 */
[--C-:B------:R-:W-:Y:S02]  /*15440*/  FFMA.FTZ R56, R67, c[0x0][0x23c], -R46.reuse ;  /* 0x00008f0043387a23 */ /* 0x100fe4000001082e */
[--C-:B------:R-:W-:Y:S01]  /*15450*/  FFMA.FTZ R43, R62, c[0x0][0x23c], -R46.reuse ;  /* 0x00008f003e2b7a23 */ /* 0x100fe2000001082e */
[----:B-----5:R-:W-:Y:S01]  /*15460*/  F2FP.BF16.PACK_AB R11, R61, R36 ;  /* 0x000000243d0b723e */ /* 0x020fe200000010ff */
[----:B------:R-:W-:-:S02]  /*15470*/  FFMA.FTZ R58, R37, c[0x0][0x23c], -R46 ;  /* 0x00008f00253a7a23 */ /* 0x000fc4000001082e */
[----:B------:R-:W-:Y:S01]  /*15480*/  FADD.FTZ R121, R121, R170 ;  /* 0x000000aa79797221 */ /* 0x000fe20000010000 */
[----:B------:R-:W-:Y:S01]  /*15490*/  MUFU.EX2 R39, R39 ;  /* 0x0000002700277308 */ /* 0x000fe20000000800 */
[----:B------:R-:W-:Y:S02]  /*154a0*/  FADD.FTZ R77, R77, R78 ;  /* 0x0000004e4d4d7221 */ /* 0x000fe40000010000 */
[----:B--2---:R-:W-:Y:S01]  /*154b0*/  HMMA.16816.F32.BF16 R16, R8, R24, R16 ;  /* 0x000000180810723c */ /* 0x004fe20000041810 */
[----:B------:R-:W-:Y:S02]  /*154c0*/  FADD.FTZ R172, R172, R121 ;  /* 0x00000079acac7221 */ /* 0x000fe40000010000 */
[----:B------:R-:W-:Y:S02]  /*154d0*/  FADD.FTZ R76, R76, R77 ;  /* 0x0000004d4c4c7221 */ /* 0x000fe40000010000 */
[----:B------:R-:W2:Y:S01]  /*154e0*/  MUFU.EX2 R56, R56 ;  /* 0x0000003800387308 */ /* 0x000ea20000000800 */
[----:B------:R-:W-:-:S02]  /*154f0*/  FADD.FTZ R53, R53, R172 ;  /* 0x000000ac35357221 */ /* 0x000fc40000010000 */
[----:B------:R-:W-:Y:S01]  /*15500*/  FADD.FTZ R75, R75, R76 ;  /* 0x0000004c4b4b7221 */ /* 0x000fe20000010000 */
[C---:B------:R-:W-:Y:S01]  /*15510*/  HMMA.16816.F32.BF16 R4, R8.reuse, R26, R4 ;  /* 0x0000001a0804723c */ /* 0x040fe20000041804 */
[----:B------:R-:W-:Y:S01]  /*15520*/  FADD.FTZ R52, R52, R53 ;  /* 0x0000003534347221 */ /* 0x000fe20000010000 */
[----:B------:R-:W3:Y:S01]  /*15530*/  LDSM.16.MT88.4 R24, [R223+0x8800] ;  /* 0x00880000df18783b */ /* 0x000ee20000004200 */
[----:B------:R-:W-:Y:S01]  /*15540*/  FADD.FTZ R74, R74, R75 ;  /* 0x0000004b4a4a7221 */ /* 0x000fe20000010000 */
[----:B------:R-:W-:Y:S01]  /*15550*/  MUFU.EX2 R43, R43 ;  /* 0x0000002b002b7308 */ /* 0x000fe20000000800 */
[----:B------:R-:W-:Y:S02]  /*15560*/  FADD.FTZ R115, R115, R52 ;  /* 0x0000003473737221 */ /* 0x000fe40000010000 */
[----:B------:R-:W-:Y:S01]  /*15570*/  FADD.FTZ R73, R73, R74 ;  /* 0x0000004a49497221 */ /* 0x000fe20000010000 */
[----:B-1----:R-:W-:Y:S01]  /*15580*/  HMMA.16816.F32.BF16 R136, R8, R12, R136 ;  /* 0x0000000c0888723c */ /* 0x002fe20000041888 */
[----:B------:R-:W-:-:S02]  /*15590*/  FADD.FTZ R120, R120, R115 ;  /* 0x0000007378787221 */ /* 0x000fc40000010000 */
[----:B------:R-:W-:Y:S01]  /*155a0*/  FADD.FTZ R72, R72, R73 ;  /* 0x0000004948487221 */ /* 0x000fe20000010000 */
[----:B------:R-:W1:Y:S01]  /*155b0*/  MUFU.EX2 R58, R58 ;  /* 0x0000003a003a7308 */ /* 0x000e620000000800 */
[----:B------:R-:W-:Y:S02]  /*155c0*/  FADD.FTZ R59, R59, R120 ;  /* 0x000000783b3b7221 */ /* 0x000fe40000010000 */
[----:B------:R-:W-:Y:S01]  /*155d0*/  FFMA.FTZ R12, R44, c[0x0][0x23c], -R102 ;  /* 0x00008f002c0c7a23 */ /* 0x000fe20000010866 */
[----:B------:R-:W-:Y:S01]  /*155e0*/  HMMA.16816.F32.BF16 R28, R8, R14, R28 ;  /* 0x0000000e081c723c */ /* 0x000fe2000004181c */
[----:B------:R-:W-:-:S03]  /*155f0*/  FFMA.FTZ R13, R70, c[0x0][0x23c], -R46 ;  /* 0x00008f00460d7a23 */ /* 0x000fc6000001082e */
[----:B------:R-:W5:Y:S03]  /*15600*/  MUFU.EX2 R38, R38 ;  /* 0x0000002600267308 */ /* 0x000f660000000800 */
[----:B------:R-:W-:Y:S01]  /*15610*/  F2FP.BF16.PACK_AB R8, R54, R49 ;  /* 0x000000313608723e */ /* 0x000fe200000010ff */
[----:B------:R-:W-:Y:S01]  /*15620*/  FADD.FTZ R15, R71, R72 ;  /* 0x00000048470f7221 */ /* 0x000fe20000010000 */
[----:B--2---:R-:W-:Y:S01]  /*15630*/  F2FP.BF16.PACK_AB R9, R56, R39 ;  /* 0x000000273809723e */ /* 0x004fe200000010ff */
[----:B------:R-:W-:Y:S01]  /*15640*/  FFMA.FTZ R14, R64, c[0x0][0x23c], -R46 ;  /* 0x00008f00400e7a23 */ /* 0x000fe2000001082e */
[----:B------:R-:W-:Y:S01]  /*15650*/  F2FP.BF16.PACK_AB R10, R33, R0 ;  /* 0x00000000210a723e */ /* 0x000fe200000010ff */
[----:B------:R-:W-:Y:S01]  /*15660*/  FADD.FTZ R15, R50, R15 ;  /* 0x0000000f320f7221 */ /* 0x000fe20000010000 */
[----:B-1----:R-:W-:Y:S01]  /*15670*/  F2FP.BF16.PACK_AB R11, R58, R43 ;  /* 0x0000002b3a0b723e */ /* 0x002fe200000010ff */
[----:B------:R-:W-:Y:S02]  /*15680*/  MUFU.EX2 R12, R12 ;  /* 0x0000000c000c7308 */ /* 0x000fe40000000800 */
[----:B------:R-:W-:-:S02]  /*15690*/  FADD.FTZ R48, R48, R15 ;  /* 0x0000000f30307221 */ /* 0x000fc40000010000 */
[----:B------:R-:W-:Y:S02]  /*156a0*/  FFMA.FTZ R15, R40, c[0x0][0x23c], -R46 ;  /* 0x00008f00280f7a23 */ /* 0x000fe4000001082e */
[C---:B----4-:R-:W-:Y:S01]  /*156b0*/  HMMA.16816.F32.BF16 R16, R8.reuse, R20, R16 ;  /* 0x000000140810723c */ /* 0x050fe20000041810 */
[----:B------:R-:W-:Y:S01]  /*156c0*/  FADD.FTZ R105, R105, R48 ;  /* 0x0000003069697221 */ /* 0x000fe20000010000 */
[----:B------:R-:W-:Y:S05]  /*156d0*/  MUFU.EX2 R241, R241 ;  /* 0x000000f100f17308 */ /* 0x000fea0000000800 */
[----:B------:R-:W-:Y:S01]  /*156e0*/  FADD.FTZ R20, R2, R59 ;  /* 0x0000003b02147221 */ /* 0x000fe20000010000 */
[----:B------:R-:W-:Y:S01]  /*156f0*/  HMMA.16816.F32.BF16 R4, R8, R22, R4 ;  /* 0x000000160804723c */ /* 0x000fe20000041804 */
[----:B------:R-:W-:Y:S01]  /*15700*/  FFMA.FTZ R2, R42, c[0x0][0x23c], -R46 ;  /* 0x00008f002a027a23 */ /* 0x000fe2000001082e */
[----:B------:R-:W-:Y:S01]  /*15710*/  MUFU.EX2 R13, R13 ;  /* 0x0000000d000d7308 */ /* 0x000fe20000000800 */
[----:B------:R-:W-:-:S02]  /*15720*/  FADD.FTZ R55, R55, R20 ;  /* 0x0000001437377221 */ /* 0x000fc40000010000 */
[----:B------:R-:W-:Y:S02]  /*15730*/  FADD.FTZ R20, R130, R105 ;  /* 0x0000006982147221 */ /* 0x000fe40000010000 */
[----:B------:R-:W-:Y:S01]  /*15740*/  FADD.FTZ R55, R110, R55 ;  /* 0x000000376e377221 */ /* 0x000fe20000010000 */
[C---:B---3--:R-:W-:Y:S01]  /*15750*/  HMMA.16816.F32.BF16 R136, R8.reuse, R24, R136 ;  /* 0x000000180888723c */ /* 0x048fe20000041888 */
[----:B------:R-:W-:Y:S01]  /*15760*/  FADD.FTZ R20, R131, R20 ;  /* 0x0000001483147221 */ /* 0x000fe20000010000 */
[----:B------:R-:W1:Y:S01]  /*15770*/  MUFU.EX2 R14, R14 ;  /* 0x0000000e000e7308 */ /* 0x000e620000000800 */
[----:B------:R-:W-:Y:S02]  /*15780*/  FADD.FTZ R68, R68, R55 ;  /* 0x0000003744447221 */ /* 0x000fe40000010000 */
[----:B------:R-:W-:Y:S02]  /*15790*/  FADD.FTZ R125, R125, R20 ;  /* 0x000000147d7d7221 */ /* 0x000fe40000010000 */
[----:B------:R-:W-:Y:S01]  /*157a0*/  FADD.FTZ R65, R65, R68 ;  /* 0x0000004441417221 */ /* 0x000fe20000010000 */
[----:B------:R-:W-:Y:S01]  /*157b0*/  HMMA.16816.F32.BF16 R28, R8, R26, R28 ;  /* 0x0000001a081c723c */ /* 0x000fe2000004181c */
[----:B------:R-:W-:Y:S01]  /*157c0*/  FADD.FTZ R150, R150, R125 ;  /* 0x0000007d96967221 */ /* 0x000fe20000010000 */
[----:B------:R-:W-:Y:S01]  /*157d0*/  MUFU.EX2 R2, R2 ;  /* 0x0000000200027308 */ /* 0x000fe20000000800 */
[----:B------:R-:W-:-:S02]  /*157e0*/  FADD.FTZ R32, R32, R65 ;  /* 0x0000004120207221 */ /* 0x000fc40000010000 */
[----:B------:R-:W-:Y:S02]  /*157f0*/  FADD.FTZ R41, R41, R150 ;  /* 0x0000009629297221 */ /* 0x000fe40000010000 */
[----:B------:R-:W-:Y:S01]  /*15800*/  FADD.FTZ R35, R35, R32 ;  /* 0x0000002023237221 */ /* 0x000fe20000010000 */
[----:B-----5:R-:W-:Y:S01]  /*15810*/  F2FP.BF16.PACK_AB R8, R38, R3 ;  /* 0x000000032608723e */ /* 0x020fe200000010ff */
[----:B------:R-:W-:Y:S01]  /*15820*/  FADD.FTZ R160, R160, R41 ;  /* 0x00000029a0a07221 */ /* 0x000fe20000010000 */
[----:B------:R-:W2:Y:S01]  /*15830*/  MUFU.EX2 R15, R15 ;  /* 0x0000000f000f7308 */ /* 0x000ea20000000800 */
[----:B-1----:R-:W-:Y:S01]  /*15840*/  F2FP.BF16.PACK_AB R9, R14, R13 ;  /* 0x0000000d0e09723e */ /* 0x002fe200000010ff */
[----:B------:R-:W-:Y:S01]  /*15850*/  FADD.FTZ R34, R34, R35 ;  /* 0x0000002322227221 */ /* 0x000fe20000010000 */
[----:B------:R-:W-:-:S03]  /*15860*/  F2FP.BF16.PACK_AB R10, R241, R12 ;  /* 0x0000000cf10a723e */ /* 0x000fc600000010ff */
[----:B------:R-:W-:Y:S01]  /*15870*/  FADD.FTZ R57, R57, R34 ;  /* 0x0000002239397221 */ /* 0x000fe20000010000 */
[----:B--2---:R-:W-:-:S07]  /*15880*/  F2FP.BF16.PACK_AB R11, R15, R2 ;  /* 0x000000020f0b723e */ /* 0x004fce00000010ff */
[C---:B------:R-:W-:Y:S07]  /*15890*/  HMMA.16816.F32.BF16 R144, R8.reuse, R140, R16 ;  /* 0x0000008c0890723c */ /* 0x040fee0000041810 */
[----:B------:R-:W-:Y:S01]  /*158a0*/  FADD.FTZ R16, R36, R57 ;  /* 0x0000003924107221 */ /* 0x000fe20000010000 */
[----:B------:R-:W-:Y:S03]  /*158b0*/  HMMA.16816.F32.BF16 R140, R8, R142, R4 ;  /* 0x0000008e088c723c */ /* 0x000fe60000041804 */
[----:B------:R-:W-:-:S04]  /*158c0*/  FADD.FTZ R16, R61, R16 ;  /* 0x000000103d107221 */ /* 0x000fc80000010000 */
[----:B------:R-:W-:Y:S01]  /*158d0*/  FADD.FTZ R39, R39, R16 ;  /* 0x0000001027277221 */ /* 0x000fe20000010000 */
[C---:B------:R-:W-:Y:S01]  /*158e0*/  HMMA.16816.F32.BF16 R136, R8.reuse, R132, R136 ;  /* 0x000000840888723c */ /* 0x040fe20000041888 */
[----:B------:R-:W-:Y:S02]  /*158f0*/  FADD.FTZ R5, R49, R160 ;  /* 0x000000a031057221 */ /* 0x000fe40000010000 */
[----:B------:R-:W-:Y:S02]  /*15900*/  FADD.FTZ R56, R56, R39 ;  /* 0x0000002738387221 */ /* 0x000fe40000010000 */
[----:B------:R-:W-:Y:S02]  /*15910*/  FADD.FTZ R5, R54, R5 ;  /* 0x0000000536057221 */ /* 0x000fe40000010000 */
[----:B------:R-:W-:Y:S01]  /*15920*/  FADD.FTZ R43, R43, R56 ;  /* 0x000000382b2b7221 */ /* 0x000fe20000010000 */
[----:B------:R-:W-:Y:S01]  /*15930*/  HMMA.16816.F32.BF16 R132, R8, R134, R28 ;  /* 0x000000860884723c */ /* 0x000fe2000004181c */
[----:B------:R-:W-:-:S02]  /*15940*/  FADD.FTZ R0, R0, R5 ;  /* 0x0000000500007221 */ /* 0x000fc40000010000 */
[----:B------:R-:W-:Y:S02]  /*15950*/  FADD.FTZ R58, R58, R43 ;  /* 0x0000002b3a3a7221 */ /* 0x000fe40000010000 */
[----:B------:R-:W-:Y:S02]  /*15960*/  FADD.FTZ R0, R33, R0 ;  /* 0x0000000021007221 */ /* 0x000fe40000010000 */
[----:B------:R-:W-:Y:S02]  /*15970*/  FADD.FTZ R13, R13, R58 ;  /* 0x0000003a0d0d7221 */ /* 0x000fe40000010000 */
[----:B------:R-:W-:Y:S01]  /*15980*/  FADD.FTZ R3, R3, R0 ;  /* 0x0000000003037221 */ /* 0x000fe20000010000 */
[----:B------:R-:W-:Y:S01]  /*15990*/  MOV R0, R101 ;  /* 0x0000006500007202 */ /* 0x000fe20000000f00 */
[----:B------:R-:W-:Y:S02]  /*159a0*/  FADD.FTZ R13, R14, R13 ;  /* 0x0000000d0e0d7221 */ /* 0x000fe40000010000 */
[----:B------:R-:W-:-:S02]  /*159b0*/  FADD.FTZ R3, R38, R3 ;  /* 0x0000000326037221 */ /* 0x000fc40000010000 */
[----:B------:R-:W-:Y:S02]  /*159c0*/  FADD.FTZ R2, R2, R13 ;  /* 0x0000000d02027221 */ /* 0x000fe40000010000 */
[----:B------:R-:W-:Y:S02]  /*159d0*/  FADD.FTZ R12, R12, R3 ;  /* 0x000000030c0c7221 */ /* 0x000fe40000010000 */
[----:B------:R-:W-:Y:S01]  /*159e0*/  FADD.FTZ R242, R15, R2 ;  /* 0x000000020ff27221 */ /* 0x000fe20000010000 */
[----:B------:R-:W-:Y:S01]  /*159f0*/  MOV R2, R103 ;  /* 0x0000006700027202 */ /* 0x000fe20000000f00 */
[----:B------:R-:W-:Y:S02]  /*15a00*/  FADD.FTZ R241, R241, R12 ;  /* 0x0000000cf1f17221 */ /* 0x000fe40000010000 */
.L_x_928:
[----:B------:R-:W-:-:S13]  /*15a10*/  ISETP.GE.AND P0, PT, R236, 0x1, PT ;  /* 0x00000001ec00780c */ /* 0x000fda0003f06270 */
[----:B------:R-:W-:Y:S05]  /*15a20*/  @!P0 BRA `(.L_x_936) ;  /* 0x0000475000008947 */ /* 0x000fea0003800000 */
[----:B------:R-:W-:Y:S01]  /*15a30*/  IMAD.MOV.U32 R240, RZ, RZ, c[0x0][0x1a0] ;  /* 0x00006800fff07624 */ /* 0x000fe200078e00ff */
[----:B------:R-:W-:Y:S01]  /*15a40*/  MOV R3, R0 ;  /* 0x0000000000037202 */ /* 0x000fe20000000f00 */
[----:B------:R-:W-:Y:S01]  /*15a50*/  ULDC.64 UR8, c[0x0][0x118] ;  /* 0x0000460000087ab9 */ /* 0x000fe20000000a00 */
[----:B------:R-:W-:Y:S01]  /*15a60*/  MOV R151, R2 ;  /* 0x0000000200977202 */ /* 0x000fe20000000f00 */
[----:B------:R-:W-:Y:S01]  /*15a70*/  IMAD.U32 R239, R240, -0x100, RZ ;  /* 0xffffff00f0ef7824 */ /* 0x000fe200078e00ff */
[----:B------:R-:W-:-:S04]  /*15a80*/  UMOV UR6, 0x5 ;  /* 0x0000000500067882 */ /* 0x000fc80000000000 */
[----:B------:R-:W-:Y:S02]  /*15a90*/  SHF.R.S32.HI R238, RZ, 0x1f, R239 ;  /* 0x0000001fffee7819 */ /* 0x000fe400000114ef */
.L_x_940:
[----:B------:R-:W-:Y:S04]  /*15aa0*/  DEPBAR.LE SB0, 0x0 ;  /* 0x000080000000791a */ /* 0x000fe80000000000 */
[----:B------:R-:W-:Y:S01]  /*15ab0*/  BAR.SYNC.DEFER_BLOCKING 0x0 ;  /* 0x0000000000007b1d */ /* 0x000fe20000010000 */
[----:B------:R-:W-:Y:S01]  /*15ac0*/  LOP3.LUT P6, RZ, R231, 0x8, RZ, 0xc0, !PT ;  /* 0x00000008e7ff7812 */ /* 0x000fe200078cc0ff */
[----:B------:R-:W-:Y:S01]  /*15ad0*/  IMAD.MOV.U32 R28, RZ, RZ, R239 ;  /* 0x000000ffff1c7224 */ /* 0x000fe200078e00ef */
[----:B------:R-:W-:Y:S11]  /*15ae0*/  MOV R29, R238 ;  /* 0x000000ee001d7202 */ /* 0x000ff60000000f00 */
[----:B------:R-:W-:-:S05]  /*15af0*/  @!P6 BRA `(.L_x_937) ;  /* 0x000003b00000e947 */ /* 0x000fca0003800000 */
[----:B------:R-:W-:Y:S01]  /*15b00*/  IMAD.SHL.U32 R10, R236, 0x100, RZ ;  /* 0x00000100ec0a7824 */ /* 0x000fe200078e00ff */
[----:B------:R-:W-:Y:S04]  /*15b10*/  IABS R0, c[0x0][0x2d0] ;  /* 0x0000b40000007a13 */ /* 0x000fe80000000000 */
[----:B------:R-:W1:Y:S01]  /*15b20*/  I2F.RP R7, R0 ;  /* 0x0000000000077306 */ /* 0x000e620000209400 */
[----:B------:R-:W-:Y:S09]  /*15b30*/  IABS R6, R10 ;  /* 0x0000000a00067213 */ /* 0x000ff20000000000 */
[----:B-1----:R-:W1:Y:S02]  /*15b40*/  MUFU.RCP R2, R7 ;  /* 0x0000000700027308 */ /* 0x002e640000001000 */
[----:B-1----:R-:W-:Y:S02]  /*15b50*/  IADD3 R8, R2, 0xffffffe, RZ ;  /* 0x0ffffffe02087810 */ /* 0x002fe40007ffe0ff */
[C---:B------:R-:W-:Y:S06]  /*15b60*/  IADD3 R2, R10.reuse, -0x100, RZ ;  /* 0xffffff000a027810 */ /* 0x040fec0007ffe0ff */
[----:B------:R-:W1:Y:S01]  /*15b70*/  F2I.FTZ.U32.TRUNC.NTZ R9, R8 ;  /* 0x0000000800097305 */ /* 0x000e62000021f000 */
[----:B------:R-:W-:Y:S02]  /*15b80*/  LOP3.LUT R10, R10, c[0x0][0x2d0], RZ, 0x3c, !PT ;  /* 0x0000b4000a0a7a12 */ /* 0x000fe400078e3cff */
[----:B------:R-:W-:Y:S02]  /*15b90*/  IABS R4, R2 ;  /* 0x0000000200047213 */ /* 0x000fe40000000000 */
[----:B------:R-:W-:Y:S02]  /*15ba0*/  LOP3.LUT R2, R2, c[0x0][0x2d0], RZ, 0x3c, !PT ;  /* 0x0000b40002027a12 */ /* 0x000fe400078e3cff */
[----:B------:R-:W-:Y:S02]  /*15bb0*/  ISETP.GE.AND P3, PT, R10, RZ, PT ;  /* 0x000000ff0a00720c */ /* 0x000fe40003f66270 */
[----:B------:R-:W-:Y:S01]  /*15bc0*/  ISETP.GE.AND P2, PT, R2, RZ, PT ;  /* 0x000000ff0200720c */ /* 0x000fe20003f46270 */
        /* <DEDUP_REMOVED lines=27> */
[C---:B------:R-:W-:Y:S01]  /*15d80*/  LEA R10, P0, R9.reuse, R232, 0x2 ;  /* 0x000000e8090a7211 */ /* 0x040fe200078010ff */
[----:B------:R-:W-:Y:S01]  /*15d90*/  IMAD.IADD R0, R9, 0x1, -R5 ;  /* 0x0000000109007824 */ /* 0x000fe200078e0a05 */
[-C--:B------:R-:W-:Y:S01]  /*15da0*/  LEA.HI.X.SX32 R13, R5, R233.reuse, 0x2, P1 ;  /* 0x000000e9050d7211 */ /* 0x080fe200008f16ff */
[----:B------:R-:W-:Y:S01]  /*15db0*/  IMAD.MOV.U32 R5, RZ, RZ, c[0x0][0x2d0] ;  /* 0x0000b400ff057624 */ /* 0x000fe200078e00ff */
[----:B------:R-:W-:Y:S03]  /*15dc0*/  LEA.HI.X.SX32 R11, R9, R233, 0x2, P0 ;  /* 0x000000e9090b7211 */ /* 0x000fe600000f16ff */
[----:B------:R-:W-:Y:S01]  /*15dd0*/  IMAD R5, R0, R5, -0x100 ;  /* 0xffffff0000057424 */ /* 0x000fe200078e0205 */
[----:B------:R-:W2:Y:S03]  /*15de0*/  LDG.E R2, [R12.64] ;  /* 0x000000080c027981 */ /* 0x000ea6000c1e1900 */
[C---:B------:R-:W-:Y:S01]  /*15df0*/  IMAD.WIDE.U32 R28, R5.reuse, c[0x0][0x1a0], RZ ;  /* 0x00006800051c7a25 */ /* 0x040fe200078e00ff */
[----:B------:R-:W2:Y:S01]  /*15e00*/  LDG.E R7, [R10.64] ;  /* 0x000000080a077981 */ /* 0x000ea2000c1e1900 */
        /* <DEDUP_REMOVED lines=10> */
.L_x_937:
[----:B------:R-:W-:Y:S01]  /*15eb0*/  ISETP.GE.AND P0, PT, R148, c[0x0][0x220], PT ;  /* 0x0000880094007a0c */ /* 0x000fe20003f06270 */
[----:B------:R-:W-:Y:S01]  /*15ec0*/  ULDC.64 UR4, c[0x0][0x1a0] ;  /* 0x0000680000047ab9 */ /* 0x000fe20000000a00 */
[C---:B------:R-:W-:Y:S01]  /*15ed0*/  LEA R244, P3, R28.reuse, R196, 0x1 ;  /* 0x000000c41cf47211 */ /* 0x040fe200078608ff */
[----:B------:R-:W-:Y:S02]  /*15ee0*/  USHF.L.U32 UR7, UR4, 0x5, URZ ;  /* 0x0000000504077899 */ /* 0x000fe4000800063f */
[----:B------:R-:W-:Y:S01]  /*15ef0*/  USHF.L.U64.HI UR5, UR4, UR6, UR5 ;  /* 0x0000000604057299 */ /* 0x000fe20008010205 */
[--C-:B------:R-:W-:Y:S07]  /*15f00*/  LEA.HI.X R245, R28, R197, R29.reuse, 0x1, P3 ;  /* 0x000000c51cf57211 */ /* 0x100fee00018f0c1d */
[----:B------:R-:W-:Y:S01]  /*15f10*/  @!P0 IMAD.MOV.U32 R0, RZ, RZ, c[0x0][0x1a4] ;  /* 0x00006900ff008624 */ /* 0x000fe200078e00ff */
[CC--:B------:R-:W-:Y:S01]  /*15f20*/  @!P0 LEA R31, P2, R240.reuse, R28.reuse, 0x6 ;  /* 0x0000001cf01f8211 */ /* 0x0c0fe200078430ff */
[----:B------:R-:W-:Y:S01]  /*15f30*/  @P0 STS [R237+0x5000], RZ ;  /* 0x005000ffed000388 */ /* 0x000fe20000000800 */
[----:B------:R-:W-:Y:S01]  /*15f40*/  @!P0 IMAD.MOV.U32 R2, RZ, RZ, c[0x0][0x1a4] ;  /* 0x00006900ff028624 */ /* 0x000fe200078e00ff */
[C---:B------:R-:W-:Y:S01]  /*15f50*/  @!P0 LEA R33, P1, R240.reuse, R28, 0x7 ;  /* 0x0000001cf0218211 */ /* 0x040fe200078238ff */
[C---:B------:R-:W-:Y:S01]  /*15f60*/  @!P0 IMAD.WIDE.U32 R46, R240.reuse, 0x60, R28 ;  /* 0x00000060f02e8825 */ /* 0x040fe200078e001c */
[CC--:B------:R-:W-:Y:S01]  /*15f70*/  @!P0 LEA.HI.X R0, R240.reuse, R29.reuse, R0, 0x6, P2 ;  /* 0x0000001df0008211 */ /* 0x0c0fe200010f3400 */
[----:B------:R-:W-:Y:S01]  /*15f80*/  @P0 STS [R237+0x5004], RZ ;  /* 0x005004ffed000388 */ /* 0x000fe20000000800 */
[CC--:B------:R-:W-:Y:S01]  /*15f90*/  @!P0 LEA R40, P2, R31.reuse, R196.reuse, 0x1 ;  /* 0x000000c41f288211 */ /* 0x0c0fe200078408ff */
[--C-:B------:R-:W-:Y:S01]  /*15fa0*/  @!P0 IMAD.MOV.U32 R37, RZ, RZ, R29.reuse ;  /* 0x000000ffff258224 */ /* 0x100fe200078e001d */
[----:B------:R-:W-:Y:S01]  /*15fb0*/  @!P0 LEA.HI.X R2, R240, R29, R2, 0x7, P1 ;  /* 0x0000001df0028211 */ /* 0x000fe200008f3c02 */
[----:B------:R-:W-:Y:S01]  /*15fc0*/  @!P0 IMAD.MOV.U32 R45, RZ, RZ, R29 ;  /* 0x000000ffff2d8224 */ /* 0x000fe200078e001d */
[----:B------:R-:W-:Y:S01]  /*15fd0*/  @P0 STS.64 [R237+0x5008], RZ ;  /* 0x005008ffed000388 */ /* 0x000fe20000000a00 */
[----:B------:R-:W-:Y:S01]  /*15fe0*/  @!P0 LEA.HI.X R41, R31, R197, R0, 0x1, P2 ;  /* 0x000000c51f298211 */ /* 0x000fe200010f0c00 */
[----:B------:R-:W-:Y:S01]  /*15ff0*/  @!P0 IMAD.MOV.U32 R32, RZ, RZ, c[0x0][0x1a4] ;  /* 0x00006900ff208624 */ /* 0x000fe200078e00ff */
[----:B------:R-:W-:Y:S01]  /*16000*/  @!P0 IADD3 R30, P2, R28, UR7, RZ ;  /* 0x000000071c1e8c10 */ /* 0x000fe2000ff5e0ff */
[----:B------:R-:W-:Y:S01]  /*16010*/  @!P0 IMAD.MOV.U32 R31, RZ, RZ, c[0x0][0x1a4] ;  /* 0x00006900ff1f8624 */ /* 0x000fe200078e00ff */
[----:B------:R-:W-:Y:S01]  /*16020*/  @!PT LDS RZ, [RZ] ;  /* 0x00000000fffff984 */ /* 0x000fe20000000800 */
[----:B------:R-:W-:Y:S01]  /*16030*/  @!PT LDS RZ, [RZ] ;  /* 0x00000000fffff984 */ /* 0x000fe20000000800 */
[----:B------:R-:W-:Y:S01]  /*16040*/  @!PT LDS RZ, [RZ] ;  /* 0x00000000fffff984 */ /* 0x000fe20000000800 */
[----:B------:R1:W-:Y:S01]  /*16050*/  @!P0 LDGSTS.E.BYPASS.LTC128B.128 [R237+0x5000], [R244.64] ;  /* 0x05000000f4ed8fae */ /* 0x0003e2000b901d48 */
[----:B------:R-:W-:Y:S01]  /*16060*/  @!P0 MOV R35, R29 ;  /* 0x0000001d00238202 */ /* 0x000fe20000000f00 */
[----:B------:R-:W-:Y:S01]  /*16070*/  @!P0 IMAD R32, R32, 0x60, RZ ;  /* 0x0000006020208824 */ /* 0x000fe200078e02ff */
[-C--:B------:R-:W-:Y:S01]  /*16080*/  @!P0 LEA R48, P4, R30, R196.reuse, 0x1 ;  /* 0x000000c41e308211 */ /* 0x080fe200078808ff */
[----:B------:R-:W-:Y:S01]  /*16090*/  @!P0 IMAD.MOV.U32 R36, RZ, RZ, R28 ;  /* 0x000000ffff248224 */ /* 0x000fe200078e001c */
[----:B------:R-:W-:Y:S01]  /*160a0*/  @!P0 IADD3.X R29, R29, UR5, RZ, P2, !PT ;  /* 0x000000051d1d8c10 */ /* 0x000fe200097fe4ff */
[----:B------:R-:W-:Y:S01]  /*160b0*/  @P0 STS.128 [R237+0x5800], RZ ;  /* 0x005800ffed000388 */ /* 0x000fe20000000c00 */
[CC--:B------:R-:W-:Y:S01]  /*160c0*/  @!P0 LEA R38, P1, R33.reuse, R196.reuse, 0x1 ;  /* 0x000000c421268211 */ /* 0x0c0fe200078208ff */
[----:B------:R-:W-:Y:S01]  /*160d0*/  @!P0 IMAD.IADD R32, R32, 0x1, R47 ;  /* 0x0000000120208824 */ /* 0x000fe200078e022f */
[-C--:B------:R-:W-:Y:S01]  /*160e0*/  @!P0 LEA.HI.X R49, R30, R197.reuse, R29, 0x1, P4 ;  /* 0x000000c51e318211 */ /* 0x080fe200020f0c1d */
[----:B------:R-:W-:Y:S01]  /*160f0*/  @!P0 IMAD.WIDE.U32 R36, R240, 0xa0, R36 ;  /* 0x000000a0f0248825 */ /* 0x000fe200078e0024 */
[-C--:B------:R-:W-:Y:S02]  /*16100*/  @!P0 LEA.HI.X R39, R33, R197.reuse, R2, 0x1, P1 ;  /* 0x000000c521278211 */ /* 0x080fe400008f0c02 */
[CC--:B------:R-:W-:Y:S01]  /*16110*/  @!P0 LEA R42, P1, R46.reuse, R196.reuse, 0x1 ;  /* 0x000000c42e2a8211 */ /* 0x0c0fe200078208ff */
[----:B------:R-:W-:Y:S01]  /*16120*/  @!PT LDS RZ, [RZ] ;  /* 0x00000000fffff984 */ /* 0x000fe20000000800 */
[----:B------:R-:W-:Y:S01]  /*16130*/  @!PT LDS RZ, [RZ] ;  /* 0x00000000fffff984 */ /* 0x000fe20000000800 */
[----:B------:R-:W-:Y:S01]  /*16140*/  @!PT LDS RZ, [RZ] ;  /* 0x00000000fffff984 */ /* 0x000fe20000000800 */
[----:B------:R2:W-:Y:S01]  /*16150*/  @!P0 LDGSTS.E.BYPASS.LTC128B.128 [R237+0x5800], [R48.64] ;  /* 0x0580000030ed8fae */ /* 0x0005e2000b901d48 */
[----:B------:R-:W-:Y:S02]  /*16160*/  @!P0 IMAD.MOV.U32 R34, RZ, RZ, R28 ;  /* 0x000000ffff228224 */ /* 0x000fe400078e001c */
[-C--:B------:R-:W-:Y:S01]  /*16170*/  @!P0 LEA.HI.X R43, R46, R197.reuse, R32, 0x1, P1 ;  /* 0x000000c52e2b8211 */ /* 0x080fe200008f0c20 */
[----:B------:R-:W-:Y:S01]  /*16180*/  @!P0 IMAD.MOV.U32 R44, RZ, RZ, R28 ;  /* 0x000000ffff2c8224 */ /* 0x000fe200078e001c */
[----:B------:R-:W-:Y:S01]  /*16190*/  @P0 STS.128 [R237+0x6000], RZ ;  /* 0x006000ffed000388 */ /* 0x000fe20000000c00 */
[----:B------:R-:W-:Y:S01]  /*161a0*/  @!P0 IMAD R28, R31, 0xa0, RZ ;  /* 0x000000a01f1c8824 */ /* 0x000fe200078e02ff */
[-C--:B------:R-:W-:Y:S01]  /*161b0*/  @!P0 LEA R46, P3, R36, R196.reuse, 0x1 ;  /* 0x000000c4242e8211 */ /* 0x080fe200078608ff */
[----:B------:R-:W-:Y:S02]  /*161c0*/  @!P0 IMAD.MOV.U32 R2, RZ, RZ, c[0x0][0x1a4] ;  /* 0x00006900ff028624 */ /* 0x000fe400078e00ff */
[----:B------:R-:W-:Y:S01]  /*161d0*/  @!PT LDS RZ, [RZ] ;  /* 0x00000000fffff984 */ /* 0x000fe20000000800 */
[----:B------:R-:W-:Y:S01]  /*161e0*/  @!PT LDS RZ, [RZ] ;  /* 0x00000000fffff984 */ /* 0x000fe20000000800 */
[----:B------:R-:W-:Y:S01]  /*161f0*/  @!PT LDS RZ, [RZ] ;  /* 0x00000000fffff984 */ /* 0x000fe20000000800 */
[----:B------:R3:W-:Y:S01]  /*16200*/  @!P0 LDGSTS.E.BYPASS.LTC128B.128 [R237+0x6000], [R40.64] ;  /* 0x0600000028ed8fae */ /* 0x0007e2000b901d48 */
[----:B------:R-:W-:Y:S02]  /*16210*/  @!P0 IMAD.IADD R28, R28, 0x1, R37 ;  /* 0x000000011c1c8824 */ /* 0x000fe400078e0225 */
[----:B------:R-:W-:Y:S02]  /*16220*/  @!P0 IMAD.WIDE.U32 R34, R240, 0xc0, R34 ;  /* 0x000000c0f0228825 */ /* 0x000fe400078e0022 */
[----:B------:R-:W-:Y:S01]  /*16230*/  @P0 STS.128 [R237+0x6800], RZ ;  /* 0x006800ffed000388 */ /* 0x000fe20000000c00 */
[----:B------:R-:W-:Y:S01]  /*16240*/  @!P0 LEA.HI.X R47, R36, R197, R28, 0x1, P3 ;  /* 0x000000c5242f8211 */ /* 0x000fe200018f0c1c */
[----:B------:R-:W-:Y:S01]  /*16250*/  @!P0 IMAD R2, R2, 0xc0, RZ ;  /* 0x000000c002028824 */ /* 0x000fe200078e02ff */
[-C--:B------:R-:W-:Y:S01]  /*16260*/  @!P0 LEA R32, P2, R34, R196.reuse, 0x1 ;  /* 0x000000c422208211 */ /* 0x080fe200078408ff */
[----:B------:R-:W-:Y:S01]  /*16270*/  @!P0 IMAD.MOV.U32 R0, RZ, RZ, c[0x0][0x1a4] ;  /* 0x00006900ff008624 */ /* 0x000fe200078e00ff */
[----:B------:R-:W-:Y:S01]  /*16280*/  @!PT LDS RZ, [RZ] ;  /* 0x00000000fffff984 */ /* 0x000fe20000000800 */
[----:B------:R-:W-:Y:S01]  /*16290*/  @!PT LDS RZ, [RZ] ;  /* 0x00000000fffff984 */ /* 0x000fe20000000800 */
[----:B------:R-:W-:Y:S01]  /*162a0*/  @!PT LDS RZ, [RZ] ;  /* 0x00000000fffff984 */ /* 0x000fe20000000800 */
[----:B------:R3:W-:Y:S01]  /*162b0*/  @!P0 LDGSTS.E.BYPASS.LTC128B.128 [R237+0x6800], [R42.64] ;  /* 0x068000002aed8fae */ /* 0x0007e2000b901d48 */
[----:B------:R-:W-:Y:S01]  /*162c0*/  @!P0 IMAD.WIDE.U32 R44, R240, 0xe0, R44 ;  /* 0x000000e0f02c8825 */ /* 0x000fe200078e002c */
[----:B------:R-:W-:Y:S03]  /*162d0*/  @!P0 IADD3 R2, R2, R35, RZ ;  /* 0x0000002302028210 */ /* 0x000fe60007ffe0ff */
[----:B------:R-:W-:Y:S01]  /*162e0*/  @P0 STS.128 [R237+0x7000], RZ ;  /* 0x007000ffed000388 */ /* 0x000fe20000000c00 */
[-C--:B------:R-:W-:Y:S01]  /*162f0*/  @!P0 LEA.HI.X R33, R34, R197.reuse, R2, 0x1, P2 ;  /* 0x000000c522218211 */ /* 0x080fe200010f0c02 */
[----:B------:R-:W-:Y:S01]  /*16300*/  @!P0 IMAD R0, R0, 0xe0, RZ ;  /* 0x000000e000008824 */ /* 0x000fe200078e02ff */
[----:B------:R-:W-:Y:S02]  /*16310*/  @!P0 LEA R50, P1, R44, R196, 0x1 ;  /* 0x000000c42c328211 */ /* 0x000fe400078208ff */
[----:B------:R-:W-:Y:S01]  /*16320*/  @!PT LDS RZ, [RZ] ;  /* 0x00000000fffff984 */ /* 0x000fe20000000800 */
[----:B------:R-:W-:Y:S01]  /*16330*/  @!PT LDS RZ, [RZ] ;  /* 0x00000000fffff984 */ /* 0x000fe20000000800 */
[----:B------:R-:W-:Y:S01]  /*16340*/  @!PT LDS RZ, [RZ] ;  /* 0x00000000fffff984 */ /* 0x000fe20000000800 */
[----:B------:R4:W-:Y:S01]  /*16350*/  @!P0 LDGSTS.E.BYPASS.LTC128B.128 [R237+0x7000], [R38.64] ;  /* 0x0700000026ed8fae */ /* 0x0009e2000b901d48 */
[----:B------:R-:W-:Y:S04]  /*16360*/  @!P0 IMAD.IADD R0, R0, 0x1, R45 ;  /* 0x0000000100008824 */ /* 0x000fe800078e022d */
[----:B------:R-:W-:Y:S01]  /*16370*/  @P0 STS.128 [R237+0x7800], RZ ;  /* 0x007800ffed000388 */ /* 0x000fe20000000c00 */
[----:B------:R-:W-:Y:S02]  /*16380*/  @!P0 LEA.HI.X R51, R44, R197, R0, 0x1, P1 ;  /* 0x000000c52c338211 */ /* 0x000fe400008f0c00 */
[----:B------:R-:W-:Y:S02]  /*16390*/  ISETP.GE.AND P1, PT, R236, 0x2, PT ;  /* 0x00000002ec00780c */ /* 0x000fe40003f26270 */
[----:B------:R-:W-:Y:S01]  /*163a0*/  @!PT LDS RZ, [RZ] ;  /* 0x00000000fffff984 */ /* 0x000fe20000000800 */
[----:B------:R-:W-:Y:S01]  /*163b0*/  @!PT LDS RZ, [RZ] ;  /* 0x00000000fffff984 */ /* 0x000fe20000000800 */
[----:B------:R-:W-:Y:S01]  /*163c0*/  @!PT LDS RZ, [RZ] ;  /* 0x00000000fffff984 */ /* 0x000fe20000000800 */
[----:B------:R5:W-:Y:S05]  /*163d0*/  @!P0 LDGSTS.E.BYPASS.LTC128B.128 [R237+0x7800], [R46.64] ;  /* 0x078000002eed8fae */ /* 0x000bea000b901d48 */
[----:B------:R-:W-:Y:S05]  /*163e0*/  @P0 STS.128 [R237+0x8000], RZ ;  /* 0x008000ffed000388 */ /* 0x000fea0000000c00 */
        /* <DEDUP_REMOVED lines=9> */
[----:B------:R-:W-:Y:S05]  /*16480*/  LDSM.16.M88.4 R152, [R228] ;  /* 0x00000000e498783b */ /* 0x000fea0000000200 */
[----:B------:R-:W1:Y:S05]  /*16490*/  LDSM.16.M88.4 R156, [R226+0x1000] ;  /* 0x00100000e29c783b */ /* 0x000e6a0000000200 */
[----:B------:R-:W2:Y:S05]  /*164a0*/  LDSM.16.M88.4 R160, [R226+0x1400] ;  /* 0x00140000e2a0783b */ /* 0x000eaa0000000200 */
[----:B------:R-:W2:Y:S05]  /*164b0*/  LDSM.16.M88.4 R164, [R226+0x1800] ;  /* 0x00180000e2a4783b */ /* 0x000eaa0000000200 */
[----:B------:R-:W0:Y:S05]  /*164c0*/  LDGDEPBAR ;  /* 0x00000000000079af */ /* 0x000e2a0000000000 */
[----:B------:R-:W3:Y:S05]  /*164d0*/  LDSM.16.M88.4 R168, [R226+0x1c00] ;  /* 0x001c0000e2a8783b */ /* 0x000eea0000000200 */
[----:B------:R-:W4:Y:S05]  /*164e0*/  LDSM.16.M88.4 R172, [R226+0x2000] ;  /* 0x00200000e2ac783b */ /* 0x000f2a0000000200 */
[----:B------:R-:W5:Y:S05]  /*164f0*/  LDSM.16.M88.4 R176, [R226+0x2400] ;  /* 0x00240000e2b0783b */ /* 0x000f6a0000000200 */
[----:B------:R-:W-:Y:S01]  /*16500*/  LDSM.16.M88.4 R180, [R226+0x2c00] ;  /* 0x002c0000e2b4783b */ /* 0x000fe20000000200 */
[C---:B-1----:R-:W-:Y:S04]  /*16510*/  HMMA.16816.F32.BF16 R4, R152.reuse, R156, RZ ;  /* 0x0000009c9804723c */ /* 0x042fe800000418ff */
[----:B------:R-:W-:Y:S05]  /*16520*/  LDSM.16.M88.4 R184, [R226+0x3000] ;  /* 0x00300000e2b8783b */ /* 0x000fea0000000200 */
[----:B------:R-:W-:Y:S01]  /*16530*/  LDSM.16.M88.4 R188, [R226+0x3400] ;  /* 0x00340000e2bc783b */ /* 0x000fe20000000200 */
[C---:B------:R-:W-:Y:S04]  /*16540*/  HMMA.16816.F32.BF16 R8, R152.reuse, R158, RZ ;  /* 0x0000009e9808723c */ /* 0x040fe800000418ff */
[----:B------:R-:W1:Y:S04]  /*16550*/  LDSM.16.M88.4 R156, [R226+0x2800] ;  /* 0x00280000e29c783b */ /* 0x000e680000000200 */
[C---:B--2---:R-:W-:Y:S01]  /*16560*/  HMMA.16816.F32.BF16 R12, R152.reuse, R160, RZ ;  /* 0x000000a0980c723c */ /* 0x044fe200000418ff */
[----:B------:R-:W2:Y:S05]  /*16570*/  LDSM.16.M88.4 R192, [R226+0x3800] ;  /* 0x00380000e2c0783b */ /* 0x000eaa0000000200 */
[----:B------:R-:W1:Y:S02]  /*16580*/  LDSM.16.M88.4 R96, [R226+0x3c00] ;  /* 0x003c0000e260783b */ /* 0x000e640000000200 */
[C---:B------:R-:W-:Y:S03]  /*16590*/  HMMA.16816.F32.BF16 R16, R152.reuse, R162, RZ ;  /* 0x000000a29810723c */ /* 0x040fe600000418ff */
[----:B------:R-:W1:Y:S05]  /*165a0*/  LDSM.16.M88.4 R104, [R226+0x4000] ;  /* 0x00400000e268783b */ /* 0x000e6a0000000200 */
[C---:B------:R-:W-:Y:S01]  /*165b0*/  HMMA.16816.F32.BF16 R20, R152.reuse, R164, RZ ;  /* 0x000000a49814723c */ /* 0x040fe200000418ff */
[----:B------:R-:W1:Y:S05]  /*165c0*/  LDSM.16.M88.4 R112, [R226+0x4400] ;  /* 0x00440000e270783b */ /* 0x000e6a0000000200 */
[----:B------:R-:W1:Y:S02]  /*165d0*/  LDSM.16.M88.4 R120, [R226+0x4800] ;  /* 0x00480000e278783b */ /* 0x000e640000000200 */
[C---:B------:R-:W-:Y:S03]  /*165e0*/  HMMA.16816.F32.BF16 R24, R152.reuse, R166, RZ ;  /* 0x000000a69818723c */ /* 0x040fe600000418ff */
[----:B------:R-:W1:Y:S05]  /*165f0*/  LDSM.16.M88.4 R128, [R226+0x4c00] ;  /* 0x004c0000e280783b */ /* 0x000e6a0000000200 */
[C---:B---3--:R-:W-:Y:S01]  /*16600*/  HMMA.16816.F32.BF16 R28, R152.reuse, R168, RZ ;  /* 0x000000a8981c723c */ /* 0x048fe200000418ff */
[----:B------:R-:W-:Y:S05]  /*16610*/  LDSM.16.M88.4 R160, [R227] ;  /* 0x00000000e3a0783b */ /* 0x000fea0000000200 */
[----:B------:R-:W3:Y:S02]  /*16620*/  LDSM.16.M88.4 R164, [R225] ;  /* 0x00000000e1a4783b */ /* 0x000ee40000000200 */
[C---:B------:R-:W-:Y:S03]  /*16630*/  HMMA.16816.F32.BF16 R32, R152.reuse, R170, RZ ;  /* 0x000000aa9820723c */ /* 0x040fe600000418ff */
[----:B------:R-:W-:Y:S05]  /*16640*/  LDSM.16.M88.4 R168, [R221] ;  /* 0x00000000dda8783b */ /* 0x000fea0000000200 */
[C---:B----4-:R-:W-:Y:S01]  /*16650*/  HMMA.16816.F32.BF16 R36, R152.reuse, R172, RZ ;  /* 0x000000ac9824723c */ /* 0x050fe200000418ff */
[----:B------:R-:W-:Y:S05]  /*16660*/  LDSM.16.M88.4 R196, [R211] ;  /* 0x00000000d3c4783b */ /* 0x000fea0000000200 */
[----:B------:R-:W-:Y:S02]  /*16670*/  LDSM.16.M88.4 R200, [R210] ;  /* 0x00000000d2c8783b */ /* 0x000fe40000000200 */
[C---:B------:R-:W-:Y:S03]  /*16680*/  HMMA.16816.F32.BF16 R40, R152.reuse, R174, RZ ;  /* 0x000000ae9828723c */ /* 0x040fe600000418ff */
[----:B------:R-:W-:Y:S05]  /*16690*/  LDSM.16.M88.4 R172, [R219] ;  /* 0x00000000dbac783b */ /* 0x000fea0000000200 */
[C---:B-----5:R-:W-:Y:S01]  /*166a0*/  HMMA.16816.F32.BF16 R44, R152.reuse, R176, RZ ;  /* 0x000000b0982c723c */ /* 0x060fe200000418ff */
[----:B------:R-:W-:Y:S07]  /*166b0*/  LDSM.16.M88.4 R204, [R209] ;  /* 0x00000000d1cc783b */ /* 0x000fee0000000200 */
[C---:B------:R-:W-:Y:S01]  /*166c0*/  HMMA.16816.F32.BF16 R48, R152.reuse, R178, RZ ;  /* 0x000000b29830723c */ /* 0x040fe200000418ff */
[----:B------:R-:W-:Y:S07]  /*166d0*/  LDSM.16.M88.4 R176, [R218] ;  /* 0x00000000dab0783b */ /* 0x000fee0000000200 */
[C---:B-1----:R-:W-:Y:S08]  /*166e0*/  HMMA.16816.F32.BF16 R52, R152.reuse, R156, RZ ;  /* 0x0000009c9834723c */ /* 0x042ff000000418ff */
[C---:B------:R-:W-:Y:S01]  /*166f0*/  HMMA.16816.F32.BF16 R56, R152.reuse, R158, RZ ;  /* 0x0000009e9838723c */ /* 0x040fe200000418ff */
[----:B------:R-:W1:Y:S07]  /*16700*/  LDSM.16.M88.4 R156, [R222] ;  /* 0x00000000de9c783b */ /* 0x000e6e0000000200 */
[C---:B------:R-:W-:Y:S08]  /*16710*/  HMMA.16816.F32.BF16 R60, R152.reuse, R180, RZ ;  /* 0x000000b4983c723c */ /* 0x040ff000000418ff */
[C---:B------:R-:W-:Y:S01]  /*16720*/  HMMA.16816.F32.BF16 R64, R152.reuse, R182, RZ ;  /* 0x000000b69840723c */ /* 0x040fe200000418ff */
[----:B------:R-:W-:Y:S07]  /*16730*/  LDSM.16.M88.4 R180, [R217] ;  /* 0x00000000d9b4783b */ /* 0x000fee0000000200 */
[C---:B------:R-:W-:Y:S08]  /*16740*/  HMMA.16816.F32.BF16 R68, R152.reuse, R184, RZ ;  /* 0x000000b89844723c */ /* 0x040ff000000418ff */
[C---:B------:R-:W-:Y:S01]  /*16750*/  HMMA.16816.F32.BF16 R72, R152.reuse, R186, RZ ;  /* 0x000000ba9848723c */ /* 0x040fe200000418ff */
[----:B------:R-:W-:Y:S07]  /*16760*/  LDSM.16.M88.4 R184, [R216] ;  /* 0x00000000d8b8783b */ /* 0x000fee0000000200 */
[C---:B------:R-:W-:Y:S08]  /*16770*/  HMMA.16816.F32.BF16 R76, R152.reuse, R188, RZ ;  /* 0x000000bc984c723c */ /* 0x040ff000000418ff */
[C---:B------:R-:W-:Y:S01]  /*16780*/  HMMA.16816.F32.BF16 R80, R152.reuse, R190, RZ ;  /* 0x000000be9850723c */ /* 0x040fe200000418ff */
[----:B------:R-:W-:Y:S07]  /*16790*/  LDSM.16.M88.4 R188, [R213] ;  /* 0x00000000d5bc783b */ /* 0x000fee0000000200 */
[C---:B--2---:R-:W-:Y:S08]  /*167a0*/  HMMA.16816.F32.BF16 R84, R152.reuse, R192, RZ ;  /* 0x000000c09854723c */ /* 0x044ff000000418ff */
[C---:B------:R-:W-:Y:S01]  /*167b0*/  HMMA.16816.F32.BF16 R88, R152.reuse, R194, RZ ;  /* 0x000000c29858723c */ /* 0x040fe200000418ff */
[----:B------:R-:W-:Y:S07]  /*167c0*/  LDSM.16.M88.4 R192, [R212] ;  /* 0x00000000d4c0783b */ /* 0x000fee0000000200 */
        /* <DEDUP_REMOVED lines=10> */
[----:B------:R-:W2:Y:S07]  /*16870*/  LDSM.16.M88.4 R152, [R220] ;  /* 0x00000000dc98783b */ /* 0x000eae0000000200 */
[C---:B---3--:R-:W-:Y:S08]  /*16880*/  HMMA.16816.F32.BF16 R4, R160.reuse, R164, R4 ;  /* 0x000000a4a004723c */ /* 0x048ff00000041804 */
[C---:B------:R-:W-:Y:S01]  /*16890*/  HMMA.16816.F32.BF16 R8, R160.reuse, R166, R8 ;  /* 0x000000a6a008723c */ /* 0x040fe20000041808 */
[----:B------:R-:W3:Y:S07]  /*168a0*/  LDSM.16.M88.4 R164, [R215] ;  /* 0x00000000d7a4783b */ /* 0x000eee0000000200 */
[C---:B-1----:R-:W-:Y:S08]  /*168b0*/  HMMA.16816.F32.BF16 R12, R160.reuse, R156, R12 ;  /* 0x0000009ca00c723c */ /* 0x042ff0000004180c */
[C---:B------:R-:W-:Y:S01]  /*168c0*/  HMMA.16816.F32.BF16 R16, R160.reuse, R158, R16 ;  /* 0x0000009ea010723c */ /* 0x040fe20000041810 */
[----:B------:R-:W1:Y:S07]  /*168d0*/  LDSM.16.M88.4 R156, [R214] ;  /* 0x00000000d69c783b */ /* 0x000e6e0000000200 */
[C---:B------:R-:W-:Y:S08]  /*168e0*/  HMMA.16816.F32.BF16 R20, R160.reuse, R168, R20 ;  /* 0x000000a8a014723c */ /* 0x040ff00000041814 */
[C---:B------:R-:W-:Y:S01]  /*168f0*/  HMMA.16816.F32.BF16 R24, R160.reuse, R170, R24 ;  /* 0x000000aaa018723c */ /* 0x040fe20000041818 */
[----:B------:R-:W4:Y:S01]  /*16900*/  LDSM.16.M88.4 R168, [R208] ;  /* 0x00000000d0a8783b */ /* 0x000f220000000200 */
[----:B------:R-:W-:Y:S04]  /*16910*/  DEPBAR.LE SB0, 0x0 ;  /* 0x000080000000791a */ /* 0x000fe80000000000 */
[----:B------:R-:W-:Y:S02]  /*16920*/  BAR.SYNC.DEFER_BLOCKING 0x0 ;  /* 0x0000000000007b1d */ /* 0x000fe40000010000 */
[C---:B--2---:R-:W-:Y:S08]  /*16930*/  HMMA.16816.F32.BF16 R28, R160.reuse, R152, R28 ;  /* 0x00000098a01c723c */ /* 0x044ff0000004181c */
        /* <DEDUP_REMOVED lines=9> */
[C---:B---3--:R-:W-:Y:S08]  /*169d0*/  HMMA.16816.F32.BF16 R68, R160.reuse, R164, R68 ;  /* 0x000000a4a044723c */ /* 0x048ff00000041844 */
[C---:B------:R-:W-:Y:S08]  /*169e0*/  HMMA.16816.F32.BF16 R72, R160.reuse, R166, R72 ;  /* 0x000000a6a048723c */ /* 0x040ff00000041848 */
[C---:B-1----:R-:W-:Y:S08]  /*169f0*/  HMMA.16816.F32.BF16 R76, R160.reuse, R156, R76 ;  /* 0x0000009ca04c723c */ /* 0x042ff0000004184c */
[C---:B------:R-:W-:Y:S08]  /*16a00*/  HMMA.16816.F32.BF16 R80, R160.reuse, R158, R80 ;  /* 0x0000009ea050723c */ /* 0x040ff00000041850 */
[C---:B------:R-:W-:Y:S08]  /*16a10*/  HMMA.16816.F32.BF16 R84, R160.reuse, R188, R84 ;  /* 0x000000bca054723c */ /* 0x040ff00000041854 */
[C---:B------:R-:W-:Y:S08]  /*16a20*/  HMMA.16816.F32.BF16 R88, R160.reuse, R190, R88 ;  /* 0x000000bea058723c */ /* 0x040ff00000041858 */
[C---:B------:R-:W-:Y:S08]  /*16a30*/  HMMA.16816.F32.BF16 R92, R160.reuse, R192, R92 ;  /* 0x000000c0a05c723c */ /* 0x040ff0000004185c */
[C---:B------:R-:W-:Y:S08]  /*16a40*/  HMMA.16816.F32.BF16 R96, R160.reuse, R194, R96 ;  /* 0x000000c2a060723c */ /* 0x040ff00000041860 */
[C---:B------:R-:W-:Y:S07]  /*16a50*/  HMMA.16816.F32.BF16 R100, R160.reuse, R196, R100 ;  /* 0x000000c4a064723c */ /* 0x040fee0000041864 */
[----:B------:R-:W-:Y:S01]  /*16a60*/  IMAD.MOV.U32 R196, RZ, RZ, R244 ;  /* 0x000000ffffc47224 */ /* 0x000fe200078e00f4 */
[C---:B------:R-:W-:Y:S04]  /*16a70*/  HMMA.16816.F32.BF16 R104, R160.reuse, R198, R104 ;  /* 0x000000c6a068723c */ /* 0x040fe80000041868 */
[----:B------:R-:W-:Y:S04]  /*16a80*/  IMAD.MOV.U32 R197, RZ, RZ, R245 ;  /* 0x000000ffffc57224 */ /* 0x000fe800078e00f5 */
        /* <DEDUP_REMOVED lines=15> */
[----:B------:R-:W-:Y:S04]  /*16b80*/  IADD3 R157, R157, -0x100, RZ ;  /* 0xffffff009d9d7810 */ /* 0x000fe80007ffe0ff */
[----:B------:R-:W-:Y:S02]  /*16b90*/  IABS R150, R157 ;  /* 0x0000009d00967213 */ /* 0x000fe40000000000 */
[----:B------:R-:W-:Y:S01]  /*16ba0*/  LOP3.LUT R157, R157, c[0x0][0x2d0], RZ, 0x3c, !PT ;  /* 0x0000b4009d9d7a12 */ /* 0x000fe200078e3cff */
[----:B-1----:R-:W1:Y:S02]  /*16bb0*/  MUFU.RCP R2, R156 ;  /* 0x0000009c00027308 */ /* 0x002e640000001000 */
[----:B-1----:R-:W-:Y:S02]  /*16bc0*/  IADD3 R152, R2, 0xffffffe, RZ ;  /* 0x0ffffffe02987810 */ /* 0x002fe40007ffe0ff */
[----:B------:R-:W-:Y:S06]  /*16bd0*/  IABS R2, R154 ;  /* 0x0000009a00027213 */ /* 0x000fec0000000000 */
[----:B------:R-:W1:Y:S01]  /*16be0*/  F2I.FTZ.U32.TRUNC.NTZ R153, R152 ;  /* 0x0000009800997305 */ /* 0x000e62000021f000 */
[----:B------:R-:W-:Y:S04]  /*16bf0*/  LOP3.LUT R154, R154, c[0x0][0x2d0], RZ, 0x3c, !PT ;  /* 0x0000b4009a9a7a12 */ /* 0x000fe800078e3cff */
        /* <DEDUP_REMOVED lines=9> */
[C---:B------:R-:W-:Y:S01]  /*16c90*/  IMAD R2, R0.reuse, R153, R2 ;  /* 0x0000009900027224 */ /* 0x040fe200078e0202 */
[----:B------:R-:W-:Y:S01]  /*16ca0*/  LOP3.LUT R153, RZ, c[0x0][0x2d0], RZ, 0x33, !PT ;  /* 0x0000b400ff997a12 */ /* 0x000fe200078e33ff */
[C---:B------:R-:W-:Y:S03]  /*16cb0*/  IMAD R150, R0.reuse, R155, R150 ;  /* 0x0000009b00967224 */ /* 0x040fe600078e0296 */
        /* <DEDUP_REMOVED lines=9> */
[----:B------:R-:W-:Y:S07]  /*16d50*/  ISETP.NE.AND P2, PT, RZ, c[0x0][0x2d0], PT ;  /* 0x0000b400ff007a0c */ /* 0x000fee0003f45270 */
        /* <DEDUP_REMOVED lines=26> */
.L_x_939:
[----:B------:R1:W-:Y:S01]  /*16f00*/  @P0 STS [R237+0x1000], RZ ;  /* 0x001000ffed000388 */ /* 0x0003e20000000800 */
[----:B------:R-:W-:Y:S01]  /*16f10*/  @!P0 IMAD.MOV.U32 R0, RZ, RZ, c[0x0][0x19c] ;  /* 0x00006700ff008624 */ /* 0x000fe200078e00ff */
[CC--:B------:R-:W-:Y:S01]  /*16f20*/  @!P0 LEA R161, P2, R165.reuse, R152.reuse, 0x6 ;  /* 0x00000098a5a18211 */ /* 0x0c0fe200078430ff */
[----:B------:R-:W-:Y:S01]  /*16f30*/  @!P0 IMAD.MOV.U32 R2, RZ, RZ, c[0x0][0x19c] ;  /* 0x00006700ff028624 */ /* 0x000fe200078e00ff */
[----:B------:R1:W-:Y:S01]  /*16f40*/  @P0 STS [R237+0x1004], RZ ;  /* 0x001004ffed000388 */ /* 0x0003e20000000800 */
[----:B------:R-:W-:Y:S01]  /*16f50*/  @!P0 IMAD.MOV.U32 R166, RZ, RZ, c[0x0][0x19c] ;  /* 0x00006700ffa68624 */ /* 0x000fe200078e00ff */
[C---:B------:R-:W-:Y:S01]  /*16f60*/  @!P0 LEA R163, P1, R165.reuse, R152, 0x7 ;  /* 0x00000098a5a38211 */ /* 0x040fe200078238ff */
[C---:B------:R-:W-:Y:S01]  /*16f70*/  @!P0 IMAD.WIDE.U32 R168, R165.reuse, 0x60, R152 ;  /* 0x00000060a5a88825 */ /* 0x040fe200078e0098 */
[----:B------:R1:W-:Y:S01]  /*16f80*/  @P0 STS.64 [R237+0x1008], RZ ;  /* 0x001008ffed000388 */ /* 0x0003e20000000a00 */
[-C--:B------:R-:W-:Y:S01]  /*16f90*/  @!P0 MOV R157, R153.reuse ;  /* 0x00000099009d8202 */ /* 0x080fe20000000f00 */
[----:B------:R-:W-:Y:S01]  /*16fa0*/  ULDC.64 UR4, c[0x0][0x198] ;  /* 0x0000660000047ab9 */ /* 0x000fe20000000a00 */
[----:B------:R-:W-:Y:S01]  /*16fb0*/  @!P0 IMAD R166, R166, 0x60, RZ ;  /* 0x00000060a6a68824 */ /* 0x000fe200078e02ff */
[-C--:B------:R-:W-:Y:S01]  /*16fc0*/  @!P0 LEA.HI.X R0, R165, R153.reuse, R0, 0x6, P2 ;  /* 0x00000099a5008211 */ /* 0x080fe200010f3400 */
[----:B------:R-:W-:Y:S01]  /*16fd0*/  @!P0 IMAD.MOV.U32 R158, RZ, RZ, R152 ;  /* 0x000000ffff9e8224 */ /* 0x000fe200078e0098 */
[-C--:B------:R-:W-:Y:S01]  /*16fe0*/  @!P0 LEA R164, P2, R161, R234.reuse, 0x1 ;  /* 0x000000eaa1a48211 */ /* 0x080fe200078408ff */
[--C-:B------:R-:W-:Y:S01]  /*16ff0*/  @!P0 IMAD.MOV.U32 R159, RZ, RZ, R153.reuse ;  /* 0x000000ffff9f8224 */ /* 0x100fe200078e0099 */
[----:B------:R-:W-:Y:S01]  /*17000*/  @!P0 LEA.HI.X R2, R165, R153, R2, 0x7, P1 ;  /* 0x00000099a5028211 */ /* 0x000fe200008f3c02 */
[--C-:B------:R-:W-:Y:S01]  /*17010*/  @!P0 IMAD.MOV.U32 R156, RZ, RZ, R152.reuse ;  /* 0x000000ffff9c8224 */ /* 0x100fe200078e0098 */
[-C--:B------:R-:W-:Y:S01]  /*17020*/  @!P0 LEA R160, P1, R163, R234.reuse, 0x1 ;  /* 0x000000eaa3a08211 */ /* 0x080fe200078208ff */
[----:B------:R-:W-:Y:S01]  /*17030*/  @!P0 IMAD.MOV.U32 R154, RZ, RZ, R152 ;  /* 0x000000ffff9a8224 */ /* 0x000fe200078e0098 */
[----:B------:R-:W-:Y:S01]  /*17040*/  USHF.L.U32 UR7, UR4, 0x5, URZ ;  /* 0x0000000504077899 */ /* 0x000fe2000800063f */
[----:B------:R-:W-:Y:S01]  /*17050*/  @!P0 IMAD.MOV.U32 R155, RZ, RZ, R153 ;  /* 0x000000ffff9b8224 */ /* 0x000fe200078e0099 */
[----:B------:R-:W-:Y:S01]  /*17060*/  USHF.L.U64.HI UR5, UR4, UR6, UR5 ;  /* 0x0000000604057299 */ /* 0x000fe20008010205 */
[----:B------:R-:W-:Y:S02]  /*17070*/  @!P0 IMAD.IADD R166, R166, 0x1, R169 ;  /* 0x00000001a6a68824 */ /* 0x000fe400078e02a9 */
[C---:B------:R-:W-:Y:S04]  /*17080*/  @!P0 IMAD.WIDE.U32 R158, R165.reuse, 0xa0, R158 ;  /* 0x000000a0a59e8825 */ /* 0x040fe800078e009e */
[C---:B------:R-:W-:Y:S01]  /*17090*/  @!P0 IMAD.WIDE.U32 R156, R165.reuse, 0xc0, R156 ;  /* 0x000000c0a59c8825 */ /* 0x040fe200078e009c */
[-C--:B------:R-:W-:Y:S03]  /*170a0*/  @!P0 LEA R172, P4, R158, R234.reuse, 0x1 ;  /* 0x000000ea9eac8211 */ /* 0x080fe600078808ff */
[----:B------:R-:W-:Y:S01]  /*170b0*/  @!P0 IMAD.WIDE.U32 R154, R165, 0xe0, R154 ;  /* 0x000000e0a59a8825 */ /* 0x000fe200078e009a */
[-C--:B------:R-:W-:Y:S02]  /*170c0*/  @!P0 LEA.HI.X R165, R161, R235.reuse, R0, 0x1, P2 ;  /* 0x000000eba1a58211 */ /* 0x080fe400010f0c00 */
[-C--:B------:R-:W-:Y:S01]  /*170d0*/  @!P0 LEA.HI.X R161, R163, R235.reuse, R2, 0x1, P1 ;  /* 0x000000eba3a18211 */ /* 0x080fe200008f0c02 */
[----:B------:R-:W-:Y:S01]  /*170e0*/  @!P0 IMAD.MOV.U32 R150, RZ, RZ, c[0x0][0x19c] ;  /* 0x00006700ff968624 */ /* 0x000fe200078e00ff */
[-C--:B------:R-:W-:Y:S01]  /*170f0*/  @!P0 LEA R162, P1, R168, R234.reuse, 0x1 ;  /* 0x000000eaa8a28211 */ /* 0x080fe200078208ff */
[----:B------:R-:W-:Y:S01]  /*17100*/  @!P0 IMAD.MOV.U32 R0, RZ, RZ, c[0x0][0x19c] ;  /* 0x00006700ff008624 */ /* 0x000fe200078e00ff */
[-C--:B------:R-:W-:Y:S01]  /*17110*/  @!P0 LEA R170, P3, R156, R234.reuse, 0x1 ;  /* 0x000000ea9caa8211 */ /* 0x080fe200078608ff */
[----:B------:R-:W-:Y:S01]  /*17120*/  @!P0 IMAD R150, R150, 0xa0, RZ ;  /* 0x000000a096968824 */ /* 0x000fe200078e02ff */
[-C--:B------:R-:W-:Y:S01]  /*17130*/  @!P0 LEA.HI.X R163, R168, R235.reuse, R166, 0x1, P1 ;  /* 0x000000eba8a38211 */ /* 0x080fe200008f0ca6 */
[----:B------:R-:W-:Y:S01]  /*17140*/  @!P0 IMAD R0, R0, 0xe0, RZ ;  /* 0x000000e000008824 */ /* 0x000fe200078e02ff */
[-C--:B------:R-:W-:Y:S01]  /*17150*/  LEA R166, P1, R152, R234.reuse, 0x1 ;  /* 0x000000ea98a67211 */ /* 0x080fe200078208ff */
[----:B------:R-:W-:Y:S01]  /*17160*/  @!P0 IMAD.IADD R150, R150, 0x1, R159 ;  /* 0x0000000196968824 */ /* 0x000fe200078e029f */
[-C--:B------:R-:W-:Y:S02]  /*17170*/  @!P0 LEA R168, P2, R154, R234.reuse, 0x1 ;  /* 0x000000ea9aa88211 */ /* 0x080fe400078408ff */
[CC--:B------:R-:W-:Y:S02]  /*17180*/  LEA.HI.X R167, R152.reuse, R235.reuse, R153, 0x1, P1 ;  /* 0x000000eb98a77211 */ /* 0x0c0fe400008f0c99 */
[----:B------:R-:W-:Y:S02]  /*17190*/  @!P0 IADD3 R152, P1, R152, UR7, RZ ;  /* 0x0000000798988c10 */ /* 0x000fe4000ff3e0ff */
[----:B------:R-:W-:Y:S01]  /*171a0*/  @!P0 LEA.HI.X R173, R158, R235, R150, 0x1, P4 ;  /* 0x000000eb9ead8211 */ /* 0x000fe200020f0c96 */
[----:B------:R-:W-:Y:S01]  /*171b0*/  @!PT LDS RZ, [RZ] ;  /* 0x00000000fffff984 */ /* 0x000fe20000000800 */
[----:B------:R-:W-:Y:S01]  /*171c0*/  @!PT LDS RZ, [RZ] ;  /* 0x00000000fffff984 */ /* 0x000fe20000000800 */
[----:B------:R-:W-:Y:S01]  /*171d0*/  @!PT LDS RZ, [RZ] ;  /* 0x00000000fffff984 */ /* 0x000fe20000000800 */
[----:B------:R1:W-:Y:S01]  /*171e0*/  @!P0 LDGSTS.E.BYPASS.LTC128B.128 [R237+0x1000], [R166.64] ;  /* 0x01000000a6ed8fae */ /* 0x0003e2000b901d48 */
[----:B------:R-:W-:Y:S02]  /*171f0*/  @!P0 IADD3.X R153, R153, UR5, RZ, P1, !PT ;  /* 0x0000000599998c10 */ /* 0x000fe40008ffe4ff */
[----:B------:R-:W-:Y:S01]  /*17200*/  @!P0 LEA R174, P1, R152, R234, 0x1 ;  /* 0x000000ea98ae8211 */ /* 0x000fe200078208ff */
[----:B------:R1:W-:Y:S01]  /*17210*/  @P0 STS.128 [R237+0x1800], RZ ;  /* 0x001800ffed000388 */ /* 0x0003e20000000c00 */
[----:B------:R-:W-:Y:S01]  /*17220*/  @!P0 IADD3 R0, R0, R155, RZ ;  /* 0x0000009b00008210 */ /* 0x000fe20007ffe0ff */
[----:B------:R-:W-:Y:S01]  /*17230*/  IMAD.MOV.U32 R234, RZ, RZ, R166 ;  /* 0x000000ffffea7224 */ /* 0x000fe200078e00a6 */
[-C--:B------:R-:W-:Y:S02]  /*17240*/  @!P0 LEA.HI.X R175, R152, R235.reuse, R153, 0x1, P1 ;  /* 0x000000eb98af8211 */ /* 0x080fe400008f0c99 */
[-C--:B------:R-:W-:Y:S02]  /*17250*/  @!P0 LEA.HI.X R169, R154, R235.reuse, R0, 0x1, P2 ;  /* 0x000000eb9aa98211 */ /* 0x080fe400010f0c00 */
[----:B------:R-:W-:Y:S01]  /*17260*/  @!P0 MOV R2, c[0x0][0x19c] ;  /* 0x0000670000028a02 */ /* 0x000fe20000000f00 */
[----:B------:R-:W-:Y:S01]  /*17270*/  @!PT LDS RZ, [RZ] ;  /* 0x00000000fffff984 */ /* 0x000fe20000000800 */
[----:B------:R-:W-:Y:S01]  /*17280*/  @!PT LDS RZ, [RZ] ;  /* 0x00000000fffff984 */ /* 0x000fe20000000800 */
[----:B------:R-:W-:Y:S01]  /*17290*/  @!PT LDS RZ, [RZ] ;  /* 0x00000000fffff984 */ /* 0x000fe20000000800 */
[----:B------:R1:W-:Y:S04]  /*172a0*/  @!P0 LDGSTS.E.BYPASS.LTC128B.128 [R237+0x1800], [R174.64] ;  /* 0x01800000aeed8fae */ /* 0x0003e8000b901d48 */
[----:B------:R1:W-:Y:S01]  /*172b0*/  @P0 STS.128 [R237+0x2000], RZ ;  /* 0x002000ffed000388 */ /* 0x0003e20000000c00 */
[----:B------:R-:W-:Y:S03]  /*172c0*/  @!P0 IMAD R2, R2, 0xc0, RZ ;  /* 0x000000c002028824 */ /* 0x000fe600078e02ff */
[----:B------:R-:W-:Y:S01]  /*172d0*/  @!PT LDS RZ, [RZ] ;  /* 0x00000000fffff984 */ /* 0x000fe20000000800 */
[----:B------:R-:W-:Y:S01]  /*172e0*/  @!PT LDS RZ, [RZ] ;  /* 0x00000000fffff984 */ /* 0x000fe20000000800 */
[----:B------:R-:W-:Y:S01]  /*172f0*/  @!PT LDS RZ, [RZ] ;  /* 0x00000000fffff984 */ /* 0x000fe20000000800 */
[----:B------:R1:W-:Y:S01]  /*17300*/  @!P0 LDGSTS.E.BYPASS.LTC128B.128 [R237+0x2000], [R164.64] ;  /* 0x02000000a4ed8fae */ /* 0x0003e2000b901d48 */
[----:B------:R-:W-:Y:S03]  /*17310*/  @!P0 IMAD.IADD R2, R2, 0x1, R157 ;  /* 0x0000000102028824 */ /* 0x000fe600078e029d */
[----:B------:R1:W-:Y:S02]  /*17320*/  @P0 STS.128 [R237+0x2800], RZ ;  /* 0x002800ffed000388 */ /* 0x0003e40000000c00 */
[----:B------:R-:W-:Y:S01]  /*17330*/  @!P0 LEA.HI.X R171, R156, R235, R2, 0x1, P3 ;  /* 0x000000eb9cab8211 */ /* 0x000fe200018f0c02 */
[----:B------:R-:W-:Y:S01]  /*17340*/  IMAD.MOV.U32 R235, RZ, RZ, R167 ;  /* 0x000000ffffeb7224 */ /* 0x000fe200078e00a7 */
        /* <DEDUP_REMOVED lines=25> */
.L_x_938:
        /* <DEDUP_REMOVED lines=124> */
[----:B------:R-:W-:Y:S04]  /*17ca0*/  FMNMX.FTZ R0, R128, R153, !PT ;  /* 0x0000009980007209 */ /* 0x000fe80007810000 */
[----:B------:R-:W-:Y:S02]  /*17cb0*/  FMNMX.FTZ R154, R129, R0, !PT ;  /* 0x00000000819a7209 */ /* 0x000fe40007810000 */
[----:B------:R-:W-:Y:S03]  /*17cc0*/  FMNMX.FTZ R0, R130, R157, !PT ;  /* 0x0000009d82007209 */ /* 0x000fe60007810000 */
[----:B------:R-:W-:Y:S01]  /*17cd0*/  SHFL.BFLY PT, R157, R154, 0x2, 0x1f ;  /* 0x0c401f009a9d7f89 */ /* 0x000fe200000e0000 */
[----:B------:R-:W-:Y:S07]  /*17ce0*/  FMNMX.FTZ R155, R131, R0, !PT ;  /* 0x00000000839b7209 */ /* 0x000fee0007810000 */
[----:B------:R-:W2:Y:S02]  /*17cf0*/  SHFL.BFLY PT, R0, R155, 0x2, 0x1f ;  /* 0x0c401f009b007f89 */ /* 0x000ea400000e0000 */
[----:B--2---:R-:W-:Y:S02]  /*17d00*/  FMNMX.FTZ R153, R155, R0, !PT ;  /* 0x000000009b997209 */ /* 0x004fe40007810000 */
[----:B------:R-:W-:Y:S04]  /*17d10*/  FMNMX.FTZ R159, R154, R157, !PT ;  /* 0x0000009d9a9f7209 */ /* 0x000fe80007810000 */
[----:B------:R-:W2:Y:S08]  /*17d20*/  SHFL.BFLY PT, R0, R153, 0x1, 0x1f ;  /* 0x0c201f0099007f89 */ /* 0x000eb000000e0000 */
[----:B------:R-:W3:Y:S01]  /*17d30*/  SHFL.BFLY PT, R2, R159, 0x1, 0x1f ;  /* 0x0c201f009f027f89 */ /* 0x000ee200000e0000 */
[----:B--2---:R-:W-:Y:S02]  /*17d40*/  FMNMX.FTZ R0, R153, R0, !PT ;  /* 0x0000000099007209 */ /* 0x004fe40007810000 */
[----:B---3--:R-:W-:Y:S04]  /*17d50*/  FMNMX.FTZ R2, R159, R2, !PT ;  /* 0x000000029f027209 */ /* 0x008fe80007810000 */
[C---:B------:R-:W-:Y:S01]  /*17d60*/  FSETP.NEU.FTZ.AND P0, PT, R2.reuse, -INF , PT ;  /* 0xff8000000200780b */ /* 0x040fe20003f1d000 */
[C---:B------:R-:W-:Y:S02]  /*17d70*/  FMUL.FTZ R154, R2.reuse, c[0x0][0x23c] ;  /* 0x00008f00029a7a20 */ /* 0x040fe40000410000 */
[----:B------:R-:W-:Y:S02]  /*17d80*/  FADD.FTZ R150, -R2, R151 ;  /* 0x0000009702967221 */ /* 0x000fe40000010100 */
[----:B------:R-:W-:Y:S01]  /*17d90*/  FADD.FTZ R151, -R0, R3 ;  /* 0x0000000300977221 */ /* 0x000fe20000010100 */
[----:B------:R-:W-:Y:S01]  /*17da0*/  FSEL R153, R154, RZ, P0 ;  /* 0x000000ff9a997208 */ /* 0x000fe20000000000 */
[C---:B------:R-:W-:Y:S01]  /*17db0*/  FMUL.FTZ R154, R0.reuse, c[0x0][0x23c] ;  /* 0x00008f00009a7a20 */ /* 0x040fe20000410000 */
[----:B------:R-:W-:Y:S01]  /*17dc0*/  FSETP.NEU.FTZ.AND P0, PT, R0, -INF , PT ;  /* 0xff8000000000780b */ /* 0x000fe20003f1d000 */
[----:B------:R-:W-:Y:S01]  /*17dd0*/  FMUL.FTZ R3, R151, c[0x0][0x23c] ;  /* 0x00008f0097037a20 */ /* 0x000fe20000410000 */
[----:B------:R-:W-:Y:S01]  /*17de0*/  MOV R151, R2 ;  /* 0x0000000200977202 */ /* 0x000fe20000000f00 */
[--C-:B------:R-:W-:Y:S02]  /*17df0*/  FFMA.FTZ R191, R16, c[0x0][0x23c], -R153.reuse ;  /* 0x00008f0010bf7a23 */ /* 0x100fe40000010899 */
[--C-:B------:R-:W-:Y:S02]  /*17e00*/  FFMA.FTZ R186, R17, c[0x0][0x23c], -R153.reuse ;  /* 0x00008f0011ba7a23 */ /* 0x100fe40000010899 */
[----:B------:R-:W2:Y:S01]  /*17e10*/  MUFU.EX2 R3, R3 ;  /* 0x0000000300037308 */ /* 0x000ea20000000800 */
[--C-:B------:R-:W-:Y:S02]  /*17e20*/  FFMA.FTZ R179, R28, c[0x0][0x23c], -R153.reuse ;  /* 0x00008f001cb37a23 */ /* 0x100fe40000010899 */
[--C-:B------:R-:W-:Y:S02]  /*17e30*/  FFMA.FTZ R180, R29, c[0x0][0x23c], -R153.reuse ;  /* 0x00008f001db47a23 */ /* 0x100fe40000010899 */
[--C-:B-1----:R-:W-:Y:S02]  /*17e40*/  FFMA.FTZ R174, R32, c[0x0][0x23c], -R153.reuse ;  /* 0x00008f0020ae7a23 */ /* 0x102fe40000010899 */
        /* <DEDUP_REMOVED lines=8> */
[----:B------:R-:W-:Y:S01]  /*17ed0*/  MUFU.EX2 R186, R186 ;  /* 0x000000ba00ba7308 */ /* 0x000fe20000000800 */
[--C-:B------:R-:W-:Y:S01]  /*17ee0*/  FFMA.FTZ R205, R5, c[0x0][0x23c], -R153.reuse ;  /* 0x00008f0005cd7a23 */ /* 0x100fe20000010899 */
[----:B------:R-:W-:Y:S01]  /*17ef0*/  FSEL R5, R154, RZ, P0 ;  /* 0x000000ff9a057208 */ /* 0x000fe20000000000 */
[----:B------:R-:W-:Y:S01]  /*17f00*/  FMUL.FTZ R152, R150, c[0x0][0x23c] ;  /* 0x00008f0096987a20 */ /* 0x000fe20000410000 */
[----:B------:R-:W-:Y:S01]  /*17f10*/  ISETP.GT.AND P0, PT, R236, 0x1, PT ;  /* 0x00000001ec00780c */ /* 0x000fe20003f04270 */
[----:B------:R-:W-:Y:S02]  /*17f20*/  FFMA.FTZ R182, R24, c[0x0][0x23c], -R153 ;  /* 0x00008f0018b67a23 */ /* 0x000fe40000010899 */
[--C-:B------:R-:W-:Y:S02]  /*17f30*/  FFMA.FTZ R195, R18, c[0x0][0x23c], -R5.reuse ;  /* 0x00008f0012c37a23 */ /* 0x100fe40000010805 */
[--C-:B------:R-:W-:Y:S01]  /*17f40*/  FFMA.FTZ R190, R19, c[0x0][0x23c], -R5.reuse ;  /* 0x00008f0013be7a23 */ /* 0x100fe20000010805 */
[----:B------:R-:W1:Y:S01]  /*17f50*/  MUFU.EX2 R150, R152 ;  /* 0x0000009800967308 */ /* 0x000e620000000800 */
[----:B------:R-:W3:Y:S01]  /*17f60*/  LDSM.16.MT88.4 R16, [R224+0x5000] ;  /* 0x00500000e010783b */ /* 0x000ee20000004200 */
[--C-:B------:R-:W-:Y:S02]  /*17f70*/  FFMA.FTZ R183, R30, c[0x0][0x23c], -R5.reuse ;  /* 0x00008f001eb77a23 */ /* 0x100fe40000010805 */
[--C-:B------:R-:W-:Y:S02]  /*17f80*/  FFMA.FTZ R176, R31, c[0x0][0x23c], -R5.reuse ;  /* 0x00008f001fb07a23 */ /* 0x100fe40000010805 */
[--C-:B------:R-:W-:Y:S02]  /*17f90*/  FFMA.FTZ R177, R34, c[0x0][0x23c], -R5.reuse ;  /* 0x00008f0022b17a23 */ /* 0x100fe40000010805 */
[--C-:B------:R-:W-:Y:S01]  /*17fa0*/  FFMA.FTZ R172, R35, c[0x0][0x23c], -R5.reuse ;  /* 0x00008f0023ac7a23 */ /* 0x100fe20000010805 */
[----:B------:R-:W4:Y:S01]  /*17fb0*/  LDSM.16.MT88.4 R28, [R223+0x5000] ;  /* 0x00500000df1c783b */ /* 0x000f220000004200 */
[----:B------:R-:W-:Y:S01]  /*17fc0*/  MUFU.EX2 R205, R205 ;  /* 0x000000cd00cd7308 */ /* 0x000fe20000000800 */
[--C-:B------:R-:W-:Y:S02]  /*17fd0*/  FFMA.FTZ R175, R38, c[0x0][0x23c], -R5.reuse ;  /* 0x00008f0026af7a23 */ /* 0x100fe40000010805 */
[--C-:B------:R-:W-:Y:S02]  /*17fe0*/  FFMA.FTZ R168, R39, c[0x0][0x23c], -R5.reuse ;  /* 0x00008f0027a87a23 */ /* 0x100fe40000010805 */
[--C-:B------:R-:W-:Y:S02]  /*17ff0*/  FFMA.FTZ R166, R42, c[0x0][0x23c], -R5.reuse ;  /* 0x00008f002aa67a23 */ /* 0x100fe40000010805 */
[----:B------:R-:W5:Y:S01]  /*18000*/  LDSM.16.MT88.4 R32, [R224+0x5400] ;  /* 0x00540000e020783b */ /* 0x000f620000004200 */
[--C-:B------:R-:W-:Y:S02]  /*18010*/  FFMA.FTZ R167, R43, c[0x0][0x23c], -R5.reuse ;  /* 0x00008f002ba77a23 */ /* 0x100fe40000010805 */
[----:B------:R-:W-:Y:S01]  /*18020*/  MUFU.EX2 R192, R192 ;  /* 0x000000c000c07308 */ /* 0x000fe20000000800 */
[--C-:B------:R-:W-:Y:S02]  /*18030*/  FFMA.FTZ R198, R14, c[0x0][0x23c], -R5.reuse ;  /* 0x00008f000ec67a23 */ /* 0x100fe40000010805 */
[----:B--2---:R-:W-:Y:S02]  /*18040*/  FMUL.FTZ R14, R3, R142 ;  /* 0x0000008e030e7220 */ /* 0x004fe40000410000 */
[----:B------:R-:W2:Y:S01]  /*18050*/  LDSM.16.MT88.4 R36, [R223+0x5400] ;  /* 0x00540000df24783b */ /* 0x000ea20000004200 */
[C---:B-1----:R-:W-:Y:S02]  /*18060*/  FMUL.FTZ R12, R150.reuse, R140 ;  /* 0x0000008c960c7220 */ /* 0x042fe40000410000 */
[----:B------:R-:W-:Y:S02]  /*18070*/  FMUL.FTZ R13, R150, R141 ;  /* 0x0000008d960d7220 */ /* 0x000fe40000410000 */
[----:B------:R-:W-:Y:S01]  /*18080*/  MUFU.EX2 R193, R193 ;  /* 0x000000c100c17308 */ /* 0x000fe20000000800 */
[----:B------:R-:W-:Y:S02]  /*18090*/  FFMA.FTZ R199, R15, c[0x0][0x23c], -R5 ;  /* 0x00008f000fc77a23 */ /* 0x000fe40000010805 */
[----:B------:R-:W-:Y:S01]  /*180a0*/  LDSM.16.MT88.4 R40, [R223+0x5800] ;  /* 0x00580000df28783b */ /* 0x000fe20000004200 */
[----:B------:R-:W-:Y:S02]  /*180b0*/  FMUL.FTZ R15, R3, R143 ;  /* 0x0000008f030f7220 */ /* 0x000fe40000410000 */
[----:B------:R-:W-:Y:S02]  /*180c0*/  FFMA.FTZ R181, R25, c[0x0][0x23c], -R153 ;  /* 0x00008f0019b57a23 */ /* 0x000fe40000010899 */
[--C-:B------:R-:W-:Y:S02]  /*180d0*/  FFMA.FTZ R185, R26, c[0x0][0x23c], -R5.reuse ;  /* 0x00008f001ab97a23 */ /* 0x100fe40000010805 */
[----:B------:R-:W-:Y:S01]  /*180e0*/  MUFU.EX2 R198, R198 ;  /* 0x000000c600c67308 */ /* 0x000fe20000000800 */
[----:B------:R-:W-:Y:S01]  /*180f0*/  LDSM.16.MT88.4 R140, [R224+0x8c00] ;  /* 0x008c0000e08c783b */ /* 0x000fe20000004200 */
[----:B------:R-:W-:Y:S02]  /*18100*/  FFMA.FTZ R178, R27, c[0x0][0x23c], -R5 ;  /* 0x00008f001bb27a23 */ /* 0x000fe40000010805 */
[--C-:B------:R-:W-:Y:S02]  /*18110*/  FFMA.FTZ R184, R20, c[0x0][0x23c], -R153.reuse ;  /* 0x00008f0014b87a23 */ /* 0x100fe40000010899 */
[C---:B------:R-:W-:Y:S02]  /*18120*/  FMUL.FTZ R20, R150.reuse, R132 ;  /* 0x0000008496147220 */ /* 0x040fe40000410000 */
[----:B------:R-:W-:Y:S02]  /*18130*/  FFMA.FTZ R187, R21, c[0x0][0x23c], -R153 ;  /* 0x00008f0015bb7a23 */ /* 0x000fe40000010899 */
[----:B------:R-:W-:Y:S01]  /*18140*/  MUFU.EX2 R199, R199 ;  /* 0x000000c700c77308 */ /* 0x000fe20000000800 */
[----:B------:R-:W-:Y:S02]  /*18150*/  FMUL.FTZ R21, R150, R133 ;  /* 0x0000008596157220 */ /* 0x000fe40000410000 */
[--C-:B------:R-:W-:Y:S02]  /*18160*/  FFMA.FTZ R188, R22, c[0x0][0x23c], -R5.reuse ;  /* 0x00008f0016bc7a23 */ /* 0x100fe40000010805 */
[----:B------:R-:W-:Y:S02]  /*18170*/  FMUL.FTZ R22, R3, R134 ;  /* 0x0000008603167220 */ /* 0x000fe40000410000 */
[--C-:B------:R-:W-:Y:S02]  /*18180*/  FFMA.FTZ R189, R23, c[0x0][0x23c], -R5.reuse ;  /* 0x00008f0017bd7a23 */ /* 0x100fe40000010805 */
[----:B------:R-:W-:Y:S01]  /*18190*/  FMUL.FTZ R23, R3, R135 ;  /* 0x0000008703177220 */ /* 0x000fe20000410000 */
[----:B------:R-:W-:Y:S01]  /*181a0*/  MUFU.EX2 R195, R195 ;  /* 0x000000c300c37308 */ /* 0x000fe20000000800 */
[----:B------:R-:W-:Y:S02]  /*181b0*/  FFMA.FTZ R165, R46, c[0x0][0x23c], -R5 ;  /* 0x00008f002ea57a23 */ /* 0x000fe40000010805 */
[--C-:B------:R-:W-:Y:S02]  /*181c0*/  FFMA.FTZ R159, R49, c[0x0][0x23c], -R153.reuse ;  /* 0x00008f00319f7a23 */ /* 0x100fe40000010899 */
[----:B------:R-:W-:Y:S02]  /*181d0*/  FFMA.FTZ R155, R52, c[0x0][0x23c], -R153 ;  /* 0x00008f00349b7a23 */ /* 0x000fe40000010899 */
[----:B------:R-:W-:Y:S02]  /*181e0*/  FFMA.FTZ R59, R59, c[0x0][0x23c], -R5 ;  /* 0x00008f003b3b7a23 */ /* 0x000fe40000010805 */
[--C-:B------:R-:W-:Y:S01]  /*181f0*/  FFMA.FTZ R46, R68, c[0x0][0x23c], -R153.reuse ;  /* 0x00008f00442e7a23 */ /* 0x100fe20000010899 */
[----:B------:R-:W-:Y:S01]  /*18200*/  MUFU.EX2 R190, R190 ;  /* 0x000000be00be7308 */ /* 0x000fe20000000800 */
[----:B------:R-:W-:Y:S02]  /*18210*/  FFMA.FTZ R202, R4, c[0x0][0x23c], -R153 ;  /* 0x00008f0004ca7a23 */ /* 0x000fe40000010899 */
[--C-:B------:R-:W-:Y:S02]  /*18220*/  FFMA.FTZ R204, R6, c[0x0][0x23c], -R5.reuse ;  /* 0x00008f0006cc7a23 */ /* 0x100fe40000010805 */
[----:B------:R-:W-:Y:S02]  /*18230*/  FFMA.FTZ R207, R7, c[0x0][0x23c], -R5 ;  /* 0x00008f0007cf7a23 */ /* 0x000fe40000010805 */
[--C-:B------:R-:W-:Y:S02]  /*18240*/  FFMA.FTZ R201, R8, c[0x0][0x23c], -R153.reuse ;  /* 0x00008f0008c97a23 */ /* 0x100fe40000010899 */
[C---:B------:R-:W-:Y:S01]  /*18250*/  FMUL.FTZ R8, R150.reuse, R144 ;  /* 0x0000009096087220 */ /* 0x040fe20000410000 */
[----:B------:R-:W1:Y:S01]  /*18260*/  MUFU.EX2 R202, R202 ;  /* 0x000000ca00ca7308 */ /* 0x000e620000000800 */
[----:B------:R-:W-:Y:S02]  /*18270*/  FFMA.FTZ R194, R9, c[0x0][0x23c], -R153 ;  /* 0x00008f0009c27a23 */ /* 0x000fe40000010899 */
[----:B------:R-:W-:Y:S02]  /*18280*/  FMUL.FTZ R9, R150, R145 ;  /* 0x0000009196097220 */ /* 0x000fe40000410000 */
[--C-:B------:R-:W-:Y:S02]  /*18290*/  FFMA.FTZ R203, R10, c[0x0][0x23c], -R5.reuse ;  /* 0x00008f000acb7a23 */ /* 0x100fe40000010805 */
[----:B------:R-:W-:Y:S02]  /*182a0*/  FMUL.FTZ R10, R3, R146 ;  /* 0x00000092030a7220 */ /* 0x000fe40000410000 */
[----:B------:R-:W-:Y:S01]  /*182b0*/  FFMA.FTZ R200, R11, c[0x0][0x23c], -R5 ;  /* 0x00008f000bc87a23 */ /* 0x000fe20000010805 */
[----:B------:R-:W-:Y:S01]  /*182c0*/  MUFU.EX2 R204, R204 ;  /* 0x000000cc00cc7308 */ /* 0x000fe20000000800 */
[----:B------:R-:W-:Y:S02]  /*182d0*/  FMUL.FTZ R11, R3, R147 ;  /* 0x00000093030b7220 */ /* 0x000fe40000410000 */
[--C-:B------:R-:W-:Y:S02]  /*182e0*/  FFMA.FTZ R163, R44, c[0x0][0x23c], -R153.reuse ;  /* 0x00008f002ca37a23 */ /* 0x100fe40000010899 */
[----:B------:R-:W-:Y:S02]  /*182f0*/  FFMA.FTZ R158, R45, c[0x0][0x23c], -R153 ;  /* 0x00008f002d9e7a23 */ /* 0x000fe40000010899 */
[----:B------:R-:W-:Y:S02]  /*18300*/  FFMA.FTZ R162, R47, c[0x0][0x23c], -R5 ;  /* 0x00008f002fa27a23 */ /* 0x000fe40000010805 */
[--C-:B------:R-:W-:Y:S01]  /*18310*/  FFMA.FTZ R156, R48, c[0x0][0x23c], -R153.reuse ;  /* 0x00008f00309c7a23 */ /* 0x100fe20000010899 */
[----:B------:R-:W2:Y:S01]  /*18320*/  MUFU.EX2 R207, R207 ;  /* 0x000000cf00cf7308 */ /* 0x000ea20000000800 */
[----:B------:R-:W-:Y:S02]  /*18330*/  FFMA.FTZ R48, R65, c[0x0][0x23c], -R153 ;  /* 0x00008f0041307a23 */ /* 0x000fe40000010899 */
[--C-:B------:R-:W-:Y:S01]  /*18340*/  FFMA.FTZ R160, R50, c[0x0][0x23c], -R5.reuse ;  /* 0x00008f0032a07a23 */ /* 0x100fe20000010805 */
[----:B-1----:R-:W-:Y:S01]  /*18350*/  F2FP.BF16.PACK_AB R24, R205, R202 ;  /* 0x000000cacd18723e */ /* 0x002fe200000010ff */
[----:B------:R-:W-:Y:S02]  /*18360*/  FFMA.FTZ R161, R51, c[0x0][0x23c], -R5 ;  /* 0x00008f0033a17a23 */ /* 0x000fe40000010805 */
[----:B------:R-:W-:Y:S02]  /*18370*/  FFMA.FTZ R152, R53, c[0x0][0x23c], -R153 ;  /* 0x00008f0035987a23 */ /* 0x000fe40000010899 */
[----:B------:R-:W-:Y:S01]  /*18380*/  FFMA.FTZ R157, R54, c[0x0][0x23c], -R5 ;  /* 0x00008f00369d7a23 */ /* 0x000fe20000010805 */
[----:B------:R-:W-:Y:S01]  /*18390*/  MUFU.EX2 R201, R201 ;  /* 0x000000c900c97308 */ /* 0x000fe20000000800 */
[----:B------:R-:W-:Y:S02]  /*183a0*/  FFMA.FTZ R54, R60, c[0x0][0x23c], -R153 ;  /* 0x00008f003c367a23 */ /* 0x000fe40000010899 */
[----:B------:R-:W-:Y:S02]  /*183b0*/  FFMA.FTZ R154, R55, c[0x0][0x23c], -R5 ;  /* 0x00008f00379a7a23 */ /* 0x000fe40000010805 */
[--C-:B------:R-:W-:Y:S02]  /*183c0*/  FFMA.FTZ R55, R56, c[0x0][0x23c], -R153.reuse ;  /* 0x00008f0038377a23 */ /* 0x100fe40000010899 */
[----:B------:R-:W-:Y:S02]  /*183d0*/  FFMA.FTZ R56, R57, c[0x0][0x23c], -R153 ;  /* 0x00008f0039387a23 */ /* 0x000fe40000010899 */
[--C-:B------:R-:W-:Y:S01]  /*183e0*/  FFMA.FTZ R57, R62, c[0x0][0x23c], -R5.reuse ;  /* 0x00008f003e397a23 */ /* 0x100fe20000010805 */
[----:B------:R-:W1:Y:S01]  /*183f0*/  MUFU.EX2 R194, R194 ;  /* 0x000000c200c27308 */ /* 0x000e620000000800 */
[----:B------:R-:W-:Y:S02]  /*18400*/  FFMA.FTZ R58, R58, c[0x0][0x23c], -R5 ;  /* 0x00008f003a3a7a23 */ /* 0x000fe40000010805 */
[----:B------:R-:W-:Y:S01]  /*18410*/  FFMA.FTZ R49, R61, c[0x0][0x23c], -R153 ;  /* 0x00008f003d317a23 */ /* 0x000fe20000010899 */
[----:B--2---:R-:W-:Y:S01]  /*18420*/  F2FP.BF16.PACK_AB R25, R207, R204 ;  /* 0x000000cccf19723e */ /* 0x004fe200000010ff */
[----:B------:R-:W-:Y:S02]  /*18430*/  FFMA.FTZ R52, R63, c[0x0][0x23c], -R5 ;  /* 0x00008f003f347a23 */ /* 0x000fe40000010805 */
[----:B------:R-:W-:Y:S02]  /*18440*/  FFMA.FTZ R47, R64, c[0x0][0x23c], -R153 ;  /* 0x00008f00402f7a23 */ /* 0x000fe40000010899 */
[--C-:B------:R-:W-:Y:S01]  /*18450*/  FFMA.FTZ R50, R66, c[0x0][0x23c], -R5.reuse ;  /* 0x00008f0042327a23 */ /* 0x100fe20000010805 */
[----:B------:R-:W-:Y:S01]  /*18460*/  MUFU.EX2 R203, R203 ;  /* 0x000000cb00cb7308 */ /* 0x000fe20000000800 */
[----:B------:R-:W-:Y:S02]  /*18470*/  FFMA.FTZ R51, R67, c[0x0][0x23c], -R5 ;  /* 0x00008f0043337a23 */ /* 0x000fe40000010805 */
[----:B------:R-:W-:Y:S02]  /*18480*/  FFMA.FTZ R7, R69, c[0x0][0x23c], -R153 ;  /* 0x00008f0045077a23 */ /* 0x000fe40000010899 */
[--C-:B------:R-:W-:Y:S02]  /*18490*/  FFMA.FTZ R45, R70, c[0x0][0x23c], -R5.reuse ;  /* 0x00008f00462d7a23 */ /* 0x100fe40000010805 */
[----:B------:R-:W-:Y:S02]  /*184a0*/  FFMA.FTZ R6, R71, c[0x0][0x23c], -R5 ;  /* 0x00008f0047067a23 */ /* 0x000fe40000010805 */
[----:B------:R-:W-:Y:S01]  /*184b0*/  FFMA.FTZ R44, R72, c[0x0][0x23c], -R153 ;  /* 0x00008f00482c7a23 */ /* 0x000fe20000010899 */
[----:B------:R-:W2:Y:S01]  /*184c0*/  MUFU.EX2 R200, R200 ;  /* 0x000000c800c87308 */ /* 0x000ea20000000800 */
[----:B------:R-:W-:Y:S02]  /*184d0*/  FFMA.FTZ R72, R87, c[0x0][0x23c], -R5 ;  /* 0x00008f0057487a23 */ /* 0x000fe40000010805 */
[--C-:B------:R-:W-:Y:S01]  /*184e0*/  FFMA.FTZ R87, R101, c[0x0][0x23c], -R153.reuse ;  /* 0x00008f0065577a23 */ /* 0x100fe20000010899 */
[----:B-1----:R-:W-:Y:S01]  /*184f0*/  F2FP.BF16.PACK_AB R26, R194, R201 ;  /* 0x000000c9c21a723e */ /* 0x002fe200000010ff */
[----:B------:R-:W-:Y:S02]  /*18500*/  FFMA.FTZ R53, R73, c[0x0][0x23c], -R153 ;  /* 0x00008f0049357a23 */ /* 0x000fe40000010899 */
[--C-:B------:R-:W-:Y:S02]  /*18510*/  FFMA.FTZ R60, R74, c[0x0][0x23c], -R5.reuse ;  /* 0x00008f004a3c7a23 */ /* 0x100fe40000010805 */
[----:B------:R-:W-:Y:S01]  /*18520*/  FFMA.FTZ R61, R75, c[0x0][0x23c], -R5 ;  /* 0x00008f004b3d7a23 */ /* 0x000fe20000010805 */
[----:B------:R-:W-:Y:S01]  /*18530*/  MUFU.EX2 R184, R184 ;  /* 0x000000b800b87308 */ /* 0x000fe20000000800 */
[----:B------:R-:W-:Y:S02]  /*18540*/  FFMA.FTZ R204, R3, R242, R204 ;  /* 0x000000f203cc7223 */ /* 0x000fe400000100cc */
[--C-:B------:R-:W-:Y:S02]  /*18550*/  FFMA.FTZ R62, R76, c[0x0][0x23c], -R153.reuse ;  /* 0x00008f004c3e7a23 */ /* 0x100fe40000010899 */
[----:B------:R-:W-:Y:S02]  /*18560*/  FADD.FTZ R204, R207, R204 ;  /* 0x000000cccfcc7221 */ /* 0x000fe40000010000 */
[----:B------:R-:W-:Y:S02]  /*18570*/  FFMA.FTZ R63, R77, c[0x0][0x23c], -R153 ;  /* 0x00008f004d3f7a23 */ /* 0x000fe40000010899 */
[--C-:B------:R-:W-:Y:S01]  /*18580*/  FFMA.FTZ R64, R78, c[0x0][0x23c], -R5.reuse ;  /* 0x00008f004e407a23 */ /* 0x100fe20000010805 */
[----:B------:R-:W1:Y:S01]  /*18590*/  MUFU.EX2 R187, R187 ;  /* 0x000000bb00bb7308 */ /* 0x000e620000000800 */
[----:B------:R-:W-:Y:S02]  /*185a0*/  FFMA.FTZ R65, R79, c[0x0][0x23c], -R5 ;  /* 0x00008f004f417a23 */ /* 0x000fe40000010805 */
[--C-:B------:R-:W-:Y:S01]  /*185b0*/  FFMA.FTZ R66, R80, c[0x0][0x23c], -R153.reuse ;  /* 0x00008f0050427a23 */ /* 0x100fe20000010899 */
[----:B--2---:R-:W-:Y:S01]  /*185c0*/  F2FP.BF16.PACK_AB R27, R200, R203 ;  /* 0x000000cbc81b723e */ /* 0x004fe200000010ff */
[----:B------:R-:W-:Y:S02]  /*185d0*/  FFMA.FTZ R69, R81, c[0x0][0x23c], -R153 ;  /* 0x00008f0051457a23 */ /* 0x000fe40000010899 */
[--C-:B------:R-:W-:Y:S02]  /*185e0*/  FFMA.FTZ R68, R82, c[0x0][0x23c], -R5.reuse ;  /* 0x00008f0052447a23 */ /* 0x100fe40000010805 */
[----:B------:R-:W-:Y:S01]  /*185f0*/  FFMA.FTZ R67, R83, c[0x0][0x23c], -R5 ;  /* 0x00008f0053437a23 */ /* 0x000fe20000010805 */
[----:B------:R-:W-:Y:S01]  /*18600*/  MUFU.EX2 R188, R188 ;  /* 0x000000bc00bc7308 */ /* 0x000fe20000000800 */
[C---:B---3--:R-:W-:Y:S05]  /*18610*/  HMMA.16816.F32.BF16 R8, R24.reuse, R16, R8 ;  /* 0x000000101808723c */ /* 0x048fea0000041808 */
[--C-:B------:R-:W-:Y:S02]  /*18620*/  FFMA.FTZ R79, R93, c[0x0][0x23c], -R153.reuse ;  /* 0x00008f005d4f7a23 */ /* 0x100fe40000010899 */
[C---:B------:R-:W-:Y:S01]  /*18630*/  FMUL.FTZ R16, R150.reuse, R136 ;  /* 0x0000008896107220 */ /* 0x040fe20000410000 */
[C---:B------:R-:W-:Y:S01]  /*18640*/  HMMA.16816.F32.BF16 R12, R24.reuse, R18, R12 ;  /* 0x00000012180c723c */ /* 0x040fe2000004180c */
[----:B------:R-:W2:Y:S03]  /*18650*/  MUFU.EX2 R189, R189 ;  /* 0x000000bd00bd7308 */ /* 0x000ea60000000800 */
[----:B------:R-:W-:Y:S02]  /*18660*/  FMUL.FTZ R17, R150, R137 ;  /* 0x0000008996117220 */ /* 0x000fe40000410000 */
[--C-:B------:R-:W-:Y:S02]  /*18670*/  FFMA.FTZ R70, R84, c[0x0][0x23c], -R153.reuse ;  /* 0x00008f0054467a23 */ /* 0x100fe40000010899 */
[C---:B------:R-:W-:Y:S03]  /*18680*/  FMUL.FTZ R18, R3.reuse, R138 ;  /* 0x0000008a03127220 */ /* 0x040fe60000410000 */
[----:B------:R-:W-:Y:S01]  /*18690*/  MUFU.EX2 R182, R182 ;  /* 0x000000b600b67308 */ /* 0x000fe20000000800 */
[----:B------:R-:W-:Y:S02]  /*186a0*/  FMUL.FTZ R19, R3, R139 ;  /* 0x0000008b03137220 */ /* 0x000fe40000410000 */
[----:B------:R-:W-:Y:S02]  /*186b0*/  FFMA.FTZ R71, R85, c[0x0][0x23c], -R153 ;  /* 0x00008f0055477a23 */ /* 0x000fe40000010899 */
[----:B------:R-:W-:Y:S02]  /*186c0*/  FFMA.FTZ R73, R86, c[0x0][0x23c], -R5 ;  /* 0x00008f0056497a23 */ /* 0x000fe40000010805 */
[--C-:B------:R-:W-:Y:S01]  /*186d0*/  FFMA.FTZ R74, R88, c[0x0][0x23c], -R153.reuse ;  /* 0x00008f00584a7a23 */ /* 0x100fe20000010899 */
[C---:B----4-:R-:W-:Y:S02]  /*186e0*/  HMMA.16816.F32.BF16 R16, R24.reuse, R28, R16 ;  /* 0x0000001c1810723c */ /* 0x050fe40000041810 */
[----:B------:R-:W3:Y:S01]  /*186f0*/  MUFU.EX2 R181, R181 ;  /* 0x000000b500b57308 */ /* 0x000ee20000000800 */
[----:B------:R-:W-:Y:S02]  /*18700*/  FFMA.FTZ R75, R89, c[0x0][0x23c], -R153 ;  /* 0x00008f00594b7a23 */ /* 0x000fe40000010899 */
[--C-:B------:R-:W-:Y:S02]  /*18710*/  FFMA.FTZ R76, R90, c[0x0][0x23c], -R5.reuse ;  /* 0x00008f005a4c7a23 */ /* 0x100fe40000010805 */
[--C-:B------:R-:W-:Y:S01]  /*18720*/  FFMA.FTZ R77, R91, c[0x0][0x23c], -R5.reuse ;  /* 0x00008f005b4d7a23 */ /* 0x100fe20000010805 */
[----:B------:R-:W-:Y:S01]  /*18730*/  HMMA.16816.F32.BF16 R20, R24, R30, R20 ;  /* 0x0000001e1814723c */ /* 0x000fe20000041814 */
[----:B------:R-:W4:Y:S03]  /*18740*/  LDSM.16.MT88.4 R28, [R224+0x5800] ;  /* 0x00580000e01c783b */ /* 0x000f260000004200 */
[----:B------:R-:W-:Y:S01]  /*18750*/  MUFU.EX2 R185, R185 ;  /* 0x000000b900b97308 */ /* 0x000fe20000000800 */
[--C-:B------:R-:W-:Y:S02]  /*18760*/  FFMA.FTZ R80, R94, c[0x0][0x23c], -R5.reuse ;  /* 0x00008f005e507a23 */ /* 0x100fe40000010805 */
[----:B------:R-:W-:Y:S01]  /*18770*/  F2FP.BF16.PACK_AB R24, R193, R192 ;  /* 0x000000c0c118723e */ /* 0x000fe200000010ff */
[----:B------:R-:W-:Y:S01]  /*18780*/  FFMA.FTZ R81, R95, c[0x0][0x23c], -R5 ;  /* 0x00008f005f517a23 */ /* 0x000fe20000010805 */
[----:B------:R-:W-:Y:S03]  /*18790*/  F2FP.BF16.PACK_AB R25, R199, R198 ;  /* 0x000000c6c719723e */ /* 0x000fe600000010ff */
[----:B------:R-:W-:Y:S01]  /*187a0*/  F2FP.BF16.PACK_AB R26, R186, R191 ;  /* 0x000000bfba1a723e */ /* 0x000fe200000010ff */
[--C-:B------:R-:W-:Y:S01]  /*187b0*/  FFMA.FTZ R78, R92, c[0x0][0x23c], -R153.reuse ;  /* 0x00008f005c4e7a23 */ /* 0x100fe20000010899 */
[----:B------:R-:W1:Y:S01]  /*187c0*/  MUFU.EX2 R178, R178 ;  /* 0x000000b200b27308 */ /* 0x000e620000000800 */
[----:B------:R-:W-:Y:S01]  /*187d0*/  F2FP.BF16.PACK_AB R27, R190, R195 ;  /* 0x000000c3be1b723e */ /* 0x000fe200000010ff */
[--C-:B------:R-:W-:Y:S02]  /*187e0*/  FFMA.FTZ R82, R96, c[0x0][0x23c], -R153.reuse ;  /* 0x00008f0060527a23 */ /* 0x100fe40000010899 */
[----:B------:R-:W-:Y:S02]  /*187f0*/  FFMA.FTZ R83, R97, c[0x0][0x23c], -R153 ;  /* 0x00008f0061537a23 */ /* 0x000fe40000010899 */
[--C-:B------:R-:W-:Y:S02]  /*18800*/  FFMA.FTZ R84, R98, c[0x0][0x23c], -R5.reuse ;  /* 0x00008f0062547a23 */ /* 0x100fe40000010805 */
[C---:B-----5:R-:W-:Y:S02]  /*18810*/  HMMA.16816.F32.BF16 R8, R24.reuse, R32, R8 ;  /* 0x000000201808723c */ /* 0x060fe40000041808 */
[----:B------:R-:W-:Y:S01]  /*18820*/  MUFU.EX2 R179, R179 ;  /* 0x000000b300b37308 */ /* 0x000fe20000000800 */
[--C-:B------:R-:W-:Y:S02]  /*18830*/  FFMA.FTZ R85, R99, c[0x0][0x23c], -R5.reuse ;  /* 0x00008f0063557a23 */ /* 0x100fe40000010805 */
[----:B------:R-:W-:Y:S02]  /*18840*/  FFMA.FTZ R88, R102, c[0x0][0x23c], -R5 ;  /* 0x00008f0066587a23 */ /* 0x000fe40000010805 */
[----:B------:R-:W-:Y:S01]  /*18850*/  FFMA.FTZ R86, R100, c[0x0][0x23c], -R153 ;  /* 0x00008f0064567a23 */ /* 0x000fe20000010899 */
[C---:B------:R-:W-:Y:S01]  /*18860*/  HMMA.16816.F32.BF16 R12, R24.reuse, R34, R12 ;  /* 0x00000022180c723c */ /* 0x040fe2000004180c */
[----:B------:R-:W5:Y:S03]  /*18870*/  LDSM.16.MT88.4 R32, [R224+0x5c00] ;  /* 0x005c0000e020783b */ /* 0x000f660000004200 */
[----:B------:R-:W3:Y:S01]  /*18880*/  MUFU.EX2 R180, R180 ;  /* 0x000000b400b47308 */ /* 0x000ee20000000800 */
[----:B------:R-:W-:Y:S02]  /*18890*/  FFMA.FTZ R91, R103, c[0x0][0x23c], -R5 ;  /* 0x00008f00675b7a23 */ /* 0x000fe40000010805 */
[--C-:B------:R-:W-:Y:S01]  /*188a0*/  FFMA.FTZ R89, R104, c[0x0][0x23c], -R153.reuse ;  /* 0x00008f0068597a23 */ /* 0x100fe20000010899 */
[C---:B------:R-:W-:Y:S04]  /*188b0*/  HMMA.16816.F32.BF16 R16, R24.reuse, R36, R16 ;  /* 0x000000241810723c */ /* 0x040fe80000041810 */
[----:B------:R-:W-:Y:S02]  /*188c0*/  FFMA.FTZ R90, R105, c[0x0][0x23c], -R153 ;  /* 0x00008f00695a7a23 */ /* 0x000fe40000010899 */
[----:B------:R-:W-:Y:S01]  /*188d0*/  MUFU.EX2 R183, R183 ;  /* 0x000000b700b77308 */ /* 0x000fe20000000800 */
[--C-:B------:R-:W-:Y:S01]  /*188e0*/  FFMA.FTZ R92, R106, c[0x0][0x23c], -R5.reuse ;  /* 0x00008f006a5c7a23 */ /* 0x100fe20000010805 */
[----:B------:R-:W-:Y:S01]  /*188f0*/  HMMA.16816.F32.BF16 R20, R24, R38, R20 ;  /* 0x000000261814723c */ /* 0x000fe20000041814 */
[----:B------:R-:W-:Y:S03]  /*18900*/  LDSM.16.MT88.4 R36, [R224+0x6000] ;  /* 0x00600000e024783b */ /* 0x000fe60000004200 */
[--C-:B------:R-:W-:Y:S02]  /*18910*/  FFMA.FTZ R107, R107, c[0x0][0x23c], -R5.reuse ;  /* 0x00008f006b6b7a23 */ /* 0x100fe40000010805 */
[----:B------:R-:W-:Y:S01]  /*18920*/  FFMA.FTZ R96, R115, c[0x0][0x23c], -R5 ;  /* 0x00008f0073607a23 */ /* 0x000fe20000010805 */
[----:B-1----:R-:W-:Y:S01]  /*18930*/  F2FP.BF16.PACK_AB R24, R187, R184 ;  /* 0x000000b8bb18723e */ /* 0x002fe200000010ff */
[----:B------:R-:W1:Y:S01]  /*18940*/  MUFU.EX2 R176, R176 ;  /* 0x000000b000b07308 */ /* 0x000e620000000800 */
[----:B--2---:R-:W-:Y:S03]  /*18950*/  F2FP.BF16.PACK_AB R25, R189, R188 ;  /* 0x000000bcbd19723e */ /* 0x004fe600000010ff */
[----:B---3--:R-:W-:Y:S01]  /*18960*/  F2FP.BF16.PACK_AB R26, R181, R182 ;  /* 0x000000b6b51a723e */ /* 0x008fe200000010ff */
[----:B------:R-:W-:Y:S01]  /*18970*/  FFMA.FTZ R109, R109, c[0x0][0x23c], -R153 ;  /* 0x00008f006d6d7a23 */ /* 0x000fe20000010899 */
[----:B------:R-:W-:Y:S01]  /*18980*/  F2FP.BF16.PACK_AB R27, R178, R185 ;  /* 0x000000b9b21b723e */ /* 0x000fe200000010ff */
[--C-:B------:R-:W-:Y:S02]  /*18990*/  FFMA.FTZ R110, R110, c[0x0][0x23c], -R5.reuse ;  /* 0x00008f006e6e7a23 */ /* 0x100fe40000010805 */
[----:B------:R-:W-:Y:S01]  /*189a0*/  FFMA.FTZ R111, R111, c[0x0][0x23c], -R5 ;  /* 0x00008f006f6f7a23 */ /* 0x000fe20000010805 */
[----:B------:R-:W-:Y:S01]  /*189b0*/  MUFU.EX2 R174, R174 ;  /* 0x000000ae00ae7308 */ /* 0x000fe20000000800 */
[----:B------:R-:W-:Y:S02]  /*189c0*/  FFMA.FTZ R113, R113, c[0x0][0x23c], -R153 ;  /* 0x00008f0071717a23 */ /* 0x000fe40000010899 */
[C---:B----4-:R-:W-:Y:S03]  /*189d0*/  HMMA.16816.F32.BF16 R8, R24.reuse, R28, R8 ;  /* 0x0000001c1808723c */ /* 0x050fe60000041808 */
[----:B------:R-:W-:Y:S02]  /*189e0*/  FFMA.FTZ R114, R114, c[0x0][0x23c], -R5 ;  /* 0x00008f0072727a23 */ /* 0x000fe40000010805 */
[--C-:B------:R-:W-:Y:S02]  /*189f0*/  FFMA.FTZ R97, R116, c[0x0][0x23c], -R153.reuse ;  /* 0x00008f0074617a23 */ /* 0x100fe40000010899 */
[----:B------:R-:W2:Y:S01]  /*18a00*/  MUFU.EX2 R171, R171 ;  /* 0x000000ab00ab7308 */ /* 0x000ea20000000800 */
[C---:B------:R-:W-:Y:S01]  /*18a10*/  HMMA.16816.F32.BF16 R12, R24.reuse, R30, R12 ;  /* 0x0000001e180c723c */ /* 0x040fe2000004180c */
[----:B------:R-:W3:Y:S03]  /*18a20*/  LDSM.16.MT88.4 R28, [R223+0x5c00] ;  /* 0x005c0000df1c783b */ /* 0x000ee60000004200 */
[----:B------:R-:W-:Y:S02]  /*18a30*/  FFMA.FTZ R98, R117, c[0x0][0x23c], -R153 ;  /* 0x00008f0075627a23 */ /* 0x000fe40000010899 */
[--C-:B------:R-:W-:Y:S02]  /*18a40*/  FFMA.FTZ R100, R119, c[0x0][0x23c], -R5.reuse ;  /* 0x00008f0077647a23 */ /* 0x100fe40000010805 */
[C---:B------:R-:W-:Y:S01]  /*18a50*/  HMMA.16816.F32.BF16 R16, R24.reuse, R40, R16 ;  /* 0x000000281810723c */ /* 0x040fe20000041810 */
[----:B------:R-:W-:Y:S03]  /*18a60*/  MUFU.EX2 R177, R177 ;  /* 0x000000b100b17308 */ /* 0x000fe60000000800 */
[----:B------:R-:W-:Y:S02]  /*18a70*/  FFMA.FTZ R118, R118, c[0x0][0x23c], -R5 ;  /* 0x00008f0076767a23 */ /* 0x000fe40000010805 */
[--C-:B------:R-:W-:Y:S02]  /*18a80*/  FFMA.FTZ R120, R120, c[0x0][0x23c], -R153.reuse ;  /* 0x00008f0078787a23 */ /* 0x100fe40000010899 */
[----:B------:R-:W-:Y:S01]  /*18a90*/  HMMA.16816.F32.BF16 R20, R24, R42, R20 ;  /* 0x0000002a1814723c */ /* 0x000fe20000041814 */
[----:B------:R-:W-:Y:S02]  /*18aa0*/  LDSM.16.MT88.4 R40, [R223+0x6400] ;  /* 0x00640000df28783b */ /* 0x000fe40000004200 */
[----:B------:R-:W4:Y:S01]  /*18ab0*/  MUFU.EX2 R172, R172 ;  /* 0x000000ac00ac7308 */ /* 0x000f220000000800 */
[----:B------:R-:W-:Y:S02]  /*18ac0*/  FFMA.FTZ R121, R121, c[0x0][0x23c], -R153 ;  /* 0x00008f0079797a23 */ /* 0x000fe40000010899 */
[--C-:B------:R-:W-:Y:S01]  /*18ad0*/  FFMA.FTZ R122, R122, c[0x0][0x23c], -R5.reuse ;  /* 0x00008f007a7a7a23 */ /* 0x100fe20000010805 */
[----:B------:R-:W-:Y:S01]  /*18ae0*/  F2FP.BF16.PACK_AB R24, R180, R179 ;  /* 0x000000b3b418723e */ /* 0x000fe200000010ff */
[----:B------:R-:W-:Y:S01]  /*18af0*/  FFMA.FTZ R123, R123, c[0x0][0x23c], -R5 ;  /* 0x00008f007b7b7a23 */ /* 0x000fe20000010805 */
[----:B-1----:R-:W-:Y:S03]  /*18b00*/  F2FP.BF16.PACK_AB R25, R176, R183 ;  /* 0x000000b7b019723e */ /* 0x002fe600000010ff */
[----:B--2---:R-:W-:Y:S01]  /*18b10*/  F2FP.BF16.PACK_AB R26, R171, R174 ;  /* 0x000000aeab1a723e */ /* 0x004fe200000010ff */
[----:B------:R-:W-:Y:S01]  /*18b20*/  MUFU.EX2 R173, R173 ;  /* 0x000000ad00ad7308 */ /* 0x000fe20000000800 */
[----:B------:R-:W-:Y:S02]  /*18b30*/  FFMA.FTZ R202, R150, R241, R202 ;  /* 0x000000f196ca7223 */ /* 0x000fe400000100ca */
[----:B------:R-:W-:Y:S02]  /*18b40*/  FFMA.FTZ R124, R124, c[0x0][0x23c], -R153 ;  /* 0x00008f007c7c7a23 */ /* 0x000fe40000010899 */
[----:B------:R-:W-:Y:S05]  /*18b50*/  FADD.FTZ R202, R205, R202 ;  /* 0x000000cacdca7221 */ /* 0x000fea0000010000 */
[----:B------:R-:W1:Y:S01]  /*18b60*/  MUFU.EX2 R170, R170 ;  /* 0x000000aa00aa7308 */ /* 0x000e620000000800 */
[----:B----4-:R-:W-:Y:S09]  /*18b70*/  F2FP.BF16.PACK_AB R27, R172, R177 ;  /* 0x000000b1ac1b723e */ /* 0x010ff200000010ff */
[----:B------:R-:W-:Y:S01]  /*18b80*/  MUFU.EX2 R175, R175 ;  /* 0x000000af00af7308 */ /* 0x000fe20000000800 */
[C---:B-----5:R-:W-:Y:S08]  /*18b90*/  HMMA.16816.F32.BF16 R8, R24.reuse, R32, R8 ;  /* 0x000000201808723c */ /* 0x060ff00000041808 */
[C---:B------:R-:W-:Y:S01]  /*18ba0*/  HMMA.16816.F32.BF16 R12, R24.reuse, R34, R12 ;  /* 0x00000022180c723c */ /* 0x040fe2000004180c */
[----:B------:R-:W2:Y:S01]  /*18bb0*/  MUFU.EX2 R168, R168 ;  /* 0x000000a800a87308 */ /* 0x000ea20000000800 */
[----:B------:R-:W4:Y:S06]  /*18bc0*/  LDSM.16.MT88.4 R32, [R223+0x6000] ;  /* 0x00600000df20783b */ /* 0x000f2c0000004200 */
[C---:B---3--:R-:W-:Y:S03]  /*18bd0*/  HMMA.16816.F32.BF16 R16, R24.reuse, R28, R16 ;  /* 0x0000001c1810723c */ /* 0x048fe60000041810 */
[----:B------:R-:W-:Y:S05]  /*18be0*/  MUFU.EX2 R169, R169 ;  /* 0x000000a900a97308 */ /* 0x000fea0000000800 */
[----:B------:R-:W-:Y:S01]  /*18bf0*/  HMMA.16816.F32.BF16 R20, R24, R30, R20 ;  /* 0x0000001e1814723c */ /* 0x000fe20000041814 */
[----:B------:R-:W3:Y:S04]  /*18c00*/  LDSM.16.MT88.4 R28, [R224+0x6400] ;  /* 0x00640000e01c783b */ /* 0x000ee80000004200 */
[----:B------:R-:W5:Y:S02]  /*18c10*/  MUFU.EX2 R164, R164 ;  /* 0x000000a400a47308 */ /* 0x000f640000000800 */
[----:B-1----:R-:W-:Y:S02]  /*18c20*/  F2FP.BF16.PACK_AB R24, R170, R173 ;  /* 0x000000adaa18723e */ /* 0x002fe400000010ff */
[----:B--2---:R-:W-:Y:S06]  /*18c30*/  F2FP.BF16.PACK_AB R25, R168, R175 ;  /* 0x000000afa819723e */ /* 0x004fec00000010ff */
[----:B------:R-:W-:Y:S10]  /*18c40*/  MUFU.EX2 R166, R166 ;  /* 0x000000a600a67308 */ /* 0x000ff40000000800 */
[----:B------:R-:W1:Y:S01]  /*18c50*/  MUFU.EX2 R167, R167 ;  /* 0x000000a700a77308 */ /* 0x000e620000000800 */
[----:B-----5:R-:W-:Y:S09]  /*18c60*/  F2FP.BF16.PACK_AB R26, R164, R169 ;  /* 0x000000a9a41a723e */ /* 0x020ff200000010ff */
[----:B------:R-:W-:Y:S10]  /*18c70*/  MUFU.EX2 R163, R163 ;  /* 0x000000a300a37308 */ /* 0x000ff40000000800 */
[----:B------:R-:W2:Y:S01]  /*18c80*/  MUFU.EX2 R158, R158 ;  /* 0x0000009e009e7308 */ /* 0x000ea20000000800 */
[----:B-1----:R-:W-:Y:S09]  /*18c90*/  F2FP.BF16.PACK_AB R27, R167, R166 ;  /* 0x000000a6a71b723e */ /* 0x002ff200000010ff */
[----:B------:R-:W-:Y:S01]  /*18ca0*/  MUFU.EX2 R165, R165 ;  /* 0x000000a500a57308 */ /* 0x000fe20000000800 */
[C---:B------:R-:W-:Y:S08]  /*18cb0*/  HMMA.16816.F32.BF16 R8, R24.reuse, R36, R8 ;  /* 0x000000241808723c */ /* 0x040ff00000041808 */
[C---:B------:R-:W-:Y:S01]  /*18cc0*/  HMMA.16816.F32.BF16 R12, R24.reuse, R38, R12 ;  /* 0x00000026180c723c */ /* 0x040fe2000004180c */
[----:B------:R-:W1:Y:S01]  /*18cd0*/  MUFU.EX2 R162, R162 ;  /* 0x000000a200a27308 */ /* 0x000e620000000800 */
[----:B------:R-:W-:Y:S06]  /*18ce0*/  LDSM.16.MT88.4 R36, [R224+0x6c00] ;  /* 0x006c0000e024783b */ /* 0x000fec0000004200 */
[C---:B----4-:R-:W-:Y:S03]  /*18cf0*/  HMMA.16816.F32.BF16 R16, R24.reuse, R32, R16 ;  /* 0x000000201810723c */ /* 0x050fe60000041810 */
[----:B------:R-:W-:Y:S05]  /*18d00*/  MUFU.EX2 R156, R156 ;  /* 0x0000009c009c7308 */ /* 0x000fea0000000800 */
[----:B------:R-:W-:Y:S01]  /*18d10*/  HMMA.16816.F32.BF16 R20, R24, R34, R20 ;  /* 0x000000221814723c */ /* 0x000fe20000041814 */
[----:B------:R-:W4:Y:S04]  /*18d20*/  LDSM.16.MT88.4 R32, [R224+0x6800] ;  /* 0x00680000e020783b */ /* 0x000f280000004200 */
[----:B------:R-:W5:Y:S02]  /*18d30*/  MUFU.EX2 R159, R159 ;  /* 0x0000009f009f7308 */ /* 0x000f640000000800 */
[----:B--2---:R-:W-:Y:S02]  /*18d40*/  F2FP.BF16.PACK_AB R24, R158, R163 ;  /* 0x000000a39e18723e */ /* 0x004fe400000010ff */
[----:B-1----:R-:W-:Y:S06]  /*18d50*/  F2FP.BF16.PACK_AB R25, R162, R165 ;  /* 0x000000a5a219723e */ /* 0x002fec00000010ff */
[----:B------:R-:W-:Y:S10]  /*18d60*/  MUFU.EX2 R160, R160 ;  /* 0x000000a000a07308 */ /* 0x000ff40000000800 */
[----:B------:R-:W1:Y:S01]  /*18d70*/  MUFU.EX2 R161, R161 ;  /* 0x000000a100a17308 */ /* 0x000e620000000800 */
[----:B-----5:R-:W-:Y:S09]  /*18d80*/  F2FP.BF16.PACK_AB R26, R159, R156 ;  /* 0x0000009c9f1a723e */ /* 0x020ff200000010ff */
[----:B------:R-:W-:Y:S10]  /*18d90*/  MUFU.EX2 R155, R155 ;  /* 0x0000009b009b7308 */ /* 0x000ff40000000800 */
[----:B------:R-:W2:Y:S01]  /*18da0*/  MUFU.EX2 R152, R152 ;  /* 0x0000009800987308 */ /* 0x000ea20000000800 */
[----:B-1----:R-:W-:Y:S09]  /*18db0*/  F2FP.BF16.PACK_AB R27, R161, R160 ;  /* 0x000000a0a11b723e */ /* 0x002ff200000010ff */
[----:B------:R-:W-:Y:S01]  /*18dc0*/  MUFU.EX2 R157, R157 ;  /* 0x0000009d009d7308 */ /* 0x000fe20000000800 */
[C---:B---3--:R-:W-:Y:S08]  /*18dd0*/  HMMA.16816.F32.BF16 R8, R24.reuse, R28, R8 ;  /* 0x0000001c1808723c */ /* 0x048ff00000041808 */
        /* <DEDUP_REMOVED lines=8> */
[----:B--2---:R-:W-:Y:S02]  /*18e60*/  F2FP.BF16.PACK_AB R24, R152, R155 ;  /* 0x0000009b9818723e */ /* 0x004fe400000010ff */
[----:B-1----:R-:W-:Y:S06]  /*18e70*/  F2FP.BF16.PACK_AB R25, R154, R157 ;  /* 0x0000009d9a19723e */ /* 0x002fec00000010ff */
[----:B------:R-:W-:Y:S10]  /*18e80*/  MUFU.EX2 R58, R58 ;  /* 0x0000003a003a7308 */ /* 0x000ff40000000800 */
[----:B------:R-:W1:Y:S01]  /*18e90*/  MUFU.EX2 R59, R59 ;  /* 0x0000003b003b7308 */ /* 0x000e620000000800 */
[----:B---3--:R-:W-:Y:S09]  /*18ea0*/  F2FP.BF16.PACK_AB R26, R56, R55 ;  /* 0x00000037381a723e */ /* 0x008ff200000010ff */
[----:B------:R-:W-:Y:S10]  /*18eb0*/  MUFU.EX2 R54, R54 ;  /* 0x0000003600367308 */ /* 0x000ff40000000800 */
[----:B------:R-:W2:Y:S01]  /*18ec0*/  MUFU.EX2 R49, R49 ;  /* 0x0000003100317308 */ /* 0x000ea20000000800 */
[----:B-1----:R-:W-:Y:S09]  /*18ed0*/  F2FP.BF16.PACK_AB R27, R59, R58 ;  /* 0x0000003a3b1b723e */ /* 0x002ff200000010ff */
[----:B------:R-:W-:Y:S01]  /*18ee0*/  MUFU.EX2 R57, R57 ;  /* 0x0000003900397308 */ /* 0x000fe20000000800 */
[C---:B----4-:R-:W-:Y:S08]  /*18ef0*/  HMMA.16816.F32.BF16 R8, R24.reuse, R32, R8 ;  /* 0x000000201808723c */ /* 0x050ff00000041808 */
[C---:B------:R-:W-:Y:S01]  /*18f00*/  HMMA.16816.F32.BF16 R12, R24.reuse, R34, R12 ;  /* 0x00000022180c723c */ /* 0x040fe2000004180c */
[----:B------:R-:W1:Y:S01]  /*18f10*/  MUFU.EX2 R52, R52 ;  /* 0x0000003400347308 */ /* 0x000e620000000800 */
[----:B------:R-:W-:Y:S06]  /*18f20*/  LDSM.16.MT88.4 R32, [R223+0x7000] ;  /* 0x00700000df20783b */ /* 0x000fec0000004200 */
[C---:B------:R-:W-:Y:S03]  /*18f30*/  HMMA.16816.F32.BF16 R16, R24.reuse, R28, R16 ;  /* 0x0000001c1810723c */ /* 0x040fe60000041810 */
[----:B------:R-:W-:Y:S05]  /*18f40*/  MUFU.EX2 R47, R47 ;  /* 0x0000002f002f7308 */ /* 0x000fea0000000800 */
[----:B------:R-:W-:Y:S01]  /*18f50*/  HMMA.16816.F32.BF16 R20, R24, R30, R20 ;  /* 0x0000001e1814723c */ /* 0x000fe20000041814 */
[----:B------:R-:W3:Y:S04]  /*18f60*/  LDSM.16.MT88.4 R28, [R224+0x7000] ;  /* 0x00700000e01c783b */ /* 0x000ee80000004200 */
[----:B------:R-:W4:Y:S02]  /*18f70*/  MUFU.EX2 R48, R48 ;  /* 0x0000003000307308 */ /* 0x000f240000000800 */
[----:B--2---:R-:W-:Y:S02]  /*18f80*/  F2FP.BF16.PACK_AB R24, R49, R54 ;  /* 0x000000363118723e */ /* 0x004fe400000010ff */
[----:B-1----:R-:W-:Y:S06]  /*18f90*/  F2FP.BF16.PACK_AB R25, R52, R57 ;  /* 0x000000393419723e */ /* 0x002fec00000010ff */
[----:B------:R-:W-:Y:S10]  /*18fa0*/  MUFU.EX2 R50, R50 ;  /* 0x0000003200327308 */ /* 0x000ff40000000800 */
[----:B------:R-:W1:Y:S01]  /*18fb0*/  MUFU.EX2 R51, R51 ;  /* 0x0000003300337308 */ /* 0x000e620000000800 */
[----:B----4-:R-:W-:Y:S09]  /*18fc0*/  F2FP.BF16.PACK_AB R26, R48, R47 ;  /* 0x0000002f301a723e */ /* 0x010ff200000010ff */
[----:B------:R-:W-:Y:S10]  /*18fd0*/  MUFU.EX2 R46, R46 ;  /* 0x0000002e002e7308 */ /* 0x000ff40000000800 */
[----:B------:R-:W2:Y:S01]  /*18fe0*/  MUFU.EX2 R7, R7 ;  /* 0x0000000700077308 */ /* 0x000ea20000000800 */
[----:B-1----:R-:W-:Y:S09]  /*18ff0*/  F2FP.BF16.PACK_AB R27, R51, R50 ;  /* 0x00000032331b723e */ /* 0x002ff200000010ff */
[----:B------:R-:W-:Y:S01]  /*19000*/  MUFU.EX2 R45, R45 ;  /* 0x0000002d002d7308 */ /* 0x000fe20000000800 */
[C---:B------:R-:W-:Y:S08]  /*19010*/  HMMA.16816.F32.BF16 R8, R24.reuse, R36, R8 ;  /* 0x000000241808723c */ /* 0x040ff00000041808 */
[C---:B------:R-:W-:Y:S01]  /*19020*/  HMMA.16816.F32.BF16 R12, R24.reuse, R38, R12 ;  /* 0x00000026180c723c */ /* 0x040fe2000004180c */
[----:B------:R-:W1:Y:S01]  /*19030*/  MUFU.EX2 R6, R6 ;  /* 0x0000000600067308 */ /* 0x000e620000000800 */
[----:B------:R-:W4:Y:S06]  /*19040*/  LDSM.16.MT88.4 R36, [R224+0x7400] ;  /* 0x00740000e024783b */ /* 0x000f2c0000004200 */
[C---:B-----5:R-:W-:Y:S03]  /*19050*/  HMMA.16816.F32.BF16 R16, R24.reuse, R40, R16 ;  /* 0x000000281810723c */ /* 0x060fe60000041810 */
[----:B------:R-:W-:Y:S04]  /*19060*/  MUFU.EX2 R44, R44 ;  /* 0x0000002c002c7308 */ /* 0x000fe80000000800 */
[----:B------:R-:W-:Y:S01]  /*19070*/  FADD.FTZ R41, R201, R202 ;  /* 0x000000cac9297221 */ /* 0x000fe20000010000 */
[----:B------:R-:W-:Y:S04]  /*19080*/  HMMA.16816.F32.BF16 R20, R24, R42, R20 ;  /* 0x0000002a1814723c */ /* 0x000fe80000041814 */
[----:B------:R-:W-:Y:S01]  /*19090*/  FADD.FTZ R41, R194, R41 ;  /* 0x00000029c2297221 */ /* 0x000fe20000010000 */
[----:B------:R-:W5:Y:S01]  /*190a0*/  MUFU.EX2 R53, R53 ;  /* 0x0000003500357308 */ /* 0x000f620000000800 */
[----:B------:R-:W-:Y:S01]  /*190b0*/  FFMA.FTZ R40, R108, c[0x0][0x23c], -R153 ;  /* 0x00008f006c287a23 */ /* 0x000fe20000010899 */
[----:B--2---:R-:W-:Y:S01]  /*190c0*/  F2FP.BF16.PACK_AB R24, R7, R46 ;  /* 0x0000002e0718723e */ /* 0x004fe200000010ff */
[----:B------:R-:W-:Y:S01]  /*190d0*/  FADD.FTZ R43, R203, R204 ;  /* 0x000000cccb2b7221 */ /* 0x000fe20000010000 */
[----:B-1----:R-:W-:Y:S03]  /*190e0*/  F2FP.BF16.PACK_AB R25, R6, R45 ;  /* 0x0000002d0619723e */ /* 0x002fe600000010ff */
[----:B------:R-:W-:Y:S03]  /*190f0*/  FADD.FTZ R43, R200, R43 ;  /* 0x0000002bc82b7221 */ /* 0x000fe60000010000 */
[----:B------:R-:W-:Y:S01]  /*19100*/  MUFU.EX2 R60, R60 ;  /* 0x0000003c003c7308 */ /* 0x000fe20000000800 */
[----:B------:R-:W-:Y:S04]  /*19110*/  FADD.FTZ R42, R198, R43 ;  /* 0x0000002bc62a7221 */ /* 0x000fe80000010000 */
[----:B------:R-:W-:Y:S04]  /*19120*/  FADD.FTZ R42, R199, R42 ;  /* 0x0000002ac72a7221 */ /* 0x000fe80000010000 */
[----:B------:R-:W-:Y:S01]  /*19130*/  FADD.FTZ R93, R195, R42 ;  /* 0x0000002ac35d7221 */ /* 0x000fe20000010000 */
[----:B------:R-:W1:Y:S03]  /*19140*/  MUFU.EX2 R61, R61 ;  /* 0x0000003d003d7308 */ /* 0x000e660000000800 */
[----:B------:R-:W-:Y:S01]  /*19150*/  FADD.FTZ R93, R190, R93 ;  /* 0x0000005dbe5d7221 */ /* 0x000fe20000010000 */
[----:B-----5:R-:W-:Y:S03]  /*19160*/  F2FP.BF16.PACK_AB R26, R53, R44 ;  /* 0x0000002c351a723e */ /* 0x020fe600000010ff */
[----:B------:R-:W-:Y:S02]  /*19170*/  FADD.FTZ R94, R188, R93 ;  /* 0x0000005dbc5e7221 */ /* 0x000fe40000010000 */
[----:B------:R-:W-:Y:S01]  /*19180*/  FFMA.FTZ R93, R112, c[0x0][0x23c], -R153 ;  /* 0x00008f00705d7a23 */ /* 0x000fe20000010899 */
[----:B------:R-:W-:Y:S01]  /*19190*/  MUFU.EX2 R62, R62 ;  /* 0x0000003e003e7308 */ /* 0x000fe20000000800 */
[----:B------:R-:W-:Y:S04]  /*191a0*/  FADD.FTZ R94, R189, R94 ;  /* 0x0000005ebd5e7221 */ /* 0x000fe80000010000 */
[----:B------:R-:W-:Y:S04]  /*191b0*/  FADD.FTZ R185, R185, R94 ;  /* 0x0000005eb9b97221 */ /* 0x000fe80000010000 */
[----:B------:R-:W-:Y:S01]  /*191c0*/  FADD.FTZ R178, R178, R185 ;  /* 0x000000b9b2b27221 */ /* 0x000fe20000010000 */
[----:B------:R-:W2:Y:S03]  /*191d0*/  MUFU.EX2 R63, R63 ;  /* 0x0000003f003f7308 */ /* 0x000ea60000000800 */
[----:B------:R-:W-:Y:S01]  /*191e0*/  FADD.FTZ R183, R183, R178 ;  /* 0x000000b2b7b77221 */ /* 0x000fe20000010000 */
[----:B-1----:R-:W-:Y:S03]  /*191f0*/  F2FP.BF16.PACK_AB R27, R61, R60 ;  /* 0x0000003c3d1b723e */ /* 0x002fe600000010ff */
[----:B------:R-:W-:Y:S03]  /*19200*/  FADD.FTZ R176, R176, R183 ;  /* 0x000000b7b0b07221 */ /* 0x000fe60000010000 */
[----:B------:R-:W-:Y:S01]  /*19210*/  MUFU.EX2 R64, R64 ;  /* 0x0000004000407308 */ /* 0x000fe20000000800 */
[C---:B---3--:R-:W-:Y:S03]  /*19220*/  HMMA.16816.F32.BF16 R8, R24.reuse, R28, R8 ;  /* 0x0000001c1808723c */ /* 0x048fe60000041808 */
[----:B------:R-:W-:Y:S04]  /*19230*/  FADD.FTZ R177, R177, R176 ;  /* 0x000000b0b1b17221 */ /* 0x000fe80000010000 */
[----:B------:R-:W-:Y:S01]  /*19240*/  FADD.FTZ R28, R192, R41 ;  /* 0x00000029c01c7221 */ /* 0x000fe20000010000 */
[C---:B------:R-:W-:Y:S01]  /*19250*/  HMMA.16816.F32.BF16 R12, R24.reuse, R30, R12 ;  /* 0x0000001e180c723c */ /* 0x040fe2000004180c */
[----:B------:R-:W1:Y:S03]  /*19260*/  MUFU.EX2 R65, R65 ;  /* 0x0000004100417308 */ /* 0x000e660000000800 */
[----:B------:R-:W-:Y:S02]  /*19270*/  FADD.FTZ R28, R193, R28 ;  /* 0x0000001cc11c7221 */ /* 0x000fe40000010000 */
[----:B------:R-:W-:Y:S02]  /*19280*/  FADD.FTZ R172, R172, R177 ;  /* 0x000000b1acac7221 */ /* 0x000fe40000010000 */
[----:B------:R-:W-:Y:S01]  /*19290*/  FADD.FTZ R43, R191, R28 ;  /* 0x0000001cbf2b7221 */ /* 0x000fe20000010000 */
[C---:B------:R-:W-:Y:S01]  /*192a0*/  HMMA.16816.F32.BF16 R16, R24.reuse, R32, R16 ;  /* 0x000000201810723c */ /* 0x040fe20000041810 */
[----:B------:R-:W3:Y:S01]  /*192b0*/  LDSM.16.MT88.4 R28, [R223+0x7400] ;  /* 0x00740000df1c783b */ /* 0x000ee20000004200 */
[----:B------:R-:W-:Y:S01]  /*192c0*/  MUFU.EX2 R66, R66 ;  /* 0x0000004200427308 */ /* 0x000fe20000000800 */
[----:B------:R-:W-:Y:S02]  /*192d0*/  FADD.FTZ R43, R186, R43 ;  /* 0x0000002bba2b7221 */ /* 0x000fe40000010000 */
[----:B------:R-:W-:Y:S02]  /*192e0*/  FADD.FTZ R175, R175, R172 ;  /* 0x000000acafaf7221 */ /* 0x000fe40000010000 */
[----:B------:R-:W-:Y:S01]  /*192f0*/  FADD.FTZ R184, R184, R43 ;  /* 0x0000002bb8b87221 */ /* 0x000fe20000010000 */
[----:B------:R-:W-:Y:S01]  /*19300*/  HMMA.16816.F32.BF16 R20, R24, R34, R20 ;  /* 0x000000221814723c */ /* 0x000fe20000041814 */
[----:B------:R-:W5:Y:S03]  /*19310*/  LDSM.16.MT88.4 R32, [R224+0x7800] ;  /* 0x00780000e020783b */ /* 0x000f660000004200 */
[----:B------:R-:W4:Y:S01]  /*19320*/  MUFU.EX2 R69, R69 ;  /* 0x0000004500457308 */ /* 0x000f220000000800 */
[----:B------:R-:W-:Y:S02]  /*19330*/  FADD.FTZ R175, R168, R175 ;  /* 0x000000afa8af7221 */ /* 0x000fe40000010000 */
[----:B--2---:R-:W-:Y:S01]  /*19340*/  F2FP.BF16.PACK_AB R24, R63, R62 ;  /* 0x0000003e3f18723e */ /* 0x004fe200000010ff */
[----:B------:R-:W-:Y:S01]  /*19350*/  FADD.FTZ R187, R187, R184 ;  /* 0x000000b8bbbb7221 */ /* 0x000fe20000010000 */
[----:B-1----:R-:W-:Y:S03]  /*19360*/  F2FP.BF16.PACK_AB R25, R65, R64 ;  /* 0x000000404119723e */ /* 0x002fe600000010ff */
[----:B------:R-:W-:Y:S02]  /*19370*/  FADD.FTZ R182, R182, R187 ;  /* 0x000000bbb6b67221 */ /* 0x000fe40000010000 */
[----:B------:R-:W-:Y:S02]  /*19380*/  MUFU.EX2 R68, R68 ;  /* 0x0000004400447308 */ /* 0x000fe40000000800 */
[----:B------:R-:W-:Y:S04]  /*19390*/  FADD.FTZ R94, R181, R182 ;  /* 0x000000b6b55e7221 */ /* 0x000fe80000010000 */
[----:B------:R-:W-:Y:S04]  /*193a0*/  FADD.FTZ R95, R179, R94 ;  /* 0x0000005eb35f7221 */ /* 0x000fe80000010000 */
[----:B------:R-:W1:Y:S01]  /*193b0*/  MUFU.EX2 R67, R67 ;  /* 0x0000004300437308 */ /* 0x000e620000000800 */
[----:B------:R-:W-:Y:S01]  /*193c0*/  FADD.FTZ R95, R180, R95 ;  /* 0x0000005fb45f7221 */ /* 0x000fe20000010000 */
[----:B----4-:R-:W-:Y:S03]  /*193d0*/  F2FP.BF16.PACK_AB R26, R69, R66 ;  /* 0x00000042451a723e */ /* 0x010fe600000010ff */
[----:B------:R-:W-:Y:S04]  /*193e0*/  FADD.FTZ R174, R174, R95 ;  /* 0x0000005faeae7221 */ /* 0x000fe80000010000 */
[----:B------:R-:W-:Y:S01]  /*193f0*/  FADD.FTZ R174, R171, R174 ;  /* 0x000000aeabae7221 */ /* 0x000fe20000010000 */
[----:B------:R-:W-:Y:S03]  /*19400*/  MUFU.EX2 R70, R70 ;  /* 0x0000004600467308 */ /* 0x000fe60000000800 */
[----:B------:R-:W-:Y:S04]  /*19410*/  FADD.FTZ R173, R173, R174 ;  /* 0x000000aeadad7221 */ /* 0x000fe80000010000 */
[----:B------:R-:W-:Y:S03]  /*19420*/  FADD.FTZ R170, R170, R173 ;  /* 0x000000adaaaa7221 */ /* 0x000fe60000010000 */
[----:B------:R-:W2:Y:S01]  /*19430*/  MUFU.EX2 R71, R71 ;  /* 0x0000004700477308 */ /* 0x000ea20000000800 */
[----:B------:R-:W-:Y:S01]  /*19440*/  FADD.FTZ R169, R169, R170 ;  /* 0x000000aaa9a97221 */ /* 0x000fe20000010000 */
[----:B-1----:R-:W-:Y:S03]  /*19450*/  F2FP.BF16.PACK_AB R27, R67, R68 ;  /* 0x00000044431b723e */ /* 0x002fe600000010ff */
[----:B------:R-:W-:Y:S04]  /*19460*/  FADD.FTZ R164, R164, R169 ;  /* 0x000000a9a4a47221 */ /* 0x000fe80000010000 */
[----:B------:R-:W-:Y:S01]  /*19470*/  FADD.FTZ R99, R163, R164 ;  /* 0x000000a4a3637221 */ /* 0x000fe20000010000 */
[----:B------:R-:W-:Y:S01]  /*19480*/  MUFU.EX2 R73, R73 ;  /* 0x0000004900497308 */ /* 0x000fe20000000800 */
[C---:B------:R-:W-:Y:S03]  /*19490*/  HMMA.16816.F32.BF16 R8, R24.reuse, R36, R8 ;  /* 0x000000241808723c */ /* 0x040fe60000041808 */
[----:B------:R-:W-:Y:S05]  /*194a0*/  FADD.FTZ R99, R158, R99 ;  /* 0x000000639e637221 */ /* 0x000fea0000010000 */
[C---:B------:R-:W-:Y:S01]  /*194b0*/  HMMA.16816.F32.BF16 R12, R24.reuse, R38, R12 ;  /* 0x00000026180c723c */ /* 0x040fe2000004180c */
[----:B------:R-:W1:Y:S01]  /*194c0*/  MUFU.EX2 R72, R72 ;  /* 0x0000004800487308 */ /* 0x000e620000000800 */
[----:B------:R-:W4:Y:S06]  /*194d0*/  LDSM.16.MT88.4 R36, [R223+0x7800] ;  /* 0x00780000df24783b */ /* 0x000f2c0000004200 */
[C---:B---3--:R-:W-:Y:S03]  /*194e0*/  HMMA.16816.F32.BF16 R16, R24.reuse, R28, R16 ;  /* 0x0000001c1810723c */ /* 0x048fe60000041810 */
        /* <DEDUP_REMOVED lines=13> */
[C---:B-----5:R-:W-:Y:S07]  /*195c0*/  HMMA.16816.F32.BF16 R8, R24.reuse, R32, R8 ;  /* 0x000000201808723c */ /* 0x060fee0000041808 */
[----:B------:R-:W-:Y:S01]  /*195d0*/  FADD.FTZ R32, R166, R175 ;  /* 0x000000afa6207221 */ /* 0x000fe20000010000 */
[C---:B------:R-:W-:Y:S01]  /*195e0*/  HMMA.16816.F32.BF16 R12, R24.reuse, R34, R12 ;  /* 0x00000022180c723c */ /* 0x040fe2000004180c */
[----:B------:R-:W1:Y:S03]  /*195f0*/  MUFU.EX2 R81, R81 ;  /* 0x0000005100517308 */ /* 0x000e660000000800 */
[----:B------:R-:W-:Y:S04]  /*19600*/  FADD.FTZ R32, R167, R32 ;  /* 0x00000020a7207221 */ /* 0x000fe80000010000 */
[----:B------:R-:W-:Y:S01]  /*19610*/  FADD.FTZ R101, R165, R32 ;  /* 0x00000020a5657221 */ /* 0x000fe20000010000 */
[C---:B------:R-:W-:Y:S01]  /*19620*/  HMMA.16816.F32.BF16 R16, R24.reuse, R36, R16 ;  /* 0x000000241810723c */ /* 0x040fe20000041810 */
[----:B------:R-:W4:Y:S01]  /*19630*/  LDSM.16.MT88.4 R32, [R223+0x7c00] ;  /* 0x007c0000df20783b */ /* 0x000f220000004200 */
[----:B------:R-:W-:Y:S01]  /*19640*/  MUFU.EX2 R82, R82 ;  /* 0x0000005200527308 */ /* 0x000fe20000000800 */
[----:B------:R-:W-:Y:S04]  /*19650*/  FADD.FTZ R101, R162, R101 ;  /* 0x00000065a2657221 */ /* 0x000fe80000010000 */
[----:B------:R-:W-:Y:S01]  /*19660*/  FADD.FTZ R36, R156, R99 ;  /* 0x000000639c247221 */ /* 0x000fe20000010000 */
[----:B------:R-:W-:Y:S04]  /*19670*/  HMMA.16816.F32.BF16 R20, R24, R38, R20 ;  /* 0x000000261814723c */ /* 0x000fe80000041814 */
[----:B------:R-:W5:Y:S01]  /*19680*/  MUFU.EX2 R83, R83 ;  /* 0x0000005300537308 */ /* 0x000f620000000800 */
[----:B------:R-:W-:Y:S02]  /*19690*/  FADD.FTZ R36, R159, R36 ;  /* 0x000000249f247221 */ /* 0x000fe40000010000 */
[----:B--2---:R-:W-:Y:S01]  /*196a0*/  F2FP.BF16.PACK_AB R24, R79, R78 ;  /* 0x0000004e4f18723e */ /* 0x004fe200000010ff */
[----:B------:R-:W-:Y:S01]  /*196b0*/  FADD.FTZ R102, R160, R101 ;  /* 0x00000065a0667221 */ /* 0x000fe20000010000 */
[----:B-1----:R-:W-:Y:S03]  /*196c0*/  F2FP.BF16.PACK_AB R25, R81, R80 ;  /* 0x000000505119723e */ /* 0x002fe600000010ff */
[----:B------:R-:W-:Y:S02]  /*196d0*/  FADD.FTZ R155, R155, R36 ;  /* 0x000000249b9b7221 */ /* 0x000fe40000010000 */
[----:B------:R-:W-:Y:S01]  /*196e0*/  MUFU.EX2 R84, R84 ;  /* 0x0000005400547308 */ /* 0x000fe20000000800 */
[----:B------:R-:W1:Y:S01]  /*196f0*/  LDSM.16.MT88.4 R36, [R224+0x8000] ;  /* 0x00800000e024783b */ /* 0x000e620000004200 */
[----:B------:R-:W-:Y:S02]  /*19700*/  FADD.FTZ R152, R152, R155 ;  /* 0x0000009b98987221 */ /* 0x000fe40000010000 */
[----:B------:R-:W-:Y:S04]  /*19710*/  FADD.FTZ R102, R161, R102 ;  /* 0x00000066a1667221 */ /* 0x000fe80000010000 */
[----:B------:R-:W-:Y:S02]  /*19720*/  FADD.FTZ R101, R157, R102 ;  /* 0x000000669d657221 */ /* 0x000fe40000010000 */
[----:B------:R-:W2:Y:S02]  /*19730*/  MUFU.EX2 R85, R85 ;  /* 0x0000005500557308 */ /* 0x000ea40000000800 */
[----:B------:R-:W-:Y:S01]  /*19740*/  FADD.FTZ R101, R154, R101 ;  /* 0x000000659a657221 */ /* 0x000fe20000010000 */
[----:B-----5:R-:W-:Y:S07]  /*19750*/  F2FP.BF16.PACK_AB R26, R83, R82 ;  /* 0x00000052531a723e */ /* 0x020fee00000010ff */
[----:B------:R-:W-:Y:S10]  /*19760*/  MUFU.EX2 R86, R86 ;  /* 0x0000005600567308 */ /* 0x000ff40000000800 */
[----:B------:R-:W5:Y:S01]  /*19770*/  MUFU.EX2 R87, R87 ;  /* 0x0000005700577308 */ /* 0x000f620000000800 */
[----:B--2---:R-:W-:Y:S09]  /*19780*/  F2FP.BF16.PACK_AB R27, R85, R84 ;  /* 0x00000054551b723e */ /* 0x004ff200000010ff */
[----:B------:R-:W-:Y:S01]  /*19790*/  MUFU.EX2 R88, R88 ;  /* 0x0000005800587308 */ /* 0x000fe20000000800 */
[C---:B---3--:R-:W-:Y:S07]  /*197a0*/  HMMA.16816.F32.BF16 R8, R24.reuse, R28, R8 ;  /* 0x0000001c1808723c */ /* 0x048fee0000041808 */
[----:B------:R-:W-:Y:S01]  /*197b0*/  FADD.FTZ R29, R55, R152 ;  /* 0x00000098371d7221 */ /* 0x000fe20000010000 */
[C---:B------:R-:W-:Y:S01]  /*197c0*/  HMMA.16816.F32.BF16 R12, R24.reuse, R30, R12 ;  /* 0x0000001e180c723c */ /* 0x040fe2000004180c */
[----:B------:R-:W2:Y:S03]  /*197d0*/  MUFU.EX2 R91, R91 ;  /* 0x0000005b005b7308 */ /* 0x000ea60000000800 */
[----:B------:R-:W-:Y:S02]  /*197e0*/  FADD.FTZ R29, R56, R29 ;  /* 0x0000001d381d7221 */ /* 0x000fe40000010000 */
[----:B------:R-:W-:Y:S02]  /*197f0*/  FADD.FTZ R28, R58, R101 ;  /* 0x000000653a1c7221 */ /* 0x000fe40000010000 */
[----:B------:R-:W-:Y:S01]  /*19800*/  FADD.FTZ R56, R54, R29 ;  /* 0x0000001d36387221 */ /* 0x000fe20000010000 */
[C---:B----4-:R-:W-:Y:S02]  /*19810*/  HMMA.16816.F32.BF16 R16, R24.reuse, R32, R16 ;  /* 0x000000201810723c */ /* 0x050fe40000041810 */
[----:B------:R-:W-:Y:S01]  /*19820*/  MUFU.EX2 R89, R89 ;  /* 0x0000005900597308 */ /* 0x000fe20000000800 */
[----:B------:R-:W-:Y:S02]  /*19830*/  FADD.FTZ R28, R59, R28 ;  /* 0x0000001c3b1c7221 */ /* 0x000fe40000010000 */
[----:B------:R-:W-:Y:S02]  /*19840*/  FADD.FTZ R56, R49, R56 ;  /* 0x0000003831387221 */ /* 0x000fe40000010000 */
[----:B------:R-:W-:Y:S01]  /*19850*/  FADD.FTZ R57, R57, R28 ;  /* 0x0000001c39397221 */ /* 0x000fe20000010000 */
[----:B------:R-:W-:Y:S01]  /*19860*/  HMMA.16816.F32.BF16 R20, R24, R34, R20 ;  /* 0x000000221814723c */ /* 0x000fe20000041814 */
[----:B------:R-:W3:Y:S03]  /*19870*/  LDSM.16.MT88.4 R28, [R223+0x8000] ;  /* 0x00800000df1c783b */ /* 0x000ee60000004200 */
[----:B------:R-:W4:Y:S01]  /*19880*/  MUFU.EX2 R90, R90 ;  /* 0x0000005a005a7308 */ /* 0x000f220000000800 */
[----:B------:R-:W-:Y:S02]  /*19890*/  FADD.FTZ R33, R47, R56 ;  /* 0x000000382f217221 */ /* 0x000fe40000010000 */
[----:B-----5:R-:W-:Y:S01]  /*198a0*/  F2FP.BF16.PACK_AB R24, R87, R86 ;  /* 0x000000565718723e */ /* 0x020fe200000010ff */
[----:B------:R-:W-:Y:S01]  /*198b0*/  FADD.FTZ R49, R52, R57 ;  /* 0x0000003934317221 */ /* 0x000fe20000010000 */
[----:B--2---:R-:W-:Y:S03]  /*198c0*/  F2FP.BF16.PACK_AB R25, R91, R88 ;  /* 0x000000585b19723e */ /* 0x004fe600000010ff */
[----:B------:R-:W-:Y:S02]  /*198d0*/  FADD.FTZ R33, R48, R33 ;  /* 0x0000002130217221 */ /* 0x000fe40000010000 */
[----:B------:R-:W-:Y:S01]  /*198e0*/  MUFU.EX2 R92, R92 ;  /* 0x0000005c005c7308 */ /* 0x000fe20000000800 */
[----:B------:R-:W-:Y:S04]  /*198f0*/  FADD.FTZ R50, R50, R49 ;  /* 0x0000003132327221 */ /* 0x000fe80000010000 */
[----:B------:R-:W-:Y:S02]  /*19900*/  FADD.FTZ R48, R51, R50 ;  /* 0x0000003233307221 */ /* 0x000fe40000010000 */
[----:B------:R-:W-:Y:S02]  /*19910*/  FADD.FTZ R50, R46, R33 ;  /* 0x000000212e327221 */ /* 0x000fe40000010000 */
[----:B------:R-:W2:Y:S01]  /*19920*/  LDSM.16.MT88.4 R32, [R224+0x8400] ;  /* 0x00840000e020783b */ /* 0x000ea20000004200 */
[----:B------:R-:W5:Y:S01]  /*19930*/  MUFU.EX2 R3, R107 ;  /* 0x0000006b00037308 */ /* 0x000f620000000800 */
[----:B------:R-:W-:Y:S02]  /*19940*/  FADD.FTZ R45, R45, R48 ;  /* 0x000000302d2d7221 */ /* 0x000fe40000010000 */
[----:B------:R-:W-:Y:S01]  /*19950*/  FADD.FTZ R7, R7, R50 ;  /* 0x0000003207077221 */ /* 0x000fe20000010000 */
[----:B----4-:R-:W-:Y:S01]  /*19960*/  F2FP.BF16.PACK_AB R26, R90, R89 ;  /* 0x000000595a1a723e */ /* 0x010fe200000010ff */
[----:B------:R-:W-:Y:S02]  /*19970*/  FADD.FTZ R45, R6, R45 ;  /* 0x0000002d062d7221 */ /* 0x000fe40000010000 */
[----:B------:R-:W-:Y:S02]  /*19980*/  FADD.FTZ R44, R44, R7 ;  /* 0x000000072c2c7221 */ /* 0x000fe40000010000 */
[----:B------:R-:W-:Y:S01]  /*19990*/  FADD.FTZ R60, R60, R45 ;  /* 0x0000002d3c3c7221 */ /* 0x000fe20000010000 */
[----:B------:R-:W-:Y:S01]  /*199a0*/  MUFU.EX2 R40, R40 ;  /* 0x0000002800287308 */ /* 0x000fe20000000800 */
[----:B------:R-:W-:Y:S02]  /*199b0*/  FADD.FTZ R53, R53, R44 ;  /* 0x0000002c35357221 */ /* 0x000fe40000010000 */
[----:B------:R-:W-:Y:S02]  /*199c0*/  FADD.FTZ R61, R61, R60 ;  /* 0x0000003c3d3d7221 */ /* 0x000fe40000010000 */
[----:B------:R-:W-:Y:S02]  /*199d0*/  FADD.FTZ R62, R62, R53 ;  /* 0x000000353e3e7221 */ /* 0x000fe40000010000 */
[----:B------:R-:W-:Y:S02]  /*199e0*/  FADD.FTZ R64, R64, R61 ;  /* 0x0000003d40407221 */ /* 0x000fe40000010000 */
[----:B------:R-:W-:Y:S01]  /*199f0*/  FADD.FTZ R63, R63, R62 ;  /* 0x0000003e3f3f7221 */ /* 0x000fe20000010000 */
[----:B------:R-:W4:Y:S01]  /*19a00*/  MUFU.EX2 R41, R109 ;  /* 0x0000006d00297308 */ /* 0x000f220000000800 */
[----:B------:R-:W-:Y:S02]  /*19a10*/  FADD.FTZ R65, R65, R64 ;  /* 0x0000004041417221 */ /* 0x000fe40000010000 */
[----:B------:R-:W-:Y:S01]  /*19a20*/  FADD.FTZ R66, R66, R63 ;  /* 0x0000003f42427221 */ /* 0x000fe20000010000 */
[----:B-----5:R-:W-:Y:S01]  /*19a30*/  F2FP.BF16.PACK_AB R27, R3, R92 ;  /* 0x0000005c031b723e */ /* 0x020fe200000010ff */
[----:B------:R-:W-:Y:S02]  /*19a40*/  FADD.FTZ R68, R68, R65 ;  /* 0x0000004144447221 */ /* 0x000fe40000010000 */
[----:B------:R-:W-:Y:S02]  /*19a50*/  FADD.FTZ R69, R69, R66 ;  /* 0x0000004245457221 */ /* 0x000fe40000010000 */
[----:B------:R-:W-:Y:S01]  /*19a60*/  FADD.FTZ R68, R67, R68 ;  /* 0x0000004443447221 */ /* 0x000fe20000010000 */
[----:B------:R-:W-:Y:S01]  /*19a70*/  MUFU.EX2 R42, R110 ;  /* 0x0000006e002a7308 */ /* 0x000fe20000000800 */
[C---:B-1----:R-:W-:Y:S03]  /*19a80*/  HMMA.16816.F32.BF16 R8, R24.reuse, R36, R8 ;  /* 0x000000241808723c */ /* 0x042fe60000041808 */
[----:B------:R-:W-:Y:S02]  /*19a90*/  FADD.FTZ R70, R70, R69 ;  /* 0x0000004546467221 */ /* 0x000fe40000010000 */
[----:B------:R-:W-:Y:S02]  /*19aa0*/  FADD.FTZ R73, R73, R68 ;  /* 0x0000004449497221 */ /* 0x000fe40000010000 */
[----:B------:R-:W-:Y:S01]  /*19ab0*/  FADD.FTZ R71, R71, R70 ;  /* 0x0000004647477221 */ /* 0x000fe20000010000 */
[C---:B------:R-:W-:Y:S01]  /*19ac0*/  HMMA.16816.F32.BF16 R12, R24.reuse, R38, R12 ;  /* 0x00000026180c723c */ /* 0x040fe2000004180c */
[----:B------:R-:W1:Y:S01]  /*19ad0*/  MUFU.EX2 R43, R111 ;  /* 0x0000006f002b7308 */ /* 0x000e620000000800 */
[----:B------:R-:W5:Y:S02]  /*19ae0*/  LDSM.16.MT88.4 R36, [R223+0x8400] ;  /* 0x00840000df24783b */ /* 0x000f640000004200 */
        /* <DEDUP_REMOVED lines=9> */
[----:B------:R-:W2:Y:S01]  /*19b80*/  MUFU.EX2 R94, R113 ;  /* 0x00000071005e7308 */ /* 0x000ea20000000800 */
[----:B------:R-:W-:Y:S01]  /*19b90*/  FFMA.FTZ R7, R125, c[0x0][0x23c], -R153 ;  /* 0x00008f007d077a23 */ /* 0x000fe20000010899 */
[----:B----4-:R-:W-:Y:S01]  /*19ba0*/  F2FP.BF16.PACK_AB R24, R41, R40 ;  /* 0x000000282918723e */ /* 0x010fe200000010ff */
[--C-:B------:R-:W-:Y:S01]  /*19bb0*/  FFMA.FTZ R44, R126, c[0x0][0x23c], -R5.reuse ;  /* 0x00008f007e2c7a23 */ /* 0x100fe20000010805 */
[----:B-1----:R-:W-:Y:S03]  /*19bc0*/  F2FP.BF16.PACK_AB R25, R43, R42 ;  /* 0x0000002a2b19723e */ /* 0x002fe600000010ff */
[----:B------:R-:W-:Y:S02]  /*19bd0*/  FFMA.FTZ R45, R127, c[0x0][0x23c], -R5 ;  /* 0x00008f007f2d7a23 */ /* 0x000fe40000010805 */
[--C-:B------:R-:W-:Y:S01]  /*19be0*/  FFMA.FTZ R48, R128, c[0x0][0x23c], -R153.reuse ;  /* 0x00008f0080307a23 */ /* 0x100fe20000010899 */
[----:B------:R-:W-:Y:S01]  /*19bf0*/  MUFU.EX2 R95, R114 ;  /* 0x00000072005f7308 */ /* 0x000fe20000000800 */
[----:B------:R-:W-:Y:S02]  /*19c00*/  FFMA.FTZ R153, R129, c[0x0][0x23c], -R153 ;  /* 0x00008f0081997a23 */ /* 0x000fe40000010899 */
[----:B------:R-:W-:Y:S02]  /*19c10*/  FADD.FTZ R78, R78, R75 ;  /* 0x0000004b4e4e7221 */ /* 0x000fe40000010000 */
[----:B------:R-:W-:Y:S02]  /*19c20*/  FADD.FTZ R80, R80, R77 ;  /* 0x0000004d50507221 */ /* 0x000fe40000010000 */
[----:B------:R-:W-:Y:S02]  /*19c30*/  FADD.FTZ R79, R79, R78 ;  /* 0x0000004e4f4f7221 */ /* 0x000fe40000010000 */
[----:B------:R-:W-:Y:S01]  /*19c40*/  FADD.FTZ R81, R81, R80 ;  /* 0x0000005051517221 */ /* 0x000fe20000010000 */
[----:B------:R-:W1:Y:S01]  /*19c50*/  MUFU.EX2 R96, R96 ;  /* 0x0000006000607308 */ /* 0x000e620000000800 */
[----:B------:R-:W-:Y:S02]  /*19c60*/  FADD.FTZ R82, R82, R79 ;  /* 0x0000004f52527221 */ /* 0x000fe40000010000 */
[----:B------:R-:W-:Y:S01]  /*19c70*/  FADD.FTZ R84, R84, R81 ;  /* 0x0000005154547221 */ /* 0x000fe20000010000 */
[----:B--2---:R-:W-:Y:S01]  /*19c80*/  F2FP.BF16.PACK_AB R26, R94, R93 ;  /* 0x0000005d5e1a723e */ /* 0x004fe200000010ff */
[----:B------:R-:W-:Y:S02]  /*19c90*/  FADD.FTZ R83, R83, R82 ;  /* 0x0000005253537221 */ /* 0x000fe40000010000 */
[----:B------:R-:W-:Y:S03]  /*19ca0*/  FADD.FTZ R85, R85, R84 ;  /* 0x0000005455557221 */ /* 0x000fe60000010000 */
        /* <DEDUP_REMOVED lines=9> */
[C---:B------:R-:W-:Y:S03]  /*19d40*/  HMMA.16816.F32.BF16 R8, R24.reuse, R32, R8 ;  /* 0x000000201808723c */ /* 0x040fe60000041808 */
[----:B------:R-:W-:Y:S04]  /*19d50*/  FADD.FTZ R42, R43, R42 ;  /* 0x0000002a2b2a7221 */ /* 0x000fe80000010000 */
[----:B------:R-:W-:Y:S01]  /*19d60*/  FADD.FTZ R95, R95, R42 ;  /* 0x0000002a5f5f7221 */ /* 0x000fe20000010000 */
[C---:B------:R-:W-:Y:S01]  /*19d70*/  HMMA.16816.F32.BF16 R12, R24.reuse, R34, R12 ;  /* 0x00000022180c723c */ /* 0x040fe2000004180c */
[----:B------:R-:W1:Y:S01]  /*19d80*/  MUFU.EX2 R100, R100 ;  /* 0x0000006400647308 */ /* 0x000e620000000800 */
[----:B------:R-:W4:Y:S02]  /*19d90*/  LDSM.16.MT88.4 R32, [R223+0x8800] ;  /* 0x00880000df20783b */ /* 0x000f240000004200 */
[----:B------:R-:W-:Y:S04]  /*19da0*/  FADD.FTZ R96, R96, R95 ;  /* 0x0000005f60607221 */ /* 0x000fe80000010000 */
[C---:B-----5:R-:W-:Y:S03]  /*19db0*/  HMMA.16816.F32.BF16 R16, R24.reuse, R36, R16 ;  /* 0x000000241810723c */ /* 0x060fe60000041810 */
[----:B------:R-:W-:Y:S04]  /*19dc0*/  MUFU.EX2 R55, R120 ;  /* 0x0000007800377308 */ /* 0x000fe80000000800 */
[--C-:B------:R-:W-:Y:S01]  /*19dd0*/  FFMA.FTZ R36, R130, c[0x0][0x23c], -R5.reuse ;  /* 0x00008f0082247a23 */ /* 0x100fe20000010805 */
[----:B------:R-:W-:Y:S04]  /*19de0*/  HMMA.16816.F32.BF16 R20, R24, R38, R20 ;  /* 0x000000261814723c */ /* 0x000fe80000041814 */
[----:B------:R-:W-:Y:S01]  /*19df0*/  FFMA.FTZ R5, R131, c[0x0][0x23c], -R5 ;  /* 0x00008f0083057a23 */ /* 0x000fe20000010805 */
[----:B------:R-:W5:Y:S02]  /*19e00*/  MUFU.EX2 R54, R121 ;  /* 0x0000007900367308 */ /* 0x000f640000000800 */
[----:B--2---:R-:W-:Y:S01]  /*19e10*/  F2FP.BF16.PACK_AB R24, R98, R97 ;  /* 0x000000616218723e */ /* 0x004fe200000010ff */
[----:B------:R-:W-:Y:S01]  /*19e20*/  FADD.FTZ R38, R86, R83 ;  /* 0x0000005356267221 */ /* 0x000fe20000010000 */
[C---:B-1----:R-:W-:Y:S03]  /*19e30*/  F2FP.BF16.PACK_AB R25, R100.reuse, R99 ;  /* 0x000000636419723e */ /* 0x042fe600000010ff */
[----:B------:R-:W-:Y:S02]  /*19e40*/  FADD.FTZ R38, R87, R38 ;  /* 0x0000002657267221 */ /* 0x000fe40000010000 */
[----:B------:R-:W-:Y:S01]  /*19e50*/  FADD.FTZ R99, R99, R96 ;  /* 0x0000006063637221 */ /* 0x000fe20000010000 */
[----:B------:R-:W1:Y:S01]  /*19e60*/  MUFU.EX2 R47, R122 ;  /* 0x0000007a002f7308 */ /* 0x000e620000000800 */
[----:B------:R-:W-:Y:S02]  /*19e70*/  FADD.FTZ R89, R89, R38 ;  /* 0x0000002659597221 */ /* 0x000fe40000010000 */
[----:B------:R-:W-:Y:S02]  /*19e80*/  FADD.FTZ R100, R100, R99 ;  /* 0x0000006364647221 */ /* 0x000fe40000010000 */
[----:B------:R-:W-:Y:S04]  /*19e90*/  FADD.FTZ R89, R90, R89 ;  /* 0x000000595a597221 */ /* 0x000fe80000010000 */
[----:B------:R-:W-:Y:S01]  /*19ea0*/  FADD.FTZ R40, R40, R89 ;  /* 0x0000005928287221 */ /* 0x000fe20000010000 */
[----:B------:R-:W2:Y:S03]  /*19eb0*/  MUFU.EX2 R46, R123 ;  /* 0x0000007b002e7308 */ /* 0x000ea60000000800 */
[----:B------:R-:W-:Y:S01]  /*19ec0*/  FADD.FTZ R40, R41, R40 ;  /* 0x0000002829287221 */ /* 0x000fe20000010000 */
[----:B-----5:R-:W-:Y:S03]  /*19ed0*/  F2FP.BF16.PACK_AB R26, R54, R55 ;  /* 0x00000037361a723e */ /* 0x020fe600000010ff */
[----:B------:R-:W-:Y:S03]  /*19ee0*/  FADD.FTZ R93, R93, R40 ;  /* 0x000000285d5d7221 */ /* 0x000fe60000010000 */
[----:B------:R-:W-:Y:S01]  /*19ef0*/  MUFU.EX2 R6, R124 ;  /* 0x0000007c00067308 */ /* 0x000fe20000000800 */
[----:B------:R-:W-:Y:S02]  /*19f00*/  FADD.FTZ R94, R94, R93 ;  /* 0x0000005d5e5e7221 */ /* 0x000fe40000010000 */
[----:B-1----:R-:W-:Y:S02]  /*19f10*/  FADD.FTZ R3, R47, R100 ;  /* 0x000000642f037221 */ /* 0x002fe40000010000 */
[----:B------:R-:W-:Y:S05]  /*19f20*/  FADD.FTZ R97, R97, R94 ;  /* 0x0000005e61617221 */ /* 0x000fea0000010000 */
[----:B------:R-:W1:Y:S01]  /*19f30*/  MUFU.EX2 R7, R7 ;  /* 0x0000000700077308 */ /* 0x000e620000000800 */
[----:B------:R-:W-:Y:S01]  /*19f40*/  FADD.FTZ R98, R98, R97 ;  /* 0x0000006162627221 */ /* 0x000fe20000010000 */
[C---:B--2---:R-:W-:Y:S03]  /*19f50*/  F2FP.BF16.PACK_AB R27, R46.reuse, R47 ;  /* 0x0000002f2e1b723e */ /* 0x044fe600000010ff */
[----:B------:R-:W-:Y:S02]  /*19f60*/  FADD.FTZ R55, R55, R98 ;  /* 0x0000006237377221 */ /* 0x000fe40000010000 */
[----:B------:R-:W-:Y:S02]  /*19f70*/  FADD.FTZ R3, R46, R3 ;  /* 0x000000032e037221 */ /* 0x000fe40000010000 */
[----:B------:R-:W-:Y:S01]  /*19f80*/  FADD.FTZ R55, R54, R55 ;  /* 0x0000003736377221 */ /* 0x000fe20000010000 */
[----:B------:R-:W-:Y:S01]  /*19f90*/  MUFU.EX2 R44, R44 ;  /* 0x0000002c002c7308 */ /* 0x000fe20000000800 */
[C---:B---3--:R-:W-:Y:S08]  /*19fa0*/  HMMA.16816.F32.BF16 R8, R24.reuse, R28, R8 ;  /* 0x0000001c1808723c */ /* 0x048ff00000041808 */
[C---:B------:R-:W-:Y:S01]  /*19fb0*/  HMMA.16816.F32.BF16 R12, R24.reuse, R30, R12 ;  /* 0x0000001e180c723c */ /* 0x040fe2000004180c */
[----:B------:R-:W2:Y:S01]  /*19fc0*/  MUFU.EX2 R45, R45 ;  /* 0x0000002d002d7308 */ /* 0x000ea20000000800 */
[----:B------:R-:W3:Y:S02]  /*19fd0*/  LDSM.16.MT88.4 R28, [R223+0x8c00] ;  /* 0x008c0000df1c783b */ /* 0x000ee40000004200 */
[C---:B-1----:R-:W-:Y:S01]  /*19fe0*/  F2FP.BF16.PACK_AB R132, R7.reuse, R6 ;  /* 0x000000060784723e */ /* 0x042fe200000010ff */
[----:B------:R-:W-:Y:S03]  /*19ff0*/  FADD.FTZ R6, R6, R55 ;  /* 0x0000003706067221 */ /* 0x000fe60000010000 */
[C---:B----4-:R-:W-:Y:S03]  /*1a000*/  HMMA.16816.F32.BF16 R16, R24.reuse, R32, R16 ;  /* 0x000000201810723c */ /* 0x050fe60000041810 */
[----:B------:R-:W-:Y:S01]  /*1a010*/  MUFU.EX2 R48, R48 ;  /* 0x0000003000307308 */ /* 0x000fe20000000800 */
[----:B------:R-:W-:Y:S04]  /*1a020*/  FADD.FTZ R7, R7, R6 ;  /* 0x0000000607077221 */ /* 0x000fe80000010000 */
[----:B------:R-:W-:Y:S05]  /*1a030*/  HMMA.16816.F32.BF16 R20, R24, R34, R20 ;  /* 0x000000221814723c */ /* 0x000fea0000041814 */
[----:B------:R-:W1:Y:S01]  /*1a040*/  MUFU.EX2 R153, R153 ;  /* 0x0000009900997308 */ /* 0x000e620000000800 */
[C---:B--2---:R-:W-:Y:S01]  /*1a050*/  F2FP.BF16.PACK_AB R133, R45.reuse, R44 ;  /* 0x0000002c2d85723e */ /* 0x044fe200000010ff */
[----:B------:R-:W-:Y:S01]  /*1a060*/  FADD.FTZ R44, R44, R3 ;  /* 0x000000032c2c7221 */ /* 0x000fe20000010000 */
[----:B------:R-:W-:Y:S07]  /*1a070*/  IADD3 R3, R236, -0x1, RZ ;  /* 0xffffffffec037810 */ /* 0x000fee0007ffe0ff */
[----:B------:R-:W-:Y:S01]  /*1a080*/  MUFU.EX2 R36, R36 ;  /* 0x0000002400247308 */ /* 0x000fe20000000800 */
[----:B------:R-:W-:Y:S01]  /*1a090*/  FADD.FTZ R45, R45, R44 ;  /* 0x0000002c2d2d7221 */ /* 0x000fe20000010000 */
[----:B------:R-:W-:Y:S02]  /*1a0a0*/  MOV R236, R3 ;  /* 0x0000000300ec7202 */ /* 0x000fe40000000f00 */
[----:B------:R-:W-:Y:S06]  /*1a0b0*/  MOV R3, R0 ;  /* 0x0000000000037202 */ /* 0x000fec0000000f00 */
[----:B------:R-:W2:Y:S01]  /*1a0c0*/  MUFU.EX2 R5, R5 ;  /* 0x0000000500057308 */ /* 0x000ea20000000800 */
[C---:B-1----:R-:W-:Y:S01]  /*1a0d0*/  F2FP.BF16.PACK_AB R134, R153.reuse, R48 ;  /* 0x000000309986723e */ /* 0x042fe200000010ff */
[----:B------:R-:W-:Y:S04]  /*1a0e0*/  FADD.FTZ R48, R48, R7 ;  /* 0x0000000730307221 */ /* 0x000fe80000010000 */
[----:B------:R-:W-:Y:S01]  /*1a0f0*/  FADD.FTZ R241, R153, R48 ;  /* 0x0000003099f17221 */ /* 0x000fe20000010000 */
[C---:B--2---:R-:W-:Y:S01]  /*1a100*/  F2FP.BF16.PACK_AB R135, R5.reuse, R36 ;  /* 0x000000240587723e */ /* 0x044fe200000010ff */
[----:B------:R-:W-:Y:S04]  /*1a110*/  FADD.FTZ R36, R36, R45 ;  /* 0x0000002d24247221 */ /* 0x000fe80000010000 */
[----:B------:R-:W-:Y:S02]  /*1a120*/  FADD.FTZ R242, R5, R36 ;  /* 0x0000002405f27221 */ /* 0x000fe40000010000 */
[C---:B------:R-:W-:Y:S08]  /*1a130*/  HMMA.16816.F32.BF16 R144, R132.reuse, R140, R8 ;  /* 0x0000008c8490723c */ /* 0x040ff00000041808 */
[C---:B------:R-:W-:Y:S08]  /*1a140*/  HMMA.16816.F32.BF16 R140, R132.reuse, R142, R12 ;  /* 0x0000008e848c723c */ /* 0x040ff0000004180c */
[C---:B---3--:R-:W-:Y:S08]  /*1a150*/  HMMA.16816.F32.BF16 R136, R132.reuse, R28, R16 ;  /* 0x0000001c8488723c */ /* 0x048ff00000041810 */
[----:B------:R-:W-:Y:S01]  /*1a160*/  HMMA.16816.F32.BF16 R132, R132, R30, R20 ;  /* 0x0000001e8484723c */ /* 0x000fe20000041814 */
[----:B------:R-:W-:-:S07]  /*1a170*/  @P0 BRA `(.L_x_940) ;  /* 0xffffb92000000947 */ /* 0x000fce000383ffff */
.L_x_936:
[----:B------:R-:W1:Y:S01]  /*1a180*/  SHFL.BFLY PT, R8, R241, 0x2, 0x1f ;  /* 0x0c401f00f1087f89 */ /* 0x000e6200000e0000 */
[----:B------:R-:W-:Y:S01]  /*1a190*/  IMAD.MOV.U32 R9, RZ, RZ, 0x3f800000 ;  /* 0x3f800000ff097424 */ /* 0x000fe200078e00ff */
[----:B------:R-:W-:Y:S01]  /*1a1a0*/  ULDC.U8 UR4, c[0x0][0x328] ;  /* 0x0000ca0000047ab9 */ /* 0x000fe20000000000 */
[----:B------:R-:W-:Y:S01]  /*1a1b0*/  IMAD.MOV.U32 R10, RZ, RZ, 0x3f800000 ;  /* 0x3f800000ff0a7424 */ /* 0x000fe200078e00ff */
[----:B------:R-:W2:Y:S04]  /*1a1c0*/  SHFL.BFLY PT, R11, R242, 0x2, 0x1f ;  /* 0x0c401f00f20b7f89 */ /* 0x000ea800000e0000 */
[----:B------:R-:W3:Y:S04]  /*1a1d0*/  S2R R4, SR_TID.X ;  /* 0x0000000000047919 */ /* 0x000ee80000002100 */
[----:B------:R-:W4:Y:S01]  /*1a1e0*/  S2R R5, SR_TID.X ;  /* 0x0000000000057919 */ /* 0x000f220000002100 */
[----:B-1----:R-:W-:-:S02]  /*1a1f0*/  FADD.FTZ R8, R8, R241 ;  /* 0x000000f108087221 */ /* 0x002fc40000010000 */
[----:B--2---:R-:W-:-:S03]  /*1a200*/  FADD.FTZ R11, R11, R242 ;  /* 0x000000f20b0b7221 */ /* 0x004fc60000010000 */
[----:B------:R-:W1:Y:S01]  /*1a210*/  SHFL.BFLY PT, R7, R8, 0x1, 0x1f ;  /* 0x0c201f0008077f89 */ /* 0x000e6200000e0000 */
[----:B---3--:R-:W-:-:S03]  /*1a220*/  SHF.R.S32.HI R3, RZ, 0x1f, R4 ;  /* 0x0000001fff037819 */ /* 0x008fc60000011404 */
[----:B------:R-:W2:Y:S01]  /*1a230*/  SHFL.BFLY PT, R6, R11, 0x1, 0x1f ;  /* 0x0c201f000b067f89 */ /* 0x000ea200000e0000 */
[----:B------:R-:W-:Y:S02]  /*1a240*/  LEA.HI R3, R3, R4, RZ, 0x2 ;  /* 0x0000000403037211 */ /* 0x000fe400078f10ff */
[----:B----4-:R-:W-:Y:S02]  /*1a250*/  SHF.R.S32.HI R14, RZ, 0x1f, R5 ;  /* 0x0000001fff0e7819 */ /* 0x010fe40000011405 */
[----:B------:R-:W-:Y:S02]  /*1a260*/  SHF.R.S32.HI R3, RZ, 0x2, R3 ;  /* 0x00000002ff037819 */ /* 0x000fe40000011403 */
[----:B------:R-:W-:Y:S01]  /*1a270*/  LEA.HI R12, R14, R5, RZ, 0x5 ;  /* 0x000000050e0c7211 */ /* 0x000fe200078f28ff */
[----:B-1----:R-:W-:Y:S01]  /*1a280*/  FADD.FTZ R7, R8, R7 ;  /* 0x0000000708077221 */ /* 0x002fe20000010000 */
[----:B------:R-:W-:Y:S01]  /*1a290*/  SHF.R.S32.HI R8, RZ, 0x1f, R3 ;  /* 0x0000001fff087819 */ /* 0x000fe20000011403 */
[----:B--2---:R-:W-:-:S03]  /*1a2a0*/  FADD.FTZ R6, R11, R6 ;  /* 0x000000060b067221 */ /* 0x004fc60000010000 */
[----:B------:R-:W-:Y:S02]  /*1a2b0*/  LEA.HI R8, R8, R3, RZ, 0x3 ;  /* 0x0000000308087211 */ /* 0x000fe400078f18ff */
[----:B------:R-:W-:Y:S02]  /*1a2c0*/  FSETP.NE.FTZ.AND P1, PT, R7, RZ, PT ;  /* 0x000000ff0700720b */ /* 0x000fe40003f35000 */
[----:B------:R-:W-:Y:S02]  /*1a2d0*/  LOP3.LUT R8, R8, 0xfffffff8, RZ, 0xc0, !PT ;  /* 0xfffffff808087812 */ /* 0x000fe400078ec0ff */
[----:B------:R-:W-:Y:S02]  /*1a2e0*/  LEA.HI R11, R14, R5, RZ, 0x2 ;  /* 0x000000050e0b7211 */ /* 0x000fe400078f10ff */
[----:B------:R-:W-:Y:S01]  /*1a2f0*/  FSETP.NE.FTZ.AND P0, PT, R6, RZ, PT ;  /* 0x000000ff0600720b */ /* 0x000fe20003f15000 */
[----:B------:R-:W-:Y:S01]  /*1a300*/  IMAD.IADD R8, R3, 0x1, -R8 ;  /* 0x0000000103087824 */ /* 0x000fe200078e0a08 */
[----:B------:R-:W-:-:S02]  /*1a310*/  LOP3.LUT R14, R11, 0xfffffffc, RZ, 0xc0, !PT ;  /* 0xfffffffc0b0e7812 */ /* 0x000fc400078ec0ff */
[----:B------:R-:W-:Y:S02]  /*1a320*/  SHF.R.S32.HI R11, RZ, 0x5, R12 ;  /* 0x00000005ff0b7819 */ /* 0x000fe4000001140c */
[----:B------:R-:W-:Y:S01]  /*1a330*/  LEA.HI R13, R8, R8, RZ, 0x1 ;  /* 0x00000008080d7211 */ /* 0x000fe200078f08ff */
[----:B------:R-:W1:Y:S01]  /*1a340*/  @P1 MUFU.RCP R9, R7 ;  /* 0x0000000700091308 */ /* 0x000e620000001000 */
[----:B------:R-:W-:Y:S02]  /*1a350*/  IADD3 R14, -R14, R5, RZ ;  /* 0x000000050e0e7210 */ /* 0x000fe40007ffe1ff */
[----:B------:R-:W-:Y:S02]  /*1a360*/  SHF.R.S32.HI R15, RZ, 0x1, R13 ;  /* 0x00000001ff0f7819 */ /* 0x000fe4000001140d */
[----:B------:R-:W-:Y:S01]  /*1a370*/  LOP3.LUT R13, R13, 0x3fffffe, RZ, 0xc0, !PT ;  /* 0x03fffffe0d0d7812 */ /* 0x000fe200078ec0ff */
[----:B------:R-:W-:Y:S01]  /*1a380*/  IMAD R14, R11, 0x100, R14 ;  /* 0x000001000b0e7824 */ /* 0x000fe200078e020e */
[C---:B------:R-:W-:Y:S01]  /*1a390*/  LOP3.LUT P2, RZ, R15.reuse, 0x2, RZ, 0xc0, !PT ;  /* 0x000000020fff7812 */ /* 0x040fe2000784c0ff */
[C---:B------:R-:W-:Y:S01]  /*1a3a0*/  IMAD.SHL.U32 R16, R15.reuse, 0x40, RZ ;  /* 0x000000400f107824 */ /* 0x040fe200078e00ff */
[----:B------:R-:W2:Y:S01]  /*1a3b0*/  @P0 MUFU.RCP R10, R6 ;  /* 0x00000006000a0308 */ /* 0x000ea20000001000 */
[----:B------:R-:W-:Y:S01]  /*1a3c0*/  IMAD.IADD R13, R8, 0x1, -R13 ;  /* 0x00000001080d7824 */ /* 0x000fe200078e0a0d */
[----:B------:R-:W-:-:S02]  /*1a3d0*/  LOP3.LUT R8, R15, 0x1, RZ, 0xc0, !PT ;  /* 0x000000010f087812 */ /* 0x000fc400078ec0ff */
[----:B------:R-:W-:Y:S02]  /*1a3e0*/  LOP3.LUT R16, R16, 0xc0, RZ, 0xc0, !PT ;  /* 0x000000c010107812 */ /* 0x000fe400078ec0ff */
[----:B------:R-:W-:Y:S01]  /*1a3f0*/  LEA R13, R13, R14, 0x4 ;  /* 0x0000000e0d0d7211 */ /* 0x000fe200078e20ff */
[C---:B-1----:R-:W-:Y:S01]  /*1a400*/  FMUL.FTZ R144, R9.reuse, R144 ;  /* 0x0000009009907220 */ /* 0x042fe20000410000 */
[----:B------:R-:W-:Y:S01]  /*1a410*/  LEA.HI R16, R16, R16, RZ, 0x1d ;  /* 0x0000001010107211 */ /* 0x000fe200078fe8ff */
[C---:B------:R-:W-:Y:S01]  /*1a420*/  FMUL.FTZ R145, R9.reuse, R145 ;  /* 0x0000009109917220 */ /* 0x040fe20000410000 */
[----:B------:R-:W-:Y:S01]  /*1a430*/  ISETP.NE.U32.AND P3, PT, R8, 0x1, PT ;  /* 0x000000010800780c */ /* 0x000fe20003f65070 */
[----:B------:R-:W-:Y:S01]  /*1a440*/  FMUL.FTZ R140, R9, R140 ;  /* 0x0000008c098c7220 */ /* 0x000fe20000410000 */
[----:B------:R-:W1:Y:S01]  /*1a450*/  @P1 MUFU.LG2 R7, R7 ;  /* 0x0000000700071308 */ /* 0x000e620000000c00 */
[----:B------:R-:W-:Y:S01]  /*1a460*/  IMAD.U32 R13, R13, 0x2, R16 ;  /* 0x000000020d0d7824 */ /* 0x000fe200078e0010 */
[----:B------:R-:W-:Y:S01]  /*1a470*/  F2FP.BF16.PACK_AB R144, R145, R144 ;  /* 0x000000909190723e */ /* 0x000fe200000010ff */
[----:B------:R-:W-:-:S02]  /*1a480*/  FMUL.FTZ R141, R9, R141 ;  /* 0x0000008d098d7220 */ /* 0x000fc40000410000 */
[----:B------:R-:W-:Y:S01]  /*1a490*/  FMUL.FTZ R136, R9, R136 ;  /* 0x0000008809887220 */ /* 0x000fe20000410000 */
[----:B------:R-:W-:Y:S01]  /*1a4a0*/  SHF.L.U32 R13, R13, 0x1, RZ ;  /* 0x000000010d0d7819 */ /* 0x000fe200000006ff */
[----:B------:R-:W-:Y:S01]  /*1a4b0*/  FMUL.FTZ R137, R9, R137 ;  /* 0x0000008909897220 */ /* 0x000fe20000410000 */
[----:B------:R-:W-:Y:S01]  /*1a4c0*/  F2FP.BF16.PACK_AB R140, R141, R140 ;  /* 0x0000008c8d8c723e */ /* 0x000fe200000010ff */
[C---:B------:R-:W-:Y:S01]  /*1a4d0*/  FMUL.FTZ R132, R9.reuse, R132 ;  /* 0x0000008409847220 */ /* 0x040fe20000410000 */
[----:B------:R-:W3:Y:S01]  /*1a4e0*/  @P0 MUFU.LG2 R6, R6 ;  /* 0x0000000600060308 */ /* 0x000ee20000000c00 */
[----:B------:R-:W-:Y:S01]  /*1a4f0*/  FMUL.FTZ R9, R9, R133 ;  /* 0x0000008509097220 */ /* 0x000fe20000410000 */
[----:B------:R-:W-:Y:S01]  /*1a500*/  F2FP.BF16.PACK_AB R136, R137, R136 ;  /* 0x000000888988723e */ /* 0x000fe200000010ff */
[----:B------:R-:W-:Y:S01]  /*1a510*/  IMAD.MOV.U32 R8, RZ, RZ, -0x10 ;  /* 0xfffffff0ff087424 */ /* 0x000fe200078e00ff */
[----:B------:R-:W-:Y:S01]  /*1a520*/  STS [R13], R144 ;  /* 0x000000900d007388 */ /* 0x000fe20000000800 */
[C---:B--2---:R-:W-:Y:S01]  /*1a530*/  FMUL.FTZ R147, R10.reuse, R147 ;  /* 0x000000930a937220 */ /* 0x044fe20000410000 */
[----:B------:R-:W-:Y:S01]  /*1a540*/  F2FP.BF16.PACK_AB R132, R9, R132 ;  /* 0x000000840984723e */ /* 0x000fe200000010ff */
[----:B------:R-:W-:Y:S01]  /*1a550*/  FMUL.FTZ R146, R10, R146 ;  /* 0x000000920a927220 */ /* 0x000fe20000410000 */
[----:B------:R-:W-:Y:S01]  /*1a560*/  SEL R8, R8, 0x10, !P3 ;  /* 0x0000001008087807 */ /* 0x000fe20005800000 */
[C---:B------:R-:W-:Y:S01]  /*1a570*/  FMUL.FTZ R143, R10.reuse, R143 ;  /* 0x0000008f0a8f7220 */ /* 0x040fe20000410000 */
[C---:B------:R-:W-:Y:S01]  /*1a580*/  IADD3 R9, R13.reuse, 0x20, RZ ;  /* 0x000000200d097810 */ /* 0x040fe20007ffe0ff */
[C---:B------:R-:W-:Y:S01]  /*1a590*/  FMUL.FTZ R142, R10.reuse, R142 ;  /* 0x0000008e0a8e7220 */ /* 0x040fe20000410000 */
[----:B------:R-:W-:Y:S01]  /*1a5a0*/  @P2 IADD3 R9, R13, -0x20, RZ ;  /* 0xffffffe00d092810 */ /* 0x000fe20007ffe0ff */
[C---:B------:R-:W-:Y:S01]  /*1a5b0*/  FMUL.FTZ R139, R10.reuse, R139 ;  /* 0x0000008b0a8b7220 */ /* 0x040fe20000410000 */
[----:B------:R-:W-:Y:S01]  /*1a5c0*/  F2FP.BF16.PACK_AB R146, R147, R146 ;  /* 0x000000929392723e */ /* 0x000fe200000010ff */
[C---:B------:R-:W-:Y:S01]  /*1a5d0*/  FMUL.FTZ R138, R10.reuse, R138 ;  /* 0x0000008a0a8a7220 */ /* 0x040fe20000410000 */
[----:B------:R-:W-:Y:S01]  /*1a5e0*/  F2FP.BF16.PACK_AB R142, R143, R142 ;  /* 0x0000008e8f8e723e */ /* 0x000fe200000010ff */
[C---:B------:R-:W-:Y:S01]  /*1a5f0*/  FMUL.FTZ R135, R10.reuse, R135 ;  /* 0x000000870a877220 */ /* 0x040fe20000410000 */
[----:B------:R-:W-:Y:S01]  /*1a600*/  ISETP.NE.AND P2, PT, RZ, UR4, PT ;  /* 0x00000004ff007c0c */ /* 0x000fe2000bf45270 */
[----:B------:R-:W-:Y:S01]  /*1a610*/  FMUL.FTZ R10, R10, R134 ;  /* 0x000000860a0a7220 */ /* 0x000fe20000410000 */
[----:B------:R-:W-:Y:S01]  /*1a620*/  F2FP.BF16.PACK_AB R138, R139, R138 ;  /* 0x0000008a8b8a723e */ /* 0x000fe200000010ff */
[----:B------:R-:W-:Y:S01]  /*1a630*/  IMAD.IADD R15, R13, 0x1, R8 ;  /* 0x000000010d0f7824 */ /* 0x000fe200078e0208 */
[----:B------:R2:W-:Y:S01]  /*1a640*/  STS [R13+0x200], R146 ;  /* 0x000200920d007388 */ /* 0x0005e20000000800 */
[----:B------:R-:W-:Y:S01]  /*1a650*/  IMAD.IADD R17, R8, 0x1, R9 ;  /* 0x0000000108117824 */ /* 0x000fe200078e0209 */
[----:B------:R-:W-:Y:S01]  /*1a660*/  F2FP.BF16.PACK_AB R10, R135, R10 ;  /* 0x0000000a870a723e */ /* 0x000fe200000010ff */
[----:B-1----:R-:W-:Y:S01]  /*1a670*/  @P1 FMUL.FTZ R7, R7, 0.69314718246459960938 ;  /* 0x3f31721807071820 */ /* 0x002fe20000410000 */
[----:B------:R-:W-:Y:S01]  /*1a680*/  STS [R15], R140 ;  /* 0x0000008c0f007388 */ /* 0x000fe20000000800 */
[----:B------:R-:W-:-:S02]  /*1a690*/  MOV R8, 0x7f800000 ;  /* 0x7f80000000087802 */ /* 0x000fc40000000f00 */
[----:B------:R-:W-:Y:S01]  /*1a6a0*/  @P1 FFMA.FTZ R8, R2, c[0x0][0x238], R7 ;  /* 0x00008e0002081a23 */ /* 0x000fe20000010007 */
[----:B------:R3:W-:Y:S04]  /*1a6b0*/  STS [R15+0x200], R142 ;  /* 0x0002008e0f007388 */ /* 0x0007e80000000800 */
[----:B------:R1:W-:Y:S04]  /*1a6c0*/  STS [R9], R136 ;  /* 0x0000008809007388 */ /* 0x0003e80000000800 */
[----:B------:R1:W-:Y:S04]  /*1a6d0*/  STS [R9+0x200], R138 ;  /* 0x0002008a09007388 */ /* 0x0003e80000000800 */
[----:B------:R1:W-:Y:S04]  /*1a6e0*/  STS [R17], R132 ;  /* 0x0000008411007388 */ /* 0x0003e80000000800 */
[----:B------:R1:W-:Y:S01]  /*1a6f0*/  STS [R17+0x200], R10 ;  /* 0x0002000a11007388 */ /* 0x0003e20000000800 */
[----:B--2---:R-:W-:-:S02]  /*1a700*/  IMAD.MOV.U32 R13, RZ, RZ, 0x7f800000 ;  /* 0x7f800000ff0d7424 */ /* 0x004fc400078e00ff */
[----:B---3--:R-:W-:-:S04]  /*1a710*/  @P0 FMUL.FTZ R15, R6, 0.69314718246459960938 ;  /* 0x3f317218060f0820 */ /* 0x008fc80000410000 */
[----:B------:R-:W-:Y:S01]  /*1a720*/  @P0 FFMA.FTZ R13, R0, c[0x0][0x238], R15 ;  /* 0x00008e00000d0a23 */ /* 0x000fe2000001000f */
[----:B------:R-:W-:Y:S05]  /*1a730*/  @!P2 BRA `(.L_x_941) ;  /* 0x000000700000a947 */ /* 0x000fea0003800000 */
[----:B------:R-:W2:Y:S01]  /*1a740*/  S2R R0, SR_CTAID.Y ;  /* 0x0000000000007919 */ /* 0x000ea20000002600 */
[----:B------:R-:W-:-:S03]  /*1a750*/  ISETP.NE.AND P0, PT, R230, -0x1, PT ;  /* 0xffffffffe600780c */ /* 0x000fc60003f05270 */
[----:B------:R-:W3:Y:S01]  /*1a760*/  S2R R7, SR_CTAID.Z ;  /* 0x0000000000077919 */ /* 0x000ee20000002700 */
[----:B-12---:R-:W-:-:S05]  /*1a770*/  IMAD R9, R0, c[0x0][0x214], RZ ;  /* 0x0000850000097a24 */ /* 0x006fca00078e02ff */
[----:B------:R-:W-:-:S05]  /*1a780*/  SEL R2, R9, R230, !P0 ;  /* 0x000000e609027207 */ /* 0x000fca0004000000 */
[----:B---3--:R-:W-:Y:S01]  /*1a790*/  IMAD R2, R7, c[0x0][0x234], R2 ;  /* 0x00008d0007027a24 */ /* 0x008fe200078e0202 */
[----:B------:R-:W-:Y:S05]  /*1a7a0*/  BRA `(.L_x_942) ;  /* 0x0000004000007947 */ /* 0x000fea0003800000 */
.L_x_941:
[----:B------:R-:W2:Y:S04]  /*1a7b0*/  S2R R7, SR_CTAID.Z ;  /* 0x0000000000077919 */ /* 0x000ea80000002700 */
[----:B------:R-:W2:Y:S02]  /*1a7c0*/  S2R R0, SR_CTAID.Y ;  /* 0x0000000000007919 */ /* 0x000ea40000002600 */
[----:B--2---:R-:W-:-:S04]  /*1a7d0*/  IMAD R2, R0, c[0x0][0x1c0], R7 ;  /* 0x0000700000027a24 */ /* 0x004fc800078e0207 */
[----:B------:R-:W-:Y:S02]  /*1a7e0*/  IMAD R2, R2, c[0x0][0x214], RZ ;  /* 0x0000850002027a24 */ /* 0x000fe400078e02ff */
.L_x_942:
[----:B------:R-:W-:Y:S01]  /*1a7f0*/  BAR.SYNC.DEFER_BLOCKING 0x0 ;  /* 0x0000000000007b1d */ /* 0x000fe20000010000 */
[----:B-1----:R-:W-:Y:S01]  /*1a800*/  SHF.R.S32.HI R9, RZ, 0x1f, R4 ;  /* 0x0000001fff097819 */ /* 0x002fe20000011404 */
[----:B------:R-:W-:Y:S01]  /*1a810*/  IMAD.WIDE.U32 R14, R230, c[0x0][0x1e8], RZ ;  /* 0x00007a00e60e7a25 */ /* 0x000fe200078e00ff */
[----:B------:R-:W-:Y:S02]  /*1a820*/  LOP3.LUT R12, R12, 0xffffffe0, RZ, 0xc0, !PT ;  /* 0xffffffe00c0c7812 */ /* 0x000fe400078ec0ff */
[----:B------:R-:W-:Y:S01]  /*1a830*/  LEA.HI R6, R9, R4, RZ, 0x5 ;  /* 0x0000000409067211 */ /* 0x000fe200078f28ff */
[----:B------:R-:W-:Y:S01]  /*1a840*/  IMAD.WIDE.U32 R24, R0, c[0x0][0x1e0], RZ ;  /* 0x0000780000187a25 */ /* 0x000fe200078e00ff */
[----:B------:R-:W-:Y:S01]  /*1a850*/  ISETP.NE.AND P0, PT, R230, -0x1, PT ;  /* 0xffffffffe600780c */ /* 0x000fe20003f05270 */
[----:B------:R-:W-:Y:S01]  /*1a860*/  ULDC.64 UR4, c[0x0][0x118] ;  /* 0x0000460000047ab9 */ /* 0x000fe20000000a00 */
[----:B------:R-:W-:Y:S01]  /*1a870*/  LOP3.LUT R9, R6, 0xffffffe0, RZ, 0xc0, !PT ;  /* 0xffffffe006097812 */ /* 0x000fe200078ec0ff */
[----:B------:R-:W-:Y:S01]  /*1a880*/  IMAD.IADD R12, R5, 0x1, -R12 ;  /* 0x00000001050c7824 */ /* 0x000fe200078e0a0c */
[----:B------:R-:W-:Y:S01]  /*1a890*/  SHF.R.S32.HI R6, RZ, 0x1f, R11 ;  /* 0x0000001fff067819 */ /* 0x000fe2000001140b */
[----:B------:R-:W-:Y:S01]  /*1a8a0*/  BSSY B0, `(.L_x_943) ;  /* 0x0000020000007945 */ /* 0x000fe20003800000 */
[----:B------:R-:W-:Y:S01]  /*1a8b0*/  IMAD R230, R230, c[0x0][0x1ec], R15 ;  /* 0x00007b00e6e67a24 */ /* 0x000fe200078e020f */
[----:B------:R-:W-:Y:S01]  /*1a8c0*/  SEL R14, R24, R14, !P0 ;  /* 0x0000000e180e7207 */ /* 0x000fe20004000000 */
[----:B------:R-:W-:Y:S01]  /*1a8d0*/  IMAD.IADD R9, R4, 0x1, -R9 ;  /* 0x0000000104097824 */ /* 0x000fe200078e0a09 */
[----:B------:R-:W-:-:S02]  /*1a8e0*/  LOP3.LUT P1, RZ, R12, 0x3, RZ, 0xc0, !PT ;  /* 0x000000030cff7812 */ /* 0x000fc4000782c0ff */
[----:B------:R-:W-:Y:S02]  /*1a8f0*/  SHF.R.S32.HI R4, RZ, 0x1f, R0 ;  /* 0x0000001fff047819 */ /* 0x000fe40000011400 */
[----:B------:R-:W-:Y:S02]  /*1a900*/  SHF.R.S32.HI R10, RZ, 0x1f, R9 ;  /* 0x0000001fff0a7819 */ /* 0x000fe40000011409 */
[----:B------:R-:W-:Y:S01]  /*1a910*/  LEA.HI R6, R6, R11, RZ, 0x2 ;  /* 0x0000000b06067211 */ /* 0x000fe200078f10ff */
[----:B------:R-:W-:Y:S01]  /*1a920*/  IMAD R5, R4, c[0x0][0x1e0], RZ ;  /* 0x0000780004057a24 */ /* 0x000fe200078e02ff */
[----:B------:R1:W2:Y:S01]  /*1a930*/  LDS.128 R16, [R237] ;  /* 0x00000000ed107984 */ /* 0x0002a20000000c00 */
[----:B------:R-:W-:Y:S02]  /*1a940*/  LEA.HI R10, R10, R9, RZ, 0x2 ;  /* 0x000000090a0a7211 */ /* 0x000fe400078f10ff */
[----:B------:R-:W-:Y:S01]  /*1a950*/  LOP3.LUT R6, R6, 0xffffffc, RZ, 0xc0, !PT ;  /* 0x0ffffffc06067812 */ /* 0x000fe200078ec0ff */
[----:B------:R1:W3:Y:S01]  /*1a960*/  LDS.128 R20, [R237+0x800] ;  /* 0x00080000ed147984 */ /* 0x0002e20000000c00 */
[----:B------:R-:W-:Y:S01]  /*1a970*/  SHF.R.S32.HI R9, RZ, 0x2, R10 ;  /* 0x00000002ff097819 */ /* 0x000fe2000001140a */
[----:B------:R-:W-:-:S02]  /*1a980*/  IMAD R5, R0, c[0x0][0x1e4], R5 ;  /* 0x0000790000057a24 */ /* 0x000fc400078e0205 */
[----:B------:R-:W-:Y:S02]  /*1a990*/  IMAD.IADD R6, R11, 0x1, -R6 ;  /* 0x000000010b067824 */ /* 0x000fe400078e0a06 */
[----:B------:R-:W-:Y:S02]  /*1a9a0*/  @!P0 IMAD.IADD R230, R25, 0x1, R5 ;  /* 0x0000000119e68824 */ /* 0x000fe400078e0205 */
[----:B------:R-:W-:Y:S01]  /*1a9b0*/  IMAD R6, R6, 0x10, R9 ;  /* 0x0000001006067824 */ /* 0x000fe200078e0209 */
[----:B------:R-:W-:Y:S05]  /*1a9c0*/  @P1 BRA `(.L_x_944) ;  /* 0x000000d000001947 */ /* 0x000fea0003800000 */
[----:B------:R-:W4:Y:S02]  /*1a9d0*/  S2R R5, SR_CTAID.X ;  /* 0x0000000000057919 */ /* 0x000f240000002500 */
[C---:B----4-:R-:W-:Y:S01]  /*1a9e0*/  IMAD R11, R5.reuse, 0x40, R2 ;  /* 0x00000040050b7824 */ /* 0x050fe200078e0202 */
[----:B------:R-:W-:Y:S01]  /*1a9f0*/  IADD3 R2, R6, 0x8, RZ ;  /* 0x0000000806027810 */ /* 0x000fe20007ffe0ff */
[----:B------:R-:W-:-:S03]  /*1aa00*/  IMAD R5, R5, -0x40, R229 ;  /* 0xffffffc005057824 */ /* 0x000fc600078e02e5 */
[----:B------:R-:W-:Y:S02]  /*1aa10*/  SHF.R.S32.HI R9, RZ, 0x1f, R11 ;  /* 0x0000001fff097819 */ /* 0x000fe4000001140b */
[C---:B------:R-:W-:Y:S02]  /*1aa20*/  IADD3 R0, P0, R6.reuse, R11, RZ ;  /* 0x0000000b06007210 */ /* 0x040fe40007f1e0ff */
[-C--:B------:R-:W-:Y:S02]  /*1aa30*/  ISETP.GE.AND P2, PT, R6, R5.reuse, PT ;  /* 0x000000050600720c */ /* 0x080fe40003f46270 */
[----:B------:R-:W-:Y:S02]  /*1aa40*/  ISETP.GE.AND P1, PT, R2, R5, PT ;  /* 0x000000050200720c */ /* 0x000fe40003f26270 */
[----:B------:R-:W-:Y:S02]  /*1aa50*/  LEA.HI.X.SX32 R9, R6, R9, 0x1, P0 ;  /* 0x0000000906097211 */ /* 0x000fe400000f0eff */
[----:B------:R-:W-:-:S04]  /*1aa60*/  LEA R4, P0, R0, c[0x0][0x200], 0x2 ;  /* 0x0000800000047a11 */ /* 0x000fc800078010ff */
[----:B------:R-:W-:-:S05]  /*1aa70*/  LEA.HI.X R5, R0, c[0x0][0x204], R9, 0x2, P0 ;  /* 0x0000810000057a11 */ /* 0x000fca00000f1409 */
[----:B------:R4:W-:Y:S04]  /*1aa80*/  @!P2 STG.E [R4.64], R8 ;  /* 0x000000080400a986 */ /* 0x0009e8000c101904 */
[----:B------:R4:W-:Y:S02]  /*1aa90*/  @!P1 STG.E [R4.64+0x20], R13 ;  /* 0x0000200d04009986 */ /* 0x0009e4000c101904 */
.L_x_944:
[----:B------:R-:W-:Y:S05]  /*1aaa0*/  BSYNC B0 ;  /* 0x0000000000007941 */ /* 0x000fea0003800000 */
.L_x_943:
[----:B------:R-:W5:Y:S01]  /*1aab0*/  S2R R0, SR_CTAID.X ;  /* 0x0000000000007919 */ /* 0x000f620000002500 */
[----:B------:R-:W-:Y:S01]  /*1aac0*/  SHF.R.S32.HI R149, RZ, 0x1f, R148 ;  /* 0x0000001fff957819 */ /* 0x000fe20000011494 */
[----:B------:R-:W-:Y:S01]  /*1aad0*/  BSSY B0, `(.L_x_945) ;  /* 0x000001a000007945 */ /* 0x000fe20003800000 */
[----:B------:R-:W-:Y:S02]  /*1aae0*/  ISETP.GE.AND P1, PT, R148, c[0x0][0x220], PT ;  /* 0x0000880094007a0c */ /* 0x000fe40003f26270 */
[----:B------:R-:W-:Y:S02]  /*1aaf0*/  SHF.R.S32.HI R2, RZ, 0x1f, R7 ;  /* 0x0000001fff027819 */ /* 0x000fe40000011407 */
[----:B----4-:R-:W-:-:S03]  /*1ab00*/  SHF.R.S32.HI R4, RZ, 0x1f, R3 ;  /* 0x0000001fff047819 */ /* 0x010fc60000011403 */
[----:B------:R-:W-:-:S04]  /*1ab10*/  IMAD R2, R2, c[0x0][0x1f0], RZ ;  /* 0x00007c0002027a24 */ /* 0x000fc800078e02ff */
[----:B------:R-:W-:Y:S02]  /*1ab20*/  IMAD R2, R7, c[0x0][0x1f4], R2 ;  /* 0x00007d0007027a24 */ /* 0x000fe400078e0202 */
[----:B-----5:R-:W-:-:S04]  /*1ab30*/  IMAD.SHL.U32 R0, R0, 0x40, RZ ;  /* 0x0000004000007824 */ /* 0x020fc800078e00ff */
[----:B------:R-:W-:Y:S01]  /*1ab40*/  IMAD.WIDE.U32 R8, R0, c[0x0][0x1e8], R148 ;  /* 0x00007a0000087a25 */ /* 0x000fe200078e0094 */
[----:B------:R-:W-:-:S04]  /*1ab50*/  SHF.R.S32.HI R5, RZ, 0x1f, R0 ;  /* 0x0000001fff057819 */ /* 0x000fc80000011400 */
[----:B------:R-:W-:Y:S01]  /*1ab60*/  IADD3 R14, P0, R14, R8, RZ ;  /* 0x000000080e0e7210 */ /* 0x000fe20007f1e0ff */
[----:B------:R-:W-:-:S04]  /*1ab70*/  IMAD R5, R5, c[0x0][0x1e8], RZ ;  /* 0x00007a0005057a24 */ /* 0x000fc800078e02ff */
[C---:B------:R-:W-:Y:S01]  /*1ab80*/  IMAD R5, R0.reuse, c[0x0][0x1ec], R5 ;  /* 0x00007b0000057a24 */ /* 0x040fe200078e0205 */
[----:B------:R-:W-:-:S04]  /*1ab90*/  IADD3 R0, -R0, R229, RZ ;  /* 0x000000e500007210 */ /* 0x000fc80007ffe1ff */
[----:B------:R-:W-:Y:S02]  /*1aba0*/  IADD3.X R15, R230, R9, R5, P0, !PT ;  /* 0x00000009e60f7210 */ /* 0x000fe400007fe405 */
[----:B------:R-:W-:-:S03]  /*1abb0*/  ISETP.GE.OR P0, PT, R3, R0, P1 ;  /* 0x000000000300720c */ /* 0x000fc60000f06670 */
[----:B------:R-:W-:-:S04]  /*1abc0*/  IMAD.WIDE.U32 R14, R7, c[0x0][0x1f0], R14 ;  /* 0x00007c00070e7a25 */ /* 0x000fc800078e000e */
[----:B------:R-:W-:-:S06]  /*1abd0*/  IMAD.IADD R7, R2, 0x1, R15 ;  /* 0x0000000102077824 */ /* 0x000fcc00078e020f */
        /* <DEDUP_REMOVED lines=9> */
.L_x_946:
[----:B------:R-:W-:Y:S05]  /*1ac70*/  BSYNC B0 ;  /* 0x0000000000007941 */ /* 0x000fea0003800000 */
.L_x_945:
[----:B------:R-:W-:-:S04]  /*1ac80*/  IADD3 R5, R3, 0x20, RZ ;  /* 0x0000002003057810 */ /* 0x000fc80007ffe0ff */
[----:B------:R-:W-:-:S13]  /*1ac90*/  ISETP.GE.OR P0, PT, R5, R0, P1 ;  /* 0x000000000500720c */ /* 0x000fda0000f06670 */
[----:B------:R-:W-:Y:S05]  /*1aca0*/  @P0 EXIT ;  /* 0x000000000000094d */ /* 0x000fea0003800000 */
[----:B------:R-:W-:Y:S02]  /*1acb0*/  IADD3 R3, P0, R3, 0x20, RZ ;  /* 0x0000002003037810 */ /* 0x000fe40007f1e0ff */
[----:B------:R-:W-:-:S03]  /*1acc0*/  MOV R5, R7 ;  /* 0x0000000700057202 */ /* 0x000fc60000000f00 */
[----:B------:R-:W-:Y:S02]  /*1acd0*/  IMAD.X R0, RZ, RZ, R4, P0 ;  /* 0x000000ffff007224 */ /* 0x000fe400000e0604 */
[----:B------:R-:W-:Y:S02]  /*1ace0*/  IMAD.MOV.U32 R4, RZ, RZ, R14 ;  /* 0x000000ffff047224 */ /* 0x000fe400078e000e */
[----:B------:R-:W-:Y:S02]  /*1acf0*/  IMAD R0, R0, c[0x0][0x1e8], RZ ;  /* 0x00007a0000007a24 */ /* 0x000fe400078e02ff */
[----:B------:R-:W-:-:S04]  /*1ad00*/  IMAD.WIDE.U32 R4, R3, c[0x0][0x1e8], R4 ;  /* 0x00007a0003047a25 */ /* 0x000fc800078e0004 */
[----:B------:R-:W-:Y:S01]  /*1ad10*/  IMAD R0, R3, c[0x0][0x1ec], R0 ;  /* 0x00007b0003007a24 */ /* 0x000fe200078e0200 */
[----:B------:R-:W-:-:S04]  /*1ad20*/  LEA R2, P0, R4, c[0x0][0x1d0], 0x1 ;  /* 0x0000740004027a11 */ /* 0x000fc800078008ff */
[----:B------:R-:W-:-:S04]  /*1ad30*/  IADD3 R3, R0, R5, RZ ;  /* 0x0000000500037210 */ /* 0x000fc80007ffe0ff */
[----:B------:R-:W-:-:S05]  /*1ad40*/  LEA.HI.X R3, R4, c[0x0][0x1d4], R3, 0x1, P0 ;  /* 0x0000750004037a11 */ /* 0x000fca00000f0c03 */
[----:B---3--:R-:W-:Y:S01]  /*1ad50*/  STG.E.128 [R2.64], R20 ;  /* 0x0000001402007986 */ /* 0x008fe2000c101d04 */
[----:B------:R-:W-:Y:S05]  /*1ad60*/  EXIT ;  /* 0x000000000000794d */ /* 0x000fea0003800000 */
.L_x_947:
        /* <DEDUP_REMOVED lines=9> */
.L_x_5192:


//--------------------- .text._ZN5flash24flash_fwd_splitkv_kernelI23Flash_fwd_kernel_traitsILi32ELi64ELi256ELi4ELb0ELb0EN7cutlass10bfloat16_tE19Flash_kernel_traitsILi32ELi64ELi256ELi4ES3_EELb1ELb0ELb0ELb0ELb0ELb1ELb0ELb1EEEvNS_16Flash_fwd_paramsE --------------------------
	.section	.text._ZN5flash24flash_fwd_splitkv_kernelI23Flash_fwd_kernel_traitsILi32ELi64ELi256ELi4ELb0ELb0EN7cutlass10bfloat16_tE19Flash_kernel_traitsILi32ELi64ELi256ELi4ES3_EELb1ELb0ELb0ELb0ELb0ELb1ELb0ELb1EEEvNS_16Flash_fwd_paramsE,"ax",@progbits
	.sectioninfo	@"SHI_REGISTERS=255"
	.align	128
        .global         _ZN5flash24flash_fwd_splitkv_kernelI23Flash_fwd_kernel_traitsILi32ELi64ELi256ELi4ELb0ELb0EN7cutlass10bfloat16_tE19Flash_kernel_traitsILi32ELi64ELi256ELi4ES3_EELb1ELb0ELb0ELb0ELb0ELb1ELb0ELb1EEEvNS_16Flash_fwd_paramsE
        .type           _ZN5flash24flash_fwd_splitkv_kernelI23Flash_fwd_kernel_traitsILi32ELi64ELi256ELi4ELb0ELb0EN7cutlass10bfloat16_tE19Flash_kernel_traitsILi32ELi64ELi256ELi4ES3_EELb1ELb0ELb0ELb0ELb0ELb1ELb0ELb1EEEvNS_16Flash_fwd_paramsE,@function
        .size           _ZN5flash24flash_fwd_splitkv_kernelI23Flash_fwd_kernel_traitsILi32ELi64ELi256ELi4ELb0ELb0EN7cutlass10bfloat16_tE19Flash_kernel_traitsILi32ELi64ELi256ELi4ES3_EELb1ELb0ELb0ELb0ELb0ELb1ELb0ELb1EEEvNS_16Flash_fwd_paramsE,(.L_x_5193 - _ZN5flash24flash_fwd_splitkv_kernelI23Flash_fwd_kernel_traitsILi32ELi64ELi256ELi4ELb0ELb0EN7cutlass10bfloat16_tE19Flash_kernel_traitsILi32ELi64ELi256ELi4ES3_EELb1ELb0ELb0ELb0ELb0ELb1ELb0ELb1EEEvNS_16Flash_fwd_paramsE)
        .other          _ZN5flash24flash_fwd_splitkv_kernelI23Flash_fwd_kernel_traitsILi32ELi64ELi256ELi4ELb0ELb0EN7cutlass10bfloat16_tE19Flash_kernel_traitsILi32ELi64ELi256ELi4ES3_EELb1ELb0ELb0ELb0ELb0ELb1ELb0ELb1EEEvNS_16Flash_fwd_paramsE,@"STO_CUDA_ENTRY STV_DEFAULT"
_ZN5flash24flash_fwd_splitkv_kernelI23Flash_fwd_kernel_traitsILi32ELi64ELi256ELi4ELb0ELb0EN7cutlass10bfloat16_tE19Flash_kernel_traitsILi32ELi64ELi256ELi4ES3_EELb1ELb0ELb0ELb0ELb0ELb1ELb0ELb1EEEvNS_16Flash_fwd_paramsE:
.text._ZN5flash24flash_fwd_splitkv_kernelI23Flash_fwd_kernel_traitsILi32ELi64ELi256ELi4ELb0ELb0EN7cutlass10bfloat16_tE19Flash_kernel_traitsILi32ELi64ELi256ELi4ES3_EELb1ELb0ELb0ELb0ELb0ELb1ELb0ELb1EEEvNS_16Flash_fwd_paramsE:
[----:B------:R-:W-:Y:S02]  /*0000*/  MOV R1, c[0x0][0x28] ;  /* 0x00000a0000017a02 */ /* 0x000fe40000000f00 */
[----:B------:R-:W1:Y:S01]  /*0010*/  S2R R5, SR_CTAID.Y ;  /* 0x0000000000057919 */ /* 0x000e620000002600 */
[----:B------:R-:W2:Y:S01]  /*0020*/  LDC.U8 R0, c[0x0][0x312] ;  /* 0x0000c480ff007b82 */ /* 0x000ea20000000000 */
[----:B------:R-:W-:Y:S01]  /*0030*/  ISETP.NE.U32.AND P0, PT, RZ, c[0x0][0x240], PT ;  /* 0x00009000ff007a0c */ /* 0x000fe20003f05070 */
[----:B------:R-:W-:Y:S01]  /*0040*/  IMAD.MOV.U32 R6, RZ, RZ, 0x4 ;  /* 0x00000004ff067424 */ /* 0x000fe200078e00ff */
[----:B------:R-:W-:Y:S01]  /*0050*/  ULDC.64 UR6, c[0x0][0x118] ;  /* 0x0000460000067ab9 */ /* 0x000fe20000000a00 */
[----:B------:R-:W-:Y:S01]  /*0060*/  IMAD.MOV.U32 R245, RZ, RZ, -0x1 ;  /* 0xfffffffffff57424 */ /* 0x000fe200078e00ff */
[----:B------:R-:W-:Y:S02]  /*0070*/  ISETP.NE.AND.EX P0, PT, RZ, c[0x0][0x244], PT, P0 ;  /* 0x00009100ff007a0c */ /* 0x000fe40003f05300 */
[----:B------:R-:W-:Y:S02]  /*0080*/  ISETP.NE.U32.AND P2, PT, RZ, c[0x0][0x250], PT ;  /* 0x00009400ff007a0c */ /* 0x000fe40003f45070 */
[----:B------:R-:W-:-:S02]  /*0090*/  ISETP.EQ.U32.AND P3, PT, RZ, c[0x0][0x248], PT ;  /* 0x00009200ff007a0c */ /* 0x000fc40003f62070 */
[----:B------:R-:W-:Y:S02]  /*00a0*/  ISETP.NE.AND.EX P4, PT, RZ, c[0x0][0x254], PT, P2 ;  /* 0x00009500ff007a0c */ /* 0x000fe40003f85320 */
[----:B------:R-:W-:Y:S01]  /*00b0*/  IADD3 R1, R1, -0x8, RZ ;  /* 0xfffffff801017810 */ /* 0x000fe20007ffe0ff */
[----:B-1----:R-:W-:Y:S01]  /*00c0*/  IMAD.WIDE R2, R5, R6, c[0x0][0x240] ;  /* 0x0000900005027625 */ /* 0x002fe200078e0206 */
[----:B--2---:R-:W-:-:S04]  /*00d0*/  ISETP.NE.AND P1, PT, R0, RZ, PT ;  /* 0x000000ff0000720c */ /* 0x004fc80003f25270 */
[----:B------:R1:W2:Y:S01]  /*00e0*/  @P0 LDG.E R245, [R2.64] ;  /* 0x0000000602f50981 */ /* 0x0002a2000c1e1900 */
[----:B------:R-:W-:Y:S01]  /*00f0*/  IMAD.MOV.U32 R8, RZ, RZ, RZ ;  /* 0x000000ffff087224 */ /* 0x000fe200078e00ff */
[----:B------:R-:W-:Y:S02]  /*0100*/  ISETP.EQ.OR.EX P2, PT, RZ, c[0x0][0x24c], !P1, P3 ;  /* 0x00009300ff007a0c */ /* 0x000fe40004f42730 */
[----:B------:R1:W2:Y:S01]  /*0110*/  @P0 LDG.E R0, [R2.64+0x4] ;  /* 0x0000040602000981 */ /* 0x0002a2000c1e1900 */
[----:B------:R-:W-:-:S05]  /*0120*/  IMAD.WIDE R146, R5, R6, c[0x0][0x250] ;  /* 0x0000940005927625 */ /* 0x000fca00078e0206 */
[----:B------:R3:W5:Y:S01]  /*0130*/  @P4 LDG.E R8, [R146.64] ;  /* 0x0000000692084981 */ /* 0x000762000c1e1900 */
[----:B------:R-:W-:-:S03]  /*0140*/  IMAD.MOV.U32 R7, RZ, RZ, -0x1 ;  /* 0xffffffffff077424 */ /* 0x000fc600078e00ff */
[----:B------:R-:W4:Y:S04]  /*0150*/  S2R R23, SR_CTAID.X ;  /* 0x0000000000177919 */ /* 0x000f280000002500 */
[----:B------:R-:W2:Y:S04]  /*0160*/  S2R R102, SR_CTAID.Z ;  /* 0x0000000000667919 */ /* 0x000ea80000002700 */
[----:B------:R-:W2:Y:S01]  /*0170*/  S2R R136, SR_TID.X ;  /* 0x0000000000887919 */ /* 0x000ea20000002100 */
[----:B-1----:R-:W-:-:S05]  /*0180*/  IMAD.WIDE R2, R5, R6, c[0x0][0x248] ;  /* 0x0000920005027625 */ /* 0x002fca00078e0206 */
[----:B------:R3:W5:Y:S01]  /*0190*/  @!P2 LDG.E R7, [R2.64] ;  /* 0x000000060207a981 */ /* 0x000762000c1e1900 */
[----:B------:R-:W-:-:S04]  /*01a0*/  ISETP.NE.U32.AND P2, PT, RZ, c[0x0][0x248], PT ;  /* 0x00009200ff007a0c */ /* 0x000fc80003f45070 */
[----:B------:R-:W-:Y:S01]  /*01b0*/  ISETP.NE.AND.EX P2, PT, RZ, c[0x0][0x24c], PT, P2 ;  /* 0x00009300ff007a0c */ /* 0x000fe20003f45320 */
[----:B------:R-:W-:-:S04]  /*01c0*/  IMAD.MOV.U32 R11, RZ, RZ, R5 ;  /* 0x000000ffff0b7224 */ /* 0x000fc800078e0005 */
[--C-:B------:R-:W-:Y:S01]  /*01d0*/  IMAD.MOV.U32 R18, RZ, RZ, R11.reuse ;  /* 0x000000ffff127224 */ /* 0x100fe200078e000b */
[----:B------:R-:W-:Y:S01]  /*01e0*/  SHF.R.S32.HI R22, RZ, 0x1f, R11 ;  /* 0x0000001fff167819 */ /* 0x000fe2000001140b */
[----:B--2---:R-:W-:Y:S02]  /*01f0*/  @P0 IMAD.IADD R14, R0, 0x1, -R245 ;  /* 0x00000001000e0824 */ /* 0x004fe400078e0af5 */
[----:B------:R-:W-:-:S05]  /*0200*/  @!P0 IMAD.MOV.U32 R14, RZ, RZ, c[0x0][0x214] ;  /* 0x00008500ff0e8624 */ /* 0x000fca00078e00ff */
[----:B------:R3:W-:Y:S01]  /*0210*/  STL [R1], R14 ;  /* 0x0000000e01007387 */ /* 0x0007e20000100800 */
[----:B------:R-:W-:Y:S05]  /*0220*/  @!P2 BRA `(.L_x_948) ;  /* 0x000000400000a947 */ /* 0x000fea0003800000 */
[----:B----4-:R-:W2:Y:S02]  /*0230*/  @P1 LDG.E R0, [R2.64+0x4] ;  /* 0x0000040602001981 */ /* 0x010ea4000c1e1900 */
[----:B--2--5:R-:W-:-:S06]  /*0240*/  @P1 IADD3 R0, R0, -R7, RZ ;  /* 0x8000000700001210 */ /* 0x024fcc0007ffe0ff */
[----:B------:R1:W5:Y:S01]  /*0250*/  @!P1 LDG.E R0, [R2.64] ;  /* 0x0000000602009981 */ /* 0x000362000c1e1900 */
[----:B------:R-:W-:Y:S05]  /*0260*/  BRA `(.L_x_949) ;  /* 0x0000001000007947 */ /* 0x000fea0003800000 */
.L_x_948:
[----:B----4-:R-:W-:Y:S02]  /*0270*/  MOV R0, c[0x0][0x218] ;  /* 0x0000860000007a02 */ /* 0x010fe40000000f00 */
.L_x_949:
[----:B------:R-:W-:-:S04]  /*0280*/  ISETP.NE.U32.AND P0, PT, RZ, c[0x0][0x258], PT ;  /* 0x00009600ff007a0c */ /* 0x000fc80003f05070 */
[----:B------:R-:W-:-:S13]  /*0290*/  ISETP.NE.AND.EX P1, PT, RZ, c[0x0][0x25c], PT, P0 ;  /* 0x00009700ff007a0c */ /* 0x000fda0003f25300 */
[----:B-1-3--:R-:W-:-:S06]  /*02a0*/  @P1 IMAD.WIDE R2, R5, R6, c[0x0][0x258] ;  /* 0x0000960005021625 */ /* 0x00afcc00078e0206 */
        /* <DEDUP_REMOVED lines=13> */
[----:B------:R-:W-:Y:S02]  /*0380*/  IADD3 R2, R91, 0xff, RZ ;  /* 0x000000ff5b027810 */ /* 0x000fe40007ffe0ff */
        /* <DEDUP_REMOVED lines=19> */
[----:B------:R-:W-:-:S03]  /*04c0*/  LOP3.LUT R0, R13, 0xfffffffc, RZ, 0xc0, !PT ;  /* 0xfffffffc0d007812 */ /* 0x000fc600078ec0ff */
[----:B------:R-:W-:Y:S01]  /*04d0*/  IMAD R10, R10, c[0x0][0x1e8], RZ ;  /* 0x00007a000a0a7a24 */ /* 0x000fe200078e02ff */
[----:B------:R-:W-:-:S03]  /*04e0*/  IADD3 R12, -R0, R136, RZ ;  /* 0x00000088000c7210 */ /* 0x000fc60007ffe1ff */
[----:B------:R-:W-:Y:S01]  /*04f0*/  @P0 IMAD.WIDE.U32 R2, R245, c[0x0][0x1e8], RZ ;  /* 0x00007a00f5020a25 */ /* 0x000fe200078e00ff */
[----:B------:R-:W-:-:S03]  /*0500*/  SHF.L.U32 R4, R12, 0x3, RZ ;  /* 0x000000030c047819 */ /* 0x000fc600000006ff */
[----:B------:R-:W-:Y:S01]  /*0510*/  @!P0 IMAD R8, R22, c[0x0][0x1e0], RZ ;  /* 0x0000780016088a24 */ /* 0x000fe200078e02ff */
[----:B------:R-:W-:Y:S01]  /*0520*/  SHF.R.S32.HI R5, RZ, 0x1f, R4 ;  /* 0x0000001fff057819 */ /* 0x000fe20000011404 */
[----:B------:R-:W-:Y:S01]  /*0530*/  @!P0 IMAD.WIDE.U32 R6, R11, c[0x0][0x1e0], RZ ;  /* 0x000078000b068a25 */ /* 0x000fe200078e00ff */
[----:B------:R-:W-:-:S03]  /*0540*/  ISETP.GE.AND P1, PT, R4, c[0x0][0x220], PT ;  /* 0x0000880004007a0c */ /* 0x000fc60003f26270 */
[----:B------:R-:W-:Y:S02]  /*0550*/  @P0 IMAD R9, R245, c[0x0][0x1ec], R3 ;  /* 0x00007b00f5090a24 */ /* 0x000fe400078e0203 */
[----:B------:R-:W-:Y:S01]  /*0560*/  @P0 IMAD.MOV.U32 R0, RZ, RZ, R2 ;  /* 0x000000ffff000224 */ /* 0x000fe200078e0002 */
[----:B------:R-:W-:Y:S01]  /*0570*/  @!P0 MOV R0, R6 ;  /* 0x0000000600008202 */ /* 0x000fe20000000f00 */
[----:B------:R-:W-:Y:S01]  /*0580*/  @!P0 IMAD R8, R11, c[0x0][0x1e4], R8 ;  /* 0x000079000b088a24 */ /* 0x000fe200078e0208 */
[----:B------:R-:W-:Y:S01]  /*0590*/  SHF.R.S32.HI R6, RZ, 0x1f, R102 ;  /* 0x0000001fff067819 */ /* 0x000fe20000011466 */
[----:B------:R-:W-:-:S04]  /*05a0*/  IMAD.WIDE.U32 R2, R156, c[0x0][0x1e8], R4 ;  /* 0x00007a009c027a25 */ /* 0x000fc800078e0004 */
[----:B------:R-:W-:Y:S01]  /*05b0*/  @!P0 IMAD.IADD R9, R7, 0x1, R8 ;  /* 0x0000000107098824 */ /* 0x000fe200078e0208 */
[----:B------:R-:W-:Y:S01]  /*05c0*/  IADD3 R2, P0, R0, R2, RZ ;  /* 0x0000000200027210 */ /* 0x000fe20007f1e0ff */
[C---:B------:R-:W-:Y:S01]  /*05d0*/  IMAD R5, R156.reuse, c[0x0][0x1ec], R10 ;  /* 0x00007b009c057a24 */ /* 0x040fe200078e020a */
[----:B------:R-:W-:Y:S01]  /*05e0*/  IADD3 R10, -R156, R14, RZ ;  /* 0x0000000e9c0a7210 */ /* 0x000fe20007ffe1ff */
[----:B------:R-:W-:Y:S01]  /*05f0*/  IMAD R6, R6, c[0x0][0x1f0], RZ ;  /* 0x00007c0006067a24 */ /* 0x000fe200078e02ff */
[----:B------:R-:W-:Y:S01]  /*0600*/  SHF.R.S32.HI R0, RZ, 0x2, R13 ;  /* 0x00000002ff007819 */ /* 0x000fe2000001140d */
[----:B------:R-:W-:Y:S01]  /*0610*/  IMAD R7, R11, c[0x0][0x1c0], R102 ;  /* 0x000070000b077a24 */ /* 0x000fe200078e0266 */
[----:B------:R-:W-:Y:S01]  /*0620*/  IADD3.X R3, R9, R3, R5, P0, !PT ;  /* 0x0000000309037210 */ /* 0x000fe200007fe405 */
[----:B------:R-:W-:Y:S01]  /*0630*/  IMAD R6, R102, c[0x0][0x1f4], R6 ;  /* 0x00007d0066067a24 */ /* 0x000fe200078e0206 */
[----:B------:R-:W-:Y:S01]  /*0640*/  ISETP.GE.OR P0, PT, R0, R10, P1 ;  /* 0x0000000a0000720c */ /* 0x000fe20000f06670 */
[----:B------:R-:W-:Y:S01]  /*0650*/  IMAD R11, R7, c[0x0][0x214], R156 ;  /* 0x00008500070b7a24 */ /* 0x000fe200078e029c */
[----:B------:R-:W-:Y:S01]  /*0660*/  SHF.R.S32.HI R13, RZ, 0x1f, R0 ;  /* 0x0000001fff0d7819 */ /* 0x000fe20000011400 */
[----:B------:R-:W-:-:S04]  /*0670*/  IMAD.WIDE.U32 R4, R102, c[0x0][0x1f0], R2 ;  /* 0x00007c0066047a25 */ /* 0x000fc800078e0002 */
[----:B------:R-:W-:-:S06]  /*0680*/  IMAD.IADD R3, R5, 0x1, R6 ;  /* 0x0000000105037824 */ /* 0x000fcc00078e0206 */
[----:B------:R-:W-:Y:S05]  /*0690*/  @P0 BRA `(.L_x_952) ;  /* 0x0000008000000947 */ /* 0x000fea0003800000 */
[----:B------:R-:W-:Y:S01]  /*06a0*/  MOV R2, R4 ;  /* 0x0000000400027202 */ /* 0x000fe20000000f00 */
[----:B------:R-:W-:-:S04]  /*06b0*/  IMAD R8, R13, c[0x0][0x1e8], RZ ;  /* 0x00007a000d087a24 */ /* 0x000fc800078e02ff */
[----:B------:R-:W-:-:S04]  /*06c0*/  IMAD.WIDE.U32 R6, R0, c[0x0][0x1e8], R2 ;  /* 0x00007a0000067a25 */ /* 0x000fc800078e0002 */
[----:B------:R-:W-:-:S05]  /*06d0*/  IMAD R8, R0, c[0x0][0x1ec], R8 ;  /* 0x00007b0000087a24 */ /* 0x000fca00078e0208 */
[----:B------:R-:W-:Y:S02]  /*06e0*/  IADD3 R7, R7, R8, RZ ;  /* 0x0000000807077210 */ /* 0x000fe40007ffe0ff */
[----:B------:R-:W-:-:S04]  /*06f0*/  LEA R8, P0, R6, c[0x0][0x1d0], 0x1 ;  /* 0x0000740006087a11 */ /* 0x000fc800078008ff */
[----:B------:R-:W-:-:S05]  /*0700*/  LEA.HI.X R9, R6, c[0x0][0x1d4], R7, 0x1, P0 ;  /* 0x0000750006097a11 */ /* 0x000fca00000f0c07 */
[----:B------:R1:W-:Y:S04]  /*0710*/  STG.E.128 [R8.64], RZ ;  /* 0x000000ff08007986 */ /* 0x0003e8000c101d06 */
.L_x_952:
[----:B------:R-:W-:Y:S05]  /*0720*/  BSYNC B0 ;  /* 0x0000000000007941 */ /* 0x000fea0003800000 */
.L_x_951:
[----:B------:R-:W-:Y:S01]  /*0730*/  IADD3 R6, R0, 0x20, RZ ;  /* 0x0000002000067810 */ /* 0x000fe20007ffe0ff */
[----:B------:R-:W-:Y:S03]  /*0740*/  BSSY B0, `(.L_x_953) ;  /* 0x000000e000007945 */ /* 0x000fe60003800000 */
[CC--:B------:R-:W-:Y:S02]  /*0750*/  ISETP.GE.OR P0, PT, R6.reuse, R10.reuse, P1 ;  /* 0x0000000a0600720c */ /* 0x0c0fe40000f06670 */
[----:B------:R-:W-:-:S11]  /*0760*/  ISETP.GE.AND P2, PT, R6, R10, PT ;  /* 0x0000000a0600720c */ /* 0x000fd60003f46270 */
[----:B------:R-:W-:Y:S05]  /*0770*/  @P0 BRA `(.L_x_954) ;  /* 0x000000a000000947 */ /* 0x000fea0003800000 */
[----:B------:R-:W-:-:S04]  /*0780*/  IADD3 R5, P0, R0, 0x20, RZ ;  /* 0x0000002000057810 */ /* 0x000fc80007f1e0ff */
[----:B------:R-:W-:-:S05]  /*0790*/  IADD3.X R2, RZ, R13, RZ, P0, !PT ;  /* 0x0000000dff027210 */ /* 0x000fca00007fe4ff */
[----:B-1----:R-:W-:Y:S01]  /*07a0*/  IMAD R8, R2, c[0x0][0x1e8], RZ ;  /* 0x00007a0002087a24 */ /* 0x002fe200078e02ff */
[----:B------:R-:W-:-:S05]  /*07b0*/  MOV R2, R4 ;  /* 0x0000000400027202 */ /* 0x000fca0000000f00 */
[----:B------:R-:W-:-:S04]  /*07c0*/  IMAD.WIDE.U32 R6, R5, c[0x0][0x1e8], R2 ;  /* 0x00007a0005067a25 */ /* 0x000fc800078e0002 */
[----:B------:R-:W-:Y:S01]  /*07d0*/  IMAD R3, R5, c[0x0][0x1ec], R8 ;  /* 0x00007b0005037a24 */ /* 0x000fe200078e0208 */
[----:B------:R-:W-:-:S04]  /*07e0*/  LEA R2, P0, R6, c[0x0][0x1d0], 0x1 ;  /* 0x0000740006027a11 */ /* 0x000fc800078008ff */
[----:B------:R-:W-:-:S04]  /*07f0*/  IADD3 R3, R7, R3, RZ ;  /* 0x0000000307037210 */ /* 0x000fc80007ffe0ff */
[----:B------:R-:W-:-:S05]  /*0800*/  LEA.HI.X R3, R6, c[0x0][0x1d4], R3, 0x1, P0 ;  /* 0x0000750006037a11 */ /* 0x000fca00000f0c03 */
[----:B------:R1:W-:Y:S02]  /*0810*/  STG.E.128 [R2.64], RZ ;  /* 0x000000ff02007986 */ /* 0x0003e4000c101d06 */
.L_x_954:
[----:B------:R-:W-:Y:S05]  /*0820*/  BSYNC B0 ;  /* 0x0000000000007941 */ /* 0x000fea0003800000 */
.L_x_953:
[----:B------:R-:W-:-:S04]  /*0830*/  ISETP.NE.AND P0, PT, R12, RZ, PT ;  /* 0x000000ff0c00720c */ /* 0x000fc80003f05270 */
[----:B------:R-:W-:Y:S02]  /*0840*/  ISETP.GE.OR P1, PT, R0, R10, P0 ;  /* 0x0000000a0000720c */ /* 0x000fe40000726670 */
[----:B------:R-:W-:-:S04]  /*0850*/  IADD3 R0, P0, R11, R0, RZ ;  /* 0x000000000b007210 */ /* 0x000fc80007f1e0ff */
[----:B-1----:R-:W-:Y:S02]  /*0860*/  LEA.HI.X.SX32 R3, R11, R13, 0x1, P0 ;  /* 0x0000000d0b037211 */ /* 0x002fe400000f0eff */
[----:B------:R-:W-:-:S04]  /*0870*/  LEA R2, P0, R0, c[0x0][0x200], 0x2 ;  /* 0x0000800000027a11 */ /* 0x000fc800078010ff */
[----:B------:R-:W-:Y:S01]  /*0880*/  LEA.HI.X R3, R0, c[0x0][0x204], R3, 0x2, P0 ;  /* 0x0000810000037a11 */ /* 0x000fe200000f1403 */
[----:B------:R-:W-:Y:S01]  /*0890*/  @!P1 IMAD.MOV.U32 R0, RZ, RZ, 0x7f800000 ;  /* 0x7f800000ff009424 */ /* 0x000fe200078e00ff */
[----:B------:R-:W-:-:S04]  /*08a0*/  ISETP.NE.OR P0, PT, R12, RZ, P2 ;  /* 0x000000ff0c00720c */ /* 0x000fc80001705670 */
[----:B------:R1:W-:Y:S09]  /*08b0*/  @!P1 STG.E [R2.64], R0 ;  /* 0x0000000002009986 */ /* 0x0003f2000c101906 */
[----:B------:R-:W-:Y:S05]  /*08c0*/  @P0 EXIT ;  /* 0x000000000000094d */ /* 0x000fea0003800000 */
[----:B-1----:R-:W-:-:S05]  /*08d0*/  MOV R0, 0x7f800000 ;  /* 0x7f80000000007802 */ /* 0x002fca0000000f00 */
[----:B------:R-:W-:Y:S01]  /*08e0*/  STG.E [R2.64+0x80], R0 ;  /* 0x0000800002007986 */ /* 0x000fe2000c101906 */
[----:B------:R-:W-:Y:S05]  /*08f0*/  EXIT ;  /* 0x000000000000794d */ /* 0x000fea0003800000 */
.L_x_950:
[----:B------:R-:W-:-:S04]  /*0900*/  ISETP.NE.U32.AND P0, PT, RZ, c[0x0][0x2b8], PT ;  /* 0x0000ae00ff007a0c */ /* 0x000fc80003f05070 */
[----:B------:R-:W-:-:S13]  /*0910*/  ISETP.NE.AND.EX P0, PT, RZ, c[0x0][0x2bc], PT, P0 ;  /* 0x0000af00ff007a0c */ /* 0x000fda0003f05300 */
[----:B------:R-:W-:-:S05]  /*0920*/  @P0 IMAD.WIDE R2, R5, R6, c[0x0][0x2b8] ;  /* 0x0000ae0005020625 */ /* 0x000fca00078e0206 */
[----:B------:R1:W5:Y:S01]  /*0930*/  @P0 LDG.E R11, [R2.64] ;  /* 0x00000006020b0981 */ /* 0x000362000c1e1900 */
[----:B------:R-:W-:Y:S01]  /*0940*/  ISETP.NE.U32.AND P0, PT, RZ, c[0x0][0x2c0], PT ;  /* 0x0000b000ff007a0c */ /* 0x000fe20003f05070 */
[----:B------:R-:W-:Y:S01]  /*0950*/  IMAD.MOV.U32 R4, RZ, RZ, RZ ;  /* 0x000000ffff047224 */ /* 0x000fe200078e00ff */
[----:B------:R-:W-:Y:S02]  /*0960*/  PLOP3.LUT P2, PT, PT, PT, PT, 0x8, 0x0 ;  /* 0x000000000000781c */ /* 0x000fe40003f4e170 */
[----:B------:R-:W-:Y:S02]  /*0970*/  ISETP.NE.AND.EX P1, PT, RZ, c[0x0][0x2c4], PT, P0 ;  /* 0x0000b100ff007a0c */ /* 0x000fe40003f25300 */
[----:B------:R-:W-:-:S11]  /*0980*/  LOP3.LUT R188, R188, 0xfffffff7, RZ, 0xc0, !PT ;  /* 0xfffffff7bcbc7812 */ /* 0x000fd600078ec0ff */
[----:B------:R-:W-:-:S04]  /*0990*/  @P1 IMAD R0, R22, c[0x0][0x2c8], RZ ;  /* 0x0000b20016001a24 */ /* 0x000fc800078e02ff */
[C---:B------:R-:W-:Y:S02]  /*09a0*/  @P1 IMAD R0, R18.reuse, c[0x0][0x2cc], R0 ;  /* 0x0000b30012001a24 */ /* 0x040fe400078e0200 */
[----:B-1----:R-:W-:-:S04]  /*09b0*/  @P1 IMAD.WIDE.U32 R2, R18, c[0x0][0x2c8], RZ ;  /* 0x0000b20012021a25 */ /* 0x002fc800078e00ff */
[----:B------:R-:W-:Y:S01]  /*09c0*/  @P1 IMAD.IADD R0, R3, 0x1, R0 ;  /* 0x0000000103001824 */ /* 0x000fe200078e0200 */
[----:B------:R-:W-:-:S04]  /*09d0*/  @P1 LEA R4, P0, R2, c[0x0][0x2c0], 0x2 ;  /* 0x0000b00002041a11 */ /* 0x000fc800078010ff */
[----:B------:R-:W-:Y:S01]  /*09e0*/  @P1 SHF.L.U64.HI R2, R2, 0x2, R0 ;  /* 0x0000000202021819 */ /* 0x000fe20000010200 */
[----:B------:R-:W-:Y:S02]  /*09f0*/  IMAD.MOV.U32 R0, RZ, RZ, RZ ;  /* 0x000000ffff007224 */ /* 0x000fe400078e00ff */
[----:B------:R-:W-:Y:S01]  /*0a00*/  IMAD.MOV.U32 R210, RZ, RZ, R4 ;  /* 0x000000ffffd27224 */ /* 0x000fe200078e0004 */
[----:B------:R-:W-:Y:S02]  /*0a10*/  @P1 IADD3.X R0, R2, c[0x0][0x2c4], RZ, P0, !PT ;  /* 0x0000b10002001a10 */ /* 0x000fe400007fe4ff */
[----:B------:R-:W-:-:S03]  /*0a20*/  @P1 ISETP.NE.U32.AND P0, PT, R4, RZ, PT ;  /* 0x000000ff0400120c */ /* 0x000fc60003f05070 */
[----:B------:R-:W-:Y:S01]  /*0a30*/  IMAD.MOV.U32 R211, RZ, RZ, R0 ;  /* 0x000000ffffd37224 */ /* 0x000fe200078e0000 */
[----:B------:R-:W-:-:S13]  /*0a40*/  @P1 ISETP.NE.AND.EX P2, PT, R0, RZ, PT, P0 ;  /* 0x000000ff0000120c */ /* 0x000fda0003f45300 */
[----:B------:R-:W-:Y:S01]  /*0a50*/  @P2 LOP3.LUT R188, R188, 0x8, RZ, 0xfc, !PT ;  /* 0x00000008bcbc2812 */ /* 0x000fe200078efcff */
[----:B------:R-:W-:Y:S05]  /*0a60*/  @!P2 BRA `(.L_x_955) ;  /* 0x000004e00000a947 */ /* 0x000fea0003800000 */
[----:B------:R-:W-:Y:S02]  /*0a70*/  IABS R5, c[0x0][0x2d0] ;  /* 0x0000b40000057a13 */ /* 0x000fe40000000000 */
[----:B------:R-:W-:Y:S02]  /*0a80*/  LEA R12, R216, 0xffffff00, 0x8 ;  /* 0xffffff00d80c7811 */ /* 0x000fe400078e40ff */
[----:B------:R-:W1:Y:S02]  /*0a90*/  I2F.RP R2, R5 ;  /* 0x0000000500027306 */ /* 0x000e640000209400 */
[----:B------:R-:W-:-:S06]  /*0aa0*/  IABS R4, R12 ;  /* 0x0000000c00047213 */ /* 0x000fcc0000000000 */
        /* <DEDUP_REMOVED lines=16> */
[----:B------:R-:W-:-:S04]  /*0bb0*/  LOP3.LUT R2, R12, c[0x0][0x2d0], RZ, 0x3c, !PT ;  /* 0x0000b4000c027a12 */ /* 0x000fc800078e3cff */
[----:B------:R-:W-:-:S07]  /*0bc0*/  ISETP.GE.AND P1, PT, R2, RZ, PT ;  /* 0x000000ff0200720c */ /* 0x000fce0003f26270 */
[----:B------:R-:W-:-:S04]  /*0bd0*/  @P2 IADD3 R0, R0, 0x1, RZ ;  /* 0x0000000100002810 */ /* 0x000fc80007ffe0ff */
[----:B------:R-:W-:-:S05]  /*0be0*/  MOV R4, R0 ;  /* 0x0000000000047202 */ /* 0x000fca0000000f00 */
[----:B------:R-:W-:Y:S01]  /*0bf0*/  @!P1 IMAD.MOV R4, RZ, RZ, -R4 ;  /* 0x000000ffff049224 */ /* 0x000fe200078e0a04 */
[----:B------:R-:W-:-:S05]  /*0c00*/  @!P0 LOP3.LUT R4, RZ, c[0x0][0x2d0], RZ, 0x33, !PT ;  /* 0x0000b400ff048a12 */ /* 0x000fca00078e33ff */
[----:B------:R-:W-:-:S05]  /*0c10*/  IMAD.WIDE R2, R4, 0x4, R210 ;  /* 0x0000000404027825 */ /* 0x000fca00078e02d2 */
[----:B------:R1:W2:Y:S01]  /*0c20*/  LDG.E R5, [R2.64] ;  /* 0x0000000602057981 */ /* 0x0002a2000c1e1900 */
[----:B------:R-:W-:Y:S02]  /*0c30*/  IABS R6, c[0x0][0x1c8] ;  /* 0x0000720000067a13 */ /* 0x000fe40000000000 */
[----:B------:R-:W-:Y:S02]  /*0c40*/  IABS R7, R102 ;  /* 0x0000006600077213 */ /* 0x000fe40000000000 */
[----:B-1----:R-:W1:Y:S08]  /*0c50*/  I2F.RP R2, R6 ;  /* 0x0000000600027306 */ /* 0x002e700000209400 */
[----:B-1----:R-:W1:Y:S02]  /*0c60*/  MUFU.RCP R2, R2 ;  /* 0x0000000200027308 */ /* 0x002e640000001000 */
[----:B-1----:R-:W-:-:S06]  /*0c70*/  IADD3 R2, R2, 0xffffffe, RZ ;  /* 0x0ffffffe02027810 */ /* 0x002fcc0007ffe0ff */
[----:B------:R-:W1:Y:S02]  /*0c80*/  F2I.FTZ.U32.TRUNC.NTZ R3, R2 ;  /* 0x0000000200037305 */ /* 0x000e64000021f000 */
[----:B-1----:R-:W-:Y:S01]  /*0c90*/  IADD3 R0, RZ, -R3, RZ ;  /* 0x80000003ff007210 */ /* 0x002fe20007ffe0ff */
[----:B------:R-:W-:-:S04]  /*0ca0*/  IMAD.MOV.U32 R2, RZ, RZ, RZ ;  /* 0x000000ffff027224 */ /* 0x000fc800078e00ff */
[----:B------:R-:W-:-:S04]  /*0cb0*/  IMAD R0, R0, R6, RZ ;  /* 0x0000000600007224 */ /* 0x000fc800078e02ff */
        /* <DEDUP_REMOVED lines=12> */
[----:B------:R-:W-:-:S05]  /*0d80*/  IMAD R10, R2, c[0x0][0x2d0], R12 ;  /* 0x0000b400020a7a24 */ /* 0x000fca00078e020c */
[----:B------:R-:W-:-:S03]  /*0d90*/  SHF.R.S32.HI R17, RZ, 0x1f, R10 ;  /* 0x0000001fff117819 */ /* 0x000fc6000001140a */
[----:B------:R-:W-:Y:S02]  /*0da0*/  @P1 IADD3 R0, R0, 0x1, RZ ;  /* 0x0000000100001810 */ /* 0x000fe40007ffe0ff */
[----:B------:R-:W-:Y:S01]  /*0db0*/  ISETP.NE.AND P1, PT, RZ, c[0x0][0x1c8], PT ;  /* 0x00007200ff007a0c */ /* 0x000fe20003f25270 */
[----:B------:R-:W-:Y:S01]  /*0dc0*/  IMAD R4, R17, c[0x0][0x198], RZ ;  /* 0x0000660011047a24 */ /* 0x000fe200078e02ff */
[----:B------:R-:W-:-:S03]  /*0dd0*/  @!P0 IADD3 R0, -R0, RZ, RZ ;  /* 0x000000ff00008210 */ /* 0x000fc60007ffe1ff */
[----:B------:R-:W-:-:S08]  /*0de0*/  IMAD R4, R10, c[0x0][0x19c], R4 ;  /* 0x000067000a047a24 */ /* 0x000fd000078e0204 */
[----:B------:R-:W-:-:S04]  /*0df0*/  @!P1 LOP3.LUT R0, RZ, c[0x0][0x1c8], RZ, 0x33, !PT ;  /* 0x00007200ff009a12 */ /* 0x000fc800078e33ff */
[----:B------:R-:W-:Y:S02]  /*0e00*/  SHF.R.S32.HI R16, RZ, 0x1f, R0 ;  /* 0x0000001fff107819 */ /* 0x000fe40000011400 */
[----:B------:R-:W-:Y:S02]  /*0e10*/  MOV R14, R0 ;  /* 0x00000000000e7202 */ /* 0x000fe40000000f00 */
[----:B--2---:R-:W-:Y:S01]  /*0e20*/  SHF.R.S32.HI R8, RZ, 0x1f, R5 ;  /* 0x0000001fff087819 */ /* 0x004fe20000011405 */
[----:B------:R-:W-:-:S04]  /*0e30*/  IMAD.WIDE.U32 R6, R5, c[0x0][0x180], RZ ;  /* 0x0000600005067a25 */ /* 0x000fc800078e00ff */
[----:B------:R-:W-:-:S04]  /*0e40*/  IMAD R2, R8, c[0x0][0x180], RZ ;  /* 0x0000600008027a24 */ /* 0x000fc800078e02ff */
[----:B------:R-:W-:-:S04]  /*0e50*/  IMAD R2, R5, c[0x0][0x184], R2 ;  /* 0x0000610005027a24 */ /* 0x000fc800078e0202 */
[----:B------:R-:W-:Y:S01]  /*0e60*/  IMAD.IADD R3, R7, 0x1, R2 ;  /* 0x0000000107037824 */ /* 0x000fe200078e0202 */
[----:B------:R-:W-:Y:S01]  /*0e70*/  MOV R2, R6 ;  /* 0x0000000600027202 */ /* 0x000fe20000000f00 */
[----:B------:R-:W-:-:S04]  /*0e80*/  IMAD R6, R8, c[0x0][0x188], RZ ;  /* 0x0000620008067a24 */ /* 0x000fc800078e02ff */
[----:B------:R-:W-:-:S04]  /*0e90*/  IMAD.WIDE.U32 R2, R10, c[0x0][0x198], R2 ;  /* 0x000066000a027a25 */ /* 0x000fc800078e0002 */
[----:B------:R-:W-:Y:S02]  /*0ea0*/  IMAD.IADD R3, R3, 0x1, R4 ;  /* 0x0000000103037824 */ /* 0x000fe400078e0204 */
[----:B------:R-:W-:Y:S02]  /*0eb0*/  IMAD R4, R16, c[0x0][0x1b0], RZ ;  /* 0x00006c0010047a24 */ /* 0x000fe400078e02ff */
[C---:B------:R-:W-:Y:S02]  /*0ec0*/  IMAD R8, R5.reuse, c[0x0][0x18c], R6 ;  /* 0x0000630005087a24 */ /* 0x040fe400078e0206 */
[----:B------:R-:W-:-:S04]  /*0ed0*/  IMAD.WIDE.U32 R6, R5, c[0x0][0x188], RZ ;  /* 0x0000620005067a25 */ /* 0x000fc800078e00ff */
[C---:B------:R-:W-:Y:S01]  /*0ee0*/  IMAD R4, R0.reuse, c[0x0][0x1b4], R4 ;  /* 0x00006d0000047a24 */ /* 0x040fe200078e0204 */
[----:B------:R-:W-:Y:S01]  /*0ef0*/  MOV R9, R6 ;  /* 0x0000000600097202 */ /* 0x000fe20000000f00 */
[----:B------:R-:W-:-:S04]  /*0f00*/  IMAD.WIDE.U32 R2, R0, c[0x0][0x1b0], R2 ;  /* 0x00006c0000027a25 */ /* 0x000fc800078e0002 */
[----:B------:R-:W-:Y:S01]  /*0f10*/  IMAD.IADD R13, R7, 0x1, R8 ;  /* 0x00000001070d7824 */ /* 0x000fe200078e0208 */
[----:B------:R-:W-:Y:S01]  /*0f20*/  IADD3 R21, R3, R4, RZ ;  /* 0x0000000403157210 */ /* 0x000fe20007ffe0ff */
[----:B------:R-:W-:Y:S01]  /*0f30*/  IMAD.MOV.U32 R20, RZ, RZ, R2 ;  /* 0x000000ffff147224 */ /* 0x000fe200078e0002 */
[----:B------:R-:W-:Y:S05]  /*0f40*/  BRA `(.L_x_956) ;  /* 0x0000049000007947 */ /* 0x000fea0003800000 */
.L_x_955:
        /* <DEDUP_REMOVED lines=17> */
.L_x_957:
[----:B------:R-:W-:Y:S01]  /*1060*/  IABS R4, c[0x0][0x1c8] ;  /* 0x0000720000047a13 */ /* 0x000fe20000000000 */
[----:B------:R-:W-:Y:S01]  /*1070*/  @P0 IMAD.IADD R7, R8, 0x1, R7 ;  /* 0x0000000108070824 */ /* 0x000fe200078e0207 */
[----:B------:R-:W-:Y:S02]  /*1080*/  IABS R9, R102 ;  /* 0x0000006600097213 */ /* 0x000fe40000000000 */
[----:B------:R-:W1:Y:S01]  /*1090*/  I2F.RP R2, R4 ;  /* 0x0000000400027306 */ /* 0x000e620000209400 */
[----:B------:R-:W-:-:S04]  /*10a0*/  LEA R12, R216, 0xffffff00, 0x8 ;  /* 0xffffff00d80c7811 */ /* 0x000fc800078e40ff */
[----:B------:R-:W-:Y:S02]  /*10b0*/  SHF.R.S32.HI R17, RZ, 0x1f, R12 ;  /* 0x0000001fff117819 */ /* 0x000fe4000001140c */
[----:B------:R-:W-:Y:S01]  /*10c0*/  MOV R10, R12 ;  /* 0x0000000c000a7202 */ /* 0x000fe20000000f00 */
[----:B-1----:R-:W1:Y:S02]  /*10d0*/  MUFU.RCP R2, R2 ;  /* 0x0000000200027308 */ /* 0x002e640000001000 */
[----:B-1----:R-:W-:-:S06]  /*10e0*/  IADD3 R2, R2, 0xffffffe, RZ ;  /* 0x0ffffffe02027810 */ /* 0x002fcc0007ffe0ff */
[----:B------:R-:W1:Y:S02]  /*10f0*/  F2I.FTZ.U32.TRUNC.NTZ R3, R2 ;  /* 0x0000000200037305 */ /* 0x000e64000021f000 */
[----:B-1----:R-:W-:Y:S01]  /*1100*/  IMAD.MOV R0, RZ, RZ, -R3 ;  /* 0x000000ffff007224 */ /* 0x002fe200078e0a03 */
[----:B------:R-:W-:-:S03]  /*1110*/  MOV R2, RZ ;  /* 0x000000ff00027202 */ /* 0x000fc60000000f00 */
[----:B------:R-:W-:-:S04]  /*1120*/  IMAD R0, R0, R4, RZ ;  /* 0x0000000400007224 */ /* 0x000fc800078e02ff */
[----:B------:R-:W-:-:S04]  /*1130*/  IMAD.HI.U32 R0, R3, R0, R2 ;  /* 0x0000000003007227 */ /* 0x000fc800078e0002 */
[----:B------:R-:W-:-:S04]  /*1140*/  IMAD.MOV.U32 R3, RZ, RZ, R9 ;  /* 0x000000ffff037224 */ /* 0x000fc800078e0009 */
[----:B------:R-:W-:-:S05]  /*1150*/  IMAD.HI.U32 R0, R0, R3, RZ ;  /* 0x0000000300007227 */ /* 0x000fca00078e00ff */
[----:B------:R-:W-:-:S05]  /*1160*/  IADD3 R2, -R0, RZ, RZ ;  /* 0x000000ff00027210 */ /* 0x000fca0007ffe1ff */
[----:B------:R-:W-:Y:S01]  /*1170*/  IMAD R2, R4, R2, R3 ;  /* 0x0000000204027224 */ /* 0x000fe200078e0203 */
[----:B------:R-:W-:-:S04]  /*1180*/  MOV R3, R6 ;  /* 0x0000000600037202 */ /* 0x000fc80000000f00 */
[----:B------:R-:W-:-:S13]  /*1190*/  ISETP.GT.U32.AND P1, PT, R4, R2, PT ;  /* 0x000000020400720c */ /* 0x000fda0003f24070 */
[----:B------:R-:W-:Y:S01]  /*11a0*/  @!P1 IMAD.IADD R2, R2, 0x1, -R4 ;  /* 0x0000000102029824 */ /* 0x000fe200078e0a04 */
[----:B------:R-:W-:Y:S02]  /*11b0*/  @!P1 IADD3 R0, R0, 0x1, RZ ;  /* 0x0000000100009810 */ /* 0x000fe40007ffe0ff */
[----:B------:R-:W-:Y:S02]  /*11c0*/  ISETP.NE.AND P1, PT, RZ, c[0x0][0x1c8], PT ;  /* 0x00007200ff007a0c */ /* 0x000fe40003f25270 */
[----:B------:R-:W-:Y:S01]  /*11d0*/  ISETP.GE.U32.AND P3, PT, R2, R4, PT ;  /* 0x000000040200720c */ /* 0x000fe20003f66070 */
[----:B------:R-:W-:Y:S01]  /*11e0*/  IMAD R4, R17, c[0x0][0x198], RZ ;  /* 0x0000660011047a24 */ /* 0x000fe200078e02ff */
[----:B------:R-:W-:-:S03]  /*11f0*/  LOP3.LUT R2, R102, c[0x0][0x1c8], RZ, 0x3c, !PT ;  /* 0x0000720066027a12 */ /* 0x000fc600078e3cff */
[----:B------:R-:W-:Y:S01]  /*1200*/  IMAD R4, R12, c[0x0][0x19c], R4 ;  /* 0x000067000c047a24 */ /* 0x000fe200078e0204 */
[----:B------:R-:W-:Y:S01]  /*1210*/  ISETP.GE.AND P2, PT, R2, RZ, PT ;  /* 0x000000ff0200720c */ /* 0x000fe20003f46270 */
[----:B------:R-:W-:-:S04]  /*1220*/  IMAD.MOV.U32 R2, RZ, RZ, R5 ;  /* 0x000000ffff027224 */ /* 0x000fc800078e0005 */
[----:B------:R-:W-:Y:S02]  /*1230*/  IMAD.WIDE.U32 R2, R12, c[0x0][0x198], R2 ;  /* 0x000066000c027a25 */ /* 0x000fe400078e0002 */
[----:B------:R-:W-:-:S03]  /*1240*/  @P3 IADD3 R0, R0, 0x1, RZ ;  /* 0x0000000100003810 */ /* 0x000fc60007ffe0ff */
[----:B------:R-:W-:Y:S01]  /*1250*/  IADD3 R3, R3, R4, RZ ;  /* 0x0000000403037210 */ /* 0x000fe20007ffe0ff */
[C---:B------:R-:W-:Y:S02]  /*1260*/  @P0 IMAD.WIDE.U32 R4, R7.reuse, c[0x0][0x1a0], RZ ;  /* 0x0000680007040a25 */ /* 0x040fe400078e00ff */
[----:B------:R-:W-:Y:S02]  /*1270*/  @!P2 IADD3 R0, -R0, RZ, RZ ;  /* 0x000000ff0000a210 */ /* 0x000fe40007ffe1ff */
[----:B------:R-:W-:Y:S01]  /*1280*/  @!P1 LOP3.LUT R0, RZ, c[0x0][0x1c8], RZ, 0x33, !PT ;  /* 0x00007200ff009a12 */ /* 0x000fe200078e33ff */
[----:B------:R-:W-:Y:S02]  /*1290*/  @P0 IMAD R13, R7, c[0x0][0x1a4], R5 ;  /* 0x00006900070d0a24 */ /* 0x000fe400078e0205 */
[----:B------:R-:W-:Y:S01]  /*12a0*/  @P0 IMAD.MOV.U32 R9, RZ, RZ, R4 ;  /* 0x000000ffff090224 */ /* 0x000fe200078e0004 */
[----:B------:R-:W-:Y:S01]  /*12b0*/  SHF.R.S32.HI R16, RZ, 0x1f, R0 ;  /* 0x0000001fff107819 */ /* 0x000fe20000011400 */
[----:B------:R-:W-:-:S04]  /*12c0*/  IMAD.WIDE.U32 R2, R0, c[0x0][0x1b0], R2 ;  /* 0x00006c0000027a25 */ /* 0x000fc800078e0002 */
[----:B------:R-:W-:Y:S01]  /*12d0*/  IMAD R6, R16, c[0x0][0x1b0], RZ ;  /* 0x00006c0010067a24 */ /* 0x000fe200078e02ff */
[----:B------:R-:W-:Y:S01]  /*12e0*/  MOV R20, R2 ;  /* 0x0000000200147202 */ /* 0x000fe20000000f00 */
[----:B------:R-:W-:Y:S02]  /*12f0*/  IMAD.MOV.U32 R14, RZ, RZ, R0 ;  /* 0x000000ffff0e7224 */ /* 0x000fe400078e0000 */
        /* <DEDUP_REMOVED lines=14> */
.L_x_956:
[----:B------:R1:W5:Y:S01]  /*13e0*/  @P4 LDG.E R19, [R146.64] ;  /* 0x0000000692134981 */ /* 0x000362000c1e1900 */
[----:B------:R-:W-:Y:S01]  /*13f0*/  ISETP.NE.AND P0, PT, R245, -0x1, PT ;  /* 0xfffffffff500780c */ /* 0x000fe20003f05270 */
[----:B-----5:R-:W-:Y:S01]  /*1400*/  IMAD.MOV.U32 R11, RZ, RZ, 0x2 ;  /* 0x00000002ff0b7424 */ /* 0x020fe200078e00ff */
[----:B------:R-:W-:Y:S01]  /*1410*/  SHF.R.S32.HI R7, RZ, 0x1f, R136 ;  /* 0x0000001fff077819 */ /* 0x000fe20000011488 */
[----:B------:R-:W-:Y:S01]  /*1420*/  IMAD.MOV.U32 R6, RZ, RZ, c[0x0][0x230] ;  /* 0x00008c00ff067624 */ /* 0x000fe200078e00ff */
[----:B------:R-:W-:Y:S01]  /*1430*/  MOV R106, c[0x0][0x198] ;  /* 0x00006600006a7a02 */ /* 0x000fe20000000f00 */
[----:B------:R-:W-:Y:S01]  /*1440*/  IMAD.MOV.U32 R110, RZ, RZ, RZ ;  /* 0x000000ffff6e7224 */ /* 0x000fe200078e00ff */
[CC--:B------:R-:W-:Y:S01]  /*1450*/  LEA.HI R148, R7.reuse, R136.reuse, RZ, 0x3 ;  /* 0x0000008807947211 */ /* 0x0c0fe200078f18ff */
[----:B------:R-:W-:Y:S01]  /*1460*/  IMAD.MOV.U32 R111, RZ, RZ, c[0x0][0x230] ;  /* 0x00008c00ff6f7624 */ /* 0x000fe200078e00ff */
[----:B------:R-:W-:Y:S01]  /*1470*/  LEA.HI R137, R7, R136, RZ, 0x4 ;  /* 0x0000008807897211 */ /* 0x000fe200078f20ff */
[----:B------:R-:W-:Y:S01]  /*1480*/  IMAD.MOV.U32 R118, RZ, RZ, 0x5 ;  /* 0x00000005ff767424 */ /* 0x000fe200078e00ff */
[----:B------:R-:W-:Y:S01]  /*1490*/  SHF.R.S32.HI R130, RZ, 0x3, R148 ;  /* 0x00000003ff827819 */ /* 0x000fe20000011494 */
[----:B------:R-:W-:Y:S01]  /*14a0*/  IMAD.HI.U32 R110, R11, R6, R110 ;  /* 0x000000060b6e7227 */ /* 0x000fe200078e006e */
[----:B------:R-:W-:-:S02]  /*14b0*/  LEA.HI R6, R7, R136, RZ, 0x2 ;  /* 0x0000008807067211 */ /* 0x000fc400078f10ff */
[----:B------:R-:W-:Y:S01]  /*14c0*/  SHF.L.U64.HI R165, R106, R118, c[0x0][0x19c] ;  /* 0x000067006aa57619 */ /* 0x000fe20000010276 */
[----:B------:R-:W-:Y:S01]  /*14d0*/  @!P0 IMAD R0, R22, c[0x0][0x178], RZ ;  /* 0x00005e0016008a24 */ /* 0x000fe200078e02ff */
[----:B------:R-:W-:Y:S01]  /*14e0*/  SHF.R.S32.HI R72, RZ, 0x2, R6 ;  /* 0x00000002ff487819 */ /* 0x000fe20000011406 */
[----:B------:R-:W-:Y:S01]  /*14f0*/  @P0 IMAD.WIDE.U32 R4, R245, c[0x0][0x190], RZ ;  /* 0x00006400f5040a25 */ /* 0x000fe200078e00ff */
[----:B------:R-:W-:Y:S02]  /*1500*/  SHF.R.S32.HI R101, RZ, 0x1, R110 ;  /* 0x00000001ff657819 */ /* 0x000fe4000001146e */
[----:B------:R-:W-:Y:S01]  /*1510*/  SHF.R.S32.HI R73, RZ, 0x1f, R72 ;  /* 0x0000001fff497819 */ /* 0x000fe20000011448 */
[----:B------:R-:W-:Y:S01]  /*1520*/  @!P0 IMAD.WIDE.U32 R2, R18, c[0x0][0x178], RZ ;  /* 0x00005e0012028a25 */ /* 0x000fe200078e00ff */
[----:B------:R-:W-:-:S03]  /*1530*/  SHF.L.U32 R154, R106, 0x5, RZ ;  /* 0x000000056a9a7819 */ /* 0x000fc600000006ff */
[----:B------:R-:W-:Y:S02]  /*1540*/  @!P0 IMAD R0, R18, c[0x0][0x17c], R0 ;  /* 0x00005f0012008a24 */ /* 0x000fe400078e0200 */
[----:B------:R-:W-:Y:S01]  /*1550*/  @P0 IMAD R8, R245, c[0x0][0x194], R5 ;  /* 0x00006500f5080a24 */ /* 0x000fe200078e0205 */
[----:B------:R-:W-:Y:S01]  /*1560*/  @P0 MOV R5, R4 ;  /* 0x0000000400050202 */ /* 0x000fe20000000f00 */
[----:B------:R-:W-:Y:S01]  /*1570*/  @!P0 IMAD.IADD R8, R3, 0x1, R0 ;  /* 0x0000000103088824 */ /* 0x000fe200078e0200 */
[----:B------:R-:W-:Y:S01]  /*1580*/  LOP3.LUT R3, R6, 0xfffffffc, RZ, 0xc0, !PT ;  /* 0xfffffffc06037812 */ /* 0x000fe200078ec0ff */
[----:B------:R-:W-:Y:S01]  /*1590*/  IMAD.SHL.U32 R0, R130, 0x40, RZ ;  /* 0x0000004082007824 */ /* 0x000fe200078e00ff */
[----:B------:R-:W-:Y:S01]  /*15a0*/  LOP3.LUT R4, R137, 0xfffffff0, RZ, 0xc0, !PT ;  /* 0xfffffff089047812 */ /* 0x000fe200078ec0ff */
[----:B------:R-:W-:Y:S01]  /*15b0*/  @!P0 IMAD.MOV.U32 R5, RZ, RZ, R2 ;  /* 0x000000ffff058224 */ /* 0x000fe200078e0002 */
[----:B------:R-:W-:Y:S01]  /*15c0*/  IADD3 R15, -R3, R136, RZ ;  /* 0x00000088030f7210 */ /* 0x000fe20007ffe1ff */
[----:B------:R-:W-:Y:S01]  /*15d0*/  IMAD.MOV.U32 R38, RZ, RZ, 0x10 ;  /* 0x00000010ff267424 */ /* 0x000fe200078e00ff */
[----:B------:R-:W-:-:S02]  /*15e0*/  LEA.HI R2, R6, R72, RZ, 0x1 ;  /* 0x0000004806027211 */ /* 0x000fc400078f08ff */
[----:B------:R-:W-:Y:S01]  /*15f0*/  LEA.HI R3, R7, R136, RZ, 0x5 ;  /* 0x0000008807037211 */ /* 0x000fe200078f28ff */
[----:B------:R-:W-:Y:S01]  /*1600*/  IMAD.SHL.U32 R132, R15, 0x8, RZ ;  /* 0x000000080f847824 */ /* 0x000fe200078e00ff */
[----:B------:R-:W-:Y:S01]  /*1610*/  LOP3.LUT R0, R0, 0xc0, RZ, 0xc0, !PT ;  /* 0x000000c000007812 */ /* 0x000fe200078ec0ff */
[----:B------:R-:W-:Y:S01]  /*1620*/  IMAD.WIDE R6, R23, 0x40, R72 ;  /* 0x0000004017067825 */ /* 0x000fe200078e0248 */
[----:B------:R-:W-:Y:S02]  /*1630*/  LOP3.LUT R2, R2, 0x7fffffe, RZ, 0xc0, !PT ;  /* 0x07fffffe02027812 */ /* 0x000fe400078ec0ff */
[----:B------:R-:W-:Y:S02]  /*1640*/  SHF.R.S32.HI R128, RZ, 0x5, R3 ;  /* 0x00000005ff807819 */ /* 0x000fe40000011403 */
[----:B------:R-:W-:Y:S01]  /*1650*/  LOP3.LUT R3, R0, 0x18, R132, 0xf8, !PT ;  /* 0x0000001800037812 */ /* 0x000fe200078ef884 */
[----:B------:R-:W-:Y:S01]  /*1660*/  IMAD.IADD R2, R72, 0x1, -R2 ;  /* 0x0000000148027824 */ /* 0x000fe200078e0a02 */
[----:B------:R-:W-:-:S02]  /*1670*/  SHF.R.U32.HI R0, RZ, 0x3, R0 ;  /* 0x00000003ff007819 */ /* 0x000fc40000011600 */
[----:B------:R-:W-:Y:S01]  /*1680*/  IADD3 R120, -R4, R136, RZ ;  /* 0x0000008804787210 */ /* 0x000fe20007ffe1ff */
[----:B------:R-:W-:Y:S01]  /*1690*/  IMAD R2, R128, 0x8, R2 ;  /* 0x0000000880027824 */ /* 0x000fe200078e0202 */
[----:B------:R-:W-:Y:S01]  /*16a0*/  LOP3.LUT R3, R3, R0, RZ, 0x3c, !PT ;  /* 0x0000000003037212 */ /* 0x000fe200078e3cff */
[----:B------:R-:W-:Y:S01]  /*16b0*/  IMAD R0, R16, c[0x0][0x1b8], RZ ;  /* 0x00006e0010007a24 */ /* 0x000fe200078e02ff */
[----:B------:R-:W-:Y:S02]  /*16c0*/  LEA.HI R122, R120, R120, RZ, 0x1 ;  /* 0x00000078787a7211 */ /* 0x000fe400078f08ff */
[----:B------:R-:W-:Y:S01]  /*16d0*/  IADD3 R4, P1, R132, R5, RZ ;  /* 0x0000000584047210 */ /* 0x000fe20007f3e0ff */
[----:B------:R-:W-:Y:S01]  /*16e0*/  IMAD.U32 R185, R2, 0x20, R3 ;  /* 0x0000002002b97824 */ /* 0x000fe200078e0003 */
[----:B------:R-:W-:Y:S01]  /*16f0*/  SHF.R.S32.HI R133, RZ, 0x1f, R132 ;  /* 0x0000001fff857819 */ /* 0x000fe20000011484 */
[----:B------:R-:W-:Y:S01]  /*1700*/  IMAD R11, R14, c[0x0][0x1bc], R0 ;  /* 0x00006f000e0b7a24 */ /* 0x000fe200078e0200 */
[----:B------:R-:W-:-:S02]  /*1710*/  IADD3 R2, P0, R132, R9, RZ ;  /* 0x0000000984027210 */ /* 0x000fc40007f1e0ff */
[----:B------:R-:W-:Y:S01]  /*1720*/  SHF.R.S32.HI R9, RZ, 0x1, R122 ;  /* 0x00000001ff097819 */ /* 0x000fe2000001147a */
[C---:B------:R-:W-:Y:S01]  /*1730*/  IMAD.X R5, R133.reuse, 0x1, R8, P1 ;  /* 0x0000000185057824 */ /* 0x040fe200008e0608 */
[----:B------:R-:W-:Y:S01]  /*1740*/  SHF.R.S32.HI R0, RZ, 0x1f, R122 ;  /* 0x0000001fff007819 */ /* 0x000fe2000001147a */
[----:B------:R-:W-:Y:S01]  /*1750*/  IMAD.X R3, R133, 0x1, R13, P0 ;  /* 0x0000000185037824 */ /* 0x000fe200000e060d */
[----:B------:R-:W-:Y:S01]  /*1760*/  IADD3 R8, P0, R72, R10, RZ ;  /* 0x0000000a48087210 */ /* 0x000fe20007f1e0ff */
[----:B------:R-:W-:Y:S01]  /*1770*/  IMAD.WIDE.U32 R4, R6, c[0x0][0x190], R4 ;  /* 0x0000640006047a25 */ /* 0x000fe200078e0004 */
[----:B------:R-:W-:-:S03]  /*1780*/  LEA.HI R10, R0, R9, RZ, 0x2 ;  /* 0x00000009000a7211 */ /* 0x000fc600078f10ff */
[----:B------:R-:W-:Y:S02]  /*1790*/  IMAD R0, R7, c[0x0][0x190], RZ ;  /* 0x0000640007007a24 */ /* 0x000fe400078e02ff */
[----:B------:R-:W-:-:S04]  /*17a0*/  IMAD.WIDE.U32 R2, R14, c[0x0][0x1b8], R2 ;  /* 0x00006e000e027a25 */ /* 0x000fc800078e0002 */
[----:B------:R-:W-:Y:S01]  /*17b0*/  IMAD R7, R6, c[0x0][0x194], R0 ;  /* 0x0000650006077a24 */ /* 0x000fe200078e0200 */
[----:B------:R-:W-:Y:S01]  /*17c0*/  IADD3.X R0, R73, R17, RZ, P0, !PT ;  /* 0x0000001149007210 */ /* 0x000fe200007fe4ff */
[----:B------:R-:W-:Y:S01]  /*17d0*/  IMAD.IADD R3, R3, 0x1, R11 ;  /* 0x0000000103037824 */ /* 0x000fe200078e020b */
[----:B------:R-:W-:Y:S01]  /*17e0*/  LOP3.LUT R6, R10, 0xfffffffc, RZ, 0xc0, !PT ;  /* 0xfffffffc0a067812 */ /* 0x000fe200078ec0ff */
[----:B------:R-:W-:Y:S01]  /*17f0*/  IMAD.IADD R5, R5, 0x1, R7 ;  /* 0x0000000105057824 */ /* 0x000fe200078e0207 */
[----:B------:R-:W-:Y:S01]  /*1800*/  SHF.R.S32.HI R10, RZ, 0x1f, R102 ;  /* 0x0000001fff0a7819 */ /* 0x000fe20000011466 */
[----:B------:R-:W-:Y:S02]  /*1810*/  IMAD R0, R0, c[0x0][0x1a0], RZ ;  /* 0x0000680000007a24 */ /* 0x000fe400078e02ff */
[----:B------:R-:W-:Y:S02]  /*1820*/  IMAD.IADD R127, R9, 0x1, -R6 ;  /* 0x00000001097f7824 */ /* 0x000fe400078e0a06 */
[----:B------:R-:W-:Y:S01]  /*1830*/  IMAD R7, R8, c[0x0][0x1a4], R0 ;  /* 0x0000690008077a24 */ /* 0x000fe200078e0200 */
[----:B------:R-:W-:Y:S01]  /*1840*/  SHF.R.S32.HI R0, RZ, 0x1f, R90 ;  /* 0x0000001fff007819 */ /* 0x000fe2000001145a */
[----:B------:R-:W-:Y:S01]  /*1850*/  IMAD R6, R10, c[0x0][0x1a8], RZ ;  /* 0x00006a000a067a24 */ /* 0x000fe200078e02ff */
[----:B------:R-:W-:Y:S01]  /*1860*/  LOP3.LUT P1, RZ, R127, 0x2, RZ, 0xc0, !PT ;  /* 0x000000027fff7812 */ /* 0x000fe2000782c0ff */
[----:B------:R-:W-:Y:S01]  /*1870*/  IMAD.WIDE.U32 R152, R8, c[0x0][0x1a0], R2 ;  /* 0x0000680008987a25 */ /* 0x000fe200078e0002 */
[----:B------:R-:W-:-:S02]  /*1880*/  LEA.HI R3, R0, R90, RZ, 0x8 ;  /* 0x0000005a00037211 */ /* 0x000fc400078f40ff */
[----:B------:R-:W-:Y:S01]  /*1890*/  SEL R38, R38, 0xfffffff0, !P1 ;  /* 0xfffffff026267807 */ /* 0x000fe20004800000 */
[----:B------:R-:W-:Y:S01]  /*18a0*/  IMAD.MOV.U32 R10, RZ, RZ, c[0x0][0x1a0] ;  /* 0x00006800ff0a7624 */ /* 0x000fe200078e00ff */
[----:B------:R-:W-:Y:S01]  /*18b0*/  IADD3 R155, R153, R7, RZ ;  /* 0x00000007999b7210 */ /* 0x000fe20007ffe0ff */
[C---:B------:R-:W-:Y:S02]  /*18c0*/  IMAD R6, R102.reuse, c[0x0][0x1ac], R6 ;  /* 0x00006b0066067a24 */ /* 0x040fe400078e0206 */
[----:B------:R-:W-:Y:S01]  /*18d0*/  IMAD.WIDE.U32 R102, R102, c[0x0][0x1a8], R4 ;  /* 0x00006a0066667a25 */ /* 0x000fe200078e0004 */
[----:B------:R-:W-:Y:S02]  /*18e0*/  SHF.R.S32.HI R5, RZ, 0x8, R3 ;  /* 0x00000008ff057819 */ /* 0x000fe40000011403 */
[----:B------:R-:W-:Y:S01]  /*18f0*/  SHF.L.U64.HI R2, R10, R118, c[0x0][0x1a4] ;  /* 0x000069000a027619 */ /* 0x000fe20000010276 */
[----:B------:R-:W-:Y:S01]  /*1900*/  IMAD.SHL.U32 R0, R15, 0x4, RZ ;  /* 0x000000040f007824 */ /* 0x000fe200078e00ff */
[----:B------:R-:W-:Y:S01]  /*1910*/  IADD3 R2, P0, R132, R20, RZ ;  /* 0x0000001484027210 */ /* 0x000fe20007f1e0ff */
[----:B------:R-:W-:Y:S01]  /*1920*/  IMAD R4, R73, c[0x0][0x198], RZ ;  /* 0x0000660049047a24 */ /* 0x000fe200078e02ff */
[----:B------:R-:W-:Y:S01]  /*1930*/  IMNMX R89, RZ, R5, !PT ;  /* 0x00000005ff597217 */ /* 0x000fe20007800200 */
[----:B------:R-:W-:-:S02]  /*1940*/  IMAD R112, R72, R101, R0 ;  /* 0x0000006548707224 */ /* 0x000fc400078e0200 */
[----:B------:R-:W-:Y:S01]  /*1950*/  IMAD.X R3, R133, 0x1, R21, P0 ;  /* 0x0000000185037824 */ /* 0x000fe200000e0615 */
[----:B------:R-:W-:Y:S01]  /*1960*/  ISETP.GT.AND P0, PT, R216, R89, PT ;  /* 0x00000059d800720c */ /* 0x000fe20003f04270 */
[--C-:B------:R-:W-:Y:S01]  /*1970*/  IMAD.IADD R121, R0, 0x1, R112.reuse ;  /* 0x0000000100797824 */ /* 0x100fe200078e0270 */
[----:B------:R-:W-:Y:S01]  /*1980*/  SHF.R.S32.HI R123, RZ, 0x1f, R112 ;  /* 0x0000001fff7b7819 */ /* 0x000fe20000011470 */
[C---:B------:R-:W-:Y:S02]  /*1990*/  IMAD R4, R72.reuse, c[0x0][0x19c], R4 ;  /* 0x0000670048047a24 */ /* 0x040fe400078e0204 */
[----:B------:R-:W-:Y:S01]  /*19a0*/  IMAD.WIDE.U32 R104, R72, c[0x0][0x198], R2 ;  /* 0x0000660048687a25 */ /* 0x000fe200078e0002 */
[----:B------:R-:W-:-:S03]  /*19b0*/  SHF.R.S32.HI R124, RZ, 0x1f, R121 ;  /* 0x0000001fff7c7819 */ /* 0x000fc60000011479 */
[----:B------:R-:W-:Y:S02]  /*19c0*/  IMAD.IADD R113, R105, 0x1, R4 ;  /* 0x0000000169717824 */ /* 0x000fe400078e0204 */
[----:B------:R-:W-:Y:S01]  /*19d0*/  IMAD.IADD R119, R103, 0x1, R6 ;  /* 0x0000000167777824 */ /* 0x000fe200078e0206 */
[----:B------:R-:W-:Y:S01]  /*19e0*/  @!P4 MOV R19, RZ ;  /* 0x000000ff0013c202 */ /* 0x000fe20000000f00 */
[----:B------:R-:W-:Y:S05]  /*19f0*/  @!P0 BRA `(.L_x_958) ;  /* 0x00006de000008947 */ /* 0x000fea0003800000 */
[C---:B-1----:R-:W-:Y:S01]  /*1a00*/  IMAD R6, R22.reuse, c[0x0][0x280], RZ ;  /* 0x0000a00016067a24 */ /* 0x042fe200078e02ff */
[----:B------:R-:W-:Y:S01]  /*1a10*/  SHF.R.S32.HI R8, RZ, 0x1f, R12 ;  /* 0x0000001fff087819 */ /* 0x000fe2000001140c */
[----:B------:R-:W-:Y:S01]  /*1a20*/  IMAD R0, R22, c[0x0][0x278], RZ ;  /* 0x00009e0016007a24 */ /* 0x000fe200078e02ff */
[----:B------:R-:W-:Y:S01]  /*1a30*/  SHF.R.S32.HI R9, RZ, 0x1f, R90 ;  /* 0x0000001fff097819 */ /* 0x000fe2000001145a */
[----:B------:R-:W-:Y:S01]  /*1a40*/  IMAD.WIDE.U32 R4, R18, c[0x0][0x280], R132 ;  /* 0x0000a00012047a25 */ /* 0x000fe200078e0084 */
[----:B------:R-:W-:Y:S01]  /*1a50*/  UMOV UR12, 0x40 ;  /* 0x00000040000c7882 */ /* 0x000fe20000000000 */
[----:B------:R-:W-:Y:S01]  /*1a60*/  LOP3.LUT R188, R188, 0xfffffffb, RZ, 0xc0, !PT ;  /* 0xfffffffbbcbc7812 */ /* 0x000fe200078ec0ff */
[----:B------:R-:W-:Y:S01]  /*1a70*/  ULDC.64 UR4, c[0x0][0x1a0] ;  /* 0x0000680000047ab9 */ /* 0x000fe20000000a00 */
[C---:B------:R-:W-:Y:S01]  /*1a80*/  IMAD R6, R18.reuse, c[0x0][0x284], R6 ;  /* 0x0000a10012067a24 */ /* 0x040fe200078e0206 */
[----:B------:R-:W-:Y:S01]  /*1a90*/  UIMAD UR19, UR12, UR5, URZ ;  /* 0x000000050c1372a4 */ /* 0x000fe2000f8e023f */
[----:B------:R-:W-:Y:S01]  /*1aa0*/  IMAD R7, R18, c[0x0][0x27c], R0 ;  /* 0x00009f0012077a24 */ /* 0x000fe200078e0200 */
[----:B------:R-:W-:Y:S01]  /*1ab0*/  IADD3 R0, P1, P0, R12, R72, -R90 ;  /* 0x000000480c007210 */ /* 0x000fe2000783e85a */
[----:B------:R-:W-:Y:S01]  /*1ac0*/  IMAD.IADD R5, R5, 0x1, R6 ;  /* 0x0000000105057824 */ /* 0x000fe200078e0206 */
[----:B------:R-:W-:Y:S01]  /*1ad0*/  UMOV UR13, 0x80 ;  /* 0x00000080000d7882 */ /* 0x000fe20000000000 */
[----:B------:R-:W-:Y:S01]  /*1ae0*/  IMAD.WIDE.U32 R2, R18, c[0x0][0x278], R132 ;  /* 0x00009e0012027a25 */ /* 0x000fe200078e0084 */
[----:B------:R-:W-:Y:S01]  /*1af0*/  IADD3.X R6, R8, R73, ~R9, P1, P0 ;  /* 0x0000004908067210 */ /* 0x000fe20000fe0c09 */
[----:B------:R-:W-:Y:S01]  /*1b00*/  UIMAD UR18, UR13, UR5, URZ ;  /* 0x000000050d1272a4 */ /* 0x000fe2000f8e023f */
[----:B------:R-:W-:Y:S01]  /*1b10*/  IADD3 R82, R72, 0x20, RZ ;  /* 0x0000002048527810 */ /* 0x000fe20007ffe0ff */
[----:B------:R-:W-:Y:S01]  /*1b20*/  IMAD.IADD R3, R3, 0x1, R7 ;  /* 0x0000000103037824 */ /* 0x000fe200078e0207 */
[----:B------:R-:W-:Y:S01]  /*1b30*/  UMOV UR11, 0xc0 ;  /* 0x000000c0000b7882 */ /* 0x000fe20000000000 */
[C---:B------:R-:W-:Y:S01]  /*1b40*/  IMAD R7, R6.reuse, c[0x0][0x290], RZ ;  /* 0x0000a40006077a24 */ /* 0x040fe200078e02ff */
[----:B------:R-:W-:Y:S01]  /*1b50*/  UMOV UR10, 0x140 ;  /* 0x00000140000a7882 */ /* 0x000fe20000000000 */
[----:B------:R-:W-:Y:S01]  /*1b60*/  IMAD R6, R6, c[0x0][0x288], RZ ;  /* 0x0000a20006067a24 */ /* 0x000fe200078e02ff */
[----:B------:R-:W-:Y:S01]  /*1b70*/  UMOV UR9, 0x180 ;  /* 0x0000018000097882 */ /* 0x000fe20000000000 */
[----:B------:R-:W-:Y:S01]  /*1b80*/  IMAD.WIDE.U32 R8, R10, 0x40, RZ ;  /* 0x000000400a087825 */ /* 0x000fe200078e00ff */
[----:B------:R-:W-:Y:S01]  /*1b90*/  UMOV UR8, 0x1c0 ;  /* 0x000001c000087882 */ /* 0x000fe20000000000 */
[----:B------:R-:W-:Y:S01]  /*1ba0*/  IADD3 R88, R72, 0x40, RZ ;  /* 0x0000004048587810 */ /* 0x000fe20007ffe0ff */
[----:B------:R-:W-:Y:S01]  /*1bb0*/  UIMAD UR16, UR11, UR5, URZ ;  /* 0x000000050b1072a4 */ /* 0x000fe2000f8e023f */
[C---:B------:R-:W-:Y:S01]  /*1bc0*/  IMAD R7, R0.reuse, c[0x0][0x294], R7 ;  /* 0x0000a50000077a24 */ /* 0x040fe200078e0207 */
[----:B------:R-:W-:Y:S01]  /*1bd0*/  UIMAD UR15, UR10, UR5, URZ ;  /* 0x000000050a0f72a4 */ /* 0x000fe2000f8e023f */
[----:B------:R-:W-:Y:S01]  /*1be0*/  IMAD.WIDE.U32 R4, R0, c[0x0][0x290], R4 ;  /* 0x0000a40000047a25 */ /* 0x000fe200078e0004 */
[----:B------:R-:W-:Y:S01]  /*1bf0*/  UIMAD UR14, UR9, UR5, URZ ;  /* 0x00000005090e72a4 */ /* 0x000fe2000f8e023f */
[----:B------:R-:W-:Y:S01]  /*1c00*/  IADD3 R87, R72, 0x60, RZ ;  /* 0x0000006048577810 */ /* 0x000fe20007ffe0ff */
[----:B------:R-:W-:Y:S01]  /*1c10*/  UIMAD UR26, UR8, UR5, URZ ;  /* 0x00000005081a72a4 */ /* 0x000fe2000f8e023f */
[C---:B------:R-:W-:Y:S01]  /*1c20*/  IMAD R6, R0.reuse, c[0x0][0x28c], R6 ;  /* 0x0000a30000067a24 */ /* 0x040fe200078e0206 */
[----:B------:R-:W-:Y:S01]  /*1c30*/  UIMAD.WIDE.U32 UR32, UR11, UR4, URZ ;  /* 0x000000040b2072a5 */ /* 0x000fe2000f8e003f */
[----:B------:R-:W-:Y:S01]  /*1c40*/  IMAD.WIDE.U32 R2, R0, c[0x0][0x288], R2 ;  /* 0x0000a20000027a25 */ /* 0x000fe200078e0002 */
[----:B------:R-:W-:Y:S01]  /*1c50*/  IADD3 R0, R9, UR19, RZ ;  /* 0x0000001309007c10 */ /* 0x000fe2000fffe0ff */
[----:B------:R-:W-:Y:S01]  /*1c60*/  ULDC UR5, c[0x0][0x294] ;  /* 0x0000a50000057ab9 */ /* 0x000fe20000000800 */
[----:B------:R-:W-:Y:S01]  /*1c70*/  IADD3 R86, R72, 0x80, RZ ;  /* 0x0000008048567810 */ /* 0x000fe20007ffe0ff */
[----:B------:R-:W-:Y:S01]  /*1c80*/  IMAD.IADD R3, R3, 0x1, R6 ;  /* 0x0000000103037824 */ /* 0x000fe200078e0206 */
[----:B------:R-:W-:Y:S01]  /*1c90*/  SHF.L.U64.HI R100, R8, 0x1, R0 ;  /* 0x0000000108647819 */ /* 0x000fe20000010200 */
[----:B------:R-:W-:Y:S01]  /*1ca0*/  IMAD R0, R16, c[0x0][0x298], RZ ;  /* 0x0000a60010007a24 */ /* 0x000fe200078e02ff */
[----:B------:R-:W-:Y:S01]  /*1cb0*/  UIMAD.WIDE.U32 UR30, UR10, UR4, URZ ;  /* 0x000000040a1e72a5 */ /* 0x000fe2000f8e003f */
[----:B------:R-:W-:Y:S01]  /*1cc0*/  IMAD.WIDE.U32 R2, R14, c[0x0][0x298], R2 ;  /* 0x0000a6000e027a25 */ /* 0x000fe200078e0002 */
[----:B------:R-:W-:Y:S01]  /*1cd0*/  UIMAD.WIDE.U32 UR28, UR9, UR4, URZ ;  /* 0x00000004091c72a5 */ /* 0x000fe2000f8e003f */
[----:B------:R-:W-:Y:S01]  /*1ce0*/  IADD3 R85, R72, 0xa0, RZ ;  /* 0x000000a048557810 */ /* 0x000fe20007ffe0ff */
[----:B------:R-:W-:Y:S01]  /*1cf0*/  ULDC UR17, c[0x0][0x19c] ;  /* 0x0000670000117ab9 */ /* 0x000fe20000000800 */
[----:B------:R-:W-:Y:S01]  /*1d00*/  IMAD R54, R14, c[0x0][0x29c], R0 ;  /* 0x0000a7000e367a24 */ /* 0x000fe200078e0200 */
[----:B------:R-:W-:Y:S01]  /*1d10*/  LEA R55, P0, R2, c[0x0][0x268], 0x1 ;  /* 0x00009a0002377a11 */ /* 0x000fe200078008ff */
[----:B------:R-:W-:Y:S01]  /*1d20*/  IMAD.SHL.U32 R126, R8, 0x2, RZ ;  /* 0x00000002087e7824 */ /* 0x000fe200078e00ff */
[----:B------:R-:W-:Y:S01]  /*1d30*/  UIMAD UR11, UR11, UR5, URZ ;  /* 0x000000050b0b72a4 */ /* 0x000fe2000f8e023f */
[----:B------:R-:W-:Y:S01]  /*1d40*/  IMAD.IADD R54, R3, 0x1, R54 ;  /* 0x0000000103367824 */ /* 0x000fe200078e0236 */
[----:B------:R-:W-:Y:S01]  /*1d50*/  UIMAD UR10, UR10, UR5, URZ ;  /* 0x000000050a0a72a4 */ /* 0x000fe2000f8e023f */
[----:B------:R-:W-:Y:S01]  /*1d60*/  IMAD.WIDE.U32 R8, R10, 0x80, RZ ;  /* 0x000000800a087825 */ /* 0x000fe200078e00ff */
[----:B------:R-:W-:Y:S01]  /*1d70*/  UIMAD UR9, UR9, UR5, URZ ;  /* 0x00000005090972a4 */ /* 0x000fe2000f8e023f */
[----:B------:R-:W-:Y:S01]  /*1d80*/  IADD3 R84, R72, 0xc0, RZ ;  /* 0x000000c048547810 */ /* 0x000fe20007ffe0ff */
[----:B------:R-:W-:Y:S01]  /*1d90*/  UIMAD UR13, UR13, UR17, URZ ;  /* 0x000000110d0d72a4 */ /* 0x000fe2000f8e023f */
[----:B------:R-:W-:Y:S01]  /*1da0*/  IMAD.IADD R5, R5, 0x1, R7 ;  /* 0x0000000105057824 */ /* 0x000fe200078e0207 */
[----:B------:R-:W-:Y:S01]  /*1db0*/  LEA.HI.X R54, R2, c[0x0][0x26c], R54, 0x1, P0 ;  /* 0x00009b0002367a11 */ /* 0x000fe200000f0c36 */
[----:B------:R-:W-:Y:S01]  /*1dc0*/  IMAD R6, R16, c[0x0][0x2a0], RZ ;  /* 0x0000a80010067a24 */ /* 0x000fe200078e02ff */
[----:B------:R-:W-:Y:S01]  /*1dd0*/  ISETP.GE.AND P0, PT, R132, c[0x0][0x220], PT ;  /* 0x0000880084007a0c */ /* 0x000fe20003f06270 */
[----:B------:R-:W-:Y:S01]  /*1de0*/  IMAD.WIDE.U32 R4, R14, c[0x0][0x2a0], R4 ;  /* 0x0000a8000e047a25 */ /* 0x000fe200078e0004 */
[----:B------:R-:W-:Y:S01]  /*1df0*/  IADD3 R0, R9, UR18, RZ ;  /* 0x0000001209007c10 */ /* 0x000fe2000fffe0ff */
[----:B------:R-:W-:Y:S01]  /*1e00*/  UIMAD UR12, UR12, UR17, URZ ;  /* 0x000000110c0c72a4 */ /* 0x000fe2000f8e023f */
[----:B------:R-:W-:Y:S01]  /*1e10*/  IADD3 R83, R72, 0xe0, RZ ;  /* 0x000000e048537810 */ /* 0x000fe20007ffe0ff */
[----:B------:R-:W-:Y:S01]  /*1e20*/  IMAD R6, R14, c[0x0][0x2a4], R6 ;  /* 0x0000a9000e067a24 */ /* 0x000fe200078e0206 */
[----:B------:R-:W-:Y:S01]  /*1e30*/  SHF.L.U64.HI R99, R8, 0x1, R0 ;  /* 0x0000000108637819 */ /* 0x000fe20000010200 */
[----:B------:R-:W-:Y:S01]  /*1e40*/  IMAD.IADD R19, R19, 0x1, R12 ;  /* 0x0000000113137824 */ /* 0x000fe200078e020c */
[C---:B------:R-:W-:Y:S01]  /*1e50*/  LEA R63, P1, R4.reuse, c[0x0][0x270], 0x1 ;  /* 0x00009c00043f7a11 */ /* 0x040fe200078208ff */
[----:B------:R-:W-:Y:S01]  /*1e60*/  IMAD.IADD R0, R5, 0x1, R6 ;  /* 0x0000000105007824 */ /* 0x000fe200078e0206 */
[----:B------:R-:W-:Y:S01]  /*1e70*/  UIMAD UR5, UR8, UR5, URZ ;  /* 0x00000005080572a4 */ /* 0x000fe2000f8e023f */
[----:B------:R-:W-:Y:S01]  /*1e80*/  IMAD.MOV.U32 R2, RZ, RZ, c[0x0][0x290] ;  /* 0x0000a400ff027624 */ /* 0x000fe200078e00ff */
[----:B------:R-:W-:Y:S01]  /*1e90*/  UIMAD.WIDE.U32 UR34, UR8, UR4, URZ ;  /* 0x00000004082272a5 */ /* 0x000fe2000f8e003f */
[----:B------:R-:W-:Y:S01]  /*1ea0*/  IMAD.MOV.U32 R116, RZ, RZ, 0x6 ;  /* 0x00000006ff747424 */ /* 0x000fe200078e00ff */
[----:B------:R-:W-:Y:S01]  /*1eb0*/  LEA.HI.X R62, R4, c[0x0][0x274], R0, 0x1, P1 ;  /* 0x00009d00043e7a11 */ /* 0x000fe200008f0c00 */
[----:B------:R-:W-:Y:S01]  /*1ec0*/  IMAD.MOV.U32 R117, RZ, RZ, 0x7 ;  /* 0x00000007ff757424 */ /* 0x000fe200078e00ff */
[----:B------:R-:W-:Y:S01]  /*1ed0*/  @P0 LOP3.LUT R188, R188, 0x4, RZ, 0xfc, !PT ;  /* 0x00000004bcbc0812 */ /* 0x000fe200078efcff */
[----:B------:R-:W-:Y:S01]  /*1ee0*/  IMAD R0, R101, R19, RZ ;  /* 0x0000001365007224 */ /* 0x000fe200078e02ff */
[----:B------:R-:W-:Y:S01]  /*1ef0*/  LEA R52, P1, R104, c[0x0][0x168], 0x1 ;  /* 0x00005a0068347a11 */ /* 0x000fe200078208ff */
[----:B------:R-:W-:Y:S01]  /*1f00*/  IMAD.SHL.U32 R125, R8, 0x2, RZ ;  /* 0x00000002087d7824 */ /* 0x000fe200078e00ff */
[----:B------:R-:W-:Y:S01]  /*1f10*/  LEA R57, P0, R152, c[0x0][0x170], 0x1 ;  /* 0x00005c0098397a11 */ /* 0x000fe200078008ff */
[C---:B------:R-:W-:Y:S01]  /*1f20*/  IMAD.SHL.U32 R7, R2.reuse, 0x40, RZ ;  /* 0x0000004002077824 */ /* 0x040fe200078e00ff */
[C---:B------:R-:W-:Y:S01]  /*1f30*/  SHF.L.U64.HI R4, R2.reuse, R116, c[0x0][0x294] ;  /* 0x0000a50002047619 */ /* 0x040fe20000010274 */
[C---:B------:R-:W-:Y:S01]  /*1f40*/  IMAD.SHL.U32 R8, R2.reuse, 0x80, RZ ;  /* 0x0000008002087824 */ /* 0x040fe200078e00ff */
[CC--:B------:R-:W-:Y:S01]  /*1f50*/  SHF.L.U64.HI R5, R2.reuse, R117.reuse, c[0x0][0x294] ;  /* 0x0000a50002057619 */ /* 0x0c0fe20000010275 */
[C---:B------:R-:W-:Y:S01]  /*1f60*/  IMAD.SHL.U32 R9, R2.reuse, 0x20, RZ ;  /* 0x0000002002097824 */ /* 0x040fe200078e00ff */
[C---:B------:R-:W-:Y:S01]  /*1f70*/  SHF.L.U64.HI R6, R2.reuse, R118, c[0x0][0x294] ;  /* 0x0000a50002067619 */ /* 0x040fe20000010276 */
[----:B------:R-:W-:Y:S01]  /*1f80*/  IMAD.WIDE.U32 R144, R2, 0xc0, RZ ;  /* 0x000000c002907825 */ /* 0x000fe200078e00ff */
[----:B------:R-:W-:Y:S01]  /*1f90*/  LEA.HI.X R53, R104, c[0x0][0x16c], R113, 0x1, P1 ;  /* 0x00005b0068357a11 */ /* 0x000fe200008f0c71 */
[----:B------:R-:W-:Y:S01]  /*1fa0*/  ULDC UR25, c[0x0][0x28c] ;  /* 0x0000a30000197ab9 */ /* 0x000fe20000000800 */
[----:B------:R-:W-:Y:S01]  /*1fb0*/  LEA.HI.X R56, R152, c[0x0][0x174], R155, 0x1, P0 ;  /* 0x00005d0098387a11 */ /* 0x000fe200000f0c9b */
[C---:B------:R-:W-:Y:S01]  /*1fc0*/  IMAD.WIDE.U32 R142, R2.reuse, 0x140, RZ ;  /* 0x00000140028e7825 */ /* 0x040fe200078e00ff */
[----:B------:R-:W-:Y:S01]  /*1fd0*/  SHF.R.S32.HI R3, RZ, 0x1f, R0 ;  /* 0x0000001fff037819 */ /* 0x000fe20000011400 */
[----:B------:R-:W-:Y:S01]  /*1fe0*/  ULDC UR24, c[0x0][0x28c] ;  /* 0x0000a30000187ab9 */ /* 0x000fe20000000800 */
[----:B------:R-:W-:Y:S01]  /*1ff0*/  SHF.L.U64.HI R98, R7, 0x1, R4 ;  /* 0x0000000107627819 */ /* 0x000fe20000010204 */
[----:B------:R-:W-:Y:S01]  /*2000*/  IMAD.WIDE.U32 R140, R2, 0x180, RZ ;  /* 0x00000180028c7825 */ /* 0x000fe200078e00ff */
[----:B------:R-:W-:Y:S01]  /*2010*/  MOV R21, R216 ;  /* 0x000000d800157202 */ /* 0x000fe20000000f00 */
[----:B------:R-:W-:Y:S01]  /*2020*/  ULDC UR23, c[0x0][0x28c] ;  /* 0x0000a30000177ab9 */ /* 0x000fe20000000800 */
[----:B------:R-:W-:Y:S01]  /*2030*/  SHF.L.U64.HI R97, R8, 0x1, R5 ;  /* 0x0000000108617819 */ /* 0x000fe20000010205 */
[----:B------:R-:W-:Y:S01]  /*2040*/  IMAD.WIDE.U32 R138, R2, 0x1c0, RZ ;  /* 0x000001c0028a7825 */ /* 0x000fe200078e00ff */
[-C--:B------:R-:W-:Y:S01]  /*2050*/  IADD3 R2, P1, R112, R0.reuse, RZ ;  /* 0x0000000070027210 */ /* 0x080fe20007f3e0ff */
[----:B------:R-:W-:Y:S01]  /*2060*/  ULDC UR22, c[0x0][0x28c] ;  /* 0x0000a30000167ab9 */ /* 0x000fe20000000800 */
[----:B------:R-:W-:Y:S01]  /*2070*/  IADD3 R0, P0, R121, R0, RZ ;  /* 0x0000000079007210 */ /* 0x000fe20007f1e0ff */
[----:B------:R-:W-:Y:S01]  /*2080*/  IMAD.MOV.U32 R115, RZ, RZ, c[0x0][0x288] ;  /* 0x0000a200ff737624 */ /* 0x000fe200078e00ff */
[C---:B------:R-:W-:Y:S01]  /*2090*/  SHF.L.U64.HI R96, R9.reuse, 0x1, R6 ;  /* 0x0000000109607819 */ /* 0x040fe20000010206 */
[----:B------:R-:W-:Y:S01]  /*20a0*/  IMAD.WIDE.U32 R108, R106, 0x80, RZ ;  /* 0x000000806a6c7825 */ /* 0x000fe200078e00ff */
[----:B------:R-:W-:Y:S01]  /*20b0*/  SHF.L.U32 R131, R9, 0x1, RZ ;  /* 0x0000000109837819 */ /* 0x000fe200000006ff */
[----:B------:R-:W-:Y:S01]  /*20c0*/  ULDC UR21, c[0x0][0x28c] ;  /* 0x0000a30000157ab9 */ /* 0x000fe20000000800 */
[C---:B------:R-:W-:Y:S01]  /*20d0*/  SHF.L.U64.HI R116, R115.reuse, R116, c[0x0][0x28c] ;  /* 0x0000a30073747619 */ /* 0x040fe20000010274 */
[--C-:B------:R-:W-:Y:S01]  /*20e0*/  IMAD.X R4, R124, 0x1, R3.reuse, P0 ;  /* 0x000000017c047824 */ /* 0x100fe200000e0603 */
[----:B------:R-:W-:Y:S01]  /*20f0*/  SHF.L.U64.HI R117, R115, R117, c[0x0][0x28c] ;  /* 0x0000a30073757619 */ /* 0x000fe20000010275 */
[----:B------:R-:W-:Y:S01]  /*2100*/  IMAD.X R3, R123, 0x1, R3, P1 ;  /* 0x000000017b037824 */ /* 0x000fe200008e0603 */
[----:B------:R-:W-:Y:S01]  /*2110*/  SHF.L.U64.HI R118, R115, R118, c[0x0][0x28c] ;  /* 0x0000a30073767619 */ /* 0x000fe20000010276 */
[----:B------:R-:W-:Y:S01]  /*2120*/  IMAD.WIDE.U32 R106, R106, 0x40, RZ ;  /* 0x000000406a6a7825 */ /* 0x000fe200078e00ff */
[----:B------:R-:W-:Y:S01]  /*2130*/  SHF.L.U64.HI R4, R0, 0x1, R4 ;  /* 0x0000000100047819 */ /* 0x000fe20000010204 */
[----:B------:R-:W-:Y:S01]  /*2140*/  ULDC UR20, c[0x0][0x28c] ;  /* 0x0000a30000147ab9 */ /* 0x000fe20000000800 */
[----:B------:R-:W-:Y:S01]  /*2150*/  SHF.L.U64.HI R3, R2, 0x1, R3 ;  /* 0x0000000102037819 */ /* 0x000fe20000010203 */
[----:B------:R-:W-:Y:S01]  /*2160*/  IMAD.SHL.U32 R0, R0, 0x2, RZ ;  /* 0x0000000200007824 */ /* 0x000fe200078e00ff */
[----:B------:R-:W-:Y:S01]  /*2170*/  IADD3 R81, R109, UR13, RZ ;  /* 0x0000000d6d517c10 */ /* 0x000fe2000fffe0ff */
[----:B------:R-:W-:Y:S01]  /*2180*/  IMAD.SHL.U32 R2, R2, 0x2, RZ ;  /* 0x0000000202027824 */ /* 0x000fe200078e00ff */
[----:B------:R-:W-:Y:S01]  /*2190*/  IADD3 R80, R107, UR12, RZ ;  /* 0x0000000c6b507c10 */ /* 0x000fe2000fffe0ff */
[C---:B------:R-:W-:Y:S01]  /*21a0*/  IMAD.SHL.U32 R70, R101.reuse, 0x20, RZ ;  /* 0x0000002065467824 */ /* 0x040fe200078e00ff */
[C---:B------:R-:W-:Y:S01]  /*21b0*/  IADD3 R60, P3, R0.reuse, c[0x0][0x2b0], RZ ;  /* 0x0000ac00003c7a10 */ /* 0x040fe20007f7e0ff */
[C---:B------:R-:W-:Y:S01]  /*21c0*/  IMAD.SHL.U32 R69, R101.reuse, 0x40, RZ ;  /* 0x0000004065457824 */ /* 0x040fe200078e00ff */
[----:B------:R-:W-:Y:S01]  /*21d0*/  IADD3 R61, P2, R0, c[0x0][0x2a8], RZ ;  /* 0x0000aa00003d7a10 */ /* 0x000fe20007f5e0ff */
[C---:B------:R-:W-:Y:S01]  /*21e0*/  IMAD R68, R101.reuse, 0x60, RZ ;  /* 0x0000006065447824 */ /* 0x040fe200078e02ff */
[C---:B------:R-:W-:Y:S01]  /*21f0*/  IADD3 R19, P1, R2.reuse, c[0x0][0x2b0], RZ ;  /* 0x0000ac0002137a10 */ /* 0x040fe20007f3e0ff */
[C---:B------:R-:W-:Y:S01]  /*2200*/  IMAD.SHL.U32 R67, R101.reuse, 0x80, RZ ;  /* 0x0000008065437824 */ /* 0x040fe200078e00ff */
[----:B------:R-:W-:Y:S01]  /*2210*/  IADD3 R37, P0, R2, c[0x0][0x2a8], RZ ;  /* 0x0000aa0002257a10 */ /* 0x000fe20007f1e0ff */
[C---:B------:R-:W-:Y:S01]  /*2220*/  IMAD R66, R101.reuse, 0xa0, RZ ;  /* 0x000000a065427824 */ /* 0x040fe200078e02ff */
[----:B------:R-:W-:Y:S01]  /*2230*/  SHF.R.S32.HI R79, RZ, 0x1f, R70 ;  /* 0x0000001fff4f7819 */ /* 0x000fe20000011446 */
[C---:B------:R-:W-:Y:S01]  /*2240*/  IMAD R65, R101.reuse, 0xc0, RZ ;  /* 0x000000c065417824 */ /* 0x040fe200078e02ff */
[----:B------:R-:W-:Y:S01]  /*2250*/  SHF.R.S32.HI R78, RZ, 0x1f, R69 ;  /* 0x0000001fff4e7819 */ /* 0x000fe20000011445 */
[----:B------:R-:W-:Y:S01]  /*2260*/  IMAD R64, R101, 0xe0, RZ ;  /* 0x000000e065407824 */ /* 0x000fe200078e02ff */
[----:B------:R-:W-:Y:S01]  /*2270*/  SHF.R.S32.HI R77, RZ, 0x1f, R68 ;  /* 0x0000001fff4d7819 */ /* 0x000fe20000011444 */
[----:B------:R-:W-:Y:S01]  /*2280*/  IMAD.MOV.U32 R129, RZ, RZ, c[0x0][0x290] ;  /* 0x0000a400ff817624 */ /* 0x000fe200078e00ff */
[----:B------:R-:W-:Y:S01]  /*2290*/  SHF.R.S32.HI R76, RZ, 0x1f, R67 ;  /* 0x0000001fff4c7819 */ /* 0x000fe20000011443 */
[C---:B------:R-:W-:Y:S01]  /*22a0*/  IMAD.SHL.U32 R111, R115.reuse, 0x40, RZ ;  /* 0x00000040736f7824 */ /* 0x040fe200078e00ff */
[----:B------:R-:W-:Y:S01]  /*22b0*/  SHF.R.S32.HI R75, RZ, 0x1f, R66 ;  /* 0x0000001fff4b7819 */ /* 0x000fe20000011442 */
[C---:B------:R-:W-:Y:S01]  /*22c0*/  IMAD.SHL.U32 R114, R115.reuse, 0x80, RZ ;  /* 0x0000008073727824 */ /* 0x040fe200078e00ff */
[----:B------:R-:W-:Y:S01]  /*22d0*/  SHF.R.S32.HI R74, RZ, 0x1f, R65 ;  /* 0x0000001fff4a7819 */ /* 0x000fe20000011441 */
[----:B------:R-:W-:Y:S01]  /*22e0*/  IMAD.SHL.U32 R115, R115, 0x20, RZ ;  /* 0x0000002073737824 */ /* 0x000fe200078e00ff */
[----:B------:R-:W-:Y:S01]  /*22f0*/  SHF.R.S32.HI R71, RZ, 0x1f, R64 ;  /* 0x0000001fff477819 */ /* 0x000fe20000011440 */
[----:B------:R-:W-:Y:S01]  /*2300*/  IMAD.SHL.U32 R135, R7, 0x2, RZ ;  /* 0x0000000207877824 */ /* 0x000fe200078e00ff */
[----:B------:R-:W-:Y:S01]  /*2310*/  IADD3 R95, R145, UR11, RZ ;  /* 0x0000000b915f7c10 */ /* 0x000fe2000fffe0ff */
[----:B------:R-:W-:Y:S01]  /*2320*/  IMAD.SHL.U32 R134, R8, 0x2, RZ ;  /* 0x0000000208867824 */ /* 0x000fe200078e00ff */
[----:B------:R-:W-:Y:S01]  /*2330*/  IADD3 R94, R143, UR10, RZ ;  /* 0x0000000a8f5e7c10 */ /* 0x000fe2000fffe0ff */
[----:B------:R-:W-:Y:S01]  /*2340*/  IMAD.U32 R129, R129, -0x100, RZ ;  /* 0xffffff0081817824 */ /* 0x000fe200078e00ff */
[----:B------:R-:W-:Y:S01]  /*2350*/  IADD3 R92, R141, UR9, RZ ;  /* 0x000000098d5c7c10 */ /* 0x000fe2000fffe0ff */
[----:B------:R-:W-:Y:S01]  /*2360*/  ULDC UR19, c[0x0][0x28c] ;  /* 0x0000a30000137ab9 */ /* 0x000fe20000000800 */
[----:B------:R-:W-:Y:S01]  /*2370*/  IADD3 R93, R139, UR5, RZ ;  /* 0x000000058b5d7c10 */ /* 0x000fe2000fffe0ff */
[----:B------:R-:W-:Y:S01]  /*2380*/  ULDC UR18, c[0x0][0x28c] ;  /* 0x0000a30000127ab9 */ /* 0x000fe20000000800 */
[C---:B------:R-:W-:Y:S01]  /*2390*/  IADD3.X R58, R4.reuse, c[0x0][0x2b4], RZ, P3, !PT ;  /* 0x0000ad00043a7a10 */ /* 0x040fe20001ffe4ff */
[----:B------:R-:W-:Y:S01]  /*23a0*/  ULDC UR4, c[0x0][0x230] ;  /* 0x00008c0000047ab9 */ /* 0x000fe20000000800 */
[----:B------:R-:W-:Y:S01]  /*23b0*/  IADD3.X R59, R4, c[0x0][0x2ac], RZ, P2, !PT ;  /* 0x0000ab00043b7a10 */ /* 0x000fe200017fe4ff */
[----:B------:R-:W-:Y:S01]  /*23c0*/  UIMAD UR25, UR25, 0xc0, URZ ;  /* 0x000000c0191978a4 */ /* 0x000fe2000f8e023f */
[C---:B------:R-:W-:Y:S01]  /*23d0*/  IADD3.X R18, R3.reuse, c[0x0][0x2b4], RZ, P1, !PT ;  /* 0x0000ad0003127a10 */ /* 0x040fe20000ffe4ff */
[----:B------:R-:W-:Y:S01]  /*23e0*/  UIMAD UR24, UR24, 0x140, URZ ;  /* 0x00000140181878a4 */ /* 0x000fe2000f8e023f */
[----:B------:R-:W-:Y:S01]  /*23f0*/  IADD3.X R36, R3, c[0x0][0x2ac], RZ, P0, !PT ;  /* 0x0000ab0003247a10 */ /* 0x000fe200007fe4ff */
[----:B------:R-:W-:-:S02]  /*2400*/  UIMAD UR23, UR23, 0x180, URZ ;  /* 0x00000180171778a4 */ /* 0x000fc4000f8e023f */
[----:B------:R-:W-:Y:S02]  /*2410*/  UIMAD UR22, UR22, 0x1c0, URZ ;  /* 0x000001c0161678a4 */ /* 0x000fe4000f8e023f */
[----:B------:R-:W-:Y:S02]  /*2420*/  UIMAD UR21, UR21, 0xc0, URZ ;  /* 0x000000c0151578a4 */ /* 0x000fe4000f8e023f */
[----:B------:R-:W-:Y:S02]  /*2430*/  UIMAD UR20, UR20, 0x140, URZ ;  /* 0x00000140141478a4 */ /* 0x000fe4000f8e023f */
[----:B------:R-:W-:Y:S02]  /*2440*/  UIMAD UR19, UR19, 0x180, URZ ;  /* 0x00000180131378a4 */ /* 0x000fe4000f8e023f */
[----:B------:R-:W-:Y:S02]  /*2450*/  UIMAD UR18, UR18, 0x1c0, URZ ;  /* 0x000001c0121278a4 */ /* 0x000fe4000f8e023f */
[----:B------:R-:W-:-:S02]  /*2460*/  UIADD3 UR16, UR33, UR16, URZ ;  /* 0x0000001021107290 */ /* 0x000fc4000fffe03f */
[----:B------:R-:W-:Y:S02]  /*2470*/  UIADD3 UR15, UR31, UR15, URZ ;  /* 0x0000000f1f0f7290 */ /* 0x000fe4000fffe03f */
[----:B------:R-:W-:Y:S02]  /*2480*/  UIADD3 UR14, UR29, UR14, URZ ;  /* 0x0000000e1d0e7290 */ /* 0x000fe4000fffe03f */
[----:B------:R-:W-:Y:S02]  /*2490*/  UIADD3 UR26, UR35, UR26, URZ ;  /* 0x0000001a231a7290 */ /* 0x000fe4000fffe03f */
[----:B------:R-:W-:Y:S02]  /*24a0*/  ULDC.U8 UR8, c[0x0][0x313] ;  /* 0x0000c4c000087ab9 */ /* 0x000fe40000000000 */
.L_x_1012:
[----:B------:R-:W-:Y:S01]  /*24b0*/  LOP3.LUT P4, RZ, R188, 0x4, RZ, 0xc0, !PT ;  /* 0x00000004bcff7812 */ /* 0x000fe2000788c0ff */
[----:B------:R-:W-:Y:S02]  /*24c0*/  IMAD.SHL.U32 R22, R21, 0x100, RZ ;  /* 0x0000010015167824 */ /* 0x000fe400078e00ff */
[----:B------:R-:W-:Y:S02]  /*24d0*/  IMAD.MOV.U32 R4, RZ, RZ, 0x5 ;  /* 0x00000005ff047424 */ /* 0x000fe400078e00ff */
[----:B------:R-:W-:Y:S01]  /*24e0*/  IMAD.MOV.U32 R2, RZ, RZ, c[0x0][0x1a0] ;  /* 0x00006800ff027624 */ /* 0x000fe200078e00ff */
[----:B------:R-:W-:Y:S01]  /*24f0*/  IADD3 R20, R22, -0x100, RZ ;  /* 0xffffff0016147810 */ /* 0x000fe20007ffe0ff */
[----:B------:R-:W-:Y:S02]  /*2500*/  IMAD.MOV.U32 R3, RZ, RZ, c[0x0][0x1a0] ;  /* 0x00006800ff037624 */ /* 0x000fe400078e00ff */
[----:B------:R-:W-:Y:S02]  /*2510*/  IMAD.SHL.U32 R2, R2, 0x20, RZ ;  /* 0x0000002002027824 */ /* 0x000fe400078e00ff */
[--C-:B------:R-:W-:Y:S01]  /*2520*/  IMAD.IADD R14, R91, 0x1, -R20.reuse ;  /* 0x000000015b0e7824 */ /* 0x100fe200078e0a14 */
[----:B------:R-:W-:Y:S01]  /*2530*/  SHF.L.U64.HI R3, R3, R4, c[0x0][0x1a4] ;  /* 0x0000690003037619 */ /* 0x000fe20000010204 */
[----:B------:R-:W-:Y:S03]  /*2540*/  IMAD.IADD R0, R90, 0x1, -R20 ;  /* 0x000000015a007824 */ /* 0x000fe600078e0a14 */
[C---:B------:R-:W-:Y:S04]  /*2550*/  ISETP.GE.OR P0, PT, R82.reuse, R14, P4 ;  /* 0x0000000e5200720c */ /* 0x040fe80002706670 */
[----:B------:R-:W-:Y:S02]  /*2560*/  ISETP.LT.OR P2, PT, R82, R0, P0 ;  /* 0x000000005200720c */ /* 0x000fe40000741670 */
[C---:B------:R-:W-:Y:S04]  /*2570*/  ISETP.GE.OR P0, PT, R88.reuse, R14, P4 ;  /* 0x0000000e5800720c */ /* 0x040fe80002706670 */
[----:B------:R-:W-:Y:S02]  /*2580*/  ISETP.LT.OR P6, PT, R88, R0, P0 ;  /* 0x000000005800720c */ /* 0x000fe400007c1670 */
[C---:B------:R-:W-:Y:S04]  /*2590*/  ISETP.GE.OR P0, PT, R87.reuse, R14, P4 ;  /* 0x0000000e5700720c */ /* 0x040fe80002706670 */
[----:B------:R-:W-:Y:S02]  /*25a0*/  ISETP.LT.OR P3, PT, R87, R0, P0 ;  /* 0x000000005700720c */ /* 0x000fe40000761670 */
[C---:B------:R-:W-:Y:S02]  /*25b0*/  @!P2 LEA R10, P0, R2.reuse, R57, 0x1 ;  /* 0x00000039020aa211 */ /* 0x040fe400078008ff */
[C---:B------:R-:W-:Y:S02]  /*25c0*/  @!P2 IADD3 R12, P1, R63.reuse, R131, RZ ;  /* 0x000000833f0ca210 */ /* 0x040fe40007f3e0ff */
[----:B------:R-:W-:Y:S01]  /*25d0*/  @!P2 LEA.HI.X R11, R2, R56, R3, 0x1, P0 ;  /* 0x00000038020ba211 */ /* 0x000fe200000f0c03 */
[----:B------:R-:W-:Y:S01]  /*25e0*/  IMAD.MOV.U32 R3, RZ, RZ, R62 ;  /* 0x000000ffff037224 */ /* 0x000fe200078e003e */
[----:B------:R-:W-:Y:S01]  /*25f0*/  ISETP.GE.OR P0, PT, R86, R14, P4 ;  /* 0x0000000e5600720c */ /* 0x000fe20002706670 */
[----:B------:R-:W-:Y:S01]  /*2600*/  @!P2 IMAD.X R13, R62, 0x1, R96, P1 ;  /* 0x000000013e0da824 */ /* 0x000fe200008e0660 */
[----:B------:R-:W-:Y:S02]  /*2610*/  P2R R2, PR, RZ, 0x4 ;  /* 0x00000004ff027803 */ /* 0x000fe40000000000 */
[----:B------:R-:W-:Y:S02]  /*2620*/  ISETP.LT.OR P2, PT, R86, R0, P0 ;  /* 0x000000005600720c */ /* 0x000fe40000741670 */
[C---:B------:R-:W-:Y:S02]  /*2630*/  @!P3 IADD3 R4, P0, R63.reuse, R144, RZ ;  /* 0x000000903f04b210 */ /* 0x040fe40007f1e0ff */
[----:B------:R-:W-:Y:S03]  /*2640*/  @!P6 IADD3 R8, P1, R63, R135, RZ ;  /* 0x000000873f08e210 */ /* 0x000fe60007f3e0ff */
[C---:B------:R-:W-:Y:S01]  /*2650*/  @!P3 IMAD.X R5, R62.reuse, 0x1, R95, P0 ;  /* 0x000000013e05b824 */ /* 0x040fe200000e065f */
[C---:B------:R-:W-:Y:S01]  /*2660*/  @!P3 IADD3 R24, P0, R57.reuse, UR32, RZ ;  /* 0x000000203918bc10 */ /* 0x040fe2000ff1e0ff */
[----:B------:R-:W-:Y:S01]  /*2670*/  @!P6 IMAD.X R9, R62, 0x1, R98, P1 ;  /* 0x000000013e09e824 */ /* 0x000fe200008e0662 */
[----:B------:R-:W-:Y:S02]  /*2680*/  @!P6 IADD3 R6, P1, R57, R126, RZ ;  /* 0x0000007e3906e210 */ /* 0x000fe40007f3e0ff */
[C---:B------:R-:W-:Y:S02]  /*2690*/  @!P3 IADD3.X R25, R56.reuse, UR16, RZ, P0, !PT ;  /* 0x000000103819bc10 */ /* 0x040fe400087fe4ff */
[----:B------:R-:W-:Y:S01]  /*26a0*/  @!P2 IADD3 R16, P0, R63, R134, RZ ;  /* 0x000000863f10a210 */ /* 0x000fe20007f1e0ff */
[----:B------:R-:W-:Y:S01]  /*26b0*/  @!P6 IMAD.X R7, R56, 0x1, R100, P1 ;  /* 0x000000013807e824 */ /* 0x000fe200008e0664 */
[C---:B------:R-:W-:Y:S02]  /*26c0*/  LOP3.LUT P1, RZ, R188.reuse, 0x4, RZ, 0xc0, !PT ;  /* 0x00000004bcff7812 */ /* 0x040fe4000782c0ff */
[----:B------:R-:W-:Y:S01]  /*26d0*/  LOP3.LUT R188, R188, 0xfffffffd, RZ, 0xc0, !PT ;  /* 0xfffffffdbcbc7812 */ /* 0x000fe200078ec0ff */
[----:B------:R-:W-:Y:S01]  /*26e0*/  @!P2 IMAD.X R17, R62, 0x1, R97, P0 ;  /* 0x000000013e11a824 */ /* 0x000fe200000e0661 */
[----:B------:R-:W-:Y:S02]  /*26f0*/  @!P2 IADD3 R40, P0, R57, R125, RZ ;  /* 0x0000007d3928a210 */ /* 0x000fe40007f1e0ff */
[----:B------:R-:W-:Y:S03]  /*2700*/  @P2 LOP3.LUT R188, R188, 0x2, RZ, 0xfc, !PT ;  /* 0x00000002bcbc2812 */ /* 0x000fe600078efcff */
[----:B------:R-:W-:Y:S01]  /*2710*/  @!P2 IMAD.X R41, R56, 0x1, R99, P0 ;  /* 0x000000013829a824 */ /* 0x000fe200000e0663 */
[C---:B------:R-:W-:Y:S04]  /*2720*/  ISETP.GE.OR P0, PT, R85.reuse, R14, P1 ;  /* 0x0000000e5500720c */ /* 0x040fe80000f06670 */
[----:B------:R-:W-:Y:S04]  /*2730*/  ISETP.LT.OR P4, PT, R85, R0, P0 ;  /* 0x000000005500720c */ /* 0x000fe80000781670 */
[----:B------:R-:W-:Y:S09]  /*2740*/  P2R R23, PR, RZ, 0x10 ;  /* 0x00000010ff177803 */ /* 0x000ff20000000000 */
[----:B------:R-:W-:Y:S05]  /*2750*/  @!P4 IADD3 R26, P0, R63, R142, RZ ;  /* 0x0000008e3f1ac210 */ /* 0x000fea0007f1e0ff */
[----:B------:R-:W-:Y:S01]  /*2760*/  @!P4 IMAD.X R27, R62, 0x1, R94, P0 ;  /* 0x000000013e1bc824 */ /* 0x000fe200000e065e */
[----:B------:R-:W-:Y:S04]  /*2770*/  @!P4 IADD3 R44, P0, R57, UR30, RZ ;  /* 0x0000001e392ccc10 */ /* 0x000fe8000ff1e0ff */
[----:B------:R-:W-:Y:S02]  /*2780*/  @!P4 IADD3.X R45, R56, UR15, RZ, P0, !PT ;  /* 0x0000000f382dcc10 */ /* 0x000fe400087fe4ff */
[----:B------:R-:W-:Y:S02]  /*2790*/  ISETP.GE.OR P0, PT, R84, R14, P1 ;  /* 0x0000000e5400720c */ /* 0x000fe40000f06670 */
[----:B------:R-:W-:Y:S02]  /*27a0*/  LOP3.LUT P4, RZ, R188, 0x2, RZ, 0xc0, !PT ;  /* 0x00000002bcff7812 */ /* 0x000fe4000788c0ff */
[----:B------:R-:W-:Y:S02]  /*27b0*/  ISETP.LT.OR P5, PT, R84, R0, P0 ;  /* 0x000000005400720c */ /* 0x000fe400007a1670 */
[----:B------:R-:W-:Y:S11]  /*27c0*/  LOP3.LUT R188, R188, 0xfffffffe, RZ, 0xc0, !PT ;  /* 0xfffffffebcbc7812 */ /* 0x000ff600078ec0ff */
[----:B------:R-:W-:Y:S05]  /*27d0*/  @!P5 IADD3 R42, P0, R63, R140, RZ ;  /* 0x0000008c3f2ad210 */ /* 0x000fea0007f1e0ff */
[----:B------:R-:W-:Y:S01]  /*27e0*/  @!P5 IMAD.X R43, R62, 0x1, R92, P0 ;  /* 0x000000013e2bd824 */ /* 0x000fe200000e065c */
[----:B------:R-:W-:Y:S04]  /*27f0*/  @!P5 IADD3 R48, P0, R57, UR28, RZ ;  /* 0x0000001c3930dc10 */ /* 0x000fe8000ff1e0ff */
[----:B------:R-:W-:Y:S02]  /*2800*/  @!P5 IADD3.X R49, R56, UR14, RZ, P0, !PT ;  /* 0x0000000e3831dc10 */ /* 0x000fe400087fe4ff */
[C---:B------:R-:W-:Y:S04]  /*2810*/  ISETP.GE.OR P0, PT, R83.reuse, R14, P1 ;  /* 0x0000000e5300720c */ /* 0x040fe80000f06670 */
[----:B------:R-:W-:Y:S11]  /*2820*/  ISETP.LT.OR P2, PT, R83, R0, P0 ;  /* 0x000000005300720c */ /* 0x000ff60000741670 */
[----:B------:R-:W-:Y:S02]  /*2830*/  @!UPT UIADD3 URZ, URZ, URZ, URZ ;  /* 0x0000003f3f3ff290 */ /* 0x000fe4000fffe03f */
[----:B------:R-:W-:Y:S02]  /*2840*/  @!P2 IADD3 R46, P0, R63, R138, RZ ;  /* 0x0000008a3f2ea210 */ /* 0x000fe40007f1e0ff */
[----:B------:R-:W-:Y:S03]  /*2850*/  @P2 LOP3.LUT R188, R188, 0x1, RZ, 0xfc, !PT ;  /* 0x00000001bcbc2812 */ /* 0x000fe600078efcff */
[----:B------:R-:W-:Y:S01]  /*2860*/  @!P2 IMAD.X R47, R62, 0x1, R93, P0 ;  /* 0x000000013e2fa824 */ /* 0x000fe200000e065d */
[----:B------:R-:W-:Y:S04]  /*2870*/  @!P2 IADD3 R50, P0, R57, UR34, RZ ;  /* 0x000000223932ac10 */ /* 0x000fe8000ff1e0ff */
[----:B------:R-:W-:Y:S02]  /*2880*/  @!P2 IADD3.X R51, R56, UR26, RZ, P0, !PT ;  /* 0x0000001a3833ac10 */ /* 0x000fe400087fe4ff */
[----:B------:R-:W-:Y:S01]  /*2890*/  ISETP.NE.AND P2, PT, R2, RZ, PT ;  /* 0x000000ff0200720c */ /* 0x000fe20003f45270 */
[----:B------:R-:W-:Y:S05]  /*28a0*/  IMAD.MOV.U32 R2, RZ, RZ, R63 ;  /* 0x000000ffff027224 */ /* 0x000fea00078e003f */
[C---:B------:R-:W-:Y:S04]  /*28b0*/  LEA R63, P0, R129.reuse, R2, 0x1 ;  /* 0x00000002813f7211 */ /* 0x040fe800078008ff */
[----:B------:R-:W-:Y:S02]  /*28c0*/  LEA.HI.X.SX32 R62, R129, R3, 0x1, P0 ;  /* 0x00000003813e7211 */ /* 0x000fe400000f0eff */
[C---:B------:R-:W-:Y:S04]  /*28d0*/  ISETP.GE.OR P0, PT, R72.reuse, R14, P1 ;  /* 0x0000000e4800720c */ /* 0x040fe80000f06670 */
[----:B------:R-:W-:Y:S02]  /*28e0*/  ISETP.LT.OR P1, PT, R72, R0, P0 ;  /* 0x000000004800720c */ /* 0x000fe40000721670 */
[----:B------:R-:W-:Y:S11]  /*28f0*/  LOP3.LUT P0, RZ, R188, 0x1, RZ, 0xc0, !PT ;  /* 0x00000001bcff7812 */ /* 0x000ff6000780c0ff */
[----:B------:R1:W2:Y:S02]  /*2900*/  @!P1 LDG.E.128 R28, [R2.64] ;  /* 0x00000006021c9981 */ /* 0x0002a4000c1e1d00 */
[----:B-1----:R-:W-:Y:S02]  /*2910*/  @!P1 IMAD.MOV.U32 R2, RZ, RZ, R57 ;  /* 0x000000ffff029224 */ /* 0x002fe400078e0039 */
[----:B------:R-:W-:Y:S05]  /*2920*/  @!P1 IMAD.MOV.U32 R3, RZ, RZ, R56 ;  /* 0x000000ffff039224 */ /* 0x000fea00078e0038 */
[----:B--2---:R-:W-:Y:S04]  /*2930*/  @!P1 STG.E.128 [R2.64], R28 ;  /* 0x0000001c02009986 */ /* 0x004fe8000c101d06 */
[----:B------:R-:W2:Y:S04]  /*2940*/  @!P2 LDG.E.128 R12, [R12.64] ;  /* 0x000000060c0ca981 */ /* 0x000ea8000c1e1d00 */
[----:B--2---:R1:W-:Y:S04]  /*2950*/  @!P2 STG.E.128 [R10.64], R12 ;  /* 0x0000000c0a00a986 */ /* 0x0043e8000c101d06 */
[----:B-1----:R-:W2:Y:S04]  /*2960*/  @!P6 LDG.E.128 R8, [R8.64] ;  /* 0x000000060808e981 */ /* 0x002ea8000c1e1d00 */
[----:B--2---:R-:W-:Y:S04]  /*2970*/  @!P6 STG.E.128 [R6.64], R8 ;  /* 0x000000080600e986 */ /* 0x004fe8000c101d06 */
[----:B------:R-:W2:Y:S04]  /*2980*/  @!P3 LDG.E.128 R32, [R4.64] ;  /* 0x000000060420b981 */ /* 0x000ea8000c1e1d00 */
[----:B--2---:R1:W-:Y:S04]  /*2990*/  @!P3 STG.E.128 [R24.64], R32 ;  /* 0x000000201800b986 */ /* 0x0043e8000c101d06 */
[----:B------:R-:W2:Y:S04]  /*29a0*/  @!P4 LDG.E.128 R28, [R16.64] ;  /* 0x00000006101cc981 */ /* 0x000ea8000c1e1d00 */
[----:B--2---:R-:W-:Y:S01]  /*29b0*/  @!P4 STG.E.128 [R40.64], R28 ;  /* 0x0000001c2800c986 */ /* 0x004fe2000c101d06 */
[----:B------:R-:W-:Y:S11]  /*29c0*/  ISETP.NE.AND P4, PT, R23, RZ, PT ;  /* 0x000000ff1700720c */ /* 0x000ff60003f85270 */
[----:B------:R-:W-:Y:S02]  /*29d0*/  @!UPT UIADD3 URZ, URZ, URZ, URZ ;  /* 0x0000003f3f3ff290 */ /* 0x000fe4000fffe03f */
[----:B-1----:R-:W2:Y:S04]  /*29e0*/  @!P4 LDG.E.128 R24, [R26.64] ;  /* 0x000000061a18c981 */ /* 0x002ea8000c1e1d00 */
[----:B--2---:R-:W-:Y:S04]  /*29f0*/  @!P4 STG.E.128 [R44.64], R24 ;  /* 0x000000182c00c986 */ /* 0x004fe8000c101d06 */
[----:B------:R-:W2:Y:S04]  /*2a00*/  @!P5 LDG.E.128 R4, [R42.64] ;  /* 0x000000062a04d981 */ /* 0x000ea8000c1e1d00 */
[----:B--2---:R1:W-:Y:S04]  /*2a10*/  @!P5 STG.E.128 [R48.64], R4 ;  /* 0x000000043000d986 */ /* 0x0043e8000c101d06 */
[----:B-1----:R-:W2:Y:S04]  /*2a20*/  @!P0 LDG.E.128 R4, [R46.64] ;  /* 0x000000062e048981 */ /* 0x002ea8000c1e1d00 */
        /* <DEDUP_REMOVED lines=9> */
[----:B------:R-:W-:Y:S01]  /*2ac0*/  MOV R2, R55 ;  /* 0x0000003700027202 */ /* 0x000fe20000000f00 */
[----:B------:R-:W-:Y:S01]  /*2ad0*/  IMAD.MOV.U32 R3, RZ, RZ, R54 ;  /* 0x000000ffff037224 */ /* 0x000fe200078e0036 */
[----:B------:R-:W-:Y:S04]  /*2ae0*/  ISETP.GE.AND P0, PT, R132, UR4, PT ;  /* 0x0000000484007c0c */ /* 0x000fe8000bf06270 */
[----:B------:R2:W3:Y:S09]  /*2af0*/  LDG.E.128 R8, [R2.64] ;  /* 0x0000000602087981 */ /* 0x0004f2000c1e1d00 */
[----:B-1----:R-:W-:Y:S01]  /*2b00*/  @!P0 MOV R4, R37 ;  /* 0x0000002500048202 */ /* 0x002fe20000000f00 */
[----:B------:R-:W-:Y:S05]  /*2b10*/  @!P0 IMAD.MOV.U32 R5, RZ, RZ, R36 ;  /* 0x000000ffff058224 */ /* 0x000fea00078e0024 */
[----:B------:R3:W4:Y:S01]  /*2b20*/  @!P0 LDG.E.64 R16, [R4.64] ;  /* 0x0000000604108981 */ /* 0x000722000c1e1b00 */
[----:B--2---:R-:W-:Y:S01]  /*2b30*/  @!P0 MOV R2, R19 ;  /* 0x0000001300028202 */ /* 0x004fe20000000f00 */
[----:B------:R-:W-:Y:S06]  /*2b40*/  @!P0 IMAD.MOV.U32 R3, RZ, RZ, R18 ;  /* 0x000000ffff038224 */ /* 0x000fec00078e0012 */
[----:B------:R-:W2:Y:S01]  /*2b50*/  @!P0 LDG.E.64 R2, [R2.64] ;  /* 0x0000000602028981 */ /* 0x000ea2000c1e1b00 */
[C---:B---3--:R-:W-:Y:S02]  /*2b60*/  @!P0 LOP3.LUT R5, R8.reuse, 0xffff0000, RZ, 0xc0, !PT ;  /* 0xffff000008058812 */ /* 0x048fe400078ec0ff */
[----:B------:R-:W-:Y:S01]  /*2b70*/  @!P0 SHF.L.U32 R4, R8, 0x10, RZ ;  /* 0x0000001008048819 */ /* 0x000fe200000006ff */
[C---:B----4-:R-:W-:Y:S01]  /*2b80*/  @!P0 IMAD.U32 R12, R16.reuse, 0x10000, RZ ;  /* 0x00010000100c8824 */ /* 0x050fe200078e00ff */
[----:B------:R-:W-:Y:S01]  /*2b90*/  @!P0 LOP3.LUT R13, R16, 0xffff0000, RZ, 0xc0, !PT ;  /* 0xffff0000100d8812 */ /* 0x000fe200078ec0ff */
[----:B------:R-:W-:Y:S01]  /*2ba0*/  @!P0 IMAD.U32 R15, R17, 0x10000, RZ ;  /* 0x00010000110f8824 */ /* 0x000fe200078e00ff */
[----:B------:R-:W-:Y:S02]  /*2bb0*/  @!P0 LOP3.LUT R16, R11, 0xffff0000, RZ, 0xc0, !PT ;  /* 0xffff00000b108812 */ /* 0x000fe400078ec0ff */
[----:B------:R-:W-:Y:S02]  /*2bc0*/  @!P0 LOP3.LUT R17, R17, 0xffff0000, RZ, 0xc0, !PT ;  /* 0xffff000011118812 */ /* 0x000fe400078ec0ff */
[C---:B--2---:R-:W-:Y:S02]  /*2bd0*/  @!P0 SHF.L.U32 R0, R2.reuse, 0x10, RZ ;  /* 0x0000001002008819 */ /* 0x044fe400000006ff */
[C---:B------:R-:W-:Y:S02]  /*2be0*/  @!P0 SHF.L.U32 R7, R3.reuse, 0x10, RZ ;  /* 0x0000001003078819 */ /* 0x040fe400000006ff */
[----:B------:R-:W-:Y:S01]  /*2bf0*/  @!P0 LOP3.LUT R6, R3, 0xffff0000, RZ, 0xc0, !PT ;  /* 0xffff000003068812 */ /* 0x000fe200078ec0ff */
[CC--:B------:R-:W-:Y:S01]  /*2c00*/  @!P0 FMUL.FTZ R14, R5.reuse, R0.reuse ;  /* 0x00000000050e8220 */ /* 0x0c0fe20000410000 */
[----:B------:R-:W-:Y:S01]  /*2c10*/  @!P0 LOP3.LUT R2, R2, 0xffff0000, RZ, 0xc0, !PT ;  /* 0xffff000002028812 */ /* 0x000fe200078ec0ff */
[C---:B------:R-:W-:Y:S02]  /*2c20*/  @!P0 FMUL.FTZ R0, R4.reuse, R0 ;  /* 0x0000000004008220 */ /* 0x040fe40000410000 */
[-C--:B------:R-:W-:Y:S01]  /*2c30*/  @!P0 FFMA.FTZ R26, R4, R12.reuse, -R14 ;  /* 0x0000000c041a8223 */ /* 0x080fe2000001080e */
[C---:B------:R-:W-:Y:S01]  /*2c40*/  @!P0 LOP3.LUT R14, R10.reuse, 0xffff0000, RZ, 0xc0, !PT ;  /* 0xffff00000a0e8812 */ /* 0x040fe200078ec0ff */
[----:B------:R-:W-:Y:S01]  /*2c50*/  @!P0 FFMA.FTZ R0, R5, R12, R0 ;  /* 0x0000000c05008223 */ /* 0x000fe20000010000 */
[C---:B------:R-:W-:Y:S01]  /*2c60*/  @!P0 LOP3.LUT R12, R9.reuse, 0xffff0000, RZ, 0xc0, !PT ;  /* 0xffff0000090c8812 */ /* 0x040fe200078ec0ff */
[----:B------:R-:W-:Y:S01]  /*2c70*/  @!P0 IMAD.U32 R3, R9, 0x10000, RZ ;  /* 0x0001000009038824 */ /* 0x000fe200078e00ff */
[----:B------:R-:W-:Y:S01]  /*2c80*/  @!P0 SHF.L.U32 R4, R10, 0x10, RZ ;  /* 0x000000100a048819 */ /* 0x000fe200000006ff */
[----:B------:R-:W-:Y:S01]  /*2c90*/  @!P0 FMUL.FTZ R24, R14, R7 ;  /* 0x000000070e188220 */ /* 0x000fe20000410000 */
[----:B------:R-:W-:Y:S01]  /*2ca0*/  @!P0 SHF.L.U32 R5, R11, 0x10, RZ ;  /* 0x000000100b058819 */ /* 0x000fe200000006ff */
[----:B------:R-:W-:Y:S01]  /*2cb0*/  @!P0 FMUL.FTZ R23, R12, R2 ;  /* 0x000000020c178220 */ /* 0x000fe20000410000 */
[----:B------:R-:W-:Y:S01]  /*2cc0*/  @!P0 F2FP.BF16.PACK_AB R0, R0, R26 ;  /* 0x0000001a0000823e */ /* 0x000fe200000010ff */
[C---:B------:R-:W-:Y:S02]  /*2cd0*/  @!P0 FMUL.FTZ R2, R3.reuse, R2 ;  /* 0x0000000203028220 */ /* 0x040fe40000410000 */
[----:B------:R-:W-:Y:S02]  /*2ce0*/  @!P0 FFMA.FTZ R25, R3, R13, -R23 ;  /* 0x0000000d03198223 */ /* 0x000fe40000010817 */
[----:B------:R-:W-:Y:S02]  /*2cf0*/  @!P0 FMUL.FTZ R3, R4, R7 ;  /* 0x0000000704038220 */ /* 0x000fe40000410000 */
[-C--:B------:R-:W-:Y:S02]  /*2d00*/  @!P0 FMUL.FTZ R23, R16, R6.reuse ;  /* 0x0000000610178220 */ /* 0x080fe40000410000 */
[----:B------:R-:W-:Y:S02]  /*2d10*/  @!P0 FFMA.FTZ R24, R4, R15, -R24 ;  /* 0x0000000f04188223 */ /* 0x000fe40000010818 */
[----:B------:R-:W-:Y:S02]  /*2d20*/  @!P0 FFMA.FTZ R2, R12, R13, R2 ;  /* 0x0000000d0c028223 */ /* 0x000fe40000010002 */
[C---:B------:R-:W-:Y:S02]  /*2d30*/  @!P0 FMUL.FTZ R4, R5.reuse, R6 ;  /* 0x0000000605048220 */ /* 0x040fe40000410000 */
[----:B------:R-:W-:Y:S01]  /*2d40*/  @!P0 FFMA.FTZ R3, R14, R15, R3 ;  /* 0x0000000f0e038223 */ /* 0x000fe20000010003 */
[----:B------:R-:W-:Y:S01]  /*2d50*/  @!P0 F2FP.BF16.PACK_AB R2, R2, R25 ;  /* 0x000000190202823e */ /* 0x000fe200000010ff */
[-C--:B------:R-:W-:Y:S02]  /*2d60*/  @!P0 FFMA.FTZ R23, R5, R17.reuse, -R23 ;  /* 0x0000001105178223 */ /* 0x080fe40000010817 */
[----:B------:R-:W-:Y:S01]  /*2d70*/  @!P0 FFMA.FTZ R4, R16, R17, R4 ;  /* 0x0000001110048223 */ /* 0x000fe20000010004 */
[----:B------:R-:W-:Y:S01]  /*2d80*/  @!P0 F2FP.BF16.PACK_AB R3, R3, R24 ;  /* 0x000000180303823e */ /* 0x000fe200000010ff */
[----:B------:R-:W-:Y:S01]  /*2d90*/  @!P0 IMAD.MOV.U32 R8, RZ, RZ, R0 ;  /* 0x000000ffff088224 */ /* 0x000fe200078e0000 */
[----:B------:R-:W-:Y:S02]  /*2da0*/  @!P0 MOV R9, R2 ;  /* 0x0000000200098202 */ /* 0x000fe40000000f00 */
[----:B------:R-:W-:Y:S02]  /*2db0*/  @!P0 F2FP.BF16.PACK_AB R4, R4, R23 ;  /* 0x000000170404823e */ /* 0x000fe400000010ff */
[----:B------:R-:W-:Y:S02]  /*2dc0*/  @!P0 MOV R10, R3 ;  /* 0x00000003000a8202 */ /* 0x000fe40000000f00 */
[----:B------:R-:W-:Y:S01]  /*2dd0*/  MOV R2, R52 ;  /* 0x0000003400027202 */ /* 0x000fe20000000f00 */
[----:B------:R-:W-:Y:S01]  /*2de0*/  @!P0 IMAD.MOV.U32 R11, RZ, RZ, R4 ;  /* 0x000000ffff0b8224 */ /* 0x000fe200078e0004 */
[----:B------:R-:W-:Y:S05]  /*2df0*/  MOV R3, R53 ;  /* 0x0000003500037202 */ /* 0x000fea0000000f00 */
[----:B------:R1:W-:Y:S02]  /*2e00*/  STG.E.128 [R2.64], R8 ;  /* 0x0000000802007986 */ /* 0x0003e4000c101d06 */
.L_x_962:
[----:B------:R-:W-:Y:S05]  /*2e10*/  BSYNC B0 ;  /* 0x0000000000007941 */ /* 0x000fea0003800000 */
.L_x_961:
[----:B------:R-:W-:Y:S01]  /*2e20*/  BSSY B0, `(.L_x_963) ;  /* 0x0000039000007945 */ /* 0x000fe20003800000 */
[----:B------:R-:W-:-:S05]  /*2e30*/  @P2 BRA `(.L_x_964) ;  /* 0x0000037000002947 */ /* 0x000fca0003800000 */
[C---:B-1----:R-:W-:Y:S04]  /*2e40*/  LEA R8, P0, R115.reuse, R55, 0x1 ;  /* 0x0000003773087211 */ /* 0x042fe800078008ff */
[----:B------:R-:W-:Y:S02]  /*2e50*/  LEA.HI.X R9, R115, R54, R118, 0x1, P0 ;  /* 0x0000003673097211 */ /* 0x000fe400000f0c76 */
[----:B------:R-:W-:Y:S04]  /*2e60*/  ISETP.GE.AND P0, PT, R132, UR4, PT ;  /* 0x0000000484007c0c */ /* 0x000fe8000bf06270 */
[----:B------:R-:W2:Y:S09]  /*2e70*/  LDG.E.128 R8, [R8.64] ;  /* 0x0000000608087981 */ /* 0x000eb2000c1e1d00 */
[C---:B------:R-:W-:Y:S01]  /*2e80*/  @!P0 SHF.L.U64.HI R0, R70.reuse, 0x1, R79 ;  /* 0x0000000146008819 */ /* 0x040fe2000001024f */
[----:B------:R-:W-:Y:S05]  /*2e90*/  @!P0 IMAD.SHL.U32 R2, R70, 0x2, RZ ;  /* 0x0000000246028824 */ /* 0x000fea00078e00ff */
[----:B------:R-:W-:Y:S05]  /*2ea0*/  @!P0 IADD3 R4, P1, R2, R37, RZ ;  /* 0x0000002502048210 */ /* 0x000fea0007f3e0ff */
[----:B------:R-:W-:Y:S01]  /*2eb0*/  @!P0 IMAD.X R5, R0, 0x1, R36, P1 ;  /* 0x0000000100058824 */ /* 0x000fe200008e0624 */
[----:B------:R-:W-:Y:S04]  /*2ec0*/  @!P0 IADD3 R2, P1, R2, R19, RZ ;  /* 0x0000001302028210 */ /* 0x000fe80007f3e0ff */
[----:B------:R-:W-:Y:S01]  /*2ed0*/  @!P0 IADD3.X R3, R0, R18, RZ, P1, !PT ;  /* 0x0000001200038210 */ /* 0x000fe20000ffe4ff */
[----:B------:R2:W3:Y:S01]  /*2ee0*/  @!P0 LDG.E.64 R16, [R4.64] ;  /* 0x0000000604108981 */ /* 0x0004e2000c1e1b00 */
[C---:B------:R-:W-:Y:S04]  /*2ef0*/  LEA R26, P1, R154.reuse, R52, 0x1 ;  /* 0x000000349a1a7211 */ /* 0x040fe800078208ff */
[----:B------:R-:W-:Y:S01]  /*2f00*/  LEA.HI.X R27, R154, R53, R165, 0x1, P1 ;  /* 0x000000359a1b7211 */ /* 0x000fe200008f0ca5 */
[----:B------:R-:W4:Y:S01]  /*2f10*/  @!P0 LDG.E.64 R2, [R2.64] ;  /* 0x0000000602028981 */ /* 0x000f22000c1e1b00 */
[C---:B--2---:R-:W-:Y:S01]  /*2f20*/  @!P0 IMAD.U32 R4, R8.reuse, 0x10000, RZ ;  /* 0x0001000008048824 */ /* 0x044fe200078e00ff */
[----:B------:R-:W-:Y:S02]  /*2f30*/  @!P0 LOP3.LUT R5, R8, 0xffff0000, RZ, 0xc0, !PT ;  /* 0xffff000008058812 */ /* 0x000fe400078ec0ff */
[C---:B---3--:R-:W-:Y:S02]  /*2f40*/  @!P0 SHF.L.U32 R12, R16.reuse, 0x10, RZ ;  /* 0x00000010100c8819 */ /* 0x048fe400000006ff */
[----:B------:R-:W-:Y:S02]  /*2f50*/  @!P0 LOP3.LUT R13, R16, 0xffff0000, RZ, 0xc0, !PT ;  /* 0xffff0000100d8812 */ /* 0x000fe400078ec0ff */
[----:B------:R-:W-:Y:S01]  /*2f60*/  @!P0 LOP3.LUT R16, R11, 0xffff0000, RZ, 0xc0, !PT ;  /* 0xffff00000b108812 */ /* 0x000fe200078ec0ff */
[----:B----4-:R-:W-:Y:S01]  /*2f70*/  @!P0 IMAD.U32 R0, R2, 0x10000, RZ ;  /* 0x0001000002008824 */ /* 0x010fe200078e00ff */
[C---:B------:R-:W-:Y:S01]  /*2f80*/  @!P0 LOP3.LUT R6, R3.reuse, 0xffff0000, RZ, 0xc0, !PT ;  /* 0xffff000003068812 */ /* 0x040fe200078ec0ff */
[----:B------:R-:W-:Y:S01]  /*2f90*/  @!P0 IMAD.U32 R7, R3, 0x10000, RZ ;  /* 0x0001000003078824 */ /* 0x000fe200078e00ff */
[----:B------:R-:W-:Y:S01]  /*2fa0*/  @!P0 SHF.L.U32 R3, R9, 0x10, RZ ;  /* 0x0000001009038819 */ /* 0x000fe200000006ff */
[-C--:B------:R-:W-:Y:S01]  /*2fb0*/  @!P0 FMUL.FTZ R14, R5, R0.reuse ;  /* 0x00000000050e8220 */ /* 0x080fe20000410000 */
[C---:B------:R-:W-:Y:S01]  /*2fc0*/  @!P0 SHF.L.U32 R15, R17.reuse, 0x10, RZ ;  /* 0x00000010110f8819 */ /* 0x040fe200000006ff */
[C---:B------:R-:W-:Y:S01]  /*2fd0*/  @!P0 FMUL.FTZ R0, R4.reuse, R0 ;  /* 0x0000000004008220 */ /* 0x040fe20000410000 */
[----:B------:R-:W-:Y:S01]  /*2fe0*/  @!P0 LOP3.LUT R17, R17, 0xffff0000, RZ, 0xc0, !PT ;  /* 0xffff000011118812 */ /* 0x000fe200078ec0ff */
[-C--:B------:R-:W-:Y:S01]  /*2ff0*/  @!P0 FFMA.FTZ R28, R4, R12.reuse, -R14 ;  /* 0x0000000c041c8223 */ /* 0x080fe2000001080e */
[C---:B------:R-:W-:Y:S01]  /*3000*/  @!P0 LOP3.LUT R14, R10.reuse, 0xffff0000, RZ, 0xc0, !PT ;  /* 0xffff00000a0e8812 */ /* 0x040fe200078ec0ff */
[----:B------:R-:W-:Y:S01]  /*3010*/  @!P0 FFMA.FTZ R0, R5, R12, R0 ;  /* 0x0000000c05008223 */ /* 0x000fe20000010000 */
[----:B------:R-:W-:Y:S01]  /*3020*/  @!P0 LOP3.LUT R12, R9, 0xffff0000, RZ, 0xc0, !PT ;  /* 0xffff0000090c8812 */ /* 0x000fe200078ec0ff */
[----:B------:R-:W-:Y:S01]  /*3030*/  @!P0 IMAD.U32 R4, R10, 0x10000, RZ ;  /* 0x000100000a048824 */ /* 0x000fe200078e00ff */
[----:B------:R-:W-:Y:S01]  /*3040*/  @!P0 LOP3.LUT R2, R2, 0xffff0000, RZ, 0xc0, !PT ;  /* 0xffff000002028812 */ /* 0x000fe200078ec0ff */
[----:B------:R-:W-:Y:S01]  /*3050*/  @!P0 FMUL.FTZ R24, R14, R7 ;  /* 0x000000070e188220 */ /* 0x000fe20000410000 */
[----:B------:R-:W-:Y:S02]  /*3060*/  @!P0 SHF.L.U32 R5, R11, 0x10, RZ ;  /* 0x000000100b058819 */ /* 0x000fe400000006ff */
[----:B------:R-:W-:Y:S01]  /*3070*/  @!P0 F2FP.BF16.PACK_AB R0, R0, R28 ;  /* 0x0000001c0000823e */ /* 0x000fe200000010ff */
[-C--:B------:R-:W-:Y:S02]  /*3080*/  @!P0 FMUL.FTZ R23, R12, R2.reuse ;  /* 0x000000020c178220 */ /* 0x080fe40000410000 */
[C---:B------:R-:W-:Y:S02]  /*3090*/  @!P0 FMUL.FTZ R2, R3.reuse, R2 ;  /* 0x0000000203028220 */ /* 0x040fe40000410000 */
[----:B------:R-:W-:Y:S02]  /*30a0*/  @!P0 FFMA.FTZ R25, R3, R13, -R23 ;  /* 0x0000000d03198223 */ /* 0x000fe40000010817 */
[----:B------:R-:W-:Y:S02]  /*30b0*/  @!P0 FMUL.FTZ R3, R4, R7 ;  /* 0x0000000704038220 */ /* 0x000fe40000410000 */
[-C--:B------:R-:W-:Y:S02]  /*30c0*/  @!P0 FMUL.FTZ R23, R16, R6.reuse ;  /* 0x0000000610178220 */ /* 0x080fe40000410000 */
[----:B------:R-:W-:Y:S02]  /*30d0*/  @!P0 FFMA.FTZ R24, R4, R15, -R24 ;  /* 0x0000000f04188223 */ /* 0x000fe40000010818 */
[C---:B------:R-:W-:Y:S02]  /*30e0*/  @!P0 FMUL.FTZ R4, R5.reuse, R6 ;  /* 0x0000000605048220 */ /* 0x040fe40000410000 */
[----:B------:R-:W-:Y:S02]  /*30f0*/  @!P0 FFMA.FTZ R2, R12, R13, R2 ;  /* 0x0000000d0c028223 */ /* 0x000fe40000010002 */
[----:B------:R-:W-:Y:S02]  /*3100*/  @!P0 FFMA.FTZ R3, R14, R15, R3 ;  /* 0x0000000f0e038223 */ /* 0x000fe40000010003 */
[----:B------:R-:W-:Y:S01]  /*3110*/  @!P0 FFMA.FTZ R23, R5, R17, -R23 ;  /* 0x0000001105178223 */ /* 0x000fe20000010817 */
[----:B------:R-:W-:Y:S01]  /*3120*/  @!P0 F2FP.BF16.PACK_AB R2, R2, R25 ;  /* 0x000000190202823e */ /* 0x000fe200000010ff */
[----:B------:R-:W-:Y:S01]  /*3130*/  @!P0 FFMA.FTZ R4, R16, R17, R4 ;  /* 0x0000001110048223 */ /* 0x000fe20000010004 */
[----:B------:R-:W-:Y:S01]  /*3140*/  @!P0 F2FP.BF16.PACK_AB R3, R3, R24 ;  /* 0x000000180303823e */ /* 0x000fe200000010ff */
[----:B------:R-:W-:Y:S01]  /*3150*/  @!P0 IMAD.MOV.U32 R8, RZ, RZ, R0 ;  /* 0x000000ffff088224 */ /* 0x000fe200078e0000 */
[----:B------:R-:W-:Y:S02]  /*3160*/  @!P0 MOV R9, R2 ;  /* 0x0000000200098202 */ /* 0x000fe40000000f00 */
[----:B------:R-:W-:Y:S01]  /*3170*/  @!P0 F2FP.BF16.PACK_AB R4, R4, R23 ;  /* 0x000000170404823e */ /* 0x000fe200000010ff */
[----:B------:R-:W-:Y:S03]  /*3180*/  @!P0 IMAD.MOV.U32 R10, RZ, RZ, R3 ;  /* 0x000000ffff0a8224 */ /* 0x000fe600078e0003 */
[----:B------:R-:W-:Y:S05]  /*3190*/  @!P0 MOV R11, R4 ;  /* 0x00000004000b8202 */ /* 0x000fea0000000f00 */
[----:B------:R1:W-:Y:S02]  /*31a0*/  STG.E.128 [R26.64], R8 ;  /* 0x000000081a007986 */ /* 0x0003e4000c101d06 */
.L_x_964:
[----:B------:R-:W-:Y:S05]  /*31b0*/  BSYNC B0 ;  /* 0x0000000000007941 */ /* 0x000fea0003800000 */
.L_x_963:
        /* <DEDUP_REMOVED lines=57> */
.L_x_966:
[----:B------:R-:W-:Y:S05]  /*3550*/  BSYNC B0 ;  /* 0x0000000000007941 */ /* 0x000fea0003800000 */
.L_x_965:
[----:B------:R-:W-:Y:S01]  /*3560*/  BSSY B0, `(.L_x_967) ;  /* 0x0000041000007945 */ /* 0x000fe20003800000 */
[----:B------:R-:W-:-:S05]  /*3570*/  @P3 BRA `(.L_x_968) ;  /* 0x000003f000003947 */ /* 0x000fca0003800000 */
[----:B-1----:R-:W-:Y:S01]  /*3580*/  IMAD.MOV.U32 R9, RZ, RZ, R54 ;  /* 0x000000ffff097224 */ /* 0x002fe200078e0036 */
[----:B------:R-:W-:Y:S01]  /*3590*/  ISETP.GE.AND P0, PT, R132, UR4, PT ;  /* 0x0000000484007c0c */ /* 0x000fe2000bf06270 */
[----:B------:R-:W-:Y:S01]  /*35a0*/  IMAD.MOV.U32 R24, RZ, RZ, R52 ;  /* 0x000000ffff187224 */ /* 0x000fe200078e0034 */
[----:B------:R-:W-:Y:S02]  /*35b0*/  MOV R8, R55 ;  /* 0x0000003700087202 */ /* 0x000fe40000000f00 */
[----:B------:R-:W-:Y:S02]  /*35c0*/  MOV R28, 0xc0 ;  /* 0x000000c0001c7802 */ /* 0x000fe40000000f00 */
[----:B------:R-:W-:Y:S05]  /*35d0*/  MOV R25, R53 ;  /* 0x0000003500197202 */ /* 0x000fea0000000f00 */
[----:B------:R-:W-:Y:S02]  /*35e0*/  IMAD.WIDE.U32 R24, R28, c[0x0][0x198], R24 ;  /* 0x000066001c187a25 */ /* 0x000fe400078e0018 */
[C---:B------:R-:W-:Y:S02]  /*35f0*/  @!P0 SHF.L.U32 R2, R68.reuse, 0x1, RZ ;  /* 0x0000000144028819 */ /* 0x040fe400000006ff */
[----:B------:R-:W-:Y:S02]  /*3600*/  @!P0 SHF.L.U64.HI R0, R68, 0x1, R77 ;  /* 0x0000000144008819 */ /* 0x000fe4000001024d */
[----:B------:R-:W-:Y:S05]  /*3610*/  @!P0 IADD3 R4, P1, R2, R37, RZ ;  /* 0x0000002502048210 */ /* 0x000fea0007f3e0ff */
[----:B------:R-:W-:Y:S01]  /*3620*/  @!P0 IMAD.X R5, R0, 0x1, R36, P1 ;  /* 0x0000000100058824 */ /* 0x000fe200008e0624 */
[----:B------:R-:W-:Y:S04]  /*3630*/  @!P0 IADD3 R2, P1, R2, R19, RZ ;  /* 0x0000001302028210 */ /* 0x000fe80007f3e0ff */
[----:B------:R-:W-:Y:S01]  /*3640*/  @!P0 IADD3.X R3, R0, R18, RZ, P1, !PT ;  /* 0x0000001200038210 */ /* 0x000fe20000ffe4ff */
[----:B------:R-:W-:Y:S01]  /*3650*/  IMAD.MOV.U32 R0, RZ, RZ, c[0x0][0x288] ;  /* 0x0000a200ff007624 */ /* 0x000fe200078e00ff */
[----:B------:R-:W2:Y:S03]  /*3660*/  @!P0 LDG.E.64 R16, [R4.64] ;  /* 0x0000000604108981 */ /* 0x000ea6000c1e1b00 */
[----:B------:R-:W-:Y:S03]  /*3670*/  IMAD.WIDE.U32 R8, R0, 0xc0, R8 ;  /* 0x000000c000087825 */ /* 0x000fe600078e0008 */
[----:B------:R-:W3:Y:S02]  /*3680*/  @!P0 LDG.E.64 R2, [R2.64] ;  /* 0x0000000602028981 */ /* 0x000ee4000c1e1b00 */
[----:B------:R-:W-:Y:S06]  /*3690*/  IADD3 R9, R9, UR25, RZ ;  /* 0x0000001909097c10 */ /* 0x000fec000fffe0ff */
[----:B------:R-:W4:Y:S01]  /*36a0*/  LDG.E.128 R8, [R8.64] ;  /* 0x0000000608087981 */ /* 0x000f22000c1e1d00 */
[C---:B--2---:R-:W-:Y:S01]  /*36b0*/  @!P0 IMAD.U32 R12, R16.reuse, 0x10000, RZ ;  /* 0x00010000100c8824 */ /* 0x044fe200078e00ff */
[----:B------:R-:W-:Y:S01]  /*36c0*/  @!P0 LOP3.LUT R14, R16, 0xffff0000, RZ, 0xc0, !PT ;  /* 0xffff0000100e8812 */ /* 0x000fe200078ec0ff */
[C---:B------:R-:W-:Y:S01]  /*36d0*/  @!P0 IMAD.U32 R15, R17.reuse, 0x10000, RZ ;  /* 0x00010000110f8824 */ /* 0x040fe200078e00ff */
[----:B------:R-:W-:Y:S02]  /*36e0*/  @!P0 LOP3.LUT R17, R17, 0xffff0000, RZ, 0xc0, !PT ;  /* 0xffff000011118812 */ /* 0x000fe400078ec0ff */
[C---:B---3--:R-:W-:Y:S02]  /*36f0*/  @!P0 SHF.L.U32 R0, R2.reuse, 0x10, RZ ;  /* 0x0000001002008819 */ /* 0x048fe400000006ff */
[----:B------:R-:W-:Y:S02]  /*3700*/  @!P0 LOP3.LUT R2, R2, 0xffff0000, RZ, 0xc0, !PT ;  /* 0xffff000002028812 */ /* 0x000fe400078ec0ff */
[C---:B------:R-:W-:Y:S02]  /*3710*/  @!P0 SHF.L.U32 R7, R3.reuse, 0x10, RZ ;  /* 0x0000001003078819 */ /* 0x040fe400000006ff */
[----:B------:R-:W-:Y:S01]  /*3720*/  @!P0 LOP3.LUT R6, R3, 0xffff0000, RZ, 0xc0, !PT ;  /* 0xffff000003068812 */ /* 0x000fe200078ec0ff */
[C---:B----4-:R-:W-:Y:S01]  /*3730*/  @!P0 IMAD.U32 R3, R9.reuse, 0x10000, RZ ;  /* 0x0001000009038824 */ /* 0x050fe200078e00ff */
[C---:B------:R-:W-:Y:S02]  /*3740*/  @!P0 LOP3.LUT R5, R8.reuse, 0xffff0000, RZ, 0xc0, !PT ;  /* 0xffff000008058812 */ /* 0x040fe400078ec0ff */
[----:B------:R-:W-:Y:S02]  /*3750*/  @!P0 SHF.L.U32 R4, R8, 0x10, RZ ;  /* 0x0000001008048819 */ /* 0x000fe400000006ff */
[----:B------:R-:W-:Y:S01]  /*3760*/  @!P0 LOP3.LUT R13, R9, 0xffff0000, RZ, 0xc0, !PT ;  /* 0xffff0000090d8812 */ /* 0x000fe200078ec0ff */
[CC--:B------:R-:W-:Y:S02]  /*3770*/  @!P0 FMUL.FTZ R16, R5.reuse, R0.reuse ;  /* 0x0000000005108220 */ /* 0x0c0fe40000410000 */
[C---:B------:R-:W-:Y:S02]  /*3780*/  @!P0 FMUL.FTZ R0, R4.reuse, R0 ;  /* 0x0000000004008220 */ /* 0x040fe40000410000 */
[-C--:B------:R-:W-:Y:S01]  /*3790*/  @!P0 FFMA.FTZ R27, R4, R12.reuse, -R16 ;  /* 0x0000000c041b8223 */ /* 0x080fe20000010810 */
[C---:B------:R-:W-:Y:S01]  /*37a0*/  @!P0 SHF.L.U32 R4, R10.reuse, 0x10, RZ ;  /* 0x000000100a048819 */ /* 0x040fe200000006ff */
[----:B------:R-:W-:Y:S01]  /*37b0*/  @!P0 FFMA.FTZ R0, R5, R12, R0 ;  /* 0x0000000c05008223 */ /* 0x000fe20000010000 */
[----:B------:R-:W-:Y:S01]  /*37c0*/  @!P0 LOP3.LUT R12, R10, 0xffff0000, RZ, 0xc0, !PT ;  /* 0xffff00000a0c8812 */ /* 0x000fe200078ec0ff */
[-C--:B------:R-:W-:Y:S01]  /*37d0*/  @!P0 FMUL.FTZ R5, R13, R2.reuse ;  /* 0x000000020d058220 */ /* 0x080fe20000410000 */
[----:B------:R-:W-:Y:S01]  /*37e0*/  @!P0 LOP3.LUT R16, R11, 0xffff0000, RZ, 0xc0, !PT ;  /* 0xffff00000b108812 */ /* 0x000fe200078ec0ff */
[C---:B------:R-:W-:Y:S02]  /*37f0*/  @!P0 FMUL.FTZ R2, R3.reuse, R2 ;  /* 0x0000000203028220 */ /* 0x040fe40000410000 */
[----:B------:R-:W-:Y:S02]  /*3800*/  @!P0 FFMA.FTZ R26, R3, R14, -R5 ;  /* 0x0000000e031a8223 */ /* 0x000fe40000010805 */
[-C--:B------:R-:W-:Y:S02]  /*3810*/  @!P0 FMUL.FTZ R23, R12, R7.reuse ;  /* 0x000000070c178220 */ /* 0x080fe40000410000 */
[----:B------:R-:W-:Y:S02]  /*3820*/  @!P0 IMAD.U32 R5, R11, 0x10000, RZ ;  /* 0x000100000b058824 */ /* 0x000fe400078e00ff */
[----:B------:R-:W-:Y:S02]  /*3830*/  @!P0 FMUL.FTZ R3, R4, R7 ;  /* 0x0000000704038220 */ /* 0x000fe40000410000 */
[-C--:B------:R-:W-:Y:S02]  /*3840*/  @!P0 FMUL.FTZ R7, R16, R6.reuse ;  /* 0x0000000610078220 */ /* 0x080fe40000410000 */
[----:B------:R-:W-:Y:S02]  /*3850*/  @!P0 FFMA.FTZ R23, R4, R15, -R23 ;  /* 0x0000000f04178223 */ /* 0x000fe40000010817 */
[----:B------:R-:W-:Y:S01]  /*3860*/  @!P0 FMUL.FTZ R4, R5, R6 ;  /* 0x0000000605048220 */ /* 0x000fe20000410000 */
[----:B------:R-:W-:Y:S01]  /*3870*/  @!P0 F2FP.BF16.PACK_AB R6, R0, R27 ;  /* 0x0000001b0006823e */ /* 0x000fe200000010ff */
[----:B------:R-:W-:Y:S02]  /*3880*/  @!P0 FFMA.FTZ R2, R13, R14, R2 ;  /* 0x0000000e0d028223 */ /* 0x000fe40000010002 */
[----:B------:R-:W-:Y:S01]  /*3890*/  @!P0 FFMA.FTZ R3, R12, R15, R3 ;  /* 0x0000000f0c038223 */ /* 0x000fe20000010003 */
[----:B------:R-:W-:Y:S01]  /*38a0*/  @!P0 MOV R8, R6 ;  /* 0x0000000600088202 */ /* 0x000fe20000000f00 */
[-C--:B------:R-:W-:Y:S01]  /*38b0*/  @!P0 FFMA.FTZ R4, R16, R17.reuse, R4 ;  /* 0x0000001110048223 */ /* 0x080fe20000010004 */
[----:B------:R-:W-:Y:S01]  /*38c0*/  @!P0 F2FP.BF16.PACK_AB R2, R2, R26 ;  /* 0x0000001a0202823e */ /* 0x000fe200000010ff */
[----:B------:R-:W-:Y:S01]  /*38d0*/  @!P0 FFMA.FTZ R7, R5, R17, -R7 ;  /* 0x0000001105078223 */ /* 0x000fe20000010807 */
[----:B------:R-:W-:Y:S01]  /*38e0*/  @!P0 F2FP.BF16.PACK_AB R3, R3, R23 ;  /* 0x000000170303823e */ /* 0x000fe200000010ff */
[----:B------:R-:W-:Y:S02]  /*38f0*/  IMAD R5, R28, c[0x0][0x19c], RZ ;  /* 0x000067001c057a24 */ /* 0x000fe400078e02ff */
[----:B------:R-:W-:Y:S01]  /*3900*/  @!P0 IMAD.MOV.U32 R9, RZ, RZ, R2 ;  /* 0x000000ffff098224 */ /* 0x000fe200078e0002 */
[----:B------:R-:W-:Y:S01]  /*3910*/  @!P0 F2FP.BF16.PACK_AB R0, R4, R7 ;  /* 0x000000070400823e */ /* 0x000fe200000010ff */
[----:B------:R-:W-:Y:S01]  /*3920*/  IMAD.IADD R5, R25, 0x1, R5 ;  /* 0x0000000119057824 */ /* 0x000fe200078e0205 */
[----:B------:R-:W-:Y:S02]  /*3930*/  MOV R4, R24 ;  /* 0x0000001800047202 */ /* 0x000fe40000000f00 */
[----:B------:R-:W-:Y:S02]  /*3940*/  @!P0 MOV R10, R3 ;  /* 0x00000003000a8202 */ /* 0x000fe40000000f00 */
[----:B------:R-:W-:Y:S05]  /*3950*/  @!P0 MOV R11, R0 ;  /* 0x00000000000b8202 */ /* 0x000fea0000000f00 */
[----:B------:R1:W-:Y:S02]  /*3960*/  STG.E.128 [R4.64], R8 ;  /* 0x0000000804007986 */ /* 0x0003e4000c101d06 */
.L_x_968:
[----:B------:R-:W-:Y:S05]  /*3970*/  BSYNC B0 ;  /* 0x0000000000007941 */ /* 0x000fea0003800000 */
.L_x_967:
[----:B------:R-:W-:Y:S01]  /*3980*/  LOP3.LUT P0, RZ, R188, 0x2, RZ, 0xc0, !PT ;  /* 0x00000002bcff7812 */ /* 0x000fe2000780c0ff */
[----:B------:R-:W-:Y:S01]  /*3990*/  @!UPT UIADD3 URZ, URZ, URZ, URZ ;  /* 0x0000003f3f3ff290 */ /* 0x000fe2000fffe03f */
[----:B------:R-:W-:Y:S11]  /*39a0*/  BSSY B0, `(.L_x_969) ;  /* 0x0000039000007945 */ /* 0x000ff60003800000 */
[----:B------:R-:W-:-:S05]  /*39b0*/  @P0 BRA `(.L_x_970) ;  /* 0x0000037000000947 */ /* 0x000fca0003800000 */
[----:B------:R-:W-:Y:S02]  /*39c0*/  ISETP.GE.AND P0, PT, R132, UR4, PT ;  /* 0x0000000484007c0c */ /* 0x000fe4000bf06270 */
[C---:B-1----:R-:W-:Y:S04]  /*39d0*/  LEA R8, P1, R114.reuse, R55, 0x1 ;  /* 0x0000003772087211 */ /* 0x042fe800078208ff */
[----:B------:R-:W-:Y:S06]  /*39e0*/  LEA.HI.X R9, R114, R54, R117, 0x1, P1 ;  /* 0x0000003672097211 */ /* 0x000fec00008f0c75 */
[----:B------:R-:W2:Y:S01]  /*39f0*/  LDG.E.128 R8, [R8.64] ;  /* 0x0000000608087981 */ /* 0x000ea2000c1e1d00 */
[C---:B------:R-:W-:Y:S01]  /*3a00*/  @!P0 SHF.L.U64.HI R0, R67.reuse, 0x1, R76 ;  /* 0x0000000143008819 */ /* 0x040fe2000001024c */
[----:B------:R-:W-:Y:S05]  /*3a10*/  @!P0 IMAD.SHL.U32 R2, R67, 0x2, RZ ;  /* 0x0000000243028824 */ /* 0x000fea00078e00ff */
[----:B------:R-:W-:Y:S05]  /*3a20*/  @!P0 IADD3 R4, P1, R2, R37, RZ ;  /* 0x0000002502048210 */ /* 0x000fea0007f3e0ff */
[----:B------:R-:W-:Y:S01]  /*3a30*/  @!P0 IMAD.X R5, R0, 0x1, R36, P1 ;  /* 0x0000000100058824 */ /* 0x000fe200008e0624 */
[----:B------:R-:W-:Y:S04]  /*3a40*/  @!P0 IADD3 R2, P1, R2, R19, RZ ;  /* 0x0000001302028210 */ /* 0x000fe80007f3e0ff */
[----:B------:R-:W-:Y:S01]  /*3a50*/  @!P0 IADD3.X R3, R0, R18, RZ, P1, !PT ;  /* 0x0000001200038210 */ /* 0x000fe20000ffe4ff */
[----:B------:R2:W3:Y:S06]  /*3a60*/  @!P0 LDG.E.64 R16, [R4.64] ;  /* 0x0000000604108981 */ /* 0x0004ec000c1e1b00 */
[----:B------:R-:W4:Y:S01]  /*3a70*/  @!P0 LDG.E.64 R2, [R2.64] ;  /* 0x0000000602028981 */ /* 0x000f22000c1e1b00 */
[C---:B--2---:R-:W-:Y:S01]  /*3a80*/  @!P0 IMAD.U32 R4, R8.reuse, 0x10000, RZ ;  /* 0x0001000008048824 */ /* 0x044fe200078e00ff */
[----:B------:R-:W-:Y:S02]  /*3a90*/  @!P0 LOP3.LUT R5, R8, 0xffff0000, RZ, 0xc0, !PT ;  /* 0xffff000008058812 */ /* 0x000fe400078ec0ff */
[C---:B---3--:R-:W-:Y:S02]  /*3aa0*/  @!P0 SHF.L.U32 R12, R16.reuse, 0x10, RZ ;  /* 0x00000010100c8819 */ /* 0x048fe400000006ff */
[----:B------:R-:W-:Y:S02]  /*3ab0*/  @!P0 LOP3.LUT R13, R16, 0xffff0000, RZ, 0xc0, !PT ;  /* 0xffff0000100d8812 */ /* 0x000fe400078ec0ff */
[----:B------:R-:W-:Y:S01]  /*3ac0*/  @!P0 LOP3.LUT R16, R11, 0xffff0000, RZ, 0xc0, !PT ;  /* 0xffff00000b108812 */ /* 0x000fe200078ec0ff */
[C---:B----4-:R-:W-:Y:S01]  /*3ad0*/  @!P0 IMAD.U32 R0, R2.reuse, 0x10000, RZ ;  /* 0x0001000002008824 */ /* 0x050fe200078e00ff */
[C---:B------:R-:W-:Y:S01]  /*3ae0*/  @!P0 LOP3.LUT R6, R3.reuse, 0xffff0000, RZ, 0xc0, !PT ;  /* 0xffff000003068812 */ /* 0x040fe200078ec0ff */
[----:B------:R-:W-:Y:S01]  /*3af0*/  @!P0 IMAD.U32 R7, R3, 0x10000, RZ ;  /* 0x0001000003078824 */ /* 0x000fe200078e00ff */
[----:B------:R-:W-:Y:S01]  /*3b00*/  @!P0 SHF.L.U32 R3, R9, 0x10, RZ ;  /* 0x0000001009038819 */ /* 0x000fe200000006ff */
[-C--:B------:R-:W-:Y:S01]  /*3b10*/  @!P0 FMUL.FTZ R14, R5, R0.reuse ;  /* 0x00000000050e8220 */ /* 0x080fe20000410000 */
[----:B------:R-:W-:Y:S01]  /*3b20*/  @!P0 LOP3.LUT R2, R2, 0xffff0000, RZ, 0xc0, !PT ;  /* 0xffff000002028812 */ /* 0x000fe200078ec0ff */
[C---:B------:R-:W-:Y:S01]  /*3b30*/  @!P0 FMUL.FTZ R0, R4.reuse, R0 ;  /* 0x0000000004008220 */ /* 0x040fe20000410000 */
[----:B------:R-:W-:Y:S01]  /*3b40*/  @!P0 SHF.L.U32 R15, R17, 0x10, RZ ;  /* 0x00000010110f8819 */ /* 0x000fe200000006ff */
[-C--:B------:R-:W-:Y:S01]  /*3b50*/  @!P0 FFMA.FTZ R26, R4, R12.reuse, -R14 ;  /* 0x0000000c041a8223 */ /* 0x080fe2000001080e */
[C---:B------:R-:W-:Y:S01]  /*3b60*/  @!P0 LOP3.LUT R14, R10.reuse, 0xffff0000, RZ, 0xc0, !PT ;  /* 0xffff00000a0e8812 */ /* 0x040fe200078ec0ff */
[----:B------:R-:W-:Y:S01]  /*3b70*/  @!P0 FFMA.FTZ R0, R5, R12, R0 ;  /* 0x0000000c05008223 */ /* 0x000fe20000010000 */
[----:B------:R-:W-:Y:S01]  /*3b80*/  @!P0 LOP3.LUT R12, R9, 0xffff0000, RZ, 0xc0, !PT ;  /* 0xffff0000090c8812 */ /* 0x000fe200078ec0ff */
[----:B------:R-:W-:Y:S01]  /*3b90*/  @!P0 IMAD.U32 R4, R10, 0x10000, RZ ;  /* 0x000100000a048824 */ /* 0x000fe200078e00ff */
[----:B------:R-:W-:Y:S01]  /*3ba0*/  @!P0 SHF.L.U32 R5, R11, 0x10, RZ ;  /* 0x000000100b058819 */ /* 0x000fe200000006ff */
[----:B------:R-:W-:Y:S01]  /*3bb0*/  @!P0 FMUL.FTZ R24, R14, R7 ;  /* 0x000000070e188220 */ /* 0x000fe20000410000 */
[----:B------:R-:W-:Y:S01]  /*3bc0*/  @!P0 F2FP.BF16.PACK_AB R0, R0, R26 ;  /* 0x0000001a0000823e */ /* 0x000fe200000010ff */
[-C--:B------:R-:W-:Y:S01]  /*3bd0*/  @!P0 FMUL.FTZ R23, R12, R2.reuse ;  /* 0x000000020c178220 */ /* 0x080fe20000410000 */
[----:B------:R-:W-:Y:S01]  /*3be0*/  @!P0 LOP3.LUT R17, R17, 0xffff0000, RZ, 0xc0, !PT ;  /* 0xffff000011118812 */ /* 0x000fe200078ec0ff */
[C---:B------:R-:W-:Y:S02]  /*3bf0*/  @!P0 FMUL.FTZ R2, R3.reuse, R2 ;  /* 0x0000000203028220 */ /* 0x040fe40000410000 */
[----:B------:R-:W-:Y:S02]  /*3c00*/  @!P0 FFMA.FTZ R25, R3, R13, -R23 ;  /* 0x0000000d03198223 */ /* 0x000fe40000010817 */
[----:B------:R-:W-:Y:S02]  /*3c10*/  @!P0 FMUL.FTZ R3, R4, R7 ;  /* 0x0000000704038220 */ /* 0x000fe40000410000 */
[-C--:B------:R-:W-:Y:S02]  /*3c20*/  @!P0 FMUL.FTZ R23, R16, R6.reuse ;  /* 0x0000000610178220 */ /* 0x080fe40000410000 */
[----:B------:R-:W-:Y:S02]  /*3c30*/  @!P0 FFMA.FTZ R24, R4, R15, -R24 ;  /* 0x0000000f04188223 */ /* 0x000fe40000010818 */
[C---:B------:R-:W-:Y:S01]  /*3c40*/  @!P0 FMUL.FTZ R4, R5.reuse, R6 ;  /* 0x0000000605048220 */ /* 0x040fe20000410000 */
[----:B------:R-:W-:Y:S01]  /*3c50*/  LEA R6, P1, R108, R52, 0x1 ;  /* 0x000000346c067211 */ /* 0x000fe200078208ff */
[----:B------:R-:W-:Y:S02]  /*3c60*/  @!P0 FFMA.FTZ R2, R12, R13, R2 ;  /* 0x0000000d0c028223 */ /* 0x000fe40000010002 */
[----:B------:R-:W-:Y:S01]  /*3c70*/  @!P0 FFMA.FTZ R3, R14, R15, R3 ;  /* 0x0000000f0e038223 */ /* 0x000fe20000010003 */
[----:B------:R-:W-:Y:S01]  /*3c80*/  LEA.HI.X R7, R108, R53, R81, 0x1, P1 ;  /* 0x000000356c077211 */ /* 0x000fe200008f0c51 */
        /* <DEDUP_REMOVED lines=10> */
.L_x_970:
[----:B------:R-:W-:Y:S05]  /*3d30*/  BSYNC B0 ;  /* 0x0000000000007941 */ /* 0x000fea0003800000 */
.L_x_969:
[----:B------:R-:W-:Y:S01]  /*3d40*/  BSSY B0, `(.L_x_971) ;  /* 0x0000041000007945 */ /* 0x000fe20003800000 */
[----:B------:R-:W-:-:S05]  /*3d50*/  @P4 BRA `(.L_x_972) ;  /* 0x000003f000004947 */ /* 0x000fca0003800000 */
[----:B-1----:R-:W-:Y:S01]  /*3d60*/  IMAD.MOV.U32 R8, RZ, RZ, R55 ;  /* 0x000000ffff087224 */ /* 0x002fe200078e0037 */
[----:B------:R-:W-:Y:S01]  /*3d70*/  ISETP.GE.AND P0, PT, R132, UR4, PT ;  /* 0x0000000484007c0c */ /* 0x000fe2000bf06270 */
[----:B------:R-:W-:Y:S01]  /*3d80*/  IMAD.MOV.U32 R24, RZ, RZ, R52 ;  /* 0x000000ffff187224 */ /* 0x000fe200078e0034 */
[----:B------:R-:W-:Y:S02]  /*3d90*/  MOV R0, c[0x0][0x288] ;  /* 0x0000a20000007a02 */ /* 0x000fe40000000f00 */
[----:B------:R-:W-:Y:S02]  /*3da0*/  MOV R9, R54 ;  /* 0x0000003600097202 */ /* 0x000fe40000000f00 */
[----:B------:R-:W-:Y:S02]  /*3db0*/  MOV R28, 0x140 ;  /* 0x00000140001c7802 */ /* 0x000fe40000000f00 */
[----:B------:R-:W-:Y:S01]  /*3dc0*/  MOV R25, R53 ;  /* 0x0000003500197202 */ /* 0x000fe20000000f00 */
[----:B------:R-:W-:Y:S04]  /*3dd0*/  IMAD.WIDE.U32 R8, R0, 0x140, R8 ;  /* 0x0000014000087825 */ /* 0x000fe800078e0008 */
[C---:B------:R-:W-:Y:S01]  /*3de0*/  @!P0 IMAD.SHL.U32 R2, R66.reuse, 0x2, RZ ;  /* 0x0000000242028824 */ /* 0x040fe200078e00ff */
[----:B------:R-:W-:Y:S01]  /*3df0*/  @!P0 SHF.L.U64.HI R0, R66, 0x1, R75 ;  /* 0x0000000142008819 */ /* 0x000fe2000001024b */
[----:B------:R-:W-:Y:S01]  /*3e00*/  IMAD.WIDE.U32 R24, R28, c[0x0][0x198], R24 ;  /* 0x000066001c187a25 */ /* 0x000fe200078e0018 */
[----:B------:R-:W-:Y:S02]  /*3e10*/  IADD3 R9, R9, UR24, RZ ;  /* 0x0000001809097c10 */ /* 0x000fe4000fffe0ff */
[C---:B------:R-:W-:Y:S02]  /*3e20*/  @!P0 IADD3 R4, P2, R2.reuse, R37, RZ ;  /* 0x0000002502048210 */ /* 0x040fe40007f5e0ff */
[----:B------:R-:W-:Y:S02]  /*3e30*/  @!P0 IADD3 R2, P1, R2, R19, RZ ;  /* 0x0000001302028210 */ /* 0x000fe40007f3e0ff */
[----:B------:R-:W2:Y:S01]  /*3e40*/  LDG.E.128 R8, [R8.64] ;  /* 0x0000000608087981 */ /* 0x000ea2000c1e1d00 */
[C---:B------:R-:W-:Y:S02]  /*3e50*/  @!P0 IADD3.X R5, R0.reuse, R36, RZ, P2, !PT ;  /* 0x0000002400058210 */ /* 0x040fe400017fe4ff */
[----:B------:R-:W-:Y:S05]  /*3e60*/  @!P0 IMAD.X R3, R0, 0x1, R18, P1 ;  /* 0x0000000100038824 */ /* 0x000fea00008e0612 */
[----:B------:R-:W3:Y:S06]  /*3e70*/  @!P0 LDG.E.64 R16, [R4.64] ;  /* 0x0000000604108981 */ /* 0x000eec000c1e1b00 */
[----:B------:R-:W4:Y:S01]  /*3e80*/  @!P0 LDG.E.64 R2, [R2.64] ;  /* 0x0000000602028981 */ /* 0x000f22000c1e1b00 */
[----:B---3--:R-:W-:Y:S01]  /*3e90*/  @!P0 IMAD.U32 R12, R16, 0x10000, RZ ;  /* 0x00010000100c8824 */ /* 0x008fe200078e00ff */
[C---:B--2---:R-:W-:Y:S01]  /*3ea0*/  @!P0 LOP3.LUT R5, R8.reuse, 0xffff0000, RZ, 0xc0, !PT ;  /* 0xffff000008058812 */ /* 0x044fe200078ec0ff */
[----:B------:R-:W-:Y:S01]  /*3eb0*/  @!P0 IMAD.U32 R15, R17, 0x10000, RZ ;  /* 0x00010000110f8824 */ /* 0x000fe200078e00ff */
[----:B------:R-:W-:Y:S02]  /*3ec0*/  @!P0 SHF.L.U32 R4, R8, 0x10, RZ ;  /* 0x0000001008048819 */ /* 0x000fe400000006ff */
[----:B------:R-:W-:Y:S02]  /*3ed0*/  @!P0 LOP3.LUT R13, R9, 0xffff0000, RZ, 0xc0, !PT ;  /* 0xffff0000090d8812 */ /* 0x000fe400078ec0ff */
[----:B----4-:R-:W-:Y:S02]  /*3ee0*/  @!P0 SHF.L.U32 R0, R2, 0x10, RZ ;  /* 0x0000001002008819 */ /* 0x010fe400000006ff */
[----:B------:R-:W-:Y:S02]  /*3ef0*/  @!P0 LOP3.LUT R14, R16, 0xffff0000, RZ, 0xc0, !PT ;  /* 0xffff0000100e8812 */ /* 0x000fe400078ec0ff */
[----:B------:R-:W-:Y:S01]  /*3f00*/  @!P0 SHF.L.U32 R7, R3, 0x10, RZ ;  /* 0x0000001003078819 */ /* 0x000fe200000006ff */
[-C--:B------:R-:W-:Y:S01]  /*3f10*/  @!P0 FMUL.FTZ R16, R5, R0.reuse ;  /* 0x0000000005108220 */ /* 0x080fe20000410000 */
[----:B------:R-:W-:Y:S01]  /*3f20*/  @!P0 LOP3.LUT R6, R3, 0xffff0000, RZ, 0xc0, !PT ;  /* 0xffff000003068812 */ /* 0x000fe200078ec0ff */
[----:B------:R-:W-:Y:S01]  /*3f30*/  @!P0 FMUL.FTZ R0, R4, R0 ;  /* 0x0000000004008220 */ /* 0x000fe20000410000 */
[----:B------:R-:W-:Y:S01]  /*3f40*/  @!P0 LOP3.LUT R2, R2, 0xffff0000, RZ, 0xc0, !PT ;  /* 0xffff000002028812 */ /* 0x000fe200078ec0ff */
[-C--:B------:R-:W-:Y:S01]  /*3f50*/  @!P0 FFMA.FTZ R27, R4, R12.reuse, -R16 ;  /* 0x0000000c041b8223 */ /* 0x080fe20000010810 */
[C---:B------:R-:W-:Y:S01]  /*3f60*/  @!P0 SHF.L.U32 R4, R10.reuse, 0x10, RZ ;  /* 0x000000100a048819 */ /* 0x040fe200000006ff */
[----:B------:R-:W-:Y:S01]  /*3f70*/  @!P0 FFMA.FTZ R0, R5, R12, R0 ;  /* 0x0000000c05008223 */ /* 0x000fe20000010000 */
[----:B------:R-:W-:Y:S01]  /*3f80*/  @!P0 LOP3.LUT R12, R10, 0xffff0000, RZ, 0xc0, !PT ;  /* 0xffff00000a0c8812 */ /* 0x000fe200078ec0ff */
[----:B------:R-:W-:Y:S01]  /*3f90*/  @!P0 IMAD.U32 R3, R9, 0x10000, RZ ;  /* 0x0001000009038824 */ /* 0x000fe200078e00ff */
        /* <DEDUP_REMOVED lines=27> */
.L_x_972:
[----:B------:R-:W-:Y:S05]  /*4150*/  BSYNC B0 ;  /* 0x0000000000007941 */ /* 0x000fea0003800000 */
.L_x_971:
        /* <DEDUP_REMOVED lines=65> */
.L_x_974:
[----:B------:R-:W-:Y:S05]  /*4570*/  BSYNC B0 ;  /* 0x0000000000007941 */ /* 0x000fea0003800000 */
.L_x_973:
[----:B------:R-:W-:Y:S01]  /*4580*/  LOP3.LUT P0, RZ, R188, 0x1, RZ, 0xc0, !PT ;  /* 0x00000001bcff7812 */ /* 0x000fe2000780c0ff */
[----:B------:R-:W-:Y:S01]  /*4590*/  @!UPT UIADD3 URZ, URZ, URZ, URZ ;  /* 0x0000003f3f3ff290 */ /* 0x000fe2000fffe03f */
[----:B------:R-:W-:Y:S11]  /*45a0*/  BSSY B0, `(.L_x_975) ;  /* 0x0000041000007945 */ /* 0x000ff60003800000 */
        /* <DEDUP_REMOVED lines=64> */
.L_x_976:
[----:B------:R-:W-:Y:S05]  /*49b0*/  BSYNC B0 ;  /* 0x0000000000007941 */ /* 0x000fea0003800000 */
.L_x_975:
[----:B-1----:R-:W-:Y:S01]  /*49c0*/  MOV R5, R36 ;  /* 0x0000002400057202 */ /* 0x002fe20000000f00 */
[----:B------:R-:W-:Y:S01]  /*49d0*/  IMAD.MOV.U32 R0, RZ, RZ, c[0x0][0x230] ;  /* 0x00008c00ff007624 */ /* 0x000fe200078e00ff */
[----:B------:R-:W-:Y:S01]  /*49e0*/  MOV R3, R18 ;  /* 0x0000001200037202 */ /* 0x000fe20000000f00 */
[----:B------:R-:W-:Y:S01]  /*49f0*/  IMAD.MOV.U32 R4, RZ, RZ, R37 ;  /* 0x000000ffff047224 */ /* 0x000fe200078e0025 */
[----:B------:R-:W-:Y:S01]  /*4a00*/  ULDC UR4, c[0x0][0x230] ;  /* 0x00008c0000047ab9 */ /* 0x000fe20000000800 */
[----:B------:R-:W-:Y:S02]  /*4a10*/  IMAD.U32 R0, R0, -0x80, RZ ;  /* 0xffffff8000007824 */ /* 0x000fe400078e00ff */
[----:B------:R-:W-:Y:S03]  /*4a20*/  IMAD.MOV.U32 R2, RZ, RZ, R19 ;  /* 0x000000ffff027224 */ /* 0x000fe600078e0013 */
[C---:B------:R-:W-:Y:S02]  /*4a30*/  LEA R37, P1, R0.reuse, R4, 0x1 ;  /* 0x0000000400257211 */ /* 0x040fe400078208ff */
[C---:B------:R-:W-:Y:S02]  /*4a40*/  LEA R19, P0, R0.reuse, R2, 0x1 ;  /* 0x0000000200137211 */ /* 0x040fe400078008ff */
[C---:B------:R-:W-:Y:S02]  /*4a50*/  LEA.HI.X.SX32 R36, R0.reuse, R5, 0x1, P1 ;  /* 0x0000000500247211 */ /* 0x040fe400008f0eff */
[----:B------:R-:W-:Y:S01]  /*4a60*/  LEA.HI.X.SX32 R18, R0, R3, 0x1, P0 ;  /* 0x0000000300127211 */ /* 0x000fe200000f0eff */
[----:B------:R-:W-:-:S05]  /*4a70*/  BRA `(.L_x_977) ;  /* 0x0000372000007947 */ /* 0x000fca0003800000 */
.L_x_960:
[----:B------:R-:W-:Y:S01]  /*4a80*/  ULEA.HI UR5, UR4, UR4, URZ, 0x1 ;  /* 0x0000000404057291 */ /* 0x000fe2000f8f083f */
[----:B------:R-:W-:Y:S03]  /*4a90*/  BSSY B1, `(.L_x_978) ;  /* 0x000005e000017945 */ /* 0x000fe60003800000 */
[----:B------:R-:W-:Y:S06]  /*4aa0*/  USHF.R.S32.HI UR5, URZ, 0x1, UR5 ;  /* 0x000000013f057899 */ /* 0x000fec0008011405 */
[----:B------:R-:W-:Y:S01]  /*4ab0*/  MOV R39, UR5 ;  /* 0x0000000500277c02 */ /* 0x000fe20008000f00 */
[----:B------:R-:W-:-:S05]  /*4ac0*/  @P1 BRA `(.L_x_979) ;  /* 0x000005a000001947 */ /* 0x000fca0003800000 */
[----:B------:R-:W-:Y:S01]  /*4ad0*/  IMAD.MOV.U32 R2, RZ, RZ, R55 ;  /* 0x000000ffff027224 */ /* 0x000fe200078e0037 */
[----:B------:R-:W-:Y:S01]  /*4ae0*/  MOV R3, R54 ;  /* 0x0000003600037202 */ /* 0x000fe20000000f00 */
[----:B------:R-:W-:Y:S01]  /*4af0*/  BSSY B0, `(.L_x_980) ;  /* 0x0000054000007945 */ /* 0x000fe20003800000 */
[----:B------:R-:W-:Y:S03]  /*4b00*/  ISETP.GE.AND P0, PT, R132, UR4, PT ;  /* 0x0000000484007c0c */ /* 0x000fe6000bf06270 */
[----:B------:R2:W5:Y:S10]  /*4b10*/  LDG.E.128 R28, [R2.64] ;  /* 0x00000006021c7981 */ /* 0x000574000c1e1d00 */
[----:B------:R-:W-:-:S05]  /*4b20*/  @P0 BRA `(.L_x_981) ;  /* 0x0000050000000947 */ /* 0x000fca0003800000 */
[----:B------:R-:W-:Y:S01]  /*4b30*/  ISETP.GE.AND P0, PT, R132, R39, PT ;  /* 0x000000278400720c */ /* 0x000fe20003f06270 */
[----:B------:R-:W-:Y:S01]  /*4b40*/  IMAD.MOV.U32 R0, RZ, RZ, RZ ;  /* 0x000000ffff007224 */ /* 0x000fe200078e00ff */
[----:B-1----:R-:W-:Y:S01]  /*4b50*/  MOV R4, R60 ;  /* 0x0000003c00047202 */ /* 0x002fe20000000f00 */
[----:B------:R-:W-:Y:S01]  /*4b60*/  IMAD.MOV.U32 R5, RZ, RZ, R58 ;  /* 0x000000ffff057224 */ /* 0x000fe200078e003a */
[C---:B-----5:R-:W-:Y:S01]  /*4b70*/  SHF.L.U32 R23, R28.reuse, 0x10, RZ ;  /* 0x000000101c177819 */ /* 0x060fe200000006ff */
[C---:B------:R-:W-:Y:S01]  /*4b80*/  IMAD.U32 R25, R29.reuse, 0x10000, RZ ;  /* 0x000100001d197824 */ /* 0x040fe200078e00ff */
[----:B------:R-:W-:Y:S02]  /*4b90*/  LOP3.LUT R24, R28, 0xffff0000, RZ, 0xc0, !PT ;  /* 0xffff00001c187812 */ /* 0x000fe400078ec0ff */
[----:B------:R-:W-:Y:S01]  /*4ba0*/  LOP3.LUT R26, R29, 0xffff0000, RZ, 0xc0, !PT ;  /* 0xffff00001d1a7812 */ /* 0x000fe200078ec0ff */
[C---:B------:R-:W-:Y:S01]  /*4bb0*/  IMAD.U32 R29, R31.reuse, 0x10000, RZ ;  /* 0x000100001f1d7824 */ /* 0x040fe200078e00ff */
[C---:B------:R-:W-:Y:S02]  /*4bc0*/  SHF.L.U32 R27, R30.reuse, 0x10, RZ ;  /* 0x000000101e1b7819 */ /* 0x040fe400000006ff */
[----:B------:R-:W-:Y:S01]  /*4bd0*/  LOP3.LUT R28, R30, 0xffff0000, RZ, 0xc0, !PT ;  /* 0xffff00001e1c7812 */ /* 0x000fe200078ec0ff */
[----:B------:R-:W-:Y:S01]  /*4be0*/  @P0 IMAD R0, RZ, RZ, -UR5 ;  /* 0x80000005ff000e24 */ /* 0x000fe2000f8e02ff */
[----:B------:R-:W-:Y:S04]  /*4bf0*/  LOP3.LUT R30, R31, 0xffff0000, RZ, 0xc0, !PT ;  /* 0xffff00001f1e7812 */ /* 0x000fe800078ec0ff */
[C---:B------:R-:W-:Y:S02]  /*4c00*/  LEA R12, P1, R0.reuse, R4, 0x1 ;  /* 0x00000004000c7211 */ /* 0x040fe400078208ff */
[----:B------:R-:W-:Y:S02]  /*4c10*/  MOV R4, R61 ;  /* 0x0000003d00047202 */ /* 0x000fe40000000f00 */
[----:B------:R-:W-:Y:S01]  /*4c20*/  LEA.HI.X.SX32 R13, R0, R5, 0x1, P1 ;  /* 0x00000005000d7211 */ /* 0x000fe200008f0eff */
[----:B------:R-:W-:Y:S01]  /*4c30*/  IMAD.MOV.U32 R5, RZ, RZ, R59 ;  /* 0x000000ffff057224 */ /* 0x000fe200078e003b */
[----:B------:R-:W-:Y:S01]  /*4c40*/  MOV R0, R39 ;  /* 0x0000002700007202 */ /* 0x000fe20000000f00 */
[----:B------:R-:W-:Y:S03]  /*4c50*/  @P0 IMAD R0, RZ, RZ, -UR5 ;  /* 0x80000005ff000e24 */ /* 0x000fe6000f8e02ff */
[----:B------:R-:W3:Y:S02]  /*4c60*/  LDG.E.128 R12, [R12.64] ;  /* 0x000000060c0c7981 */ /* 0x000ee4000c1e1d00 */
[C---:B--2---:R-:W-:Y:S04]  /*4c70*/  LEA R2, P1, R0.reuse, R2, 0x1 ;  /* 0x0000000200027211 */ /* 0x044fe800078208ff */
[----:B------:R-:W-:Y:S02]  /*4c80*/  LEA.HI.X.SX32 R3, R0, R3, 0x1, P1 ;  /* 0x0000000300037211 */ /* 0x000fe400008f0eff */
[----:B------:R-:W-:Y:S01]  /*4c90*/  MOV R0, RZ ;  /* 0x000000ff00007202 */ /* 0x000fe20000000f00 */
[----:B------:R-:W-:Y:S05]  /*4ca0*/  @P0 IMAD R0, RZ, RZ, -UR5 ;  /* 0x80000005ff000e24 */ /* 0x000fea000f8e02ff */
[C---:B------:R-:W-:Y:S04]  /*4cb0*/  LEA R16, P1, R0.reuse, R4, 0x1 ;  /* 0x0000000400107211 */ /* 0x040fe800078208ff */
[----:B------:R-:W-:Y:S02]  /*4cc0*/  LEA.HI.X.SX32 R17, R0, R5, 0x1, P1 ;  /* 0x0000000500117211 */ /* 0x000fe400008f0eff */
[----:B------:R-:W2:Y:S08]  /*4cd0*/  LDG.E.128 R4, [R2.64] ;  /* 0x0000000602047981 */ /* 0x000eb0000c1e1d00 */
[----:B------:R1:W4:Y:S01]  /*4ce0*/  LDG.E.128 R32, [R16.64] ;  /* 0x0000000610207981 */ /* 0x000322000c1e1d00 */
[----:B---3--:R-:W-:Y:S01]  /*4cf0*/  IMAD.U32 R9, R13, 0x10000, RZ ;  /* 0x000100000d097824 */ /* 0x008fe200078e00ff */
[C---:B------:R-:W-:Y:S02]  /*4d00*/  SHF.L.U32 R0, R12.reuse, 0x10, RZ ;  /* 0x000000100c007819 */ /* 0x040fe400000006ff */
[----:B------:R-:W-:Y:S01]  /*4d10*/  LOP3.LUT R8, R12, 0xffff0000, RZ, 0xc0, !PT ;  /* 0xffff00000c087812 */ /* 0x000fe200078ec0ff */
[----:B------:R-:W-:Y:S01]  /*4d20*/  @!P0 FADD.FTZ R9, -R9, -RZ ;  /* 0x800000ff09098221 */ /* 0x000fe20000010100 */
[----:B------:R-:W-:Y:S01]  /*4d30*/  LOP3.LUT R10, R13, 0xffff0000, RZ, 0xc0, !PT ;  /* 0xffff00000d0a7812 */ /* 0x000fe200078ec0ff */
[C---:B------:R-:W-:Y:S01]  /*4d40*/  IMAD.U32 R13, R15.reuse, 0x10000, RZ ;  /* 0x000100000f0d7824 */ /* 0x040fe200078e00ff */
[----:B------:R-:W-:Y:S01]  /*4d50*/  SHF.L.U32 R11, R14, 0x10, RZ ;  /* 0x000000100e0b7819 */ /* 0x000fe200000006ff */
[----:B------:R-:W-:Y:S01]  /*4d60*/  @!P0 FADD.FTZ R0, -R0, -RZ ;  /* 0x800000ff00008221 */ /* 0x000fe20000010100 */
[----:B------:R-:W-:Y:S01]  /*4d70*/  LOP3.LUT R12, R14, 0xffff0000, RZ, 0xc0, !PT ;  /* 0xffff00000e0c7812 */ /* 0x000fe200078ec0ff */
[----:B------:R-:W-:Y:S01]  /*4d80*/  @!P0 FADD.FTZ R8, -R8, -RZ ;  /* 0x800000ff08088221 */ /* 0x000fe20000010100 */
[----:B------:R-:W-:Y:S01]  /*4d90*/  LOP3.LUT R14, R15, 0xffff0000, RZ, 0xc0, !PT ;  /* 0xffff00000f0e7812 */ /* 0x000fe200078ec0ff */
[----:B------:R-:W-:Y:S02]  /*4da0*/  @!P0 FADD.FTZ R10, -R10, -RZ ;  /* 0x800000ff0a0a8221 */ /* 0x000fe40000010100 */
[----:B------:R-:W-:Y:S02]  /*4db0*/  @!P0 FADD.FTZ R11, -R11, -RZ ;  /* 0x800000ff0b0b8221 */ /* 0x000fe40000010100 */
[----:B------:R-:W-:Y:S02]  /*4dc0*/  @!P0 FADD.FTZ R12, -R12, -RZ ;  /* 0x800000ff0c0c8221 */ /* 0x000fe40000010100 */
[----:B------:R-:W-:Y:S02]  /*4dd0*/  @!P0 FADD.FTZ R13, -R13, -RZ ;  /* 0x800000ff0d0d8221 */ /* 0x000fe40000010100 */
[----:B--2---:R-:W-:Y:S01]  /*4de0*/  IMAD.U32 R15, R5, 0x10000, RZ ;  /* 0x00010000050f7824 */ /* 0x004fe200078e00ff */
[C---:B------:R-:W-:Y:S01]  /*4df0*/  SHF.L.U32 R2, R4.reuse, 0x10, RZ ;  /* 0x0000001004027819 */ /* 0x040fe200000006ff */
[----:B-1----:R-:W-:Y:S01]  /*4e00*/  IMAD.U32 R17, R7, 0x10000, RZ ;  /* 0x0001000007117824 */ /* 0x002fe200078e00ff */
[----:B------:R-:W-:Y:S01]  /*4e10*/  LOP3.LUT R3, R4, 0xffff0000, RZ, 0xc0, !PT ;  /* 0xffff000004037812 */ /* 0x000fe200078ec0ff */
[----:B------:R-:W-:Y:S01]  /*4e20*/  @!P0 FADD.FTZ R14, -R14, -RZ ;  /* 0x800000ff0e0e8221 */ /* 0x000fe20000010100 */
[----:B------:R-:W-:Y:S01]  /*4e30*/  LOP3.LUT R4, R5, 0xffff0000, RZ, 0xc0, !PT ;  /* 0xffff000005047812 */ /* 0x000fe200078ec0ff */
[----:B------:R-:W-:Y:S01]  /*4e40*/  FMUL.FTZ R0, R2, R0 ;  /* 0x0000000002007220 */ /* 0x000fe20000410000 */
[C---:B------:R-:W-:Y:S01]  /*4e50*/  SHF.L.U32 R5, R6.reuse, 0x10, RZ ;  /* 0x0000001006057819 */ /* 0x040fe200000006ff */
[----:B------:R-:W-:Y:S01]  /*4e60*/  FMUL.FTZ R2, R3, R8 ;  /* 0x0000000803027220 */ /* 0x000fe20000410000 */
[----:B------:R-:W-:Y:S01]  /*4e70*/  LOP3.LUT R6, R6, 0xffff0000, RZ, 0xc0, !PT ;  /* 0xffff000006067812 */ /* 0x000fe200078ec0ff */
[----:B------:R-:W-:Y:S01]  /*4e80*/  FMUL.FTZ R3, R15, R9 ;  /* 0x000000090f037220 */ /* 0x000fe20000410000 */
[----:B----4-:R-:W-:Y:S01]  /*4e90*/  SHF.L.U32 R9, R32, 0x10, RZ ;  /* 0x0000001020097819 */ /* 0x010fe200000006ff */
[----:B------:R-:W-:Y:S01]  /*4ea0*/  FMUL.FTZ R4, R4, R10 ;  /* 0x0000000a04047220 */ /* 0x000fe20000410000 */
[----:B------:R-:W-:Y:S01]  /*4eb0*/  LOP3.LUT R10, R32, 0xffff0000, RZ, 0xc0, !PT ;  /* 0xffff0000200a7812 */ /* 0x000fe200078ec0ff */
[----:B------:R-:W-:Y:S01]  /*4ec0*/  FMUL.FTZ R5, R5, R11 ;  /* 0x0000000b05057220 */ /* 0x000fe20000410000 */
[----:B------:R-:W-:Y:S01]  /*4ed0*/  LOP3.LUT R16, R7, 0xffff0000, RZ, 0xc0, !PT ;  /* 0xffff000007107812 */ /* 0x000fe200078ec0ff */
[----:B------:R-:W-:Y:S02]  /*4ee0*/  IMAD.U32 R11, R33, 0x10000, RZ ;  /* 0x00010000210b7824 */ /* 0x000fe400078e00ff */
[----:B------:R-:W-:Y:S02]  /*4ef0*/  FFMA.FTZ R0, R23, R9, R0 ;  /* 0x0000000917007223 */ /* 0x000fe40000010000 */
[----:B------:R-:W-:Y:S01]  /*4f00*/  FMUL.FTZ R6, R6, R12 ;  /* 0x0000000c06067220 */ /* 0x000fe20000410000 */
[----:B------:R-:W-:Y:S01]  /*4f10*/  LOP3.LUT R12, R33, 0xffff0000, RZ, 0xc0, !PT ;  /* 0xffff0000210c7812 */ /* 0x000fe200078ec0ff */
[----:B------:R-:W-:Y:S02]  /*4f20*/  FFMA.FTZ R2, R24, R10, R2 ;  /* 0x0000000a18027223 */ /* 0x000fe40000010002 */
[----:B------:R-:W-:Y:S01]  /*4f30*/  FMUL.FTZ R7, R17, R13 ;  /* 0x0000000d11077220 */ /* 0x000fe20000410000 */
[----:B------:R-:W-:Y:S01]  /*4f40*/  SHF.L.U32 R13, R34, 0x10, RZ ;  /* 0x00000010220d7819 */ /* 0x000fe200000006ff */
[----:B------:R-:W-:Y:S02]  /*4f50*/  FFMA.FTZ R3, R25, R11, R3 ;  /* 0x0000000b19037223 */ /* 0x000fe40000010003 */
[----:B------:R-:W-:Y:S01]  /*4f60*/  FMUL.FTZ R8, R16, R14 ;  /* 0x0000000e10087220 */ /* 0x000fe20000410000 */
[----:B------:R-:W-:Y:S01]  /*4f70*/  LOP3.LUT R14, R34, 0xffff0000, RZ, 0xc0, !PT ;  /* 0xffff0000220e7812 */ /* 0x000fe200078ec0ff */
[----:B------:R-:W-:Y:S01]  /*4f80*/  FFMA.FTZ R4, R26, R12, R4 ;  /* 0x0000000c1a047223 */ /* 0x000fe20000010004 */
[C---:B------:R-:W-:Y:S01]  /*4f90*/  LOP3.LUT R16, R35.reuse, 0xffff0000, RZ, 0xc0, !PT ;  /* 0xffff000023107812 */ /* 0x040fe200078ec0ff */
[----:B------:R-:W-:Y:S02]  /*4fa0*/  IMAD.U32 R15, R35, 0x10000, RZ ;  /* 0x00010000230f7824 */ /* 0x000fe400078e00ff */
[----:B------:R-:W-:Y:S02]  /*4fb0*/  FFMA.FTZ R5, R27, R13, R5 ;  /* 0x0000000d1b057223 */ /* 0x000fe40000010005 */
[----:B------:R-:W-:Y:S01]  /*4fc0*/  FFMA.FTZ R6, R28, R14, R6 ;  /* 0x0000000e1c067223 */ /* 0x000fe20000010006 */
[----:B------:R-:W-:Y:S01]  /*4fd0*/  F2FP.BF16.PACK_AB R28, R2, R0 ;  /* 0x00000000021c723e */ /* 0x000fe200000010ff */
[----:B------:R-:W-:Y:S01]  /*4fe0*/  FFMA.FTZ R7, R29, R15, R7 ;  /* 0x0000000f1d077223 */ /* 0x000fe20000010007 */
[----:B------:R-:W-:Y:S01]  /*4ff0*/  F2FP.BF16.PACK_AB R29, R4, R3 ;  /* 0x00000003041d723e */ /* 0x000fe200000010ff */
[----:B------:R-:W-:Y:S01]  /*5000*/  FFMA.FTZ R8, R30, R16, R8 ;  /* 0x000000101e087223 */ /* 0x000fe20000010008 */
[----:B------:R-:W-:Y:S04]  /*5010*/  F2FP.BF16.PACK_AB R30, R6, R5 ;  /* 0x00000005061e723e */ /* 0x000fe800000010ff */
[----:B------:R-:W-:Y:S02]  /*5020*/  F2FP.BF16.PACK_AB R31, R8, R7 ;  /* 0x00000007081f723e */ /* 0x000fe400000010ff */
.L_x_981:
[----:B------:R-:W-:Y:S05]  /*5030*/  BSYNC B0 ;  /* 0x0000000000007941 */ /* 0x000fea0003800000 */
.L_x_980:
[----:B--2---:R-:W-:Y:S02]  /*5040*/  MOV R2, R52 ;  /* 0x0000003400027202 */ /* 0x004fe40000000f00 */
[----:B------:R-:W-:Y:S05]  /*5050*/  MOV R3, R53 ;  /* 0x0000003500037202 */ /* 0x000fea0000000f00 */
[----:B-----5:R2:W-:Y:S02]  /*5060*/  STG.E.128 [R2.64], R28 ;  /* 0x0000001c02007986 */ /* 0x0205e4000c101d06 */
.L_x_979:
[----:B------:R-:W-:Y:S05]  /*5070*/  BSYNC B1 ;  /* 0x0000000000017941 */ /* 0x000fea0003800000 */
.L_x_978:
[----:B------:R-:W-:Y:S01]  /*5080*/  BSSY B1, `(.L_x_982) ;  /* 0x000005c000017945 */ /* 0x000fe20003800000 */
[----:B------:R-:W-:-:S05]  /*5090*/  @P2 BRA `(.L_x_983) ;  /* 0x000005a000002947 */ /* 0x000fca0003800000 */
[C---:B--2---:R-:W-:Y:S01]  /*50a0*/  LEA R2, P0, R115.reuse, R55, 0x1 ;  /* 0x0000003773027211 */ /* 0x044fe200078008ff */
[----:B------:R-:W-:Y:S03]  /*50b0*/  BSSY B0, `(.L_x_984) ;  /* 0x0000055000007945 */ /* 0x000fe60003800000 */
[----:B------:R-:W-:Y:S02]  /*50c0*/  LEA.HI.X R3, R115, R54, R118, 0x1, P0 ;  /* 0x0000003673037211 */ /* 0x000fe400000f0c76 */
[----:B------:R-:W-:Y:S03]  /*50d0*/  ISETP.GE.AND P0, PT, R132, UR4, PT ;  /* 0x0000000484007c0c */ /* 0x000fe6000bf06270 */
[----:B------:R2:W5:Y:S10]  /*50e0*/  LDG.E.128 R28, [R2.64] ;  /* 0x00000006021c7981 */ /* 0x000574000c1e1d00 */
        /* <DEDUP_REMOVED lines=12> */
[C---:B--2---:R-:W-:Y:S04]  /*51b0*/  LEA R2, P1, R0.reuse, R2, 0x1 ;  /* 0x0000000200027211 */ /* 0x044fe800078208ff */
[----:B------:R-:W-:Y:S02]  /*51c0*/  LEA.HI.X.SX32 R3, R0, R3, 0x1, P1 ;  /* 0x0000000300037211 */ /* 0x000fe400008f0eff */
[----:B------:R-:W-:Y:S01]  /*51d0*/  MOV R0, RZ ;  /* 0x000000ff00007202 */ /* 0x000fe20000000f00 */
[----:B------:R-:W-:Y:S05]  /*51e0*/  @P0 IMAD R0, RZ, RZ, -UR5 ;  /* 0x80000005ff000e24 */ /* 0x000fea000f8e02ff */
[----:B-1----:R-:W-:Y:S04]  /*51f0*/  IADD3 R4, P1, R70, R0, RZ ;  /* 0x0000000046047210 */ /* 0x002fe80007f3e0ff */
[-C--:B------:R-:W-:Y:S01]  /*5200*/  LEA.HI.X.SX32 R6, R0, R79.reuse, 0x1, P1 ;  /* 0x0000004f00067211 */ /* 0x080fe200008f0eff */
[----:B------:R-:W-:Y:S01]  /*5210*/  IMAD.MOV.U32 R0, RZ, RZ, RZ ;  /* 0x000000ffff007224 */ /* 0x000fe200078e00ff */
[----:B------:R-:W-:Y:S04]  /*5220*/  @P0 IADD3 R0, RZ, -UR5, RZ ;  /* 0x80000005ff000c10 */ /* 0x000fe8000fffe0ff */
[----:B------:R-:W-:Y:S04]  /*5230*/  IADD3 R5, P1, R70, R0, RZ ;  /* 0x0000000046057210 */ /* 0x000fe80007f3e0ff */
[----:B------:R-:W-:Y:S02]  /*5240*/  LEA.HI.X.SX32 R0, R0, R79, 0x1, P1 ;  /* 0x0000004f00007211 */ /* 0x000fe400008f0eff */
[C---:B------:R-:W-:Y:S04]  /*5250*/  LEA R12, P1, R4.reuse, R60, 0x1 ;  /* 0x0000003c040c7211 */ /* 0x040fe800078208ff */
[----:B------:R-:W-:Y:S02]  /*5260*/  LEA.HI.X R13, R4, R58, R6, 0x1, P1 ;  /* 0x0000003a040d7211 */ /* 0x000fe400008f0c06 */
[C---:B------:R-:W-:Y:S04]  /*5270*/  LEA R16, P1, R5.reuse, R61, 0x1 ;  /* 0x0000003d05107211 */ /* 0x040fe800078208ff */
[----:B------:R-:W2:Y:S01]  /*5280*/  LDG.E.128 R12, [R12.64] ;  /* 0x000000060c0c7981 */ /* 0x000ea2000c1e1d00 */
[----:B------:R-:W-:Y:S07]  /*5290*/  LEA.HI.X R17, R5, R59, R0, 0x1, P1 ;  /* 0x0000003b05117211 */ /* 0x000fee00008f0c00 */
[----:B------:R-:W3:Y:S08]  /*52a0*/  LDG.E.128 R4, [R2.64] ;  /* 0x0000000602047981 */ /* 0x000ef0000c1e1d00 */
[----:B------:R1:W4:Y:S01]  /*52b0*/  LDG.E.128 R32, [R16.64] ;  /* 0x0000000610207981 */ /* 0x000322000c1e1d00 */
[C---:B--2---:R-:W-:Y:S01]  /*52c0*/  IMAD.U32 R0, R12.reuse, 0x10000, RZ ;  /* 0x000100000c007824 */ /* 0x044fe200078e00ff */
[----:B------:R-:W-:Y:S01]  /*52d0*/  LOP3.LUT R8, R12, 0xffff0000, RZ, 0xc0, !PT ;  /* 0xffff00000c087812 */ /* 0x000fe200078ec0ff */
[C---:B------:R-:W-:Y:S01]  /*52e0*/  IMAD.U32 R9, R13.reuse, 0x10000, RZ ;  /* 0x000100000d097824 */ /* 0x040fe200078e00ff */
[----:B------:R-:W-:Y:S01]  /*52f0*/  LOP3.LUT R10, R13, 0xffff0000, RZ, 0xc0, !PT ;  /* 0xffff00000d0a7812 */ /* 0x000fe200078ec0ff */
[C---:B------:R-:W-:Y:S01]  /*5300*/  IMAD.U32 R13, R15.reuse, 0x10000, RZ ;  /* 0x000100000f0d7824 */ /* 0x040fe200078e00ff */
[----:B------:R-:W-:Y:S01]  /*5310*/  SHF.L.U32 R11, R14, 0x10, RZ ;  /* 0x000000100e0b7819 */ /* 0x000fe200000006ff */
[----:B------:R-:W-:Y:S01]  /*5320*/  @!P0 FADD.FTZ R0, -R0, -RZ ;  /* 0x800000ff00008221 */ /* 0x000fe20000010100 */
[----:B------:R-:W-:Y:S01]  /*5330*/  LOP3.LUT R12, R14, 0xffff0000, RZ, 0xc0, !PT ;  /* 0xffff00000e0c7812 */ /* 0x000fe200078ec0ff */
[----:B------:R-:W-:Y:S01]  /*5340*/  @!P0 FADD.FTZ R8, -R8, -RZ ;  /* 0x800000ff08088221 */ /* 0x000fe20000010100 */
[----:B------:R-:W-:Y:S01]  /*5350*/  LOP3.LUT R14, R15, 0xffff0000, RZ, 0xc0, !PT ;  /* 0xffff00000f0e7812 */ /* 0x000fe200078ec0ff */
[----:B------:R-:W-:Y:S01]  /*5360*/  @!P0 FADD.FTZ R9, -R9, -RZ ;  /* 0x800000ff09098221 */ /* 0x000fe20000010100 */
[C---:B---3--:R-:W-:Y:S01]  /*5370*/  LOP3.LUT R3, R4.reuse, 0xffff0000, RZ, 0xc0, !PT ;  /* 0xffff000004037812 */ /* 0x048fe200078ec0ff */
[----:B------:R-:W-:Y:S01]  /*5380*/  IMAD.U32 R2, R4, 0x10000, RZ ;  /* 0x0001000004027824 */ /* 0x000fe200078e00ff */
[C---:B------:R-:W-:Y:S01]  /*5390*/  SHF.L.U32 R15, R5.reuse, 0x10, RZ ;  /* 0x00000010050f7819 */ /* 0x040fe200000006ff */
[----:B------:R-:W-:Y:S01]  /*53a0*/  @!P0 FADD.FTZ R10, -R10, -RZ ;  /* 0x800000ff0a0a8221 */ /* 0x000fe20000010100 */
[----:B------:R-:W-:Y:S01]  /*53b0*/  LOP3.LUT R4, R5, 0xffff0000, RZ, 0xc0, !PT ;  /* 0xffff000005047812 */ /* 0x000fe200078ec0ff */
[----:B------:R-:W-:Y:S01]  /*53c0*/  @!P0 FADD.FTZ R11, -R11, -RZ ;  /* 0x800000ff0b0b8221 */ /* 0x000fe20000010100 */
[C---:B-1----:R-:W-:Y:S01]  /*53d0*/  SHF.L.U32 R17, R7.reuse, 0x10, RZ ;  /* 0x0000001007117819 */ /* 0x042fe200000006ff */
[C---:B------:R-:W-:Y:S01]  /*53e0*/  IMAD.U32 R5, R6.reuse, 0x10000, RZ ;  /* 0x0001000006057824 */ /* 0x040fe200078e00ff */
[----:B------:R-:W-:Y:S01]  /*53f0*/  LOP3.LUT R6, R6, 0xffff0000, RZ, 0xc0, !PT ;  /* 0xffff000006067812 */ /* 0x000fe200078ec0ff */
[----:B------:R-:W-:Y:S01]  /*5400*/  FMUL.FTZ R0, R2, R0 ;  /* 0x0000000002007220 */ /* 0x000fe20000410000 */
[----:B------:R-:W-:Y:S01]  /*5410*/  LOP3.LUT R16, R7, 0xffff0000, RZ, 0xc0, !PT ;  /* 0xffff000007107812 */ /* 0x000fe200078ec0ff */
[----:B------:R-:W-:Y:S02]  /*5420*/  FMUL.FTZ R2, R3, R8 ;  /* 0x0000000803027220 */ /* 0x000fe40000410000 */
[----:B------:R-:W-:Y:S01]  /*5430*/  FMUL.FTZ R3, R15, R9 ;  /* 0x000000090f037220 */ /* 0x000fe20000410000 */
[----:B----4-:R-:W-:Y:S01]  /*5440*/  SHF.L.U32 R15, R35, 0x10, RZ ;  /* 0x00000010230f7819 */ /* 0x010fe200000006ff */
[----:B------:R-:W-:Y:S02]  /*5450*/  IMAD.U32 R9, R32, 0x10000, RZ ;  /* 0x0001000020097824 */ /* 0x000fe400078e00ff */
[----:B------:R-:W-:Y:S02]  /*5460*/  @!P0 FADD.FTZ R12, -R12, -RZ ;  /* 0x800000ff0c0c8221 */ /* 0x000fe40000010100 */
[----:B------:R-:W-:Y:S01]  /*5470*/  FMUL.FTZ R4, R4, R10 ;  /* 0x0000000a04047220 */ /* 0x000fe20000410000 */
[----:B------:R-:W-:Y:S01]  /*5480*/  LOP3.LUT R10, R32, 0xffff0000, RZ, 0xc0, !PT ;  /* 0xffff0000200a7812 */ /* 0x000fe200078ec0ff */
[----:B------:R-:W-:Y:S01]  /*5490*/  FMUL.FTZ R5, R5, R11 ;  /* 0x0000000b05057220 */ /* 0x000fe20000410000 */
[----:B------:R-:W-:Y:S01]  /*54a0*/  SHF.L.U32 R11, R33, 0x10, RZ ;  /* 0x00000010210b7819 */ /* 0x000fe200000006ff */
[----:B------:R-:W-:Y:S02]  /*54b0*/  @!P0 FADD.FTZ R13, -R13, -RZ ;  /* 0x800000ff0d0d8221 */ /* 0x000fe40000010100 */
[----:B------:R-:W-:Y:S02]  /*54c0*/  FFMA.FTZ R0, R23, R9, R0 ;  /* 0x0000000917007223 */ /* 0x000fe40000010000 */
[----:B------:R-:W-:Y:S02]  /*54d0*/  @!P0 FADD.FTZ R14, -R14, -RZ ;  /* 0x800000ff0e0e8221 */ /* 0x000fe40000010100 */
[----:B------:R-:W-:Y:S01]  /*54e0*/  FMUL.FTZ R6, R6, R12 ;  /* 0x0000000c06067220 */ /* 0x000fe20000410000 */
[----:B------:R-:W-:Y:S01]  /*54f0*/  LOP3.LUT R12, R33, 0xffff0000, RZ, 0xc0, !PT ;  /* 0xffff0000210c7812 */ /* 0x000fe200078ec0ff */
[----:B------:R-:W-:Y:S02]  /*5500*/  FFMA.FTZ R2, R24, R10, R2 ;  /* 0x0000000a18027223 */ /* 0x000fe40000010002 */
[----:B------:R-:W-:Y:S02]  /*5510*/  FMUL.FTZ R7, R17, R13 ;  /* 0x0000000d11077220 */ /* 0x000fe40000410000 */
[----:B------:R-:W-:Y:S02]  /*5520*/  IMAD.U32 R13, R34, 0x10000, RZ ;  /* 0x00010000220d7824 */ /* 0x000fe400078e00ff */
[----:B------:R-:W-:Y:S02]  /*5530*/  FFMA.FTZ R3, R25, R11, R3 ;  /* 0x0000000b19037223 */ /* 0x000fe40000010003 */
[----:B------:R-:W-:Y:S01]  /*5540*/  FMUL.FTZ R8, R16, R14 ;  /* 0x0000000e10087220 */ /* 0x000fe20000410000 */
[----:B------:R-:W-:Y:S01]  /*5550*/  LOP3.LUT R14, R34, 0xffff0000, RZ, 0xc0, !PT ;  /* 0xffff0000220e7812 */ /* 0x000fe200078ec0ff */
[----:B------:R-:W-:Y:S01]  /*5560*/  FFMA.FTZ R4, R26, R12, R4 ;  /* 0x0000000c1a047223 */ /* 0x000fe20000010004 */
[----:B------:R-:W-:Y:S01]  /*5570*/  LOP3.LUT R16, R35, 0xffff0000, RZ, 0xc0, !PT ;  /* 0xffff000023107812 */ /* 0x000fe200078ec0ff */
        /* <DEDUP_REMOVED lines=8> */
.L_x_985:
[----:B------:R-:W-:Y:S05]  /*5600*/  BSYNC B0 ;  /* 0x0000000000007941 */ /* 0x000fea0003800000 */
.L_x_984:
[C---:B--2---:R-:W-:Y:S04]  /*5610*/  LEA R2, P0, R154.reuse, R52, 0x1 ;  /* 0x000000349a027211 */ /* 0x044fe800078008ff */
[----:B------:R-:W-:Y:S05]  /*5620*/  LEA.HI.X R3, R154, R53, R165, 0x1, P0 ;  /* 0x000000359a037211 */ /* 0x000fea00000f0ca5 */
[----:B-----5:R2:W-:Y:S04]  /*5630*/  STG.E.128 [R2.64], R28 ;  /* 0x0000001c02007986 */ /* 0x0205e8000c101d06 */
.L_x_983:
[----:B------:R-:W-:Y:S05]  /*5640*/  BSYNC B1 ;  /* 0x0000000000017941 */ /* 0x000fea0003800000 */
.L_x_982:
        /* <DEDUP_REMOVED lines=23> */
[C---:B-1----:R-:W-:Y:S04]  /*57c0*/  IADD3 R4, P1, R69.reuse, R0, RZ ;  /* 0x0000000045047210 */ /* 0x042fe80007f3e0ff */
[----:B------:R-:W-:Y:S01]  /*57d0*/  LEA.HI.X.SX32 R6, R0, R78, 0x1, P1 ;  /* 0x0000004e00067211 */ /* 0x000fe200008f0eff */
        /* <DEDUP_REMOVED lines=63> */
.L_x_989:
[----:B------:R-:W-:Y:S05]  /*5bd0*/  BSYNC B0 ;  /* 0x0000000000007941 */ /* 0x000fea0003800000 */
.L_x_988:
[C---:B--2---:R-:W-:Y:S04]  /*5be0*/  LEA R2, P0, R106.reuse, R52, 0x1 ;  /* 0x000000346a027211 */ /* 0x044fe800078008ff */
[----:B------:R-:W-:Y:S05]  /*5bf0*/  LEA.HI.X R3, R106, R53, R80, 0x1, P0 ;  /* 0x000000356a037211 */ /* 0x000fea00000f0c50 */
[----:B-----5:R2:W-:Y:S04]  /*5c00*/  STG.E.128 [R2.64], R28 ;  /* 0x0000001c02007986 */ /* 0x0205e8000c101d06 */
.L_x_987:
[----:B------:R-:W-:Y:S05]  /*5c10*/  BSYNC B1 ;  /* 0x0000000000017941 */ /* 0x000fea0003800000 */
.L_x_986:
[----:B------:R-:W-:Y:S01]  /*5c20*/  BSSY B1, `(.L_x_990) ;  /* 0x0000064000017945 */ /* 0x000fe20003800000 */
[----:B------:R-:W-:-:S05]  /*5c30*/  @P3 BRA `(.L_x_991) ;  /* 0x0000062000003947 */ /* 0x000fca0003800000 */
[----:B------:R-:W-:Y:S01]  /*5c40*/  IMAD.MOV.U32 R0, RZ, RZ, c[0x0][0x288] ;  /* 0x0000a200ff007624 */ /* 0x000fe200078e00ff */
[----:B--2---:R-:W-:Y:S01]  /*5c50*/  MOV R2, R55 ;  /* 0x0000003700027202 */ /* 0x004fe20000000f00 */
[----:B------:R-:W-:Y:S01]  /*5c60*/  IMAD.MOV.U32 R3, RZ, RZ, R54 ;  /* 0x000000ffff037224 */ /* 0x000fe200078e0036 */
[----:B------:R-:W-:Y:S01]  /*5c70*/  ISETP.GE.AND P0, PT, R132, UR4, PT ;  /* 0x0000000484007c0c */ /* 0x000fe2000bf06270 */
[----:B------:R-:W-:Y:S02]  /*5c80*/  BSSY B0, `(.L_x_992) ;  /* 0x0000056000007945 */ /* 0x000fe40003800000 */
[----:B------:R-:W-:Y:S05]  /*5c90*/  IMAD.WIDE.U32 R2, R0, 0xc0, R2 ;  /* 0x000000c000027825 */ /* 0x000fea00078e0002 */
        /* <DEDUP_REMOVED lines=9> */
[----:B------:R-:W-:Y:S01]  /*5d30*/  SHF.L.U32 R26, R10, 0x10, RZ ;  /* 0x000000100a1a7819 */ /* 0x000fe200000006ff */
[----:B------:R-:W-:Y:S01]  /*5d40*/  IMAD.U32 R17, R8, 0x10000, RZ ;  /* 0x0001000008117824 */ /* 0x000fe200078e00ff */
[----:B------:R-:W-:Y:S02]  /*5d50*/  LOP3.LUT R27, R10, 0xffff0000, RZ, 0xc0, !PT ;  /* 0xffff00000a1b7812 */ /* 0x000fe400078ec0ff */
[----:B------:R-:W-:Y:S03]  /*5d60*/  LOP3.LUT R23, R8, 0xffff0000, RZ, 0xc0, !PT ;  /* 0xffff000008177812 */ /* 0x000fe600078ec0ff */
        /* <DEDUP_REMOVED lines=13> */
[C---:B------:R-:W-:Y:S03]  /*5e40*/  LEA R12, P1, R5.reuse, R61, 0x1 ;  /* 0x0000003d050c7211 */ /* 0x040fe600078208ff */
[----:B------:R-:W2:Y:S01]  /*5e50*/  LDG.E.128 R40, [R14.64] ;  /* 0x000000060e287981 */ /* 0x000ea2000c1e1d00 */
[----:B------:R-:W-:Y:S07]  /*5e60*/  LEA.HI.X R13, R5, R59, R0, 0x1, P1 ;  /* 0x0000003b050d7211 */ /* 0x000fee00008f0c00 */
[----:B------:R2:W3:Y:S08]  /*5e70*/  LDG.E.128 R4, [R2.64] ;  /* 0x0000000602047981 */ /* 0x0004f0000c1e1d00 */
[----:B------:R1:W4:Y:S01]  /*5e80*/  LDG.E.128 R32, [R12.64] ;  /* 0x000000060c207981 */ /* 0x000322000c1e1d00 */
[----:B--2---:R-:W-:Y:S01]  /*5e90*/  IMAD.U32 R3, R41, 0x10000, RZ ;  /* 0x0001000029037824 */ /* 0x004fe200078e00ff */
[C---:B------:R-:W-:Y:S02]  /*5ea0*/  SHF.L.U32 R0, R40.reuse, 0x10, RZ ;  /* 0x0000001028007819 */ /* 0x040fe400000006ff */
[----:B------:R-:W-:Y:S01]  /*5eb0*/  LOP3.LUT R2, R40, 0xffff0000, RZ, 0xc0, !PT ;  /* 0xffff000028027812 */ /* 0x000fe200078ec0ff */
[----:B------:R-:W-:Y:S01]  /*5ec0*/  @!P0 FADD.FTZ R3, -R3, -RZ ;  /* 0x800000ff03038221 */ /* 0x000fe20000010100 */
[----:B------:R-:W-:Y:S01]  /*5ed0*/  LOP3.LUT R8, R43, 0xffff0000, RZ, 0xc0, !PT ;  /* 0xffff00002b087812 */ /* 0x000fe200078ec0ff */
[----:B------:R-:W-:Y:S02]  /*5ee0*/  @!P0 FADD.FTZ R0, -R0, -RZ ;  /* 0x800000ff00008221 */ /* 0x000fe40000010100 */
[C---:B---3--:R-:W-:Y:S01]  /*5ef0*/  IMAD.U32 R9, R4.reuse, 0x10000, RZ ;  /* 0x0001000004097824 */ /* 0x048fe200078e00ff */
[----:B------:R-:W-:Y:S01]  /*5f00*/  LOP3.LUT R11, R4, 0xffff0000, RZ, 0xc0, !PT ;  /* 0xffff0000040b7812 */ /* 0x000fe200078ec0ff */
[----:B------:R-:W-:Y:S01]  /*5f10*/  @!P0 FADD.FTZ R2, -R2, -RZ ;  /* 0x800000ff02028221 */ /* 0x000fe20000010100 */
[----:B------:R-:W-:Y:S01]  /*5f20*/  LOP3.LUT R4, R41, 0xffff0000, RZ, 0xc0, !PT ;  /* 0xffff000029047812 */ /* 0x000fe200078ec0ff */
[----:B------:R-:W-:Y:S01]  /*5f30*/  FMUL.FTZ R0, R9, R0 ;  /* 0x0000000009007220 */ /* 0x000fe20000410000 */
[C---:B-1----:R-:W-:Y:S01]  /*5f40*/  SHF.L.U32 R13, R5.reuse, 0x10, RZ ;  /* 0x00000010050d7819 */ /* 0x042fe200000006ff */
[----:B------:R-:W-:Y:S01]  /*5f50*/  IMAD.U32 R12, R6, 0x10000, RZ ;  /* 0x00010000060c7824 */ /* 0x000fe200078e00ff */
[----:B------:R-:W-:Y:S01]  /*5f60*/  LOP3.LUT R10, R5, 0xffff0000, RZ, 0xc0, !PT ;  /* 0xffff0000050a7812 */ /* 0x000fe200078ec0ff */
[----:B------:R-:W-:Y:S01]  /*5f70*/  @!P0 FADD.FTZ R4, -R4, -RZ ;  /* 0x800000ff04048221 */ /* 0x000fe20000010100 */
[----:B------:R-:W-:Y:S01]  /*5f80*/  SHF.L.U32 R5, R42, 0x10, RZ ;  /* 0x000000102a057819 */ /* 0x000fe200000006ff */
[----:B------:R-:W-:Y:S01]  /*5f90*/  FMUL.FTZ R2, R11, R2 ;  /* 0x000000020b027220 */ /* 0x000fe20000410000 */
[----:B----4-:R-:W-:Y:S01]  /*5fa0*/  SHF.L.U32 R9, R32, 0x10, RZ ;  /* 0x0000001020097819 */ /* 0x010fe200000006ff */
[----:B------:R-:W-:Y:S01]  /*5fb0*/  FMUL.FTZ R4, R10, R4 ;  /* 0x000000040a047220 */ /* 0x000fe20000410000 */
[----:B------:R-:W-:Y:S01]  /*5fc0*/  LOP3.LUT R15, R6, 0xffff0000, RZ, 0xc0, !PT ;  /* 0xffff0000060f7812 */ /* 0x000fe200078ec0ff */
[----:B------:R-:W-:Y:S01]  /*5fd0*/  @!P0 FADD.FTZ R5, -R5, -RZ ;  /* 0x800000ff05058221 */ /* 0x000fe20000010100 */
[----:B------:R-:W-:Y:S01]  /*5fe0*/  LOP3.LUT R6, R42, 0xffff0000, RZ, 0xc0, !PT ;  /* 0xffff00002a067812 */ /* 0x000fe200078ec0ff */
[----:B------:R-:W-:Y:S01]  /*5ff0*/  IMAD.U32 R16, R7, 0x10000, RZ ;  /* 0x0001000007107824 */ /* 0x000fe200078e00ff */
[----:B------:R-:W-:Y:S01]  /*6000*/  LOP3.LUT R10, R32, 0xffff0000, RZ, 0xc0, !PT ;  /* 0xffff0000200a7812 */ /* 0x000fe200078ec0ff */
[----:B------:R-:W-:Y:S01]  /*6010*/  FMUL.FTZ R3, R13, R3 ;  /* 0x000000030d037220 */ /* 0x000fe20000410000 */
[----:B------:R-:W-:Y:S01]  /*6020*/  LOP3.LUT R14, R7, 0xffff0000, RZ, 0xc0, !PT ;  /* 0xffff0000070e7812 */ /* 0x000fe200078ec0ff */
[----:B------:R-:W-:Y:S01]  /*6030*/  IMAD.U32 R7, R43, 0x10000, RZ ;  /* 0x000100002b077824 */ /* 0x000fe200078e00ff */
[----:B------:R-:W-:Y:S01]  /*6040*/  SHF.L.U32 R13, R34, 0x10, RZ ;  /* 0x00000010220d7819 */ /* 0x000fe200000006ff */
[----:B------:R-:W-:Y:S02]  /*6050*/  IMAD.U32 R11, R33, 0x10000, RZ ;  /* 0x00010000210b7824 */ /* 0x000fe400078e00ff */
[----:B------:R-:W-:Y:S02]  /*6060*/  FFMA.FTZ R0, R17, R9, R0 ;  /* 0x0000000911007223 */ /* 0x000fe40000010000 */
[----:B------:R-:W-:Y:S02]  /*6070*/  @!P0 FADD.FTZ R8, -R8, -RZ ;  /* 0x800000ff08088221 */ /* 0x000fe40000010100 */
[----:B------:R-:W-:Y:S01]  /*6080*/  FMUL.FTZ R5, R12, R5 ;  /* 0x000000050c057220 */ /* 0x000fe20000410000 */
[----:B------:R-:W-:Y:S01]  /*6090*/  LOP3.LUT R12, R33, 0xffff0000, RZ, 0xc0, !PT ;  /* 0xffff0000210c7812 */ /* 0x000fe200078ec0ff */
[----:B------:R-:W-:Y:S02]  /*60a0*/  @!P0 FADD.FTZ R6, -R6, -RZ ;  /* 0x800000ff06068221 */ /* 0x000fe40000010100 */
[----:B------:R-:W-:Y:S02]  /*60b0*/  FFMA.FTZ R2, R23, R10, R2 ;  /* 0x0000000a17027223 */ /* 0x000fe40000010002 */
[----:B------:R-:W-:Y:S02]  /*60c0*/  @!P0 FADD.FTZ R7, -R7, -RZ ;  /* 0x800000ff07078221 */ /* 0x000fe40000010100 */
[----:B------:R-:W-:Y:S01]  /*60d0*/  FFMA.FTZ R3, R24, R11, R3 ;  /* 0x0000000b18037223 */ /* 0x000fe20000010003 */
[----:B------:R-:W-:Y:S01]  /*60e0*/  F2FP.BF16.PACK_AB R0, R2, R0 ;  /* 0x000000000200723e */ /* 0x000fe200000010ff */
[----:B------:R-:W-:Y:S01]  /*60f0*/  FMUL.FTZ R8, R14, R8 ;  /* 0x000000080e087220 */ /* 0x000fe20000410000 */
[----:B------:R-:W-:Y:S01]  /*6100*/  LOP3.LUT R14, R34, 0xffff0000, RZ, 0xc0, !PT ;  /* 0xffff0000220e7812 */ /* 0x000fe200078ec0ff */
[----:B------:R-:W-:Y:S02]  /*6110*/  FMUL.FTZ R6, R15, R6 ;  /* 0x000000060f067220 */ /* 0x000fe40000410000 */
[----:B------:R-:W-:Y:S02]  /*6120*/  FFMA.FTZ R4, R25, R12, R4 ;  /* 0x0000000c19047223 */ /* 0x000fe40000010004 */
[----:B------:R-:W-:Y:S01]  /*6130*/  FMUL.FTZ R7, R16, R7 ;  /* 0x0000000710077220 */ /* 0x000fe20000410000 */
[C---:B------:R-:W-:Y:S01]  /*6140*/  LOP3.LUT R16, R35.reuse, 0xffff0000, RZ, 0xc0, !PT ;  /* 0xffff000023107812 */ /* 0x040fe200078ec0ff */
[----:B------:R-:W-:Y:S01]  /*6150*/  IMAD.U32 R15, R35, 0x10000, RZ ;  /* 0x00010000230f7824 */ /* 0x000fe200078e00ff */
[----:B------:R-:W-:Y:S01]  /*6160*/  F2FP.BF16.PACK_AB R9, R4, R3 ;  /* 0x000000030409723e */ /* 0x000fe200000010ff */
[----:B------:R-:W-:Y:S02]  /*6170*/  FFMA.FTZ R5, R26, R13, R5 ;  /* 0x0000000d1a057223 */ /* 0x000fe40000010005 */
[----:B------:R-:W-:Y:S02]  /*6180*/  FFMA.FTZ R6, R27, R14, R6 ;  /* 0x0000000e1b067223 */ /* 0x000fe40000010006 */
[----:B------:R-:W-:Y:S02]  /*6190*/  FFMA.FTZ R7, R28, R15, R7 ;  /* 0x0000000f1c077223 */ /* 0x000fe40000010007 */
[----:B------:R-:W-:Y:S01]  /*61a0*/  FFMA.FTZ R8, R29, R16, R8 ;  /* 0x000000101d087223 */ /* 0x000fe20000010008 */
[----:B------:R-:W-:Y:S04]  /*61b0*/  F2FP.BF16.PACK_AB R10, R6, R5 ;  /* 0x00000005060a723e */ /* 0x000fe800000010ff */
[----:B------:R-:W-:Y:S02]  /*61c0*/  F2FP.BF16.PACK_AB R11, R8, R7 ;  /* 0x00000007080b723e */ /* 0x000fe400000010ff */
[----:B------:R-:W-:Y:S02]  /*61d0*/  MOV R8, R0 ;  /* 0x0000000000087202 */ /* 0x000fe40000000f00 */
.L_x_993:
[----:B------:R-:W-:Y:S05]  /*61e0*/  BSYNC B0 ;  /* 0x0000000000007941 */ /* 0x000fea0003800000 */
.L_x_992:
[----:B------:R-:W-:Y:S02]  /*61f0*/  MOV R0, 0xc0 ;  /* 0x000000c000007802 */ /* 0x000fe40000000f00 */
[----:B--2---:R-:W-:Y:S02]  /*6200*/  MOV R2, R52 ;  /* 0x0000003400027202 */ /* 0x004fe40000000f00 */
[----:B------:R-:W-:Y:S05]  /*6210*/  MOV R3, R53 ;  /* 0x0000003500037202 */ /* 0x000fea0000000f00 */
[C---:B------:R-:W-:Y:S04]  /*6220*/  IMAD.WIDE.U32 R2, R0.reuse, c[0x0][0x198], R2 ;  /* 0x0000660000027a25 */ /* 0x040fe800078e0002 */
[----:B------:R-:W-:Y:S05]  /*6230*/  IMAD R0, R0, c[0x0][0x19c], RZ ;  /* 0x0000670000007a24 */ /* 0x000fea00078e02ff */
[----:B------:R-:W-:Y:S05]  /*6240*/  IADD3 R3, R3, R0, RZ ;  /* 0x0000000003037210 */ /* 0x000fea0007ffe0ff */
[----:B-----5:R2:W-:Y:S02]  /*6250*/  STG.E.128 [R2.64], R8 ;  /* 0x0000000802007986 */ /* 0x0205e4000c101d06 */
.L_x_991:
[----:B------:R-:W-:Y:S05]  /*6260*/  BSYNC B1 ;  /* 0x0000000000017941 */ /* 0x000fea0003800000 */
.L_x_990:
[----:B------:R-:W-:Y:S01]  /*6270*/  LOP3.LUT P0, RZ, R188, 0x2, RZ, 0xc0, !PT ;  /* 0x00000002bcff7812 */ /* 0x000fe2000780c0ff */
[----:B------:R-:W-:Y:S01]  /*6280*/  @!UPT UIADD3 URZ, URZ, URZ, URZ ;  /* 0x0000003f3f3ff290 */ /* 0x000fe2000fffe03f */
[----:B------:R-:W-:Y:S11]  /*6290*/  BSSY B1, `(.L_x_994) ;  /* 0x000005d000017945 */ /* 0x000ff60003800000 */
        /* <DEDUP_REMOVED lines=8> */
[----:B-1----:R-:W-:Y:S01]  /*6320*/  IMAD.MOV.U32 R4, RZ, RZ, R39 ;  /* 0x000000ffff047224 */ /* 0x002fe200078e0027 */
[----:B------:R-:W-:Y:S01]  /*6330*/  MOV R0, RZ ;  /* 0x000000ff00007202 */ /* 0x000fe20000000f00 */
[C---:B-----5:R-:W-:Y:S01]  /*6340*/  IMAD.U32 R24, R9.reuse, 0x10000, RZ ;  /* 0x0001000009187824 */ /* 0x060fe200078e00ff */
[----:B------:R-:W-:Y:S01]  /*6350*/  LOP3.LUT R25, R9, 0xffff0000, RZ, 0xc0, !PT ;  /* 0xffff000009197812 */ /* 0x000fe200078ec0ff */
[C---:B------:R-:W-:Y:S01]  /*6360*/  IMAD.U32 R28, R11.reuse, 0x10000, RZ ;  /* 0x000100000b1c7824 */ /* 0x040fe200078e00ff */
[----:B------:R-:W-:Y:S01]  /*6370*/  LOP3.LUT R29, R11, 0xffff0000, RZ, 0xc0, !PT ;  /* 0xffff00000b1d7812 */ /* 0x000fe200078ec0ff */
[----:B------:R-:W-:Y:S01]  /*6380*/  IMAD.U32 R17, R8, 0x10000, RZ ;  /* 0x0001000008117824 */ /* 0x000fe200078e00ff */
[C---:B------:R-:W-:Y:S02]  /*6390*/  SHF.L.U32 R26, R10.reuse, 0x10, RZ ;  /* 0x000000100a1a7819 */ /* 0x040fe400000006ff */
[----:B------:R-:W-:Y:S02]  /*63a0*/  LOP3.LUT R27, R10, 0xffff0000, RZ, 0xc0, !PT ;  /* 0xffff00000a1b7812 */ /* 0x000fe400078ec0ff */
[----:B------:R-:W-:Y:S01]  /*63b0*/  LOP3.LUT R23, R8, 0xffff0000, RZ, 0xc0, !PT ;  /* 0xffff000008177812 */ /* 0x000fe200078ec0ff */
[----:B------:R-:W-:Y:S02]  /*63c0*/  @P0 IMAD R4, RZ, RZ, -UR5 ;  /* 0x80000005ff040e24 */ /* 0x000fe4000f8e02ff */
[----:B------:R-:W-:Y:S03]  /*63d0*/  @P0 IMAD R0, RZ, RZ, -UR5 ;  /* 0x80000005ff000e24 */ /* 0x000fe6000f8e02ff */
[C---:B--2---:R-:W-:Y:S04]  /*63e0*/  LEA R2, P1, R4.reuse, R2, 0x1 ;  /* 0x0000000204027211 */ /* 0x044fe800078208ff */
[----:B------:R-:W-:Y:S02]  /*63f0*/  LEA.HI.X.SX32 R3, R4, R3, 0x1, P1 ;  /* 0x0000000304037211 */ /* 0x000fe400008f0eff */
[----:B------:R-:W-:Y:S03]  /*6400*/  IADD3 R13, P1, R67, R0, RZ ;  /* 0x00000000430d7210 */ /* 0x000fe60007f3e0ff */
[----:B------:R1:W2:Y:S01]  /*6410*/  LDG.E.128 R4, [R2.64] ;  /* 0x0000000602047981 */ /* 0x0002a2000c1e1d00 */
[----:B------:R-:W-:Y:S02]  /*6420*/  LEA.HI.X.SX32 R0, R0, R76, 0x1, P1 ;  /* 0x0000004c00007211 */ /* 0x000fe400008f0eff */
[C---:B------:R-:W-:Y:S04]  /*6430*/  LEA R12, P1, R13.reuse, R60, 0x1 ;  /* 0x0000003c0d0c7211 */ /* 0x040fe800078208ff */
[----:B------:R-:W-:Y:S01]  /*6440*/  LEA.HI.X R13, R13, R58, R0, 0x1, P1 ;  /* 0x0000003a0d0d7211 */ /* 0x000fe200008f0c00 */
[----:B------:R-:W-:Y:S01]  /*6450*/  IMAD.MOV.U32 R0, RZ, RZ, RZ ;  /* 0x000000ffff007224 */ /* 0x000fe200078e00ff */
[----:B------:R-:W-:Y:S03]  /*6460*/  @P0 IADD3 R0, RZ, -UR5, RZ ;  /* 0x80000005ff000c10 */ /* 0x000fe6000fffe0ff */
[----:B------:R3:W4:Y:S01]  /*6470*/  LDG.E.128 R40, [R12.64] ;  /* 0x000000060c287981 */ /* 0x000722000c1e1d00 */
[----:B-1----:R-:W-:Y:S04]  /*6480*/  IADD3 R3, P1, R67, R0, RZ ;  /* 0x0000000043037210 */ /* 0x002fe80007f3e0ff */
[----:B------:R-:W-:Y:S02]  /*6490*/  LEA.HI.X.SX32 R0, R0, R76, 0x1, P1 ;  /* 0x0000004c00007211 */ /* 0x000fe400008f0eff */
[C---:B------:R-:W-:Y:S04]  /*64a0*/  LEA R2, P1, R3.reuse, R61, 0x1 ;  /* 0x0000003d03027211 */ /* 0x040fe800078208ff */
[----:B------:R-:W-:Y:S05]  /*64b0*/  LEA.HI.X R3, R3, R59, R0, 0x1, P1 ;  /* 0x0000003b03037211 */ /* 0x000fea00008f0c00 */
[----:B------:R4:W4:Y:S01]  /*64c0*/  LDG.E.128 R32, [R2.64] ;  /* 0x0000000602207981 */ /* 0x000922000c1e1d00 */
[C---:B--2---:R-:W-:Y:S01]  /*64d0*/  IMAD.U32 R9, R4.reuse, 0x10000, RZ ;  /* 0x0001000004097824 */ /* 0x044fe200078e00ff */
[----:B------:R-:W-:Y:S01]  /*64e0*/  LOP3.LUT R11, R4, 0xffff0000, RZ, 0xc0, !PT ;  /* 0xffff0000040b7812 */ /* 0x000fe200078ec0ff */
[C---:B---3--:R-:W-:Y:S01]  /*64f0*/  IMAD.U32 R12, R6.reuse, 0x10000, RZ ;  /* 0x00010000060c7824 */ /* 0x048fe200078e00ff */
[----:B------:R-:W-:Y:S01]  /*6500*/  SHF.L.U32 R13, R5, 0x10, RZ ;  /* 0x00000010050d7819 */ /* 0x000fe200000006ff */
[----:B------:R-:W-:Y:S01]  /*6510*/  IMAD.U32 R16, R7, 0x10000, RZ ;  /* 0x0001000007107824 */ /* 0x000fe200078e00ff */
[----:B------:R-:W-:Y:S02]  /*6520*/  LOP3.LUT R10, R5, 0xffff0000, RZ, 0xc0, !PT ;  /* 0xffff0000050a7812 */ /* 0x000fe400078ec0ff */
[----:B------:R-:W-:Y:S02]  /*6530*/  LOP3.LUT R15, R6, 0xffff0000, RZ, 0xc0, !PT ;  /* 0xffff0000060f7812 */ /* 0x000fe400078ec0ff */
[----:B------:R-:W-:Y:S01]  /*6540*/  LOP3.LUT R14, R7, 0xffff0000, RZ, 0xc0, !PT ;  /* 0xffff0000070e7812 */ /* 0x000fe200078ec0ff */
[----:B----4-:R-:W-:Y:S01]  /*6550*/  IMAD.U32 R3, R41, 0x10000, RZ ;  /* 0x0001000029037824 */ /* 0x010fe200078e00ff */
[C---:B------:R-:W-:Y:S01]  /*6560*/  SHF.L.U32 R0, R40.reuse, 0x10, RZ ;  /* 0x0000001028007819 */ /* 0x040fe200000006ff */
[----:B------:R-:W-:Y:S01]  /*6570*/  IMAD.U32 R7, R43, 0x10000, RZ ;  /* 0x000100002b077824 */ /* 0x000fe200078e00ff */
        /* <DEDUP_REMOVED lines=9> */
[----:B------:R-:W-:Y:S02]  /*6610*/  FMUL.FTZ R0, R9, R0 ;  /* 0x0000000009007220 */ /* 0x000fe40000410000 */
[----:B------:R-:W-:Y:S02]  /*6620*/  FMUL.FTZ R4, R10, R4 ;  /* 0x000000040a047220 */ /* 0x000fe40000410000 */
[----:B------:R-:W-:Y:S02]  /*6630*/  @!P0 FADD.FTZ R5, -R5, -RZ ;  /* 0x800000ff05058221 */ /* 0x000fe40000010100 */
[----:B------:R-:W-:Y:S02]  /*6640*/  FMUL.FTZ R2, R11, R2 ;  /* 0x000000020b027220 */ /* 0x000fe40000410000 */
[----:B------:R-:W-:Y:S02]  /*6650*/  FMUL.FTZ R3, R13, R3 ;  /* 0x000000030d037220 */ /* 0x000fe40000410000 */
[----:B------:R-:W-:Y:S02]  /*6660*/  @!P0 FADD.FTZ R8, -R8, -RZ ;  /* 0x800000ff08088221 */ /* 0x000fe40000010100 */
[----:B------:R-:W-:Y:S02]  /*6670*/  FMUL.FTZ R5, R12, R5 ;  /* 0x000000050c057220 */ /* 0x000fe40000410000 */
[----:B------:R-:W-:Y:S02]  /*6680*/  @!P0 FADD.FTZ R6, -R6, -RZ ;  /* 0x800000ff06068221 */ /* 0x000fe40000010100 */
[----:B------:R-:W-:Y:S01]  /*6690*/  IMAD.U32 R11, R33, 0x10000, RZ ;  /* 0x00010000210b7824 */ /* 0x000fe200078e00ff */
[C---:B------:R-:W-:Y:S01]  /*66a0*/  SHF.L.U32 R9, R32.reuse, 0x10, RZ ;  /* 0x0000001020097819 */ /* 0x040fe200000006ff */
[----:B------:R-:W-:Y:S01]  /*66b0*/  @!P0 FADD.FTZ R7, -R7, -RZ ;  /* 0x800000ff07078221 */ /* 0x000fe20000010100 */
[----:B------:R-:W-:Y:S01]  /*66c0*/  LOP3.LUT R10, R32, 0xffff0000, RZ, 0xc0, !PT ;  /* 0xffff0000200a7812 */ /* 0x000fe200078ec0ff */
[----:B------:R-:W-:Y:S01]  /*66d0*/  FMUL.FTZ R8, R14, R8 ;  /* 0x000000080e087220 */ /* 0x000fe20000410000 */
[----:B------:R-:W-:Y:S01]  /*66e0*/  LOP3.LUT R12, R33, 0xffff0000, RZ, 0xc0, !PT ;  /* 0xffff0000210c7812 */ /* 0x000fe200078ec0ff */
[----:B------:R-:W-:Y:S01]  /*66f0*/  FFMA.FTZ R0, R17, R9, R0 ;  /* 0x0000000911007223 */ /* 0x000fe20000010000 */
[C---:B------:R-:W-:Y:S01]  /*6700*/  SHF.L.U32 R13, R34.reuse, 0x10, RZ ;  /* 0x00000010220d7819 */ /* 0x040fe200000006ff */
[----:B------:R-:W-:Y:S01]  /*6710*/  FFMA.FTZ R2, R23, R10, R2 ;  /* 0x0000000a17027223 */ /* 0x000fe20000010002 */
[----:B------:R-:W-:Y:S01]  /*6720*/  LOP3.LUT R14, R34, 0xffff0000, RZ, 0xc0, !PT ;  /* 0xffff0000220e7812 */ /* 0x000fe200078ec0ff */
[----:B------:R-:W-:Y:S02]  /*6730*/  FFMA.FTZ R3, R24, R11, R3 ;  /* 0x0000000b18037223 */ /* 0x000fe40000010003 */
[----:B------:R-:W-:Y:S01]  /*6740*/  FMUL.FTZ R6, R15, R6 ;  /* 0x000000060f067220 */ /* 0x000fe20000410000 */
[----:B------:R-:W-:Y:S01]  /*6750*/  F2FP.BF16.PACK_AB R0, R2, R0 ;  /* 0x000000000200723e */ /* 0x000fe200000010ff */
        /* <DEDUP_REMOVED lines=12> */
.L_x_997:
[----:B------:R-:W-:Y:S05]  /*6820*/  BSYNC B0 ;  /* 0x0000000000007941 */ /* 0x000fea0003800000 */
.L_x_996:
[C---:B--2---:R-:W-:Y:S04]  /*6830*/  LEA R2, P0, R108.reuse, R52, 0x1 ;  /* 0x000000346c027211 */ /* 0x044fe800078008ff */
[----:B------:R-:W-:Y:S05]  /*6840*/  LEA.HI.X R3, R108, R53, R81, 0x1, P0 ;  /* 0x000000356c037211 */ /* 0x000fea00000f0c51 */
[----:B-----5:R2:W-:Y:S04]  /*6850*/  STG.E.128 [R2.64], R8 ;  /* 0x0000000802007986 */ /* 0x0205e8000c101d06 */
.L_x_995:
[----:B------:R-:W-:Y:S05]  /*6860*/  BSYNC B1 ;  /* 0x0000000000017941 */ /* 0x000fea0003800000 */
.L_x_994:
        /* <DEDUP_REMOVED lines=12> */
[----:B-1----:R-:W-:Y:S01]  /*6930*/  IMAD.MOV.U32 R4, RZ, RZ, R39 ;  /* 0x000000ffff047224 */ /* 0x002fe200078e0027 */
[----:B-----5:R-:W-:Y:S01]  /*6940*/  LOP3.LUT R25, R9, 0xffff0000, RZ, 0xc0, !PT ;  /* 0xffff000009197812 */ /* 0x020fe200078ec0ff */
[----:B------:R-:W-:Y:S01]  /*6950*/  IMAD.MOV.U32 R0, RZ, RZ, RZ ;  /* 0x000000ffff007224 */ /* 0x000fe200078e00ff */
[----:B------:R-:W-:Y:S01]  /*6960*/  LOP3.LUT R29, R11, 0xffff0000, RZ, 0xc0, !PT ;  /* 0xffff00000b1d7812 */ /* 0x000fe200078ec0ff */
        /* <DEDUP_REMOVED lines=8> */
[----:B--2---:R-:W-:Y:S02]  /*69f0*/  LEA R2, P1, R4, R2, 0x1 ;  /* 0x0000000204027211 */ /* 0x004fe400078208ff */
[----:B------:R-:W-:Y:S02]  /*6a00*/  IADD3 R13, P2, R66, R0, RZ ;  /* 0x00000000420d7210 */ /* 0x000fe40007f5e0ff */
[----:B------:R-:W-:Y:S02]  /*6a10*/  LEA.HI.X.SX32 R3, R4, R3, 0x1, P1 ;  /* 0x0000000304037211 */ /* 0x000fe400008f0eff */
[C---:B------:R-:W-:Y:S02]  /*6a20*/  LEA R12, P1, R13.reuse, R60, 0x1 ;  /* 0x0000003c0d0c7211 */ /* 0x040fe400078208ff */
[-C--:B------:R-:W-:Y:S01]  /*6a30*/  LEA.HI.X.SX32 R0, R0, R75.reuse, 0x1, P2 ;  /* 0x0000004b00007211 */ /* 0x080fe200010f0eff */
[----:B------:R1:W2:Y:S03]  /*6a40*/  LDG.E.128 R4, [R2.64] ;  /* 0x0000000602047981 */ /* 0x0002a6000c1e1d00 */
        /* <DEDUP_REMOVED lines=15> */
[----:B------:R-:W-:Y:S01]  /*6b40*/  LOP3.LUT R15, R6, 0xffff0000, RZ, 0xc0, !PT ;  /* 0xffff0000060f7812 */ /* 0x000fe200078ec0ff */
[C---:B----4-:R-:W-:Y:S01]  /*6b50*/  IMAD.U32 R3, R41.reuse, 0x10000, RZ ;  /* 0x0001000029037824 */ /* 0x050fe200078e00ff */
[C---:B------:R-:W-:Y:S02]  /*6b60*/  SHF.L.U32 R0, R40.reuse, 0x10, RZ ;  /* 0x0000001028007819 */ /* 0x040fe400000006ff */
        /* <DEDUP_REMOVED lines=9> */
[----:B------:R-:W-:Y:S01]  /*6c00*/  FMUL.FTZ R0, R9, R0 ;  /* 0x0000000009007220 */ /* 0x000fe20000410000 */
[----:B------:R-:W-:Y:S01]  /*6c10*/  LOP3.LUT R14, R7, 0xffff0000, RZ, 0xc0, !PT ;  /* 0xffff0000070e7812 */ /* 0x000fe200078ec0ff */
[----:B------:R-:W-:Y:S02]  /*6c20*/  FMUL.FTZ R4, R10, R4 ;  /* 0x000000040a047220 */ /* 0x000fe40000410000 */
[----:B------:R-:W-:Y:S02]  /*6c30*/  @!P0 FADD.FTZ R5, -R5, -RZ ;  /* 0x800000ff05058221 */ /* 0x000fe40000010100 */
[----:B------:R-:W-:Y:S02]  /*6c40*/  FMUL.FTZ R2, R11, R2 ;  /* 0x000000020b027220 */ /* 0x000fe40000410000 */
[----:B------:R-:W-:Y:S02]  /*6c50*/  IMAD.U32 R7, R43, 0x10000, RZ ;  /* 0x000100002b077824 */ /* 0x000fe400078e00ff */
[----:B------:R-:W-:Y:S02]  /*6c60*/  FMUL.FTZ R3, R13, R3 ;  /* 0x000000030d037220 */ /* 0x000fe40000410000 */
[----:B------:R-:W-:Y:S02]  /*6c70*/  @!P0 FADD.FTZ R8, -R8, -RZ ;  /* 0x800000ff08088221 */ /* 0x000fe40000010100 */
[----:B------:R-:W-:Y:S02]  /*6c80*/  FMUL.FTZ R5, R12, R5 ;  /* 0x000000050c057220 */ /* 0x000fe40000410000 */
[----:B------:R-:W-:Y:S02]  /*6c90*/  @!P0 FADD.FTZ R6, -R6, -RZ ;  /* 0x800000ff06068221 */ /* 0x000fe40000010100 */
[----:B------:R-:W-:Y:S02]  /*6ca0*/  @!P0 FADD.FTZ R7, -R7, -RZ ;  /* 0x800000ff07078221 */ /* 0x000fe40000010100 */
[----:B------:R-:W-:Y:S01]  /*6cb0*/  IMAD.U32 R11, R33, 0x10000, RZ ;  /* 0x00010000210b7824 */ /* 0x000fe200078e00ff */
[----:B------:R-:W-:Y:S01]  /*6cc0*/  SHF.L.U32 R9, R32, 0x10, RZ ;  /* 0x0000001020097819 */ /* 0x000fe200000006ff */
[----:B------:R-:W-:Y:S01]  /*6cd0*/  FMUL.FTZ R8, R14, R8 ;  /* 0x000000080e087220 */ /* 0x000fe20000410000 */
        /* <DEDUP_REMOVED lines=8> */
[----:B------:R-:W-:Y:S01]  /*6d60*/  FFMA.FTZ R4, R25, R12, R4 ;  /* 0x0000000c19047223 */ /* 0x000fe20000010004 */
[----:B------:R-:W-:Y:S01]  /*6d70*/  F2FP.BF16.PACK_AB R0, R2, R0 ;  /* 0x000000000200723e */ /* 0x000fe200000010ff */
        /* <DEDUP_REMOVED lines=11> */
.L_x_1001:
[----:B------:R-:W-:Y:S05]  /*6e30*/  BSYNC B0 ;  /* 0x0000000000007941 */ /* 0x000fea0003800000 */
.L_x_1000:
[----:B------:R-:W-:Y:S02]  /*6e40*/  MOV R0, 0x140 ;  /* 0x0000014000007802 */ /* 0x000fe40000000f00 */
[----:B--2---:R-:W-:Y:S02]  /*6e50*/  MOV R2, R52 ;  /* 0x0000003400027202 */ /* 0x004fe40000000f00 */
[----:B------:R-:W-:Y:S05]  /*6e60*/  MOV R3, R53 ;  /* 0x0000003500037202 */ /* 0x000fea0000000f00 */
[C---:B------:R-:W-:Y:S04]  /*6e70*/  IMAD.WIDE.U32 R2, R0.reuse, c[0x0][0x198], R2 ;  /* 0x0000660000027a25 */ /* 0x040fe800078e0002 */
[----:B------:R-:W-:Y:S05]  /*6e80*/  IMAD R0, R0, c[0x0][0x19c], RZ ;  /* 0x0000670000007a24 */ /* 0x000fea00078e02ff */
[----:B------:R-:W-:Y:S05]  /*6e90*/  IADD3 R3, R3, R0, RZ ;  /* 0x0000000003037210 */ /* 0x000fea0007ffe0ff */
[----:B-----5:R2:W-:Y:S02]  /*6ea0*/  STG.E.128 [R2.64], R8 ;  /* 0x0000000802007986 */ /* 0x0205e4000c101d06 */
.L_x_999:
[----:B------:R-:W-:Y:S05]  /*6eb0*/  BSYNC B1 ;  /* 0x0000000000017941 */ /* 0x000fea0003800000 */
.L_x_998:
        /* <DEDUP_REMOVED lines=24> */
[C---:B--2---:R-:W-:Y:S02]  /*7040*/  LEA R2, P1, R4.reuse, R2, 0x1 ;  /* 0x0000000204027211 */ /* 0x044fe400078208ff */
[----:B------:R-:W-:Y:S02]  /*7050*/  IADD3 R13, P2, R65, R0, RZ ;  /* 0x00000000410d7210 */ /* 0x000fe40007f5e0ff */
[----:B------:R-:W-:Y:S02]  /*7060*/  LEA.HI.X.SX32 R3, R4, R3, 0x1, P1 ;  /* 0x0000000304037211 */ /* 0x000fe400008f0eff */
[C---:B------:R-:W-:Y:S02]  /*7070*/  LEA R12, P1, R13.reuse, R60, 0x1 ;  /* 0x0000003c0d0c7211 */ /* 0x040fe400078208ff */
[----:B------:R-:W-:Y:S01]  /*7080*/  LEA.HI.X.SX32 R0, R0, R74, 0x1, P2 ;  /* 0x0000004a00007211 */ /* 0x000fe200010f0eff */
        /* <DEDUP_REMOVED lines=63> */
.L_x_1005:
[----:B------:R-:W-:Y:S05]  /*7480*/  BSYNC B0 ;  /* 0x0000000000007941 */ /* 0x000fea0003800000 */
.L_x_1004:
[----:B------:R-:W-:Y:S02]  /*7490*/  MOV R0, 0x180 ;  /* 0x0000018000007802 */ /* 0x000fe40000000f00 */
[----:B--2---:R-:W-:Y:S02]  /*74a0*/  MOV R2, R52 ;  /* 0x0000003400027202 */ /* 0x004fe40000000f00 */
[----:B------:R-:W-:Y:S05]  /*74b0*/  MOV R3, R53 ;  /* 0x0000003500037202 */ /* 0x000fea0000000f00 */
[C---:B------:R-:W-:Y:S04]  /*74c0*/  IMAD.WIDE.U32 R2, R0.reuse, c[0x0][0x198], R2 ;  /* 0x0000660000027a25 */ /* 0x040fe800078e0002 */
[----:B------:R-:W-:Y:S05]  /*74d0*/  IMAD R0, R0, c[0x0][0x19c], RZ ;  /* 0x0000670000007a24 */ /* 0x000fea00078e02ff */
[----:B------:R-:W-:Y:S05]  /*74e0*/  IADD3 R3, R3, R0, RZ ;  /* 0x0000000003037210 */ /* 0x000fea0007ffe0ff */
[----:B-----5:R2:W-:Y:S02]  /*74f0*/  STG.E.128 [R2.64], R8 ;  /* 0x0000000802007986 */ /* 0x0205e4000c101d06 */
.L_x_1003:
[----:B------:R-:W-:Y:S05]  /*7500*/  BSYNC B1 ;  /* 0x0000000000017941 */ /* 0x000fea0003800000 */
.L_x_1002:
[----:B------:R-:W-:Y:S01]  /*7510*/  LOP3.LUT P0, RZ, R188, 0x1, RZ, 0xc0, !PT ;  /* 0x00000001bcff7812 */ /* 0x000fe2000780c0ff */
[----:B------:R-:W-:Y:S01]  /*7520*/  @!UPT UIADD3 URZ, URZ, URZ, URZ ;  /* 0x0000003f3f3ff290 */ /* 0x000fe2000fffe03f */
[----:B------:R-:W-:Y:S11]  /*7530*/  BSSY B1, `(.L_x_1006) ;  /* 0x0000063000017945 */ /* 0x000ff60003800000 */
        /* <DEDUP_REMOVED lines=11> */
[----:B------:R-:W-:Y:S01]  /*75f0*/  IMAD.MOV.U32 R0, RZ, RZ, RZ ;  /* 0x000000ffff007224 */ /* 0x000fe200078e00ff */
        /* <DEDUP_REMOVED lines=8> */
[----:B------:R-:W-:Y:S01]  /*7680*/  @P0 IMAD R39, RZ, RZ, -UR5 ;  /* 0x80000005ff270e24 */ /* 0x000fe2000f8e02ff */
[----:B------:R-:W-:Y:S04]  /*7690*/  @P0 IADD3 R0, RZ, -UR5, RZ ;  /* 0x80000005ff000c10 */ /* 0x000fe8000fffe0ff */
[C---:B--2---:R-:W-:Y:S02]  /*76a0*/  LEA R2, P1, R39.reuse, R2, 0x1 ;  /* 0x0000000227027211 */ /* 0x044fe400078208ff */
[----:B------:R-:W-:Y:S02]  /*76b0*/  IADD3 R13, P2, R64, R0, RZ ;  /* 0x00000000400d7210 */ /* 0x000fe40007f5e0ff */
[----:B------:R-:W-:Y:S02]  /*76c0*/  LEA.HI.X.SX32 R3, R39, R3, 0x1, P1 ;  /* 0x0000000327037211 */ /* 0x000fe400008f0eff */
[C---:B------:R-:W-:Y:S02]  /*76d0*/  LEA R12, P1, R13.reuse, R60, 0x1 ;  /* 0x0000003c0d0c7211 */ /* 0x040fe400078208ff */
[-C--:B------:R-:W-:Y:S01]  /*76e0*/  LEA.HI.X.SX32 R0, R0, R71.reuse, 0x1, P2 ;  /* 0x0000004700007211 */ /* 0x080fe200010f0eff */
[----:B-1----:R1:W2:Y:S03]  /*76f0*/  LDG.E.128 R4, [R2.64] ;  /* 0x0000000602047981 */ /* 0x0022a6000c1e1d00 */
[----:B------:R-:W-:Y:S01]  /*7700*/  LEA.HI.X R13, R13, R58, R0, 0x1, P1 ;  /* 0x0000003a0d0d7211 */ /* 0x000fe200008f0c00 */
[----:B------:R-:W-:Y:S02]  /*7710*/  IMAD.MOV.U32 R0, RZ, RZ, RZ ;  /* 0x000000ffff007224 */ /* 0x000fe400078e00ff */
[----:B------:R-:W-:Y:S02]  /*7720*/  @P0 IMAD R0, RZ, RZ, -UR5 ;  /* 0x80000005ff000e24 */ /* 0x000fe4000f8e02ff */
[----:B------:R3:W4:Y:S03]  /*7730*/  LDG.E.128 R40, [R12.64] ;  /* 0x000000060c287981 */ /* 0x000726000c1e1d00 */
        /* <DEDUP_REMOVED lines=8> */
[----:B------:R-:W-:Y:S01]  /*77c0*/  LOP3.LUT R10, R5, 0xffff0000, RZ, 0xc0, !PT ;  /* 0xffff0000050a7812 */ /* 0x000fe200078ec0ff */
[----:B------:R-:W-:Y:S01]  /*77d0*/  IMAD.U32 R16, R7, 0x10000, RZ ;  /* 0x0001000007107824 */ /* 0x000fe200078e00ff */
[C---:B------:R-:W-:Y:S02]  /*77e0*/  SHF.L.U32 R12, R6.reuse, 0x10, RZ ;  /* 0x00000010060c7819 */ /* 0x040fe400000006ff */
        /* <DEDUP_REMOVED lines=47> */
.L_x_1009:
[----:B------:R-:W-:Y:S05]  /*7ae0*/  BSYNC B0 ;  /* 0x0000000000007941 */ /* 0x000fea0003800000 */
.L_x_1008:
[----:B------:R-:W-:Y:S02]  /*7af0*/  MOV R0, 0x1c0 ;  /* 0x000001c000007802 */ /* 0x000fe40000000f00 */
[----:B--2---:R-:W-:Y:S02]  /*7b00*/  MOV R2, R52 ;  /* 0x0000003400027202 */ /* 0x004fe40000000f00 */
[----:B------:R-:W-:Y:S05]  /*7b10*/  MOV R3, R53 ;  /* 0x0000003500037202 */ /* 0x000fea0000000f00 */
[C---:B------:R-:W-:Y:S04]  /*7b20*/  IMAD.WIDE.U32 R2, R0.reuse, c[0x0][0x198], R2 ;  /* 0x0000660000027a25 */ /* 0x040fe800078e0002 */
[----:B------:R-:W-:Y:S05]  /*7b30*/  IMAD R0, R0, c[0x0][0x19c], RZ ;  /* 0x0000670000007a24 */ /* 0x000fea00078e02ff */
[----:B------:R-:W-:Y:S05]  /*7b40*/  IADD3 R3, R3, R0, RZ ;  /* 0x0000000003037210 */ /* 0x000fea0007ffe0ff */
[----:B-----5:R2:W-:Y:S02]  /*7b50*/  STG.E.128 [R2.64], R8 ;  /* 0x0000000802007986 */ /* 0x0205e4000c101d06 */
.L_x_1007:
[----:B------:R-:W-:Y:S05]  /*7b60*/  BSYNC B1 ;  /* 0x0000000000017941 */ /* 0x000fea0003800000 */
.L_x_1006:
[----:B-1----:R-:W-:Y:S01]  /*7b70*/  MOV R5, R59 ;  /* 0x0000003b00057202 */ /* 0x002fe20000000f00 */
[----:B------:R-:W-:Y:S01]  /*7b80*/  IMAD.MOV.U32 R0, RZ, RZ, c[0x0][0x230] ;  /* 0x00008c00ff007624 */ /* 0x000fe200078e00ff */
[----:B--2---:R-:W-:Y:S01]  /*7b90*/  MOV R3, R58 ;  /* 0x0000003a00037202 */ /* 0x004fe20000000f00 */
        /* <DEDUP_REMOVED lines=9> */
.L_x_959:
[----:B------:R-:W-:Y:S01]  /*7c30*/  @!P1 IMAD.MOV.U32 R3, RZ, RZ, R54 ;  /* 0x000000ffff039224 */ /* 0x000fe200078e0036 */
[-C--:B------:R-:W-:Y:S01]  /*7c40*/  @!P1 MOV R2, R55.reuse ;  /* 0x0000003700029202 */ /* 0x080fe20000000f00 */
[----:B------:R-:W-:Y:S01]  /*7c50*/  UMOV UR4, URZ ;  /* 0x0000003f00047c82 */ /* 0x000fe20008000000 */
[C---:B------:R-:W-:Y:S02]  /*7c60*/  @!P2 LEA R8, P0, R115.reuse, R55, 0x1 ;  /* 0x000000377308a211 */ /* 0x040fe400078008ff */
[----:B------:R-:W-:Y:S01]  /*7c70*/  @!P3 MOV R0, c[0x0][0x288] ;  /* 0x0000a2000000ba02 */ /* 0x000fe20000000f00 */
[----:B------:R2:W3:Y:S01]  /*7c80*/  @!P1 LDG.E.128 R12, [R2.64] ;  /* 0x00000006020c9981 */ /* 0x0004e2000c1e1d00 */
[----:B------:R-:W-:Y:S02]  /*7c90*/  @!P2 LEA.HI.X R9, R115, R54, R118, 0x1, P0 ;  /* 0x000000367309a211 */ /* 0x000fe400000f0c76 */
[C---:B-1----:R-:W-:Y:S04]  /*7ca0*/  @!P2 LEA R6, P0, R154.reuse, R52, 0x1 ;  /* 0x000000349a06a211 */ /* 0x042fe800078008ff */
[----:B------:R-:W-:Y:S02]  /*7cb0*/  @!P2 LEA.HI.X R7, R154, R53, R165, 0x1, P0 ;  /* 0x000000359a07a211 */ /* 0x000fe400000f0ca5 */
[C---:B------:R-:W-:Y:S04]  /*7cc0*/  @!P6 LEA R4, P0, R111.reuse, R55, 0x1 ;  /* 0x000000376f04e211 */ /* 0x040fe800078008ff */
[----:B------:R-:W-:Y:S01]  /*7cd0*/  @!P6 LEA.HI.X R5, R111, R54, R116, 0x1, P0 ;  /* 0x000000366f05e211 */ /* 0x000fe200000f0c74 */
[----:B--2---:R-:W-:Y:S01]  /*7ce0*/  @!P1 IMAD.MOV.U32 R3, RZ, RZ, R53 ;  /* 0x000000ffff039224 */ /* 0x004fe200078e0035 */
[-C--:B------:R-:W-:Y:S05]  /*7cf0*/  @!P1 MOV R2, R52.reuse ;  /* 0x0000003400029202 */ /* 0x080fea0000000f00 */
[----:B---3--:R1:W-:Y:S01]  /*7d00*/  @!P1 STG.E.128 [R2.64], R12 ;  /* 0x0000000c02009986 */ /* 0x0083e2000c101d06 */
[----:B------:R-:W-:Y:S03]  /*7d10*/  LOP3.LUT P1, RZ, R188, 0x1, RZ, 0xc0, !PT ;  /* 0x00000001bcff7812 */ /* 0x000fe6000782c0ff */
[----:B------:R-:W2:Y:S01]  /*7d20*/  @!P2 LDG.E.128 R8, [R8.64] ;  /* 0x000000060808a981 */ /* 0x000ea2000c1e1d00 */
[C---:B-1----:R-:W-:Y:S04]  /*7d30*/  @!P6 LEA R2, P0, R106.reuse, R52, 0x1 ;  /* 0x000000346a02e211 */ /* 0x042fe800078008ff */
[----:B------:R-:W-:Y:S01]  /*7d40*/  @!P6 LEA.HI.X R3, R106, R53, R80, 0x1, P0 ;  /* 0x000000356a03e211 */ /* 0x000fe200000f0c50 */
[----:B--2---:R1:W-:Y:S01]  /*7d50*/  @!P2 STG.E.128 [R6.64], R8 ;  /* 0x000000080600a986 */ /* 0x0043e2000c101d06 */
[----:B------:R-:W-:Y:S03]  /*7d60*/  LOP3.LUT P2, RZ, R188, 0x2, RZ, 0xc0, !PT ;  /* 0x00000002bcff7812 */ /* 0x000fe6000784c0ff */
[----:B-1----:R-:W2:Y:S10]  /*7d70*/  @!P6 LDG.E.128 R4, [R4.64] ;  /* 0x000000060404e981 */ /* 0x002eb4000c1e1d00 */
[CC--:B------:R-:W-:Y:S04]  /*7d80*/  @!P2 LEA R8, P0, R114.reuse, R55.reuse, 0x1 ;  /* 0x000000377208a211 */ /* 0x0c0fe800078008ff */
[----:B------:R-:W-:Y:S01]  /*7d90*/  @!P2 LEA.HI.X R9, R114, R54, R117, 0x1, P0 ;  /* 0x000000367209a211 */ /* 0x000fe200000f0c75 */
[----:B--2---:R1:W-:Y:S02]  /*7da0*/  @!P6 STG.E.128 [R2.64], R4 ;  /* 0x000000040200e986 */ /* 0x0043e4000c101d06 */
[----:B-1----:R-:W-:Y:S01]  /*7db0*/  @!P3 IMAD.MOV.U32 R4, RZ, RZ, c[0x0][0x28c] ;  /* 0x0000a300ff04b624 */ /* 0x002fe200078e00ff */
[----:B------:R-:W-:Y:S01]  /*7dc0*/  @!P3 MOV R2, R55 ;  /* 0x000000370002b202 */ /* 0x000fe20000000f00 */
[----:B------:R-:W-:Y:S04]  /*7dd0*/  @!P3 IMAD.MOV.U32 R3, RZ, RZ, R54 ;  /* 0x000000ffff03b224 */ /* 0x000fe800078e0036 */
[----:B------:R-:W-:Y:S04]  /*7de0*/  @!P3 IMAD.WIDE.U32 R2, R0, 0xc0, R2 ;  /* 0x000000c00002b825 */ /* 0x000fe800078e0002 */
[----:B------:R-:W-:Y:S05]  /*7df0*/  @!P3 IMAD R0, R4, 0xc0, RZ ;  /* 0x000000c00400b824 */ /* 0x000fea00078e02ff */
[----:B------:R-:W-:Y:S01]  /*7e00*/  @!P3 IADD3 R3, R3, R0, RZ ;  /* 0x000000000303b210 */ /* 0x000fe20007ffe0ff */
[----:B------:R-:W-:Y:S04]  /*7e10*/  @!P3 IMAD.MOV.U32 R0, RZ, RZ, 0xc0 ;  /* 0x000000c0ff00b424 */ /* 0x000fe800078e00ff */
[----:B------:R1:W2:Y:S02]  /*7e20*/  @!P3 LDG.E.128 R4, [R2.64] ;  /* 0x000000060204b981 */ /* 0x0002a4000c1e1d00 */
[----:B-1----:R-:W-:Y:S01]  /*7e30*/  @!P3 IMAD.MOV.U32 R3, RZ, RZ, R53 ;  /* 0x000000ffff03b224 */ /* 0x002fe200078e0035 */
[----:B------:R-:W-:Y:S05]  /*7e40*/  @!P3 MOV R2, R52 ;  /* 0x000000340002b202 */ /* 0x000fea0000000f00 */
[C---:B------:R-:W-:Y:S04]  /*7e50*/  @!P3 IMAD.WIDE.U32 R2, R0.reuse, c[0x0][0x198], R2 ;  /* 0x000066000002ba25 */ /* 0x040fe800078e0002 */
[----:B------:R-:W-:Y:S05]  /*7e60*/  @!P3 IMAD R0, R0, c[0x0][0x19c], RZ ;  /* 0x000067000000ba24 */ /* 0x000fea00078e02ff */
[----:B------:R-:W-:Y:S01]  /*7e70*/  @!P3 IADD3 R3, R3, R0, RZ ;  /* 0x000000000303b210 */ /* 0x000fe20007ffe0ff */
[----:B------:R-:W-:Y:S04]  /*7e80*/  @!P4 IMAD.MOV.U32 R0, RZ, RZ, c[0x0][0x288] ;  /* 0x0000a200ff00c624 */ /* 0x000fe800078e00ff */
[----:B--2---:R1:W-:Y:S04]  /*7e90*/  @!P3 STG.E.128 [R2.64], R4 ;  /* 0x000000040200b986 */ /* 0x0043e8000c101d06 */
[----:B------:R-:W2:Y:S01]  /*7ea0*/  @!P2 LDG.E.128 R8, [R8.64] ;  /* 0x000000060808a981 */ /* 0x000ea2000c1e1d00 */
[----:B-1----:R-:W-:Y:S01]  /*7eb0*/  @!P4 IMAD.MOV.U32 R2, RZ, RZ, R55 ;  /* 0x000000ffff02c224 */ /* 0x002fe200078e0037 */
[----:B------:R-:W-:Y:S02]  /*7ec0*/  @!P4 MOV R5, c[0x0][0x28c] ;  /* 0x0000a3000005ca02 */ /* 0x000fe40000000f00 */
[----:B------:R-:W-:Y:S02]  /*7ed0*/  @!P4 MOV R3, R54 ;  /* 0x000000360003c202 */ /* 0x000fe40000000f00 */
[----:B------:R-:W-:Y:S02]  /*7ee0*/  @!P2 LEA R4, P0, R108, R52, 0x1 ;  /* 0x000000346c04a211 */ /* 0x000fe400078008ff */
[----:B------:R-:W-:Y:S01]  /*7ef0*/  @!P5 MOV R6, c[0x0][0x28c] ;  /* 0x0000a3000006da02 */ /* 0x000fe20000000f00 */
[----:B------:R-:W-:Y:S04]  /*7f00*/  @!P4 IMAD.WIDE.U32 R2, R0, 0x140, R2 ;  /* 0x000001400002c825 */ /* 0x000fe800078e0002 */
[----:B------:R-:W-:Y:S01]  /*7f10*/  @!P4 IMAD R0, R5, 0x140, RZ ;  /* 0x000001400500c824 */ /* 0x000fe200078e02ff */
[-C--:B------:R-:W-:Y:S01]  /*7f20*/  @!P2 LEA.HI.X R5, R108, R53.reuse, R81, 0x1, P0 ;  /* 0x000000356c05a211 */ /* 0x080fe200000f0c51 */
[----:B------:R-:W-:Y:S02]  /*7f30*/  @!P5 IMAD R6, R6, 0x180, RZ ;  /* 0x000001800606d824 */ /* 0x000fe400078e02ff */
[----:B------:R-:W-:Y:S02]  /*7f40*/  @!P4 IMAD.IADD R3, R3, 0x1, R0 ;  /* 0x000000010303c824 */ /* 0x000fe400078e0200 */
[----:B------:R-:W-:Y:S01]  /*7f50*/  @!P4 IMAD.MOV.U32 R0, RZ, RZ, 0x140 ;  /* 0x00000140ff00c424 */ /* 0x000fe200078e00ff */
[----:B--2---:R1:W-:Y:S04]  /*7f60*/  @!P2 STG.E.128 [R4.64], R8 ;  /* 0x000000080400a986 */ /* 0x0043e8000c101d06 */
[----:B-1----:R1:W2:Y:S01]  /*7f70*/  @!P4 LDG.E.128 R8, [R2.64] ;  /* 0x000000060208c981 */ /* 0x0022a2000c1e1d00 */
[----:B------:R-:W-:Y:S02]  /*7f80*/  @!P5 MOV R4, c[0x0][0x288] ;  /* 0x0000a2000004da02 */ /* 0x000fe40000000f00 */
[----:B------:R-:W-:Y:S01]  /*7f90*/  @!P4 MOV R5, R53 ;  /* 0x000000350005c202 */ /* 0x000fe20000000f00 */
[----:B-1----:R-:W-:Y:S01]  /*7fa0*/  @!P5 IMAD.MOV.U32 R2, RZ, RZ, R55 ;  /* 0x000000ffff02d224 */ /* 0x002fe200078e0037 */
[----:B------:R-:W-:Y:S05]  /*7fb0*/  @!P5 MOV R3, R54 ;  /* 0x000000360003d202 */ /* 0x000fea0000000f00 */
[----:B------:R-:W-:Y:S04]  /*7fc0*/  @!P5 IMAD.WIDE.U32 R2, R4, 0x180, R2 ;  /* 0x000001800402d825 */ /* 0x000fe800078e0002 */
[----:B------:R-:W-:Y:S01]  /*7fd0*/  @!P4 IMAD.MOV.U32 R4, RZ, RZ, R52 ;  /* 0x000000ffff04c224 */ /* 0x000fe200078e0034 */
[----:B------:R-:W-:Y:S01]  /*7fe0*/  @!P5 IADD3 R3, R3, R6, RZ ;  /* 0x000000060303d210 */ /* 0x000fe20007ffe0ff */
[----:B------:R-:W-:Y:S02]  /*7ff0*/  @!P1 IMAD.MOV.U32 R6, RZ, RZ, c[0x0][0x28c] ;  /* 0x0000a300ff069624 */ /* 0x000fe400078e00ff */
[C---:B------:R-:W-:Y:S04]  /*8000*/  @!P4 IMAD.WIDE.U32 R4, R0.reuse, c[0x0][0x198], R4 ;  /* 0x000066000004ca25 */ /* 0x040fe800078e0004 */
[----:B------:R-:W-:Y:S02]  /*8010*/  @!P4 IMAD R0, R0, c[0x0][0x19c], RZ ;  /* 0x000067000000ca24 */ /* 0x000fe400078e02ff */
[----:B------:R-:W-:Y:S02]  /*8020*/  @!P1 IMAD R6, R6, 0x1c0, RZ ;  /* 0x000001c006069824 */ /* 0x000fe400078e02ff */
[----:B------:R-:W-:Y:S01]  /*8030*/  @!P4 IMAD.IADD R5, R5, 0x1, R0 ;  /* 0x000000010505c824 */ /* 0x000fe200078e0200 */
[----:B------:R-:W-:Y:S04]  /*8040*/  @!P5 MOV R0, 0x180 ;  /* 0x000001800000d802 */ /* 0x000fe80000000f00 */
[----:B--2---:R1:W-:Y:S02]  /*8050*/  @!P4 STG.E.128 [R4.64], R8 ;  /* 0x000000080400c986 */ /* 0x0043e4000c101d06 */
[----:B-1----:R-:W-:Y:S02]  /*8060*/  @!P1 IMAD.MOV.U32 R4, RZ, RZ, c[0x0][0x288] ;  /* 0x0000a200ff049624 */ /* 0x002fe400078e00ff */
[----:B------:R1:W2:Y:S01]  /*8070*/  @!P5 LDG.E.128 R8, [R2.64] ;  /* 0x000000060208d981 */ /* 0x0002a2000c1e1d00 */
[----:B------:R-:W-:Y:S02]  /*8080*/  @!P5 IMAD.MOV.U32 R5, RZ, RZ, R53 ;  /* 0x000000ffff05d224 */ /* 0x000fe400078e0035 */
[----:B-1----:R-:W-:Y:S01]  /*8090*/  @!P1 IMAD.MOV.U32 R3, RZ, RZ, R54 ;  /* 0x000000ffff039224 */ /* 0x002fe200078e0036 */
[----:B------:R-:W-:Y:S05]  /*80a0*/  @!P1 MOV R2, R55 ;  /* 0x0000003700029202 */ /* 0x000fea0000000f00 */
[----:B------:R-:W-:Y:S01]  /*80b0*/  @!P1 IMAD.WIDE.U32 R2, R4, 0x1c0, R2 ;  /* 0x000001c004029825 */ /* 0x000fe200078e0002 */
[----:B------:R-:W-:Y:S03]  /*80c0*/  @!P5 MOV R4, R52 ;  /* 0x000000340004d202 */ /* 0x000fe60000000f00 */
[----:B------:R-:W-:Y:S02]  /*80d0*/  @!P1 IMAD.IADD R3, R3, 0x1, R6 ;  /* 0x0000000103039824 */ /* 0x000fe400078e0206 */
[C---:B------:R-:W-:Y:S04]  /*80e0*/  @!P5 IMAD.WIDE.U32 R4, R0.reuse, c[0x0][0x198], R4 ;  /* 0x000066000004da25 */ /* 0x040fe800078e0004 */
[----:B------:R-:W-:Y:S05]  /*80f0*/  @!P5 IMAD R0, R0, c[0x0][0x19c], RZ ;  /* 0x000067000000da24 */ /* 0x000fea00078e02ff */
[----:B------:R-:W-:Y:S02]  /*8100*/  @!P5 IADD3 R5, R5, R0, RZ ;  /* 0x000000000505d210 */ /* 0x000fe40007ffe0ff */
[----:B------:R-:W-:Y:S03]  /*8110*/  @!P1 MOV R0, 0x1c0 ;  /* 0x000001c000009802 */ /* 0x000fe60000000f00 */
[----:B--2---:R1:W-:Y:S04]  /*8120*/  @!P5 STG.E.128 [R4.64], R8 ;  /* 0x000000080400d986 */ /* 0x0043e8000c101d06 */
[----:B-1----:R1:W2:Y:S02]  /*8130*/  @!P1 LDG.E.128 R4, [R2.64] ;  /* 0x0000000602049981 */ /* 0x0022a4000c1e1d00 */
[----:B-1----:R-:W-:Y:S01]  /*8140*/  @!P1 IMAD.MOV.U32 R2, RZ, RZ, R52 ;  /* 0x000000ffff029224 */ /* 0x002fe200078e0034 */
[----:B------:R-:W-:Y:S05]  /*8150*/  @!P1 MOV R3, R53 ;  /* 0x0000003500039202 */ /* 0x000fea0000000f00 */
[C---:B------:R-:W-:Y:S04]  /*8160*/  @!P1 IMAD.WIDE.U32 R2, R0.reuse, c[0x0][0x198], R2 ;  /* 0x0000660000029a25 */ /* 0x040fe800078e0002 */
[----:B------:R-:W-:Y:S05]  /*8170*/  @!P1 IMAD R0, R0, c[0x0][0x19c], RZ ;  /* 0x0000670000009a24 */ /* 0x000fea00078e02ff */
[----:B------:R-:W-:Y:S05]  /*8180*/  @!P1 IADD3 R3, R3, R0, RZ ;  /* 0x0000000003039210 */ /* 0x000fea0007ffe0ff */
[----:B--2---:R1:W-:Y:S02]  /*8190*/  @!P1 STG.E.128 [R2.64], R4 ;  /* 0x0000000402009986 */ /* 0x0043e4000c101d06 */
.L_x_977:
[----:B------:R-:W-:Y:S01]  /*81a0*/  LOP3.LUT P1, RZ, R188, 0x8, RZ, 0xc0, !PT ;  /* 0x00000008bcff7812 */ /* 0x000fe2000782c0ff */
[----:B------:R-:W-:Y:S01]  /*81b0*/  IMAD.MOV.U32 R0, RZ, RZ, c[0x0][0x288] ;  /* 0x0000a200ff007624 */ /* 0x000fe200078e00ff */
[----:B-1----:R-:W-:Y:S01]  /*81c0*/  MOV R2, R55 ;  /* 0x0000003700027202 */ /* 0x002fe20000000f00 */
[----:B------:R-:W-:Y:S02]  /*81d0*/  IMAD.MOV.U32 R3, RZ, RZ, R54 ;  /* 0x000000ffff037224 */ /* 0x000fe400078e0036 */
[----:B------:R-:W-:Y:S05]  /*81e0*/  IMAD.U32 R0, R0, -0x100, RZ ;  /* 0xffffff0000007824 */ /* 0x000fea00078e00ff */
[C---:B------:R-:W-:Y:S04]  /*81f0*/  LEA R55, P0, R0.reuse, R2, 0x1 ;  /* 0x0000000200377211 */ /* 0x040fe800078008ff */
[----:B------:R-:W-:Y:S01]  /*8200*/  LEA.HI.X.SX32 R54, R0, R3, 0x1, P0 ;  /* 0x0000000300367211 */ /* 0x000fe200000f0eff */
[----:B------:R-:W-:-:S05]  /*8210*/  @!P1 BRA `(.L_x_1010) ;  /* 0x000004c000009947 */ /* 0x000fca0003800000 */
[----:B------:R-:W-:Y:S04]  /*8220*/  IADD3 R0, R21, -0x1, RZ ;  /* 0xffffffff15007810 */ /* 0x000fe80007ffe0ff */
[----:B------:R-:W-:Y:S11]  /*8230*/  ISETP.GT.AND P0, PT, R0, R89, PT ;  /* 0x000000590000720c */ /* 0x000ff60003f04270 */
[----:B------:R-:W-:Y:S02]  /*8240*/  @!UPT UIADD3 URZ, URZ, URZ, URZ ;  /* 0x0000003f3f3ff290 */ /* 0x000fe4000fffe03f */
[----:B------:R-:W-:-:S05]  /*8250*/  @!P0 BRA `(.L_x_1011) ;  /* 0x0000054000008947 */ /* 0x000fca0003800000 */
[----:B------:R-:W-:Y:S02]  /*8260*/  IABS R8, c[0x0][0x2d0] ;  /* 0x0000b40000087a13 */ /* 0x000fe40000000000 */
[----:B------:R-:W-:Y:S02]  /*8270*/  IABS R5, R20 ;  /* 0x0000001400057213 */ /* 0x000fe40000000000 */
[----:B------:R-:W1:Y:S10]  /*8280*/  I2F.RP R2, R8 ;  /* 0x0000000800027306 */ /* 0x000e740000209400 */
[----:B-1----:R-:W1:Y:S02]  /*8290*/  MUFU.RCP R2, R2 ;  /* 0x0000000200027308 */ /* 0x002e640000001000 */
[----:B-1----:R-:W-:Y:S08]  /*82a0*/  IADD3 R2, R2, 0xffffffe, RZ ;  /* 0x0ffffffe02027810 */ /* 0x002ff00007ffe0ff */
[----:B------:R-:W1:Y:S02]  /*82b0*/  F2I.FTZ.U32.TRUNC.NTZ R3, R2 ;  /* 0x0000000200037305 */ /* 0x000e64000021f000 */
[--C-:B-1----:R-:W-:Y:S02]  /*82c0*/  IMAD.MOV R0, RZ, RZ, -R3.reuse ;  /* 0x000000ffff007224 */ /* 0x102fe400078e0a03 */
[----:B------:R-:W-:Y:S02]  /*82d0*/  IMAD.MOV.U32 R2, RZ, RZ, RZ ;  /* 0x000000ffff027224 */ /* 0x000fe400078e00ff */
[----:B------:R-:W-:Y:S01]  /*82e0*/  IMAD.MOV.U32 R6, RZ, RZ, R0 ;  /* 0x000000ffff067224 */ /* 0x000fe200078e0000 */
[----:B------:R-:W-:Y:S03]  /*82f0*/  IADD3 R0, R22, -0x200, RZ ;  /* 0xfffffe0016007810 */ /* 0x000fe60007ffe0ff */
[----:B------:R-:W-:Y:S01]  /*8300*/  IMAD R6, R6, R8, RZ ;  /* 0x0000000806067224 */ /* 0x000fe200078e02ff */
[----:B------:R-:W-:Y:S03]  /*8310*/  IABS R4, R0 ;  /* 0x0000000000047213 */ /* 0x000fe60000000000 */
        /* <DEDUP_REMOVED lines=9> */
[----:B------:R-:W-:Y:S01]  /*83b0*/  @!P1 IADD3 R3, R3, 0x1, RZ ;  /* 0x0000000103039810 */ /* 0x000fe20007ffe0ff */
[----:B------:R-:W-:Y:S01]  /*83c0*/  @!P1 IMAD.IADD R5, R5, 0x1, -R8 ;  /* 0x0000000105059824 */ /* 0x000fe200078e0a08 */
[-C--:B------:R-:W-:Y:S02]  /*83d0*/  @!P0 IADD3 R4, R4, -R8.reuse, RZ ;  /* 0x8000000804048210 */ /* 0x080fe40007ffe0ff */
[----:B------:R-:W-:Y:S02]  /*83e0*/  @!P0 IADD3 R2, R2, 0x1, RZ ;  /* 0x0000000102028810 */ /* 0x000fe40007ffe0ff */
[-C--:B------:R-:W-:Y:S02]  /*83f0*/  ISETP.GE.U32.AND P3, PT, R4, R8.reuse, PT ;  /* 0x000000080400720c */ /* 0x080fe40003f66070 */
[----:B------:R-:W-:Y:S02]  /*8400*/  ISETP.GE.U32.AND P4, PT, R5, R8, PT ;  /* 0x000000080500720c */ /* 0x000fe40003f86070 */
[----:B------:R-:W-:Y:S02]  /*8410*/  LOP3.LUT R4, R20, c[0x0][0x2d0], RZ, 0x3c, !PT ;  /* 0x0000b40014047a12 */ /* 0x000fe400078e3cff */
[----:B------:R-:W-:Y:S02]  /*8420*/  LOP3.LUT R5, R0, c[0x0][0x2d0], RZ, 0x3c, !PT ;  /* 0x0000b40000057a12 */ /* 0x000fe400078e3cff */
[----:B------:R-:W-:Y:S02]  /*8430*/  ISETP.GE.AND P2, PT, R4, RZ, PT ;  /* 0x000000ff0400720c */ /* 0x000fe40003f46270 */
[----:B------:R-:W-:Y:S02]  /*8440*/  ISETP.GE.AND P5, PT, R5, RZ, PT ;  /* 0x000000ff0500720c */ /* 0x000fe40003fa6270 */
[----:B------:R-:W-:Y:S02]  /*8450*/  ISETP.NE.AND P0, PT, RZ, c[0x0][0x2d0], PT ;  /* 0x0000b400ff007a0c */ /* 0x000fe40003f05270 */
[----:B------:R-:W-:Y:S02]  /*8460*/  @P3 IADD3 R2, R2, 0x1, RZ ;  /* 0x0000000102023810 */ /* 0x000fe40007ffe0ff */
[----:B------:R-:W-:Y:S02]  /*8470*/  @P4 IADD3 R3, R3, 0x1, RZ ;  /* 0x0000000103034810 */ /* 0x000fe40007ffe0ff */
[----:B------:R-:W-:Y:S02]  /*8480*/  LOP3.LUT R5, RZ, c[0x0][0x2d0], RZ, 0x33, !PT ;  /* 0x0000b400ff057a12 */ /* 0x000fe400078e33ff */
[----:B------:R-:W-:Y:S01]  /*8490*/  IADD3 R0, -R20, R0, RZ ;  /* 0x0000000014007210 */ /* 0x000fe20007ffe1ff */
[----:B------:R-:W-:Y:S02]  /*84a0*/  @!P2 IMAD.MOV R3, RZ, RZ, -R3 ;  /* 0x000000ffff03a224 */ /* 0x000fe400078e0a03 */
[----:B------:R-:W-:Y:S05]  /*84b0*/  @!P5 IMAD.MOV R2, RZ, RZ, -R2 ;  /* 0x000000ffff02d224 */ /* 0x000fea00078e0a02 */
        /* <DEDUP_REMOVED lines=8> */
[----:B------:R-:W-:Y:S02]  /*8540*/  IMAD R0, R2, c[0x0][0x2d0], R0 ;  /* 0x0000b40002007a24 */ /* 0x000fe400078e0200 */
[----:B------:R-:W2:Y:S02]  /*8550*/  LDG.E R6, [R6.64] ;  /* 0x0000000606067981 */ /* 0x000ea4000c1e1900 */
[----:B------:R-:W-:Y:S04]  /*8560*/  IMAD.WIDE.U32 R4, R0, c[0x0][0x1a0], RZ ;  /* 0x0000680000047a25 */ /* 0x000fe800078e00ff */
[----:B--2---:R-:W-:Y:S01]  /*8570*/  IMAD.IADD R9, R8, 0x1, -R6 ;  /* 0x0000000108097824 */ /* 0x004fe200078e0a06 */
[----:B------:R-:W-:Y:S03]  /*8580*/  SHF.R.S32.HI R6, RZ, 0x1f, R0 ;  /* 0x0000001fff067819 */ /* 0x000fe60000011400 */
[C---:B------:R-:W-:Y:S01]  /*8590*/  IMAD.WIDE.U32 R2, R9.reuse, c[0x0][0x180], RZ ;  /* 0x0000600009027a25 */ /* 0x040fe200078e00ff */
[----:B------:R-:W-:Y:S03]  /*85a0*/  SHF.R.S32.HI R10, RZ, 0x1f, R9 ;  /* 0x0000001fff0a7819 */ /* 0x000fe60000011409 */
[----:B------:R-:W-:Y:S02]  /*85b0*/  IMAD R7, R6, c[0x0][0x1a0], RZ ;  /* 0x0000680006077a24 */ /* 0x000fe400078e02ff */
[----:B------:R-:W-:Y:S02]  /*85c0*/  IMAD R8, R10, c[0x0][0x180], RZ ;  /* 0x000060000a087a24 */ /* 0x000fe400078e02ff */
[----:B------:R-:W-:Y:S02]  /*85d0*/  IMAD R7, R0, c[0x0][0x1a4], R7 ;  /* 0x0000690000077a24 */ /* 0x000fe400078e0207 */
[----:B------:R-:W-:Y:S02]  /*85e0*/  IMAD R8, R9, c[0x0][0x184], R8 ;  /* 0x0000610009087a24 */ /* 0x000fe400078e0208 */
[----:B------:R-:W-:Y:S02]  /*85f0*/  IMAD.IADD R5, R5, 0x1, R7 ;  /* 0x0000000105057824 */ /* 0x000fe400078e0207 */
[----:B------:R-:W-:Y:S01]  /*8600*/  IMAD R7, R10, c[0x0][0x188], RZ ;  /* 0x000062000a077a24 */ /* 0x000fe200078e02ff */
[----:B------:R-:W-:Y:S01]  /*8610*/  IADD3 R3, R3, R8, RZ ;  /* 0x0000000803037210 */ /* 0x000fe20007ffe0ff */
[----:B------:R-:W-:Y:S02]  /*8620*/  IMAD R6, R6, c[0x0][0x198], RZ ;  /* 0x0000660006067a24 */ /* 0x000fe400078e02ff */
[C---:B------:R-:W-:Y:S04]  /*8630*/  IMAD.WIDE.U32 R4, R9.reuse, c[0x0][0x188], R4 ;  /* 0x0000620009047a25 */ /* 0x040fe800078e0004 */
[----:B------:R-:W-:Y:S01]  /*8640*/  IMAD.WIDE.U32 R2, R0, c[0x0][0x198], R2 ;  /* 0x0000660000027a25 */ /* 0x000fe200078e0002 */
[----:B------:R-:W-:Y:S03]  /*8650*/  LEA R57, P1, R4, R57, 0x1 ;  /* 0x0000003904397211 */ /* 0x000fe600078208ff */
[----:B------:R-:W-:Y:S01]  /*8660*/  IMAD R7, R9, c[0x0][0x18c], R7 ;  /* 0x0000630009077a24 */ /* 0x000fe200078e0207 */
[----:B------:R-:W-:Y:S01]  /*8670*/  LEA R52, P0, R2, R52, 0x1 ;  /* 0x0000003402347211 */ /* 0x000fe200078008ff */
[----:B------:R-:W-:Y:S02]  /*8680*/  IMAD R0, R0, c[0x0][0x19c], R6 ;  /* 0x0000670000007a24 */ /* 0x000fe400078e0206 */
[----:B------:R-:W-:Y:S02]  /*8690*/  IMAD.IADD R5, R5, 0x1, R7 ;  /* 0x0000000105057824 */ /* 0x000fe400078e0207 */
[----:B------:R-:W-:Y:S03]  /*86a0*/  IMAD.IADD R0, R3, 0x1, R0 ;  /* 0x0000000103007824 */ /* 0x000fe600078e0200 */
[----:B------:R-:W-:Y:S02]  /*86b0*/  LEA.HI.X R56, R4, R56, R5, 0x1, P1 ;  /* 0x0000003804387211 */ /* 0x000fe400008f0c05 */
[----:B------:R-:W-:Y:S01]  /*86c0*/  LEA.HI.X R53, R2, R53, R0, 0x1, P0 ;  /* 0x0000003502357211 */ /* 0x000fe200000f0c00 */
[----:B------:R-:W-:-:S05]  /*86d0*/  BRA `(.L_x_1011) ;  /* 0x000000c000007947 */ /* 0x000fca0003800000 */
.L_x_1010:
[----:B------:R-:W-:Y:S01]  /*86e0*/  MOV R5, R56 ;  /* 0x0000003800057202 */ /* 0x000fe20000000f00 */
[----:B------:R-:W-:Y:S01]  /*86f0*/  IMAD.MOV.U32 R6, RZ, RZ, c[0x0][0x1a0] ;  /* 0x00006800ff067624 */ /* 0x000fe200078e00ff */
[----:B------:R-:W-:Y:S01]  /*8700*/  MOV R3, R53 ;  /* 0x0000003500037202 */ /* 0x000fe20000000f00 */
[----:B------:R-:W-:Y:S02]  /*8710*/  IMAD.MOV.U32 R0, RZ, RZ, c[0x0][0x198] ;  /* 0x00006600ff007624 */ /* 0x000fe400078e00ff */
[----:B------:R-:W-:Y:S01]  /*8720*/  IMAD.MOV.U32 R4, RZ, RZ, R57 ;  /* 0x000000ffff047224 */ /* 0x000fe200078e0039 */
[----:B------:R-:W-:Y:S01]  /*8730*/  LEA R6, -R6, RZ, 0x8 ;  /* 0x000000ff06067211 */ /* 0x000fe200078e41ff */
[----:B------:R-:W-:Y:S02]  /*8740*/  IMAD.U32 R0, R0, -0x100, RZ ;  /* 0xffffff0000007824 */ /* 0x000fe400078e00ff */
[----:B------:R-:W-:Y:S01]  /*8750*/  IMAD.MOV.U32 R2, RZ, RZ, R52 ;  /* 0x000000ffff027224 */ /* 0x000fe200078e0034 */
[----:B------:R-:W-:Y:S04]  /*8760*/  LEA R57, P1, R6, R4, 0x1 ;  /* 0x0000000406397211 */ /* 0x000fe800078208ff */
[----:B------:R-:W-:Y:S02]  /*8770*/  LEA R52, P0, R0, R2, 0x1 ;  /* 0x0000000200347211 */ /* 0x000fe400078008ff */
[----:B------:R-:W-:Y:S02]  /*8780*/  LEA.HI.X.SX32 R56, R6, R5, 0x1, P1 ;  /* 0x0000000506387211 */ /* 0x000fe400008f0eff */
[----:B------:R-:W-:Y:S02]  /*8790*/  LEA.HI.X.SX32 R53, R0, R3, 0x1, P0 ;  /* 0x0000000300357211 */ /* 0x000fe400000f0eff */
.L_x_1011:
[----:B------:R-:W-:Y:S04]  /*87a0*/  IADD3 R21, R21, -0x1, RZ ;  /* 0xffffffff15157810 */ /* 0x000fe80007ffe0ff */
[----:B------:R-:W-:Y:S11]  /*87b0*/  ISETP.GT.AND P0, PT, R21, R89, PT ;  /* 0x000000591500720c */ /* 0x000ff60003f04270 */
[----:B------:R-:W-:Y:S02]  /*87c0*/  @!UPT UIADD3 URZ, URZ, URZ, URZ ;  /* 0x0000003f3f3ff290 */ /* 0x000fe4000fffe03f */
[----:B------:R-:W-:-:S05]  /*87d0*/  @P0 BRA `(.L_x_1012) ;  /* 0xffff9cd000000947 */ /* 0x000fca000383ffff */
.L_x_958:
[----:B-1----:R1:W5:Y:S04]  /*87e0*/  LDL R47, [R1] ;  /* 0x00000000012f7983 */ /* 0x0023680000100800 */
[----:B------:R-:W-:Y:S01]  /*87f0*/  BAR.SYNC.DEFER_BLOCKING 0x0 ;  /* 0x0000000000007b1d */ /* 0x000fe20000010000 */
        /* <DEDUP_REMOVED lines=11> */
[----:B------:R-:W2:Y:S01]  /*88b0*/  @P0 LDG.E R0, [R146.64] ;  /* 0x0000000692000981 */ /* 0x000ea2000c1e1900 */
[----:B------:R-:W-:Y:S01]  /*88c0*/  LEA R2, P3, R102, c[0x0][0x160], 0x1 ;  /* 0x0000580066027a11 */ /* 0x000fe200078608ff */
[----:B------:R-:W-:Y:S02]  /*88d0*/  IMAD.SHL.U32 R32, R101, 0x20, RZ ;  /* 0x0000002065207824 */ /* 0x000fe400078e00ff */
[--C-:B-----5:R-:W-:Y:S01]  /*88e0*/  IMAD.IADD R26, R47, 0x1, -R156.reuse ;  /* 0x000000012f1a7824 */ /* 0x120fe200078e0a9c */
[----:B--2---:R-:W-:Y:S02]  /*88f0*/  IADD3 R3, R0, R90, R156 ;  /* 0x0000005a00037210 */ /* 0x004fe40007ffe09c */
[----:B------:R-:W-:Y:S01]  /*8900*/  IADD3 R0, P0, R102, UR4, RZ ;  /* 0x0000000466007c10 */ /* 0x000fe2000ff1e0ff */
[----:B------:R-:W-:Y:S02]  /*8910*/  ULDC.U8 UR4, c[0x0][0x313] ;  /* 0x0000c4c000047ab9 */ /* 0x000fe40000000000 */
[----:B------:R-:W-:Y:S01]  /*8920*/  ISETP.NE.AND P4, PT, RZ, UR4, PT ;  /* 0x00000004ff007c0c */ /* 0x000fe2000bf85270 */
[----:B------:R-:W-:Y:S01]  /*8930*/  IMAD R3, R101, R3, RZ ;  /* 0x0000000365037224 */ /* 0x000fe200078e02ff */
[----:B------:R-:W-:-:S02]  /*8940*/  IADD3.X R5, R119, UR5, RZ, P0, !PT ;  /* 0x0000000577057c10 */ /* 0x000fc400087fe4ff */
[----:B------:R-:W-:Y:S02]  /*8950*/  LEA R24, P0, R0, c[0x0][0x160], 0x1 ;  /* 0x0000580000187a11 */ /* 0x000fe400078008ff */
[-C--:B------:R-:W-:Y:S02]  /*8960*/  IADD3 R16, P2, R112, R3.reuse, RZ ;  /* 0x0000000370107210 */ /* 0x080fe40007f5e0ff */
[----:B------:R-:W-:Y:S02]  /*8970*/  IADD3 R22, P1, R121, R3, RZ ;  /* 0x0000000379167210 */ /* 0x000fe40007f3e0ff */
[----:B------:R-:W-:Y:S02]  /*8980*/  SHF.R.S32.HI R4, RZ, 0x1f, R3 ;  /* 0x0000001fff047819 */ /* 0x000fe40000011403 */
[----:B------:R-:W-:Y:S02]  /*8990*/  LEA.HI.X R3, R102, c[0x0][0x164], R119, 0x1, P3 ;  /* 0x0000590066037a11 */ /* 0x000fe400018f0c77 */
[----:B------:R-:W-:Y:S01]  /*89a0*/  LEA.HI.X R25, R0, c[0x0][0x164], R5, 0x1, P0 ;  /* 0x0000590000197a11 */ /* 0x000fe200000f0c05 */
[----:B------:R-:W-:-:S02]  /*89b0*/  IMAD.X R18, R123, 0x1, R4, P2 ;  /* 0x000000017b127824 */ /* 0x000fc400010e0604 */
[----:B------:R-:W-:Y:S01]  /*89c0*/  IMAD.X R21, R124, 0x1, R4, P1 ;  /* 0x000000017c157824 */ /* 0x000fe200008e0604 */
        /* <DEDUP_REMOVED lines=14> */
[C---:B------:R-:W-:Y:S01]  /*8ab0*/  IMAD.SHL.U32 R8, R16.reuse, 0x2, RZ ;  /* 0x0000000210087824 */ /* 0x040fe200078e00ff */
[----:B------:R-:W-:-:S04]  /*8ac0*/  SHF.L.U64.HI R0, R16, 0x1, R18 ;  /* 0x0000000110007819 */ /* 0x000fc80000010212 */
[C---:B---3--:R-:W-:Y:S02]  /*8ad0*/  IADD3 R2, P0, R8.reuse, c[0x0][0x2b0], RZ ;  /* 0x0000ac0008027a10 */ /* 0x048fe40007f1e0ff */
[----:B------:R-:W-:Y:S02]  /*8ae0*/  IADD3 R8, P1, R8, c[0x0][0x2a8], RZ ;  /* 0x0000aa0008087a10 */ /* 0x000fe40007f3e0ff */
[C---:B------:R-:W-:Y:S02]  /*8af0*/  IADD3.X R3, R0.reuse, c[0x0][0x2b4], RZ, P0, !PT ;  /* 0x0000ad0000037a10 */ /* 0x040fe400007fe4ff */
[----:B------:R-:W-:-:S03]  /*8b00*/  IADD3.X R9, R0, c[0x0][0x2ac], RZ, P1, !PT ;  /* 0x0000ab0000097a10 */ /* 0x000fc60000ffe4ff */
[----:B------:R3:W4:Y:S04]  /*8b10*/  LDG.E.64 R10, [R2.64] ;  /* 0x00000006020a7981 */ /* 0x000728000c1e1b00 */
[----:B--2---:R-:W2:Y:S01]  /*8b20*/  LDG.E.64 R8, [R8.64] ;  /* 0x0000000608087981 */ /* 0x004ea2000c1e1b00 */
[----:B-----5:R-:W-:Y:S01]  /*8b30*/  LOP3.LUT R0, R7, 0xffff0000, RZ, 0xc0, !PT ;  /* 0xffff000007007812 */ /* 0x020fe200078ec0ff */
[C---:B------:R-:W-:Y:S01]  /*8b40*/  IMAD.U32 R13, R4.reuse, 0x10000, RZ ;  /* 0x00010000040d7824 */ /* 0x040fe200078e00ff */
[----:B------:R-:W-:Y:S02]  /*8b50*/  LOP3.LUT R12, R4, 0xffff0000, RZ, 0xc0, !PT ;  /* 0xffff0000040c7812 */ /* 0x000fe400078ec0ff */
[C---:B---3--:R-:W-:Y:S02]  /*8b60*/  SHF.L.U32 R3, R5.reuse, 0x10, RZ ;  /* 0x0000001005037819 */ /* 0x048fe400000006ff */
[----:B------:R-:W-:-:S02]  /*8b70*/  LOP3.LUT R5, R5, 0xffff0000, RZ, 0xc0, !PT ;  /* 0xffff000005057812 */ /* 0x000fc400078ec0ff */
[----:B------:R-:W-:Y:S01]  /*8b80*/  SHF.L.U32 R2, R7, 0x10, RZ ;  /* 0x0000001007027819 */ /* 0x000fe200000006ff */
[C---:B------:R-:W-:Y:S01]  /*8b90*/  IMAD.U32 R7, R6.reuse, 0x10000, RZ ;  /* 0x0001000006077824 */ /* 0x040fe200078e00ff */
[----:B------:R-:W-:Y:S02]  /*8ba0*/  LOP3.LUT R6, R6, 0xffff0000, RZ, 0xc0, !PT ;  /* 0xffff000006067812 */ /* 0x000fe400078ec0ff */
[----:B----4-:R-:W-:Y:S02]  /*8bb0*/  LOP3.LUT R15, R10, 0xffff0000, RZ, 0xc0, !PT ;  /* 0xffff00000a0f7812 */ /* 0x010fe400078ec0ff */
[----:B------:R-:W-:Y:S02]  /*8bc0*/  LOP3.LUT R19, R11, 0xffff0000, RZ, 0xc0, !PT ;  /* 0xffff00000b137812 */ /* 0x000fe400078ec0ff */
[----:B--2---:R-:W-:Y:S01]  /*8bd0*/  LOP3.LUT R20, R8, 0xffff0000, RZ, 0xc0, !PT ;  /* 0xffff000008147812 */ /* 0x004fe200078ec0ff */
[----:B------:R-:W-:Y:S01]  /*8be0*/  FMUL.FTZ R4, R5, R15 ;  /* 0x0000000f05047220 */ /* 0x000fe20000410000 */
[----:B------:R-:W-:Y:S01]  /*8bf0*/  LOP3.LUT R21, R9, 0xffff0000, RZ, 0xc0, !PT ;  /* 0xffff000009157812 */ /* 0x000fe200078ec0ff */
[----:B------:R-:W-:Y:S01]  /*8c00*/  FMUL.FTZ R14, R0, R19 ;  /* 0x00000013000e7220 */ /* 0x000fe20000410000 */
[----:B------:R-:W-:Y:S01]  /*8c10*/  SHF.L.U32 R8, R8, 0x10, RZ ;  /* 0x0000001008087819 */ /* 0x000fe200000006ff */
[----:B------:R-:W-:-:S02]  /*8c20*/  FMUL.FTZ R15, R3, R15 ;  /* 0x0000000f030f7220 */ /* 0x000fc40000410000 */
[----:B------:R-:W-:Y:S02]  /*8c30*/  FFMA.FTZ R17, R3, R20, -R4 ;  /* 0x0000001403117223 */ /* 0x000fe40000010804 */
[C---:B------:R-:W-:Y:S02]  /*8c40*/  FMUL.FTZ R3, R2.reuse, R19 ;  /* 0x0000001302037220 */ /* 0x040fe40000410000 */
[-C--:B------:R-:W-:Y:S01]  /*8c50*/  FFMA.FTZ R14, R2, R21.reuse, -R14 ;  /* 0x00000015020e7223 */ /* 0x080fe2000001080e */
[----:B------:R-:W-:Y:S01]  /*8c60*/  SHF.L.U32 R2, R10, 0x10, RZ ;  /* 0x000000100a027819 */ /* 0x000fe200000006ff */
[----:B------:R-:W-:Y:S02]  /*8c70*/  FFMA.FTZ R10, R0, R21, R3 ;  /* 0x00000015000a7223 */ /* 0x000fe40000010003 */
[----:B------:R-:W-:Y:S02]  /*8c80*/  IMAD.U32 R0, R11, 0x10000, RZ ;  /* 0x000100000b007824 */ /* 0x000fe400078e00ff */
[----:B------:R-:W-:-:S02]  /*8c90*/  FMUL.FTZ R4, R12, R2 ;  /* 0x000000020c047220 */ /* 0x000fc40000410000 */
[----:B------:R-:W-:Y:S02]  /*8ca0*/  FMUL.FTZ R3, R13, R2 ;  /* 0x000000020d037220 */ /* 0x000fe40000410000 */
[-C--:B------:R-:W-:Y:S02]  /*8cb0*/  FMUL.FTZ R2, R6, R0.reuse ;  /* 0x0000000006027220 */ /* 0x080fe40000410000 */
[----:B------:R-:W-:Y:S02]  /*8cc0*/  IMAD.U32 R9, R9, 0x10000, RZ ;  /* 0x0001000009097824 */ /* 0x000fe400078e00ff */
[----:B------:R-:W-:Y:S02]  /*8cd0*/  FMUL.FTZ R0, R7, R0 ;  /* 0x0000000007007220 */ /* 0x000fe40000410000 */
[----:B------:R-:W-:Y:S02]  /*8ce0*/  FFMA.FTZ R5, R5, R20, R15 ;  /* 0x0000001405057223 */ /* 0x000fe4000001000f */
[----:B------:R-:W-:-:S02]  /*8cf0*/  FFMA.FTZ R4, R13, R8, -R4 ;  /* 0x000000080d047223 */ /* 0x000fc40000010804 */
[----:B------:R-:W-:Y:S01]  /*8d00*/  FFMA.FTZ R3, R12, R8, R3 ;  /* 0x000000080c037223 */ /* 0x000fe20000010003 */
[----:B------:R-:W-:Y:S01]  /*8d10*/  F2FP.BF16.PACK_AB R5, R5, R17 ;  /* 0x000000110505723e */ /* 0x000fe200000010ff */
[-C--:B------:R-:W-:Y:S01]  /*8d20*/  FFMA.FTZ R2, R7, R9.reuse, -R2 ;  /* 0x0000000907027223 */ /* 0x080fe20000010802 */
[----:B------:R-:W-:Y:S01]  /*8d30*/  F2FP.BF16.PACK_AB R7, R10, R14 ;  /* 0x0000000e0a07723e */ /* 0x000fe200000010ff */
[----:B------:R-:W-:Y:S01]  /*8d40*/  FFMA.FTZ R0, R6, R9, R0 ;  /* 0x0000000906007223 */ /* 0x000fe20000010000 */
[----:B------:R-:W-:-:S04]  /*8d50*/  F2FP.BF16.PACK_AB R4, R3, R4 ;  /* 0x000000040304723e */ /* 0x000fc800000010ff */
[----:B------:R-:W-:Y:S02]  /*8d60*/  F2FP.BF16.PACK_AB R6, R0, R2 ;  /* 0x000000020006723e */ /* 0x000fe400000010ff */
.L_x_1019:
[----:B------:R-:W-:Y:S05]  /*8d70*/  BSYNC B0 ;  /* 0x0000000000007941 */ /* 0x000fea0003800000 */
.L_x_1018:
[----:B-----5:R4:W-:Y:S02]  /*8d80*/  STS.128 [R185], R4 ;  /* 0x00000004b9007388 */ /* 0x0209e40000000c00 */
.L_x_1017:
[----:B------:R-:W-:Y:S05]  /*8d90*/  BSYNC B1 ;  /* 0x0000000000017941 */ /* 0x000fea0003800000 */
.L_x_1016:
[----:B------:R-:W-:-:S04]  /*8da0*/  IADD3 R23, R72, 0x20, RZ ;  /* 0x0000002048177810 */ /* 0x000fc80007ffe0ff */
[----:B------:R-:W-:-:S04]  /*8db0*/  ISETP.GE.AND P0, PT, R23, R26, PT ;  /* 0x0000001a1700720c */ /* 0x000fc80003f06270 */
[----:B------:R-:W-:-:S13]  /*8dc0*/  ISETP.LT.OR P0, PT, R136, -0x83, P0 ;  /* 0xffffff7d8800780c */ /* 0x000fda0000701670 */
[----:B------:R-:W-:Y:S05]  /*8dd0*/  @P0 BRA `(.L_x_1020) ;  /* 0x0000119000000947 */ /* 0x000fea0003800000 */
[----:B------:R-:W-:-:S13]  /*8de0*/  ISETP.GE.AND P0, PT, R132, c[0x0][0x220], PT ;  /* 0x0000880084007a0c */ /* 0x000fda0003f06270 */
[----:B------:R1:W-:Y:S01]  /*8df0*/  @P0 STS.128 [R185+0x800], RZ ;  /* 0x000800ffb9000388 */ /* 0x0003e20000000c00 */
[----:B------:R-:W-:Y:S05]  /*8e00*/  @P0 BRA `(.L_x_1020) ;  /* 0x0000116000000947 */ /* 0x000fea0003800000 */
[----:B----4-:R4:W5:Y:S01]  /*8e10*/  LDG.E.128 R4, [R24.64] ;  /* 0x0000000618047981 */ /* 0x010962000c1e1d00 */
[----:B------:R-:W-:Y:S01]  /*8e20*/  ISETP.GE.AND P0, PT, R132, c[0x0][0x230], PT ;  /* 0x00008c0084007a0c */ /* 0x000fe20003f06270 */
[----:B------:R-:W-:-:S12]  /*8e30*/  BSSY B0, `(.L_x_1021) ;  /* 0x0000030000007945 */ /* 0x000fd80003800000 */
[----:B------:R-:W-:Y:S05]  /*8e40*/  @P0 BRA `(.L_x_1022) ;  /* 0x000002e000000947 */ /* 0x000fea0003800000 */
[----:B------:R-:W-:-:S04]  /*8e50*/  IADD3 R0, P0, R32, R16, RZ ;  /* 0x0000001020007210 */ /* 0x000fc80007f1e0ff */
[----:B---3--:R-:W-:Y:S01]  /*8e60*/  LEA.HI.X.SX32 R2, R32, R18, 0x1, P0 ;  /* 0x0000001220027211 */ /* 0x008fe200000f0eff */
[----:B------:R-:W-:-:S03]  /*8e70*/  IMAD.SHL.U32 R8, R0, 0x2, RZ ;  /* 0x0000000200087824 */ /* 0x000fc600078e00ff */
[----:B------:R-:W-:Y:S02]  /*8e80*/  SHF.L.U64.HI R0, R0, 0x1, R2 ;  /* 0x0000000100007819 */ /* 0x000fe40000010202 */
[C---:B------:R-:W-:Y:S02]  /*8e90*/  IADD3 R2, P0, R8.reuse, c[0x0][0x2b0], RZ ;  /* 0x0000ac0008027a10 */ /* 0x040fe40007f1e0ff */
[----:B------:R-:W-:Y:S02]  /*8ea0*/  IADD3 R8, P1, R8, c[0x0][0x2a8], RZ ;  /* 0x0000aa0008087a10 */ /* 0x000fe40007f3e0ff */
[C---:B------:R-:W-:Y:S02]  /*8eb0*/  IADD3.X R3, R0.reuse, c[0x0][0x2b4], RZ, P0, !PT ;  /* 0x0000ad0000037a10 */ /* 0x040fe400007fe4ff */
[----:B------:R-:W-:-:S03]  /*8ec0*/  IADD3.X R9, R0, c[0x0][0x2ac], RZ, P1, !PT ;  /* 0x0000ab0000097a10 */ /* 0x000fc60000ffe4ff */
[----:B--2---:R3:W2:Y:S04]  /*8ed0*/  LDG.E.64 R10, [R2.64] ;  /* 0x00000006020a7981 */ /* 0x0046a8000c1e1b00 */
[----:B----4-:R-:W4:Y:S01]  /*8ee0*/  LDG.E.64 R8, [R8.64] ;  /* 0x0000000608087981 */ /* 0x010f22000c1e1b00 */
[----:B-----5:R-:W-:Y:S02]  /*8ef0*/  LOP3.LUT R0, R7, 0xffff0000, RZ, 0xc0, !PT ;  /* 0xffff000007007812 */ /* 0x020fe400078ec0ff */
[C---:B------:R-:W-:Y:S02]  /*8f00*/  SHF.L.U32 R13, R4.reuse, 0x10, RZ ;  /* 0x00000010040d7819 */ /* 0x040fe400000006ff */
[----:B------:R-:W-:Y:S01]  /*8f10*/  LOP3.LUT R12, R4, 0xffff0000, RZ, 0xc0, !PT ;  /* 0xffff0000040c7812 */ /* 0x000fe200078ec0ff */
[C---:B---3--:R-:W-:Y:S01]  /*8f20*/  IMAD.U32 R3, R5.reuse, 0x10000, RZ ;  /* 0x0001000005037824 */ /* 0x048fe200078e00ff */
[----:B------:R-:W-:Y:S01]  /*8f30*/  LOP3.LUT R5, R5, 0xffff0000, RZ, 0xc0, !PT ;  /* 0xffff000005057812 */ /* 0x000fe200078ec0ff */
[----:B------:R-:W-:Y:S01]  /*8f40*/  IMAD.U32 R2, R7, 0x10000, RZ ;  /* 0x0001000007027824 */ /* 0x000fe200078e00ff */
[----:B------:R-:W-:-:S02]  /*8f50*/  SHF.L.U32 R7, R6, 0x10, RZ ;  /* 0x0000001006077819 */ /* 0x000fc400000006ff */
[----:B------:R-:W-:Y:S02]  /*8f60*/  LOP3.LUT R6, R6, 0xffff0000, RZ, 0xc0, !PT ;  /* 0xffff000006067812 */ /* 0x000fe400078ec0ff */
[----:B--2---:R-:W-:Y:S02]  /*8f70*/  LOP3.LUT R15, R10, 0xffff0000, RZ, 0xc0, !PT ;  /* 0xffff00000a0f7812 */ /* 0x004fe400078ec0ff */
[----:B------:R-:W-:Y:S02]  /*8f80*/  LOP3.LUT R17, R11, 0xffff0000, RZ, 0xc0, !PT ;  /* 0xffff00000b117812 */ /* 0x000fe400078ec0ff */
[----:B----4-:R-:W-:Y:S01]  /*8f90*/  LOP3.LUT R18, R8, 0xffff0000, RZ, 0xc0, !PT ;  /* 0xffff000008127812 */ /* 0x010fe200078ec0ff */
[----:B------:R-:W-:Y:S01]  /*8fa0*/  FMUL.FTZ R4, R5, R15 ;  /* 0x0000000f05047220 */ /* 0x000fe20000410000 */
[C---:B------:R-:W-:Y:S01]  /*8fb0*/  LOP3.LUT R19, R9.reuse, 0xffff0000, RZ, 0xc0, !PT ;  /* 0xffff000009137812 */ /* 0x040fe200078ec0ff */
[----:B------:R-:W-:Y:S01]  /*8fc0*/  FMUL.FTZ R14, R0, R17 ;  /* 0x00000011000e7220 */ /* 0x000fe20000410000 */
[----:B------:R-:W-:Y:S01]  /*8fd0*/  SHF.L.U32 R9, R9, 0x10, RZ ;  /* 0x0000001009097819 */ /* 0x000fe200000006ff */
[----:B------:R-:W-:-:S02]  /*8fe0*/  FMUL.FTZ R15, R3, R15 ;  /* 0x0000000f030f7220 */ /* 0x000fc40000410000 */
[----:B------:R-:W-:Y:S02]  /*8ff0*/  FFMA.FTZ R16, R3, R18, -R4 ;  /* 0x0000001203107223 */ /* 0x000fe40000010804 */
[C---:B------:R-:W-:Y:S02]  /*9000*/  FMUL.FTZ R3, R2.reuse, R17 ;  /* 0x0000001102037220 */ /* 0x040fe40000410000 */
[-C--:B------:R-:W-:Y:S02]  /*9010*/  FFMA.FTZ R14, R2, R19.reuse, -R14 ;  /* 0x00000013020e7223 */ /* 0x080fe4000001080e */
[----:B------:R-:W-:Y:S02]  /*9020*/  IMAD.U32 R2, R10, 0x10000, RZ ;  /* 0x000100000a027824 */ /* 0x000fe400078e00ff */
[----:B------:R-:W-:Y:S01]  /*9030*/  FFMA.FTZ R10, R0, R19, R3 ;  /* 0x00000013000a7223 */ /* 0x000fe20000010003 */
[----:B------:R-:W-:Y:S01]  /*9040*/  SHF.L.U32 R0, R11, 0x10, RZ ;  /* 0x000000100b007819 */ /* 0x000fe200000006ff */
        /* <DEDUP_REMOVED lines=14> */
.L_x_1022:
[----:B------:R-:W-:Y:S05]  /*9130*/  BSYNC B0 ;  /* 0x0000000000007941 */ /* 0x000fea0003800000 */
.L_x_1021:
[----:B-----5:R1:W-:Y:S01]  /*9140*/  STS.128 [R185+0x800], R4 ;  /* 0x00080004b9007388 */ /* 0x0203e20000000c00 */
[----:B------:R-:W-:Y:S05]  /*9150*/  BRA `(.L_x_1020) ;  /* 0x00000e1000007947 */ /* 0x000fea0003800000 */
.L_x_1015:
        /* <DEDUP_REMOVED lines=20> */
[----:B------:R-:W-:-:S03]  /*92a0*/  IADD3 R13, P1, R0, R22, RZ ;  /* 0x00000016000d7210 */ /* 0x000fc60007f3e0ff */
[----:B------:R-:W-:Y:S01]  /*92b0*/  IMAD.WIDE R8, R8, 0x2, R2 ;  /* 0x0000000208087825 */ /* 0x000fe200078e0202 */
[----:B------:R-:W-:Y:S02]  /*92c0*/  LEA.HI.X.SX32 R0, R0, R21, 0x1, P1 ;  /* 0x0000001500007211 */ /* 0x000fe400008f0eff */
[C---:B------:R-:W-:Y:S02]  /*92d0*/  LEA R12, P1, R13.reuse, c[0x0][0x2b0], 0x1 ;  /* 0x0000ac000d0c7a11 */ /* 0x040fe400078208ff */
[----:B---3--:R-:W-:Y:S01]  /*92e0*/  @P0 SHF.R.S32.HI R2, RZ, 0x1, R110 ;  /* 0x00000001ff020819 */ /* 0x008fe2000001146e */
[----:B------:R-:W3:Y:S01]  /*92f0*/  LDG.E.128 R8, [R8.64] ;  /* 0x0000000608087981 */ /* 0x000ee2000c1e1d00 */
[----:B------:R-:W-:Y:S01]  /*9300*/  LEA.HI.X R13, R13, c[0x0][0x2b4], R0, 0x1, P1 ;  /* 0x0000ad000d0d7a11 */ /* 0x000fe200008f0c00 */
[----:B------:R-:W-:Y:S01]  /*9310*/  IMAD.MOV.U32 R0, RZ, RZ, RZ ;  /* 0x000000ffff007224 */ /* 0x000fe200078e00ff */
[----:B------:R-:W-:-:S04]  /*9320*/  @P0 IADD3 R0, -R2, RZ, RZ ;  /* 0x000000ff02000210 */ /* 0x000fc80007ffe1ff */
[C---:B------:R-:W-:Y:S01]  /*9330*/  IADD3 R2, P1, R0.reuse, R22, RZ ;  /* 0x0000001600027210 */ /* 0x040fe20007f3e0ff */
[----:B------:R-:W4:Y:S03]  /*9340*/  LDG.E.128 R12, [R12.64] ;  /* 0x000000060c0c7981 */ /* 0x000f26000c1e1d00 */
[----:B------:R-:W-:Y:S02]  /*9350*/  LEA.HI.X.SX32 R0, R0, R21, 0x1, P1 ;  /* 0x0000001500007211 */ /* 0x000fe400008f0eff */
[----:B------:R-:W-:-:S04]  /*9360*/  LEA R16, P1, R2, c[0x0][0x2a8], 0x1 ;  /* 0x0000aa0002107a11 */ /* 0x000fc800078208ff */
[----:B------:R-:W-:-:S06]  /*9370*/  LEA.HI.X R17, R2, c[0x0][0x2ac], R0, 0x1, P1 ;  /* 0x0000ab0002117a11 */ /* 0x000fcc00008f0c00 */
[----:B--2---:R-:W2:Y:S01]  /*9380*/  LDG.E.128 R16, [R16.64] ;  /* 0x0000000610107981 */ /* 0x004ea2000c1e1d00 */
[C---:B-----5:R-:W-:Y:S01]  /*9390*/  SHF.L.U32 R29, R6.reuse, 0x10, RZ ;  /* 0x00000010061d7819 */ /* 0x060fe200000006ff */
[----:B------:R-:W-:Y:S01]  /*93a0*/  IMAD.U32 R20, R5, 0x10000, RZ ;  /* 0x0001000005147824 */ /* 0x000fe200078e00ff */
[----:B------:R-:W-:Y:S01]  /*93b0*/  LOP3.LUT R33, R6, 0xffff0000, RZ, 0xc0, !PT ;  /* 0xffff000006217812 */ /* 0x000fe200078ec0ff */
[----:B------:R-:W-:Y:S01]  /*93c0*/  IMAD.U32 R27, R7, 0x10000, RZ ;  /* 0x00010000071b7824 */ /* 0x000fe200078e00ff */
[----:B------:R-:W-:Y:S01]  /*93d0*/  LOP3.LUT R30, R5, 0xffff0000, RZ, 0xc0, !PT ;  /* 0xffff0000051e7812 */ /* 0x000fe200078ec0ff */
[C---:B------:R-:W-:Y:S01]  /*93e0*/  IMAD.U32 R23, R4.reuse, 0x10000, RZ ;  /* 0x0001000004177824 */ /* 0x040fe200078e00ff */
[----:B------:R-:W-:Y:S02]  /*93f0*/  LOP3.LUT R31, R7, 0xffff0000, RZ, 0xc0, !PT ;  /* 0xffff0000071f7812 */ /* 0x000fe400078ec0ff */
[----:B------:R-:W-:Y:S01]  /*9400*/  LOP3.LUT R28, R4, 0xffff0000, RZ, 0xc0, !PT ;  /* 0xffff0000041c7812 */ /* 0x000fe200078ec0ff */
[C---:B---3--:R-:W-:Y:S01]  /*9410*/  IMAD.U32 R34, R8.reuse, 0x10000, RZ ;  /* 0x0001000008227824 */ /* 0x048fe200078e00ff */
[----:B------:R-:W-:Y:S01]  /*9420*/  LOP3.LUT R8, R8, 0xffff0000, RZ, 0xc0, !PT ;  /* 0xffff000008087812 */ /* 0x000fe200078ec0ff */
[C---:B------:R-:W-:Y:S01]  /*9430*/  IMAD.U32 R36, R10.reuse, 0x10000, RZ ;  /* 0x000100000a247824 */ /* 0x040fe200078e00ff */
[----:B------:R-:W-:-:S02]  /*9440*/  LOP3.LUT R39, R10, 0xffff0000, RZ, 0xc0, !PT ;  /* 0xffff00000a277812 */ /* 0x000fc400078ec0ff */
[----:B------:R-:W-:Y:S02]  /*9450*/  SHF.L.U32 R37, R9, 0x10, RZ ;  /* 0x0000001009257819 */ /* 0x000fe400000006ff */
[----:B------:R-:W-:Y:S01]  /*9460*/  LOP3.LUT R10, R11, 0xffff0000, RZ, 0xc0, !PT ;  /* 0xffff00000b0a7812 */ /* 0x000fe200078ec0ff */
[C---:B----4-:R-:W-:Y:S01]  /*9470*/  IMAD.U32 R7, R12.reuse, 0x10000, RZ ;  /* 0x000100000c077824 */ /* 0x050fe200078e00ff */
        /* <DEDUP_REMOVED lines=14> */
[----:B------:R-:W-:Y:S01]  /*9560*/  SHF.L.U32 R40, R11, 0x10, RZ ;  /* 0x000000100b287819 */ /* 0x000fe200000006ff */
[----:B------:R-:W-:Y:S01]  /*9570*/  FMUL.FTZ R9, R34, R7 ;  /* 0x0000000722097220 */ /* 0x000fe20000410000 */
[----:B--2---:R-:W-:Y:S01]  /*9580*/  LOP3.LUT R14, R18, 0xffff0000, RZ, 0xc0, !PT ;  /* 0xffff0000120e7812 */ /* 0x004fe200078ec0ff */
[----:B------:R-:W-:Y:S01]  /*9590*/  FMUL.FTZ R8, R8, R6 ;  /* 0x0000000608087220 */ /* 0x000fe20000410000 */
[----:B------:R-:W-:Y:S01]  /*95a0*/  SHF.L.U32 R13, R19, 0x10, RZ ;  /* 0x00000010130d7819 */ /* 0x000fe200000006ff */
[----:B------:R-:W-:-:S02]  /*95b0*/  FMUL.FTZ R6, R37, R5 ;  /* 0x0000000525067220 */ /* 0x000fc40000410000 */
[----:B------:R-:W-:Y:S02]  /*95c0*/  @!P0 FADD.FTZ R4, -R4, -RZ ;  /* 0x800000ff04048221 */ /* 0x000fe40000010100 */
[----:B------:R-:W-:Y:S02]  /*95d0*/  @!P0 FADD.FTZ R2, -R2, -RZ ;  /* 0x800000ff02028221 */ /* 0x000fe40000010100 */
[----:B------:R-:W-:Y:S01]  /*95e0*/  FMUL.FTZ R7, R39, R3 ;  /* 0x0000000327077220 */ /* 0x000fe20000410000 */
[----:B------:R-:W-:Y:S01]  /*95f0*/  LOP3.LUT R3, R16, 0xffff0000, RZ, 0xc0, !PT ;  /* 0xffff000010037812 */ /* 0x000fe200078ec0ff */
[----:B------:R-:W-:Y:S02]  /*9600*/  FMUL.FTZ R0, R10, R0 ;  /* 0x000000000a007220 */ /* 0x000fe40000410000 */
[----:B------:R-:W-:Y:S01]  /*9610*/  FMUL.FTZ R5, R35, R12 ;  /* 0x0000000c23057220 */ /* 0x000fe20000410000 */
[C---:B------:R-:W-:Y:S01]  /*9620*/  SHF.L.U32 R12, R17.reuse, 0x10, RZ ;  /* 0x00000010110c7819 */ /* 0x040fe200000006ff */
[----:B------:R-:W-:Y:S01]  /*9630*/  IMAD.U32 R10, R16, 0x10000, RZ ;  /* 0x00010000100a7824 */ /* 0x000fe200078e00ff */
[----:B------:R-:W-:Y:S01]  /*9640*/  LOP3.LUT R16, R17, 0xffff0000, RZ, 0xc0, !PT ;  /* 0xffff000011107812 */ /* 0x000fe200078ec0ff */
[----:B------:R-:W-:Y:S01]  /*9650*/  IMAD.U32 R11, R18, 0x10000, RZ ;  /* 0x00010000120b7824 */ /* 0x000fe200078e00ff */
[----:B------:R-:W-:Y:S01]  /*9660*/  LOP3.LUT R18, R19, 0xffff0000, RZ, 0xc0, !PT ;  /* 0xffff000013127812 */ /* 0x000fe200078ec0ff */
[----:B------:R-:W-:-:S02]  /*9670*/  FMUL.FTZ R4, R36, R4 ;  /* 0x0000000424047220 */ /* 0x000fc40000410000 */
[----:B------:R-:W-:Y:S02]  /*9680*/  FMUL.FTZ R2, R40, R2 ;  /* 0x0000000228027220 */ /* 0x000fe40000410000 */
[----:B------:R-:W-:Y:S02]  /*9690*/  FFMA.FTZ R10, R23, R10, R9 ;  /* 0x0000000a170a7223 */ /* 0x000fe40000010009 */
[----:B------:R-:W-:Y:S02]  /*96a0*/  FFMA.FTZ R9, R28, R3, R8 ;  /* 0x000000031c097223 */ /* 0x000fe40000010008 */
[----:B------:R-:W-:Y:S02]  /*96b0*/  FFMA.FTZ R3, R20, R12, R6 ;  /* 0x0000000c14037223 */ /* 0x000fe40000010006 */
[----:B------:R-:W-:Y:S02]  /*96c0*/  FFMA.FTZ R5, R30, R16, R5 ;  /* 0x000000101e057223 */ /* 0x000fe40000010005 */
[----:B------:R-:W-:Y:S01]  /*96d0*/  FFMA.FTZ R8, R29, R11, R4 ;  /* 0x0000000b1d087223 */ /* 0x000fe20000010004 */
[----:B------:R-:W-:Y:S01]  /*96e0*/  F2FP.BF16.PACK_AB R4, R9, R10 ;  /* 0x0000000a0904723e */ /* 0x000fe200000010ff */
[----:B------:R-:W-:Y:S01]  /*96f0*/  FFMA.FTZ R2, R27, R13, R2 ;  /* 0x0000000d1b027223 */ /* 0x000fe20000010002 */
[----:B------:R-:W-:Y:S01]  /*9700*/  F2FP.BF16.PACK_AB R5, R5, R3 ;  /* 0x000000030505723e */ /* 0x000fe200000010ff */
[----:B------:R-:W-:-:S02]  /*9710*/  FFMA.FTZ R0, R31, R18, R0 ;  /* 0x000000121f007223 */ /* 0x000fc40000010000 */
[----:B------:R-:W-:-:S03]  /*9720*/  FFMA.FTZ R6, R33, R14, R7 ;  /* 0x0000000e21067223 */ /* 0x000fc60000010007 */
[----:B------:R-:W-:Y:S02]  /*9730*/  F2FP.BF16.PACK_AB R7, R0, R2 ;  /* 0x000000020007723e */ /* 0x000fe400000010ff */
[----:B------:R-:W-:Y:S02]  /*9740*/  F2FP.BF16.PACK_AB R6, R6, R8 ;  /* 0x000000080606723e */ /* 0x000fe400000010ff */
.L_x_1026:
[----:B------:R-:W-:Y:S05]  /*9750*/  BSYNC B0 ;  /* 0x0000000000007941 */ /* 0x000fea0003800000 */
.L_x_1025:
[----:B-----5:R4:W-:Y:S02]  /*9760*/  STS.128 [R185], R4 ;  /* 0x00000004b9007388 */ /* 0x0209e40000000c00 */
.L_x_1024:
[----:B------:R-:W-:Y:S05]  /*9770*/  BSYNC B1 ;  /* 0x0000000000017941 */ /* 0x000fea0003800000 */
.L_x_1023:
        /* <DEDUP_REMOVED lines=11> */
[----:B------:R-:W-:Y:S01]  /*9830*/  ISETP.GE.AND P0, PT, R132, R101, PT ;  /* 0x000000658400720c */ /* 0x000fe20003f06270 */
[----:B------:R-:W-:Y:S01]  /*9840*/  IMAD.MOV.U32 R0, RZ, RZ, RZ ;  /* 0x000000ffff007224 */ /* 0x000fe200078e00ff */
[----:B------:R-:W-:-:S11]  /*9850*/  IADD3 R16, P1, R32, R22, RZ ;  /* 0x0000001620107210 */ /* 0x000fd60007f3e0ff */
[--C-:B---3--:R-:W-:Y:S02]  /*9860*/  @P0 SHF.R.S32.HI R2, RZ, 0x1, R110.reuse ;  /* 0x00000001ff020819 */ /* 0x108fe4000001146e */
[----:B------:R-:W-:-:S03]  /*9870*/  @P0 SHF.R.S32.HI R3, RZ, 0x1, R110 ;  /* 0x00000001ff030819 */ /* 0x000fc6000001146e */
[----:B------:R-:W-:Y:S02]  /*9880*/  @P0 IMAD.MOV R0, RZ, RZ, -R2 ;  /* 0x000000ffff000224 */ /* 0x000fe400078e0a02 */
[----:B------:R-:W-:Y:S01]  /*9890*/  @P0 IMAD.MOV R101, RZ, RZ, -R3 ;  /* 0x000000ffff650224 */ /* 0x000fe200078e0a03 */
[----:B------:R-:W-:Y:S02]  /*98a0*/  LEA.HI.X.SX32 R3, R32, R21, 0x1, P1 ;  /* 0x0000001520037211 */ /* 0x000fe400008f0eff */
[----:B------:R-:W-:Y:S01]  /*98b0*/  IADD3 R2, P1, R0, R16, RZ ;  /* 0x0000001000027210 */ /* 0x000fe20007f3e0ff */
[----:B------:R-:W-:-:S03]  /*98c0*/  IMAD.WIDE R8, R101, 0x2, R24 ;  /* 0x0000000265087825 */ /* 0x000fc600078e0218 */
[----:B------:R-:W-:Y:S02]  /*98d0*/  LEA.HI.X.SX32 R0, R0, R3, 0x1, P1 ;  /* 0x0000000300007211 */ /* 0x000fe400008f0eff */
[C---:B------:R-:W-:Y:S01]  /*98e0*/  LEA R12, P1, R2.reuse, c[0x0][0x2b0], 0x1 ;  /* 0x0000ac00020c7a11 */ /* 0x040fe200078208ff */
[----:B------:R-:W3:Y:S03]  /*98f0*/  LDG.E.128 R8, [R8.64] ;  /* 0x0000000608087981 */ /* 0x000ee6000c1e1d00 */
[----:B------:R-:W-:Y:S02]  /*9900*/  LEA.HI.X R13, R2, c[0x0][0x2b4], R0, 0x1, P1 ;  /* 0x0000ad00020d7a11 */ /* 0x000fe400008f0c00 */
[----:B------:R-:W-:Y:S02]  /*9910*/  @P0 SHF.R.S32.HI R2, RZ, 0x1, R110 ;  /* 0x00000001ff020819 */ /* 0x000fe4000001146e */
[----:B------:R-:W-:-:S02]  /*9920*/  MOV R0, RZ ;  /* 0x000000ff00007202 */ /* 0x000fc40000000f00 */
[----:B--2---:R-:W2:Y:S01]  /*9930*/  LDG.E.128 R12, [R12.64] ;  /* 0x000000060c0c7981 */ /* 0x004ea2000c1e1d00 */
[----:B------:R-:W-:-:S05]  /*9940*/  @P0 IMAD.MOV R0, RZ, RZ, -R2 ;  /* 0x000000ffff000224 */ /* 0x000fca00078e0a02 */
[----:B------:R-:W-:-:S04]  /*9950*/  IADD3 R2, P1, R0, R16, RZ ;  /* 0x0000001000027210 */ /* 0x000fc80007f3e0ff */
[----:B------:R-:W-:Y:S02]  /*9960*/  LEA.HI.X.SX32 R0, R0, R3, 0x1, P1 ;  /* 0x0000000300007211 */ /* 0x000fe400008f0eff */
[----:B------:R-:W-:-:S04]  /*9970*/  LEA R16, P1, R2, c[0x0][0x2a8], 0x1 ;  /* 0x0000aa0002107a11 */ /* 0x000fc800078208ff */
[----:B------:R-:W-:-:S06]  /*9980*/  LEA.HI.X R17, R2, c[0x0][0x2ac], R0, 0x1, P1 ;  /* 0x0000ab0002117a11 */ /* 0x000fcc00008f0c00 */
[----:B----4-:R-:W4:Y:S01]  /*9990*/  LDG.E.128 R16, [R16.64] ;  /* 0x0000000610107981 */ /* 0x010f22000c1e1d00 */
[C---:B-----5:R-:W-:Y:S01]  /*99a0*/  IMAD.U32 R25, R6.reuse, 0x10000, RZ ;  /* 0x0001000006197824 */ /* 0x060fe200078e00ff */
[----:B------:R-:W-:Y:S01]  /*99b0*/  LOP3.LUT R28, R6, 0xffff0000, RZ, 0xc0, !PT ;  /* 0xffff0000061c7812 */ /* 0x000fe200078ec0ff */
[C---:B------:R-:W-:Y:S01]  /*99c0*/  IMAD.U32 R22, R7.reuse, 0x10000, RZ ;  /* 0x0001000007167824 */ /* 0x040fe200078e00ff */
[----:B------:R-:W-:Y:S01]  /*99d0*/  LOP3.LUT R27, R7, 0xffff0000, RZ, 0xc0, !PT ;  /* 0xffff0000071b7812 */ /* 0x000fe200078ec0ff */
[C---:B------:R-:W-:Y:S01]  /*99e0*/  IMAD.U32 R21, R4.reuse, 0x10000, RZ ;  /* 0x0001000004157824 */ /* 0x040fe200078e00ff */
[C---:B------:R-:W-:Y:S02]  /*99f0*/  LOP3.LUT R26, R5.reuse, 0xffff0000, RZ, 0xc0, !PT ;  /* 0xffff0000051a7812 */ /* 0x040fe400078ec0ff */
[----:B------:R-:W-:Y:S02]  /*9a00*/  SHF.L.U32 R20, R5, 0x10, RZ ;  /* 0x0000001005147819 */ /* 0x000fe400000006ff */
[----:B------:R-:W-:-:S02]  /*9a10*/  LOP3.LUT R24, R4, 0xffff0000, RZ, 0xc0, !PT ;  /* 0xffff000004187812 */ /* 0x000fc400078ec0ff */
[----:B---3--:R-:W-:Y:S01]  /*9a20*/  SHF.L.U32 R29, R8, 0x10, RZ ;  /* 0x00000010081d7819 */ /* 0x008fe200000006ff */
[----:B------:R-:W-:Y:S01]  /*9a30*/  IMAD.U32 R31, R10, 0x10000, RZ ;  /* 0x000100000a1f7824 */ /* 0x000fe200078e00ff */
[----:B------:R-:W-:Y:S01]  /*9a40*/  LOP3.LUT R8, R8, 0xffff0000, RZ, 0xc0, !PT ;  /* 0xffff000008087812 */ /* 0x000fe200078ec0ff */
[----:B------:R-:W-:Y:S01]  /*9a50*/  IMAD.U32 R32, R9, 0x10000, RZ ;  /* 0x0001000009207824 */ /* 0x000fe200078e00ff */
[----:B------:R-:W-:Y:S02]  /*9a60*/  LOP3.LUT R33, R10, 0xffff0000, RZ, 0xc0, !PT ;  /* 0xffff00000a217812 */ /* 0x000fe400078ec0ff */
[----:B------:R-:W-:Y:S02]  /*9a70*/  LOP3.LUT R10, R11, 0xffff0000, RZ, 0xc0, !PT ;  /* 0xffff00000b0a7812 */ /* 0x000fe400078ec0ff */
[----:B------:R-:W-:Y:S01]  /*9a80*/  LOP3.LUT R30, R9, 0xffff0000, RZ, 0xc0, !PT ;  /* 0xffff0000091e7812 */ /* 0x000fe200078ec0ff */
[C---:B--2---:R-:W-:Y:S01]  /*9a90*/  IMAD.U32 R7, R12.reuse, 0x10000, RZ ;  /* 0x000100000c077824 */ /* 0x044fe200078e00ff */
[----:B------:R-:W-:Y:S01]  /*9aa0*/  LOP3.LUT R6, R12, 0xffff0000, RZ, 0xc0, !PT ;  /* 0xffff00000c067812 */ /* 0x000fe200078ec0ff */
[----:B------:R-:W-:Y:S01]  /*9ab0*/  IMAD.U32 R5, R13, 0x10000, RZ ;  /* 0x000100000d057824 */ /* 0x000fe200078e00ff */
[----:B------:R-:W-:Y:S01]  /*9ac0*/  LOP3.LUT R3, R14, 0xffff0000, RZ, 0xc0, !PT ;  /* 0xffff00000e037812 */ /* 0x000fe200078ec0ff */
[----:B------:R-:W-:Y:S01]  /*9ad0*/  @!P0 FADD.FTZ R7, -R7, -RZ ;  /* 0x800000ff07078221 */ /* 0x000fe20000010100 */
[----:B------:R-:W-:Y:S01]  /*9ae0*/  LOP3.LUT R0, R15, 0xffff0000, RZ, 0xc0, !PT ;  /* 0xffff00000f007812 */ /* 0x000fe200078ec0ff */
[----:B------:R-:W-:Y:S01]  /*9af0*/  @!P0 FADD.FTZ R6, -R6, -RZ ;  /* 0x800000ff06068221 */ /* 0x000fe20000010100 */
[----:B------:R-:W-:Y:S01]  /*9b00*/  LOP3.LUT R12, R13, 0xffff0000, RZ, 0xc0, !PT ;  /* 0xffff00000d0c7812 */ /* 0x000fe200078ec0ff */
[----:B------:R-:W-:Y:S01]  /*9b10*/  IMAD.U32 R2, R15, 0x10000, RZ ;  /* 0x000100000f027824 */ /* 0x000fe200078e00ff */
[----:B------:R-:W-:Y:S01]  /*9b20*/  SHF.L.U32 R4, R14, 0x10, RZ ;  /* 0x000000100e047819 */ /* 0x000fe200000006ff */
[----:B------:R-:W-:Y:S01]  /*9b30*/  @!P0 FADD.FTZ R5, -R5, -RZ ;  /* 0x800000ff05058221 */ /* 0x000fe20000010100 */
[----:B------:R-:W-:Y:S01]  /*9b40*/  SHF.L.U32 R34, R11, 0x10, RZ ;  /* 0x000000100b227819 */ /* 0x000fe200000006ff */
[----:B------:R-:W-:-:S02]  /*9b50*/  @!P0 FADD.FTZ R3, -R3, -RZ ;  /* 0x800000ff03038221 */ /* 0x000fc40000010100 */
[----:B------:R-:W-:Y:S02]  /*9b60*/  @!P0 FADD.FTZ R0, -R0, -RZ ;  /* 0x800000ff00008221 */ /* 0x000fe40000010100 */
[----:B------:R-:W-:Y:S02]  /*9b70*/  @!P0 FADD.FTZ R12, -R12, -RZ ;  /* 0x800000ff0c0c8221 */ /* 0x000fe40000010100 */
[----:B------:R-:W-:Y:S02]  /*9b80*/  FMUL.FTZ R9, R29, R7 ;  /* 0x000000071d097220 */ /* 0x000fe40000410000 */
[----:B------:R-:W-:Y:S02]  /*9b90*/  FMUL.FTZ R8, R8, R6 ;  /* 0x0000000608087220 */ /* 0x000fe40000410000 */
[----:B------:R-:W-:Y:S01]  /*9ba0*/  FMUL.FTZ R6, R32, R5 ;  /* 0x0000000520067220 */ /* 0x000fe20000410000 */
[----:B----4-:R-:W-:Y:S01]  /*9bb0*/  LOP3.LUT R14, R18, 0xffff0000, RZ, 0xc0, !PT ;  /* 0xffff0000120e7812 */ /* 0x010fe200078ec0ff */
[----:B------:R-:W-:Y:S01]  /*9bc0*/  @!P0 FADD.FTZ R4, -R4, -RZ ;  /* 0x800000ff04048221 */ /* 0x000fe20000010100 */
[----:B------:R-:W-:Y:S01]  /*9bd0*/  SHF.L.U32 R13, R19, 0x10, RZ ;  /* 0x00000010130d7819 */ /* 0x000fe200000006ff */
[----:B------:R-:W-:-:S02]  /*9be0*/  @!P0 FADD.FTZ R2, -R2, -RZ ;  /* 0x800000ff02028221 */ /* 0x000fc40000010100 */
        /* <DEDUP_REMOVED lines=23> */
.L_x_1028:
[----:B------:R-:W-:Y:S05]  /*9d60*/  BSYNC B0 ;  /* 0x0000000000007941 */ /* 0x000fea0003800000 */
.L_x_1027:
[----:B-----5:R1:W-:Y:S01]  /*9d70*/  STS.128 [R185+0x800], R4 ;  /* 0x00080004b9007388 */ /* 0x0203e20000000c00 */
[----:B------:R-:W-:Y:S05]  /*9d80*/  BRA `(.L_x_1020) ;  /* 0x000001e000007947 */ /* 0x000fea0003800000 */
.L_x_1014:
[----:B-----5:R-:W-:Y:S01]  /*9d90*/  IADD3 R0, -R156, R47, RZ ;  /* 0x0000002f9c007210 */ /* 0x020fe20007ffe1ff */
        /* <DEDUP_REMOVED lines=13> */
[----:B------:R3:W-:Y:S04]  /*9e70*/  LDGSTS.E.BYPASS.LTC128B.128 [R185], [R2.64] ;  /* 0x0000000002b97fae */ /* 0x0007e8000b901d46 */
.L_x_1030:
[----:B------:R-:W-:Y:S05]  /*9e80*/  BSYNC B0 ;  /* 0x0000000000007941 */ /* 0x000fea0003800000 */
.L_x_1029:
[----:B------:R-:W-:-:S04]  /*9e90*/  IADD3 R23, R72, 0x20, RZ ;  /* 0x0000002048177810 */ /* 0x000fc80007ffe0ff */
[----:B------:R-:W-:-:S13]  /*9ea0*/  ISETP.GE.AND P0, PT, R23, R0, PT ;  /* 0x000000001700720c */ /* 0x000fda0003f06270 */
[----:B------:R-:W-:Y:S05]  /*9eb0*/  @P0 BRA `(.L_x_1020) ;  /* 0x000000b000000947 */ /* 0x000fea0003800000 */
[----:B------:R-:W-:-:S13]  /*9ec0*/  ISETP.GE.AND P0, PT, R132, c[0x0][0x220], PT ;  /* 0x0000880084007a0c */ /* 0x000fda0003f06270 */
[----:B------:R4:W-:Y:S01]  /*9ed0*/  @P0 STS.128 [R185+0x800], RZ ;  /* 0x000800ffb9000388 */ /* 0x0009e20000000c00 */
[----:B------:R-:W-:Y:S05]  /*9ee0*/  @P0 BRA `(.L_x_1020) ;  /* 0x0000008000000947 */ /* 0x000fea0003800000 */
[----:B------:R-:W-:-:S04]  /*9ef0*/  IADD3 R0, P0, R102, UR4, RZ ;  /* 0x0000000466007c10 */ /* 0x000fc8000ff1e0ff */
[----:B---3--:R-:W-:Y:S02]  /*9f00*/  IADD3.X R3, R119, UR5, RZ, P0, !PT ;  /* 0x0000000577037c10 */ /* 0x008fe400087fe4ff */
[----:B------:R-:W-:-:S04]  /*9f10*/  LEA R2, P0, R0, c[0x0][0x160], 0x1 ;  /* 0x0000580000027a11 */ /* 0x000fc800078008ff */
[----:B------:R-:W-:-:S05]  /*9f20*/  LEA.HI.X R3, R0, c[0x0][0x164], R3, 0x1, P0 ;  /* 0x0000590000037a11 */ /* 0x000fca00000f0c03 */
[----:B------:R-:W-:Y:S01]  /*9f30*/  @!PT LDS RZ, [RZ] ;  /* 0x00000000fffff984 */ /* 0x000fe20000000800 */
[----:B------:R-:W-:Y:S01]  /*9f40*/  @!PT LDS RZ, [RZ] ;  /* 0x00000000fffff984 */ /* 0x000fe20000000800 */
[----:B------:R-:W-:Y:S01]  /*9f50*/  @!PT LDS RZ, [RZ] ;  /* 0x00000000fffff984 */ /* 0x000fe20000000800 */
[----:B------:R3:W-:Y:S04]  /*9f60*/  LDGSTS.E.BYPASS.LTC128B.128 [R185+0x800], [R2.64] ;  /* 0x0080000002b97fae */ /* 0x0007e8000b901d46 */
.L_x_1020:
[----:B------:R-:W-:Y:S05]  /*9f70*/  BSYNC B2 ;  /* 0x0000000000027941 */ /* 0x000fea0003800000 */
.L_x_1013:
[----:B------:R-:W-:Y:S01]  /*9f80*/  IADD3 R241, R216, -0x1, RZ ;  /* 0xffffffffd8f17810 */ /* 0x000fe20007ffe0ff */
[----:B------:R-:W-:Y:S01]  /*9f90*/  BSSY B0, `(.L_x_1031) ;  /* 0x0000012000007945 */ /* 0x000fe20003800000 */
[----:B------:R-:W-:-:S03]  /*9fa0*/  LEA R189, P0, R104, c[0x0][0x168], 0x1 ;  /* 0x00005a0068bd7a11 */ /* 0x000fc600078008ff */
[----:B------:R-:W-:Y:S01]  /*9fb0*/  IMAD.SHL.U32 R60, R241, 0x100, RZ ;  /* 0x00000100f13c7824 */ /* 0x000fe200078e00ff */
[----:B------:R-:W-:-:S03]  /*9fc0*/  LEA.HI.X R190, R104, c[0x0][0x16c], R113, 0x1, P0 ;  /* 0x00005b0068be7a11 */ /* 0x000fc600000f0c71 */
[----:B-1--4-:R-:W-:-:S05]  /*9fd0*/  IMAD.IADD R4, R91, 0x1, -R60 ;  /* 0x000000015b047824 */ /* 0x012fca00078e0a3c */
[----:B------:R-:W-:-:S13]  /*9fe0*/  ISETP.GE.AND P1, PT, R72, R4, PT ;  /* 0x000000044800720c */ /* 0x000fda0003f26270 */
[----:B------:R-:W-:Y:S05]  /*9ff0*/  @P1 BRA `(.L_x_1032) ;  /* 0x000000b000001947 */ /* 0x000fea0003800000 */
[----:B------:R-:W-:-:S13]  /*a000*/  ISETP.GE.AND P0, PT, R132, c[0x0][0x220], PT ;  /* 0x0000880084007a0c */ /* 0x000fda0003f06270 */
[----:B------:R1:W-:Y:S04]  /*a010*/  @P0 STS [R185+0x1000], RZ ;  /* 0x001000ffb9000388 */ /* 0x0003e80000000800 */
[----:B------:R1:W-:Y:S04]  /*a020*/  @P0 STS [R185+0x1004], RZ ;  /* 0x001004ffb9000388 */ /* 0x0003e80000000800 */
[----:B------:R1:W-:Y:S01]  /*a030*/  @P0 STS.64 [R185+0x1008], RZ ;  /* 0x001008ffb9000388 */ /* 0x0003e20000000a00 */
[----:B------:R-:W-:Y:S05]  /*a040*/  @P0 BRA `(.L_x_1032) ;  /* 0x0000006000000947 */ /* 0x000fea0003800000 */
[----:B---3--:R-:W-:Y:S02]  /*a050*/  MOV R2, R189 ;  /* 0x000000bd00027202 */ /* 0x008fe40000000f00 */
[----:B------:R-:W-:-:S05]  /*a060*/  MOV R3, R190 ;  /* 0x000000be00037202 */ /* 0x000fca0000000f00 */
[----:B------:R-:W-:Y:S01]  /*a070*/  @!PT LDS RZ, [RZ] ;  /* 0x00000000fffff984 */ /* 0x000fe20000000800 */
[----:B------:R-:W-:Y:S01]  /*a080*/  @!PT LDS RZ, [RZ] ;  /* 0x00000000fffff984 */ /* 0x000fe20000000800 */
[----:B------:R-:W-:Y:S01]  /*a090*/  @!PT LDS RZ, [RZ] ;  /* 0x00000000fffff984 */ /* 0x000fe20000000800 */
[----:B------:R3:W-:Y:S02]  /*a0a0*/  LDGSTS.E.BYPASS.LTC128B.128 [R185+0x1000], [R2.64] ;  /* 0x0100000002b97fae */ /* 0x0007e4000b901d46 */
.L_x_1032:
[----:B------:R-:W-:Y:S05]  /*a0b0*/  BSYNC B0 ;  /* 0x0000000000007941 */ /* 0x000fea0003800000 */
.L_x_1031:
[----:B------:R-:W-:Y:S01]  /*a0c0*/  ISETP.GE.AND P0, PT, R23, R4, PT ;  /* 0x000000041700720c */ /* 0x000fe20003f06270 */
[----:B------:R-:W-:-:S12]  /*a0d0*/  BSSY B0, `(.L_x_1033) ;  /* 0x000000b000007945 */ /* 0x000fd80003800000 */
[----:B------:R-:W-:Y:S05]  /*a0e0*/  @P0 BRA `(.L_x_1034) ;  /* 0x0000009000000947 */ /* 0x000fea0003800000 */
[----:B------:R-:W-:-:S13]  /*a0f0*/  ISETP.GE.AND P0, PT, R132, c[0x0][0x220], PT ;  /* 0x0000880084007a0c */ /* 0x000fda0003f06270 */
[----:B------:R4:W-:Y:S01]  /*a100*/  @P0 STS.128 [R185+0x1800], RZ ;  /* 0x001800ffb9000388 */ /* 0x0009e20000000c00 */
[----:B------:R-:W-:Y:S05]  /*a110*/  @P0 BRA `(.L_x_1034) ;  /* 0x0000006000000947 */ /* 0x000fea0003800000 */
[----:B---3--:R-:W-:-:S04]  /*a120*/  LEA R2, P0, R154, R189, 0x1 ;  /* 0x000000bd9a027211 */ /* 0x008fc800078008ff */
[----:B------:R-:W-:-:S05]  /*a130*/  LEA.HI.X R3, R154, R190, R165, 0x1, P0 ;  /* 0x000000be9a037211 */ /* 0x000fca00000f0ca5 */
[----:B------:R-:W-:Y:S01]  /*a140*/  @!PT LDS RZ, [RZ] ;  /* 0x00000000fffff984 */ /* 0x000fe20000000800 */
[----:B------:R-:W-:Y:S01]  /*a150*/  @!PT LDS RZ, [RZ] ;  /* 0x00000000fffff984 */ /* 0x000fe20000000800 */
[----:B------:R-:W-:Y:S01]  /*a160*/  @!PT LDS RZ, [RZ] ;  /* 0x00000000fffff984 */ /* 0x000fe20000000800 */
[----:B------:R3:W-:Y:S04]  /*a170*/  LDGSTS.E.BYPASS.LTC128B.128 [R185+0x1800], [R2.64] ;  /* 0x0180000002b97fae */ /* 0x0007e8000b901d46 */
.L_x_1034:
[----:B------:R-:W-:Y:S05]  /*a180*/  BSYNC B0 ;  /* 0x0000000000007941 */ /* 0x000fea0003800000 */
.L_x_1033:
[----:B------:R-:W-:Y:S01]  /*a190*/  IADD3 R10, R72, 0x40, RZ ;  /* 0x00000040480a7810 */ /* 0x000fe20007ffe0ff */
[----:B------:R-:W-:Y:S03]  /*a1a0*/  BSSY B0, `(.L_x_1035) ;  /* 0x000000e000007945 */ /* 0x000fe60003800000 */
[----:B------:R-:W-:-:S13]  /*a1b0*/  ISETP.GE.AND P0, PT, R10, R4, PT ;  /* 0x000000040a00720c */ /* 0x000fda0003f06270 */
[----:B------:R-:W-:Y:S05]  /*a1c0*/  @P0 BRA `(.L_x_1036) ;  /* 0x000000b000000947 */ /* 0x000fea0003800000 */
[----:B------:R-:W-:-:S13]  /*a1d0*/  ISETP.GE.AND P0, PT, R132, c[0x0][0x220], PT ;  /* 0x0000880084007a0c */ /* 0x000fda0003f06270 */
[----:B------:R1:W-:Y:S01]  /*a1e0*/  @P0 STS.128 [R185+0x2000], RZ ;  /* 0x002000ffb9000388 */ /* 0x0003e20000000c00 */
[----:B------:R-:W-:Y:S05]  /*a1f0*/  @P0 BRA `(.L_x_1036) ;  /* 0x0000008000000947 */ /* 0x000fea0003800000 */
[----:B------:R-:W-:Y:S02]  /*a200*/  IMAD.MOV.U32 R0, RZ, RZ, c[0x0][0x198] ;  /* 0x00006600ff007624 */ /* 0x000fe400078e00ff */
[----:B---3--:R-:W-:-:S03]  /*a210*/  IMAD.MOV.U32 R3, RZ, RZ, c[0x0][0x19c] ;  /* 0x00006700ff037624 */ /* 0x008fc600078e00ff */
[----:B------:R-:W-:-:S04]  /*a220*/  LEA R2, P0, R0, R189, 0x7 ;  /* 0x000000bd00027211 */ /* 0x000fc800078038ff */
[----:B------:R-:W-:-:S05]  /*a230*/  LEA.HI.X R3, R0, R190, R3, 0x7, P0 ;  /* 0x000000be00037211 */ /* 0x000fca00000f3c03 */
[----:B------:R-:W-:Y:S01]  /*a240*/  @!PT LDS RZ, [RZ] ;  /* 0x00000000fffff984 */ /* 0x000fe20000000800 */
[----:B------:R-:W-:Y:S01]  /*a250*/  @!PT LDS RZ, [RZ] ;  /* 0x00000000fffff984 */ /* 0x000fe20000000800 */
[----:B------:R-:W-:Y:S01]  /*a260*/  @!PT LDS RZ, [RZ] ;  /* 0x00000000fffff984 */ /* 0x000fe20000000800 */
[----:B------:R3:W-:Y:S04]  /*a270*/  LDGSTS.E.BYPASS.LTC128B.128 [R185+0x2000], [R2.64] ;  /* 0x0200000002b97fae */ /* 0x0007e8000b901d46 */
.L_x_1036:
[----:B------:R-:W-:Y:S05]  /*a280*/  BSYNC B0 ;  /* 0x0000000000007941 */ /* 0x000fea0003800000 */
.L_x_1035:
[----:B------:R-:W-:Y:S01]  /*a290*/  IADD3 R9, R72, 0x60, RZ ;  /* 0x0000006048097810 */ /* 0x000fe20007ffe0ff */
[----:B------:R-:W-:Y:S03]  /*a2a0*/  BSSY B0, `(.L_x_1037) ;  /* 0x0000011000007945 */ /* 0x000fe60003800000 */
[----:B------:R-:W-:-:S13]  /*a2b0*/  ISETP.GE.AND P0, PT, R9, R4, PT ;  /* 0x000000040900720c */ /* 0x000fda0003f06270 */
[----:B------:R-:W-:Y:S05]  /*a2c0*/  @P0 BRA `(.L_x_1038) ;  /* 0x000000e000000947 */ /* 0x000fea0003800000 */
[----:B------:R-:W-:-:S13]  /*a2d0*/  ISETP.GE.AND P0, PT, R132, c[0x0][0x220], PT ;  /* 0x0000880084007a0c */ /* 0x000fda0003f06270 */
[----:B------:R1:W-:Y:S01]  /*a2e0*/  @P0 STS.128 [R185+0x2800], RZ ;  /* 0x002800ffb9000388 */ /* 0x0003e20000000c00 */
[----:B------:R-:W-:Y:S05]  /*a2f0*/  @P0 BRA `(.L_x_1038) ;  /* 0x000000b000000947 */ /* 0x000fea0003800000 */
[----:B------:R-:W-:Y:S01]  /*a300*/  MOV R0, c[0x0][0x198] ;  /* 0x0000660000007a02 */ /* 0x000fe20000000f00 */
[----:B------:R-:W-:Y:S01]  /*a310*/  ULDC UR4, c[0x0][0x19c] ;  /* 0x0000670000047ab9 */ /* 0x000fe20000000800 */
[----:B---3--:R-:W-:Y:S01]  /*a320*/  MOV R2, R189 ;  /* 0x000000bd00027202 */ /* 0x008fe20000000f00 */
        /* <DEDUP_REMOVED lines=8> */
.L_x_1038:
[----:B------:R-:W-:Y:S05]  /*a3b0*/  BSYNC B0 ;  /* 0x0000000000007941 */ /* 0x000fea0003800000 */
.L_x_1037:
        /* <DEDUP_REMOVED lines=15> */
.L_x_1040:
[----:B------:R-:W-:Y:S05]  /*a4b0*/  BSYNC B0 ;  /* 0x0000000000007941 */ /* 0x000fea0003800000 */
.L_x_1039:
        /* <DEDUP_REMOVED lines=18> */
.L_x_1042:
[----:B------:R-:W-:Y:S05]  /*a5e0*/  BSYNC B0 ;  /* 0x0000000000007941 */ /* 0x000fea0003800000 */
.L_x_1041:
        /* <DEDUP_REMOVED lines=18> */
.L_x_1044:
[----:B------:R-:W-:Y:S05]  /*a710*/  BSYNC B0 ;  /* 0x0000000000007941 */ /* 0x000fea0003800000 */
.L_x_1043:
[----:B------:R-:W-:Y:S01]  /*a720*/  IADD3 R5, R72, 0xe0, RZ ;  /* 0x000000e048057810 */ /* 0x000fe20007ffe0ff */
        /* <DEDUP_REMOVED lines=21> */
.L_x_1046:
[----:B------:R-:W-:Y:S05]  /*a880*/  BSYNC B0 ;  /* 0x0000000000007941 */ /* 0x000fea0003800000 */
.L_x_1045:
[----:B------:R-:W0:Y:S01]  /*a890*/  LDGDEPBAR ;  /* 0x00000000000079af */ /* 0x000e220000000000 */
[----:B------:R-:W-:Y:S01]  /*a8a0*/  ISETP.GE.AND P0, PT, R72, R4, PT ;  /* 0x000000044800720c */ /* 0x000fe20003f06270 */
[----:B---3--:R-:W-:Y:S01]  /*a8b0*/  IMAD.SHL.U32 R3, R136, 0x2, RZ ;  /* 0x0000000288037824 */ /* 0x008fe200078e00ff */
[----:B------:R-:W-:Y:S01]  /*a8c0*/  SHF.R.S32.HI R2, RZ, 0x1f, R0 ;  /* 0x0000001fff027819 */ /* 0x000fe20000011400 */
[----:B------:R-:W-:Y:S01]  /*a8d0*/  BSSY B0, `(.L_x_1047) ;  /* 0x0000017000007945 */ /* 0x000fe20003800000 */
[----:B------:R-:W-:Y:S02]  /*a8e0*/  LEA R46, P1, R152, c[0x0][0x170], 0x1 ;  /* 0x00005c00982e7a11 */ /* 0x000fe400078208ff */
        /* <DEDUP_REMOVED lines=21> */
.L_x_1048:
[----:B------:R-:W-:Y:S05]  /*aa40*/  BSYNC B0 ;  /* 0x0000000000007941 */ /* 0x000fea0003800000 */
.L_x_1047:
        /* <DEDUP_REMOVED lines=8> */
[----:B------:R-:W-:Y:S02]  /*aad0*/  IMAD.MOV.U32 R12, RZ, RZ, 0x5 ;  /* 0x00000005ff0c7424 */ /* 0x000fe400078e00ff */
[----:B------:R-:W-:Y:S02]  /*aae0*/  IMAD.MOV.U32 R11, RZ, RZ, c[0x0][0x1a0] ;  /* 0x00006800ff0b7624 */ /* 0x000fe400078e00ff */
[----:B------:R-:W-:-:S03]  /*aaf0*/  IMAD.SHL.U32 R0, R0, 0x20, RZ ;  /* 0x0000002000007824 */ /* 0x000fc600078e00ff */
[----:B------:R-:W-:Y:S02]  /*ab00*/  SHF.L.U64.HI R11, R11, R12, c[0x0][0x1a4] ;  /* 0x000069000b0b7619 */ /* 0x000fe4000001020c */
[----:B-1----:R-:W-:-:S04]  /*ab10*/  LEA R2, P0, R0, R46, 0x1 ;  /* 0x0000002e00027211 */ /* 0x002fc800078008ff */
[----:B------:R-:W-:-:S05]  /*ab20*/  LEA.HI.X R3, R0, R45, R11, 0x1, P0 ;  /* 0x0000002d00037211 */ /* 0x000fca00000f0c0b */
[----:B------:R-:W-:Y:S01]  /*ab30*/  @!PT LDS RZ, [RZ] ;  /* 0x00000000fffff984 */ /* 0x000fe20000000800 */
[----:B------:R-:W-:Y:S01]  /*ab40*/  @!PT LDS RZ, [RZ] ;  /* 0x00000000fffff984 */ /* 0x000fe20000000800 */
[----:B------:R-:W-:Y:S01]  /*ab50*/  @!PT LDS RZ, [RZ] ;  /* 0x00000000fffff984 */ /* 0x000fe20000000800 */
[----:B------:R1:W-:Y:S04]  /*ab60*/  LDGSTS.E.BYPASS.LTC128B.128 [R185+0x5800], [R2.64] ;  /* 0x0580000002b97fae */ /* 0x0003e8000b901d46 */
.L_x_1050:
[----:B------:R-:W-:Y:S05]  /*ab70*/  BSYNC B0 ;  /* 0x0000000000007941 */ /* 0x000fea0003800000 */
.L_x_1049:
        /* <DEDUP_REMOVED lines=15> */
.L_x_1052:
[----:B------:R-:W-:Y:S05]  /*ac70*/  BSYNC B0 ;  /* 0x0000000000007941 */ /* 0x000fea0003800000 */
.L_x_1051:
        /* <DEDUP_REMOVED lines=18> */
.L_x_1054:
[----:B------:R-:W-:Y:S05]  /*ada0*/  BSYNC B0 ;  /* 0x0000000000007941 */ /* 0x000fea0003800000 */
.L_x_1053:
        /* <DEDUP_REMOVED lines=15> */
.L_x_1056:
[----:B------:R-:W-:Y:S05]  /*aea0*/  BSYNC B0 ;  /* 0x0000000000007941 */ /* 0x000fea0003800000 */
.L_x_1055:
        /* <DEDUP_REMOVED lines=18> */
.L_x_1058:
[----:B------:R-:W-:Y:S05]  /*afd0*/  BSYNC B0 ;  /* 0x0000000000007941 */ /* 0x000fea0003800000 */
.L_x_1057:
        /* <DEDUP_REMOVED lines=18> */
.L_x_1060:
[----:B------:R-:W-:Y:S05]  /*b100*/  BSYNC B0 ;  /* 0x0000000000007941 */ /* 0x000fea0003800000 */
.L_x_1059:
        /* <DEDUP_REMOVED lines=18> */
.L_x_1062:
[----:B------:R-:W-:Y:S05]  /*b230*/  BSYNC B0 ;  /* 0x0000000000007941 */ /* 0x000fea0003800000 */
.L_x_1061:
[----:B-1----:R-:W-:Y:S01]  /*b240*/  LOP3.LUT R2, R148, 0xfffffff8, RZ, 0xc0, !PT ;  /* 0xfffffff894027812 */ /* 0x002fe200078ec0ff */
[----:B------:R-:W-:Y:S01]  /*b250*/  IMAD.SHL.U32 R4, R127, 0x40, RZ ;  /* 0x000000407f047824 */ /* 0x000fe200078e00ff */
        /* <DEDUP_REMOVED lines=13> */
[----:B------:R-:W-:Y:S01]  /*b330*/  IMAD.IADD R8, R2, 0x1, -R3 ;  /* 0x0000000102087824 */ /* 0x000fe200078e0a03 */
[----:B------:R-:W-:Y:S01]  /*b340*/  LOP3.LUT R2, R4, 0xc0, RZ, 0xc0, !PT ;  /* 0x000000c004027812 */ /* 0x000fe200078ec0ff */
[C---:B------:R-:W-:Y:S01]  /*b350*/  IMAD.SHL.U32 R0, R9.reuse, 0x40, RZ ;  /* 0x0000004009007824 */ /* 0x040fe200078e00ff */
[----:B------:R-:W-:Y:S01]  /*b360*/  LOP3.LUT P0, RZ, R9, 0x2, RZ, 0xc0, !PT ;  /* 0x0000000209ff7812 */ /* 0x000fe2000780c0ff */
[----:B------:R-:W-:Y:S01]  /*b370*/  IMAD.SHL.U32 R3, R6, 0x20, RZ ;  /* 0x0000002006037824 */ /* 0x000fe200078e00ff */
[----:B------:R-:W-:Y:S01]  /*b380*/  LOP3.LUT R188, R188, 0xfffffffe, RZ, 0xc0, !PT ;  /* 0xfffffffebcbc7812 */ /* 0x000fe200078ec0ff */
[----:B------:R-:W-:Y:S01]  /*b390*/  IMAD.SHL.U32 R4, R7, 0x8, RZ ;  /* 0x0000000807047824 */ /* 0x000fe200078e00ff */
[----:B------:R-:W-:Y:S01]  /*b3a0*/  LOP3.LUT R0, R0, 0xc0, RZ, 0xc0, !PT ;  /* 0x000000c000007812 */ /* 0x000fe200078ec0ff */
[----:B------:R-:W-:Y:S01]  /*b3b0*/  IMAD.SHL.U32 R6, R130, 0x8, RZ ;  /* 0x0000000882067824 */ /* 0x000fe200078e00ff */
[----:B------:R-:W-:-:S02]  /*b3c0*/  LOP3.LUT R36, R3, 0xffffff00, RZ, 0xc0, !PT ;  /* 0xffffff0003247812 */ /* 0x000fc400078ec0ff */
[----:B------:R-:W-:Y:S02]  /*b3d0*/  LOP3.LUT R5, R2, 0x8, R4, 0xf8, !PT ;  /* 0x0000000802057812 */ /* 0x000fe400078ef804 */
[----:B------:R-:W-:Y:S01]  /*b3e0*/  LOP3.LUT R4, R0, 0x8, R6, 0xf8, !PT ;  /* 0x0000000800047812 */ /* 0x000fe200078ef806 */
[----:B------:R-:W-:Y:S01]  /*b3f0*/  IMAD R6, R7, 0x8, R8 ;  /* 0x0000000807067824 */ /* 0x000fe200078e0208 */
[----:B------:R-:W-:Y:S01]  /*b400*/  SHF.R.U32.HI R3, RZ, 0x3, R2 ;  /* 0x00000003ff037819 */ /* 0x000fe20000011602 */
[----:B------:R-:W-:Y:S01]  /*b410*/  IMAD R2, R128, 0x200, R36 ;  /* 0x0000020080027824 */ /* 0x000fe200078e0224 */
[----:B------:R-:W-:Y:S01]  /*b420*/  SHF.R.U32.HI R0, RZ, 0x3, R0 ;  /* 0x00000003ff007819 */ /* 0x000fe20000011600 */
[----:B------:R-:W-:Y:S01]  /*b430*/  IMAD R114, R37, 0x20, R36 ;  /* 0x0000002025727824 */ /* 0x000fe200078e0224 */
[----:B------:R-:W-:Y:S01]  /*b440*/  LOP3.LUT R127, R5, R3, RZ, 0x3c, !PT ;  /* 0x00000003057f7212 */ /* 0x000fe200078e3cff */
[----:B------:R-:W-:Y:S01]  /*b450*/  IMAD R2, R37, 0x20, R2 ;  /* 0x0000002025027824 */ /* 0x000fe200078e0202 */
[----:B------:R-:W-:-:S03]  /*b460*/  LOP3.LUT R0, R4, R0, RZ, 0x3c, !PT ;  /* 0x0000000004007212 */ /* 0x000fc600078e3cff */
[----:B------:R-:W-:Y:S02]  /*b470*/  IMAD.IADD R2, R127, 0x1, R2 ;  /* 0x000000017f027824 */ /* 0x000fe400078e0202 */
[----:B------:R-:W-:Y:S02]  /*b480*/  IMAD.U32 R0, R6, 0x20, R0 ;  /* 0x0000002006007824 */ /* 0x000fe400078e0000 */
[----:B------:R-:W-:Y:S02]  /*b490*/  IMAD.SHL.U32 R168, R2, 0x2, RZ ;  /* 0x0000000202a87824 */ /* 0x000fe400078e00ff */
[----:B------:R-:W-:Y:S02]  /*b4a0*/  IMAD.SHL.U32 R164, R0, 0x2, RZ ;  /* 0x0000000200a47824 */ /* 0x000fe400078e00ff */
[----:B------:R-:W-:Y:S01]  /*b4b0*/  IMAD R169, R38, 0x2, R168 ;  /* 0x0000000226a97824 */ /* 0x000fe200078e02a8 */
[----:B------:R-:W-:Y:S01]  /*b4c0*/  LDSM.16.M88.4 R12, [R168] ;  /* 0x00000000a80c783b */ /* 0x000fe20000000200 */
[----:B------:R-:W-:Y:S01]  /*b4d0*/  IMAD R2, R128, 0x10, R156 ;  /* 0x0000001080027824 */ /* 0x000fe200078e029c */
[----:B------:R-:W-:-:S02]  /*b4e0*/  IADD3 R0, R164, 0x1000, RZ ;  /* 0x00001000a4007810 */ /* 0x000fc40007ffe0ff */
[----:B------:R-:W1:Y:S01]  /*b4f0*/  LDSM.16.M88.4 R4, [R164+0x1000] ;  /* 0x00100000a404783b */ /* 0x000e620000000200 */
[----:B------:R-:W-:Y:S02]  /*b500*/  IADD3 R167, R164, 0x1020, RZ ;  /* 0x00001020a4a77810 */ /* 0x000fe40007ffe0ff */
[----:B------:R-:W-:Y:S01]  /*b510*/  @P0 IADD3 R167, R0, -0x20, RZ ;  /* 0xffffffe000a70810 */ /* 0x000fe20007ffe0ff */
[----:B------:R-:W-:Y:S03]  /*b520*/  LDSM.16.M88.4 R8, [R169] ;  /* 0x00000000a908783b */ /* 0x000fe60000000200 */
[C---:B------:R-:W-:Y:S01]  /*b530*/  IADD3 R184, R167.reuse, 0x400, RZ ;  /* 0x00000400a7b87810 */ /* 0x040fe20007ffe0ff */
[----:B------:R-:W-:Y:S01]  /*b540*/  LDSM.16.M88.4 R24, [R167] ;  /* 0x00000000a718783b */ /* 0x000fe20000000200 */
[C---:B------:R-:W-:Y:S02]  /*b550*/  IADD3 R183, R167.reuse, 0x800, RZ ;  /* 0x00000800a7b77810 */ /* 0x040fe40007ffe0ff */
[C---:B------:R-:W-:Y:S01]  /*b560*/  IADD3 R182, R167.reuse, 0xc00, RZ ;  /* 0x00000c00a7b67810 */ /* 0x040fe20007ffe0ff */
[----:B------:R-:W5:Y:S01]  /*b570*/  LDSM.16.M88.4 R28, [R164+0x1400] ;  /* 0x00140000a41c783b */ /* 0x000f620000000200 */
[----:B------:R-:W-:-:S02]  /*b580*/  IADD3 R181, R167, 0x1000, RZ ;  /* 0x00001000a7b57810 */ /* 0x000fc40007ffe0ff */
[C---:B------:R-:W-:Y:S01]  /*b590*/  IADD3 R180, R167.reuse, 0x1400, RZ ;  /* 0x00001400a7b47810 */ /* 0x040fe20007ffe0ff */
[----:B------:R-:W2:Y:S01]  /*b5a0*/  LDSM.16.M88.4 R32, [R167+0x400] ;  /* 0x00040000a720783b */ /* 0x000ea20000000200 */
[C---:B------:R-:W-:Y:S02]  /*b5b0*/  IADD3 R179, R167.reuse, 0x1800, RZ ;  /* 0x00001800a7b37810 */ /* 0x040fe40007ffe0ff */
[C---:B------:R-:W-:Y:S01]  /*b5c0*/  IADD3 R178, R167.reuse, 0x1c00, RZ ;  /* 0x00001c00a7b27810 */ /* 0x040fe20007ffe0ff */
[----:B------:R-:W-:Y:S01]  /*b5d0*/  LDSM.16.M88.4 R40, [R167+0x800] ;  /* 0x00080000a728783b */ /* 0x000fe20000000200 */
[C---:B------:R-:W-:Y:S02]  /*b5e0*/  IADD3 R177, R167.reuse, 0x2000, RZ ;  /* 0x00002000a7b17810 */ /* 0x040fe40007ffe0ff */
[C---:B------:R-:W-:Y:S01]  /*b5f0*/  IADD3 R176, R167.reuse, 0x2400, RZ ;  /* 0x00002400a7b07810 */ /* 0x040fe20007ffe0ff */
[----:B------:R-:W-:Y:S01]  /*b600*/  LDSM.16.M88.4 R48, [R164+0x1c00] ;  /* 0x001c0000a430783b */ /* 0x000fe20000000200 */
[----:B------:R-:W-:-:S02]  /*b610*/  IADD3 R175, R167, 0x2800, RZ ;  /* 0x00002800a7af7810 */ /* 0x000fc40007ffe0ff */
[C---:B------:R-:W-:Y:S01]  /*b620*/  IADD3 R174, R167.reuse, 0x2c00, RZ ;  /* 0x00002c00a7ae7810 */ /* 0x040fe20007ffe0ff */
[----:B------:R-:W-:Y:S01]  /*b630*/  LDSM.16.M88.4 R52, [R164+0x2c00] ;  /* 0x002c0000a434783b */ /* 0x000fe20000000200 */
[C---:B------:R-:W-:Y:S02]  /*b640*/  IADD3 R173, R167.reuse, 0x3000, RZ ;  /* 0x00003000a7ad7810 */ /* 0x040fe40007ffe0ff */
[C---:B------:R-:W-:Y:S02]  /*b650*/  IADD3 R172, R167.reuse, 0x3400, RZ ;  /* 0x00003400a7ac7810 */ /* 0x040fe40007ffe0ff */
[C---:B------:R-:W-:Y:S02]  /*b660*/  IADD3 R171, R167.reuse, 0x3800, RZ ;  /* 0x00003800a7ab7810 */ /* 0x040fe40007ffe0ff */
[----:B------:R-:W-:Y:S01]  /*b670*/  IADD3 R170, R167, 0x3c00, RZ ;  /* 0x00003c00a7aa7810 */ /* 0x000fe20007ffe0ff */
[C---:B-1----:R-:W-:Y:S08]  /*b680*/  HMMA.16816.F32.BF16 R16, R12.reuse, R4, RZ ;  /* 0x000000040c10723c */ /* 0x042ff000000418ff */
[C---:B------:R-:W-:Y:S08]  /*b690*/  HMMA.16816.F32.BF16 R4, R12.reuse, R6, RZ ;  /* 0x000000060c04723c */ /* 0x040ff000000418ff */
[----:B-----5:R-:W-:Y:S08]  /*b6a0*/  HMMA.16816.F32.BF16 R20, R12, R28, RZ ;  /* 0x0000001c0c14723c */ /* 0x020ff000000418ff */
[C---:B------:R-:W-:Y:S08]  /*b6b0*/  HMMA.16816.F32.BF16 R56, R8.reuse, R24, R16 ;  /* 0x000000180838723c */ /* 0x040ff00000041810 */
[----:B------:R-:W-:Y:S01]  /*b6c0*/  HMMA.16816.F32.BF16 R4, R8, R26, R4 ;  /* 0x0000001a0804723c */ /* 0x000fe20000041804 */
[----:B------:R-:W1:Y:S07]  /*b6d0*/  LDSM.16.M88.4 R24, [R164+0x1800] ;  /* 0x00180000a418783b */ /* 0x000e6e0000000200 */
[----:B------:R-:W-:Y:S08]  /*b6e0*/  HMMA.16816.F32.BF16 R16, R12, R30, RZ ;  /* 0x0000001e0c10723c */ /* 0x000ff000000418ff */
[----:B------:R-:W-:Y:S01]  /*b6f0*/  FMUL.FTZ R0, R58, c[0x0][0x2ec] ;  /* 0x0000bb003a007a20 */ /* 0x000fe20000410000 */
[C---:B--2---:R-:W-:Y:S03]  /*b700*/  HMMA.16816.F32.BF16 R20, R8.reuse, R32, R20 ;  /* 0x000000200814723c */ /* 0x044fe60000041814 */
[----:B------:R2:W5:Y:S11]  /*b710*/  MUFU.TANH R117, R0 ;  /* 0x0000000000757308 */ /* 0x0005760000002400 */
[----:B------:R-:W-:Y:S01]  /*b720*/  @!UPT UIADD3 URZ, URZ, URZ, URZ ;  /* 0x0000003f3f3ff290 */ /* 0x000fe2000fffe03f */
[----:B------:R-:W-:Y:S01]  /*b730*/  HMMA.16816.F32.BF16 R28, R8, R34, R16 ;  /* 0x00000022081c723c */ /* 0x000fe20000041810 */
[----:B------:R-:W3:Y:S01]  /*b740*/  LDSM.16.M88.4 R32, [R167+0xc00] ;  /* 0x000c0000a720783b */ /* 0x000ee20000000200 */
[----:B--2---:R-:W-:-:S04]  /*b750*/  FMUL.FTZ R0, R57, c[0x0][0x2ec] ;  /* 0x0000bb0039007a20 */ /* 0x004fc80000410000 */
[----:B------:R2:W-:Y:S02]  /*b760*/  MUFU.TANH R107, R0 ;  /* 0x00000000006b7308 */ /* 0x0005e40000002400 */
[----:B-1----:R-:W-:Y:S01]  /*b770*/  HMMA.16816.F32.BF16 R16, R12, R26, RZ ;  /* 0x0000001a0c10723c */ /* 0x002fe200000418ff */
[----:B--2---:R-:W-:-:S05]  /*b780*/  FMUL.FTZ R0, R59, c[0x0][0x2ec] ;  /* 0x0000bb003b007a20 */ /* 0x004fca0000410000 */
[----:B------:R1:W-:Y:S02]  /*b790*/  MUFU.TANH R118, R0 ;  /* 0x0000000000767308 */ /* 0x0003e40000002400 */
[----:B-1----:R-:W-:-:S06]  /*b7a0*/  FMUL.FTZ R0, R4, c[0x0][0x2ec] ;  /* 0x0000bb0004007a20 */ /* 0x002fcc0000410000 */
[----:B------:R1:W2:Y:S02]  /*b7b0*/  MUFU.TANH R110, R0 ;  /* 0x00000000006e7308 */ /* 0x0002a40000002400 */
[----:B-1----:R-:W-:-:S06]  /*b7c0*/  FMUL.FTZ R0, R5, c[0x0][0x2ec] ;  /* 0x0000bb0005007a20 */ /* 0x002fcc0000410000 */
[----:B------:R1:W-:Y:S02]  /*b7d0*/  MUFU.TANH R109, R0 ;  /* 0x00000000006d7308 */ /* 0x0003e40000002400 */
[----:B-1----:R-:W-:-:S06]  /*b7e0*/  FMUL.FTZ R0, R6, c[0x0][0x2ec] ;  /* 0x0000bb0006007a20 */ /* 0x002fcc0000410000 */
[----:B------:R1:W-:Y:S02]  /*b7f0*/  MUFU.TANH R123, R0 ;  /* 0x00000000007b7308 */ /* 0x0003e40000002400 */
[----:B-1----:R-:W-:Y:S02]  /*b800*/  FMUL.FTZ R0, R7, c[0x0][0x2ec] ;  /* 0x0000bb0007007a20 */ /* 0x002fe40000410000 */
[----:B------:R-:W-:Y:S04]  /*b810*/  HMMA.16816.F32.BF16 R4, R12, R24, RZ ;  /* 0x000000180c04723c */ /* 0x000fe800000418ff */
[----:B------:R1:W-:Y:S04]  /*b820*/  MUFU.TANH R125, R0 ;  /* 0x00000000007d7308 */ /* 0x0003e80000002400 */
[----:B------:R-:W-:Y:S08]  /*b830*/  HMMA.16816.F32.BF16 R24, R8, R42, R16 ;  /* 0x0000002a0818723c */ /* 0x000ff00000041810 */
[----:B------:R-:W-:Y:S01]  /*b840*/  HMMA.16816.F32.BF16 R16, R12, R48, RZ ;  /* 0x000000300c10723c */ /* 0x000fe200000418ff */
[----:B-1----:R-:W-:-:S04]  /*b850*/  FMUL.FTZ R0, R20, c[0x0][0x2ec] ;  /* 0x0000bb0014007a20 */ /* 0x002fc80000410000 */
[----:B------:R1:W-:Y:S03]  /*b860*/  MUFU.TANH R108, R0 ;  /* 0x00000000006c7308 */ /* 0x0003e60000002400 */
[----:B------:R-:W-:Y:S01]  /*b870*/  HMMA.16816.F32.BF16 R4, R8, R40, R4 ;  /* 0x000000280804723c */ /* 0x000fe20000041804 */
[----:B------:R-:W4:Y:S01]  /*b880*/  LDSM.16.M88.4 R40, [R164+0x2000] ;  /* 0x00200000a428783b */ /* 0x000f220000000200 */
[----:B-1----:R-:W-:-:S04]  /*b890*/  FMUL.FTZ R0, R21, c[0x0][0x2ec] ;  /* 0x0000bb0015007a20 */ /* 0x002fc80000410000 */
[----:B------:R1:W-:Y:S02]  /*b8a0*/  MUFU.TANH R103, R0 ;  /* 0x0000000000677308 */ /* 0x0003e40000002400 */
[----:B-1----:R-:W-:-:S06]  /*b8b0*/  FMUL.FTZ R0, R22, c[0x0][0x2ec] ;  /* 0x0000bb0016007a20 */ /* 0x002fcc0000410000 */
[----:B------:R1:W1:Y:S02]  /*b8c0*/  MUFU.TANH R120, R0 ;  /* 0x0000000000787308 */ /* 0x0002640000002400 */
[----:B-1----:R-:W-:Y:S02]  /*b8d0*/  FMUL.FTZ R0, R23, c[0x0][0x2ec] ;  /* 0x0000bb0017007a20 */ /* 0x002fe40000410000 */
[----:B------:R-:W-:Y:S01]  /*b8e0*/  HMMA.16816.F32.BF16 R20, R12, R50, RZ ;  /* 0x000000320c14723c */ /* 0x000fe200000418ff */
[----:B------:R-:W1:Y:S03]  /*b8f0*/  LDSM.16.M88.4 R48, [R167+0x1000] ;  /* 0x00100000a730783b */ /* 0x000e660000000200 */
[----:B------:R2:W1:Y:S02]  /*b900*/  MUFU.TANH R119, R0 ;  /* 0x0000000000777308 */ /* 0x0004640000002400 */
[----:B--2---:R-:W-:-:S06]  /*b910*/  FMUL.FTZ R0, R28, c[0x0][0x2ec] ;  /* 0x0000bb001c007a20 */ /* 0x004fcc0000410000 */
[----:B------:R2:W1:Y:S02]  /*b920*/  MUFU.TANH R102, R0 ;  /* 0x0000000000667308 */ /* 0x0004640000002400 */
[----:B--2---:R-:W-:-:S06]  /*b930*/  FMUL.FTZ R0, R29, c[0x0][0x2ec] ;  /* 0x0000bb001d007a20 */ /* 0x004fcc0000410000 */
[----:B------:R2:W-:Y:S02]  /*b940*/  MUFU.TANH R106, R0 ;  /* 0x00000000006a7308 */ /* 0x0005e40000002400 */
[----:B--2---:R-:W-:-:S06]  /*b950*/  FMUL.FTZ R0, R30, c[0x0][0x2ec] ;  /* 0x0000bb001e007a20 */ /* 0x004fcc0000410000 */
[----:B------:R2:W1:Y:S02]  /*b960*/  MUFU.TANH R121, R0 ;  /* 0x0000000000797308 */ /* 0x0004640000002400 */
[----:B--2---:R-:W-:Y:S02]  /*b970*/  FMUL.FTZ R0, R31, c[0x0][0x2ec] ;  /* 0x0000bb001f007a20 */ /* 0x004fe40000410000 */
[----:B---3--:R-:W-:Y:S04]  /*b980*/  HMMA.16816.F32.BF16 R28, R8, R34, R20 ;  /* 0x00000022081c723c */ /* 0x008fe80000041814 */
[----:B------:R2:W-:Y:S04]  /*b990*/  MUFU.TANH R122, R0 ;  /* 0x00000000007a7308 */ /* 0x0005e80000002400 */
[----:B----4-:R-:W-:Y:S01]  /*b9a0*/  HMMA.16816.F32.BF16 R20, R12, R42, RZ ;  /* 0x0000002a0c14723c */ /* 0x010fe200000418ff */
[----:B--2---:R-:W-:-:S04]  /*b9b0*/  FMUL.FTZ R0, R4, c[0x0][0x2ec] ;  /* 0x0000bb0004007a20 */ /* 0x004fc80000410000 */
[----:B------:R2:W3:Y:S02]  /*b9c0*/  MUFU.TANH R101, R0 ;  /* 0x0000000000657308 */ /* 0x0004e40000002400 */
[----:B--2---:R-:W-:-:S06]  /*b9d0*/  FMUL.FTZ R0, R5, c[0x0][0x2ec] ;  /* 0x0000bb0005007a20 */ /* 0x004fcc0000410000 */
[----:B------:R2:W-:Y:S02]  /*b9e0*/  MUFU.TANH R99, R0 ;  /* 0x0000000000637308 */ /* 0x0005e40000002400 */
[----:B--2---:R-:W-:-:S06]  /*b9f0*/  FMUL.FTZ R0, R6, c[0x0][0x2ec] ;  /* 0x0000bb0006007a20 */ /* 0x004fcc0000410000 */
[----:B------:R2:W-:Y:S02]  /*ba00*/  MUFU.TANH R124, R0 ;  /* 0x00000000007c7308 */ /* 0x0005e40000002400 */
[----:B--2---:R-:W-:Y:S02]  /*ba10*/  FMUL.FTZ R0, R7, c[0x0][0x2ec] ;  /* 0x0000bb0007007a20 */ /* 0x004fe40000410000 */
[----:B------:R-:W-:Y:S01]  /*ba20*/  HMMA.16816.F32.BF16 R4, R8, R32, R16 ;  /* 0x000000200804723c */ /* 0x000fe20000041810 */
[----:B------:R-:W2:Y:S03]  /*ba30*/  LDSM.16.M88.4 R32, [R164+0x2400] ;  /* 0x00240000a420783b */ /* 0x000ea60000000200 */
[----:B------:R4:W1:Y:S04]  /*ba40*/  MUFU.TANH R126, R0 ;  /* 0x00000000007e7308 */ /* 0x0008680000002400 */
[----:B------:R-:W-:Y:S01]  /*ba50*/  HMMA.16816.F32.BF16 R16, R12, R40, RZ ;  /* 0x000000280c10723c */ /* 0x000fe200000418ff */
[----:B------:R-:W1:Y:S01]  /*ba60*/  LDSM.16.M88.4 R40, [R167+0x1400] ;  /* 0x00140000a728783b */ /* 0x000e620000000200 */
[----:B----4-:R-:W-:-:S04]  /*ba70*/  FMUL.FTZ R0, R24, c[0x0][0x2ec] ;  /* 0x0000bb0018007a20 */ /* 0x010fc80000410000 */
[----:B------:R4:W1:Y:S02]  /*ba80*/  MUFU.TANH R98, R0 ;  /* 0x0000000000627308 */ /* 0x0008640000002400 */
[----:B----4-:R-:W-:-:S06]  /*ba90*/  FMUL.FTZ R0, R25, c[0x0][0x2ec] ;  /* 0x0000bb0019007a20 */ /* 0x010fcc0000410000 */
[----:B------:R4:W-:Y:S02]  /*baa0*/  MUFU.TANH R97, R0 ;  /* 0x0000000000617308 */ /* 0x0009e40000002400 */
[----:B----4-:R-:W-:-:S06]  /*bab0*/  FMUL.FTZ R0, R26, c[0x0][0x2ec] ;  /* 0x0000bb001a007a20 */ /* 0x010fcc0000410000 */
[----:B------:R4:W1:Y:S02]  /*bac0*/  MUFU.TANH R129, R0 ;  /* 0x0000000000817308 */ /* 0x0008640000002400 */
[----:B----4-:R-:W-:Y:S02]  /*bad0*/  FMUL.FTZ R0, R27, c[0x0][0x2ec] ;  /* 0x0000bb001b007a20 */ /* 0x010fe40000410000 */
[----:B-1----:R-:W-:Y:S04]  /*bae0*/  HMMA.16816.F32.BF16 R24, R8, R50, R20 ;  /* 0x000000320818723c */ /* 0x002fe80000041814 */
[----:B------:R1:W4:Y:S04]  /*baf0*/  MUFU.TANH R130, R0 ;  /* 0x0000000000827308 */ /* 0x0003280000002400 */
[----:B--2---:R-:W-:Y:S01]  /*bb00*/  HMMA.16816.F32.BF16 R20, R12, R34, RZ ;  /* 0x000000220c14723c */ /* 0x004fe200000418ff */
[----:B-1----:R-:W-:-:S04]  /*bb10*/  FMUL.FTZ R0, R4, c[0x0][0x2ec] ;  /* 0x0000bb0004007a20 */ /* 0x002fc80000410000 */
[----:B------:R1:W2:Y:S02]  /*bb20*/  MUFU.TANH R100, R0 ;  /* 0x0000000000647308 */ /* 0x0002a40000002400 */
[----:B-1----:R-:W-:-:S06]  /*bb30*/  FMUL.FTZ R0, R5, c[0x0][0x2ec] ;  /* 0x0000bb0005007a20 */ /* 0x002fcc0000410000 */
[----:B------:R1:W-:Y:S02]  /*bb40*/  MUFU.TANH R96, R0 ;  /* 0x0000000000607308 */ /* 0x0003e40000002400 */
[----:B-1----:R-:W-:-:S06]  /*bb50*/  FMUL.FTZ R0, R6, c[0x0][0x2ec] ;  /* 0x0000bb0006007a20 */ /* 0x002fcc0000410000 */
[----:B------:R1:W1:Y:S02]  /*bb60*/  MUFU.TANH R131, R0 ;  /* 0x0000000000837308 */ /* 0x0002640000002400 */
[----:B-1----:R-:W-:Y:S02]  /*bb70*/  FMUL.FTZ R0, R7, c[0x0][0x2ec] ;  /* 0x0000bb0007007a20 */ /* 0x002fe40000410000 */
[----:B------:R-:W-:Y:S01]  /*bb80*/  HMMA.16816.F32.BF16 R4, R8, R48, R16 ;  /* 0x000000300804723c */ /* 0x000fe20000041810 */
[----:B------:R-:W1:Y:S03]  /*bb90*/  LDSM.16.M88.4 R48, [R164+0x2800] ;  /* 0x00280000a430783b */ /* 0x000e660000000200 */
[----:B------:R2:W1:Y:S04]  /*bba0*/  MUFU.TANH R134, R0 ;  /* 0x0000000000867308 */ /* 0x0004680000002400 */
[----:B------:R-:W-:Y:S01]  /*bbb0*/  HMMA.16816.F32.BF16 R16, R12, R32, RZ ;  /* 0x000000200c10723c */ /* 0x000fe200000418ff */
[----:B------:R-:W1:Y:S01]  /*bbc0*/  LDSM.16.M88.4 R32, [R167+0x1800] ;  /* 0x00180000a720783b */ /* 0x000e620000000200 */
[----:B--2---:R-:W-:-:S04]  /*bbd0*/  FMUL.FTZ R0, R28, c[0x0][0x2ec] ;  /* 0x0000bb001c007a20 */ /* 0x004fc80000410000 */
[----:B------:R2:W-:Y:S02]  /*bbe0*/  MUFU.TANH R94, R0 ;  /* 0x00000000005e7308 */ /* 0x0005e40000002400 */
[----:B--2---:R-:W-:-:S06]  /*bbf0*/  FMUL.FTZ R0, R29, c[0x0][0x2ec] ;  /* 0x0000bb001d007a20 */ /* 0x004fcc0000410000 */
[----:B------:R2:W1:Y:S02]  /*bc00*/  MUFU.TANH R93, R0 ;  /* 0x00000000005d7308 */ /* 0x0004640000002400 */
[----:B--2---:R-:W-:-:S06]  /*bc10*/  FMUL.FTZ R0, R30, c[0x0][0x2ec] ;  /* 0x0000bb001e007a20 */ /* 0x004fcc0000410000 */
[----:B------:R2:W-:Y:S02]  /*bc20*/  MUFU.TANH R135, R0 ;  /* 0x0000000000877308 */ /* 0x0005e40000002400 */
[----:B--2---:R-:W-:Y:S02]  /*bc30*/  FMUL.FTZ R0, R31, c[0x0][0x2ec] ;  /* 0x0000bb001f007a20 */ /* 0x004fe40000410000 */
[----:B------:R-:W-:Y:S04]  /*bc40*/  HMMA.16816.F32.BF16 R28, R8, R42, R20 ;  /* 0x0000002a081c723c */ /* 0x000fe80000041814 */
[----:B------:R2:W2:Y:S04]  /*bc50*/  MUFU.TANH R136, R0 ;  /* 0x0000000000887308 */ /* 0x0004a80000002400 */
[----:B-1----:R-:W-:Y:S01]  /*bc60*/  HMMA.16816.F32.BF16 R20, R12, R50, RZ ;  /* 0x000000320c14723c */ /* 0x002fe200000418ff */
[----:B--2---:R-:W-:-:S04]  /*bc70*/  FMUL.FTZ R0, R4, c[0x0][0x2ec] ;  /* 0x0000bb0004007a20 */ /* 0x004fc80000410000 */
[----:B------:R1:W-:Y:S02]  /*bc80*/  MUFU.TANH R95, R0 ;  /* 0x00000000005f7308 */ /* 0x0003e40000002400 */
[----:B-1----:R-:W-:-:S06]  /*bc90*/  FMUL.FTZ R0, R5, c[0x0][0x2ec] ;  /* 0x0000bb0005007a20 */ /* 0x002fcc0000410000 */
[----:B------:R1:W-:Y:S02]  /*bca0*/  MUFU.TANH R92, R0 ;  /* 0x00000000005c7308 */ /* 0x0003e40000002400 */
[----:B-1----:R-:W-:-:S06]  /*bcb0*/  FMUL.FTZ R0, R6, c[0x0][0x2ec] ;  /* 0x0000bb0006007a20 */ /* 0x002fcc0000410000 */
[----:B------:R1:W-:Y:S02]  /*bcc0*/  MUFU.TANH R137, R0 ;  /* 0x0000000000897308 */ /* 0x0003e40000002400 */
[----:B-1----:R-:W-:Y:S02]  /*bcd0*/  FMUL.FTZ R0, R7, c[0x0][0x2ec] ;  /* 0x0000bb0007007a20 */ /* 0x002fe40000410000 */
[----:B------:R-:W-:Y:S01]  /*bce0*/  HMMA.16816.F32.BF16 R4, R8, R40, R16 ;  /* 0x000000280804723c */ /* 0x000fe20000041810 */
[----:B------:R-:W1:Y:S03]  /*bcf0*/  LDSM.16.M88.4 R40, [R167+0x1c00] ;  /* 0x001c0000a728783b */ /* 0x000e660000000200 */
[----:B------:R2:W-:Y:S04]  /*bd00*/  MUFU.TANH R139, R0 ;  /* 0x00000000008b7308 */ /* 0x0005e80000002400 */
[----:B------:R-:W-:Y:S01]  /*bd10*/  HMMA.16816.F32.BF16 R16, R12, R48, RZ ;  /* 0x000000300c10723c */ /* 0x000fe200000418ff */
[----:B------:R-:W-:Y:S01]  /*bd20*/  LDSM.16.M88.4 R48, [R167+0x2800] ;  /* 0x00280000a730783b */ /* 0x000fe20000000200 */
[----:B--2---:R-:W-:-:S04]  /*bd30*/  FMUL.FTZ R0, R24, c[0x0][0x2ec] ;  /* 0x0000bb0018007a20 */ /* 0x004fc80000410000 */
[----:B------:R2:W1:Y:S02]  /*bd40*/  MUFU.TANH R90, R0 ;  /* 0x00000000005a7308 */ /* 0x0004640000002400 */
[----:B--2---:R-:W-:-:S06]  /*bd50*/  FMUL.FTZ R0, R25, c[0x0][0x2ec] ;  /* 0x0000bb0019007a20 */ /* 0x004fcc0000410000 */
[----:B------:R2:W-:Y:S02]  /*bd60*/  MUFU.TANH R89, R0 ;  /* 0x0000000000597308 */ /* 0x0005e40000002400 */
[----:B--2---:R-:W-:-:S06]  /*bd70*/  FMUL.FTZ R0, R26, c[0x0][0x2ec] ;  /* 0x0000bb001a007a20 */ /* 0x004fcc0000410000 */
[----:B------:R2:W1:Y:S02]  /*bd80*/  MUFU.TANH R138, R0 ;  /* 0x00000000008a7308 */ /* 0x0004640000002400 */
[----:B--2---:R-:W-:Y:S02]  /*bd90*/  FMUL.FTZ R0, R27, c[0x0][0x2ec] ;  /* 0x0000bb001b007a20 */ /* 0x004fe40000410000 */
[----:B------:R-:W-:Y:S04]  /*bda0*/  HMMA.16816.F32.BF16 R24, R8, R34, R20 ;  /* 0x000000220818723c */ /* 0x000fe80000041814 */
[----:B------:R2:W1:Y:S04]  /*bdb0*/  MUFU.TANH R140, R0 ;  /* 0x00000000008c7308 */ /* 0x0004680000002400 */
[----:B------:R-:W-:Y:S01]  /*bdc0*/  HMMA.16816.F32.BF16 R20, R12, R52, RZ ;  /* 0x000000340c14723c */ /* 0x000fe200000418ff */
[----:B--2---:R-:W-:-:S04]  /*bdd0*/  FMUL.FTZ R0, R4, c[0x0][0x2ec] ;  /* 0x0000bb0004007a20 */ /* 0x004fc80000410000 */
[----:B------:R2:W2:Y:S11]  /*bde0*/  MUFU.TANH R88, R0 ;  /* 0x0000000000587308 */ /* 0x0004b60000002400 */
[----:B------:R-:W-:Y:S08]  /*bdf0*/  @!UPT UIADD3 URZ, URZ, URZ, URZ ;  /* 0x0000003f3f3ff290 */ /* 0x000ff0000fffe03f */
[----:B-1----:R-:W-:Y:S01]  /*be00*/  HMMA.16816.F32.BF16 R20, R8, R40, R20 ;  /* 0x000000280814723c */ /* 0x002fe20000041814 */
[----:B--2---:R-:W-:-:S04]  /*be10*/  FMUL.FTZ R0, R5, c[0x0][0x2ec] ;  /* 0x0000bb0005007a20 */ /* 0x004fc80000410000 */
[----:B------:R1:W-:Y:S02]  /*be20*/  MUFU.TANH R57, R0 ;  /* 0x0000000000397308 */ /* 0x0003e40000002400 */
[----:B-1----:R-:W-:-:S06]  /*be30*/  FMUL.FTZ R0, R6, c[0x0][0x2ec] ;  /* 0x0000bb0006007a20 */ /* 0x002fcc0000410000 */
[----:B------:R1:W2:Y:S02]  /*be40*/  MUFU.TANH R142, R0 ;  /* 0x00000000008e7308 */ /* 0x0002a40000002400 */
[----:B-1----:R-:W-:Y:S02]  /*be50*/  FMUL.FTZ R0, R7, c[0x0][0x2ec] ;  /* 0x0000bb0007007a20 */ /* 0x002fe40000410000 */
[----:B------:R-:W-:Y:S01]  /*be60*/  HMMA.16816.F32.BF16 R4, R8, R32, R16 ;  /* 0x000000200804723c */ /* 0x000fe20000041810 */
[----:B------:R-:W-:Y:S03]  /*be70*/  LDSM.16.M88.4 R32, [R167+0x2000] ;  /* 0x00200000a720783b */ /* 0x000fe60000000200 */
[----:B------:R1:W1:Y:S04]  /*be80*/  MUFU.TANH R145, R0 ;  /* 0x0000000000917308 */ /* 0x0002680000002400 */
[----:B------:R-:W-:Y:S01]  /*be90*/  HMMA.16816.F32.BF16 R16, R12, R54, RZ ;  /* 0x000000360c10723c */ /* 0x000fe200000418ff */
[----:B-1----:R-:W-:-:S04]  /*bea0*/  FMUL.FTZ R0, R28, c[0x0][0x2ec] ;  /* 0x0000bb001c007a20 */ /* 0x002fc80000410000 */
[----:B------:R1:W1:Y:S02]  /*beb0*/  MUFU.TANH R87, R0 ;  /* 0x0000000000577308 */ /* 0x0002640000002400 */
[----:B-1----:R-:W-:-:S06]  /*bec0*/  FMUL.FTZ R0, R29, c[0x0][0x2ec] ;  /* 0x0000bb001d007a20 */ /* 0x002fcc0000410000 */
[----:B------:R1:W-:Y:S02]  /*bed0*/  MUFU.TANH R85, R0 ;  /* 0x0000000000557308 */ /* 0x0003e40000002400 */
[----:B-1----:R-:W-:-:S06]  /*bee0*/  FMUL.FTZ R0, R30, c[0x0][0x2ec] ;  /* 0x0000bb001e007a20 */ /* 0x002fcc0000410000 */
[----:B------:R1:W1:Y:S02]  /*bef0*/  MUFU.TANH R143, R0 ;  /* 0x00000000008f7308 */ /* 0x0002640000002400 */
[----:B-1----:R-:W-:Y:S02]  /*bf00*/  FMUL.FTZ R0, R31, c[0x0][0x2ec] ;  /* 0x0000bb001f007a20 */ /* 0x002fe40000410000 */
[----:B------:R-:W1:Y:S04]  /*bf10*/  LDSM.16.M88.4 R28, [R164+0x3000] ;  /* 0x00300000a41c783b */ /* 0x000e680000000200 */
[----:B------:R2:W-:Y:S02]  /*bf20*/  MUFU.TANH R144, R0 ;  /* 0x0000000000907308 */ /* 0x0005e40000002400 */
[----:B--2---:R-:W-:-:S06]  /*bf30*/  FMUL.FTZ R0, R4, c[0x0][0x2ec] ;  /* 0x0000bb0004007a20 */ /* 0x004fcc0000410000 */
[----:B------:R2:W1:Y:S02]  /*bf40*/  MUFU.TANH R84, R0 ;  /* 0x0000000000547308 */ /* 0x0004640000002400 */
[----:B--2---:R-:W-:-:S06]  /*bf50*/  FMUL.FTZ R0, R5, c[0x0][0x2ec] ;  /* 0x0000bb0005007a20 */ /* 0x004fcc0000410000 */
[----:B------:R2:W-:Y:S02]  /*bf60*/  MUFU.TANH R86, R0 ;  /* 0x0000000000567308 */ /* 0x0005e40000002400 */
[----:B--2---:R-:W-:-:S06]  /*bf70*/  FMUL.FTZ R0, R6, c[0x0][0x2ec] ;  /* 0x0000bb0006007a20 */ /* 0x004fcc0000410000 */
[----:B------:R2:W1:Y:S02]  /*bf80*/  MUFU.TANH R146, R0 ;  /* 0x0000000000927308 */ /* 0x0004640000002400 */
[----:B--2---:R-:W-:Y:S02]  /*bf90*/  FMUL.FTZ R0, R7, c[0x0][0x2ec] ;  /* 0x0000bb0007007a20 */ /* 0x004fe40000410000 */
[----:B------:R-:W-:Y:S01]  /*bfa0*/  HMMA.16816.F32.BF16 R4, R8, R42, R16 ;  /* 0x0000002a0804723c */ /* 0x000fe20000041810 */
[----:B------:R-:W2:Y:S03]  /*bfb0*/  LDSM.16.M88.4 R40, [R164+0x3400] ;  /* 0x00340000a428783b */ /* 0x000ea60000000200 */
[----:B------:R3:W-:Y:S04]  /*bfc0*/  MUFU.TANH R149, R0 ;  /* 0x0000000000957308 */ /* 0x0007e80000002400 */
[----:B-1----:R-:W-:Y:S01]  /*bfd0*/  HMMA.16816.F32.BF16 R16, R12, R28, RZ ;  /* 0x0000001c0c10723c */ /* 0x002fe200000418ff */
[----:B---3--:R-:W-:-:S04]  /*bfe0*/  FMUL.FTZ R0, R24, c[0x0][0x2ec] ;  /* 0x0000bb0018007a20 */ /* 0x008fc80000410000 */
[----:B------:R1:W-:Y:S02]  /*bff0*/  MUFU.TANH R83, R0 ;  /* 0x0000000000537308 */ /* 0x0003e40000002400 */
[----:B-1----:R-:W-:-:S06]  /*c000*/  FMUL.FTZ R0, R25, c[0x0][0x2ec] ;  /* 0x0000bb0019007a20 */ /* 0x002fcc0000410000 */
[----:B------:R1:W3:Y:S02]  /*c010*/  MUFU.TANH R81, R0 ;  /* 0x0000000000517308 */ /* 0x0002e40000002400 */
[----:B-1----:R-:W-:-:S06]  /*c020*/  FMUL.FTZ R0, R26, c[0x0][0x2ec] ;  /* 0x0000bb001a007a20 */ /* 0x002fcc0000410000 */
[----:B------:R1:W-:Y:S02]  /*c030*/  MUFU.TANH R147, R0 ;  /* 0x0000000000937308 */ /* 0x0003e40000002400 */
        /* <DEDUP_REMOVED lines=23> */
[----:B------:R1:W1:Y:S02]  /*c1b0*/  MUFU.TANH R151, R0 ;  /* 0x0000000000977308 */ /* 0x0002640000002400 */
[----:B-1----:R-:W-:-:S06]  /*c1c0*/  FMUL.FTZ R0, R20, c[0x0][0x2ec] ;  /* 0x0000bb0014007a20 */ /* 0x002fcc0000410000 */
[----:B------:R1:W-:Y:S11]  /*c1d0*/  MUFU.TANH R76, R0 ;  /* 0x00000000004c7308 */ /* 0x0003f60000002400 */
[----:B------:R-:W-:Y:S01]  /*c1e0*/  @!UPT UIADD3 URZ, URZ, URZ, URZ ;  /* 0x0000003f3f3ff290 */ /* 0x000fe2000fffe03f */
[----:B------:R-:W-:Y:S02]  /*c1f0*/  FMUL.FTZ R3, R6, c[0x0][0x2ec] ;  /* 0x0000bb0006037a20 */ /* 0x000fe40000410000 */
[----:B------:R-:W-:Y:S02]  /*c200*/  FMUL.FTZ R7, R7, c[0x0][0x2ec] ;  /* 0x0000bb0007077a20 */ /* 0x000fe40000410000 */
[----:B------:R-:W-:Y:S01]  /*c210*/  MUFU.TANH R74, R3 ;  /* 0x00000003004a7308 */ /* 0x000fe20000002400 */
[----:B-1----:R-:W-:-:S07]  /*c220*/  FMUL.FTZ R0, R21, c[0x0][0x2ec] ;  /* 0x0000bb0015007a20 */ /* 0x002fce0000410000 */
[----:B------:R-:W-:Y:S08]  /*c230*/  MUFU.TANH R141, R7 ;  /* 0x00000007008d7308 */ /* 0x000ff00000002400 */
[----:B------:R1:W-:Y:S02]  /*c240*/  MUFU.TANH R161, R0 ;  /* 0x0000000000a17308 */ /* 0x0003e40000002400 */
[----:B-1----:R-:W-:-:S06]  /*c250*/  FMUL.FTZ R0, R22, c[0x0][0x2ec] ;  /* 0x0000bb0016007a20 */ /* 0x002fcc0000410000 */
[----:B------:R1:W1:Y:S02]  /*c260*/  MUFU.TANH R75, R0 ;  /* 0x00000000004b7308 */ /* 0x0002640000002400 */
[----:B-1----:R-:W-:Y:S02]  /*c270*/  FMUL.FTZ R0, R23, c[0x0][0x2ec] ;  /* 0x0000bb0017007a20 */ /* 0x002fe40000410000 */
[----:B------:R-:W-:Y:S04]  /*c280*/  HMMA.16816.F32.BF16 R20, R8, R28, R16 ;  /* 0x0000001c0814723c */ /* 0x000fe80000041810 */
[----:B------:R1:W1:Y:S04]  /*c290*/  MUFU.TANH R159, R0 ;  /* 0x00000000009f7308 */ /* 0x0002680000002400 */
[----:B------:R-:W-:Y:S01]  /*c2a0*/  HMMA.16816.F32.BF16 R16, R12, R42, RZ ;  /* 0x0000002a0c10723c */ /* 0x000fe200000418ff */
[----:B------:R-:W3:Y:S01]  /*c2b0*/  LDSM.16.M88.4 R40, [R164+0x3c00] ;  /* 0x003c0000a428783b */ /* 0x000ee20000000200 */
[----:B-1----:R-:W-:-:S04]  /*c2c0*/  FMUL.FTZ R0, R4, c[0x0][0x2ec] ;  /* 0x0000bb0004007a20 */ /* 0x002fc80000410000 */
[----:B------:R1:W-:Y:S10]  /*c2d0*/  MUFU.TANH R77, R0 ;  /* 0x00000000004d7308 */ /* 0x0003f40000002400 */
[----:B------:R-:W-:-:S02]  /*c2e0*/  FMUL.FTZ R6, R20, c[0x0][0x2ec] ;  /* 0x0000bb0014067a20 */ /* 0x000fc40000410000 */
[----:B------:R-:W-:Y:S02]  /*c2f0*/  FMUL.FTZ R7, R23, c[0x0][0x2ec] ;  /* 0x0000bb0017077a20 */ /* 0x000fe40000410000 */
[----:B------:R-:W3:Y:S04]  /*c300*/  MUFU.TANH R73, R6 ;  /* 0x0000000600497308 */ /* 0x000ee80000002400 */
[----:B------:R-:W-:Y:S01]  /*c310*/  HMMA.16816.F32.BF16 R24, R8, R30, R16 ;  /* 0x0000001e0818723c */ /* 0x000fe20000041810 */
[----:B------:R-:W-:Y:S01]  /*c320*/  LDSM.16.M88.4 R28, [R164+0x4000] ;  /* 0x00400000a41c783b */ /* 0x000fe20000000200 */
[----:B-1----:R-:W-:-:S06]  /*c330*/  FMUL.FTZ R0, R5, c[0x0][0x2ec] ;  /* 0x0000bb0005007a20 */ /* 0x002fcc0000410000 */
[----:B--2---:R-:W-:Y:S01]  /*c340*/  HMMA.16816.F32.BF16 R16, R12, R32, RZ ;  /* 0x000000200c10723c */ /* 0x004fe200000418ff */
[----:B------:R1:W2:Y:S02]  /*c350*/  MUFU.TANH R160, R0 ;  /* 0x0000000000a07308 */ /* 0x0002a40000002400 */
[----:B-1----:R-:W-:-:S04]  /*c360*/  IADD3 R0, R2, 0x1, R39 ;  /* 0x0000000102007810 */ /* 0x002fc80007ffe027 */
[----:B------:R-:W-:Y:S01]  /*c370*/  IADD3 R2, R91, R0, -R47 ;  /* 0x000000005b027210 */ /* 0x000fe20007ffe82f */
[----:B------:R-:W-:Y:S02]  /*c380*/  IMAD.IADD R0, R60, 0x1, R44 ;  /* 0x000000013c007824 */ /* 0x000fe400078e022c */
[----:B------:R1:W-:Y:S01]  /*c390*/  MUFU.TANH R44, R7 ;  /* 0x00000007002c7308 */ /* 0x0003e20000002400 */
[----:B------:R-:W-:Y:S02]  /*c3a0*/  IADD3 R2, R2, c[0x0][0x2e8], RZ ;  /* 0x0000ba0002027a10 */ /* 0x000fe40007ffe0ff */
[----:B------:R-:W-:Y:S02]  /*c3b0*/  IADD3 R6, R0, 0x9, RZ ;  /* 0x0000000900067810 */ /* 0x000fe40007ffe0ff */
[C---:B------:R-:W-:Y:S02]  /*c3c0*/  IADD3 R3, R2.reuse, 0x8, RZ ;  /* 0x0000000802037810 */ /* 0x040fe40007ffe0ff */
[----:B------:R-:W-:-:S02]  /*c3d0*/  IMNMX R4, R2, R91, PT ;  /* 0x0000005b02047217 */ /* 0x000fc40003800200 */
[----:B------:R-:W-:Y:S02]  /*c3e0*/  IMNMX R2, R3, R91, PT ;  /* 0x0000005b03027217 */ /* 0x000fe40003800200 */
[----:B------:R-:W-:Y:S02]  /*c3f0*/  IADD3 R3, R0, 0x8, RZ ;  /* 0x0000000800037810 */ /* 0x000fe40007ffe0ff */
[-C--:B------:R-:W-:Y:S02]  /*c400*/  ISETP.GE.AND P4, PT, R6, R4.reuse, PT ;  /* 0x000000040600720c */ /* 0x080fe40003f86270 */
[----:B------:R-:W-:Y:S01]  /*c410*/  ISETP.GE.AND P3, PT, R3, R4, PT ;  /* 0x000000040300720c */ /* 0x000fe20003f66270 */
[----:B-1----:R-:W-:Y:S01]  /*c420*/  FMUL.FTZ R7, R25, c[0x0][0x2ec] ;  /* 0x0000bb0019077a20 */ /* 0x002fe20000410000 */
[-C--:B------:R-:W-:Y:S01]  /*c430*/  ISETP.GE.AND P5, PT, R3, R2.reuse, PT ;  /* 0x000000020300720c */ /* 0x080fe20003fa6270 */
[----:B------:R-:W-:Y:S01]  /*c440*/  FMUL.FTZ R3, R21, c[0x0][0x2ec] ;  /* 0x0000bb0015037a20 */ /* 0x000fe20000410000 */
[C---:B------:R-:W-:Y:S01]  /*c450*/  IADD3 R5, R0.reuse, 0x1, RZ ;  /* 0x0000000100057810 */ /* 0x040fe20007ffe0ff */
[----:B------:R-:W-:Y:S01]  /*c460*/  MUFU.TANH R70, R7 ;  /* 0x0000000700467308 */ /* 0x000fe20000002400 */
[----:B------:R-:W-:-:S02]  /*c470*/  ISETP.GE.AND P1, PT, R0, R2, PT ;  /* 0x000000020000720c */ /* 0x000fc40003f26270 */
[C---:B------:R-:W-:Y:S02]  /*c480*/  ISETP.GE.AND P2, PT, R5.reuse, R4, PT ;  /* 0x000000040500720c */ /* 0x040fe40003f46270 */
[----:B------:R-:W-:Y:S02]  /*c490*/  ISETP.GE.AND P0, PT, R5, R2, PT ;  /* 0x000000020500720c */ /* 0x000fe40003f06270 */
[----:B------:R-:W-:Y:S01]  /*c4a0*/  IADD3 R5, R0, 0x10, RZ ;  /* 0x0000001000057810 */ /* 0x000fe20007ffe0ff */
[----:B------:R1:W-:Y:S01]  /*c4b0*/  MUFU.TANH R128, R3 ;  /* 0x0000000300807308 */ /* 0x0003e20000002400 */
[----:B-----5:R-:W-:Y:S02]  /*c4c0*/  FSEL R117, R117, -INF , !P1 ;  /* 0xff80000075757808 */ /* 0x020fe40004800000 */
[----:B------:R-:W-:Y:S02]  /*c4d0*/  FSEL R110, R110, -INF , !P3 ;  /* 0xff8000006e6e7808 */ /* 0x000fe40005800000 */
[----:B------:R-:W-:-:S02]  /*c4e0*/  ISETP.GE.AND P6, PT, R5, R4, PT ;  /* 0x000000040500720c */ /* 0x000fc40003fc6270 */
[----:B------:R-:W-:Y:S02]  /*c4f0*/  ISETP.GE.AND P1, PT, R5, R2, PT ;  /* 0x000000020500720c */ /* 0x000fe40003f26270 */
[----:B------:R-:W-:Y:S02]  /*c500*/  IADD3 R5, R0, 0x18, RZ ;  /* 0x0000001800057810 */ /* 0x000fe40007ffe0ff */
[----:B------:R-:W-:Y:S02]  /*c510*/  FSEL R107, R107, -INF , !P2 ;  /* 0xff8000006b6b7808 */ /* 0x000fe40005000000 */
[----:B------:R-:W-:Y:S02]  /*c520*/  FSEL R118, R118, -INF , !P0 ;  /* 0xff80000076767808 */ /* 0x000fe40004000000 */
[----:B------:R-:W-:Y:S02]  /*c530*/  FSEL R120, R120, -INF , !P1 ;  /* 0xff80000078787808 */ /* 0x000fe40004800000 */
[----:B-1----:R-:W-:-:S02]  /*c540*/  P2R R3, PR, RZ, 0x10 ;  /* 0x00000010ff037803 */ /* 0x002fc40000000000 */
[----:B------:R-:W-:Y:S01]  /*c550*/  ISETP.GE.AND P4, PT, R6, R2, PT ;  /* 0x000000020600720c */ /* 0x000fe20003f86270 */
[----:B------:R-:W-:Y:S01]  /*c560*/  FMUL.FTZ R6, R22, c[0x0][0x2ec] ;  /* 0x0000bb0016067a20 */ /* 0x000fe20000410000 */
[----:B------:R-:W-:Y:S01]  /*c570*/  ISETP.NE.AND P3, PT, R3, RZ, PT ;  /* 0x000000ff0300720c */ /* 0x000fe20003f65270 */
[----:B------:R-:W-:Y:S01]  /*c580*/  HMMA.16816.F32.BF16 R20, R8, R48, R16 ;  /* 0x000000300814723c */ /* 0x000fe20000041810 */
[----:B------:R-:W-:Y:S01]  /*c590*/  FMUL.FTZ R3, R24, c[0x0][0x2ec] ;  /* 0x0000bb0018037a20 */ /* 0x000fe20000410000 */
[----:B------:R1:W5:Y:S01]  /*c5a0*/  MUFU.TANH R72, R6 ;  /* 0x0000000600487308 */ /* 0x0003620000002400 */
[----:B------:R-:W-:Y:S02]  /*c5b0*/  FSEL R109, R109, -INF , !P3 ;  /* 0xff8000006d6d7808 */ /* 0x000fe40005800000 */
[----:B------:R-:W-:Y:S02]  /*c5c0*/  ISETP.GE.AND P3, PT, R5, R4, PT ;  /* 0x000000040500720c */ /* 0x000fe40003f66270 */
[----:B------:R-:W-:Y:S01]  /*c5d0*/  FSEL R123, R123, -INF , !P5 ;  /* 0xff8000007b7b7808 */ /* 0x000fe20006800000 */
[----:B------:R-:W-:Y:S01]  /*c5e0*/  HMMA.16816.F32.BF16 R16, R12, R34, RZ ;  /* 0x000000220c10723c */ /* 0x000fe200000418ff */
[----:B------:R-:W2:Y:S01]  /*c5f0*/  LDSM.16.M88.4 R32, [R167+0x2c00] ;  /* 0x002c0000a720783b */ /* 0x000ea20000000200 */
[----:B------:R3:W2:Y:S01]  /*c600*/  MUFU.TANH R71, R3 ;  /* 0x0000000300477308 */ /* 0x0006a20000002400 */
[----:B------:R-:W-:-:S02]  /*c610*/  FSEL R125, R125, -INF , !P4 ;  /* 0xff8000007d7d7808 */ /* 0x000fc40006000000 */
[----:B------:R-:W-:Y:S02]  /*c620*/  ISETP.GE.AND P4, PT, R5, R2, PT ;  /* 0x000000020500720c */ /* 0x000fe40003f86270 */
[----:B------:R-:W-:Y:S02]  /*c630*/  IADD3 R5, R0, 0x19, RZ ;  /* 0x0000001900057810 */ /* 0x000fe40007ffe0ff */
[----:B------:R-:W-:Y:S02]  /*c640*/  FSEL R108, R108, -INF , !P6 ;  /* 0xff8000006c6c7808 */ /* 0x000fe40007000000 */
[----:B-1----:R-:W-:Y:S02]  /*c650*/  IADD3 R6, R0, 0x11, RZ ;  /* 0x0000001100067810 */ /* 0x002fe40007ffe0ff */
[-C--:B------:R-:W-:Y:S02]  /*c660*/  ISETP.GE.AND P6, PT, R5, R4.reuse, PT ;  /* 0x000000040500720c */ /* 0x080fe40003fc6270 */
[----:B------:R-:W-:-:S02]  /*c670*/  ISETP.GE.AND P2, PT, R6, R4, PT ;  /* 0x000000040600720c */ /* 0x000fc40003f46270 */
[----:B------:R-:W-:Y:S02]  /*c680*/  ISETP.GE.AND P0, PT, R6, R2, PT ;  /* 0x000000020600720c */ /* 0x000fe40003f06270 */
[----:B------:R-:W-:Y:S02]  /*c690*/  P2R R6, PR, RZ, 0x8 ;  /* 0x00000008ff067803 */ /* 0x000fe40000000000 */
[----:B---3--:R-:W-:Y:S02]  /*c6a0*/  IADD3 R3, R0, 0x20, RZ ;  /* 0x0000002000037810 */ /* 0x008fe40007ffe0ff */
[----:B------:R-:W-:Y:S01]  /*c6b0*/  ISETP.NE.AND P1, PT, R6, RZ, PT ;  /* 0x000000ff0600720c */ /* 0x000fe20003f25270 */
[----:B------:R-:W-:Y:S01]  /*c6c0*/  FMUL.FTZ R6, R26, c[0x0][0x2ec] ;  /* 0x0000bb001a067a20 */ /* 0x000fe20000410000 */
[----:B------:R-:W-:Y:S02]  /*c6d0*/  FSEL R119, R119, -INF , !P0 ;  /* 0xff80000077777808 */ /* 0x000fe40004000000 */
[C---:B------:R-:W-:Y:S01]  /*c6e0*/  ISETP.GE.AND P5, PT, R3.reuse, R4, PT ;  /* 0x000000040300720c */ /* 0x040fe20003fa6270 */
[----:B------:R1:W3:Y:S01]  /*c6f0*/  MUFU.TANH R47, R6 ;  /* 0x00000006002f7308 */ /* 0x0002e20000002400 */
[----:B------:R-:W-:-:S02]  /*c700*/  ISETP.GE.AND P0, PT, R3, R2, PT ;  /* 0x000000020300720c */ /* 0x000fc40003f06270 */
[C---:B------:R-:W-:Y:S02]  /*c710*/  IADD3 R3, R0.reuse, 0x21, RZ ;  /* 0x0000002100037810 */ /* 0x040fe40007ffe0ff */
[----:B------:R-:W-:Y:S02]  /*c720*/  FSEL R103, R103, -INF , !P2 ;  /* 0xff80000067677808 */ /* 0x000fe40005000000 */
[----:B------:R-:W-:Y:S02]  /*c730*/  ISETP.GE.AND P3, PT, R5, R2, PT ;  /* 0x000000020500720c */ /* 0x000fe40003f66270 */
[----:B------:R-:W-:Y:S02]  /*c740*/  ISETP.GE.AND P2, PT, R3, R4, PT ;  /* 0x000000040300720c */ /* 0x000fe40003f46270 */
[----:B------:R-:W-:Y:S02]  /*c750*/  IADD3 R5, R0, 0x28, RZ ;  /* 0x0000002800057810 */ /* 0x000fe40007ffe0ff */
[----:B------:R-:W-:-:S02]  /*c760*/  FSEL R102, R102, -INF , !P1 ;  /* 0xff80000066667808 */ /* 0x000fc40004800000 */
[----:B------:R-:W-:Y:S01]  /*c770*/  ISETP.GE.AND P1, PT, R3, R2, PT ;  /* 0x000000020300720c */ /* 0x000fe20003f26270 */
[----:B-1----:R-:W-:Y:S01]  /*c780*/  FMUL.FTZ R6, R27, c[0x0][0x2ec] ;  /* 0x0000bb001b067a20 */ /* 0x002fe20000410000 */
[----:B------:R-:W-:Y:S01]  /*c790*/  FSEL R121, R121, -INF , !P4 ;  /* 0xff80000079797808 */ /* 0x000fe20006000000 */
[----:B------:R-:W-:Y:S01]  /*c7a0*/  HMMA.16816.F32.BF16 R24, R8, R50, R16 ;  /* 0x000000320818723c */ /* 0x000fe20000041810 */
[----:B------:R-:W-:Y:S01]  /*c7b0*/  P2R R3, PR, RZ, 0x4 ;  /* 0x00000004ff037803 */ /* 0x000fe20000000000 */
[----:B------:R1:W1:Y:S01]  /*c7c0*/  MUFU.TANH R67, R6 ;  /* 0x0000000600437308 */ /* 0x0002620000002400 */
[C---:B------:R-:W-:Y:S01]  /*c7d0*/  ISETP.GE.AND P4, PT, R5.reuse, R4, PT ;  /* 0x000000040500720c */ /* 0x040fe20003f86270 */
[----:B------:R-:W3:Y:S01]  /*c7e0*/  LDSM.16.M88.4 R48, [R167+0x3000] ;  /* 0x00300000a730783b */ /* 0x000ee20000000200 */
[----:B------:R-:W-:Y:S01]  /*c7f0*/  ISETP.GE.AND P2, PT, R5, R2, PT ;  /* 0x000000020500720c */ /* 0x000fe20003f46270 */
[----:B------:R-:W-:Y:S01]  /*c800*/  FMUL.FTZ R5, R20, c[0x0][0x2ec] ;  /* 0x0000bb0014057a20 */ /* 0x000fe20000410000 */
[----:B------:R-:W-:Y:S01]  /*c810*/  FSEL R101, R101, -INF , !P5 ;  /* 0xff80000065657808 */ /* 0x000fe20006800000 */
[----:B------:R-:W-:Y:S01]  /*c820*/  HMMA.16816.F32.BF16 R16, R12, R40, RZ ;  /* 0x000000280c10723c */ /* 0x000fe200000418ff */
[----:B------:R-:W-:Y:S01]  /*c830*/  FSEL R126, R126, -INF , !P1 ;  /* 0xff8000007e7e7808 */ /* 0x000fe20004800000 */
[----:B------:R2:W2:Y:S01]  /*c840*/  MUFU.TANH R69, R5 ;  /* 0x0000000500457308 */ /* 0x0004a20000002400 */
[----:B------:R-:W-:-:S02]  /*c850*/  FSEL R106, R106, -INF , !P6 ;  /* 0xff8000006a6a7808 */ /* 0x000fc40007000000 */
[----:B------:R-:W-:Y:S02]  /*c860*/  ISETP.NE.AND P6, PT, R3, RZ, PT ;  /* 0x000000ff0300720c */ /* 0x000fe40003fc5270 */
[----:B------:R-:W-:Y:S02]  /*c870*/  IADD3 R3, R0, 0x29, RZ ;  /* 0x0000002900037810 */ /* 0x000fe40007ffe0ff */
[----:B------:R-:W-:Y:S01]  /*c880*/  FSEL R122, R122, -INF , !P3 ;  /* 0xff8000007a7a7808 */ /* 0x000fe20005800000 */
[----:B-1----:R-:W-:Y:S01]  /*c890*/  FMUL.FTZ R6, R21, c[0x0][0x2ec] ;  /* 0x0000bb0015067a20 */ /* 0x002fe20000410000 */
[----:B------:R-:W-:Y:S02]  /*c8a0*/  FSEL R124, R124, -INF , !P0 ;  /* 0xff8000007c7c7808 */ /* 0x000fe40004000000 */
[C---:B------:R-:W-:Y:S01]  /*c8b0*/  ISETP.GE.AND P3, PT, R3.reuse, R4, PT ;  /* 0x000000040300720c */ /* 0x040fe20003f66270 */
[----:B------:R1:W-:Y:S01]  /*c8c0*/  MUFU.TANH R116, R6 ;  /* 0x0000000600747308 */ /* 0x0003e20000002400 */
[----:B------:R-:W-:-:S02]  /*c8d0*/  ISETP.GE.AND P0, PT, R3, R2, PT ;  /* 0x000000020300720c */ /* 0x000fc40003f06270 */
[C---:B------:R-:W-:Y:S02]  /*c8e0*/  IADD3 R3, R0.reuse, 0x31, RZ ;  /* 0x0000003100037810 */ /* 0x040fe40007ffe0ff */
[----:B--2---:R-:W-:Y:S02]  /*c8f0*/  IADD3 R5, R0, 0x30, RZ ;  /* 0x0000003000057810 */ /* 0x004fe40007ffe0ff */
[----:B------:R-:W-:Y:S02]  /*c900*/  FSEL R98, R98, -INF , !P4 ;  /* 0xff80000062627808 */ /* 0x000fe40006000000 */
[C---:B------:R-:W-:Y:S02]  /*c910*/  ISETP.GE.AND P5, PT, R5.reuse, R4, PT ;  /* 0x000000040500720c */ /* 0x040fe40003fa6270 */
[----:B------:R-:W-:Y:S01]  /*c920*/  ISETP.GE.AND P1, PT, R5, R2, PT ;  /* 0x000000020500720c */ /* 0x000fe20003f26270 */
[----:B------:R-:W-:Y:S01]  /*c930*/  FMUL.FTZ R5, R22, c[0x0][0x2ec] ;  /* 0x0000bb0016057a20 */ /* 0x000fe20000410000 */
[----:B------:R-:W-:-:S02]  /*c940*/  FSEL R129, R129, -INF , !P2 ;  /* 0xff80000081817808 */ /* 0x000fc40005000000 */
[----:B------:R-:W-:Y:S01]  /*c950*/  FSEL R97, R97, -INF , !P3 ;  /* 0xff80000061617808 */ /* 0x000fe20005800000 */
[----:B-1----:R-:W-:Y:S01]  /*c960*/  FMUL.FTZ R6, R23, c[0x0][0x2ec] ;  /* 0x0000bb0017067a20 */ /* 0x002fe20000410000 */
[----:B------:R1:W2:Y:S01]  /*c970*/  MUFU.TANH R39, R5 ;  /* 0x0000000500277308 */ /* 0x0002a20000002400 */
[----:B------:R-:W-:Y:S01]  /*c980*/  HMMA.16816.F32.BF16 R20, R8, R32, R16 ;  /* 0x000000200814723c */ /* 0x000fe20000041810 */
[----:B----4-:R-:W-:Y:S02]  /*c990*/  FSEL R130, R130, -INF , !P0 ;  /* 0xff80000082827808 */ /* 0x010fe40004000000 */
[C---:B------:R-:W-:Y:S02]  /*c9a0*/  ISETP.GE.AND P4, PT, R3.reuse, R4, PT ;  /* 0x000000040300720c */ /* 0x040fe40003f86270 */
[----:B------:R-:W-:Y:S02]  /*c9b0*/  ISETP.GE.AND P2, PT, R3, R2, PT ;  /* 0x000000020300720c */ /* 0x000fe40003f46270 */
[----:B------:R-:W-:Y:S01]  /*c9c0*/  IADD3 R3, R0, 0x39, RZ ;  /* 0x0000003900037810 */ /* 0x000fe20007ffe0ff */
[----:B------:R-:W-:Y:S01]  /*c9d0*/  HMMA.16816.F32.BF16 R16, R12, R42, RZ ;  /* 0x0000002a0c10723c */ /* 0x000fe200000418ff */
[----:B------:R-:W-:Y:S01]  /*c9e0*/  FSEL R100, R100, -INF , !P5 ;  /* 0xff80000064647808 */ /* 0x000fe20006800000 */
[----:B------:R4:W-:Y:S01]  /*c9f0*/  MUFU.TANH R37, R6 ;  /* 0x0000000600257308 */ /* 0x0009e20000002400 */
[----:B------:R-:W-:Y:S01]  /*ca00*/  FSEL R131, R131, -INF , !P1 ;  /* 0xff80000083837808 */ /* 0x000fe20004800000 */
[----:B------:R-:W2:Y:S01]  /*ca10*/  LDSM.16.M88.4 R40, [R164+0x4400] ;  /* 0x00440000a428783b */ /* 0x000ea20000000200 */
[----:B------:R-:W-:-:S02]  /*ca20*/  FSEL R96, R96, -INF , !P4 ;  /* 0xff80000060607808 */ /* 0x000fc40006000000 */
[----:B-1----:R-:W-:Y:S02]  /*ca30*/  IADD3 R5, R0, 0x38, RZ ;  /* 0x0000003800057810 */ /* 0x002fe40007ffe0ff */
[----:B------:R-:W-:Y:S02]  /*ca40*/  FSEL R134, R134, -INF , !P2 ;  /* 0xff80000086867808 */ /* 0x000fe40005000000 */
[C---:B------:R-:W-:Y:S02]  /*ca50*/  ISETP.GE.AND P3, PT, R5.reuse, R4, PT ;  /* 0x000000040500720c */ /* 0x040fe40003f66270 */
[----:B------:R-:W-:Y:S02]  /*ca60*/  ISETP.GE.AND P0, PT, R5, R2, PT ;  /* 0x000000020500720c */ /* 0x000fe40003f06270 */
[----:B------:R-:W-:Y:S02]  /*ca70*/  IADD3 R5, R0, 0x40, RZ ;  /* 0x0000004000057810 */ /* 0x000fe40007ffe0ff */
[----:B------:R-:W-:Y:S01]  /*ca80*/  ISETP.GE.AND P5, PT, R3, R4, PT ;  /* 0x000000040300720c */ /* 0x000fe20003fa6270 */
[----:B----4-:R-:W-:Y:S01]  /*ca90*/  FMUL.FTZ R6, R25, c[0x0][0x2ec] ;  /* 0x0000bb0019067a20 */ /* 0x010fe20000410000 */
[----:B------:R-:W-:Y:S01]  /*caa0*/  ISETP.GE.AND P1, PT, R3, R2, PT ;  /* 0x000000020300720c */ /* 0x000fe20003f26270 */
[----:B------:R-:W-:Y:S01]  /*cab0*/  FMUL.FTZ R3, R24, c[0x0][0x2ec] ;  /* 0x0000bb0018037a20 */ /* 0x000fe20000410000 */
[C---:B------:R-:W-:Y:S01]  /*cac0*/  ISETP.GE.AND P4, PT, R5.reuse, R4, PT ;  /* 0x000000040500720c */ /* 0x040fe20003f86270 */
[----:B------:R1:W-:Y:S01]  /*cad0*/  MUFU.TANH R65, R6 ;  /* 0x0000000600417308 */ /* 0x0003e20000002400 */
[----:B------:R-:W-:-:S02]  /*cae0*/  ISETP.GE.AND P2, PT, R5, R2, PT ;  /* 0x000000020500720c */ /* 0x000fc40003f46270 */
[----:B------:R-:W-:Y:S02]  /*caf0*/  IADD3 R5, R0, 0x48, RZ ;  /* 0x0000004800057810 */ /* 0x000fe40007ffe0ff */
[----:B------:R-:W-:Y:S02]  /*cb00*/  FSEL R93, R93, -INF , !P5 ;  /* 0xff8000005d5d7808 */ /* 0x000fe40006800000 */
[----:B------:R-:W-:Y:S01]  /*cb10*/  FSEL R136, R136, -INF , !P1 ;  /* 0xff80000088887808 */ /* 0x000fe20004800000 */
[----:B------:R4:W2:Y:S01]  /*cb20*/  MUFU.TANH R66, R3 ;  /* 0x0000000300427308 */ /* 0x0008a20000002400 */
[C---:B------:R-:W-:Y:S02]  /*cb30*/  ISETP.GE.AND P5, PT, R5.reuse, R4, PT ;  /* 0x000000040500720c */ /* 0x040fe40003fa6270 */
[----:B------:R-:W-:Y:S01]  /*cb40*/  ISETP.GE.AND P1, PT, R5, R2, PT ;  /* 0x000000020500720c */ /* 0x000fe20003f26270 */
[----:B------:R-:W-:Y:S01]  /*cb50*/  FMUL.FTZ R5, R27, c[0x0][0x2ec] ;  /* 0x0000bb001b057a20 */ /* 0x000fe20000410000 */
[----:B------:R-:W-:-:S02]  /*cb60*/  FSEL R94, R94, -INF , !P3 ;  /* 0xff8000005e5e7808 */ /* 0x000fc40005800000 */
[----:B------:R-:W-:Y:S01]  /*cb70*/  FSEL R135, R135, -INF , !P0 ;  /* 0xff80000087877808 */ /* 0x000fe20004000000 */
[----:B-1----:R-:W-:Y:S01]  /*cb80*/  FMUL.FTZ R6, R26, c[0x0][0x2ec] ;  /* 0x0000bb001a067a20 */ /* 0x002fe20000410000 */
[----:B------:R1:W-:Y:S01]  /*cb90*/  MUFU.TANH R62, R5 ;  /* 0x00000005003e7308 */ /* 0x0003e20000002400 */
[----:B------:R-:W-:Y:S01]  /*cba0*/  HMMA.16816.F32.BF16 R24, R8, R34, R16 ;  /* 0x000000220818723c */ /* 0x000fe20000041810 */
[----:B------:R-:W-:Y:S01]  /*cbb0*/  FSEL R90, R90, -INF , !P5 ;  /* 0xff8000005a5a7808 */ /* 0x000fe20006800000 */
[----:B------:R-:W-:Y:S01]  /*cbc0*/  LDSM.16.M88.4 R32, [R164+0x4800] ;  /* 0x00480000a420783b */ /* 0x000fe20000000200 */
[----:B------:R-:W-:Y:S02]  /*cbd0*/  FSEL R138, R138, -INF , !P1 ;  /* 0xff8000008a8a7808 */ /* 0x000fe40004800000 */
[----:B------:R-:W-:Y:S02]  /*cbe0*/  FSEL R95, R95, -INF , !P4 ;  /* 0xff8000005f5f7808 */ /* 0x000fe40006000000 */
[----:B------:R2:W2:Y:S01]  /*cbf0*/  MUFU.TANH R7, R6 ;  /* 0x0000000600077308 */ /* 0x0004a20000002400 */
[----:B------:R-:W-:Y:S01]  /*cc00*/  HMMA.16816.F32.BF16 R16, R12, R28, RZ ;  /* 0x0000001c0c10723c */ /* 0x000fe200000418ff */
[----:B----4-:R-:W-:-:S02]  /*cc10*/  IADD3 R3, R0, 0x41, RZ ;  /* 0x0000004100037810 */ /* 0x010fc40007ffe0ff */
[----:B------:R-:W-:Y:S02]  /*cc20*/  FSEL R137, R137, -INF , !P2 ;  /* 0xff80000089897808 */ /* 0x000fe40005000000 */
[C---:B------:R-:W-:Y:S01]  /*cc30*/  ISETP.GE.AND P3, PT, R3.reuse, R4, PT ;  /* 0x000000040300720c */ /* 0x040fe20003f66270 */
[----:B-1----:R-:W-:Y:S01]  /*cc40*/  FMUL.FTZ R5, R20, c[0x0][0x2ec] ;  /* 0x0000bb0014057a20 */ /* 0x002fe20000410000 */
[----:B------:R-:W-:Y:S02]  /*cc50*/  ISETP.GE.AND P0, PT, R3, R2, PT ;  /* 0x000000020300720c */ /* 0x000fe40003f06270 */
[----:B------:R-:W-:Y:S01]  /*cc60*/  IADD3 R3, R0, 0x49, RZ ;  /* 0x0000004900037810 */ /* 0x000fe20007ffe0ff */
[----:B------:R1:W-:Y:S01]  /*cc70*/  MUFU.TANH R63, R5 ;  /* 0x00000005003f7308 */ /* 0x0003e20000002400 */
[----:B------:R-:W-:Y:S02]  /*cc80*/  FSEL R92, R92, -INF , !P3 ;  /* 0xff8000005c5c7808 */ /* 0x000fe40005800000 */
[----:B------:R-:W-:Y:S01]  /*cc90*/  ISETP.GE.AND P4, PT, R3, R4, PT ;  /* 0x000000040300720c */ /* 0x000fe20003f86270 */
[----:B--2---:R-:W-:Y:S01]  /*cca0*/  FMUL.FTZ R6, R21, c[0x0][0x2ec] ;  /* 0x0000bb0015067a20 */ /* 0x004fe20000410000 */
[----:B------:R-:W-:-:S02]  /*ccb0*/  ISETP.GE.AND P2, PT, R3, R2, PT ;  /* 0x000000020300720c */ /* 0x000fc40003f46270 */
[C---:B------:R-:W-:Y:S01]  /*ccc0*/  IADD3 R3, R0.reuse, 0x50, RZ ;  /* 0x0000005000037810 */ /* 0x040fe20007ffe0ff */
[----:B------:R2:W4:Y:S01]  /*ccd0*/  MUFU.TANH R115, R6 ;  /* 0x0000000600737308 */ /* 0x0005220000002400 */
[----:B------:R-:W-:Y:S02]  /*cce0*/  FSEL R139, R139, -INF , !P0 ;  /* 0xff8000008b8b7808 */ /* 0x000fe40004000000 */
[C---:B------:R-:W-:Y:S02]  /*ccf0*/  ISETP.GE.AND P3, PT, R3.reuse, R4, PT ;  /* 0x000000040300720c */ /* 0x040fe40003f66270 */
[----:B------:R-:W-:Y:S02]  /*cd00*/  ISETP.GE.AND P0, PT, R3, R2, PT ;  /* 0x000000020300720c */ /* 0x000fe40003f06270 */
[C---:B------:R-:W-:Y:S02]  /*cd10*/  IADD3 R3, R0.reuse, 0x58, RZ ;  /* 0x0000005800037810 */ /* 0x040fe40007ffe0ff */
[----:B-1----:R-:W-:-:S02]  /*cd20*/  IADD3 R5, R0, 0x51, RZ ;  /* 0x0000005100057810 */ /* 0x002fc40007ffe0ff */
[----:B------:R-:W-:Y:S02]  /*cd30*/  FSEL R89, R89, -INF , !P4 ;  /* 0xff80000059597808 */ /* 0x000fe40006000000 */
[C---:B------:R-:W-:Y:S02]  /*cd40*/  ISETP.GE.AND P5, PT, R5.reuse, R4, PT ;  /* 0x000000040500720c */ /* 0x040fe40003fa6270 */
[----:B------:R-:W-:Y:S01]  /*cd50*/  ISETP.GE.AND P1, PT, R5, R2, PT ;  /* 0x000000020500720c */ /* 0x000fe20003f26270 */
[----:B------:R-:W-:Y:S01]  /*cd60*/  FMUL.FTZ R5, R22, c[0x0][0x2ec] ;  /* 0x0000bb0016057a20 */ /* 0x000fe20000410000 */
[----:B------:R-:W-:Y:S01]  /*cd70*/  FSEL R140, R140, -INF , !P2 ;  /* 0xff8000008c8c7808 */ /* 0x000fe20005000000 */
[----:B--2---:R-:W-:Y:S01]  /*cd80*/  FMUL.FTZ R6, R23, c[0x0][0x2ec] ;  /* 0x0000bb0017067a20 */ /* 0x004fe20000410000 */
[----:B------:R-:W-:Y:S01]  /*cd90*/  FSEL R88, R88, -INF , !P3 ;  /* 0xff80000058587808 */ /* 0x000fe20005800000 */
[----:B---3--:R-:W-:Y:S01]  /*cda0*/  HMMA.16816.F32.BF16 R20, R8, R48, R16 ;  /* 0x000000300814723c */ /* 0x008fe20000041810 */
[----:B------:R1:W-:Y:S01]  /*cdb0*/  MUFU.TANH R36, R5 ;  /* 0x0000000500247308 */ /* 0x0003e20000002400 */
[----:B------:R-:W-:-:S02]  /*cdc0*/  FSEL R142, R142, -INF , !P0 ;  /* 0xff8000008e8e7808 */ /* 0x000fc40004000000 */
[C---:B------:R-:W-:Y:S02]  /*cdd0*/  ISETP.GE.AND P4, PT, R3.reuse, R4, PT ;  /* 0x000000040300720c */ /* 0x040fe40003f86270 */
[----:B------:R-:W-:Y:S02]  /*cde0*/  ISETP.GE.AND P2, PT, R3, R2, PT ;  /* 0x000000020300720c */ /* 0x000fe40003f46270 */
[----:B------:R-:W-:Y:S01]  /*cdf0*/  HMMA.16816.F32.BF16 R16, R12, R30, RZ ;  /* 0x0000001e0c10723c */ /* 0x000fe200000418ff */
[----:B------:R-:W2:Y:S01]  /*ce00*/  LDSM.16.M88.4 R28, [R167+0x3400] ;  /* 0x00340000a71c783b */ /* 0x000ea20000000200 */
[----:B------:R-:W-:Y:S01]  /*ce10*/  IADD3 R3, R0, 0x60, RZ ;  /* 0x0000006000037810 */ /* 0x000fe20007ffe0ff */
[----:B------:R3:W2:Y:S01]  /*ce20*/  MUFU.TANH R111, R6 ;  /* 0x00000006006f7308 */ /* 0x0006a20000002400 */
[----:B------:R-:W-:Y:S02]  /*ce30*/  FSEL R91, R57, -INF , !P5 ;  /* 0xff800000395b7808 */ /* 0x000fe40006800000 */
[----:B------:R-:W-:-:S02]  /*ce40*/  FSEL R145, R145, -INF , !P1 ;  /* 0xff80000091917808 */ /* 0x000fc40004800000 */
[----:B------:R-:W-:Y:S02]  /*ce50*/  FSEL R87, R87, -INF , !P4 ;  /* 0xff80000057577808 */ /* 0x000fe40006000000 */
[C---:B-1----:R-:W-:Y:S02]  /*ce60*/  IADD3 R5, R0.reuse, 0x59, RZ ;  /* 0x0000005900057810 */ /* 0x042fe40007ffe0ff */
[----:B------:R-:W-:Y:S02]  /*ce70*/  FSEL R143, R143, -INF , !P2 ;  /* 0xff8000008f8f7808 */ /* 0x000fe40005000000 */
[C---:B------:R-:W-:Y:S02]  /*ce80*/  ISETP.GE.AND P3, PT, R5.reuse, R4, PT ;  /* 0x000000040500720c */ /* 0x040fe40003f66270 */
[----:B------:R-:W-:Y:S02]  /*ce90*/  ISETP.GE.AND P0, PT, R5, R2, PT ;  /* 0x000000020500720c */ /* 0x000fe40003f06270 */
[----:B------:R-:W-:Y:S01]  /*cea0*/  IADD3 R5, R0, 0x61, RZ ;  /* 0x0000006100057810 */ /* 0x000fe20007ffe0ff */
[----:B---3--:R-:W-:Y:S01]  /*ceb0*/  FMUL.FTZ R6, R25, c[0x0][0x2ec] ;  /* 0x0000bb0019067a20 */ /* 0x008fe20000410000 */
[----:B------:R-:W-:-:S02]  /*cec0*/  ISETP.GE.AND P5, PT, R3, R4, PT ;  /* 0x000000040300720c */ /* 0x000fc40003fa6270 */
[----:B------:R-:W-:Y:S01]  /*ced0*/  ISETP.GE.AND P1, PT, R3, R2, PT ;  /* 0x000000020300720c */ /* 0x000fe20003f26270 */
[----:B------:R1:W-:Y:S01]  /*cee0*/  MUFU.TANH R64, R6 ;  /* 0x0000000600407308 */ /* 0x0003e20000002400 */
[C---:B------:R-:W-:Y:S01]  /*cef0*/  ISETP.GE.AND P4, PT, R5.reuse, R4, PT ;  /* 0x000000040500720c */ /* 0x040fe20003f86270 */
[----:B------:R-:W-:Y:S01]  /*cf00*/  FMUL.FTZ R3, R24, c[0x0][0x2ec] ;  /* 0x0000bb0018037a20 */ /* 0x000fe20000410000 */
[----:B------:R-:W-:Y:S02]  /*cf10*/  ISETP.GE.AND P2, PT, R5, R2, PT ;  /* 0x000000020500720c */ /* 0x000fe40003f46270 */
[----:B------:R-:W-:Y:S02]  /*cf20*/  IADD3 R5, R0, 0x69, RZ ;  /* 0x0000006900057810 */ /* 0x000fe40007ffe0ff */
[----:B------:R-:W-:Y:S01]  /*cf30*/  FSEL R84, R84, -INF , !P5 ;  /* 0xff80000054547808 */ /* 0x000fe20006800000 */
[----:B------:R3:W2:Y:S01]  /*cf40*/  MUFU.TANH R68, R3 ;  /* 0x0000000300447308 */ /* 0x0006a20000002400 */
[----:B------:R-:W-:-:S02]  /*cf50*/  FSEL R146, R146, -INF , !P1 ;  /* 0xff80000092927808 */ /* 0x000fc40004800000 */
[C---:B------:R-:W-:Y:S02]  /*cf60*/  ISETP.GE.AND P5, PT, R5.reuse, R4, PT ;  /* 0x000000040500720c */ /* 0x040fe40003fa6270 */
[----:B------:R-:W-:Y:S01]  /*cf70*/  ISETP.GE.AND P1, PT, R5, R2, PT ;  /* 0x000000020500720c */ /* 0x000fe20003f26270 */
[----:B------:R-:W-:Y:S01]  /*cf80*/  FMUL.FTZ R5, R27, c[0x0][0x2ec] ;  /* 0x0000bb001b057a20 */ /* 0x000fe20000410000 */
[----:B------:R-:W-:Y:S01]  /*cf90*/  FSEL R85, R85, -INF , !P3 ;  /* 0xff80000055557808 */ /* 0x000fe20005800000 */
[----:B-1----:R-:W-:Y:S01]  /*cfa0*/  FMUL.FTZ R6, R26, c[0x0][0x2ec] ;  /* 0x0000bb001a067a20 */ /* 0x002fe20000410000 */
[----:B------:R-:W-:Y:S01]  /*cfb0*/  FSEL R144, R144, -INF , !P0 ;  /* 0xff80000090907808 */ /* 0x000fe20004000000 */
[----:B------:R-:W-:Y:S01]  /*cfc0*/  HMMA.16816.F32.BF16 R24, R8, R50, R16 ;  /* 0x000000320818723c */ /* 0x000fe20000041810 */
[----:B------:R1:W-:Y:S01]  /*cfd0*/  MUFU.TANH R61, R5 ;  /* 0x00000005003d7308 */ /* 0x0003e20000002400 */
[----:B------:R-:W-:Y:S02]  /*cfe0*/  FSEL R81, R81, -INF , !P5 ;  /* 0xff80000051517808 */ /* 0x000fe40006800000 */
[----:B------:R-:W-:-:S02]  /*cff0*/  FSEL R148, R148, -INF , !P1 ;  /* 0xff80000094947808 */ /* 0x000fc40004800000 */
[C---:B---3--:R-:W-:Y:S02]  /*d000*/  IADD3 R3, R0.reuse, 0x68, RZ ;  /* 0x0000006800037810 */ /* 0x048fe40007ffe0ff */
[----:B------:R-:W-:Y:S01]  /*d010*/  HMMA.16816.F32.BF16 R16, R12, R40, RZ ;  /* 0x000000280c10723c */ /* 0x000fe200000418ff */
[----:B------:R3:W2:Y:S01]  /*d020*/  MUFU.TANH R59, R6 ;  /* 0x00000006003b7308 */ /* 0x0006a20000002400 */
[C---:B------:R-:W-:Y:S02]  /*d030*/  ISETP.GE.AND P3, PT, R3.reuse, R4, PT ;  /* 0x000000040300720c */ /* 0x040fe40003f66270 */
[----:B------:R-:W-:Y:S02]  /*d040*/  ISETP.GE.AND P0, PT, R3, R2, PT ;  /* 0x000000020300720c */ /* 0x000fe40003f06270 */
[----:B------:R-:W-:Y:S02]  /*d050*/  IADD3 R3, R0, 0x70, RZ ;  /* 0x0000007000037810 */ /* 0x000fe40007ffe0ff */
[----:B------:R-:W-:Y:S01]  /*d060*/  FSEL R86, R86, -INF , !P4 ;  /* 0xff80000056567808 */ /* 0x000fe20006000000 */
[----:B-1----:R-:W-:Y:S01]  /*d070*/  FMUL.FTZ R5, R20, c[0x0][0x2ec] ;  /* 0x0000bb0014057a20 */ /* 0x002fe20000410000 */
[----:B------:R-:W-:-:S02]  /*d080*/  FSEL R149, R149, -INF , !P2 ;  /* 0xff80000095957808 */ /* 0x000fc40005000000 */
[C---:B------:R-:W-:Y:S01]  /*d090*/  ISETP.GE.AND P4, PT, R3.reuse, R4, PT ;  /* 0x000000040300720c */ /* 0x040fe20003f86270 */
[----:B------:R1:W1:Y:S01]  /*d0a0*/  MUFU.TANH R57, R5 ;  /* 0x0000000500397308 */ /* 0x0002620000002400 */
[----:B------:R-:W-:Y:S02]  /*d0b0*/  ISETP.GE.AND P2, PT, R3, R2, PT ;  /* 0x000000020300720c */ /* 0x000fe40003f46270 */
[----:B------:R-:W-:Y:S01]  /*d0c0*/  IADD3 R3, R0, 0x71, RZ ;  /* 0x0000007100037810 */ /* 0x000fe20007ffe0ff */
[----:B---3--:R-:W-:Y:S01]  /*d0d0*/  FMUL.FTZ R6, R21, c[0x0][0x2ec] ;  /* 0x0000bb0015067a20 */ /* 0x008fe20000410000 */
[----:B------:R-:W-:Y:S02]  /*d0e0*/  FSEL R83, R83, -INF , !P3 ;  /* 0xff80000053537808 */ /* 0x000fe40005800000 */
[----:B------:R-:W-:Y:S01]  /*d0f0*/  FSEL R147, R147, -INF , !P0 ;  /* 0xff80000093937808 */ /* 0x000fe20004000000 */
[----:B------:R3:W-:Y:S01]  /*d100*/  MUFU.TANH R58, R6 ;  /* 0x00000006003a7308 */ /* 0x0007e20000002400 */
[----:B------:R-:W-:-:S02]  /*d110*/  ISETP.GE.AND P3, PT, R3, R4, PT ;  /* 0x000000040300720c */ /* 0x000fc40003f66270 */
[----:B------:R-:W-:Y:S02]  /*d120*/  ISETP.GE.AND P0, PT, R3, R2, PT ;  /* 0x000000020300720c */ /* 0x000fe40003f06270 */
[----:B------:R-:W-:Y:S02]  /*d130*/  IADD3 R3, R0, 0x79, RZ ;  /* 0x0000007900037810 */ /* 0x000fe40007ffe0ff */
[----:B------:R-:W-:Y:S02]  /*d140*/  FSEL R80, R80, -INF , !P4 ;  /* 0xff80000050507808 */ /* 0x000fe40006000000 */
[----:B-1----:R-:W-:Y:S02]  /*d150*/  IADD3 R5, R0, 0x78, RZ ;  /* 0x0000007800057810 */ /* 0x002fe40007ffe0ff */
[----:B------:R-:W-:Y:S02]  /*d160*/  FSEL R150, R150, -INF , !P2 ;  /* 0xff80000096967808 */ /* 0x000fe40005000000 */
[----:B------:R-:W-:-:S02]  /*d170*/  ISETP.GE.AND P5, PT, R5, R4, PT ;  /* 0x000000040500720c */ /* 0x000fc40003fa6270 */
[----:B------:R-:W-:Y:S01]  /*d180*/  ISETP.GE.AND P1, PT, R5, R2, PT ;  /* 0x000000020500720c */ /* 0x000fe20003f26270 */
[----:B------:R-:W-:Y:S01]  /*d190*/  FMUL.FTZ R5, R22, c[0x0][0x2ec] ;  /* 0x0000bb0016057a20 */ /* 0x000fe20000410000 */
[----:B------:R-:W-:Y:S01]  /*d1a0*/  FSEL R79, R79, -INF , !P3 ;  /* 0xff8000004f4f7808 */ /* 0x000fe20005800000 */
[----:B---3--:R-:W-:Y:S01]  /*d1b0*/  FMUL.FTZ R6, R23, c[0x0][0x2ec] ;  /* 0x0000bb0017067a20 */ /* 0x008fe20000410000 */
[----:B------:R-:W-:Y:S01]  /*d1c0*/  FSEL R157, R157, -INF , !P0 ;  /* 0xff8000009d9d7808 */ /* 0x000fe20004000000 */
[----:B--2---:R-:W-:Y:S01]  /*d1d0*/  HMMA.16816.F32.BF16 R20, R8, R28, R16 ;  /* 0x0000001c0814723c */ /* 0x004fe20000041810 */
[----:B------:R1:W2:Y:S01]  /*d1e0*/  MUFU.TANH R54, R5 ;  /* 0x0000000500367308 */ /* 0x0002a20000002400 */
[C---:B------:R-:W-:Y:S02]  /*d1f0*/  ISETP.GE.AND P4, PT, R3.reuse, R4, PT ;  /* 0x000000040300720c */ /* 0x040fe40003f86270 */
[----:B------:R-:W-:Y:S02]  /*d200*/  ISETP.GE.AND P2, PT, R3, R2, PT ;  /* 0x000000020300720c */ /* 0x000fe40003f46270 */
[----:B------:R-:W-:-:S02]  /*d210*/  IADD3 R3, R0, 0x81, RZ ;  /* 0x0000008100037810 */ /* 0x000fc40007ffe0ff */
[----:B------:R-:W-:Y:S01]  /*d220*/  HMMA.16816.F32.BF16 R16, R12, R42, RZ ;  /* 0x0000002a0c10723c */ /* 0x000fe200000418ff */
[----:B------:R-:W3:Y:S01]  /*d230*/  LDSM.16.M88.4 R40, [R167+0x3800] ;  /* 0x00380000a728783b */ /* 0x000ee20000000200 */
[----:B------:R-:W-:Y:S01]  /*d240*/  FSEL R82, R82, -INF , !P5 ;  /* 0xff80000052527808 */ /* 0x000fe20006800000 */
[----:B------:R2:W2:Y:S01]  /*d250*/  MUFU.TANH R55, R6 ;  /* 0x0000000600377308 */ /* 0x0004a20000002400 */
[----:B------:R-:W-:Y:S02]  /*d260*/  FSEL R158, R52, -INF , !P1 ;  /* 0xff800000349e7808 */ /* 0x000fe40004800000 */
[----:B------:R-:W-:Y:S02]  /*d270*/  FSEL R78, R78, -INF , !P4 ;  /* 0xff8000004e4e7808 */ /* 0x000fe40006000000 */
[----:B------:R-:W-:Y:S02]  /*d280*/  FSEL R151, R151, -INF , !P2 ;  /* 0xff80000097977808 */ /* 0x000fe40005000000 */
[----:B-1----:R-:W-:-:S02]  /*d290*/  IADD3 R5, R0, 0x80, RZ ;  /* 0x0000008000057810 */ /* 0x002fc40007ffe0ff */
[-C--:B------:R-:W-:Y:S02]  /*d2a0*/  ISETP.GE.AND P5, PT, R3, R4.reuse, PT ;  /* 0x000000040300720c */ /* 0x080fe40003fa6270 */
[C---:B------:R-:W-:Y:S02]  /*d2b0*/  ISETP.GE.AND P3, PT, R5.reuse, R4, PT ;  /* 0x000000040500720c */ /* 0x040fe40003f66270 */
[-C--:B------:R-:W-:Y:S02]  /*d2c0*/  ISETP.GE.AND P0, PT, R5, R2.reuse, PT ;  /* 0x000000020500720c */ /* 0x080fe40003f06270 */
[----:B------:R-:W-:Y:S01]  /*d2d0*/  IADD3 R5, R0, 0x88, RZ ;  /* 0x0000008800057810 */ /* 0x000fe20007ffe0ff */
[----:B--2---:R-:W-:Y:S01]  /*d2e0*/  FMUL.FTZ R6, R25, c[0x0][0x2ec] ;  /* 0x0000bb0019067a20 */ /* 0x004fe20000410000 */
[----:B------:R-:W-:Y:S01]  /*d2f0*/  ISETP.GE.AND P1, PT, R3, R2, PT ;  /* 0x000000020300720c */ /* 0x000fe20003f26270 */
[----:B------:R-:W-:Y:S01]  /*d300*/  FMUL.FTZ R3, R24, c[0x0][0x2ec] ;  /* 0x0000bb0018037a20 */ /* 0x000fe20000410000 */
[C---:B------:R-:W-:Y:S01]  /*d310*/  ISETP.GE.AND P4, PT, R5.reuse, R4, PT ;  /* 0x000000040500720c */ /* 0x040fe20003f86270 */
[----:B------:R1:W2:Y:S01]  /*d320*/  MUFU.TANH R53, R6 ;  /* 0x0000000600357308 */ /* 0x0002a20000002400 */
[----:B------:R-:W-:-:S02]  /*d330*/  ISETP.GE.AND P2, PT, R5, R2, PT ;  /* 0x000000020500720c */ /* 0x000fc40003f46270 */
[----:B------:R-:W-:Y:S02]  /*d340*/  IADD3 R5, R0, 0x90, RZ ;  /* 0x0000009000057810 */ /* 0x000fe40007ffe0ff */
[----:B------:R-:W-:Y:S02]  /*d350*/  FSEL R156, R75, -INF , !P0 ;  /* 0xff8000004b9c7808 */ /* 0x000fe40004000000 */
[----:B------:R-:W-:Y:S01]  /*d360*/  FSEL R75, R161, -INF , !P5 ;  /* 0xff800000a14b7808 */ /* 0x000fe20006800000 */
[----:B------:R2:W-:Y:S01]  /*d370*/  MUFU.TANH R52, R3 ;  /* 0x0000000300347308 */ /* 0x0005e20000002400 */
[----:B------:R-:W-:Y:S02]  /*d380*/  FSEL R159, R159, -INF , !P1 ;  /* 0xff8000009f9f7808 */ /* 0x000fe40004800000 */
[C---:B------:R-:W-:Y:S02]  /*d390*/  ISETP.GE.AND P5, PT, R5.reuse, R4, PT ;  /* 0x000000040500720c */ /* 0x040fe40003fa6270 */
[----:B------:R-:W-:Y:S01]  /*d3a0*/  ISETP.GE.AND P1, PT, R5, R2, PT ;  /* 0x000000020500720c */ /* 0x000fe20003f26270 */
[----:B------:R-:W-:Y:S01]  /*d3b0*/  FMUL.FTZ R5, R27, c[0x0][0x2ec] ;  /* 0x0000bb001b057a20 */ /* 0x000fe20000410000 */
[----:B------:R-:W-:Y:S01]  /*d3c0*/  FSEL R76, R76, -INF , !P3 ;  /* 0xff8000004c4c7808 */ /* 0x000fe20005800000 */
[----:B-1----:R-:W-:Y:S01]  /*d3d0*/  FMUL.FTZ R6, R26, c[0x0][0x2ec] ;  /* 0x0000bb001a067a20 */ /* 0x002fe20000410000 */
[----:B------:R-:W-:Y:S01]  /*d3e0*/  FSEL R161, R74, -INF , !P2 ;  /* 0xff8000004aa17808 */ /* 0x000fe20005000000 */
[----:B------:R-:W-:Y:S01]  /*d3f0*/  HMMA.16816.F32.BF16 R24, R8, R30, R16 ;  /* 0x0000001e0818723c */ /* 0x000fe20000041810 */
[----:B------:R-:W1:Y:S01]  /*d400*/  LDSM.16.M88.4 R28, [R164+0x4c00] ;  /* 0x004c0000a41c783b */ /* 0x000e620000000200 */
[----:B------:R3:W1:Y:S01]  /*d410*/  MUFU.TANH R51, R5 ;  /* 0x0000000500337308 */ /* 0x0006620000002400 */
[----:B------:R-:W-:-:S02]  /*d420*/  FSEL R73, R73, -INF , !P5 ;  /* 0xff80000049497808 */ /* 0x000fc40006800000 */
[----:B------:R-:W-:Y:S02]  /*d430*/  FSEL R77, R77, -INF , !P4 ;  /* 0xff8000004d4d7808 */ /* 0x000fe40006000000 */
[----:B--2---:R-:W-:Y:S01]  /*d440*/  IADD3 R3, R0, 0x89, RZ ;  /* 0x0000008900037810 */ /* 0x004fe20007ffe0ff */
[----:B------:R-:W-:Y:S01]  /*d450*/  HMMA.16816.F32.BF16 R16, R12, R32, RZ ;  /* 0x000000200c10723c */ /* 0x000fe200000418ff */
[----:B------:R-:W-:Y:S01]  /*d460*/  FSEL R99, R99, -INF , !P6 ;  /* 0xff80000063637808 */ /* 0x000fe20007000000 */
[----:B------:R2:W1:Y:S01]  /*d470*/  MUFU.TANH R50, R6 ;  /* 0x0000000600327308 */ /* 0x0004620000002400 */
[C---:B------:R-:W-:Y:S02]  /*d480*/  ISETP.GE.AND P3, PT, R3.reuse, R4, PT ;  /* 0x000000040300720c */ /* 0x040fe40003f66270 */
[----:B------:R-:W-:Y:S02]  /*d490*/  ISETP.GE.AND P0, PT, R3, R2, PT ;  /* 0x000000020300720c */ /* 0x000fe40003f06270 */
[----:B------:R-:W-:-:S02]  /*d4a0*/  FSEL R74, R160, -INF , !P3 ;  /* 0xff800000a04a7808 */ /* 0x000fc40005800000 */
[----:B------:R-:W-:Y:S01]  /*d4b0*/  FSEL R160, R141, -INF , !P0 ;  /* 0xff8000008da07808 */ /* 0x000fe20004000000 */
[----:B---3--:R-:W-:Y:S01]  /*d4c0*/  FMUL.FTZ R5, R20, c[0x0][0x2ec] ;  /* 0x0000bb0014057a20 */ /* 0x008fe20000410000 */
[----:B-----5:R-:W-:Y:S02]  /*d4d0*/  FSEL R141, R72, -INF , !P1 ;  /* 0xff800000488d7808 */ /* 0x020fe40004800000 */
[----:B------:R-:W-:Y:S01]  /*d4e0*/  IADD3 R3, R0, 0x91, RZ ;  /* 0x0000009100037810 */ /* 0x000fe20007ffe0ff */
[----:B------:R3:W-:Y:S03]  /*d4f0*/  MUFU.TANH R49, R5 ;  /* 0x0000000500317308 */ /* 0x0007e60000002400 */
[----:B------:R-:W-:Y:S01]  /*d500*/  ISETP.GE.AND P4, PT, R3, R4, PT ;  /* 0x000000040300720c */ /* 0x000fe20003f86270 */
[----:B--2---:R-:W-:Y:S01]  /*d510*/  FMUL.FTZ R6, R21, c[0x0][0x2ec] ;  /* 0x0000bb0015067a20 */ /* 0x004fe20000410000 */
[----:B------:R-:W-:-:S02]  /*d520*/  ISETP.GE.AND P2, PT, R3, R2, PT ;  /* 0x000000020300720c */ /* 0x000fc40003f46270 */
[----:B------:R-:W-:Y:S01]  /*d530*/  IADD3 R3, R0, 0x98, RZ ;  /* 0x0000009800037810 */ /* 0x000fe20007ffe0ff */
[----:B------:R2:W-:Y:S01]  /*d540*/  MUFU.TANH R48, R6 ;  /* 0x0000000600307308 */ /* 0x0005e20000002400 */
[----:B------:R-:W-:Y:S02]  /*d550*/  FSEL R162, R44, -INF , !P2 ;  /* 0xff8000002ca27808 */ /* 0x000fe40005000000 */
[C---:B------:R-:W-:Y:S02]  /*d560*/  ISETP.GE.AND P3, PT, R3.reuse, R4, PT ;  /* 0x000000040300720c */ /* 0x040fe40003f66270 */
[----:B------:R-:W-:Y:S02]  /*d570*/  ISETP.GE.AND P0, PT, R3, R2, PT ;  /* 0x000000020300720c */ /* 0x000fe40003f06270 */
[C---:B------:R-:W-:Y:S02]  /*d580*/  IADD3 R3, R0.reuse, 0xa0, RZ ;  /* 0x000000a000037810 */ /* 0x040fe40007ffe0ff */
[----:B---3--:R-:W-:-:S02]  /*d590*/  IADD3 R5, R0, 0x99, RZ ;  /* 0x0000009900057810 */ /* 0x008fc40007ffe0ff */
[----:B------:R-:W-:Y:S02]  /*d5a0*/  FSEL R72, R128, -INF , !P4 ;  /* 0xff80000080487808 */ /* 0x000fe40006000000 */
[C---:B------:R-:W-:Y:S02]  /*d5b0*/  ISETP.GE.AND P5, PT, R5.reuse, R4, PT ;  /* 0x000000040500720c */ /* 0x040fe40003fa6270 */
[----:B------:R-:W-:Y:S01]  /*d5c0*/  ISETP.GE.AND P1, PT, R5, R2, PT ;  /* 0x000000020500720c */ /* 0x000fe20003f26270 */
[----:B------:R-:W-:Y:S01]  /*d5d0*/  FMUL.FTZ R5, R22, c[0x0][0x2ec] ;  /* 0x0000bb0016057a20 */ /* 0x000fe20000410000 */
[----:B------:R-:W-:Y:S01]  /*d5e0*/  FSEL R71, R71, -INF , !P3 ;  /* 0xff80000047477808 */ /* 0x000fe20005800000 */
[----:B--2---:R-:W-:Y:S01]  /*d5f0*/  FMUL.FTZ R6, R23, c[0x0][0x2ec] ;  /* 0x0000bb0017067a20 */ /* 0x004fe20000410000 */
[----:B------:R-:W-:Y:S01]  /*d600*/  FSEL R163, R47, -INF , !P0 ;  /* 0xff8000002fa37808 */ /* 0x000fe20004000000 */
[----:B------:R-:W-:Y:S01]  /*d610*/  HMMA.16816.F32.BF16 R20, R8, R40, R16 ;  /* 0x000000280814723c */ /* 0x000fe20000041810 */
[----:B------:R2:W3:Y:S01]  /*d620*/  MUFU.TANH R44, R5 ;  /* 0x00000005002c7308 */ /* 0x0004e20000002400 */
[----:B------:R-:W-:-:S02]  /*d630*/  ISETP.GE.AND P4, PT, R3, R4, PT ;  /* 0x000000040300720c */ /* 0x000fc40003f86270 */
[----:B------:R-:W-:Y:S02]  /*d640*/  ISETP.GE.AND P2, PT, R3, R2, PT ;  /* 0x000000020300720c */ /* 0x000fe40003f46270 */
[----:B------:R-:W-:Y:S02]  /*d650*/  IADD3 R3, R0, 0xa8, RZ ;  /* 0x000000a800037810 */ /* 0x000fe40007ffe0ff */
[----:B------:R-:W-:Y:S01]  /*d660*/  HMMA.16816.F32.BF16 R16, R12, R34, RZ ;  /* 0x000000220c10723c */ /* 0x000fe200000418ff */
[----:B------:R-:W5:Y:S01]  /*d670*/  LDSM.16.M88.4 R32, [R167+0x3c00] ;  /* 0x003c0000a720783b */ /* 0x000f620000000200 */
[----:B------:R-:W-:Y:S01]  /*d680*/  FSEL R70, R70, -INF , !P5 ;  /* 0xff80000046467808 */ /* 0x000fe20006800000 */
[----:B------:R1:W1:Y:S01]  /*d690*/  MUFU.TANH R47, R6 ;  /* 0x00000006002f7308 */ /* 0x0002620000002400 */
[----:B------:R-:W-:Y:S01]  /*d6a0*/  FSEL R186, R67, -INF , !P1 ;  /* 0xff80000043ba7808 */ /* 0x000fe20004800000 */
[----:B------:R-:W-:-:S04]  /*d6b0*/  DEPBAR.LE SB0, 0x0 ;  /* 0x000080000000791a */ /* 0x000fc80000000000 */
[C---:B--2---:R-:W-:Y:S02]  /*d6c0*/  IADD3 R5, R0.reuse, 0xa1, RZ ;  /* 0x000000a100057810 */ /* 0x044fe40007ffe0ff */
[----:B------:R-:W-:Y:S01]  /*d6d0*/  FSEL R69, R69, -INF , !P4 ;  /* 0xff80000045457808 */ /* 0x000fe20006000000 */
[----:B------:R-:W-:Y:S01]  /*d6e0*/  BAR.SYNC.DEFER_BLOCKING 0x0 ;  /* 0x0000000000007b1d */ /* 0x000fe20000010000 */
[C---:B------:R-:W-:Y:S02]  /*d6f0*/  ISETP.GE.AND P3, PT, R5.reuse, R4, PT ;  /* 0x000000040500720c */ /* 0x040fe40003f66270 */
[----:B------:R-:W-:Y:S02]  /*d700*/  ISETP.GE.AND P0, PT, R5, R2, PT ;  /* 0x000000020500720c */ /* 0x000fe40003f06270 */
[----:B------:R-:W-:Y:S02]  /*d710*/  IADD3 R5, R0, 0xa9, RZ ;  /* 0x000000a900057810 */ /* 0x000fe40007ffe0ff */
[----:B------:R-:W-:Y:S01]  /*d720*/  FSEL R128, R39, -INF , !P2 ;  /* 0xff80000027807808 */ /* 0x000fe20005000000 */
[----:B-1----:R-:W-:Y:S01]  /*d730*/  FMUL.FTZ R6, R25, c[0x0][0x2ec] ;  /* 0x0000bb0019067a20 */ /* 0x002fe20000410000 */
[----:B------:R-:W-:-:S02]  /*d740*/  ISETP.GE.AND P5, PT, R3, R4, PT ;  /* 0x000000040300720c */ /* 0x000fc40003fa6270 */
[----:B------:R-:W-:Y:S01]  /*d750*/  ISETP.GE.AND P1, PT, R3, R2, PT ;  /* 0x000000020300720c */ /* 0x000fe20003f26270 */
[----:B------:R-:W-:Y:S01]  /*d760*/  FMUL.FTZ R3, R24, c[0x0][0x2ec] ;  /* 0x0000bb0018037a20 */ /* 0x000fe20000410000 */
[C---:B------:R-:W-:Y:S01]  /*d770*/  ISETP.GE.AND P4, PT, R5.reuse, R4, PT ;  /* 0x000000040500720c */ /* 0x040fe20003f86270 */
[----:B------:R1:W2:Y:S01]  /*d780*/  MUFU.TANH R41, R6 ;  /* 0x0000000600297308 */ /* 0x0002a20000002400 */
[----:B------:R-:W-:Y:S02]  /*d790*/  ISETP.GE.AND P2, PT, R5, R2, PT ;  /* 0x000000020500720c */ /* 0x000fe40003f46270 */
[----:B------:R-:W-:Y:S02]  /*d7a0*/  IADD3 R5, R0, 0xb1, RZ ;  /* 0x000000b100057810 */ /* 0x000fe40007ffe0ff */
[----:B------:R-:W-:Y:S02]  /*d7b0*/  FSEL R66, R66, -INF , !P5 ;  /* 0xff80000042427808 */ /* 0x000fe40006800000 */
[----:B------:R-:W-:Y:S01]  /*d7c0*/  FSEL R191, R7, -INF , !P1 ;  /* 0xff80000007bf7808 */ /* 0x000fe20004800000 */
[----:B------:R2:W-:Y:S01]  /*d7d0*/  MUFU.TANH R40, R3 ;  /* 0x0000000300287308 */ /* 0x0005e20000002400 */
[----:B------:R-:W-:-:S02]  /*d7e0*/  ISETP.GE.AND P5, PT, R5, R4, PT ;  /* 0x000000040500720c */ /* 0x000fc40003fa6270 */
[----:B------:R-:W-:Y:S01]  /*d7f0*/  ISETP.GE.AND P1, PT, R5, R2, PT ;  /* 0x000000020500720c */ /* 0x000fe20003f26270 */
[----:B------:R-:W-:Y:S01]  /*d800*/  FMUL.FTZ R5, R27, c[0x0][0x2ec] ;  /* 0x0000bb001b057a20 */ /* 0x000fe20000410000 */
[----:B------:R-:W-:Y:S02]  /*d810*/  FSEL R67, R116, -INF , !P3 ;  /* 0xff80000074437808 */ /* 0x000fe40005800000 */
[----:B------:R-:W-:Y:S01]  /*d820*/  FSEL R116, R37, -INF , !P0 ;  /* 0xff80000025747808 */ /* 0x000fe20004000000 */
[----:B-1----:R-:W-:Y:S01]  /*d830*/  FMUL.FTZ R6, R26, c[0x0][0x2ec] ;  /* 0x0000bb001a067a20 */ /* 0x002fe20000410000 */
[----:B------:R1:W1:Y:S01]  /*d840*/  MUFU.TANH R39, R5 ;  /* 0x0000000500277308 */ /* 0x0002620000002400 */
[----:B------:R-:W-:Y:S01]  /*d850*/  HMMA.16816.F32.BF16 R24, R8, R42, R16 ;  /* 0x0000002a0818723c */ /* 0x000fe20000041810 */
[----:B------:R-:W-:Y:S02]  /*d860*/  FSEL R187, R62, -INF , !P2 ;  /* 0xff8000003ebb7808 */ /* 0x000fe40005000000 */
[----:B----4-:R-:W-:-:S02]  /*d870*/  FSEL R62, R115, -INF , !P5 ;  /* 0xff800000733e7808 */ /* 0x010fc40006800000 */
[----:B------:R-:W-:Y:S02]  /*d880*/  FSEL R65, R65, -INF , !P4 ;  /* 0xff80000041417808 */ /* 0x000fe40006000000 */
[----:B--2---:R-:W-:Y:S01]  /*d890*/  IADD3 R3, R0, 0xb0, RZ ;  /* 0x000000b000037810 */ /* 0x004fe20007ffe0ff */
[C---:B------:R-:W-:Y:S01]  /*d8a0*/  HMMA.16816.F32.BF16 R16, R12.reuse, R28, RZ ;  /* 0x0000001c0c10723c */ /* 0x040fe200000418ff */
[----:B------:R-:W-:Y:S01]  /*d8b0*/  FSEL R115, R111, -INF , !P1 ;  /* 0xff8000006f737808 */ /* 0x000fe20004800000 */
[----:B------:R2:W-:Y:S01]  /*d8c0*/  MUFU.TANH R37, R6 ;  /* 0x0000000600257308 */ /* 0x0005e20000002400 */
[C---:B------:R-:W-:Y:S02]  /*d8d0*/  ISETP.GE.AND P3, PT, R3.reuse, R4, PT ;  /* 0x000000040300720c */ /* 0x040fe40003f66270 */
[----:B------:R-:W-:Y:S01]  /*d8e0*/  ISETP.GE.AND P0, PT, R3, R2, PT ;  /* 0x000000020300720c */ /* 0x000fe20003f06270 */
[----:B-1----:R-:W-:Y:S01]  /*d8f0*/  FMUL.FTZ R5, R20, c[0x0][0x2ec] ;  /* 0x0000bb0014057a20 */ /* 0x002fe20000410000 */
[----:B------:R-:W-:Y:S01]  /*d900*/  IADD3 R3, R0, 0xb8, RZ ;  /* 0x000000b800037810 */ /* 0x000fe20007ffe0ff */
[----:B------:R-:W-:Y:S01]  /*d910*/  HMMA.16816.F32.BF16 R12, R12, R30, RZ ;  /* 0x0000001e0c0c723c */ /* 0x000fe200000418ff */
[----:B------:R-:W-:Y:S01]  /*d920*/  FSEL R63, R63, -INF , !P3 ;  /* 0xff8000003f3f7808 */ /* 0x000fe20005800000 */
[----:B------:R1:W-:Y:S01]  /*d930*/  MUFU.TANH R7, R5 ;  /* 0x0000000500077308 */ /* 0x0003e20000002400 */
[----:B------:R-:W-:-:S02]  /*d940*/  ISETP.GE.AND P4, PT, R3, R4, PT ;  /* 0x000000040300720c */ /* 0x000fc40003f86270 */
[----:B------:R-:W-:Y:S02]  /*d950*/  ISETP.GE.AND P2, PT, R3, R2, PT ;  /* 0x000000020300720c */ /* 0x000fe40003f46270 */
[----:B------:R-:W-:Y:S02]  /*d960*/  IADD3 R3, R0, 0xb9, RZ ;  /* 0x000000b900037810 */ /* 0x000fe40007ffe0ff */
[----:B------:R-:W-:Y:S01]  /*d970*/  FSEL R192, R36, -INF , !P0 ;  /* 0xff80000024c07808 */ /* 0x000fe20004000000 */
[----:B--2---:R-:W-:Y:S01]  /*d980*/  FMUL.FTZ R6, R21, c[0x0][0x2ec] ;  /* 0x0000bb0015067a20 */ /* 0x004fe20000410000 */
[C---:B------:R-:W-:Y:S02]  /*d990*/  ISETP.GE.AND P3, PT, R3.reuse, R4, PT ;  /* 0x000000040300720c */ /* 0x040fe40003f66270 */
[----:B------:R-:W-:Y:S01]  /*d9a0*/  ISETP.GE.AND P0, PT, R3, R2, PT ;  /* 0x000000020300720c */ /* 0x000fe20003f06270 */
[----:B------:R2:W-:Y:S01]  /*d9b0*/  MUFU.TANH R36, R6 ;  /* 0x0000000600247308 */ /* 0x0005e20000002400 */
[----:B------:R-:W-:Y:S01]  /*d9c0*/  IADD3 R3, R0, 0xc1, RZ ;  /* 0x000000c100037810 */ /* 0x000fe20007ffe0ff */
[----:B-----5:R-:W-:Y:S01]  /*d9d0*/  HMMA.16816.F32.BF16 R16, R8, R32, R16 ;  /* 0x000000200810723c */ /* 0x020fe20000041810 */
[----:B------:R-:W-:-:S02]  /*d9e0*/  FSEL R43, R68, -INF , !P4 ;  /* 0xff800000442b7808 */ /* 0x000fc40006000000 */
[----:B-1----:R-:W-:Y:S02]  /*d9f0*/  IADD3 R5, R0, 0xc0, RZ ;  /* 0x000000c000057810 */ /* 0x002fe40007ffe0ff */
[----:B------:R-:W-:Y:S02]  /*da00*/  FSEL R195, R59, -INF , !P2 ;  /* 0xff8000003bc37808 */ /* 0x000fe40005000000 */
[C---:B------:R-:W-:Y:S01]  /*da10*/  ISETP.GE.AND P5, PT, R5.reuse, R4, PT ;  /* 0x000000040500720c */ /* 0x040fe20003fa6270 */
[----:B------:R-:W-:Y:S01]  /*da20*/  HMMA.16816.F32.BF16 R12, R8, R34, R12 ;  /* 0x00000022080c723c */ /* 0x000fe2000004180c */
[----:B------:R-:W-:Y:S01]  /*da30*/  ISETP.GE.AND P1, PT, R5, R2, PT ;  /* 0x000000020500720c */ /* 0x000fe20003f26270 */
[----:B------:R-:W-:Y:S01]  /*da40*/  FMUL.FTZ R5, R22, c[0x0][0x2ec] ;  /* 0x0000bb0016057a20 */ /* 0x000fe20000410000 */
[----:B------:R-:W-:Y:S02]  /*da50*/  FSEL R42, R64, -INF , !P3 ;  /* 0xff800000402a7808 */ /* 0x000fe40005800000 */
[----:B------:R-:W-:Y:S01]  /*da60*/  FSEL R196, R61, -INF , !P0 ;  /* 0xff8000003dc47808 */ /* 0x000fe20004000000 */
[----:B------:R1:W4:Y:S01]  /*da70*/  MUFU.TANH R28, R5 ;  /* 0x00000005001c7308 */ /* 0x0003220000002400 */
[----:B------:R-:W-:Y:S01]  /*da80*/  ISETP.GE.AND P4, PT, R3, R4, PT ;  /* 0x000000040300720c */ /* 0x000fe20003f86270 */
[----:B--2---:R-:W-:Y:S01]  /*da90*/  FMUL.FTZ R6, R23, c[0x0][0x2ec] ;  /* 0x0000bb0017067a20 */ /* 0x004fe20000410000 */
[----:B------:R-:W-:-:S02]  /*daa0*/  ISETP.GE.AND P2, PT, R3, R2, PT ;  /* 0x000000020300720c */ /* 0x000fc40003f46270 */
[----:B------:R-:W-:Y:S02]  /*dab0*/  IADD3 R3, R0, 0xc9, RZ ;  /* 0x000000c900037810 */ /* 0x000fe40007ffe0ff */
[----:B------:R-:W-:Y:S01]  /*dac0*/  FSEL R57, R57, -INF , !P5 ;  /* 0xff80000039397808 */ /* 0x000fe20006800000 */
[----:B------:R2:W5:Y:S01]  /*dad0*/  MUFU.TANH R29, R6 ;  /* 0x00000006001d7308 */ /* 0x0005620000002400 */
[----:B------:R-:W-:Y:S02]  /*dae0*/  FSEL R197, R54, -INF , !P1 ;  /* 0xff80000036c57808 */ /* 0x000fe40004800000 */
[----:B------:R-:W-:Y:S02]  /*daf0*/  FSEL R198, R55, -INF , !P2 ;  /* 0xff80000037c67808 */ /* 0x000fe40005000000 */
[C---:B------:R-:W-:Y:S02]  /*db00*/  ISETP.GE.AND P6, PT, R3.reuse, R4, PT ;  /* 0x000000040300720c */ /* 0x040fe40003fc6270 */
[----:B------:R-:W-:-:S02]  /*db10*/  ISETP.GE.AND P1, PT, R3, R2, PT ;  /* 0x000000020300720c */ /* 0x000fc40003f26270 */
[----:B-1----:R-:W-:Y:S01]  /*db20*/  IADD3 R5, R0, 0xc8, RZ ;  /* 0x000000c800057810 */ /* 0x002fe20007ffe0ff */
[----:B------:R-:W-:Y:S01]  /*db30*/  FMUL.FTZ R15, R15, c[0x0][0x2ec] ;  /* 0x0000bb000f0f7a20 */ /* 0x000fe20000410000 */
[----:B------:R-:W-:Y:S02]  /*db40*/  FSEL R53, R53, -INF , !P6 ;  /* 0xff80000035357808 */ /* 0x000fe40007000000 */
[C---:B------:R-:W-:Y:S02]  /*db50*/  ISETP.GE.AND P3, PT, R5.reuse, R4, PT ;  /* 0x000000040500720c */ /* 0x040fe40003f66270 */
[----:B------:R-:W-:Y:S01]  /*db60*/  ISETP.GE.AND P0, PT, R5, R2, PT ;  /* 0x000000020500720c */ /* 0x000fe20003f06270 */
[----:B--2---:R-:W-:Y:S01]  /*db70*/  FMUL.FTZ R6, R24, c[0x0][0x2ec] ;  /* 0x0000bb0018067a20 */ /* 0x004fe20000410000 */
[----:B------:R-:W-:Y:S01]  /*db80*/  IADD3 R5, R0, 0xd0, RZ ;  /* 0x000000d000057810 */ /* 0x000fe20007ffe0ff */
[----:B------:R-:W-:Y:S01]  /*db90*/  MUFU.TANH R15, R15 ;  /* 0x0000000f000f7308 */ /* 0x000fe20000002400 */
[----:B------:R-:W-:-:S02]  /*dba0*/  FSEL R200, R51, -INF , !P1 ;  /* 0xff80000033c87808 */ /* 0x000fc40004800000 */
[C---:B------:R-:W-:Y:S02]  /*dbb0*/  ISETP.GE.AND P5, PT, R5.reuse, R4, PT ;  /* 0x000000040500720c */ /* 0x040fe40003fa6270 */
[----:B------:R-:W-:Y:S02]  /*dbc0*/  ISETP.GE.AND P2, PT, R5, R2, PT ;  /* 0x000000020500720c */ /* 0x000fe40003f46270 */
[C---:B------:R-:W-:Y:S01]  /*dbd0*/  IADD3 R5, R0.reuse, 0xd8, RZ ;  /* 0x000000d800057810 */ /* 0x040fe20007ffe0ff */
[----:B------:R1:W2:Y:S01]  /*dbe0*/  MUFU.TANH R23, R6 ;  /* 0x0000000600177308 */ /* 0x0002a20000002400 */
[----:B------:R-:W-:Y:S02]  /*dbf0*/  IADD3 R3, R0, 0xd1, RZ ;  /* 0x000000d100037810 */ /* 0x000fe40007ffe0ff */
[C---:B------:R-:W-:Y:S02]  /*dc00*/  ISETP.GE.AND P6, PT, R5.reuse, R4, PT ;  /* 0x000000040500720c */ /* 0x040fe40003fc6270 */
[----:B------:R-:W-:Y:S01]  /*dc10*/  ISETP.GE.AND P1, PT, R5, R2, PT ;  /* 0x000000020500720c */ /* 0x000fe20003f26270 */
[----:B------:R-:W-:Y:S01]  /*dc20*/  FMUL.FTZ R5, R27, c[0x0][0x2ec] ;  /* 0x0000bb001b057a20 */ /* 0x000fe20000410000 */
[----:B------:R-:W-:-:S02]  /*dc30*/  FSEL R58, R58, -INF , !P4 ;  /* 0xff8000003a3a7808 */ /* 0x000fc40006000000 */
[----:B------:R-:W-:Y:S01]  /*dc40*/  FSEL R199, R50, -INF , !P0 ;  /* 0xff80000032c77808 */ /* 0x000fe20004000000 */
[----:B------:R2:W-:Y:S01]  /*dc50*/  MUFU.TANH R20, R5 ;  /* 0x0000000500147308 */ /* 0x0005e20000002400 */
[C---:B------:R-:W-:Y:S02]  /*dc60*/  ISETP.GE.AND P4, PT, R3.reuse, R4, PT ;  /* 0x000000040300720c */ /* 0x040fe40003f86270 */
[----:B------:R-:W-:Y:S02]  /*dc70*/  ISETP.GE.AND P0, PT, R3, R2, PT ;  /* 0x000000020300720c */ /* 0x000fe40003f06270 */
[----:B------:R-:W-:Y:S01]  /*dc80*/  IADD3 R3, R0, 0xd9, RZ ;  /* 0x000000d900037810 */ /* 0x000fe20007ffe0ff */
[----:B-1----:R-:W-:Y:S01]  /*dc90*/  FMUL.FTZ R6, R25, c[0x0][0x2ec] ;  /* 0x0000bb0019067a20 */ /* 0x002fe20000410000 */
[----:B---3--:R-:W-:Y:S02]  /*dca0*/  FSEL R202, R44, -INF , !P2 ;  /* 0xff8000002cca7808 */ /* 0x008fe40005000000 */
[----:B------:R-:W-:Y:S01]  /*dcb0*/  FSEL R52, R52, -INF , !P3 ;  /* 0xff80000034347808 */ /* 0x000fe20005800000 */
[----:B------:R1:W-:Y:S01]  /*dcc0*/  MUFU.TANH R22, R6 ;  /* 0x0000000600167308 */ /* 0x0003e20000002400 */
[----:B------:R-:W-:-:S02]  /*dcd0*/  FSEL R54, R49, -INF , !P5 ;  /* 0xff80000031367808 */ /* 0x000fc40006800000 */
[----:B------:R-:W-:Y:S02]  /*dce0*/  FSEL R44, R48, -INF , !P4 ;  /* 0xff800000302c7808 */ /* 0x000fe40006000000 */
[----:B------:R-:W-:Y:S02]  /*dcf0*/  FSEL R203, R47, -INF , !P0 ;  /* 0xff8000002fcb7808 */ /* 0x000fe40004000000 */
[----:B--2---:R-:W-:Y:S02]  /*dd00*/  IADD3 R5, R0, 0xe0, RZ ;  /* 0x000000e000057810 */ /* 0x004fe40007ffe0ff */
[C---:B------:R-:W-:Y:S02]  /*dd10*/  ISETP.GE.AND P5, PT, R3.reuse, R4, PT ;  /* 0x000000040300720c */ /* 0x040fe40003fa6270 */
[----:B------:R-:W-:Y:S02]  /*dd20*/  ISETP.GE.AND P3, PT, R3, R2, PT ;  /* 0x000000020300720c */ /* 0x000fe40003f66270 */
[----:B------:R-:W-:-:S02]  /*dd30*/  ISETP.GE.AND P4, PT, R5, R4, PT ;  /* 0x000000040500720c */ /* 0x000fc40003f86270 */
[----:B------:R-:W-:Y:S01]  /*dd40*/  ISETP.GE.AND P0, PT, R5, R2, PT ;  /* 0x000000020500720c */ /* 0x000fe20003f06270 */
[----:B-1----:R-:W-:Y:S01]  /*dd50*/  FMUL.FTZ R6, R26, c[0x0][0x2ec] ;  /* 0x0000bb001a067a20 */ /* 0x002fe20000410000 */
[----:B------:R-:W-:Y:S02]  /*dd60*/  IADD3 R5, R0, 0xe8, RZ ;  /* 0x000000e800057810 */ /* 0x000fe40007ffe0ff */
[----:B------:R-:W-:Y:S01]  /*dd70*/  FSEL R55, R41, -INF , !P5 ;  /* 0xff80000029377808 */ /* 0x000fe20006800000 */
[----:B------:R1:W2:Y:S01]  /*dd80*/  MUFU.TANH R21, R6 ;  /* 0x0000000600157308 */ /* 0x0002a20000002400 */
[----:B------:R-:W-:Y:S02]  /*dd90*/  FSEL R204, R39, -INF , !P3 ;  /* 0xff80000027cc7808 */ /* 0x000fe40005800000 */
[C---:B------:R-:W-:Y:S02]  /*dda0*/  ISETP.GE.AND P5, PT, R5.reuse, R4, PT ;  /* 0x000000040500720c */ /* 0x040fe40003fa6270 */
[----:B------:R-:W-:-:S02]  /*ddb0*/  ISETP.GE.AND P3, PT, R5, R2, PT ;  /* 0x000000020500720c */ /* 0x000fc40003f66270 */
[----:B------:R-:W-:Y:S02]  /*ddc0*/  IADD3 R5, R0, 0xf0, RZ ;  /* 0x000000f000057810 */ /* 0x000fe40007ffe0ff */
[----:B----4-:R-:W-:Y:S02]  /*ddd0*/  FSEL R206, R28, -INF , !P0 ;  /* 0xff8000001cce7808 */ /* 0x010fe40004000000 */
[-C--:B------:R-:W-:Y:S02]  /*dde0*/  ISETP.GE.AND P0, PT, R5, R4.reuse, PT ;  /* 0x000000040500720c */ /* 0x080fe40003f06270 */
[----:B------:R-:W-:Y:S02]  /*ddf0*/  IADD3 R3, R0, 0xe1, RZ ;  /* 0x000000e100037810 */ /* 0x000fe40007ffe0ff */
[----:B------:R-:W-:Y:S01]  /*de00*/  FSEL R47, R40, -INF , !P6 ;  /* 0xff800000282f7808 */ /* 0x000fe20007000000 */
[----:B-1----:R-:W-:Y:S01]  /*de10*/  FMUL.FTZ R6, R16, c[0x0][0x2ec] ;  /* 0x0000bb0010067a20 */ /* 0x002fe20000410000 */
[----:B------:R-:W-:-:S02]  /*de20*/  ISETP.GE.AND P6, PT, R3, R4, PT ;  /* 0x000000040300720c */ /* 0x000fc40003fc6270 */
[----:B------:R-:W-:Y:S01]  /*de30*/  ISETP.GE.AND P2, PT, R3, R2, PT ;  /* 0x000000020300720c */ /* 0x000fe20003f46270 */
[----:B------:R1:W3:Y:S01]  /*de40*/  MUFU.TANH R16, R6 ;  /* 0x0000000600107308 */ /* 0x0002e20000002400 */
[----:B------:R-:W-:Y:S02]  /*de50*/  IADD3 R3, R0, 0xe9, RZ ;  /* 0x000000e900037810 */ /* 0x000fe40007ffe0ff */
[----:B------:R-:W-:Y:S02]  /*de60*/  FSEL R59, R7, -INF , !P4 ;  /* 0xff800000073b7808 */ /* 0x000fe40006000000 */
[----:B------:R-:W-:Y:S02]  /*de70*/  FSEL R205, R37, -INF , !P1 ;  /* 0xff80000025cd7808 */ /* 0x000fe40004800000 */
[C---:B------:R-:W-:Y:S02]  /*de80*/  ISETP.GE.AND P4, PT, R3.reuse, R4, PT ;  /* 0x000000040300720c */ /* 0x040fe40003f86270 */
[----:B------:R-:W-:-:S02]  /*de90*/  ISETP.GE.AND P1, PT, R3, R2, PT ;  /* 0x000000020300720c */ /* 0x000fc40003f26270 */
[----:B------:R-:W-:Y:S02]  /*dea0*/  IADD3 R3, R0, 0xf1, RZ ;  /* 0x000000f100037810 */ /* 0x000fe40007ffe0ff */
[----:B------:R-:W-:Y:S02]  /*deb0*/  @P0 LOP3.LUT R188, R188, 0x1, RZ, 0xfc, !PT ;  /* 0x00000001bcbc0812 */ /* 0x000fe400078efcff */
[----:B------:R-:W-:Y:S01]  /*dec0*/  ISETP.GE.AND P0, PT, R5, R2, PT ;  /* 0x000000020500720c */ /* 0x000fe20003f06270 */
[----:B-1----:R-:W-:Y:S01]  /*ded0*/  FMUL.FTZ R6, R17, c[0x0][0x2ec] ;  /* 0x0000bb0011067a20 */ /* 0x002fe20000410000 */
[----:B------:R-:W-:Y:S01]  /*dee0*/  FSEL R61, R36, -INF , !P6 ;  /* 0xff800000243d7808 */ /* 0x000fe20007000000 */
[----:B------:R-:W-:Y:S01]  /*def0*/  FMUL.FTZ R5, R12, c[0x0][0x2ec] ;  /* 0x0000bb000c057a20 */ /* 0x000fe20000410000 */
[----:B-----5:R-:W-:Y:S01]  /*df00*/  FSEL R207, R29, -INF , !P2 ;  /* 0xff8000001dcf7808 */ /* 0x020fe20005000000 */
[----:B------:R1:W4:Y:S01]  /*df10*/  MUFU.TANH R8, R6 ;  /* 0x0000000600087308 */ /* 0x0003220000002400 */
[----:B------:R-:W-:-:S02]  /*df20*/  FSEL R111, R23, -INF , !P5 ;  /* 0xff800000176f7808 */ /* 0x000fc40006800000 */
[----:B------:R-:W-:Y:S02]  /*df30*/  LOP3.LUT P2, RZ, R188, 0x1, RZ, 0xc0, !PT ;  /* 0x00000001bcff7812 */ /* 0x000fe4000784c0ff */
[C---:B------:R-:W-:Y:S02]  /*df40*/  ISETP.GE.AND P6, PT, R3.reuse, R4, PT ;  /* 0x000000040300720c */ /* 0x040fe40003fc6270 */
[----:B------:R-:W-:Y:S01]  /*df50*/  ISETP.GE.AND P5, PT, R3, R2, PT ;  /* 0x000000020300720c */ /* 0x000fe20003fa6270 */
[----:B------:R5:W-:Y:S01]  /*df60*/  MUFU.TANH R10, R5 ;  /* 0x00000005000a7308 */ /* 0x000be20000002400 */
[----:B------:R-:W-:Y:S02]  /*df70*/  IADD3 R3, R0, 0xf8, RZ ;  /* 0x000000f800037810 */ /* 0x000fe40007ffe0ff */
[----:B--2---:R-:W-:Y:S02]  /*df80*/  FSEL R208, R21, -INF , !P3 ;  /* 0xff80000015d07808 */ /* 0x004fe40005800000 */
[----:B---3--:R-:W-:-:S02]  /*df90*/  FSEL R194, R16, -INF , !P2 ;  /* 0xff80000010c27808 */ /* 0x008fc40005000000 */
[C---:B------:R-:W-:Y:S01]  /*dfa0*/  ISETP.GE.AND P3, PT, R3.reuse, R4, PT ;  /* 0x000000040300720c */ /* 0x040fe20003f66270 */
[----:B-1----:R-:W-:Y:S01]  /*dfb0*/  FMUL.FTZ R6, R18, c[0x0][0x2ec] ;  /* 0x0000bb0012067a20 */ /* 0x002fe20000410000 */
[----:B------:R-:W-:Y:S01]  /*dfc0*/  ISETP.GE.AND P2, PT, R3, R2, PT ;  /* 0x000000020300720c */ /* 0x000fe20003f46270 */
[----:B------:R-:W-:Y:S01]  /*dfd0*/  FMUL.FTZ R3, R14, c[0x0][0x2ec] ;  /* 0x0000bb000e037a20 */ /* 0x000fe20000410000 */
[----:B------:R-:W-:Y:S01]  /*dfe0*/  FSEL R193, R22, -INF , !P4 ;  /* 0xff80000016c17808 */ /* 0x000fe20006000000 */
[----:B------:R1:W2:Y:S01]  /*dff0*/  MUFU.TANH R7, R6 ;  /* 0x0000000600077308 */ /* 0x0002a20000002400 */
[C---:B------:R-:W-:Y:S02]  /*e000*/  ISETP.GE.AND P4, PT, R0.reuse, R4, PT ;  /* 0x000000040000720c */ /* 0x040fe40003f86270 */
[----:B------:R-:W-:Y:S01]  /*e010*/  IADD3 R0, R0, 0xf9, RZ ;  /* 0x000000f900007810 */ /* 0x000fe20007ffe0ff */
[----:B-----5:R-:W-:Y:S01]  /*e020*/  FMUL.FTZ R5, R13, c[0x0][0x2ec] ;  /* 0x0000bb000d057a20 */ /* 0x020fe20000410000 */
[----:B------:R-:W-:-:S02]  /*e030*/  FSEL R209, R20, -INF , !P1 ;  /* 0xff80000014d17808 */ /* 0x000fc40004800000 */
[----:B------:R-:W-:Y:S01]  /*e040*/  ISETP.GE.AND P1, PT, R0, R4, PT ;  /* 0x000000040000720c */ /* 0x000fe20003f26270 */
[----:B------:R-:W3:Y:S01]  /*e050*/  MUFU.TANH R9, R5 ;  /* 0x0000000500097308 */ /* 0x000ee20000002400 */
[----:B----4-:R-:W-:Y:S01]  /*e060*/  FSEL R201, R8, -INF , !P6 ;  /* 0xff80000008c97808 */ /* 0x010fe20007000000 */
[----:B-1----:R-:W-:-:S06]  /*e070*/  FMUL.FTZ R6, R19, c[0x0][0x2ec] ;  /* 0x0000bb0013067a20 */ /* 0x002fcc0000410000 */
[----:B------:R1:W4:Y:S01]  /*e080*/  MUFU.TANH R5, R3 ;  /* 0x0000000300057308 */ /* 0x0003220000002400 */
[----:B--2---:R-:W-:Y:S02]  /*e090*/  FSEL R212, R7, -INF , !P0 ;  /* 0xff80000007d47808 */ /* 0x004fe40004000000 */
[----:B------:R-:W-:Y:S01]  /*e0a0*/  ISETP.GE.AND P0, PT, R0, R2, PT ;  /* 0x000000020000720c */ /* 0x000fe20003f06270 */
[----:B------:R-:W-:Y:S01]  /*e0b0*/  IMAD.IADD R0, R127, 0x1, R114 ;  /* 0x000000017f007824 */ /* 0x000fe200078e0272 */
[----:B------:R-:W-:Y:S02]  /*e0c0*/  FSEL R114, R10, -INF , !P3 ;  /* 0xff8000000a727808 */ /* 0x000fe40005800000 */
[----:B---3--:R-:W-:Y:S01]  /*e0d0*/  FSEL R127, R9, -INF , !P1 ;  /* 0xff800000097f7808 */ /* 0x008fe20004800000 */
[----:B------:R-:W2:Y:S01]  /*e0e0*/  MUFU.TANH R6, R6 ;  /* 0x0000000600067308 */ /* 0x000ea20000002400 */
[----:B------:R-:W-:Y:S01]  /*e0f0*/  FSEL R215, R15, -INF , !P0 ;  /* 0xff8000000fd77808 */ /* 0x000fe20004000000 */
[----:B-1----:R-:W-:Y:S01]  /*e100*/  FMUL.FTZ R3, R56, c[0x0][0x2ec] ;  /* 0x0000bb0038037a20 */ /* 0x002fe20000410000 */
[----:B----4-:R-:W-:-:S05]  /*e110*/  FSEL R214, R5, -INF , !P2 ;  /* 0xff80000005d67808 */ /* 0x010fca0005000000 */
[----:B------:R-:W1:Y:S01]  /*e120*/  MUFU.TANH R3, R3 ;  /* 0x0000000300037308 */ /* 0x000e620000002400 */
[----:B--2---:R-:W-:Y:S02]  /*e130*/  FSEL R213, R6, -INF , !P5 ;  /* 0xff80000006d57808 */ /* 0x004fe40006800000 */
[----:B------:R-:W-:Y:S02]  /*e140*/  ISETP.GE.AND P5, PT, R216, 0x2, PT ;  /* 0x00000002d800780c */ /* 0x000fe40003fa6270 */
[----:B-1----:R-:W-:-:S11]  /*e150*/  FSEL R26, R3, -INF , !P4 ;  /* 0xff800000031a7808 */ /* 0x002fd60006000000 */
[----:B------:R-:W-:Y:S05]  /*e160*/  @!P5 BRA `(.L_x_1063) ;  /* 0x00000af00000d947 */ /* 0x000fea0003800000 */
[----:B------:R-:W-:-:S13]  /*e170*/  LOP3.LUT P6, RZ, R188, 0x8, RZ, 0xc0, !PT ;  /* 0x00000008bcff7812 */ /* 0x000fda00078cc0ff */
[----:B------:R-:W-:Y:S05]  /*e180*/  @!P6 BRA `(.L_x_1064) ;  /* 0x000003c00000e947 */ /* 0x000fea0003800000 */
[----:B------:R-:W-:Y:S02]  /*e190*/  IABS R11, c[0x0][0x2d0] ;  /* 0x0000b400000b7a13 */ /* 0x000fe40000000000 */
[----:B------:R-:W-:Y:S02]  /*e1a0*/  IADD3 R8, R60, -0x100, RZ ;  /* 0xffffff003c087810 */ /* 0x000fe40007ffe0ff */
[----:B------:R-:W1:Y:S01]  /*e1b0*/  I2F.RP R6, R11 ;  /* 0x0000000b00067306 */ /* 0x000e620000209400 */
[----:B------:R-:W-:Y:S02]  /*e1c0*/  IABS R5, R60 ;  /* 0x0000003c00057213 */ /* 0x000fe40000000000 */
[----:B------:R-:W-:Y:S02]  /*e1d0*/  IABS R9, R8 ;  /* 0x0000000800097213 */ /* 0x000fe40000000000 */
[----:B------:R-:W-:-:S03]  /*e1e0*/  LOP3.LUT R8, R8, c[0x0][0x2d0], RZ, 0x3c, !PT ;  /* 0x0000b40008087a12 */ /* 0x000fc600078e3cff */
[----:B-1----:R-:W1:Y:S02]  /*e1f0*/  MUFU.RCP R6, R6 ;  /* 0x0000000600067308 */ /* 0x002e640000001000 */
[----:B-1----:R-:W-:-:S06]  /*e200*/  IADD3 R6, R6, 0xffffffe, RZ ;  /* 0x0ffffffe06067810 */ /* 0x002fcc0007ffe0ff */
[----:B------:R-:W1:Y:S02]  /*e210*/  F2I.FTZ.U32.TRUNC.NTZ R7, R6 ;  /* 0x0000000600077305 */ /* 0x000e64000021f000 */
[----:B-1----:R-:W-:Y:S02]  /*e220*/  IMAD.MOV R3, RZ, RZ, -R7 ;  /* 0x000000ffff037224 */ /* 0x002fe400078e0a07 */
[----:B------:R-:W-:Y:S02]  /*e230*/  IMAD.MOV.U32 R6, RZ, RZ, RZ ;  /* 0x000000ffff067224 */ /* 0x000fe400078e00ff */
[----:B------:R-:W-:-:S04]  /*e240*/  IMAD R3, R3, R11, RZ ;  /* 0x0000000b03037224 */ /* 0x000fc800078e02ff */
[----:B------:R-:W-:Y:S01]  /*e250*/  IMAD.HI.U32 R3, R7, R3, R6 ;  /* 0x0000000307037227 */ /* 0x000fe200078e0006 */
[----:B------:R-:W-:-:S03]  /*e260*/  MOV R6, R9 ;  /* 0x0000000900067202 */ /* 0x000fc60000000f00 */
[----:B------:R-:W-:-:S04]  /*e270*/  IMAD.MOV.U32 R7, RZ, RZ, R5 ;  /* 0x000000ffff077224 */ /* 0x000fc800078e0005 */
        /* <DEDUP_REMOVED lines=13> */
[----:B------:R-:W-:Y:S02]  /*e350*/  LOP3.LUT R6, R60, c[0x0][0x2d0], RZ, 0x3c, !PT ;  /* 0x0000b4003c067a12 */ /* 0x000fe400078e3cff */
[----:B------:R-:W-:-:S02]  /*e360*/  @!P0 IADD3 R5, R5, 0x1, RZ ;  /* 0x0000000105058810 */ /* 0x000fc40007ffe0ff */
[----:B------:R-:W-:Y:S02]  /*e370*/  ISETP.GE.AND P4, PT, R6, RZ, PT ;  /* 0x000000ff0600720c */ /* 0x000fe40003f86270 */
[----:B------:R-:W-:Y:S02]  /*e380*/  ISETP.GE.AND P0, PT, R8, RZ, PT ;  /* 0x000000ff0800720c */ /* 0x000fe40003f06270 */
[----:B------:R-:W-:Y:S02]  /*e390*/  ISETP.NE.AND P1, PT, RZ, c[0x0][0x2d0], PT ;  /* 0x0000b400ff007a0c */ /* 0x000fe40003f25270 */
[----:B------:R-:W-:Y:S02]  /*e3a0*/  @P2 IADD3 R3, R3, 0x1, RZ ;  /* 0x0000000103032810 */ /* 0x000fe40007ffe0ff */
[----:B------:R-:W-:Y:S02]  /*e3b0*/  @P3 IADD3 R5, R5, 0x1, RZ ;  /* 0x0000000105053810 */ /* 0x000fe40007ffe0ff */
[----:B------:R-:W-:-:S03]  /*e3c0*/  LOP3.LUT R6, RZ, c[0x0][0x2d0], RZ, 0x33, !PT ;  /* 0x0000b400ff067a12 */ /* 0x000fc600078e33ff */
[----:B------:R-:W-:Y:S02]  /*e3d0*/  @!P4 IMAD.MOV R5, RZ, RZ, -R5 ;  /* 0x000000ffff05c224 */ /* 0x000fe400078e0a05 */
[----:B------:R-:W-:-:S03]  /*e3e0*/  @!P0 IADD3 R3, -R3, RZ, RZ ;  /* 0x000000ff03038210 */ /* 0x000fc60007ffe1ff */
[C---:B------:R-:W-:Y:S02]  /*e3f0*/  SEL R5, R6.reuse, R5, !P1 ;  /* 0x0000000506057207 */ /* 0x040fe40004800000 */
[----:B------:R-:W-:-:S03]  /*e400*/  SEL R3, R6, R3, !P1 ;  /* 0x0000000306037207 */ /* 0x000fc60004800000 */
[----:B------:R-:W-:-:S04]  /*e410*/  IMAD.WIDE R6, R5, 0x4, R210 ;  /* 0x0000000405067825 */ /* 0x000fc800078e02d2 */
[----:B------:R-:W-:Y:S02]  /*e420*/  IMAD.WIDE R8, R3, 0x4, R210 ;  /* 0x0000000403087825 */ /* 0x000fe400078e02d2 */
[----:B------:R-:W2:Y:S04]  /*e430*/  LDG.E R6, [R6.64] ;  /* 0x0000000606067981 */ /* 0x000ea8000c1e1900 */
[----:B------:R-:W2:Y:S01]  /*e440*/  LDG.E R8, [R8.64] ;  /* 0x0000000608087981 */ /* 0x000ea2000c1e1900 */
[----:B------:R-:W-:Y:S02]  /*e450*/  IMAD.IADD R3, R5, 0x1, -R3 ;  /* 0x0000000105037824 */ /* 0x000fe400078e0a03 */
[----:B------:R-:W-:-:S04]  /*e460*/  IMAD.MOV.U32 R5, RZ, RZ, c[0x0][0x2d0] ;  /* 0x0000b400ff057624 */ /* 0x000fc800078e00ff */
[----:B------:R-:W-:-:S05]  /*e470*/  IMAD R3, R3, R5, -0x100 ;  /* 0xffffff0003037424 */ /* 0x000fca00078e0205 */
[----:B------:R-:W-:-:S05]  /*e480*/  SHF.R.S32.HI R5, RZ, 0x1f, R3 ;  /* 0x0000001fff057819 */ /* 0x000fca0000011403 */
[----:B------:R-:W-:Y:S01]  /*e490*/  IMAD R5, R5, c[0x0][0x198], RZ ;  /* 0x0000660005057a24 */ /* 0x000fe200078e02ff */
[----:B--2---:R-:W-:Y:S01]  /*e4a0*/  IADD3 R8, -R6, R8, RZ ;  /* 0x0000000806087210 */ /* 0x004fe20007ffe1ff */
[----:B------:R-:W-:-:S03]  /*e4b0*/  IMAD.WIDE.U32 R6, R3, c[0x0][0x198], RZ ;  /* 0x0000660003067a25 */ /* 0x000fc600078e00ff */
[----:B------:R-:W-:Y:S01]  /*e4c0*/  SHF.R.S32.HI R9, RZ, 0x1f, R8 ;  /* 0x0000001fff097819 */ /* 0x000fe20000011408 */
[----:B------:R-:W-:-:S04]  /*e4d0*/  IMAD R3, R3, c[0x0][0x19c], R5 ;  /* 0x0000670003037a24 */ /* 0x000fc800078e0205 */
[----:B------:R-:W-:Y:S02]  /*e4e0*/  IMAD.IADD R7, R7, 0x1, R3 ;  /* 0x0000000107077824 */ /* 0x000fe400078e0203 */
[----:B------:R-:W-:Y:S02]  /*e4f0*/  IMAD R5, R9, c[0x0][0x180], RZ ;  /* 0x0000600009057a24 */ /* 0x000fe400078e02ff */
[----:B------:R-:W-:-:S04]  /*e500*/  IMAD.WIDE.U32 R6, R8, c[0x0][0x180], R6 ;  /* 0x0000600008067a25 */ /* 0x000fc800078e0006 */
[----:B------:R-:W-:Y:S01]  /*e510*/  IMAD R5, R8, c[0x0][0x184], R5 ;  /* 0x0000610008057a24 */ /* 0x000fe200078e0205 */
[----:B------:R-:W-:-:S03]  /*e520*/  MOV R3, R6 ;  /* 0x0000000600037202 */ /* 0x000fc60000000f00 */
[----:B------:R-:W-:Y:S01]  /*e530*/  IMAD.IADD R5, R7, 0x1, R5 ;  /* 0x0000000107057824 */ /* 0x000fe200078e0205 */
[----:B------:R-:W-:Y:S05]  /*e540*/  BRA `(.L_x_1065) ;  /* 0x0000003000007947 */ /* 0x000fea0003800000 */
.L_x_1064:
[----:B------:R-:W-:-:S05]  /*e550*/  IMAD.MOV.U32 R3, RZ, RZ, c[0x0][0x198] ;  /* 0x00006600ff037624 */ /* 0x000fca00078e00ff */
[----:B------:R-:W-:-:S04]  /*e560*/  LEA R3, -R3, RZ, 0x8 ;  /* 0x000000ff03037211 */ /* 0x000fc800078e41ff */
[----:B------:R-:W-:Y:S02]  /*e570*/  SHF.R.S32.HI R5, RZ, 0x1f, R3 ;  /* 0x0000001fff057819 */ /* 0x000fe40000011403 */
.L_x_1065:
[----:B------:R-:W-:Y:S01]  /*e580*/  ISETP.GE.AND P0, PT, R132, c[0x0][0x220], PT ;  /* 0x0000880084007a0c */ /* 0x000fe20003f06270 */
[----:B------:R-:W-:-:S12]  /*e590*/  BSSY B0, `(.L_x_1066) ;  /* 0x0000069000007945 */ /* 0x000fd80003800000 */
[-C--:B------:R-:W-:Y:S01]  /*e5a0*/  @!P0 IADD3 R12, P2, P1, R3, R104.reuse, R154 ;  /* 0x00000068030c8210 */ /* 0x080fe2000795e09a */
[----:B------:R-:W-:Y:S01]  /*e5b0*/  @!P0 IMAD.MOV.U32 R15, RZ, RZ, c[0x0][0x198] ;  /* 0x00006600ff0f8624 */ /* 0x000fe200078e00ff */
[----:B------:R1:W-:Y:S01]  /*e5c0*/  @P0 STS [R185+0x1000], RZ ;  /* 0x001000ffb9000388 */ /* 0x0003e20000000800 */
[----:B------:R-:W-:Y:S01]  /*e5d0*/  @!P0 IMAD.MOV.U32 R17, RZ, RZ, c[0x0][0x19c] ;  /* 0x00006700ff118624 */ /* 0x000fe200078e00ff */
[-C--:B------:R-:W-:Y:S01]  /*e5e0*/  @!P0 IADD3.X R13, R5, R113.reuse, R165, P2, P1 ;  /* 0x00000071050d8210 */ /* 0x080fe200017e24a5 */
[----:B------:R-:W-:Y:S01]  /*e5f0*/  @!P0 IMAD.MOV.U32 R6, RZ, RZ, c[0x0][0x198] ;  /* 0x00006600ff068624 */ /* 0x000fe200078e00ff */
[C---:B------:R-:W-:Y:S01]  /*e600*/  @!P0 LEA R18, P2, R12.reuse, c[0x0][0x168], 0x1 ;  /* 0x00005a000c128a11 */ /* 0x040fe200078408ff */
[--C-:B------:R-:W-:Y:S01]  /*e610*/  @!P0 IMAD.MOV.U32 R8, RZ, RZ, R104.reuse ;  /* 0x000000ffff088224 */ /* 0x100fe200078e0068 */
[CC--:B------:R-:W-:Y:S01]  /*e620*/  @!P0 LEA R14, P1, R15.reuse, R104.reuse, 0x6 ;  /* 0x000000680f0e8211 */ /* 0x0c0fe200078230ff */
[----:B------:R-:W-:Y:S01]  /*e630*/  @!P0 IMAD.MOV.U32 R9, RZ, RZ, R113 ;  /* 0x000000ffff098224 */ /* 0x000fe200078e0071 */
[----:B------:R-:W-:Y:S01]  /*e640*/  @!P0 LEA.HI.X R19, R12, c[0x0][0x16c], R13, 0x1, P2 ;  /* 0x00005b000c138a11 */ /* 0x000fe200010f0c0d */
[----:B------:R-:W-:Y:S01]  /*e650*/  @!P0 IMAD.MOV.U32 R24, RZ, RZ, c[0x0][0x198] ;  /* 0x00006600ff188624 */ /* 0x000fe200078e00ff */
[----:B------:R-:W-:Y:S01]  /*e660*/  @!P0 LEA.HI.X R12, R15, R113, R17, 0x6, P1 ;  /* 0x000000710f0c8211 */ /* 0x000fe200008f3411 */
[----:B------:R-:W-:Y:S01]  /*e670*/  @!P0 IMAD.MOV.U32 R10, RZ, RZ, c[0x0][0x198] ;  /* 0x00006600ff0a8624 */ /* 0x000fe200078e00ff */
[----:B------:R1:W-:Y:S01]  /*e680*/  @P0 STS [R185+0x1004], RZ ;  /* 0x001004ffb9000388 */ /* 0x0003e20000000800 */
[----:B------:R-:W-:Y:S01]  /*e690*/  @!P0 IMAD.MOV.U32 R112, RZ, RZ, R104 ;  /* 0x000000ffff708224 */ /* 0x000fe200078e0068 */
[----:B------:R-:W-:Y:S01]  /*e6a0*/  @!P0 LEA R22, P1, R24, R104, 0x7 ;  /* 0x0000006818168211 */ /* 0x000fe200078238ff */
[----:B------:R-:W-:Y:S01]  /*e6b0*/  @!P0 IMAD.WIDE.U32 R8, R6, 0xa0, R8 ;  /* 0x000000a006088825 */ /* 0x000fe200078e0008 */
[----:B------:R1:W-:Y:S03]  /*e6c0*/  @P0 STS.64 [R185+0x1008], RZ ;  /* 0x001008ffb9000388 */ /* 0x0003e60000000a00 */
[----:B------:R-:W-:Y:S01]  /*e6d0*/  @!P0 IMAD.MOV.U32 R15, RZ, RZ, c[0x0][0x19c] ;  /* 0x00006700ff0f8624 */ /* 0x000fe200078e00ff */
[----:B------:R-:W-:Y:S01]  /*e6e0*/  @!P0 IADD3 R21, P3, R3, R8, RZ ;  /* 0x0000000803158210 */ /* 0x000fe20007f7e0ff */
[----:B------:R-:W-:-:S02]  /*e6f0*/  @!P0 IMAD.MOV.U32 R16, RZ, RZ, c[0x0][0x198] ;  /* 0x00006600ff108624 */ /* 0x000fc400078e00ff */
[----:B------:R-:W-:Y:S01]  /*e700*/  @!P0 IMAD.MOV.U32 R6, RZ, RZ, R104 ;  /* 0x000000ffff068224 */ /* 0x000fe200078e0068 */
[----:B------:R-:W-:Y:S01]  /*e710*/  @!P0 LEA.HI.X R24, R24, R113, R15, 0x7, P1 ;  /* 0x0000007118188211 */ /* 0x000fe200008f3c0f */
[--C-:B------:R-:W-:Y:S01]  /*e720*/  @!P0 IMAD.MOV.U32 R7, RZ, RZ, R113.reuse ;  /* 0x000000ffff078224 */ /* 0x100fe200078e0071 */
[----:B------:R-:W-:Y:S01]  /*e730*/  @!P0 IADD3 R8, P1, R3, R14, RZ ;  /* 0x0000000e03088210 */ /* 0x000fe20007f3e0ff */
[----:B------:R-:W-:-:S04]  /*e740*/  @!P0 IMAD.WIDE.U32 R10, R10, 0x60, R112 ;  /* 0x000000600a0a8825 */ /* 0x000fc800078e0070 */
[----:B------:R-:W-:Y:S01]  /*e750*/  @!P0 IMAD.MOV.U32 R13, RZ, RZ, c[0x0][0x19c] ;  /* 0x00006700ff0d8624 */ /* 0x000fe200078e00ff */
[----:B------:R-:W-:Y:S01]  /*e760*/  @!P0 IADD3 R10, P2, R3, R10, RZ ;  /* 0x0000000a030a8210 */ /* 0x000fe20007f5e0ff */
[----:B------:R-:W-:-:S04]  /*e770*/  @!P0 IMAD.WIDE.U32 R6, R16, 0xc0, R6 ;  /* 0x000000c010068825 */ /* 0x000fc800078e0006 */
[----:B------:R-:W-:Y:S01]  /*e780*/  @!P0 IMAD.MOV.U32 R25, RZ, RZ, c[0x0][0x19c] ;  /* 0x00006700ff198624 */ /* 0x000fe200078e00ff */
[----:B------:R-:W-:Y:S01]  /*e790*/  @!P0 IADD3 R20, P4, R3, R6, RZ ;  /* 0x0000000603148210 */ /* 0x000fe20007f9e0ff */
[----:B------:R-:W-:Y:S02]  /*e7a0*/  @!P0 IMAD.MOV.U32 R23, RZ, RZ, c[0x0][0x19c] ;  /* 0x00006700ff178624 */ /* 0x000fe400078e00ff */
[----:B------:R-:W-:Y:S02]  /*e7b0*/  @!P0 IMAD R13, R13, 0x60, RZ ;  /* 0x000000600d0d8824 */ /* 0x000fe400078e02ff */
[----:B------:R-:W-:Y:S02]  /*e7c0*/  @!P0 IMAD R25, R25, 0xa0, RZ ;  /* 0x000000a019198824 */ /* 0x000fe400078e02ff */
[----:B------:R-:W-:Y:S01]  /*e7d0*/  @!P0 IMAD R23, R23, 0xc0, RZ ;  /* 0x000000c017178824 */ /* 0x000fe200078e02ff */
[C---:B------:R-:W-:Y:S01]  /*e7e0*/  @!P0 IADD3.X R11, R5.reuse, R11, R13, P2, !PT ;  /* 0x0000000b050b8210 */ /* 0x040fe200017fe40d */
[----:B------:R-:W-:Y:S01]  /*e7f0*/  @!P0 IMAD.X R6, R5, 0x1, R12, P1 ;  /* 0x0000000105068824 */ /* 0x000fe200008e060c */
[----:B------:R-:W-:-:S02]  /*e800*/  @!P0 LEA R12, P1, R10, c[0x0][0x168], 0x1 ;  /* 0x00005a000a0c8a11 */ /* 0x000fc400078208ff */
[----:B------:R-:W-:Y:S02]  /*e810*/  @!P0 IADD3.X R25, R5, R9, R25, P3, !PT ;  /* 0x0000000905198210 */ /* 0x000fe40001ffe419 */
[----:B------:R-:W-:Y:S02]  /*e820*/  @!P0 LEA R16, P3, R3, R189, 0x1 ;  /* 0x000000bd03108211 */ /* 0x000fe400078608ff */
[----:B------:R-:W-:Y:S02]  /*e830*/  @!P0 IADD3.X R23, R5, R23, R7, P4, !PT ;  /* 0x0000001705178210 */ /* 0x000fe400027fe407 */
[----:B------:R-:W-:Y:S02]  /*e840*/  @!P0 LEA.HI.X R13, R10, c[0x0][0x16c], R11, 0x1, P1 ;  /* 0x00005b000a0d8a11 */ /* 0x000fe400008f0c0b */
[----:B------:R-:W-:Y:S02]  /*e850*/  @!P0 IADD3 R7, P1, R3, R22, RZ ;  /* 0x0000001603078210 */ /* 0x000fe40007f3e0ff */
[----:B------:R-:W-:-:S02]  /*e860*/  @!P0 LEA R14, P2, R8, c[0x0][0x168], 0x1 ;  /* 0x00005a00080e8a11 */ /* 0x000fc400078408ff */
        /* <DEDUP_REMOVED lines=45> */
[----:B-1----:R-:W-:Y:S01]  /*eb40*/  IMAD.MOV.U32 R8, RZ, RZ, c[0x0][0x198] ;  /* 0x00006600ff087624 */ /* 0x002fe200078e00ff */
[----:B------:R-:W-:Y:S01]  /*eb50*/  ULDC UR4, c[0x0][0x19c] ;  /* 0x0000670000047ab9 */ /* 0x000fe20000000800 */
[----:B------:R-:W-:Y:S01]  /*eb60*/  IMAD.MOV.U32 R6, RZ, RZ, R104 ;  /* 0x000000ffff067224 */ /* 0x000fe200078e0068 */
        /* <DEDUP_REMOVED lines=11> */
.L_x_1067:
[----:B------:R-:W-:Y:S05]  /*ec20*/  BSYNC B0 ;  /* 0x0000000000007941 */ /* 0x000fea0003800000 */
.L_x_1066:
[----:B------:R-:W0:Y:S01]  /*ec30*/  LDGDEPBAR ;  /* 0x00000000000079af */ /* 0x000e220000000000 */
[----:B------:R-:W-:-:S04]  /*ec40*/  LEA R189, P0, R3, R189, 0x1 ;  /* 0x000000bd03bd7211 */ /* 0x000fc800078008ff */
[----:B------:R-:W-:Y:S02]  /*ec50*/  LEA.HI.X R190, R3, R190, R5, 0x1, P0 ;  /* 0x000000be03be7211 */ /* 0x000fe400000f0c05 */
.L_x_1063:
[----:B------:R-:W-:Y:S02]  /*ec60*/  FMNMX.FTZ R20, R26, R107, !PT ;  /* 0x0000006b1a147209 */ /* 0x000fe40007810000 */
[----:B------:R-:W-:Y:S02]  /*ec70*/  SHF.L.U32 R165, R0, 0x1, RZ ;  /* 0x0000000100a57819 */ /* 0x000fe400000006ff */
[----:B------:R-:W-:Y:S02]  /*ec80*/  FMNMX.FTZ R20, R110, R20, !PT ;  /* 0x000000146e147209 */ /* 0x000fe40007810000 */
[----:B------:R-:W-:Y:S01]  /*ec90*/  LEA R166, R38, R165, 0x1 ;  /* 0x000000a526a67211 */ /* 0x000fe200078e08ff */
[----:B-1----:R-:W-:Y:S01]  /*eca0*/  LDSM.16.MT88.4 R16, [R165+0x5000] ;  /* 0x00500000a510783b */ /* 0x002fe20000004200 */
[----:B------:R-:W-:-:S03]  /*ecb0*/  FMNMX.FTZ R20, R109, R20, !PT ;  /* 0x000000146d147209 */ /* 0x000fc60007810000 */
[----:B------:R-:W-:Y:S01]  /*ecc0*/  LDSM.16.MT88.4 R12, [R166+0x5000] ;  /* 0x00500000a60c783b */ /* 0x000fe20000004200 */
[----:B------:R-:W-:-:S03]  /*ecd0*/  FMNMX.FTZ R20, R108, R20, !PT ;  /* 0x000000146c147209 */ /* 0x000fc60007810000 */
[----:B------:R-:W-:Y:S01]  /*ece0*/  LDSM.16.MT88.4 R32, [R165+0x5400] ;  /* 0x00540000a520783b */ /* 0x000fe20000004200 */
[----:B------:R-:W-:-:S03]  /*ecf0*/  FMNMX.FTZ R20, R103, R20, !PT ;  /* 0x0000001467147209 */ /* 0x000fc60007810000 */
[----:B------:R-:W-:Y:S01]  /*ed00*/  LDSM.16.MT88.4 R36, [R166+0x5400] ;  /* 0x00540000a624783b */ /* 0x000fe20000004200 */
        /* <DEDUP_REMOVED lines=65> */
[--C-:B------:R-:W-:Y:S02]  /*f120*/  FFMA.FTZ R3, R26, c[0x0][0x23c], -R6.reuse ;  /* 0x00008f001a037a23 */ /* 0x100fe40000010806 */
[--C-:B------:R-:W-:Y:S02]  /*f130*/  FFMA.FTZ R5, R108, c[0x0][0x23c], -R6.reuse ;  /* 0x00008f006c057a23 */ /* 0x100fe40000010806 */
[----:B------:R1:W-:Y:S01]  /*f140*/  MUFU.EX2 R112, R3 ;  /* 0x0000000300707308 */ /* 0x0003e20000000800 */
[----:B------:R-:W-:-:S07]  /*f150*/  FFMA.FTZ R7, R69, c[0x0][0x23c], -R6 ;  /* 0x00008f0045077a23 */ /* 0x000fce0000010806 */
[----:B------:R2:W-:Y:S01]  /*f160*/  MUFU.EX2 R108, R5 ;  /* 0x00000005006c7308 */ /* 0x0005e20000000800 */
[----:B-1----:R-:W-:-:S07]  /*f170*/  FFMA.FTZ R3, R107, c[0x0][0x23c], -R6 ;  /* 0x00008f006b037a23 */ /* 0x002fce0000010806 */
[----:B------:R-:W-:Y:S01]  /*f180*/  MUFU.EX2 R23, R7 ;  /* 0x0000000700177308 */ /* 0x000fe20000000800 */
[----:B--2---:R-:W-:-:S07]  /*f190*/  FFMA.FTZ R5, R103, c[0x0][0x23c], -R6 ;  /* 0x00008f0067057a23 */ /* 0x004fce0000010806 */
[----:B------:R1:W2:Y:S08]  /*f1a0*/  MUFU.EX2 R107, R3 ;  /* 0x00000003006b7308 */ /* 0x0002b00000000800 */
[----:B------:R3:W-:Y:S01]  /*f1b0*/  MUFU.EX2 R218, R5 ;  /* 0x0000000500da7308 */ /* 0x0007e20000000800 */
[----:B-1----:R-:W-:-:S07]  /*f1c0*/  FFMA.FTZ R3, R110, c[0x0][0x23c], -R6 ;  /* 0x00008f006e037a23 */ /* 0x002fce0000010806 */
[----:B------:R1:W4:Y:S01]  /*f1d0*/  MUFU.EX2 R110, R3 ;  /* 0x00000003006e7308 */ /* 0x0003220000000800 */
[----:B---3--:R-:W-:-:S07]  /*f1e0*/  FFMA.FTZ R5, R102, c[0x0][0x23c], -R6 ;  /* 0x00008f0066057a23 */ /* 0x008fce0000010806 */
[----:B------:R3:W-:Y:S01]  /*f1f0*/  MUFU.EX2 R217, R5 ;  /* 0x0000000500d97308 */ /* 0x0007e20000000800 */
[----:B-1----:R-:W-:-:S07]  /*f200*/  FFMA.FTZ R3, R109, c[0x0][0x23c], -R6 ;  /* 0x00008f006d037a23 */ /* 0x002fce0000010806 */
[----:B------:R1:W5:Y:S01]  /*f210*/  MUFU.EX2 R109, R3 ;  /* 0x00000003006d7308 */ /* 0x0003620000000800 */
[----:B---3--:R-:W-:-:S07]  /*f220*/  FFMA.FTZ R5, R106, c[0x0][0x23c], -R6 ;  /* 0x00008f006a057a23 */ /* 0x008fce0000010806 */
[----:B------:R3:W2:Y:S01]  /*f230*/  MUFU.EX2 R220, R5 ;  /* 0x0000000500dc7308 */ /* 0x0006a20000000800 */
[----:B-1----:R-:W-:-:S04]  /*f240*/  FMNMX.FTZ R3, R117, R118, !PT ;  /* 0x0000007675037209 */ /* 0x002fc80007810000 */
[----:B------:R-:W-:-:S04]  /*f250*/  FMNMX.FTZ R3, R123, R3, !PT ;  /* 0x000000037b037209 */ /* 0x000fc80007810000 */
[----:B------:R-:W-:Y:S01]  /*f260*/  FMNMX.FTZ R3, R125, R3, !PT ;  /* 0x000000037d037209 */ /* 0x000fe20007810000 */
[----:B---3--:R-:W-:-:S03]  /*f270*/  FFMA.FTZ R5, R101, c[0x0][0x23c], -R6 ;  /* 0x00008f0065057a23 */ /* 0x008fc60000010806 */
[----:B------:R-:W-:Y:S01]  /*f280*/  FMNMX.FTZ R3, R120, R3, !PT ;  /* 0x0000000378037209 */ /* 0x000fe20007810000 */
[----:B------:R1:W3:Y:S03]  /*f290*/  MUFU.EX2 R219, R5 ;  /* 0x0000000500db7308 */ /* 0x0002e60000000800 */
[----:B------:R-:W-:-:S04]  /*f2a0*/  FMNMX.FTZ R3, R119, R3, !PT ;  /* 0x0000000377037209 */ /* 0x000fc80007810000 */
[----:B------:R-:W-:-:S04]  /*f2b0*/  FMNMX.FTZ R3, R121, R3, !PT ;  /* 0x0000000379037209 */ /* 0x000fc80007810000 */
[----:B------:R-:W-:-:S04]  /*f2c0*/  FMNMX.FTZ R3, R122, R3, !PT ;  /* 0x000000037a037209 */ /* 0x000fc80007810000 */
[----:B------:R-:W-:Y:S01]  /*f2d0*/  FMNMX.FTZ R3, R124, R3, !PT ;  /* 0x000000037c037209 */ /* 0x000fe20007810000 */
[----:B-1----:R-:W-:-:S03]  /*f2e0*/  FFMA.FTZ R5, R99, c[0x0][0x23c], -R6 ;  /* 0x00008f0063057a23 */ /* 0x002fc60000010806 */
[----:B------:R-:W-:Y:S01]  /*f2f0*/  FMNMX.FTZ R3, R126, R3, !PT ;  /* 0x000000037e037209 */ /* 0x000fe20007810000 */
[----:B------:R1:W1:Y:S03]  /*f300*/  MUFU.EX2 R222, R5 ;  /* 0x0000000500de7308 */ /* 0x0002660000000800 */
        /* <DEDUP_REMOVED lines=74> */
[----:B-1----:R-:W-:-:S04]  /*f7b0*/  FFMA.FTZ R5, R88, c[0x0][0x23c], -R6 ;  /* 0x00008f0058057a23 */ /* 0x002fc80000010806 */
[----:B------:R1:W1:Y:S01]  /*f7c0*/  MUFU.EX2 R233, R5 ;  /* 0x0000000500e97308 */ /* 0x0002620000000800 */
[----:B------:R-:W2:Y:S01]  /*f7d0*/  SHFL.BFLY PT, R8, R3, 0x2, 0x1f ;  /* 0x0c401f0003087f89 */ /* 0x000ea200000e0000 */
[----:B-1----:R-:W-:-:S06]  /*f7e0*/  FFMA.FTZ R5, R91, c[0x0][0x23c], -R6 ;  /* 0x00008f005b057a23 */ /* 0x002fcc0000010806 */
[----:B------:R1:W1:Y:S01]  /*f7f0*/  MUFU.EX2 R232, R5 ;  /* 0x0000000500e87308 */ /* 0x0002620000000800 */
[----:B--2---:R-:W-:Y:S02]  /*f800*/  FMNMX.FTZ R3, R3, R8, !PT ;  /* 0x0000000803037209 */ /* 0x004fe40007810000 */
[----:B------:R-:W-:-:S03]  /*f810*/  F2FP.BF16.PACK_AB R8, R107, R112 ;  /* 0x000000706b08723e */ /* 0x000fc600000010ff */
[----:B------:R-:W2:Y:S01]  /*f820*/  SHFL.BFLY PT, R7, R3, 0x1, 0x1f ;  /* 0x0c201f0003077f89 */ /* 0x000ea200000e0000 */
[----:B-1----:R-:W-:-:S04]  /*f830*/  FFMA.FTZ R5, R87, c[0x0][0x23c], -R6 ;  /* 0x00008f0057057a23 */ /* 0x002fc80000010806 */
[----:B------:R1:W-:Y:S01]  /*f840*/  MUFU.EX2 R234, R5 ;  /* 0x0000000500ea7308 */ /* 0x0003e20000000800 */
[----:B--2---:R-:W-:Y:S01]  /*f850*/  FMNMX.FTZ R3, R3, R7, !PT ;  /* 0x0000000703037209 */ /* 0x004fe20007810000 */
[--C-:B------:R-:W-:Y:S02]  /*f860*/  FFMA.FTZ R7, R43, c[0x0][0x23c], -R6.reuse ;  /* 0x00008f002b077a23 */ /* 0x100fe40000010806 */
[----:B-1----:R-:W-:Y:S01]  /*f870*/  FFMA.FTZ R5, R85, c[0x0][0x23c], -R6 ;  /* 0x00008f0055057a23 */ /* 0x002fe20000010806 */
[----:B------:R-:W-:-:S03]  /*f880*/  FSETP.NEU.FTZ.AND P0, PT, R3, -INF , PT ;  /* 0xff8000000300780b */ /* 0x000fc60003f1d000 */
[----:B------:R1:W-:Y:S08]  /*f890*/  MUFU.EX2 R10, R7 ;  /* 0x00000007000a7308 */ /* 0x0003f00000000800 */
[----:B------:R2:W-:Y:S01]  /*f8a0*/  MUFU.EX2 R235, R5 ;  /* 0x0000000500eb7308 */ /* 0x0005e20000000800 */
[----:B-1----:R-:W-:-:S07]  /*f8b0*/  FFMA.FTZ R7, R42, c[0x0][0x23c], -R6 ;  /* 0x00008f002a077a23 */ /* 0x002fce0000010806 */
[----:B------:R1:W1:Y:S01]  /*f8c0*/  MUFU.EX2 R11, R7 ;  /* 0x00000007000b7308 */ /* 0x0002620000000800 */
[----:B--2---:R-:W-:-:S07]  /*f8d0*/  FFMA.FTZ R5, R84, c[0x0][0x23c], -R6 ;  /* 0x00008f0054057a23 */ /* 0x004fce0000010806 */
[----:B------:R2:W-:Y:S01]  /*f8e0*/  MUFU.EX2 R236, R5 ;  /* 0x0000000500ec7308 */ /* 0x0005e20000000800 */
[----:B-1----:R-:W-:-:S04]  /*f8f0*/  FADD.FTZ R7, R112, R107 ;  /* 0x0000006b70077221 */ /* 0x002fc80000010000 */
[----:B----4-:R-:W-:Y:S02]  /*f900*/  FADD.FTZ R7, R110, R7 ;  /* 0x000000076e077221 */ /* 0x010fe40000010000 */
[----:B--2---:R-:W-:Y:S02]  /*f910*/  FFMA.FTZ R5, R86, c[0x0][0x23c], -R6 ;  /* 0x00008f0056057a23 */ /* 0x004fe40000010806 */
[----:B-----5:R-:W-:Y:S02]  /*f920*/  FADD.FTZ R7, R109, R7 ;  /* 0x000000076d077221 */ /* 0x020fe40000010000 */
[----:B------:R1:W-:Y:S02]  /*f930*/  MUFU.EX2 R238, R5 ;  /* 0x0000000500ee7308 */ /* 0x0003e40000000800 */
[----:B------:R-:W-:-:S04]  /*f940*/  FADD.FTZ R7, R108, R7 ;  /* 0x000000076c077221 */ /* 0x000fc80000010000 */
[----:B------:R-:W-:-:S04]  /*f950*/  FADD.FTZ R7, R218, R7 ;  /* 0x00000007da077221 */ /* 0x000fc80000010000 */
[----:B------:R-:W-:-:S04]  /*f960*/  FADD.FTZ R7, R217, R7 ;  /* 0x00000007d9077221 */ /* 0x000fc80000010000 */
[----:B------:R-:W-:Y:S02]  /*f970*/  FADD.FTZ R7, R220, R7 ;  /* 0x00000007dc077221 */ /* 0x000fe40000010000 */
[----:B-1----:R-:W-:Y:S02]  /*f980*/  FFMA.FTZ R5, R83, c[0x0][0x23c], -R6 ;  /* 0x00008f0053057a23 */ /* 0x002fe40000010806 */
[----:B---3--:R-:W-:Y:S02]  /*f990*/  FADD.FTZ R7, R219, R7 ;  /* 0x00000007db077221 */ /* 0x008fe40000010000 */
[----:B------:R1:W-:Y:S02]  /*f9a0*/  MUFU.EX2 R237, R5 ;  /* 0x0000000500ed7308 */ /* 0x0003e40000000800 */
[----:B------:R-:W-:-:S04]  /*f9b0*/  FADD.FTZ R7, R222, R7 ;  /* 0x00000007de077221 */ /* 0x000fc80000010000 */
[----:B------:R-:W-:-:S04]  /*f9c0*/  FADD.FTZ R7, R221, R7 ;  /* 0x00000007dd077221 */ /* 0x000fc80000010000 */
[----:B------:R-:W-:-:S04]  /*f9d0*/  FADD.FTZ R7, R223, R7 ;  /* 0x00000007df077221 */ /* 0x000fc80000010000 */
[----:B------:R-:W-:Y:S02]  /*f9e0*/  FADD.FTZ R7, R224, R7 ;  /* 0x00000007e0077221 */ /* 0x000fe40000010000 */
[----:B-1----:R-:W-:Y:S02]  /*f9f0*/  FFMA.FTZ R5, R81, c[0x0][0x23c], -R6 ;  /* 0x00008f0051057a23 */ /* 0x002fe40000010806 */
[----:B------:R-:W-:Y:S02]  /*fa00*/  FADD.FTZ R7, R226, R7 ;  /* 0x00000007e2077221 */ /* 0x000fe40000010000 */
        /* <DEDUP_REMOVED lines=10> */
[----:B------:R-:W-:Y:S02]  /*fab0*/  FADD.FTZ R7, R232, R7 ;  /* 0x00000007e8077221 */ /* 0x000fe40000010000 */
[----:B-1----:R-:W-:-:S04]  /*fac0*/  FFMA.FTZ R5, R79, c[0x0][0x23c], -R6 ;  /* 0x00008f004f057a23 */ /* 0x002fc80000010806 */
[----:B------:R1:W-:Y:S02]  /*fad0*/  MUFU.EX2 R242, R5 ;  /* 0x0000000500f27308 */ /* 0x0003e40000000800 */
[----:B-1----:R-:W-:-:S06]  /*fae0*/  FFMA.FTZ R5, R82, c[0x0][0x23c], -R6 ;  /* 0x00008f0052057a23 */ /* 0x002fcc0000010806 */
        /* <DEDUP_REMOVED lines=28> */
[----:B------:R1:W2:Y:S02]  /*fcb0*/  MUFU.EX2 R9, R5 ;  /* 0x0000000500097308 */ /* 0x0002a40000000800 */
[----:B-1----:R-:W-:-:S05]  /*fcc0*/  FMUL.FTZ R5, R3, c[0x0][0x23c] ;  /* 0x00008f0003057a20 */ /* 0x002fca0000410000 */
[----:B------:R-:W-:-:S05]  /*fcd0*/  FSEL R5, R5, RZ, P0 ;  /* 0x000000ff05057208 */ /* 0x000fca0000000000 */
[----:B------:R-:W-:-:S04]  /*fce0*/  FFMA.FTZ R0, R117, c[0x0][0x23c], -R5 ;  /* 0x00008f0075007a23 */ /* 0x000fc80000010805 */
[----:B------:R1:W-:Y:S02]  /*fcf0*/  MUFU.EX2 R56, R0 ;  /* 0x0000000000387308 */ /* 0x0003e40000000800 */
[----:B-1----:R-:W-:-:S06]  /*fd00*/  FFMA.FTZ R0, R118, c[0x0][0x23c], -R5 ;  /* 0x00008f0076007a23 */ /* 0x002fcc0000010805 */
[----:B------:R1:W3:Y:S02]  /*fd10*/  MUFU.EX2 R21, R0 ;  /* 0x0000000000157308 */ /* 0x0002e40000000800 */
[----:B-1----:R-:W-:Y:S01]  /*fd20*/  FFMA.FTZ R0, R123, c[0x0][0x23c], -R5 ;  /* 0x00008f007b007a23 */ /* 0x002fe20000010805 */
[----:B------:R-:W-:-:S05]  /*fd30*/  MOV R123, R11 ;  /* 0x0000000b007b7202 */ /* 0x000fca0000000f00 */
[----:B------:R1:W-:Y:S02]  /*fd40*/  MUFU.EX2 R60, R0 ;  /* 0x00000000003c7308 */ /* 0x0003e40000000800 */
[----:B-1----:R-:W-:Y:S01]  /*fd50*/  FFMA.FTZ R0, R125, c[0x0][0x23c], -R5 ;  /* 0x00008f007d007a23 */ /* 0x002fe20000010805 */
[----:B------:R-:W-:Y:S02]  /*fd60*/  MOV R125, R10 ;  /* 0x0000000a007d7202 */ /* 0x000fe40000000f00 */
[----:B------:R-:W-:-:S03]  /*fd70*/  F2FP.BF16.PACK_AB R10, R109, R110 ;  /* 0x0000006e6d0a723e */ /* 0x000fc600000010ff */
[----:B------:R1:W4:Y:S02]  /*fd80*/  MUFU.EX2 R63, R0 ;  /* 0x00000000003f7308 */ /* 0x0003240000000800 */
[----:B-1----:R-:W-:Y:S01]  /*fd90*/  FFMA.FTZ R0, R120, c[0x0][0x23c], -R5 ;  /* 0x00008f0078007a23 */ /* 0x002fe20000010805 */
[----:B--2---:R-:W-:Y:S02]  /*fda0*/  MOV R120, R9 ;  /* 0x0000000900787202 */ /* 0x004fe40000000f00 */
[----:B---3--:R-:W-:-:S03]  /*fdb0*/  F2FP.BF16.PACK_AB R9, R21, R56 ;  /* 0x000000381509723e */ /* 0x008fc600000010ff */
[----:B------:R1:W-:Y:S01]  /*fdc0*/  MUFU.EX2 R64, R0 ;  /* 0x0000000000407308 */ /* 0x0003e20000000800 */
[----:B----4-:R-:W-:Y:S01]  /*fdd0*/  F2FP.BF16.PACK_AB R11, R63, R60 ;  /* 0x0000003c3f0b723e */ /* 0x010fe200000010ff */
[----:B------:R-:W-:-:S04]  /*fde0*/  FADD.FTZ R21, R56, R21 ;  /* 0x0000001538157221 */ /* 0x000fc80000010000 */
[----:B------:R-:W-:Y:S02]  /*fdf0*/  FADD.FTZ R21, R60, R21 ;  /* 0x000000153c157221 */ /* 0x000fe40000010000 */
[----:B------:R-:W-:Y:S01]  /*fe00*/  HMMA.16816.F32.BF16 R28, R8, R16, RZ ;  /* 0x00000010081c723c */ /* 0x000fe200000418ff */
[----:B-1----:R-:W-:-:S04]  /*fe10*/  FFMA.FTZ R0, R119, c[0x0][0x23c], -R5 ;  /* 0x00008f0077007a23 */ /* 0x002fc80000010805 */
[----:B------:R1:W2:Y:S02]  /*fe20*/  MUFU.EX2 R72, R0 ;  /* 0x0000000000487308 */ /* 0x0002a40000000800 */
[----:B-1----:R-:W-:Y:S01]  /*fe30*/  FFMA.FTZ R0, R121, c[0x0][0x23c], -R5 ;  /* 0x00008f0079007a23 */ /* 0x002fe20000010805 */
[----:B------:R-:W-:-:S05]  /*fe40*/  MOV R121, R25 ;  /* 0x0000001900797202 */ /* 0x000fca0000000f00 */
[----:B------:R1:W-:Y:S02]  /*fe50*/  MUFU.EX2 R102, R0 ;  /* 0x0000000000667308 */ /* 0x0003e40000000800 */
[----:B-1----:R-:W-:Y:S01]  /*fe60*/  FFMA.FTZ R0, R122, c[0x0][0x23c], -R5 ;  /* 0x00008f007a007a23 */ /* 0x002fe20000010805 */
[----:B------:R-:W-:Y:S02]  /*fe70*/  MOV R122, R24 ;  /* 0x00000018007a7202 */ /* 0x000fe40000000f00 */
[C---:B------:R-:W-:Y:S03]  /*fe80*/  HMMA.16816.F32.BF16 R24, R8.reuse, R18, RZ ;  /* 0x000000120818723c */ /* 0x040fe600000418ff */
[----:B------:R1:W3:Y:S05]  /*fe90*/  MUFU.EX2 R101, R0 ;  /* 0x0000000000657308 */ /* 0x0002ea0000000800 */
[C---:B------:R-:W-:Y:S08]  /*fea0*/  HMMA.16816.F32.BF16 R16, R8.reuse, R12, RZ ;  /* 0x0000000c0810723c */ /* 0x040ff000000418ff */
[----:B------:R-:W-:Y:S01]  /*feb0*/  HMMA.16816.F32.BF16 R12, R8, R14, RZ ;  /* 0x0000000e080c723c */ /* 0x000fe200000418ff */
[----:B-1----:R-:W-:-:S04]  /*fec0*/  FFMA.FTZ R0, R57, c[0x0][0x23c], -R6 ;  /* 0x00008f0039007a23 */ /* 0x002fc80000010806 */
[----:B------:R1:W-:Y:S02]  /*fed0*/  MUFU.EX2 R119, R0 ;  /* 0x0000000000777308 */ /* 0x0003e40000000800 */
[----:B------:R-:W-:Y:S02]  /*fee0*/  F2FP.BF16.PACK_AB R8, R218, R108 ;  /* 0x0000006cda08723e */ /* 0x000fe400000010ff */
[----:B--2---:R-:W-:Y:S02]  /*fef0*/  F2FP.BF16.PACK_AB R9, R72, R64 ;  /* 0x000000404809723e */ /* 0x004fe400000010ff */
[----:B------:R-:W-:Y:S02]  /*ff00*/  F2FP.BF16.PACK_AB R10, R220, R217 ;  /* 0x000000d9dc0a723e */ /* 0x000fe400000010ff */
[----:B---3--:R-:W-:-:S07]  /*ff10*/  F2FP.BF16.PACK_AB R11, R101, R102 ;  /* 0x00000066650b723e */ /* 0x008fce00000010ff */
[C---:B------:R-:W-:Y:S01]  /*ff20*/  HMMA.16816.F32.BF16 R28, R8.reuse, R32, R28 ;  /* 0x00000020081c723c */ /* 0x040fe2000004181c */
[--C-:B-1----:R-:W-:Y:S01]  /*ff30*/  FFMA.FTZ R0, R124, c[0x0][0x23c], -R5.reuse ;  /* 0x00008f007c007a23 */ /* 0x102fe20000010805 */
[----:B------:R-:W-:Y:S02]  /*ff40*/  MOV R124, R40 ;  /* 0x00000028007c7202 */ /* 0x000fe40000000f00 */
[----:B------:R-:W1:Y:S01]  /*ff50*/  LDSM.16.MT88.4 R40, [R165+0x5800] ;  /* 0x00580000a528783b */ /* 0x000e620000004200 */
[----:B------:R2:W-:Y:S03]  /*ff60*/  MUFU.EX2 R98, R0 ;  /* 0x0000000000627308 */ /* 0x0005e60000000800 */
[C---:B------:R-:W-:Y:S01]  /*ff70*/  HMMA.16816.F32.BF16 R24, R8.reuse, R34, R24 ;  /* 0x000000220818723c */ /* 0x040fe20000041818 */
[----:B------:R-:W-:Y:S07]  /*ff80*/  LDSM.16.MT88.4 R32, [R165+0x5c00] ;  /* 0x005c0000a520783b */ /* 0x000fee0000004200 */
[----:B------:R-:W-:Y:S01]  /*ff90*/  HMMA.16816.F32.BF16 R16, R8, R36, R16 ;  /* 0x000000240810723c */ /* 0x000fe20000041810 */
[----:B--2---:R-:W-:Y:S01]  /*ffa0*/  FFMA.FTZ R0, R126, c[0x0][0x23c], -R5 ;  /* 0x00008f007e007a23 */ /* 0x004fe20000010805 */
[----:B------:R-:W-:-:S02]  /*ffb0*/  MOV R126, R48 ;  /* 0x00000030007e7202 */ /* 0x000fc40000000f00 */
[----:B------:R-:W2:Y:S01]  /*ffc0*/  LDSM.16.MT88.4 R48, [R166+0x5800] ;  /* 0x00580000a630783b */ /* 0x000ea20000004200 */
[----:B------:R3:W4:Y:S03]  /*ffd0*/  MUFU.EX2 R99, R0 ;  /* 0x0000000000637308 */ /* 0x0007260000000800 */
[----:B------:R-:W-:Y:S01]  /*ffe0*/  HMMA.16816.F32.BF16 R12, R8, R38, R12 ;  /* 0x00000026080c723c */ /* 0x000fe2000004180c */
[----:B------:R-:W5:Y:S06]  /*fff0*/  LDSM.16.MT88.4 R36, [R166+0x5c00] ;  /* 0x005c0000a624783b */ /* 0x000f6c0000004200 */
[----:B------:R-:W-:-:S02]  /*10000*/  F2FP.BF16.PACK_AB R8, R222, R219 ;  /* 0x000000dbde08723e */ /* 0x000fc400000010ff */
[----:B------:R-:W-:Y:S01]  /*10010*/  F2FP.BF16.PACK_AB R10, R223, R221 ;  /* 0x000000dddf0a723e */ /* 0x000fe200000010ff */
[--C-:B---3--:R-:W-:Y:S01]  /*10020*/  FFMA.FTZ R0, R129, c[0x0][0x23c], -R5.reuse ;  /* 0x00008f0081007a23 */ /* 0x108fe20000010805 */
[----:B----4-:R-:W-:Y:S02]  /*10030*/  F2FP.BF16.PACK_AB R9, R99, R98 ;  /* 0x000000626309723e */ /* 0x010fe400000010ff */
[----:B------:R-:W-:Y:S01]  /*10040*/  MOV R129, R23 ;  /* 0x0000001700817202 */ /* 0x000fe20000000f00 */
[----:B------:R3:W-:Y:S02]  /*10050*/  MUFU.EX2 R100, R0 ;  /* 0x0000000000647308 */ /* 0x0007e40000000800 */
[----:B---3--:R-:W-:Y:S01]  /*10060*/  FFMA.FTZ R0, R130, c[0x0][0x23c], -R5 ;  /* 0x00008f0082007a23 */ /* 0x008fe20000010805 */
[----:B------:R-:W-:-:S05]  /*10070*/  MOV R130, R22 ;  /* 0x0000001600827202 */ /* 0x000fca0000000f00 */
[----:B------:R3:W4:Y:S02]  /*10080*/  MUFU.EX2 R97, R0 ;  /* 0x0000000000617308 */ /* 0x0007240000000800 */
[----:B---3--:R-:W-:Y:S01]  /*10090*/  FFMA.FTZ R0, R58, c[0x0][0x23c], -R6 ;  /* 0x00008f003a007a23 */ /* 0x008fe20000010806 */
[----:B----4-:R-:W-:-:S05]  /*100a0*/  F2FP.BF16.PACK_AB R11, R97, R100 ;  /* 0x00000064610b723e */ /* 0x010fca00000010ff */
[----:B------:R3:W-:Y:S02]  /*100b0*/  MUFU.EX2 R118, R0 ;  /* 0x0000000000767308 */ /* 0x0007e40000000800 */
[C---:B-1----:R-:W-:Y:S08]  /*100c0*/  HMMA.16816.F32.BF16 R28, R8.reuse, R40, R28 ;  /* 0x00000028081c723c */ /* 0x042ff0000004181c */
[----:B------:R-:W-:Y:S01]  /*100d0*/  HMMA.16816.F32.BF16 R24, R8, R42, R24 ;  /* 0x0000002a0818723c */ /* 0x000fe20000041818 */
[----:B------:R-:W1:Y:S01]  /*100e0*/  LDSM.16.MT88.4 R40, [R165+0x6000] ;  /* 0x00600000a528783b */ /* 0x000e620000004200 */
[----:B---3--:R-:W-:-:S04]  /*100f0*/  FFMA.FTZ R0, R131, c[0x0][0x23c], -R5 ;  /* 0x00008f0083007a23 */ /* 0x008fc80000010805 */
[----:B------:R3:W-:Y:S02]  /*10100*/  MUFU.EX2 R62, R0 ;  /* 0x00000000003e7308 */ /* 0x0007e40000000800 */
[C---:B--2---:R-:W-:Y:S08]  /*10110*/  HMMA.16816.F32.BF16 R16, R8.reuse, R48, R16 ;  /* 0x000000300810723c */ /* 0x044ff00000041810 */
[----:B------:R-:W-:Y:S01]  /*10120*/  HMMA.16816.F32.BF16 R12, R8, R50, R12 ;  /* 0x00000032080c723c */ /* 0x000fe2000004180c */
[----:B------:R-:W2:Y:S01]  /*10130*/  LDSM.16.MT88.4 R48, [R166+0x6000] ;  /* 0x00600000a630783b */ /* 0x000ea20000004200 */
[----:B---3--:R-:W-:-:S05]  /*10140*/  FFMA.FTZ R0, R134, c[0x0][0x23c], -R5 ;  /* 0x00008f0086007a23 */ /* 0x008fca0000010805 */
[----:B------:R-:W-:Y:S02]  /*10150*/  F2FP.BF16.PACK_AB R8, R226, R224 ;  /* 0x000000e0e208723e */ /* 0x000fe400000010ff */
[----:B------:R-:W-:Y:S01]  /*10160*/  F2FP.BF16.PACK_AB R10, R227, R225 ;  /* 0x000000e1e30a723e */ /* 0x000fe200000010ff */
[----:B------:R3:W4:Y:S02]  /*10170*/  MUFU.EX2 R96, R0 ;  /* 0x0000000000607308 */ /* 0x0007240000000800 */
[----:B---3--:R-:W-:Y:S01]  /*10180*/  FFMA.FTZ R0, R135, c[0x0][0x23c], -R5 ;  /* 0x00008f0087007a23 */ /* 0x008fe20000010805 */
[----:B----4-:R-:W-:-:S05]  /*10190*/  F2FP.BF16.PACK_AB R9, R96, R62 ;  /* 0x0000003e6009723e */ /* 0x010fca00000010ff */
[----:B------:R3:W-:Y:S02]  /*101a0*/  MUFU.EX2 R95, R0 ;  /* 0x00000000005f7308 */ /* 0x0007e40000000800 */
[----:B---3--:R-:W-:-:S06]  /*101b0*/  FFMA.FTZ R0, R136, c[0x0][0x23c], -R5 ;  /* 0x00008f0088007a23 */ /* 0x008fcc0000010805 */
[----:B------:R3:W4:Y:S02]  /*101c0*/  MUFU.EX2 R94, R0 ;  /* 0x00000000005e7308 */ /* 0x0007240000000800 */
[----:B---3--:R-:W-:Y:S01]  /*101d0*/  FFMA.FTZ R0, R52, c[0x0][0x23c], -R6 ;  /* 0x00008f0034007a23 */ /* 0x008fe20000010806 */
[----:B----4-:R-:W-:-:S05]  /*101e0*/  F2FP.BF16.PACK_AB R11, R94, R95 ;  /* 0x0000005f5e0b723e */ /* 0x010fca00000010ff */
[----:B------:R3:W-:Y:S02]  /*101f0*/  MUFU.EX2 R117, R0 ;  /* 0x0000000000757308 */ /* 0x0007e40000000800 */
[C---:B------:R-:W-:Y:S08]  /*10200*/  HMMA.16816.F32.BF16 R28, R8.reuse, R32, R28 ;  /* 0x00000020081c723c */ /* 0x040ff0000004181c */
[----:B------:R-:W-:Y:S01]  /*10210*/  HMMA.16816.F32.BF16 R24, R8, R34, R24 ;  /* 0x000000220818723c */ /* 0x000fe20000041818 */
[----:B------:R-:W4:Y:S01]  /*10220*/  LDSM.16.MT88.4 R32, [R165+0x6400] ;  /* 0x00640000a520783b */ /* 0x000f220000004200 */
[----:B---3--:R-:W-:-:S04]  /*10230*/  FFMA.FTZ R0, R137, c[0x0][0x23c], -R5 ;  /* 0x00008f0089007a23 */ /* 0x008fc80000010805 */
[----:B------:R3:W-:Y:S02]  /*10240*/  MUFU.EX2 R91, R0 ;  /* 0x00000000005b7308 */ /* 0x0007e40000000800 */
[C---:B-----5:R-:W-:Y:S08]  /*10250*/  HMMA.16816.F32.BF16 R16, R8.reuse, R36, R16 ;  /* 0x000000240810723c */ /* 0x060ff00000041810 */
[----:B------:R-:W-:Y:S01]  /*10260*/  HMMA.16816.F32.BF16 R12, R8, R38, R12 ;  /* 0x00000026080c723c */ /* 0x000fe2000004180c */
[----:B------:R-:W5:Y:S01]  /*10270*/  LDSM.16.MT88.4 R36, [R166+0x6400] ;  /* 0x00640000a624783b */ /* 0x000f620000004200 */
[----:B---3--:R-:W-:-:S05]  /*10280*/  FFMA.FTZ R0, R139, c[0x0][0x23c], -R5 ;  /* 0x00008f008b007a23 */ /* 0x008fca0000010805 */
[----:B------:R-:W-:Y:S02]  /*10290*/  F2FP.BF16.PACK_AB R8, R230, R228 ;  /* 0x000000e4e608723e */ /* 0x000fe400000010ff */
[----:B------:R-:W-:Y:S01]  /*102a0*/  F2FP.BF16.PACK_AB R10, R231, R229 ;  /* 0x000000e5e70a723e */ /* 0x000fe200000010ff */
[----:B------:R3:W1:Y:S02]  /*102b0*/  MUFU.EX2 R92, R0 ;  /* 0x00000000005c7308 */ /* 0x0006640000000800 */
[----:B---3--:R-:W-:Y:S01]  /*102c0*/  FFMA.FTZ R0, R138, c[0x0][0x23c], -R5 ;  /* 0x00008f008a007a23 */ /* 0x008fe20000010805 */
[----:B-1----:R-:W-:-:S05]  /*102d0*/  F2FP.BF16.PACK_AB R9, R92, R91 ;  /* 0x0000005b5c09723e */ /* 0x002fca00000010ff */
[----:B------:R1:W-:Y:S02]  /*102e0*/  MUFU.EX2 R90, R0 ;  /* 0x00000000005a7308 */ /* 0x0003e40000000800 */
[----:B-1----:R-:W-:-:S06]  /*102f0*/  FFMA.FTZ R0, R140, c[0x0][0x23c], -R5 ;  /* 0x00008f008c007a23 */ /* 0x002fcc0000010805 */
[----:B------:R1:W3:Y:S02]  /*10300*/  MUFU.EX2 R89, R0 ;  /* 0x0000000000597308 */ /* 0x0002e40000000800 */
[----:B-1----:R-:W-:Y:S01]  /*10310*/  FFMA.FTZ R0, R53, c[0x0][0x23c], -R6 ;  /* 0x00008f0035007a23 */ /* 0x002fe20000010806 */
[----:B---3--:R-:W-:-:S05]  /*10320*/  F2FP.BF16.PACK_AB R11, R89, R90 ;  /* 0x0000005a590b723e */ /* 0x008fca00000010ff */
[----:B------:R1:W-:Y:S02]  /*10330*/  MUFU.EX2 R113, R0 ;  /* 0x0000000000717308 */ /* 0x0003e40000000800 */
[C---:B------:R-:W-:Y:S08]  /*10340*/  HMMA.16816.F32.BF16 R28, R8.reuse, R40, R28 ;  /* 0x00000028081c723c */ /* 0x040ff0000004181c */
[----:B------:R-:W-:Y:S01]  /*10350*/  HMMA.16816.F32.BF16 R24, R8, R42, R24 ;  /* 0x0000002a0818723c */ /* 0x000fe20000041818 */
[----:B------:R-:W3:Y:S01]  /*10360*/  LDSM.16.MT88.4 R40, [R165+0x6800] ;  /* 0x00680000a528783b */ /* 0x000ee20000004200 */
[----:B-1----:R-:W-:-:S04]  /*10370*/  FFMA.FTZ R0, R142, c[0x0][0x23c], -R5 ;  /* 0x00008f008e007a23 */ /* 0x002fc80000010805 */
[----:B------:R1:W-:Y:S02]  /*10380*/  MUFU.EX2 R86, R0 ;  /* 0x0000000000567308 */ /* 0x0003e40000000800 */
[C---:B--2---:R-:W-:Y:S08]  /*10390*/  HMMA.16816.F32.BF16 R16, R8.reuse, R48, R16 ;  /* 0x000000300810723c */ /* 0x044ff00000041810 */
[----:B------:R-:W-:Y:S01]  /*103a0*/  HMMA.16816.F32.BF16 R12, R8, R50, R12 ;  /* 0x00000032080c723c */ /* 0x000fe2000004180c */
[----:B------:R-:W2:Y:S01]  /*103b0*/  LDSM.16.MT88.4 R48, [R166+0x6800] ;  /* 0x00680000a630783b */ /* 0x000ea20000004200 */
[----:B-1----:R-:W-:-:S05]  /*103c0*/  FFMA.FTZ R0, R145, c[0x0][0x23c], -R5 ;  /* 0x00008f0091007a23 */ /* 0x002fca0000010805 */
[----:B------:R-:W-:Y:S02]  /*103d0*/  F2FP.BF16.PACK_AB R8, R232, R233 ;  /* 0x000000e9e808723e */ /* 0x000fe400000010ff */
[----:B------:R-:W-:Y:S01]  /*103e0*/  F2FP.BF16.PACK_AB R10, R235, R234 ;  /* 0x000000eaeb0a723e */ /* 0x000fe200000010ff */
[----:B------:R1:W1:Y:S02]  /*103f0*/  MUFU.EX2 R88, R0 ;  /* 0x0000000000587308 */ /* 0x0002640000000800 */
[----:B-1----:R-:W-:Y:S01]  /*10400*/  FFMA.FTZ R0, R143, c[0x0][0x23c], -R5 ;  /* 0x00008f008f007a23 */ /* 0x002fe20000010805 */
[----:B------:R-:W-:-:S05]  /*10410*/  F2FP.BF16.PACK_AB R9, R88, R86 ;  /* 0x000000565809723e */ /* 0x000fca00000010ff */
[----:B------:R1:W-:Y:S02]  /*10420*/  MUFU.EX2 R87, R0 ;  /* 0x0000000000577308 */ /* 0x0003e40000000800 */
[----:B-1----:R-:W-:-:S06]  /*10430*/  FFMA.FTZ R0, R144, c[0x0][0x23c], -R5 ;  /* 0x00008f0090007a23 */ /* 0x002fcc0000010805 */
[----:B------:R1:W1:Y:S02]  /*10440*/  MUFU.EX2 R85, R0 ;  /* 0x0000000000557308 */ /* 0x0002640000000800 */
[----:B-1----:R-:W-:Y:S01]  /*10450*/  FFMA.FTZ R0, R54, c[0x0][0x23c], -R6 ;  /* 0x00008f0036007a23 */ /* 0x002fe20000010806 */
[----:B------:R-:W-:-:S05]  /*10460*/  F2FP.BF16.PACK_AB R11, R85, R87 ;  /* 0x00000057550b723e */ /* 0x000fca00000010ff */
[----:B------:R1:W-:Y:S02]  /*10470*/  MUFU.EX2 R106, R0 ;  /* 0x00000000006a7308 */ /* 0x0003e40000000800 */
[C---:B----4-:R-:W-:Y:S08]  /*10480*/  HMMA.16816.F32.BF16 R28, R8.reuse, R32, R28 ;  /* 0x00000020081c723c */ /* 0x050ff0000004181c */
[----:B------:R-:W-:Y:S01]  /*10490*/  HMMA.16816.F32.BF16 R24, R8, R34, R24 ;  /* 0x000000220818723c */ /* 0x000fe20000041818 */
[----:B------:R-:W4:Y:S01]  /*104a0*/  LDSM.16.MT88.4 R32, [R165+0x6c00] ;  /* 0x006c0000a520783b */ /* 0x000f220000004200 */
[----:B-1----:R-:W-:-:S04]  /*104b0*/  FFMA.FTZ R0, R146, c[0x0][0x23c], -R5 ;  /* 0x00008f0092007a23 */ /* 0x002fc80000010805 */
[----:B------:R1:W-:Y:S02]  /*104c0*/  MUFU.EX2 R81, R0 ;  /* 0x0000000000517308 */ /* 0x0003e40000000800 */
[C---:B-----5:R-:W-:Y:S08]  /*104d0*/  HMMA.16816.F32.BF16 R16, R8.reuse, R36, R16 ;  /* 0x000000240810723c */ /* 0x060ff00000041810 */
[----:B------:R-:W-:Y:S01]  /*104e0*/  HMMA.16816.F32.BF16 R12, R8, R38, R12 ;  /* 0x00000026080c723c */ /* 0x000fe2000004180c */
[----:B------:R-:W5:Y:S01]  /*104f0*/  LDSM.16.MT88.4 R36, [R166+0x6c00] ;  /* 0x006c0000a624783b */ /* 0x000f620000004200 */
        /* <DEDUP_REMOVED lines=12> */
[C---:B---3--:R-:W-:Y:S08]  /*105c0*/  HMMA.16816.F32.BF16 R28, R8.reuse, R40, R28 ;  /* 0x00000028081c723c */ /* 0x048ff0000004181c */
[----:B------:R-:W-:Y:S01]  /*105d0*/  HMMA.16816.F32.BF16 R24, R8, R42, R24 ;  /* 0x0000002a0818723c */ /* 0x000fe20000041818 */
[----:B------:R-:W3:Y:S01]  /*105e0*/  LDSM.16.MT88.4 R40, [R165+0x7000] ;  /* 0x00700000a528783b */ /* 0x000ee20000004200 */
[----:B-1----:R-:W-:-:S04]  /*105f0*/  FFMA.FTZ R0, R150, c[0x0][0x23c], -R5 ;  /* 0x00008f0096007a23 */ /* 0x002fc80000010805 */
[----:B------:R1:W-:Y:S02]  /*10600*/  MUFU.EX2 R78, R0 ;  /* 0x00000000004e7308 */ /* 0x0003e40000000800 */
[C---:B--2---:R-:W-:Y:S08]  /*10610*/  HMMA.16816.F32.BF16 R16, R8.reuse, R48, R16 ;  /* 0x000000300810723c */ /* 0x044ff00000041810 */
[----:B------:R-:W-:Y:S01]  /*10620*/  HMMA.16816.F32.BF16 R12, R8, R50, R12 ;  /* 0x00000032080c723c */ /* 0x000fe2000004180c */
[----:B------:R-:W-:Y:S01]  /*10630*/  LDSM.16.MT88.4 R48, [R165+0x7800] ;  /* 0x00780000a530783b */ /* 0x000fe20000004200 */
[----:B-1----:R-:W-:-:S05]  /*10640*/  FFMA.FTZ R0, R157, c[0x0][0x23c], -R5 ;  /* 0x00008f009d007a23 */ /* 0x002fca0000010805 */
[----:B------:R-:W-:Y:S02]  /*10650*/  F2FP.BF16.PACK_AB R8, R242, R239 ;  /* 0x000000eff208723e */ /* 0x000fe400000010ff */
[----:B------:R-:W-:Y:S01]  /*10660*/  F2FP.BF16.PACK_AB R10, R244, R243 ;  /* 0x000000f3f40a723e */ /* 0x000fe200000010ff */
[----:B------:R1:W2:Y:S02]  /*10670*/  MUFU.EX2 R79, R0 ;  /* 0x00000000004f7308 */ /* 0x0002a40000000800 */
[----:B-1----:R-:W-:Y:S01]  /*10680*/  FFMA.FTZ R0, R158, c[0x0][0x23c], -R5 ;  /* 0x00008f009e007a23 */ /* 0x002fe20000010805 */
[----:B--2---:R-:W-:-:S05]  /*10690*/  F2FP.BF16.PACK_AB R9, R79, R78 ;  /* 0x0000004e4f09723e */ /* 0x004fca00000010ff */
[----:B------:R1:W-:Y:S02]  /*106a0*/  MUFU.EX2 R77, R0 ;  /* 0x00000000004d7308 */ /* 0x0003e40000000800 */
[----:B-1----:R-:W-:-:S06]  /*106b0*/  FFMA.FTZ R0, R151, c[0x0][0x23c], -R5 ;  /* 0x00008f0097007a23 */ /* 0x002fcc0000010805 */
[----:B------:R1:W2:Y:S02]  /*106c0*/  MUFU.EX2 R44, R0 ;  /* 0x00000000002c7308 */ /* 0x0002a40000000800 */
[----:B-1----:R-:W-:Y:S01]  /*106d0*/  FFMA.FTZ R0, R47, c[0x0][0x23c], -R6 ;  /* 0x00008f002f007a23 */ /* 0x002fe20000010806 */
[----:B--2---:R-:W-:-:S05]  /*106e0*/  F2FP.BF16.PACK_AB R11, R44, R77 ;  /* 0x0000004d2c0b723e */ /* 0x004fca00000010ff */
[----:B------:R1:W-:Y:S02]  /*106f0*/  MUFU.EX2 R104, R0 ;  /* 0x0000000000687308 */ /* 0x0003e40000000800 */
[C---:B----4-:R-:W-:Y:S08]  /*10700*/  HMMA.16816.F32.BF16 R28, R8.reuse, R32, R28 ;  /* 0x00000020081c723c */ /* 0x050ff0000004181c */
[----:B------:R-:W-:Y:S01]  /*10710*/  HMMA.16816.F32.BF16 R24, R8, R34, R24 ;  /* 0x000000220818723c */ /* 0x000fe20000041818 */
[----:B------:R-:W2:Y:S01]  /*10720*/  LDSM.16.MT88.4 R32, [R166+0x7000] ;  /* 0x00700000a620783b */ /* 0x000ea20000004200 */
[----:B-1----:R-:W-:-:S04]  /*10730*/  FFMA.FTZ R0, R156, c[0x0][0x23c], -R5 ;  /* 0x00008f009c007a23 */ /* 0x002fc80000010805 */
[----:B------:R1:W-:Y:S02]  /*10740*/  MUFU.EX2 R73, R0 ;  /* 0x0000000000497308 */ /* 0x0003e40000000800 */
[C---:B-----5:R-:W-:Y:S08]  /*10750*/  HMMA.16816.F32.BF16 R16, R8.reuse, R36, R16 ;  /* 0x000000240810723c */ /* 0x060ff00000041810 */
[----:B------:R-:W-:Y:S01]  /*10760*/  HMMA.16816.F32.BF16 R12, R8, R38, R12 ;  /* 0x00000026080c723c */ /* 0x000fe2000004180c */
[----:B------:R-:W4:Y:S01]  /*10770*/  LDSM.16.MT88.4 R36, [R165+0x7400] ;  /* 0x00740000a524783b */ /* 0x000f220000004200 */
[----:B-1----:R-:W-:-:S05]  /*10780*/  FFMA.FTZ R0, R159, c[0x0][0x23c], -R5 ;  /* 0x00008f009f007a23 */ /* 0x002fca0000010805 */
[----:B------:R-:W-:Y:S02]  /*10790*/  F2FP.BF16.PACK_AB R8, R246, R247 ;  /* 0x000000f7f608723e */ /* 0x000fe400000010ff */
[----:B------:R-:W-:Y:S01]  /*107a0*/  F2FP.BF16.PACK_AB R10, R249, R248 ;  /* 0x000000f8f90a723e */ /* 0x000fe200000010ff */
[----:B------:R1:W5:Y:S02]  /*107b0*/  MUFU.EX2 R76, R0 ;  /* 0x00000000004c7308 */ /* 0x0003640000000800 */
[----:B-1----:R-:W-:Y:S01]  /*107c0*/  FFMA.FTZ R0, R161, c[0x0][0x23c], -R5 ;  /* 0x00008f00a1007a23 */ /* 0x002fe20000010805 */
[----:B-----5:R-:W-:-:S05]  /*107d0*/  F2FP.BF16.PACK_AB R9, R76, R73 ;  /* 0x000000494c09723e */ /* 0x020fca00000010ff */
[----:B------:R1:W-:Y:S02]  /*107e0*/  MUFU.EX2 R75, R0 ;  /* 0x00000000004b7308 */ /* 0x0003e40000000800 */
[----:B-1----:R-:W-:-:S06]  /*107f0*/  FFMA.FTZ R0, R160, c[0x0][0x23c], -R5 ;  /* 0x00008f00a0007a23 */ /* 0x002fcc0000010805 */
[----:B------:R1:W5:Y:S02]  /*10800*/  MUFU.EX2 R74, R0 ;  /* 0x00000000004a7308 */ /* 0x0003640000000800 */
[----:B-1----:R-:W-:Y:S01]  /*10810*/  FFMA.FTZ R0, R55, c[0x0][0x23c], -R6 ;  /* 0x00008f0037007a23 */ /* 0x002fe20000010806 */
[----:B-----5:R-:W-:Y:S01]  /*10820*/  F2FP.BF16.PACK_AB R11, R74, R75 ;  /* 0x0000004b4a0b723e */ /* 0x020fe200000010ff */
[----:B------:R-:W-:Y:S04]  /*10830*/  LDSM.16.MT88.4 R52, [R166+0x7800] ;  /* 0x00780000a634783b */ /* 0x000fe80000004200 */
[----:B------:R1:W-:Y:S02]  /*10840*/  MUFU.EX2 R103, R0 ;  /* 0x0000000000677308 */ /* 0x0003e40000000800 */
[C---:B---3--:R-:W-:Y:S08]  /*10850*/  HMMA.16816.F32.BF16 R28, R8.reuse, R40, R28 ;  /* 0x00000028081c723c */ /* 0x048ff0000004181c */
[----:B------:R-:W-:Y:S01]  /*10860*/  HMMA.16816.F32.BF16 R24, R8, R42, R24 ;  /* 0x0000002a0818723c */ /* 0x000fe20000041818 */
[----:B------:R-:W3:Y:S01]  /*10870*/  LDSM.16.MT88.4 R40, [R166+0x7400] ;  /* 0x00740000a628783b */ /* 0x000ee20000004200 */
[----:B-1----:R-:W-:-:S03]  /*10880*/  FFMA.FTZ R0, R141, c[0x0][0x23c], -R5 ;  /* 0x00008f008d007a23 */ /* 0x002fc60000010805 */
[----:B------:R-:W-:Y:S01]  /*10890*/  LDSM.16.MT88.4 R140, [R165+0x8800] ;  /* 0x00880000a58c783b */ /* 0x000fe20000004200 */
[----:B------:R1:W-:Y:S02]  /*108a0*/  MUFU.EX2 R69, R0 ;  /* 0x0000000000457308 */ /* 0x0003e40000000800 */
[C---:B--2---:R-:W-:Y:S08]  /*108b0*/  HMMA.16816.F32.BF16 R16, R8.reuse, R32, R16 ;  /* 0x000000200810723c */ /* 0x044ff00000041810 */
[----:B------:R-:W-:Y:S01]  /*108c0*/  HMMA.16816.F32.BF16 R12, R8, R34, R12 ;  /* 0x00000022080c723c */ /* 0x000fe2000004180c */
[----:B-1----:R-:W-:-:S06]  /*108d0*/  FFMA.FTZ R0, R162, c[0x0][0x23c], -R5 ;  /* 0x00008f00a2007a23 */ /* 0x002fcc0000010805 */
        /* <DEDUP_REMOVED lines=9> */
[----:B--2---:R-:W-:Y:S01]  /*10970*/  F2FP.BF16.PACK_AB R11, R68, R70 ;  /* 0x00000046440b723e */ /* 0x004fe200000010ff */
[----:B------:R-:W1:Y:S04]  /*10980*/  LDSM.16.MT88.4 R56, [R165+0x7c00] ;  /* 0x007c0000a538783b */ /* 0x000e680000004200 */
[----:B------:R2:W-:Y:S02]  /*10990*/  MUFU.EX2 R93, R0 ;  /* 0x00000000005d7308 */ /* 0x0005e40000000800 */
[C---:B----4-:R-:W-:Y:S08]  /*109a0*/  HMMA.16816.F32.BF16 R32, R8.reuse, R36, R28 ;  /* 0x000000240820723c */ /* 0x050ff0000004181c */
[----:B------:R-:W-:Y:S01]  /*109b0*/  HMMA.16816.F32.BF16 R28, R8, R38, R24 ;  /* 0x00000026081c723c */ /* 0x000fe20000041818 */
[----:B--2---:R-:W-:-:S04]  /*109c0*/  FFMA.FTZ R0, R128, c[0x0][0x23c], -R5 ;  /* 0x00008f0080007a23 */ /* 0x004fc80000010805 */
[----:B------:R2:W-:Y:S03]  /*109d0*/  MUFU.EX2 R22, R0 ;  /* 0x0000000000167308 */ /* 0x0005e60000000800 */
[C---:B---3--:R-:W-:Y:S07]  /*109e0*/  HMMA.16816.F32.BF16 R36, R8.reuse, R40, R16 ;  /* 0x000000280824723c */ /* 0x048fee0000041810 */
[----:B------:R-:W-:Y:S01]  /*109f0*/  FADD.FTZ R16, R63, R21 ;  /* 0x000000153f107221 */ /* 0x000fe20000010000 */
[----:B------:R-:W-:Y:S03]  /*10a00*/  HMMA.16816.F32.BF16 R24, R8, R42, R12 ;  /* 0x0000002a0818723c */ /* 0x000fe6000004180c */
[----:B------:R-:W-:-:S02]  /*10a10*/  FADD.FTZ R16, R64, R16 ;  /* 0x0000001040107221 */ /* 0x000fc40000010000 */
[--C-:B--2---:R-:W-:Y:S02]  /*10a20*/  FFMA.FTZ R0, R116, c[0x0][0x23c], -R5.reuse ;  /* 0x00008f0074007a23 */ /* 0x104fe40000010805 */
[----:B------:R-:W-:Y:S01]  /*10a30*/  F2FP.BF16.PACK_AB R8, R126, R129 ;  /* 0x000000817e08723e */ /* 0x000fe200000010ff */
[--C-:B------:R-:W-:Y:S01]  /*10a40*/  FFMA.FTZ R12, R115, c[0x0][0x23c], -R5.reuse ;  /* 0x00008f00730c7a23 */ /* 0x100fe20000010805 */
[----:B------:R-:W-:Y:S01]  /*10a50*/  F2FP.BF16.PACK_AB R10, R122, R124 ;  /* 0x0000007c7a0a723e */ /* 0x000fe200000010ff */
[----:B------:R2:W3:Y:S08]  /*10a60*/  MUFU.EX2 R23, R0 ;  /* 0x0000000000177308 */ /* 0x0004f00000000800 */
[----:B------:R4:W-:Y:S01]  /*10a70*/  MUFU.EX2 R21, R12 ;  /* 0x0000000c00157308 */ /* 0x0009e20000000800 */
[----:B--2---:R-:W-:Y:S01]  /*10a80*/  FFMA.FTZ R0, R191, c[0x0][0x23c], -R5 ;  /* 0x00008f00bf007a23 */ /* 0x004fe20000010805 */
[----:B---3--:R-:W-:-:S06]  /*10a90*/  F2FP.BF16.PACK_AB R9, R23, R22 ;  /* 0x000000161709723e */ /* 0x008fcc00000010ff */
[----:B------:R2:W-:Y:S01]  /*10aa0*/  MUFU.EX2 R67, R0 ;  /* 0x0000000000437308 */ /* 0x0005e20000000800 */
[----:B----4-:R-:W-:-:S07]  /*10ab0*/  FFMA.FTZ R12, R195, c[0x0][0x23c], -R5 ;  /* 0x00008f00c30c7a23 */ /* 0x010fce0000010805 */
[----:B------:R3:W-:Y:S01]  /*10ac0*/  MUFU.EX2 R64, R12 ;  /* 0x0000000c00407308 */ /* 0x0007e20000000800 */
[----:B--2---:R-:W-:-:S07]  /*10ad0*/  FFMA.FTZ R0, R187, c[0x0][0x23c], -R5 ;  /* 0x00008f00bb007a23 */ /* 0x004fce0000010805 */
[----:B------:R2:W4:Y:S01]  /*10ae0*/  MUFU.EX2 R66, R0 ;  /* 0x0000000000427308 */ /* 0x0005220000000800 */
[----:B---3--:R-:W-:-:S07]  /*10af0*/  FFMA.FTZ R12, R196, c[0x0][0x23c], -R5 ;  /* 0x00008f00c40c7a23 */ /* 0x008fce0000010805 */
[----:B------:R3:W-:Y:S01]  /*10b00*/  MUFU.EX2 R63, R12 ;  /* 0x0000000c003f7308 */ /* 0x0007e20000000800 */
[----:B--2---:R-:W-:Y:S01]  /*10b10*/  FFMA.FTZ R0, R61, c[0x0][0x23c], -R6 ;  /* 0x00008f003d007a23 */ /* 0x004fe20000010806 */
[----:B----4-:R-:W-:-:S06]  /*10b20*/  F2FP.BF16.PACK_AB R11, R66, R67 ;  /* 0x00000043420b723e */ /* 0x010fcc00000010ff */
[----:B------:R2:W-:Y:S01]  /*10b30*/  MUFU.EX2 R82, R0 ;  /* 0x0000000000527308 */ /* 0x0005e20000000800 */
[----:B------:R-:W-:Y:S01]  /*10b40*/  HMMA.16816.F32.BF16 R32, R8, R48, R32 ;  /* 0x000000300820723c */ /* 0x000fe20000041820 */
[----:B---3--:R-:W-:-:S07]  /*10b50*/  FFMA.FTZ R12, R111, c[0x0][0x23c], -R6 ;  /* 0x00008f006f0c7a23 */ /* 0x008fce0000010806 */
[----:B------:R-:W-:Y:S01]  /*10b60*/  HMMA.16816.F32.BF16 R28, R8, R50, R28 ;  /* 0x00000032081c723c */ /* 0x000fe2000004181c */
[----:B------:R-:W3:Y:S01]  /*10b70*/  LDSM.16.MT88.4 R48, [R166+0x7c00] ;  /* 0x007c0000a630783b */ /* 0x000ee20000004200 */
[----:B--2---:R-:W-:-:S04]  /*10b80*/  FFMA.FTZ R0, R192, c[0x0][0x23c], -R5 ;  /* 0x00008f00c0007a23 */ /* 0x004fc80000010805 */
[----:B------:R2:W4:Y:S02]  /*10b90*/  MUFU.EX2 R65, R0 ;  /* 0x0000000000417308 */ /* 0x0005240000000800 */
[----:B------:R-:W-:Y:S01]  /*10ba0*/  HMMA.16816.F32.BF16 R24, R8, R54, R24 ;  /* 0x000000360818723c */ /* 0x000fe20000041818 */
[----:B--2---:R-:W-:-:S05]  /*10bb0*/  FADD.FTZ R0, R72, R16 ;  /* 0x0000001048007221 */ /* 0x004fca0000010000 */
[----:B------:R2:W-:Y:S02]  /*10bc0*/  MUFU.EX2 R72, R12 ;  /* 0x0000000c00487308 */ /* 0x0005e40000000800 */
[----:B------:R-:W-:Y:S01]  /*10bd0*/  HMMA.16816.F32.BF16 R16, R8, R52, R36 ;  /* 0x000000340810723c */ /* 0x000fe20000041824 */
[----:B------:R-:W-:Y:S01]  /*10be0*/  FADD.FTZ R0, R102, R0 ;  /* 0x0000000066007221 */ /* 0x000fe20000010000 */
[----:B------:R-:W5:Y:S03]  /*10bf0*/  LDSM.16.MT88.4 R52, [R165+0x8000] ;  /* 0x00800000a534783b */ /* 0x000f660000004200 */
[----:B------:R-:W-:Y:S01]  /*10c00*/  FADD.FTZ R0, R101, R0 ;  /* 0x0000000065007221 */ /* 0x000fe20000010000 */
[----:B------:R-:W5:Y:S01]  /*10c10*/  LDSM.16.MT88.4 R36, [R166+0x8000] ;  /* 0x00800000a624783b */ /* 0x000f620000004200 */
[----:B------:R-:W-:Y:S02]  /*10c20*/  F2FP.BF16.PACK_AB R8, R120, R121 ;  /* 0x000000797808723e */ /* 0x000fe400000010ff */
[----:B------:R-:W-:Y:S01]  /*10c30*/  FADD.FTZ R0, R98, R0 ;  /* 0x0000000062007221 */ /* 0x000fe20000010000 */
[----:B----4-:R-:W-:-:S02]  /*10c40*/  F2FP.BF16.PACK_AB R9, R21, R65 ;  /* 0x000000411509723e */ /* 0x010fc400000010ff */
[----:B------:R-:W-:Y:S01]  /*10c50*/  F2FP.BF16.PACK_AB R10, R123, R125 ;  /* 0x0000007d7b0a723e */ /* 0x000fe200000010ff */
[----:B------:R-:W-:Y:S01]  /*10c60*/  FADD.FTZ R0, R99, R0 ;  /* 0x0000000063007221 */ /* 0x000fe20000010000 */
[----:B------:R-:W-:Y:S01]  /*10c70*/  F2FP.BF16.PACK_AB R11, R63, R64 ;  /* 0x000000403f0b723e */ /* 0x000fe200000010ff */
[----:B--2---:R-:W-:Y:S02]  /*10c80*/  FFMA.FTZ R12, R197, c[0x0][0x23c], -R5 ;  /* 0x00008f00c50c7a23 */ /* 0x004fe40000010805 */
[----:B------:R-:W-:-:S04]  /*10c90*/  FADD.FTZ R0, R100, R0 ;  /* 0x0000000064007221 */ /* 0x000fc80000010000 */
[----:B------:R-:W-:Y:S01]  /*10ca0*/  FADD.FTZ R0, R97, R0 ;  /* 0x0000000061007221 */ /* 0x000fe20000010000 */
[C---:B-1----:R-:W-:Y:S03]  /*10cb0*/  HMMA.16816.F32.BF16 R40, R8.reuse, R56, R32 ;  /* 0x000000380828723c */ /* 0x042fe60000041820 */
[----:B------:R-:W-:Y:S02]  /*10cc0*/  FADD.FTZ R0, R62, R0 ;  /* 0x000000003e007221 */ /* 0x000fe40000010000 */
[----:B------:R1:W-:Y:S02]  /*10cd0*/  MUFU.EX2 R62, R12 ;  /* 0x0000000c003e7308 */ /* 0x0003e40000000800 */
[----:B------:R-:W-:Y:S01]  /*10ce0*/  FADD.FTZ R0, R96, R0 ;  /* 0x0000000060007221 */ /* 0x000fe20000010000 */
[----:B------:R-:W-:Y:S03]  /*10cf0*/  HMMA.16816.F32.BF16 R32, R8, R58, R28 ;  /* 0x0000003a0820723c */ /* 0x000fe6000004181c */
[----:B------:R-:W-:-:S04]  /*10d00*/  FADD.FTZ R0, R95, R0 ;  /* 0x000000005f007221 */ /* 0x000fc80000010000 */
[----:B------:R-:W-:Y:S01]  /*10d10*/  FADD.FTZ R0, R94, R0 ;  /* 0x000000005e007221 */ /* 0x000fe20000010000 */
[C---:B---3--:R-:W-:Y:S03]  /*10d20*/  HMMA.16816.F32.BF16 R28, R8.reuse, R48, R16 ;  /* 0x00000030081c723c */ /* 0x048fe60000041810 */
[----:B------:R-:W-:Y:S02]  /*10d30*/  FADD.FTZ R0, R91, R0 ;  /* 0x000000005b007221 */ /* 0x000fe40000010000 */
[----:B-1----:R-:W-:Y:S02]  /*10d40*/  FFMA.FTZ R12, R198, c[0x0][0x23c], -R5 ;  /* 0x00008f00c60c7a23 */ /* 0x002fe40000010805 */
[----:B------:R-:W-:Y:S01]  /*10d50*/  FADD.FTZ R0, R92, R0 ;  /* 0x000000005c007221 */ /* 0x000fe20000010000 */
[----:B------:R-:W-:Y:S01]  /*10d60*/  HMMA.16816.F32.BF16 R16, R8, R50, R24 ;  /* 0x000000320810723c */ /* 0x000fe20000041818 */
[----:B------:R1:W2:Y:S01]  /*10d70*/  MUFU.EX2 R61, R12 ;  /* 0x0000000c003d7308 */ /* 0x0002a20000000800 */
[----:B------:R-:W3:Y:S01]  /*10d80*/  LDSM.16.MT88.4 R24, [R166+0x8400] ;  /* 0x00840000a618783b */ /* 0x000ee20000004200 */
[----:B------:R-:W-:-:S03]  /*10d90*/  FADD.FTZ R0, R90, R0 ;  /* 0x000000005a007221 */ /* 0x000fc60000010000 */
[----:B------:R-:W4:Y:S01]  /*10da0*/  LDSM.16.MT88.4 R48, [R165+0x8400] ;  /* 0x00840000a530783b */ /* 0x000f220000004200 */
[----:B------:R-:W-:Y:S01]  /*10db0*/  FADD.FTZ R0, R89, R0 ;  /* 0x0000000059007221 */ /* 0x000fe20000010000 */
[----:B------:R-:W-:Y:S02]  /*10dc0*/  F2FP.BF16.PACK_AB R8, R118, R119 ;  /* 0x000000777608723e */ /* 0x000fe400000010ff */
[----:B------:R-:W-:Y:S01]  /*10dd0*/  F2FP.BF16.PACK_AB R10, R113, R117 ;  /* 0x00000075710a723e */ /* 0x000fe200000010ff */
[----:B------:R-:W-:-:S04]  /*10de0*/  FADD.FTZ R0, R86, R0 ;  /* 0x0000000056007221 */ /* 0x000fc80000010000 */
[----:B------:R-:W-:Y:S02]  /*10df0*/  FADD.FTZ R0, R88, R0 ;  /* 0x0000000058007221 */ /* 0x000fe40000010000 */
[----:B-1----:R-:W-:Y:S01]  /*10e00*/  FFMA.FTZ R12, R199, c[0x0][0x23c], -R5 ;  /* 0x00008f00c70c7a23 */ /* 0x002fe20000010805 */
[----:B--2---:R-:W-:Y:S01]  /*10e10*/  F2FP.BF16.PACK_AB R9, R61, R62 ;  /* 0x0000003e3d09723e */ /* 0x004fe200000010ff */
        /* <DEDUP_REMOVED lines=8> */
[----:B------:R1:W2:Y:S02]  /*10ea0*/  MUFU.EX2 R57, R12 ;  /* 0x0000000c00397308 */ /* 0x0002a40000000800 */
[----:B------:R-:W-:-:S04]  /*10eb0*/  FADD.FTZ R0, R78, R0 ;  /* 0x000000004e007221 */ /* 0x000fc80000010000 */
[----:B------:R-:W-:-:S04]  /*10ec0*/  FADD.FTZ R0, R79, R0 ;  /* 0x000000004f007221 */ /* 0x000fc80000010000 */
[----:B------:R-:W-:-:S04]  /*10ed0*/  FADD.FTZ R0, R77, R0 ;  /* 0x000000004d007221 */ /* 0x000fc80000010000 */
[----:B------:R-:W-:Y:S02]  /*10ee0*/  FADD.FTZ R0, R44, R0 ;  /* 0x000000002c007221 */ /* 0x000fe40000010000 */
[----:B-1----:R-:W-:Y:S01]  /*10ef0*/  FFMA.FTZ R12, R193, c[0x0][0x23c], -R6 ;  /* 0x00008f00c10c7a23 */ /* 0x002fe20000010806 */
[----:B--2---:R-:W-:Y:S01]  /*10f00*/  F2FP.BF16.PACK_AB R11, R57, R60 ;  /* 0x0000003c390b723e */ /* 0x004fe200000010ff */
[----:B------:R-:W-:Y:S02]  /*10f10*/  FADD.FTZ R0, R73, R0 ;  /* 0x0000000049007221 */ /* 0x000fe40000010000 */
[----:B------:R1:W-:Y:S02]  /*10f20*/  MUFU.EX2 R59, R12 ;  /* 0x0000000c003b7308 */ /* 0x0003e40000000800 */
[----:B------:R-:W-:Y:S02]  /*10f30*/  FADD.FTZ R0, R76, R0 ;  /* 0x000000004c007221 */ /* 0x000fe40000010000 */
[----:B-----5:R-:W-:Y:S02]  /*10f40*/  HMMA.16816.F32.BF16 R40, R8, R52, R40 ;  /* 0x000000340828723c */ /* 0x020fe40000041828 */
[----:B------:R-:W-:-:S04]  /*10f50*/  FADD.FTZ R0, R75, R0 ;  /* 0x000000004b007221 */ /* 0x000fc80000010000 */
[----:B------:R-:W-:Y:S02]  /*10f60*/  FADD.FTZ R0, R74, R0 ;  /* 0x000000004a007221 */ /* 0x000fe40000010000 */
[C---:B------:R-:W-:Y:S02]  /*10f70*/  HMMA.16816.F32.BF16 R32, R8.reuse, R54, R32 ;  /* 0x000000360820723c */ /* 0x040fe40000041820 */
[----:B------:R-:W-:Y:S02]  /*10f80*/  FADD.FTZ R0, R69, R0 ;  /* 0x0000000045007221 */ /* 0x000fe40000010000 */
[----:B-1----:R-:W-:Y:S02]  /*10f90*/  FFMA.FTZ R12, R194, c[0x0][0x23c], -R6 ;  /* 0x00008f00c20c7a23 */ /* 0x002fe40000010806 */
[----:B------:R-:W-:Y:S02]  /*10fa0*/  FADD.FTZ R0, R71, R0 ;  /* 0x0000000047007221 */ /* 0x000fe40000010000 */
[----:B------:R1:W-:Y:S01]  /*10fb0*/  MUFU.EX2 R58, R12 ;  /* 0x0000000c003a7308 */ /* 0x0003e20000000800 */
[----:B------:R-:W-:Y:S01]  /*10fc0*/  HMMA.16816.F32.BF16 R16, R8, R38, R16 ;  /* 0x000000260810723c */ /* 0x000fe20000041810 */
[----:B------:R-:W-:-:S04]  /*10fd0*/  FADD.FTZ R0, R70, R0 ;  /* 0x0000000046007221 */ /* 0x000fc80000010000 */
[----:B------:R-:W-:-:S03]  /*10fe0*/  FADD.FTZ R0, R68, R0 ;  /* 0x0000000044007221 */ /* 0x000fc60000010000 */
[----:B------:R-:W-:Y:S01]  /*10ff0*/  HMMA.16816.F32.BF16 R28, R8, R36, R28 ;  /* 0x00000024081c723c */ /* 0x000fe2000004181c */
[----:B------:R-:W-:-:S04]  /*11000*/  FADD.FTZ R0, R22, R0 ;  /* 0x0000000016007221 */ /* 0x000fc80000010000 */
[----:B------:R-:W-:Y:S02]  /*11010*/  FADD.FTZ R0, R23, R0 ;  /* 0x0000000017007221 */ /* 0x000fe40000010000 */
[----:B-1----:R-:W-:Y:S01]  /*11020*/  FADD.FTZ R12, R234, R7 ;  /* 0x00000007ea0c7221 */ /* 0x002fe20000010000 */
[----:B------:R-:W-:Y:S01]  /*11030*/  F2FP.BF16.PACK_AB R8, R105, R106 ;  /* 0x0000006a6908723e */ /* 0x000fe200000010ff */
[----:B------:R-:W-:Y:S01]  /*11040*/  FFMA.FTZ R7, R202, c[0x0][0x23c], -R5 ;  /* 0x00008f00ca077a23 */ /* 0x000fe20000010805 */
[----:B------:R-:W-:Y:S01]  /*11050*/  F2FP.BF16.PACK_AB R10, R103, R104 ;  /* 0x00000068670a723e */ /* 0x000fe200000010ff */
[----:B------:R-:W-:Y:S02]  /*11060*/  FADD.FTZ R0, R67, R0 ;  /* 0x0000000043007221 */ /* 0x000fe40000010000 */
[----:B------:R1:W-:Y:S02]  /*11070*/  MUFU.EX2 R56, R7 ;  /* 0x0000000700387308 */ /* 0x0003e40000000800 */
[----:B------:R-:W-:-:S04]  /*11080*/  FADD.FTZ R0, R66, R0 ;  /* 0x0000000042007221 */ /* 0x000fc80000010000 */
[----:B------:R-:W-:-:S04]  /*11090*/  FADD.FTZ R0, R65, R0 ;  /* 0x0000000041007221 */ /* 0x000fc80000010000 */
[----:B------:R-:W-:-:S04]  /*110a0*/  FADD.FTZ R0, R21, R0 ;  /* 0x0000000015007221 */ /* 0x000fc80000010000 */
[----:B------:R-:W-:Y:S02]  /*110b0*/  FADD.FTZ R0, R64, R0 ;  /* 0x0000000040007221 */ /* 0x000fe40000010000 */
[----:B-1----:R-:W-:Y:S02]  /*110c0*/  FADD.FTZ R7, R235, R12 ;  /* 0x0000000ceb077221 */ /* 0x002fe40000010000 */
[----:B------:R-:W-:Y:S02]  /*110d0*/  FFMA.FTZ R12, R203, c[0x0][0x23c], -R5 ;  /* 0x00008f00cb0c7a23 */ /* 0x000fe40000010805 */
[----:B------:R-:W-:Y:S02]  /*110e0*/  FADD.FTZ R7, R236, R7 ;  /* 0x00000007ec077221 */ /* 0x000fe40000010000 */
[----:B------:R-:W1:Y:S01]  /*110f0*/  MUFU.EX2 R53, R12 ;  /* 0x0000000c00357308 */ /* 0x000e620000000800 */
[----:B------:R-:W-:Y:S02]  /*11100*/  FADD.FTZ R0, R63, R0 ;  /* 0x000000003f007221 */ /* 0x000fe40000010000 */
[----:B------:R-:W-:-:S02]  /*11110*/  FADD.FTZ R7, R238, R7 ;  /* 0x00000007ee077221 */ /* 0x000fc40000010000 */
[----:B------:R-:W-:Y:S02]  /*11120*/  FADD.FTZ R0, R62, R0 ;  /* 0x000000003e007221 */ /* 0x000fe40000010000 */
[----:B------:R-:W-:Y:S02]  /*11130*/  FADD.FTZ R7, R237, R7 ;  /* 0x00000007ed077221 */ /* 0x000fe40000010000 */
[----:B------:R-:W-:Y:S02]  /*11140*/  FADD.FTZ R0, R61, R0 ;  /* 0x000000003d007221 */ /* 0x000fe40000010000 */
[----:B------:R-:W-:Y:S02]  /*11150*/  FADD.FTZ R7, R240, R7 ;  /* 0x00000007f0077221 */ /* 0x000fe40000010000 */
[----:B------:R-:W-:Y:S02]  /*11160*/  FADD.FTZ R0, R60, R0 ;  /* 0x000000003c007221 */ /* 0x000fe40000010000 */
[----:B------:R-:W-:Y:S01]  /*11170*/  FADD.FTZ R7, R239, R7 ;  /* 0x00000007ef077221 */ /* 0x000fe20000010000 */
[----:B-1----:R-:W-:Y:S01]  /*11180*/  F2FP.BF16.PACK_AB R9, R53, R56 ;  /* 0x000000383509723e */ /* 0x002fe200000010ff */
[----:B------:R-:W-:-:S02]  /*11190*/  FFMA.FTZ R12, R205, c[0x0][0x23c], -R5 ;  /* 0x00008f00cd0c7a23 */ /* 0x000fc40000010805 */
[----:B------:R-:W-:Y:S02]  /*111a0*/  FADD.FTZ R7, R242, R7 ;  /* 0x00000007f2077221 */ /* 0x000fe40000010000 */
[----:B------:R1:W2:Y:S01]  /*111b0*/  MUFU.EX2 R52, R12 ;  /* 0x0000000c00347308 */ /* 0x0002a20000000800 */
[----:B------:R-:W-:Y:S02]  /*111c0*/  FADD.FTZ R0, R57, R0 ;  /* 0x0000000039007221 */ /* 0x000fe40000010000 */
[----:B------:R-:W-:Y:S02]  /*111d0*/  FADD.FTZ R7, R243, R7 ;  /* 0x00000007f3077221 */ /* 0x000fe40000010000 */
[----:B------:R-:W-:Y:S02]  /*111e0*/  FADD.FTZ R0, R56, R0 ;  /* 0x0000000038007221 */ /* 0x000fe40000010000 */
[----:B------:R-:W-:Y:S02]  /*111f0*/  FADD.FTZ R7, R244, R7 ;  /* 0x00000007f4077221 */ /* 0x000fe40000010000 */
[----:B------:R-:W-:-:S02]  /*11200*/  FADD.FTZ R0, R53, R0 ;  /* 0x0000000035007221 */ /* 0x000fc40000010000 */
[----:B------:R-:W-:-:S04]  /*11210*/  FADD.FTZ R7, R247, R7 ;  /* 0x00000007f7077221 */ /* 0x000fc80000010000 */
[----:B------:R-:W-:Y:S02]  /*11220*/  FADD.FTZ R7, R246, R7 ;  /* 0x00000007f6077221 */ /* 0x000fe40000010000 */
[----:B-1----:R-:W-:Y:S02]  /*11230*/  FFMA.FTZ R12, R204, c[0x0][0x23c], -R5 ;  /* 0x00008f00cc0c7a23 */ /* 0x002fe40000010805 */
[----:B------:R-:W-:Y:S02]  /*11240*/  FADD.FTZ R7, R248, R7 ;  /* 0x00000007f8077221 */ /* 0x000fe40000010000 */
[----:B------:R-:W1:Y:S01]  /*11250*/  MUFU.EX2 R47, R12 ;  /* 0x0000000c002f7308 */ /* 0x000e620000000800 */
[----:B--2---:R-:W-:Y:S02]  /*11260*/  FADD.FTZ R0, R52, R0 ;  /* 0x0000000034007221 */ /* 0x004fe40000010000 */
[----:B------:R-:W-:-:S04]  /*11270*/  FADD.FTZ R7, R249, R7 ;  /* 0x00000007f9077221 */ /* 0x000fc80000010000 */
[----:B------:R-:W-:-:S04]  /*11280*/  FADD.FTZ R7, R250, R7 ;  /* 0x00000007fa077221 */ /* 0x000fc80000010000 */
[----:B------:R-:W-:-:S04]  /*11290*/  FADD.FTZ R7, R251, R7 ;  /* 0x00000007fb077221 */ /* 0x000fc80000010000 */
[----:B------:R-:W-:Y:S01]  /*112a0*/  FADD.FTZ R7, R252, R7 ;  /* 0x00000007fc077221 */ /* 0x000fe20000010000 */
[----:B-1----:R-:W-:Y:S01]  /*112b0*/  F2FP.BF16.PACK_AB R11, R47, R52 ;  /* 0x000000342f0b723e */ /* 0x002fe200000010ff */
[----:B------:R-:W-:Y:S02]  /*112c0*/  FFMA.FTZ R12, R201, c[0x0][0x23c], -R6 ;  /* 0x00008f00c90c7a23 */ /* 0x000fe40000010806 */
[----:B------:R-:W-:Y:S02]  /*112d0*/  FADD.FTZ R7, R130, R7 ;  /* 0x0000000782077221 */ /* 0x000fe40000010000 */
[----:B------:R1:W2:Y:S01]  /*112e0*/  MUFU.EX2 R54, R12 ;  /* 0x0000000c00367308 */ /* 0x0002a20000000800 */
[----:B------:R-:W-:Y:S01]  /*112f0*/  FADD.FTZ R0, R47, R0 ;  /* 0x000000002f007221 */ /* 0x000fe20000010000 */
[C---:B---3--:R-:W-:Y:S01]  /*11300*/  HMMA.16816.F32.BF16 R144, R8.reuse, R24, R28 ;  /* 0x000000180890723c */ /* 0x048fe2000004181c */
[----:B------:R-:W-:Y:S01]  /*11310*/  FADD.FTZ R7, R129, R7 ;  /* 0x0000000781077221 */ /* 0x000fe20000010000 */
[----:B------:R-:W3:Y:S06]  /*11320*/  LDSM.16.MT88.4 R28, [R166+0x8800] ;  /* 0x00880000a61c783b */ /* 0x000eec0000004200 */
[----:B----4-:R-:W-:Y:S01]  /*11330*/  HMMA.16816.F32.BF16 R136, R8, R48, R40 ;  /* 0x000000300888723c */ /* 0x010fe20000041828 */
[----:B-1----:R-:W-:Y:S01]  /*11340*/  FFMA.FTZ R12, R206, c[0x0][0x23c], -R5 ;  /* 0x00008f00ce0c7a23 */ /* 0x002fe20000010805 */
[----:B--2---:R-:W-:-:S06]  /*11350*/  F2FP.BF16.PACK_AB R148, R54, R58 ;  /* 0x0000003a3694723e */ /* 0x004fcc00000010ff */
[C---:B------:R-:W-:Y:S01]  /*11360*/  HMMA.16816.F32.BF16 R32, R8.reuse, R50, R32 ;  /* 0x000000320820723c */ /* 0x040fe20000041820 */
[----:B------:R1:W2:Y:S07]  /*11370*/  MUFU.EX2 R44, R12 ;  /* 0x0000000c002c7308 */ /* 0x0002ae0000000800 */
[----:B------:R-:W-:Y:S01]  /*11380*/  HMMA.16816.F32.BF16 R16, R8, R26, R16 ;  /* 0x0000001a0810723c */ /* 0x000fe20000041810 */
[----:B------:R-:W-:Y:S06]  /*11390*/  LDSM.16.MT88.4 R24, [R166+0x8c00] ;  /* 0x008c0000a618783b */ /* 0x000fec0000004200 */
[----:B------:R-:W-:-:S02]  /*113a0*/  F2FP.BF16.PACK_AB R8, R82, R93 ;  /* 0x0000005d5208723e */ /* 0x000fc400000010ff */
[----:B------:R-:W-:Y:S01]  /*113b0*/  F2FP.BF16.PACK_AB R10, R59, R72 ;  /* 0x000000483b0a723e */ /* 0x000fe200000010ff */
[--C-:B-1----:R-:W-:Y:S02]  /*113c0*/  FFMA.FTZ R12, R207, c[0x0][0x23c], -R5.reuse ;  /* 0x00008f00cf0c7a23 */ /* 0x102fe40000010805 */
[----:B--2---:R-:W-:Y:S02]  /*113d0*/  FADD.FTZ R0, R44, R0 ;  /* 0x000000002c007221 */ /* 0x004fe40000010000 */
[----:B------:R1:W2:Y:S02]  /*113e0*/  MUFU.EX2 R39, R12 ;  /* 0x0000000c00277308 */ /* 0x0002a40000000800 */
[----:B-1----:R-:W-:Y:S01]  /*113f0*/  FFMA.FTZ R12, R208, c[0x0][0x23c], -R5 ;  /* 0x00008f00d00c7a23 */ /* 0x002fe20000010805 */
[C---:B--2---:R-:W-:Y:S01]  /*11400*/  F2FP.BF16.PACK_AB R9, R39.reuse, R44 ;  /* 0x0000002c2709723e */ /* 0x044fe200000010ff */
[----:B------:R-:W-:-:S04]  /*11410*/  FADD.FTZ R0, R39, R0 ;  /* 0x0000000027007221 */ /* 0x000fc80000010000 */
[----:B------:R1:W2:Y:S02]  /*11420*/  MUFU.EX2 R38, R12 ;  /* 0x0000000c00267308 */ /* 0x0002a40000000800 */
[----:B-1----:R-:W-:Y:S02]  /*11430*/  FFMA.FTZ R12, R209, c[0x0][0x23c], -R5 ;  /* 0x00008f00d10c7a23 */ /* 0x002fe40000010805 */
[----:B--2---:R-:W-:-:S04]  /*11440*/  FADD.FTZ R0, R38, R0 ;  /* 0x0000000026007221 */ /* 0x004fc80000010000 */
[----:B------:R1:W2:Y:S02]  /*11450*/  MUFU.EX2 R37, R12 ;  /* 0x0000000c00257308 */ /* 0x0002a40000000800 */
[----:B-1----:R-:W-:Y:S01]  /*11460*/  FFMA.FTZ R12, R114, c[0x0][0x23c], -R6 ;  /* 0x00008f00720c7a23 */ /* 0x002fe20000010806 */
[C---:B--2---:R-:W-:Y:S01]  /*11470*/  F2FP.BF16.PACK_AB R11, R37.reuse, R38 ;  /* 0x00000026250b723e */ /* 0x044fe200000010ff */
[----:B------:R-:W-:-:S04]  /*11480*/  FADD.FTZ R0, R37, R0 ;  /* 0x0000000025007221 */ /* 0x000fc80000010000 */
[----:B------:R1:W-:Y:S02]  /*11490*/  MUFU.EX2 R36, R12 ;  /* 0x0000000c00247308 */ /* 0x0003e40000000800 */
[C---:B------:R-:W-:Y:S08]  /*114a0*/  HMMA.16816.F32.BF16 R136, R8.reuse, R140, R136 ;  /* 0x0000008c0888723c */ /* 0x040ff00000041888 */
[----:B------:R-:W-:Y:S01]  /*114b0*/  HMMA.16816.F32.BF16 R140, R8, R142, R32 ;  /* 0x0000008e088c723c */ /* 0x000fe20000041820 */
[----:B-1----:R-:W-:-:S02]  /*114c0*/  FFMA.FTZ R12, R127, c[0x0][0x23c], -R6 ;  /* 0x00008f007f0c7a23 */ /* 0x002fc40000010806 */
[----:B------:R-:W-:Y:S02]  /*114d0*/  FADD.FTZ R6, R126, R7 ;  /* 0x000000077e067221 */ /* 0x000fe40000010000 */
[----:B------:R-:W-:Y:S01]  /*114e0*/  FFMA.FTZ R7, R212, c[0x0][0x23c], -R5 ;  /* 0x00008f00d4077a23 */ /* 0x000fe20000010805 */
[----:B------:R1:W2:Y:S01]  /*114f0*/  MUFU.EX2 R242, R12 ;  /* 0x0000000c00f27308 */ /* 0x0002a20000000800 */
[----:B------:R-:W-:Y:S01]  /*11500*/  FADD.FTZ R6, R124, R6 ;  /* 0x000000067c067221 */ /* 0x000fe20000010000 */
[----:B---3--:R-:W-:Y:S03]  /*11510*/  HMMA.16816.F32.BF16 R144, R8, R28, R144 ;  /* 0x0000001c0890723c */ /* 0x008fe60000041890 */
[----:B------:R-:W-:-:S03]  /*11520*/  FADD.FTZ R6, R122, R6 ;  /* 0x000000067a067221 */ /* 0x000fc60000010000 */
[----:B------:R3:W4:Y:S01]  /*11530*/  MUFU.EX2 R23, R7 ;  /* 0x0000000700177308 */ /* 0x0007220000000800 */
[----:B------:R-:W-:Y:S01]  /*11540*/  FADD.FTZ R6, R121, R6 ;  /* 0x0000000679067221 */ /* 0x000fe20000010000 */
[----:B------:R-:W-:Y:S03]  /*11550*/  HMMA.16816.F32.BF16 R16, R8, R30, R16 ;  /* 0x0000001e0810723c */ /* 0x000fe60000041810 */
[----:B------:R-:W-:Y:S01]  /*11560*/  FADD.FTZ R6, R120, R6 ;  /* 0x0000000678067221 */ /* 0x000fe20000010000 */
[----:B-1----:R-:W1:Y:S03]  /*11570*/  LDSM.16.MT88.4 R12, [R165+0x8c00] ;  /* 0x008c0000a50c783b */ /* 0x002e660000004200 */
[----:B------:R-:W-:Y:S01]  /*11580*/  FADD.FTZ R6, R125, R6 ;  /* 0x000000067d067221 */ /* 0x000fe20000010000 */
[----:B--2---:R-:W-:-:S03]  /*11590*/  F2FP.BF16.PACK_AB R150, R242, R36 ;  /* 0x00000024f296723e */ /* 0x004fc600000010ff */
[----:B------:R-:W-:Y:S02]  /*115a0*/  FADD.FTZ R6, R123, R6 ;  /* 0x000000067b067221 */ /* 0x000fe40000010000 */
[--C-:B---3--:R-:W-:Y:S02]  /*115b0*/  FFMA.FTZ R7, R213, c[0x0][0x23c], -R5.reuse ;  /* 0x00008f00d5077a23 */ /* 0x108fe40000010805 */
[----:B----4-:R-:W-:Y:S02]  /*115c0*/  FADD.FTZ R0, R23, R0 ;  /* 0x0000000017007221 */ /* 0x010fe40000010000 */
[----:B------:R2:W3:Y:S02]  /*115d0*/  MUFU.EX2 R22, R7 ;  /* 0x0000000700167308 */ /* 0x0004e40000000800 */
[----:B--2---:R-:W-:Y:S01]  /*115e0*/  FFMA.FTZ R7, R214, c[0x0][0x23c], -R5 ;  /* 0x00008f00d6077a23 */ /* 0x004fe20000010805 */
[C---:B---3--:R-:W-:Y:S01]  /*115f0*/  F2FP.BF16.PACK_AB R149, R22.reuse, R23 ;  /* 0x000000171695723e */ /* 0x048fe200000010ff */
[----:B------:R-:W-:-:S04]  /*11600*/  FADD.FTZ R0, R22, R0 ;  /* 0x0000000016007221 */ /* 0x000fc80000010000 */
[----:B------:R2:W3:Y:S02]  /*11610*/  MUFU.EX2 R21, R7 ;  /* 0x0000000700157308 */ /* 0x0004e40000000800 */
[----:B--2---:R-:W-:Y:S02]  /*11620*/  FFMA.FTZ R7, R215, c[0x0][0x23c], -R5 ;  /* 0x00008f00d7077a23 */ /* 0x004fe40000010805 */
[----:B------:R-:W-:Y:S02]  /*11630*/  FADD.FTZ R5, R119, R6 ;  /* 0x0000000677057221 */ /* 0x000fe40000010000 */
[----:B---3--:R-:W-:Y:S02]  /*11640*/  FADD.FTZ R0, R21, R0 ;  /* 0x0000000015007221 */ /* 0x008fe40000010000 */
[----:B------:R-:W-:Y:S01]  /*11650*/  FADD.FTZ R5, R118, R5 ;  /* 0x0000000576057221 */ /* 0x000fe20000010000 */
[----:B------:R-:W2:Y:S03]  /*11660*/  MUFU.EX2 R7, R7 ;  /* 0x0000000700077308 */ /* 0x000ea60000000800 */
[----:B------:R-:W-:-:S04]  /*11670*/  FADD.FTZ R5, R117, R5 ;  /* 0x0000000575057221 */ /* 0x000fc80000010000 */
[----:B------:R-:W-:-:S04]  /*11680*/  FADD.FTZ R5, R113, R5 ;  /* 0x0000000571057221 */ /* 0x000fc80000010000 */
[----:B------:R-:W-:-:S04]  /*11690*/  FADD.FTZ R5, R106, R5 ;  /* 0x000000056a057221 */ /* 0x000fc80000010000 */
[----:B------:R-:W-:Y:S01]  /*116a0*/  FADD.FTZ R5, R105, R5 ;  /* 0x0000000569057221 */ /* 0x000fe20000010000 */
[C---:B--2---:R-:W-:Y:S01]  /*116b0*/  F2FP.BF16.PACK_AB R151, R7.reuse, R21 ;  /* 0x000000150797723e */ /* 0x044fe200000010ff */
[----:B------:R-:W-:Y:S02]  /*116c0*/  FADD.FTZ R243, R7, R0 ;  /* 0x0000000007f37221 */ /* 0x000fe40000010000 */
[----:B------:R-:W-:-:S04]  /*116d0*/  FADD.FTZ R5, R104, R5 ;  /* 0x0000000568057221 */ /* 0x000fc80000010000 */
[----:B------:R-:W-:Y:S01]  /*116e0*/  FADD.FTZ R5, R103, R5 ;  /* 0x0000000567057221 */ /* 0x000fe20000010000 */
[----:B-1----:R-:W-:Y:S03]  /*116f0*/  HMMA.16816.F32.BF16 R136, R148, R12, R136 ;  /* 0x0000000c9488723c */ /* 0x002fe60000041888 */
[----:B------:R-:W-:-:S04]  /*11700*/  FADD.FTZ R5, R93, R5 ;  /* 0x000000055d057221 */ /* 0x000fc80000010000 */
[----:B------:R-:W-:Y:S01]  /*11710*/  FADD.FTZ R5, R82, R5 ;  /* 0x0000000552057221 */ /* 0x000fe20000010000 */
[----:B------:R-:W-:Y:S03]  /*11720*/  HMMA.16816.F32.BF16 R140, R148, R14, R140 ;  /* 0x0000000e948c723c */ /* 0x000fe6000004188c */
        /* <DEDUP_REMOVED lines=8> */
[----:B------:R-:W-:Y:S05]  /*117b0*/  @!P5 BRA `(.L_x_1068) ;  /* 0x00006db00000d947 */ /* 0x000fea0003800000 */
        /* <DEDUP_REMOVED lines=18> */
[----:B-1----:R-:W-:Y:S01]  /*118e0*/  IMAD.MOV R0, RZ, RZ, -R7 ;  /* 0x000000ffff007224 */ /* 0x002fe200078e0a07 */
[----:B------:R-:W-:-:S03]  /*118f0*/  MOV R6, RZ ;  /* 0x000000ff00067202 */ /* 0x000fc60000000f00 */
[----:B------:R-:W-:-:S04]  /*11900*/  IMAD R0, R0, R12, RZ ;  /* 0x0000000c00007224 */ /* 0x000fc800078e02ff */
[----:B------:R-:W-:-:S04]  /*11910*/  IMAD.HI.U32 R0, R7, R0, R6 ;  /* 0x0000000007007227 */ /* 0x000fc800078e0006 */
[----:B------:R-:W-:Y:S02]  /*11920*/  IMAD.MOV.U32 R7, RZ, RZ, R5 ;  /* 0x000000ffff077224 */ /* 0x000fe400078e0005 */
[----:B------:R-:W-:Y:S02]  /*11930*/  IMAD.MOV.U32 R6, RZ, RZ, R9 ;  /* 0x000000ffff067224 */ /* 0x000fe400078e0009 */
        /* <DEDUP_REMOVED lines=23> */
[----:B------:R-:W-:Y:S02]  /*11ab0*/  IMAD.WIDE R8, R0, 0x4, R210 ;  /* 0x0000000400087825 */ /* 0x000fe400078e02d2 */
[----:B------:R-:W2:Y:S04]  /*11ac0*/  LDG.E R6, [R6.64] ;  /* 0x0000000606067981 */ /* 0x000ea8000c1e1900 */
[----:B------:R-:W2:Y:S01]  /*11ad0*/  LDG.E R8, [R8.64] ;  /* 0x0000000608087981 */ /* 0x000ea2000c1e1900 */
[----:B------:R-:W-:Y:S01]  /*11ae0*/  IADD3 R0, R5, -R0, RZ ;  /* 0x8000000005007210 */ /* 0x000fe20007ffe0ff */
[----:B------:R-:W-:-:S04]  /*11af0*/  IMAD.MOV.U32 R5, RZ, RZ, c[0x0][0x2d0] ;  /* 0x0000b400ff057624 */ /* 0x000fc800078e00ff */
[----:B------:R-:W-:-:S05]  /*11b00*/  IMAD R0, R0, R5, -0x100 ;  /* 0xffffff0000007424 */ /* 0x000fca00078e0205 */
[----:B------:R-:W-:-:S05]  /*11b10*/  SHF.R.S32.HI R5, RZ, 0x1f, R0 ;  /* 0x0000001fff057819 */ /* 0x000fca0000011400 */
[----:B------:R-:W-:Y:S02]  /*11b20*/  IMAD R5, R5, c[0x0][0x1a0], RZ ;  /* 0x0000680005057a24 */ /* 0x000fe400078e02ff */
[----:B--2---:R-:W-:Y:S02]  /*11b30*/  IMAD.IADD R8, R8, 0x1, -R6 ;  /* 0x0000000108087824 */ /* 0x004fe400078e0a06 */
[----:B------:R-:W-:-:S03]  /*11b40*/  IMAD.WIDE.U32 R6, R0, c[0x0][0x1a0], RZ ;  /* 0x0000680000067a25 */ /* 0x000fc600078e00ff */
[----:B------:R-:W-:Y:S01]  /*11b50*/  SHF.R.S32.HI R9, RZ, 0x1f, R8 ;  /* 0x0000001fff097819 */ /* 0x000fe20000011408 */
[----:B------:R-:W-:-:S04]  /*11b60*/  IMAD R0, R0, c[0x0][0x1a4], R5 ;  /* 0x0000690000007a24 */ /* 0x000fc800078e0205 */
[----:B------:R-:W-:Y:S01]  /*11b70*/  IMAD R5, R9, c[0x0][0x188], RZ ;  /* 0x0000620009057a24 */ /* 0x000fe200078e02ff */
[----:B------:R-:W-:-:S03]  /*11b80*/  IADD3 R7, R7, R0, RZ ;  /* 0x0000000007077210 */ /* 0x000fc60007ffe0ff */
[C---:B------:R-:W-:Y:S02]  /*11b90*/  IMAD R5, R8.reuse, c[0x0][0x18c], R5 ;  /* 0x0000630008057a24 */ /* 0x040fe400078e0205 */
[----:B------:R-:W-:-:S04]  /*11ba0*/  IMAD.WIDE.U32 R6, R8, c[0x0][0x188], R6 ;  /* 0x0000620008067a25 */ /* 0x000fc800078e0006 */
[----:B------:R-:W-:Y:S01]  /*11bb0*/  IMAD.IADD R5, R7, 0x1, R5 ;  /* 0x0000000107057824 */ /* 0x000fe200078e0205 */
[----:B------:R-:W-:Y:S01]  /*11bc0*/  MOV R0, R6 ;  /* 0x0000000600007202 */ /* 0x000fe20000000f00 */
[----:B------:R-:W-:Y:S05]  /*11bd0*/  BRA `(.L_x_1070) ;  /* 0x0000003000007947 */ /* 0x000fea0003800000 */
.L_x_1069:
[----:B------:R-:W-:-:S05]  /*11be0*/  IMAD.MOV.U32 R0, RZ, RZ, c[0x0][0x1a0] ;  /* 0x00006800ff007624 */ /* 0x000fca00078e00ff */
[----:B------:R-:W-:-:S04]  /*11bf0*/  LEA R0, -R0, RZ, 0x8 ;  /* 0x000000ff00007211 */ /* 0x000fc800078e41ff */
[----:B------:R-:W-:Y:S02]  /*11c00*/  SHF.R.S32.HI R5, RZ, 0x1f, R0 ;  /* 0x0000001fff057819 */ /* 0x000fe40000011400 */
.L_x_1070:
[----:B------:R-:W-:Y:S01]  /*11c10*/  ISETP.GE.AND P0, PT, R132, c[0x0][0x220], PT ;  /* 0x0000880084007a0c */ /* 0x000fe20003f06270 */
[----:B------:R-:W-:Y:S01]  /*11c20*/  IMAD.MOV.U32 R16, RZ, RZ, c[0x0][0x1a0] ;  /* 0x00006800ff107624 */ /* 0x000fe200078e00ff */
[----:B------:R-:W-:Y:S01]  /*11c30*/  LEA R46, P5, R0, R46, 0x1 ;  /* 0x0000002e002e7211 */ /* 0x000fe200078a08ff */
[----:B------:R-:W-:Y:S01]  /*11c40*/  IMAD.MOV.U32 R24, RZ, RZ, 0x5 ;  /* 0x00000005ff187424 */ /* 0x000fe200078e00ff */
[----:B------:R-:W1:Y:S01]  /*11c50*/  S2R R44, SR_TID.X ;  /* 0x00000000002c7919 */ /* 0x000e620000002100 */
[----:B------:R-:W-:Y:S01]  /*11c60*/  IMAD.SHL.U32 R16, R16, 0x20, RZ ;  /* 0x0000002010107824 */ /* 0x000fe200078e00ff */
[----:B------:R-:W-:Y:S01]  /*11c70*/  LEA.HI.X R45, R0, R45, R5, 0x1, P5 ;  /* 0x0000002d002d7211 */ /* 0x000fe200028f0c05 */
[----:B------:R-:W-:Y:S01]  /*11c80*/  IMAD.MOV.U32 R23, RZ, RZ, c[0x0][0x1a0] ;  /* 0x00006800ff177624 */ /* 0x000fe200078e00ff */
[----:B------:R-:W-:-:S04]  /*11c90*/  LOP3.LUT R188, R188, 0xfffffffe, RZ, 0xc0, !PT ;  /* 0xfffffffebcbc7812 */ /* 0x000fc800078ec0ff */
[----:B------:R-:W-:Y:S01]  /*11ca0*/  SHF.L.U64.HI R23, R23, R24, c[0x0][0x1a4] ;  /* 0x0000690017177619 */ /* 0x000fe20000010218 */
[----:B------:R-:W-:Y:S01]  /*11cb0*/  @!P0 IMAD.MOV.U32 R6, RZ, RZ, c[0x0][0x1a0] ;  /* 0x00006800ff068624 */ /* 0x000fe200078e00ff */
[----:B------:R-:W-:Y:S01]  /*11cc0*/  @P0 STS [R185+0x5000], RZ ;  /* 0x005000ffb9000388 */ /* 0x000fe20000000800 */
[----:B------:R-:W-:Y:S01]  /*11cd0*/  @!P0 IMAD.MOV.U32 R7, RZ, RZ, c[0x0][0x1a0] ;  /* 0x00006800ff078624 */ /* 0x000fe200078e00ff */
[----:B------:R-:W-:Y:S01]  /*11ce0*/  @!P0 IADD3 R16, P4, P3, R0, R152, R16 ;  /* 0x0000009800108210 */ /* 0x000fe20007b9e010 */
[--C-:B------:R-:W-:Y:S01]  /*11cf0*/  @!P0 IMAD.MOV.U32 R10, RZ, RZ, R152.reuse ;  /* 0x000000ffff0a8224 */ /* 0x100fe200078e0098 */
[----:B------:R-:W-:Y:S01]  /*11d00*/  @P0 STS [R185+0x5004], RZ ;  /* 0x005004ffb9000388 */ /* 0x000fe20000000800 */
[--C-:B------:R-:W-:Y:S02]  /*11d10*/  @!P0 IMAD.MOV.U32 R11, RZ, RZ, R155.reuse ;  /* 0x000000ffff0b8224 */ /* 0x100fe400078e009b */
[----:B------:R-:W-:Y:S01]  /*11d20*/  @!P0 IMAD.MOV.U32 R8, RZ, RZ, R152 ;  /* 0x000000ffff088224 */ /* 0x000fe200078e0098 */
[----:B------:R-:W-:Y:S01]  /*11d30*/  @P0 STS.64 [R185+0x5008], RZ ;  /* 0x005008ffb9000388 */ /* 0x000fe20000000a00 */
[----:B------:R-:W-:-:S02]  /*11d40*/  @!P0 IMAD.MOV.U32 R9, RZ, RZ, R155 ;  /* 0x000000ffff098224 */ /* 0x000fc400078e009b */
[----:B------:R-:W-:-:S04]  /*11d50*/  @!P0 IMAD.WIDE.U32 R10, R6, 0xa0, R10 ;  /* 0x000000a0060a8825 */ /* 0x000fc800078e000a */
[----:B------:R-:W-:-:S04]  /*11d60*/  @!P0 IMAD.WIDE.U32 R8, R7, 0xc0, R8 ;  /* 0x000000c007088825 */ /* 0x000fc800078e0008 */
[----:B------:R-:W-:Y:S02]  /*11d70*/  @!P0 IMAD.MOV.U32 R17, RZ, RZ, c[0x0][0x1a0] ;  /* 0x00006800ff118624 */ /* 0x000fe400078e00ff */
[----:B------:R-:W-:Y:S02]  /*11d80*/  @!P0 IMAD.MOV.U32 R6, RZ, RZ, R152 ;  /* 0x000000ffff068224 */ /* 0x000fe400078e0098 */
[----:B------:R-:W-:Y:S02]  /*11d90*/  @!P0 IMAD.MOV.U32 R7, RZ, RZ, R155 ;  /* 0x000000ffff078224 */ /* 0x000fe400078e009b */
[----:B------:R-:W-:Y:S02]  /*11da0*/  @!P0 IMAD.MOV.U32 R14, RZ, RZ, c[0x0][0x1a0] ;  /* 0x00006800ff0e8624 */ /* 0x000fe400078e00ff */
[----:B------:R-:W-:Y:S02]  /*11db0*/  @!P0 IMAD.MOV.U32 R18, RZ, RZ, R46 ;  /* 0x000000ffff128224 */ /* 0x000fe400078e002e */
[----:B------:R-:W-:Y:S01]  /*11dc0*/  @!P0 IMAD.MOV.U32 R19, RZ, RZ, R45 ;  /* 0x000000ffff138224 */ /* 0x000fe200078e002d */
[----:B------:R-:W-:Y:S01]  /*11dd0*/  @!P0 LEA R27, P1, R14, R152, 0x7 ;  /* 0x000000980e1b8211 */ /* 0x000fe200078238ff */
[----:B------:R-:W-:-:S02]  /*11de0*/  @!P0 IMAD.MOV.U32 R15, RZ, RZ, c[0x0][0x1a0] ;  /* 0x00006800ff0f8624 */ /* 0x000fc400078e00ff */
[----:B------:R-:W-:Y:S01]  /*11df0*/  @!P0 IMAD.MOV.U32 R12, RZ, RZ, c[0x0][0x1a0] ;  /* 0x00006800ff0c8624 */ /* 0x000fe200078e00ff */
[----:B------:R-:W-:Y:S01]  /*11e00*/  @!PT LDS RZ, [RZ] ;  /* 0x00000000fffff984 */ /* 0x000fe20000000800 */
[----:B------:R-:W-:Y:S01]  /*11e10*/  @!PT LDS RZ, [RZ] ;  /* 0x00000000fffff984 */ /* 0x000fe20000000800 */
[----:B------:R-:W-:Y:S01]  /*11e20*/  @!PT LDS RZ, [RZ] ;  /* 0x00000000fffff984 */ /* 0x000fe20000000800 */
[----:B------:R2:W-:Y:S01]  /*11e30*/  @!P0 LDGSTS.E.BYPASS.LTC128B.128 [R185+0x5000], [R18.64] ;  /* 0x0500000012b98fae */ /* 0x0005e2000b901d46 */
[----:B------:R-:W-:Y:S01]  /*11e40*/  @!P0 IMAD.MOV.U32 R154, RZ, RZ, R152 ;  /* 0x000000ffff9a8224 */ /* 0x000fe200078e0098 */
[----:B------:R-:W-:Y:S01]  /*11e50*/  @!P0 LEA R22, P2, R15, R152, 0x6 ;  /* 0x000000980f168211 */ /* 0x000fe200078430ff */
[----:B------:R-:W-:Y:S01]  /*11e60*/  @!P0 IMAD.WIDE.U32 R6, R17, 0xe0, R6 ;  /* 0x000000e011068825 */ /* 0x000fe200078e0006 */
[----:B------:R-:W-:Y:S03]  /*11e70*/  @P0 STS.128 [R185+0x5800], RZ ;  /* 0x005800ffb9000388 */ /* 0x000fe60000000c00 */
[----:B------:R-:W-:Y:S02]  /*11e80*/  @!P0 IMAD.MOV.U32 R17, RZ, RZ, c[0x0][0x1a4] ;  /* 0x00006900ff118624 */ /* 0x000fe400078e00ff */
[----:B------:R-:W-:-:S02]  /*11e90*/  @!P0 IMAD.MOV.U32 R21, RZ, RZ, c[0x0][0x1a4] ;  /* 0x00006900ff158624 */ /* 0x000fc400078e00ff */
[----:B------:R-:W-:Y:S01]  /*11ea0*/  @!P0 IMAD.WIDE.U32 R12, R12, 0x60, R154 ;  /* 0x000000600c0c8825 */ /* 0x000fe200078e009a */
[-C--:B------:R-:W-:Y:S02]  /*11eb0*/  @!P0 LEA.HI.X R25, R14, R155.reuse, R17, 0x7, P1 ;  /* 0x0000009b0e198211 */ /* 0x080fe400008f3c11 */
[----:B------:R-:W-:Y:S01]  /*11ec0*/  @!P0 LEA.HI.X R26, R15, R155, R21, 0x6, P2 ;  /* 0x0000009b0f1a8211 */ /* 0x000fe200010f3415 */
[----:B------:R-:W-:Y:S01]  /*11ed0*/  @!P0 IMAD.MOV.U32 R14, RZ, RZ, c[0x0][0x1a4] ;  /* 0x00006900ff0e8624 */ /* 0x000fe200078e00ff */
[----:B------:R-:W-:Y:S01]  /*11ee0*/  @!P0 IADD3 R15, P1, R0, R12, RZ ;  /* 0x0000000c000f8210 */ /* 0x000fe20007f3e0ff */
[----:B------:R-:W-:Y:S02]  /*11ef0*/  @!P0 IMAD.MOV.U32 R12, RZ, RZ, c[0x0][0x1a4] ;  /* 0x00006900ff0c8624 */ /* 0x000fe400078e00ff */
[----:B------:R-:W-:Y:S02]  /*11f00*/  @!P0 IMAD R14, R14, 0xc0, RZ ;  /* 0x000000c00e0e8824 */ /* 0x000fe400078e02ff */
[----:B-1----:R-:W-:-:S05]  /*11f10*/  IMAD.SHL.U32 R44, R44, 0x2, RZ ;  /* 0x000000022c2c7824 */ /* 0x002fca00078e00ff */
[----:B------:R-:W-:Y:S01]  /*11f20*/  LOP3.LUT R44, R44, 0x6, RZ, 0xc0, !PT ;  /* 0x000000062c2c7812 */ /* 0x000fe200078ec0ff */
[----:B--2---:R-:W-:Y:S01]  /*11f30*/  @!P0 IMAD.MOV.U32 R18, RZ, RZ, c[0x0][0x1a4] ;  /* 0x00006900ff128624 */ /* 0x004fe200078e00ff */
[----:B------:R-:W-:-:S03]  /*11f40*/  @!P0 IADD3.X R19, R5, R155, R23, P4, P3 ;  /* 0x0000009b05138210 */ /* 0x000fc600027e6417 */
[----:B------:R-:W-:Y:S01]  /*11f50*/  @!P0 IMAD R17, R18, 0x60, RZ ;  /* 0x0000006012118824 */ /* 0x000fe200078e02ff */
[----:B------:R-:W-:-:S04]  /*11f60*/  @!P0 LEA R18, P2, R16, c[0x0][0x170], 0x1 ;  /* 0x00005c0010128a11 */ /* 0x000fc800078408ff */
[----:B------:R-:W-:Y:S01]  /*11f70*/  @!P0 IADD3.X R24, R5, R13, R17, P1, !PT ;  /* 0x0000000d05188210 */ /* 0x000fe20000ffe411 */
[----:B------:R-:W-:Y:S01]  /*11f80*/  @!P0 IMAD R13, R12, 0xe0, RZ ;  /* 0x000000e00c0d8824 */ /* 0x000fe200078e02ff */
[----:B------:R-:W-:Y:S01]  /*11f90*/  @!P0 LEA.HI.X R19, R16, c[0x0][0x174], R19, 0x1, P2 ;  /* 0x00005d0010138a11 */ /* 0x000fe200010f0c13 */
[----:B------:R-:W-:Y:S01]  /*11fa0*/  @!P0 IMAD R16, R21, 0xa0, RZ ;  /* 0x000000a015108824 */ /* 0x000fe200078e02ff */
[C---:B------:R-:W-:Y:S02]  /*11fb0*/  @!P0 IADD3 R12, P5, R0.reuse, R22, RZ ;  /* 0x00000016000c8210 */ /* 0x040fe40007fbe0ff */
[C---:B------:R-:W-:Y:S01]  /*11fc0*/  @!P0 IADD3 R21, P3, R0.reuse, R10, RZ ;  /* 0x0000000a00158210 */ /* 0x040fe20007f7e0ff */
[----:B------:R-:W-:Y:S01]  /*11fd0*/  @!PT LDS RZ, [RZ] ;  /* 0x00000000fffff984 */ /* 0x000fe20000000800 */
[----:B------:R-:W-:Y:S01]  /*11fe0*/  @!PT LDS RZ, [RZ] ;  /* 0x00000000fffff984 */ /* 0x000fe20000000800 */
[----:B------:R-:W-:Y:S01]  /*11ff0*/  @!PT LDS RZ, [RZ] ;  /* 0x00000000fffff984 */ /* 0x000fe20000000800 */
[----:B------:R1:W-:Y:S01]  /*12000*/  @!P0 LDGSTS.E.BYPASS.LTC128B.128 [R185+0x5800], [R18.64] ;  /* 0x0580000012b98fae */ /* 0x0003e2000b901d46 */
[C---:B------:R-:W-:Y:S02]  /*12010*/  @!P0 IADD3 R22, P2, R0.reuse, R8, RZ ;  /* 0x0000000800168210 */ /* 0x040fe40007f5e0ff */
[C---:B------:R-:W-:Y:S01]  /*12020*/  @!P0 IADD3 R23, P1, R0.reuse, R6, RZ ;  /* 0x0000000600178210 */ /* 0x040fe20007f3e0ff */
[C---:B------:R-:W-:Y:S01]  /*12030*/  @!P0 IMAD.X R6, R5.reuse, 0x1, R26, P5 ;  /* 0x0000000105068824 */ /* 0x040fe200028e061a */
[----:B------:R-:W-:Y:S01]  /*12040*/  @!P0 IADD3 R0, P4, R0, R27, RZ ;  /* 0x0000001b00008210 */ /* 0x000fe20007f9e0ff */
[----:B------:R-:W-:Y:S01]  /*12050*/  @P0 STS.128 [R185+0x6000], RZ ;  /* 0x006000ffb9000388 */ /* 0x000fe20000000c00 */
[----:B------:R-:W-:-:S02]  /*12060*/  @!P0 IADD3.X R11, R5, R11, R16, P3, !PT ;  /* 0x0000000b050b8210 */ /* 0x000fc40001ffe410 */
[C---:B------:R-:W-:Y:S02]  /*12070*/  @!P0 IADD3.X R9, R5.reuse, R14, R9, P2, !PT ;  /* 0x0000000e05098210 */ /* 0x040fe400017fe409 */
[C---:B------:R-:W-:Y:S02]  /*12080*/  @!P0 LEA R16, P2, R12.reuse, c[0x0][0x170], 0x1 ;  /* 0x00005c000c108a11 */ /* 0x040fe400078408ff */
[C---:B------:R-:W-:Y:S01]  /*12090*/  @!P0 IADD3.X R7, R5.reuse, R7, R13, P1, !PT ;  /* 0x0000000705078210 */ /* 0x040fe20000ffe40d */
[----:B------:R-:W-:Y:S01]  /*120a0*/  @!P0 IMAD.X R5, R5, 0x1, R25, P4 ;  /* 0x0000000105058824 */ /* 0x000fe200020e0619 */
[----:B------:R-:W-:Y:S02]  /*120b0*/  @!P0 LEA R14, P1, R15, c[0x0][0x170], 0x1 ;  /* 0x00005c000f0e8a11 */ /* 0x000fe400078208ff */
[----:B------:R-:W-:Y:S02]  /*120c0*/  @!P0 LEA.HI.X R17, R12, c[0x0][0x174], R6, 0x1, P2 ;  /* 0x00005d000c118a11 */ /* 0x000fe400010f0c06 */
[----:B------:R-:W-:-:S02]  /*120d0*/  @!P0 LEA R12, P4, R0, c[0x0][0x170], 0x1 ;  /* 0x00005c00000c8a11 */ /* 0x000fc400078808ff */
        /* <DEDUP_REMOVED lines=8> */
[----:B------:R-:W-:Y:S02]  /*12160*/  @!P0 LEA.HI.X R13, R0, c[0x0][0x174], R5, 0x1, P4 ;  /* 0x00005d00000d8a11 */ /* 0x000fe400020f0c05 */
[----:B------:R-:W-:Y:S01]  /*12170*/  @!P0 LEA R6, P1, R23, c[0x0][0x170], 0x1 ;  /* 0x00005c0017068a11 */ /* 0x000fe200078208ff */
[----:B------:R-:W-:Y:S01]  /*12180*/  @!PT LDS RZ, [RZ] ;  /* 0x00000000fffff984 */ /* 0x000fe20000000800 */
[----:B------:R-:W-:Y:S01]  /*12190*/  @!PT LDS RZ, [RZ] ;  /* 0x00000000fffff984 */ /* 0x000fe20000000800 */
[----:B------:R-:W-:Y:S01]  /*121a0*/  @!PT LDS RZ, [RZ] ;  /* 0x00000000fffff984 */ /* 0x000fe20000000800 */
[----:B------:R2:W-:Y:S01]  /*121b0*/  @!P0 LDGSTS.E.BYPASS.LTC128B.128 [R185+0x6800], [R14.64] ;  /* 0x068000000eb98fae */ /* 0x0005e2000b901d46 */
[----:B------:R-:W-:-:S02]  /*121c0*/  @!P0 LEA.HI.X R11, R21, c[0x0][0x174], R11, 0x1, P3 ;  /* 0x00005d00150b8a11 */ /* 0x000fc400018f0c0b */
[----:B------:R-:W-:Y:S01]  /*121d0*/  @!P0 LEA.HI.X R9, R22, c[0x0][0x174], R9, 0x1, P2 ;  /* 0x00005d0016098a11 */ /* 0x000fe200010f0c09 */
[----:B------:R-:W-:Y:S01]  /*121e0*/  @P0 STS.128 [R185+0x7000], RZ ;  /* 0x007000ffb9000388 */ /* 0x000fe20000000c00 */
[----:B------:R-:W-:Y:S02]  /*121f0*/  @!P0 LEA.HI.X R7, R23, c[0x0][0x174], R7, 0x1, P1 ;  /* 0x00005d0017078a11 */ /* 0x000fe400008f0c07 */
[----:B------:R-:W-:Y:S01]  /*12200*/  ISETP.GE.AND P1, PT, R216, 0x3, PT ;  /* 0x00000003d800780c */ /* 0x000fe20003f26270 */
        /* <DEDUP_REMOVED lines=9> */
[----:B------:R-:W-:Y:S01]  /*122a0*/  @P0 STS.128 [R185+0x8000], RZ ;  /* 0x008000ffb9000388 */ /* 0x000fe20000000c00 */
[----:B------:R-:W-:-:S03]  /*122b0*/  @P1 LOP3.LUT R188, R188, 0x1, RZ, 0xfc, !PT ;  /* 0x00000001bcbc1812 */ /* 0x000fc600078efcff */
        /* <DEDUP_REMOVED lines=9> */
[----:B--2---:R-:W-:Y:S04]  /*12350*/  LDSM.16.M88.4 R12, [R168] ;  /* 0x00000000a80c783b */ /* 0x004fe80000000200 */
[----:B-1----:R-:W1:Y:S04]  /*12360*/  LDSM.16.M88.4 R16, [R164+0x1000] ;  /* 0x00100000a410783b */ /* 0x002e680000000200 */
[----:B------:R-:W-:Y:S04]  /*12370*/  LDSM.16.M88.4 R32, [R167] ;  /* 0x00000000a720783b */ /* 0x000fe80000000200 */
[----:B------:R-:W-:Y:S04]  /*12380*/  LDSM.16.M88.4 R40, [R164+0x1400] ;  /* 0x00140000a428783b */ /* 0x000fe80000000200 */
[----:B---3--:R-:W2:Y:S04]  /*12390*/  LDSM.16.M88.4 R8, [R169] ;  /* 0x00000000a908783b */ /* 0x008ea80000000200 */
[----:B------:R-:W3:Y:S01]  /*123a0*/  LDSM.16.M88.4 R48, [R184] ;  /* 0x00000000b830783b */ /* 0x000ee20000000200 */
[----:B----4-:R-:W-:-:S03]  /*123b0*/  IMAD.SHL.U32 R6, R241, 0x100, RZ ;  /* 0x00000100f1067824 */ /* 0x010fc600078e00ff */
[----:B------:R-:W4:Y:S04]  /*123c0*/  LDSM.16.M88.4 R52, [R164+0x1800] ;  /* 0x00180000a434783b */ /* 0x000f280000000200 */
[----:B------:R-:W-:Y:S04]  /*123d0*/  LDSM.16.M88.4 R56, [R164+0x1c00] ;  /* 0x001c0000a438783b */ /* 0x000fe80000000200 */
[----:B------:R-:W0:Y:S01]  /*123e0*/  LDGDEPBAR ;  /* 0x00000000000079af */ /* 0x000e220000000000 */
[C---:B-1----:R-:W-:Y:S08]  /*123f0*/  HMMA.16816.F32.BF16 R24, R12.reuse, R16, RZ ;  /* 0x000000100c18723c */ /* 0x042ff000000418ff */
[----:B------:R-:W-:Y:S11]  /*12400*/  HMMA.16816.F32.BF16 R16, R12, R18, RZ ;  /* 0x000000120c10723c */ /* 0x000ff600000418ff */
[----:B------:R-:W-:Y:S05]  /*12410*/  @!UPT UIADD3 URZ, URZ, URZ, URZ ;  /* 0x0000003f3f3ff290 */ /* 0x000fea000fffe03f */
[----:B--2---:R-:W-:Y:S08]  /*12420*/  HMMA.16816.F32.BF16 R28, R8, R32, R24 ;  /* 0x00000020081c723c */ /* 0x004ff00000041818 */
[----:B------:R-:W-:Y:S08]  /*12430*/  HMMA.16816.F32.BF16 R24, R12, R40, RZ ;  /* 0x000000280c18723c */ /* 0x000ff000000418ff */
[----:B------:R-:W-:Y:S08]  /*12440*/  HMMA.16816.F32.BF16 R36, R8, R34, R16 ;  /* 0x000000220824723c */ /* 0x000ff00000041810 */
[----:B------:R-:W-:Y:S01]  /*12450*/  HMMA.16816.F32.BF16 R16, R12, R42, RZ ;  /* 0x0000002a0c10723c */ /* 0x000fe200000418ff */
[----:B------:R-:W1:Y:S01]  /*12460*/  LDSM.16.M88.4 R40, [R183] ;  /* 0x00000000b728783b */ /* 0x000e620000000200 */
[----:B------:R-:W-:-:S02]  /*12470*/  FMUL.FTZ R28, R28, c[0x0][0x2ec] ;  /* 0x0000bb001c1c7a20 */ /* 0x000fc40000410000 */
[----:B------:R-:W-:Y:S02]  /*12480*/  FMUL.FTZ R29, R29, c[0x0][0x2ec] ;  /* 0x0000bb001d1d7a20 */ /* 0x000fe40000410000 */
[----:B------:R-:W-:Y:S01]  /*12490*/  FMUL.FTZ R30, R30, c[0x0][0x2ec] ;  /* 0x0000bb001e1e7a20 */ /* 0x000fe20000410000 */
[----:B------:R-:W-:Y:S01]  /*124a0*/  MUFU.TANH R201, R28 ;  /* 0x0000001c00c97308 */ /* 0x000fe20000002400 */
[----:B------:R-:W-:Y:S01]  /*124b0*/  FMUL.FTZ R31, R31, c[0x0][0x2ec] ;  /* 0x0000bb001f1f7a20 */ /* 0x000fe20000410000 */
[----:B---3--:R-:W-:Y:S06]  /*124c0*/  HMMA.16816.F32.BF16 R32, R8, R48, R24 ;  /* 0x000000300820723c */ /* 0x008fec0000041818 */
[----:B------:R-:W-:Y:S01]  /*124d0*/  MUFU.TANH R101, R29 ;  /* 0x0000001d00657308 */ /* 0x000fe20000002400 */
[----:B------:R-:W-:Y:S01]  /*124e0*/  FMUL.FTZ R36, R36, c[0x0][0x2ec] ;  /* 0x0000bb0024247a20 */ /* 0x000fe20000410000 */
[----:B----4-:R-:W-:Y:S01]  /*124f0*/  HMMA.16816.F32.BF16 R24, R12, R54, RZ ;  /* 0x000000360c18723c */ /* 0x010fe200000418ff */
[----:B------:R-:W-:-:S02]  /*12500*/  FMUL.FTZ R37, R37, c[0x0][0x2ec] ;  /* 0x0000bb0025257a20 */ /* 0x000fc40000410000 */
[----:B------:R-:W-:Y:S02]  /*12510*/  FMUL.FTZ R38, R38, c[0x0][0x2ec] ;  /* 0x0000bb0026267a20 */ /* 0x000fe40000410000 */
[----:B------:R-:W-:Y:S01]  /*12520*/  FMUL.FTZ R39, R39, c[0x0][0x2ec] ;  /* 0x0000bb0027277a20 */ /* 0x000fe20000410000 */
[----:B------:R-:W-:Y:S02]  /*12530*/  MUFU.TANH R222, R30 ;  /* 0x0000001e00de7308 */ /* 0x000fe40000002400 */
[----:B------:R-:W-:Y:S01]  /*12540*/  HMMA.16816.F32.BF16 R16, R8, R50, R16 ;  /* 0x000000320810723c */ /* 0x000fe20000041810 */
[----:B------:R-:W2:Y:S05]  /*12550*/  LDSM.16.M88.4 R48, [R182] ;  /* 0x00000000b630783b */ /* 0x000eaa0000000200 */
[----:B------:R3:W4:Y:S02]  /*12560*/  MUFU.TANH R105, R31 ;  /* 0x0000001f00697308 */ /* 0x0007240000002400 */
[----:B------:R-:W-:-:S02]  /*12570*/  FMUL.FTZ R32, R32, c[0x0][0x2ec] ;  /* 0x0000bb0020207a20 */ /* 0x000fc40000410000 */
[----:B------:R-:W-:Y:S02]  /*12580*/  FMUL.FTZ R33, R33, c[0x0][0x2ec] ;  /* 0x0000bb0021217a20 */ /* 0x000fe40000410000 */
[----:B------:R-:W-:Y:S02]  /*12590*/  FMUL.FTZ R34, R34, c[0x0][0x2ec] ;  /* 0x0000bb0022227a20 */ /* 0x000fe40000410000 */
[----:B------:R-:W-:Y:S01]  /*125a0*/  FMUL.FTZ R35, R35, c[0x0][0x2ec] ;  /* 0x0000bb0023237a20 */ /* 0x000fe20000410000 */
[----:B------:R-:W-:Y:S01]  /*125b0*/  MUFU.TANH R221, R36 ;  /* 0x0000002400dd7308 */ /* 0x000fe20000002400 */
[----:B---3--:R-:W-:Y:S07]  /*125c0*/  HMMA.16816.F32.BF16 R28, R12, R52, RZ ;  /* 0x000000340c1c723c */ /* 0x008fee00000418ff */
[----:B------:R-:W3:Y:S01]  /*125d0*/  MUFU.TANH R100, R37 ;  /* 0x0000002500647308 */ /* 0x000ee20000002400 */
[----:B------:R-:W-:Y:S01]  /*125e0*/  FMUL.FTZ R16, R16, c[0x0][0x2ec] ;  /* 0x0000bb0010107a20 */ /* 0x000fe20000410000 */
[----:B------:R-:W-:Y:S01]  /*125f0*/  LDSM.16.M88.4 R52, [R178] ;  /* 0x00000000b234783b */ /* 0x000fe20000000200 */
[----:B------:R-:W-:-:S02]  /*12600*/  FMUL.FTZ R17, R17, c[0x0][0x2ec] ;  /* 0x0000bb0011117a20 */ /* 0x000fc40000410000 */
[----:B------:R-:W-:Y:S02]  /*12610*/  FMUL.FTZ R18, R18, c[0x0][0x2ec] ;  /* 0x0000bb0012127a20 */ /* 0x000fe40000410000 */
[----:B------:R-:W-:Y:S01]  /*12620*/  FMUL.FTZ R19, R19, c[0x0][0x2ec] ;  /* 0x0000bb0013137a20 */ /* 0x000fe20000410000 */
[----:B------:R-:W-:Y:S08]  /*12630*/  MUFU.TANH R220, R38 ;  /* 0x0000002600dc7308 */ /* 0x000ff00000002400 */
[----:B------:R5:W1:Y:S08]  /*12640*/  MUFU.TANH R106, R39 ;  /* 0x00000027006a7308 */ /* 0x000a700000002400 */
[----:B------:R-:W-:Y:S01]  /*12650*/  MUFU.TANH R219, R32 ;  /* 0x0000002000db7308 */ /* 0x000fe20000002400 */
[----:B-----5:R-:W5:Y:S07]  /*12660*/  LDSM.16.M88.4 R36, [R164+0x2000] ;  /* 0x00200000a424783b */ /* 0x020f6e0000000200 */
[----:B------:R-:W-:Y:S08]  /*12670*/  MUFU.TANH R91, R33 ;  /* 0x00000021005b7308 */ /* 0x000ff00000002400 */
[----:B------:R-:W-:Y:S08]  /*12680*/  MUFU.TANH R218, R34 ;  /* 0x0000002200da7308 */ /* 0x000ff00000002400 */
[----:B------:R1:W-:Y:S08]  /*12690*/  MUFU.TANH R107, R35 ;  /* 0x00000023006b7308 */ /* 0x0003f00000002400 */
[----:B------:R-:W-:Y:S01]  /*126a0*/  MUFU.TANH R217, R16 ;  /* 0x0000001000d97308 */ /* 0x000fe20000002400 */
[C---:B-1----:R-:W-:Y:S07]  /*126b0*/  HMMA.16816.F32.BF16 R32, R8.reuse, R40, R28 ;  /* 0x000000280820723c */ /* 0x042fee000004181c */
[----:B------:R-:W1:Y:S01]  /*126c0*/  MUFU.TANH R99, R17 ;  /* 0x0000001100637308 */ /* 0x000e620000002400 */
[----:B------:R-:W-:Y:S07]  /*126d0*/  HMMA.16816.F32.BF16 R28, R8, R42, R24 ;  /* 0x0000002a081c723c */ /* 0x000fee0000041818 */
[----:B------:R-:W-:Y:S01]  /*126e0*/  MUFU.TANH R215, R18 ;  /* 0x0000001200d77308 */ /* 0x000fe20000002400 */
[----:B------:R-:W1:Y:S01]  /*126f0*/  LDSM.16.M88.4 R40, [R181] ;  /* 0x00000000b528783b */ /* 0x000e620000000200 */
[----:B------:R-:W-:Y:S06]  /*12700*/  HMMA.16816.F32.BF16 R24, R12, R56, RZ ;  /* 0x000000380c18723c */ /* 0x000fec00000418ff */
[----:B------:R2:W1:Y:S01]  /*12710*/  MUFU.TANH R109, R19 ;  /* 0x00000013006d7308 */ /* 0x0004620000002400 */
[----:B------:R-:W-:-:S02]  /*12720*/  FMUL.FTZ R32, R32, c[0x0][0x2ec] ;  /* 0x0000bb0020207a20 */ /* 0x000fc40000410000 */
[----:B------:R-:W-:Y:S02]  /*12730*/  FMUL.FTZ R33, R33, c[0x0][0x2ec] ;  /* 0x0000bb0021217a20 */ /* 0x000fe40000410000 */
[----:B------:R-:W-:-:S03]  /*12740*/  FMUL.FTZ R34, R34, c[0x0][0x2ec] ;  /* 0x0000bb0022227a20 */ /* 0x000fc60000410000 */
[----:B------:R-:W-:Y:S01]  /*12750*/  MUFU.TANH R226, R32 ;  /* 0x0000002000e27308 */ /* 0x000fe20000002400 */
[----:B------:R-:W-:Y:S02]  /*12760*/  FMUL.FTZ R35, R35, c[0x0][0x2ec] ;  /* 0x0000bb0023237a20 */ /* 0x000fe40000410000 */
[----:B------:R-:W-:Y:S01]  /*12770*/  FMUL.FTZ R0, R28, c[0x0][0x2ec] ;  /* 0x0000bb001c007a20 */ /* 0x000fe20000410000 */
[----:B--2---:R-:W-:Y:S01]  /*12780*/  HMMA.16816.F32.BF16 R16, R12, R58, RZ ;  /* 0x0000003a0c10723c */ /* 0x004fe200000418ff */
[----:B------:R-:W-:Y:S03]  /*12790*/  LDSM.16.M88.4 R56, [R164+0x3c00] ;  /* 0x003c0000a438783b */ /* 0x000fe60000000200 */
[----:B------:R2:W-:Y:S04]  /*127a0*/  MUFU.TANH R224, R0 ;  /* 0x0000000000e07308 */ /* 0x0005e80000002400 */
[----:B------:R-:W-:Y:S04]  /*127b0*/  HMMA.16816.F32.BF16 R84, R8, R48, R24 ;  /* 0x000000300854723c */ /* 0x000fe80000041818 */
[----:B------:R-:W-:Y:S04]  /*127c0*/  MUFU.TANH R95, R33 ;  /* 0x00000021005f7308 */ /* 0x000fe80000002400 */
[----:B-----5:R-:W-:Y:S01]  /*127d0*/  HMMA.16816.F32.BF16 R24, R12, R38, RZ ;  /* 0x000000260c18723c */ /* 0x020fe200000418ff */
[----:B--2---:R-:W-:-:S03]  /*127e0*/  FMUL.FTZ R0, R29, c[0x0][0x2ec] ;  /* 0x0000bb001d007a20 */ /* 0x004fc60000410000 */
[----:B------:R-:W-:Y:S08]  /*127f0*/  MUFU.TANH R225, R34 ;  /* 0x0000002200e17308 */ /* 0x000ff00000002400 */
[----:B------:R2:W5:Y:S08]  /*12800*/  MUFU.TANH R96, R0 ;  /* 0x0000000000607308 */ /* 0x0005700000002400 */
[----:B------:R1:W-:Y:S01]  /*12810*/  MUFU.TANH R111, R35 ;  /* 0x00000023006f7308 */ /* 0x0003e20000002400 */
[----:B--2---:R-:W-:-:S07]  /*12820*/  FMUL.FTZ R0, R30, c[0x0][0x2ec] ;  /* 0x0000bb001e007a20 */ /* 0x004fce0000410000 */
[----:B------:R2:W-:Y:S01]  /*12830*/  MUFU.TANH R223, R0 ;  /* 0x0000000000df7308 */ /* 0x0005e20000002400 */
[----:B-1----:R-:W-:Y:S01]  /*12840*/  HMMA.16816.F32.BF16 R32, R8, R50, R16 ;  /* 0x000000320820723c */ /* 0x002fe20000041810 */
[----:B------:R-:W-:Y:S07]  /*12850*/  LDSM.16.M88.4 R48, [R179] ;  /* 0x00000000b330783b */ /* 0x000fee0000000200 */
[----:B------:R-:W-:Y:S01]  /*12860*/  HMMA.16816.F32.BF16 R16, R12, R36, RZ ;  /* 0x000000240c10723c */ /* 0x000fe200000418ff */
[----:B------:R-:W-:Y:S01]  /*12870*/  LDSM.16.M88.4 R36, [R180] ;  /* 0x00000000b424783b */ /* 0x000fe20000000200 */
[----:B--2---:R-:W-:-:S03]  /*12880*/  FMUL.FTZ R0, R31, c[0x0][0x2ec] ;  /* 0x0000bb001f007a20 */ /* 0x004fc60000410000 */
[----:B------:R-:W1:Y:S01]  /*12890*/  LDSM.16.M88.4 R28, [R164+0x2400] ;  /* 0x00240000a41c783b */ /* 0x000e620000000200 */
[----:B------:R2:W1:Y:S02]  /*128a0*/  MUFU.TANH R113, R0 ;  /* 0x0000000000717308 */ /* 0x0004640000002400 */
[----:B--2---:R-:W-:Y:S11]  /*128b0*/  FMUL.FTZ R0, R85, c[0x0][0x2ec] ;  /* 0x0000bb0055007a20 */ /* 0x004ff60000410000 */
[----:B------:R-:W-:Y:S05]  /*128c0*/  @!UPT UIADD3 URZ, URZ, URZ, URZ ;  /* 0x0000003f3f3ff290 */ /* 0x000fea000fffe03f */
[C---:B------:R-:W-:Y:S01]  /*128d0*/  HMMA.16816.F32.BF16 R16, R8.reuse, R40, R16 ;  /* 0x000000280810723c */ /* 0x040fe20000041810 */
[----:B------:R2:W1:Y:S07]  /*128e0*/  MUFU.TANH R97, R0 ;  /* 0x0000000000617308 */ /* 0x00046e0000002400 */
[----:B------:R-:W-:Y:S01]  /*128f0*/  HMMA.16816.F32.BF16 R40, R8, R42, R24 ;  /* 0x0000002a0828723c */ /* 0x000fe20000041818 */
[----:B--2---:R-:W-:-:S07]  /*12900*/  FMUL.FTZ R0, R87, c[0x0][0x2ec] ;  /* 0x0000bb0057007a20 */ /* 0x004fce0000410000 */
[C---:B-1----:R-:W-:Y:S01]  /*12910*/  HMMA.16816.F32.BF16 R24, R12.reuse, R28, RZ ;  /* 0x0000001c0c18723c */ /* 0x042fe200000418ff */
[----:B------:R1:W2:Y:S07]  /*12920*/  MUFU.TANH R115, R0 ;  /* 0x0000000000737308 */ /* 0x0002ae0000002400 */
[----:B------:R-:W-:Y:S01]  /*12930*/  HMMA.16816.F32.BF16 R28, R12, R30, RZ ;  /* 0x0000001e0c1c723c */ /* 0x000fe200000418ff */
[----:B-1----:R-:W-:-:S04]  /*12940*/  FMUL.FTZ R0, R32, c[0x0][0x2ec] ;  /* 0x0000bb0020007a20 */ /* 0x002fc80000410000 */
[----:B------:R1:W-:Y:S02]  /*12950*/  MUFU.TANH R214, R0 ;  /* 0x0000000000d67308 */ /* 0x0003e40000002400 */
[----:B-1----:R-:W-:-:S06]  /*12960*/  FMUL.FTZ R0, R33, c[0x0][0x2ec] ;  /* 0x0000bb0021007a20 */ /* 0x002fcc0000410000 */
[----:B------:R1:W1:Y:S02]  /*12970*/  MUFU.TANH R98, R0 ;  /* 0x0000000000627308 */ /* 0x0002640000002400 */
[----:B-1----:R-:W-:-:S06]  /*12980*/  FMUL.FTZ R0, R34, c[0x0][0x2ec] ;  /* 0x0000bb0022007a20 */ /* 0x002fcc0000410000 */
[----:B------:R1:W-:Y:S02]  /*12990*/  MUFU.TANH R213, R0 ;  /* 0x0000000000d57308 */ /* 0x0003e40000002400 */
[----:B-1----:R-:W-:Y:S02]  /*129a0*/  FMUL.FTZ R0, R35, c[0x0][0x2ec] ;  /* 0x0000bb0023007a20 */ /* 0x002fe40000410000 */
[----:B------:R-:W1:Y:S04]  /*129b0*/  LDSM.16.M88.4 R32, [R164+0x2800] ;  /* 0x00280000a420783b */ /* 0x000e680000000200 */
[----:B------:R2:W1:Y:S02]  /*129c0*/  MUFU.TANH R116, R0 ;  /* 0x0000000000747308 */ /* 0x0004640000002400 */
[----:B--2---:R-:W-:-:S06]  /*129d0*/  FMUL.FTZ R0, R16, c[0x0][0x2ec] ;  /* 0x0000bb0010007a20 */ /* 0x004fcc0000410000 */
[----:B------:R2:W-:Y:S02]  /*129e0*/  MUFU.TANH R212, R0 ;  /* 0x0000000000d47308 */ /* 0x0005e40000002400 */
[----:B--2---:R-:W-:-:S06]  /*129f0*/  FMUL.FTZ R0, R17, c[0x0][0x2ec] ;  /* 0x0000bb0011007a20 */ /* 0x004fcc0000410000 */
[----:B------:R2:W1:Y:S02]  /*12a00*/  MUFU.TANH R94, R0 ;  /* 0x00000000005e7308 */ /* 0x0004640000002400 */
[----:B--2---:R-:W-:-:S06]  /*12a10*/  FMUL.FTZ R0, R18, c[0x0][0x2ec] ;  /* 0x0000bb0012007a20 */ /* 0x004fcc0000410000 */
[----:B------:R2:W-:Y:S02]  /*12a20*/  MUFU.TANH R209, R0 ;  /* 0x0000000000d17308 */ /* 0x0005e40000002400 */
[----:B--2---:R-:W-:Y:S02]  /*12a30*/  FMUL.FTZ R0, R19, c[0x0][0x2ec] ;  /* 0x0000bb0013007a20 */ /* 0x004fe40000410000 */
[C---:B------:R-:W-:Y:S04]  /*12a40*/  HMMA.16816.F32.BF16 R16, R8.reuse, R36, R24 ;  /* 0x000000240810723c */ /* 0x040fe80000041818 */
[----:B------:R2:W2:Y:S04]  /*12a50*/  MUFU.TANH R119, R0 ;  /* 0x0000000000777308 */ /* 0x0004a80000002400 */
[----:B------:R-:W-:Y:S08]  /*12a60*/  HMMA.16816.F32.BF16 R36, R8, R38, R28 ;  /* 0x000000260824723c */ /* 0x000ff0000004181c */
[----:B-1----:R-:W-:Y:S01]  /*12a70*/  HMMA.16816.F32.BF16 R28, R12, R32, RZ ;  /* 0x000000200c1c723c */ /* 0x002fe200000418ff */
[----:B--2---:R-:W-:-:S04]  /*12a80*/  FMUL.FTZ R0, R40, c[0x0][0x2ec] ;  /* 0x0000bb0028007a20 */ /* 0x004fc80000410000 */
[----:B------:R1:W-:Y:S03]  /*12a90*/  MUFU.TANH R208, R0 ;  /* 0x0000000000d07308 */ /* 0x0003e60000002400 */
[----:B------:R-:W-:Y:S01]  /*12aa0*/  HMMA.16816.F32.BF16 R24, R12, R34, RZ ;  /* 0x000000220c18723c */ /* 0x000fe200000418ff */
[----:B-1----:R-:W-:Y:S11]  /*12ab0*/  FMUL.FTZ R0, R41, c[0x0][0x2ec] ;  /* 0x0000bb0029007a20 */ /* 0x002ff60000410000 */
[----:B------:R-:W-:Y:S04]  /*12ac0*/  @!UPT UIADD3 URZ, URZ, URZ, URZ ;  /* 0x0000003f3f3ff290 */ /* 0x000fe8000fffe03f */
[C---:B------:R-:W-:Y:S01]  /*12ad0*/  HMMA.16816.F32.BF16 R32, R8.reuse, R48, R28 ;  /* 0x000000300820723c */ /* 0x040fe2000004181c */
[----:B------:R1:W2:Y:S07]  /*12ae0*/  MUFU.TANH R87, R0 ;  /* 0x0000000000577308 */ /* 0x0002ae0000002400 */
[----:B------:R-:W-:Y:S01]  /*12af0*/  HMMA.16816.F32.BF16 R28, R8, R50, R24 ;  /* 0x00000032081c723c */ /* 0x000fe20000041818 */
[----:B------:R-:W2:Y:S01]  /*12b00*/  LDSM.16.M88.4 R48, [R164+0x3000] ;  /* 0x00300000a430783b */ /* 0x000ea20000000200 */
[----:B-1----:R-:W-:-:S04]  /*12b10*/  FMUL.FTZ R0, R42, c[0x0][0x2ec] ;  /* 0x0000bb002a007a20 */ /* 0x002fc80000410000 */
[----:B------:R1:W-:Y:S02]  /*12b20*/  MUFU.TANH R207, R0 ;  /* 0x0000000000cf7308 */ /* 0x0003e40000002400 */
[----:B-1----:R-:W-:Y:S02]  /*12b30*/  FMUL.FTZ R0, R43, c[0x0][0x2ec] ;  /* 0x0000bb002b007a20 */ /* 0x002fe40000410000 */
[----:B------:R-:W1:Y:S04]  /*12b40*/  LDSM.16.M88.4 R40, [R164+0x2c00] ;  /* 0x002c0000a428783b */ /* 0x000e680000000200 */
[----:B------:R3:W1:Y:S01]  /*12b50*/  MUFU.TANH R121, R0 ;  /* 0x0000000000797308 */ /* 0x0006620000002400 */
[----:B--2---:R-:W-:Y:S01]  /*12b60*/  HMMA.16816.F32.BF16 R24, R12, R48, RZ ;  /* 0x000000300c18723c */ /* 0x004fe200000418ff */
[----:B---3--:R-:W-:-:S06]  /*12b70*/  FMUL.FTZ R0, R16, c[0x0][0x2ec] ;  /* 0x0000bb0010007a20 */ /* 0x008fcc0000410000 */
[----:B------:R2:W-:Y:S02]  /*12b80*/  MUFU.TANH R206, R0 ;  /* 0x0000000000ce7308 */ /* 0x0005e40000002400 */
[----:B--2---:R-:W-:-:S06]  /*12b90*/  FMUL.FTZ R0, R17, c[0x0][0x2ec] ;  /* 0x0000bb0011007a20 */ /* 0x004fcc0000410000 */
[----:B------:R2:W-:Y:S02]  /*12ba0*/  MUFU.TANH R81, R0 ;  /* 0x0000000000517308 */ /* 0x0005e40000002400 */
[----:B--2---:R-:W-:-:S06]  /*12bb0*/  FMUL.FTZ R0, R18, c[0x0][0x2ec] ;  /* 0x0000bb0012007a20 */ /* 0x004fcc0000410000 */
[----:B------:R2:W-:Y:S02]  /*12bc0*/  MUFU.TANH R205, R0 ;  /* 0x0000000000cd7308 */ /* 0x0005e40000002400 */
[----:B--2---:R-:W-:Y:S02]  /*12bd0*/  FMUL.FTZ R0, R19, c[0x0][0x2ec] ;  /* 0x0000bb0013007a20 */ /* 0x004fe40000410000 */
[----:B-1----:R-:W-:Y:S04]  /*12be0*/  HMMA.16816.F32.BF16 R16, R12, R40, RZ ;  /* 0x000000280c10723c */ /* 0x002fe800000418ff */
[----:B------:R1:W-:Y:S02]  /*12bf0*/  MUFU.TANH R122, R0 ;  /* 0x00000000007a7308 */ /* 0x0003e40000002400 */
[----:B-1----:R-:W-:-:S06]  /*12c00*/  FMUL.FTZ R0, R36, c[0x0][0x2ec] ;  /* 0x0000bb0024007a20 */ /* 0x002fcc0000410000 */
[----:B------:R1:W-:Y:S11]  /*12c10*/  MUFU.TANH R204, R0 ;  /* 0x0000000000cc7308 */ /* 0x0003f60000002400 */
[----:B------:R-:W-:Y:S01]  /*12c20*/  @!UPT UIADD3 URZ, URZ, URZ, URZ ;  /* 0x0000003f3f3ff290 */ /* 0x000fe2000fffe03f */
[----:B------:R-:W-:Y:S01]  /*12c30*/  HMMA.16816.F32.BF16 R16, R8, R52, R16 ;  /* 0x000000340810723c */ /* 0x000fe20000041810 */
[----:B-1----:R-:W-:-:S04]  /*12c40*/  FMUL.FTZ R0, R37, c[0x0][0x2ec] ;  /* 0x0000bb0025007a20 */ /* 0x002fc80000410000 */
[----:B------:R1:W2:Y:S02]  /*12c50*/  MUFU.TANH R85, R0 ;  /* 0x0000000000557308 */ /* 0x0002a40000002400 */
[----:B-1----:R-:W-:-:S06]  /*12c60*/  FMUL.FTZ R0, R38, c[0x0][0x2ec] ;  /* 0x0000bb0026007a20 */ /* 0x002fcc0000410000 */
[----:B------:R1:W-:Y:S02]  /*12c70*/  MUFU.TANH R203, R0 ;  /* 0x0000000000cb7308 */ /* 0x0003e40000002400 */
[----:B-1----:R-:W-:Y:S02]  /*12c80*/  FMUL.FTZ R0, R39, c[0x0][0x2ec] ;  /* 0x0000bb0027007a20 */ /* 0x002fe40000410000 */
[----:B------:R-:W-:Y:S01]  /*12c90*/  HMMA.16816.F32.BF16 R36, R12, R42, RZ ;  /* 0x0000002a0c24723c */ /* 0x000fe200000418ff */
[----:B------:R-:W-:Y:S03]  /*12ca0*/  LDSM.16.M88.4 R40, [R176] ;  /* 0x00000000b028783b */ /* 0x000fe60000000200 */
[----:B------:R1:W3:Y:S02]  /*12cb0*/  MUFU.TANH R123, R0 ;  /* 0x00000000007b7308 */ /* 0x0002e40000002400 */
[----:B-1----:R-:W-:-:S06]  /*12cc0*/  FMUL.FTZ R0, R32, c[0x0][0x2ec] ;  /* 0x0000bb0020007a20 */ /* 0x002fcc0000410000 */
[----:B------:R1:W-:Y:S11]  /*12cd0*/  MUFU.TANH R196, R0 ;  /* 0x0000000000c47308 */ /* 0x0003f60000002400 */
[----:B------:R-:W-:Y:S01]  /*12ce0*/  @!UPT UIADD3 URZ, URZ, URZ, URZ ;  /* 0x0000003f3f3ff290 */ /* 0x000fe2000fffe03f */
[----:B------:R-:W-:Y:S01]  /*12cf0*/  HMMA.16816.F32.BF16 R36, R8, R54, R36 ;  /* 0x000000360824723c */ /* 0x000fe20000041824 */
[----:B------:R-:W-:Y:S01]  /*12d00*/  LDSM.16.M88.4 R52, [R175] ;  /* 0x00000000af34783b */ /* 0x000fe20000000200 */
[----:B-1----:R-:W-:-:S04]  /*12d10*/  FMUL.FTZ R0, R33, c[0x0][0x2ec] ;  /* 0x0000bb0021007a20 */ /* 0x002fc80000410000 */
[----:B------:R1:W1:Y:S02]  /*12d20*/  MUFU.TANH R89, R0 ;  /* 0x0000000000597308 */ /* 0x0002640000002400 */
[----:B-1----:R-:W-:-:S06]  /*12d30*/  FMUL.FTZ R0, R34, c[0x0][0x2ec] ;  /* 0x0000bb0022007a20 */ /* 0x002fcc0000410000 */
[----:B------:R1:W-:Y:S02]  /*12d40*/  MUFU.TANH R195, R0 ;  /* 0x0000000000c37308 */ /* 0x0003e40000002400 */
[----:B-1----:R-:W-:Y:S02]  /*12d50*/  FMUL.FTZ R0, R35, c[0x0][0x2ec] ;  /* 0x0000bb0023007a20 */ /* 0x002fe40000410000 */
[----:B------:R-:W1:Y:S04]  /*12d60*/  LDSM.16.M88.4 R32, [R177] ;  /* 0x00000000b120783b */ /* 0x000e680000000200 */
[----:B------:R2:W1:Y:S02]  /*12d70*/  MUFU.TANH R125, R0 ;  /* 0x00000000007d7308 */ /* 0x0004640000002400 */
[----:B--2---:R-:W-:-:S06]  /*12d80*/  FMUL.FTZ R0, R28, c[0x0][0x2ec] ;  /* 0x0000bb001c007a20 */ /* 0x004fcc0000410000 */
[----:B------:R2:W-:Y:S02]  /*12d90*/  MUFU.TANH R193, R0 ;  /* 0x0000000000c17308 */ /* 0x0005e40000002400 */
[----:B--2---:R-:W-:Y:S01]  /*12da0*/  FMUL.FTZ R0, R29, c[0x0][0x2ec] ;  /* 0x0000bb001d007a20 */ /* 0x004fe20000410000 */
[----:B-1----:R-:W-:Y:S05]  /*12db0*/  HMMA.16816.F32.BF16 R24, R8, R32, R24 ;  /* 0x000000200818723c */ /* 0x002fea0000041818 */
[----:B------:R1:W-:Y:S02]  /*12dc0*/  MUFU.TANH R90, R0 ;  /* 0x00000000005a7308 */ /* 0x0003e40000002400 */
[----:B-1----:R-:W-:-:S06]  /*12dd0*/  FMUL.FTZ R0, R30, c[0x0][0x2ec] ;  /* 0x0000bb001e007a20 */ /* 0x002fcc0000410000 */
[----:B------:R1:W-:Y:S02]  /*12de0*/  MUFU.TANH R192, R0 ;  /* 0x0000000000c07308 */ /* 0x0003e40000002400 */
[----:B-1----:R-:W-:Y:S02]  /*12df0*/  FMUL.FTZ R0, R31, c[0x0][0x2ec] ;  /* 0x0000bb001f007a20 */ /* 0x002fe40000410000 */
[----:B------:R-:W1:Y:S04]  /*12e00*/  LDSM.16.M88.4 R28, [R164+0x3400] ;  /* 0x00340000a41c783b */ /* 0x000e680000000200 */
[----:B------:R2:W-:Y:S02]  /*12e10*/  MUFU.TANH R112, R0 ;  /* 0x0000000000707308 */ /* 0x0005e40000002400 */
[----:B--2---:R-:W-:-:S06]  /*12e20*/  FMUL.FTZ R0, R16, c[0x0][0x2ec] ;  /* 0x0000bb0010007a20 */ /* 0x004fcc0000410000 */
[----:B------:R2:W-:Y:S02]  /*12e30*/  MUFU.TANH R187, R0 ;  /* 0x0000000000bb7308 */ /* 0x0005e40000002400 */
[----:B--2---:R-:W-:-:S06]  /*12e40*/  FMUL.FTZ R0, R17, c[0x0][0x2ec] ;  /* 0x0000bb0011007a20 */ /* 0x004fcc0000410000 */
[----:B------:R2:W1:Y:S02]  /*12e50*/  MUFU.TANH R93, R0 ;  /* 0x00000000005d7308 */ /* 0x0004640000002400 */
[----:B--2---:R-:W-:-:S06]  /*12e60*/  FMUL.FTZ R0, R18, c[0x0][0x2ec] ;  /* 0x0000bb0012007a20 */ /* 0x004fcc0000410000 */
[----:B------:R2:W-:Y:S02]  /*12e70*/  MUFU.TANH R162, R0 ;  /* 0x0000000000a27308 */ /* 0x0005e40000002400 */
[----:B--2---:R-:W-:Y:S02]  /*12e80*/  FMUL.FTZ R0, R19, c[0x0][0x2ec] ;  /* 0x0000bb0013007a20 */ /* 0x004fe40000410000 */
[----:B------:R-:W-:Y:S01]  /*12e90*/  HMMA.16816.F32.BF16 R16, R12, R50, RZ ;  /* 0x000000320c10723c */ /* 0x000fe200000418ff */
[----:B------:R-:W2:Y:S03]  /*12ea0*/  LDSM.16.M88.4 R48, [R164+0x3800] ;  /* 0x00380000a430783b */ /* 0x000ea60000000200 */
[----:B------:R1:W1:Y:S02]  /*12eb0*/  MUFU.TANH R110, R0 ;  /* 0x00000000006e7308 */ /* 0x0002640000002400 */
[----:B-1----:R-:W-:-:S06]  /*12ec0*/  FMUL.FTZ R0, R36, c[0x0][0x2ec] ;  /* 0x0000bb0024007a20 */ /* 0x002fcc0000410000 */
[----:B------:R1:W-:Y:S02]  /*12ed0*/  MUFU.TANH R159, R0 ;  /* 0x00000000009f7308 */ /* 0x0003e40000002400 */
[----:B-1----:R-:W-:-:S06]  /*12ee0*/  FMUL.FTZ R0, R37, c[0x0][0x2ec] ;  /* 0x0000bb0025007a20 */ /* 0x002fcc0000410000 */
[----:B------:R1:W-:Y:S02]  /*12ef0*/  MUFU.TANH R82, R0 ;  /* 0x0000000000527308 */ /* 0x0003e40000002400 */
[----:B-1----:R-:W-:-:S06]  /*12f00*/  FMUL.FTZ R0, R38, c[0x0][0x2ec] ;  /* 0x0000bb0026007a20 */ /* 0x002fcc0000410000 */
[----:B------:R1:W-:Y:S02]  /*12f10*/  MUFU.TANH R158, R0 ;  /* 0x00000000009e7308 */ /* 0x0003e40000002400 */
[----:B-1----:R-:W-:Y:S02]  /*12f20*/  FMUL.FTZ R0, R39, c[0x0][0x2ec] ;  /* 0x0000bb0027007a20 */ /* 0x002fe40000410000 */
[----:B------:R-:W-:Y:S04]  /*12f30*/  HMMA.16816.F32.BF16 R36, R8, R34, R16 ;  /* 0x000000220824723c */ /* 0x000fe80000041810 */
[----:B------:R1:W-:Y:S04]  /*12f40*/  MUFU.TANH R47, R0 ;  /* 0x00000000002f7308 */ /* 0x0003e80000002400 */
[C---:B------:R-:W-:Y:S08]  /*12f50*/  HMMA.16816.F32.BF16 R16, R12.reuse, R28, RZ ;  /* 0x0000001c0c10723c */ /* 0x040ff000000418ff */
[----:B------:R-:W-:Y:S01]  /*12f60*/  HMMA.16816.F32.BF16 R28, R12, R30, RZ ;  /* 0x0000001e0c1c723c */ /* 0x000fe200000418ff */
[----:B-1----:R-:W-:-:S04]  /*12f70*/  FMUL.FTZ R0, R24, c[0x0][0x2ec] ;  /* 0x0000bb0018007a20 */ /* 0x002fc80000410000 */
[----:B------:R1:W-:Y:S03]  /*12f80*/  MUFU.TANH R155, R0 ;  /* 0x00000000009b7308 */ /* 0x0003e60000002400 */
[----:B--2---:R-:W-:Y:S08]  /*12f90*/  HMMA.16816.F32.BF16 R32, R12, R48, RZ ;  /* 0x000000300c20723c */ /* 0x004ff000000418ff */
[----:B------:R-:W-:Y:S01]  /*12fa0*/  HMMA.16816.F32.BF16 R16, R8, R40, R16 ;  /* 0x000000280810723c */ /* 0x000fe20000041810 */
[----:B-1----:R-:W-:-:S07]  /*12fb0*/  FMUL.FTZ R0, R25, c[0x0][0x2ec] ;  /* 0x0000bb0019007a20 */ /* 0x002fce0000410000 */
[C---:B------:R-:W-:Y:S01]  /*12fc0*/  HMMA.16816.F32.BF16 R60, R8.reuse, R42, R28 ;  /* 0x0000002a083c723c */ /* 0x040fe2000004181c */
[----:B------:R-:W1:Y:S01]  /*12fd0*/  LDSM.16.M88.4 R40, [R174] ;  /* 0x00000000ae28783b */ /* 0x000e620000000200 */
[----:B------:R2:W1:Y:S06]  /*12fe0*/  MUFU.TANH R92, R0 ;  /* 0x00000000005c7308 */ /* 0x00046c0000002400 */
[----:B------:R-:W-:Y:S01]  /*12ff0*/  HMMA.16816.F32.BF16 R76, R8, R52, R32 ;  /* 0x00000034084c723c */ /* 0x000fe20000041820 */
[----:B------:R-:W-:Y:S07]  /*13000*/  LDSM.16.M88.4 R32, [R172] ;  /* 0x00000000ac20783b */ /* 0x000fee0000000200 */
[----:B------:R-:W-:Y:S01]  /*13010*/  HMMA.16816.F32.BF16 R28, R12, R56, RZ ;  /* 0x000000380c1c723c */ /* 0x000fe200000418ff */
[----:B------:R-:W-:-:S02]  /*13020*/  FMUL.FTZ R5, R19, c[0x0][0x2ec] ;  /* 0x0000bb0013057a20 */ /* 0x000fc40000410000 */
[----:B--2---:R-:W-:Y:S02]  /*13030*/  FMUL.FTZ R0, R26, c[0x0][0x2ec] ;  /* 0x0000bb001a007a20 */ /* 0x004fe40000410000 */
[----:B------:R-:W-:Y:S03]  /*13040*/  MUFU.TANH R103, R5 ;  /* 0x0000000500677308 */ /* 0x000fe60000002400 */
[----:B------:R-:W-:-:S05]  /*13050*/  FMUL.FTZ R21, R61, c[0x0][0x2ec] ;  /* 0x0000bb003d157a20 */ /* 0x000fca0000410000 */
[----:B------:R2:W-:Y:S08]  /*13060*/  MUFU.TANH R152, R0 ;  /* 0x0000000000987308 */ /* 0x0005f00000002400 */
[----:B------:R3:W-:Y:S03]  /*13070*/  MUFU.TANH R23, R21 ;  /* 0x0000001500177308 */ /* 0x0007e60000002400 */
[----:B-1----:R-:W-:Y:S01]  /*13080*/  HMMA.16816.F32.BF16 R68, R8, R40, R28 ;  /* 0x000000280844723c */ /* 0x002fe2000004181c */
[----:B--2---:R-:W-:-:S04]  /*13090*/  FMUL.FTZ R0, R27, c[0x0][0x2ec] ;  /* 0x0000bb001b007a20 */ /* 0x004fc80000410000 */
[----:B------:R1:W2:Y:S03]  /*130a0*/  MUFU.TANH R108, R0 ;  /* 0x00000000006c7308 */ /* 0x0002a60000002400 */
[----:B------:R-:W-:Y:S01]  /*130b0*/  HMMA.16816.F32.BF16 R24, R12, R50, RZ ;  /* 0x000000320c18723c */ /* 0x000fe200000418ff */
[----:B------:R-:W2:Y:S01]  /*130c0*/  LDSM.16.M88.4 R48, [R164+0x4400] ;  /* 0x00440000a430783b */ /* 0x000ea20000000200 */
[----:B---3--:R-:W-:-:S04]  /*130d0*/  FMUL.FTZ R21, R63, c[0x0][0x2ec] ;  /* 0x0000bb003f157a20 */ /* 0x008fc80000410000 */
[----:B------:R-:W-:Y:S01]  /*130e0*/  MUFU.TANH R102, R21 ;  /* 0x0000001500667308 */ /* 0x000fe20000002400 */
[----:B-1----:R-:W-:-:S07]  /*130f0*/  FMUL.FTZ R0, R36, c[0x0][0x2ec] ;  /* 0x0000bb0024007a20 */ /* 0x002fce0000410000 */
[----:B------:R1:W-:Y:S10]  /*13100*/  MUFU.TANH R130, R0 ;  /* 0x0000000000827308 */ /* 0x0003f40000002400 */
[----:B------:R-:W-:Y:S01]  /*13110*/  HMMA.16816.F32.BF16 R72, R8, R54, R24 ;  /* 0x000000360848723c */ /* 0x000fe20000041818 */
[----:B------:R-:W-:Y:S07]  /*13120*/  LDSM.16.M88.4 R52, [R173] ;  /* 0x00000000ad34783b */ /* 0x000fee0000000200 */
[----:B------:R-:W-:Y:S01]  /*13130*/  HMMA.16816.F32.BF16 R24, R12, R58, RZ ;  /* 0x0000003a0c18723c */ /* 0x000fe200000418ff */
[----:B-1----:R-:W-:-:S04]  /*13140*/  FMUL.FTZ R0, R37, c[0x0][0x2ec] ;  /* 0x0000bb0025007a20 */ /* 0x002fc80000410000 */
[----:B------:R1:W-:Y:S02]  /*13150*/  MUFU.TANH R83, R0 ;  /* 0x0000000000537308 */ /* 0x0003e40000002400 */
[----:B-1----:R-:W-:Y:S11]  /*13160*/  FMUL.FTZ R0, R38, c[0x0][0x2ec] ;  /* 0x0000bb0026007a20 */ /* 0x002ff60000410000 */
[----:B------:R-:W-:Y:S06]  /*13170*/  @!UPT UIADD3 URZ, URZ, URZ, URZ ;  /* 0x0000003f3f3ff290 */ /* 0x000fec000fffe03f */
[----:B------:R-:W-:Y:S01]  /*13180*/  HMMA.16816.F32.BF16 R64, R8, R42, R24 ;  /* 0x0000002a0840723c */ /* 0x000fe20000041818 */
[----:B------:R-:W-:Y:S01]  /*13190*/  LDSM.16.M88.4 R40, [R164+0x4c00] ;  /* 0x004c0000a428783b */ /* 0x000fe20000000200 */
[----:B------:R1:W-:Y:S06]  /*131a0*/  MUFU.TANH R127, R0 ;  /* 0x00000000007f7308 */ /* 0x0003ec0000002400 */
[----:B--2---:R-:W-:Y:S01]  /*131b0*/  HMMA.16816.F32.BF16 R24, R12, R48, RZ ;  /* 0x000000300c18723c */ /* 0x004fe200000418ff */
[----:B-1----:R-:W-:Y:S02]  /*131c0*/  FMUL.FTZ R0, R39, c[0x0][0x2ec] ;  /* 0x0000bb0027007a20 */ /* 0x002fe40000410000 */
[----:B------:R-:W1:Y:S02]  /*131d0*/  LDSM.16.M88.4 R36, [R164+0x4000] ;  /* 0x00400000a424783b */ /* 0x000e640000000200 */
[----:B------:R2:W-:Y:S02]  /*131e0*/  MUFU.TANH R104, R0 ;  /* 0x0000000000687308 */ /* 0x0005e40000002400 */
[----:B--2---:R-:W-:-:S06]  /*131f0*/  FMUL.FTZ R0, R16, c[0x0][0x2ec] ;  /* 0x0000bb0010007a20 */ /* 0x004fcc0000410000 */
[----:B------:R2:W-:Y:S02]  /*13200*/  MUFU.TANH R124, R0 ;  /* 0x00000000007c7308 */ /* 0x0005e40000002400 */
[----:B--2---:R-:W-:Y:S01]  /*13210*/  FMUL.FTZ R0, R17, c[0x0][0x2ec] ;  /* 0x0000bb0011007a20 */ /* 0x004fe20000410000 */
[----:B-1----:R-:W-:Y:S05]  /*13220*/  HMMA.16816.F32.BF16 R28, R12, R38, RZ ;  /* 0x000000260c1c723c */ /* 0x002fea00000418ff */
[----:B------:R1:W2:Y:S02]  /*13230*/  MUFU.TANH R88, R0 ;  /* 0x0000000000587308 */ /* 0x0002a40000002400 */
[----:B-1----:R-:W-:-:S02]  /*13240*/  FMUL.FTZ R0, R18, c[0x0][0x2ec] ;  /* 0x0000bb0012007a20 */ /* 0x002fc40000410000 */
[----:B------:R-:W-:Y:S01]  /*13250*/  HMMA.16816.F32.BF16 R16, R12, R36, RZ ;  /* 0x000000240c10723c */ /* 0x000fe200000418ff */
[----:B------:R-:W1:Y:S03]  /*13260*/  LDSM.16.M88.4 R36, [R164+0x4800] ;  /* 0x00480000a424783b */ /* 0x000e660000000200 */
[----:B------:R3:W-:Y:S02]  /*13270*/  MUFU.TANH R120, R0 ;  /* 0x0000000000787308 */ /* 0x0007e40000002400 */
[----:B---3--:R-:W-:-:S04]  /*13280*/  LOP3.LUT R0, R6, R44, RZ, 0xfc, !PT ;  /* 0x0000002c06007212 */ /* 0x008fc800078efcff */
[C---:B------:R-:W-:Y:S02]  /*13290*/  IADD3 R7, R0.reuse, 0x1, RZ ;  /* 0x0000000100077810 */ /* 0x040fe40007ffe0ff */
[----:B------:R-:W-:Y:S02]  /*132a0*/  IADD3 R5, R0, 0x9, RZ ;  /* 0x0000000900057810 */ /* 0x000fe40007ffe0ff */
[C---:B------:R-:W-:Y:S02]  /*132b0*/  ISETP.GE.AND P2, PT, R7.reuse, R4, PT ;  /* 0x000000040700720c */ /* 0x040fe40003f46270 */
[----:B------:R-:W-:Y:S01]  /*132c0*/  ISETP.GE.AND P1, PT, R7, R2, PT ;  /* 0x000000020700720c */ /* 0x000fe20003f26270 */
[----:B------:R-:W-:Y:S01]  /*132d0*/  FMUL.FTZ R7, R60, c[0x0][0x2ec] ;  /* 0x0000bb003c077a20 */ /* 0x000fe20000410000 */
[----:B------:R-:W-:Y:S02]  /*132e0*/  ISETP.GE.AND P3, PT, R5, R4, PT ;  /* 0x000000040500720c */ /* 0x000fe40003f66270 */
[----:B----4-:R-:W-:Y:S01]  /*132f0*/  FSEL R105, R105, -INF , !P1 ;  /* 0xff80000069697808 */ /* 0x010fe20004800000 */
[----:B------:R3:W-:Y:S01]  /*13300*/  MUFU.TANH R118, R7 ;  /* 0x0000000700767308 */ /* 0x0007e20000002400 */
[----:B------:R-:W-:-:S02]  /*13310*/  ISETP.GE.AND P4, PT, R5, R2, PT ;  /* 0x000000020500720c */ /* 0x000fc40003f86270 */
[----:B------:R-:W-:Y:S02]  /*13320*/  IADD3 R5, R0, 0x19, RZ ;  /* 0x0000001900057810 */ /* 0x000fe40007ffe0ff */
[----:B------:R-:W-:Y:S02]  /*13330*/  FSEL R101, R101, -INF , !P2 ;  /* 0xff80000065657808 */ /* 0x000fe40005000000 */
[----:B------:R-:W-:Y:S02]  /*13340*/  FSEL R100, R100, -INF , !P3 ;  /* 0xff80000064647808 */ /* 0x000fe40005800000 */
[----:B------:R-:W-:Y:S02]  /*13350*/  FSEL R106, R106, -INF , !P4 ;  /* 0xff8000006a6a7808 */ /* 0x000fe40006000000 */
[C---:B------:R-:W-:Y:S02]  /*13360*/  ISETP.GE.AND P3, PT, R5.reuse, R4, PT ;  /* 0x000000040500720c */ /* 0x040fe40003f66270 */
[----:B------:R-:W-:-:S02]  /*13370*/  ISETP.GE.AND P2, PT, R5, R2, PT ;  /* 0x000000020500720c */ /* 0x000fc40003f46270 */
[C---:B------:R-:W-:Y:S02]  /*13380*/  IADD3 R5, R0.reuse, 0x29, RZ ;  /* 0x0000002900057810 */ /* 0x040fe40007ffe0ff */
[----:B---3--:R-:W-:Y:S02]  /*13390*/  IADD3 R7, R0, 0x11, RZ ;  /* 0x0000001100077810 */ /* 0x008fe40007ffe0ff */
[----:B------:R-:W-:Y:S02]  /*133a0*/  FSEL R99, R99, -INF , !P3 ;  /* 0xff80000063637808 */ /* 0x000fe40005800000 */
[C---:B------:R-:W-:Y:S02]  /*133b0*/  ISETP.GE.AND P5, PT, R7.reuse, R4, PT ;  /* 0x000000040700720c */ /* 0x040fe40003fa6270 */
[----:B------:R-:W-:Y:S01]  /*133c0*/  ISETP.GE.AND P1, PT, R7, R2, PT ;  /* 0x000000020700720c */ /* 0x000fe20003f26270 */
[----:B------:R-:W-:Y:S01]  /*133d0*/  FMUL.FTZ R7, R62, c[0x0][0x2ec] ;  /* 0x0000bb003e077a20 */ /* 0x000fe20000410000 */
[----:B------:R-:W-:Y:S01]  /*133e0*/  FSEL R109, R109, -INF , !P2 ;  /* 0xff8000006d6d7808 */ /* 0x000fe20005000000 */
[----:B------:R-:W-:Y:S01]  /*133f0*/  HMMA.16816.F32.BF16 R60, R8, R52, R16 ;  /* 0x00000034083c723c */ /* 0x000fe20000041810 */
[----:B------:R-:W-:Y:S01]  /*13400*/  FSEL R107, R107, -INF , !P1 ;  /* 0xff8000006b6b7808 */ /* 0x000fe20004800000 */
[----:B------:R3:W-:Y:S01]  /*13410*/  MUFU.TANH R114, R7 ;  /* 0x0000000700727308 */ /* 0x0007e20000002400 */
[----:B------:R-:W-:-:S02]  /*13420*/  ISETP.GE.AND P3, PT, R5, R4, PT ;  /* 0x000000040500720c */ /* 0x000fc40003f66270 */
[----:B------:R-:W-:Y:S02]  /*13430*/  ISETP.GE.AND P2, PT, R5, R2, PT ;  /* 0x000000020500720c */ /* 0x000fe40003f46270 */
[----:B------:R-:W-:Y:S01]  /*13440*/  IADD3 R5, R0, 0x31, RZ ;  /* 0x0000003100057810 */ /* 0x000fe20007ffe0ff */
[----:B------:R-:W-:Y:S01]  /*13450*/  HMMA.16816.F32.BF16 R16, R12, R50, RZ ;  /* 0x000000320c10723c */ /* 0x000fe200000418ff */
[----:B-----5:R-:W-:Y:S02]  /*13460*/  FSEL R96, R96, -INF , !P3 ;  /* 0xff80000060607808 */ /* 0x020fe40005800000 */
[----:B------:R-:W-:Y:S02]  /*13470*/  FSEL R113, R113, -INF , !P2 ;  /* 0xff80000071717808 */ /* 0x000fe40005000000 */
[----:B------:R-:W-:-:S03]  /*13480*/  FSEL R91, R91, -INF , !P5 ;  /* 0xff8000005b5b7808 */ /* 0x000fc60006800000 */
[----:B------:R-:W-:Y:S01]  /*13490*/  HMMA.16816.F32.BF16 R52, R8, R54, R28 ;  /* 0x000000360834723c */ /* 0x000fe2000004181c */
[----:B------:R-:W4:Y:S01]  /*134a0*/  LDSM.16.M88.4 R28, [R171] ;  /* 0x00000000ab1c783b */ /* 0x000f220000000200 */
[----:B---3--:R-:W-:-:S04]  /*134b0*/  IADD3 R7, R0, 0x21, RZ ;  /* 0x0000002100077810 */ /* 0x008fc80007ffe0ff */
[C---:B------:R-:W-:Y:S02]  /*134c0*/  ISETP.GE.AND P4, PT, R7.reuse, R4, PT ;  /* 0x000000040700720c */ /* 0x040fe40003f86270 */
[----:B------:R-:W-:Y:S01]  /*134d0*/  ISETP.GE.AND P1, PT, R7, R2, PT ;  /* 0x000000020700720c */ /* 0x000fe20003f26270 */
[----:B------:R-:W-:Y:S01]  /*134e0*/  FMUL.FTZ R7, R77, c[0x0][0x2ec] ;  /* 0x0000bb004d077a20 */ /* 0x000fe20000410000 */
[----:B------:R-:W-:Y:S01]  /*134f0*/  FSEL R95, R95, -INF , !P4 ;  /* 0xff8000005f5f7808 */ /* 0x000fe20006000000 */
[----:B------:R-:W-:Y:S01]  /*13500*/  HMMA.16816.F32.BF16 R48, R8, R32, R24 ;  /* 0x000000200830723c */ /* 0x000fe20000041818 */
[----:B------:R-:W-:Y:S01]  /*13510*/  FSEL R111, R111, -INF , !P1 ;  /* 0xff8000006f6f7808 */ /* 0x000fe20004800000 */
[----:B------:R3:W-:Y:S01]  /*13520*/  MUFU.TANH R80, R7 ;  /* 0x0000000700507308 */ /* 0x0007e20000002400 */
[----:B------:R-:W-:Y:S01]  /*13530*/  ISETP.GE.AND P4, PT, R5, R4, PT ;  /* 0x000000040500720c */ /* 0x000fe20003f86270 */
[----:B------:R-:W-:Y:S01]  /*13540*/  FMUL.FTZ R21, R61, c[0x0][0x2ec] ;  /* 0x0000bb003d157a20 */ /* 0x000fe20000410000 */
[----:B------:R-:W-:-:S02]  /*13550*/  ISETP.GE.AND P1, PT, R5, R2, PT ;  /* 0x000000020500720c */ /* 0x000fc40003f26270 */
[C---:B------:R-:W-:Y:S01]  /*13560*/  IADD3 R5, R0.reuse, 0x39, RZ ;  /* 0x0000003900057810 */ /* 0x040fe20007ffe0ff */
[----:B------:R-:W-:Y:S01]  /*13570*/  HMMA.16816.F32.BF16 R56, R8, R34, R16 ;  /* 0x000000220838723c */ /* 0x000fe20000041810 */
[----:B------:R-:W-:Y:S02]  /*13580*/  FSEL R97, R97, -INF , !P4 ;  /* 0xff80000061617808 */ /* 0x000fe40006000000 */
[C---:B------:R-:W-:Y:S02]  /*13590*/  ISETP.GE.AND P3, PT, R5.reuse, R4, PT ;  /* 0x000000040500720c */ /* 0x040fe40003f66270 */
[----:B------:R-:W-:Y:S02]  /*135a0*/  ISETP.GE.AND P2, PT, R5, R2, PT ;  /* 0x000000020500720c */ /* 0x000fe40003f46270 */
[----:B------:R-:W-:Y:S01]  /*135b0*/  FMUL.FTZ R16, R67, c[0x0][0x2ec] ;  /* 0x0000bb0043107a20 */ /* 0x000fe20000410000 */
[----:B------:R-:W-:Y:S01]  /*135c0*/  IADD3 R5, R0, 0x41, RZ ;  /* 0x0000004100057810 */ /* 0x000fe20007ffe0ff */
[----:B-1----:R-:W-:Y:S01]  /*135d0*/  HMMA.16816.F32.BF16 R24, R12, R38, RZ ;  /* 0x000000260c18723c */ /* 0x002fe200000418ff */
[----:B---3--:R-:W-:Y:S01]  /*135e0*/  FMUL.FTZ R7, R79, c[0x0][0x2ec] ;  /* 0x0000bb004f077a20 */ /* 0x008fe20000410000 */
[----:B------:R1:W-:Y:S01]  /*135f0*/  MUFU.TANH R67, R16 ;  /* 0x0000001000437308 */ /* 0x0003e20000002400 */
[----:B------:R-:W-:-:S02]  /*13600*/  FSEL R115, R115, -INF , !P1 ;  /* 0xff80000073737808 */ /* 0x000fc40004800000 */
[C---:B------:R-:W-:Y:S02]  /*13610*/  ISETP.GE.AND P4, PT, R5.reuse, R4, PT ;  /* 0x000000040500720c */ /* 0x040fe40003f86270 */
[----:B------:R-:W-:Y:S01]  /*13620*/  ISETP.GE.AND P1, PT, R5, R2, PT ;  /* 0x000000020500720c */ /* 0x000fe20003f26270 */
[----:B------:R-:W-:Y:S01]  /*13630*/  HMMA.16816.F32.BF16 R32, R12, R42, RZ ;  /* 0x0000002a0c20723c */ /* 0x000fe200000418ff */
[----:B------:R-:W-:Y:S01]  /*13640*/  IADD3 R5, R0, 0x49, RZ ;  /* 0x0000004900057810 */ /* 0x000fe20007ffe0ff */
[----:B------:R3:W5:Y:S01]  /*13650*/  MUFU.TANH R22, R7 ;  /* 0x0000000700167308 */ /* 0x0007620000002400 */
[----:B------:R-:W-:Y:S02]  /*13660*/  FSEL R98, R98, -INF , !P3 ;  /* 0xff80000062627808 */ /* 0x000fe40005800000 */
[----:B------:R-:W-:Y:S02]  /*13670*/  FSEL R116, R116, -INF , !P2 ;  /* 0xff80000074747808 */ /* 0x000fe40005000000 */
[----:B------:R-:W-:-:S02]  /*13680*/  ISETP.GE.AND P3, PT, R5, R4, PT ;  /* 0x000000040500720c */ /* 0x000fc40003f66270 */
[----:B------:R-:W-:Y:S01]  /*13690*/  ISETP.GE.AND P2, PT, R5, R2, PT ;  /* 0x000000020500720c */ /* 0x000fe20003f46270 */
[C---:B-1----:R-:W-:Y:S01]  /*136a0*/  HMMA.16816.F32.BF16 R16, R12.reuse, R36, RZ ;  /* 0x000000240c10723c */ /* 0x042fe200000418ff */
[----:B------:R-:W-:Y:S02]  /*136b0*/  IADD3 R5, R0, 0x51, RZ ;  /* 0x0000005100057810 */ /* 0x000fe40007ffe0ff */
[----:B------:R-:W-:Y:S02]  /*136c0*/  FSEL R94, R94, -INF , !P4 ;  /* 0xff8000005e5e7808 */ /* 0x000fe40006000000 */
[----:B------:R-:W-:Y:S02]  /*136d0*/  FSEL R119, R119, -INF , !P1 ;  /* 0xff80000077777808 */ /* 0x000fe40004800000 */
[----:B------:R-:W-:Y:S01]  /*136e0*/  ISETP.GE.AND P4, PT, R5, R4, PT ;  /* 0x000000040500720c */ /* 0x000fe20003f86270 */
[----:B---3--:R-:W-:Y:S01]  /*136f0*/  FMUL.FTZ R7, R73, c[0x0][0x2ec] ;  /* 0x0000bb0049077a20 */ /* 0x008fe20000410000 */
[----:B------:R-:W-:Y:S01]  /*13700*/  HMMA.16816.F32.BF16 R36, R12, R40, RZ ;  /* 0x000000280c24723c */ /* 0x000fe200000418ff */
[----:B------:R-:W1:Y:S01]  /*13710*/  LDSM.16.M88.4 R12, [R170] ;  /* 0x00000000aa0c783b */ /* 0x000e620000000200 */
[----:B------:R-:W-:Y:S01]  /*13720*/  ISETP.GE.AND P1, PT, R5, R2, PT ;  /* 0x000000020500720c */ /* 0x000fe20003f26270 */
[----:B------:R3:W-:Y:S01]  /*13730*/  MUFU.TANH R77, R7 ;  /* 0x00000007004d7308 */ /* 0x0007e20000002400 */
[----:B------:R-:W-:Y:S01]  /*13740*/  IADD3 R5, R0, 0x59, RZ ;  /* 0x0000005900057810 */ /* 0x000fe20007ffe0ff */
[----:B------:R-:W-:-:S04]  /*13750*/  DEPBAR.LE SB0, 0x0 ;  /* 0x000080000000791a */ /* 0x000fc80000000000 */
[----:B------:R-:W-:Y:S01]  /*13760*/  FSEL R87, R87, -INF , !P3 ;  /* 0xff80000057577808 */ /* 0x000fe20005800000 */
[C---:B----4-:R-:W-:Y:S01]  /*13770*/  HMMA.16816.F32.BF16 R24, R8.reuse, R30, R24 ;  /* 0x0000001e0818723c */ /* 0x050fe20000041818 */
[----:B------:R-:W-:Y:S01]  /*13780*/  FSEL R121, R121, -INF , !P2 ;  /* 0xff80000079797808 */ /* 0x000fe20005000000 */
[----:B------:R-:W-:Y:S01]  /*13790*/  BAR.SYNC.DEFER_BLOCKING 0x0 ;  /* 0x0000000000007b1d */ /* 0x000fe20000010000 */
[C---:B------:R-:W-:Y:S02]  /*137a0*/  ISETP.GE.AND P3, PT, R5.reuse, R4, PT ;  /* 0x000000040500720c */ /* 0x040fe40003f66270 */
[----:B------:R-:W-:Y:S02]  /*137b0*/  ISETP.GE.AND P2, PT, R5, R2, PT ;  /* 0x000000020500720c */ /* 0x000fe40003f46270 */
[----:B------:R-:W-:Y:S01]  /*137c0*/  FSEL R85, R85, -INF , !P3 ;  /* 0xff80000055557808 */ /* 0x000fe20005800000 */
[----:B------:R-:W-:Y:S01]  /*137d0*/  HMMA.16816.F32.BF16 R40, R8, R28, R16 ;  /* 0x0000001c0828723c */ /* 0x000fe20000041810 */
[----:B---3--:R-:W-:Y:S01]  /*137e0*/  FMUL.FTZ R7, R75, c[0x0][0x2ec] ;  /* 0x0000bb004b077a20 */ /* 0x008fe20000410000 */
[----:B------:R-:W-:-:S02]  /*137f0*/  FSEL R123, R123, -INF , !P2 ;  /* 0xff8000007b7b7808 */ /* 0x000fc40005000000 */
[----:B------:R-:W-:Y:S01]  /*13800*/  IADD3 R5, R0, 0x61, RZ ;  /* 0x0000006100057810 */ /* 0x000fe20007ffe0ff */
[----:B------:R3:W-:Y:S01]  /*13810*/  MUFU.TANH R75, R7 ;  /* 0x00000007004b7308 */ /* 0x0007e20000002400 */
[----:B------:R-:W-:Y:S01]  /*13820*/  FSEL R81, R81, -INF , !P4 ;  /* 0xff80000051517808 */ /* 0x000fe20006000000 */
[----:B------:R-:W-:Y:S01]  /*13830*/  FMUL.FTZ R16, R57, c[0x0][0x2ec] ;  /* 0x0000bb0039107a20 */ /* 0x000fe20000410000 */
[----:B------:R-:W-:Y:S02]  /*13840*/  FSEL R122, R122, -INF , !P1 ;  /* 0xff8000007a7a7808 */ /* 0x000fe40004800000 */
[C---:B------:R-:W-:Y:S02]  /*13850*/  ISETP.GE.AND P4, PT, R5.reuse, R4, PT ;  /* 0x000000040500720c */ /* 0x040fe40003f86270 */
[----:B------:R-:W-:Y:S01]  /*13860*/  ISETP.GE.AND P1, PT, R5, R2, PT ;  /* 0x000000020500720c */ /* 0x000fe20003f26270 */
[----:B------:R4:W-:Y:S01]  /*13870*/  MUFU.TANH R29, R16 ;  /* 0x00000010001d7308 */ /* 0x0009e20000002400 */
[----:B------:R-:W-:-:S02]  /*13880*/  IADD3 R5, R0, 0x71, RZ ;  /* 0x0000007100057810 */ /* 0x000fc40007ffe0ff */
[----:B------:R-:W-:Y:S02]  /*13890*/  FSEL R89, R89, -INF , !P4 ;  /* 0xff80000059597808 */ /* 0x000fe40006000000 */
[----:B------:R-:W-:Y:S02]  /*138a0*/  FSEL R125, R125, -INF , !P1 ;  /* 0xff8000007d7d7808 */ /* 0x000fe40004800000 */
[----:B------:R-:W-:Y:S01]  /*138b0*/  ISETP.GE.AND P4, PT, R5, R4, PT ;  /* 0x000000040500720c */ /* 0x000fe20003f86270 */
[----:B---3--:R-:W-:Y:S01]  /*138c0*/  FMUL.FTZ R7, R69, c[0x0][0x2ec] ;  /* 0x0000bb0045077a20 */ /* 0x008fe20000410000 */
[----:B------:R-:W-:Y:S01]  /*138d0*/  ISETP.GE.AND P1, PT, R5, R2, PT ;  /* 0x000000020500720c */ /* 0x000fe20003f26270 */
[----:B-1----:R-:W-:Y:S01]  /*138e0*/  HMMA.16816.F32.BF16 R32, R8, R14, R32 ;  /* 0x0000000e0820723c */ /* 0x002fe20000041820 */
[----:B------:R-:W-:Y:S01]  /*138f0*/  IADD3 R5, R0, 0x81, RZ ;  /* 0x0000008100057810 */ /* 0x000fe20007ffe0ff */
[----:B------:R1:W3:Y:S01]  /*13900*/  MUFU.TANH R73, R7 ;  /* 0x0000000700497308 */ /* 0x0002e20000002400 */
[----:B------:R-:W-:-:S02]  /*13910*/  FSEL R93, R93, -INF , !P4 ;  /* 0xff8000005d5d7808 */ /* 0x000fc40006000000 */
[----:B------:R-:W-:Y:S01]  /*13920*/  FSEL R129, R110, -INF , !P1 ;  /* 0xff8000006e817808 */ /* 0x000fe20004800000 */
[----:B----4-:R-:W-:Y:S01]  /*13930*/  FMUL.FTZ R16, R59, c[0x0][0x2ec] ;  /* 0x0000bb003b107a20 */ /* 0x010fe20000410000 */
[C---:B------:R-:W-:Y:S02]  /*13940*/  ISETP.GE.AND P4, PT, R5.reuse, R4, PT ;  /* 0x000000040500720c */ /* 0x040fe40003f86270 */
[----:B------:R-:W-:Y:S02]  /*13950*/  ISETP.GE.AND P1, PT, R5, R2, PT ;  /* 0x000000020500720c */ /* 0x000fe40003f26270 */
[----:B------:R-:W-:Y:S02]  /*13960*/  IADD3 R5, R0, 0x91, RZ ;  /* 0x0000009100057810 */ /* 0x000fe40007ffe0ff */
[----:B------:R-:W-:Y:S02]  /*13970*/  FSEL R92, R92, -INF , !P4 ;  /* 0xff8000005c5c7808 */ /* 0x000fe40006000000 */
[----:B------:R-:W-:-:S02]  /*13980*/  FSEL R131, R108, -INF , !P1 ;  /* 0xff8000006c837808 */ /* 0x000fc40004800000 */
[----:B------:R-:W-:Y:S01]  /*13990*/  ISETP.GE.AND P4, PT, R5, R4, PT ;  /* 0x000000040500720c */ /* 0x000fe20003f86270 */
[----:B-1----:R-:W-:Y:S01]  /*139a0*/  FMUL.FTZ R7, R71, c[0x0][0x2ec] ;  /* 0x0000bb0047077a20 */ /* 0x002fe20000410000 */
[-C--:B------:R-:W-:Y:S02]  /*139b0*/  ISETP.GE.AND P1, PT, R5, R2.reuse, PT ;  /* 0x000000020500720c */ /* 0x080fe40003f26270 */
[----:B------:R-:W-:Y:S01]  /*139c0*/  IADD3 R5, R0, 0xa1, RZ ;  /* 0x000000a100057810 */ /* 0x000fe20007ffe0ff */
[----:B------:R1:W4:Y:S01]  /*139d0*/  MUFU.TANH R71, R7 ;  /* 0x0000000700477308 */ /* 0x0003220000002400 */
[----:B------:R-:W-:Y:S02]  /*139e0*/  FSEL R153, R103, -INF , !P1 ;  /* 0xff80000067997808 */ /* 0x000fe40004800000 */
[----:B------:R-:W-:Y:S02]  /*139f0*/  ISETP.GE.AND P1, PT, R5, R2, PT ;  /* 0x000000020500720c */ /* 0x000fe40003f26270 */
[----:B--2---:R-:W-:-:S02]  /*13a00*/  FSEL R88, R88, -INF , !P4 ;  /* 0xff80000058587808 */ /* 0x004fc40006000000 */
[----:B-----5:R-:W-:Y:S02]  /*13a10*/  FSEL R156, R22, -INF , !P1 ;  /* 0xff800000169c7808 */ /* 0x020fe40004800000 */
[-C--:B------:R-:W-:Y:S02]  /*13a20*/  ISETP.GE.AND P4, PT, R5, R4.reuse, PT ;  /* 0x000000040500720c */ /* 0x080fe40003f86270 */
[----:B------:R-:W-:Y:S02]  /*13a30*/  IADD3 R5, R0, 0xb1, RZ ;  /* 0x000000b100057810 */ /* 0x000fe40007ffe0ff */
[----:B------:R-:W-:Y:S02]  /*13a40*/  FSEL R80, R80, -INF , !P4 ;  /* 0xff80000050507808 */ /* 0x000fe40006000000 */
[----:B------:R-:W-:Y:S01]  /*13a50*/  ISETP.GE.AND P4, PT, R5, R4, PT ;  /* 0x000000040500720c */ /* 0x000fe20003f86270 */
[----:B-1----:R-:W-:Y:S01]  /*13a60*/  FMUL.FTZ R7, R65, c[0x0][0x2ec] ;  /* 0x0000bb0041077a20 */ /* 0x002fe20000410000 */
[----:B------:R-:W-:Y:S01]  /*13a70*/  ISETP.GE.AND P1, PT, R5, R2, PT ;  /* 0x000000020500720c */ /* 0x000fe20003f26270 */
[----:B------:R1:W-:Y:S01]  /*13a80*/  MUFU.TANH R65, R21 ;  /* 0x0000001500417308 */ /* 0x0003e20000002400 */
[----:B------:R-:W-:-:S02]  /*13a90*/  IADD3 R5, R0, 0xc1, RZ ;  /* 0x000000c100057810 */ /* 0x000fc40007ffe0ff */
[----:B---3--:R-:W-:Y:S02]  /*13aa0*/  FSEL R73, R73, -INF , !P4 ;  /* 0xff80000049497808 */ /* 0x008fe40006000000 */
[----:B----4-:R-:W-:Y:S02]  /*13ab0*/  FSEL R160, R71, -INF , !P1 ;  /* 0xff80000047a07808 */ /* 0x010fe40004800000 */
[C---:B------:R-:W-:Y:S01]  /*13ac0*/  ISETP.GE.AND P4, PT, R5.reuse, R4, PT ;  /* 0x000000040500720c */ /* 0x040fe20003f86270 */
[----:B------:R2:W-:Y:S01]  /*13ad0*/  MUFU.TANH R69, R7 ;  /* 0x0000000700457308 */ /* 0x0005e20000002400 */
[----:B------:R-:W-:Y:S02]  /*13ae0*/  ISETP.GE.AND P1, PT, R5, R2, PT ;  /* 0x000000020500720c */ /* 0x000fe40003f26270 */
[C---:B------:R-:W-:Y:S02]  /*13af0*/  IADD3 R5, R0.reuse, 0xd1, RZ ;  /* 0x000000d100057810 */ /* 0x040fe40007ffe0ff */
[----:B------:R-:W-:Y:S01]  /*13b00*/  IADD3 R15, R0, 0xf9, RZ ;  /* 0x000000f9000f7810 */ /* 0x000fe20007ffe0ff */
[----:B-1----:R-:W-:-:S04]  /*13b10*/  FMUL.FTZ R21, R63, c[0x0][0x2ec] ;  /* 0x0000bb003f157a20 */ /* 0x002fc80000410000 */
[----:B------:R1:W3:Y:S01]  /*13b20*/  MUFU.TANH R63, R21 ;  /* 0x00000015003f7308 */ /* 0x0002e20000002400 */
[----:B--2---:R-:W-:-:S04]  /*13b30*/  IADD3 R7, R0, 0x69, RZ ;  /* 0x0000006900077810 */ /* 0x004fc80007ffe0ff */
[C---:B------:R-:W-:Y:S02]  /*13b40*/  ISETP.GE.AND P3, PT, R7.reuse, R4, PT ;  /* 0x000000040700720c */ /* 0x040fe40003f66270 */
[----:B------:R-:W-:Y:S02]  /*13b50*/  ISETP.GE.AND P2, PT, R7, R2, PT ;  /* 0x000000020700720c */ /* 0x000fe40003f46270 */
[----:B------:R-:W-:Y:S02]  /*13b60*/  IADD3 R7, R0, 0x79, RZ ;  /* 0x0000007900077810 */ /* 0x000fe40007ffe0ff */
[----:B------:R-:W-:Y:S02]  /*13b70*/  FSEL R90, R90, -INF , !P3 ;  /* 0xff8000005a5a7808 */ /* 0x000fe40005800000 */
[----:B------:R-:W-:Y:S01]  /*13b80*/  FSEL R126, R112, -INF , !P2 ;  /* 0xff800000707e7808 */ /* 0x000fe20005000000 */
[----:B-1----:R-:W-:Y:S01]  /*13b90*/  FMUL.FTZ R21, R53, c[0x0][0x2ec] ;  /* 0x0000bb0035157a20 */ /* 0x002fe20000410000 */
[----:B------:R-:W-:-:S02]  /*13ba0*/  ISETP.GE.AND P3, PT, R7, R4, PT ;  /* 0x000000040700720c */ /* 0x000fc40003f66270 */
[----:B------:R-:W-:Y:S01]  /*13bb0*/  ISETP.GE.AND P2, PT, R7, R2, PT ;  /* 0x000000020700720c */ /* 0x000fe20003f46270 */
[----:B------:R1:W2:Y:S01]  /*13bc0*/  MUFU.TANH R61, R21 ;  /* 0x00000015003d7308 */ /* 0x0002a20000002400 */
[----:B------:R-:W-:Y:S02]  /*13bd0*/  IADD3 R7, R0, 0x89, RZ ;  /* 0x0000008900077810 */ /* 0x000fe40007ffe0ff */
[----:B------:R-:W-:Y:S02]  /*13be0*/  FSEL R82, R82, -INF , !P3 ;  /* 0xff80000052527808 */ /* 0x000fe40005800000 */
[----:B------:R-:W-:Y:S02]  /*13bf0*/  FSEL R128, R47, -INF , !P2 ;  /* 0xff8000002f807808 */ /* 0x000fe40005000000 */
[C---:B------:R-:W-:Y:S02]  /*13c00*/  ISETP.GE.AND P3, PT, R7.reuse, R4, PT ;  /* 0x000000040700720c */ /* 0x040fe40003f66270 */
[----:B------:R-:W-:-:S02]  /*13c10*/  ISETP.GE.AND P2, PT, R7, R2, PT ;  /* 0x000000020700720c */ /* 0x000fc40003f46270 */
[----:B------:R-:W-:Y:S02]  /*13c20*/  IADD3 R7, R0, 0x99, RZ ;  /* 0x0000009900077810 */ /* 0x000fe40007ffe0ff */
[----:B------:R-:W-:Y:S02]  /*13c30*/  FSEL R83, R83, -INF , !P3 ;  /* 0xff80000053537808 */ /* 0x000fe40005800000 */
[----:B------:R-:W-:Y:S01]  /*13c40*/  ISETP.GE.AND P3, PT, R7, R4, PT ;  /* 0x000000040700720c */ /* 0x000fe20003f66270 */
[----:B-1----:R-:W-:Y:S01]  /*13c50*/  FMUL.FTZ R21, R55, c[0x0][0x2ec] ;  /* 0x0000bb0037157a20 */ /* 0x002fe20000410000 */
[----:B------:R-:W-:Y:S02]  /*13c60*/  FSEL R134, R104, -INF , !P2 ;  /* 0xff80000068867808 */ /* 0x000fe40005000000 */
[----:B------:R-:W-:Y:S01]  /*13c70*/  FSEL R79, R23, -INF , !P3 ;  /* 0xff800000174f7808 */ /* 0x000fe20005800000 */
[----:B------:R1:W4:Y:S01]  /*13c80*/  MUFU.TANH R53, R21 ;  /* 0x0000001500357308 */ /* 0x0003220000002400 */
[----:B------:R-:W-:-:S02]  /*13c90*/  ISETP.GE.AND P2, PT, R7, R2, PT ;  /* 0x000000020700720c */ /* 0x000fc40003f46270 */
[----:B------:R-:W-:Y:S02]  /*13ca0*/  IADD3 R7, R0, 0xa9, RZ ;  /* 0x000000a900077810 */ /* 0x000fe40007ffe0ff */
[----:B------:R-:W-:Y:S02]  /*13cb0*/  FSEL R154, R102, -INF , !P2 ;  /* 0xff800000669a7808 */ /* 0x000fe40005000000 */
[C---:B------:R-:W-:Y:S01]  /*13cc0*/  ISETP.GE.AND P3, PT, R7.reuse, R4, PT ;  /* 0x000000040700720c */ /* 0x040fe20003f66270 */
[----:B------:R5:W-:Y:S01]  /*13cd0*/  MUFU.TANH R23, R16 ;  /* 0x0000001000177308 */ /* 0x000be20000002400 */
[----:B------:R-:W-:Y:S01]  /*13ce0*/  ISETP.GE.AND P2, PT, R7, R2, PT ;  /* 0x000000020700720c */ /* 0x000fe20003f46270 */
[----:B------:R-:W-:Y:S01]  /*13cf0*/  FMUL.FTZ R7, R41, c[0x0][0x2ec] ;  /* 0x0000bb0029077a20 */ /* 0x000fe20000410000 */
[----:B------:R-:W-:Y:S02]  /*13d00*/  FSEL R77, R77, -INF , !P3 ;  /* 0xff8000004d4d7808 */ /* 0x000fe40005800000 */
[----:B------:R-:W-:-:S02]  /*13d10*/  FSEL R157, R75, -INF , !P2 ;  /* 0xff8000004b9d7808 */ /* 0x000fc40005000000 */
[----:B---3--:R-:W-:Y:S01]  /*13d20*/  FSEL R163, R63, -INF , !P1 ;  /* 0xff8000003fa37808 */ /* 0x008fe20004800000 */
[----:B-1----:R-:W-:Y:S01]  /*13d30*/  FMUL.FTZ R21, R49, c[0x0][0x2ec] ;  /* 0x0000bb0031157a20 */ /* 0x002fe20000410000 */
[----:B------:R1:W-:Y:S01]  /*13d40*/  MUFU.TANH R22, R7 ;  /* 0x0000000700167308 */ /* 0x0003e20000002400 */
[----:B------:R-:W-:Y:S01]  /*13d50*/  ISETP.GE.AND P1, PT, R5, R2, PT ;  /* 0x000000020500720c */ /* 0x000fe20003f26270 */
[----:B-----5:R-:W-:Y:S06]  /*13d60*/  HMMA.16816.F32.BF16 R16, R8, R12, R36 ;  /* 0x0000000c0810723c */ /* 0x020fec0000041824 */
[----:B------:R3:W5:Y:S01]  /*13d70*/  MUFU.TANH R47, R21 ;  /* 0x00000015002f7308 */ /* 0x0007620000002400 */
[----:B------:R-:W-:Y:S01]  /*13d80*/  FMUL.FTZ R12, R43, c[0x0][0x2ec] ;  /* 0x0000bb002b0c7a20 */ /* 0x000fe20000410000 */
[----:B-1----:R-:W-:Y:S01]  /*13d90*/  IADD3 R7, R0, 0xb9, RZ ;  /* 0x000000b900077810 */ /* 0x002fe20007ffe0ff */
[----:B------:R-:W-:-:S02]  /*13da0*/  FMUL.FTZ R8, R27, c[0x0][0x2ec] ;  /* 0x0000bb001b087a20 */ /* 0x000fc40000410000 */
[----:B------:R-:W-:Y:S01]  /*13db0*/  FMUL.FTZ R11, R76, c[0x0][0x2ec] ;  /* 0x0000bb004c0b7a20 */ /* 0x000fe20000410000 */
[C---:B------:R-:W-:Y:S02]  /*13dc0*/  ISETP.GE.AND P3, PT, R7.reuse, R4, PT ;  /* 0x000000040700720c */ /* 0x040fe40003f66270 */
[----:B------:R1:W-:Y:S01]  /*13dd0*/  MUFU.TANH R13, R8 ;  /* 0x00000008000d7308 */ /* 0x0003e20000002400 */
[----:B------:R-:W-:Y:S01]  /*13de0*/  ISETP.GE.AND P2, PT, R7, R2, PT ;  /* 0x000000020700720c */ /* 0x000fe20003f46270 */
[----:B------:R-:W-:Y:S01]  /*13df0*/  FMUL.FTZ R9, R78, c[0x0][0x2ec] ;  /* 0x0000bb004e097a20 */ /* 0x000fe20000410000 */
[----:B------:R-:W-:Y:S01]  /*13e00*/  IADD3 R7, R0, 0xc9, RZ ;  /* 0x000000c900077810 */ /* 0x000fe20007ffe0ff */
[----:B---3--:R-:W-:Y:S01]  /*13e10*/  FMUL.FTZ R21, R51, c[0x0][0x2ec] ;  /* 0x0000bb0033157a20 */ /* 0x008fe20000410000 */
[----:B------:R-:W-:Y:S02]  /*13e20*/  FSEL R69, R69, -INF , !P3 ;  /* 0xff80000045457808 */ /* 0x000fe40005800000 */
[----:B------:R-:W-:Y:S01]  /*13e30*/  FSEL R161, R67, -INF , !P2 ;  /* 0xff80000043a17808 */ /* 0x000fe20005000000 */
[----:B------:R-:W3:Y:S01]  /*13e40*/  MUFU.TANH R28, R21 ;  /* 0x00000015001c7308 */ /* 0x000ee20000002400 */
[----:B------:R-:W-:-:S02]  /*13e50*/  ISETP.GE.AND P3, PT, R7, R4, PT ;  /* 0x000000040700720c */ /* 0x000fc40003f66270 */
[----:B------:R-:W-:Y:S02]  /*13e60*/  ISETP.GE.AND P2, PT, R7, R2, PT ;  /* 0x000000020700720c */ /* 0x000fe40003f46270 */
[----:B------:R-:W-:Y:S02]  /*13e70*/  IADD3 R7, R0, 0xd9, RZ ;  /* 0x000000d900077810 */ /* 0x000fe40007ffe0ff */
[----:B--2---:R-:W-:Y:S01]  /*13e80*/  FSEL R75, R61, -INF , !P3 ;  /* 0xff8000003d4b7808 */ /* 0x004fe20005800000 */
[----:B------:R2:W2:Y:S01]  /*13e90*/  MUFU.TANH R21, R12 ;  /* 0x0000000c00157308 */ /* 0x0004a20000002400 */
[----:B-1----:R-:W-:Y:S01]  /*13ea0*/  FMUL.FTZ R8, R17, c[0x0][0x2ec] ;  /* 0x0000bb0011087a20 */ /* 0x002fe20000410000 */
[----:B----4-:R-:W-:Y:S02]  /*13eb0*/  FSEL R191, R53, -INF , !P2 ;  /* 0xff80000035bf7808 */ /* 0x010fe40005000000 */
[C---:B------:R-:W-:Y:S02]  /*13ec0*/  ISETP.GE.AND P3, PT, R7.reuse, R4, PT ;  /* 0x000000040700720c */ /* 0x040fe40003f66270 */
[----:B------:R-:W-:Y:S01]  /*13ed0*/  ISETP.GE.AND P2, PT, R7, R2, PT ;  /* 0x000000020700720c */ /* 0x000fe20003f46270 */
[----:B------:R-:W-:Y:S01]  /*13ee0*/  FMUL.FTZ R7, R19, c[0x0][0x2ec] ;  /* 0x0000bb0013077a20 */ /* 0x000fe20000410000 */
[----:B------:R-:W-:Y:S01]  /*13ef0*/  FSEL R67, R65, -INF , !P4 ;  /* 0xff80000041437808 */ /* 0x000fe20006000000 */
[----:B------:R-:W-:Y:S01]  /*13f00*/  MUFU.TANH R36, R11 ;  /* 0x0000000b00247308 */ /* 0x000fe20000002400 */
[----:B------:R-:W-:-:S02]  /*13f10*/  ISETP.GE.AND P4, PT, R5, R4, PT ;  /* 0x000000040500720c */ /* 0x000fc40003f86270 */
[----:B------:R-:W-:Y:S02]  /*13f20*/  IADD3 R5, R0, 0xe1, RZ ;  /* 0x000000e100057810 */ /* 0x000fe40007ffe0ff */
[----:B-----5:R-:W-:Y:S01]  /*13f30*/  FSEL R104, R47, -INF , !P4 ;  /* 0xff8000002f687808 */ /* 0x020fe20006000000 */
[----:B--2---:R-:W-:Y:S02]  /*13f40*/  FMUL.FTZ R12, R25, c[0x0][0x2ec] ;  /* 0x0000bb00190c7a20 */ /* 0x004fe40000410000 */
[----:B------:R1:W2:Y:S01]  /*13f50*/  MUFU.TANH R10, R7 ;  /* 0x00000007000a7308 */ /* 0x0002a20000002400 */
[----:B---3--:R-:W-:Y:S02]  /*13f60*/  FSEL R194, R28, -INF , !P1 ;  /* 0xff8000001cc27808 */ /* 0x008fe40004800000 */
[C---:B------:R-:W-:Y:S02]  /*13f70*/  ISETP.GE.AND P4, PT, R5.reuse, R4, PT ;  /* 0x000000040500720c */ /* 0x040fe40003f86270 */
[----:B------:R-:W-:-:S02]  /*13f80*/  ISETP.GE.AND P1, PT, R5, R2, PT ;  /* 0x000000020500720c */ /* 0x000fc40003f26270 */
[C---:B------:R-:W-:Y:S01]  /*13f90*/  IADD3 R5, R0.reuse, 0xf1, RZ ;  /* 0x000000f100057810 */ /* 0x040fe20007ffe0ff */
[----:B------:R-:W3:Y:S01]  /*13fa0*/  MUFU.TANH R14, R12 ;  /* 0x0000000c000e7308 */ /* 0x000ee20000002400 */
[----:B------:R-:W-:Y:S02]  /*13fb0*/  FSEL R117, R29, -INF , !P3 ;  /* 0xff8000001d757808 */ /* 0x000fe40005800000 */
[----:B------:R-:W-:Y:S02]  /*13fc0*/  FSEL R199, R21, -INF , !P1 ;  /* 0xff80000015c77808 */ /* 0x000fe40004800000 */
[----:B------:R-:W-:Y:S02]  /*13fd0*/  ISETP.GE.AND P1, PT, R5, R2, PT ;  /* 0x000000020500720c */ /* 0x000fe40003f26270 */
[----:B------:R-:W-:Y:S01]  /*13fe0*/  FSEL R198, R23, -INF , !P2 ;  /* 0xff80000017c67808 */ /* 0x000fe20005000000 */
[----:B------:R4:W5:Y:S01]  /*13ff0*/  MUFU.TANH R12, R8 ;  /* 0x00000008000c7308 */ /* 0x0009620000002400 */
[----:B-1----:R-:W-:-:S02]  /*14000*/  IADD3 R7, R0, 0xe9, RZ ;  /* 0x000000e900077810 */ /* 0x002fc40007ffe0ff */
[----:B--2---:R-:W-:Y:S02]  /*14010*/  FSEL R202, R10, -INF , !P1 ;  /* 0xff8000000aca7808 */ /* 0x004fe40004800000 */
[C---:B------:R-:W-:Y:S02]  /*14020*/  ISETP.GE.AND P3, PT, R7.reuse, R4, PT ;  /* 0x000000040700720c */ /* 0x040fe40003f66270 */
[----:B------:R-:W-:Y:S02]  /*14030*/  ISETP.GE.AND P2, PT, R7, R2, PT ;  /* 0x000000020700720c */ /* 0x000fe40003f46270 */
[----:B---3--:R-:W-:Y:S02]  /*14040*/  FSEL R186, R14, -INF , !P3 ;  /* 0xff8000000eba7808 */ /* 0x008fe40005800000 */
[-C--:B------:R-:W-:Y:S01]  /*14050*/  ISETP.GE.AND P3, PT, R0, R4.reuse, PT ;  /* 0x000000040000720c */ /* 0x080fe20003f66270 */
[----:B------:R-:W-:Y:S01]  /*14060*/  MUFU.TANH R14, R9 ;  /* 0x00000009000e7308 */ /* 0x000fe20000002400 */
[----:B------:R-:W-:-:S02]  /*14070*/  ISETP.GE.AND P5, PT, R5, R4, PT ;  /* 0x000000040500720c */ /* 0x000fc40003fa6270 */
[----:B------:R-:W-:Y:S01]  /*14080*/  ISETP.GE.AND P1, PT, R15, R4, PT ;  /* 0x000000040f00720c */ /* 0x000fe20003f26270 */
[----:B----4-:R-:W-:Y:S01]  /*14090*/  FMUL.FTZ R8, R33, c[0x0][0x2ec] ;  /* 0x0000bb0021087a20 */ /* 0x010fe20000410000 */
[C-C-:B------:R-:W-:Y:S02]  /*140a0*/  LOP3.LUT R7, R6.reuse, 0x8, R44.reuse, 0xfe, !PT ;  /* 0x0000000806077812 */ /* 0x140fe400078efe2c */
[----:B------:R-:W-:Y:S02]  /*140b0*/  LOP3.LUT R5, R6, 0x10, R44, 0xfe, !PT ;  /* 0x0000001006057812 */ /* 0x000fe400078efe2c */
[----:B------:R-:W-:Y:S01]  /*140c0*/  FSEL R29, R201, -INF , !P3 ;  /* 0xff800000c91d7808 */ /* 0x000fe20005800000 */
[----:B------:R-:W1:Y:S01]  /*140d0*/  MUFU.TANH R8, R8 ;  /* 0x0000000800087308 */ /* 0x000e620000002400 */
[----:B------:R-:W-:Y:S02]  /*140e0*/  FSEL R135, R22, -INF , !P4 ;  /* 0xff80000016877808 */ /* 0x000fe40006000000 */
[----:B------:R-:W-:-:S02]  /*140f0*/  FSEL R200, R13, -INF , !P2 ;  /* 0xff8000000dc87808 */ /* 0x000fc40005000000 */
[-C--:B------:R-:W-:Y:S01]  /*14100*/  ISETP.GE.AND P4, PT, R0, R2.reuse, PT ;  /* 0x000000020000720c */ /* 0x080fe20003f86270 */
[----:B------:R-:W-:Y:S01]  /*14110*/  FMUL.FTZ R0, R72, c[0x0][0x2ec] ;  /* 0x0000bb0048007a20 */ /* 0x000fe20000410000 */
[----:B------:R-:W-:Y:S02]  /*14120*/  ISETP.GE.AND P2, PT, R7, R2, PT ;  /* 0x000000020700720c */ /* 0x000fe40003f46270 */
[-C--:B------:R-:W-:Y:S01]  /*14130*/  ISETP.GE.AND P3, PT, R5, R4.reuse, PT ;  /* 0x000000040500720c */ /* 0x080fe20003f66270 */
[----:B------:R2:W3:Y:S01]  /*14140*/  MUFU.TANH R28, R0 ;  /* 0x00000000001c7308 */ /* 0x0004e20000002400 */
[----:B-----5:R-:W-:Y:S02]  /*14150*/  FSEL R197, R12, -INF , !P5 ;  /* 0xff8000000cc57808 */ /* 0x020fe40006800000 */
[----:B------:R-:W-:Y:S01]  /*14160*/  ISETP.GE.AND P5, PT, R7, R4, PT ;  /* 0x000000040700720c */ /* 0x000fe20003fa6270 */
[----:B------:R-:W-:Y:S01]  /*14170*/  FMUL.FTZ R7, R74, c[0x0][0x2ec] ;  /* 0x0000bb004a077a20 */ /* 0x000fe20000410000 */
[----:B------:R-:W-:-:S02]  /*14180*/  FSEL R59, R222, -INF , !P4 ;  /* 0xff800000de3b7808 */ /* 0x000fc40006000000 */
[----:B-1----:R-:W-:Y:S01]  /*14190*/  FSEL R201, R8, -INF , !P1 ;  /* 0xff80000008c97808 */ /* 0x002fe20004800000 */
[----:B------:R1:W4:Y:S01]  /*141a0*/  MUFU.TANH R11, R7 ;  /* 0x00000007000b7308 */ /* 0x0003220000002400 */
[----:B------:R-:W-:Y:S02]  /*141b0*/  ISETP.GE.AND P1, PT, R5, R2, PT ;  /* 0x000000020500720c */ /* 0x000fe40003f26270 */
[--C-:B------:R-:W-:Y:S02]  /*141c0*/  LOP3.LUT R5, R6, 0x18, R44.reuse, 0xfe, !PT ;  /* 0x0000001806057812 */ /* 0x100fe400078efe2c */
[----:B------:R-:W-:Y:S02]  /*141d0*/  FSEL R61, R220, -INF , !P2 ;  /* 0xff800000dc3d7808 */ /* 0x000fe40005000000 */
[C---:B------:R-:W-:Y:S02]  /*141e0*/  ISETP.GE.AND P4, PT, R5.reuse, R4, PT ;  /* 0x000000040500720c */ /* 0x040fe40003f86270 */
[----:B------:R-:W-:Y:S01]  /*141f0*/  ISETP.GE.AND P2, PT, R5, R2, PT ;  /* 0x000000020500720c */ /* 0x000fe20003f46270 */
[----:B------:R-:W-:Y:S01]  /*14200*/  FMUL.FTZ R5, R68, c[0x0][0x2ec] ;  /* 0x0000bb0044057a20 */ /* 0x000fe20000410000 */
[----:B--2---:R-:W-:-:S02]  /*14210*/  LOP3.LUT R0, R6, 0x38, R44, 0xfe, !PT ;  /* 0x0000003806007812 */ /* 0x004fc400078efe2c */
[----:B------:R-:W-:Y:S01]  /*14220*/  FSEL R31, R219, -INF , !P3 ;  /* 0xff800000db1f7808 */ /* 0x000fe20005800000 */
[----:B------:R2:W5:Y:S01]  /*14230*/  MUFU.TANH R8, R5 ;  /* 0x0000000500087308 */ /* 0x0005620000002400 */
[----:B------:R-:W-:Y:S01]  /*14240*/  FSEL R63, R218, -INF , !P1 ;  /* 0xff800000da3f7808 */ /* 0x000fe20004800000 */
[----:B-1----:R-:W-:Y:S01]  /*14250*/  FMUL.FTZ R7, R70, c[0x0][0x2ec] ;  /* 0x0000bb0046077a20 */ /* 0x002fe20000410000 */
[C---:B------:R-:W-:Y:S02]  /*14260*/  ISETP.GE.AND P3, PT, R0.reuse, R4, PT ;  /* 0x000000040000720c */ /* 0x040fe40003f66270 */
[----:B------:R-:W-:Y:S02]  /*14270*/  ISETP.GE.AND P1, PT, R0, R2, PT ;  /* 0x000000020000720c */ /* 0x000fe40003f26270 */
[----:B------:R-:W-:Y:S01]  /*14280*/  LOP3.LUT R0, R6, 0x40, R44, 0xfe, !PT ;  /* 0x0000004006007812 */ /* 0x000fe200078efe2c */
[----:B------:R1:W1:Y:S01]  /*14290*/  MUFU.TANH R13, R7 ;  /* 0x00000007000d7308 */ /* 0x0002620000002400 */
[----:B------:R-:W-:-:S02]  /*142a0*/  FSEL R33, R217, -INF , !P4 ;  /* 0xff800000d9217808 */ /* 0x000fc40006000000 */
[----:B------:R-:W-:Y:S02]  /*142b0*/  FSEL R65, R215, -INF , !P2 ;  /* 0xff800000d7417808 */ /* 0x000fe40005000000 */
[----:B------:R-:W-:Y:S02]  /*142c0*/  FSEL R37, R214, -INF , !P3 ;  /* 0xff800000d6257808 */ /* 0x000fe40005800000 */
[----:B------:R-:W-:Y:S02]  /*142d0*/  ISETP.GE.AND P4, PT, R0, R4, PT ;  /* 0x000000040000720c */ /* 0x000fe40003f86270 */
[----:B--2---:R-:W-:Y:S02]  /*142e0*/  LOP3.LUT R5, R6, 0x48, R44, 0xfe, !PT ;  /* 0x0000004806057812 */ /* 0x004fe400078efe2c */
[----:B------:R-:W-:Y:S02]  /*142f0*/  ISETP.GE.AND P2, PT, R0, R2, PT ;  /* 0x000000020000720c */ /* 0x000fe40003f46270 */
[----:B------:R-:W-:-:S02]  /*14300*/  ISETP.GE.AND P3, PT, R5, R4, PT ;  /* 0x000000040500720c */ /* 0x000fc40003f66270 */
[--C-:B------:R-:W-:Y:S01]  /*14310*/  LOP3.LUT R0, R6, 0x50, R44.reuse, 0xfe, !PT ;  /* 0x0000005006007812 */ /* 0x100fe200078efe2c */
[----:B-1----:R-:W-:Y:S01]  /*14320*/  FMUL.FTZ R7, R64, c[0x0][0x2ec] ;  /* 0x0000bb0040077a20 */ /* 0x002fe20000410000 */
[----:B------:R-:W-:Y:S02]  /*14330*/  FSEL R64, R213, -INF , !P1 ;  /* 0xff800000d5407808 */ /* 0x000fe40004800000 */
[----:B------:R-:W-:Y:S01]  /*14340*/  ISETP.GE.AND P1, PT, R5, R2, PT ;  /* 0x000000020500720c */ /* 0x000fe20003f26270 */
[----:B------:R1:W-:Y:S01]  /*14350*/  MUFU.TANH R27, R7 ;  /* 0x00000007001b7308 */ /* 0x0003e20000002400 */
[----:B------:R-:W-:Y:S02]  /*14360*/  LOP3.LUT R5, R6, 0x58, R44, 0xfe, !PT ;  /* 0x0000005806057812 */ /* 0x000fe400078efe2c */
[----:B------:R-:W-:Y:S02]  /*14370*/  FSEL R38, R212, -INF , !P4 ;  /* 0xff800000d4267808 */ /* 0x000fe40006000000 */
[----:B------:R-:W-:-:S02]  /*14380*/  FSEL R68, R209, -INF , !P2 ;  /* 0xff800000d1447808 */ /* 0x000fc40005000000 */
[----:B------:R-:W-:Y:S02]  /*14390*/  FSEL R39, R208, -INF , !P3 ;  /* 0xff800000d0277808 */ /* 0x000fe40005800000 */
[C---:B------:R-:W-:Y:S02]  /*143a0*/  ISETP.GE.AND P4, PT, R0.reuse, R4, PT ;  /* 0x000000040000720c */ /* 0x040fe40003f86270 */
[----:B------:R-:W-:Y:S02]  /*143b0*/  ISETP.GE.AND P2, PT, R0, R2, PT ;  /* 0x000000020000720c */ /* 0x000fe40003f46270 */
[----:B------:R-:W-:Y:S02]  /*143c0*/  ISETP.GE.AND P3, PT, R5, R4, PT ;  /* 0x000000040500720c */ /* 0x000fe40003f66270 */
[----:B------:R-:W-:Y:S01]  /*143d0*/  LOP3.LUT R0, R6, 0x60, R44, 0xfe, !PT ;  /* 0x0000006006007812 */ /* 0x000fe200078efe2c */
[----:B-1----:R-:W-:Y:S01]  /*143e0*/  FMUL.FTZ R7, R66, c[0x0][0x2ec] ;  /* 0x0000bb0042077a20 */ /* 0x002fe20000410000 */
[----:B------:R-:W-:-:S02]  /*143f0*/  FSEL R66, R207, -INF , !P1 ;  /* 0xff800000cf427808 */ /* 0x000fc40004800000 */
[----:B------:R-:W-:Y:S01]  /*14400*/  ISETP.GE.AND P1, PT, R5, R2, PT ;  /* 0x000000020500720c */ /* 0x000fe20003f26270 */
[----:B------:R-:W-:Y:S01]  /*14410*/  FMUL.FTZ R5, R60, c[0x0][0x2ec] ;  /* 0x0000bb003c057a20 */ /* 0x000fe20000410000 */
[----:B------:R-:W-:Y:S01]  /*14420*/  FSEL R41, R206, -INF , !P4 ;  /* 0xff800000ce297808 */ /* 0x000fe20006000000 */
[----:B------:R1:W-:Y:S01]  /*14430*/  MUFU.TANH R25, R7 ;  /* 0x0000000700197308 */ /* 0x0003e20000002400 */
[----:B------:R-:W-:Y:S02]  /*14440*/  FSEL R70, R205, -INF , !P2 ;  /* 0xff800000cd467808 */ /* 0x000fe40005000000 */
[C---:B------:R-:W-:Y:S02]  /*14450*/  ISETP.GE.AND P4, PT, R0.reuse, R4, PT ;  /* 0x000000040000720c */ /* 0x040fe40003f86270 */
[----:B------:R-:W-:Y:S02]  /*14460*/  ISETP.GE.AND P2, PT, R0, R2, PT ;  /* 0x000000020000720c */ /* 0x000fe40003f46270 */
[----:B------:R-:W-:Y:S01]  /*14470*/  LOP3.LUT R0, R6, 0x68, R44, 0xfe, !PT ;  /* 0x0000006806007812 */ /* 0x000fe200078efe2c */
[----:B------:R2:W-:Y:S01]  /*14480*/  MUFU.TANH R23, R5 ;  /* 0x0000000500177308 */ /* 0x0005e20000002400 */
[----:B------:R-:W-:-:S02]  /*14490*/  FSEL R43, R204, -INF , !P3 ;  /* 0xff800000cc2b7808 */ /* 0x000fc40005800000 */
[----:B------:R-:W-:Y:S02]  /*144a0*/  FSEL R72, R203, -INF , !P1 ;  /* 0xff800000cb487808 */ /* 0x000fe40004800000 */
[----:B------:R-:W-:Y:S02]  /*144b0*/  FSEL R47, R196, -INF , !P4 ;  /* 0xff800000c42f7808 */ /* 0x000fe40006000000 */
[----:B------:R-:W-:Y:S01]  /*144c0*/  FSEL R74, R195, -INF , !P2 ;  /* 0xff800000c34a7808 */ /* 0x000fe20005000000 */
[----:B-1----:R-:W-:Y:S01]  /*144d0*/  FMUL.FTZ R7, R62, c[0x0][0x2ec] ;  /* 0x0000bb003e077a20 */ /* 0x002fe20000410000 */
[C---:B------:R-:W-:Y:S02]  /*144e0*/  ISETP.GE.AND P3, PT, R0.reuse, R4, PT ;  /* 0x000000040000720c */ /* 0x040fe40003f66270 */
[----:B------:R-:W-:Y:S01]  /*144f0*/  ISETP.GE.AND P1, PT, R0, R2, PT ;  /* 0x000000020000720c */ /* 0x000fe20003f26270 */
[----:B------:R1:W1:Y:S01]  /*14500*/  MUFU.TANH R22, R7 ;  /* 0x0000000700167308 */ /* 0x0002620000002400 */
[----:B------:R-:W-:-:S02]  /*14510*/  LOP3.LUT R0, R6, 0x78, R44, 0xfe, !PT ;  /* 0x0000007806007812 */ /* 0x000fc400078efe2c */
[----:B------:R-:W-:Y:S02]  /*14520*/  FSEL R49, R193, -INF , !P3 ;  /* 0xff800000c1317808 */ /* 0x000fe40005800000 */
[--C-:B--2---:R-:W-:Y:S02]  /*14530*/  LOP3.LUT R5, R6, 0x70, R44.reuse, 0xfe, !PT ;  /* 0x0000007006057812 */ /* 0x104fe400078efe2c */
[----:B------:R-:W-:Y:S02]  /*14540*/  FSEL R76, R192, -INF , !P1 ;  /* 0xff800000c04c7808 */ /* 0x000fe40004800000 */
[C---:B------:R-:W-:Y:S02]  /*14550*/  ISETP.GE.AND P4, PT, R5.reuse, R4, PT ;  /* 0x000000040500720c */ /* 0x040fe40003f86270 */
[----:B------:R-:W-:Y:S02]  /*14560*/  ISETP.GE.AND P2, PT, R5, R2, PT ;  /* 0x000000020500720c */ /* 0x000fe40003f46270 */
[----:B------:R-:W-:-:S02]  /*14570*/  LOP3.LUT R5, R6, 0x80, R44, 0xfe, !PT ;  /* 0x0000008006057812 */ /* 0x000fc400078efe2c */
[----:B------:R-:W-:Y:S01]  /*14580*/  FSEL R51, R187, -INF , !P4 ;  /* 0xff800000bb337808 */ /* 0x000fe20006000000 */
[----:B-1----:R-:W-:Y:S01]  /*14590*/  FMUL.FTZ R7, R52, c[0x0][0x2ec] ;  /* 0x0000bb0034077a20 */ /* 0x002fe20000410000 */
[----:B------:R-:W-:Y:S02]  /*145a0*/  FSEL R78, R162, -INF , !P2 ;  /* 0xff800000a24e7808 */ /* 0x000fe40005000000 */
[C---:B------:R-:W-:Y:S01]  /*145b0*/  ISETP.GE.AND P3, PT, R0.reuse, R4, PT ;  /* 0x000000040000720c */ /* 0x040fe20003f66270 */
[----:B------:R1:W2:Y:S01]  /*145c0*/  MUFU.TANH R12, R7 ;  /* 0x00000007000c7308 */ /* 0x0002a20000002400 */
[----:B------:R-:W-:Y:S02]  /*145d0*/  ISETP.GE.AND P1, PT, R0, R2, PT ;  /* 0x000000020000720c */ /* 0x000fe40003f26270 */
[C---:B------:R-:W-:Y:S02]  /*145e0*/  ISETP.GE.AND P4, PT, R5.reuse, R4, PT ;  /* 0x000000040500720c */ /* 0x040fe40003f86270 */
[----:B------:R-:W-:Y:S01]  /*145f0*/  ISETP.GE.AND P2, PT, R5, R2, PT ;  /* 0x000000020500720c */ /* 0x000fe20003f46270 */
[----:B------:R-:W-:Y:S01]  /*14600*/  FMUL.FTZ R5, R48, c[0x0][0x2ec] ;  /* 0x0000bb0030057a20 */ /* 0x000fe20000410000 */
[----:B------:R-:W-:-:S02]  /*14610*/  LOP3.LUT R0, R6, 0x88, R44, 0xfe, !PT ;  /* 0x0000008806007812 */ /* 0x000fc400078efe2c */
[----:B------:R-:W-:Y:S01]  /*14620*/  FSEL R52, R159, -INF , !P3 ;  /* 0xff8000009f347808 */ /* 0x000fe20005800000 */
[----:B------:R2:W-:Y:S01]  /*14630*/  MUFU.TANH R19, R5 ;  /* 0x0000000500137308 */ /* 0x0005e20000002400 */
[----:B------:R-:W-:Y:S02]  /*14640*/  FSEL R103, R158, -INF , !P1 ;  /* 0xff8000009e677808 */ /* 0x000fe40004800000 */
[C---:B------:R-:W-:Y:S02]  /*14650*/  ISETP.GE.AND P3, PT, R0.reuse, R4, PT ;  /* 0x000000040000720c */ /* 0x040fe40003f66270 */
[----:B------:R-:W-:Y:S01]  /*14660*/  ISETP.GE.AND P1, PT, R0, R2, PT ;  /* 0x000000020000720c */ /* 0x000fe20003f26270 */
[----:B-1----:R-:W-:Y:S01]  /*14670*/  FMUL.FTZ R7, R54, c[0x0][0x2ec] ;  /* 0x0000bb0036077a20 */ /* 0x002fe20000410000 */
[----:B------:R-:W-:Y:S02]  /*14680*/  LOP3.LUT R0, R6, 0x90, R44, 0xfe, !PT ;  /* 0x0000009006007812 */ /* 0x000fe400078efe2c */
[----:B------:R-:W-:Y:S01]  /*14690*/  FSEL R48, R155, -INF , !P4 ;  /* 0xff8000009b307808 */ /* 0x000fe20006000000 */
[----:B------:R1:W1:Y:S01]  /*146a0*/  MUFU.TANH R21, R7 ;  /* 0x0000000700157308 */ /* 0x0002620000002400 */
[----:B------:R-:W-:-:S02]  /*146b0*/  FSEL R108, R152, -INF , !P2 ;  /* 0xff800000986c7808 */ /* 0x000fc40005000000 */
[----:B------:R-:W-:Y:S02]  /*146c0*/  FSEL R53, R130, -INF , !P3 ;  /* 0xff80000082357808 */ /* 0x000fe40005800000 */
[----:B------:R-:W-:Y:S02]  /*146d0*/  FSEL R110, R127, -INF , !P1 ;  /* 0xff8000007f6e7808 */ /* 0x000fe40004800000 */
[----:B--2---:R-:W-:Y:S02]  /*146e0*/  LOP3.LUT R5, R6, 0x98, R44, 0xfe, !PT ;  /* 0x0000009806057812 */ /* 0x004fe400078efe2c */
[C---:B------:R-:W-:Y:S02]  /*146f0*/  ISETP.GE.AND P4, PT, R0.reuse, R4, PT ;  /* 0x000000040000720c */ /* 0x040fe40003f86270 */
[----:B------:R-:W-:Y:S02]  /*14700*/  ISETP.GE.AND P2, PT, R0, R2, PT ;  /* 0x000000020000720c */ /* 0x000fe40003f46270 */
[----:B------:R-:W-:-:S02]  /*14710*/  ISETP.GE.AND P3, PT, R5, R4, PT ;  /* 0x000000040500720c */ /* 0x000fc40003f66270 */
[----:B------:R-:W-:Y:S01]  /*14720*/  ISETP.GE.AND P1, PT, R5, R2, PT ;  /* 0x000000020500720c */ /* 0x000fe20003f26270 */
[----:B-1----:R-:W-:Y:S01]  /*14730*/  FMUL.FTZ R7, R50, c[0x0][0x2ec] ;  /* 0x0000bb0032077a20 */ /* 0x002fe20000410000 */
[C-C-:B------:R-:W-:Y:S02]  /*14740*/  LOP3.LUT R0, R6.reuse, 0xa0, R44.reuse, 0xfe, !PT ;  /* 0x000000a006007812 */ /* 0x140fe400078efe2c */
[----:B------:R-:W-:Y:S01]  /*14750*/  LOP3.LUT R5, R6, 0xa8, R44, 0xfe, !PT ;  /* 0x000000a806057812 */ /* 0x000fe200078efe2c */
[----:B------:R1:W2:Y:S01]  /*14760*/  MUFU.TANH R10, R7 ;  /* 0x00000007000a7308 */ /* 0x0002a20000002400 */
[----:B------:R-:W-:Y:S02]  /*14770*/  FSEL R112, R120, -INF , !P2 ;  /* 0xff80000078707808 */ /* 0x000fe40005000000 */
[----:B------:R-:W-:Y:S02]  /*14780*/  FSEL R54, R118, -INF , !P3 ;  /* 0xff80000076367808 */ /* 0x000fe40005800000 */
[----:B------:R-:W-:-:S02]  /*14790*/  FSEL R114, R114, -INF , !P1 ;  /* 0xff80000072727808 */ /* 0x000fc40004800000 */
[----:B------:R-:W-:Y:S02]  /*147a0*/  ISETP.GE.AND P2, PT, R0, R2, PT ;  /* 0x000000020000720c */ /* 0x000fe40003f46270 */
[C---:B------:R-:W-:Y:S02]  /*147b0*/  ISETP.GE.AND P3, PT, R5.reuse, R4, PT ;  /* 0x000000040500720c */ /* 0x040fe40003f66270 */
[----:B------:R-:W-:Y:S01]  /*147c0*/  ISETP.GE.AND P1, PT, R5, R2, PT ;  /* 0x000000020500720c */ /* 0x000fe20003f26270 */
[----:B------:R-:W-:Y:S01]  /*147d0*/  FMUL.FTZ R5, R40, c[0x0][0x2ec] ;  /* 0x0000bb0028057a20 */ /* 0x000fe20000410000 */
[----:B------:R-:W-:Y:S02]  /*147e0*/  FSEL R55, R124, -INF , !P4 ;  /* 0xff8000007c377808 */ /* 0x000fe40006000000 */
[----:B------:R-:W-:Y:S01]  /*147f0*/  ISETP.GE.AND P4, PT, R0, R4, PT ;  /* 0x000000040000720c */ /* 0x000fe20003f86270 */
[----:B-1----:R-:W-:Y:S01]  /*14800*/  FMUL.FTZ R7, R56, c[0x0][0x2ec] ;  /* 0x0000bb0038077a20 */ /* 0x002fe20000410000 */
[----:B------:R-:W-:-:S02]  /*14810*/  FSEL R118, R14, -INF , !P2 ;  /* 0xff8000000e767808 */ /* 0x000fc40005000000 */
[----:B------:R-:W-:Y:S01]  /*14820*/  LOP3.LUT R0, R6, 0xb0, R44, 0xfe, !PT ;  /* 0x000000b006007812 */ /* 0x000fe200078efe2c */
[----:B------:R1:W-:Y:S01]  /*14830*/  MUFU.TANH R17, R7 ;  /* 0x0000000700117308 */ /* 0x0003e20000002400 */
[----:B------:R-:W-:Y:S02]  /*14840*/  FSEL R50, R36, -INF , !P4 ;  /* 0xff80000024327808 */ /* 0x000fe40006000000 */
[----:B------:R-:W-:Y:S02]  /*14850*/  ISETP.GE.AND P4, PT, R0, R4, PT ;  /* 0x000000040000720c */ /* 0x000fe40003f86270 */
[----:B---3--:R-:W-:Y:S02]  /*14860*/  FSEL R40, R28, -INF , !P3 ;  /* 0xff8000001c287808 */ /* 0x008fe40005800000 */
[----:B----4-:R-:W-:Y:S01]  /*14870*/  FSEL R120, R11, -INF , !P1 ;  /* 0xff8000000b787808 */ /* 0x010fe20004800000 */
[----:B------:R3:W-:Y:S01]  /*14880*/  MUFU.TANH R14, R5 ;  /* 0x00000005000e7308 */ /* 0x0007e20000002400 */
[----:B------:R-:W-:-:S02]  /*14890*/  ISETP.GE.AND P2, PT, R0, R2, PT ;  /* 0x000000020000720c */ /* 0x000fc40003f46270 */
[--C-:B------:R-:W-:Y:S02]  /*148a0*/  LOP3.LUT R0, R6, 0xc0, R44.reuse, 0xfe, !PT ;  /* 0x000000c006007812 */ /* 0x100fe400078efe2c */
[----:B-----5:R-:W-:Y:S01]  /*148b0*/  FSEL R36, R8, -INF , !P4 ;  /* 0xff80000008247808 */ /* 0x020fe20006000000 */
[----:B------:R-:W-:Y:S01]  /*148c0*/  FMUL.FTZ R8, R24, c[0x0][0x2ec] ;  /* 0x0000bb0018087a20 */ /* 0x000fe20000410000 */
[----:B------:R-:W-:Y:S01]  /*148d0*/  FSEL R124, R13, -INF , !P2 ;  /* 0xff8000000d7c7808 */ /* 0x000fe20005000000 */
[----:B-1----:R-:W-:Y:S01]  /*148e0*/  FMUL.FTZ R7, R58, c[0x0][0x2ec] ;  /* 0x0000bb003a077a20 */ /* 0x002fe20000410000 */
[C---:B------:R-:W-:Y:S01]  /*148f0*/  ISETP.GE.AND P4, PT, R0.reuse, R4, PT ;  /* 0x000000040000720c */ /* 0x040fe20003f86270 */
[----:B------:R-:W-:Y:S01]  /*14900*/  MUFU.TANH R13, R8 ;  /* 0x00000008000d7308 */ /* 0x000fe20000002400 */
[----:B------:R-:W-:Y:S02]  /*14910*/  ISETP.GE.AND P2, PT, R0, R2, PT ;  /* 0x000000020000720c */ /* 0x000fe40003f46270 */
[----:B------:R-:W-:-:S02]  /*14920*/  LOP3.LUT R0, R6, 0xd0, R44, 0xfe, !PT ;  /* 0x000000d006007812 */ /* 0x000fc400078efe2c */
[----:B------:R-:W-:Y:S02]  /*14930*/  FSEL R130, R22, -INF , !P2 ;  /* 0xff80000016827808 */ /* 0x000fe40005000000 */
[--C-:B---3--:R-:W-:Y:S01]  /*14940*/  LOP3.LUT R5, R6, 0xb8, R44.reuse, 0xfe, !PT ;  /* 0x000000b806057812 */ /* 0x108fe200078efe2c */
[----:B------:R1:W3:Y:S01]  /*14950*/  MUFU.TANH R9, R7 ;  /* 0x0000000700097308 */ /* 0x0002e20000002400 */
[----:B------:R-:W-:Y:S02]  /*14960*/  ISETP.GE.AND P2, PT, R0, R2, PT ;  /* 0x000000020000720c */ /* 0x000fe40003f46270 */
[C---:B------:R-:W-:Y:S02]  /*14970*/  ISETP.GE.AND P3, PT, R5.reuse, R4, PT ;  /* 0x000000040500720c */ /* 0x040fe40003f66270 */
[----:B------:R-:W-:Y:S02]  /*14980*/  ISETP.GE.AND P1, PT, R5, R2, PT ;  /* 0x000000020500720c */ /* 0x000fe40003f26270 */
[----:B------:R-:W-:-:S02]  /*14990*/  LOP3.LUT R5, R6, 0xc8, R44, 0xfe, !PT ;  /* 0x000000c806057812 */ /* 0x000fc400078efe2c */
[----:B------:R-:W-:Y:S02]  /*149a0*/  FSEL R27, R27, -INF , !P3 ;  /* 0xff8000001b1b7808 */ /* 0x000fe40005800000 */
[----:B------:R-:W-:Y:S02]  /*149b0*/  FSEL R127, R25, -INF , !P1 ;  /* 0xff800000197f7808 */ /* 0x000fe40004800000 */
[C---:B------:R-:W-:Y:S02]  /*149c0*/  ISETP.GE.AND P3, PT, R5.reuse, R4, PT ;  /* 0x000000040500720c */ /* 0x040fe40003f66270 */
[----:B------:R-:W-:Y:S01]  /*149d0*/  ISETP.GE.AND P1, PT, R5, R2, PT ;  /* 0x000000020500720c */ /* 0x000fe20003f26270 */
[----:B-1----:R-:W-:Y:S01]  /*149e0*/  FMUL.FTZ R7, R42, c[0x0][0x2ec] ;  /* 0x0000bb002a077a20 */ /* 0x002fe20000410000 */
[----:B------:R-:W-:Y:S02]  /*149f0*/  LOP3.LUT R5, R6, 0xd8, R44, 0xfe, !PT ;  /* 0x000000d806057812 */ /* 0x000fe400078efe2c */
[----:B------:R-:W-:Y:S01]  /*14a00*/  FSEL R58, R12, -INF , !P3 ;  /* 0xff8000000c3a7808 */ /* 0x000fe20005800000 */
[----:B------:R1:W4:Y:S01]  /*14a10*/  MUFU.TANH R11, R7 ;  /* 0x00000007000b7308 */ /* 0x0003220000002400 */
[----:B------:R-:W-:-:S02]  /*14a20*/  FSEL R152, R21, -INF , !P1 ;  /* 0xff80000015987808 */ /* 0x000fc40004800000 */
[C---:B------:R-:W-:Y:S02]  /*14a30*/  ISETP.GE.AND P3, PT, R5.reuse, R4, PT ;  /* 0x000000040500720c */ /* 0x040fe40003f66270 */
[----:B------:R-:W-:Y:S01]  /*14a40*/  ISETP.GE.AND P1, PT, R5, R2, PT ;  /* 0x000000020500720c */ /* 0x000fe20003f26270 */
[----:B------:R-:W-:Y:S01]  /*14a50*/  FMUL.FTZ R5, R18, c[0x0][0x2ec] ;  /* 0x0000bb0012057a20 */ /* 0x000fe20000410000 */
[----:B------:R-:W-:Y:S02]  /*14a60*/  FSEL R28, R23, -INF , !P4 ;  /* 0xff800000171c7808 */ /* 0x000fe40006000000 */
[----:B------:R-:W-:Y:S02]  /*14a70*/  ISETP.GE.AND P4, PT, R0, R4, PT ;  /* 0x000000040000720c */ /* 0x000fe40003f86270 */
[----:B--2---:R-:W-:Y:S02]  /*14a80*/  FSEL R158, R10, -INF , !P2 ;  /* 0xff8000000a9e7808 */ /* 0x004fe40005000000 */
[----:B------:R-:W-:Y:S01]  /*14a90*/  LOP3.LUT R0, R6, 0xe0, R44, 0xfe, !PT ;  /* 0x000000e006007812 */ /* 0x000fe200078efe2c */
[----:B------:R2:W-:Y:S01]  /*14aa0*/  MUFU.TANH R10, R5 ;  /* 0x00000005000a7308 */ /* 0x0005e20000002400 */
[----:B------:R-:W-:Y:S01]  /*14ab0*/  FSEL R30, R221, -INF , !P5 ;  /* 0xff800000dd1e7808 */ /* 0x000fe20006800000 */
[----:B-1----:R-:W-:Y:S01]  /*14ac0*/  FMUL.FTZ R7, R26, c[0x0][0x2ec] ;  /* 0x0000bb001a077a20 */ /* 0x002fe20000410000 */
[----:B------:R-:W-:-:S02]  /*14ad0*/  FSEL R62, R19, -INF , !P4 ;  /* 0xff800000133e7808 */ /* 0x000fc40006000000 */
[C---:B------:R-:W-:Y:S02]  /*14ae0*/  ISETP.GE.AND P5, PT, R0.reuse, R4, PT ;  /* 0x000000040000720c */ /* 0x040fe40003fa6270 */
[----:B------:R-:W-:Y:S01]  /*14af0*/  ISETP.GE.AND P2, PT, R0, R2, PT ;  /* 0x000000020000720c */ /* 0x000fe20003f46270 */
[----:B------:R1:W5:Y:S01]  /*14b00*/  MUFU.TANH R8, R7 ;  /* 0x0000000700087308 */ /* 0x0003620000002400 */
[----:B---3--:R-:W-:Y:S02]  /*14b10*/  FSEL R159, R9, -INF , !P1 ;  /* 0xff800000099f7808 */ /* 0x008fe40004800000 */
[----:B------:R-:W-:Y:S02]  /*14b20*/  LOP3.LUT R0, R6, 0xf0, R44, 0xfe, !PT ;  /* 0x000000f006007812 */ /* 0x000fe400078efe2c */
[----:B------:R-:W-:Y:S02]  /*14b30*/  FSEL R71, R17, -INF , !P3 ;  /* 0xff80000011477808 */ /* 0x000fe40005800000 */
[----:B----4-:R-:W-:-:S02]  /*14b40*/  FSEL R162, R11, -INF , !P2 ;  /* 0xff8000000ba27808 */ /* 0x010fc40005000000 */
[--C-:B--2---:R-:W-:Y:S02]  /*14b50*/  LOP3.LUT R5, R6, 0xe8, R44.reuse, 0xfe, !PT ;  /* 0x000000e806057812 */ /* 0x104fe400078efe2c */
[-C--:B------:R-:W-:Y:S02]  /*14b60*/  ISETP.GE.AND P3, PT, R0, R4.reuse, PT ;  /* 0x000000040000720c */ /* 0x080fe40003f66270 */
[C---:B------:R-:W-:Y:S02]  /*14b70*/  ISETP.GE.AND P4, PT, R5.reuse, R4, PT ;  /* 0x000000040500720c */ /* 0x040fe40003f86270 */
[-C--:B------:R-:W-:Y:S01]  /*14b80*/  ISETP.GE.AND P1, PT, R5, R2.reuse, PT ;  /* 0x000000020500720c */ /* 0x080fe20003f26270 */
[----:B-1----:R-:W-:Y:S01]  /*14b90*/  FMUL.FTZ R7, R16, c[0x0][0x2ec] ;  /* 0x0000bb0010077a20 */ /* 0x002fe20000410000 */
[--C-:B------:R-:W-:Y:S02]  /*14ba0*/  LOP3.LUT R5, R6, 0x20, R44.reuse, 0xfe, !PT ;  /* 0x0000002006057812 */ /* 0x100fe400078efe2c */
[----:B------:R-:W-:Y:S01]  /*14bb0*/  ISETP.GE.AND P2, PT, R0, R2, PT ;  /* 0x000000020000720c */ /* 0x000fe20003f46270 */
[----:B------:R1:W2:Y:S01]  /*14bc0*/  MUFU.TANH R12, R7 ;  /* 0x00000007000c7308 */ /* 0x0002a20000002400 */
[----:B------:R-:W-:-:S02]  /*14bd0*/  LOP3.LUT R0, R6, 0x28, R44, 0xfe, !PT ;  /* 0x0000002806007812 */ /* 0x000fc400078efe2c */
[----:B------:R-:W-:Y:S02]  /*14be0*/  FSEL R102, R14, -INF , !P5 ;  /* 0xff8000000e667808 */ /* 0x000fe40006800000 */
[----:B-----5:R-:W-:Y:S02]  /*14bf0*/  FSEL R187, R8, -INF , !P1 ;  /* 0xff80000008bb7808 */ /* 0x020fe40004800000 */
[-C--:B------:R-:W-:Y:S02]  /*14c00*/  ISETP.GE.AND P6, PT, R0, R4.reuse, PT ;  /* 0x000000040000720c */ /* 0x080fe40003fc6270 */
[----:B------:R-:W-:Y:S02]  /*14c10*/  LOP3.LUT R0, R6, 0xf8, R44, 0xfe, !PT ;  /* 0x000000f806007812 */ /* 0x000fe400078efe2c */
[----:B------:R-:W-:Y:S02]  /*14c20*/  FSEL R25, R224, -INF , !P6 ;  /* 0xff800000e0197808 */ /* 0x000fe40007000000 */
[----:B------:R-:W-:-:S02]  /*14c30*/  ISETP.GE.AND P1, PT, R0, R4, PT ;  /* 0x000000040000720c */ /* 0x000fc40003f26270 */
[----:B------:R-:W-:Y:S01]  /*14c40*/  LOP3.LUT P6, RZ, R188, 0x1, RZ, 0xc0, !PT ;  /* 0x00000001bcff7812 */ /* 0x000fe200078cc0ff */
[----:B-1----:R-:W-:Y:S01]  /*14c50*/  FMUL.FTZ R7, R32, c[0x0][0x2ec] ;  /* 0x0000bb0020077a20 */ /* 0x002fe20000410000 */
[----:B--2---:R-:W-:Y:S02]  /*14c60*/  FSEL R155, R12, -INF , !P3 ;  /* 0xff8000000c9b7808 */ /* 0x004fe40005800000 */
[----:B------:R-:W-:Y:S01]  /*14c70*/  FSEL R193, R10, -INF , !P2 ;  /* 0xff8000000ac17808 */ /* 0x000fe20005000000 */
[----:B------:R1:W2:Y:S02]  /*14c80*/  MUFU.TANH R9, R7 ;  /* 0x0000000700097308 */ /* 0x0002a40000002400 */
[----:B-1----:R-:W-:Y:S01]  /*14c90*/  FMUL.FTZ R7, R84, c[0x0][0x2ec] ;  /* 0x0000bb0054077a20 */ /* 0x002fe20000410000 */
[----:B------:R-:W-:Y:S02]  /*14ca0*/  FSEL R84, R13, -INF , !P4 ;  /* 0xff8000000d547808 */ /* 0x000fe40006000000 */
[----:B------:R-:W-:-:S03]  /*14cb0*/  ISETP.GE.AND P4, PT, R5, R4, PT ;  /* 0x000000040500720c */ /* 0x000fc60003f86270 */
[----:B------:R1:W3:Y:S01]  /*14cc0*/  MUFU.TANH R11, R7 ;  /* 0x00000007000b7308 */ /* 0x0002e20000002400 */
[--C-:B------:R-:W-:Y:S02]  /*14cd0*/  LOP3.LUT R5, R6, 0x30, R44.reuse, 0xfe, !PT ;  /* 0x0000003006057812 */ /* 0x100fe400078efe2c */
[----:B--2---:R-:W-:Y:S02]  /*14ce0*/  FSEL R192, R9, -INF , !P1 ;  /* 0xff80000009c07808 */ /* 0x004fe40004800000 */
[----:B------:R-:W-:Y:S01]  /*14cf0*/  ISETP.GE.AND P5, PT, R5, R4, PT ;  /* 0x000000040500720c */ /* 0x000fe20003fa6270 */
[----:B------:R-:W-:Y:S01]  /*14d00*/  FMUL.FTZ R5, R35, c[0x0][0x2ec] ;  /* 0x0000bb0023057a20 */ /* 0x000fe20000410000 */
[-C--:B------:R-:W-:Y:S02]  /*14d10*/  ISETP.GE.AND P1, PT, R0, R2.reuse, PT ;  /* 0x000000020000720c */ /* 0x080fe40003f26270 */
[C-C-:B------:R-:W-:Y:S02]  /*14d20*/  LOP3.LUT R0, R6.reuse, 0x28, R44.reuse, 0xfe, !PT ;  /* 0x0000002806007812 */ /* 0x140fe400078efe2c */
[----:B------:R-:W-:Y:S01]  /*14d30*/  LOP3.LUT R4, R6, 0x20, R44, 0xfe, !PT ;  /* 0x0000002006047812 */ /* 0x000fe200078efe2c */
[----:B------:R-:W-:Y:S01]  /*14d40*/  MUFU.TANH R5, R5 ;  /* 0x0000000500057308 */ /* 0x000fe20000002400 */
[----:B------:R-:W-:-:S02]  /*14d50*/  ISETP.GE.AND P3, PT, R0, R2, PT ;  /* 0x000000020000720c */ /* 0x000fc40003f66270 */
[----:B------:R-:W-:Y:S01]  /*14d60*/  LOP3.LUT R0, R6, 0x30, R44, 0xfe, !PT ;  /* 0x0000003006007812 */ /* 0x000fe200078efe2c */
[----:B-1----:R-:W-:Y:S01]  /*14d70*/  FMUL.FTZ R7, R34, c[0x0][0x2ec] ;  /* 0x0000bb0022077a20 */ /* 0x002fe20000410000 */
[----:B------:R-:W-:Y:S02]  /*14d80*/  FSEL R24, R226, -INF , !P4 ;  /* 0xff800000e2187808 */ /* 0x000fe40006000000 */
[-C--:B------:R-:W-:Y:S01]  /*14d90*/  ISETP.GE.AND P4, PT, R4, R2.reuse, PT ;  /* 0x000000020400720c */ /* 0x080fe20003f86270 */
[----:B------:R1:W2:Y:S01]  /*14da0*/  MUFU.TANH R8, R7 ;  /* 0x0000000700087308 */ /* 0x0002a20000002400 */
[----:B------:R-:W-:Y:S02]  /*14db0*/  ISETP.GE.AND P2, PT, R0, R2, PT ;  /* 0x000000020000720c */ /* 0x000fe40003f46270 */
[----:B---3--:R-:W-:Y:S02]  /*14dc0*/  FSEL R26, R11, -INF , !P5 ;  /* 0xff8000000b1a7808 */ /* 0x008fe40006800000 */
[----:B------:R-:W-:-:S02]  /*14dd0*/  FSEL R56, R223, -INF , !P3 ;  /* 0xff800000df387808 */ /* 0x000fc40005800000 */
[----:B------:R-:W-:Y:S01]  /*14de0*/  FSEL R42, R225, -INF , !P4 ;  /* 0xff800000e12a7808 */ /* 0x000fe20006000000 */
[----:B-1----:R-:W-:Y:S01]  /*14df0*/  FMUL.FTZ R7, R86, c[0x0][0x2ec] ;  /* 0x0000bb0056077a20 */ /* 0x002fe20000410000 */
[----:B--2---:R-:W-:Y:S02]  /*14e00*/  FSEL R195, R8, -INF , !P1 ;  /* 0xff80000008c37808 */ /* 0x004fe40004800000 */
[----:B------:R-:W-:-:S03]  /*14e10*/  ISETP.GE.AND P1, PT, R15, R2, PT ;  /* 0x000000020f00720c */ /* 0x000fc60003f26270 */
[----:B------:R-:W1:Y:S01]  /*14e20*/  MUFU.TANH R7, R7 ;  /* 0x0000000700077308 */ /* 0x000e620000002400 */
[----:B------:R-:W-:Y:S02]  /*14e30*/  FSEL R196, R5, -INF , !P1 ;  /* 0xff80000005c47808 */ /* 0x000fe40004800000 */
[----:B-1----:R-:W-:Y:S01]  /*14e40*/  FSEL R57, R7, -INF , !P2 ;  /* 0xff80000007397808 */ /* 0x002fe20005000000 */
        /* <DEDUP_REMOVED lines=9> */
[----:B------:R-:W-:-:S04]  /*14ee0*/  LOP3.LUT R6, R6, c[0x0][0x2d0], RZ, 0x3c, !PT ;  /* 0x0000b40006067a12 */ /* 0x000fc800078e3cff */
        /* <DEDUP_REMOVED lines=22> */
[----:B------:R-:W-:Y:S02]  /*15050*/  LOP3.LUT R4, R9, c[0x0][0x2d0], RZ, 0x3c, !PT ;  /* 0x0000b40009047a12 */ /* 0x000fe400078e3cff */
[----:B------:R-:W-:-:S02]  /*15060*/  ISETP.NE.AND P2, PT, RZ, c[0x0][0x2d0], PT ;  /* 0x0000b400ff007a0c */ /* 0x000fc40003f45270 */
[----:B------:R-:W-:Y:S02]  /*15070*/  ISETP.GE.AND P1, PT, R4, RZ, PT ;  /* 0x000000ff0400720c */ /* 0x000fe40003f26270 */
[----:B------:R-:W-:-:S03]  /*15080*/  LOP3.LUT R4, RZ, c[0x0][0x2d0], RZ, 0x33, !PT ;  /* 0x0000b400ff047a12 */ /* 0x000fc600078e33ff */
[----:B------:R-:W-:Y:S02]  /*15090*/  @P5 IADD3 R2, R2, 0x1, RZ ;  /* 0x0000000102025810 */ /* 0x000fe40007ffe0ff */
[----:B------:R-:W-:Y:S02]  /*150a0*/  @P4 IADD3 R0, R0, 0x1, RZ ;  /* 0x0000000100004810 */ /* 0x000fe40007ffe0ff */
[----:B------:R-:W-:-:S04]  /*150b0*/  @!P3 IADD3 R2, -R2, RZ, RZ ;  /* 0x000000ff0202b210 */ /* 0x000fc80007ffe1ff */
[----:B------:R-:W-:Y:S01]  /*150c0*/  @!P1 IMAD.MOV R0, RZ, RZ, -R0 ;  /* 0x000000ffff009224 */ /* 0x000fe200078e0a00 */
[----:B------:R-:W-:-:S04]  /*150d0*/  SEL R2, R4, R2, !P2 ;  /* 0x0000000204027207 */ /* 0x000fc80005000000 */
[----:B------:R-:W-:Y:S01]  /*150e0*/  SEL R0, R4, R0, !P2 ;  /* 0x0000000004007207 */ /* 0x000fe20005000000 */
[----:B------:R-:W-:-:S04]  /*150f0*/  IMAD.WIDE R4, R2, 0x4, R210 ;  /* 0x0000000402047825 */ /* 0x000fc800078e02d2 */
[----:B------:R-:W-:Y:S02]  /*15100*/  IMAD.WIDE R6, R0, 0x4, R210 ;  /* 0x0000000400067825 */ /* 0x000fe400078e02d2 */
[----:B------:R-:W2:Y:S04]  /*15110*/  LDG.E R4, [R4.64] ;  /* 0x0000000804047981 */ /* 0x000ea8000c1e1900 */
[----:B------:R-:W2:Y:S01]  /*15120*/  LDG.E R6, [R6.64] ;  /* 0x0000000806067981 */ /* 0x000ea2000c1e1900 */
[----:B------:R-:W-:Y:S01]  /*15130*/  IMAD.IADD R0, R2, 0x1, -R0 ;  /* 0x0000000102007824 */ /* 0x000fe200078e0a00 */
[----:B------:R-:W-:-:S05]  /*15140*/  MOV R2, c[0x0][0x2d0] ;  /* 0x0000b40000027a02 */ /* 0x000fca0000000f00 */
[----:B------:R-:W-:-:S05]  /*15150*/  IMAD R0, R0, R2, -0x100 ;  /* 0xffffff0000007424 */ /* 0x000fca00078e0202 */
[----:B------:R-:W-:-:S05]  /*15160*/  SHF.R.S32.HI R2, RZ, 0x1f, R0 ;  /* 0x0000001fff027819 */ /* 0x000fca0000011400 */
[----:B------:R-:W-:Y:S02]  /*15170*/  IMAD R2, R2, c[0x0][0x198], RZ ;  /* 0x0000660002027a24 */ /* 0x000fe400078e02ff */
[----:B--2---:R-:W-:Y:S02]  /*15180*/  IMAD.IADD R6, R6, 0x1, -R4 ;  /* 0x0000000106067824 */ /* 0x004fe400078e0a04 */
[----:B------:R-:W-:-:S03]  /*15190*/  IMAD.WIDE.U32 R4, R0, c[0x0][0x198], RZ ;  /* 0x0000660000047a25 */ /* 0x000fc600078e00ff */
[----:B------:R-:W-:Y:S01]  /*151a0*/  SHF.R.S32.HI R7, RZ, 0x1f, R6 ;  /* 0x0000001fff077819 */ /* 0x000fe20000011406 */
[----:B------:R-:W-:-:S04]  /*151b0*/  IMAD R0, R0, c[0x0][0x19c], R2 ;  /* 0x0000670000007a24 */ /* 0x000fc800078e0202 */
[----:B------:R-:W-:Y:S02]  /*151c0*/  IMAD R2, R7, c[0x0][0x180], RZ ;  /* 0x0000600007027a24 */ /* 0x000fe400078e02ff */
[----:B------:R-:W-:Y:S02]  /*151d0*/  IMAD.IADD R5, R5, 0x1, R0 ;  /* 0x0000000105057824 */ /* 0x000fe400078e0200 */
[C---:B------:R-:W-:Y:S02]  /*151e0*/  IMAD R2, R6.reuse, c[0x0][0x184], R2 ;  /* 0x0000610006027a24 */ /* 0x040fe400078e0202 */
[----:B------:R-:W-:-:S04]  /*151f0*/  IMAD.WIDE.U32 R4, R6, c[0x0][0x180], R4 ;  /* 0x0000600006047a25 */ /* 0x000fc800078e0004 */
[----:B------:R-:W-:Y:S01]  /*15200*/  IMAD.MOV.U32 R0, RZ, RZ, R4 ;  /* 0x000000ffff007224 */ /* 0x000fe200078e0004 */
[----:B------:R-:W-:Y:S01]  /*15210*/  IADD3 R2, R5, R2, RZ ;  /* 0x0000000205027210 */ /* 0x000fe20007ffe0ff */
[----:B------:R-:W-:Y:S05]  /*15220*/  BRA `(.L_x_1073) ;  /* 0x0000003000007947 */ /* 0x000fea0003800000 */
.L_x_1072:
[----:B------:R-:W-:-:S05]  /*15230*/  IMAD.MOV.U32 R0, RZ, RZ, c[0x0][0x198] ;  /* 0x00006600ff007624 */ /* 0x000fca00078e00ff */
[----:B------:R-:W-:-:S04]  /*15240*/  LEA R0, -R0, RZ, 0x8 ;  /* 0x000000ff00007211 */ /* 0x000fc800078e41ff */
[----:B------:R-:W-:Y:S02]  /*15250*/  SHF.R.S32.HI R2, RZ, 0x1f, R0 ;  /* 0x0000001fff027819 */ /* 0x000fe40000011400 */
.L_x_1073:
[----:B------:R-:W-:Y:S01]  /*15260*/  @!P0 IMAD.MOV.U32 R10, RZ, RZ, c[0x0][0x198] ;  /* 0x00006600ff0a8624 */ /* 0x000fe200078e00ff */
[----:B------:R-:W-:Y:S01]  /*15270*/  UMOV UR6, 0x5 ;  /* 0x0000000500067882 */ /* 0x000fe20000000000 */
[----:B------:R-:W-:Y:S01]  /*15280*/  @!P0 IMAD.MOV.U32 R8, RZ, RZ, c[0x0][0x198] ;  /* 0x00006600ff088624 */ /* 0x000fe200078e00ff */
[----:B------:R-:W-:Y:S01]  /*15290*/  ULDC.64 UR4, c[0x0][0x198] ;  /* 0x0000660000047ab9 */ /* 0x000fe20000000a00 */
[----:B------:R-:W-:Y:S01]  /*152a0*/  @!P0 IMAD.MOV.U32 R6, RZ, RZ, c[0x0][0x198] ;  /* 0x00006600ff068624 */ /* 0x000fe200078e00ff */
[-C--:B------:R-:W-:Y:S01]  /*152b0*/  @!P0 LEA R19, P1, R10, R0.reuse, 0x7 ;  /* 0x000000000a138211 */ /* 0x080fe200078238ff */
[----:B------:R-:W-:Y:S01]  /*152c0*/  @!P0 IMAD.MOV.U32 R4, RZ, RZ, R0 ;  /* 0x000000ffff048224 */ /* 0x000fe200078e0000 */
[----:B------:R-:W-:Y:S01]  /*152d0*/  USHF.L.U64.HI UR5, UR4, UR6, UR5 ;  /* 0x0000000604057299 */ /* 0x000fe20008010205 */
[----:B------:R-:W-:Y:S01]  /*152e0*/  @!P0 IMAD.MOV.U32 R5, RZ, RZ, R2 ;  /* 0x000000ffff058224 */ /* 0x000fe200078e0002 */
[----:B------:R-:W-:Y:S01]  /*152f0*/  USHF.L.U32 UR4, UR4, 0x5, URZ ;  /* 0x0000000504047899 */ /* 0x000fe2000800063f */
[----:B------:R-:W-:Y:S01]  /*15300*/  @!P0 IMAD.MOV.U32 R11, RZ, RZ, c[0x0][0x198] ;  /* 0x00006600ff0b8624 */ /* 0x000fe200078e00ff */
[----:B------:R1:W-:Y:S01]  /*15310*/  @P0 STS [R185+0x1000], RZ ;  /* 0x001000ffb9000388 */ /* 0x0003e20000000800 */
[----:B------:R-:W-:Y:S01]  /*15320*/  @!P0 IMAD.MOV.U32 R12, RZ, RZ, c[0x0][0x19c] ;  /* 0x00006700ff0c8624 */ /* 0x000fe200078e00ff */
[----:B------:R-:W-:Y:S01]  /*15330*/  BSSY B0, `(.L_x_1074) ;  /* 0x0000052000007945 */ /* 0x000fe20003800000 */
[----:B------:R-:W-:Y:S01]  /*15340*/  @!P0 IMAD.WIDE.U32 R8, R8, 0x60, R4 ;  /* 0x0000006008088825 */ /* 0x000fe200078e0004 */
[----:B------:R-:W-:Y:S01]  /*15350*/  @!P0 LEA R18, P2, R11, R0, 0x6 ;  /* 0x000000000b128211 */ /* 0x000fe200078430ff */
[----:B------:R1:W-:Y:S01]  /*15360*/  @P0 STS [R185+0x1004], RZ ;  /* 0x001004ffb9000388 */ /* 0x0003e20000000800 */
[----:B------:R-:W-:Y:S01]  /*15370*/  @!P0 LEA.HI.X R22, R10, R2, R12, 0x7, P1 ;  /* 0x000000020a168211 */ /* 0x000fe200008f3c0c */
[----:B------:R-:W-:-:S02]  /*15380*/  @!P0 IMAD.WIDE.U32 R6, R6, 0xa0, R4 ;  /* 0x000000a006068825 */ /* 0x000fc400078e0004 */
[----:B------:R1:W-:Y:S02]  /*15390*/  @P0 STS.64 [R185+0x1008], RZ ;  /* 0x001008ffb9000388 */ /* 0x0003e40000000a00 */
[----:B------:R-:W-:Y:S02]  /*153a0*/  @!P0 IMAD.MOV.U32 R13, RZ, RZ, c[0x0][0x19c] ;  /* 0x00006700ff0d8624 */ /* 0x000fe400078e00ff */
[----:B------:R-:W-:Y:S01]  /*153b0*/  @!P0 IMAD.WIDE.U32 R4, R10, 0xc0, R4 ;  /* 0x000000c00a048825 */ /* 0x000fe200078e0004 */
[CC--:B------:R-:W-:Y:S02]  /*153c0*/  @!P0 LEA R10, P1, R0.reuse, R189.reuse, 0x1 ;  /* 0x000000bd000a8211 */ /* 0x0c0fe400078208ff */
[----:B------:R-:W-:Y:S01]  /*153d0*/  @!P0 LEA.HI.X R23, R11, R2, R13, 0x6, P2 ;  /* 0x000000020b178211 */ /* 0x000fe200010f340d */
[----:B------:R-:W-:Y:S01]  /*153e0*/  @!P0 IMAD.MOV.U32 R14, RZ, RZ, c[0x0][0x19c] ;  /* 0x00006700ff0e8624 */ /* 0x000fe200078e00ff */
[----:B------:R-:W-:Y:S01]  /*153f0*/  @!P0 LEA.HI.X R11, R0, R190, R2, 0x1, P1 ;  /* 0x000000be000b8211 */ /* 0x000fe200008f0c02 */
[----:B------:R-:W-:Y:S01]  /*15400*/  @!P0 IMAD R12, R12, 0xa0, RZ ;  /* 0x000000a00c0c8824 */ /* 0x000fe200078e02ff */
[----:B------:R-:W-:Y:S01]  /*15410*/  @!P0 LEA R16, P2, R8, R189, 0x1 ;  /* 0x000000bd08108211 */ /* 0x000fe200078408ff */
[----:B------:R-:W-:-:S02]  /*15420*/  @!P0 IMAD R13, R13, 0x60, RZ ;  /* 0x000000600d0d8824 */ /* 0x000fc400078e02ff */
[----:B------:R-:W-:Y:S01]  /*15430*/  @!P0 IMAD R21, R14, 0xc0, RZ ;  /* 0x000000c00e158824 */ /* 0x000fe200078e02ff */
[-C--:B------:R-:W-:Y:S01]  /*15440*/  @!P0 LEA R14, P1, R6, R189.reuse, 0x1 ;  /* 0x000000bd060e8211 */ /* 0x080fe200078208ff */
[----:B------:R-:W-:Y:S01]  /*15450*/  @!P0 IMAD.IADD R12, R12, 0x1, R7 ;  /* 0x000000010c0c8824 */ /* 0x000fe200078e0207 */
[----:B------:R-:W-:Y:S01]  /*15460*/  @!P0 IADD3 R7, P3, R0, UR4, RZ ;  /* 0x0000000400078c10 */ /* 0x000fe2000ff7e0ff */
[----:B------:R-:W-:Y:S01]  /*15470*/  @!P0 IMAD.IADD R13, R13, 0x1, R9 ;  /* 0x000000010d0d8824 */ /* 0x000fe200078e0209 */
[----:B------:R-:W-:Y:S01]  /*15480*/  @!PT LDS RZ, [RZ] ;  /* 0x00000000fffff984 */ /* 0x000fe20000000800 */
[----:B------:R-:W-:Y:S01]  /*15490*/  @!PT LDS RZ, [RZ] ;  /* 0x00000000fffff984 */ /* 0x000fe20000000800 */
[----:B------:R-:W-:Y:S01]  /*154a0*/  @!PT LDS RZ, [RZ] ;  /* 0x00000000fffff984 */ /* 0x000fe20000000800 */
[----:B------:R2:W-:Y:S01]  /*154b0*/  @!P0 LDGSTS.E.BYPASS.LTC128B.128 [R185+0x1000], [R10.64] ;  /* 0x010000000ab98fae */ /* 0x0005e2000b901d48 */
[----:B------:R-:W-:Y:S01]  /*154c0*/  @!P0 IMAD.IADD R9, R21, 0x1, R5 ;  /* 0x0000000115098824 */ /* 0x000fe200078e0205 */
[----:B------:R-:W-:Y:S02]  /*154d0*/  @!P0 LEA.HI.X R15, R6, R190, R12, 0x1, P1 ;  /* 0x000000be060f8211 */ /* 0x000fe400008f0c0c */
[----:B------:R-:W-:Y:S01]  /*154e0*/  @!P0 IADD3.X R5, R2, UR5, RZ, P3, !PT ;  /* 0x0000000502058c10 */ /* 0x000fe20009ffe4ff */
[----:B------:R1:W-:Y:S01]  /*154f0*/  @P0 STS.128 [R185+0x1800], RZ ;  /* 0x001800ffb9000388 */ /* 0x0003e20000000c00 */
[----:B------:R-:W-:-:S02]  /*15500*/  @!P0 LEA R12, P4, R7, R189, 0x1 ;  /* 0x000000bd070c8211 */ /* 0x000fc400078808ff */
[-C--:B------:R-:W-:Y:S02]  /*15510*/  @!P0 LEA.HI.X R17, R8, R190.reuse, R13, 0x1, P2 ;  /* 0x000000be08118211 */ /* 0x080fe400010f0c0d */
[-C--:B------:R-:W-:Y:S02]  /*15520*/  @!P0 LEA.HI.X R13, R7, R190.reuse, R5, 0x1, P4 ;  /* 0x000000be070d8211 */ /* 0x080fe400020f0c05 */
[CC--:B------:R-:W-:Y:S02]  /*15530*/  @!P0 LEA R6, P1, R4.reuse, R189.reuse, 0x1 ;  /* 0x000000bd04068211 */ /* 0x0c0fe400078208ff */
[CC--:B------:R-:W-:Y:S01]  /*15540*/  @!P0 LEA R8, P2, R19.reuse, R189.reuse, 0x1 ;  /* 0x000000bd13088211 */ /* 0x0c0fe200078408ff */
[----:B------:R-:W-:Y:S01]  /*15550*/  @!PT LDS RZ, [RZ] ;  /* 0x00000000fffff984 */ /* 0x000fe20000000800 */
[----:B------:R-:W-:Y:S01]  /*15560*/  @!PT LDS RZ, [RZ] ;  /* 0x00000000fffff984 */ /* 0x000fe20000000800 */
[----:B------:R-:W-:Y:S01]  /*15570*/  @!PT LDS RZ, [RZ] ;  /* 0x00000000fffff984 */ /* 0x000fe20000000800 */
[----:B------:R1:W-:Y:S01]  /*15580*/  @!P0 LDGSTS.E.BYPASS.LTC128B.128 [R185+0x1800], [R12.64] ;  /* 0x018000000cb98fae */ /* 0x0003e2000b901d48 */
[-C--:B------:R-:W-:Y:S02]  /*15590*/  @!P0 LEA.HI.X R7, R4, R190.reuse, R9, 0x1, P1 ;  /* 0x000000be04078211 */ /* 0x080fe400008f0c09 */
[----:B------:R-:W-:Y:S01]  /*155a0*/  @!P0 LEA.HI.X R9, R19, R190, R22, 0x1, P2 ;  /* 0x000000be13098211 */ /* 0x000fe200010f0c16 */
[----:B------:R1:W-:Y:S01]  /*155b0*/  @P0 STS.128 [R185+0x2000], RZ ;  /* 0x002000ffb9000388 */ /* 0x0003e20000000c00 */
        /* <DEDUP_REMOVED lines=28> */
[----:B------:R-:W-:Y:S01]  /*15780*/  MOV R4, R0 ;  /* 0x0000000000047202 */ /* 0x000fe20000000f00 */
[----:B-1----:R-:W-:Y:S01]  /*15790*/  IMAD.MOV.U32 R6, RZ, RZ, c[0x0][0x198] ;  /* 0x00006600ff067624 */ /* 0x002fe200078e00ff */
[----:B------:R-:W-:Y:S01]  /*157a0*/  ULDC UR4, c[0x0][0x19c] ;  /* 0x0000670000047ab9 */ /* 0x000fe20000000800 */
[----:B------:R-:W-:Y:S01]  /*157b0*/  IMAD.MOV.U32 R5, RZ, RZ, R2 ;  /* 0x000000ffff057224 */ /* 0x000fe200078e0002 */
[----:B------:R-:W-:-:S03]  /*157c0*/  UIMAD UR4, UR4, 0xe0, URZ ;  /* 0x000000e0040478a4 */ /* 0x000fc6000f8e023f */
[----:B------:R-:W-:-:S05]  /*157d0*/  IMAD.WIDE.U32 R4, R6, 0xe0, R4 ;  /* 0x000000e006047825 */ /* 0x000fca00078e0004 */
[----:B------:R-:W-:Y:S02]  /*157e0*/  IADD3 R5, R5, UR4, RZ ;  /* 0x0000000405057c10 */ /* 0x000fe4000fffe0ff */
[----:B------:R-:W-:-:S04]  /*157f0*/  LEA R6, P0, R4, R189, 0x1 ;  /* 0x000000bd04067211 */ /* 0x000fc800078008ff */
[----:B------:R-:W-:-:S05]  /*15800*/  LEA.HI.X R7, R4, R190, R5, 0x1, P0 ;  /* 0x000000be04077211 */ /* 0x000fca00000f0c05 */
[----:B------:R-:W-:Y:S01]  /*15810*/  @!PT LDS RZ, [RZ] ;  /* 0x00000000fffff984 */ /* 0x000fe20000000800 */
[----:B------:R-:W-:Y:S01]  /*15820*/  @!PT LDS RZ, [RZ] ;  /* 0x00000000fffff984 */ /* 0x000fe20000000800 */
[----:B------:R-:W-:Y:S01]  /*15830*/  @!PT LDS RZ, [RZ] ;  /* 0x00000000fffff984 */ /* 0x000fe20000000800 */
[----:B------:R1:W-:Y:S04]  /*15840*/  LDGSTS.E.BYPASS.LTC128B.128 [R185+0x4800], [R6.64] ;  /* 0x0480000006b97fae */ /* 0x0003e8000b901d48 */
.L_x_1075:
[----:B------:R-:W-:Y:S05]  /*15850*/  BSYNC B0 ;  /* 0x0000000000007941 */ /* 0x000fea0003800000 */
.L_x_1074:
[----:B------:R-:W0:Y:S01]  /*15860*/  LDGDEPBAR ;  /* 0x00000000000079af */ /* 0x000e220000000000 */
[----:B------:R-:W-:-:S04]  /*15870*/  LEA R189, P0, R0, R189, 0x1 ;  /* 0x000000bd00bd7211 */ /* 0x000fc800078008ff */
[----:B------:R-:W-:Y:S02]  /*15880*/  LEA.HI.X R190, R0, R190, R2, 0x1, P0 ;  /* 0x000000be00be7211 */ /* 0x000fe400000f0c02 */
.L_x_1071:
[----:B------:R-:W-:Y:S01]  /*15890*/  FMNMX.FTZ R0, R20, R29, !PT ;  /* 0x0000001d14007209 */ /* 0x000fe20007810000 */
[----:B-1----:R-:W-:Y:S01]  /*158a0*/  LDSM.16.MT88.4 R8, [R165+0x5000] ;  /* 0x00500000a508783b */ /* 0x002fe20000004200 */
[----:B------:R-:W-:Y:S02]  /*158b0*/  FMNMX.FTZ R4, R3, R59, !PT ;  /* 0x0000003b03047209 */ /* 0x000fe40007810000 */
[----:B------:R-:W-:Y:S01]  /*158c0*/  FMNMX.FTZ R0, R101, R0, !PT ;  /* 0x0000000065007209 */ /* 0x000fe20007810000 */
[----:B------:R-:W-:Y:S03]  /*158d0*/  LDSM.16.MT88.4 R12, [R166+0x5000] ;  /* 0x00500000a60c783b */ /* 0x000fe60000004200 */
        /* <DEDUP_REMOVED lines=71> */
[----:B------:R1:W-:Y:S08]  /*15d50*/  MUFU.EX2 R203, R0 ;  /* 0x0000000000cb7308 */ /* 0x0003f00000000800 */
[----:B------:R-:W-:Y:S01]  /*15d60*/  MUFU.EX2 R249, R5 ;  /* 0x0000000500f97308 */ /* 0x000fe20000000800 */
[----:B-1----:R-:W-:-:S07]  /*15d70*/  FFMA.FTZ R0, R101, c[0x0][0x23c], -R2 ;  /* 0x00008f0065007a23 */ /* 0x002fce0000010802 */
[----:B------:R1:W-:Y:S02]  /*15d80*/  MUFU.EX2 R204, R0 ;  /* 0x0000000000cc7308 */ /* 0x0003e40000000800 */
[----:B-1----:R-:W-:-:S06]  /*15d90*/  FFMA.FTZ R0, R30, c[0x0][0x23c], -R2 ;  /* 0x00008f001e007a23 */ /* 0x002fcc0000010802 */
[----:B------:R1:W-:Y:S02]  /*15da0*/  MUFU.EX2 R205, R0 ;  /* 0x0000000000cd7308 */ /* 0x0003e40000000800 */
[----:B-1----:R-:W-:-:S06]  /*15db0*/  FFMA.FTZ R0, R100, c[0x0][0x23c], -R2 ;  /* 0x00008f0064007a23 */ /* 0x002fcc0000010802 */
[----:B------:R1:W2:Y:S02]  /*15dc0*/  MUFU.EX2 R206, R0 ;  /* 0x0000000000ce7308 */ /* 0x0002a40000000800 */
[----:B-1----:R-:W-:Y:S01]  /*15dd0*/  FMNMX.FTZ R0, R105, R4, !PT ;  /* 0x0000000469007209 */ /* 0x002fe20007810000 */
[----:B------:R-:W-:-:S03]  /*15de0*/  FFMA.FTZ R4, R31, c[0x0][0x23c], -R2 ;  /* 0x00008f001f047a23 */ /* 0x000fc60000010802 */
[----:B------:R-:W-:Y:S02]  /*15df0*/  FMNMX.FTZ R0, R61, R0, !PT ;  /* 0x000000003d007209 */ /* 0x000fe40007810000 */
[----:B------:R1:W-:Y:S02]  /*15e00*/  MUFU.EX2 R208, R4 ;  /* 0x0000000400d07308 */ /* 0x0003e40000000800 */
[----:B------:R-:W-:-:S04]  /*15e10*/  FMNMX.FTZ R0, R106, R0, !PT ;  /* 0x000000006a007209 */ /* 0x000fc80007810000 */
[----:B------:R-:W-:-:S04]  /*15e20*/  FMNMX.FTZ R0, R63, R0, !PT ;  /* 0x000000003f007209 */ /* 0x000fc80007810000 */
[----:B------:R-:W-:-:S04]  /*15e30*/  FMNMX.FTZ R0, R107, R0, !PT ;  /* 0x000000006b007209 */ /* 0x000fc80007810000 */
[----:B------:R-:W-:Y:S01]  /*15e40*/  FMNMX.FTZ R0, R65, R0, !PT ;  /* 0x0000000041007209 */ /* 0x000fe20007810000 */
[----:B-1----:R-:W-:-:S03]  /*15e50*/  FFMA.FTZ R4, R91, c[0x0][0x23c], -R2 ;  /* 0x00008f005b047a23 */ /* 0x002fc60000010802 */
[----:B------:R-:W-:Y:S01]  /*15e60*/  FMNMX.FTZ R0, R109, R0, !PT ;  /* 0x000000006d007209 */ /* 0x000fe20007810000 */
[----:B------:R1:W-:Y:S03]  /*15e70*/  MUFU.EX2 R207, R4 ;  /* 0x0000000400cf7308 */ /* 0x0003e60000000800 */
        /* <DEDUP_REMOVED lines=77> */
[----:B------:R-:W-:-:S05]  /*16350*/  FMNMX.FTZ R0, R196, R0, !PT ;  /* 0x00000000c4007209 */ /* 0x000fca0007810000 */
[----:B------:R-:W3:Y:S01]  /*16360*/  SHFL.BFLY PT, R6, R0, 0x2, 0x1f ;  /* 0x0c401f0000067f89 */ /* 0x000ee200000e0000 */
[----:B-1----:R-:W-:-:S04]  /*16370*/  FFMA.FTZ R4, R94, c[0x0][0x23c], -R2 ;  /* 0x00008f005e047a23 */ /* 0x002fc80000010802 */
[----:B------:R1:W-:Y:S01]  /*16380*/  MUFU.EX2 R222, R4 ;  /* 0x0000000400de7308 */ /* 0x0003e20000000800 */
[----:B---3--:R-:W-:Y:S02]  /*16390*/  FMNMX.FTZ R0, R0, R6, !PT ;  /* 0x0000000600007209 */ /* 0x008fe40007810000 */
[----:B------:R-:W-:Y:S01]  /*163a0*/  FSEL R6, R60, RZ, P1 ;  /* 0x000000ff3c067208 */ /* 0x000fe20000800000 */
[----:B-1----:R-:W-:Y:S02]  /*163b0*/  FFMA.FTZ R4, R39, c[0x0][0x23c], -R2 ;  /* 0x00008f0027047a23 */ /* 0x002fe40000010802 */
[----:B------:R-:W1:Y:S02]  /*163c0*/  SHFL.BFLY PT, R5, R0, 0x1, 0x1f ;  /* 0x0c201f0000057f89 */ /* 0x000e6400000e0000 */
[----:B------:R-:W-:Y:S01]  /*163d0*/  FADD.FTZ R6, R20, -R6 ;  /* 0x8000000614067221 */ /* 0x000fe20000010000 */
[----:B------:R3:W-:Y:S03]  /*163e0*/  MUFU.EX2 R224, R4 ;  /* 0x0000000400e07308 */ /* 0x0007e60000000800 */
[----:B------:R-:W-:-:S02]  /*163f0*/  FMUL.FTZ R6, R6, c[0x0][0x23c] ;  /* 0x00008f0006067a20 */ /* 0x000fc40000410000 */
[----:B---3--:R-:W-:-:S04]  /*16400*/  FFMA.FTZ R4, R87, c[0x0][0x23c], -R2 ;  /* 0x00008f0057047a23 */ /* 0x008fc80000010802 */
[----:B------:R3:W-:Y:S02]  /*16410*/  MUFU.EX2 R223, R4 ;  /* 0x0000000400df7308 */ /* 0x0007e40000000800 */
[----:B---3--:R-:W-:-:S06]  /*16420*/  FFMA.FTZ R4, R41, c[0x0][0x23c], -R2 ;  /* 0x00008f0029047a23 */ /* 0x008fcc0000010802 */
        /* <DEDUP_REMOVED lines=8> */
[----:B------:R2:W3:Y:S08]  /*164b0*/  MUFU.EX2 R47, R6 ;  /* 0x00000006002f7308 */ /* 0x0004f00000000800 */
[----:B------:R4:W-:Y:S01]  /*164c0*/  MUFU.EX2 R229, R4 ;  /* 0x0000000400e57308 */ /* 0x0009e20000000800 */
[----:B--2---:R-:W-:Y:S01]  /*164d0*/  F2FP.BF16.PACK_AB R6, R206, R205 ;  /* 0x000000cdce06723e */ /* 0x004fe200000010ff */
[----:B---3--:R-:W-:-:S02]  /*164e0*/  FMUL.FTZ R136, R136, R47 ;  /* 0x0000002f88887220 */ /* 0x008fc40000410000 */
[-C--:B------:R-:W-:Y:S02]  /*164f0*/  FMUL.FTZ R137, R137, R47.reuse ;  /* 0x0000002f89897220 */ /* 0x080fe40000410000 */
[-C--:B------:R-:W-:Y:S02]  /*16500*/  FMUL.FTZ R140, R140, R47.reuse ;  /* 0x0000002f8c8c7220 */ /* 0x080fe40000410000 */
[-C--:B------:R-:W-:Y:S02]  /*16510*/  FMUL.FTZ R141, R141, R47.reuse ;  /* 0x0000002f8d8d7220 */ /* 0x080fe40000410000 */
[----:B----4-:R-:W-:Y:S02]  /*16520*/  FFMA.FTZ R4, R89, c[0x0][0x23c], -R2 ;  /* 0x00008f0059047a23 */ /* 0x010fe40000010802 */
[-C--:B------:R-:W-:Y:S02]  /*16530*/  FMUL.FTZ R148, R148, R47.reuse ;  /* 0x0000002f94947220 */ /* 0x080fe40000410000 */
[----:B------:R2:W-:Y:S01]  /*16540*/  MUFU.EX2 R230, R4 ;  /* 0x0000000400e67308 */ /* 0x0005e20000000800 */
[----:B------:R-:W-:-:S02]  /*16550*/  FMUL.FTZ R149, R149, R47 ;  /* 0x0000002f95957220 */ /* 0x000fc40000410000 */
[-C--:B------:R-:W-:Y:S02]  /*16560*/  FMUL.FTZ R144, R144, R47.reuse ;  /* 0x0000002f90907220 */ /* 0x080fe40000410000 */
[----:B------:R-:W-:Y:S02]  /*16570*/  FMUL.FTZ R145, R145, R47 ;  /* 0x0000002f91917220 */ /* 0x000fe40000410000 */
[----:B--2---:R-:W-:-:S04]  /*16580*/  FFMA.FTZ R4, R49, c[0x0][0x23c], -R2 ;  /* 0x00008f0031047a23 */ /* 0x004fc80000010802 */
[----:B------:R2:W-:Y:S02]  /*16590*/  MUFU.EX2 R232, R4 ;  /* 0x0000000400e87308 */ /* 0x0005e40000000800 */
[----:B--2---:R-:W-:-:S06]  /*165a0*/  FFMA.FTZ R4, R90, c[0x0][0x23c], -R2 ;  /* 0x00008f005a047a23 */ /* 0x004fcc0000010802 */
[----:B------:R2:W-:Y:S02]  /*165b0*/  MUFU.EX2 R231, R4 ;  /* 0x0000000400e77308 */ /* 0x0005e40000000800 */
[----:B--2---:R-:W-:-:S06]  /*165c0*/  FFMA.FTZ R4, R51, c[0x0][0x23c], -R2 ;  /* 0x00008f0033047a23 */ /* 0x004fcc0000010802 */
[----:B------:R2:W-:Y:S02]  /*165d0*/  MUFU.EX2 R234, R4 ;  /* 0x0000000400ea7308 */ /* 0x0005e40000000800 */
[----:B--2---:R-:W-:-:S06]  /*165e0*/  FFMA.FTZ R4, R93, c[0x0][0x23c], -R2 ;  /* 0x00008f005d047a23 */ /* 0x004fcc0000010802 */
[----:B------:R2:W-:Y:S02]  /*165f0*/  MUFU.EX2 R233, R4 ;  /* 0x0000000400e97308 */ /* 0x0005e40000000800 */
[--C-:B--2---:R-:W-:Y:S01]  /*16600*/  FFMA.FTZ R4, R52, c[0x0][0x23c], -R2.reuse ;  /* 0x00008f0034047a23 */ /* 0x104fe20000010802 */
[----:B-1----:R-:W-:Y:S01]  /*16610*/  FMNMX.FTZ R52, R0, R5, !PT ;  /* 0x0000000500347209 */ /* 0x002fe20007810000 */
[----:B------:R-:W-:-:S04]  /*16620*/  FFMA.FTZ R0, R27, c[0x0][0x23c], -R2 ;  /* 0x00008f001b007a23 */ /* 0x000fc80000010802 */
[----:B------:R1:W-:Y:S01]  /*16630*/  MUFU.EX2 R235, R4 ;  /* 0x0000000400eb7308 */ /* 0x0003e20000000800 */
[C---:B------:R-:W-:Y:S01]  /*16640*/  FSETP.NEU.FTZ.AND P0, PT, R52.reuse, -INF , PT ;  /* 0xff8000003400780b */ /* 0x040fe20003f1d000 */
[----:B------:R-:W2:Y:S03]  /*16650*/  LDSM.16.MT88.4 R24, [R165+0x5400] ;  /* 0x00540000a518783b */ /* 0x000ea60000004200 */
[----:B------:R-:W-:-:S03]  /*16660*/  FSEL R5, R52, RZ, P0 ;  /* 0x000000ff34057208 */ /* 0x000fc60000000000 */
[----:B------:R3:W-:Y:S02]  /*16670*/  MUFU.EX2 R30, R0 ;  /* 0x00000000001e7308 */ /* 0x0007e40000000800 */
[----:B------:R-:W-:-:S04]  /*16680*/  FADD.FTZ R3, R3, -R5 ;  /* 0x8000000503037221 */ /* 0x000fc80000010000 */
[----:B------:R-:W-:Y:S02]  /*16690*/  FMUL.FTZ R3, R3, c[0x0][0x23c] ;  /* 0x00008f0003037a20 */ /* 0x000fe40000410000 */
[----:B-1----:R-:W-:Y:S02]  /*166a0*/  FFMA.FTZ R4, R82, c[0x0][0x23c], -R2 ;  /* 0x00008f0052047a23 */ /* 0x002fe40000010802 */
[----:B------:R1:W4:Y:S01]  /*166b0*/  MUFU.EX2 R44, R3 ;  /* 0x00000003002c7308 */ /* 0x0003220000000800 */
[----:B---3--:R-:W-:-:S07]  /*166c0*/  FMUL.FTZ R0, R52, c[0x0][0x23c] ;  /* 0x00008f0034007a20 */ /* 0x008fce0000410000 */
[----:B------:R3:W-:Y:S01]  /*166d0*/  MUFU.EX2 R236, R4 ;  /* 0x0000000400ec7308 */ /* 0x0007e20000000800 */
[----:B------:R-:W-:Y:S01]  /*166e0*/  FSEL R0, R0, RZ, P0 ;  /* 0x000000ff00007208 */ /* 0x000fe20000000000 */
[----:B-1----:R-:W-:Y:S02]  /*166f0*/  FFMA.FTZ R3, R67, c[0x0][0x23c], -R2 ;  /* 0x00008f0043037a23 */ /* 0x002fe40000010802 */
[----:B----4-:R-:W-:-:S04]  /*16700*/  FMUL.FTZ R138, R138, R44 ;  /* 0x0000002c8a8a7220 */ /* 0x010fc80000410000 */
[----:B------:R1:W-:Y:S01]  /*16710*/  MUFU.EX2 R252, R3 ;  /* 0x0000000300fc7308 */ /* 0x0003e20000000800 */
[-C--:B------:R-:W-:Y:S02]  /*16720*/  FMUL.FTZ R139, R139, R44.reuse ;  /* 0x0000002c8b8b7220 */ /* 0x080fe40000410000 */
[-C--:B------:R-:W-:Y:S02]  /*16730*/  FMUL.FTZ R142, R142, R44.reuse ;  /* 0x0000002c8e8e7220 */ /* 0x080fe40000410000 */
[----:B---3--:R-:W-:Y:S02]  /*16740*/  FFMA.FTZ R4, R48, c[0x0][0x23c], -R2 ;  /* 0x00008f0030047a23 */ /* 0x008fe40000010802 */
[-C--:B------:R-:W-:Y:S02]  /*16750*/  FMUL.FTZ R143, R143, R44.reuse ;  /* 0x0000002c8f8f7220 */ /* 0x080fe40000410000 */
[----:B------:R3:W-:Y:S01]  /*16760*/  MUFU.EX2 R237, R4 ;  /* 0x0000000400ed7308 */ /* 0x0007e20000000800 */
[----:B------:R-:W-:-:S02]  /*16770*/  FMUL.FTZ R150, R150, R44 ;  /* 0x0000002c96967220 */ /* 0x000fc40000410000 */
[-C--:B------:R-:W-:Y:S02]  /*16780*/  FMUL.FTZ R151, R151, R44.reuse ;  /* 0x0000002c97977220 */ /* 0x080fe40000410000 */
[-C--:B------:R-:W-:Y:S02]  /*16790*/  FMUL.FTZ R146, R146, R44.reuse ;  /* 0x0000002c92927220 */ /* 0x080fe40000410000 */
[----:B-1----:R-:W-:Y:S02]  /*167a0*/  FFMA.FTZ R3, R63, c[0x0][0x23c], -R0 ;  /* 0x00008f003f037a23 */ /* 0x002fe40000010800 */
[----:B------:R-:W-:Y:S02]  /*167b0*/  FMUL.FTZ R147, R147, R44 ;  /* 0x0000002c93937220 */ /* 0x000fe40000410000 */
[----:B------:R1:W-:Y:S01]  /*167c0*/  MUFU.EX2 R97, R3 ;  /* 0x0000000300617308 */ /* 0x0003e20000000800 */
[----:B---3--:R-:W-:-:S07]  /*167d0*/  FFMA.FTZ R4, R92, c[0x0][0x23c], -R2 ;  /* 0x00008f005c047a23 */ /* 0x008fce0000010802 */
[----:B------:R3:W-:Y:S01]  /*167e0*/  MUFU.EX2 R239, R4 ;  /* 0x0000000400ef7308 */ /* 0x0007e20000000800 */
[----:B-1----:R-:W-:-:S07]  /*167f0*/  FFMA.FTZ R3, R107, c[0x0][0x23c], -R0 ;  /* 0x00008f006b037a23 */ /* 0x002fce0000010800 */
[----:B------:R1:W-:Y:S01]  /*16800*/  MUFU.EX2 R96, R3 ;  /* 0x0000000300607308 */ /* 0x0003e20000000800 */
[----:B---3--:R-:W-:-:S07]  /*16810*/  FFMA.FTZ R4, R53, c[0x0][0x23c], -R2 ;  /* 0x00008f0035047a23 */ /* 0x008fce0000010802 */
[----:B------:R3:W-:Y:S01]  /*16820*/  MUFU.EX2 R238, R4 ;  /* 0x0000000400ee7308 */ /* 0x0007e20000000800 */
[----:B-1----:R-:W-:-:S07]  /*16830*/  FFMA.FTZ R3, R65, c[0x0][0x23c], -R0 ;  /* 0x00008f0041037a23 */ /* 0x002fce0000010800 */
[----:B------:R1:W-:Y:S01]  /*16840*/  MUFU.EX2 R95, R3 ;  /* 0x00000003005f7308 */ /* 0x0003e20000000800 */
[----:B---3--:R-:W-:-:S07]  /*16850*/  FFMA.FTZ R4, R83, c[0x0][0x23c], -R2 ;  /* 0x00008f0053047a23 */ /* 0x008fce0000010802 */
[----:B------:R3:W-:Y:S01]  /*16860*/  MUFU.EX2 R240, R4 ;  /* 0x0000000400f07308 */ /* 0x0007e20000000800 */
[----:B-1----:R-:W-:Y:S02]  /*16870*/  FFMA.FTZ R3, R109, c[0x0][0x23c], -R0 ;  /* 0x00008f006d037a23 */ /* 0x002fe40000010800 */
[----:B---3--:R-:W-:-:S05]  /*16880*/  FFMA.FTZ R4, R55, c[0x0][0x23c], -R2 ;  /* 0x00008f0037047a23 */ /* 0x008fca0000010802 */
[----:B------:R1:W-:Y:S08]  /*16890*/  MUFU.EX2 R55, R3 ;  /* 0x0000000300377308 */ /* 0x0003f00000000800 */
[----:B------:R3:W-:Y:S01]  /*168a0*/  MUFU.EX2 R244, R4 ;  /* 0x0000000400f47308 */ /* 0x0007e20000000800 */
[----:B-1----:R-:W-:Y:S02]  /*168b0*/  FFMA.FTZ R3, R42, c[0x0][0x23c], -R0 ;  /* 0x00008f002a037a23 */ /* 0x002fe40000010800 */
[----:B---3--:R-:W-:-:S05]  /*168c0*/  FFMA.FTZ R4, R88, c[0x0][0x23c], -R2 ;  /* 0x00008f0058047a23 */ /* 0x008fca0000010802 */
[----:B------:R1:W-:Y:S02]  /*168d0*/  MUFU.EX2 R246, R4 ;  /* 0x0000000400f67308 */ /* 0x0003e40000000800 */
[----:B-1----:R-:W-:-:S06]  /*168e0*/  FFMA.FTZ R4, R54, c[0x0][0x23c], -R2 ;  /* 0x00008f0036047a23 */ /* 0x002fcc0000010802 */
[----:B------:R1:W-:Y:S08]  /*168f0*/  MUFU.EX2 R54, R3 ;  /* 0x0000000300367308 */ /* 0x0003f00000000800 */
        /* <DEDUP_REMOVED lines=11> */
[--C-:B---3--:R-:W-:Y:S02]  /*169b0*/  FFMA.FTZ R4, R40, c[0x0][0x23c], -R2.reuse ;  /* 0x00008f0028047a23 */ /* 0x108fe40000010802 */
[----:B------:R-:W-:Y:S05]  /*169c0*/  LDSM.16.MT88.4 R40, [R165+0x7800] ;  /* 0x00780000a528783b */ /* 0x000fea0000004200 */
[----:B------:R3:W-:Y:S01]  /*169d0*/  MUFU.EX2 R251, R4 ;  /* 0x0000000400fb7308 */ /* 0x0007e20000000800 */
[----:B-1----:R-:W-:-:S07]  /*169e0*/  FFMA.FTZ R3, R58, c[0x0][0x23c], -R2 ;  /* 0x00008f003a037a23 */ /* 0x002fce0000010802 */
[----:B------:R1:W-:Y:S01]  /*169f0*/  MUFU.EX2 R107, R3 ;  /* 0x00000003006b7308 */ /* 0x0003e20000000800 */
[----:B---3--:R-:W-:-:S07]  /*16a00*/  FFMA.FTZ R4, R77, c[0x0][0x23c], -R2 ;  /* 0x00008f004d047a23 */ /* 0x008fce0000010802 */
[----:B------:R3:W4:Y:S01]  /*16a10*/  MUFU.EX2 R86, R4 ;  /* 0x0000000400567308 */ /* 0x0007220000000800 */
[----:B-1----:R-:W-:-:S07]  /*16a20*/  FFMA.FTZ R3, R57, c[0x0][0x23c], -R0 ;  /* 0x00008f0039037a23 */ /* 0x002fce0000010800 */
[----:B------:R1:W-:Y:S01]  /*16a30*/  MUFU.EX2 R88, R3 ;  /* 0x0000000300587308 */ /* 0x0003e20000000800 */
[----:B---3--:R-:W-:Y:S01]  /*16a40*/  FFMA.FTZ R4, R36, c[0x0][0x23c], -R2 ;  /* 0x00008f0024047a23 */ /* 0x008fe20000010802 */
[----:B----4-:R-:W-:Y:S01]  /*16a50*/  MOV R111, R86 ;  /* 0x00000056006f7202 */ /* 0x010fe20000000f00 */
[----:B------:R-:W-:Y:S05]  /*16a60*/  LDSM.16.MT88.4 R36, [R166+0x5c00] ;  /* 0x005c0000a624783b */ /* 0x000fea0000004200 */
        /* <DEDUP_REMOVED lines=12> */
[----:B------:R3:W4:Y:S01]  /*16b30*/  MUFU.EX2 R32, R4 ;  /* 0x0000000400207308 */ /* 0x0007220000000800 */
[----:B-1----:R-:W-:Y:S02]  /*16b40*/  FFMA.FTZ R3, R75, c[0x0][0x23c], -R2 ;  /* 0x00008f004b037a23 */ /* 0x002fe40000010802 */
[--C-:B---3--:R-:W-:Y:S01]  /*16b50*/  FFMA.FTZ R4, R59, c[0x0][0x23c], -R0.reuse ;  /* 0x00008f003b047a23 */ /* 0x108fe20000010800 */
[----:B----4-:R-:W-:Y:S02]  /*16b60*/  MOV R109, R32 ;  /* 0x00000020006d7202 */ /* 0x010fe40000000f00 */
[----:B------:R-:W1:Y:S02]  /*16b70*/  LDSM.16.MT88.4 R32, [R166+0x5400] ;  /* 0x00540000a620783b */ /* 0x000e640000004200 */
[----:B------:R3:W-:Y:S02]  /*16b80*/  MUFU.EX2 R48, R4 ;  /* 0x0000000400307308 */ /* 0x0007e40000000800 */
[----:B---3--:R-:W-:-:S06]  /*16b90*/  FFMA.FTZ R4, R105, c[0x0][0x23c], -R0 ;  /* 0x00008f0069047a23 */ /* 0x008fcc0000010800 */
[----:B------:R3:W4:Y:S02]  /*16ba0*/  MUFU.EX2 R49, R4 ;  /* 0x0000000400317308 */ /* 0x0007240000000800 */
[----:B---3--:R-:W-:Y:S01]  /*16bb0*/  FFMA.FTZ R4, R61, c[0x0][0x23c], -R0 ;  /* 0x00008f003d047a23 */ /* 0x008fe20000010800 */
[----:B----4-:R-:W-:-:S05]  /*16bc0*/  F2FP.BF16.PACK_AB R5, R49, R48 ;  /* 0x000000303105723e */ /* 0x010fca00000010ff */
[----:B------:R3:W-:Y:S02]  /*16bd0*/  MUFU.EX2 R98, R4 ;  /* 0x0000000400627308 */ /* 0x0007e40000000800 */
[----:B---3--:R-:W-:-:S06]  /*16be0*/  FFMA.FTZ R4, R106, c[0x0][0x23c], -R0 ;  /* 0x00008f006a047a23 */ /* 0x008fcc0000010800 */
[----:B------:R3:W-:Y:S08]  /*16bf0*/  MUFU.EX2 R106, R3 ;  /* 0x00000003006a7308 */ /* 0x0007f00000000800 */
[----:B------:R4:W5:Y:S01]  /*16c00*/  MUFU.EX2 R99, R4 ;  /* 0x0000000400637308 */ /* 0x0009620000000800 */
[----:B---3--:R-:W-:-:S07]  /*16c10*/  FFMA.FTZ R3, R68, c[0x0][0x23c], -R0 ;  /* 0x00008f0044037a23 */ /* 0x008fce0000010800 */
[----:B------:R3:W-:Y:S01]  /*16c20*/  MUFU.EX2 R86, R3 ;  /* 0x0000000300567308 */ /* 0x0007e20000000800 */
[----:B----4-:R-:W-:Y:S02]  /*16c30*/  F2FP.BF16.PACK_AB R4, R204, R203 ;  /* 0x000000cbcc04723e */ /* 0x010fe400000010ff */
[----:B-----5:R-:W-:-:S07]  /*16c40*/  F2FP.BF16.PACK_AB R7, R99, R98 ;  /* 0x000000626307723e */ /* 0x020fce00000010ff */
[----:B------:R-:W-:Y:S01]  /*16c50*/  HMMA.16816.F32.BF16 R16, R4, R8, R136 ;  /* 0x000000080410723c */ /* 0x000fe20000041888 */
[----:B---3--:R-:W-:-:S04]  /*16c60*/  FFMA.FTZ R3, R119, c[0x0][0x23c], -R0 ;  /* 0x00008f0077037a23 */ /* 0x008fc80000010800 */
[----:B------:R3:W4:Y:S03]  /*16c70*/  MUFU.EX2 R87, R3 ;  /* 0x0000000300577308 */ /* 0x0007260000000800 */
[C---:B------:R-:W-:Y:S01]  /*16c80*/  HMMA.16816.F32.BF16 R20, R4.reuse, R10, R140 ;  /* 0x0000000a0414723c */ /* 0x040fe2000004188c */
[----:B------:R-:W-:Y:S07]  /*16c90*/  LDSM.16.MT88.4 R140, [R165+0x8800] ;  /* 0x00880000a58c783b */ /* 0x000fee0000004200 */
[C---:B------:R-:W-:Y:S07]  /*16ca0*/  HMMA.16816.F32.BF16 R8, R4.reuse, R14, R148 ;  /* 0x0000000e0408723c */ /* 0x040fee0000041894 */
[----:B------:R-:W-:Y:S01]  /*16cb0*/  MOV R150, R30 ;  /* 0x0000001e00967202 */ /* 0x000fe20000000f00 */
[----:B------:R-:W-:Y:S01]  /*16cc0*/  HMMA.16816.F32.BF16 R144, R4, R12, R144 ;  /* 0x0000000c0490723c */ /* 0x000fe20000041890 */
[----:B------:R-:W-:Y:S01]  /*16cd0*/  MOV R148, R29 ;  /* 0x0000001d00947202 */ /* 0x000fe20000000f00 */
[----:B------:R-:W5:Y:S01]  /*16ce0*/  LDSM.16.MT88.4 R12, [R165+0x5800] ;  /* 0x00580000a50c783b */ /* 0x000f620000004200 */
[----:B---3--:R-:W-:Y:S01]  /*16cf0*/  FFMA.FTZ R3, R66, c[0x0][0x23c], -R0 ;  /* 0x00008f0042037a23 */ /* 0x008fe20000010800 */
[----:B------:R-:W-:-:S02]  /*16d00*/  MOV R149, R101 ;  /* 0x0000006500957202 */ /* 0x000fc40000000f00 */
[----:B------:R-:W3:Y:S01]  /*16d10*/  LDSM.16.MT88.4 R28, [R166+0x5800] ;  /* 0x00580000a61c783b */ /* 0x000ee20000004200 */
[----:B------:R-:W-:Y:S01]  /*16d20*/  F2FP.BF16.PACK_AB R4, R207, R208 ;  /* 0x000000d0cf04723e */ /* 0x000fe200000010ff */
[----:B------:R1:W-:Y:S01]  /*16d30*/  MUFU.EX2 R85, R3 ;  /* 0x0000000300557308 */ /* 0x0003e20000000800 */
[----:B------:R-:W-:Y:S02]  /*16d40*/  F2FP.BF16.PACK_AB R5, R96, R97 ;  /* 0x000000616005723e */ /* 0x000fe400000010ff */
[----:B------:R-:W-:Y:S02]  /*16d50*/  F2FP.BF16.PACK_AB R6, R213, R209 ;  /* 0x000000d1d506723e */ /* 0x000fe400000010ff */
[----:B------:R-:W-:Y:S02]  /*16d60*/  F2FP.BF16.PACK_AB R7, R55, R95 ;  /* 0x0000005f3707723e */ /* 0x000fe400000010ff */
[----:B------:R-:W-:-:S05]  /*16d70*/  MOV R151, R100 ;  /* 0x0000006400977202 */ /* 0x000fca0000000f00 */
[----:B--2---:R-:W-:Y:S01]  /*16d80*/  HMMA.16816.F32.BF16 R16, R4, R24, R16 ;  /* 0x000000180410723c */ /* 0x004fe20000041810 */
[----:B-1----:R-:W-:-:S07]  /*16d90*/  FFMA.FTZ R3, R121, c[0x0][0x23c], -R0 ;  /* 0x00008f0079037a23 */ /* 0x002fce0000010800 */
[C---:B------:R-:W-:Y:S01]  /*16da0*/  HMMA.16816.F32.BF16 R20, R4.reuse, R26, R20 ;  /* 0x0000001a0414723c */ /* 0x040fe20000041814 */
[----:B------:R1:W2:Y:S07]  /*16db0*/  MUFU.EX2 R83, R3 ;  /* 0x0000000300537308 */ /* 0x0002ae0000000800 */
[C---:B------:R-:W-:Y:S08]  /*16dc0*/  HMMA.16816.F32.BF16 R8, R4.reuse, R34, R8 ;  /* 0x000000220408723c */ /* 0x040ff00000041808 */
[----:B------:R-:W-:Y:S01]  /*16dd0*/  HMMA.16816.F32.BF16 R24, R4, R32, R144 ;  /* 0x000000200418723c */ /* 0x000fe20000041890 */
[----:B------:R-:W2:Y:S01]  /*16de0*/  LDSM.16.MT88.4 R32, [R165+0x5c00] ;  /* 0x005c0000a520783b */ /* 0x000ea20000004200 */
[----:B-1----:R-:W-:-:S04]  /*16df0*/  FFMA.FTZ R3, R62, c[0x0][0x23c], -R2 ;  /* 0x00008f003e037a23 */ /* 0x002fc80000010802 */
[----:B------:R1:W-:Y:S01]  /*16e00*/  MUFU.EX2 R105, R3 ;  /* 0x0000000300697308 */ /* 0x0003e20000000800 */
[----:B------:R-:W-:Y:S02]  /*16e10*/  F2FP.BF16.PACK_AB R4, R215, R212 ;  /* 0x000000d4d704723e */ /* 0x000fe400000010ff */
[----:B------:R-:W-:Y:S02]  /*16e20*/  F2FP.BF16.PACK_AB R5, R94, R54 ;  /* 0x000000365e05723e */ /* 0x000fe400000010ff */
[----:B------:R-:W-:Y:S02]  /*16e30*/  F2FP.BF16.PACK_AB R6, R216, R214 ;  /* 0x000000d6d806723e */ /* 0x000fe400000010ff */
[----:B------:R-:W-:-:S07]  /*16e40*/  F2FP.BF16.PACK_AB R7, R93, R92 ;  /* 0x0000005c5d07723e */ /* 0x000fce00000010ff */
[----:B-----5:R-:W-:Y:S01]  /*16e50*/  HMMA.16816.F32.BF16 R16, R4, R12, R16 ;  /* 0x0000000c0410723c */ /* 0x020fe20000041810 */
[----:B-1----:R-:W-:-:S04]  /*16e60*/  FFMA.FTZ R3, R70, c[0x0][0x23c], -R0 ;  /* 0x00008f0046037a23 */ /* 0x002fc80000010800 */
[----:B------:R1:W-:Y:S03]  /*16e70*/  MUFU.EX2 R53, R3 ;  /* 0x0000000300357308 */ /* 0x0003e60000000800 */
[C---:B------:R-:W-:Y:S01]  /*16e80*/  HMMA.16816.F32.BF16 R20, R4.reuse, R14, R20 ;  /* 0x0000000e0414723c */ /* 0x040fe20000041814 */
[----:B------:R-:W5:Y:S07]  /*16e90*/  LDSM.16.MT88.4 R12, [R165+0x6000] ;  /* 0x00600000a50c783b */ /* 0x000f6e0000004200 */
[----:B---3--:R-:W-:Y:S01]  /*16ea0*/  HMMA.16816.F32.BF16 R8, R4, R30, R8 ;  /* 0x0000001e0408723c */ /* 0x008fe20000041808 */
[----:B-1----:R-:W-:-:S07]  /*16eb0*/  FFMA.FTZ R3, R122, c[0x0][0x23c], -R0 ;  /* 0x00008f007a037a23 */ /* 0x002fce0000010800 */
[----:B------:R-:W-:Y:S01]  /*16ec0*/  HMMA.16816.F32.BF16 R24, R4, R28, R24 ;  /* 0x0000001c0418723c */ /* 0x000fe20000041818 */
[----:B------:R-:W1:Y:S01]  /*16ed0*/  LDSM.16.MT88.4 R28, [R166+0x6000] ;  /* 0x00600000a61c783b */ /* 0x000e620000004200 */
[----:B------:R3:W1:Y:S05]  /*16ee0*/  MUFU.EX2 R82, R3 ;  /* 0x0000000300527308 */ /* 0x00066a0000000800 */
[----:B------:R-:W-:Y:S02]  /*16ef0*/  F2FP.BF16.PACK_AB R4, R218, R217 ;  /* 0x000000d9da04723e */ /* 0x000fe400000010ff */
[----:B------:R-:W-:Y:S02]  /*16f00*/  F2FP.BF16.PACK_AB R5, R91, R88 ;  /* 0x000000585b05723e */ /* 0x000fe400000010ff */
[----:B------:R-:W-:-:S02]  /*16f10*/  F2FP.BF16.PACK_AB R6, R219, R220 ;  /* 0x000000dcdb06723e */ /* 0x000fc400000010ff */
[----:B------:R-:W-:Y:S01]  /*16f20*/  F2FP.BF16.PACK_AB R7, R89, R90 ;  /* 0x0000005a5907723e */ /* 0x000fe200000010ff */
[----:B---3--:R-:W-:-:S06]  /*16f30*/  FFMA.FTZ R3, R72, c[0x0][0x23c], -R0 ;  /* 0x00008f0048037a23 */ /* 0x008fcc0000010800 */
[C---:B--2---:R-:W-:Y:S01]  /*16f40*/  HMMA.16816.F32.BF16 R16, R4.reuse, R32, R16 ;  /* 0x000000200410723c */ /* 0x044fe20000041810 */
[----:B------:R2:W-:Y:S07]  /*16f50*/  MUFU.EX2 R81, R3 ;  /* 0x0000000300517308 */ /* 0x0005ee0000000800 */
[C---:B------:R-:W-:Y:S01]  /*16f60*/  HMMA.16816.F32.BF16 R20, R4.reuse, R34, R20 ;  /* 0x000000220414723c */ /* 0x040fe20000041814 */
[----:B------:R-:W3:Y:S07]  /*16f70*/  LDSM.16.MT88.4 R32, [R165+0x6400] ;  /* 0x00640000a520783b */ /* 0x000eee0000004200 */
[----:B------:R-:W-:Y:S01]  /*16f80*/  HMMA.16816.F32.BF16 R8, R4, R38, R8 ;  /* 0x000000260408723c */ /* 0x000fe20000041808 */
[----:B--2---:R-:W-:-:S04]  /*16f90*/  FFMA.FTZ R3, R123, c[0x0][0x23c], -R0 ;  /* 0x00008f007b037a23 */ /* 0x004fc80000010800 */
[----:B------:R2:W1:Y:S03]  /*16fa0*/  MUFU.EX2 R80, R3 ;  /* 0x0000000300507308 */ /* 0x0004660000000800 */
[----:B------:R-:W-:Y:S01]  /*16fb0*/  HMMA.16816.F32.BF16 R24, R4, R36, R24 ;  /* 0x000000240418723c */ /* 0x000fe20000041818 */
[----:B------:R-:W3:Y:S06]  /*16fc0*/  LDSM.16.MT88.4 R36, [R166+0x6400] ;  /* 0x00640000a624783b */ /* 0x000eec0000004200 */
[----:B------:R-:W-:-:S02]  /*16fd0*/  F2FP.BF16.PACK_AB R4, R222, R221 ;  /* 0x000000ddde04723e */ /* 0x000fc400000010ff */
[----:B----4-:R-:W-:Y:S02]  /*16fe0*/  F2FP.BF16.PACK_AB R5, R87, R86 ;  /* 0x000000565705723e */ /* 0x010fe400000010ff */
[----:B------:R-:W-:Y:S02]  /*16ff0*/  F2FP.BF16.PACK_AB R6, R223, R224 ;  /* 0x000000e0df06723e */ /* 0x000fe400000010ff */
[----:B------:R-:W-:Y:S01]  /*17000*/  F2FP.BF16.PACK_AB R7, R83, R85 ;  /* 0x000000555307723e */ /* 0x000fe200000010ff */
[----:B--2---:R-:W-:-:S04]  /*17010*/  FFMA.FTZ R3, R104, c[0x0][0x23c], -R2 ;  /* 0x00008f0068037a23 */ /* 0x004fc80000010802 */
[----:B------:R2:W-:Y:S02]  /*17020*/  MUFU.EX2 R104, R3 ;  /* 0x0000000300687308 */ /* 0x0005e40000000800 */
[C---:B-----5:R-:W-:Y:S08]  /*17030*/  HMMA.16816.F32.BF16 R16, R4.reuse, R12, R16 ;  /* 0x0000000c0410723c */ /* 0x060ff00000041810 */
[----:B------:R-:W-:Y:S01]  /*17040*/  HMMA.16816.F32.BF16 R20, R4, R14, R20 ;  /* 0x0000000e0414723c */ /* 0x000fe20000041814 */
[----:B------:R-:W4:Y:S01]  /*17050*/  LDSM.16.MT88.4 R12, [R165+0x6800] ;  /* 0x00680000a50c783b */ /* 0x000f220000004200 */
[----:B--2---:R-:W-:-:S06]  /*17060*/  FFMA.FTZ R3, R74, c[0x0][0x23c], -R0 ;  /* 0x00008f004a037a23 */ /* 0x004fcc0000010800 */
[C---:B-1----:R-:W-:Y:S01]  /*17070*/  HMMA.16816.F32.BF16 R8, R4.reuse, R30, R8 ;  /* 0x0000001e0408723c */ /* 0x042fe20000041808 */
[----:B------:R1:W-:Y:S07]  /*17080*/  MUFU.EX2 R74, R3 ;  /* 0x00000003004a7308 */ /* 0x0003ee0000000800 */
[----:B------:R-:W-:Y:S01]  /*17090*/  HMMA.16816.F32.BF16 R24, R4, R28, R24 ;  /* 0x0000001c0418723c */ /* 0x000fe20000041818 */
[----:B------:R-:W2:Y:S06]  /*170a0*/  LDSM.16.MT88.4 R28, [R166+0x6800] ;  /* 0x00680000a61c783b */ /* 0x000eac0000004200 */
[----:B------:R-:W-:-:S02]  /*170b0*/  F2FP.BF16.PACK_AB R4, R227, R225 ;  /* 0x000000e1e304723e */ /* 0x000fc400000010ff */
[----:B------:R-:W-:Y:S01]  /*170c0*/  F2FP.BF16.PACK_AB R5, R82, R53 ;  /* 0x000000355205723e */ /* 0x000fe200000010ff */
[--C-:B-1----:R-:W-:Y:S01]  /*170d0*/  FFMA.FTZ R3, R125, c[0x0][0x23c], -R0.reuse ;  /* 0x00008f007d037a23 */ /* 0x102fe20000010800 */
[----:B------:R-:W-:Y:S02]  /*170e0*/  F2FP.BF16.PACK_AB R6, R228, R226 ;  /* 0x000000e2e406723e */ /* 0x000fe400000010ff */
[----:B------:R-:W-:Y:S01]  /*170f0*/  F2FP.BF16.PACK_AB R7, R80, R81 ;  /* 0x000000515007723e */ /* 0x000fe200000010ff */
[----:B------:R1:W5:Y:S06]  /*17100*/  MUFU.EX2 R79, R3 ;  /* 0x00000003004f7308 */ /* 0x00036c0000000800 */
[C---:B---3--:R-:W-:Y:S08]  /*17110*/  HMMA.16816.F32.BF16 R16, R4.reuse, R32, R16 ;  /* 0x000000200410723c */ /* 0x048ff00000041810 */
[----:B------:R-:W-:Y:S01]  /*17120*/  HMMA.16816.F32.BF16 R20, R4, R34, R20 ;  /* 0x000000220414723c */ /* 0x000fe20000041814 */
[----:B------:R-:W3:Y:S01]  /*17130*/  LDSM.16.MT88.4 R32, [R165+0x6c00] ;  /* 0x006c0000a520783b */ /* 0x000ee20000004200 */
[----:B-1----:R-:W-:-:S04]  /*17140*/  FFMA.FTZ R3, R76, c[0x0][0x23c], -R0 ;  /* 0x00008f004c037a23 */ /* 0x002fc80000010800 */
[----:B------:R1:W-:Y:S02]  /*17150*/  MUFU.EX2 R77, R3 ;  /* 0x00000003004d7308 */ /* 0x0003e40000000800 */
[C---:B------:R-:W-:Y:S08]  /*17160*/  HMMA.16816.F32.BF16 R8, R4.reuse, R38, R8 ;  /* 0x000000260408723c */ /* 0x040ff00000041808 */
[----:B------:R-:W-:Y:S01]  /*17170*/  HMMA.16816.F32.BF16 R24, R4, R36, R24 ;  /* 0x000000240418723c */ /* 0x000fe20000041818 */
[----:B------:R-:W2:Y:S01]  /*17180*/  LDSM.16.MT88.4 R36, [R166+0x6c00] ;  /* 0x006c0000a624783b */ /* 0x000ea20000004200 */
[----:B-1----:R-:W-:-:S05]  /*17190*/  FFMA.FTZ R3, R126, c[0x0][0x23c], -R0 ;  /* 0x00008f007e037a23 */ /* 0x002fca0000010800 */
[----:B------:R-:W-:Y:S02]  /*171a0*/  F2FP.BF16.PACK_AB R4, R230, R229 ;  /* 0x000000e5e604723e */ /* 0x000fe400000010ff */
[----:B-----5:R-:W-:Y:S01]  /*171b0*/  F2FP.BF16.PACK_AB R5, R79, R74 ;  /* 0x0000004a4f05723e */ /* 0x020fe200000010ff */
[----:B------:R1:W5:Y:S01]  /*171c0*/  MUFU.EX2 R76, R3 ;  /* 0x00000003004c7308 */ /* 0x0003620000000800 */
[----:B------:R-:W-:Y:S01]  /*171d0*/  F2FP.BF16.PACK_AB R6, R231, R232 ;  /* 0x000000e8e706723e */ /* 0x000fe200000010ff */
[----:B-1----:R-:W-:Y:S01]  /*171e0*/  FFMA.FTZ R3, R71, c[0x0][0x23c], -R2 ;  /* 0x00008f0047037a23 */ /* 0x002fe20000010802 */
[----:B-----5:R-:W-:-:S05]  /*171f0*/  F2FP.BF16.PACK_AB R7, R76, R77 ;  /* 0x0000004d4c07723e */ /* 0x020fca00000010ff */
[----:B------:R1:W-:Y:S02]  /*17200*/  MUFU.EX2 R101, R3 ;  /* 0x0000000300657308 */ /* 0x0003e40000000800 */
[C---:B----4-:R-:W-:Y:S08]  /*17210*/  HMMA.16816.F32.BF16 R16, R4.reuse, R12, R16 ;  /* 0x0000000c0410723c */ /* 0x050ff00000041810 */
[----:B------:R-:W-:Y:S01]  /*17220*/  HMMA.16816.F32.BF16 R20, R4, R14, R20 ;  /* 0x0000000e0414723c */ /* 0x000fe20000041814 */
[----:B------:R-:W4:Y:S01]  /*17230*/  LDSM.16.MT88.4 R12, [R165+0x7000] ;  /* 0x00700000a50c783b */ /* 0x000f220000004200 */
        /* <DEDUP_REMOVED lines=15> */
[----:B-----5:R-:W-:-:S05]  /*17330*/  F2FP.BF16.PACK_AB R7, R71, R72 ;  /* 0x000000484707723e */ /* 0x020fca00000010ff */
[----:B------:R1:W-:Y:S02]  /*17340*/  MUFU.EX2 R100, R3 ;  /* 0x0000000300647308 */ /* 0x0003e40000000800 */
[C---:B---3--:R-:W-:Y:S08]  /*17350*/  HMMA.16816.F32.BF16 R16, R4.reuse, R32, R16 ;  /* 0x000000200410723c */ /* 0x048ff00000041810 */
[----:B------:R-:W-:Y:S01]  /*17360*/  HMMA.16816.F32.BF16 R20, R4, R34, R20 ;  /* 0x000000220414723c */ /* 0x000fe20000041814 */
[----:B------:R-:W3:Y:S01]  /*17370*/  LDSM.16.MT88.4 R32, [R165+0x7400] ;  /* 0x00740000a520783b */ /* 0x000ee20000004200 */
[----:B-1----:R-:W-:-:S04]  /*17380*/  FFMA.FTZ R3, R108, c[0x0][0x23c], -R0 ;  /* 0x00008f006c037a23 */ /* 0x002fc80000010800 */
[----:B------:R1:W-:Y:S02]  /*17390*/  MUFU.EX2 R66, R3 ;  /* 0x0000000300427308 */ /* 0x0003e40000000800 */
[C---:B------:R-:W-:Y:S08]  /*173a0*/  HMMA.16816.F32.BF16 R8, R4.reuse, R38, R8 ;  /* 0x000000260408723c */ /* 0x040ff00000041808 */
        /* <DEDUP_REMOVED lines=16> */
[----:B-1----:R-:W-:-:S04]  /*174b0*/  FFMA.FTZ R3, R112, c[0x0][0x23c], -R0 ;  /* 0x00008f0070037a23 */ /* 0x002fc80000010800 */
[----:B------:R1:W-:Y:S03]  /*174c0*/  MUFU.EX2 R61, R3 ;  /* 0x00000003003d7308 */ /* 0x0003e60000000800 */
[C---:B--2---:R-:W-:Y:S07]  /*174d0*/  HMMA.16816.F32.BF16 R12, R4.reuse, R30, R8 ;  /* 0x0000001e040c723c */ /* 0x044fee0000041808 */
[----:B------:R-:W-:Y:S01]  /*174e0*/  FFMA.FTZ R8, R242, R47, R203 ;  /* 0x0000002ff2087223 */ /* 0x000fe200000100cb */
[----:B------:R-:W-:Y:S01]  /*174f0*/  HMMA.16816.F32.BF16 R24, R4, R28, R24 ;  /* 0x0000001c0418723c */ /* 0x000fe20000041818 */
[----:B------:R-:W-:-:S02]  /*17500*/  FFMA.FTZ R9, R157, c[0x0][0x23c], -R0 ;  /* 0x00008f009d097a23 */ /* 0x000fc40000010800 */
[----:B------:R-:W-:Y:S02]  /*17510*/  FADD.FTZ R8, R204, R8 ;  /* 0x00000008cc087221 */ /* 0x000fe40000010000 */
[----:B------:R-:W-:Y:S01]  /*17520*/  MUFU.EX2 R57, R9 ;  /* 0x0000000900397308 */ /* 0x000fe20000000800 */
[----:B-1----:R-:W-:Y:S01]  /*17530*/  FFMA.FTZ R3, R153, c[0x0][0x23c], -R0 ;  /* 0x00008f0099037a23 */ /* 0x002fe20000010800 */
[----:B------:R-:W-:Y:S01]  /*17540*/  F2FP.BF16.PACK_AB R4, R246, R244 ;  /* 0x000000f4f604723e */ /* 0x000fe200000010ff */
[----:B------:R-:W-:Y:S01]  /*17550*/  FADD.FTZ R8, R205, R8 ;  /* 0x00000008cd087221 */ /* 0x000fe20000010000 */
[----:B------:R-:W-:-:S04]  /*17560*/  F2FP.BF16.PACK_AB R6, R248, R247 ;  /* 0x000000f7f806723e */ /* 0x000fc800000010ff */
[----:B------:R1:W2:Y:S01]  /*17570*/  MUFU.EX2 R65, R3 ;  /* 0x0000000300417308 */ /* 0x0002a20000000800 */
        /* <DEDUP_REMOVED lines=24> */
[----:B---3--:R-:W-:Y:S02]  /*17700*/  HMMA.16816.F32.BF16 R16, R4, R32, R16 ;  /* 0x000000200410723c */ /* 0x008fe40000041810 */
[----:B------:R-:W-:-:S04]  /*17710*/  FADD.FTZ R8, R223, R8 ;  /* 0x00000008df087221 */ /* 0x000fc80000010000 */
[----:B------:R-:W-:Y:S02]  /*17720*/  FADD.FTZ R8, R225, R8 ;  /* 0x00000008e1087221 */ /* 0x000fe40000010000 */
[C---:B-----5:R-:W-:Y:S02]  /*17730*/  HMMA.16816.F32.BF16 R24, R4.reuse, R36, R24 ;  /* 0x000000240418723c */ /* 0x060fe40000041818 */
[----:B------:R-:W-:Y:S02]  /*17740*/  FADD.FTZ R8, R227, R8 ;  /* 0x00000008e3087221 */ /* 0x000fe40000010000 */
[----:B-1----:R-:W-:Y:S02]  /*17750*/  FFMA.FTZ R3, R156, c[0x0][0x23c], -R0 ;  /* 0x00008f009c037a23 */ /* 0x002fe40000010800 */
[----:B------:R-:W-:Y:S02]  /*17760*/  FADD.FTZ R8, R226, R8 ;  /* 0x00000008e2087221 */ /* 0x000fe40000010000 */
[----:B------:R1:W2:Y:S01]  /*17770*/  MUFU.EX2 R11, R3 ;  /* 0x00000003000b7308 */ /* 0x0002a20000000800 */
[C---:B------:R-:W-:Y:S01]  /*17780*/  HMMA.16816.F32.BF16 R12, R4.reuse, R38, R12 ;  /* 0x00000026040c723c */ /* 0x040fe2000004180c */
[----:B------:R-:W-:Y:S07]  /*17790*/  LDSM.16.MT88.4 R36, [R166+0x7c00] ;  /* 0x007c0000a624783b */ /* 0x000fee0000004200 */
[----:B------:R-:W-:Y:S01]  /*177a0*/  HMMA.16816.F32.BF16 R20, R4, R34, R20 ;  /* 0x000000220414723c */ /* 0x000fe20000041814 */
[----:B------:R-:W-:Y:S01]  /*177b0*/  LDSM.16.MT88.4 R32, [R165+0x7c00] ;  /* 0x007c0000a520783b */ /* 0x000fe20000004200 */
[----:B-1----:R-:W-:-:S05]  /*177c0*/  FFMA.FTZ R3, R120, c[0x0][0x23c], -R0 ;  /* 0x00008f0078037a23 */ /* 0x002fca0000010800 */
[----:B------:R-:W-:Y:S02]  /*177d0*/  F2FP.BF16.PACK_AB R4, R250, R249 ;  /* 0x000000f9fa04723e */ /* 0x000fe400000010ff */
[----:B--2---:R-:W-:Y:S01]  /*177e0*/  F2FP.BF16.PACK_AB R5, R11, R58 ;  /* 0x0000003a0b05723e */ /* 0x004fe200000010ff */
[----:B------:R1:W2:Y:S01]  /*177f0*/  MUFU.EX2 R59, R3 ;  /* 0x00000003003b7308 */ /* 0x0002a20000000800 */
[----:B------:R-:W-:Y:S01]  /*17800*/  F2FP.BF16.PACK_AB R6, R111, R251 ;  /* 0x000000fb6f06723e */ /* 0x000fe200000010ff */
[----:B-1----:R-:W-:Y:S01]  /*17810*/  FFMA.FTZ R3, R243, R44, R48 ;  /* 0x0000002cf3037223 */ /* 0x002fe20000010030 */
[----:B--2---:R-:W-:-:S03]  /*17820*/  F2FP.BF16.PACK_AB R7, R57, R59 ;  /* 0x0000003b3907723e */ /* 0x004fc600000010ff */
[----:B------:R-:W-:Y:S02]  /*17830*/  FADD.FTZ R9, R49, R3 ;  /* 0x0000000331097221 */ /* 0x000fe40000010000 */
[----:B------:R-:W-:Y:S01]  /*17840*/  FFMA.FTZ R3, R135, c[0x0][0x23c], -R2 ;  /* 0x00008f0087037a23 */ /* 0x000fe20000010802 */
[----:B------:R-:W1:Y:S01]  /*17850*/  LDSM.16.MT88.4 R48, [R166+0x7800] ;  /* 0x00780000a630783b */ /* 0x000e620000004200 */
[----:B------:R-:W-:Y:S01]  /*17860*/  FADD.FTZ R9, R98, R9 ;  /* 0x0000000962097221 */ /* 0x000fe20000010000 */
[----:B------:R-:W-:Y:S01]  /*17870*/  HMMA.16816.F32.BF16 R28, R4, R40, R16 ;  /* 0x00000028041c723c */ /* 0x000fe20000041810 */
[----:B------:R2:W-:Y:S02]  /*17880*/  MUFU.EX2 R75, R3 ;  /* 0x00000003004b7308 */ /* 0x0005e40000000800 */
[----:B------:R-:W-:-:S04]  /*17890*/  FADD.FTZ R9, R99, R9 ;  /* 0x0000000963097221 */ /* 0x000fc80000010000 */
[----:B------:R-:W-:Y:S01]  /*178a0*/  FADD.FTZ R9, R97, R9 ;  /* 0x0000000961097221 */ /* 0x000fe20000010000 */
[----:B------:R-:W-:Y:S01]  /*178b0*/  HMMA.16816.F32.BF16 R20, R4, R42, R20 ;  /* 0x0000002a0414723c */ /* 0x000fe20000041814 */
[----:B------:R-:W3:Y:S01]  /*178c0*/  LDSM.16.MT88.4 R40, [R165+0x8000] ;  /* 0x00800000a528783b */ /* 0x000ee20000004200 */
[----:B--2---:R-:W-:-:S04]  /*178d0*/  FFMA.FTZ R3, R124, c[0x0][0x23c], -R0 ;  /* 0x00008f007c037a23 */ /* 0x004fc80000010800 */
[----:B------:R2:W-:Y:S02]  /*178e0*/  MUFU.EX2 R10, R3 ;  /* 0x00000003000a7308 */ /* 0x0005e40000000800 */
[----:B--2---:R-:W-:Y:S01]  /*178f0*/  FADD.FTZ R3, R96, R9 ;  /* 0x0000000960037221 */ /* 0x004fe20000010000 */
[C---:B-1----:R-:W-:Y:S01]  /*17900*/  HMMA.16816.F32.BF16 R16, R4.reuse, R48, R24 ;  /* 0x000000300410723c */ /* 0x042fe20000041818 */
[----:B------:R-:W-:Y:S02]  /*17910*/  FFMA.FTZ R9, R160, c[0x0][0x23c], -R0 ;  /* 0x00008f00a0097a23 */ /* 0x000fe40000010800 */
[----:B------:R-:W-:Y:S02]  /*17920*/  FADD.FTZ R3, R95, R3 ;  /* 0x000000035f037221 */ /* 0x000fe40000010000 */
[----:B------:R1:W2:Y:S02]  /*17930*/  MUFU.EX2 R56, R9 ;  /* 0x0000000900387308 */ /* 0x0002a40000000800 */
[----:B------:R-:W-:Y:S01]  /*17940*/  FADD.FTZ R3, R55, R3 ;  /* 0x0000000337037221 */ /* 0x000fe20000010000 */
[----:B------:R-:W-:Y:S03]  /*17950*/  HMMA.16816.F32.BF16 R12, R4, R50, R12 ;  /* 0x00000032040c723c */ /* 0x000fe6000004180c */
[----:B------:R-:W-:-:S04]  /*17960*/  FADD.FTZ R3, R54, R3 ;  /* 0x0000000336037221 */ /* 0x000fc80000010000 */
[----:B------:R-:W-:Y:S01]  /*17970*/  FADD.FTZ R3, R94, R3 ;  /* 0x000000035e037221 */ /* 0x000fe20000010000 */
[----:B------:R-:W-:Y:S02]  /*17980*/  F2FP.BF16.PACK_AB R4, R149, R148 ;  /* 0x000000949504723e */ /* 0x000fe400000010ff */
[----:B------:R-:W-:Y:S01]  /*17990*/  F2FP.BF16.PACK_AB R6, R151, R150 ;  /* 0x000000969706723e */ /* 0x000fe200000010ff */
        /* <DEDUP_REMOVED lines=21> */
[----:B------:R-:W-:Y:S02]  /*17af0*/  HMMA.16816.F32.BF16 R28, R4, R32, R28 ;  /* 0x00000020041c723c */ /* 0x000fe4000004181c */
[----:B------:R-:W-:-:S04]  /*17b00*/  FADD.FTZ R3, R80, R3 ;  /* 0x0000000350037221 */ /* 0x000fc80000010000 */
[----:B------:R-:W-:Y:S02]  /*17b10*/  FADD.FTZ R3, R74, R3 ;  /* 0x000000034a037221 */ /* 0x000fe40000010000 */
[C---:B------:R-:W-:Y:S01]  /*17b20*/  HMMA.16816.F32.BF16 R24, R4.reuse, R34, R20 ;  /* 0x000000220418723c */ /* 0x040fe20000041814 */
[----:B------:R-:W2:Y:S01]  /*17b30*/  LDSM.16.MT88.4 R20, [R166+0x8000] ;  /* 0x00800000a614783b */ /* 0x000ea20000004200 */
[----:B------:R-:W-:Y:S02]  /*17b40*/  FADD.FTZ R3, R79, R3 ;  /* 0x000000034f037221 */ /* 0x000fe40000010000 */
[----:B-1----:R-:W-:Y:S01]  /*17b50*/  FFMA.FTZ R9, R130, c[0x0][0x23c], -R0 ;  /* 0x00008f0082097a23 */ /* 0x002fe20000010800 */
[----:B------:R-:W-:Y:S01]  /*17b60*/  LDSM.16.MT88.4 R32, [R166+0x8400] ;  /* 0x00840000a620783b */ /* 0x000fe20000004200 */
        /* <DEDUP_REMOVED lines=8> */
[----:B-1----:R-:W-:Y:S01]  /*17bf0*/  FFMA.FTZ R9, R163, c[0x0][0x23c], -R0 ;  /* 0x00008f00a3097a23 */ /* 0x002fe20000010800 */
[----:B------:R-:W-:Y:S01]  /*17c00*/  F2FP.BF16.PACK_AB R4, R252, R109 ;  /* 0x0000006dfc04723e */ /* 0x000fe200000010ff */
[----:B------:R-:W-:Y:S01]  /*17c10*/  FADD.FTZ R3, R71, R3 ;  /* 0x0000000347037221 */ /* 0x000fe20000010000 */
[----:B------:R-:W-:Y:S01]  /*17c20*/  F2FP.BF16.PACK_AB R6, R106, R107 ;  /* 0x0000006b6a06723e */ /* 0x000fe200000010ff */
[----:B------:R1:W4:Y:S02]  /*17c30*/  MUFU.EX2 R51, R9 ;  /* 0x0000000900337308 */ /* 0x0003240000000800 */
[----:B------:R-:W-:-:S04]  /*17c40*/  FADD.FTZ R3, R66, R3 ;  /* 0x0000000342037221 */ /* 0x000fc80000010000 */
[----:B------:R-:W-:-:S04]  /*17c50*/  FADD.FTZ R3, R69, R3 ;  /* 0x0000000345037221 */ /* 0x000fc80000010000 */
[----:B------:R-:W-:-:S04]  /*17c60*/  FADD.FTZ R3, R68, R3 ;  /* 0x0000000344037221 */ /* 0x000fc80000010000 */
[----:B------:R-:W-:Y:S02]  /*17c70*/  FADD.FTZ R3, R67, R3 ;  /* 0x0000000343037221 */ /* 0x000fe40000010000 */
[----:B-1----:R-:W-:Y:S01]  /*17c80*/  FFMA.FTZ R9, R152, c[0x0][0x23c], -R0 ;  /* 0x00008f0098097a23 */ /* 0x002fe20000010800 */
[----:B----4-:R-:W-:Y:S01]  /*17c90*/  F2FP.BF16.PACK_AB R5, R51, R49 ;  /* 0x000000313305723e */ /* 0x010fe200000010ff */
[----:B------:R-:W-:Y:S02]  /*17ca0*/  FADD.FTZ R3, R61, R3 ;  /* 0x000000033d037221 */ /* 0x000fe40000010000 */
[----:B------:R1:W-:Y:S02]  /*17cb0*/  MUFU.EX2 R48, R9 ;  /* 0x0000000900307308 */ /* 0x0003e40000000800 */
[----:B------:R-:W-:-:S04]  /*17cc0*/  FADD.FTZ R3, R65, R3 ;  /* 0x0000000341037221 */ /* 0x000fc80000010000 */
[----:B------:R-:W-:-:S04]  /*17cd0*/  FADD.FTZ R3, R63, R3 ;  /* 0x000000033f037221 */ /* 0x000fc80000010000 */
[----:B------:R-:W-:-:S04]  /*17ce0*/  FADD.FTZ R3, R62, R3 ;  /* 0x000000033e037221 */ /* 0x000fc80000010000 */
[----:B------:R-:W-:Y:S02]  /*17cf0*/  FADD.FTZ R3, R58, R3 ;  /* 0x000000033a037221 */ /* 0x000fe40000010000 */
[----:B-1----:R-:W-:-:S04]  /*17d00*/  FFMA.FTZ R9, R191, c[0x0][0x23c], -R0 ;  /* 0x00008f00bf097a23 */ /* 0x002fc80000010800 */
[----:B------:R1:W4:Y:S02]  /*17d10*/  MUFU.EX2 R47, R9 ;  /* 0x00000009002f7308 */ /* 0x0003240000000800 */
[----:B-1----:R-:W-:Y:S01]  /*17d20*/  FFMA.FTZ R9, R186, c[0x0][0x23c], -R2 ;  /* 0x00008f00ba097a23 */ /* 0x002fe20000010802 */
[----:B----4-:R-:W-:-:S05]  /*17d30*/  F2FP.BF16.PACK_AB R7, R47, R48 ;  /* 0x000000302f07723e */ /* 0x010fca00000010ff */
[----:B------:R1:W-:Y:S02]  /*17d40*/  MUFU.EX2 R53, R9 ;  /* 0x0000000900357308 */ /* 0x0003e40000000800 */
[C---:B---3--:R-:W-:Y:S01]  /*17d50*/  HMMA.16816.F32.BF16 R136, R4.reuse, R40, R28 ;  /* 0x000000280488723c */ /* 0x048fe2000004181c */
[----:B------:R-:W3:Y:S07]  /*17d60*/  LDSM.16.MT88.4 R28, [R165+0x8400] ;  /* 0x00840000a51c783b */ /* 0x000eee0000004200 */
[----:B------:R-:W-:Y:S01]  /*17d70*/  HMMA.16816.F32.BF16 R24, R4, R42, R24 ;  /* 0x0000002a0418723c */ /* 0x000fe20000041818 */
[----:B-1----:R-:W-:-:S04]  /*17d80*/  FFMA.FTZ R9, R155, c[0x0][0x23c], -R2 ;  /* 0x00008f009b097a23 */ /* 0x002fc80000010802 */
[----:B------:R1:W-:Y:S03]  /*17d90*/  MUFU.EX2 R50, R9 ;  /* 0x0000000900327308 */ /* 0x0003e60000000800 */
[C---:B--2---:R-:W-:Y:S08]  /*17da0*/  HMMA.16816.F32.BF16 R16, R4.reuse, R20, R16 ;  /* 0x000000140410723c */ /* 0x044ff00000041810 */
[----:B------:R-:W-:Y:S01]  /*17db0*/  HMMA.16816.F32.BF16 R12, R4, R22, R12 ;  /* 0x00000016040c723c */ /* 0x000fe2000004180c */
[----:B-1----:R-:W-:-:S06]  /*17dc0*/  FADD.FTZ R9, R228, R8 ;  /* 0x00000008e4097221 */ /* 0x002fcc0000010000 */
[----:B------:R-:W-:Y:S01]  /*17dd0*/  F2FP.BF16.PACK_AB R4, R104, R105 ;  /* 0x000000696804723e */ /* 0x000fe200000010ff */
[----:B------:R-:W-:Y:S01]  /*17de0*/  FFMA.FTZ R8, R158, c[0x0][0x23c], -R0 ;  /* 0x00008f009e087a23 */ /* 0x000fe20000010800 */
[----:B------:R-:W-:-:S03]  /*17df0*/  F2FP.BF16.PACK_AB R6, R100, R101 ;  /* 0x000000656406723e */ /* 0x000fc600000010ff */
[----:B------:R1:W-:Y:S02]  /*17e00*/  MUFU.EX2 R44, R8 ;  /* 0x00000008002c7308 */ /* 0x0003e40000000800 */
[----:B-1----:R-:W-:Y:S02]  /*17e10*/  FADD.FTZ R8, R229, R9 ;  /* 0x00000009e5087221 */ /* 0x002fe40000010000 */
[----:B------:R-:W-:Y:S02]  /*17e20*/  FFMA.FTZ R9, R194, c[0x0][0x23c], -R0 ;  /* 0x00008f00c2097a23 */ /* 0x000fe40000010800 */
        /* <DEDUP_REMOVED lines=26> */
[C---:B---3--:R-:W-:Y:S08]  /*17fd0*/  HMMA.16816.F32.BF16 R136, R4.reuse, R28, R136 ;  /* 0x0000001c0488723c */ /* 0x048ff00000041888 */
[----:B------:R-:W-:Y:S01]  /*17fe0*/  HMMA.16816.F32.BF16 R20, R4, R30, R24 ;  /* 0x0000001e0414723c */ /* 0x000fe20000041818 */
[----:B------:R-:W2:Y:S01]  /*17ff0*/  LDSM.16.MT88.4 R24, [R166+0x8800] ;  /* 0x00880000a618783b */ /* 0x000ea20000004200 */
[----:B-1----:R-:W-:-:S04]  /*18000*/  FFMA.FTZ R9, R162, c[0x0][0x23c], -R0 ;  /* 0x00008f00a2097a23 */ /* 0x002fc80000010800 */
[----:B------:R1:W-:Y:S02]  /*18010*/  MUFU.EX2 R38, R9 ;  /* 0x0000000900267308 */ /* 0x0003e40000000800 */
[C---:B------:R-:W-:Y:S01]  /*18020*/  HMMA.16816.F32.BF16 R144, R4.reuse, R32, R16 ;  /* 0x000000200490723c */ /* 0x040fe20000041810 */
[----:B------:R-:W3:Y:S07]  /*18030*/  LDSM.16.MT88.4 R16, [R165+0x8c00] ;  /* 0x008c0000a510783b */ /* 0x000eee0000004200 */
[----:B------:R-:W-:Y:S01]  /*18040*/  HMMA.16816.F32.BF16 R12, R4, R34, R12 ;  /* 0x00000022040c723c */ /* 0x000fe2000004180c */
[----:B-1----:R-:W-:-:S06]  /*18050*/  FFMA.FTZ R9, R199, c[0x0][0x23c], -R0 ;  /* 0x00008f00c7097a23 */ /* 0x002fcc0000010800 */
[----:B------:R-:W-:Y:S02]  /*18060*/  F2FP.BF16.PACK_AB R4, R75, R78 ;  /* 0x0000004e4b04723e */ /* 0x000fe400000010ff */
[----:B------:R-:W-:Y:S01]  /*18070*/  F2FP.BF16.PACK_AB R6, R53, R64 ;  /* 0x000000403506723e */ /* 0x000fe200000010ff */
[----:B------:R1:W4:Y:S02]  /*18080*/  MUFU.EX2 R36, R9 ;  /* 0x0000000900247308 */ /* 0x0003240000000800 */
[----:B-1----:R-:W-:Y:S01]  /*18090*/  FFMA.FTZ R9, R187, c[0x0][0x23c], -R0 ;  /* 0x00008f00bb097a23 */ /* 0x002fe20000010800 */
[----:B----4-:R-:W-:-:S05]  /*180a0*/  F2FP.BF16.PACK_AB R5, R36, R38 ;  /* 0x000000262405723e */ /* 0x010fca00000010ff */
[----:B------:R1:W-:Y:S02]  /*180b0*/  MUFU.EX2 R37, R9 ;  /* 0x0000000900257308 */ /* 0x0003e40000000800 */
[----:B-1----:R-:W-:-:S06]  /*180c0*/  FFMA.FTZ R9, R200, c[0x0][0x23c], -R0 ;  /* 0x00008f00c8097a23 */ /* 0x002fcc0000010800 */
[----:B------:R1:W4:Y:S02]  /*180d0*/  MUFU.EX2 R29, R9 ;  /* 0x00000009001d7308 */ /* 0x0003240000000800 */
[----:B-1----:R-:W-:Y:S01]  /*180e0*/  FFMA.FTZ R9, R192, c[0x0][0x23c], -R2 ;  /* 0x00008f00c0097a23 */ /* 0x002fe20000010802 */
[----:B----4-:R-:W-:-:S05]  /*180f0*/  F2FP.BF16.PACK_AB R7, R29, R37 ;  /* 0x000000251d07723e */ /* 0x010fca00000010ff */
[----:B------:R1:W-:Y:S02]  /*18100*/  MUFU.EX2 R28, R9 ;  /* 0x00000009001c7308 */ /* 0x0003e40000000800 */
[C---:B------:R-:W-:Y:S08]  /*18110*/  HMMA.16816.F32.BF16 R136, R4.reuse, R140, R136 ;  /* 0x0000008c0488723c */ /* 0x040ff00000041888 */
[----:B------:R-:W-:Y:S01]  /*18120*/  HMMA.16816.F32.BF16 R140, R4, R142, R20 ;  /* 0x0000008e048c723c */ /* 0x000fe20000041814 */
[----:B------:R-:W4:Y:S01]  /*18130*/  LDSM.16.MT88.4 R20, [R166+0x8c00] ;  /* 0x008c0000a614783b */ /* 0x000f220000004200 */
[----:B-1----:R-:W-:-:S02]  /*18140*/  FFMA.FTZ R9, R201, c[0x0][0x23c], -R2 ;  /* 0x00008f00c9097a23 */ /* 0x002fc40000010802 */
[----:B------:R-:W-:Y:S02]  /*18150*/  FADD.FTZ R2, R11, R3 ;  /* 0x000000030b027221 */ /* 0x000fe40000010000 */
[----:B------:R-:W-:Y:S01]  /*18160*/  FADD.FTZ R3, R251, R8 ;  /* 0x00000008fb037221 */ /* 0x000fe20000010000 */
[----:B------:R-:W1:Y:S01]  /*18170*/  MUFU.EX2 R242, R9 ;  /* 0x0000000900f27308 */ /* 0x000e620000000800 */
[----:B------:R-:W-:Y:S01]  /*18180*/  FADD.FTZ R2, R59, R2 ;  /* 0x000000023b027221 */ /* 0x000fe20000010000 */
[----:B--2---:R-:W-:Y:S01]  /*18190*/  HMMA.16816.F32.BF16 R144, R4, R24, R144 ;  /* 0x000000180490723c */ /* 0x004fe20000041890 */
[----:B------:R-:W-:Y:S02]  /*181a0*/  FADD.FTZ R3, R111, R3 ;  /* 0x000000036f037221 */ /* 0x000fe40000010000 */
[----:B------:R-:W-:Y:S02]  /*181b0*/  FADD.FTZ R2, R57, R2 ;  /* 0x0000000239027221 */ /* 0x000fe40000010000 */
[----:B------:R-:W-:-:S02]  /*181c0*/  FFMA.FTZ R8, R193, c[0x0][0x23c], -R0 ;  /* 0x00008f00c1087a23 */ /* 0x000fc40000010800 */
[----:B------:R-:W-:Y:S01]  /*181d0*/  FADD.FTZ R3, R148, R3 ;  /* 0x0000000394037221 */ /* 0x000fe20000010000 */
[----:B------:R-:W-:Y:S01]  /*181e0*/  HMMA.16816.F32.BF16 R12, R4, R26, R12 ;  /* 0x0000001a040c723c */ /* 0x000fe2000004180c */
[----:B------:R-:W-:Y:S01]  /*181f0*/  FADD.FTZ R2, R10, R2 ;  /* 0x000000020a027221 */ /* 0x000fe20000010000 */
[----:B------:R2:W-:Y:S01]  /*18200*/  MUFU.EX2 R11, R8 ;  /* 0x00000008000b7308 */ /* 0x0005e20000000800 */
[----:B------:R-:W-:Y:S01]  /*18210*/  FADD.FTZ R3, R149, R3 ;  /* 0x0000000395037221 */ /* 0x000fe20000010000 */
[----:B------:R-:W-:Y:S01]  /*18220*/  F2FP.BF16.PACK_AB R148, R42, R50 ;  /* 0x000000322a94723e */ /* 0x000fe200000010ff */
[----:B------:R-:W-:Y:S02]  /*18230*/  FADD.FTZ R2, R56, R2 ;  /* 0x0000000238027221 */ /* 0x000fe40000010000 */
[----:B------:R-:W-:Y:S01]  /*18240*/  FADD.FTZ R3, R150, R3 ;  /* 0x0000000396037221 */ /* 0x000fe20000010000 */
[----:B-1----:R-:W-:Y:S01]  /*18250*/  F2FP.BF16.PACK_AB R150, R242, R28 ;  /* 0x0000001cf296723e */ /* 0x002fe200000010ff */
[----:B------:R-:W-:-:S02]  /*18260*/  FADD.FTZ R2, R55, R2 ;  /* 0x0000000237027221 */ /* 0x000fc40000010000 */
[----:B------:R-:W-:Y:S02]  /*18270*/  FADD.FTZ R3, R151, R3 ;  /* 0x0000000397037221 */ /* 0x000fe40000010000 */
[----:B------:R-:W-:Y:S02]  /*18280*/  FADD.FTZ R2, R54, R2 ;  /* 0x0000000236027221 */ /* 0x000fe40000010000 */
[----:B------:R-:W-:Y:S02]  /*18290*/  FADD.FTZ R3, R109, R3 ;  /* 0x000000036d037221 */ /* 0x000fe40000010000 */
[----:B--2---:R-:W-:-:S04]  /*182a0*/  FFMA.FTZ R8, R202, c[0x0][0x23c], -R0 ;  /* 0x00008f00ca087a23 */ /* 0x004fc80000010800 */
[----:B------:R1:W2:Y:S02]  /*182b0*/  MUFU.EX2 R10, R8 ;  /* 0x00000008000a7308 */ /* 0x0002a40000000800 */
[----:B-1----:R-:W-:Y:S01]  /*182c0*/  FFMA.FTZ R8, R195, c[0x0][0x23c], -R0 ;  /* 0x00008f00c3087a23 */ /* 0x002fe20000010800 */
[----:B--2---:R-:W-:-:S05]  /*182d0*/  F2FP.BF16.PACK_AB R149, R10, R11 ;  /* 0x0000000b0a95723e */ /* 0x004fca00000010ff */
[----:B------:R1:W-:Y:S02]  /*182e0*/  MUFU.EX2 R9, R8 ;  /* 0x0000000800097308 */ /* 0x0003e40000000800 */
[----:B-1----:R-:W-:Y:S02]  /*182f0*/  FFMA.FTZ R8, R196, c[0x0][0x23c], -R0 ;  /* 0x00008f00c4087a23 */ /* 0x002fe40000010800 */
[----:B------:R-:W-:Y:S02]  /*18300*/  FADD.FTZ R0, R49, R2 ;  /* 0x0000000231007221 */ /* 0x000fe40000010000 */
[----:B------:R-:W-:Y:S01]  /*18310*/  FADD.FTZ R2, R252, R3 ;  /* 0x00000003fc027221 */ /* 0x000fe20000010000 */
[----:B------:R-:W-:Y:S01]  /*18320*/  MOV R3, R52 ;  /* 0x0000003400037202 */ /* 0x000fe20000000f00 */
[----:B------:R-:W-:Y:S01]  /*18330*/  FADD.FTZ R0, R51, R0 ;  /* 0x0000000033007221 */ /* 0x000fe20000010000 */
[----:B------:R-:W1:Y:S01]  /*18340*/  MUFU.EX2 R8, R8 ;  /* 0x0000000800087308 */ /* 0x000e620000000800 */
[----:B------:R-:W-:-:S02]  /*18350*/  FADD.FTZ R2, R107, R2 ;  /* 0x000000026b027221 */ /* 0x000fc40000010000 */
[----:B------:R-:W-:Y:S02]  /*18360*/  FADD.FTZ R0, R48, R0 ;  /* 0x0000000030007221 */ /* 0x000fe40000010000 */
[----:B------:R-:W-:Y:S02]  /*18370*/  FADD.FTZ R2, R106, R2 ;  /* 0x000000026a027221 */ /* 0x000fe40000010000 */
[----:B------:R-:W-:Y:S02]  /*18380*/  FADD.FTZ R0, R47, R0 ;  /* 0x000000002f007221 */ /* 0x000fe40000010000 */
[----:B------:R-:W-:Y:S02]  /*18390*/  FADD.FTZ R2, R105, R2 ;  /* 0x0000000269027221 */ /* 0x000fe40000010000 */
[----:B------:R-:W-:Y:S02]  /*183a0*/  FADD.FTZ R0, R44, R0 ;  /* 0x000000002c007221 */ /* 0x000fe40000010000 */
[----:B------:R-:W-:-:S02]  /*183b0*/  FADD.FTZ R2, R104, R2 ;  /* 0x0000000268027221 */ /* 0x000fc40000010000 */
[----:B------:R-:W-:Y:S01]  /*183c0*/  FADD.FTZ R0, R40, R0 ;  /* 0x0000000028007221 */ /* 0x000fe20000010000 */
[----:B-1----:R-:W-:Y:S01]  /*183d0*/  F2FP.BF16.PACK_AB R151, R8, R9 ;  /* 0x000000090897723e */ /* 0x002fe200000010ff */
[----:B------:R-:W-:Y:S02]  /*183e0*/  FADD.FTZ R2, R101, R2 ;  /* 0x0000000265027221 */ /* 0x000fe40000010000 */
[----:B------:R-:W-:Y:S02]  /*183f0*/  FADD.FTZ R0, R41, R0 ;  /* 0x0000000029007221 */ /* 0x000fe40000010000 */
[----:B------:R-:W-:Y:S02]  /*18400*/  FADD.FTZ R2, R100, R2 ;  /* 0x0000000264027221 */ /* 0x000fe40000010000 */
[----:B------:R-:W-:Y:S01]  /*18410*/  FADD.FTZ R0, R39, R0 ;  /* 0x0000000027007221 */ /* 0x000fe20000010000 */
[----:B---3--:R-:W-:Y:S01]  /*18420*/  HMMA.16816.F32.BF16 R136, R148, R16, R136 ;  /* 0x000000109488723c */ /* 0x008fe20000041888 */
[----:B------:R-:W-:-:S02]  /*18430*/  FADD.FTZ R2, R78, R2 ;  /* 0x000000024e027221 */ /* 0x000fc40000010000 */
[----:B------:R-:W-:Y:S02]  /*18440*/  FADD.FTZ R0, R38, R0 ;  /* 0x0000000026007221 */ /* 0x000fe40000010000 */
[----:B------:R-:W-:Y:S02]  /*18450*/  FADD.FTZ R2, R75, R2 ;  /* 0x000000024b027221 */ /* 0x000fe40000010000 */
[----:B------:R-:W-:Y:S01]  /*18460*/  FADD.FTZ R0, R36, R0 ;  /* 0x0000000024007221 */ /* 0x000fe20000010000 */
[----:B------:R-:W-:Y:S01]  /*18470*/  HMMA.16816.F32.BF16 R140, R148, R18, R140 ;  /* 0x00000012948c723c */ /* 0x000fe2000004188c */
[----:B------:R-:W-:Y:S02]  /*18480*/  FADD.FTZ R2, R64, R2 ;  /* 0x0000000240027221 */ /* 0x000fe40000010000 */
[----:B------:R-:W-:Y:S02]  /*18490*/  FADD.FTZ R0, R37, R0 ;  /* 0x0000000025007221 */ /* 0x000fe40000010000 */
[----:B------:R-:W-:-:S02]  /*184a0*/  FADD.FTZ R2, R53, R2 ;  /* 0x0000000235027221 */ /* 0x000fc40000010000 */
[----:B------:R-:W-:Y:S01]  /*184b0*/  FADD.FTZ R0, R29, R0 ;  /* 0x000000001d007221 */ /* 0x000fe20000010000 */
[C---:B----4-:R-:W-:Y:S01]  /*184c0*/  HMMA.16816.F32.BF16 R144, R148.reuse, R20, R144 ;  /* 0x000000149490723c */ /* 0x050fe20000041890 */
[----:B------:R-:W-:Y:S02]  /*184d0*/  FADD.FTZ R2, R50, R2 ;  /* 0x0000000232027221 */ /* 0x000fe40000010000 */
[----:B------:R-:W-:Y:S02]  /*184e0*/  FADD.FTZ R0, R11, R0 ;  /* 0x000000000b007221 */ /* 0x000fe40000010000 */
[----:B------:R-:W-:Y:S02]  /*184f0*/  FADD.FTZ R2, R42, R2 ;  /* 0x000000022a027221 */ /* 0x000fe40000010000 */
[----:B------:R-:W-:Y:S01]  /*18500*/  FADD.FTZ R0, R10, R0 ;  /* 0x000000000a007221 */ /* 0x000fe20000010000 */
[----:B------:R-:W-:Y:S01]  /*18510*/  HMMA.16816.F32.BF16 R148, R148, R22, R12 ;  /* 0x000000169494723c */ /* 0x000fe2000004180c */
[----:B------:R-:W-:Y:S01]  /*18520*/  FADD.FTZ R2, R28, R2 ;  /* 0x000000021c027221 */ /* 0x000fe20000010000 */
[----:B------:R-:W-:Y:S01]  /*18530*/  MOV R20, R60 ;  /* 0x0000003c00147202 */ /* 0x000fe20000000f00 */
[----:B------:R-:W-:-:S02]  /*18540*/  FADD.FTZ R0, R9, R0 ;  /* 0x0000000009007221 */ /* 0x000fc40000010000 */
[----:B------:R-:W-:Y:S02]  /*18550*/  FADD.FTZ R242, R242, R2 ;  /* 0x00000002f2f27221 */ /* 0x000fe40000010000 */
[----:B------:R-:W-:Y:S02]  /*18560*/  FADD.FTZ R243, R8, R0 ;  /* 0x0000000008f37221 */ /* 0x000fe40000010000 */
.L_x_1068:
        /* <DEDUP_REMOVED lines=9> */
.L_x_1080:
        /* <DEDUP_REMOVED lines=32> */
[--C-:B------:R-:W-:Y:S01]  /*18800*/  @!P0 IMAD.IADD R3, R3, 0x1, -R9.reuse ;  /* 0x0000000103038824 */ /* 0x100fe200078e0a09 */
[----:B------:R-:W-:Y:S01]  /*18810*/  ISETP.NE.AND P0, PT, RZ, c[0x0][0x2d0], PT ;  /* 0x0000b400ff007a0c */ /* 0x000fe20003f05270 */
[----:B------:R-:W-:Y:S01]  /*18820*/  @!P1 IMAD.IADD R4, R4, 0x1, -R9 ;  /* 0x0000000104049824 */ /* 0x000fe200078e0a09 */
[----:B------:R-:W-:Y:S02]  /*18830*/  @!P1 IADD3 R2, R2, 0x1, RZ ;  /* 0x0000000102029810 */ /* 0x000fe40007ffe0ff */
[-C--:B------:R-:W-:Y:S02]  /*18840*/  ISETP.GE.U32.AND P4, PT, R3, R9.reuse, PT ;  /* 0x000000090300720c */ /* 0x080fe40003f86070 */
[----:B------:R-:W-:Y:S02]  /*18850*/  LOP3.LUT R3, RZ, c[0x0][0x2d0], RZ, 0x33, !PT ;  /* 0x0000b400ff037a12 */ /* 0x000fe400078e33ff */
[----:B------:R-:W-:Y:S09]  /*18860*/  ISETP.GE.U32.AND P5, PT, R4, R9, PT ;  /* 0x000000090400720c */ /* 0x000ff20003fa6070 */
[----:B------:R-:W-:Y:S04]  /*18870*/  @P4 IADD3 R0, R0, 0x1, RZ ;  /* 0x0000000100004810 */ /* 0x000fe80007ffe0ff */
[----:B------:R-:W-:Y:S02]  /*18880*/  @!P2 IADD3 R0, -R0, RZ, RZ ;  /* 0x000000ff0000a210 */ /* 0x000fe40007ffe1ff */
[----:B------:R-:W-:Y:S02]  /*18890*/  @P5 IADD3 R2, R2, 0x1, RZ ;  /* 0x0000000102025810 */ /* 0x000fe40007ffe0ff */
[C---:B------:R-:W-:Y:S03]  /*188a0*/  SEL R6, R3.reuse, R0, !P0 ;  /* 0x0000000003067207 */ /* 0x040fe60004000000 */
[----:B------:R-:W-:Y:S01]  /*188b0*/  @!P3 IMAD.MOV R2, RZ, RZ, -R2 ;  /* 0x000000ffff02b224 */ /* 0x000fe200078e0a02 */
[C---:B------:R-:W-:Y:S04]  /*188c0*/  LEA R4, P1, R6.reuse, R210, 0x2 ;  /* 0x000000d206047211 */ /* 0x040fe800078210ff */
[-C--:B------:R-:W-:Y:S02]  /*188d0*/  LEA.HI.X.SX32 R5, R6, R211.reuse, 0x2, P1 ;  /* 0x000000d306057211 */ /* 0x080fe400008f16ff */
[----:B------:R-:W-:Y:S03]  /*188e0*/  SEL R0, R3, R2, !P0 ;  /* 0x0000000203007207 */ /* 0x000fe60004000000 */
[----:B------:R1:W2:Y:S01]  /*188f0*/  LDG.E R7, [R4.64] ;  /* 0x0000000804077981 */ /* 0x0002a2000c1e1900 */
[C---:B------:R-:W-:Y:S04]  /*18900*/  LEA R2, P0, R0.reuse, R210, 0x2 ;  /* 0x000000d200027211 */ /* 0x040fe800078010ff */
[C---:B------:R-:W-:Y:S01]  /*18910*/  LEA.HI.X.SX32 R3, R0.reuse, R211, 0x2, P0 ;  /* 0x000000d300037211 */ /* 0x040fe200000f16ff */
[----:B------:R-:W-:Y:S04]  /*18920*/  IMAD.IADD R0, R0, 0x1, -R6 ;  /* 0x0000000100007824 */ /* 0x000fe800078e0a06 */
[----:B-1----:R1:W2:Y:S02]  /*18930*/  LDG.E R5, [R2.64] ;  /* 0x0000000802057981 */ /* 0x0022a4000c1e1900 */
[----:B-1----:R-:W-:Y:S04]  /*18940*/  IMAD.MOV.U32 R2, RZ, RZ, c[0x0][0x2d0] ;  /* 0x0000b400ff027624 */ /* 0x002fe800078e00ff */
[----:B------:R-:W-:Y:S05]  /*18950*/  IMAD R0, R0, R2, -0x100 ;  /* 0xffffff0000007424 */ /* 0x000fea00078e0202 */
[----:B------:R-:W-:Y:S05]  /*18960*/  SHF.R.S32.HI R2, RZ, 0x1f, R0 ;  /* 0x0000001fff027819 */ /* 0x000fea0000011400 */
[----:B------:R-:W-:Y:S02]  /*18970*/  IMAD R4, R2, c[0x0][0x1a0], RZ ;  /* 0x0000680002047a24 */ /* 0x000fe400078e02ff */
[C---:B------:R-:W-:Y:S04]  /*18980*/  IMAD.WIDE.U32 R2, R0.reuse, c[0x0][0x1a0], RZ ;  /* 0x0000680000027a25 */ /* 0x040fe800078e00ff */
[----:B------:R-:W-:Y:S05]  /*18990*/  IMAD R0, R0, c[0x0][0x1a4], R4 ;  /* 0x0000690000007a24 */ /* 0x000fea00078e0204 */
[----:B------:R-:W-:Y:S01]  /*189a0*/  IADD3 R3, R3, R0, RZ ;  /* 0x0000000003037210 */ /* 0x000fe20007ffe0ff */
[----:B--2---:R-:W-:Y:S05]  /*189b0*/  IMAD.IADD R7, R7, 0x1, -R5 ;  /* 0x0000000107077824 */ /* 0x004fea00078e0a05 */
[----:B------:R-:W-:Y:S05]  /*189c0*/  SHF.R.S32.HI R4, RZ, 0x1f, R7 ;  /* 0x0000001fff047819 */ /* 0x000fea0000011407 */
[----:B------:R-:W-:Y:S02]  /*189d0*/  IMAD R0, R4, c[0x0][0x188], RZ ;  /* 0x0000620004007a24 */ /* 0x000fe400078e02ff */
[C---:B------:R-:W-:Y:S04]  /*189e0*/  IMAD.WIDE.U32 R4, R7.reuse, c[0x0][0x188], R2 ;  /* 0x0000620007047a25 */ /* 0x040fe800078e0002 */
[----:B------:R-:W-:Y:S02]  /*189f0*/  IMAD R2, R7, c[0x0][0x18c], R0 ;  /* 0x0000630007027a24 */ /* 0x000fe400078e0200 */
[----:B------:R-:W-:Y:S02]  /*18a00*/  IMAD.MOV.U32 R0, RZ, RZ, R4 ;  /* 0x000000ffff007224 */ /* 0x000fe400078e0004 */
[----:B------:R-:W-:Y:S02]  /*18a10*/  IMAD.IADD R2, R5, 0x1, R2 ;  /* 0x0000000105027824 */ /* 0x000fe400078e0202 */
.L_x_1077:
[----:B------:R-:W-:Y:S01]  /*18a20*/  ULDC.64 UR4, c[0x0][0x1a0] ;  /* 0x0000680000047ab9 */ /* 0x000fe20000000a00 */
[----:B------:R-:W-:Y:S02]  /*18a30*/  ISETP.GE.AND P0, PT, R132, c[0x0][0x220], PT ;  /* 0x0000880084007a0c */ /* 0x000fe40003f06270 */
[C---:B------:R-:W-:Y:S03]  /*18a40*/  LEA R186, P3, R0.reuse, R46, 0x1 ;  /* 0x0000002e00ba7211 */ /* 0x040fe600078608ff */
[----:B------:R-:W-:Y:S01]  /*18a50*/  USHF.L.U32 UR7, UR4, 0x5, URZ ;  /* 0x0000000504077899 */ /* 0x000fe2000800063f */
[-C--:B------:R-:W-:Y:S01]  /*18a60*/  LEA.HI.X R187, R0, R45.reuse, R2, 0x1, P3 ;  /* 0x0000002d00bb7211 */ /* 0x080fe200018f0c02 */
[----:B------:R-:W-:Y:S06]  /*18a70*/  USHF.L.U64.HI UR5, UR4, UR6, UR5 ;  /* 0x0000000604057299 */ /* 0x000fec0008010205 */
[----:B------:R-:W-:Y:S01]  /*18a80*/  @P0 STS.64 [R185+0x5008], RZ ;  /* 0x005008ffb9000388 */ /* 0x000fe20000000a00 */
[-C--:B------:R-:W-:Y:S02]  /*18a90*/  @!P0 MOV R10, R0.reuse ;  /* 0x00000000000a8202 */ /* 0x080fe40000000f00 */
[CC--:B------:R-:W-:Y:S02]  /*18aa0*/  @!P0 LEA R3, P2, R244.reuse, R0.reuse, 0x6 ;  /* 0x00000000f4038211 */ /* 0x0c0fe400078430ff */
[C---:B------:R-:W-:Y:S01]  /*18ab0*/  @!P0 LEA R4, P1, R244.reuse, R0, 0x7 ;  /* 0x00000000f4048211 */ /* 0x040fe200078238ff */
[----:B------:R-:W-:Y:S01]  /*18ac0*/  @P0 STS [R185+0x5000], RZ ;  /* 0x005000ffb9000388 */ /* 0x000fe20000000800 */
[----:B------:R-:W-:Y:S02]  /*18ad0*/  @!P0 MOV R8, c[0x0][0x1a4] ;  /* 0x0000690000088a02 */ /* 0x000fe40000000f00 */
[-C--:B------:R-:W-:Y:S01]  /*18ae0*/  @!P0 MOV R15, R2.reuse ;  /* 0x00000002000f8202 */ /* 0x080fe20000000f00 */
[----:B------:R-:W-:Y:S01]  /*18af0*/  @P0 STS [R185+0x5004], RZ ;  /* 0x005004ffb9000388 */ /* 0x000fe20000000800 */
[-C--:B------:R-:W-:Y:S02]  /*18b00*/  @!P0 MOV R13, R2.reuse ;  /* 0x00000002000d8202 */ /* 0x080fe40000000f00 */
[-C--:B------:R-:W-:Y:S01]  /*18b10*/  @!P0 MOV R11, R2.reuse ;  /* 0x00000002000b8202 */ /* 0x080fe20000000f00 */
[----:B------:R-:W-:Y:S01]  /*18b20*/  @!PT LDS RZ, [RZ] ;  /* 0x00000000fffff984 */ /* 0x000fe20000000800 */
[----:B------:R-:W-:Y:S01]  /*18b30*/  @!PT LDS RZ, [RZ] ;  /* 0x00000000fffff984 */ /* 0x000fe20000000800 */
[----:B------:R-:W-:Y:S01]  /*18b40*/  @!PT LDS RZ, [RZ] ;  /* 0x00000000fffff984 */ /* 0x000fe20000000800 */
[----:B------:R1:W-:Y:S01]  /*18b50*/  @!P0 LDGSTS.E.BYPASS.LTC128B.128 [R185+0x5000], [R186.64] ;  /* 0x05000000bab98fae */ /* 0x0003e2000b901d48 */
[----:B------:R-:W-:Y:S02]  /*18b60*/  @!P0 MOV R6, c[0x0][0x1a4] ;  /* 0x0000690000068a02 */ /* 0x000fe40000000f00 */
[----:B------:R-:W-:Y:S01]  /*18b70*/  @!P0 MOV R5, c[0x0][0x1a4] ;  /* 0x0000690000058a02 */ /* 0x000fe20000000f00 */
[C---:B------:R-:W-:Y:S01]  /*18b80*/  @!P0 IMAD.WIDE.U32 R10, R244.reuse, 0xe0, R10 ;  /* 0x000000e0f40a8825 */ /* 0x040fe200078e000a */
[C---:B------:R-:W-:Y:S02]  /*18b90*/  @!P0 LEA.HI.X R6, R244.reuse, R2, R6, 0x6, P2 ;  /* 0x00000002f4068211 */ /* 0x040fe400010f3406 */
[C---:B------:R-:W-:Y:S01]  /*18ba0*/  @!P0 LEA R20, P2, R3.reuse, R46, 0x1 ;  /* 0x0000002e03148211 */ /* 0x040fe200078408ff */
[----:B------:R-:W-:Y:S01]  /*18bb0*/  @P0 STS.128 [R185+0x5800], RZ ;  /* 0x005800ffb9000388 */ /* 0x000fe20000000c00 */
[----:B------:R-:W-:Y:S02]  /*18bc0*/  @!P0 LEA.HI.X R5, R244, R2, R5, 0x7, P1 ;  /* 0x00000002f4058211 */ /* 0x000fe400008f3c05 */
[C---:B------:R-:W-:Y:S02]  /*18bd0*/  @!P0 LEA R18, P1, R4.reuse, R46, 0x1 ;  /* 0x0000002e04128211 */ /* 0x040fe400078208ff */
[-C--:B------:R-:W-:Y:S02]  /*18be0*/  @!P0 LEA.HI.X R21, R3, R45.reuse, R6, 0x1, P2 ;  /* 0x0000002d03158211 */ /* 0x080fe400010f0c06 */
[----:B------:R-:W-:Y:S02]  /*18bf0*/  @!P0 LEA.HI.X R19, R4, R45, R5, 0x1, P1 ;  /* 0x0000002d04138211 */ /* 0x000fe400008f0c05 */
[----:B------:R-:W-:Y:S02]  /*18c00*/  @!P0 MOV R5, R2 ;  /* 0x0000000200058202 */ /* 0x000fe40000000f00 */
[-C--:B------:R-:W-:Y:S02]  /*18c10*/  @!P0 MOV R4, R0.reuse ;  /* 0x0000000000048202 */ /* 0x080fe40000000f00 */
[----:B------:R-:W-:Y:S02]  /*18c20*/  @!P0 MOV R6, c[0x0][0x1a4] ;  /* 0x0000690000068a02 */ /* 0x000fe40000000f00 */
[----:B------:R-:W-:Y:S01]  /*18c30*/  @!P0 MOV R9, c[0x0][0x1a4] ;  /* 0x0000690000098a02 */ /* 0x000fe20000000f00 */
[----:B------:R-:W-:Y:S01]  /*18c40*/  @!P0 IMAD.WIDE.U32 R4, R244, 0x60, R4 ;  /* 0x00000060f4048825 */ /* 0x000fe200078e0004 */
[-C--:B------:R-:W-:Y:S02]  /*18c50*/  @!P0 MOV R14, R0.reuse ;  /* 0x00000000000e8202 */ /* 0x080fe40000000f00 */
[----:B------:R-:W-:Y:S01]  /*18c60*/  @!P0 MOV R12, R0 ;  /* 0x00000000000c8202 */ /* 0x000fe20000000f00 */
[----:B------:R-:W-:Y:S01]  /*18c70*/  @!P0 IMAD R7, R6, 0xa0, RZ ;  /* 0x000000a006078824 */ /* 0x000fe200078e02ff */
[-C--:B------:R-:W-:Y:S01]  /*18c80*/  @!P0 LEA R16, P1, R4, R46.reuse, 0x1 ;  /* 0x0000002e04108211 */ /* 0x080fe200078208ff */
[----:B------:R-:W-:Y:S01]  /*18c90*/  @!P0 IMAD.WIDE.U32 R14, R244, 0xa0, R14 ;  /* 0x000000a0f40e8825 */ /* 0x000fe200078e000e */
[----:B------:R-:W-:Y:S02]  /*18ca0*/  @!P0 IADD3 R0, P2, R0, UR7, RZ ;  /* 0x0000000700008c10 */ /* 0x000fe4000ff5e0ff */
[----:B------:R-:W-:Y:S01]  /*18cb0*/  @!P0 MOV R3, c[0x0][0x1a4] ;  /* 0x0000690000038a02 */ /* 0x000fe20000000f00 */
[----:B------:R-:W-:Y:S01]  /*18cc0*/  @!P0 IMAD.WIDE.U32 R12, R244, 0xc0, R12 ;  /* 0x000000c0f40c8825 */ /* 0x000fe200078e000c */
[----:B------:R-:W-:Y:S03]  /*18cd0*/  @!P0 IADD3 R7, R7, R15, RZ ;  /* 0x0000000f07078210 */ /* 0x000fe60007ffe0ff */
[----:B------:R-:W-:Y:S05]  /*18ce0*/  @!P0 IMAD R3, R3, 0x60, RZ ;  /* 0x0000006003038824 */ /* 0x000fea00078e02ff */
[----:B------:R-:W-:Y:S01]  /*18cf0*/  @!P0 IADD3 R6, R3, R5, RZ ;  /* 0x0000000503068210 */ /* 0x000fe20007ffe0ff */
[----:B------:R-:W-:Y:S01]  /*18d00*/  @!P0 IMAD R3, R9, 0xe0, RZ ;  /* 0x000000e009038824 */ /* 0x000fe200078e02ff */
[----:B------:R-:W-:Y:S01]  /*18d10*/  @!P0 IADD3.X R9, R2, UR5, RZ, P2, !PT ;  /* 0x0000000502098c10 */ /* 0x000fe200097fe4ff */
[----:B------:R-:W-:Y:S01]  /*18d20*/  @!P0 IMAD R5, R8, 0xc0, RZ ;  /* 0x000000c008058824 */ /* 0x000fe200078e02ff */
[CC--:B------:R-:W-:Y:S02]  /*18d30*/  @!P0 LEA R8, P4, R0.reuse, R46.reuse, 0x1 ;  /* 0x0000002e00088211 */ /* 0x0c0fe400078808ff */
[----:B------:R-:W-:Y:S02]  /*18d40*/  @!P0 IADD3 R3, R3, R11, RZ ;  /* 0x0000000b03038210 */ /* 0x000fe40007ffe0ff */
[-C--:B------:R-:W-:Y:S02]  /*18d50*/  @!P0 LEA.HI.X R9, R0, R45.reuse, R9, 0x1, P4 ;  /* 0x0000002d00098211 */ /* 0x080fe400020f0c09 */
[-C--:B------:R-:W-:Y:S02]  /*18d60*/  @!P0 LEA.HI.X R17, R4, R45.reuse, R6, 0x1, P1 ;  /* 0x0000002d04118211 */ /* 0x080fe400008f0c06 */
[-C--:B------:R-:W-:Y:S01]  /*18d70*/  @!P0 LEA R6, P3, R14, R46.reuse, 0x1 ;  /* 0x0000002e0e068211 */ /* 0x080fe200078608ff */
[----:B------:R-:W-:Y:S01]  /*18d80*/  @!PT LDS RZ, [RZ] ;  /* 0x00000000fffff984 */ /* 0x000fe20000000800 */
[----:B------:R-:W-:Y:S01]  /*18d90*/  @!PT LDS RZ, [RZ] ;  /* 0x00000000fffff984 */ /* 0x000fe20000000800 */
[----:B------:R-:W-:Y:S01]  /*18da0*/  @!PT LDS RZ, [RZ] ;  /* 0x00000000fffff984 */ /* 0x000fe20000000800 */
[----:B------:R2:W-:Y:S01]  /*18db0*/  @!P0 LDGSTS.E.BYPASS.LTC128B.128 [R185+0x5800], [R8.64] ;  /* 0x0580000008b98fae */ /* 0x0005e2000b901d48 */
[-C--:B------:R-:W-:Y:S02]  /*18dc0*/  @!P0 LEA R4, P2, R12, R46.reuse, 0x1 ;  /* 0x0000002e0c048211 */ /* 0x080fe400078408ff */
[----:B------:R-:W-:Y:S02]  /*18dd0*/  @!P0 LEA.HI.X R7, R14, R45, R7, 0x1, P3 ;  /* 0x0000002d0e078211 */ /* 0x000fe400018f0c07 */
[C---:B------:R-:W-:Y:S02]  /*18de0*/  @!P0 LEA R2, P1, R10.reuse, R46, 0x1 ;  /* 0x0000002e0a028211 */ /* 0x040fe400078208ff */
[----:B------:R-:W-:Y:S01]  /*18df0*/  @!P0 IADD3 R5, R5, R13, RZ ;  /* 0x0000000d05058210 */ /* 0x000fe20007ffe0ff */
[----:B------:R-:W-:Y:S01]  /*18e00*/  @P0 STS.128 [R185+0x6000], RZ ;  /* 0x006000ffb9000388 */ /* 0x000fe20000000c00 */
[-C--:B------:R-:W-:Y:S02]  /*18e10*/  @!P0 LEA.HI.X R3, R10, R45.reuse, R3, 0x1, P1 ;  /* 0x0000002d0a038211 */ /* 0x080fe400008f0c03 */
[----:B------:R-:W-:Y:S02]  /*18e20*/  @!P0 LEA.HI.X R5, R12, R45, R5, 0x1, P2 ;  /* 0x0000002d0c058211 */ /* 0x000fe400010f0c05 */
[----:B------:R-:W-:Y:S03]  /*18e30*/  ISETP.GE.AND P1, PT, R241, 0x2, PT ;  /* 0x00000002f100780c */ /* 0x000fe60003f26270 */
        /* <DEDUP_REMOVED lines=31> */
[----:B--2---:R-:W5:Y:S08]  /*19030*/  LDSM.16.M88.4 R8, [R164+0x1000] ;  /* 0x00100000a408783b */ /* 0x004f700000000200 */
[----:B----4-:R-:W2:Y:S08]  /*19040*/  LDSM.16.M88.4 R16, [R164+0x1400] ;  /* 0x00140000a410783b */ /* 0x010eb00000000200 */
        /* <DEDUP_REMOVED lines=14> */
[----:B------:R-:W-:Y:S08]  /*19130*/  LDSM.16.M88.4 R156, [R169] ;  /* 0x00000000a99c783b */ /* 0x000ff00000000200 */
[----:B------:R-:W1:Y:S01]  /*19140*/  LDSM.16.M88.4 R160, [R167] ;  /* 0x00000000a7a0783b */ /* 0x000e620000000200 */
[C---:B-----5:R-:W-:Y:S08]  /*19150*/  HMMA.16816.F32.BF16 R4, R128.reuse, R8, RZ ;  /* 0x000000088004723c */ /* 0x060ff000000418ff */
[C---:B------:R-:W-:Y:S08]  /*19160*/  HMMA.16816.F32.BF16 R8, R128.reuse, R10, RZ ;  /* 0x0000000a8008723c */ /* 0x040ff000000418ff */
[C---:B--2---:R-:W-:Y:S08]  /*19170*/  HMMA.16816.F32.BF16 R12, R128.reuse, R16, RZ ;  /* 0x00000010800c723c */ /* 0x044ff000000418ff */
[C---:B------:R-:W-:Y:S08]  /*19180*/  HMMA.16816.F32.BF16 R16, R128.reuse, R18, RZ ;  /* 0x000000128010723c */ /* 0x040ff000000418ff */
[C---:B---3--:R-:W-:Y:S08]  /*19190*/  HMMA.16816.F32.BF16 R20, R128.reuse, R24, RZ ;  /* 0x000000188014723c */ /* 0x048ff000000418ff */
[C---:B------:R-:W-:Y:S08]  /*191a0*/  HMMA.16816.F32.BF16 R24, R128.reuse, R26, RZ ;  /* 0x0000001a8018723c */ /* 0x040ff000000418ff */
[C---:B----4-:R-:W-:Y:S08]  /*191b0*/  HMMA.16816.F32.BF16 R28, R128.reuse, R32, RZ ;  /* 0x00000020801c723c */ /* 0x050ff000000418ff */
        /* <DEDUP_REMOVED lines=25> */
[----:B------:R-:W1:Y:S07]  /*19350*/  LDSM.16.M88.4 R152, [R184] ;  /* 0x00000000b898783b */ /* 0x000e6e0000000200 */
        /* <DEDUP_REMOVED lines=19> */
[----:B------:R-:W-:Y:S02]  /*19490*/  FMUL.FTZ R14, R14, c[0x0][0x2ec] ;  /* 0x0000bb000e0e7a20 */ /* 0x000fe40000410000 */
[----:B------:R-:W-:Y:S02]  /*194a0*/  FMUL.FTZ R15, R15, c[0x0][0x2ec] ;  /* 0x0000bb000f0f7a20 */ /* 0x000fe40000410000 */
[----:B------:R-:W-:Y:S01]  /*194b0*/  FMUL.FTZ R16, R16, c[0x0][0x2ec] ;  /* 0x0000bb0010107a20 */ /* 0x000fe20000410000 */
[----:B------:R-:W1:Y:S01]  /*194c0*/  MUFU.TANH R207, R8 ;  /* 0x0000000800cf7308 */ /* 0x000e620000002400 */
[----:B------:R-:W-:Y:S02]  /*194d0*/  FMUL.FTZ R17, R17, c[0x0][0x2ec] ;  /* 0x0000bb0011117a20 */ /* 0x000fe40000410000 */
[----:B------:R-:W-:Y:S02]  /*194e0*/  FMUL.FTZ R18, R18, c[0x0][0x2ec] ;  /* 0x0000bb0012127a20 */ /* 0x000fe40000410000 */
[----:B------:R-:W-:Y:S05]  /*194f0*/  FMUL.FTZ R19, R19, c[0x0][0x2ec] ;  /* 0x0000bb0013137a20 */ /* 0x000fea0000410000 */
[----:B------:R-:W1:Y:S01]  /*19500*/  MUFU.TANH R206, R9 ;  /* 0x0000000900ce7308 */ /* 0x000e620000002400 */
[----:B----4-:R-:W4:Y:S09]  /*19510*/  LDSM.16.M88.4 R4, [R183] ;  /* 0x00000000b704783b */ /* 0x010f320000000200 */
[----:B------:R-:W1:Y:S10]  /*19520*/  MUFU.TANH R205, R10 ;  /* 0x0000000a00cd7308 */ /* 0x000e740000002400 */
[----:B------:R5:W1:Y:S10]  /*19530*/  MUFU.TANH R204, R11 ;  /* 0x0000000b00cc7308 */ /* 0x000a740000002400 */
[----:B------:R-:W1:Y:S10]  /*19540*/  MUFU.TANH R203, R12 ;  /* 0x0000000c00cb7308 */ /* 0x000e740000002400 */
[----:B------:R-:W1:Y:S01]  /*19550*/  MUFU.TANH R200, R13 ;  /* 0x0000000d00c87308 */ /* 0x000e620000002400 */
[----:B-----5:R-:W5:Y:S01]  /*19560*/  LDSM.16.M88.4 R8, [R182] ;  /* 0x00000000b608783b */ /* 0x020f620000000200 */
[C---:B----4-:R-:W-:Y:S08]  /*19570*/  HMMA.16816.F32.BF16 R20, R156.reuse, R4, R20 ;  /* 0x000000049c14723c */ /* 0x050ff00000041814 */
[----:B------:R-:W4:Y:S01]  /*19580*/  MUFU.TANH R199, R14 ;  /* 0x0000000e00c77308 */ /* 0x000f220000002400 */
[C---:B------:R-:W-:Y:S01]  /*19590*/  HMMA.16816.F32.BF16 R24, R156.reuse, R6, R24 ;  /* 0x000000069c18723c */ /* 0x040fe20000041818 */
[----:B------:R-:W1:Y:S08]  /*195a0*/  LDSM.16.M88.4 R4, [R181] ;  /* 0x00000000b504783b */ /* 0x000e700000000200 */
[----:B------:R-:W1:Y:S06]  /*195b0*/  MUFU.TANH R198, R15 ;  /* 0x0000000f00c67308 */ /* 0x000e6c0000002400 */
[----:B------:R-:W-:Y:S04]  /*195c0*/  FMUL.FTZ R21, R21, c[0x0][0x2ec] ;  /* 0x0000bb0015157a20 */ /* 0x000fe80000410000 */
[----:B------:R-:W1:Y:S01]  /*195d0*/  MUFU.TANH R197, R16 ;  /* 0x0000001000c57308 */ /* 0x000e620000002400 */
[----:B------:R-:W-:Y:S02]  /*195e0*/  FMUL.FTZ R22, R22, c[0x0][0x2ec] ;  /* 0x0000bb0016167a20 */ /* 0x000fe40000410000 */
[----:B------:R-:W-:Y:S02]  /*195f0*/  FMUL.FTZ R20, R20, c[0x0][0x2ec] ;  /* 0x0000bb0014147a20 */ /* 0x000fe40000410000 */
[----:B------:R-:W-:Y:S02]  /*19600*/  FMUL.FTZ R23, R23, c[0x0][0x2ec] ;  /* 0x0000bb0017177a20 */ /* 0x000fe40000410000 */
[----:B------:R-:W-:Y:S02]  /*19610*/  FMUL.FTZ R24, R24, c[0x0][0x2ec] ;  /* 0x0000bb0018187a20 */ /* 0x000fe40000410000 */
[----:B------:R-:W-:Y:S01]  /*19620*/  FMUL.FTZ R25, R25, c[0x0][0x2ec] ;  /* 0x0000bb0019197a20 */ /* 0x000fe20000410000 */
[----:B------:R-:W2:Y:S01]  /*19630*/  MUFU.TANH R192, R21 ;  /* 0x0000001500c07308 */ /* 0x000ea20000002400 */
[----:B------:R-:W-:Y:S02]  /*19640*/  FMUL.FTZ R26, R26, c[0x0][0x2ec] ;  /* 0x0000bb001a1a7a20 */ /* 0x000fe40000410000 */
[----:B------:R-:W-:Y:S01]  /*19650*/  FMUL.FTZ R27, R27, c[0x0][0x2ec] ;  /* 0x0000bb001b1b7a20 */ /* 0x000fe20000410000 */
[C---:B-----5:R-:W-:Y:S06]  /*19660*/  HMMA.16816.F32.BF16 R28, R156.reuse, R8, R28 ;  /* 0x000000089c1c723c */ /* 0x060fec000004181c */
[----:B------:R-:W2:Y:S02]  /*19670*/  MUFU.TANH R196, R17 ;  /* 0x0000001100c47308 */ /* 0x000ea40000002400 */
[C---:B------:R-:W-:Y:S01]  /*19680*/  HMMA.16816.F32.BF16 R32, R156.reuse, R10, R32 ;  /* 0x0000000a9c20723c */ /* 0x040fe20000041820 */
[----:B------:R-:W5:Y:S07]  /*19690*/  LDSM.16.M88.4 R8, [R180] ;  /* 0x00000000b408783b */ /* 0x000f6e0000000200 */
[----:B------:R-:W2:Y:S01]  /*196a0*/  MUFU.TANH R195, R18 ;  /* 0x0000001200c37308 */ /* 0x000ea20000002400 */
[C---:B-1----:R-:W-:Y:S07]  /*196b0*/  HMMA.16816.F32.BF16 R36, R156.reuse, R4, R36 ;  /* 0x000000049c24723c */ /* 0x042fee0000041824 */
[----:B------:R-:W-:Y:S01]  /*196c0*/  FMUL.FTZ R28, R28, c[0x0][0x2ec] ;  /* 0x0000bb001c1c7a20 */ /* 0x000fe20000410000 */
[C---:B------:R-:W-:Y:S01]  /*196d0*/  HMMA.16816.F32.BF16 R40, R156.reuse, R6, R40 ;  /* 0x000000069c28723c */ /* 0x040fe20000041828 */
[----:B------:R-:W1:Y:S01]  /*196e0*/  MUFU.TANH R194, R19 ;  /* 0x0000001300c27308 */ /* 0x000e620000002400 */
[----:B------:R-:W1:Y:S02]  /*196f0*/  LDSM.16.M88.4 R4, [R179] ;  /* 0x00000000b304783b */ /* 0x000e640000000200 */
[----:B------:R-:W-:Y:S02]  /*19700*/  FMUL.FTZ R29, R29, c[0x0][0x2ec] ;  /* 0x0000bb001d1d7a20 */ /* 0x000fe40000410000 */
[----:B------:R-:W-:Y:S02]  /*19710*/  FMUL.FTZ R30, R30, c[0x0][0x2ec] ;  /* 0x0000bb001e1e7a20 */ /* 0x000fe40000410000 */
[----:B------:R-:W-:Y:S03]  /*19720*/  FMUL.FTZ R31, R31, c[0x0][0x2ec] ;  /* 0x0000bb001f1f7a20 */ /* 0x000fe60000410000 */
[----:B------:R-:W1:Y:S01]  /*19730*/  MUFU.TANH R154, R28 ;  /* 0x0000001c009a7308 */ /* 0x000e620000002400 */
[----:B------:R-:W-:Y:S02]  /*19740*/  FMUL.FTZ R32, R32, c[0x0][0x2ec] ;  /* 0x0000bb0020207a20 */ /* 0x000fe40000410000 */
[----:B------:R-:W-:Y:S02]  /*19750*/  FMUL.FTZ R33, R33, c[0x0][0x2ec] ;  /* 0x0000bb0021217a20 */ /* 0x000fe40000410000 */
[----:B------:R-:W-:Y:S02]  /*19760*/  FMUL.FTZ R34, R34, c[0x0][0x2ec] ;  /* 0x0000bb0022227a20 */ /* 0x000fe40000410000 */
[----:B------:R-:W-:Y:S02]  /*19770*/  FMUL.FTZ R35, R35, c[0x0][0x2ec] ;  /* 0x0000bb0023237a20 */ /* 0x000fe40000410000 */
[----:B------:R-:W-:Y:S01]  /*19780*/  FMUL.FTZ R36, R36, c[0x0][0x2ec] ;  /* 0x0000bb0024247a20 */ /* 0x000fe20000410000 */
[----:B------:R-:W2:Y:S01]  /*19790*/  MUFU.TANH R153, R29 ;  /* 0x0000001d00997308 */ /* 0x000ea20000002400 */
[----:B------:R-:W-:Y:S01]  /*197a0*/  FMUL.FTZ R37, R37, c[0x0][0x2ec] ;  /* 0x0000bb0025257a20 */ /* 0x000fe20000410000 */
[C---:B-----5:R-:W-:Y:S03]  /*197b0*/  HMMA.16816.F32.BF16 R44, R156.reuse, R8, R44 ;  /* 0x000000089c2c723c */ /* 0x060fe6000004182c */
[----:B------:R-:W-:Y:S02]  /*197c0*/  FMUL.FTZ R38, R38, c[0x0][0x2ec] ;  /* 0x0000bb0026267a20 */ /* 0x000fe40000410000 */
[----:B------:R-:W-:Y:S03]  /*197d0*/  FMUL.FTZ R39, R39, c[0x0][0x2ec] ;  /* 0x0000bb0027277a20 */ /* 0x000fe60000410000 */
[----:B------:R-:W2:Y:S01]  /*197e0*/  MUFU.TANH R193, R20 ;  /* 0x0000001400c17308 */ /* 0x000ea20000002400 */
[C---:B------:R-:W-:Y:S01]  /*197f0*/  HMMA.16816.F32.BF16 R48, R156.reuse, R10, R48 ;  /* 0x0000000a9c30723c */ /* 0x040fe20000041830 */
[----:B------:R-:W5:Y:S02]  /*19800*/  LDSM.16.M88.4 R8, [R178] ;  /* 0x00000000b208783b */ /* 0x000f640000000200 */
[----:B------:R-:W-:Y:S02]  /*19810*/  FMUL.FTZ R40, R40, c[0x0][0x2ec] ;  /* 0x0000bb0028287a20 */ /* 0x000fe40000410000 */
[----:B------:R-:W-:Y:S02]  /*19820*/  FMUL.FTZ R41, R41, c[0x0][0x2ec] ;  /* 0x0000bb0029297a20 */ /* 0x000fe40000410000 */
[----:B------:R-:W-:Y:S02]  /*19830*/  FMUL.FTZ R42, R42, c[0x0][0x2ec] ;  /* 0x0000bb002a2a7a20 */ /* 0x000fe40000410000 */
[----:B------:R-:W2:Y:S01]  /*19840*/  MUFU.TANH R191, R22 ;  /* 0x0000001600bf7308 */ /* 0x000ea20000002400 */
[C---:B-1----:R-:W-:Y:S03]  /*19850*/  HMMA.16816.F32.BF16 R52, R156.reuse, R4, R52 ;  /* 0x000000049c34723c */ /* 0x042fe60000041834 */
[----:B------:R-:W-:Y:S02]  /*19860*/  FMUL.FTZ R43, R43, c[0x0][0x2ec] ;  /* 0x0000bb002b2b7a20 */ /* 0x000fe40000410000 */
[----:B------:R-:W-:Y:S03]  /*19870*/  FMUL.FTZ R45, R45, c[0x0][0x2ec] ;  /* 0x0000bb002d2d7a20 */ /* 0x000fe60000410000 */
[C---:B------:R-:W-:Y:S01]  /*19880*/  HMMA.16816.F32.BF16 R56, R156.reuse, R6, R56 ;  /* 0x000000069c38723c */ /* 0x040fe20000041838 */
[----:B------:R-:W1:Y:S01]  /*19890*/  MUFU.TANH R163, R23 ;  /* 0x0000001700a37308 */ /* 0x000e620000002400 */
[----:B------:R-:W1:Y:S02]  /*198a0*/  LDSM.16.M88.4 R4, [R177] ;  /* 0x00000000b104783b */ /* 0x000e640000000200 */
[----:B------:R-:W-:Y:S02]  /*198b0*/  FMUL.FTZ R46, R46, c[0x0][0x2ec] ;  /* 0x0000bb002e2e7a20 */ /* 0x000fe40000410000 */
[----:B------:R-:W-:Y:S02]  /*198c0*/  FMUL.FTZ R47, R47, c[0x0][0x2ec] ;  /* 0x0000bb002f2f7a20 */ /* 0x000fe40000410000 */
[----:B------:R-:W-:Y:S03]  /*198d0*/  FMUL.FTZ R48, R48, c[0x0][0x2ec] ;  /* 0x0000bb0030307a20 */ /* 0x000fe60000410000 */
[----:B------:R2:W1:Y:S01]  /*198e0*/  MUFU.TANH R29, R45 ;  /* 0x0000002d001d7308 */ /* 0x0004620000002400 */
[----:B------:R-:W-:Y:S02]  /*198f0*/  FMUL.FTZ R49, R49, c[0x0][0x2ec] ;  /* 0x0000bb0031317a20 */ /* 0x000fe40000410000 */
[----:B------:R-:W-:Y:S02]  /*19900*/  FMUL.FTZ R50, R50, c[0x0][0x2ec] ;  /* 0x0000bb0032327a20 */ /* 0x000fe40000410000 */
[----:B------:R-:W-:Y:S02]  /*19910*/  FMUL.FTZ R51, R51, c[0x0][0x2ec] ;  /* 0x0000bb0033337a20 */ /* 0x000fe40000410000 */
[----:B------:R-:W-:Y:S02]  /*19920*/  FMUL.FTZ R52, R52, c[0x0][0x2ec] ;  /* 0x0000bb0034347a20 */ /* 0x000fe40000410000 */
[----:B------:R-:W-:Y:S01]  /*19930*/  FMUL.FTZ R53, R53, c[0x0][0x2ec] ;  /* 0x0000bb0035357a20 */ /* 0x000fe20000410000 */
[----:B------:R3:W3:Y:S01]  /*19940*/  MUFU.TANH R28, R46 ;  /* 0x0000002e001c7308 */ /* 0x0006e20000002400 */
[----:B------:R-:W-:Y:S01]  /*19950*/  FMUL.FTZ R54, R54, c[0x0][0x2ec] ;  /* 0x0000bb0036367a20 */ /* 0x000fe20000410000 */
[C---:B-----5:R-:W-:Y:S03]  /*19960*/  HMMA.16816.F32.BF16 R60, R156.reuse, R8, R60 ;  /* 0x000000089c3c723c */ /* 0x060fe6000004183c */
[----:B------:R-:W-:Y:S02]  /*19970*/  FMUL.FTZ R55, R55, c[0x0][0x2ec] ;  /* 0x0000bb0037377a20 */ /* 0x000fe40000410000 */
[----:B------:R-:W-:Y:S02]  /*19980*/  FMUL.FTZ R56, R56, c[0x0][0x2ec] ;  /* 0x0000bb0038387a20 */ /* 0x000fe40000410000 */
[----:B------:R-:W-:Y:S01]  /*19990*/  FMUL.FTZ R57, R57, c[0x0][0x2ec] ;  /* 0x0000bb0039397a20 */ /* 0x000fe20000410000 */
[----:B------:R4:W4:Y:S01]  /*199a0*/  MUFU.TANH R162, R24 ;  /* 0x0000001800a27308 */ /* 0x0009220000002400 */
[C---:B------:R-:W-:Y:S01]  /*199b0*/  HMMA.16816.F32.BF16 R64, R156.reuse, R10, R64 ;  /* 0x0000000a9c40723c */ /* 0x040fe20000041840 */
[----:B------:R-:W5:Y:S02]  /*199c0*/  LDSM.16.M88.4 R8, [R176] ;  /* 0x00000000b008783b */ /* 0x000f640000000200 */
[----:B------:R-:W-:Y:S01]  /*199d0*/  FMUL.FTZ R58, R58, c[0x0][0x2ec] ;  /* 0x0000bb003a3a7a20 */ /* 0x000fe20000410000 */
[----:B--2---:R-:W-:Y:S01]  /*199e0*/  MOV R45, R187 ;  /* 0x000000bb002d7202 */ /* 0x004fe20000000f00 */
[----:B------:R-:W-:Y:S02]  /*199f0*/  FMUL.FTZ R59, R59, c[0x0][0x2ec] ;  /* 0x0000bb003b3b7a20 */ /* 0x000fe40000410000 */
[----:B------:R-:W-:Y:S02]  /*19a00*/  FMUL.FTZ R44, R44, c[0x0][0x2ec] ;  /* 0x0000bb002c2c7a20 */ /* 0x000fe40000410000 */
[----:B------:R2:W2:Y:S01]  /*19a10*/  MUFU.TANH R161, R25 ;  /* 0x0000001900a17308 */ /* 0x0004a20000002400 */
[C---:B-1----:R-:W-:Y:S03]  /*19a20*/  HMMA.16816.F32.BF16 R68, R156.reuse, R4, R68 ;  /* 0x000000049c44723c */ /* 0x042fe60000041844 */
[----:B---3--:R-:W-:Y:S02]  /*19a30*/  MOV R46, R186 ;  /* 0x000000ba002e7202 */ /* 0x008fe40000000f00 */
[----:B------:R-:W-:Y:S02]  /*19a40*/  FMUL.FTZ R60, R60, c[0x0][0x2ec] ;  /* 0x0000bb003c3c7a20 */ /* 0x000fe40000410000 */
[----:B------:R-:W-:Y:S01]  /*19a50*/  FMUL.FTZ R61, R61, c[0x0][0x2ec] ;  /* 0x0000bb003d3d7a20 */ /* 0x000fe20000410000 */
[C---:B------:R-:W-:Y:S01]  /*19a60*/  HMMA.16816.F32.BF16 R72, R156.reuse, R6, R72 ;  /* 0x000000069c48723c */ /* 0x040fe20000041848 */
[----:B------:R1:W3:Y:S01]  /*19a70*/  MUFU.TANH R160, R26 ;  /* 0x0000001a00a07308 */ /* 0x0002e20000002400 */
        /* <DEDUP_REMOVED lines=10> */
[----:B------:R2:W2:Y:S01]  /*19b20*/  MUFU.TANH R152, R30 ;  /* 0x0000001e00987308 */ /* 0x0004a20000002400 */
[----:B------:R-:W-:Y:S01]  /*19b30*/  FMUL.FTZ R70, R70, c[0x0][0x2ec] ;  /* 0x0000bb0046467a20 */ /* 0x000fe20000410000 */
[C---:B-----5:R-:W-:Y:S03]  /*19b40*/  HMMA.16816.F32.BF16 R76, R156.reuse, R8, R76 ;  /* 0x000000089c4c723c */ /* 0x060fe6000004184c */
[----:B------:R-:W-:Y:S02]  /*19b50*/  FMUL.FTZ R71, R71, c[0x0][0x2ec] ;  /* 0x0000bb0047477a20 */ /* 0x000fe40000410000 */
[----:B------:R-:W-:Y:S02]  /*19b60*/  FMUL.FTZ R72, R72, c[0x0][0x2ec] ;  /* 0x0000bb0048487a20 */ /* 0x000fe40000410000 */
[----:B------:R-:W-:Y:S01]  /*19b70*/  FMUL.FTZ R73, R73, c[0x0][0x2ec] ;  /* 0x0000bb0049497a20 */ /* 0x000fe20000410000 */
[----:B------:R-:W2:Y:S01]  /*19b80*/  MUFU.TANH R31, R31 ;  /* 0x0000001f001f7308 */ /* 0x000ea20000002400 */
[C---:B------:R-:W-:Y:S01]  /*19b90*/  HMMA.16816.F32.BF16 R80, R156.reuse, R10, R80 ;  /* 0x0000000a9c50723c */ /* 0x040fe20000041850 */
[----:B------:R-:W5:Y:S02]  /*19ba0*/  LDSM.16.M88.4 R8, [R174] ;  /* 0x00000000ae08783b */ /* 0x000f640000000200 */
[----:B------:R-:W-:Y:S02]  /*19bb0*/  FMUL.FTZ R74, R74, c[0x0][0x2ec] ;  /* 0x0000bb004a4a7a20 */ /* 0x000fe40000410000 */
[----:B------:R-:W-:Y:S04]  /*19bc0*/  FMUL.FTZ R75, R75, c[0x0][0x2ec] ;  /* 0x0000bb004b4b7a20 */ /* 0x000fe80000410000 */
[----:B------:R-:W2:Y:S01]  /*19bd0*/  MUFU.TANH R32, R32 ;  /* 0x0000002000207308 */ /* 0x000ea20000002400 */
[C---:B-1----:R-:W-:Y:S05]  /*19be0*/  HMMA.16816.F32.BF16 R84, R156.reuse, R4, R84 ;  /* 0x000000049c54723c */ /* 0x042fea0000041854 */
[----:B------:R-:W-:Y:S02]  /*19bf0*/  FMUL.FTZ R76, R76, c[0x0][0x2ec] ;  /* 0x0000bb004c4c7a20 */ /* 0x000fe40000410000 */
        /* <DEDUP_REMOVED lines=48> */
[----:B------:R-:W5:Y:S01]  /*19f00*/  LDSM.16.M88.4 R8, [R170] ;  /* 0x00000000aa08783b */ /* 0x000f620000000200 */
[----:B------:R-:W-:Y:S04]  /*19f10*/  DEPBAR.LE SB0, 0x0 ;  /* 0x000080000000791a */ /* 0x000fe80000000000 */
[----:B------:R-:W-:Y:S02]  /*19f20*/  FMUL.FTZ R106, R106, c[0x0][0x2ec] ;  /* 0x0000bb006a6a7a20 */ /* 0x000fe40000410000 */
[----:B------:R-:W-:Y:S01]  /*19f30*/  FMUL.FTZ R107, R107, c[0x0][0x2ec] ;  /* 0x0000bb006b6b7a20 */ /* 0x000fe20000410000 */
[----:B------:R-:W2:Y:S01]  /*19f40*/  MUFU.TANH R42, R42 ;  /* 0x0000002a002a7308 */ /* 0x000ea20000002400 */
[----:B------:R-:W-:Y:S01]  /*19f50*/  BAR.SYNC.DEFER_BLOCKING 0x0 ;  /* 0x0000000000007b1d */ /* 0x000fe20000010000 */
[C---:B-1----:R-:W-:Y:S05]  /*19f60*/  HMMA.16816.F32.BF16 R116, R156.reuse, R4, R116 ;  /* 0x000000049c74723c */ /* 0x042fea0000041874 */
[----:B------:R-:W-:Y:S02]  /*19f70*/  FMUL.FTZ R108, R108, c[0x0][0x2ec] ;  /* 0x0000bb006c6c7a20 */ /* 0x000fe40000410000 */
[----:B------:R-:W-:Y:S01]  /*19f80*/  FMUL.FTZ R109, R109, c[0x0][0x2ec] ;  /* 0x0000bb006d6d7a20 */ /* 0x000fe20000410000 */
[----:B------:R-:W1:Y:S01]  /*19f90*/  MUFU.TANH R43, R43 ;  /* 0x0000002b002b7308 */ /* 0x000e620000002400 */
[C---:B------:R-:W-:Y:S03]  /*19fa0*/  HMMA.16816.F32.BF16 R120, R156.reuse, R6, R120 ;  /* 0x000000069c78723c */ /* 0x040fe60000041878 */
[----:B------:R-:W-:Y:S02]  /*19fb0*/  FMUL.FTZ R110, R110, c[0x0][0x2ec] ;  /* 0x0000bb006e6e7a20 */ /* 0x000fe40000410000 */
[----:B------:R-:W-:Y:S02]  /*19fc0*/  FMUL.FTZ R111, R111, c[0x0][0x2ec] ;  /* 0x0000bb006f6f7a20 */ /* 0x000fe40000410000 */
[----:B------:R-:W-:Y:S02]  /*19fd0*/  FMUL.FTZ R112, R112, c[0x0][0x2ec] ;  /* 0x0000bb0070707a20 */ /* 0x000fe40000410000 */
[----:B------:R1:W1:Y:S03]  /*19fe0*/  MUFU.TANH R30, R44 ;  /* 0x0000002c001e7308 */ /* 0x0002660000002400 */
        /* <DEDUP_REMOVED lines=10> */
[----:B------:R-:W1:Y:S01]  /*1a090*/  MUFU.TANH R48, R48 ;  /* 0x0000003000307308 */ /* 0x000e620000002400 */
[----:B------:R-:W-:Y:S03]  /*1a0a0*/  HMMA.16816.F32.BF16 R128, R156, R10, R128 ;  /* 0x0000000a9c80723c */ /* 0x000fe60000041880 */
[----:B------:R-:W-:Y:S02]  /*1a0b0*/  FMUL.FTZ R121, R121, c[0x0][0x2ec] ;  /* 0x0000bb0079797a20 */ /* 0x000fe40000410000 */
[----:B------:R-:W-:Y:S02]  /*1a0c0*/  FMUL.FTZ R122, R122, c[0x0][0x2ec] ;  /* 0x0000bb007a7a7a20 */ /* 0x000fe40000410000 */
[----:B------:R-:W-:Y:S02]  /*1a0d0*/  FMUL.FTZ R123, R123, c[0x0][0x2ec] ;  /* 0x0000bb007b7b7a20 */ /* 0x000fe40000410000 */
[----:B------:R-:W1:Y:S06]  /*1a0e0*/  MUFU.TANH R49, R49 ;  /* 0x0000003100317308 */ /* 0x000e6c0000002400 */
[----:B------:R-:W-:Y:S02]  /*1a0f0*/  FMUL.FTZ R124, R124, c[0x0][0x2ec] ;  /* 0x0000bb007c7c7a20 */ /* 0x000fe40000410000 */
[----:B------:R-:W-:Y:S02]  /*1a100*/  FMUL.FTZ R125, R125, c[0x0][0x2ec] ;  /* 0x0000bb007d7d7a20 */ /* 0x000fe40000410000 */
[----:B------:R-:W1:Y:S01]  /*1a110*/  MUFU.TANH R50, R50 ;  /* 0x0000003200327308 */ /* 0x000e620000002400 */
[----:B------:R-:W-:Y:S02]  /*1a120*/  FMUL.FTZ R126, R126, c[0x0][0x2ec] ;  /* 0x0000bb007e7e7a20 */ /* 0x000fe40000410000 */
[----:B------:R-:W-:Y:S02]  /*1a130*/  FMUL.FTZ R127, R127, c[0x0][0x2ec] ;  /* 0x0000bb007f7f7a20 */ /* 0x000fe40000410000 */
[----:B------:R-:W-:Y:S02]  /*1a140*/  FMUL.FTZ R128, R128, c[0x0][0x2ec] ;  /* 0x0000bb0080807a20 */ /* 0x000fe40000410000 */
[----:B------:R-:W-:Y:S02]  /*1a150*/  FMUL.FTZ R129, R129, c[0x0][0x2ec] ;  /* 0x0000bb0081817a20 */ /* 0x000fe40000410000 */
[----:B------:R-:W-:Y:S01]  /*1a160*/  FMUL.FTZ R21, R130, c[0x0][0x2ec] ;  /* 0x0000bb0082157a20 */ /* 0x000fe20000410000 */
[----:B------:R-:W1:Y:S01]  /*1a170*/  MUFU.TANH R51, R51 ;  /* 0x0000003300337308 */ /* 0x000e620000002400 */
[----:B------:R-:W-:Y:S09]  /*1a180*/  FMUL.FTZ R0, R131, c[0x0][0x2ec] ;  /* 0x0000bb0083007a20 */ /* 0x000ff20000410000 */
        /* <DEDUP_REMOVED lines=79> */
[----:B------:R1:W1:Y:S01]  /*1a680*/  MUFU.TANH R22, R0 ;  /* 0x0000000000167308 */ /* 0x0002620000002400 */
[----:B------:R-:W-:-:S05]  /*1a690*/  @!P1 BRA `(.L_x_1078) ;  /* 0x00000a1000009947 */ /* 0x000fca0003800000 */
[----:B--234-:R-:W-:Y:S05]  /*1a6a0*/  IMAD.MOV.U32 R16, RZ, RZ, c[0x0][0x198] ;  /* 0x00006600ff107624 */ /* 0x01cfea00078e00ff */
[----:B-1----:R-:W-:Y:S04]  /*1a6b0*/  LEA R0, -R16, RZ, 0x8 ;  /* 0x000000ff10007211 */ /* 0x002fe800078e41ff */
[----:B------:R-:W-:Y:S01]  /*1a6c0*/  SHF.R.S32.HI R2, RZ, 0x1f, R0 ;  /* 0x0000001fff027819 */ /* 0x000fe20000011400 */
[----:B------:R-:W-:-:S05]  /*1a6d0*/  @!P6 BRA `(.L_x_1079) ;  /* 0x000003d00000e947 */ /* 0x000fca0003800000 */
        /* <DEDUP_REMOVED lines=13> */
[--C-:B-1----:R-:W-:Y:S04]  /*1a7b0*/  IMAD.MOV R2, RZ, RZ, -R3.reuse ;  /* 0x000000ffff027224 */ /* 0x102fe800078e0a03 */
[----:B------:R-:W-:Y:S02]  /*1a7c0*/  IMAD R0, R2, R9, RZ ;  /* 0x0000000902007224 */ /* 0x000fe400078e02ff */
[----:B------:R-:W-:Y:S04]  /*1a7d0*/  IMAD.MOV.U32 R2, RZ, RZ, RZ ;  /* 0x000000ffff027224 */ /* 0x000fe800078e00ff */
        /* <DEDUP_REMOVED lines=29> */
[----:B------:R1:W2:Y:S04]  /*1a9b0*/  LDG.E R7, [R4.64] ;  /* 0x0000000804077981 */ /* 0x0002a8000c1e1900 */
[----:B-1----:R1:W2:Y:S02]  /*1a9c0*/  LDG.E R5, [R2.64] ;  /* 0x0000000802057981 */ /* 0x0022a4000c1e1900 */
[----:B-1----:R-:W-:Y:S04]  /*1a9d0*/  IMAD.MOV.U32 R2, RZ, RZ, c[0x0][0x2d0] ;  /* 0x0000b400ff027624 */ /* 0x002fe800078e00ff */
[----:B------:R-:W-:Y:S05]  /*1a9e0*/  IMAD R0, R0, R2, -0x100 ;  /* 0xffffff0000007424 */ /* 0x000fea00078e0202 */
[----:B------:R-:W-:Y:S05]  /*1a9f0*/  SHF.R.S32.HI R2, RZ, 0x1f, R0 ;  /* 0x0000001fff027819 */ /* 0x000fea0000011400 */
[----:B------:R-:W-:Y:S02]  /*1aa00*/  IMAD R4, R2, c[0x0][0x198], RZ ;  /* 0x0000660002047a24 */ /* 0x000fe400078e02ff */
[C---:B------:R-:W-:Y:S04]  /*1aa10*/  IMAD.WIDE.U32 R2, R0.reuse, c[0x0][0x198], RZ ;  /* 0x0000660000027a25 */ /* 0x040fe800078e00ff */
[----:B------:R-:W-:Y:S04]  /*1aa20*/  IMAD R0, R0, c[0x0][0x19c], R4 ;  /* 0x0000670000007a24 */ /* 0x000fe800078e0204 */
[----:B------:R-:W-:Y:S02]  /*1aa30*/  IMAD.IADD R3, R3, 0x1, R0 ;  /* 0x0000000103037824 */ /* 0x000fe400078e0200 */
[----:B--2---:R-:W-:Y:S05]  /*1aa40*/  IMAD.IADD R7, R7, 0x1, -R5 ;  /* 0x0000000107077824 */ /* 0x004fea00078e0a05 */
[----:B------:R-:W-:Y:S05]  /*1aa50*/  SHF.R.S32.HI R4, RZ, 0x1f, R7 ;  /* 0x0000001fff047819 */ /* 0x000fea0000011407 */
[----:B------:R-:W-:Y:S02]  /*1aa60*/  IMAD R0, R4, c[0x0][0x180], RZ ;  /* 0x0000600004007a24 */ /* 0x000fe400078e02ff */
[C---:B------:R-:W-:Y:S04]  /*1aa70*/  IMAD.WIDE.U32 R4, R7.reuse, c[0x0][0x180], R2 ;  /* 0x0000600007047a25 */ /* 0x040fe800078e0002 */
[----:B------:R-:W-:Y:S02]  /*1aa80*/  IMAD R2, R7, c[0x0][0x184], R0 ;  /* 0x0000610007027a24 */ /* 0x000fe400078e0200 */
[----:B------:R-:W-:Y:S02]  /*1aa90*/  IMAD.MOV.U32 R0, RZ, RZ, R4 ;  /* 0x000000ffff007224 */ /* 0x000fe400078e0004 */
[----:B------:R-:W-:Y:S02]  /*1aaa0*/  IMAD.IADD R2, R5, 0x1, R2 ;  /* 0x0000000105027824 */ /* 0x000fe400078e0202 */
.L_x_1079:
[----:B------:R1:W-:Y:S01]  /*1aab0*/  @P0 STS [R185+0x1000], RZ ;  /* 0x001000ffb9000388 */ /* 0x0003e20000000800 */
[----:B------:R-:W-:Y:S01]  /*1aac0*/  @!P0 IMAD.MOV.U32 R14, RZ, RZ, c[0x0][0x19c] ;  /* 0x00006700ff0e8624 */ /* 0x000fe200078e00ff */
[CC--:B------:R-:W-:Y:S01]  /*1aad0*/  @!P0 LEA R3, P2, R16.reuse, R0.reuse, 0x6 ;  /* 0x0000000010038211 */ /* 0x0c0fe200078430ff */
[----:B------:R-:W-:Y:S01]  /*1aae0*/  @!P0 IMAD.MOV.U32 R5, RZ, RZ, R2 ;  /* 0x000000ffff058224 */ /* 0x000fe200078e0002 */
[----:B------:R1:W-:Y:S01]  /*1aaf0*/  @P0 STS [R185+0x1004], RZ ;  /* 0x001004ffb9000388 */ /* 0x0003e20000000800 */
[----:B------:R-:W-:Y:S01]  /*1ab00*/  @!P0 IMAD.MOV.U32 R13, RZ, RZ, c[0x0][0x19c] ;  /* 0x00006700ff0d8624 */ /* 0x000fe200078e00ff */
[C---:B------:R-:W-:Y:S01]  /*1ab10*/  @!P0 LEA R12, P1, R16.reuse, R0, 0x7 ;  /* 0x00000000100c8211 */ /* 0x040fe200078238ff */
[----:B------:R-:W-:Y:S01]  /*1ab20*/  @!P0 IMAD.MOV.U32 R15, RZ, RZ, c[0x0][0x19c] ;  /* 0x00006700ff0f8624 */ /* 0x000fe200078e00ff */
[----:B------:R1:W-:Y:S01]  /*1ab30*/  @P0 STS.64 [R185+0x1008], RZ ;  /* 0x001008ffb9000388 */ /* 0x0003e20000000a00 */
[----:B------:R-:W-:Y:S01]  /*1ab40*/  @!P0 IMAD.MOV.U32 R4, RZ, RZ, R0 ;  /* 0x000000ffff048224 */ /* 0x000fe200078e0000 */
[CC--:B------:R-:W-:Y:S01]  /*1ab50*/  @!P0 LEA.HI.X R14, R16.reuse, R2.reuse, R14, 0x6, P2 ;  /* 0x00000002100e8211 */ /* 0x0c0fe200010f340e */
[----:B------:R-:W-:Y:S01]  /*1ab60*/  @!P0 IMAD R15, R15, 0x60, RZ ;  /* 0x000000600f0f8824 */ /* 0x000fe200078e02ff */
[CC--:B------:R-:W-:Y:S01]  /*1ab70*/  @!P0 LEA R26, P2, R3.reuse, R189.reuse, 0x1 ;  /* 0x000000bd031a8211 */ /* 0x0c0fe200078408ff */
[C---:B------:R-:W-:Y:S01]  /*1ab80*/  @!P0 IMAD.WIDE.U32 R4, R16.reuse, 0x60, R4 ;  /* 0x0000006010048825 */ /* 0x040fe200078e0004 */
[----:B------:R-:W-:Y:S01]  /*1ab90*/  @!P0 LEA.HI.X R13, R16, R2, R13, 0x7, P1 ;  /* 0x00000002100d8211 */ /* 0x000fe200008f3c0d */
[----:B------:R-:W-:Y:S01]  /*1aba0*/  ULDC.64 UR4, c[0x0][0x198] ;  /* 0x0000660000047ab9 */ /* 0x000fe20000000a00 */
[CC--:B------:R-:W-:Y:S01]  /*1abb0*/  @!P0 LEA R18, P1, R12.reuse, R189.reuse, 0x1 ;  /* 0x000000bd0c128211 */ /* 0x0c0fe200078208ff */
[----:B------:R-:W-:Y:S01]  /*1abc0*/  USHF.L.U32 UR7, UR4, 0x5, URZ ;  /* 0x0000000504077899 */ /* 0x000fe2000800063f */
[-C--:B------:R-:W-:Y:S01]  /*1abd0*/  @!P0 LEA.HI.X R27, R3, R190.reuse, R14, 0x1, P2 ;  /* 0x000000be031b8211 */ /* 0x080fe200010f0c0e */
[----:B------:R-:W-:Y:S01]  /*1abe0*/  @!P0 IMAD.IADD R3, R15, 0x1, R5 ;  /* 0x000000010f038824 */ /* 0x000fe200078e0205 */
[----:B------:R-:W-:Y:S01]  /*1abf0*/  @!P0 LEA.HI.X R19, R12, R190, R13, 0x1, P1 ;  /* 0x000000be0c138211 */ /* 0x000fe200008f0c0d */
[----:B------:R-:W-:Y:S01]  /*1ac00*/  @!P0 IMAD.MOV.U32 R7, RZ, RZ, R2 ;  /* 0x000000ffff078224 */ /* 0x000fe200078e0002 */
[CC--:B------:R-:W-:Y:S01]  /*1ac10*/  @!P0 LEA R24, P1, R4.reuse, R189.reuse, 0x1 ;  /* 0x000000bd04188211 */ /* 0x0c0fe200078208ff */
[----:B------:R-:W-:Y:S01]  /*1ac20*/  @!P0 IMAD.MOV.U32 R5, RZ, RZ, c[0x0][0x19c] ;  /* 0x00006700ff058624 */ /* 0x000fe200078e00ff */
[----:B------:R-:W-:Y:S01]  /*1ac30*/  @!P0 MOV R6, R0 ;  /* 0x0000000000068202 */ /* 0x000fe20000000f00 */
[----:B------:R-:W-:Y:S01]  /*1ac40*/  USHF.L.U64.HI UR5, UR4, UR6, UR5 ;  /* 0x0000000604057299 */ /* 0x000fe20008010205 */
[----:B------:R-:W-:Y:S01]  /*1ac50*/  @!P0 LEA.HI.X R25, R4, R190, R3, 0x1, P1 ;  /* 0x000000be04198211 */ /* 0x000fe200008f0c03 */
[----:B------:R-:W-:Y:S01]  /*1ac60*/  @!P0 IMAD R3, R5, 0xe0, RZ ;  /* 0x000000e005038824 */ /* 0x000fe200078e02ff */
[----:B------:R-:W-:Y:S01]  /*1ac70*/  LEA R4, P1, R0, R189, 0x1 ;  /* 0x000000bd00047211 */ /* 0x000fe200078208ff */
[----:B------:R-:W-:Y:S01]  /*1ac80*/  @!P0 IMAD.WIDE.U32 R6, R16, 0xe0, R6 ;  /* 0x000000e010068825 */ /* 0x000fe200078e0006 */
[----:B------:R-:W-:Y:S02]  /*1ac90*/  @!P0 MOV R10, R0 ;  /* 0x00000000000a8202 */ /* 0x000fe40000000f00 */
[CC--:B------:R-:W-:Y:S01]  /*1aca0*/  LEA.HI.X R5, R0.reuse, R190.reuse, R2, 0x1, P1 ;  /* 0x000000be00057211 */ /* 0x0c0fe200008f0c02 */
[----:B------:R-:W-:Y:S01]  /*1acb0*/  @!P0 IMAD.MOV.U32 R8, RZ, RZ, R0 ;  /* 0x000000ffff088224 */ /* 0x000fe200078e0000 */
[----:B------:R-:W-:Y:S01]  /*1acc0*/  @!P0 IADD3 R0, P1, R0, UR7, RZ ;  /* 0x0000000700008c10 */ /* 0x000fe2000ff3e0ff */
[--C-:B------:R-:W-:Y:S01]  /*1acd0*/  @!P0 IMAD.MOV.U32 R11, RZ, RZ, R2.reuse ;  /* 0x000000ffff0b8224 */ /* 0x100fe200078e0002 */
[----:B------:R-:W-:Y:S01]  /*1ace0*/  @!P0 IADD3 R7, R3, R7, RZ ;  /* 0x0000000703078210 */ /* 0x000fe20007ffe0ff */
[----:B------:R-:W-:Y:S01]  /*1acf0*/  @!PT LDS RZ, [RZ] ;  /* 0x00000000fffff984 */ /* 0x000fe20000000800 */
[----:B------:R-:W-:Y:S01]  /*1ad00*/  @!PT LDS RZ, [RZ] ;  /* 0x00000000fffff984 */ /* 0x000fe20000000800 */
[----:B------:R-:W-:Y:S01]  /*1ad10*/  @!PT LDS RZ, [RZ] ;  /* 0x00000000fffff984 */ /* 0x000fe20000000800 */
[----:B------:R1:W-:Y:S01]  /*1ad20*/  @!P0 LDGSTS.E.BYPASS.LTC128B.128 [R185+0x1000], [R4.64] ;  /* 0x0100000004b98fae */ /* 0x0003e2000b901d48 */
[----:B------:R-:W-:Y:S01]  /*1ad30*/  @!P0 IMAD.MOV.U32 R9, RZ, RZ, R2 ;  /* 0x000000ffff098224 */ /* 0x000fe200078e0002 */
[----:B------:R-:W-:Y:S01]  /*1ad40*/  @!P0 IADD3.X R3, R2, UR5, RZ, P1, !PT ;  /* 0x0000000502038c10 */ /* 0x000fe20008ffe4ff */
[----:B------:R-:W-:Y:S01]  /*1ad50*/  @!P0 IMAD.WIDE.U32 R10, R16, 0xa0, R10 ;  /* 0x000000a0100a8825 */ /* 0x000fe200078e000a */
[----:B------:R1:W-:Y:S01]  /*1ad60*/  @P0 STS.128 [R185+0x1800], RZ ;  /* 0x001800ffb9000388 */ /* 0x0003e20000000c00 */
[-C--:B------:R-:W-:Y:S02]  /*1ad70*/  @!P0 LEA R2, P1, R0, R189.reuse, 0x1 ;  /* 0x000000bd00028211 */ /* 0x080fe400078208ff */
[----:B------:R-:W-:Y:S01]  /*1ad80*/  @!P0 IMAD.MOV.U32 R13, RZ, RZ, c[0x0][0x19c] ;  /* 0x00006700ff0d8624 */ /* 0x000fe200078e00ff */
[----:B------:R-:W-:Y:S01]  /*1ad90*/  @!P0 MOV R12, c[0x0][0x19c] ;  /* 0x00006700000c8a02 */ /* 0x000fe20000000f00 */
[----:B------:R-:W-:Y:S01]  /*1ada0*/  @!P0 IMAD.WIDE.U32 R8, R16, 0xc0, R8 ;  /* 0x000000c010088825 */ /* 0x000fe200078e0008 */
[-C--:B------:R-:W-:Y:S02]  /*1adb0*/  @!P0 LEA.HI.X R3, R0, R190.reuse, R3, 0x1, P1 ;  /* 0x000000be00038211 */ /* 0x080fe400008f0c03 */
[-C--:B------:R-:W-:Y:S01]  /*1adc0*/  @!P0 LEA R16, P4, R10, R189.reuse, 0x1 ;  /* 0x000000bd0a108211 */ /* 0x080fe200078808ff */
[----:B------:R-:W-:Y:S01]  /*1add0*/  @!P0 IMAD R12, R12, 0xc0, RZ ;  /* 0x000000c00c0c8824 */ /* 0x000fe200078e02ff */
[-C--:B------:R-:W-:Y:S01]  /*1ade0*/  @!P0 LEA R14, P3, R8, R189.reuse, 0x1 ;  /* 0x000000bd080e8211 */ /* 0x080fe200078608ff */
[----:B------:R-:W-:Y:S01]  /*1adf0*/  @!PT LDS RZ, [RZ] ;  /* 0x00000000fffff984 */ /* 0x000fe20000000800 */
[----:B------:R-:W-:Y:S01]  /*1ae00*/  @!PT LDS RZ, [RZ] ;  /* 0x00000000fffff984 */ /* 0x000fe20000000800 */
[----:B------:R-:W-:Y:S01]  /*1ae10*/  @!PT LDS RZ, [RZ] ;  /* 0x00000000fffff984 */ /* 0x000fe20000000800 */
[----:B------:R1:W-:Y:S01]  /*1ae20*/  @!P0 LDGSTS.E.BYPASS.LTC128B.128 [R185+0x1800], [R2.64] ;  /* 0x0180000002b98fae */ /* 0x0003e2000b901d48 */
[----:B------:R-:W-:Y:S02]  /*1ae30*/  @!P0 IMAD R13, R13, 0xa0, RZ ;  /* 0x000000a00d0d8824 */ /* 0x000fe400078e02ff */
[----:B------:R-:W-:Y:S01]  /*1ae40*/  @!P0 IMAD.IADD R9, R12, 0x1, R9 ;  /* 0x000000010c098824 */ /* 0x000fe200078e0209 */
[----:B------:R1:W-:Y:S01]  /*1ae50*/  @P0 STS.128 [R185+0x2000], RZ ;  /* 0x002000ffb9000388 */ /* 0x0003e20000000c00 */
[----:B------:R-:W-:Y:S01]  /*1ae60*/  @!P0 LEA R12, P2, R6, R189, 0x1 ;  /* 0x000000bd060c8211 */ /* 0x000fe200078408ff */
[----:B------:R-:W-:Y:S02]  /*1ae70*/  @!P0 IMAD.IADD R13, R13, 0x1, R11 ;  /* 0x000000010d0d8824 */ /* 0x000fe400078e020b */
[----:B------:R-:W-:Y:S01]  /*1ae80*/  @!PT LDS RZ, [RZ] ;  /* 0x00000000fffff984 */ /* 0x000fe20000000800 */
[----:B------:R-:W-:Y:S01]  /*1ae90*/  @!PT LDS RZ, [RZ] ;  /* 0x00000000fffff984 */ /* 0x000fe20000000800 */
[----:B------:R-:W-:Y:S01]  /*1aea0*/  @!PT LDS RZ, [RZ] ;  /* 0x00000000fffff984 */ /* 0x000fe20000000800 */
[----:B------:R1:W-:Y:S01]  /*1aeb0*/  @!P0 LDGSTS.E.BYPASS.LTC128B.128 [R185+0x2000], [R26.64] ;  /* 0x020000001ab98fae */ /* 0x0003e2000b901d48 */
[-C--:B------:R-:W-:Y:S01]  /*1aec0*/  @!P0 LEA.HI.X R15, R8, R190.reuse, R9, 0x1, P3 ;  /* 0x000000be080f8211 */ /* 0x080fe200018f0c09 */
[----:B------:R-:W-:Y:S01]  /*1aed0*/  IMAD.MOV.U32 R189, RZ, RZ, R4 ;  /* 0x000000ffffbd7224 */ /* 0x000fe200078e0004 */
[-C--:B------:R-:W-:Y:S01]  /*1aee0*/  @!P0 LEA.HI.X R17, R10, R190.reuse, R13, 0x1, P4 ;  /* 0x000000be0a118211 */ /* 0x080fe200020f0c0d */
[----:B------:R1:W-:Y:S01]  /*1aef0*/  @P0 STS.128 [R185+0x2800], RZ ;  /* 0x002800ffb9000388 */ /* 0x0003e20000000c00 */
        /* <DEDUP_REMOVED lines=27> */
.L_x_1078:
[----:B-1234-:R-:W-:Y:S01]  /*1b0b0*/  FMNMX.FTZ R0, R202, R134, !PT ;  /* 0x00000086ca007209 */ /* 0x01efe20007810000 */
[----:B------:R-:W-:Y:S03]  /*1b0c0*/  LDSM.16.MT88.4 R12, [R165+0x5000] ;  /* 0x00500000a50c783b */ /* 0x000fe60000004200 */
        /* <DEDUP_REMOVED lines=126> */
[----:B------:R-:W-:Y:S01]  /*1b8b0*/  SHFL.BFLY PT, R3, R20, 0x2, 0x1f ;  /* 0x0c401f0014037f89 */ /* 0x000fe200000e0000 */
[----:B------:R-:W-:Y:S07]  /*1b8c0*/  FMNMX.FTZ R0, R22, R0, !PT ;  /* 0x0000000016007209 */ /* 0x000fee0007810000 */
[----:B------:R-:W1:Y:S02]  /*1b8d0*/  SHFL.BFLY PT, R2, R0, 0x2, 0x1f ;  /* 0x0c401f0000027f89 */ /* 0x000e6400000e0000 */
[----:B-1----:R-:W-:Y:S02]  /*1b8e0*/  FMNMX.FTZ R0, R0, R2, !PT ;  /* 0x0000000200007209 */ /* 0x002fe40007810000 */
[----:B------:R-:W-:Y:S04]  /*1b8f0*/  FMNMX.FTZ R20, R20, R3, !PT ;  /* 0x0000000314147209 */ /* 0x000fe80007810000 */
[----:B------:R-:W1:Y:S08]  /*1b900*/  SHFL.BFLY PT, R3, R0, 0x1, 0x1f ;  /* 0x0c201f0000037f89 */ /* 0x000e7000000e0000 */
[----:B------:R-:W2:Y:S01]  /*1b910*/  SHFL.BFLY PT, R4, R20, 0x1, 0x1f ;  /* 0x0c201f0014047f89 */ /* 0x000ea200000e0000 */
[----:B-1----:R-:W-:Y:S05]  /*1b920*/  FMNMX.FTZ R3, R0, R3, !PT ;  /* 0x0000000300037209 */ /* 0x002fea0007810000 */
[----:B------:R-:W-:Y:S01]  /*1b930*/  FMUL.FTZ R44, R3, c[0x0][0x23c] ;  /* 0x00008f00032c7a20 */ /* 0x000fe20000410000 */
[----:B--2---:R-:W-:Y:S04]  /*1b940*/  FMNMX.FTZ R20, R20, R4, !PT ;  /* 0x0000000414147209 */ /* 0x004fe80007810000 */
[C---:B------:R-:W-:Y:S01]  /*1b950*/  FSETP.NEU.FTZ.AND P0, PT, R20.reuse, -INF , PT ;  /* 0xff8000001400780b */ /* 0x040fe20003f1d000 */
[C---:B------:R-:W-:Y:S02]  /*1b960*/  FMUL.FTZ R23, R20.reuse, c[0x0][0x23c] ;  /* 0x00008f0014177a20 */ /* 0x040fe40000410000 */
[----:B------:R-:W-:Y:S03]  /*1b970*/  FADD.FTZ R2, -R20, R134 ;  /* 0x0000008614027221 */ /* 0x000fe60000010100 */
[----:B------:R-:W-:Y:S01]  /*1b980*/  FSEL R23, R23, RZ, P0 ;  /* 0x000000ff17177208 */ /* 0x000fe20000000000 */
[----:B------:R-:W-:Y:S01]  /*1b990*/  FMUL.FTZ R0, R2, c[0x0][0x23c] ;  /* 0x00008f0002007a20 */ /* 0x000fe20000410000 */
[----:B------:R-:W-:Y:S03]  /*1b9a0*/  FSETP.NEU.FTZ.AND P0, PT, R3, -INF , PT ;  /* 0xff8000000300780b */ /* 0x000fe60003f1d000 */
[----:B------:R-:W1:Y:S01]  /*1b9b0*/  MUFU.EX2 R2, R0 ;  /* 0x0000000000027308 */ /* 0x000e620000000800 */
[--C-:B------:R-:W-:Y:S01]  /*1b9c0*/  FFMA.FTZ R4, R202, c[0x0][0x23c], -R23.reuse ;  /* 0x00008f00ca047a23 */ /* 0x100fe20000010817 */
[----:B------:R-:W-:Y:S01]  /*1b9d0*/  FSEL R44, R44, RZ, P0 ;  /* 0x000000ff2c2c7208 */ /* 0x000fe20000000000 */
[--C-:B------:R-:W-:Y:S01]  /*1b9e0*/  FFMA.FTZ R7, R203, c[0x0][0x23c], -R23.reuse ;  /* 0x00008f00cb077a23 */ /* 0x100fe20000010817 */
[----:B------:R-:W-:Y:S01]  /*1b9f0*/  ISETP.GT.AND P0, PT, R241, 0x1, PT ;  /* 0x00000001f100780c */ /* 0x000fe20003f04270 */
[--C-:B------:R-:W-:Y:S02]  /*1ba00*/  FFMA.FTZ R5, R207, c[0x0][0x23c], -R23.reuse ;  /* 0x00008f00cf057a23 */ /* 0x100fe40000010817 */
[--C-:B------:R-:W-:Y:S02]  /*1ba10*/  FFMA.FTZ R8, R69, c[0x0][0x23c], -R23.reuse ;  /* 0x00008f0045087a23 */ /* 0x100fe40000010817 */
[--C-:B------:R-:W-:Y:S01]  /*1ba20*/  FFMA.FTZ R16, R75, c[0x0][0x23c], -R44.reuse ;  /* 0x00008f004b107a23 */ /* 0x100fe2000001082c */
[----:B------:R2:W-:Y:S01]  /*1ba30*/  MUFU.EX2 R131, R4 ;  /* 0x0000000400837308 */ /* 0x0005e20000000800 */
[--C-:B------:R-:W-:Y:S02]  /*1ba40*/  FFMA.FTZ R6, R200, c[0x0][0x23c], -R23.reuse ;  /* 0x00008f00c8067a23 */ /* 0x100fe40000010817 */
[----:B------:R-:W-:Y:S02]  /*1ba50*/  FFMA.FTZ R19, R76, c[0x0][0x23c], -R23 ;  /* 0x00008f004c137a23 */ /* 0x000fe40000010817 */
[--C-:B------:R-:W-:Y:S05]  /*1ba60*/  FFMA.FTZ R21, R21, c[0x0][0x23c], -R44.reuse ;  /* 0x00008f0015157a23 */ /* 0x100fea000001082c */
[----:B------:R3:W-:Y:S01]  /*1ba70*/  MUFU.EX2 R200, R6 ;  /* 0x0000000600c87308 */ /* 0x0007e20000000800 */
[C---:B-1----:R-:W-:Y:S02]  /*1ba80*/  FMUL.FTZ R9, R2.reuse, R141 ;  /* 0x0000008d02097220 */ /* 0x042fe40000410000 */
[----:B------:R-:W-:Y:S02]  /*1ba90*/  FMUL.FTZ R17, R2, R149 ;  /* 0x0000009502117220 */ /* 0x000fe40000410000 */
[----:B------:R-:W-:Y:S05]  /*1baa0*/  FADD.FTZ R0, -R3, R135 ;  /* 0x0000008703007221 */ /* 0x000fea0000010100 */
[----:B------:R1:W-:Y:S01]  /*1bab0*/  MUFU.EX2 R159, R7 ;  /* 0x00000007009f7308 */ /* 0x0003e20000000800 */
[----:B------:R-:W-:Y:S02]  /*1bac0*/  FMUL.FTZ R0, R0, c[0x0][0x23c] ;  /* 0x00008f0000007a20 */ /* 0x000fe40000410000 */
[--C-:B--2---:R-:W-:Y:S07]  /*1bad0*/  FFMA.FTZ R4, R209, c[0x0][0x23c], -R23.reuse ;  /* 0x00008f00d1047a23 */ /* 0x104fee0000010817 */
[----:B------:R2:W4:Y:S01]  /*1bae0*/  MUFU.EX2 R156, R4 ;  /* 0x00000004009c7308 */ /* 0x0005220000000800 */
[--C-:B---3--:R-:W-:Y:S09]  /*1baf0*/  FFMA.FTZ R6, R192, c[0x0][0x23c], -R23.reuse ;  /* 0x00008f00c0067a23 */ /* 0x108ff20000010817 */
[----:B------:R3:W-:Y:S01]  /*1bb00*/  MUFU.EX2 R192, R6 ;  /* 0x0000000600c07308 */ /* 0x0007e20000000800 */
[--C-:B-1----:R-:W-:Y:S09]  /*1bb10*/  FFMA.FTZ R7, R193, c[0x0][0x23c], -R23.reuse ;  /* 0x00008f00c1077a23 */ /* 0x102ff20000010817 */
[----:B------:R1:W-:Y:S01]  /*1bb20*/  MUFU.EX2 R193, R7 ;  /* 0x0000000700c17308 */ /* 0x0003e20000000800 */
[--C-:B--2---:R-:W-:Y:S01]  /*1bb30*/  FFMA.FTZ R4, R201, c[0x0][0x23c], -R44.reuse ;  /* 0x00008f00c9047a23 */ /* 0x104fe2000001082c */
[----:B----4-:R-:W-:Y:S08]  /*1bb40*/  F2FP.BF16.PACK_AB R24, R156, R131 ;  /* 0x000000839c18723e */ /* 0x010ff000000010ff */
[----:B------:R2:W-:Y:S01]  /*1bb50*/  MUFU.EX2 R130, R4 ;  /* 0x0000000400827308 */ /* 0x0005e20000000800 */
[--C-:B---3--:R-:W-:Y:S09]  /*1bb60*/  FFMA.FTZ R6, R153, c[0x0][0x23c], -R23.reuse ;  /* 0x00008f0099067a23 */ /* 0x108ff20000010817 */
[----:B------:R3:W-:Y:S01]  /*1bb70*/  MUFU.EX2 R135, R5 ;  /* 0x0000000500877308 */ /* 0x0007e20000000800 */
[--C-:B-1----:R-:W-:Y:S09]  /*1bb80*/  FFMA.FTZ R7, R154, c[0x0][0x23c], -R23.reuse ;  /* 0x00008f009a077a23 */ /* 0x102ff20000010817 */
[----:B------:R1:W-:Y:S01]  /*1bb90*/  MUFU.EX2 R201, R6 ;  /* 0x0000000600c97308 */ /* 0x0003e20000000800 */
[--C-:B--2---:R-:W-:Y:S09]  /*1bba0*/  FFMA.FTZ R4, R208, c[0x0][0x23c], -R44.reuse ;  /* 0x00008f00d0047a23 */ /* 0x104ff2000001082c */
[----:B------:R2:W4:Y:S01]  /*1bbb0*/  MUFU.EX2 R134, R4 ;  /* 0x0000000400867308 */ /* 0x0005220000000800 */
[--C-:B---3--:R-:W-:Y:S09]  /*1bbc0*/  FFMA.FTZ R5, R197, c[0x0][0x23c], -R23.reuse ;  /* 0x00008f00c5057a23 */ /* 0x108ff20000010817 */
[----:B------:R3:W-:Y:S01]  /*1bbd0*/  MUFU.EX2 R197, R5 ;  /* 0x0000000500c57308 */ /* 0x0007e20000000800 */
[--C-:B-1----:R-:W-:Y:S09]  /*1bbe0*/  FFMA.FTZ R6, R37, c[0x0][0x23c], -R23.reuse ;  /* 0x00008f0025067a23 */ /* 0x102ff20000010817 */
[----:B------:R1:W-:Y:S01]  /*1bbf0*/  MUFU.EX2 R208, R6 ;  /* 0x0000000600d07308 */ /* 0x0003e20000000800 */
[--C-:B--2---:R-:W-:Y:S01]  /*1bc00*/  FFMA.FTZ R4, R206, c[0x0][0x23c], -R23.reuse ;  /* 0x00008f00ce047a23 */ /* 0x104fe20000010817 */
[----:B----4-:R-:W-:Y:S08]  /*1bc10*/  F2FP.BF16.PACK_AB R25, R134, R130 ;  /* 0x000000828619723e */ /* 0x010ff000000010ff */
        /* <DEDUP_REMOVED lines=14> */
[--C-:B---3--:R-:W-:Y:S02]  /*1bd00*/  FFMA.FTZ R5, R40, c[0x0][0x23c], -R23.reuse ;  /* 0x00008f0028057a23 */ /* 0x108fe40000010817 */
[--C-:B------:R-:W-:Y:S07]  /*1bd10*/  FFMA.FTZ R40, R77, c[0x0][0x23c], -R23.reuse ;  /* 0x00008f004d287a23 */ /* 0x100fee0000010817 */
        /* <DEDUP_REMOVED lines=25> */
[----:B------:R-:W3:Y:S01]  /*1beb0*/  MUFU.EX2 R0, R0 ;  /* 0x0000000000007308 */ /* 0x000ee20000000800 */
[--C-:B-1----:R-:W-:Y:S09]  /*1bec0*/  FFMA.FTZ R8, R72, c[0x0][0x23c], -R23.reuse ;  /* 0x00008f0048087a23 */ /* 0x102ff20000010817 */
[----:B------:R1:W-:Y:S01]  /*1bed0*/  MUFU.EX2 R230, R5 ;  /* 0x0000000500e67308 */ /* 0x0003e20000000800 */
[--C-:B--2---:R-:W-:Y:S09]  /*1bee0*/  FFMA.FTZ R4, R194, c[0x0][0x23c], -R44.reuse ;  /* 0x00008f00c2047a23 */ /* 0x104ff2000001082c */
[----:B------:R2:W4:Y:S01]  /*1bef0*/  MUFU.EX2 R194, R4 ;  /* 0x0000000400c27308 */ /* 0x0005220000000800 */
[C---:B---3--:R-:W-:Y:S02]  /*1bf00*/  FMUL.FTZ R10, R0.reuse, R142 ;  /* 0x0000008e000a7220 */ /* 0x048fe40000410000 */
[C---:B------:R-:W-:Y:S02]  /*1bf10*/  FMUL.FTZ R11, R0.reuse, R143 ;  /* 0x0000008f000b7220 */ /* 0x040fe40000410000 */
[----:B------:R-:W-:Y:S05]  /*1bf20*/  FMUL.FTZ R18, R0, R150 ;  /* 0x0000009600127220 */ /* 0x000fea0000410000 */
[----:B------:R3:W-:Y:S01]  /*1bf30*/  MUFU.EX2 R233, R6 ;  /* 0x0000000600e97308 */ /* 0x0007e20000000800 */
[----:B-1----:R-:W-:Y:S09]  /*1bf40*/  FMUL.FTZ R5, R2, R137 ;  /* 0x0000008902057220 */ /* 0x002ff20000410000 */
[----:B------:R1:W-:Y:S01]  /*1bf50*/  MUFU.EX2 R239, R8 ;  /* 0x0000000800ef7308 */ /* 0x0003e20000000800 */
[--C-:B--2---:R-:W-:Y:S09]  /*1bf60*/  FFMA.FTZ R4, R191, c[0x0][0x23c], -R44.reuse ;  /* 0x00008f00bf047a23 */ /* 0x104ff2000001082c */
[----:B------:R2:W-:Y:S01]  /*1bf70*/  MUFU.EX2 R191, R4 ;  /* 0x0000000400bf7308 */ /* 0x0005e20000000800 */
[----:B---3--:R-:W-:Y:S09]  /*1bf80*/  FMUL.FTZ R6, R0, R138 ;  /* 0x0000008a00067220 */ /* 0x008ff20000410000 */
[----:B------:R3:W-:Y:S01]  /*1bf90*/  MUFU.EX2 R143, R40 ;  /* 0x00000028008f7308 */ /* 0x0007e20000000800 */
[--C-:B-1----:R-:W-:Y:S09]  /*1bfa0*/  FFMA.FTZ R8, R73, c[0x0][0x23c], -R23.reuse ;  /* 0x00008f0049087a23 */ /* 0x102ff20000010817 */
[----:B------:R1:W-:Y:S01]  /*1bfb0*/  MUFU.EX2 R237, R8 ;  /* 0x0000000800ed7308 */ /* 0x0003e20000000800 */
[--C-:B--2---:R-:W-:Y:S09]  /*1bfc0*/  FFMA.FTZ R4, R163, c[0x0][0x23c], -R44.reuse ;  /* 0x00008f00a3047a23 */ /* 0x104ff2000001082c */
[----:B------:R2:W5:Y:S01]  /*1bfd0*/  MUFU.EX2 R163, R4 ;  /* 0x0000000400a37308 */ /* 0x0005620000000800 */
[--C-:B---3--:R-:W-:Y:S02]  /*1bfe0*/  FFMA.FTZ R40, R78, c[0x0][0x23c], -R44.reuse ;  /* 0x00008f004e287a23 */ /* 0x108fe4000001082c */
[----:B-1----:R-:W-:Y:S02]  /*1bff0*/  FMUL.FTZ R8, R2, R140 ;  /* 0x0000008c02087220 */ /* 0x002fe40000410000 */
[--C-:B--2---:R-:W-:Y:S05]  /*1c000*/  FFMA.FTZ R4, R161, c[0x0][0x23c], -R23.reuse ;  /* 0x00008f00a1047a23 */ /* 0x104fea0000010817 */
[----:B------:R1:W2:Y:S02]  /*1c010*/  MUFU.EX2 R161, R4 ;  /* 0x0000000400a17308 */ /* 0x0002a40000000800 */
[--C-:B-1----:R-:W-:Y:S08]  /*1c020*/  FFMA.FTZ R4, R160, c[0x0][0x23c], -R44.reuse ;  /* 0x00008f00a0047a23 */ /* 0x102ff0000001082c */
[----:B------:R1:W-:Y:S02]  /*1c030*/  MUFU.EX2 R160, R4 ;  /* 0x0000000400a07308 */ /* 0x0003e40000000800 */
[--C-:B-1----:R-:W-:Y:S08]  /*1c040*/  FFMA.FTZ R4, R155, c[0x0][0x23c], -R44.reuse ;  /* 0x00008f009b047a23 */ /* 0x102ff0000001082c */
[----:B------:R1:W3:Y:S02]  /*1c050*/  MUFU.EX2 R155, R4 ;  /* 0x00000004009b7308 */ /* 0x0002e40000000800 */
[--C-:B-1----:R-:W-:Y:S08]  /*1c060*/  FFMA.FTZ R4, R152, c[0x0][0x23c], -R44.reuse ;  /* 0x00008f0098047a23 */ /* 0x102ff0000001082c */
[----:B------:R1:W-:Y:S02]  /*1c070*/  MUFU.EX2 R152, R4 ;  /* 0x0000000400987308 */ /* 0x0003e40000000800 */
[--C-:B-1----:R-:W-:Y:S08]  /*1c080*/  FFMA.FTZ R4, R31, c[0x0][0x23c], -R44.reuse ;  /* 0x00008f001f047a23 */ /* 0x102ff0000001082c */
[----:B------:R1:W1:Y:S02]  /*1c090*/  MUFU.EX2 R153, R4 ;  /* 0x0000000400997308 */ /* 0x0002640000000800 */
[--C-:B-1----:R-:W-:Y:S08]  /*1c0a0*/  FFMA.FTZ R4, R33, c[0x0][0x23c], -R23.reuse ;  /* 0x00008f0021047a23 */ /* 0x102ff00000010817 */
[----:B------:R1:W1:Y:S02]  /*1c0b0*/  MUFU.EX2 R207, R4 ;  /* 0x0000000400cf7308 */ /* 0x0002640000000800 */
[--C-:B-1----:R-:W-:Y:S08]  /*1c0c0*/  FFMA.FTZ R4, R34, c[0x0][0x23c], -R44.reuse ;  /* 0x00008f0022047a23 */ /* 0x102ff0000001082c */
[----:B------:R1:W-:Y:S02]  /*1c0d0*/  MUFU.EX2 R154, R4 ;  /* 0x00000004009a7308 */ /* 0x0003e40000000800 */
[--C-:B-1----:R-:W-:Y:S02]  /*1c0e0*/  FFMA.FTZ R4, R35, c[0x0][0x23c], -R44.reuse ;  /* 0x00008f0023047a23 */ /* 0x102fe4000001082c */
[----:B------:R-:W-:Y:S06]  /*1c0f0*/  LDSM.16.MT88.4 R32, [R165+0x5400] ;  /* 0x00540000a520783b */ /* 0x000fec0000004200 */
[----:B------:R1:W1:Y:S02]  /*1c100*/  MUFU.EX2 R203, R4 ;  /* 0x0000000400cb7308 */ /* 0x0002640000000800 */
[--C-:B-1----:R-:W-:Y:S08]  /*1c110*/  FFMA.FTZ R4, R38, c[0x0][0x23c], -R44.reuse ;  /* 0x00008f0026047a23 */ /* 0x102ff0000001082c */
[----:B------:R1:W-:Y:S02]  /*1c120*/  MUFU.EX2 R204, R4 ;  /* 0x0000000400cc7308 */ /* 0x0003e40000000800 */
[--C-:B-1----:R-:W-:Y:S02]  /*1c130*/  FFMA.FTZ R4, R39, c[0x0][0x23c], -R44.reuse ;  /* 0x00008f0027047a23 */ /* 0x102fe4000001082c */
[----:B------:R-:W-:Y:S06]  /*1c140*/  LDSM.16.MT88.4 R36, [R166+0x5400] ;  /* 0x00540000a624783b */ /* 0x000fec0000004200 */
[----:B------:R1:W1:Y:S02]  /*1c150*/  MUFU.EX2 R205, R4 ;  /* 0x0000000400cd7308 */ /* 0x0002640000000800 */
[--C-:B-1----:R-:W-:Y:S08]  /*1c160*/  FFMA.FTZ R4, R41, c[0x0][0x23c], -R23.reuse ;  /* 0x00008f0029047a23 */ /* 0x102ff00000010817 */
[----:B------:R1:W1:Y:S02]  /*1c170*/  MUFU.EX2 R214, R4 ;  /* 0x0000000400d67308 */ /* 0x0002640000000800 */
[--C-:B-1----:R-:W-:Y:S08]  /*1c180*/  FFMA.FTZ R4, R42, c[0x0][0x23c], -R44.reuse ;  /* 0x00008f002a047a23 */ /* 0x102ff0000001082c */
[----:B------:R1:W-:Y:S02]  /*1c190*/  MUFU.EX2 R212, R4 ;  /* 0x0000000400d47308 */ /* 0x0003e40000000800 */
[--C-:B-1----:R-:W-:Y:S08]  /*1c1a0*/  FFMA.FTZ R4, R43, c[0x0][0x23c], -R44.reuse ;  /* 0x00008f002b047a23 */ /* 0x102ff0000001082c */
[----:B------:R1:W1:Y:S02]  /*1c1b0*/  MUFU.EX2 R215, R4 ;  /* 0x0000000400d77308 */ /* 0x0002640000000800 */
[--C-:B-1----:R-:W-:Y:S02]  /*1c1c0*/  FFMA.FTZ R4, R28, c[0x0][0x23c], -R44.reuse ;  /* 0x00008f001c047a23 */ /* 0x102fe4000001082c */
[----:B------:R-:W1:Y:S06]  /*1c1d0*/  LDSM.16.MT88.4 R28, [R166+0x5000] ;  /* 0x00500000a61c783b */ /* 0x000e6c0000004200 */
[----:B------:R2:W-:Y:S02]  /*1c1e0*/  MUFU.EX2 R213, R4 ;  /* 0x0000000400d57308 */ /* 0x0005e40000000800 */
[--C-:B--2---:R-:W-:Y:S08]  /*1c1f0*/  FFMA.FTZ R4, R47, c[0x0][0x23c], -R44.reuse ;  /* 0x00008f002f047a23 */ /* 0x104ff0000001082c */
[----:B------:R2:W-:Y:S10]  /*1c200*/  MUFU.EX2 R47, R40 ;  /* 0x00000028002f7308 */ /* 0x0005f40000000800 */
[----:B------:R1:W1:Y:S01]  /*1c210*/  MUFU.EX2 R218, R4 ;  /* 0x0000000400da7308 */ /* 0x0002620000000800 */
[----:B--2---:R-:W-:Y:S01]  /*1c220*/  LDSM.16.MT88.4 R40, [R166+0x5800] ;  /* 0x00580000a628783b */ /* 0x004fe20000004200 */
[--C-:B-1----:R-:W-:Y:S08]  /*1c230*/  FFMA.FTZ R4, R49, c[0x0][0x23c], -R23.reuse ;  /* 0x00008f0031047a23 */ /* 0x102ff00000010817 */
[----:B------:R1:W2:Y:S02]  /*1c240*/  MUFU.EX2 R220, R4 ;  /* 0x0000000400dc7308 */ /* 0x0002a40000000800 */
[--C-:B-1----:R-:W-:Y:S08]  /*1c250*/  FFMA.FTZ R4, R50, c[0x0][0x23c], -R44.reuse ;  /* 0x00008f0032047a23 */ /* 0x102ff0000001082c */
[----:B------:R1:W-:Y:S02]  /*1c260*/  MUFU.EX2 R48, R4 ;  /* 0x0000000400307308 */ /* 0x0003e40000000800 */
[--C-:B-1----:R-:W-:Y:S08]  /*1c270*/  FFMA.FTZ R4, R51, c[0x0][0x23c], -R44.reuse ;  /* 0x00008f0033047a23 */ /* 0x102ff0000001082c */
[----:B------:R1:W-:Y:S10]  /*1c280*/  MUFU.EX2 R51, R7 ;  /* 0x0000000700337308 */ /* 0x0003f40000000800 */
[----:B------:R2:W2:Y:S01]  /*1c290*/  MUFU.EX2 R50, R4 ;  /* 0x0000000400327308 */ /* 0x0004a20000000800 */
[--C-:B-1----:R-:W-:Y:S09]  /*1c2a0*/  FFMA.FTZ R7, R60, c[0x0][0x23c], -R23.reuse ;  /* 0x00008f003c077a23 */ /* 0x102ff20000010817 */
[----:B------:R1:W-:Y:S01]  /*1c2b0*/  MUFU.EX2 R224, R7 ;  /* 0x0000000700e07308 */ /* 0x0003e20000000800 */
[--C-:B--2---:R-:W-:Y:S09]  /*1c2c0*/  FFMA.FTZ R4, R54, c[0x0][0x23c], -R44.reuse ;  /* 0x00008f0036047a23 */ /* 0x104ff2000001082c */
[----:B------:R2:W-:Y:S01]  /*1c2d0*/  MUFU.EX2 R49, R4 ;  /* 0x0000000400317308 */ /* 0x0005e20000000800 */
[----:B-1----:R-:W-:Y:S02]  /*1c2e0*/  FMUL.FTZ R7, R0, R139 ;  /* 0x0000008b00077220 */ /* 0x002fe40000410000 */
[--C-:B--2---:R-:W-:Y:S07]  /*1c2f0*/  FFMA.FTZ R4, R55, c[0x0][0x23c], -R44.reuse ;  /* 0x00008f0037047a23 */ /* 0x104fee000001082c */
[----:B------:R1:W2:Y:S02]  /*1c300*/  MUFU.EX2 R52, R4 ;  /* 0x0000000400347308 */ /* 0x0002a40000000800 */
[--C-:B-1----:R-:W-:Y:S08]  /*1c310*/  FFMA.FTZ R4, R57, c[0x0][0x23c], -R23.reuse ;  /* 0x00008f0039047a23 */ /* 0x102ff00000010817 */
[----:B------:R1:W1:Y:S02]  /*1c320*/  MUFU.EX2 R227, R4 ;  /* 0x0000000400e37308 */ /* 0x0002640000000800 */
[--C-:B-1----:R-:W-:Y:S08]  /*1c330*/  FFMA.FTZ R4, R58, c[0x0][0x23c], -R44.reuse ;  /* 0x00008f003a047a23 */ /* 0x102ff0000001082c */
[----:B------:R1:W-:Y:S02]  /*1c340*/  MUFU.EX2 R221, R4 ;  /* 0x0000000400dd7308 */ /* 0x0003e40000000800 */
[--C-:B-1----:R-:W-:Y:S08]  /*1c350*/  FFMA.FTZ R4, R59, c[0x0][0x23c], -R44.reuse ;  /* 0x00008f003b047a23 */ /* 0x102ff0000001082c */
[----:B------:R1:W1:Y:S02]  /*1c360*/  MUFU.EX2 R225, R4 ;  /* 0x0000000400e17308 */ /* 0x0002640000000800 */
        /* <DEDUP_REMOVED lines=14> */
[----:B-1----:R-:W-:Y:S07]  /*1c450*/  FMUL.FTZ R4, R2, R136 ;  /* 0x0000008802047220 */ /* 0x002fee0000410000 */
[C---:B------:R-:W-:Y:S07]  /*1c460*/  HMMA.16816.F32.BF16 R4, R24.reuse, R12, R4 ;  /* 0x0000000c1804723c */ /* 0x040fee0000041804 */
[----:B------:R-:W-:Y:S01]  /*1c470*/  FFMA.FTZ R12, R74, c[0x0][0x23c], -R44 ;  /* 0x00008f004a0c7a23 */ /* 0x000fe2000001082c */
[C---:B------:R-:W-:Y:S03]  /*1c480*/  HMMA.16816.F32.BF16 R8, R24.reuse, R14, R8 ;  /* 0x0000000e1808723c */ /* 0x040fe60000041808 */
[----:B------:R1:W-:Y:S01]  /*1c490*/  MUFU.EX2 R229, R12 ;  /* 0x0000000c00e57308 */ /* 0x0003e20000000800 */
[----:B------:R-:W-:Y:S03]  /*1c4a0*/  FMUL.FTZ R13, R2, R145 ;  /* 0x00000091020d7220 */ /* 0x000fe60000410000 */
[C---:B------:R-:W-:Y:S02]  /*1c4b0*/  FMUL.FTZ R14, R0.reuse, R146 ;  /* 0x00000092000e7220 */ /* 0x040fe40000410000 */
[----:B------:R-:W-:Y:S04]  /*1c4c0*/  FMUL.FTZ R15, R0, R147 ;  /* 0x00000093000f7220 */ /* 0x000fe80000410000 */
[----:B------:R2:W2:Y:S01]  /*1c4d0*/  MUFU.EX2 R145, R16 ;  /* 0x0000001000917308 */ /* 0x0004a20000000800 */
[C---:B-1----:R-:W-:Y:S09]  /*1c4e0*/  FMUL.FTZ R12, R2.reuse, R144 ;  /* 0x00000090020c7220 */ /* 0x042ff20000410000 */
[----:B------:R1:W1:Y:S01]  /*1c4f0*/  MUFU.EX2 R144, R19 ;  /* 0x0000001300907308 */ /* 0x0002620000000800 */
[C---:B------:R-:W-:Y:S03]  /*1c500*/  HMMA.16816.F32.BF16 R12, R24.reuse, R28, R12 ;  /* 0x0000001c180c723c */ /* 0x040fe6000004180c */
[----:B--2---:R-:W-:Y:S02]  /*1c510*/  FMUL.FTZ R16, R2, R148 ;  /* 0x0000009402107220 */ /* 0x004fe40000410000 */
[C---:B-1----:R-:W-:Y:S02]  /*1c520*/  FMUL.FTZ R19, R0.reuse, R151 ;  /* 0x0000009700137220 */ /* 0x042fe40000410000 */
[----:B------:R-:W-:Y:S05]  /*1c530*/  FFMA.FTZ R0, R0, R243, R130 ;  /* 0x000000f300007223 */ /* 0x000fea0000010082 */
[----:B------:R-:W-:Y:S01]  /*1c540*/  HMMA.16816.F32.BF16 R16, R24, R30, R16 ;  /* 0x0000001e1810723c */ /* 0x000fe20000041810 */
[----:B------:R-:W1:Y:S06]  /*1c550*/  LDSM.16.MT88.4 R28, [R165+0x5800] ;  /* 0x00580000a51c783b */ /* 0x000e6c0000004200 */
[----:B------:R-:W-:Y:S02]  /*1c560*/  F2FP.BF16.PACK_AB R24, R200, R159 ;  /* 0x0000009fc818723e */ /* 0x000fe400000010ff */
[----:B------:R-:W-:Y:S03]  /*1c570*/  F2FP.BF16.PACK_AB R25, R198, R187 ;  /* 0x000000bbc619723e */ /* 0x000fe600000010ff */
[----:B------:R-:W-:Y:S02]  /*1c580*/  F2FP.BF16.PACK_AB R26, R196, R197 ;  /* 0x000000c5c41a723e */ /* 0x000fe400000010ff */
[----:B----4-:R-:W-:Y:S07]  /*1c590*/  F2FP.BF16.PACK_AB R27, R194, R195 ;  /* 0x000000c3c21b723e */ /* 0x010fee00000010ff */
[C---:B------:R-:W-:Y:S07]  /*1c5a0*/  HMMA.16816.F32.BF16 R4, R24.reuse, R32, R4 ;  /* 0x000000201804723c */ /* 0x040fee0000041804 */
[--C-:B------:R-:W-:Y:S01]  /*1c5b0*/  FFMA.FTZ R32, R79, c[0x0][0x23c], -R44.reuse ;  /* 0x00008f004f207a23 */ /* 0x100fe2000001082c */
[C---:B------:R-:W-:Y:S03]  /*1c5c0*/  HMMA.16816.F32.BF16 R8, R24.reuse, R34, R8 ;  /* 0x000000221808723c */ /* 0x040fe60000041808 */
[----:B------:R2:W4:Y:S05]  /*1c5d0*/  MUFU.EX2 R142, R32 ;  /* 0x00000020008e7308 */ /* 0x00052a0000000800 */
[C---:B------:R-:W-:Y:S07]  /*1c5e0*/  HMMA.16816.F32.BF16 R12, R24.reuse, R36, R12 ;  /* 0x00000024180c723c */ /* 0x040fee000004180c */
[--C-:B------:R-:W-:Y:S01]  /*1c5f0*/  FFMA.FTZ R36, R82, c[0x0][0x23c], -R44.reuse ;  /* 0x00008f0052247a23 */ /* 0x100fe2000001082c */
[----:B------:R-:W-:Y:S03]  /*1c600*/  HMMA.16816.F32.BF16 R16, R24, R38, R16 ;  /* 0x000000261810723c */ /* 0x000fe60000041810 */
[----:B------:R4:W-:Y:S04]  /*1c610*/  MUFU.EX2 R136, R36 ;  /* 0x0000002400887308 */ /* 0x0009e80000000800 */
[----:B------:R-:W-:Y:S02]  /*1c620*/  F2FP.BF16.PACK_AB R24, R192, R193 ;  /* 0x000000c1c018723e */ /* 0x000fe400000010ff */
[----:B-----5:R-:W-:Y:S03]  /*1c630*/  F2FP.BF16.PACK_AB R25, R163, R191 ;  /* 0x000000bfa319723e */ /* 0x020fe600000010ff */
[--C-:B--2---:R-:W-:Y:S01]  /*1c640*/  FFMA.FTZ R32, R80, c[0x0][0x23c], -R23.reuse ;  /* 0x00008f0050207a23 */ /* 0x104fe20000010817 */
[----:B------:R-:W-:Y:S02]  /*1c650*/  F2FP.BF16.PACK_AB R26, R161, R162 ;  /* 0x000000a2a11a723e */ /* 0x000fe400000010ff */
[----:B---3--:R-:W-:Y:S01]  /*1c660*/  F2FP.BF16.PACK_AB R27, R155, R160 ;  /* 0x000000a09b1b723e */ /* 0x008fe200000010ff */
[----:B------:R2:W-:Y:S06]  /*1c670*/  MUFU.EX2 R141, R32 ;  /* 0x00000020008d7308 */ /* 0x0005ec0000000800 */
[C---:B-1----:R-:W-:Y:S03]  /*1c680*/  HMMA.16816.F32.BF16 R4, R24.reuse, R28, R4 ;  /* 0x0000001c1804723c */ /* 0x042fe60000041804 */
[--C-:B----4-:R-:W-:Y:S04]  /*1c690*/  FFMA.FTZ R36, R84, c[0x0][0x23c], -R23.reuse ;  /* 0x00008f0054247a23 */ /* 0x110fe80000010817 */
[--C-:B------:R-:W-:Y:S01]  /*1c6a0*/  FFMA.FTZ R28, R83, c[0x0][0x23c], -R44.reuse ;  /* 0x00008f00531c7a23 */ /* 0x100fe2000001082c */
[C---:B------:R-:W-:Y:S01]  /*1c6b0*/  HMMA.16816.F32.BF16 R8, R24.reuse, R30, R8 ;  /* 0x0000001e1808723c */ /* 0x040fe20000041808 */
[----:B------:R1:W-:Y:S07]  /*1c6c0*/  MUFU.EX2 R138, R36 ;  /* 0x00000024008a7308 */ /* 0x0003ee0000000800 */
[C---:B------:R-:W-:Y:S03]  /*1c6d0*/  HMMA.16816.F32.BF16 R12, R24.reuse, R40, R12 ;  /* 0x00000028180c723c */ /* 0x040fe6000004180c */
[----:B------:R3:W-:Y:S01]  /*1c6e0*/  MUFU.EX2 R140, R28 ;  /* 0x0000001c008c7308 */ /* 0x0007e20000000800 */
[--C-:B--2---:R-:W-:Y:S03]  /*1c6f0*/  FFMA.FTZ R32, R81, c[0x0][0x23c], -R23.reuse ;  /* 0x00008f0051207a23 */ /* 0x104fe60000010817 */
[--C-:B------:R-:W-:Y:S01]  /*1c700*/  FFMA.FTZ R40, R86, c[0x0][0x23c], -R44.reuse ;  /* 0x00008f0056287a23 */ /* 0x100fe2000001082c */
[----:B------:R-:W-:Y:S05]  /*1c710*/  HMMA.16816.F32.BF16 R16, R24, R42, R16 ;  /* 0x0000002a1810723c */ /* 0x000fea0000041810 */
[----:B------:R2:W4:Y:S02]  /*1c720*/  MUFU.EX2 R139, R32 ;  /* 0x00000020008b7308 */ /* 0x0005240000000800 */
[----:B------:R-:W-:Y:S02]  /*1c730*/  F2FP.BF16.PACK_AB R24, R201, R199 ;  /* 0x000000c7c918723e */ /* 0x000fe400000010ff */
[----:B------:R-:W-:Y:S03]  /*1c740*/  F2FP.BF16.PACK_AB R25, R153, R152 ;  /* 0x000000989919723e */ /* 0x000fe600000010ff */
[----:B------:R-:W-:Y:S01]  /*1c750*/  F2FP.BF16.PACK_AB R26, R207, R202 ;  /* 0x000000cacf1a723e */ /* 0x000fe200000010ff */
[--C-:B-1----:R-:W-:Y:S01]  /*1c760*/  FFMA.FTZ R36, R85, c[0x0][0x23c], -R23.reuse ;  /* 0x00008f0055247a23 */ /* 0x102fe20000010817 */
[----:B------:R-:W-:Y:S01]  /*1c770*/  F2FP.BF16.PACK_AB R27, R203, R154 ;  /* 0x0000009acb1b723e */ /* 0x000fe200000010ff */
[----:B------:R1:W-:Y:S01]  /*1c780*/  MUFU.EX2 R85, R40 ;  /* 0x0000002800557308 */ /* 0x0003e20000000800 */
[----:B---3--:R-:W-:Y:S09]  /*1c790*/  LDSM.16.MT88.4 R28, [R166+0x5c00] ;  /* 0x005c0000a61c783b */ /* 0x008ff20000004200 */
[----:B------:R3:W5:Y:S01]  /*1c7a0*/  MUFU.EX2 R137, R36 ;  /* 0x0000002400897308 */ /* 0x0007620000000800 */
[----:B--2---:R-:W2:Y:S01]  /*1c7b0*/  LDSM.16.MT88.4 R32, [R165+0x5c00] ;  /* 0x005c0000a520783b */ /* 0x004ea20000004200 */
[--C-:B-1----:R-:W-:Y:S08]  /*1c7c0*/  FFMA.FTZ R40, R87, c[0x0][0x23c], -R44.reuse ;  /* 0x00008f0057287a23 */ /* 0x102ff0000001082c */
[----:B------:R1:W1:Y:S01]  /*1c7d0*/  MUFU.EX2 R86, R40 ;  /* 0x0000002800567308 */ /* 0x0002620000000800 */
[----:B---3--:R-:W3:Y:S01]  /*1c7e0*/  LDSM.16.MT88.4 R36, [R165+0x6000] ;  /* 0x00600000a524783b */ /* 0x008ee20000004200 */
[--C-:B-1----:R-:W-:Y:S01]  /*1c7f0*/  FFMA.FTZ R40, R89, c[0x0][0x23c], -R23.reuse ;  /* 0x00008f0059287a23 */ /* 0x102fe20000010817 */
[C---:B--2---:R-:W-:Y:S07]  /*1c800*/  HMMA.16816.F32.BF16 R4, R24.reuse, R32, R4 ;  /* 0x000000201804723c */ /* 0x044fee0000041804 */
[----:B------:R1:W-:Y:S01]  /*1c810*/  MUFU.EX2 R83, R40 ;  /* 0x0000002800537308 */ /* 0x0003e20000000800 */
[--C-:B------:R-:W-:Y:S01]  /*1c820*/  FFMA.FTZ R32, R88, c[0x0][0x23c], -R23.reuse ;  /* 0x00008f0058207a23 */ /* 0x100fe20000010817 */
[C---:B------:R-:W-:Y:S08]  /*1c830*/  HMMA.16816.F32.BF16 R8, R24.reuse, R34, R8 ;  /* 0x000000221808723c */ /* 0x040ff00000041808 */
[----:B------:R2:W2:Y:S01]  /*1c840*/  MUFU.EX2 R84, R32 ;  /* 0x0000002000547308 */ /* 0x0004a20000000800 */
[C---:B------:R-:W-:Y:S07]  /*1c850*/  HMMA.16816.F32.BF16 R12, R24.reuse, R28, R12 ;  /* 0x0000001c180c723c */ /* 0x040fee000004180c */
[--C-:B------:R-:W-:Y:S01]  /*1c860*/  FFMA.FTZ R28, R90, c[0x0][0x23c], -R44.reuse ;  /* 0x00008f005a1c7a23 */ /* 0x100fe2000001082c */
[----:B------:R-:W-:Y:S01]  /*1c870*/  HMMA.16816.F32.BF16 R16, R24, R30, R16 ;  /* 0x0000001e1810723c */ /* 0x000fe20000041810 */
[----:B-1----:R-:W-:Y:S02]  /*1c880*/  LDSM.16.MT88.4 R40, [R166+0x6400] ;  /* 0x00640000a628783b */ /* 0x002fe40000004200 */
[----:B------:R1:W-:Y:S04]  /*1c890*/  MUFU.EX2 R82, R28 ;  /* 0x0000001c00527308 */ /* 0x0003e80000000800 */
[----:B------:R-:W-:Y:S02]  /*1c8a0*/  F2FP.BF16.PACK_AB R24, R208, R206 ;  /* 0x000000ced018723e */ /* 0x000fe400000010ff */
[----:B------:R-:W-:Y:S01]  /*1c8b0*/  F2FP.BF16.PACK_AB R25, R205, R204 ;  /* 0x000000cccd19723e */ /* 0x000fe200000010ff */
[----:B--2---:R-:W2:Y:S02]  /*1c8c0*/  LDSM.16.MT88.4 R32, [R166+0x6000] ;  /* 0x00600000a620783b */ /* 0x004ea40000004200 */
[----:B------:R-:W-:Y:S02]  /*1c8d0*/  F2FP.BF16.PACK_AB R26, R214, R209 ;  /* 0x000000d1d61a723e */ /* 0x000fe400000010ff */
[----:B------:R-:W-:Y:S07]  /*1c8e0*/  F2FP.BF16.PACK_AB R27, R215, R212 ;  /* 0x000000d4d71b723e */ /* 0x000fee00000010ff */
[C---:B---3--:R-:W-:Y:S03]  /*1c8f0*/  HMMA.16816.F32.BF16 R4, R24.reuse, R36, R4 ;  /* 0x000000241804723c */ /* 0x048fe60000041804 */
[--C-:B-1----:R-:W-:Y:S04]  /*1c900*/  FFMA.FTZ R28, R91, c[0x0][0x23c], -R44.reuse ;  /* 0x00008f005b1c7a23 */ /* 0x102fe8000001082c */
[--C-:B------:R-:W-:Y:S01]  /*1c910*/  FFMA.FTZ R36, R92, c[0x0][0x23c], -R23.reuse ;  /* 0x00008f005c247a23 */ /* 0x100fe20000010817 */
[C---:B------:R-:W-:Y:S01]  /*1c920*/  HMMA.16816.F32.BF16 R8, R24.reuse, R38, R8 ;  /* 0x000000261808723c */ /* 0x040fe20000041808 */
[----:B------:R1:W3:Y:S10]  /*1c930*/  MUFU.EX2 R81, R28 ;  /* 0x0000001c00517308 */ /* 0x0002f40000000800 */
[----:B------:R3:W-:Y:S01]  /*1c940*/  MUFU.EX2 R80, R36 ;  /* 0x0000002400507308 */ /* 0x0007e20000000800 */
[C---:B--2---:R-:W-:Y:S01]  /*1c950*/  HMMA.16816.F32.BF16 R12, R24.reuse, R32, R12 ;  /* 0x00000020180c723c */ /* 0x044fe2000004180c */
[----:B-1----:R-:W1:Y:S06]  /*1c960*/  LDSM.16.MT88.4 R28, [R165+0x6400] ;  /* 0x00640000a51c783b */ /* 0x002e6c0000004200 */
[--C-:B------:R-:W-:Y:S01]  /*1c970*/  FFMA.FTZ R32, R94, c[0x0][0x23c], -R44.reuse ;  /* 0x00008f005e207a23 */ /* 0x100fe2000001082c */
[----:B------:R-:W-:Y:S03]  /*1c980*/  HMMA.16816.F32.BF16 R16, R24, R34, R16 ;  /* 0x000000221810723c */ /* 0x000fe60000041810 */
[----:B------:R2:W-:Y:S01]  /*1c990*/  MUFU.EX2 R78, R32 ;  /* 0x00000020004e7308 */ /* 0x0005e20000000800 */
[--C-:B---3--:R-:W-:Y:S03]  /*1c9a0*/  FFMA.FTZ R36, R93, c[0x0][0x23c], -R23.reuse ;  /* 0x00008f005d247a23 */ /* 0x108fe60000010817 */
[----:B------:R-:W-:Y:S02]  /*1c9b0*/  F2FP.BF16.PACK_AB R24, R217, R216 ;  /* 0x000000d8d918723e */ /* 0x000fe400000010ff */
[----:B------:R-:W-:Y:S03]  /*1c9c0*/  F2FP.BF16.PACK_AB R25, R218, R213 ;  /* 0x000000d5da19723e */ /* 0x000fe600000010ff */
[----:B------:R-:W-:Y:S01]  /*1c9d0*/  F2FP.BF16.PACK_AB R26, R220, R219 ;  /* 0x000000dbdc1a723e */ /* 0x000fe200000010ff */
[----:B------:R3:W3:Y:S01]  /*1c9e0*/  MUFU.EX2 R79, R36 ;  /* 0x00000024004f7308 */ /* 0x0006e20000000800 */
[----:B------:R-:W-:Y:S01]  /*1c9f0*/  F2FP.BF16.PACK_AB R27, R50, R48 ;  /* 0x00000030321b723e */ /* 0x000fe200000010ff */
[----:B--2---:R-:W2:Y:S06]  /*1ca00*/  LDSM.16.MT88.4 R32, [R165+0x6800] ;  /* 0x00680000a520783b */ /* 0x004eac0000004200 */
[C---:B-1----:R-:W-:Y:S03]  /*1ca10*/  HMMA.16816.F32.BF16 R4, R24.reuse, R28, R4 ;  /* 0x0000001c1804723c */ /* 0x042fe60000041804 */
[--C-:B---3--:R-:W-:Y:S04]  /*1ca20*/  FFMA.FTZ R36, R95, c[0x0][0x23c], -R44.reuse ;  /* 0x00008f005f247a23 */ /* 0x108fe8000001082c */
[----:B------:R1:W3:Y:S01]  /*1ca30*/  MUFU.EX2 R76, R36 ;  /* 0x00000024004c7308 */ /* 0x0002e20000000800 */
[C---:B------:R-:W-:Y:S04]  /*1ca40*/  HMMA.16816.F32.BF16 R8, R24.reuse, R30, R8 ;  /* 0x0000001e1808723c */ /* 0x040fe80000041808 */
[--C-:B------:R-:W-:Y:S04]  /*1ca50*/  FFMA.FTZ R28, R97, c[0x0][0x23c], -R23.reuse ;  /* 0x00008f00611c7a23 */ /* 0x100fe80000010817 */
[C---:B------:R-:W-:Y:S01]  /*1ca60*/  HMMA.16816.F32.BF16 R12, R24.reuse, R40, R12 ;  /* 0x00000028180c723c */ /* 0x040fe2000004180c */
[----:B------:R2:W-:Y:S06]  /*1ca70*/  MUFU.EX2 R77, R28 ;  /* 0x0000001c004d7308 */ /* 0x0005ec0000000800 */
[--C-:B------:R-:W-:Y:S01]  /*1ca80*/  FFMA.FTZ R40, R99, c[0x0][0x23c], -R44.reuse ;  /* 0x00008f0063287a23 */ /* 0x100fe2000001082c */
[----:B------:R-:W-:Y:S03]  /*1ca90*/  HMMA.16816.F32.BF16 R16, R24, R42, R16 ;  /* 0x0000002a1810723c */ /* 0x000fe60000041810 */
[----:B------:R3:W-:Y:S04]  /*1caa0*/  MUFU.EX2 R73, R40 ;  /* 0x0000002800497308 */ /* 0x0007e80000000800 */
[----:B------:R-:W-:Y:S01]  /*1cab0*/  F2FP.BF16.PACK_AB R24, R222, R51 ;  /* 0x00000033de18723e */ /* 0x000fe200000010ff */
[--C-:B-1----:R-:W-:Y:S01]  /*1cac0*/  FFMA.FTZ R36, R96, c[0x0][0x23c], -R23.reuse ;  /* 0x00008f0060247a23 */ /* 0x102fe20000010817 */
[----:B------:R-:W-:Y:S03]  /*1cad0*/  F2FP.BF16.PACK_AB R25, R52, R49 ;  /* 0x000000313419723e */ /* 0x000fe600000010ff */
[----:B------:R-:W-:Y:S01]  /*1cae0*/  F2FP.BF16.PACK_AB R26, R227, R223 ;  /* 0x000000dfe31a723e */ /* 0x000fe200000010ff */
[----:B------:R1:W1:Y:S01]  /*1caf0*/  MUFU.EX2 R75, R36 ;  /* 0x00000024004b7308 */ /* 0x0002620000000800 */
[----:B------:R-:W-:Y:S01]  /*1cb00*/  F2FP.BF16.PACK_AB R27, R225, R221 ;  /* 0x000000dde11b723e */ /* 0x000fe200000010ff */
[----:B--2---:R-:W2:Y:S06]  /*1cb10*/  LDSM.16.MT88.4 R28, [R166+0x6800] ;  /* 0x00680000a61c783b */ /* 0x004eac0000004200 */
[C---:B------:R-:W-:Y:S03]  /*1cb20*/  HMMA.16816.F32.BF16 R4, R24.reuse, R32, R4 ;  /* 0x000000201804723c */ /* 0x040fe60000041804 */
[--C-:B---3--:R-:W-:Y:S04]  /*1cb30*/  FFMA.FTZ R40, R100, c[0x0][0x23c], -R23.reuse ;  /* 0x00008f0064287a23 */ /* 0x108fe80000010817 */
[--C-:B------:R-:W-:Y:S01]  /*1cb40*/  FFMA.FTZ R32, R101, c[0x0][0x23c], -R23.reuse ;  /* 0x00008f0065207a23 */ /* 0x100fe20000010817 */
[C---:B------:R-:W-:Y:S01]  /*1cb50*/  HMMA.16816.F32.BF16 R8, R24.reuse, R34, R8 ;  /* 0x000000221808723c */ /* 0x040fe20000041808 */
[----:B------:R3:W-:Y:S03]  /*1cb60*/  MUFU.EX2 R72, R40 ;  /* 0x0000002800487308 */ /* 0x0007e60000000800 */
[--C-:B-1----:R-:W-:Y:S07]  /*1cb70*/  FFMA.FTZ R36, R98, c[0x0][0x23c], -R44.reuse ;  /* 0x00008f0062247a23 */ /* 0x102fee000001082c */
[----:B------:R1:W-:Y:S10]  /*1cb80*/  MUFU.EX2 R71, R32 ;  /* 0x0000002000477308 */ /* 0x0003f40000000800 */
[----:B------:R4:W4:Y:S01]  /*1cb90*/  MUFU.EX2 R74, R36 ;  /* 0x00000024004a7308 */ /* 0x0009220000000800 */
[----:B---3--:R-:W-:Y:S01]  /*1cba0*/  LDSM.16.MT88.4 R40, [R166+0x6c00] ;  /* 0x006c0000a628783b */ /* 0x008fe20000004200 */
[C---:B--2---:R-:W-:Y:S07]  /*1cbb0*/  HMMA.16816.F32.BF16 R12, R24.reuse, R28, R12 ;  /* 0x0000001c180c723c */ /* 0x044fee000004180c */
[--C-:B------:R-:W-:Y:S01]  /*1cbc0*/  FFMA.FTZ R28, R103, c[0x0][0x23c], -R44.reuse ;  /* 0x00008f00671c7a23 */ /* 0x100fe2000001082c */
[----:B------:R-:W-:Y:S03]  /*1cbd0*/  HMMA.16816.F32.BF16 R16, R24, R30, R16 ;  /* 0x0000001e1810723c */ /* 0x000fe60000041810 */
[----:B------:R2:W-:Y:S01]  /*1cbe0*/  MUFU.EX2 R67, R28 ;  /* 0x0000001c00437308 */ /* 0x0005e20000000800 */
[--C-:B-1----:R-:W-:Y:S03]  /*1cbf0*/  FFMA.FTZ R32, R102, c[0x0][0x23c], -R44.reuse ;  /* 0x00008f0066207a23 */ /* 0x102fe6000001082c */
[----:B------:R-:W-:Y:S02]  /*1cc00*/  F2FP.BF16.PACK_AB R24, R228, R224 ;  /* 0x000000e0e418723e */ /* 0x000fe400000010ff */
[----:B------:R-:W-:Y:S01]  /*1cc10*/  F2FP.BF16.PACK_AB R25, R231, R226 ;  /* 0x000000e2e719723e */ /* 0x000fe200000010ff */
[----:B----4-:R-:W1:Y:S02]  /*1cc20*/  LDSM.16.MT88.4 R36, [R165+0x6c00] ;  /* 0x006c0000a524783b */ /* 0x010e640000004200 */
[----:B------:R-:W-:Y:S01]  /*1cc30*/  F2FP.BF16.PACK_AB R26, R235, R230 ;  /* 0x000000e6eb1a723e */ /* 0x000fe200000010ff */
[----:B------:R3:W4:Y:S01]  /*1cc40*/  MUFU.EX2 R70, R32 ;  /* 0x0000002000467308 */ /* 0x0007220000000800 */
[----:B------:R-:W-:Y:S04]  /*1cc50*/  F2FP.BF16.PACK_AB R27, R234, R232 ;  /* 0x000000e8ea1b723e */ /* 0x000fe800000010ff */
[----:B--2---:R-:W2:Y:S01]  /*1cc60*/  LDSM.16.MT88.4 R28, [R165+0x7000] ;  /* 0x00700000a51c783b */ /* 0x004ea20000004200 */
[----:B---3--:R-:W-:Y:S04]  /*1cc70*/  FFMA.FTZ R32, R104, c[0x0][0x23c], -R23 ;  /* 0x00008f0068207a23 */ /* 0x008fe80000010817 */
[----:B------:R3:W-:Y:S01]  /*1cc80*/  MUFU.EX2 R69, R32 ;  /* 0x0000002000457308 */ /* 0x0007e20000000800 */
[C---:B-1----:R-:W-:Y:S07]  /*1cc90*/  HMMA.16816.F32.BF16 R4, R24.reuse, R36, R4 ;  /* 0x000000241804723c */ /* 0x042fee0000041804 */
[----:B------:R-:W-:Y:S01]  /*1cca0*/  FFMA.FTZ R36, R2, R242, R131 ;  /* 0x000000f202247223 */ /* 0x000fe20000010083 */
[C---:B------:R-:W-:Y:S04]  /*1ccb0*/  HMMA.16816.F32.BF16 R8, R24.reuse, R38, R8 ;  /* 0x000000261808723c */ /* 0x040fe80000041808 */
[----:B------:R-:W-:Y:S02]  /*1ccc0*/  FFMA.FTZ R2, R107, c[0x0][0x23c], -R44 ;  /* 0x00008f006b027a23 */ /* 0x000fe4000001082c */
[--C-:B---3--:R-:W-:Y:S02]  /*1ccd0*/  FFMA.FTZ R32, R105, c[0x0][0x23c], -R23.reuse ;  /* 0x00008f0069207a23 */ /* 0x108fe40000010817 */
[C---:B------:R-:W-:Y:S01]  /*1cce0*/  HMMA.16816.F32.BF16 R12, R24.reuse, R40, R12 ;  /* 0x00000028180c723c */ /* 0x040fe2000004180c */
[----:B------:R1:W-:Y:S06]  /*1ccf0*/  MUFU.EX2 R65, R2 ;  /* 0x0000000200417308 */ /* 0x0003ec0000000800 */
[----:B------:R-:W-:Y:S01]  /*1cd00*/  FADD.FTZ R40, R156, R36 ;  /* 0x000000249c287221 */ /* 0x000fe20000010000 */
[----:B------:R-:W-:Y:S03]  /*1cd10*/  HMMA.16816.F32.BF16 R16, R24, R42, R16 ;  /* 0x0000002a1810723c */ /* 0x000fe60000041810 */
[----:B------:R3:W3:Y:S01]  /*1cd20*/  MUFU.EX2 R68, R32 ;  /* 0x0000002000447308 */ /* 0x0006e20000000800 */
[----:B------:R-:W-:Y:S01]  /*1cd30*/  FADD.FTZ R36, R134, R0 ;  /* 0x0000000086247221 */ /* 0x000fe20000010000 */
[----:B------:R-:W-:Y:S01]  /*1cd40*/  MOV R134, R20 ;  /* 0x0000001400867202 */ /* 0x000fe20000000f00 */
[--C-:B------:R-:W-:Y:S01]  /*1cd50*/  FFMA.FTZ R0, R108, c[0x0][0x23c], -R23.reuse ;  /* 0x00008f006c007a23 */ /* 0x100fe20000010817 */
[----:B------:R-:W-:Y:S01]  /*1cd60*/  F2FP.BF16.PACK_AB R24, R240, R233 ;  /* 0x000000e9f018723e */ /* 0x000fe200000010ff */
[----:B------:R-:W-:Y:S01]  /*1cd70*/  FADD.FTZ R40, R135, R40 ;  /* 0x0000002887287221 */ /* 0x000fe20000010000 */
[----:B------:R-:W-:Y:S03]  /*1cd80*/  F2FP.BF16.PACK_AB R25, R238, R236 ;  /* 0x000000ecee19723e */ /* 0x000fe600000010ff */
[----:B------:R-:W-:Y:S01]  /*1cd90*/  FADD.FTZ R40, R158, R40 ;  /* 0x000000289e287221 */ /* 0x000fe20000010000 */
[----:B------:R-:W-:Y:S01]  /*1cda0*/  F2FP.BF16.PACK_AB R26, R237, R239 ;  /* 0x000000efed1a723e */ /* 0x000fe200000010ff */
[--C-:B------:R-:W-:Y:S01]  /*1cdb0*/  FFMA.FTZ R41, R120, c[0x0][0x23c], -R23.reuse ;  /* 0x00008f0078297a23 */ /* 0x100fe20000010817 */
[----:B------:R-:W-:Y:S01]  /*1cdc0*/  F2FP.BF16.PACK_AB R27, R145, R229 ;  /* 0x000000e5911b723e */ /* 0x000fe200000010ff */
[----:B------:R4:W-:Y:S01]  /*1cdd0*/  MUFU.EX2 R64, R0 ;  /* 0x0000000000407308 */ /* 0x0009e20000000800 */
[----:B-1----:R-:W-:Y:S01]  /*1cde0*/  FADD.FTZ R2, R157, R36 ;  /* 0x000000249d027221 */ /* 0x002fe20000010000 */
[----:B------:R-:W-:Y:S01]  /*1cdf0*/  MOV R135, R3 ;  /* 0x0000000300877202 */ /* 0x000fe20000000f00 */
[----:B------:R-:W-:Y:S03]  /*1ce00*/  LDSM.16.MT88.4 R36, [R165+0x7400] ;  /* 0x00740000a524783b */ /* 0x000fe60000004200 */
[C---:B--2---:R-:W-:Y:S03]  /*1ce10*/  HMMA.16816.F32.BF16 R4, R24.reuse, R28, R4 ;  /* 0x0000001c1804723c */ /* 0x044fe60000041804 */
[----:B---3--:R-:W-:Y:S04]  /*1ce20*/  FFMA.FTZ R32, R106, c[0x0][0x23c], -R44 ;  /* 0x00008f006a207a23 */ /* 0x008fe8000001082c */
[----:B------:R-:W-:Y:S01]  /*1ce30*/  FFMA.FTZ R28, R109, c[0x0][0x23c], -R23 ;  /* 0x00008f006d1c7a23 */ /* 0x000fe20000010817 */
[C---:B------:R-:W-:Y:S01]  /*1ce40*/  HMMA.16816.F32.BF16 R8, R24.reuse, R30, R8 ;  /* 0x0000001e1808723c */ /* 0x040fe20000041808 */
[----:B------:R1:W2:Y:S10]  /*1ce50*/  MUFU.EX2 R66, R32 ;  /* 0x0000002000427308 */ /* 0x0002b40000000800 */
[----:B------:R3:W2:Y:S01]  /*1ce60*/  MUFU.EX2 R63, R28 ;  /* 0x0000001c003f7308 */ /* 0x0006a20000000800 */
[----:B----4-:R-:W-:Y:S02]  /*1ce70*/  FADD.FTZ R0, R186, R2 ;  /* 0x00000002ba007221 */ /* 0x010fe40000010000 */
[----:B------:R-:W-:Y:S02]  /*1ce80*/  FADD.FTZ R2, R159, R40 ;  /* 0x000000289f027221 */ /* 0x000fe40000010000 */
[----:B------:R-:W-:Y:S02]  /*1ce90*/  FADD.FTZ R0, R187, R0 ;  /* 0x00000000bb007221 */ /* 0x000fe40000010000 */
[----:B------:R-:W-:Y:S04]  /*1cea0*/  FADD.FTZ R2, R200, R2 ;  /* 0x00000002c8027221 */ /* 0x000fe80000010000 */
[----:B------:R-:W-:Y:S01]  /*1ceb0*/  FADD.FTZ R29, R197, R2 ;  /* 0x00000002c51d7221 */ /* 0x000fe20000010000 */
[----:B-1----:R-:W1:Y:S03]  /*1cec0*/  LDSM.16.MT88.4 R32, [R166+0x7000] ;  /* 0x00700000a620783b */ /* 0x002e660000004200 */
[----:B------:R-:W-:Y:S02]  /*1ced0*/  FADD.FTZ R40, R196, R29 ;  /* 0x0000001dc4287221 */ /* 0x000fe40000010000 */
[----:B---3--:R-:W-:Y:S02]  /*1cee0*/  FADD.FTZ R28, R198, R0 ;  /* 0x00000000c61c7221 */ /* 0x008fe40000010000 */
[----:B------:R-:W-:Y:S02]  /*1cef0*/  FFMA.FTZ R0, R110, c[0x0][0x23c], -R44 ;  /* 0x00008f006e007a23 */ /* 0x000fe4000001082c */
[----:B------:R-:W-:Y:S02]  /*1cf00*/  FADD.FTZ R2, R195, R28 ;  /* 0x0000001cc3027221 */ /* 0x000fe40000010000 */
[----:B------:R3:W-:Y:S01]  /*1cf10*/  MUFU.EX2 R62, R0 ;  /* 0x00000000003e7308 */ /* 0x0007e20000000800 */
[----:B------:R-:W4:Y:S01]  /*1cf20*/  LDSM.16.MT88.4 R28, [R166+0x7400] ;  /* 0x00740000a61c783b */ /* 0x000f220000004200 */
[----:B---3--:R-:W-:Y:S01]  /*1cf30*/  FADD.FTZ R0, R194, R2 ;  /* 0x00000002c2007221 */ /* 0x008fe20000010000 */
[C---:B-1----:R-:W-:Y:S03]  /*1cf40*/  HMMA.16816.F32.BF16 R12, R24.reuse, R32, R12 ;  /* 0x00000020180c723c */ /* 0x042fe6000004180c */
[----:B------:R-:W-:Y:S02]  /*1cf50*/  FADD.FTZ R2, R193, R40 ;  /* 0x00000028c1027221 */ /* 0x000fe40000010000 */
[----:B------:R-:W-:Y:S02]  /*1cf60*/  FADD.FTZ R0, R191, R0 ;  /* 0x00000000bf007221 */ /* 0x000fe40000010000 */
[----:B------:R-:W-:Y:S01]  /*1cf70*/  FFMA.FTZ R32, R111, c[0x0][0x23c], -R44 ;  /* 0x00008f006f207a23 */ /* 0x000fe2000001082c */
[----:B------:R-:W-:Y:S03]  /*1cf80*/  HMMA.16816.F32.BF16 R16, R24, R34, R16 ;  /* 0x000000221810723c */ /* 0x000fe60000041810 */
[----:B------:R1:W3:Y:S01]  /*1cf90*/  MUFU.EX2 R61, R32 ;  /* 0x00000020003d7308 */ /* 0x0002e20000000800 */
[----:B------:R-:W-:Y:S02]  /*1cfa0*/  FADD.FTZ R40, R192, R2 ;  /* 0x00000002c0287221 */ /* 0x000fe40000010000 */
[----:B------:R-:W-:Y:S01]  /*1cfb0*/  FADD.FTZ R2, R163, R0 ;  /* 0x00000000a3027221 */ /* 0x000fe20000010000 */
[----:B------:R-:W-:Y:S01]  /*1cfc0*/  F2FP.BF16.PACK_AB R24, R143, R144 ;  /* 0x000000908f18723e */ /* 0x000fe200000010ff */
[--C-:B------:R-:W-:Y:S01]  /*1cfd0*/  FFMA.FTZ R0, R112, c[0x0][0x23c], -R23.reuse ;  /* 0x00008f0070007a23 */ /* 0x100fe20000010817 */
[----:B------:R-:W-:Y:S03]  /*1cfe0*/  F2FP.BF16.PACK_AB R25, R142, R47 ;  /* 0x0000002f8e19723e */ /* 0x000fe600000010ff */
[----:B------:R-:W-:Y:S01]  /*1cff0*/  FADD.FTZ R40, R162, R40 ;  /* 0x00000028a2287221 */ /* 0x000fe20000010000 */
[----:B------:R-:W-:Y:S01]  /*1d000*/  F2FP.BF16.PACK_AB R26, R139, R141 ;  /* 0x0000008d8b1a723e */ /* 0x000fe200000010ff */
[----:B------:R-:W-:Y:S01]  /*1d010*/  FADD.FTZ R2, R160, R2 ;  /* 0x00000002a0027221 */ /* 0x000fe20000010000 */
[----:B------:R-:W-:Y:S01]  /*1d020*/  F2FP.BF16.PACK_AB R27, R140, R136 ;  /* 0x000000888c1b723e */ /* 0x000fe200000010ff */
[----:B------:R-:W-:Y:S01]  /*1d030*/  FADD.FTZ R40, R161, R40 ;  /* 0x00000028a1287221 */ /* 0x000fe20000010000 */
[----:B------:R2:W-:Y:S05]  /*1d040*/  MUFU.EX2 R60, R0 ;  /* 0x00000000003c7308 */ /* 0x0005ea0000000800 */
[C---:B------:R-:W-:Y:S01]  /*1d050*/  HMMA.16816.F32.BF16 R4, R24.reuse, R36, R4 ;  /* 0x000000241804723c */ /* 0x040fe20000041804 */
[----:B-1----:R-:W1:Y:S06]  /*1d060*/  LDSM.16.MT88.4 R32, [R165+0x7800] ;  /* 0x00780000a520783b */ /* 0x002e6c0000004200 */
[--C-:B------:R-:W-:Y:S01]  /*1d070*/  FFMA.FTZ R36, R113, c[0x0][0x23c], -R23.reuse ;  /* 0x00008f0071247a23 */ /* 0x100fe20000010817 */
[C---:B------:R-:W-:Y:S03]  /*1d080*/  HMMA.16816.F32.BF16 R8, R24.reuse, R38, R8 ;  /* 0x000000261808723c */ /* 0x040fe60000041808 */
[----:B------:R3:W1:Y:S05]  /*1d090*/  MUFU.EX2 R59, R36 ;  /* 0x00000024003b7308 */ /* 0x00066a0000000800 */
[C---:B----4-:R-:W-:Y:S04]  /*1d0a0*/  HMMA.16816.F32.BF16 R12, R24.reuse, R28, R12 ;  /* 0x0000001c180c723c */ /* 0x050fe8000004180c */
[----:B--2---:R-:W-:Y:S02]  /*1d0b0*/  FADD.FTZ R0, R155, R2 ;  /* 0x000000029b007221 */ /* 0x004fe40000010000 */
[----:B------:R-:W-:Y:S02]  /*1d0c0*/  FADD.FTZ R2, R199, R40 ;  /* 0x00000028c7027221 */ /* 0x000fe40000010000 */
[--C-:B------:R-:W-:Y:S01]  /*1d0d0*/  FFMA.FTZ R40, R114, c[0x0][0x23c], -R44.reuse ;  /* 0x00008f0072287a23 */ /* 0x100fe2000001082c */
[----:B------:R-:W-:Y:S03]  /*1d0e0*/  HMMA.16816.F32.BF16 R16, R24, R30, R16 ;  /* 0x0000001e1810723c */ /* 0x000fe60000041810 */
[----:B------:R-:W-:Y:S01]  /*1d0f0*/  FFMA.FTZ R28, R115, c[0x0][0x23c], -R44 ;  /* 0x00008f00731c7a23 */ /* 0x000fe2000001082c */
[----:B------:R2:W-:Y:S01]  /*1d100*/  MUFU.EX2 R58, R40 ;  /* 0x00000028003a7308 */ /* 0x0005e20000000800 */
[----:B------:R-:W-:Y:S02]  /*1d110*/  FADD.FTZ R0, R152, R0 ;  /* 0x0000000098007221 */ /* 0x000fe40000010000 */
[----:B------:R-:W-:Y:S01]  /*1d120*/  FADD.FTZ R2, R201, R2 ;  /* 0x00000002c9027221 */ /* 0x000fe20000010000 */
[----:B-----5:R-:W-:Y:S01]  /*1d130*/  F2FP.BF16.PACK_AB R24, R137, R138 ;  /* 0x0000008a8918723e */ /* 0x020fe200000010ff */
[----:B------:R-:W-:Y:S01]  /*1d140*/  FADD.FTZ R0, R153, R0 ;  /* 0x0000000099007221 */ /* 0x000fe20000010000 */
[----:B---3--:R-:W3:Y:S02]  /*1d150*/  LDSM.16.MT88.4 R36, [R166+0x7800] ;  /* 0x00780000a624783b */ /* 0x008ee40000004200 */
[----:B------:R-:W-:Y:S01]  /*1d160*/  FADD.FTZ R2, R202, R2 ;  /* 0x00000002ca027221 */ /* 0x000fe20000010000 */
[----:B------:R-:W-:Y:S01]  /*1d170*/  F2FP.BF16.PACK_AB R25, R86, R85 ;  /* 0x000000555619723e */ /* 0x000fe200000010ff */
[----:B------:R-:W-:Y:S01]  /*1d180*/  FADD.FTZ R0, R154, R0 ;  /* 0x000000009a007221 */ /* 0x000fe20000010000 */
[----:B------:R-:W-:Y:S01]  /*1d190*/  F2FP.BF16.PACK_AB R26, R83, R84 ;  /* 0x00000054531a723e */ /* 0x000fe200000010ff */
[----:B------:R-:W-:Y:S01]  /*1d1a0*/  FADD.FTZ R2, R207, R2 ;  /* 0x00000002cf027221 */ /* 0x000fe20000010000 */
[----:B------:R-:W-:Y:S01]  /*1d1b0*/  F2FP.BF16.PACK_AB R27, R81, R82 ;  /* 0x00000052511b723e */ /* 0x000fe200000010ff */
[----:B------:R-:W-:Y:S01]  /*1d1c0*/  FADD.FTZ R0, R203, R0 ;  /* 0x00000000cb007221 */ /* 0x000fe20000010000 */
[----:B------:R4:W5:Y:S01]  /*1d1d0*/  MUFU.EX2 R57, R28 ;  /* 0x0000001c00397308 */ /* 0x0009620000000800 */
[----:B------:R-:W-:Y:S02]  /*1d1e0*/  FADD.FTZ R2, R206, R2 ;  /* 0x00000002ce027221 */ /* 0x000fe40000010000 */
[----:B------:R-:W-:Y:S02]  /*1d1f0*/  FADD.FTZ R0, R204, R0 ;  /* 0x00000000cc007221 */ /* 0x000fe40000010000 */
[----:B------:R-:W-:Y:S01]  /*1d200*/  FADD.FTZ R29, R208, R2 ;  /* 0x00000002d01d7221 */ /* 0x000fe20000010000 */
[C---:B-1----:R-:W-:Y:S03]  /*1d210*/  HMMA.16816.F32.BF16 R4, R24.reuse, R32, R4 ;  /* 0x000000201804723c */ /* 0x042fe60000041804 */
[--C-:B------:R-:W-:Y:S02]  /*1d220*/  FFMA.FTZ R2, R116, c[0x0][0x23c], -R23.reuse ;  /* 0x00008f0074027a23 */ /* 0x100fe40000010817 */
[----:B--2---:R-:W-:Y:S02]  /*1d230*/  FADD.FTZ R40, R205, R0 ;  /* 0x00000000cd287221 */ /* 0x004fe40000010000 */
[----:B------:R-:W-:Y:S01]  /*1d240*/  FFMA.FTZ R32, R117, c[0x0][0x23c], -R23 ;  /* 0x00008f0075207a23 */ /* 0x000fe20000010817 */
[C---:B------:R-:W-:Y:S01]  /*1d250*/  HMMA.16816.F32.BF16 R8, R24.reuse, R34, R8 ;  /* 0x000000221808723c */ /* 0x040fe20000041808 */
[----:B------:R1:W-:Y:S03]  /*1d260*/  MUFU.EX2 R56, R2 ;  /* 0x0000000200387308 */ /* 0x0003e60000000800 */
[----:B------:R-:W-:Y:S02]  /*1d270*/  FADD.FTZ R0, R209, R29 ;  /* 0x0000001dd1007221 */ /* 0x000fe40000010000 */
[----:B----4-:R-:W2:Y:S05]  /*1d280*/  LDSM.16.MT88.4 R28, [R165+0x7c00] ;  /* 0x007c0000a51c783b */ /* 0x010eaa0000004200 */
[----:B------:R4:W-:Y:S01]  /*1d290*/  MUFU.EX2 R55, R32 ;  /* 0x0000002000377308 */ /* 0x0009e20000000800 */
[C---:B---3--:R-:W-:Y:S07]  /*1d2a0*/  HMMA.16816.F32.BF16 R12, R24.reuse, R36, R12 ;  /* 0x00000024180c723c */ /* 0x048fee000004180c */
[----:B------:R-:W-:Y:S01]  /*1d2b0*/  FFMA.FTZ R36, R119, c[0x0][0x23c], -R44 ;  /* 0x00008f0077247a23 */ /* 0x000fe2000001082c */
[----:B------:R-:W-:Y:S03]  /*1d2c0*/  HMMA.16816.F32.BF16 R16, R24, R38, R16 ;  /* 0x000000261810723c */ /* 0x000fe60000041810 */
[----:B------:R3:W-:Y:S01]  /*1d2d0*/  MUFU.EX2 R53, R36 ;  /* 0x0000002400357308 */ /* 0x0007e20000000800 */
[----:B-1----:R-:W-:Y:S02]  /*1d2e0*/  FADD.FTZ R2, R212, R40 ;  /* 0x00000028d4027221 */ /* 0x002fe40000010000 */
[----:B------:R-:W-:Y:S01]  /*1d2f0*/  FADD.FTZ R40, R214, R0 ;  /* 0x00000000d6287221 */ /* 0x000fe20000010000 */
[----:B------:R-:W-:Y:S01]  /*1d300*/  F2FP.BF16.PACK_AB R24, R79, R80 ;  /* 0x000000504f18723e */ /* 0x000fe200000010ff */
[----:B------:R-:W-:Y:S01]  /*1d310*/  FADD.FTZ R0, R215, R2 ;  /* 0x00000002d7007221 */ /* 0x000fe20000010000 */
[----:B------:R-:W-:Y:S01]  /*1d320*/  F2FP.BF16.PACK_AB R25, R76, R78 ;  /* 0x0000004e4c19723e */ /* 0x000fe200000010ff */
[----:B----4-:R-:W1:Y:S02]  /*1d330*/  LDSM.16.MT88.4 R32, [R166+0x7c00] ;  /* 0x007c0000a620783b */ /* 0x010e640000004200 */
[----:B------:R-:W-:Y:S01]  /*1d340*/  FADD.FTZ R2, R216, R40 ;  /* 0x00000028d8027221 */ /* 0x000fe20000010000 */
[----:B------:R-:W-:Y:S01]  /*1d350*/  F2FP.BF16.PACK_AB R26, R77, R75 ;  /* 0x0000004b4d1a723e */ /* 0x000fe200000010ff */
[----:B------:R-:W-:Y:S01]  /*1d360*/  FADD.FTZ R0, R213, R0 ;  /* 0x00000000d5007221 */ /* 0x000fe20000010000 */
[----:B------:R-:W-:Y:S01]  /*1d370*/  F2FP.BF16.PACK_AB R27, R73, R74 ;  /* 0x0000004a491b723e */ /* 0x000fe200000010ff */
[----:B------:R-:W-:Y:S02]  /*1d380*/  FADD.FTZ R40, R217, R2 ;  /* 0x00000002d9287221 */ /* 0x000fe40000010000 */
[----:B------:R-:W-:Y:S02]  /*1d390*/  FFMA.FTZ R2, R118, c[0x0][0x23c], -R44 ;  /* 0x00008f0076027a23 */ /* 0x000fe4000001082c */
[----:B------:R-:W-:Y:S02]  /*1d3a0*/  FADD.FTZ R0, R218, R0 ;  /* 0x00000000da007221 */ /* 0x000fe40000010000 */
[----:B------:R-:W-:Y:S01]  /*1d3b0*/  FADD.FTZ R40, R219, R40 ;  /* 0x00000028db287221 */ /* 0x000fe20000010000 */
[----:B------:R4:W-:Y:S01]  /*1d3c0*/  MUFU.EX2 R54, R2 ;  /* 0x0000000200367308 */ /* 0x0009e20000000800 */
[----:B------:R-:W-:Y:S01]  /*1d3d0*/  FADD.FTZ R0, R48, R0 ;  /* 0x0000000030007221 */ /* 0x000fe20000010000 */
[C---:B--2---:R-:W-:Y:S01]  /*1d3e0*/  HMMA.16816.F32.BF16 R4, R24.reuse, R28, R4 ;  /* 0x0000001c1804723c */ /* 0x044fe20000041804 */
[----:B---3--:R-:W2:Y:S02]  /*1d3f0*/  LDSM.16.MT88.4 R36, [R165+0x8000] ;  /* 0x00800000a524783b */ /* 0x008ea40000004200 */
[----:B------:R-:W-:Y:S04]  /*1d400*/  FADD.FTZ R0, R50, R0 ;  /* 0x0000000032007221 */ /* 0x000fe80000010000 */
[----:B------:R-:W-:Y:S01]  /*1d410*/  FADD.FTZ R0, R49, R0 ;  /* 0x0000000031007221 */ /* 0x000fe20000010000 */
[C---:B------:R-:W-:Y:S04]  /*1d420*/  HMMA.16816.F32.BF16 R8, R24.reuse, R30, R8 ;  /* 0x0000001e1808723c */ /* 0x040fe80000041808 */
[----:B------:R-:W-:Y:S02]  /*1d430*/  FADD.FTZ R0, R52, R0 ;  /* 0x0000000034007221 */ /* 0x000fe40000010000 */
[--C-:B------:R-:W-:Y:S01]  /*1d440*/  FFMA.FTZ R29, R121, c[0x0][0x23c], -R23.reuse ;  /* 0x00008f00791d7a23 */ /* 0x100fe20000010817 */
[----:B------:R-:W-:Y:S01]  /*1d450*/  MUFU.EX2 R52, R41 ;  /* 0x0000002900347308 */ /* 0x000fe20000000800 */
[----:B----4-:R-:W-:Y:S01]  /*1d460*/  FADD.FTZ R2, R220, R40 ;  /* 0x00000028dc027221 */ /* 0x010fe20000010000 */
[C---:B-1----:R-:W-:Y:S03]  /*1d470*/  HMMA.16816.F32.BF16 R12, R24.reuse, R32, R12 ;  /* 0x00000020180c723c */ /* 0x042fe6000004180c */
[----:B------:R-:W-:Y:S05]  /*1d480*/  FADD.FTZ R2, R51, R2 ;  /* 0x0000000233027221 */ /* 0x000fea0000010000 */
[----:B------:R1:W-:Y:S01]  /*1d490*/  MUFU.EX2 R51, R29 ;  /* 0x0000001d00337308 */ /* 0x0003e20000000800 */
[----:B------:R-:W-:Y:S01]  /*1d4a0*/  FFMA.FTZ R32, R122, c[0x0][0x23c], -R44 ;  /* 0x00008f007a207a23 */ /* 0x000fe2000001082c */
[----:B------:R-:W-:Y:S03]  /*1d4b0*/  HMMA.16816.F32.BF16 R16, R24, R34, R16 ;  /* 0x000000221810723c */ /* 0x000fe60000041810 */
[----:B------:R-:W-:Y:S05]  /*1d4c0*/  FADD.FTZ R2, R222, R2 ;  /* 0x00000002de027221 */ /* 0x000fea0000010000 */
[----:B------:R3:W-:Y:S01]  /*1d4d0*/  MUFU.EX2 R50, R32 ;  /* 0x0000002000327308 */ /* 0x0007e20000000800 */
[----:B------:R-:W-:Y:S03]  /*1d4e0*/  FADD.FTZ R40, R223, R2 ;  /* 0x00000002df287221 */ /* 0x000fe60000010000 */
[----:B------:R-:W-:Y:S01]  /*1d4f0*/  F2FP.BF16.PACK_AB R24, R71, R72 ;  /* 0x000000484718723e */ /* 0x000fe200000010ff */
[----:B------:R-:W-:Y:S01]  /*1d500*/  FADD.FTZ R2, R221, R0 ;  /* 0x00000000dd027221 */ /* 0x000fe20000010000 */
[----:B------:R-:W-:Y:S01]  /*1d510*/  F2FP.BF16.PACK_AB R25, R67, R70 ;  /* 0x000000464319723e */ /* 0x000fe200000010ff */
[----:B------:R-:W-:Y:S01]  /*1d520*/  FADD.FTZ R0, R227, R40 ;  /* 0x00000028e3007221 */ /* 0x000fe20000010000 */
[----:B------:R-:W-:Y:S01]  /*1d530*/  F2FP.BF16.PACK_AB R26, R68, R69 ;  /* 0x00000045441a723e */ /* 0x000fe200000010ff */
[----:B------:R-:W-:Y:S01]  /*1d540*/  FADD.FTZ R2, R225, R2 ;  /* 0x00000002e1027221 */ /* 0x000fe20000010000 */
[----:B------:R-:W-:Y:S01]  /*1d550*/  F2FP.BF16.PACK_AB R27, R65, R66 ;  /* 0x00000042411b723e */ /* 0x000fe200000010ff */
[----:B------:R-:W-:Y:S02]  /*1d560*/  FADD.FTZ R28, R224, R0 ;  /* 0x00000000e01c7221 */ /* 0x000fe40000010000 */
[----:B------:R-:W-:Y:S02]  /*1d570*/  FADD.FTZ R0, R226, R2 ;  /* 0x00000002e2007221 */ /* 0x000fe40000010000 */
[----:B------:R-:W-:Y:S02]  /*1d580*/  FADD.FTZ R2, R228, R28 ;  /* 0x0000001ce4027221 */ /* 0x000fe40000010000 */
[----:B------:R-:W-:Y:S01]  /*1d590*/  FADD.FTZ R0, R231, R0 ;  /* 0x00000000e7007221 */ /* 0x000fe20000010000 */
[----:B-1----:R-:W1:Y:S01]  /*1d5a0*/  LDSM.16.MT88.4 R28, [R166+0x8000] ;  /* 0x00800000a61c783b */ /* 0x002e620000004200 */
[----:B------:R-:W-:Y:S01]  /*1d5b0*/  FADD.FTZ R2, R230, R2 ;  /* 0x00000002e6027221 */ /* 0x000fe20000010000 */
[C---:B--2---:R-:W-:Y:S03]  /*1d5c0*/  HMMA.16816.F32.BF16 R4, R24.reuse, R36, R4 ;  /* 0x000000241804723c */ /* 0x044fe60000041804 */
[----:B------:R-:W-:Y:S02]  /*1d5d0*/  FADD.FTZ R0, R232, R0 ;  /* 0x00000000e8007221 */ /* 0x000fe40000010000 */
[----:B------:R-:W-:Y:S02]  /*1d5e0*/  FADD.FTZ R2, R235, R2 ;  /* 0x00000002eb027221 */ /* 0x000fe40000010000 */
[----:B---3--:R-:W-:Y:S01]  /*1d5f0*/  FADD.FTZ R32, R234, R0 ;  /* 0x00000000ea207221 */ /* 0x008fe20000010000 */
[C---:B------:R-:W-:Y:S04]  /*1d600*/  HMMA.16816.F32.BF16 R8, R24.reuse, R38, R8 ;  /* 0x000000261808723c */ /* 0x040fe80000041808 */
[----:B------:R-:W-:Y:S02]  /*1d610*/  FFMA.FTZ R0, R123, c[0x0][0x23c], -R44 ;  /* 0x00008f007b007a23 */ /* 0x000fe4000001082c */
[--C-:B------:R-:W-:Y:S02]  /*1d620*/  FFMA.FTZ R36, R124, c[0x0][0x23c], -R23.reuse ;  /* 0x00008f007c247a23 */ /* 0x100fe40000010817 */
[----:B------:R-:W-:Y:S01]  /*1d630*/  FADD.FTZ R40, R233, R2 ;  /* 0x00000002e9287221 */ /* 0x000fe20000010000 */
[----:B------:R2:W-:Y:S03]  /*1d640*/  MUFU.EX2 R49, R0 ;  /* 0x0000000000317308 */ /* 0x0005e60000000800 */
[----:B------:R-:W-:Y:S02]  /*1d650*/  FADD.FTZ R2, R236, R32 ;  /* 0x00000020ec027221 */ /* 0x000fe40000010000 */
[----:B------:R-:W-:Y:S01]  /*1d660*/  FADD.FTZ R40, R240, R40 ;  /* 0x00000028f0287221 */ /* 0x000fe20000010000 */
[----:B------:R-:W3:Y:S04]  /*1d670*/  LDSM.16.MT88.4 R32, [R165+0x8400] ;  /* 0x00840000a520783b */ /* 0x000ee80000004200 */
[----:B------:R4:W-:Y:S01]  /*1d680*/  MUFU.EX2 R48, R36 ;  /* 0x0000002400307308 */ /* 0x0009e20000000800 */
[C---:B-1----:R-:W-:Y:S03]  /*1d690*/  HMMA.16816.F32.BF16 R12, R24.reuse, R28, R12 ;  /* 0x0000001c180c723c */ /* 0x042fe6000004180c */
[----:B--2---:R-:W-:Y:S02]  /*1d6a0*/  FADD.FTZ R0, R238, R2 ;  /* 0x00000002ee007221 */ /* 0x004fe40000010000 */
[----:B------:R-:W-:Y:S02]  /*1d6b0*/  FADD.FTZ R2, R239, R40 ;  /* 0x00000028ef027221 */ /* 0x000fe40000010000 */
[----:B------:R-:W-:Y:S01]  /*1d6c0*/  FADD.FTZ R0, R229, R0 ;  /* 0x00000000e5007221 */ /* 0x000fe20000010000 */
[----:B------:R-:W-:Y:S04]  /*1d6d0*/  HMMA.16816.F32.BF16 R16, R24, R30, R16 ;  /* 0x0000001e1810723c */ /* 0x000fe80000041810 */
[----:B------:R-:W-:Y:S02]  /*1d6e0*/  FADD.FTZ R37, R237, R2 ;  /* 0x00000002ed257221 */ /* 0x000fe40000010000 */
[----:B----4-:R-:W-:Y:S01]  /*1d6f0*/  FADD.FTZ R36, R145, R0 ;  /* 0x0000000091247221 */ /* 0x010fe20000010000 */
[----:B------:R-:W-:Y:S01]  /*1d700*/  F2FP.BF16.PACK_AB R24, R63, R64 ;  /* 0x000000403f18723e */ /* 0x000fe200000010ff */
[----:B------:R-:W-:Y:S01]  /*1d710*/  FFMA.FTZ R2, R125, c[0x0][0x23c], -R23 ;  /* 0x00008f007d027a23 */ /* 0x000fe20000010817 */
[----:B------:R-:W-:Y:S03]  /*1d720*/  F2FP.BF16.PACK_AB R25, R61, R62 ;  /* 0x0000003e3d19723e */ /* 0x000fe600000010ff */
[----:B------:R-:W-:Y:S01]  /*1d730*/  FADD.FTZ R40, R47, R36 ;  /* 0x000000242f287221 */ /* 0x000fe20000010000 */
[----:B------:R-:W-:Y:S01]  /*1d740*/  F2FP.BF16.PACK_AB R26, R59, R60 ;  /* 0x0000003c3b1a723e */ /* 0x000fe200000010ff */
[----:B------:R-:W-:Y:S01]  /*1d750*/  FADD.FTZ R0, R144, R37 ;  /* 0x0000002590007221 */ /* 0x000fe20000010000 */
[----:B------:R1:W2:Y:S01]  /*1d760*/  MUFU.EX2 R47, R2 ;  /* 0x00000002002f7308 */ /* 0x0002a20000000800 */
[----:B------:R-:W-:Y:S01]  /*1d770*/  FFMA.FTZ R28, R126, c[0x0][0x23c], -R44 ;  /* 0x00008f007e1c7a23 */ /* 0x000fe2000001082c */
[----:B------:R-:W4:Y:S01]  /*1d780*/  LDSM.16.MT88.4 R36, [R166+0x8400] ;  /* 0x00840000a624783b */ /* 0x000f220000004200 */
[----:B-----5:R-:W-:Y:S07]  /*1d790*/  F2FP.BF16.PACK_AB R27, R57, R58 ;  /* 0x0000003a391b723e */ /* 0x020fee00000010ff */
[----:B------:R5:W-:Y:S01]  /*1d7a0*/  MUFU.EX2 R43, R28 ;  /* 0x0000001c002b7308 */ /* 0x000be20000000800 */
[C---:B---3--:R-:W-:Y:S08]  /*1d7b0*/  HMMA.16816.F32.BF16 R4, R24.reuse, R32, R4 ;  /* 0x000000201804723c */ /* 0x048ff00000041804 */
[C---:B------:R-:W-:Y:S04]  /*1d7c0*/  HMMA.16816.F32.BF16 R8, R24.reuse, R34, R8 ;  /* 0x000000221808723c */ /* 0x040fe80000041808 */
[----:B-1----:R-:W-:Y:S01]  /*1d7d0*/  FADD.FTZ R2, R143, R0 ;  /* 0x000000008f027221 */ /* 0x002fe20000010000 */
[----:B--2---:R-:W-:Y:S01]  /*1d7e0*/  F2FP.BF16.PACK_AB R148, R47, R48 ;  /* 0x000000302f94723e */ /* 0x004fe200000010ff */
[----:B------:R-:W-:Y:S02]  /*1d7f0*/  FADD.FTZ R0, R142, R40 ;  /* 0x000000288e007221 */ /* 0x000fe40000010000 */
[----:B------:R-:W-:Y:S04]  /*1d800*/  FADD.FTZ R2, R141, R2 ;  /* 0x000000028d027221 */ /* 0x000fe80000010000 */
[----:B------:R-:W-:Y:S02]  /*1d810*/  FADD.FTZ R0, R136, R0 ;  /* 0x0000000088007221 */ /* 0x000fe40000010000 */
[----:B------:R-:W-:Y:S01]  /*1d820*/  FADD.FTZ R41, R139, R2 ;  /* 0x000000028b297221 */ /* 0x000fe20000010000 */
[----:B-----5:R-:W1:Y:S01]  /*1d830*/  LDSM.16.MT88.4 R28, [R165+0x8800] ;  /* 0x00880000a51c783b */ /* 0x020e620000004200 */
[----:B------:R-:W-:Y:S02]  /*1d840*/  FFMA.FTZ R2, R127, c[0x0][0x23c], -R44 ;  /* 0x00008f007f027a23 */ /* 0x000fe4000001082c */
[----:B------:R-:W-:Y:S02]  /*1d850*/  FADD.FTZ R0, R140, R0 ;  /* 0x000000008c007221 */ /* 0x000fe40000010000 */
[----:B------:R-:W-:Y:S01]  /*1d860*/  FADD.FTZ R41, R138, R41 ;  /* 0x000000298a297221 */ /* 0x000fe20000010000 */
[----:B------:R2:W3:Y:S01]  /*1d870*/  MUFU.EX2 R42, R2 ;  /* 0x00000002002a7308 */ /* 0x0004e20000000800 */
[----:B------:R-:W-:Y:S01]  /*1d880*/  FADD.FTZ R40, R85, R0 ;  /* 0x0000000055287221 */ /* 0x000fe20000010000 */
[----:B------:R-:W-:Y:S01]  /*1d890*/  LDSM.16.MT88.4 R140, [R165+0x8c00] ;  /* 0x008c0000a58c783b */ /* 0x000fe20000004200 */
[----:B------:R-:W-:Y:S01]  /*1d8a0*/  FADD.FTZ R0, R137, R41 ;  /* 0x0000002989007221 */ /* 0x000fe20000010000 */
[C---:B----4-:R-:W-:Y:S03]  /*1d8b0*/  HMMA.16816.F32.BF16 R12, R24.reuse, R36, R12 ;  /* 0x00000024180c723c */ /* 0x050fe6000004180c */
[----:B------:R-:W-:Y:S02]  /*1d8c0*/  FADD.FTZ R32, R86, R40 ;  /* 0x0000002856207221 */ /* 0x000fe40000010000 */
[----:B------:R-:W-:Y:S03]  /*1d8d0*/  FFMA.FTZ R44, R22, c[0x0][0x23c], -R44 ;  /* 0x00008f00162c7a23 */ /* 0x000fe6000001082c */
[----:B------:R-:W-:Y:S03]  /*1d8e0*/  HMMA.16816.F32.BF16 R16, R24, R38, R16 ;  /* 0x000000261810723c */ /* 0x000fe60000041810 */
[----:B------:R-:W-:Y:S04]  /*1d8f0*/  MUFU.EX2 R44, R44 ;  /* 0x0000002c002c7308 */ /* 0x000fe80000000800 */
[----:B------:R-:W-:Y:S02]  /*1d900*/  F2FP.BF16.PACK_AB R24, R55, R56 ;  /* 0x000000383718723e */ /* 0x000fe400000010ff */
[----:B------:R-:W-:Y:S03]  /*1d910*/  F2FP.BF16.PACK_AB R25, R53, R54 ;  /* 0x000000363519723e */ /* 0x000fe600000010ff */
[--C-:B--2---:R-:W-:Y:S01]  /*1d920*/  FFMA.FTZ R2, R128, c[0x0][0x23c], -R23.reuse ;  /* 0x00008f0080027a23 */ /* 0x104fe20000010817 */
[----:B------:R-:W-:Y:S01]  /*1d930*/  F2FP.BF16.PACK_AB R26, R51, R52 ;  /* 0x00000034331a723e */ /* 0x000fe200000010ff */
[----:B------:R-:W-:Y:S01]  /*1d940*/  FFMA.FTZ R23, R129, c[0x0][0x23c], -R23 ;  /* 0x00008f0081177a23 */ /* 0x000fe20000010817 */
[----:B------:R-:W-:Y:S01]  /*1d950*/  F2FP.BF16.PACK_AB R27, R49, R50 ;  /* 0x00000032311b723e */ /* 0x000fe200000010ff */
[----:B------:R2:W-:Y:S01]  /*1d960*/  MUFU.EX2 R41, R2 ;  /* 0x0000000200297308 */ /* 0x0005e20000000800 */
[----:B---3--:R-:W-:Y:S05]  /*1d970*/  F2FP.BF16.PACK_AB R149, R42, R43 ;  /* 0x0000002b2a95723e */ /* 0x008fea00000010ff */
[C---:B-1----:R-:W-:Y:S04]  /*1d980*/  HMMA.16816.F32.BF16 R4, R24.reuse, R28, R4 ;  /* 0x0000001c1804723c */ /* 0x042fe80000041804 */
[----:B------:R-:W1:Y:S04]  /*1d990*/  MUFU.EX2 R40, R23 ;  /* 0x0000001700287308 */ /* 0x000e680000000800 */
[C---:B------:R-:W-:Y:S01]  /*1d9a0*/  HMMA.16816.F32.BF16 R8, R24.reuse, R30, R8 ;  /* 0x0000001e1808723c */ /* 0x040fe20000041808 */
[----:B------:R-:W-:Y:S05]  /*1d9b0*/  LDSM.16.MT88.4 R28, [R166+0x8c00] ;  /* 0x008c0000a61c783b */ /* 0x000fea0000004200 */
[----:B------:R-:W3:Y:S01]  /*1d9c0*/  MUFU.EX2 R23, R21 ;  /* 0x0000001500177308 */ /* 0x000ee20000000800 */
[----:B--2---:R-:W-:Y:S02]  /*1d9d0*/  FADD.FTZ R2, R84, R0 ;  /* 0x0000000054027221 */ /* 0x004fe40000010000 */
[----:B------:R-:W-:Y:S03]  /*1d9e0*/  FADD.FTZ R0, R82, R32 ;  /* 0x0000002052007221 */ /* 0x000fe60000010000 */
[----:B------:R-:W-:Y:S01]  /*1d9f0*/  FADD.FTZ R2, R83, R2 ;  /* 0x0000000253027221 */ /* 0x000fe20000010000 */
[----:B------:R-:W2:Y:S01]  /*1da00*/  LDSM.16.MT88.4 R32, [R166+0x8800] ;  /* 0x00880000a620783b */ /* 0x000ea20000004200 */
[----:B------:R-:W-:Y:S02]  /*1da10*/  FADD.FTZ R0, R81, R0 ;  /* 0x0000000051007221 */ /* 0x000fe40000010000 */
[----:B------:R-:W-:Y:S01]  /*1da20*/  FADD.FTZ R2, R80, R2 ;  /* 0x0000000250027221 */ /* 0x000fe20000010000 */
[----:B-1----:R-:W-:Y:S01]  /*1da30*/  F2FP.BF16.PACK_AB R150, R40, R41 ;  /* 0x000000292896723e */ /* 0x002fe200000010ff */
[----:B------:R-:W-:Y:S02]  /*1da40*/  FADD.FTZ R0, R78, R0 ;  /* 0x000000004e007221 */ /* 0x000fe40000010000 */
[----:B------:R-:W-:Y:S02]  /*1da50*/  FADD.FTZ R2, R79, R2 ;  /* 0x000000024f027221 */ /* 0x000fe40000010000 */
[----:B------:R-:W-:Y:S02]  /*1da60*/  FADD.FTZ R0, R76, R0 ;  /* 0x000000004c007221 */ /* 0x000fe40000010000 */
[----:B------:R-:W-:Y:S02]  /*1da70*/  FADD.FTZ R2, R75, R2 ;  /* 0x000000024b027221 */ /* 0x000fe40000010000 */
[----:B------:R-:W-:Y:S01]  /*1da80*/  FADD.FTZ R0, R74, R0 ;  /* 0x000000004a007221 */ /* 0x000fe20000010000 */
[----:B---3--:R-:W-:Y:S01]  /*1da90*/  F2FP.BF16.PACK_AB R151, R44, R23 ;  /* 0x000000172c97723e */ /* 0x008fe200000010ff */
[----:B------:R-:W-:Y:S02]  /*1daa0*/  FADD.FTZ R2, R77, R2 ;  /* 0x000000024d027221 */ /* 0x000fe40000010000 */
        /* <DEDUP_REMOVED lines=11> */
[----:B------:R-:W-:Y:S01]  /*1db60*/  FADD.FTZ R0, R63, R21 ;  /* 0x000000153f007221 */ /* 0x000fe20000010000 */
[C---:B--2---:R-:W-:Y:S03]  /*1db70*/  HMMA.16816.F32.BF16 R12, R24.reuse, R32, R12 ;  /* 0x00000020180c723c */ /* 0x044fe6000004180c */
[----:B------:R-:W-:Y:S02]  /*1db80*/  FADD.FTZ R2, R61, R2 ;  /* 0x000000023d027221 */ /* 0x000fe40000010000 */
[----:B------:R-:W-:Y:S02]  /*1db90*/  FADD.FTZ R21, R60, R0 ;  /* 0x000000003c157221 */ /* 0x000fe40000010000 */
[----:B------:R-:W-:Y:S01]  /*1dba0*/  FADD.FTZ R0, R58, R2 ;  /* 0x000000023a007221 */ /* 0x000fe20000010000 */
[----:B------:R-:W-:Y:S04]  /*1dbb0*/  HMMA.16816.F32.BF16 R16, R24, R34, R16 ;  /* 0x000000221810723c */ /* 0x000fe80000041810 */
[----:B------:R-:W-:Y:S02]  /*1dbc0*/  FADD.FTZ R2, R59, R21 ;  /* 0x000000153b027221 */ /* 0x000fe40000010000 */
[----:B------:R-:W-:Y:S02]  /*1dbd0*/  FADD.FTZ R0, R57, R0 ;  /* 0x0000000039007221 */ /* 0x000fe40000010000 */
[C---:B------:R-:W-:Y:S05]  /*1dbe0*/  HMMA.16816.F32.BF16 R136, R148.reuse, R140, R4 ;  /* 0x0000008c9488723c */ /* 0x040fea0000041804 */
[----:B------:R-:W-:Y:S02]  /*1dbf0*/  FADD.FTZ R2, R56, R2 ;  /* 0x0000000238027221 */ /* 0x000fe40000010000 */
[----:B------:R-:W-:Y:S01]  /*1dc00*/  FADD.FTZ R0, R54, R0 ;  /* 0x0000000036007221 */ /* 0x000fe20000010000 */
[C---:B------:R-:W-:Y:S04]  /*1dc10*/  HMMA.16816.F32.BF16 R140, R148.reuse, R142, R8 ;  /* 0x0000008e948c723c */ /* 0x040fe80000041808 */
[----:B------:R-:W-:Y:S02]  /*1dc20*/  FADD.FTZ R2, R55, R2 ;  /* 0x0000000237027221 */ /* 0x000fe40000010000 */
[----:B------:R-:W-:Y:S02]  /*1dc30*/  FADD.FTZ R0, R53, R0 ;  /* 0x0000000035007221 */ /* 0x000fe40000010000 */
[----:B------:R-:W-:Y:S01]  /*1dc40*/  FADD.FTZ R2, R52, R2 ;  /* 0x0000000234027221 */ /* 0x000fe20000010000 */
[C---:B------:R-:W-:Y:S03]  /*1dc50*/  HMMA.16816.F32.BF16 R144, R148.reuse, R28, R12 ;  /* 0x0000001c9490723c */ /* 0x040fe6000004180c */
[----:B------:R-:W-:Y:S02]  /*1dc60*/  FADD.FTZ R0, R50, R0 ;  /* 0x0000000032007221 */ /* 0x000fe40000010000 */
[----:B------:R-:W-:Y:S02]  /*1dc70*/  FADD.FTZ R2, R51, R2 ;  /* 0x0000000233027221 */ /* 0x000fe40000010000 */
[----:B------:R-:W-:Y:S01]  /*1dc80*/  FADD.FTZ R0, R49, R0 ;  /* 0x0000000031007221 */ /* 0x000fe20000010000 */
[----:B------:R-:W-:Y:S04]  /*1dc90*/  HMMA.16816.F32.BF16 R148, R148, R30, R16 ;  /* 0x0000001e9494723c */ /* 0x000fe80000041810 */
[----:B------:R-:W-:Y:S02]  /*1dca0*/  FADD.FTZ R2, R48, R2 ;  /* 0x0000000230027221 */ /* 0x000fe40000010000 */
[----:B------:R-:W-:Y:S02]  /*1dcb0*/  FADD.FTZ R0, R43, R0 ;  /* 0x000000002b007221 */ /* 0x000fe40000010000 */
[----:B------:R-:W-:Y:S04]  /*1dcc0*/  FADD.FTZ R2, R47, R2 ;  /* 0x000000022f027221 */ /* 0x000fe80000010000 */
[----:B------:R-:W-:Y:S02]  /*1dcd0*/  FADD.FTZ R0, R42, R0 ;  /* 0x000000002a007221 */ /* 0x000fe40000010000 */
[----:B------:R-:W-:Y:S02]  /*1dce0*/  FADD.FTZ R4, R41, R2 ;  /* 0x0000000229047221 */ /* 0x000fe40000010000 */
[----:B------:R-:W-:Y:S01]  /*1dcf0*/  FADD.FTZ R2, R23, R0 ;  /* 0x0000000017027221 */ /* 0x000fe20000010000 */
[----:B------:R-:W-:Y:S01]  /*1dd00*/  IADD3 R0, R241, -0x1, RZ ;  /* 0xfffffffff1007810 */ /* 0x000fe20007ffe0ff */
[----:B------:R-:W-:Y:S02]  /*1dd10*/  FADD.FTZ R242, R40, R4 ;  /* 0x0000000428f27221 */ /* 0x000fe40000010000 */
[----:B------:R-:W-:Y:S01]  /*1dd20*/  FADD.FTZ R243, R44, R2 ;  /* 0x000000022cf37221 */ /* 0x000fe20000010000 */
[----:B------:R-:W-:Y:S01]  /*1dd30*/  MOV R241, R0 ;  /* 0x0000000000f17202 */ /* 0x000fe20000000f00 */
[----:B------:R-:W-:-:S05]  /*1dd40*/  @P0 BRA `(.L_x_1080) ;  /* 0xffffa8b000000947 */ /* 0x000fca000383ffff */
.L_x_1076:
[----:B------:R-:W1:Y:S01]  /*1dd50*/  SHFL.BFLY PT, R2, R242, 0x2, 0x1f ;  /* 0x0c401f00f2027f89 */ /* 0x000e6200000e0000 */
[----:B------:R-:W-:-:S03]  /*1dd60*/  ULDC.U8 UR4, c[0x0][0x328] ;  /* 0x0000ca0000047ab9 */ /* 0x000fc60000000000 */
[----:B------:R-:W2:Y:S04]  /*1dd70*/  SHFL.BFLY PT, R0, R243, 0x2, 0x1f ;  /* 0x0c401f00f3007f89 */ /* 0x000ea800000e0000 */
[----:B------:R-:W3:Y:S04]  /*1dd80*/  S2R R27, SR_TID.X ;  /* 0x00000000001b7919 */ /* 0x000ee80000002100 */
[----:B------:R-:W4:Y:S01]  /*1dd90*/  S2R R26, SR_TID.X ;  /* 0x00000000001a7919 */ /* 0x000f220000002100 */
[----:B-1----:R-:W-:Y:S02]  /*1dda0*/  FADD.FTZ R2, R2, R242 ;  /* 0x000000f202027221 */ /* 0x002fe40000010000 */
[----:B--2---:R-:W-:-:S03]  /*1ddb0*/  FADD.FTZ R0, R0, R243 ;  /* 0x000000f300007221 */ /* 0x004fc60000010000 */
[----:B------:R-:W1:Y:S01]  /*1ddc0*/  SHFL.BFLY PT, R5, R2, 0x1, 0x1f ;  /* 0x0c201f0002057f89 */ /* 0x000e6200000e0000 */
[----:B---3--:R-:W-:-:S03]  /*1ddd0*/  SHF.R.S32.HI R15, RZ, 0x1f, R27 ;  /* 0x0000001fff0f7819 */ /* 0x008fc6000001141b */
[----:B------:R-:W2:Y:S01]  /*1dde0*/  SHFL.BFLY PT, R4, R0, 0x1, 0x1f ;  /* 0x0c201f0000047f89 */ /* 0x000ea200000e0000 */
[----:B------:R-:W-:-:S04]  /*1ddf0*/  LEA.HI R15, R15, R27, RZ, 0x2 ;  /* 0x0000001b0f0f7211 */ /* 0x000fc800078f10ff */
[----:B------:R-:W-:Y:S01]  /*1de00*/  SHF.R.S32.HI R15, RZ, 0x2, R15 ;  /* 0x00000002ff0f7819 */ /* 0x000fe2000001140f */
[----:B-1----:R-:W-:-:S03]  /*1de10*/  FADD.FTZ R13, R2, R5 ;  /* 0x00000005020d7221 */ /* 0x002fc60000010000 */
[----:B------:R-:W-:Y:S01]  /*1de20*/  SHF.R.S32.HI R5, RZ, 0x1f, R15 ;  /* 0x0000001fff057819 */ /* 0x000fe2000001140f */
[----:B------:R-:W-:Y:S02]  /*1de30*/  IMAD.MOV.U32 R2, RZ, RZ, 0x3f800000 ;  /* 0x3f800000ff027424 */ /* 0x000fe400078e00ff */
[----:B--2---:R-:W-:Y:S01]  /*1de40*/  FADD.FTZ R16, R0, R4 ;  /* 0x0000000400107221 */ /* 0x004fe20000010000 */
[----:B------:R-:W-:Y:S01]  /*1de50*/  FSETP.NE.FTZ.AND P1, PT, R13, RZ, PT ;  /* 0x000000ff0d00720b */ /* 0x000fe20003f35000 */
[----:B------:R-:W-:Y:S01]  /*1de60*/  IMAD.MOV.U32 R0, RZ, RZ, 0x3f800000 ;  /* 0x3f800000ff007424 */ /* 0x000fe200078e00ff */
[----:B------:R-:W-:Y:S02]  /*1de70*/  LEA.HI R5, R5, R15, RZ, 0x3 ;  /* 0x0000000f05057211 */ /* 0x000fe400078f18ff */
[----:B------:R-:W-:Y:S02]  /*1de80*/  FSETP.NE.FTZ.AND P0, PT, R16, RZ, PT ;  /* 0x000000ff1000720b */ /* 0x000fe40003f15000 */
[----:B------:R-:W-:-:S05]  /*1de90*/  LOP3.LUT R5, R5, 0xfffffff8, RZ, 0xc0, !PT ;  /* 0xfffffff805057812 */ /* 0x000fca00078ec0ff */
[----:B------:R-:W-:Y:S02]  /*1dea0*/  IMAD.IADD R5, R15, 0x1, -R5 ;  /* 0x000000010f057824 */ /* 0x000fe400078e0a05 */
[----:B------:R-:W1:Y:S03]  /*1deb0*/  @P1 MUFU.RCP R0, R13 ;  /* 0x0000000d00001308 */ /* 0x000e660000001000 */
[----:B------:R-:W-:-:S05]  /*1dec0*/  LEA.HI R4, R5, R5, RZ, 0x1 ;  /* 0x0000000505047211 */ /* 0x000fca00078f08ff */
[----:B------:R-:W2:Y:S01]  /*1ded0*/  @P0 MUFU.RCP R2, R16 ;  /* 0x0000001000020308 */ /* 0x000ea20000001000 */
[----:B-1----:R-:W-:-:S07]  /*1dee0*/  FMUL.FTZ R136, R0, R136 ;  /* 0x0000008800887220 */ /* 0x002fce0000410000 */
[----:B------:R-:W1:Y:S01]  /*1def0*/  @P1 MUFU.LG2 R13, R13 ;  /* 0x0000000d000d1308 */ /* 0x000e620000000c00 */
[C---:B------:R-:W-:Y:S02]  /*1df00*/  FMUL.FTZ R14, R0.reuse, R137 ;  /* 0x00000089000e7220 */ /* 0x040fe40000410000 */
[C---:B------:R-:W-:Y:S02]  /*1df10*/  FMUL.FTZ R140, R0.reuse, R140 ;  /* 0x0000008c008c7220 */ /* 0x040fe40000410000 */
[----:B------:R-:W-:Y:S01]  /*1df20*/  FMUL.FTZ R11, R0, R141 ;  /* 0x0000008d000b7220 */ /* 0x000fe20000410000 */
[----:B------:R-:W-:Y:S01]  /*1df30*/  F2FP.BF16.PACK_AB R14, R14, R136 ;  /* 0x000000880e0e723e */ /* 0x000fe200000010ff */
[C---:B------:R-:W-:Y:S02]  /*1df40*/  FMUL.FTZ R144, R0.reuse, R144 ;  /* 0x0000009000907220 */ /* 0x040fe40000410000 */
[C---:B------:R-:W-:Y:S01]  /*1df50*/  FMUL.FTZ R9, R0.reuse, R145 ;  /* 0x0000009100097220 */ /* 0x040fe20000410000 */
[----:B------:R-:W-:Y:S01]  /*1df60*/  F2FP.BF16.PACK_AB R11, R11, R140 ;  /* 0x0000008c0b0b723e */ /* 0x000fe200000010ff */
[----:B------:R-:W-:-:S02]  /*1df70*/  FMUL.FTZ R148, R0, R148 ;  /* 0x0000009400947220 */ /* 0x000fc40000410000 */
[----:B------:R-:W-:Y:S01]  /*1df80*/  FMUL.FTZ R7, R0, R149 ;  /* 0x0000009500077220 */ /* 0x000fe20000410000 */
[----:B----4-:R-:W-:Y:S01]  /*1df90*/  SHF.R.S32.HI R0, RZ, 0x1f, R26 ;  /* 0x0000001fff007819 */ /* 0x010fe2000001141a */
[C---:B--2---:R-:W-:Y:S01]  /*1dfa0*/  FMUL.FTZ R139, R2.reuse, R139 ;  /* 0x0000008b028b7220 */ /* 0x044fe20000410000 */
[----:B------:R-:W-:Y:S01]  /*1dfb0*/  F2FP.BF16.PACK_AB R9, R9, R144 ;  /* 0x000000900909723e */ /* 0x000fe200000010ff */
[----:B------:R-:W-:Y:S01]  /*1dfc0*/  FMUL.FTZ R12, R2, R138 ;  /* 0x0000008a020c7220 */ /* 0x000fe20000410000 */
[-C--:B------:R-:W-:Y:S01]  /*1dfd0*/  LEA.HI R25, R0, R26.reuse, RZ, 0x5 ;  /* 0x0000001a00197211 */ /* 0x080fe200078f28ff */
[----:B------:R-:W-:Y:S01]  /*1dfe0*/  FMUL.FTZ R143, R2, R143 ;  /* 0x0000008f028f7220 */ /* 0x000fe20000410000 */
[----:B------:R-:W-:Y:S01]  /*1dff0*/  LEA.HI R0, R0, R26, RZ, 0x2 ;  /* 0x0000001a00007211 */ /* 0x000fe200078f10ff */
[C---:B------:R-:W-:Y:S01]  /*1e000*/  FMUL.FTZ R10, R2.reuse, R142 ;  /* 0x0000008e020a7220 */ /* 0x040fe20000410000 */
[----:B------:R-:W-:Y:S01]  /*1e010*/  SHF.R.S32.HI R24, RZ, 0x5, R25 ;  /* 0x00000005ff187819 */ /* 0x000fe20000011419 */
[C---:B------:R-:W-:Y:S01]  /*1e020*/  FMUL.FTZ R147, R2.reuse, R147 ;  /* 0x0000009302937220 */ /* 0x040fe20000410000 */
[----:B------:R-:W-:Y:S01]  /*1e030*/  F2FP.BF16.PACK_AB R12, R139, R12 ;  /* 0x0000000c8b0c723e */ /* 0x000fe200000010ff */
[C---:B------:R-:W-:Y:S01]  /*1e040*/  FMUL.FTZ R8, R2.reuse, R146 ;  /* 0x0000009202087220 */ /* 0x040fe20000410000 */
[----:B------:R-:W-:Y:S01]  /*1e050*/  F2FP.BF16.PACK_AB R10, R143, R10 ;  /* 0x0000000a8f0a723e */ /* 0x000fe200000010ff */
[C---:B------:R-:W-:Y:S01]  /*1e060*/  FMUL.FTZ R151, R2.reuse, R151 ;  /* 0x0000009702977220 */ /* 0x040fe20000410000 */
[----:B------:R-:W-:Y:S01]  /*1e070*/  F2FP.BF16.PACK_AB R7, R7, R148 ;  /* 0x000000940707723e */ /* 0x000fe200000010ff */
[----:B------:R-:W-:Y:S01]  /*1e080*/  FMUL.FTZ R150, R2, R150 ;  /* 0x0000009602967220 */ /* 0x000fe20000410000 */
[----:B------:R-:W-:-:S02]  /*1e090*/  LOP3.LUT R2, R0, 0xfffffffc, RZ, 0xc0, !PT ;  /* 0xfffffffc00027812 */ /* 0x000fc400078ec0ff */
[----:B------:R-:W-:Y:S02]  /*1e0a0*/  SHF.R.S32.HI R0, RZ, 0x1, R4 ;  /* 0x00000001ff007819 */ /* 0x000fe40000011404 */
[----:B------:R-:W-:Y:S02]  /*1e0b0*/  LOP3.LUT R4, R4, 0x3fffffe, RZ, 0xc0, !PT ;  /* 0x03fffffe04047812 */ /* 0x000fe400078ec0ff */
[----:B------:R-:W-:Y:S01]  /*1e0c0*/  IADD3 R2, -R2, R26, RZ ;  /* 0x0000001a02027210 */ /* 0x000fe20007ffe1ff */
[C---:B------:R-:W-:Y:S01]  /*1e0d0*/  IMAD.SHL.U32 R6, R0.reuse, 0x40, RZ ;  /* 0x0000004000067824 */ /* 0x040fe200078e00ff */
[----:B------:R-:W-:Y:S01]  /*1e0e0*/  LOP3.LUT P2, RZ, R0, 0x2, RZ, 0xc0, !PT ;  /* 0x0000000200ff7812 */ /* 0x000fe2000784c0ff */
[----:B------:R-:W-:Y:S01]  /*1e0f0*/  IMAD.IADD R4, R5, 0x1, -R4 ;  /* 0x0000000105047824 */ /* 0x000fe200078e0a04 */
[----:B------:R-:W-:Y:S01]  /*1e100*/  F2FP.BF16.PACK_AB R8, R147, R8 ;  /* 0x000000089308723e */ /* 0x000fe200000010ff */
[----:B------:R-:W-:Y:S01]  /*1e110*/  IMAD R2, R24, 0x100, R2 ;  /* 0x0000010018027824 */ /* 0x000fe200078e0202 */
[----:B------:R-:W-:-:S02]  /*1e120*/  LOP3.LUT R5, R6, 0xc0, RZ, 0xc0, !PT ;  /* 0x000000c006057812 */ /* 0x000fc400078ec0ff */
[----:B------:R-:W-:Y:S02]  /*1e130*/  F2FP.BF16.PACK_AB R6, R151, R150 ;  /* 0x000000969706723e */ /* 0x000fe400000010ff */
[----:B------:R-:W-:Y:S02]  /*1e140*/  LEA R2, R4, R2, 0x4 ;  /* 0x0000000204027211 */ /* 0x000fe400078e20ff */
[----:B------:R-:W-:Y:S02]  /*1e150*/  LEA.HI R4, R5, R5, RZ, 0x1d ;  /* 0x0000000505047211 */ /* 0x000fe400078fe8ff */
[----:B------:R-:W-:-:S03]  /*1e160*/  LOP3.LUT R5, R0, 0x1, RZ, 0xc0, !PT ;  /* 0x0000000100057812 */ /* 0x000fc600078ec0ff */
[----:B------:R-:W-:Y:S01]  /*1e170*/  IMAD.U32 R0, R2, 0x2, R4 ;  /* 0x0000000202007824 */ /* 0x000fe200078e0004 */
[----:B------:R-:W-:Y:S01]  /*1e180*/  ISETP.NE.U32.AND P3, PT, R5, 0x1, PT ;  /* 0x000000010500780c */ /* 0x000fe20003f65070 */
[----:B------:R-:W-:-:S03]  /*1e190*/  IMAD.MOV.U32 R4, RZ, RZ, -0x10 ;  /* 0xfffffff0ff047424 */ /* 0x000fc600078e00ff */
[----:B------:R-:W-:Y:S02]  /*1e1a0*/  SHF.L.U32 R0, R0, 0x1, RZ ;  /* 0x0000000100007819 */ /* 0x000fe400000006ff */
[----:B------:R-:W-:Y:S02]  /*1e1b0*/  SEL R4, R4, 0x10, !P3 ;  /* 0x0000001004047807 */ /* 0x000fe40005800000 */
[C---:B------:R-:W-:Y:S01]  /*1e1c0*/  IADD3 R2, R0.reuse, 0x20, RZ ;  /* 0x0000002000027810 */ /* 0x040fe20007ffe0ff */
[----:B------:R2:W-:Y:S01]  /*1e1d0*/  STS [R0], R14 ;  /* 0x0000000e00007388 */ /* 0x0005e20000000800 */
[C---:B------:R-:W-:Y:S01]  /*1e1e0*/  @P2 IADD3 R2, R0.reuse, -0x20, RZ ;  /* 0xffffffe000022810 */ /* 0x040fe20007ffe0ff */
[----:B------:R-:W-:Y:S01]  /*1e1f0*/  IMAD.IADD R5, R0, 0x1, R4 ;  /* 0x0000000100057824 */ /* 0x000fe200078e0204 */
[----:B------:R-:W-:Y:S01]  /*1e200*/  ISETP.NE.AND P2, PT, RZ, UR4, PT ;  /* 0x00000004ff007c0c */ /* 0x000fe2000bf45270 */
[----:B------:R3:W-:Y:S04]  /*1e210*/  STS [R0+0x200], R12 ;  /* 0x0002000c00007388 */ /* 0x0007e80000000800 */
[----:B------:R-:W-:Y:S04]  /*1e220*/  STS [R5], R11 ;  /* 0x0000000b05007388 */ /* 0x000fe80000000800 */
[----:B------:R-:W-:Y:S04]  /*1e230*/  STS [R5+0x200], R10 ;  /* 0x0002000a05007388 */ /* 0x000fe80000000800 */
[----:B------:R-:W-:Y:S04]  /*1e240*/  STS [R2], R9 ;  /* 0x0000000902007388 */ /* 0x000fe80000000800 */
[----:B------:R1:W-:Y:S01]  /*1e250*/  STS [R2+0x200], R8 ;  /* 0x0002000802007388 */ /* 0x0003e20000000800 */
[----:B--2---:R-:W-:-:S02]  /*1e260*/  IMAD.MOV.U32 R14, RZ, RZ, 0x7f800000 ;  /* 0x7f800000ff0e7424 */ /* 0x004fc400078e00ff */
[----:B---3--:R-:W-:Y:S01]  /*1e270*/  IMAD.IADD R0, R4, 0x1, R2 ;  /* 0x0000000104007824 */ /* 0x008fe200078e0202 */
[----:B------:R-:W-:Y:S01]  /*1e280*/  MOV R12, 0x7f800000 ;  /* 0x7f800000000c7802 */ /* 0x000fe20000000f00 */
[----:B------:R-:W2:Y:S03]  /*1e290*/  @P0 MUFU.LG2 R4, R16 ;  /* 0x0000001000040308 */ /* 0x000ea60000000c00 */
[----:B------:R-:W-:Y:S04]  /*1e2a0*/  STS [R0], R7 ;  /* 0x0000000700007388 */ /* 0x000fe80000000800 */
[----:B------:R2:W-:Y:S01]  /*1e2b0*/  STS [R0+0x200], R6 ;  /* 0x0002000600007388 */ /* 0x0005e20000000800 */
[----:B-1----:R-:W-:-:S04]  /*1e2c0*/  @P1 FMUL.FTZ R2, R13, 0.69314718246459960938 ;  /* 0x3f3172180d021820 */ /* 0x002fc80000410000 */
[----:B------:R-:W-:Y:S02]  /*1e2d0*/  @P1 FFMA.FTZ R12, R20, c[0x0][0x238], R2 ;  /* 0x00008e00140c1a23 */ /* 0x000fe40000010002 */
[----:B--2---:R-:W-:-:S04]  /*1e2e0*/  @P0 FMUL.FTZ R0, R4, 0.69314718246459960938 ;  /* 0x3f31721804000820 */ /* 0x004fc80000410000 */
[----:B------:R-:W-:Y:S01]  /*1e2f0*/  @P0 FFMA.FTZ R14, R3, c[0x0][0x238], R0 ;  /* 0x00008e00030e0a23 */ /* 0x000fe20000010000 */
[----:B------:R-:W-:Y:S05]  /*1e300*/  @!P2 BRA `(.L_x_1081) ;  /* 0x000000700000a947 */ /* 0x000fea0003800000 */
[----:B------:R-:W1:Y:S01]  /*1e310*/  S2R R0, SR_CTAID.Y ;  /* 0x0000000000007919 */ /* 0x000e620000002600 */
[----:B------:R-:W-:-:S03]  /*1e320*/  ISETP.NE.AND P0, PT, R245, -0x1, PT ;  /* 0xfffffffff500780c */ /* 0x000fc60003f05270 */
[----:B------:R-:W2:Y:S01]  /*1e330*/  S2R R7, SR_CTAID.Z ;  /* 0x0000000000077919 */ /* 0x000ea20000002700 */
[----:B-1----:R-:W-:-:S05]  /*1e340*/  IMAD R2, R0, c[0x0][0x214], RZ ;  /* 0x0000850000027a24 */ /* 0x002fca00078e02ff */
[----:B------:R-:W-:-:S05]  /*1e350*/  SEL R2, R2, R245, !P0 ;  /* 0x000000f502027207 */ /* 0x000fca0004000000 */
[----:B--2---:R-:W-:Y:S01]  /*1e360*/  IMAD R10, R7, c[0x0][0x234], R2 ;  /* 0x00008d00070a7a24 */ /* 0x004fe200078e0202 */
[----:B------:R-:W-:Y:S05]  /*1e370*/  BRA `(.L_x_1082) ;  /* 0x0000004000007947 */ /* 0x000fea0003800000 */
.L_x_1081:
[----:B------:R-:W1:Y:S04]  /*1e380*/  S2R R7, SR_CTAID.Z ;  /* 0x0000000000077919 */ /* 0x000e680000002700 */
[----:B------:R-:W1:Y:S02]  /*1e390*/  S2R R0, SR_CTAID.Y ;  /* 0x0000000000007919 */ /* 0x000e640000002600 */
[----:B-1----:R-:W-:-:S04]  /*1e3a0*/  IMAD R2, R0, c[0x0][0x1c0], R7 ;  /* 0x0000700000027a24 */ /* 0x002fc800078e0207 */
[----:B------:R-:W-:Y:S02]  /*1e3b0*/  IMAD R10, R2, c[0x0][0x214], RZ ;  /* 0x00008500020a7a24 */ /* 0x000fe400078e02ff */
.L_x_1082:
[----:B------:R1:W5:Y:S01]  /*1e3c0*/  LDL R13, [R1] ;  /* 0x00000000010d7983 */ /* 0x0003620000100800 */
[----:B------:R-:W-:Y:S01]  /*1e3d0*/  SHF.R.S32.HI R2, RZ, 0x1f, R27 ;  /* 0x0000001fff027819 */ /* 0x000fe2000001141b */
[----:B------:R-:W-:Y:S01]  /*1e3e0*/  ULDC.64 UR4, c[0x0][0x118] ;  /* 0x0000460000047ab9 */ /* 0x000fe20000000a00 */
[----:B------:R-:W-:Y:S01]  /*1e3f0*/  LOP3.LUT R3, R25, 0xffffffe0, RZ, 0xc0, !PT ;  /* 0xffffffe019037812 */ /* 0x000fe200078ec0ff */
[----:B------:R-:W-:Y:S01]  /*1e400*/  BAR.SYNC.DEFER_BLOCKING 0x0 ;  /* 0x0000000000007b1d */ /* 0x000fe20000010000 */
[----:B------:R-:W-:Y:S02]  /*1e410*/  LEA.HI R2, R2, R27, RZ, 0x5 ;  /* 0x0000001b02027211 */ /* 0x000fe400078f28ff */
[----:B------:R-:W-:Y:S01]  /*1e420*/  SHF.R.S32.HI R6, RZ, 0x1f, R24 ;  /* 0x0000001fff067819 */ /* 0x000fe20000011418 */
[----:B------:R-:W-:Y:S01]  /*1e430*/  IMAD.IADD R4, R26, 0x1, -R3 ;  /* 0x000000011a047824 */ /* 0x000fe200078e0a03 */
[----:B------:R-:W-:Y:S01]  /*1e440*/  LOP3.LUT R2, R2, 0xffffffe0, RZ, 0xc0, !PT ;  /* 0xffffffe002027812 */ /* 0x000fe200078ec0ff */
[----:B------:R-:W-:Y:S01]  /*1e450*/  BSSY B0, `(.L_x_1083) ;  /* 0x0000023000007945 */ /* 0x000fe20003800000 */
[----:B------:R-:W-:-:S02]  /*1e460*/  SHF.R.S32.HI R3, RZ, 0x1f, R0 ;  /* 0x0000001fff037819 */ /* 0x000fc40000011400 */
[----:B------:R-:W-:Y:S01]  /*1e470*/  LOP3.LUT P1, RZ, R4, 0x3, RZ, 0xc0, !PT ;  /* 0x0000000304ff7812 */ /* 0x000fe2000782c0ff */
[----:B------:R-:W-:Y:S01]  /*1e480*/  IMAD.IADD R2, R27, 0x1, -R2 ;  /* 0x000000011b027824 */ /* 0x000fe200078e0a02 */
[----:B------:R-:W-:Y:S01]  /*1e490*/  ISETP.NE.AND P0, PT, R245, -0x1, PT ;  /* 0xfffffffff500780c */ /* 0x000fe20003f05270 */
[----:B------:R-:W-:Y:S01]  /*1e4a0*/  IMAD R3, R3, c[0x0][0x1e0], RZ ;  /* 0x0000780003037a24 */ /* 0x000fe200078e02ff */
[----:B------:R-:W-:Y:S02]  /*1e4b0*/  LEA.HI R6, R6, R24, RZ, 0x2 ;  /* 0x0000001806067211 */ /* 0x000fe400078f10ff */
[----:B------:R-:W-:Y:S01]  /*1e4c0*/  SHF.R.S32.HI R4, RZ, 0x1f, R2 ;  /* 0x0000001fff047819 */ /* 0x000fe20000011402 */
[----:B------:R-:W-:Y:S01]  /*1e4d0*/  IMAD R8, R0, c[0x0][0x1e4], R3 ;  /* 0x0000790000087a24 */ /* 0x000fe200078e0203 */
[----:B------:R-:W-:Y:S02]  /*1e4e0*/  LOP3.LUT R6, R6, 0xffffffc, RZ, 0xc0, !PT ;  /* 0x0ffffffc06067812 */ /* 0x000fe400078ec0ff */
[----:B------:R-:W-:Y:S01]  /*1e4f0*/  LEA.HI R9, R4, R2, RZ, 0x2 ;  /* 0x0000000204097211 */ /* 0x000fe200078f10ff */
[C---:B------:R-:W-:Y:S01]  /*1e500*/  IMAD.WIDE.U32 R4, R245.reuse, c[0x0][0x1e8], RZ ;  /* 0x00007a00f5047a25 */ /* 0x040fe200078e00ff */
[----:B------:R1:W2:Y:S03]  /*1e510*/  LDS.128 R16, [R185] ;  /* 0x00000000b9107984 */ /* 0x0002a60000000c00 */
[----:B------:R-:W-:Y:S01]  /*1e520*/  IMAD.WIDE.U32 R2, R0, c[0x0][0x1e0], RZ ;  /* 0x0000780000027a25 */ /* 0x000fe200078e00ff */
[----:B------:R-:W-:Y:S01]  /*1e530*/  SHF.R.S32.HI R0, RZ, 0x2, R9 ;  /* 0x00000002ff007819 */ /* 0x000fe20000011409 */
[----:B------:R1:W3:Y:S02]  /*1e540*/  LDS.128 R20, [R185+0x800] ;  /* 0x00080000b9147984 */ /* 0x0002e40000000c00 */
[----:B------:R-:W-:-:S02]  /*1e550*/  IMAD R11, R245, c[0x0][0x1ec], R5 ;  /* 0x00007b00f50b7a24 */ /* 0x000fc400078e0205 */
[----:B------:R-:W-:Y:S01]  /*1e560*/  IMAD.IADD R5, R24, 0x1, -R6 ;  /* 0x0000000118057824 */ /* 0x000fe200078e0a06 */
[----:B------:R-:W-:Y:S01]  /*1e570*/  SEL R6, R2, R4, !P0 ;  /* 0x0000000402067207 */ /* 0x000fe20004000000 */
[----:B------:R-:W-:Y:S02]  /*1e580*/  @!P0 IMAD.IADD R11, R3, 0x1, R8 ;  /* 0x00000001030b8824 */ /* 0x000fe400078e0208 */
[----:B------:R-:W-:Y:S01]  /*1e590*/  IMAD R0, R5, 0x10, R0 ;  /* 0x0000001005007824 */ /* 0x000fe200078e0200 */
[----:B------:R-:W-:Y:S05]  /*1e5a0*/  @P1 BRA `(.L_x_1084) ;  /* 0x000000d000001947 */ /* 0x000fea0003800000 */
[----:B------:R-:W4:Y:S01]  /*1e5b0*/  S2R R2, SR_CTAID.X ;  /* 0x0000000000027919 */ /* 0x000f220000002500 */
[----:B------:R-:W-:Y:S01]  /*1e5c0*/  IADD3 R4, R0, 0x8, RZ ;  /* 0x0000000800047810 */ /* 0x000fe20007ffe0ff */
[C---:B----4-:R-:W-:Y:S02]  /*1e5d0*/  IMAD R3, R2.reuse, 0x40, R10 ;  /* 0x0000004002037824 */ /* 0x050fe400078e020a */
[----:B-----5:R-:W-:-:S03]  /*1e5e0*/  IMAD R2, R2, -0x40, R13 ;  /* 0xffffffc002027824 */ /* 0x020fc600078e020d */
        /* <DEDUP_REMOVED lines=9> */
.L_x_1084:
[----:B------:R-:W-:Y:S05]  /*1e680*/  BSYNC B0 ;  /* 0x0000000000007941 */ /* 0x000fea0003800000 */
.L_x_1083:
[----:B------:R-:W1:Y:S01]  /*1e690*/  S2R R10, SR_CTAID.X ;  /* 0x00000000000a7919 */ /* 0x000e620000002500 */
[--C-:B----4-:R-:W-:Y:S01]  /*1e6a0*/  SHF.R.S32.HI R3, RZ, 0x1f, R132.reuse ;  /* 0x0000001fff037819 */ /* 0x110fe20000011484 */
[----:B------:R-:W-:Y:S01]  /*1e6b0*/  IMAD.MOV.U32 R2, RZ, RZ, R132 ;  /* 0x000000ffff027224 */ /* 0x000fe200078e0084 */
[----:B------:R-:W-:Y:S01]  /*1e6c0*/  ISETP.GE.AND P1, PT, R132, c[0x0][0x220], PT ;  /* 0x0000880084007a0c */ /* 0x000fe20003f26270 */
[----:B------:R-:W-:Y:S01]  /*1e6d0*/  BSSY B0, `(.L_x_1085) ;  /* 0x0000019000007945 */ /* 0x000fe20003800000 */
[----:B------:R-:W-:Y:S01]  /*1e6e0*/  SHF.R.S32.HI R5, RZ, 0x1f, R7 ;  /* 0x0000001fff057819 */ /* 0x000fe20000011407 */
[----:B-1----:R-:W-:-:S04]  /*1e6f0*/  IMAD.SHL.U32 R10, R10, 0x40, RZ ;  /* 0x000000400a0a7824 */ /* 0x002fc800078e00ff */
[----:B------:R-:W-:Y:S01]  /*1e700*/  IMAD.WIDE.U32 R2, R10, c[0x0][0x1e8], R2 ;  /* 0x00007a000a027a25 */ /* 0x000fe200078e0002 */
[----:B------:R-:W-:-:S04]  /*1e710*/  SHF.R.S32.HI R0, RZ, 0x1f, R10 ;  /* 0x0000001fff007819 */ /* 0x000fc8000001140a */
[----:B------:R-:W-:Y:S01]  /*1e720*/  IADD3 R2, P0, R6, R2, RZ ;  /* 0x0000000206027210 */ /* 0x000fe20007f1e0ff */
[----:B------:R-:W-:-:S04]  /*1e730*/  IMAD R0, R0, c[0x0][0x1e8], RZ ;  /* 0x00007a0000007a24 */ /* 0x000fc800078e02ff */
[C---:B------:R-:W-:Y:S01]  /*1e740*/  IMAD R4, R10.reuse, c[0x0][0x1ec], R0 ;  /* 0x00007b000a047a24 */ /* 0x040fe200078e0200 */
[----:B-----5:R-:W-:Y:S01]  /*1e750*/  IADD3 R10, -R10, R13, RZ ;  /* 0x0000000d0a0a7210 */ /* 0x020fe20007ffe1ff */
[----:B------:R-:W-:-:S03]  /*1e760*/  IMAD R0, R5, c[0x0][0x1f0], RZ ;  /* 0x00007c0005007a24 */ /* 0x000fc600078e02ff */
[----:B------:R-:W-:Y:S01]  /*1e770*/  IADD3.X R3, R11, R3, R4, P0, !PT ;  /* 0x000000030b037210 */ /* 0x000fe200007fe404 */
[----:B------:R-:W-:Y:S01]  /*1e780*/  IMAD R0, R7, c[0x0][0x1f4], R0 ;  /* 0x00007d0007007a24 */ /* 0x000fe200078e0200 */
[----:B------:R-:W-:Y:S02]  /*1e790*/  ISETP.GE.OR P0, PT, R15, R10, P1 ;  /* 0x0000000a0f00720c */ /* 0x000fe40000f06670 */
[----:B------:R-:W-:Y:S01]  /*1e7a0*/  SHF.R.S32.HI R11, RZ, 0x1f, R15 ;  /* 0x0000001fff0b7819 */ /* 0x000fe2000001140f */
        /* <DEDUP_REMOVED lines=11> */
.L_x_1086:
[----:B------:R-:W-:Y:S05]  /*1e860*/  BSYNC B0 ;  /* 0x0000000000007941 */ /* 0x000fea0003800000 */
.L_x_1085:
[----:B------:R-:W-:-:S04]  /*1e870*/  IADD3 R0, R15, 0x20, RZ ;  /* 0x000000200f007810 */ /* 0x000fc80007ffe0ff */
[----:B------:R-:W-:-:S13]  /*1e880*/  ISETP.GE.OR P0, PT, R0, R10, P1 ;  /* 0x0000000a0000720c */ /* 0x000fda0000f06670 */
[----:B------:R-:W-:Y:S05]  /*1e890*/  @P0 EXIT ;  /* 0x000000000000094d */ /* 0x000fea0003800000 */
        /* <DEDUP_REMOVED lines=11> */
.L_x_1087:
        /* <DEDUP_REMOVED lines=11> */
.L_x_5193:


//--------------------- .text._ZN5flash24flash_fwd_splitkv_kernelI23Flash_fwd_kernel_traitsILi32ELi64ELi256ELi4ELb0ELb0EN7cutlass10bfloat16_tE19Flash_kernel_traitsILi32ELi64ELi256ELi4ES3_EELb1ELb0ELb0ELb0ELb0ELb0ELb1ELb0EEEvNS_16Flash_fwd_paramsE --------------------------
	.section	.text._ZN5flash24flash_fwd_splitkv_kernelI23Flash_fwd_kernel_traitsILi32ELi64ELi256ELi4ELb0ELb0EN7cutlass10bfloat16_tE19Flash_kernel_traitsILi32ELi64ELi256ELi4ES3_EELb1ELb0ELb0ELb0ELb0ELb0ELb1ELb0EEEvNS_16Flash_fwd_paramsE,"ax",@progbits
	.sectioninfo	@"SHI_REGISTERS=255"
	.align	128
        .global         _ZN5flash24flash_fwd_splitkv_kernelI23Flash_fwd_kernel_traitsILi32ELi64ELi256ELi4ELb0ELb0EN7cutlass10bfloat16_tE19Flash_kernel_traitsILi32ELi64ELi256ELi4ES3_EELb1ELb0ELb0ELb0ELb0ELb0ELb1ELb0EEEvNS_16Flash_fwd_paramsE
        .type           _ZN5flash24flash_fwd_splitkv_kernelI23Flash_fwd_kernel_traitsILi32ELi64ELi256ELi4ELb0ELb0EN7cutlass10bfloat16_tE19Flash_kernel_traitsILi32ELi64ELi256ELi4ES3_EELb1ELb0ELb0ELb0ELb0ELb0ELb1ELb0EEEvNS_16Flash_fwd_paramsE,@function
        .size           _ZN5flash24flash_fwd_splitkv_kernelI23Flash_fwd_kernel_traitsILi32ELi64ELi256ELi4ELb0ELb0EN7cutlass10bfloat16_tE19Flash_kernel_traitsILi32ELi64ELi256ELi4ES3_EELb1ELb0ELb0ELb0ELb0ELb0ELb1ELb0EEEvNS_16Flash_fwd_paramsE,(.L_x_5194 - _ZN5flash24flash_fwd_splitkv_kernelI23Flash_fwd_kernel_traitsILi32ELi64ELi256ELi4ELb0ELb0EN7cutlass10bfloat16_tE19Flash_kernel_traitsILi32ELi64ELi256ELi4ES3_EELb1ELb0ELb0ELb0ELb0ELb0ELb1ELb0EEEvNS_16Flash_fwd_paramsE)
        .other          _ZN5flash24flash_fwd_splitkv_kernelI23Flash_fwd_kernel_traitsILi32ELi64ELi256ELi4ELb0ELb0EN7cutlass10bfloat16_tE19Flash_kernel_traitsILi32ELi64ELi256ELi4ES3_EELb1ELb0ELb0ELb0ELb0ELb0ELb1ELb0EEEvNS_16Flash_fwd_paramsE,@"STO_CUDA_ENTRY STV_DEFAULT"
_ZN5flash24flash_fwd_splitkv_kernelI23Flash_fwd_kernel_traitsILi32ELi64ELi256ELi4ELb0ELb0EN7cutlass10bfloat16_tE19Flash_kernel_traitsILi32ELi64ELi256ELi4ES3_EELb1ELb0ELb0ELb0ELb0ELb0ELb1ELb0EEEvNS_16Flash_fwd_paramsE:
.text._ZN5flash24flash_fwd_splitkv_kernelI23Flash_fwd_kernel_traitsILi32ELi64ELi256ELi4ELb0ELb0EN7cutlass10bfloat16_tE19Flash_kernel_traitsILi32ELi64ELi256ELi4ES3_EELb1ELb0ELb0ELb0ELb0ELb0ELb1ELb0EEEvNS_16Flash_fwd_paramsE:
[----:B------:R-:W-:Y:S02]  /*0000*/  MOV R1, c[0x0][0x28] ;  /* 0x00000a0000017a02 */ /* 0x000fe40000000f00 */
[----:B------:R-:W1:Y:S01]  /*0010*/  I2F.U32.RP R4, c[0x0][0x1c0] ;  /* 0x0000700000047b06 */ /* 0x000e620000209000 */
[----:B------:R-:W2:Y:S01]  /*0020*/  S2R R9, SR_CTAID.Z ;  /* 0x0000000000097919 */ /* 0x000ea20000002700 */
[----:B------:R-:W-:Y:S01]  /*0030*/  IMAD.MOV.U32 R2, RZ, RZ, RZ ;  /* 0x000000ffff027224 */ /* 0x000fe200078e00ff */
[----:B------:R-:W-:Y:S01]  /*0040*/  ISETP.NE.U32.AND P1, PT, RZ, c[0x0][0x1c0], PT ;  /* 0x00007000ff007a0c */ /* 0x000fe20003f25070 */
[----:B------:R-:W-:Y:S01]  /*0050*/  IMAD.MOV.U32 R8, RZ, RZ, -0x1 ;  /* 0xffffffffff087424 */ /* 0x000fe200078e00ff */
[----:B------:R-:W-:-:S03]  /*0060*/  ULDC.64 UR6, c[0x0][0x118] ;  /* 0x0000460000067ab9 */ /* 0x000fc60000000a00 */
[----:B-1----:R-:W1:Y:S02]  /*0070*/  MUFU.RCP R3, R4 ;  /* 0x0000000400037308 */ /* 0x002e640000001000 */
[----:B-1----:R-:W-:-:S06]  /*0080*/  IADD3 R3, R3, 0xffffffe, RZ ;  /* 0x0ffffffe03037810 */ /* 0x002fcc0007ffe0ff */
[----:B------:R-:W1:Y:S02]  /*0090*/  F2I.FTZ.U32.TRUNC.NTZ R3, R3 ;  /* 0x0000000300037305 */ /* 0x000e64000021f000 */
[----:B-1----:R-:W-:-:S04]  /*00a0*/  IMAD.MOV R0, RZ, RZ, -R3 ;  /* 0x000000ffff007224 */ /* 0x002fc800078e0a03 */
[----:B------:R-:W-:Y:S02]  /*00b0*/  IMAD R5, R0, c[0x0][0x1c0], RZ ;  /* 0x0000700000057a24 */ /* 0x000fe400078e02ff */
[----:B------:R-:W1:Y:S02]  /*00c0*/  LDC.U8 R0, c[0x0][0x312] ;  /* 0x0000c480ff007b82 */ /* 0x000e640000000000 */
[----:B------:R-:W-:-:S04]  /*00d0*/  IMAD.HI.U32 R2, R3, R5, R2 ;  /* 0x0000000503027227 */ /* 0x000fc800078e0002 */
[----:B------:R-:W-:Y:S02]  /*00e0*/  IMAD.MOV.U32 R3, RZ, RZ, 0x4 ;  /* 0x00000004ff037424 */ /* 0x000fe400078e00ff */
[----:B--2---:R-:W-:-:S04]  /*00f0*/  IMAD.HI.U32 R234, R2, R9, RZ ;  /* 0x0000000902ea7227 */ /* 0x004fc800078e00ff */
[----:B------:R-:W-:-:S04]  /*0100*/  IMAD.MOV R2, RZ, RZ, -R234 ;  /* 0x000000ffff027224 */ /* 0x000fc800078e0aea */
[----:B------:R-:W-:-:S05]  /*0110*/  IMAD R2, R2, c[0x0][0x1c0], R9 ;  /* 0x0000700002027a24 */ /* 0x000fca00078e0209 */
[----:B------:R-:W-:Y:S02]  /*0120*/  ISETP.GE.U32.AND P2, PT, R2, c[0x0][0x1c0], PT ;  /* 0x0000700002007a0c */ /* 0x000fe40003f46070 */
[----:B-1----:R-:W-:-:S11]  /*0130*/  ISETP.NE.AND P3, PT, R0, RZ, PT ;  /* 0x000000ff0000720c */ /* 0x002fd60003f65270 */
[----:B------:R-:W-:Y:S02]  /*0140*/  @P2 IADD3 R2, R2, -c[0x0][0x1c0], RZ ;  /* 0x8000700002022a10 */ /* 0x000fe40007ffe0ff */
[----:B------:R-:W-:Y:S02]  /*0150*/  @P2 IADD3 R234, R234, 0x1, RZ ;  /* 0x00000001eaea2810 */ /* 0x000fe40007ffe0ff */
[----:B------:R-:W-:Y:S02]  /*0160*/  ISETP.GE.U32.AND P0, PT, R2, c[0x0][0x1c0], PT ;  /* 0x0000700002007a0c */ /* 0x000fe40003f06070 */
[----:B------:R-:W-:-:S04]  /*0170*/  ISETP.NE.U32.AND P2, PT, RZ, c[0x0][0x240], PT ;  /* 0x00009000ff007a0c */ /* 0x000fc80003f45070 */
[----:B------:R-:W-:-:S07]  /*0180*/  ISETP.NE.AND.EX P2, PT, RZ, c[0x0][0x244], PT, P2 ;  /* 0x00009100ff007a0c */ /* 0x000fce0003f45320 */
[----:B------:R-:W-:Y:S02]  /*0190*/  @P0 IADD3 R234, R234, 0x1, RZ ;  /* 0x00000001eaea0810 */ /* 0x000fe40007ffe0ff */
[----:B------:R-:W-:Y:S02]  /*01a0*/  @!P1 LOP3.LUT R234, RZ, c[0x0][0x1c0], RZ, 0x33, !PT ;  /* 0x00007000ffea9a12 */ /* 0x000fe400078e33ff */
[----:B------:R-:W-:Y:S01]  /*01b0*/  ISETP.EQ.U32.AND P1, PT, RZ, c[0x0][0x248], PT ;  /* 0x00009200ff007a0c */ /* 0x000fe20003f22070 */
[----:B------:R-:W-:Y:S01]  /*01c0*/  IMAD.MOV.U32 R6, RZ, RZ, -0x1 ;  /* 0xffffffffff067424 */ /* 0x000fe200078e00ff */
[----:B------:R-:W-:Y:S01]  /*01d0*/  ISETP.NE.U32.AND P0, PT, RZ, c[0x0][0x250], PT ;  /* 0x00009400ff007a0c */ /* 0x000fe20003f05070 */
[CC--:B------:R-:W-:Y:S01]  /*01e0*/  IMAD.WIDE R16, R234.reuse, R3.reuse, c[0x0][0x240] ;  /* 0x00009000ea107625 */ /* 0x0c0fe200078e0203 */
[----:B------:R-:W-:Y:S02]  /*01f0*/  ISETP.EQ.OR.EX P1, PT, RZ, c[0x0][0x24c], !P3, P1 ;  /* 0x00009300ff007a0c */ /* 0x000fe40005f22710 */
[----:B------:R-:W-:Y:S01]  /*0200*/  ISETP.NE.AND.EX P0, PT, RZ, c[0x0][0x254], PT, P0 ;  /* 0x00009500ff007a0c */ /* 0x000fe20003f05300 */
[----:B------:R-:W-:Y:S01]  /*0210*/  IMAD.WIDE R10, R234, R3, c[0x0][0x248] ;  /* 0x00009200ea0a7625 */ /* 0x000fe200078e0203 */
[----:B------:R-:W2:Y:S04]  /*0220*/  @P2 LDG.E R8, [R16.64] ;  /* 0x0000000610082981 */ /* 0x000ea8000c1e1900 */
[----:B------:R-:W2:Y:S01]  /*0230*/  @P2 LDG.E R13, [R16.64+0x4] ;  /* 0x00000406100d2981 */ /* 0x000ea2000c1e1900 */
[----:B------:R-:W-:-:S04]  /*0240*/  MOV R5, RZ ;  /* 0x000000ff00057202 */ /* 0x000fc80000000f00 */
[----:B------:R1:W5:Y:S02]  /*0250*/  @!P1 LDG.E R6, [R10.64] ;  /* 0x000000060a069981 */ /* 0x000364000c1e1900 */
[----:B------:R-:W-:Y:S02]  /*0260*/  @P0 IMAD.WIDE R14, R234, R3, c[0x0][0x250] ;  /* 0x00009400ea0e0625 */ /* 0x000fe400078e0203 */
[----:B------:R-:W3:Y:S04]  /*0270*/  S2R R21, SR_CTAID.X ;  /* 0x0000000000157919 */ /* 0x000ee80000002500 */
[----:B------:R1:W5:Y:S01]  /*0280*/  @P0 LDG.E R5, [R14.64] ;  /* 0x000000060e050981 */ /* 0x000362000c1e1900 */
[----:B------:R-:W-:-:S03]  /*0290*/  ISETP.NE.U32.AND P0, PT, RZ, c[0x0][0x248], PT ;  /* 0x00009200ff007a0c */ /* 0x000fc60003f05070 */
[----:B------:R-:W4:Y:S04]  /*02a0*/  S2R R7, SR_CTAID.Y ;  /* 0x0000000000077919 */ /* 0x000f280000002600 */
[----:B------:R-:W1:Y:S01]  /*02b0*/  S2R R25, SR_TID.X ;  /* 0x0000000000197919 */ /* 0x000e620000002100 */
[----:B------:R-:W-:Y:S01]  /*02c0*/  ISETP.NE.AND.EX P0, PT, RZ, c[0x0][0x24c], PT, P0 ;  /* 0x00009300ff007a0c */ /* 0x000fe20003f05300 */
[----:B------:R-:W-:-:S04]  /*02d0*/  IMAD.MOV R12, RZ, RZ, -R234 ;  /* 0x000000ffff0c7224 */ /* 0x000fc800078e0aea */
[----:B------:R-:W-:Y:S01]  /*02e0*/  IMAD R12, R12, c[0x0][0x1c0], R9 ;  /* 0x000070000c0c7a24 */ /* 0x000fe200078e0209 */
[----:B--2---:R-:W-:Y:S01]  /*02f0*/  @P2 IADD3 R2, R13, -R8, RZ ;  /* 0x800000080d022210 */ /* 0x004fe20007ffe0ff */
[----:B------:R-:W-:-:S06]  /*0300*/  @!P2 IMAD.MOV.U32 R2, RZ, RZ, c[0x0][0x214] ;  /* 0x00008500ff02a624 */ /* 0x000fcc00078e00ff */
[----:B------:R-:W-:Y:S05]  /*0310*/  @!P0 BRA `(.L_x_1088) ;  /* 0x0000004000008947 */ /* 0x000fea0003800000 */
[----:B-1-34-:R-:W2:Y:S02]  /*0320*/  @P3 LDG.E R9, [R10.64+0x4] ;  /* 0x000004060a093981 */ /* 0x01aea4000c1e1900 */
[----:B--2--5:R-:W-:-:S06]  /*0330*/  @P3 IADD3 R4, R9, -R6, RZ ;  /* 0x8000000609043210 */ /* 0x024fcc0007ffe0ff */
[----:B------:R1:W5:Y:S01]  /*0340*/  @!P3 LDG.E R4, [R10.64] ;  /* 0x000000060a04b981 */ /* 0x000362000c1e1900 */
[----:B------:R-:W-:Y:S05]  /*0350*/  BRA `(.L_x_1089) ;  /* 0x0000001000007947 */ /* 0x000fea0003800000 */
.L_x_1088:
[----:B-1-34-:R-:W-:Y:S02]  /*0360*/  MOV R4, c[0x0][0x218] ;  /* 0x0000860000047a02 */ /* 0x01afe40000000f00 */
.L_x_1089:
[----:B------:R-:W-:-:S04]  /*0370*/  ISETP.NE.U32.AND P2, PT, RZ, c[0x0][0x258], PT ;  /* 0x00009600ff007a0c */ /* 0x000fc80003f45070 */
[----:B------:R-:W-:-:S13]  /*0380*/  ISETP.NE.AND.EX P2, PT, RZ, c[0x0][0x25c], PT, P2 ;  /* 0x00009700ff007a0c */ /* 0x000fda0003f45320 */
[----:B-1----:R-:W-:-:S06]  /*0390*/  @P2 IMAD.WIDE R10, R234, R3, c[0x0][0x258] ;  /* 0x00009600ea0a2625 */ /* 0x002fcc00078e0203 */
        /* <DEDUP_REMOVED lines=9> */
[----:B------:R-:W-:Y:S01]  /*0430*/  IABS R9, c[0x0][0x10] ;  /* 0x0000040000097a13 */ /* 0x000fe20000000000 */
[----:B------:R-:W-:-:S03]  /*0440*/  IMAD.MOV.U32 R11, RZ, RZ, c[0x0][0x218] ;  /* 0x00008600ff0b7624 */ /* 0x000fc600078e00ff */
[----:B------:R-:W1:Y:S02]  /*0450*/  I2F.RP R0, R9 ;  /* 0x0000000900007306 */ /* 0x000e640000209400 */
[----:B------:R-:W-:-:S04]  /*0460*/  IADD3 R11, R11, 0xff, RZ ;  /* 0x000000ff0b0b7810 */ /* 0x000fc80007ffe0ff */
[----:B------:R-:W-:-:S04]  /*0470*/  SHF.R.S32.HI R10, RZ, 0x1f, R11 ;  /* 0x0000001fff0a7819 */ /* 0x000fc8000001140b */
[----:B------:R-:W-:-:S04]  /*0480*/  LEA.HI R10, R10, R11, RZ, 0x8 ;  /* 0x0000000b0a0a7211 */ /* 0x000fc800078f40ff */
[----:B------:R-:W-:Y:S01]  /*0490*/  LEA.HI.SX32 R10, R10, c[0x0][0x10], 0x18 ;  /* 0x000004000a0a7a11 */ /* 0x000fe200078fc2ff */
[----:B-1----:R-:W1:Y:S03]  /*04a0*/  MUFU.RCP R14, R0 ;  /* 0x00000000000e7308 */ /* 0x002e660000001000 */
[----:B------:R-:W-:Y:S02]  /*04b0*/  IADD3 R10, R10, -0x1, RZ ;  /* 0xffffffff0a0a7810 */ /* 0x000fe40007ffe0ff */
[----:B-1----:R-:W-:Y:S02]  /*04c0*/  IADD3 R14, R14, 0xffffffe, RZ ;  /* 0x0ffffffe0e0e7810 */ /* 0x002fe40007ffe0ff */
[----:B------:R-:W-:Y:S02]  /*04d0*/  IABS R0, R10 ;  /* 0x0000000a00007213 */ /* 0x000fe40000000000 */
[----:B------:R-:W1:Y:S01]  /*04e0*/  F2I.FTZ.U32.TRUNC.NTZ R15, R14 ;  /* 0x0000000e000f7305 */ /* 0x000e62000021f000 */
[----:B------:R-:W-:-:S04]  /*04f0*/  LOP3.LUT R10, R10, c[0x0][0x10], RZ, 0x3c, !PT ;  /* 0x000004000a0a7a12 */ /* 0x000fc800078e3cff */
[----:B------:R-:W-:Y:S01]  /*0500*/  ISETP.GE.AND P0, PT, R10, RZ, PT ;  /* 0x000000ff0a00720c */ /* 0x000fe20003f06270 */
[----:B-1----:R-:W-:Y:S02]  /*0510*/  IMAD.MOV R4, RZ, RZ, -R15 ;  /* 0x000000ffff047224 */ /* 0x002fe400078e0a0f */
        /* <DEDUP_REMOVED lines=12> */
[----:B------:R-:W-:-:S04]  /*05e0*/  IADD3 R0, -R2, 0x13f, R141 ;  /* 0x0000013f02007810 */ /* 0x000fc80007ffe18d */
[----:B------:R-:W-:-:S04]  /*05f0*/  IADD3 R9, R0, c[0x0][0x2e8], R137 ;  /* 0x0000ba0000097a10 */ /* 0x000fc80007ffe089 */
[----:B------:R-:W-:-:S03]  /*0600*/  SHF.R.S32.HI R0, RZ, 0x1f, R9 ;  /* 0x0000001fff007819 */ /* 0x000fc60000011409 */
[----:B------:R-:W-:Y:S02]  /*0610*/  @P2 IADD3 R11, R11, 0x1, RZ ;  /* 0x000000010b0b2810 */ /* 0x000fe40007ffe0ff */
[----:B------:R-:W-:-:S03]  /*0620*/  LEA.HI R0, R0, R9, RZ, 0x8 ;  /* 0x0000000900007211 */ /* 0x000fc600078f40ff */
[----:B------:R-:W-:Y:S01]  /*0630*/  IMAD.MOV.U32 R10, RZ, RZ, R11 ;  /* 0x000000ffff0a7224 */ /* 0x000fe200078e000b */
[----:B------:R-:W-:Y:S02]  /*0640*/  IADD3 R11, R137, 0xff, RZ ;  /* 0x000000ff890b7810 */ /* 0x000fe40007ffe0ff */
[----:B------:R-:W-:Y:S01]  /*0650*/  SHF.R.S32.HI R0, RZ, 0x8, R0 ;  /* 0x00000008ff007819 */ /* 0x000fe20000011400 */
[----:B------:R-:W-:Y:S01]  /*0660*/  @!P0 IMAD.MOV R10, RZ, RZ, -R10 ;  /* 0x000000ffff0a8224 */ /* 0x000fe200078e0a0a */
[----:B------:R-:W-:Y:S02]  /*0670*/  @!P1 LOP3.LUT R10, RZ, c[0x0][0x10], RZ, 0x33, !PT ;  /* 0x00000400ff0a9a12 */ /* 0x000fe400078e33ff */
[----:B------:R-:W-:-:S03]  /*0680*/  SHF.R.S32.HI R4, RZ, 0x1f, R11 ;  /* 0x0000001fff047819 */ /* 0x000fc6000001140b */
[----:B------:R-:W-:Y:S01]  /*0690*/  IMAD R230, R10, R7, RZ ;  /* 0x000000070ae67224 */ /* 0x000fe200078e02ff */
[----:B------:R-:W-:-:S03]  /*06a0*/  LEA.HI R4, R4, R11, RZ, 0x8 ;  /* 0x0000000b04047211 */ /* 0x000fc600078f40ff */
[----:B------:R-:W-:Y:S01]  /*06b0*/  IMAD.IADD R9, R10, 0x1, R230 ;  /* 0x000000010a097824 */ /* 0x000fe200078e02e6 */
[----:B------:R-:W-:-:S04]  /*06c0*/  SHF.R.S32.HI R4, RZ, 0x8, R4 ;  /* 0x00000008ff047819 */ /* 0x000fc80000011404 */
[----:B------:R-:W-:-:S04]  /*06d0*/  IMNMX R9, R4, R9, PT ;  /* 0x0000000904097217 */ /* 0x000fc80003800200 */
[----:B------:R-:W-:-:S04]  /*06e0*/  IMNMX R153, R9, R0, PT ;  /* 0x0000000009997217 */ /* 0x000fc80003800200 */
[----:B------:R-:W-:-:S13]  /*06f0*/  ISETP.GE.AND P0, PT, R230, R153, PT ;  /* 0x00000099e600720c */ /* 0x000fda0003f06270 */
[----:B------:R-:W-:Y:S05]  /*0700*/  @!P0 BRA `(.L_x_1090) ;  /* 0x0000034000008947 */ /* 0x000fea0003800000 */
[----:B------:R-:W-:Y:S01]  /*0710*/  SHF.R.S32.HI R0, RZ, 0x1f, R25 ;  /* 0x0000001fff007819 */ /* 0x000fe20000011419 */
[----:B------:R-:W-:-:S03]  /*0720*/  IMAD R7, R7, c[0x0][0x210], R234 ;  /* 0x0000840007077a24 */ /* 0x000fc600078e02ea */
[----:B------:R-:W-:Y:S01]  /*0730*/  LEA.HI R0, R0, R25, RZ, 0x3 ;  /* 0x0000001900007211 */ /* 0x000fe200078f18ff */
[----:B------:R-:W-:-:S03]  /*0740*/  IMAD R12, R7, c[0x0][0x1c0], R12 ;  /* 0x00007000070c7a24 */ /* 0x000fc600078e020c */
[----:B------:R-:W-:Y:S01]  /*0750*/  LOP3.LUT R4, R0, 0xfffffff8, RZ, 0xc0, !PT ;  /* 0xfffffff800047812 */ /* 0x000fe200078ec0ff */
[--C-:B------:R-:W-:Y:S01]  /*0760*/  IMAD R5, R12, c[0x0][0x214], R141.reuse ;  /* 0x000085000c057a24 */ /* 0x100fe200078e028d */
[----:B------:R-:W-:Y:S01]  /*0770*/  SHF.R.S32.HI R0, RZ, 0x3, R0 ;  /* 0x00000003ff007819 */ /* 0x000fe20000011400 */
[----:B------:R-:W-:Y:S02]  /*0780*/  IMAD.IADD R141, R2, 0x1, -R141 ;  /* 0x00000001028d7824 */ /* 0x000fe400078e0a8d */
[----:B------:R-:W-:Y:S01]  /*0790*/  IMAD.IADD R25, R25, 0x1, -R4 ;  /* 0x0000000119197824 */ /* 0x000fe200078e0a04 */
[----:B------:R-:W-:Y:S01]  /*07a0*/  IADD3 R4, R0, 0x10, RZ ;  /* 0x0000001000047810 */ /* 0x000fe20007ffe0ff */
[----:B------:R-:W-:Y:S02]  /*07b0*/  IMAD R3, R5, c[0x0][0x22c], RZ ;  /* 0x00008b0005037a24 */ /* 0x000fe400078e02ff */
[----:B------:R-:W-:Y:S01]  /*07c0*/  IMAD.SHL.U32 R8, R25, 0x4, RZ ;  /* 0x0000000419087824 */ /* 0x000fe200078e00ff */
[----:B------:R-:W-:-:S02]  /*07d0*/  ISETP.GE.AND P1, PT, R4, R141, PT ;  /* 0x0000008d0400720c */ /* 0x000fc40003f26270 */
[----:B------:R-:W-:Y:S02]  /*07e0*/  ISETP.NE.AND P3, PT, R25, RZ, PT ;  /* 0x000000ff1900720c */ /* 0x000fe40003f65270 */
[--C-:B------:R-:W-:Y:S02]  /*07f0*/  SHF.R.S32.HI R9, RZ, 0x1f, R8.reuse ;  /* 0x0000001fff097819 */ /* 0x100fe40000011408 */
[----:B------:R-:W-:Y:S02]  /*0800*/  ISETP.GE.AND P6, PT, R8, c[0x0][0x220], PT ;  /* 0x0000880008007a0c */ /* 0x000fe40003fc6270 */
[CC--:B------:R-:W-:Y:S01]  /*0810*/  ISETP.GE.OR P3, PT, R0.reuse, R141.reuse, P3 ;  /* 0x0000008d0000720c */ /* 0x0c0fe20001f66670 */
[C---:B------:R-:W-:Y:S01]  /*0820*/  IMAD.WIDE R6, R0.reuse, 0x20, R8 ;  /* 0x0000002000067825 */ /* 0x040fe200078e0208 */
[-C--:B------:R-:W-:Y:S02]  /*0830*/  ISETP.GE.OR P5, PT, R0, R141.reuse, P6 ;  /* 0x0000008d0000720c */ /* 0x080fe400037a6670 */
[----:B------:R-:W-:-:S02]  /*0840*/  ISETP.GE.OR P4, PT, R4, R141, P6 ;  /* 0x0000008d0400720c */ /* 0x000fc40003786670 */
[C---:B------:R-:W-:Y:S02]  /*0850*/  IADD3 R2, P0, R3.reuse, R6, RZ ;  /* 0x0000000603027210 */ /* 0x040fe40007f1e0ff */
[----:B------:R-:W-:Y:S02]  /*0860*/  IADD3 R4, R0, 0x20, RZ ;  /* 0x0000002000047810 */ /* 0x000fe40007ffe0ff */
[----:B------:R-:W-:Y:S02]  /*0870*/  LEA.HI.X.SX32 R3, R3, R7, 0x1, P0 ;  /* 0x0000000703037211 */ /* 0x000fe400000f0eff */
[C---:B------:R-:W-:Y:S02]  /*0880*/  LEA R6, P0, R2.reuse, c[0x0][0x1d8], 0x2 ;  /* 0x0000760002067a11 */ /* 0x040fe400078010ff */
[----:B------:R-:W-:Y:S02]  /*0890*/  ISETP.NE.OR P1, PT, R25, RZ, P1 ;  /* 0x000000ff1900720c */ /* 0x000fe40000f25670 */
[----:B------:R-:W-:-:S02]  /*08a0*/  LEA.HI.X R7, R2, c[0x0][0x1dc], R3, 0x2, P0 ;  /* 0x0000770002077a11 */ /* 0x000fc400000f1403 */
[-C--:B------:R-:W-:Y:S02]  /*08b0*/  ISETP.GE.AND P0, PT, R4, R141.reuse, PT ;  /* 0x0000008d0400720c */ /* 0x080fe40003f06270 */
[----:B------:R-:W-:Y:S01]  /*08c0*/  IADD3 R2, R0, 0x30, RZ ;  /* 0x0000003000027810 */ /* 0x000fe20007ffe0ff */
[----:B------:R1:W-:Y:S01]  /*08d0*/  @!P5 STG.E.128 [R6.64], RZ ;  /* 0x000000ff0600d986 */ /* 0x0003e2000c101d06 */
[----:B------:R-:W-:Y:S02]  /*08e0*/  ISETP.NE.OR P0, PT, R25, RZ, P0 ;  /* 0x000000ff1900720c */ /* 0x000fe40000705670 */
[----:B------:R-:W-:Y:S01]  /*08f0*/  SHF.R.S32.HI R3, RZ, 0x1f, R5 ;  /* 0x0000001fff037819 */ /* 0x000fe20000011405 */
[----:B------:R1:W-:Y:S01]  /*0900*/  @!P4 STG.E.128 [R6.64+0x800], RZ ;  /* 0x000800ff0600c986 */ /* 0x0003e2000c101d06 */
[----:B------:R-:W-:Y:S02]  /*0910*/  IADD3 R5, P2, R5, R0, RZ ;  /* 0x0000000005057210 */ /* 0x000fe40007f5e0ff */
[-C--:B------:R-:W-:Y:S01]  /*0920*/  ISETP.GE.OR P5, PT, R4, R141.reuse, P6 ;  /* 0x0000008d0400720c */ /* 0x080fe200037a6670 */
[----:B------:R-:W-:Y:S01]  /*0930*/  @!P3 IMAD.MOV.U32 R4, RZ, RZ, -0x800000 ;  /* 0xff800000ff04b424 */ /* 0x000fe200078e00ff */
[----:B------:R-:W-:-:S02]  /*0940*/  ISETP.GE.OR P6, PT, R2, R141, P6 ;  /* 0x0000008d0200720c */ /* 0x000fc400037c6670 */
[----:B------:R-:W-:Y:S01]  /*0950*/  LEA.HI.X.SX32 R0, R0, R3, 0x1, P2 ;  /* 0x0000000300007211 */ /* 0x000fe200010f0eff */
[----:B------:R-:W-:Y:S01]  /*0960*/  @!P1 IMAD.MOV.U32 R3, RZ, RZ, -0x800000 ;  /* 0xff800000ff039424 */ /* 0x000fe200078e00ff */
[----:B------:R-:W-:-:S04]  /*0970*/  LEA R8, P2, R5, c[0x0][0x208], 0x2 ;  /* 0x0000820005087a11 */ /* 0x000fc800078410ff */
[----:B------:R-:W-:Y:S01]  /*0980*/  LEA.HI.X R9, R5, c[0x0][0x20c], R0, 0x2, P2 ;  /* 0x0000830005097a11 */ /* 0x000fe200010f1400 */
[----:B------:R-:W-:Y:S02]  /*0990*/  @!P0 IMAD.MOV.U32 R0, RZ, RZ, -0x800000 ;  /* 0xff800000ff008424 */ /* 0x000fe400078e00ff */
[----:B------:R1:W-:Y:S04]  /*09a0*/  @!P5 STG.E.128 [R6.64+0x1000], RZ ;  /* 0x001000ff0600d986 */ /* 0x0003e8000c101d06 */
[----:B------:R1:W-:Y:S04]  /*09b0*/  @!P6 STG.E.128 [R6.64+0x1800], RZ ;  /* 0x001800ff0600e986 */ /* 0x0003e8000c101d06 */
[----:B------:R1:W-:Y:S01]  /*09c0*/  @!P0 STG.E [R8.64+0x80], R0 ;  /* 0x0000800008008986 */ /* 0x0003e2000c101906 */
[----:B------:R-:W-:-:S03]  /*09d0*/  ISETP.GE.AND P0, PT, R2, R141, PT ;  /* 0x0000008d0200720c */ /* 0x000fc60003f06270 */
[----:B------:R1:W-:Y:S01]  /*09e0*/  @!P1 STG.E [R8.64+0x40], R3 ;  /* 0x0000400308009986 */ /* 0x0003e2000c101906 */
[----:B------:R-:W-:-:S03]  /*09f0*/  ISETP.NE.OR P0, PT, R25, RZ, P0 ;  /* 0x000000ff1900720c */ /* 0x000fc60000705670 */
[----:B------:R1:W-:Y:S10]  /*0a00*/  @!P3 STG.E [R8.64], R4 ;  /* 0x000000040800b986 */ /* 0x0003f4000c101906 */
[----:B------:R-:W-:Y:S05]  /*0a10*/  @P0 EXIT ;  /* 0x000000000000094d */ /* 0x000fea0003800000 */
[----:B-1----:R-:W-:-:S05]  /*0a20*/  MOV R3, 0xff800000 ;  /* 0xff80000000037802 */ /* 0x002fca0000000f00 */
[----:B------:R-:W-:Y:S01]  /*0a30*/  STG.E [R8.64+0xc0], R3 ;  /* 0x0000c00308007986 */ /* 0x000fe2000c101906 */
[----:B------:R-:W-:Y:S05]  /*0a40*/  EXIT ;  /* 0x000000000000794d */ /* 0x000fea0003800000 */
.L_x_1090:
[----:B------:R-:W-:Y:S01]  /*0a50*/  ISETP.NE.U32.AND P0, PT, RZ, c[0x0][0x2b8], PT ;  /* 0x0000ae00ff007a0c */ /* 0x000fe20003f05070 */
[----:B------:R-:W-:Y:S01]  /*0a60*/  IMAD.MOV.U32 R0, RZ, RZ, R234 ;  /* 0x000000ffff007224 */ /* 0x000fe200078e00ea */
[----:B------:R-:W-:Y:S02]  /*0a70*/  ISETP.NE.U32.AND P1, PT, RZ, c[0x0][0x2c0], PT ;  /* 0x0000b000ff007a0c */ /* 0x000fe40003f25070 */
[----:B------:R-:W-:Y:S02]  /*0a80*/  ISETP.NE.AND.EX P0, PT, RZ, c[0x0][0x2bc], PT, P0 ;  /* 0x0000af00ff007a0c */ /* 0x000fe40003f05300 */
[----:B------:R-:W-:-:S11]  /*0a90*/  ISETP.NE.AND.EX P1, PT, RZ, c[0x0][0x2c4], PT, P1 ;  /* 0x0000b100ff007a0c */ /* 0x000fd60003f25310 */
[C---:B------:R-:W-:Y:S02]  /*0aa0*/  @P0 IMAD.WIDE R14, R234.reuse, R3, c[0x0][0x2b8] ;  /* 0x0000ae00ea0e0625 */ /* 0x040fe400078e0203 */
[----:B------:R-:W-:Y:S02]  /*0ab0*/  @P1 SHF.R.S32.HI R3, RZ, 0x1f, R234 ;  /* 0x0000001fff031819 */ /* 0x000fe400000114ea */
[----:B------:R-:W-:Y:S01]  /*0ac0*/  @P1 IMAD.WIDE.U32 R10, R234, c[0x0][0x2c8], RZ ;  /* 0x0000b200ea0a1a25 */ /* 0x000fe200078e00ff */
[----:B------:R-:W-:Y:S01]  /*0ad0*/  CS2R R236, SRZ ;  /* 0x0000000000ec7805 */ /* 0x000fe2000001ff00 */
[----:B------:R1:W5:Y:S01]  /*0ae0*/  @P0 LDG.E R0, [R14.64] ;  /* 0x000000060e000981 */ /* 0x000362000c1e1900 */
[----:B------:R-:W-:Y:S01]  /*0af0*/  PLOP3.LUT P6, PT, PT, PT, PT, 0x8, 0x0 ;  /* 0x000000000000781c */ /* 0x000fe20003fce170 */
[----:B------:R-:W-:Y:S01]  /*0b00*/  @P1 IMAD R3, R3, c[0x0][0x2c8], RZ ;  /* 0x0000b20003031a24 */ /* 0x000fe200078e02ff */
[----:B------:R-:W-:Y:S02]  /*0b10*/  @P1 LEA R236, P0, R10, c[0x0][0x2c0], 0x2 ;  /* 0x0000b0000aec1a11 */ /* 0x000fe400078010ff */
[----:B------:R-:W-:Y:S01]  /*0b20*/  IABS R152, c[0x0][0x2d0] ;  /* 0x0000b40000987a13 */ /* 0x000fe20000000000 */
[----:B------:R-:W-:-:S04]  /*0b30*/  @P1 IMAD R3, R234, c[0x0][0x2cc], R3 ;  /* 0x0000b300ea031a24 */ /* 0x000fc800078e0203 */
[----:B------:R-:W-:-:S05]  /*0b40*/  @P1 IMAD.IADD R3, R11, 0x1, R3 ;  /* 0x000000010b031824 */ /* 0x000fca00078e0203 */
[----:B------:R-:W-:-:S04]  /*0b50*/  @P1 SHF.L.U64.HI R3, R10, 0x2, R3 ;  /* 0x000000020a031819 */ /* 0x000fc80000010203 */
[----:B------:R-:W-:Y:S02]  /*0b60*/  @P1 IADD3.X R237, R3, c[0x0][0x2c4], RZ, P0, !PT ;  /* 0x0000b10003ed1a10 */ /* 0x000fe400007fe4ff */
[----:B------:R-:W-:-:S04]  /*0b70*/  @P1 ISETP.NE.U32.AND P0, PT, R236, RZ, PT ;  /* 0x000000ffec00120c */ /* 0x000fc80003f05070 */
[----:B------:R-:W-:-:S13]  /*0b80*/  @P1 ISETP.NE.AND.EX P6, PT, R237, RZ, PT, P0 ;  /* 0x000000ffed00120c */ /* 0x000fda0003fc5300 */
[----:B------:R-:W-:Y:S05]  /*0b90*/  @!P6 BRA `(.L_x_1091) ;  /* 0x000004700000e947 */ /* 0x000fea0003800000 */
[----:B-1----:R-:W1:Y:S01]  /*0ba0*/  I2F.RP R6, R152 ;  /* 0x0000009800067306 */ /* 0x002e620000209400 */
[----:B------:R-:W-:Y:S01]  /*0bb0*/  IMAD.MOV.U32 R4, RZ, RZ, RZ ;  /* 0x000000ffff047224 */ /* 0x000fe200078e00ff */
[----:B------:R-:W-:-:S04]  /*0bc0*/  LEA R9, R153, 0xffffff00, 0x8 ;  /* 0xffffff0099097811 */ /* 0x000fc800078e40ff */
[----:B-----5:R-:W-:Y:S02]  /*0bd0*/  IABS R0, R9 ;  /* 0x0000000900007213 */ /* 0x020fe40000000000 */
[----:B-1----:R-:W1:Y:S02]  /*0be0*/  MUFU.RCP R5, R6 ;  /* 0x0000000600057308 */ /* 0x002e640000001000 */
[----:B-1----:R-:W-:-:S06]  /*0bf0*/  IADD3 R5, R5, 0xffffffe, RZ ;  /* 0x0ffffffe05057810 */ /* 0x002fcc0007ffe0ff */
[----:B------:R-:W1:Y:S02]  /*0c00*/  F2I.FTZ.U32.TRUNC.NTZ R5, R5 ;  /* 0x0000000500057305 */ /* 0x000e64000021f000 */
[----:B-1----:R-:W-:-:S04]  /*0c10*/  IMAD.MOV R3, RZ, RZ, -R5 ;  /* 0x000000ffff037224 */ /* 0x002fc800078e0a05 */
[----:B------:R-:W-:-:S04]  /*0c20*/  IMAD R3, R3, R152, RZ ;  /* 0x0000009803037224 */ /* 0x000fc800078e02ff */
        /* <DEDUP_REMOVED lines=11> */
[----:B------:R-:W-:-:S04]  /*0ce0*/  @P2 IADD3 R4, R4, 0x1, RZ ;  /* 0x0000000104042810 */ /* 0x000fc80007ffe0ff */
[----:B------:R-:W-:-:S05]  /*0cf0*/  MOV R3, R4 ;  /* 0x0000000400037202 */ /* 0x000fca0000000f00 */
[----:B------:R-:W-:Y:S01]  /*0d00*/  @!P0 IMAD.MOV R3, RZ, RZ, -R3 ;  /* 0x000000ffff038224 */ /* 0x000fe200078e0a03 */
[----:B------:R-:W-:-:S05]  /*0d10*/  @!P1 LOP3.LUT R3, RZ, c[0x0][0x2d0], RZ, 0x33, !PT ;  /* 0x0000b400ff039a12 */ /* 0x000fca00078e33ff */
[----:B------:R-:W-:-:S06]  /*0d20*/  IMAD.WIDE R32, R3, 0x4, R236 ;  /* 0x0000000403207825 */ /* 0x000fcc00078e02ec */
[----:B------:R-:W2:Y:S01]  /*0d30*/  LDG.E R32, [R32.64] ;  /* 0x0000000620207981 */ /* 0x000ea2000c1e1900 */
[----:B------:R-:W-:-:S04]  /*0d40*/  IABS R0, c[0x0][0x1c8] ;  /* 0x0000720000007a13 */ /* 0x000fc80000000000 */
[----:B------:R-:W1:Y:S08]  /*0d50*/  I2F.RP R10, R0 ;  /* 0x00000000000a7306 */ /* 0x000e700000209400 */
[----:B-1----:R-:W1:Y:S02]  /*0d60*/  MUFU.RCP R6, R10 ;  /* 0x0000000a00067308 */ /* 0x002e640000001000 */
[----:B-1----:R-:W-:-:S06]  /*0d70*/  IADD3 R6, R6, 0xffffffe, RZ ;  /* 0x0ffffffe06067810 */ /* 0x002fcc0007ffe0ff */
[----:B------:R-:W1:Y:S02]  /*0d80*/  F2I.FTZ.U32.TRUNC.NTZ R7, R6 ;  /* 0x0000000600077305 */ /* 0x000e64000021f000 */
[----:B-1----:R-:W-:Y:S01]  /*0d90*/  IADD3 R4, RZ, -R7, RZ ;  /* 0x80000007ff047210 */ /* 0x002fe20007ffe0ff */
[----:B------:R-:W-:-:S04]  /*0da0*/  IMAD.MOV.U32 R6, RZ, RZ, RZ ;  /* 0x000000ffff067224 */ /* 0x000fc800078e00ff */
[----:B------:R-:W-:Y:S01]  /*0db0*/  IMAD R5, R4, R0, RZ ;  /* 0x0000000004057224 */ /* 0x000fe200078e02ff */
[----:B------:R-:W-:-:S03]  /*0dc0*/  IABS R4, R12 ;  /* 0x0000000c00047213 */ /* 0x000fc60000000000 */
[----:B------:R-:W-:-:S06]  /*0dd0*/  IMAD.HI.U32 R5, R7, R5, R6 ;  /* 0x0000000507057227 */ /* 0x000fcc00078e0006 */
[----:B------:R-:W-:-:S05]  /*0de0*/  IMAD.HI.U32 R16, R5, R4, RZ ;  /* 0x0000000405107227 */ /* 0x000fca00078e00ff */
[----:B------:R-:W-:-:S05]  /*0df0*/  IADD3 R5, -R16, RZ, RZ ;  /* 0x000000ff10057210 */ /* 0x000fca0007ffe1ff */
[----:B------:R-:W-:Y:S01]  /*0e00*/  IMAD R5, R0, R5, R4 ;  /* 0x0000000500057224 */ /* 0x000fe200078e0204 */
[----:B------:R-:W-:-:S04]  /*0e10*/  LOP3.LUT R4, R12, c[0x0][0x1c8], RZ, 0x3c, !PT ;  /* 0x000072000c047a12 */ /* 0x000fc800078e3cff */
[----:B------:R-:W-:-:S13]  /*0e20*/  ISETP.GT.U32.AND P0, PT, R0, R5, PT ;  /* 0x000000050000720c */ /* 0x000fda0003f04070 */
[----:B------:R-:W-:Y:S01]  /*0e30*/  @!P0 IMAD.IADD R5, R5, 0x1, -R0 ;  /* 0x0000000105058824 */ /* 0x000fe200078e0a00 */
[----:B------:R-:W-:Y:S02]  /*0e40*/  @!P0 IADD3 R16, R16, 0x1, RZ ;  /* 0x0000000110108810 */ /* 0x000fe40007ffe0ff */
[----:B------:R-:W-:Y:S02]  /*0e50*/  ISETP.GE.AND P0, PT, R4, RZ, PT ;  /* 0x000000ff0400720c */ /* 0x000fe40003f06270 */
[----:B------:R-:W-:Y:S02]  /*0e60*/  ISETP.GE.U32.AND P1, PT, R5, R0, PT ;  /* 0x000000000500720c */ /* 0x000fe40003f26070 */
[----:B------:R-:W-:-:S05]  /*0e70*/  IADD3 R0, -R3, RZ, RZ ;  /* 0x000000ff03007210 */ /* 0x000fca0007ffe1ff */
[----:B------:R-:W-:-:S05]  /*0e80*/  IMAD R9, R0, c[0x0][0x2d0], R9 ;  /* 0x0000b40000097a24 */ /* 0x000fca00078e0209 */
[----:B------:R-:W-:Y:S02]  /*0e90*/  SHF.R.S32.HI R3, RZ, 0x1f, R9 ;  /* 0x0000001fff037819 */ /* 0x000fe40000011409 */
[----:B------:R-:W-:Y:S02]  /*0ea0*/  @P1 IADD3 R16, R16, 0x1, RZ ;  /* 0x0000000110101810 */ /* 0x000fe40007ffe0ff */
[----:B------:R-:W-:Y:S01]  /*0eb0*/  ISETP.NE.AND P1, PT, RZ, c[0x0][0x1c8], PT ;  /* 0x00007200ff007a0c */ /* 0x000fe20003f25270 */
[----:B------:R-:W-:Y:S02]  /*0ec0*/  IMAD R0, R3, c[0x0][0x198], RZ ;  /* 0x0000660003007a24 */ /* 0x000fe400078e02ff */
[----:B------:R-:W-:-:S10]  /*0ed0*/  @!P0 IMAD.MOV R16, RZ, RZ, -R16 ;  /* 0x000000ffff108224 */ /* 0x000fd400078e0a10 */
[----:B------:R-:W-:Y:S02]  /*0ee0*/  @!P1 LOP3.LUT R16, RZ, c[0x0][0x1c8], RZ, 0x33, !PT ;  /* 0x00007200ff109a12 */ /* 0x000fe400078e33ff */
[----:B--2---:R-:W-:Y:S01]  /*0ef0*/  SHF.R.S32.HI R11, RZ, 0x1f, R32 ;  /* 0x0000001fff0b7819 */ /* 0x004fe20000011420 */
[----:B------:R-:W-:-:S04]  /*0f00*/  IMAD.WIDE.U32 R6, R32, c[0x0][0x180], RZ ;  /* 0x0000600020067a25 */ /* 0x000fc800078e00ff */
[C---:B------:R-:W-:Y:S02]  /*0f10*/  IMAD R5, R11.reuse, c[0x0][0x180], RZ ;  /* 0x000060000b057a24 */ /* 0x040fe400078e02ff */
[----:B------:R-:W-:Y:S02]  /*0f20*/  IMAD R11, R11, c[0x0][0x188], RZ ;  /* 0x000062000b0b7a24 */ /* 0x000fe400078e02ff */
[----:B------:R-:W-:Y:S02]  /*0f30*/  IMAD R4, R32, c[0x0][0x184], R5 ;  /* 0x0000610020047a24 */ /* 0x000fe400078e0205 */
[----:B------:R-:W-:-:S03]  /*0f40*/  IMAD R5, R9, c[0x0][0x19c], R0 ;  /* 0x0000670009057a24 */ /* 0x000fc600078e0200 */
[----:B------:R-:W-:-:S05]  /*0f50*/  IADD3 R7, R7, R4, RZ ;  /* 0x0000000407077210 */ /* 0x000fca0007ffe0ff */
[----:B------:R-:W-:Y:S01]  /*0f60*/  IMAD.WIDE.U32 R30, R9, c[0x0][0x198], R6 ;  /* 0x00006600091e7a25 */ /* 0x000fe200078e0006 */
[----:B------:R-:W-:-:S03]  /*0f70*/  SHF.R.S32.HI R7, RZ, 0x1f, R16 ;  /* 0x0000001fff077819 */ /* 0x000fc60000011410 */
[----:B------:R-:W-:Y:S02]  /*0f80*/  IMAD.IADD R31, R31, 0x1, R5 ;  /* 0x000000011f1f7824 */ /* 0x000fe400078e0205 */
[----:B------:R-:W-:Y:S02]  /*0f90*/  IMAD R5, R7, c[0x0][0x1b0], RZ ;  /* 0x00006c0007057a24 */ /* 0x000fe400078e02ff */
[C---:B------:R-:W-:Y:S02]  /*0fa0*/  IMAD R6, R32.reuse, c[0x0][0x18c], R11 ;  /* 0x0000630020067a24 */ /* 0x040fe400078e020b */
[----:B------:R-:W-:-:S04]  /*0fb0*/  IMAD.WIDE.U32 R32, R32, c[0x0][0x188], RZ ;  /* 0x0000620020207a25 */ /* 0x000fc800078e00ff */
[C---:B------:R-:W-:Y:S01]  /*0fc0*/  IMAD R4, R16.reuse, c[0x0][0x1b4], R5 ;  /* 0x00006d0010047a24 */ /* 0x040fe200078e0205 */
[----:B------:R-:W-:Y:S01]  /*0fd0*/  IADD3 R6, R33, R6, RZ ;  /* 0x0000000621067210 */ /* 0x000fe20007ffe0ff */
[----:B------:R-:W-:-:S04]  /*0fe0*/  IMAD.WIDE.U32 R30, R16, c[0x0][0x1b0], R30 ;  /* 0x00006c00101e7a25 */ /* 0x000fc800078e001e */
[----:B------:R-:W-:Y:S01]  /*0ff0*/  IMAD.IADD R4, R31, 0x1, R4 ;  /* 0x000000011f047824 */ /* 0x000fe200078e0204 */
[----:B------:R-:W-:Y:S05]  /*1000*/  BRA `(.L_x_1092) ;  /* 0x0000041000007947 */ /* 0x000fea0003800000 */
.L_x_1091:
[----:B-1----:R-:W-:-:S13]  /*1010*/  ISETP.NE.AND P3, PT, R6, -0x1, PT ;  /* 0xffffffff0600780c */ /* 0x002fda0003f65270 */
        /* <DEDUP_REMOVED lines=14> */
.L_x_1093:
[----:B------:R-:W-:Y:S02]  /*1100*/  IABS R9, c[0x0][0x1c8] ;  /* 0x0000720000097a13 */ /* 0x000fe40000000000 */
[----:B------:R-:W-:Y:S02]  /*1110*/  @P3 IADD3 R6, R5, R6, RZ ;  /* 0x0000000605063210 */ /* 0x000fe40007ffe0ff */
[----:B------:R-:W1:Y:S03]  /*1120*/  I2F.RP R11, R9 ;  /* 0x00000009000b7306 */ /* 0x000e660000209400 */
[----:B------:R-:W-:-:S04]  /*1130*/  @P3 IMAD.WIDE.U32 R32, R6, c[0x0][0x1a0], RZ ;  /* 0x0000680006203a25 */ /* 0x000fc800078e00ff */
[----:B------:R-:W-:Y:S01]  /*1140*/  @P3 IMAD R6, R6, c[0x0][0x1a4], R33 ;  /* 0x0000690006063a24 */ /* 0x000fe200078e0221 */
[----:B-1----:R-:W1:Y:S02]  /*1150*/  MUFU.RCP R14, R11 ;  /* 0x0000000b000e7308 */ /* 0x002e640000001000 */
[----:B-1----:R-:W-:Y:S01]  /*1160*/  IADD3 R14, R14, 0xffffffe, RZ ;  /* 0x0ffffffe0e0e7810 */ /* 0x002fe20007ffe0ff */
[----:B------:R-:W-:-:S05]  /*1170*/  IMAD.MOV.U32 R11, RZ, RZ, R7 ;  /* 0x000000ffff0b7224 */ /* 0x000fca00078e0007 */
        /* <DEDUP_REMOVED lines=15> */
[----:B------:R-:W-:Y:S02]  /*1270*/  ISETP.GE.U32.AND P2, PT, R4, R9, PT ;  /* 0x000000090400720c */ /* 0x000fe40003f46070 */
[----:B------:R-:W-:-:S04]  /*1280*/  LEA R9, R153, 0xffffff00, 0x8 ;  /* 0xffffff0099097811 */ /* 0x000fc800078e40ff */
[----:B------:R-:W-:Y:S01]  /*1290*/  SHF.R.S32.HI R3, RZ, 0x1f, R9 ;  /* 0x0000001fff037819 */ /* 0x000fe20000011409 */
[----:B------:R-:W-:-:S04]  /*12a0*/  IMAD.WIDE.U32 R10, R9, c[0x0][0x198], R10 ;  /* 0x00006600090a7a25 */ /* 0x000fc800078e000a */
[----:B------:R-:W-:Y:S01]  /*12b0*/  IMAD R4, R3, c[0x0][0x198], RZ ;  /* 0x0000660003047a24 */ /* 0x000fe200078e02ff */
[----:B------:R-:W-:Y:S02]  /*12c0*/  MOV R30, R10 ;  /* 0x0000000a001e7202 */ /* 0x000fe40000000f00 */
[----:B------:R-:W-:Y:S01]  /*12d0*/  @P2 IADD3 R16, R16, 0x1, RZ ;  /* 0x0000000110102810 */ /* 0x000fe20007ffe0ff */
[----:B------:R-:W-:-:S03]  /*12e0*/  IMAD R13, R9, c[0x0][0x19c], R4 ;  /* 0x00006700090d7a24 */ /* 0x000fc600078e0204 */
[----:B------:R-:W-:Y:S01]  /*12f0*/  @!P1 IADD3 R16, -R16, RZ, RZ ;  /* 0x000000ff10109210 */ /* 0x000fe20007ffe1ff */
[----:B------:R-:W-:Y:S01]  /*1300*/  IMAD.IADD R31, R11, 0x1, R13 ;  /* 0x000000010b1f7824 */ /* 0x000fe200078e020d */
[----:B------:R-:W-:-:S04]  /*1310*/  @!P0 LOP3.LUT R16, RZ, c[0x0][0x1c8], RZ, 0x33, !PT ;  /* 0x00007200ff108a12 */ /* 0x000fc800078e33ff */
[----:B------:R-:W-:Y:S01]  /*1320*/  SHF.R.S32.HI R7, RZ, 0x1f, R16 ;  /* 0x0000001fff077819 */ /* 0x000fe20000011410 */
[----:B------:R-:W-:-:S04]  /*1330*/  IMAD.WIDE.U32 R30, R16, c[0x0][0x1b0], R30 ;  /* 0x00006c00101e7a25 */ /* 0x000fc800078e001e */
[----:B------:R-:W-:-:S04]  /*1340*/  IMAD R11, R7, c[0x0][0x1b0], RZ ;  /* 0x00006c00070b7a24 */ /* 0x000fc800078e02ff */
[----:B------:R-:W-:-:S04]  /*1350*/  IMAD R4, R16, c[0x0][0x1b4], R11 ;  /* 0x00006d0010047a24 */ /* 0x000fc800078e020b */
[----:B------:R-:W-:Y:S01]  /*1360*/  IMAD.IADD R4, R31, 0x1, R4 ;  /* 0x000000011f047824 */ /* 0x000fe200078e0204 */
[----:B------:R-:W-:Y:S05]  /*1370*/  @P3 BRA `(.L_x_1092) ;  /* 0x000000a000003947 */ /* 0x000fea0003800000 */
[----:B------:R-:W-:Y:S01]  /*1380*/  SHF.R.S32.HI R10, RZ, 0x1f, R5 ;  /* 0x0000001fff0a7819 */ /* 0x000fe20000011405 */
[----:B------:R-:W-:Y:S01]  /*1390*/  IMAD.WIDE.U32 R14, R5, c[0x0][0x1a0], RZ ;  /* 0x00006800050e7a25 */ /* 0x000fe200078e00ff */
[----:B-----5:R-:W-:-:S03]  /*13a0*/  SHF.R.S32.HI R6, RZ, 0x1f, R0 ;  /* 0x0000001fff067819 */ /* 0x020fc60000011400 */
[----:B------:R-:W-:-:S04]  /*13b0*/  IMAD R10, R10, c[0x0][0x1a0], RZ ;  /* 0x000068000a0a7a24 */ /* 0x000fc800078e02ff */
[----:B------:R-:W-:Y:S02]  /*13c0*/  IMAD R10, R5, c[0x0][0x1a4], R10 ;  /* 0x00006900050a7a24 */ /* 0x000fe400078e020a */
[----:B------:R-:W-:-:S03]  /*13d0*/  IMAD R5, R6, c[0x0][0x188], RZ ;  /* 0x0000620006057a24 */ /* 0x000fc600078e02ff */
[----:B------:R-:W-:Y:S01]  /*13e0*/  IADD3 R15, R15, R10, RZ ;  /* 0x0000000a0f0f7210 */ /* 0x000fe20007ffe0ff */
[----:B------:R-:W-:-:S04]  /*13f0*/  IMAD R5, R0, c[0x0][0x18c], R5 ;  /* 0x0000630000057a24 */ /* 0x000fc800078e0205 */
[----:B------:R-:W-:-:S05]  /*1400*/  IMAD.WIDE.U32 R32, R0, c[0x0][0x188], R14 ;  /* 0x0000620000207a25 */ /* 0x000fca00078e000e */
[----:B------:R-:W-:Y:S02]  /*1410*/  IADD3 R6, R33, R5, RZ ;  /* 0x0000000521067210 */ /* 0x000fe40007ffe0ff */
.L_x_1092:
[----:B------:R-:W-:Y:S01]  /*1420*/  ISETP.NE.AND P0, PT, R8, -0x1, PT ;  /* 0xffffffff0800780c */ /* 0x000fe20003f05270 */
[----:B------:R-:W-:Y:S01]  /*1430*/  IMAD.IADD R229, R2, 0x1, -R141 ;  /* 0x0000000102e57824 */ /* 0x000fe200078e0a8d */
[----:B------:R-:W-:Y:S01]  /*1440*/  SHF.R.S32.HI R14, RZ, 0x1f, R25 ;  /* 0x0000001fff0e7819 */ /* 0x000fe20000011419 */
[----:B------:R-:W-:Y:S01]  /*1450*/  IMAD R7, R7, c[0x0][0x1b8], RZ ;  /* 0x00006e0007077a24 */ /* 0x000fe200078e02ff */
[----:B------:R-:W-:Y:S02]  /*1460*/  BSSY B0, `(.L_x_1094) ;  /* 0x0000062000007945 */ /* 0x000fe40003800000 */
[----:B------:R-:W-:Y:S01]  /*1470*/  LEA.HI R11, R14, R25, RZ, 0x2 ;  /* 0x000000190e0b7211 */ /* 0x000fe200078f10ff */
[----:B------:R-:W-:-:S03]  /*1480*/  IMAD R7, R16, c[0x0][0x1bc], R7 ;  /* 0x00006f0010077a24 */ /* 0x000fc600078e0207 */
[----:B------:R-:W-:Y:S02]  /*1490*/  LOP3.LUT R10, R11, 0xfffffffc, RZ, 0xc0, !PT ;  /* 0xfffffffc0b0a7812 */ /* 0x000fe400078ec0ff */
[----:B------:R-:W-:Y:S01]  /*14a0*/  SHF.R.S32.HI R28, RZ, 0x2, R11 ;  /* 0x00000002ff1c7819 */ /* 0x000fe2000001140b */
[----:B------:R-:W-:Y:S01]  /*14b0*/  @!P0 IMAD.WIDE.U32 R18, R234, c[0x0][0x178], RZ ;  /* 0x00005e00ea128a25 */ /* 0x000fe200078e00ff */
[----:B------:R-:W-:Y:S02]  /*14c0*/  @!P0 SHF.R.S32.HI R5, RZ, 0x1f, R234 ;  /* 0x0000001fff058819 */ /* 0x000fe400000114ea */
[----:B------:R-:W-:Y:S01]  /*14d0*/  SHF.R.S32.HI R29, RZ, 0x1f, R28 ;  /* 0x0000001fff1d7819 */ /* 0x000fe2000001141c */
[----:B------:R-:W-:Y:S02]  /*14e0*/  IMAD.IADD R233, R25, 0x1, -R10 ;  /* 0x0000000119e97824 */ /* 0x000fe400078e0a0a */
[----:B------:R-:W-:Y:S02]  /*14f0*/  @!P0 IMAD R5, R5, c[0x0][0x178], RZ ;  /* 0x00005e0005058a24 */ /* 0x000fe400078e02ff */
[----:B------:R-:W-:-:S02]  /*1500*/  IMAD.SHL.U32 R233, R233, 0x8, RZ ;  /* 0x00000008e9e97824 */ /* 0x000fc400078e00ff */
[----:B------:R-:W-:-:S03]  /*1510*/  @P0 IMAD.WIDE.U32 R22, R8, c[0x0][0x190], RZ ;  /* 0x0000640008160a25 */ /* 0x000fc600078e00ff */
[----:B------:R-:W-:Y:S01]  /*1520*/  SHF.R.S32.HI R13, RZ, 0x1f, R233 ;  /* 0x0000001fff0d7819 */ /* 0x000fe200000114e9 */
[----:B-----5:R-:W-:Y:S01]  /*1530*/  @!P0 IMAD R0, R234, c[0x0][0x17c], R5 ;  /* 0x00005f00ea008a24 */ /* 0x020fe200078e0205 */
[C---:B------:R-:W-:Y:S01]  /*1540*/  IADD3 R30, P2, R233.reuse, R30, RZ ;  /* 0x0000001ee91e7210 */ /* 0x040fe20007f5e0ff */
[----:B------:R-:W-:Y:S01]  /*1550*/  @!P0 IMAD.MOV.U32 R22, RZ, RZ, R18 ;  /* 0x000000ffff168224 */ /* 0x000fe200078e0012 */
[----:B------:R-:W-:Y:S01]  /*1560*/  LEA.HI R5, R14, R25, RZ, 0x3 ;  /* 0x000000190e057211 */ /* 0x000fe200078f18ff */
[----:B------:R-:W-:Y:S01]  /*1570*/  @P0 IMAD R8, R8, c[0x0][0x194], R23 ;  /* 0x0000650008080a24 */ /* 0x000fe200078e0217 */
[----:B------:R-:W-:Y:S01]  /*1580*/  IADD3 R32, P1, R233, R32, RZ ;  /* 0x00000020e9207210 */ /* 0x000fe20007f3e0ff */
[----:B------:R-:W-:Y:S01]  /*1590*/  @!P0 IMAD.IADD R8, R19, 0x1, R0 ;  /* 0x0000000113088824 */ /* 0x000fe200078e0200 */
[----:B------:R-:W-:Y:S01]  /*15a0*/  IADD3 R22, P0, R233, R22, RZ ;  /* 0x00000016e9167210 */ /* 0x000fe20007f1e0ff */
[C---:B------:R-:W-:Y:S01]  /*15b0*/  IMAD.X R31, R13.reuse, 0x1, R4, P2 ;  /* 0x000000010d1f7824 */ /* 0x040fe200010e0604 */
[----:B------:R-:W-:Y:S01]  /*15c0*/  SHF.R.S32.HI R0, RZ, 0x3, R5 ;  /* 0x00000003ff007819 */ /* 0x000fe20000011405 */
[----:B------:R-:W-:Y:S01]  /*15d0*/  IMAD.X R33, R13, 0x1, R6, P1 ;  /* 0x000000010d217824 */ /* 0x000fe200008e0606 */
[----:B------:R-:W-:Y:S01]  /*15e0*/  LOP3.LUT R4, R5, 0xfffffff8, RZ, 0xc0, !PT ;  /* 0xfffffff805047812 */ /* 0x000fe200078ec0ff */
[----:B------:R-:W-:Y:S01]  /*15f0*/  IMAD.X R23, R13, 0x1, R8, P0 ;  /* 0x000000010d177824 */ /* 0x000fe200000e0608 */
[----:B------:R-:W-:Y:S01]  /*1600*/  LEA.HI R15, R5, R0, RZ, 0x1 ;  /* 0x00000000050f7211 */ /* 0x000fe200078f08ff */
[----:B------:R-:W-:Y:S01]  /*1610*/  IMAD.WIDE.U32 R16, R16, c[0x0][0x1b8], R32 ;  /* 0x00006e0010107a25 */ /* 0x000fe200078e0020 */
[----:B------:R-:W-:-:S02]  /*1620*/  SHF.L.U32 R8, R0, 0x6, RZ ;  /* 0x0000000600087819 */ /* 0x000fc400000006ff */
[----:B------:R-:W-:Y:S01]  /*1630*/  LOP3.LUT R15, R15, 0xfffffffe, RZ, 0xc0, !PT ;  /* 0xfffffffe0f0f7812 */ /* 0x000fe200078ec0ff */
[----:B------:R-:W-:Y:S01]  /*1640*/  IMAD.IADD R5, R25, 0x1, -R4 ;  /* 0x0000000119057824 */ /* 0x000fe200078e0a04 */
[----:B------:R-:W-:Y:S01]  /*1650*/  LOP3.LUT R8, R8, 0xc0, RZ, 0xc0, !PT ;  /* 0x000000c008087812 */ /* 0x000fe200078ec0ff */
[----:B------:R-:W-:Y:S01]  /*1660*/  IMAD.IADD R17, R17, 0x1, R7 ;  /* 0x0000000111117824 */ /* 0x000fe200078e0207 */
[----:B------:R-:W-:Y:S01]  /*1670*/  LEA.HI R13, R11, R28, RZ, 0x1 ;  /* 0x0000001c0b0d7211 */ /* 0x000fe200078f08ff */
[----:B------:R-:W-:Y:S01]  /*1680*/  IMAD.IADD R6, R0, 0x1, -R15 ;  /* 0x0000000100067824 */ /* 0x000fe200078e0a0f */
[----:B------:R-:W-:Y:S01]  /*1690*/  LEA.HI R4, R5, R5, RZ, 0x1 ;  /* 0x0000000505047211 */ /* 0x000fe200078f08ff */
[----:B------:R-:W-:Y:S01]  /*16a0*/  IMAD R165, R29, c[0x0][0x198], RZ ;  /* 0x000066001da57a24 */ /* 0x000fe200078e02ff */
[----:B------:R-:W-:Y:S01]  /*16b0*/  LOP3.LUT R10, R8, 0x18, R233, 0xf8, !PT ;  /* 0x00000018080a7812 */ /* 0x000fe200078ef8e9 */
[----:B------:R-:W-:Y:S01]  /*16c0*/  IMAD.WIDE.U32 R30, R28, c[0x0][0x198], R30 ;  /* 0x000066001c1e7a25 */ /* 0x000fe200078e001e */
[----:B------:R-:W-:-:S02]  /*16d0*/  SHF.R.U32.HI R11, RZ, 0x3, R8 ;  /* 0x00000003ff0b7819 */ /* 0x000fc40000011608 */
[----:B------:R-:W-:Y:S01]  /*16e0*/  LOP3.LUT R8, R4, 0xfffffffe, RZ, 0xc0, !PT ;  /* 0xfffffffe04087812 */ /* 0x000fe200078ec0ff */
[----:B------:R-:W-:Y:S01]  /*16f0*/  IMAD R165, R28, c[0x0][0x19c], R165 ;  /* 0x000067001ca57a24 */ /* 0x000fe200078e02a5 */
[CC--:B------:R-:W-:Y:S01]  /*1700*/  LEA.HI R0, R14.reuse, R25.reuse, RZ, 0x5 ;  /* 0x000000190e007211 */ /* 0x0c0fe200078f28ff */
[----:B------:R-:W-:Y:S01]  /*1710*/  IMAD.WIDE R20, R21, 0x40, R28 ;  /* 0x0000004015147825 */ /* 0x000fe200078e021c */
[----:B------:R-:W-:Y:S02]  /*1720*/  LEA.HI R14, R14, R25, RZ, 0x4 ;  /* 0x000000190e0e7211 */ /* 0x000fe400078f20ff */
[----:B------:R-:W-:Y:S01]  /*1730*/  LOP3.LUT R13, R13, 0x7fffffe, RZ, 0xc0, !PT ;  /* 0x07fffffe0d0d7812 */ /* 0x000fe200078ec0ff */
[----:B------:R-:W-:Y:S01]  /*1740*/  IMAD.IADD R5, R5, 0x1, -R8 ;  /* 0x0000000105057824 */ /* 0x000fe200078e0a08 */
[----:B------:R-:W-:Y:S01]  /*1750*/  LOP3.LUT R8, R14, 0xfffffff0, RZ, 0xc0, !PT ;  /* 0xfffffff00e087812 */ /* 0x000fe200078ec0ff */
[----:B------:R-:W-:Y:S01]  /*1760*/  IMAD.IADD R165, R31, 0x1, R165 ;  /* 0x000000011fa57824 */ /* 0x000fe200078e02a5 */
[----:B------:R-:W-:Y:S01]  /*1770*/  SHF.R.S32.HI R27, RZ, 0x5, R0 ;  /* 0x00000005ff1b7819 */ /* 0x000fe20000011400 */
[----:B------:R-:W-:Y:S01]  /*1780*/  IMAD.IADD R232, R28, 0x1, -R13 ;  /* 0x000000011ce87824 */ /* 0x000fe200078e0a0d */
[----:B------:R-:W-:Y:S01]  /*1790*/  LOP3.LUT R11, R10, R11, RZ, 0x3c, !PT ;  /* 0x0000000b0a0b7212 */ /* 0x000fe200078e3cff */
[----:B------:R-:W-:Y:S01]  /*17a0*/  IMAD.IADD R8, R25, 0x1, -R8 ;  /* 0x0000000119087824 */ /* 0x000fe200078e0a08 */
[----:B------:R-:W-:Y:S01]  /*17b0*/  IADD3 R154, P0, R28, R9, RZ ;  /* 0x000000091c9a7210 */ /* 0x000fe20007f1e0ff */
[----:B------:R-:W-:Y:S01]  /*17c0*/  IMAD R232, R27, 0x8, R232 ;  /* 0x000000081be87824 */ /* 0x000fe200078e02e8 */
[----:B------:R-:W-:Y:S01]  /*17d0*/  SHF.R.S32.HI R19, RZ, 0x1f, R12 ;  /* 0x0000001fff137819 */ /* 0x000fe2000001140c */
[----:B------:R-:W-:Y:S01]  /*17e0*/  IMAD.MOV.U32 R164, RZ, RZ, R30 ;  /* 0x000000ffffa47224 */ /* 0x000fe200078e001e */
[----:B------:R-:W-:Y:S01]  /*17f0*/  LEA.HI R9, R8, R8, RZ, 0x1 ;  /* 0x0000000808097211 */ /* 0x000fe200078f08ff */
[----:B------:R-:W-:Y:S01]  /*1800*/  IMAD.U32 R232, R232, 0x20, R11 ;  /* 0x00000020e8e87824 */ /* 0x000fe200078e000b */
[----:B------:R-:W-:Y:S01]  /*1810*/  IADD3.X R3, R29, R3, RZ, P0, !PT ;  /* 0x000000031d037210 */ /* 0x000fe200007fe4ff */
[----:B------:R-:W-:Y:S01]  /*1820*/  IMAD R19, R19, c[0x0][0x1a8], RZ ;  /* 0x00006a0013137a24 */ /* 0x000fe200078e02ff */
[--C-:B------:R-:W-:Y:S01]  /*1830*/  SHF.R.S32.HI R11, RZ, 0x1, R9.reuse ;  /* 0x00000001ff0b7819 */ /* 0x100fe20000011409 */
[----:B------:R-:W-:Y:S01]  /*1840*/  IMAD.SHL.U32 R232, R232, 0x2, RZ ;  /* 0x00000002e8e87824 */ /* 0x000fe200078e00ff */
[----:B------:R-:W-:Y:S01]  /*1850*/  SHF.R.S32.HI R10, RZ, 0x1f, R9 ;  /* 0x0000001fff0a7819 */ /* 0x000fe20000011409 */
[----:B------:R-:W-:Y:S01]  /*1860*/  IMAD R3, R3, c[0x0][0x1a0], RZ ;  /* 0x0000680003037a24 */ /* 0x000fe200078e02ff */
[----:B------:R-:W-:Y:S01]  /*1870*/  ISETP.GE.AND P0, PT, R28, R229, PT ;  /* 0x000000e51c00720c */ /* 0x000fe20003f06270 */
[----:B------:R-:W-:Y:S01]  /*1880*/  IMAD R19, R12, c[0x0][0x1ac], R19 ;  /* 0x00006b000c137a24 */ /* 0x000fe200078e0213 */
[----:B------:R-:W-:Y:S01]  /*1890*/  LEA.HI R10, R10, R11, RZ, 0x2 ;  /* 0x0000000b0a0a7211 */ /* 0x000fe200078f10ff */
[C---:B------:R-:W-:Y:S01]  /*18a0*/  IMAD R157, R154.reuse, c[0x0][0x1a4], R3 ;  /* 0x000069009a9d7a24 */ /* 0x040fe200078e0203 */
[----:B------:R-:W-:Y:S01]  /*18b0*/  MOV R3, 0x10 ;  /* 0x0000001000037802 */ /* 0x000fe20000000f00 */
[----:B------:R-:W-:Y:S01]  /*18c0*/  IMAD.WIDE.U32 R154, R154, c[0x0][0x1a0], R16 ;  /* 0x000068009a9a7a25 */ /* 0x000fe200078e0010 */
[----:B------:R-:W-:-:S02]  /*18d0*/  LOP3.LUT R10, R10, 0xfffffffc, RZ, 0xc0, !PT ;  /* 0xfffffffc0a0a7812 */ /* 0x000fc400078ec0ff */
[----:B------:R-:W-:Y:S01]  /*18e0*/  LOP3.LUT R16, R0, 0xffffffe0, RZ, 0xc0, !PT ;  /* 0xffffffe000107812 */ /* 0x000fe200078ec0ff */
[----:B------:R-:W-:Y:S01]  /*18f0*/  IMAD.WIDE.U32 R12, R12, c[0x0][0x1a8], R22 ;  /* 0x00006a000c0c7a25 */ /* 0x000fe200078e0016 */
[----:B------:R-:W-:-:S03]  /*1900*/  SHF.R.S32.HI R4, RZ, 0x1, R4 ;  /* 0x00000001ff047819 */ /* 0x000fc60000011404 */
[----:B------:R-:W-:Y:S02]  /*1910*/  IMAD.IADD R7, R11, 0x1, -R10 ;  /* 0x000000010b077824 */ /* 0x000fe400078e0a0a */
[----:B------:R-:W-:Y:S02]  /*1920*/  IMAD.IADD R16, R25, 0x1, -R16 ;  /* 0x0000000119107824 */ /* 0x000fe400078e0a10 */
[----:B------:R-:W-:Y:S01]  /*1930*/  IMAD.IADD R19, R13, 0x1, R19 ;  /* 0x000000010d137824 */ /* 0x000fe200078e0213 */
[----:B------:R-:W-:Y:S01]  /*1940*/  LOP3.LUT P1, RZ, R7, 0x2, RZ, 0xc0, !PT ;  /* 0x0000000207ff7812 */ /* 0x000fe2000782c0ff */
[----:B------:R-:W-:-:S03]  /*1950*/  IMAD.IADD R157, R155, 0x1, R157 ;  /* 0x000000019b9d7824 */ /* 0x000fc600078e029d */
[----:B------:R-:W-:Y:S01]  /*1960*/  SEL R3, R3, 0xfffffff0, !P1 ;  /* 0xfffffff003037807 */ /* 0x000fe20004800000 */
        /* <DEDUP_REMOVED lines=17> */
.L_x_1095:
[----:B------:R-:W-:Y:S05]  /*1a80*/  BSYNC B0 ;  /* 0x0000000000007941 */ /* 0x000fea0003800000 */
.L_x_1094:
        /* <DEDUP_REMOVED lines=20> */
.L_x_1097:
[----:B------:R-:W-:Y:S05]  /*1bd0*/  BSYNC B0 ;  /* 0x0000000000007941 */ /* 0x000fea0003800000 */
.L_x_1096:
        /* <DEDUP_REMOVED lines=17> */
.L_x_1099:
[----:B------:R-:W-:Y:S05]  /*1cf0*/  BSYNC B0 ;  /* 0x0000000000007941 */ /* 0x000fea0003800000 */
.L_x_1098:
[----:B------:R-:W-:Y:S01]  /*1d00*/  ISETP.GE.AND P0, PT, R11, R10, PT ;  /* 0x0000000a0b00720c */ /* 0x000fe20003f06270 */
[----:B------:R-:W-:-:S12]  /*1d10*/  BSSY B0, `(.L_x_1100) ;  /* 0x000000f000007945 */ /* 0x000fd80003800000 */
[----:B------:R-:W-:Y:S05]  /*1d20*/  @P0 BRA `(.L_x_1101) ;  /* 0x000000d000000947 */ /* 0x000fea0003800000 */
[----:B------:R-:W-:-:S13]  /*1d30*/  ISETP.GE.AND P0, PT, R233, c[0x0][0x220], PT ;  /* 0x00008800e9007a0c */ /* 0x000fda0003f06270 */
[----:B------:R1:W-:Y:S01]  /*1d40*/  @P0 STS.128 [R232+0x1800], RZ ;  /* 0x001800ffe8000388 */ /* 0x0003e20000000c00 */
[----:B------:R-:W-:Y:S05]  /*1d50*/  @P0 BRA `(.L_x_1101) ;  /* 0x000000a000000947 */ /* 0x000fea0003800000 */
[----:B----4-:R-:W-:Y:S02]  /*1d60*/  IMAD.MOV.U32 R13, RZ, RZ, c[0x0][0x198] ;  /* 0x00006600ff0d7624 */ /* 0x010fe400078e00ff */
[----:B------:R-:W-:-:S03]  /*1d70*/  IMAD.MOV.U32 R12, RZ, RZ, c[0x0][0x19c] ;  /* 0x00006700ff0c7624 */ /* 0x000fc600078e00ff */
        /* <DEDUP_REMOVED lines=8> */
.L_x_1101:
[----:B------:R-:W-:Y:S05]  /*1e00*/  BSYNC B0 ;  /* 0x0000000000007941 */ /* 0x000fea0003800000 */
.L_x_1100:
[----:B--2---:R-:W-:Y:S01]  /*1e10*/  IADD3 R23, R28, 0x40, RZ ;  /* 0x000000401c177810 */ /* 0x004fe20007ffe0ff */
[----:B------:R-:W-:Y:S03]  /*1e20*/  BSSY B0, `(.L_x_1102) ;  /* 0x0000010000007945 */ /* 0x000fe60003800000 */
[----:B------:R-:W-:-:S13]  /*1e30*/  ISETP.GE.AND P0, PT, R23, R10, PT ;  /* 0x0000000a1700720c */ /* 0x000fda0003f06270 */
        /* <DEDUP_REMOVED lines=14> */
.L_x_1103:
[----:B------:R-:W-:Y:S05]  /*1f20*/  BSYNC B0 ;  /* 0x0000000000007941 */ /* 0x000fea0003800000 */
.L_x_1102:
[----:B------:R-:W-:Y:S01]  /*1f30*/  IADD3 R21, R28, 0x60, RZ ;  /* 0x000000601c157810 */ /* 0x000fe20007ffe0ff */
[----:B------:R-:W-:Y:S03]  /*1f40*/  BSSY B0, `(.L_x_1104) ;  /* 0x0000011000007945 */ /* 0x000fe60003800000 */
[----:B------:R-:W-:-:S13]  /*1f50*/  ISETP.GE.AND P0, PT, R21, R10, PT ;  /* 0x0000000a1500720c */ /* 0x000fda0003f06270 */
[----:B------:R-:W-:Y:S05]  /*1f60*/  @P0 BRA `(.L_x_1105) ;  /* 0x000000e000000947 */ /* 0x000fea0003800000 */
[----:B------:R-:W-:-:S13]  /*1f70*/  ISETP.GE.AND P0, PT, R233, c[0x0][0x220], PT ;  /* 0x00008800e9007a0c */ /* 0x000fda0003f06270 */
[----:B------:R1:W-:Y:S01]  /*1f80*/  @P0 STS.128 [R232+0x2800], RZ ;  /* 0x002800ffe8000388 */ /* 0x0003e20000000c00 */
[----:B------:R-:W-:Y:S05]  /*1f90*/  @P0 BRA `(.L_x_1105) ;  /* 0x000000b000000947 */ /* 0x000fea0003800000 */
[----:B----4-:R-:W-:Y:S01]  /*1fa0*/  IMAD.MOV.U32 R12, RZ, RZ, c[0x0][0x198] ;  /* 0x00006600ff0c7624 */ /* 0x010fe200078e00ff */
[----:B------:R-:W-:Y:S02]  /*1fb0*/  ULDC UR4, c[0x0][0x19c] ;  /* 0x0000670000047ab9 */ /* 0x000fe40000000800 */
[----:B------:R-:W-:Y:S01]  /*1fc0*/  UIMAD UR4, UR4, 0x60, URZ ;  /* 0x00000060040478a4 */ /* 0x000fe2000f8e023f */
        /* <DEDUP_REMOVED lines=8> */
.L_x_1105:
[----:B------:R-:W-:Y:S05]  /*2050*/  BSYNC B0 ;  /* 0x0000000000007941 */ /* 0x000fea0003800000 */
.L_x_1104:
[----:B----4-:R-:W-:Y:S01]  /*2060*/  IADD3 R19, R28, 0x80, RZ ;  /* 0x000000801c137810 */ /* 0x010fe20007ffe0ff */
[----:B------:R-:W-:Y:S03]  /*2070*/  BSSY B0, `(.L_x_1106) ;  /* 0x0000010000007945 */ /* 0x000fe60003800000 */
[----:B------:R-:W-:-:S13]  /*2080*/  ISETP.GE.AND P0, PT, R19, R10, PT ;  /* 0x0000000a1300720c */ /* 0x000fda0003f06270 */
[----:B------:R-:W-:Y:S05]  /*2090*/  @P0 BRA `(.L_x_1107) ;  /* 0x000000d000000947 */ /* 0x000fea0003800000 */
[----:B------:R-:W-:-:S13]  /*20a0*/  ISETP.GE.AND P0, PT, R233, c[0x0][0x220], PT ;  /* 0x00008800e9007a0c */ /* 0x000fda0003f06270 */
[----:B------:R4:W-:Y:S01]  /*20b0*/  @P0 STS.128 [R232+0x3000], RZ ;  /* 0x003000ffe8000388 */ /* 0x0009e20000000c00 */
[----:B------:R-:W-:Y:S05]  /*20c0*/  @P0 BRA `(.L_x_1107) ;  /* 0x000000a000000947 */ /* 0x000fea0003800000 */
[----:B------:R-:W-:Y:S02]  /*20d0*/  IMAD.MOV.U32 R13, RZ, RZ, c[0x0][0x198] ;  /* 0x00006600ff0d7624 */ /* 0x000fe400078e00ff */
        /* <DEDUP_REMOVED lines=9> */
.L_x_1107:
[----:B------:R-:W-:Y:S05]  /*2170*/  BSYNC B0 ;  /* 0x0000000000007941 */ /* 0x000fea0003800000 */
.L_x_1106:
[----:B------:R-:W-:Y:S01]  /*2180*/  IADD3 R17, R28, 0xa0, RZ ;  /* 0x000000a01c117810 */ /* 0x000fe20007ffe0ff */
[----:B------:R-:W-:Y:S03]  /*2190*/  BSSY B0, `(.L_x_1108) ;  /* 0x0000011000007945 */ /* 0x000fe60003800000 */
[----:B------:R-:W-:-:S13]  /*21a0*/  ISETP.GE.AND P0, PT, R17, R10, PT ;  /* 0x0000000a1100720c */ /* 0x000fda0003f06270 */
[----:B------:R-:W-:Y:S05]  /*21b0*/  @P0 BRA `(.L_x_1109) ;  /* 0x000000e000000947 */ /* 0x000fea0003800000 */
[----:B------:R-:W-:-:S13]  /*21c0*/  ISETP.GE.AND P0, PT, R233, c[0x0][0x220], PT ;  /* 0x00008800e9007a0c */ /* 0x000fda0003f06270 */
[----:B------:R1:W-:Y:S01]  /*21d0*/  @P0 STS.128 [R232+0x3800], RZ ;  /* 0x003800ffe8000388 */ /* 0x0003e20000000c00 */
[----:B------:R-:W-:Y:S05]  /*21e0*/  @P0 BRA `(.L_x_1109) ;  /* 0x000000b000000947 */ /* 0x000fea0003800000 */
[----:B------:R-:W-:Y:S01]  /*21f0*/  IMAD.MOV.U32 R12, RZ, RZ, c[0x0][0x198] ;  /* 0x00006600ff0c7624 */ /* 0x000fe200078e00ff */
[----:B------:R-:W-:Y:S02]  /*2200*/  ULDC UR4, c[0x0][0x19c] ;  /* 0x0000670000047ab9 */ /* 0x000fe40000000800 */
[----:B------:R-:W-:Y:S01]  /*2210*/  UIMAD UR4, UR4, 0xa0, URZ ;  /* 0x000000a0040478a4 */ /* 0x000fe2000f8e023f */
[----:B------:R-:W-:-:S05]  /*2220*/  IMAD.WIDE.U32 R32, R12, 0xa0, R164 ;  /* 0x000000a00c207825 */ /* 0x000fca00078e00a4 */
[----:B------:R-:W-:Y:S02]  /*2230*/  IADD3 R12, R33, UR4, RZ ;  /* 0x00000004210c7c10 */ /* 0x000fe4000fffe0ff */
[----:B-1----:R-:W-:-:S04]  /*2240*/  LEA R30, P0, R32, c[0x0][0x168], 0x1 ;  /* 0x00005a00201e7a11 */ /* 0x002fc800078008ff */
[----:B------:R-:W-:-:S05]  /*2250*/  LEA.HI.X R31, R32, c[0x0][0x16c], R12, 0x1, P0 ;  /* 0x00005b00201f7a11 */ /* 0x000fca00000f0c0c */
[----:B------:R-:W-:Y:S01]  /*2260*/  @!PT LDS RZ, [RZ] ;  /* 0x00000000fffff984 */ /* 0x000fe20000000800 */
[----:B------:R-:W-:Y:S01]  /*2270*/  @!PT LDS RZ, [RZ] ;  /* 0x00000000fffff984 */ /* 0x000fe20000000800 */
[----:B------:R-:W-:Y:S01]  /*2280*/  @!PT LDS RZ, [RZ] ;  /* 0x00000000fffff984 */ /* 0x000fe20000000800 */
[----:B------:R1:W-:Y:S04]  /*2290*/  LDGSTS.E.BYPASS.LTC128B.128 [R232+0x3800], [R30.64] ;  /* 0x038000001ee87fae */ /* 0x0003e8000b901d46 */
.L_x_1109:
[----:B------:R-:W-:Y:S05]  /*22a0*/  BSYNC B0 ;  /* 0x0000000000007941 */ /* 0x000fea0003800000 */
.L_x_1108:
        /* <DEDUP_REMOVED lines=18> */
.L_x_1111:
[----:B------:R-:W-:Y:S05]  /*23d0*/  BSYNC B0 ;  /* 0x0000000000007941 */ /* 0x000fea0003800000 */
.L_x_1110:
        /* <DEDUP_REMOVED lines=18> */
.L_x_1113:
[----:B------:R-:W-:Y:S05]  /*2500*/  BSYNC B0 ;  /* 0x0000000000007941 */ /* 0x000fea0003800000 */
.L_x_1112:
[----:B------:R-:W0:Y:S01]  /*2510*/  LDGDEPBAR ;  /* 0x00000000000079af */ /* 0x000e220000000000 */
[----:B------:R-:W-:Y:S01]  /*2520*/  ISETP.GE.AND P1, PT, R28, R10, PT ;  /* 0x0000000a1c00720c */ /* 0x000fe20003f26270 */
[----:B------:R-:W-:Y:S01]  /*2530*/  BSSY B0, `(.L_x_1114) ;  /* 0x0000012000007945 */ /* 0x000fe20003800000 */
[----:B------:R-:W-:-:S04]  /*2540*/  LEA R242, P0, R154, c[0x0][0x170], 0x1 ;  /* 0x00005c009af27a11 */ /* 0x000fc800078008ff */
[----:B------:R-:W-:Y:S01]  /*2550*/  LEA.HI.X R243, R154, c[0x0][0x174], R157, 0x1, P0 ;  /* 0x00005d009af37a11 */ /* 0x000fe200000f0c9d */
        /* <DEDUP_REMOVED lines=15> */
.L_x_1115:
[----:B------:R-:W-:Y:S05]  /*2650*/  BSYNC B0 ;  /* 0x0000000000007941 */ /* 0x000fea0003800000 */
.L_x_1114:
        /* <DEDUP_REMOVED lines=9> */
[----:B------:R-:W-:-:S04]  /*26f0*/  LEA R28, P0, R11, R242, 0x6 ;  /* 0x000000f20b1c7211 */ /* 0x000fc800078030ff */
[----:B------:R-:W-:-:S05]  /*2700*/  LEA.HI.X R29, R11, R243, R12, 0x6, P0 ;  /* 0x000000f30b1d7211 */ /* 0x000fca00000f340c */
[----:B------:R-:W-:Y:S01]  /*2710*/  @!PT LDS RZ, [RZ] ;  /* 0x00000000fffff984 */ /* 0x000fe20000000800 */
[----:B------:R-:W-:Y:S01]  /*2720*/  @!PT LDS RZ, [RZ] ;  /* 0x00000000fffff984 */ /* 0x000fe20000000800 */
[----:B------:R-:W-:Y:S01]  /*2730*/  @!PT LDS RZ, [RZ] ;  /* 0x00000000fffff984 */ /* 0x000fe20000000800 */
[----:B------:R1:W-:Y:S04]  /*2740*/  LDGSTS.E.BYPASS.LTC128B.128 [R232+0x5800], [R28.64] ;  /* 0x058000001ce87fae */ /* 0x0003e8000b901d46 */
.L_x_1117:
[----:B------:R-:W-:Y:S05]  /*2750*/  BSYNC B0 ;  /* 0x0000000000007941 */ /* 0x000fea0003800000 */
.L_x_1116:
        /* <DEDUP_REMOVED lines=15> */
.L_x_1119:
[----:B------:R-:W-:Y:S05]  /*2850*/  BSYNC B0 ;  /* 0x0000000000007941 */ /* 0x000fea0003800000 */
.L_x_1118:
        /* <DEDUP_REMOVED lines=16> */
.L_x_1121:
[----:B------:R-:W-:Y:S05]  /*2960*/  BSYNC B0 ;  /* 0x0000000000007941 */ /* 0x000fea0003800000 */
.L_x_1120:
        /* <DEDUP_REMOVED lines=15> */
.L_x_1123:
[----:B------:R-:W-:Y:S05]  /*2a60*/  BSYNC B0 ;  /* 0x0000000000007941 */ /* 0x000fea0003800000 */
.L_x_1122:
        /* <DEDUP_REMOVED lines=16> */
.L_x_1125:
[----:B------:R-:W-:Y:S05]  /*2b70*/  BSYNC B0 ;  /* 0x0000000000007941 */ /* 0x000fea0003800000 */
.L_x_1124:
        /* <DEDUP_REMOVED lines=16> */
.L_x_1127:
[----:B------:R-:W-:Y:S05]  /*2c80*/  BSYNC B0 ;  /* 0x0000000000007941 */ /* 0x000fea0003800000 */
.L_x_1126:
[----:B------:R-:W-:Y:S01]  /*2c90*/  ISETP.GE.AND P0, PT, R13, R10, PT ;  /* 0x0000000a0d00720c */ /* 0x000fe20003f06270 */
[----:B------:R-:W-:Y:S01]  /*2ca0*/  BSSY B0, `(.L_x_1128) ;  /* 0x0000013000007945 */ /* 0x000fe20003800000 */
[----:B------:R-:W-:Y:S02]  /*2cb0*/  SHF.R.S32.HI R11, RZ, 0x1f, R16 ;  /* 0x0000001fff0b7819 */ /* 0x000fe40000011410 */
[----:B------:R-:W-:Y:S02]  /*2cc0*/  SHF.R.S32.HI R14, RZ, 0x4, R14 ;  /* 0x00000004ff0e7819 */ /* 0x000fe4000001140e */
[----:B------:R-:W-:-:S04]  /*2cd0*/  LEA.HI R24, R11, R16, RZ, 0x2 ;  /* 0x000000100b187211 */ /* 0x000fc800078f10ff */
[----:B------:R-:W-:-:S03]  /*2ce0*/  SHF.R.S32.HI R24, RZ, 0x2, R24 ;  /* 0x00000002ff187819 */ /* 0x000fc60000011418 */
        /* <DEDUP_REMOVED lines=14> */
.L_x_1129:
[----:B------:R-:W-:Y:S05]  /*2dd0*/  BSYNC B0 ;  /* 0x0000000000007941 */ /* 0x000fea0003800000 */
.L_x_1128:
[----:B-1----:R-:W-:Y:S01]  /*2de0*/  LEA.HI R11, R14, R14, RZ, 0x1 ;  /* 0x0000000e0e0b7211 */ /* 0x002fe200078f08ff */
[----:B------:R-:W-:Y:S01]  /*2df0*/  IMAD.SHL.U32 R136, R7, 0x40, RZ ;  /* 0x0000004007887824 */ /* 0x000fe200078e00ff */
[----:B------:R-:W-:Y:S01]  /*2e00*/  LOP3.LUT R139, R9, 0x7fffffe, RZ, 0xc0, !PT ;  /* 0x07fffffe098b7812 */ /* 0x000fe200078ec0ff */
[----:B------:R-:W-:Y:S01]  /*2e10*/  IMAD.SHL.U32 R6, R6, 0x8, RZ ;  /* 0x0000000806067824 */ /* 0x000fe200078e00ff */
[----:B------:R-:W-:Y:S01]  /*2e20*/  SHF.R.S32.HI R9, RZ, 0x1f, R8 ;  /* 0x0000001fff097819 */ /* 0x000fe20000011408 */
[----:B------:R-:W-:Y:S01]  /*2e30*/  IMAD.SHL.U32 R158, R25, 0x2, RZ ;  /* 0x00000002199e7824 */ /* 0x000fe200078e00ff */
[----:B------:R-:W-:Y:S01]  /*2e40*/  LOP3.LUT R11, R11, 0xfffffffe, RZ, 0xc0, !PT ;  /* 0xfffffffe0b0b7812 */ /* 0x000fe200078ec0ff */
[----:B------:R-:W-:Y:S01]  /*2e50*/  IMAD.IADD R139, R8, 0x1, -R139 ;  /* 0x00000001088b7824 */ /* 0x000fe200078e0a8b */
[----:B------:R-:W-:Y:S01]  /*2e60*/  LEA.HI R138, R9, R8, RZ, 0x3 ;  /* 0x00000008098a7211 */ /* 0x000fe200078f18ff */
[----:B------:R-:W-:Y:S01]  /*2e70*/  IMAD.SHL.U32 R9, R4, 0x40, RZ ;  /* 0x0000004004097824 */ /* 0x000fe200078e00ff */
[----:B------:R-:W-:Y:S01]  /*2e80*/  LOP3.LUT R136, R136, 0xc0, RZ, 0xc0, !PT ;  /* 0x000000c088887812 */ /* 0x000fe200078ec0ff */
[----:B------:R-:W-:Y:S01]  /*2e90*/  IMAD.IADD R8, R14, 0x1, -R11 ;  /* 0x000000010e087824 */ /* 0x000fe200078e0a0b */
[----:B------:R-:W-:Y:S01]  /*2ea0*/  LOP3.LUT P0, RZ, R4, 0x2, RZ, 0xc0, !PT ;  /* 0x0000000204ff7812 */ /* 0x000fe2000780c0ff */
[----:B------:R-:W-:Y:S01]  /*2eb0*/  IMAD.SHL.U32 R138, R138, 0x20, RZ ;  /* 0x000000208a8a7824 */ /* 0x000fe200078e00ff */
[----:B------:R-:W-:Y:S01]  /*2ec0*/  LOP3.LUT R7, R9, 0xc0, RZ, 0xc0, !PT ;  /* 0x000000c009077812 */ /* 0x000fe200078ec0ff */
[C---:B------:R-:W-:Y:S01]  /*2ed0*/  IMAD.SHL.U32 R9, R8.reuse, 0x8, RZ ;  /* 0x0000000808097824 */ /* 0x040fe200078e00ff */
[----:B------:R-:W0:Y:S01]  /*2ee0*/  LDGDEPBAR ;  /* 0x00000000000079af */ /* 0x000e220000000000 */
[----:B------:R-:W-:Y:S01]  /*2ef0*/  IMAD R5, R8, 0x8, R5 ;  /* 0x0000000808057824 */ /* 0x000fe200078e0205 */
[----:B------:R-:W-:-:S02]  /*2f00*/  LOP3.LUT R138, R138, 0xffffff00, RZ, 0xc0, !PT ;  /* 0xffffff008a8a7812 */ /* 0x000fc400078ec0ff */
[----:B------:R-:W-:Y:S02]  /*2f10*/  LOP3.LUT R10, R7, 0x8, R6, 0xf8, !PT ;  /* 0x00000008070a7812 */ /* 0x000fe400078ef806 */
[----:B------:R-:W-:Y:S01]  /*2f20*/  LOP3.LUT R9, R136, 0x8, R9, 0xf8, !PT ;  /* 0x0000000888097812 */ /* 0x000fe200078ef809 */
[C---:B------:R-:W-:Y:S01]  /*2f30*/  IMAD R6, R27.reuse, 0x200, R138 ;  /* 0x000002001b067824 */ /* 0x040fe200078e028a */
[----:B------:R-:W-:Y:S01]  /*2f40*/  SHF.R.U32.HI R7, RZ, 0x3, R7 ;  /* 0x00000003ff077819 */ /* 0x000fe20000011607 */
[----:B------:R-:W-:Y:S01]  /*2f50*/  IMAD R27, R27, 0x10, R141 ;  /* 0x000000101b1b7824 */ /* 0x000fe200078e028d */
[----:B------:R-:W-:Y:S02]  /*2f60*/  SHF.R.U32.HI R136, RZ, 0x3, R136 ;  /* 0x00000003ff887819 */ /* 0x000fe40000011688 */
[----:B------:R-:W-:Y:S01]  /*2f70*/  LOP3.LUT R10, R10, R7, RZ, 0x3c, !PT ;  /* 0x000000070a0a7212 */ /* 0x000fe200078e3cff */
[----:B------:R-:W-:Y:S01]  /*2f80*/  IMAD R7, R139, 0x20, R6 ;  /* 0x000000208b077824 */ /* 0x000fe200078e0206 */
[----:B------:R-:W-:Y:S01]  /*2f90*/  LOP3.LUT R136, R9, R136, RZ, 0x3c, !PT ;  /* 0x0000008809887212 */ /* 0x000fe200078e3cff */
[----:B------:R-:W-:Y:S01]  /*2fa0*/  IMAD R139, R139, 0x20, R138 ;  /* 0x000000208b8b7824 */ /* 0x000fe200078e028a */
[----:B------:R-:W-:Y:S01]  /*2fb0*/  IADD3 R24, R27, 0x1, R24 ;  /* 0x000000011b187810 */ /* 0x000fe20007ffe018 */
[----:B------:R-:W-:-:S02]  /*2fc0*/  IMAD.U32 R226, R5, 0x20, R10 ;  /* 0x0000002005e27824 */ /* 0x000fc400078e000a */
[----:B------:R-:W-:Y:S01]  /*2fd0*/  IMAD.IADD R228, R136, 0x1, R7 ;  /* 0x0000000188e47824 */ /* 0x000fe200078e0207 */
[----:B------:R-:W-:Y:S01]  /*2fe0*/  IADD3 R2, R137, R24, -R2 ;  /* 0x0000001889027210 */ /* 0x000fe20007ffe802 */
[----:B------:R-:W-:Y:S02]  /*2ff0*/  IMAD.SHL.U32 R226, R226, 0x2, RZ ;  /* 0x00000002e2e27824 */ /* 0x000fe400078e00ff */
[----:B------:R-:W-:-:S03]  /*3000*/  IMAD.SHL.U32 R228, R228, 0x2, RZ ;  /* 0x00000002e4e47824 */ /* 0x000fc600078e00ff */
[----:B------:R-:W-:Y:S01]  /*3010*/  LDSM.16.M88.4 R12, [R226+0x1000] ;  /* 0x00100000e20c783b */ /* 0x000fe20000000200 */
[C---:B------:R-:W-:Y:S01]  /*3020*/  IADD3 R4, R226.reuse, 0x1000, RZ ;  /* 0x00001000e2047810 */ /* 0x040fe20007ffe0ff */
[----:B------:R-:W-:Y:S01]  /*3030*/  IMAD R227, R3, 0x2, R228 ;  /* 0x0000000203e37824 */ /* 0x000fe200078e02e4 */
[----:B------:R-:W-:Y:S01]  /*3040*/  IADD3 R225, R226, 0x1020, RZ ;  /* 0x00001020e2e17810 */ /* 0x000fe20007ffe0ff */
[----:B------:R-:W1:Y:S01]  /*3050*/  LDSM.16.M88.4 R20, [R228] ;  /* 0x00000000e414783b */ /* 0x000e620000000200 */
[----:B------:R-:W-:-:S03]  /*3060*/  @P0 IADD3 R225, R4, -0x20, RZ ;  /* 0xffffffe004e10810 */ /* 0x000fc60007ffe0ff */
[----:B------:R-:W-:Y:S01]  /*3070*/  LDSM.16.M88.4 R144, [R227] ;  /* 0x00000000e390783b */ /* 0x000fe20000000200 */
[C---:B------:R-:W-:Y:S02]  /*3080*/  IADD3 R222, R225.reuse, 0x400, RZ ;  /* 0x00000400e1de7810 */ /* 0x040fe40007ffe0ff */
[C---:B------:R-:W-:Y:S01]  /*3090*/  IADD3 R221, R225.reuse, 0x800, RZ ;  /* 0x00000800e1dd7810 */ /* 0x040fe20007ffe0ff */
[----:B------:R-:W-:Y:S01]  /*30a0*/  LDSM.16.M88.4 R4, [R225] ;  /* 0x00000000e104783b */ /* 0x000fe20000000200 */
[C---:B------:R-:W-:Y:S02]  /*30b0*/  IADD3 R220, R225.reuse, 0xc00, RZ ;  /* 0x00000c00e1dc7810 */ /* 0x040fe40007ffe0ff */
[C---:B------:R-:W-:Y:S01]  /*30c0*/  IADD3 R219, R225.reuse, 0x1000, RZ ;  /* 0x00001000e1db7810 */ /* 0x040fe20007ffe0ff */
[----:B------:R-:W5:Y:S01]  /*30d0*/  LDSM.16.M88.4 R132, [R226+0x1400] ;  /* 0x00140000e284783b */ /* 0x000f620000000200 */
[C---:B------:R-:W-:Y:S02]  /*30e0*/  IADD3 R218, R225.reuse, 0x1400, RZ ;  /* 0x00001400e1da7810 */ /* 0x040fe40007ffe0ff */
[C---:B------:R-:W-:Y:S01]  /*30f0*/  IADD3 R217, R225.reuse, 0x1800, RZ ;  /* 0x00001800e1d97810 */ /* 0x040fe20007ffe0ff */
[----:B------:R-:W2:Y:S01]  /*3100*/  LDSM.16.M88.4 R148, [R225+0x400] ;  /* 0x00040000e194783b */ /* 0x000ea20000000200 */
[----:B------:R-:W-:-:S02]  /*3110*/  IADD3 R216, R225, 0x1c00, RZ ;  /* 0x00001c00e1d87810 */ /* 0x000fc40007ffe0ff */
[C---:B------:R-:W-:Y:S01]  /*3120*/  IADD3 R215, R225.reuse, 0x2000, RZ ;  /* 0x00002000e1d77810 */ /* 0x040fe20007ffe0ff */
[----:B------:R-:W3:Y:S01]  /*3130*/  LDSM.16.M88.4 R124, [R226+0x1800] ;  /* 0x00180000e27c783b */ /* 0x000ee20000000200 */
[C---:B------:R-:W-:Y:S02]  /*3140*/  IADD3 R214, R225.reuse, 0x2400, RZ ;  /* 0x00002400e1d67810 */ /* 0x040fe40007ffe0ff */
[C---:B------:R-:W-:Y:S01]  /*3150*/  IADD3 R213, R225.reuse, 0x2800, RZ ;  /* 0x00002800e1d57810 */ /* 0x040fe20007ffe0ff */
[----:B------:R-:W4:Y:S01]  /*3160*/  LDSM.16.M88.4 R116, [R226+0x1c00] ;  /* 0x001c0000e274783b */ /* 0x000f220000000200 */
[C---:B------:R-:W-:Y:S02]  /*3170*/  IADD3 R212, R225.reuse, 0x2c00, RZ ;  /* 0x00002c00e1d47810 */ /* 0x040fe40007ffe0ff */
[C---:B------:R-:W-:Y:S01]  /*3180*/  IADD3 R211, R225.reuse, 0x3000, RZ ;  /* 0x00003000e1d37810 */ /* 0x040fe20007ffe0ff */
[----:B------:R-:W2:Y:S01]  /*3190*/  LDSM.16.M88.4 R108, [R226+0x2000] ;  /* 0x00200000e26c783b */ /* 0x000ea20000000200 */
[----:B------:R-:W-:-:S02]  /*31a0*/  IADD3 R210, R225, 0x3400, RZ ;  /* 0x00003400e1d27810 */ /* 0x000fc40007ffe0ff */
[C---:B------:R-:W-:Y:S01]  /*31b0*/  IADD3 R209, R225.reuse, 0x3800, RZ ;  /* 0x00003800e1d17810 */ /* 0x040fe20007ffe0ff */
[----:B------:R-:W-:Y:S01]  /*31c0*/  LDSM.16.M88.4 R100, [R226+0x2400] ;  /* 0x00240000e264783b */ /* 0x000fe20000000200 */
[----:B------:R-:W-:-:S03]  /*31d0*/  IADD3 R208, R225, 0x3c00, RZ ;  /* 0x00003c00e1d07810 */ /* 0x000fc60007ffe0ff */
[----:B------:R-:W-:Y:S01]  /*31e0*/  LDSM.16.M88.4 R92, [R226+0x2800] ;  /* 0x00280000e25c783b */ /* 0x000fe20000000200 */
[C---:B-1----:R-:W-:Y:S03]  /*31f0*/  HMMA.16816.F32.BF16 R16, R20.reuse, R12, RZ ;  /* 0x0000000c1410723c */ /* 0x042fe600000418ff */
[----:B------:R-:W-:Y:S04]  /*3200*/  LDSM.16.M88.4 R84, [R226+0x2c00] ;  /* 0x002c0000e254783b */ /* 0x000fe80000000200 */
[----:B------:R-:W-:Y:S01]  /*3210*/  LDSM.16.M88.4 R76, [R226+0x3000] ;  /* 0x00300000e24c783b */ /* 0x000fe20000000200 */
[C---:B------:R-:W-:Y:S03]  /*3220*/  HMMA.16816.F32.BF16 R12, R20.reuse, R14, RZ ;  /* 0x0000000e140c723c */ /* 0x040fe600000418ff */
[----:B------:R-:W-:Y:S04]  /*3230*/  LDSM.16.M88.4 R68, [R226+0x3400] ;  /* 0x00340000e244783b */ /* 0x000fe80000000200 */
[----:B------:R-:W-:Y:S01]  /*3240*/  LDSM.16.M88.4 R60, [R226+0x3800] ;  /* 0x00380000e23c783b */ /* 0x000fe20000000200 */
[----:B-----5:R-:W-:Y:S03]  /*3250*/  HMMA.16816.F32.BF16 R8, R20, R132, RZ ;  /* 0x000000841408723c */ /* 0x020fe600000418ff */
[----:B------:R-:W-:Y:S04]  /*3260*/  LDSM.16.M88.4 R52, [R226+0x3c00] ;  /* 0x003c0000e234783b */ /* 0x000fe80000000200 */
[----:B------:R-:W-:Y:S01]  /*3270*/  LDSM.16.M88.4 R44, [R226+0x4000] ;  /* 0x00400000e22c783b */ /* 0x000fe20000000200 */
[C---:B------:R-:W-:Y:S03]  /*3280*/  HMMA.16816.F32.BF16 R16, R144.reuse, R4, R16 ;  /* 0x000000049010723c */ /* 0x040fe60000041810 */
[----:B------:R-:W-:Y:S04]  /*3290*/  LDSM.16.M88.4 R36, [R226+0x4400] ;  /* 0x00440000e224783b */ /* 0x000fe80000000200 */
[----:B------:R-:W-:Y:S01]  /*32a0*/  LDSM.16.M88.4 R28, [R226+0x4800] ;  /* 0x00480000e21c783b */ /* 0x000fe20000000200 */
[C---:B------:R-:W-:Y:S03]  /*32b0*/  HMMA.16816.F32.BF16 R12, R144.reuse, R6, R12 ;  /* 0x00000006900c723c */ /* 0x040fe6000004180c */
[----:B------:R-:W1:Y:S04]  /*32c0*/  LDSM.16.M88.4 R4, [R226+0x4c00] ;  /* 0x004c0000e204783b */ /* 0x000e680000000200 */
[----:B------:R-:W5:Y:S01]  /*32d0*/  LDSM.16.M88.4 R140, [R225+0x800] ;  /* 0x00080000e18c783b */ /* 0x000f620000000200 */
[----:B--2---:R-:W-:Y:S08]  /*32e0*/  HMMA.16816.F32.BF16 R8, R144, R148, R8 ;  /* 0x000000949008723c */ /* 0x004ff00000041808 */
[C---:B------:R-:W-:Y:S08]  /*32f0*/  HMMA.16816.F32.BF16 R132, R20.reuse, R134, RZ ;  /* 0x000000861484723c */ /* 0x040ff000000418ff */
[C---:B---3--:R-:W-:Y:S08]  /*3300*/  HMMA.16816.F32.BF16 R128, R20.reuse, R124, RZ ;  /* 0x0000007c1480723c */ /* 0x048ff000000418ff */
[C---:B----4-:R-:W-:Y:S08]  /*3310*/  HMMA.16816.F32.BF16 R120, R20.reuse, R116, RZ ;  /* 0x000000741478723c */ /* 0x050ff000000418ff */
[C---:B------:R-:W-:Y:S08]  /*3320*/  HMMA.16816.F32.BF16 R112, R20.reuse, R108, RZ ;  /* 0x0000006c1470723c */ /* 0x040ff000000418ff */
[C---:B-1----:R-:W-:Y:S07]  /*3330*/  HMMA.16816.F32.BF16 R24, R20.reuse, R4, RZ ;  /* 0x000000041418723c */ /* 0x042fee00000418ff */
[----:B------:R-:W-:Y:S01]  /*3340*/  IADD3 R4, R2, c[0x0][0x2e8], RZ ;  /* 0x0000ba0002047a10 */ /* 0x000fe20007ffe0ff */
[----:B------:R-:W-:Y:S01]  /*3350*/  HMMA.16816.F32.BF16 R104, R20, R100, RZ ;  /* 0x000000641468723c */ /* 0x000fe200000418ff */
[----:B------:R-:W-:-:S02]  /*3360*/  LOP3.LUT R5, R158, 0x6, RZ, 0xc0, !PT ;  /* 0x000000069e057812 */ /* 0x000fc400078ec0ff */
[C---:B------:R-:W-:Y:S02]  /*3370*/  IADD3 R166, R4.reuse, 0x8, RZ ;  /* 0x0000000804a67810 */ /* 0x040fe40007ffe0ff */
[-C--:B------:R-:W-:Y:S01]  /*3380*/  IMNMX R167, R4, R137.reuse, PT ;  /* 0x0000008904a77217 */ /* 0x080fe20003800200 */
[----:B------:R-:W-:Y:S01]  /*3390*/  IMAD.IADD R2, R0, 0x1, R5 ;  /* 0x0000000100027824 */ /* 0x000fe200078e0205 */
[----:B------:R-:W-:Y:S01]  /*33a0*/  IMNMX R166, R166, R137, PT ;  /* 0x00000089a6a67217 */ /* 0x000fe20003800200 */
[----:B------:R-:W-:Y:S01]  /*33b0*/  HMMA.16816.F32.BF16 R96, R20, R92, RZ ;  /* 0x0000005c1460723c */ /* 0x000fe200000418ff */
[----:B------:R-:W-:Y:S02]  /*33c0*/  IMAD.IADD R4, R136, 0x1, R139 ;  /* 0x0000000188047824 */ /* 0x000fe400078e028b */
[C---:B------:R-:W-:Y:S01]  /*33d0*/  ISETP.GE.AND P0, PT, R2.reuse, R166, PT ;  /* 0x000000a60200720c */ /* 0x040fe20003f06270 */
[----:B------:R-:W1:Y:S01]  /*33e0*/  LDSM.16.M88.4 R136, [R225+0xc00] ;  /* 0x000c0000e188783b */ /* 0x000e620000000200 */
[----:B------:R-:W-:-:S02]  /*33f0*/  IADD3 R5, R2, 0x8, RZ ;  /* 0x0000000802057810 */ /* 0x000fc40007ffe0ff */
[----:B------:R-:W-:Y:S01]  /*3400*/  IADD3 R148, R2, 0x11, RZ ;  /* 0x0000001102947810 */ /* 0x000fe20007ffe0ff */
[C---:B------:R-:W-:Y:S01]  /*3410*/  HMMA.16816.F32.BF16 R88, R20.reuse, R84, RZ ;  /* 0x000000541458723c */ /* 0x040fe200000418ff */
[C---:B------:R-:W-:Y:S02]  /*3420*/  ISETP.GE.AND P4, PT, R5.reuse, R167, PT ;  /* 0x000000a70500720c */ /* 0x040fe40003f86270 */
[----:B------:R-:W-:Y:S02]  /*3430*/  ISETP.GE.AND P1, PT, R5, R166, PT ;  /* 0x000000a60500720c */ /* 0x000fe40003f26270 */
[----:B------:R-:W-:Y:S02]  /*3440*/  FSEL R5, R12, -INF , !P4 ;  /* 0xff8000000c057808 */ /* 0x000fe40006000000 */
[C---:B------:R-:W-:Y:S01]  /*3450*/  IADD3 R12, R2.reuse, 0x18, RZ ;  /* 0x00000018020c7810 */ /* 0x040fe20007ffe0ff */
        /* <DEDUP_REMOVED lines=20> */
[----:B------:R-:W-:Y:S07]  /*35a0*/  HMMA.16816.F32.BF16 R20, R20, R6, RZ ;  /* 0x000000061414723c */ /* 0x000fee00000418ff */
[C---:B------:R-:W-:Y:S01]  /*35b0*/  IADD3 R6, R2.reuse, 0x1, RZ ;  /* 0x0000000102067810 */ /* 0x040fe20007ffe0ff */
[----:B------:R-:W-:Y:S01]  /*35c0*/  HMMA.16816.F32.BF16 R132, R144, R150, R132 ;  /* 0x000000969084723c */ /* 0x000fe20000041884 */
[----:B------:R-:W-:-:S02]  /*35d0*/  IADD3 R7, R2, 0x9, RZ ;  /* 0x0000000902077810 */ /* 0x000fc40007ffe0ff */
[CC--:B------:R-:W-:Y:S02]  /*35e0*/  ISETP.GE.AND P2, PT, R6.reuse, R167.reuse, PT ;  /* 0x000000a70600720c */ /* 0x0c0fe40003f46270 */
[-C--:B------:R-:W-:Y:S02]  /*35f0*/  ISETP.GE.AND P5, PT, R6, R166.reuse, PT ;  /* 0x000000a60600720c */ /* 0x080fe40003fa6270 */
[----:B------:R-:W-:Y:S01]  /*3600*/  FSEL R6, R18, -INF , !P0 ;  /* 0xff80000012067808 */ /* 0x000fe20004000000 */
[----:B-----5:R-:W-:Y:S01]  /*3610*/  HMMA.16816.F32.BF16 R128, R144, R140, R128 ;  /* 0x0000008c9080723c */ /* 0x020fe20000041880 */
[C---:B------:R-:W-:Y:S02]  /*3620*/  ISETP.GE.AND P3, PT, R7.reuse, R167, PT ;  /* 0x000000a70700720c */ /* 0x040fe40003f66270 */
[----:B------:R-:W-:Y:S02]  /*3630*/  ISETP.GE.AND P0, PT, R7, R166, PT ;  /* 0x000000a60700720c */ /* 0x000fe40003f06270 */
[----:B------:R-:W-:-:S02]  /*3640*/  IADD3 R7, R2, 0x10, RZ ;  /* 0x0000001002077810 */ /* 0x000fc40007ffe0ff */
[----:B------:R-:W-:Y:S01]  /*3650*/  FSEL R17, R17, -INF , !P2 ;  /* 0xff80000011117808 */ /* 0x000fe20005000000 */
[C---:B------:R-:W-:Y:S01]  /*3660*/  HMMA.16816.F32.BF16 R124, R144.reuse, R142, R124 ;  /* 0x0000008e907c723c */ /* 0x040fe2000004187c */
[C---:B------:R-:W-:Y:S02]  /*3670*/  ISETP.GE.AND P2, PT, R7.reuse, R167, PT ;  /* 0x000000a70700720c */ /* 0x040fe40003f46270 */
[----:B------:R-:W-:Y:S02]  /*3680*/  ISETP.GE.AND P4, PT, R7, R166, PT ;  /* 0x000000a60700720c */ /* 0x000fe40003f86270 */
[----:B------:R-:W-:Y:S02]  /*3690*/  FSEL R198, R15, -INF , !P0 ;  /* 0xff8000000fc67808 */ /* 0x000fe40004000000 */
[----:B------:R-:W-:Y:S01]  /*36a0*/  FSEL R149, R8, -INF , !P2 ;  /* 0xff80000008957808 */ /* 0x000fe20005000000 */
[----:B-1----:R-:W-:Y:S01]  /*36b0*/  HMMA.16816.F32.BF16 R120, R144, R136, R120 ;  /* 0x000000889078723c */ /* 0x002fe20000041878 */
[----:B------:R-:W-:-:S02]  /*36c0*/  FSEL R18, R14, -INF , !P1 ;  /* 0xff8000000e127808 */ /* 0x000fc40004800000 */
[----:B------:R-:W-:Y:S02]  /*36d0*/  FSEL R7, R13, -INF , !P3 ;  /* 0xff8000000d077808 */ /* 0x000fe40005800000 */
[CC--:B------:R-:W-:Y:S02]  /*36e0*/  ISETP.GE.AND P0, PT, R12.reuse, R167.reuse, PT ;  /* 0x000000a70c00720c */ /* 0x0c0fe40003f06270 */
[-C--:B------:R-:W-:Y:S01]  /*36f0*/  ISETP.GE.AND P2, PT, R12, R166.reuse, PT ;  /* 0x000000a60c00720c */ /* 0x080fe20003f46270 */
[----:B------:R-:W-:Y:S01]  /*3700*/  HMMA.16816.F32.BF16 R116, R144, R138, R116 ;  /* 0x0000008a9074723c */ /* 0x000fe20000041874 */
[----:B------:R-:W1:Y:S01]  /*3710*/  LDSM.16.M88.4 R12, [R225+0x1000] ;  /* 0x00100000e10c783b */ /* 0x000e620000000200 */
[C---:B------:R-:W-:Y:S02]  /*3720*/  ISETP.GE.AND P1, PT, R148.reuse, R167, PT ;  /* 0x000000a79400720c */ /* 0x040fe40003f26270 */
[----:B------:R-:W-:Y:S02]  /*3730*/  ISETP.GE.AND P3, PT, R148, R166, PT ;  /* 0x000000a69400720c */ /* 0x000fe40003f66270 */
[----:B------:R-:W-:-:S02]  /*3740*/  IADD3 R140, R2, 0x19, RZ ;  /* 0x00000019028c7810 */ /* 0x000fc40007ffe0ff */
[----:B------:R-:W-:Y:S02]  /*3750*/  IADD3 R8, R2, 0x20, RZ ;  /* 0x0000002002087810 */ /* 0x000fe40007ffe0ff */
[----:B------:R-:W-:Y:S02]  /*3760*/  FSEL R151, R9, -INF , !P1 ;  /* 0xff80000009977808 */ /* 0x000fe40004800000 */
[----:B------:R-:W-:Y:S02]  /*3770*/  FSEL R238, R11, -INF , !P3 ;  /* 0xff8000000bee7808 */ /* 0x000fe40005800000 */
[----:B------:R-:W-:Y:S02]  /*3780*/  FSEL R143, R132, -INF , !P0 ;  /* 0xff800000848f7808 */ /* 0x000fe40004000000 */
[----:B------:R-:W-:Y:S02]  /*3790*/  FSEL R200, R10, -INF , !P4 ;  /* 0xff8000000ac87808 */ /* 0x000fe40006000000 */
[----:B------:R-:W-:-:S02]  /*37a0*/  ISETP.GE.AND P1, PT, R140, R166, PT ;  /* 0x000000a68c00720c */ /* 0x000fc40003f26270 */
[CC--:B------:R-:W-:Y:S02]  /*37b0*/  ISETP.GE.AND P3, PT, R8.reuse, R167.reuse, PT ;  /* 0x000000a70800720c */ /* 0x0c0fe40003f66270 */
[----:B------:R-:W-:Y:S02]  /*37c0*/  ISETP.GE.AND P0, PT, R8, R166, PT ;  /* 0x000000a60800720c */ /* 0x000fe40003f06270 */
        /* <DEDUP_REMOVED lines=8> */
[----:B------:R-:W-:Y:S01]  /*3850*/  ISETP.GE.AND P4, PT, R9, R166, PT ;  /* 0x000000a60900720c */ /* 0x000fe20003f86270 */
[----:B-1----:R-:W-:Y:S01]  /*3860*/  HMMA.16816.F32.BF16 R112, R144, R12, R112 ;  /* 0x0000000c9070723c */ /* 0x002fe20000041870 */
[----:B------:R-:W-:-:S02]  /*3870*/  ISETP.GE.AND P1, PT, R8, R167, PT ;  /* 0x000000a70800720c */ /* 0x000fc40003f26270 */
[----:B------:R-:W-:Y:S02]  /*3880*/  ISETP.GE.AND P3, PT, R8, R166, PT ;  /* 0x000000a60800720c */ /* 0x000fe40003f66270 */
[----:B------:R-:W1:Y:S01]  /*3890*/  LDSM.16.M88.4 R8, [R225+0x1400] ;  /* 0x00140000e108783b */ /* 0x000e620000000200 */
[----:B------:R-:W-:Y:S02]  /*38a0*/  IADD3 R132, R2, 0x29, RZ ;  /* 0x0000002902847810 */ /* 0x000fe40007ffe0ff */
[----:B------:R-:W-:Y:S01]  /*38b0*/  FSEL R196, R130, -INF , !P0 ;  /* 0xff80000082c47808 */ /* 0x000fe20004000000 */
[----:B------:R-:W-:Y:S01]  /*38c0*/  HMMA.16816.F32.BF16 R108, R144, R14, R108 ;  /* 0x0000000e906c723c */ /* 0x000fe2000004186c */
[C---:B------:R-:W-:Y:S02]  /*38d0*/  IADD3 R128, R2.reuse, 0x30, RZ ;  /* 0x0000003002807810 */ /* 0x040fe40007ffe0ff */
[----:B------:R-:W-:Y:S02]  /*38e0*/  IADD3 R130, R2, 0x31, RZ ;  /* 0x0000003102827810 */ /* 0x000fe40007ffe0ff */
[----:B------:R-:W-:-:S02]  /*38f0*/  FSEL R194, R131, -INF , !P4 ;  /* 0xff80000083c27808 */ /* 0x000fc40006000000 */
[----:B------:R-:W-:Y:S02]  /*3900*/  FSEL R129, R129, -INF , !P2 ;  /* 0xff80000081817808 */ /* 0x000fe40005000000 */
[----:B------:R-:W-:Y:S02]  /*3910*/  FSEL R131, R124, -INF , !P1 ;  /* 0xff8000007c837808 */ /* 0x000fe40004800000 */
[CC--:B------:R-:W-:Y:S02]  /*3920*/  ISETP.GE.AND P0, PT, R132.reuse, R167.reuse, PT ;  /* 0x000000a78400720c */ /* 0x0c0fe40003f06270 */
[----:B------:R-:W-:Y:S02]  /*3930*/  ISETP.GE.AND P2, PT, R132, R166, PT ;  /* 0x000000a68400720c */ /* 0x000fe40003f46270 */
[----:B------:R-:W-:Y:S02]  /*3940*/  ISETP.GE.AND P4, PT, R128, R167, PT ;  /* 0x000000a78000720c */ /* 0x000fe40003f86270 */
[----:B------:R-:W-:-:S02]  /*3950*/  FSEL R192, R126, -INF , !P3 ;  /* 0xff8000007ec07808 */ /* 0x000fc40005800000 */
[----:B------:R-:W-:Y:S02]  /*3960*/  IADD3 R124, R2, 0x38, RZ ;  /* 0x00000038027c7810 */ /* 0x000fe40007ffe0ff */
[----:B------:R-:W-:Y:S02]  /*3970*/  ISETP.GE.AND P1, PT, R128, R166, PT ;  /* 0x000000a68000720c */ /* 0x000fe40003f26270 */
[----:B------:R-:W-:Y:S02]  /*3980*/  ISETP.GE.AND P3, PT, R130, R167, PT ;  /* 0x000000a78200720c */ /* 0x000fe40003f66270 */
[----:B------:R-:W-:Y:S02]  /*3990*/  IADD3 R12, R2, 0x39, RZ ;  /* 0x00000039020c7810 */ /* 0x000fe40007ffe0ff */
[----:B------:R-:W-:Y:S02]  /*39a0*/  FSEL R139, R125, -INF , !P0 ;  /* 0xff8000007d8b7808 */ /* 0x000fe40004000000 */
[----:B------:R-:W-:-:S02]  /*39b0*/  FSEL R190, R127, -INF , !P2 ;  /* 0xff8000007fbe7808 */ /* 0x000fc40005000000 */
[----:B------:R-:W-:Y:S02]  /*39c0*/  FSEL R161, R120, -INF , !P4 ;  /* 0xff80000078a17808 */ /* 0x000fe40006000000 */
[-C--:B------:R-:W-:Y:S02]  /*39d0*/  ISETP.GE.AND P0, PT, R130, R166.reuse, PT ;  /* 0x000000a68200720c */ /* 0x080fe40003f06270 */
[C---:B------:R-:W-:Y:S01]  /*39e0*/  ISETP.GE.AND P2, PT, R124.reuse, R167, PT ;  /* 0x000000a77c00720c */ /* 0x040fe20003f46270 */
[----:B-1----:R-:W-:Y:S01]  /*39f0*/  HMMA.16816.F32.BF16 R104, R144, R8, R104 ;  /* 0x000000089068723c */ /* 0x002fe20000041868 */
[----:B------:R-:W-:Y:S02]  /*3a00*/  ISETP.GE.AND P4, PT, R124, R166, PT ;  /* 0x000000a67c00720c */ /* 0x000fe40003f86270 */
[----:B------:R-:W-:Y:S01]  /*3a10*/  FSEL R188, R122, -INF , !P1 ;  /* 0xff8000007abc7808 */ /* 0x000fe20004800000 */
[----:B------:R-:W1:Y:S01]  /*3a20*/  LDSM.16.M88.4 R124, [R225+0x1800] ;  /* 0x00180000e17c783b */ /* 0x000e620000000200 */
[----:B------:R-:W-:-:S02]  /*3a30*/  FSEL R163, R121, -INF , !P3 ;  /* 0xff80000079a37808 */ /* 0x000fc40005800000 */
[CC--:B------:R-:W-:Y:S01]  /*3a40*/  ISETP.GE.AND P1, PT, R12.reuse, R167.reuse, PT ;  /* 0x000000a70c00720c */ /* 0x0c0fe20003f26270 */
[----:B------:R-:W-:Y:S01]  /*3a50*/  HMMA.16816.F32.BF16 R100, R144, R10, R100 ;  /* 0x0000000a9064723c */ /* 0x000fe20000041864 */
[----:B------:R-:W-:Y:S02]  /*3a60*/  ISETP.GE.AND P3, PT, R12, R166, PT ;  /* 0x000000a60c00720c */ /* 0x000fe40003f66270 */
[----:B------:R-:W-:Y:S02]  /*3a70*/  IADD3 R12, R2, 0x40, RZ ;  /* 0x00000040020c7810 */ /* 0x000fe40007ffe0ff */
[----:B------:R-:W-:Y:S02]  /*3a80*/  FSEL R184, R123, -INF , !P0 ;  /* 0xff8000007bb87808 */ /* 0x000fe40004000000 */
[----:B------:R-:W-:Y:S02]  /*3a90*/  FSEL R123, R116, -INF , !P2 ;  /* 0xff800000747b7808 */ /* 0x000fe40005000000 */
        /* <DEDUP_REMOVED lines=12> */
[----:B------:R-:W2:Y:S01]  /*3b60*/  LDSM.16.M88.4 R12, [R225+0x1c00] ;  /* 0x001c0000e10c783b */ /* 0x000ea20000000200 */
[----:B------:R-:W-:-:S02]  /*3b70*/  IADD3 R8, R2, 0x49, RZ ;  /* 0x0000004902087810 */ /* 0x000fc40007ffe0ff */
[----:B------:R-:W-:Y:S01]  /*3b80*/  FSEL R180, R114, -INF , !P2 ;  /* 0xff80000072b47808 */ /* 0x000fe20005000000 */
[C---:B-1----:R-:W-:Y:S01]  /*3b90*/  HMMA.16816.F32.BF16 R96, R144.reuse, R124, R96 ;  /* 0x0000007c9060723c */ /* 0x042fe20000041860 */
[----:B------:R-:W-:Y:S02]  /*3ba0*/  FSEL R171, R113, -INF , !P4 ;  /* 0xff80000071ab7808 */ /* 0x000fe40006000000 */
[C---:B------:R-:W-:Y:S02]  /*3bb0*/  ISETP.GE.AND P2, PT, R8.reuse, R167, PT ;  /* 0x000000a70800720c */ /* 0x040fe40003f46270 */
[----:B------:R-:W-:Y:S02]  /*3bc0*/  ISETP.GE.AND P4, PT, R8, R166, PT ;  /* 0x000000a60800720c */ /* 0x000fe40003f86270 */
[----:B------:R-:W-:Y:S01]  /*3bd0*/  IADD3 R8, R2, 0x50, RZ ;  /* 0x0000005002087810 */ /* 0x000fe20007ffe0ff */
[----:B------:R-:W-:Y:S01]  /*3be0*/  HMMA.16816.F32.BF16 R92, R144, R126, R92 ;  /* 0x0000007e905c723c */ /* 0x000fe2000004185c */
[----:B------:R-:W-:-:S02]  /*3bf0*/  FSEL R178, R115, -INF , !P1 ;  /* 0xff80000073b27808 */ /* 0x000fc40004800000 */
[----:B------:R-:W-:Y:S02]  /*3c00*/  FSEL R173, R108, -INF , !P3 ;  /* 0xff8000006cad7808 */ /* 0x000fe40005800000 */
        /* <DEDUP_REMOVED lines=11> */
[----:B------:R-:W-:Y:S01]  /*3cc0*/  ISETP.GE.AND P1, PT, R8, R166, PT ;  /* 0x000000a60800720c */ /* 0x000fe20003f26270 */
[C---:B--2---:R-:W-:Y:S01]  /*3cd0*/  HMMA.16816.F32.BF16 R88, R144.reuse, R12, R88 ;  /* 0x0000000c9058723c */ /* 0x044fe20000041858 */
[----:B------:R-:W1:Y:S01]  /*3ce0*/  LDSM.16.M88.4 R8, [R225+0x2000] ;  /* 0x00200000e108783b */ /* 0x000e620000000200 */
[----:B------:R-:W-:Y:S02]  /*3cf0*/  IADD3 R108, R2, 0x59, RZ ;  /* 0x00000059026c7810 */ /* 0x000fe40007ffe0ff */
[----:B------:R-:W-:Y:S02]  /*3d00*/  FSEL R172, R106, -INF , !P3 ;  /* 0xff8000006aac7808 */ /* 0x000fe40005800000 */
[C---:B------:R-:W-:Y:S02]  /*3d10*/  IADD3 R104, R2.reuse, 0x60, RZ ;  /* 0x0000006002687810 */ /* 0x040fe40007ffe0ff */
[----:B------:R-:W-:Y:S01]  /*3d20*/  IADD3 R106, R2, 0x61, RZ ;  /* 0x00000061026a7810 */ /* 0x000fe20007ffe0ff */
[----:B------:R-:W-:Y:S01]  /*3d30*/  HMMA.16816.F32.BF16 R84, R144, R14, R84 ;  /* 0x0000000e9054723c */ /* 0x000fe20000041854 */
[----:B------:R-:W-:-:S02]  /*3d40*/  FSEL R105, R105, -INF , !P0 ;  /* 0xff80000069697808 */ /* 0x000fc40004000000 */
[----:B------:R-:W-:Y:S02]  /*3d50*/  FSEL R168, R107, -INF , !P2 ;  /* 0xff8000006ba87808 */ /* 0x000fe40005000000 */
[----:B------:R-:W-:Y:S02]  /*3d60*/  FSEL R125, R100, -INF , !P4 ;  /* 0xff800000647d7808 */ /* 0x000fe40006000000 */
[----:B------:R-:W-:Y:S02]  /*3d70*/  ISETP.GE.AND P0, PT, R108, R166, PT ;  /* 0x000000a66c00720c */ /* 0x000fe40003f06270 */
[----:B------:R-:W-:Y:S02]  /*3d80*/  ISETP.GE.AND P2, PT, R104, R167, PT ;  /* 0x000000a76800720c */ /* 0x000fe40003f46270 */
[----:B------:R-:W-:Y:S02]  /*3d90*/  FSEL R162, R102, -INF , !P1 ;  /* 0xff80000066a27808 */ /* 0x000fe40004800000 */
[----:B------:R-:W-:-:S02]  /*3da0*/  IADD3 R100, R2, 0x68, RZ ;  /* 0x0000006802647810 */ /* 0x000fc40007ffe0ff */
[-C--:B------:R-:W-:Y:S02]  /*3db0*/  ISETP.GE.AND P3, PT, R108, R167.reuse, PT ;  /* 0x000000a76c00720c */ /* 0x080fe40003f66270 */
[----:B------:R-:W-:Y:S02]  /*3dc0*/  ISETP.GE.AND P4, PT, R104, R166, PT ;  /* 0x000000a66800720c */ /* 0x000fe40003f86270 */
[----:B------:R-:W-:Y:S02]  /*3dd0*/  ISETP.GE.AND P1, PT, R106, R167, PT ;  /* 0x000000a76a00720c */ /* 0x000fe40003f26270 */
[----:B------:R-:W-:Y:S02]  /*3de0*/  IADD3 R12, R2, 0x69, RZ ;  /* 0x00000069020c7810 */ /* 0x000fe40007ffe0ff */
[----:B------:R-:W-:Y:S02]  /*3df0*/  FSEL R170, R103, -INF , !P0 ;  /* 0xff80000067aa7808 */ /* 0x000fe40004000000 */
[----:B------:R-:W-:-:S02]  /*3e00*/  FSEL R179, R96, -INF , !P2 ;  /* 0xff80000060b37808 */ /* 0x000fc40005000000 */
[----:B------:R-:W-:Y:S02]  /*3e10*/  FSEL R175, R101, -INF , !P3 ;  /* 0xff80000065af7808 */ /* 0x000fe40005800000 */
[C---:B------:R-:W-:Y:S02]  /*3e20*/  ISETP.GE.AND P0, PT, R100.reuse, R167, PT ;  /* 0x000000a76400720c */ /* 0x040fe40003f06270 */
[-C--:B------:R-:W-:Y:S01]  /*3e30*/  ISETP.GE.AND P2, PT, R100, R166.reuse, PT ;  /* 0x000000a66400720c */ /* 0x080fe20003f46270 */
[----:B-1----:R-:W-:Y:S01]  /*3e40*/  HMMA.16816.F32.BF16 R80, R144, R8, R80 ;  /* 0x000000089050723c */ /* 0x002fe20000041850 */
[----:B------:R-:W-:Y:S01]  /*3e50*/  FSEL R160, R98, -INF , !P4 ;  /* 0xff80000062a07808 */ /* 0x000fe20006000000 */
[----:B------:R-:W1:Y:S01]  /*3e60*/  LDSM.16.M88.4 R100, [R225+0x2400] ;  /* 0x00240000e164783b */ /* 0x000e620000000200 */
[----:B------:R-:W-:Y:S02]  /*3e70*/  FSEL R181, R97, -INF , !P1 ;  /* 0xff80000061b57808 */ /* 0x000fe40004800000 */
[----:B------:R-:W-:-:S02]  /*3e80*/  ISETP.GE.AND P3, PT, R106, R166, PT ;  /* 0x000000a66a00720c */ /* 0x000fc40003f66270 */
        /* <DEDUP_REMOVED lines=19> */
[----:B------:R-:W-:Y:S01]  /*3fc0*/  IADD3 R8, R2, 0x79, RZ ;  /* 0x0000007902087810 */ /* 0x000fe20007ffe0ff */
[----:B-1----:R-:W-:Y:S01]  /*3fd0*/  HMMA.16816.F32.BF16 R72, R144, R100, R72 ;  /* 0x000000649048723c */ /* 0x002fe20000041848 */
[----:B------:R-:W-:-:S02]  /*3fe0*/  FSEL R142, R90, -INF , !P0 ;  /* 0xff8000005a8e7808 */ /* 0x000fc40004000000 */
[----:B------:R-:W-:Y:S02]  /*3ff0*/  FSEL R189, R89, -INF , !P2 ;  /* 0xff80000059bd7808 */ /* 0x000fe40005000000 */
[C---:B------:R-:W-:Y:S02]  /*4000*/  ISETP.GE.AND P0, PT, R8.reuse, R167, PT ;  /* 0x000000a70800720c */ /* 0x040fe40003f06270 */
[----:B------:R-:W-:Y:S01]  /*4010*/  ISETP.GE.AND P2, PT, R8, R166, PT ;  /* 0x000000a60800720c */ /* 0x000fe20003f46270 */
[----:B------:R-:W-:Y:S01]  /*4020*/  HMMA.16816.F32.BF16 R68, R144, R102, R68 ;  /* 0x000000669044723c */ /* 0x000fe20000041844 */
[----:B------:R-:W-:Y:S02]  /*4030*/  IADD3 R8, R2, 0x80, RZ ;  /* 0x0000008002087810 */ /* 0x000fe40007ffe0ff */
        /* <DEDUP_REMOVED lines=8> */
[----:B------:R-:W-:Y:S02]  /*40c0*/  FSEL R140, R87, -INF , !P2 ;  /* 0xff800000578c7808 */ /* 0x000fe40005000000 */
[----:B------:R-:W-:Y:S02]  /*40d0*/  FSEL R101, R80, -INF , !P4 ;  /* 0xff80000050657808 */ /* 0x000fe40006000000 */
[CC--:B------:R-:W-:Y:S02]  /*40e0*/  ISETP.GE.AND P3, PT, R9.reuse, R167.reuse, PT ;  /* 0x000000a70900720c */ /* 0x0c0fe40003f66270 */
[-C--:B------:R-:W-:Y:S02]  /*40f0*/  ISETP.GE.AND P0, PT, R9, R166.reuse, PT ;  /* 0x000000a60900720c */ /* 0x080fe40003f06270 */
[----:B------:R-:W-:Y:S02]  /*4100*/  IADD3 R84, R2, 0x89, RZ ;  /* 0x0000008902547810 */ /* 0x000fe40007ffe0ff */
[C---:B------:R-:W-:Y:S01]  /*4110*/  ISETP.GE.AND P2, PT, R8.reuse, R167, PT ;  /* 0x000000a70800720c */ /* 0x040fe20003f46270 */
[----:B--2---:R-:W-:Y:S01]  /*4120*/  HMMA.16816.F32.BF16 R60, R144, R14, R60 ;  /* 0x0000000e903c723c */ /* 0x004fe2000004183c */
[----:B------:R-:W-:-:S02]  /*4130*/  ISETP.GE.AND P4, PT, R8, R166, PT ;  /* 0x000000a60800720c */ /* 0x000fc40003f86270 */
[----:B------:R-:W1:Y:S01]  /*4140*/  LDSM.16.M88.4 R8, [R225+0x2c00] ;  /* 0x002c0000e108783b */ /* 0x000e620000000200 */
[----:B------:R-:W-:Y:S02]  /*4150*/  FSEL R134, R82, -INF , !P1 ;  /* 0xff80000052867808 */ /* 0x000fe40004800000 */
[----:B------:R-:W-:Y:S02]  /*4160*/  ISETP.GE.AND P1, PT, R84, R167, PT ;  /* 0x000000a75400720c */ /* 0x000fe40003f26270 */
[----:B------:R-:W-:Y:S02]  /*4170*/  FSEL R197, R81, -INF , !P3 ;  /* 0xff80000051c57808 */ /* 0x000fe40005800000 */
        /* <DEDUP_REMOVED lines=9> */
[-C--:B------:R-:W-:Y:S02]  /*4210*/  ISETP.GE.AND P1, PT, R81, R166.reuse, PT ;  /* 0x000000a65100720c */ /* 0x080fe40003f26270 */
[----:B------:R-:W-:Y:S01]  /*4220*/  HMMA.16816.F32.BF16 R80, R144, R12, R64 ;  /* 0x0000000c9050723c */ /* 0x000fe20000041840 */
[----:B------:R-:W-:Y:S01]  /*4230*/  ISETP.GE.AND P3, PT, R84, R166, PT ;  /* 0x000000a65400720c */ /* 0x000fe20003f66270 */
[----:B------:R-:W2:Y:S01]  /*4240*/  LDSM.16.M88.4 R64, [R225+0x3000] ;  /* 0x00300000e140783b */ /* 0x000ea20000000200 */
[C---:B------:R-:W-:Y:S02]  /*4250*/  IADD3 R76, R2.reuse, 0x98, RZ ;  /* 0x00000098024c7810 */ /* 0x040fe40007ffe0ff */
[----:B------:R-:W-:Y:S02]  /*4260*/  FSEL R128, R79, -INF , !P3 ;  /* 0xff8000004f807808 */ /* 0x000fe40005800000 */
[----:B------:R-:W-:Y:S02]  /*4270*/  IADD3 R12, R2, 0x99, RZ ;  /* 0x00000099020c7810 */ /* 0x000fe40007ffe0ff */
[----:B------:R-:W-:-:S02]  /*4280*/  FSEL R126, R74, -INF , !P2 ;  /* 0xff8000004a7e7808 */ /* 0x000fc40005000000 */
[----:B------:R-:W-:Y:S02]  /*4290*/  FSEL R205, R73, -INF , !P4 ;  /* 0xff80000049cd7808 */ /* 0x000fe40006000000 */
[-C--:B------:R-:W-:Y:S01]  /*42a0*/  ISETP.GE.AND P3, PT, R76, R167.reuse, PT ;  /* 0x000000a74c00720c */ /* 0x080fe20003f66270 */
[C---:B-1----:R-:W-:Y:S01]  /*42b0*/  HMMA.16816.F32.BF16 R56, R144.reuse, R8, R56 ;  /* 0x000000089038723c */ /* 0x042fe20000041838 */
[C---:B------:R-:W-:Y:S02]  /*42c0*/  ISETP.GE.AND P2, PT, R12.reuse, R167, PT ;  /* 0x000000a70c00720c */ /* 0x040fe40003f46270 */
[----:B------:R-:W-:Y:S02]  /*42d0*/  ISETP.GE.AND P4, PT, R12, R166, PT ;  /* 0x000000a60c00720c */ /* 0x000fe40003f86270 */
[----:B------:R-:W-:Y:S02]  /*42e0*/  IADD3 R12, R2, 0xa0, RZ ;  /* 0x000000a0020c7810 */ /* 0x000fe40007ffe0ff */
[----:B------:R-:W-:Y:S01]  /*42f0*/  FSEL R124, R75, -INF , !P1 ;  /* 0xff8000004b7c7808 */ /* 0x000fe20004800000 */
[----:B------:R-:W-:Y:S01]  /*4300*/  HMMA.16816.F32.BF16 R52, R144, R10, R52 ;  /* 0x0000000a9034723c */ /* 0x000fe20000041834 */
[----:B------:R-:W-:-:S02]  /*4310*/  FSEL R223, R68, -INF , !P3 ;  /* 0xff80000044df7808 */ /* 0x000fc40005800000 */
[----:B------:R-:W-:Y:S02]  /*4320*/  FSEL R203, R72, -INF , !P0 ;  /* 0xff80000048cb7808 */ /* 0x000fe40004000000 */
[C---:B------:R-:W-:Y:S02]  /*4330*/  ISETP.GE.AND P1, PT, R12.reuse, R167, PT ;  /* 0x000000a70c00720c */ /* 0x040fe40003f26270 */
[-C--:B------:R-:W-:Y:S02]  /*4340*/  ISETP.GE.AND P3, PT, R12, R166.reuse, PT ;  /* 0x000000a60c00720c */ /* 0x080fe40003f66270 */
[----:B------:R-:W-:Y:S02]  /*4350*/  ISETP.GE.AND P0, PT, R76, R166, PT ;  /* 0x000000a64c00720c */ /* 0x000fe40003f06270 */
[C---:B------:R-:W-:Y:S02]  /*4360*/  IADD3 R13, R2.reuse, 0xa1, RZ ;  /* 0x000000a1020d7810 */ /* 0x040fe40007ffe0ff */
[----:B------:R-:W-:-:S02]  /*4370*/  IADD3 R12, R2, 0xa8, RZ ;  /* 0x000000a8020c7810 */ /* 0x000fc40007ffe0ff */
[----:B------:R-:W-:Y:S02]  /*4380*/  FSEL R120, R70, -INF , !P0 ;  /* 0xff80000046787808 */ /* 0x000fe40004000000 */
[----:B------:R-:W-:Y:S02]  /*4390*/  FSEL R235, R69, -INF , !P2 ;  /* 0xff80000045eb7808 */ /* 0x000fe40005000000 */
[----:B------:R-:W-:Y:S01]  /*43a0*/  FSEL R122, R71, -INF , !P4 ;  /* 0xff800000477a7808 */ /* 0x000fe20006000000 */
[----:B--2---:R-:W-:Y:S01]  /*43b0*/  HMMA.16816.F32.BF16 R48, R144, R64, R48 ;  /* 0x000000409030723c */ /* 0x004fe20000041830 */
[----:B------:R-:W-:Y:S02]  /*43c0*/  FSEL R239, R80, -INF , !P1 ;  /* 0xff80000050ef7808 */ /* 0x000fe40004800000 */
[C---:B------:R-:W-:Y:S02]  /*43d0*/  ISETP.GE.AND P0, PT, R13.reuse, R167, PT ;  /* 0x000000a70d00720c */ /* 0x040fe40003f06270 */
[----:B------:R-:W-:-:S02]  /*43e0*/  ISETP.GE.AND P2, PT, R13, R166, PT ;  /* 0x000000a60d00720c */ /* 0x000fc40003f46270 */
[CC--:B------:R-:W-:Y:S01]  /*43f0*/  ISETP.GE.AND P4, PT, R12.reuse, R167.reuse, PT ;  /* 0x000000a70c00720c */ /* 0x0c0fe20003f86270 */
[----:B------:R-:W-:Y:S01]  /*4400*/  HMMA.16816.F32.BF16 R44, R144, R66, R44 ;  /* 0x00000042902c723c */ /* 0x000fe2000004182c */
[----:B------:R-:W-:Y:S02]  /*4410*/  ISETP.GE.AND P1, PT, R12, R166, PT ;  /* 0x000000a60c00720c */ /* 0x000fe40003f26270 */
[----:B------:R-:W1:Y:S01]  /*4420*/  LDSM.16.M88.4 R12, [R225+0x3400] ;  /* 0x00340000e10c783b */ /* 0x000e620000000200 */
[----:B------:R-:W-:Y:S02]  /*4430*/  IADD3 R8, R2, 0xa9, RZ ;  /* 0x000000a902087810 */ /* 0x000fe40007ffe0ff */
[----:B------:R-:W-:Y:S02]  /*4440*/  FSEL R116, R82, -INF , !P3 ;  /* 0xff80000052747808 */ /* 0x000fe40005800000 */
[----:B------:R-:W-:Y:S02]  /*4450*/  FSEL R241, R81, -INF , !P0 ;  /* 0xff80000051f17808 */ /* 0x000fe40004000000 */
[----:B------:R-:W-:-:S02]  /*4460*/  ISETP.GE.AND P3, PT, R8, R167, PT ;  /* 0x000000a70800720c */ /* 0x000fc40003f66270 */
[-C--:B------:R-:W-:Y:S02]  /*4470*/  ISETP.GE.AND P0, PT, R8, R166.reuse, PT ;  /* 0x000000a60800720c */ /* 0x080fe40003f06270 */
[----:B------:R-:W-:Y:S02]  /*4480*/  IADD3 R8, R2, 0xb0, RZ ;  /* 0x000000b002087810 */ /* 0x000fe40007ffe0ff */
[----:B------:R-:W-:Y:S02]  /*4490*/  FSEL R114, R83, -INF , !P2 ;  /* 0xff80000053727808 */ /* 0x000fe40005000000 */
[----:B------:R-:W-:Y:S02]  /*44a0*/  FSEL R245, R60, -INF , !P4 ;  /* 0xff8000003cf57808 */ /* 0x000fe40006000000 */
[C---:B------:R-:W-:Y:S02]  /*44b0*/  ISETP.GE.AND P2, PT, R8.reuse, R167, PT ;  /* 0x000000a70800720c */ /* 0x040fe40003f46270 */
[----:B------:R-:W-:-:S02]  /*44c0*/  ISETP.GE.AND P4, PT, R8, R166, PT ;  /* 0x000000a60800720c */ /* 0x000fc40003f86270 */
        /* <DEDUP_REMOVED lines=8> */
[----:B------:R-:W-:Y:S02]  /*4550*/  IADD3 R60, R2, 0xb9, RZ ;  /* 0x000000b9023c7810 */ /* 0x000fe40007ffe0ff */
[C---:B------:R-:W-:Y:S02]  /*4560*/  ISETP.GE.AND P0, PT, R8.reuse, R167, PT ;  /* 0x000000a70800720c */ /* 0x040fe40003f06270 */
[----:B------:R-:W-:Y:S02]  /*4570*/  ISETP.GE.AND P2, PT, R8, R166, PT ;  /* 0x000000a60800720c */ /* 0x000fe40003f46270 */
[----:B------:R-:W2:Y:S01]  /*4580*/  LDSM.16.M88.4 R8, [R225+0x3800] ;  /* 0x00380000e108783b */ /* 0x000ea20000000200 */
[----:B------:R-:W-:-:S02]  /*4590*/  FSEL R104, R58, -INF , !P4 ;  /* 0xff8000003a687808 */ /* 0x000fc40006000000 */
[----:B------:R-:W-:Y:S02]  /*45a0*/  ISETP.GE.AND P4, PT, R60, R167, PT ;  /* 0x000000a73c00720c */ /* 0x000fe40003f86270 */
[----:B------:R-:W-:Y:S02]  /*45b0*/  FSEL R251, R57, -INF , !P1 ;  /* 0xff80000039fb7808 */ /* 0x000fe40004800000 */
        /* <DEDUP_REMOVED lines=8> */
[C---:B------:R-:W-:Y:S02]  /*4640*/  ISETP.GE.AND P2, PT, R57.reuse, R167, PT ;  /* 0x000000a73900720c */ /* 0x040fe40003f46270 */
[----:B------:R-:W-:-:S02]  /*4650*/  ISETP.GE.AND P4, PT, R57, R166, PT ;  /* 0x000000a63900720c */ /* 0x000fc40003f86270 */
[----:B-1----:R-:W-:Y:S01]  /*4660*/  HMMA.16816.F32.BF16 R56, R144, R12, R40 ;  /* 0x0000000c9038723c */ /* 0x002fe20000041828 */
[----:B------:R-:W1:Y:S01]  /*4670*/  LDSM.16.M88.4 R40, [R225+0x3c00] ;  /* 0x003c0000e128783b */ /* 0x000e620000000200 */
[----:B------:R-:W-:Y:S01]  /*4680*/  FSEL R86, R50, -INF , !P0 ;  /* 0xff80000032567808 */ /* 0x000fe20004000000 */
[----:B------:R-:W-:-:S04]  /*4690*/  DEPBAR.LE SB0, 0x0 ;  /* 0x000080000000791a */ /* 0x000fc80000000000 */
[----:B------:R-:W-:Y:S02]  /*46a0*/  IADD3 R12, R2, 0xc9, RZ ;  /* 0x000000c9020c7810 */ /* 0x000fe40007ffe0ff */
[----:B------:R-:W-:Y:S02]  /*46b0*/  FSEL R191, R49, -INF , !P2 ;  /* 0xff80000031bf7808 */ /* 0x000fe40005000000 */
[C---:B------:R-:W-:Y:S02]  /*46c0*/  ISETP.GE.AND P0, PT, R12.reuse, R167, PT ;  /* 0x000000a70c00720c */ /* 0x040fe40003f06270 */
[-C--:B------:R-:W-:Y:S01]  /*46d0*/  ISETP.GE.AND P2, PT, R12, R166.reuse, PT ;  /* 0x000000a60c00720c */ /* 0x080fe20003f46270 */
[----:B--2---:R-:W-:Y:S01]  /*46e0*/  HMMA.16816.F32.BF16 R32, R144, R8, R32 ;  /* 0x000000089020723c */ /* 0x004fe20000041820 */
[----:B------:R-:W-:Y:S02]  /*46f0*/  IADD3 R53, R2, 0xc8, RZ ;  /* 0x000000c802357810 */ /* 0x000fe40007ffe0ff */
[----:B------:R-:W-:-:S02]  /*4700*/  ISETP.GE.AND P1, PT, R60, R166, PT ;  /* 0x000000a63c00720c */ /* 0x000fc40003f26270 */
[----:B------:R-:W-:Y:S02]  /*4710*/  FSEL R207, R48, -INF , !P3 ;  /* 0xff80000030cf7808 */ /* 0x000fe40005800000 */
[----:B------:R-:W-:Y:S01]  /*4720*/  ISETP.GE.AND P3, PT, R53, R166, PT ;  /* 0x000000a63500720c */ /* 0x000fe20003f66270 */
[C---:B------:R-:W-:Y:S01]  /*4730*/  HMMA.16816.F32.BF16 R12, R144.reuse, R14, R36 ;  /* 0x0000000e900c723c */ /* 0x040fe20000041824 */
[----:B------:R-:W-:Y:S02]  /*4740*/  FSEL R92, R55, -INF , !P1 ;  /* 0xff800000375c7808 */ /* 0x000fe40004800000 */
[C---:B------:R-:W-:Y:S02]  /*4750*/  IADD3 R48, R2.reuse, 0xd0, RZ ;  /* 0x000000d002307810 */ /* 0x040fe40007ffe0ff */
[----:B------:R-:W-:Y:S02]  /*4760*/  ISETP.GE.AND P1, PT, R53, R167, PT ;  /* 0x000000a73500720c */ /* 0x000fe40003f26270 */
[----:B------:R-:W-:Y:S01]  /*4770*/  IADD3 R36, R2, 0xd1, RZ ;  /* 0x000000d102247810 */ /* 0x000fe20007ffe0ff */
[----:B------:R-:W-:Y:S01]  /*4780*/  HMMA.16816.F32.BF16 R28, R144, R10, R28 ;  /* 0x0000000a901c723c */ /* 0x000fe2000004181c */
[----:B------:R-:W-:-:S02]  /*4790*/  FSEL R84, R51, -INF , !P4 ;  /* 0xff80000033547808 */ /* 0x000fc40006000000 */
[----:B------:R-:W-:Y:S02]  /*47a0*/  FSEL R80, R46, -INF , !P3 ;  /* 0xff8000002e507808 */ /* 0x000fe40005800000 */
[----:B------:R-:W-:Y:S02]  /*47b0*/  FSEL R169, R45, -INF , !P0 ;  /* 0xff8000002da97808 */ /* 0x000fe40004000000 */
[-C--:B------:R-:W-:Y:S02]  /*47c0*/  ISETP.GE.AND P4, PT, R48, R167.reuse, PT ;  /* 0x000000a73000720c */ /* 0x080fe40003f86270 */
[C---:B------:R-:W-:Y:S02]  /*47d0*/  ISETP.GE.AND P3, PT, R36.reuse, R167, PT ;  /* 0x000000a72400720c */ /* 0x040fe40003f66270 */
[----:B------:R-:W-:Y:S01]  /*47e0*/  ISETP.GE.AND P0, PT, R36, R166, PT ;  /* 0x000000a62400720c */ /* 0x000fe20003f06270 */
[----:B-1----:R-:W-:Y:S01]  /*47f0*/  HMMA.16816.F32.BF16 R24, R144, R40, R24 ;  /* 0x000000289018723c */ /* 0x002fe20000041818 */
[----:B------:R-:W-:-:S02]  /*4800*/  FSEL R177, R44, -INF , !P1 ;  /* 0xff8000002cb17808 */ /* 0x000fc40004800000 */
[----:B------:R-:W-:Y:S02]  /*4810*/  IADD3 R36, R2, 0xd8, RZ ;  /* 0x000000d802247810 */ /* 0x000fe40007ffe0ff */
[----:B------:R-:W-:Y:S02]  /*4820*/  ISETP.GE.AND P1, PT, R48, R166, PT ;  /* 0x000000a63000720c */ /* 0x000fe40003f26270 */
[----:B------:R-:W-:Y:S01]  /*4830*/  IADD3 R8, R2, 0xd9, RZ ;  /* 0x000000d902087810 */ /* 0x000fe20007ffe0ff */
[----:B------:R-:W-:Y:S01]  /*4840*/  HMMA.16816.F32.BF16 R20, R144, R42, R20 ;  /* 0x0000002a9014723c */ /* 0x000fe20000041814 */
[----:B------:R-:W-:Y:S02]  /*4850*/  FSEL R76, R47, -INF , !P2 ;  /* 0xff8000002f4c7808 */ /* 0x000fe40005000000 */
[----:B------:R-:W-:Y:S01]  /*4860*/  FSEL R137, R56, -INF , !P4 ;  /* 0xff80000038897808 */ /* 0x000fe20006000000 */
[----:B------:R-:W-:Y:S01]  /*4870*/  BAR.SYNC.DEFER_BLOCKING 0x0 ;  /* 0x0000000000007b1d */ /* 0x000fe20000010000 */
[----:B------:R-:W-:-:S02]  /*4880*/  ISETP.GE.AND P2, PT, R36, R167, PT ;  /* 0x000000a72400720c */ /* 0x000fc40003f46270 */
[-C--:B------:R-:W-:Y:S02]  /*4890*/  ISETP.GE.AND P4, PT, R36, R166.reuse, PT ;  /* 0x000000a62400720c */ /* 0x080fe40003f86270 */
[----:B------:R-:W-:Y:S02]  /*48a0*/  FSEL R36, R58, -INF , !P1 ;  /* 0xff8000003a247808 */ /* 0x000fe40004800000 */
[----:B------:R-:W-:Y:S02]  /*48b0*/  FSEL R141, R57, -INF , !P3 ;  /* 0xff800000398d7808 */ /* 0x000fe40005800000 */
        /* <DEDUP_REMOVED lines=27> */
[-C--:B------:R-:W-:Y:S02]  /*4a70*/  ISETP.GE.AND P1, PT, R9, R167.reuse, PT ;  /* 0x000000a70900720c */ /* 0x080fe40003f26270 */
[C---:B------:R-:W-:Y:S02]  /*4a80*/  ISETP.GE.AND P0, PT, R8.reuse, R167, PT ;  /* 0x000000a70800720c */ /* 0x040fe40003f06270 */
[-C--:B------:R-:W-:Y:S02]  /*4a90*/  ISETP.GE.AND P2, PT, R8, R166.reuse, PT ;  /* 0x000000a60800720c */ /* 0x080fe40003f46270 */
[----:B------:R-:W-:Y:S02]  /*4aa0*/  IADD3 R8, R2, 0xf8, RZ ;  /* 0x000000f802087810 */ /* 0x000fe40007ffe0ff */
[----:B------:R-:W-:Y:S02]  /*4ab0*/  FSEL R79, R24, -INF , !P1 ;  /* 0xff800000184f7808 */ /* 0x000fe40004800000 */
[----:B------:R-:W-:-:S02]  /*4ac0*/  ISETP.GE.AND P1, PT, R8, R166, PT ;  /* 0x000000a60800720c */ /* 0x000fc40003f26270 */
[----:B------:R-:W-:Y:S02]  /*4ad0*/  FSEL R95, R28, -INF , !P3 ;  /* 0xff8000001c5f7808 */ /* 0x000fe40005800000 */
[----:B------:R-:W-:Y:S02]  /*4ae0*/  FSEL R47, R22, -INF , !P1 ;  /* 0xff800000162f7808 */ /* 0x000fe40004800000 */
[----:B------:R-:W-:Y:S02]  /*4af0*/  ISETP.GT.AND P1, PT, R231, R230, PT ;  /* 0x000000e6e700720c */ /* 0x000fe40003f24270 */
[----:B------:R-:W-:Y:S02]  /*4b00*/  FSEL R19, R19, -INF , !P5 ;  /* 0xff80000013137808 */ /* 0x000fe40006800000 */
[----:B------:R-:W-:Y:S02]  /*4b10*/  ISETP.GE.AND P3, PT, R9, R166, PT ;  /* 0x000000a60900720c */ /* 0x000fe40003f66270 */
[----:B------:R-:W-:-:S02]  /*4b20*/  ISETP.GE.AND P5, PT, R2, R167, PT ;  /* 0x000000a70200720c */ /* 0x000fc40003fa6270 */
[----:B------:R-:W-:Y:S02]  /*4b30*/  IADD3 R2, R2, 0xf9, RZ ;  /* 0x000000f902027810 */ /* 0x000fe40007ffe0ff */
[----:B------:R-:W-:Y:S02]  /*4b40*/  FSEL R41, R31, -INF , !P4 ;  /* 0xff8000001f297808 */ /* 0x000fe40006000000 */
[----:B------:R-:W-:Y:S02]  /*4b50*/  FSEL R44, R26, -INF , !P3 ;  /* 0xff8000001a2c7808 */ /* 0x000fe40005800000 */
[----:B------:R-:W-:Y:S02]  /*4b60*/  FSEL R45, R25, -INF , !P0 ;  /* 0xff800000192d7808 */ /* 0x000fe40004000000 */
[-C--:B------:R-:W-:Y:S02]  /*4b70*/  ISETP.GE.AND P4, PT, R8, R167.reuse, PT ;  /* 0x000000a70800720c */ /* 0x080fe40003f86270 */
[----:B------:R-:W-:-:S02]  /*4b80*/  ISETP.GE.AND P3, PT, R2, R167, PT ;  /* 0x000000a70200720c */ /* 0x000fc40003f66270 */
[----:B------:R-:W-:Y:S02]  /*4b90*/  ISETP.GE.AND P0, PT, R2, R166, PT ;  /* 0x000000a60200720c */ /* 0x000fe40003f06270 */
[----:B------:R-:W-:Y:S02]  /*4ba0*/  FSEL R16, R16, -INF , !P5 ;  /* 0xff80000010107808 */ /* 0x000fe40006800000 */
[----:B------:R-:W-:Y:S02]  /*4bb0*/  FSEL R48, R27, -INF , !P2 ;  /* 0xff8000001b307808 */ /* 0x000fe40005000000 */
[----:B------:R-:W-:Y:S02]  /*4bc0*/  FSEL R50, R20, -INF , !P4 ;  /* 0xff80000014327808 */ /* 0x000fe40006000000 */
[----:B------:R-:W-:Y:S02]  /*4bd0*/  FSEL R49, R21, -INF , !P3 ;  /* 0xff80000015317808 */ /* 0x000fe40005800000 */
[----:B------:R-:W-:Y:S01]  /*4be0*/  FSEL R46, R23, -INF , !P0 ;  /* 0xff800000172e7808 */ /* 0x000fe20004000000 */
[----:B------:R-:W-:Y:S05]  /*4bf0*/  @!P1 BRA `(.L_x_1130) ;  /* 0x00000a8000009947 */ /* 0x000fea0003800000 */
[----:B------:R-:W-:Y:S05]  /*4c00*/  @!P6 BRA `(.L_x_1131) ;  /* 0x000003900000e947 */ /* 0x000fea0003800000 */
[----:B------:R-:W1:Y:S01]  /*4c10*/  I2F.RP R13, R152 ;  /* 0x00000098000d7306 */ /* 0x000e620000209400 */
[----:B------:R-:W-:-:S02]  /*4c20*/  IADD3 R12, R0, -0x100, RZ ;  /* 0xffffff00000c7810 */ /* 0x000fc40007ffe0ff */
[----:B------:R-:W-:Y:S02]  /*4c30*/  IABS R8, R0 ;  /* 0x0000000000087213 */ /* 0x000fe40000000000 */
[----:B------:R-:W-:Y:S02]  /*4c40*/  IABS R2, R12 ;  /* 0x0000000c00027213 */ /* 0x000fe40000000000 */
[----:B------:R-:W-:Y:S02]  /*4c50*/  LOP3.LUT R0, R0, c[0x0][0x2d0], RZ, 0x3c, !PT ;  /* 0x0000b40000007a12 */ /* 0x000fe400078e3cff */
[----:B------:R-:W-:Y:S02]  /*4c60*/  LOP3.LUT R12, R12, c[0x0][0x2d0], RZ, 0x3c, !PT ;  /* 0x0000b4000c0c7a12 */ /* 0x000fe400078e3cff */
        /* <DEDUP_REMOVED lines=22> */
[----:B------:R-:W-:Y:S02]  /*4dd0*/  ISETP.GE.AND P0, PT, R12, RZ, PT ;  /* 0x000000ff0c00720c */ /* 0x000fe40003f06270 */
[----:B------:R-:W-:-:S02]  /*4de0*/  @!P2 IADD3 R10, R10, 0x1, RZ ;  /* 0x000000010a0aa810 */ /* 0x000fc40007ffe0ff */
[----:B------:R-:W-:-:S05]  /*4df0*/  ISETP.NE.AND P2, PT, RZ, c[0x0][0x2d0], PT ;  /* 0x0000b400ff007a0c */ /* 0x000fca0003f45270 */
        /* <DEDUP_REMOVED lines=12> */
[----:B------:R-:W-:-:S05]  /*4ec0*/  IMAD R9, R0, R9, -0x100 ;  /* 0xffffff0000097424 */ /* 0x000fca00078e0209 */
[----:B------:R-:W-:-:S05]  /*4ed0*/  SHF.R.S32.HI R0, RZ, 0x1f, R9 ;  /* 0x0000001fff007819 */ /* 0x000fca0000011409 */
[----:B------:R-:W-:-:S04]  /*4ee0*/  IMAD R0, R0, c[0x0][0x198], RZ ;  /* 0x0000660000007a24 */ /* 0x000fc800078e02ff */
[C---:B------:R-:W-:Y:S02]  /*4ef0*/  IMAD R0, R9.reuse, c[0x0][0x19c], R0 ;  /* 0x0000670009007a24 */ /* 0x040fe400078e0200 */
[----:B--2---:R-:W-:Y:S02]  /*4f00*/  IMAD.IADD R8, R8, 0x1, -R11 ;  /* 0x0000000108087824 */ /* 0x004fe400078e0a0b */
[----:B------:R-:W-:-:S03]  /*4f10*/  IMAD.WIDE.U32 R10, R9, c[0x0][0x198], RZ ;  /* 0x00006600090a7a25 */ /* 0x000fc600078e00ff */
[----:B------:R-:W-:Y:S02]  /*4f20*/  SHF.R.S32.HI R2, RZ, 0x1f, R8 ;  /* 0x0000001fff027819 */ /* 0x000fe40000011408 */
[----:B------:R-:W-:-:S03]  /*4f30*/  IADD3 R11, R11, R0, RZ ;  /* 0x000000000b0b7210 */ /* 0x000fc60007ffe0ff */
[----:B------:R-:W-:Y:S02]  /*4f40*/  IMAD R9, R2, c[0x0][0x180], RZ ;  /* 0x0000600002097a24 */ /* 0x000fe400078e02ff */
[----:B------:R-:W-:-:S04]  /*4f50*/  IMAD.WIDE.U32 R10, R8, c[0x0][0x180], R10 ;  /* 0x00006000080a7a25 */ /* 0x000fc800078e000a */
[----:B------:R-:W-:Y:S01]  /*4f60*/  IMAD R9, R8, c[0x0][0x184], R9 ;  /* 0x0000610008097a24 */ /* 0x000fe200078e0209 */
[----:B------:R-:W-:-:S03]  /*4f70*/  MOV R15, R10 ;  /* 0x0000000a000f7202 */ /* 0x000fc60000000f00 */
[----:B------:R-:W-:Y:S01]  /*4f80*/  IMAD.IADD R20, R11, 0x1, R9 ;  /* 0x000000010b147824 */ /* 0x000fe200078e0209 */
[----:B------:R-:W-:Y:S05]  /*4f90*/  BRA `(.L_x_1132) ;  /* 0x0000003000007947 */ /* 0x000fea0003800000 */
.L_x_1131:
[----:B------:R-:W-:-:S05]  /*4fa0*/  IMAD.MOV.U32 R15, RZ, RZ, c[0x0][0x198] ;  /* 0x00006600ff0f7624 */ /* 0x000fca00078e00ff */
[----:B------:R-:W-:-:S04]  /*4fb0*/  LEA R15, -R15, RZ, 0x8 ;  /* 0x000000ff0f0f7211 */ /* 0x000fc800078e41ff */
[----:B------:R-:W-:Y:S02]  /*4fc0*/  SHF.R.S32.HI R20, RZ, 0x1f, R15 ;  /* 0x0000001fff147819 */ /* 0x000fe4000001140f */
.L_x_1132:
[----:B------:R-:W-:Y:S01]  /*4fd0*/  ISETP.GE.AND P0, PT, R233, c[0x0][0x220], PT ;  /* 0x00008800e9007a0c */ /* 0x000fe20003f06270 */
[----:B------:R-:W-:-:S12]  /*4fe0*/  BSSY B0, `(.L_x_1133) ;  /* 0x0000066000007945 */ /* 0x000fd80003800000 */
[-C--:B------:R-:W-:Y:S01]  /*4ff0*/  @!P0 IADD3 R9, P2, R15, R164.reuse, RZ ;  /* 0x000000a40f098210 */ /* 0x080fe20007f5e0ff */
[----:B------:R-:W-:Y:S01]  /*5000*/  @!P0 IMAD.MOV.U32 R13, RZ, RZ, c[0x0][0x198] ;  /* 0x00006600ff0d8624 */ /* 0x000fe200078e00ff */
[----:B------:R1:W-:Y:S01]  /*5010*/  @P0 STS [R232+0x1000], RZ ;  /* 0x001000ffe8000388 */ /* 0x0003e20000000800 */
[----:B------:R-:W-:Y:S01]  /*5020*/  @!P0 IMAD.MOV.U32 R0, RZ, RZ, c[0x0][0x19c] ;  /* 0x00006700ff008624 */ /* 0x000fe200078e00ff */
[----:B------:R-:W-:Y:S01]  /*5030*/  @!P0 LEA R28, P3, R9, c[0x0][0x168], 0x1 ;  /* 0x00005a00091c8a11 */ /* 0x000fe200078608ff */
[--C-:B------:R-:W-:Y:S01]  /*5040*/  @!P0 IMAD.X R2, R20, 0x1, R165.reuse, P2 ;  /* 0x0000000114028824 */ /* 0x100fe200010e06a5 */
[CC--:B------:R-:W-:Y:S01]  /*5050*/  @!P0 LEA R14, P2, R13.reuse, R164.reuse, 0x5 ;  /* 0x000000a40d0e8211 */ /* 0x0c0fe200078428ff */
[----:B------:R-:W-:Y:S01]  /*5060*/  @!P0 IMAD.MOV.U32 R11, RZ, RZ, c[0x0][0x198] ;  /* 0x00006600ff0b8624 */ /* 0x000fe200078e00ff */
[----:B------:R1:W-:Y:S01]  /*5070*/  @P0 STS [R232+0x1004], RZ ;  /* 0x001004ffe8000388 */ /* 0x0003e20000000800 */
[----:B------:R-:W-:Y:S01]  /*5080*/  @!P0 IMAD.MOV.U32 R30, RZ, RZ, c[0x0][0x198] ;  /* 0x00006600ff1e8624 */ /* 0x000fe200078e00ff */
[-C--:B------:R-:W-:Y:S01]  /*5090*/  @!P0 LEA.HI.X R13, R13, R165.reuse, R0, 0x5, P2 ;  /* 0x000000a50d0d8211 */ /* 0x080fe200010f2c00 */
[----:B------:R-:W-:Y:S01]  /*50a0*/  @!P0 IMAD.MOV.U32 R26, RZ, RZ, c[0x0][0x198] ;  /* 0x00006600ff1a8624 */ /* 0x000fe200078e00ff */
[----:B------:R-:W-:Y:S01]  /*50b0*/  @!P0 LEA.HI.X R29, R9, c[0x0][0x16c], R2, 0x1, P3 ;  /* 0x00005b00091d8a11 */ /* 0x000fe200018f0c02 */
[----:B------:R-:W-:Y:S01]  /*50c0*/  @!P0 IMAD.WIDE.U32 R30, R30, 0x60, R164 ;  /* 0x000000601e1e8825 */ /* 0x000fe200078e00a4 */
[C---:B------:R-:W-:Y:S01]  /*50d0*/  @!P0 LEA R12, P2, R11.reuse, R164, 0x6 ;  /* 0x000000a40b0c8211 */ /* 0x040fe200078430ff */
[----:B------:R1:W-:Y:S02]  /*50e0*/  @P0 STS.64 [R232+0x1008], RZ ;  /* 0x001008ffe8000388 */ /* 0x0003e40000000a00 */
[----:B------:R-:W-:Y:S01]  /*50f0*/  @!P0 IMAD.MOV.U32 R10, RZ, RZ, c[0x0][0x19c] ;  /* 0x00006700ff0a8624 */ /* 0x000fe200078e00ff */
[----:B------:R-:W-:Y:S01]  /*5100*/  @!P0 LEA.HI.X R11, R11, R165, R0, 0x6, P2 ;  /* 0x000000a50b0b8211 */ /* 0x000fe200010f3400 */
[----:B------:R-:W-:Y:S01]  /*5110*/  @!P0 IMAD.MOV.U32 R23, RZ, RZ, c[0x0][0x198] ;  /* 0x00006600ff178624 */ /* 0x000fe200078e00ff */
[----:B------:R-:W-:Y:S01]  /*5120*/  @!P0 IADD3 R21, P4, R15, R30, RZ ;  /* 0x0000001e0f158210 */ /* 0x000fe20007f9e0ff */
[----:B------:R-:W-:Y:S01]  /*5130*/  @!P0 IMAD.WIDE.U32 R26, R26, 0xa0, R164 ;  /* 0x000000a01a1a8825 */ /* 0x000fe200078e00a4 */
[----:B------:R-:W-:Y:S01]  /*5140*/  @!PT LDS RZ, [RZ] ;  /* 0x00000000fffff984 */ /* 0x000fe20000000800 */
[----:B------:R-:W-:Y:S01]  /*5150*/  @!PT LDS RZ, [RZ] ;  /* 0x00000000fffff984 */ /* 0x000fe20000000800 */
[----:B------:R-:W-:Y:S01]  /*5160*/  @!PT LDS RZ, [RZ] ;  /* 0x00000000fffff984 */ /* 0x000fe20000000800 */
[----:B------:R1:W-:Y:S02]  /*5170*/  @!P0 LDGSTS.E.BYPASS.LTC128B.128 [R232+0x1000], [R28.64] ;  /* 0x010000001ce88fae */ /* 0x0003e4000b901d46 */
[----:B------:R-:W-:Y:S01]  /*5180*/  @!P0 LEA R9, P2, R23, R164, 0x7 ;  /* 0x000000a417098211 */ /* 0x000fe200078438ff */
[----:B------:R-:W-:Y:S01]  /*5190*/  @!P0 IMAD.MOV.U32 R2, RZ, RZ, c[0x0][0x19c] ;  /* 0x00006700ff028624 */ /* 0x000fe200078e00ff */
[----:B------:R-:W-:Y:S01]  /*51a0*/  @!P0 IADD3 R22, P3, R15, R26, RZ ;  /* 0x0000001a0f168210 */ /* 0x000fe20007f7e0ff */
[----:B------:R-:W-:Y:S01]  /*51b0*/  @!P0 IMAD.MOV.U32 R24, RZ, RZ, c[0x0][0x198] ;  /* 0x00006600ff188624 */ /* 0x000fe200078e00ff */
[----:B------:R1:W-:Y:S01]  /*51c0*/  @P0 STS.128 [R232+0x1800], RZ ;  /* 0x001800ffe8000388 */ /* 0x0003e20000000c00 */
[----:B------:R-:W-:-:S02]  /*51d0*/  @!P0 IMAD.MOV.U32 R8, RZ, RZ, c[0x0][0x19c] ;  /* 0x00006700ff088624 */ /* 0x000fc400078e00ff */
[----:B------:R-:W-:Y:S02]  /*51e0*/  @!P0 IMAD R10, R10, 0x60, RZ ;  /* 0x000000600a0a8824 */ /* 0x000fe400078e02ff */
[----:B------:R-:W-:Y:S01]  /*51f0*/  @!P0 IMAD R2, R2, 0xa0, RZ ;  /* 0x000000a002028824 */ /* 0x000fe200078e02ff */
[----:B------:R-:W-:Y:S01]  /*5200*/  @!P0 LEA.HI.X R8, R23, R165, R8, 0x7, P2 ;  /* 0x000000a517088211 */ /* 0x000fe200010f3c08 */
[----:B------:R-:W-:Y:S01]  /*5210*/  @!P0 IMAD.WIDE.U32 R24, R24, 0xc0, R164 ;  /* 0x000000c018188825 */ /* 0x000fe200078e00a4 */
[C---:B------:R-:W-:Y:S02]  /*5220*/  @!P0 IADD3.X R10, R20.reuse, R31, R10, P4, !PT ;  /* 0x0000001f140a8210 */ /* 0x040fe400027fe40a */
[----:B------:R-:W-:Y:S01]  /*5230*/  @!P0 IADD3.X R27, R20, R27, R2, P3, !PT ;  /* 0x0000001b141b8210 */ /* 0x000fe20001ffe402 */
[----:B------:R-:W-:Y:S01]  /*5240*/  @!P0 IMAD R23, R0, 0xc0, RZ ;  /* 0x000000c000178824 */ /* 0x000fe200078e02ff */
[C---:B------:R-:W-:Y:S02]  /*5250*/  @!P0 IADD3 R14, P4, R15.reuse, R14, RZ ;  /* 0x0000000e0f0e8210 */ /* 0x040fe40007f9e0ff */
[----:B------:R-:W-:-:S02]  /*5260*/  @!P0 IADD3 R12, P3, R15, R12, RZ ;  /* 0x0000000c0f0c8210 */ /* 0x000fc40007f7e0ff */
[C---:B------:R-:W-:Y:S01]  /*5270*/  @!P0 IADD3 R0, P2, R15.reuse, R24, RZ ;  /* 0x000000180f008210 */ /* 0x040fe20007f5e0ff */
[----:B------:R-:W-:Y:S01]  /*5280*/  @!P0 IMAD.X R13, R20, 0x1, R13, P4 ;  /* 0x00000001140d8824 */ /* 0x000fe200020e060d */
[----:B------:R-:W-:Y:S01]  /*5290*/  @!P0 LEA R32, P5, R14, c[0x0][0x168], 0x1 ;  /* 0x00005a000e208a11 */ /* 0x000fe200078a08ff */
[C---:B------:R-:W-:Y:S01]  /*52a0*/  @!P0 IMAD.X R11, R20.reuse, 0x1, R11, P3 ;  /* 0x00000001140b8824 */ /* 0x040fe200018e060b */
[----:B------:R-:W-:Y:S02]  /*52b0*/  @!P0 IADD3.X R23, R20, R25, R23, P2, !PT ;  /* 0x0000001914178210 */ /* 0x000fe400017fe417 */
[----:B------:R-:W-:Y:S02]  /*52c0*/  @!P0 IADD3 R9, P2, R15, R9, RZ ;  /* 0x000000090f098210 */ /* 0x000fe40007f5e0ff */
[----:B------:R-:W-:Y:S02]  /*52d0*/  @!P0 LEA R30, P4, R12, c[0x0][0x168], 0x1 ;  /* 0x00005a000c1e8a11 */ /* 0x000fe400078808ff */
[----:B------:R-:W-:Y:S01]  /*52e0*/  @!P0 LEA R24, P3, R21, c[0x0][0x168], 0x1 ;  /* 0x00005a0015188a11 */ /* 0x000fe200078608ff */
[----:B------:R-:W-:Y:S01]  /*52f0*/  @!P0 IMAD.X R8, R20, 0x1, R8, P2 ;  /* 0x0000000114088824 */ /* 0x000fe200010e0608 */
[----:B------:R-:W-:-:S02]  /*5300*/  @!P0 LEA.HI.X R33, R14, c[0x0][0x16c], R13, 0x1, P5 ;  /* 0x00005b000e218a11 */ /* 0x000fc400028f0c0d */
[----:B------:R-:W-:Y:S02]  /*5310*/  @!P0 LEA.HI.X R31, R12, c[0x0][0x16c], R11, 0x1, P4 ;  /* 0x00005b000c1f8a11 */ /* 0x000fe400020f0c0b */
[----:B------:R-:W-:Y:S01]  /*5320*/  @!P0 LEA R34, P4, R9, c[0x0][0x168], 0x1 ;  /* 0x00005a0009228a11 */ /* 0x000fe200078808ff */
[----:B------:R-:W-:Y:S01]  /*5330*/  @!PT LDS RZ, [RZ] ;  /* 0x00000000fffff984 */ /* 0x000fe20000000800 */
[----:B------:R-:W-:Y:S01]  /*5340*/  @!PT LDS RZ, [RZ] ;  /* 0x00000000fffff984 */ /* 0x000fe20000000800 */
[----:B------:R-:W-:Y:S01]  /*5350*/  @!PT LDS RZ, [RZ] ;  /* 0x00000000fffff984 */ /* 0x000fe20000000800 */
[----:B------:R1:W-:Y:S01]  /*5360*/  @!P0 LDGSTS.E.BYPASS.LTC128B.128 [R232+0x1800], [R32.64] ;  /* 0x0180000020e88fae */ /* 0x0003e2000b901d46 */
[----:B------:R-:W-:Y:S02]  /*5370*/  @!P0 LEA.HI.X R25, R21, c[0x0][0x16c], R10, 0x1, P3 ;  /* 0x00005b0015198a11 */ /* 0x000fe400018f0c0a */
[----:B------:R-:W-:Y:S01]  /*5380*/  @!P0 LEA R12, P3, R22, c[0x0][0x168], 0x1 ;  /* 0x00005a00160c8a11 */ /* 0x000fe200078608ff */
[----:B------:R1:W-:Y:S01]  /*5390*/  @P0 STS.128 [R232+0x2000], RZ ;  /* 0x002000ffe8000388 */ /* 0x0003e20000000c00 */
[----:B------:R-:W-:Y:S02]  /*53a0*/  @!P0 LEA R10, P2, R0, c[0x0][0x168], 0x1 ;  /* 0x00005a00000a8a11 */ /* 0x000fe400078408ff */
[----:B------:R-:W-:Y:S01]  /*53b0*/  @!P0 LEA.HI.X R35, R9, c[0x0][0x16c], R8, 0x1, P4 ;  /* 0x00005b0009238a11 */ /* 0x000fe200020f0c08 */
        /* <DEDUP_REMOVED lines=40> */
.L_x_1134:
[----:B------:R-:W-:Y:S05]  /*5640*/  BSYNC B0 ;  /* 0x0000000000007941 */ /* 0x000fea0003800000 */
.L_x_1133:
[----:B------:R-:W0:Y:S01]  /*5650*/  LDGDEPBAR ;  /* 0x00000000000079af */ /* 0x000e220000000000 */
[----:B------:R-:W-:-:S04]  /*5660*/  IADD3 R164, P0, R15, R164, RZ ;  /* 0x000000a40fa47210 */ /* 0x000fc80007f1e0ff */
[----:B------:R-:W-:Y:S02]  /*5670*/  IADD3.X R165, R20, R165, RZ, P0, !PT ;  /* 0x000000a514a57210 */ /* 0x000fe400007fe4ff */
.L_x_1130:
[----:B------:R-:W-:Y:S02]  /*5680*/  FMNMX.FTZ R0, R16, R17, !PT ;  /* 0x0000001110007209 */ /* 0x000fe40007810000 */
[----:B------:R-:W-:Y:S02]  /*5690*/  SHF.L.U32 R224, R4, 0x1, RZ ;  /* 0x0000000104e07819 */ /* 0x000fe400000006ff */
[----:B------:R-:W-:-:S03]  /*56a0*/  FMNMX.FTZ R0, R5, R0, !PT ;  /* 0x0000000005007209 */ /* 0x000fc60007810000 */
[----:B-1----:R-:W-:Y:S01]  /*56b0*/  LDSM.16.MT88.4 R32, [R224+0x5400] ;  /* 0x00540000e020783b */ /* 0x002fe20000004200 */
        /* <DEDUP_REMOVED lines=236> */
[C---:B------:R-:W-:Y:S01]  /*6580*/  FSETP.NEU.FTZ.AND P0, PT, R0.reuse, -INF , PT ;  /* 0xff8000000000780b */ /* 0x040fe20003f1d000 */
[----:B------:R-:W-:-:S06]  /*6590*/  FMUL.FTZ R51, R0, c[0x0][0x23c] ;  /* 0x00008f0000337a20 */ /* 0x000fcc0000410000 */
[----:B------:R-:W-:Y:S01]  /*65a0*/  MUFU.EX2 R61, R61 ;  /* 0x0000003d003d7308 */ /* 0x000fe20000000800 */
[----:B------:R-:W-:-:S05]  /*65b0*/  FSEL R51, R51, RZ, P0 ;  /* 0x000000ff33337208 */ /* 0x000fca0000000000 */
[--C-:B------:R-:W-:Y:S02]  /*65c0*/  FFMA.FTZ R246, R6, c[0x0][0x23c], -R51.reuse ;  /* 0x00008f0006f67a23 */ /* 0x100fe40000010833 */
[----:B------:R-:W1:Y:S01]  /*65d0*/  LDSM.16.MT88.4 R4, [R224+0x5000] ;  /* 0x00500000e004783b */ /* 0x000e620000004200 */
[--C-:B------:R-:W-:Y:S01]  /*65e0*/  FFMA.FTZ R123, R19, c[0x0][0x23c], -R51.reuse ;  /* 0x00008f00137b7a23 */ /* 0x100fe20000010833 */
[----:B------:R-:W-:Y:S01]  /*65f0*/  MUFU.EX2 R60, R60 ;  /* 0x0000003c003c7308 */ /* 0x000fe20000000800 */
[--C-:B------:R-:W-:Y:S02]  /*6600*/  FFMA.FTZ R240, R18, c[0x0][0x23c], -R51.reuse ;  /* 0x00008f0012f07a23 */ /* 0x100fe40000010833 */
[--C-:B------:R-:W-:Y:S01]  /*6610*/  FFMA.FTZ R117, R198, c[0x0][0x23c], -R51.reuse ;  /* 0x00008f00c6757a23 */ /* 0x100fe20000010833 */
[----:B------:R-:W2:Y:S01]  /*6620*/  LDSM.16.MT88.4 R16, [R223+0x5400] ;  /* 0x00540000df10783b */ /* 0x000ea20000004200 */
[--C-:B------:R-:W-:Y:S02]  /*6630*/  FFMA.FTZ R200, R200, c[0x0][0x23c], -R51.reuse ;  /* 0x00008f00c8c87a23 */ /* 0x100fe40000010833 */
[--C-:B------:R-:W-:Y:S01]  /*6640*/  FFMA.FTZ R105, R238, c[0x0][0x23c], -R51.reuse ;  /* 0x00008f00ee697a23 */ /* 0x100fe20000010833 */
[----:B------:R-:W-:Y:S01]  /*6650*/  MUFU.EX2 R246, R246 ;  /* 0x000000f600f67308 */ /* 0x000fe20000000800 */
[--C-:B------:R-:W-:Y:S01]  /*6660*/  FFMA.FTZ R198, R202, c[0x0][0x23c], -R51.reuse ;  /* 0x00008f00cac67a23 */ /* 0x100fe20000010833 */
[----:B------:R-:W-:Y:S01]  /*6670*/  LEA R238, P0, R164, c[0x0][0x168], 0x1 ;  /* 0x00005a00a4ee7a11 */ /* 0x000fe200078008ff */
[----:B------:R-:W-:-:S02]  /*6680*/  FFMA.FTZ R101, R204, c[0x0][0x23c], -R51 ;  /* 0x00008f00cc657a23 */ /* 0x000fc40000010833 */
[----:B------:R-:W-:Y:S01]  /*6690*/  FFMA.FTZ R196, R196, c[0x0][0x23c], -R51 ;  /* 0x00008f00c4c47a23 */ /* 0x000fe20000010833 */
[----:B------:R-:W-:Y:S01]  /*66a0*/  LEA.HI.X R239, R164, c[0x0][0x16c], R165, 0x1, P0 ;  /* 0x00005b00a4ef7a11 */ /* 0x000fe200000f0ca5 */
[--C-:B------:R-:W-:Y:S01]  /*66b0*/  FFMA.FTZ R109, R194, c[0x0][0x23c], -R51.reuse ;  /* 0x00008f00c26d7a23 */ /* 0x100fe20000010833 */
[----:B------:R-:W3:Y:S01]  /*66c0*/  MUFU.EX2 R123, R123 ;  /* 0x0000007b007b7308 */ /* 0x000ee20000000800 */
[--C-:B------:R-:W-:Y:S02]  /*66d0*/  FFMA.FTZ R192, R192, c[0x0][0x23c], -R51.reuse ;  /* 0x00008f00c0c07a23 */ /* 0x100fe40000010833 */
[--C-:B------:R-:W-:Y:S02]  /*66e0*/  FFMA.FTZ R119, R190, c[0x0][0x23c], -R51.reuse ;  /* 0x00008f00be777a23 */ /* 0x100fe40000010833 */
[--C-:B------:R-:W-:Y:S02]  /*66f0*/  FFMA.FTZ R129, R182, c[0x0][0x23c], -R51.reuse ;  /* 0x00008f00b6817a23 */ /* 0x100fe40000010833 */
[--C-:B------:R-:W-:Y:S01]  /*6700*/  FFMA.FTZ R188, R188, c[0x0][0x23c], -R51.reuse ;  /* 0x00008f00bcbc7a23 */ /* 0x100fe20000010833 */
[----:B------:R-:W-:Y:S01]  /*6710*/  MUFU.EX2 R240, R240 ;  /* 0x000000f000f07308 */ /* 0x000fe20000000800 */
[----:B------:R-:W-:-:S02]  /*6720*/  FFMA.FTZ R125, R184, c[0x0][0x23c], -R51 ;  /* 0x00008f00b87d7a23 */ /* 0x000fc40000010833 */
[--C-:B------:R-:W-:Y:S02]  /*6730*/  FFMA.FTZ R182, R186, c[0x0][0x23c], -R51.reuse ;  /* 0x00008f00bab67a23 */ /* 0x100fe40000010833 */
[--C-:B------:R-:W-:Y:S02]  /*6740*/  FFMA.FTZ R135, R176, c[0x0][0x23c], -R51.reuse ;  /* 0x00008f00b0877a23 */ /* 0x100fe40000010833 */
[--C-:B------:R-:W-:Y:S01]  /*6750*/  FFMA.FTZ R180, R180, c[0x0][0x23c], -R51.reuse ;  /* 0x00008f00b4b47a23 */ /* 0x100fe20000010833 */
[----:B------:R-:W4:Y:S01]  /*6760*/  MUFU.EX2 R117, R117 ;  /* 0x0000007500757308 */ /* 0x000f220000000800 */
        /* <DEDUP_REMOVED lines=15> */
[----:B------:R-:W-:Y:S01]  /*6860*/  FFMA.FTZ R148, R141, c[0x0][0x23c], -R74 ;  /* 0x00008f008d947a23 */ /* 0x000fe2000001084a */
        /* <DEDUP_REMOVED lines=13> */
[----:B------:R-:W-:Y:S02]  /*6940*/  FFMA.FTZ R128, R127, c[0x0][0x23c], -R74 ;  /* 0x00008f007f807a23 */ /* 0x000fe4000001084a */
        /* <DEDUP_REMOVED lines=8> */
[----:B------:R-:W-:Y:S01]  /*69d0*/  FFMA.FTZ R161, R122, c[0x0][0x23c], -R51 ;  /* 0x00008f007aa17a23 */ /* 0x000fe20000010833 */
[----:B-1----:R-:W-:Y:S01]  /*69e0*/  F2FP.BF16.PACK_AB R15, R101, R198 ;  /* 0x000000c6650f723e */ /* 0x002fe200000010ff */
[----:B------:R-:W-:Y:S01]  /*69f0*/  MUFU.EX2 R192, R192 ;  /* 0x000000c000c07308 */ /* 0x000fe20000000800 */
[----:B------:R-:W-:Y:S02]  /*6a00*/  FADD.FTZ R123, R246, R123 ;  /* 0x0000007bf67b7221 */ /* 0x000fe40000010000 */
[--C-:B------:R-:W-:Y:S02]  /*6a10*/  FFMA.FTZ R163, R116, c[0x0][0x23c], -R51.reuse ;  /* 0x00008f0074a37a23 */ /* 0x100fe40000010833 */
[--C-:B------:R-:W-:Y:S01]  /*6a20*/  FFMA.FTZ R114, R114, c[0x0][0x23c], -R51.reuse ;  /* 0x00008f0072727a23 */ /* 0x100fe20000010833 */
[----:B------:R-:W-:Y:S01]  /*6a30*/  HMMA.16816.F32.BF16 R8, R12, R32, R8 ;  /* 0x000000200c08723c */ /* 0x000fe20000041808 */
[--C-:B------:R-:W-:Y:S01]  /*6a40*/  FFMA.FTZ R116, R108, c[0x0][0x23c], -R51.reuse ;  /* 0x00008f006c747a23 */ /* 0x100fe20000010833 */
[----:B------:R-:W1:Y:S01]  /*6a50*/  MUFU.EX2 R119, R119 ;  /* 0x0000007700777308 */ /* 0x000e620000000800 */
[----:B------:R-:W-:-:S02]  /*6a60*/  FFMA.FTZ R110, R110, c[0x0][0x23c], -R51 ;  /* 0x00008f006e6e7a23 */ /* 0x000fc40000010833 */
[----:B------:R-:W-:Y:S02]  /*6a70*/  FADD.FTZ R240, R240, R123 ;  /* 0x0000007bf0f07221 */ /* 0x000fe40000010000 */
[----:B------:R-:W-:Y:S01]  /*6a80*/  FFMA.FTZ R108, R103, c[0x0][0x23c], -R74 ;  /* 0x00008f00676c7a23 */ /* 0x000fe2000001084a */
[C---:B------:R-:W-:Y:S01]  /*6a90*/  HMMA.16816.F32.BF16 R4, R12.reuse, R34, R4 ;  /* 0x000000220c04723c */ /* 0x040fe20000041804 */
[----:B------:R-:W4:Y:S01]  /*6aa0*/  LDSM.16.MT88.4 R32, [R223+0x5800] ;  /* 0x00580000df20783b */ /* 0x000f220000004200 */
[----:B------:R-:W-:Y:S01]  /*6ab0*/  MUFU.EX2 R188, R188 ;  /* 0x000000bc00bc7308 */ /* 0x000fe20000000800 */
[----:B------:R-:W-:Y:S02]  /*6ac0*/  FADD.FTZ R117, R117, R240 ;  /* 0x000000f075757221 */ /* 0x000fe40000010000 */
[----:B------:R-:W-:Y:S02]  /*6ad0*/  FFMA.FTZ R103, R104, c[0x0][0x23c], -R51 ;  /* 0x00008f0068677a23 */ /* 0x000fe40000010833 */
[----:B------:R-:W-:Y:S01]  /*6ae0*/  FADD.FTZ R200, R200, R117 ;  /* 0x00000075c8c87221 */ /* 0x000fe20000010000 */
[----:B--2---:R-:W-:Y:S01]  /*6af0*/  HMMA.16816.F32.BF16 R24, R12, R16, R24 ;  /* 0x000000100c18723c */ /* 0x004fe20000041818 */
[----:B------:R-:W-:Y:S01]  /*6b00*/  FFMA.FTZ R102, R102, c[0x0][0x23c], -R51 ;  /* 0x00008f0066667a23 */ /* 0x000fe20000010833 */
[----:B------:R-:W2:Y:S01]  /*6b10*/  MUFU.EX2 R125, R125 ;  /* 0x0000007d007d7308 */ /* 0x000ea20000000800 */
[----:B------:R-:W-:-:S02]  /*6b20*/  FADD.FTZ R105, R105, R200 ;  /* 0x000000c869697221 */ /* 0x000fc40000010000 */
[----:B------:R-:W-:Y:S02]  /*6b30*/  FFMA.FTZ R94, R94, c[0x0][0x23c], -R51 ;  /* 0x00008f005e5e7a23 */ /* 0x000fe40000010833 */
[----:B------:R-:W-:Y:S01]  /*6b40*/  FADD.FTZ R198, R198, R105 ;  /* 0x00000069c6c67221 */ /* 0x000fe20000010000 */
[----:B------:R-:W-:Y:S01]  /*6b50*/  HMMA.16816.F32.BF16 R20, R12, R18, R20 ;  /* 0x000000120c14723c */ /* 0x000fe20000041814 */
[----:B------:R-:W5:Y:S01]  /*6b60*/  LDSM.16.MT88.4 R16, [R224+0x5c00] ;  /* 0x005c0000e010783b */ /* 0x000f620000004200 */
[----:B------:R-:W-:Y:S01]  /*6b70*/  MUFU.EX2 R129, R129 ;  /* 0x0000008100817308 */ /* 0x000fe20000000800 */
[----:B------:R-:W-:Y:S02]  /*6b80*/  FADD.FTZ R101, R101, R198 ;  /* 0x000000c665657221 */ /* 0x000fe40000010000 */
[----:B------:R-:W-:Y:S02]  /*6b90*/  FFMA.FTZ R174, R169, c[0x0][0x23c], -R74 ;  /* 0x00008f00a9ae7a23 */ /* 0x000fe4000001084a */
[----:B------:R-:W-:Y:S01]  /*6ba0*/  F2FP.BF16.PACK_AB R12, R97, R118 ;  /* 0x00000076610c723e */ /* 0x000fe200000010ff */
[----:B------:R-:W-:Y:S01]  /*6bb0*/  FFMA.FTZ R84, R84, c[0x0][0x23c], -R51 ;  /* 0x00008f0054547a23 */ /* 0x000fe20000010833 */
[----:B---3--:R-:W-:Y:S01]  /*6bc0*/  F2FP.BF16.PACK_AB R13, R109, R196 ;  /* 0x000000c46d0d723e */ /* 0x008fe200000010ff */
[----:B------:R-:W3:Y:S01]  /*6bd0*/  MUFU.EX2 R182, R182 ;  /* 0x000000b600b67308 */ /* 0x000ee20000000800 */
[----:B------:R-:W-:Y:S01]  /*6be0*/  F2FP.BF16.PACK_AB R14, R93, R112 ;  /* 0x000000705d0e723e */ /* 0x000fe200000010ff */
[----:B------:R-:W-:Y:S01]  /*6bf0*/  FADD.FTZ R196, R196, R101 ;  /* 0x00000065c4c47221 */ /* 0x000fe20000010000 */
[----:B-1----:R-:W-:Y:S01]  /*6c00*/  F2FP.BF16.PACK_AB R15, R119, R192 ;  /* 0x000000c0770f723e */ /* 0x002fe200000010ff */
[----:B------:R-:W-:-:S02]  /*6c10*/  FFMA.FTZ R80, R80, c[0x0][0x23c], -R51 ;  /* 0x00008f0050507a23 */ /* 0x000fc40000010833 */
[----:B------:R-:W-:Y:S02]  /*6c20*/  FADD.FTZ R109, R109, R196 ;  /* 0x000000c46d6d7221 */ /* 0x000fe40000010000 */
[----:B------:R-:W-:Y:S01]  /*6c30*/  MUFU.EX2 R180, R180 ;  /* 0x000000b400b47308 */ /* 0x000fe20000000800 */
[----:B------:R-:W-:Y:S01]  /*6c40*/  FFMA.FTZ R86, R86, c[0x0][0x23c], -R51 ;  /* 0x00008f0056567a23 */ /* 0x000fe20000010833 */
[C---:B------:R-:W-:Y:S01]  /*6c50*/  HMMA.16816.F32.BF16 R8, R12.reuse, R28, R8 ;  /* 0x0000001c0c08723c */ /* 0x040fe20000041808 */
[----:B------:R-:W-:Y:S02]  /*6c60*/  FADD.FTZ R192, R192, R109 ;  /* 0x0000006dc0c07221 */ /* 0x000fe40000010000 */
[--C-:B------:R-:W-:Y:S02]  /*6c70*/  FFMA.FTZ R76, R76, c[0x0][0x23c], -R51.reuse ;  /* 0x00008f004c4c7a23 */ /* 0x100fe40000010833 */
[----:B------:R-:W-:Y:S01]  /*6c80*/  FADD.FTZ R119, R119, R192 ;  /* 0x000000c077777221 */ /* 0x000fe20000010000 */
[----:B------:R-:W1:Y:S01]  /*6c90*/  MUFU.EX2 R131, R131 ;  /* 0x0000008300837308 */ /* 0x000e620000000800 */
[--C-:B------:R-:W-:Y:S01]  /*6ca0*/  FFMA.FTZ R36, R36, c[0x0][0x23c], -R51.reuse ;  /* 0x00008f0024247a23 */ /* 0x100fe20000010833 */
[----:B------:R-:W-:Y:S01]  /*6cb0*/  HMMA.16816.F32.BF16 R4, R12, R30, R4 ;  /* 0x0000001e0c04723c */ /* 0x000fe20000041804 */
[----:B------:R-:W1:Y:S01]  /*6cc0*/  LDSM.16.MT88.4 R28, [R223+0x5c00] ;  /* 0x005c0000df1c783b */ /* 0x000e620000004200 */
[----:B------:R-:W-:-:S02]  /*6cd0*/  FFMA.FTZ R37, R37, c[0x0][0x23c], -R51 ;  /* 0x00008f0025257a23 */ /* 0x000fc40000010833 */
[--C-:B------:R-:W-:Y:S02]  /*6ce0*/  FFMA.FTZ R39, R39, c[0x0][0x23c], -R51.reuse ;  /* 0x00008f0027277a23 */ /* 0x100fe40000010833 */
[----:B------:R-:W-:Y:S01]  /*6cf0*/  MUFU.EX2 R135, R135 ;  /* 0x0000008700877308 */ /* 0x000fe20000000800 */
[--C-:B------:R-:W-:Y:S01]  /*6d00*/  FFMA.FTZ R42, R42, c[0x0][0x23c], -R51.reuse ;  /* 0x00008f002a2a7a23 */ /* 0x100fe20000010833 */
[C---:B----4-:R-:W-:Y:S01]  /*6d10*/  HMMA.16816.F32.BF16 R24, R12.reuse, R32, R24 ;  /* 0x000000200c18723c */ /* 0x050fe20000041818 */
[--C-:B------:R-:W-:Y:S02]  /*6d20*/  FFMA.FTZ R41, R41, c[0x0][0x23c], -R51.reuse ;  /* 0x00008f0029297a23 */ /* 0x100fe40000010833 */
[--C-:B------:R-:W-:Y:S02]  /*6d30*/  FFMA.FTZ R48, R48, c[0x0][0x23c], -R51.reuse ;  /* 0x00008f0030307a23 */ /* 0x100fe40000010833 */
[----:B------:R-:W-:Y:S01]  /*6d40*/  FFMA.FTZ R240, R46, c[0x0][0x23c], -R51 ;  /* 0x00008f002ef07a23 */ /* 0x000fe20000010833 */
[----:B------:R-:W4:Y:S02]  /*6d50*/  MUFU.EX2 R176, R176 ;  /* 0x000000b000b07308 */ /* 0x000f240000000800 */
[----:B------:R-:W-:Y:S01]  /*6d60*/  HMMA.16816.F32.BF16 R20, R12, R34, R20 ;  /* 0x000000220c14723c */ /* 0x000fe20000041814 */
[----:B------:R-:W4:Y:S05]  /*6d70*/  LDSM.16.MT88.4 R32, [R224+0x6000] ;  /* 0x00600000e020783b */ /* 0x000f2a0000004200 */
[----:B------:R-:W-:Y:S01]  /*6d80*/  MUFU.EX2 R139, R139 ;  /* 0x0000008b008b7308 */ /* 0x000fe20000000800 */
[----:B------:R-:W-:-:S02]  /*6d90*/  F2FP.BF16.PACK_AB R12, R91, R106 ;  /* 0x0000006a5b0c723e */ /* 0x000fc400000010ff */
[----:B--2---:R-:W-:Y:S01]  /*6da0*/  F2FP.BF16.PACK_AB R13, R125, R188 ;  /* 0x000000bc7d0d723e */ /* 0x004fe200000010ff */
[----:B------:R-:W-:Y:S01]  /*6db0*/  FADD.FTZ R188, R188, R119 ;  /* 0x00000077bcbc7221 */ /* 0x000fe20000010000 */
[----:B------:R-:W-:Y:S02]  /*6dc0*/  F2FP.BF16.PACK_AB R14, R89, R100 ;  /* 0x00000064590e723e */ /* 0x000fe400000010ff */
[----:B---3--:R-:W-:Y:S01]  /*6dd0*/  F2FP.BF16.PACK_AB R15, R182, R129 ;  /* 0x00000081b60f723e */ /* 0x008fe200000010ff */
[----:B------:R-:W2:Y:S01]  /*6de0*/  MUFU.EX2 R168, R168 ;  /* 0x000000a800a87308 */ /* 0x000ea20000000800 */
[----:B------:R-:W-:-:S04]  /*6df0*/  FADD.FTZ R188, R125, R188 ;  /* 0x000000bc7dbc7221 */ /* 0x000fc80000010000 */
[----:B------:R-:W-:Y:S01]  /*6e00*/  FADD.FTZ R129, R129, R188 ;  /* 0x000000bc81817221 */ /* 0x000fe20000010000 */
[----:B-----5:R-:W-:Y:S02]  /*6e10*/  HMMA.16816.F32.BF16 R8, R12, R16, R8 ;  /* 0x000000100c08723c */ /* 0x020fe40000041808 */
[----:B------:R-:W-:Y:S01]  /*6e20*/  MUFU.EX2 R143, R143 ;  /* 0x0000008f008f7308 */ /* 0x000fe20000000800 */
[----:B------:R-:W-:-:S05]  /*6e30*/  FADD.FTZ R129, R182, R129 ;  /* 0x00000081b6817221 */ /* 0x000fca0000010000 */
[C---:B------:R-:W-:Y:S01]  /*6e40*/  HMMA.16816.F32.BF16 R4, R12.reuse, R18, R4 ;  /* 0x000000120c04723c */ /* 0x040fe20000041804 */
[----:B------:R-:W3:Y:S01]  /*6e50*/  LDSM.16.MT88.4 R16, [R223+0x6000] ;  /* 0x00600000df10783b */ /* 0x000ee20000004200 */
        /* <DEDUP_REMOVED lines=9> */
[----:B------:R-:W-:Y:S01]  /*6ef0*/  F2FP.BF16.PACK_AB R14, R85, R90 ;  /* 0x0000005a550e723e */ /* 0x000fe200000010ff */
[----:B------:R-:W-:Y:S01]  /*6f00*/  FADD.FTZ R180, R180, R129 ;  /* 0x00000081b4b47221 */ /* 0x000fe20000010000 */
[----:B----4-:R-:W-:-:S03]  /*6f10*/  F2FP.BF16.PACK_AB R15, R176, R135 ;  /* 0x00000087b00f723e */ /* 0x010fc600000010ff */
[----:B------:R-:W-:Y:S02]  /*6f20*/  FADD.FTZ R180, R131, R180 ;  /* 0x000000b483b47221 */ /* 0x000fe40000010000 */
[----:B------:R-:W4:Y:S02]  /*6f30*/  MUFU.EX2 R150, R150 ;  /* 0x0000009600967308 */ /* 0x000f240000000800 */
[----:B------:R-:W-:Y:S01]  /*6f40*/  HMMA.16816.F32.BF16 R8, R12, R32, R8 ;  /* 0x000000200c08723c */ /* 0x000fe20000041808 */
[----:B------:R-:W-:-:S04]  /*6f50*/  FADD.FTZ R135, R135, R180 ;  /* 0x000000b487877221 */ /* 0x000fc80000010000 */
[----:B------:R-:W-:Y:S01]  /*6f60*/  FADD.FTZ R176, R176, R135 ;  /* 0x00000087b0b07221 */ /* 0x000fe20000010000 */
[----:B------:R-:W-:Y:S02]  /*6f70*/  MUFU.EX2 R141, R141 ;  /* 0x0000008d008d7308 */ /* 0x000fe40000000800 */
[C---:B------:R-:W-:Y:S01]  /*6f80*/  HMMA.16816.F32.BF16 R4, R12.reuse, R34, R4 ;  /* 0x000000220c04723c */ /* 0x040fe20000041804 */
[----:B------:R-:W4:Y:S05]  /*6f90*/  LDSM.16.MT88.4 R32, [R223+0x6400] ;  /* 0x00640000df20783b */ /* 0x000f2a0000004200 */
[----:B------:R-:W1:Y:S02]  /*6fa0*/  MUFU.EX2 R138, R138 ;  /* 0x0000008a008a7308 */ /* 0x000e640000000800 */
[C---:B---3--:R-:W-:Y:S06]  /*6fb0*/  HMMA.16816.F32.BF16 R24, R12.reuse, R16, R24 ;  /* 0x000000100c18723c */ /* 0x048fec0000041818 */
[----:B------:R-:W-:Y:S02]  /*6fc0*/  MUFU.EX2 R136, R136 ;  /* 0x0000008800887308 */ /* 0x000fe40000000800 */
[----:B------:R-:W-:Y:S01]  /*6fd0*/  HMMA.16816.F32.BF16 R20, R12, R18, R20 ;  /* 0x000000120c14723c */ /* 0x000fe20000041814 */
[----:B------:R-:W3:Y:S05]  /*6fe0*/  LDSM.16.MT88.4 R16, [R224+0x6800] ;  /* 0x00680000e010783b */ /* 0x000eea0000004200 */
[----:B------:R-:W3:Y:S01]  /*6ff0*/  MUFU.EX2 R149, R149 ;  /* 0x0000009500957308 */ /* 0x000ee20000000800 */
[----:B------:R-:W-:-:S02]  /*7000*/  F2FP.BF16.PACK_AB R12, R81, R88 ;  /* 0x00000058510c723e */ /* 0x000fc400000010ff */
[----:B--2---:R-:W-:Y:S01]  /*7010*/  F2FP.BF16.PACK_AB R13, R168, R139 ;  /* 0x0000008ba80d723e */ /* 0x004fe200000010ff */
[----:B------:R-:W-:Y:S01]  /*7020*/  FADD.FTZ R139, R139, R176 ;  /* 0x000000b08b8b7221 */ /* 0x000fe20000010000 */
[----:B------:R-:W-:Y:S02]  /*7030*/  F2FP.BF16.PACK_AB R14, R77, R82 ;  /* 0x000000524d0e723e */ /* 0x000fe400000010ff */
[----:B-----5:R-:W-:Y:S01]  /*7040*/  F2FP.BF16.PACK_AB R15, R162, R143 ;  /* 0x0000008fa20f723e */ /* 0x020fe200000010ff */
[----:B------:R-:W-:Y:S01]  /*7050*/  MUFU.EX2 R134, R134 ;  /* 0x0000008600867308 */ /* 0x000fe20000000800 */
[----:B------:R-:W-:-:S05]  /*7060*/  FADD.FTZ R168, R168, R139 ;  /* 0x0000008ba8a87221 */ /* 0x000fca0000010000 */
[C---:B-1----:R-:W-:Y:S02]  /*7070*/  HMMA.16816.F32.BF16 R8, R12.reuse, R28, R8 ;  /* 0x0000001c0c08723c */ /* 0x042fe40000041808 */
[----:B------:R-:W1:Y:S06]  /*7080*/  MUFU.EX2 R151, R151 ;  /* 0x0000009700977308 */ /* 0x000e6c0000000800 */
[C---:B------:R-:W-:Y:S01]  /*7090*/  HMMA.16816.F32.BF16 R4, R12.reuse, R30, R4 ;  /* 0x0000001e0c04723c */ /* 0x040fe20000041804 */
[----:B------:R-:W2:Y:S01]  /*70a0*/  LDSM.16.MT88.4 R28, [R223+0x6800] ;  /* 0x00680000df1c783b */ /* 0x000ea20000004200 */
[----:B------:R-:W-:Y:S06]  /*70b0*/  MUFU.EX2 R130, R130 ;  /* 0x0000008200827308 */ /* 0x000fec0000000800 */
[C---:B----4-:R-:W-:Y:S02]  /*70c0*/  HMMA.16816.F32.BF16 R24, R12.reuse, R32, R24 ;  /* 0x000000200c18723c */ /* 0x050fe40000041818 */
[----:B------:R-:W4:Y:S06]  /*70d0*/  MUFU.EX2 R159, R159 ;  /* 0x0000009f009f7308 */ /* 0x000f2c0000000800 */
[----:B------:R-:W-:Y:S01]  /*70e0*/  HMMA.16816.F32.BF16 R20, R12, R34, R20 ;  /* 0x000000220c14723c */ /* 0x000fe20000041814 */
[----:B------:R-:W5:Y:S01]  /*70f0*/  LDSM.16.MT88.4 R32, [R224+0x6c00] ;  /* 0x006c0000e020783b */ /* 0x000f620000004200 */
[----:B------:R-:W-:Y:S05]  /*7100*/  MUFU.EX2 R127, R127 ;  /* 0x0000007f007f7308 */ /* 0x000fea0000000800 */
[----:B------:R-:W-:-:S02]  /*7110*/  F2FP.BF16.PACK_AB R12, R75, R78 ;  /* 0x0000004e4b0c723e */ /* 0x000fc400000010ff */
[----:B------:R-:W-:Y:S01]  /*7120*/  F2FP.BF16.PACK_AB R13, R145, R160 ;  /* 0x000000a0910d723e */ /* 0x000fe200000010ff */
[----:B------:R-:W1:Y:S01]  /*7130*/  MUFU.EX2 R124, R124 ;  /* 0x0000007c007c7308 */ /* 0x000e620000000800 */
[----:B------:R-:W-:Y:S02]  /*7140*/  F2FP.BF16.PACK_AB R14, R72, R73 ;  /* 0x00000049480e723e */ /* 0x000fe400000010ff */
[----:B------:R-:W-:-:S05]  /*7150*/  F2FP.BF16.PACK_AB R15, R150, R147 ;  /* 0x00000093960f723e */ /* 0x000fca00000010ff */
[----:B------:R-:W-:Y:S02]  /*7160*/  MUFU.EX2 R120, R120 ;  /* 0x0000007800787308 */ /* 0x000fe40000000800 */
[C---:B---3--:R-:W-:Y:S06]  /*7170*/  HMMA.16816.F32.BF16 R8, R12.reuse, R16, R8 ;  /* 0x000000100c08723c */ /* 0x048fec0000041808 */
[----:B------:R-:W3:Y:S02]  /*7180*/  MUFU.EX2 R161, R161 ;  /* 0x000000a100a17308 */ /* 0x000ee40000000800 */
[C---:B------:R-:W-:Y:S01]  /*7190*/  HMMA.16816.F32.BF16 R4, R12.reuse, R18, R4 ;  /* 0x000000120c04723c */ /* 0x040fe20000041804 */
[----:B------:R-:W1:Y:S05]  /*71a0*/  LDSM.16.MT88.4 R16, [R223+0x6c00] ;  /* 0x006c0000df10783b */ /* 0x000e6a0000004200 */
[----:B------:R-:W-:Y:S02]  /*71b0*/  MUFU.EX2 R59, R59 ;  /* 0x0000003b003b7308 */ /* 0x000fe40000000800 */
[C---:B--2---:R-:W-:Y:S06]  /*71c0*/  HMMA.16816.F32.BF16 R24, R12.reuse, R28, R24 ;  /* 0x0000001c0c18723c */ /* 0x044fec0000041818 */
[----:B------:R-:W2:Y:S02]  /*71d0*/  MUFU.EX2 R58, R58 ;  /* 0x0000003a003a7308 */ /* 0x000ea40000000800 */
[----:B------:R-:W-:Y:S01]  /*71e0*/  HMMA.16816.F32.BF16 R20, R12, R30, R20 ;  /* 0x0000001e0c14723c */ /* 0x000fe20000041814 */
[----:B------:R-:W2:Y:S05]  /*71f0*/  LDSM.16.MT88.4 R28, [R224+0x7000] ;  /* 0x00700000e01c783b */ /* 0x000eaa0000004200 */
[----:B------:R-:W-:Y:S01]  /*7200*/  MUFU.EX2 R57, R57 ;  /* 0x0000003900397308 */ /* 0x000fe20000000800 */
        /* <DEDUP_REMOVED lines=9> */
[----:B------:R-:W2:Y:S06]  /*72a0*/  MUFU.EX2 R114, R114 ;  /* 0x0000007200727308 */ /* 0x000eac0000000800 */
[C---:B-1----:R-:W-:Y:S02]  /*72b0*/  HMMA.16816.F32.BF16 R24, R12.reuse, R16, R24 ;  /* 0x000000100c18723c */ /* 0x042fe40000041818 */
[----:B------:R-:W-:Y:S05]  /*72c0*/  MUFU.EX2 R116, R116 ;  /* 0x0000007400747308 */ /* 0x000fea0000000800 */
[----:B------:R-:W-:Y:S01]  /*72d0*/  F2FP.BF16.PACK_AB R16, R66, R67 ;  /* 0x000000434210723e */ /* 0x000fe200000010ff */
[----:B------:R-:W-:Y:S01]  /*72e0*/  HMMA.16816.F32.BF16 R20, R12, R18, R20 ;  /* 0x000000120c14723c */ /* 0x000fe20000041814 */
[----:B------:R-:W1:Y:S01]  /*72f0*/  LDSM.16.MT88.4 R12, [R224+0x7400] ;  /* 0x00740000e00c783b */ /* 0x000e620000004200 */
[----:B------:R-:W-:Y:S01]  /*7300*/  F2FP.BF16.PACK_AB R17, R151, R134 ;  /* 0x000000869711723e */ /* 0x000fe200000010ff */
[----:B------:R-:W-:Y:S04]  /*7310*/  MUFU.EX2 R55, R55 ;  /* 0x0000003700377308 */ /* 0x000fe80000000800 */
[----:B------:R-:W-:-:S02]  /*7320*/  F2FP.BF16.PACK_AB R18, R64, R65 ;  /* 0x000000414012723e */ /* 0x000fc400000010ff */
[----:B----4-:R-:W-:Y:S02]  /*7330*/  F2FP.BF16.PACK_AB R19, R159, R130 ;  /* 0x000000829f13723e */ /* 0x010fe400000010ff */
[----:B------:R-:W-:Y:S05]  /*7340*/  MUFU.EX2 R54, R54 ;  /* 0x0000003600367308 */ /* 0x000fea0000000800 */
[C---:B--2---:R-:W-:Y:S03]  /*7350*/  HMMA.16816.F32.BF16 R8, R16.reuse, R28, R8 ;  /* 0x0000001c1008723c */ /* 0x044fe60000041808 */
[----:B------:R-:W-:Y:S05]  /*7360*/  MUFU.EX2 R53, R53 ;  /* 0x0000003500357308 */ /* 0x000fea0000000800 */
[C---:B------:R-:W-:Y:S01]  /*7370*/  HMMA.16816.F32.BF16 R4, R16.reuse, R30, R4 ;  /* 0x0000001e1004723c */ /* 0x040fe20000041804 */
[----:B------:R-:W2:Y:S02]  /*7380*/  LDSM.16.MT88.4 R28, [R223+0x7400] ;  /* 0x00740000df1c783b */ /* 0x000ea40000004200 */
[----:B------:R-:W-:Y:S05]  /*7390*/  MUFU.EX2 R52, R52 ;  /* 0x0000003400347308 */ /* 0x000fea0000000800 */
[C---:B-----5:R-:W-:Y:S03]  /*73a0*/  HMMA.16816.F32.BF16 R24, R16.reuse, R32, R24 ;  /* 0x000000201018723c */ /* 0x060fe60000041818 */
[----:B------:R-:W-:Y:S04]  /*73b0*/  MUFU.EX2 R103, R103 ;  /* 0x0000006700677308 */ /* 0x000fe80000000800 */
[----:B------:R-:W-:Y:S01]  /*73c0*/  F2FP.BF16.PACK_AB R32, R62, R63 ;  /* 0x0000003f3e20723e */ /* 0x000fe200000010ff */
[----:B------:R-:W-:Y:S01]  /*73d0*/  HMMA.16816.F32.BF16 R20, R16, R34, R20 ;  /* 0x000000221014723c */ /* 0x000fe20000041814 */
[----:B------:R-:W4:Y:S01]  /*73e0*/  LDSM.16.MT88.4 R16, [R224+0x7800] ;  /* 0x00780000e010783b */ /* 0x000f220000004200 */
[----:B------:R-:W-:Y:S01]  /*73f0*/  F2FP.BF16.PACK_AB R33, R124, R127 ;  /* 0x0000007f7c21723e */ /* 0x000fe200000010ff */
[----:B------:R-:W-:Y:S04]  /*7400*/  MUFU.EX2 R102, R102 ;  /* 0x0000006600667308 */ /* 0x000fe80000000800 */
[----:B------:R-:W-:-:S02]  /*7410*/  F2FP.BF16.PACK_AB R34, R60, R61 ;  /* 0x0000003d3c22723e */ /* 0x000fc400000010ff */
[----:B---3--:R-:W-:Y:S02]  /*7420*/  F2FP.BF16.PACK_AB R35, R161, R120 ;  /* 0x00000078a123723e */ /* 0x008fe400000010ff */
[----:B------:R-:W-:Y:S05]  /*7430*/  MUFU.EX2 R94, R94 ;  /* 0x0000005e005e7308 */ /* 0x000fea0000000800 */
[C---:B-1----:R-:W-:Y:S03]  /*7440*/  HMMA.16816.F32.BF16 R8, R32.reuse, R12, R8 ;  /* 0x0000000c2008723c */ /* 0x042fe60000041808 */
[----:B------:R-:W-:Y:S04]  /*7450*/  MUFU.EX2 R3, R3 ;  /* 0x0000000300037308 */ /* 0x000fe80000000800 */
[----:B------:R-:W-:Y:S01]  /*7460*/  FADD.FTZ R13, R244, R121 ;  /* 0x00000079f40d7221 */ /* 0x000fe20000010000 */
[C---:B------:R-:W-:Y:S03]  /*7470*/  HMMA.16816.F32.BF16 R4, R32.reuse, R14, R4 ;  /* 0x0000000e2004723c */ /* 0x040fe60000041804 */
[----:B------:R-:W-:Y:S01]  /*7480*/  FADD.FTZ R206, R206, R13 ;  /* 0x0000000dcece7221 */ /* 0x000fe20000010000 */
[----:B------:R-:W1:Y:S01]  /*7490*/  MUFU.EX2 R121, R110 ;  /* 0x0000006e00797308 */ /* 0x000e620000000800 */
[----:B------:R-:W3:Y:S02]  /*74a0*/  LDSM.16.MT88.4 R12, [R223+0x7800] ;  /* 0x00780000df0c783b */ /* 0x000ee40000004200 */
[----:B------:R-:W-:Y:S01]  /*74b0*/  FADD.FTZ R115, R115, R206 ;  /* 0x000000ce73737221 */ /* 0x000fe20000010000 */
[C---:B--2---:R-:W-:Y:S03]  /*74c0*/  HMMA.16816.F32.BF16 R24, R32.reuse, R28, R24 ;  /* 0x0000001c2018723c */ /* 0x044fe60000041818 */
[----:B------:R-:W-:Y:S01]  /*74d0*/  FADD.FTZ R146, R146, R115 ;  /* 0x0000007392927221 */ /* 0x000fe20000010000 */
[----:B------:R-:W-:Y:S03]  /*74e0*/  MUFU.EX2 R98, R98 ;  /* 0x0000006200627308 */ /* 0x000fe60000000800 */
[----:B------:R-:W-:Y:S01]  /*74f0*/  FADD.FTZ R107, R107, R146 ;  /* 0x000000926b6b7221 */ /* 0x000fe20000010000 */
[----:B------:R-:W-:Y:S01]  /*7500*/  HMMA.16816.F32.BF16 R28, R32, R30, R20 ;  /* 0x0000001e201c723c */ /* 0x000fe20000041814 */
[----:B------:R-:W2:Y:S02]  /*7510*/  LDSM.16.MT88.4 R20, [R224+0x7c00] ;  /* 0x007c0000e014783b */ /* 0x000ea40000004200 */
[----:B------:R-:W-:Y:S01]  /*7520*/  FADD.FTZ R144, R144, R107 ;  /* 0x0000006b90907221 */ /* 0x000fe20000010000 */
[----:B------:R-:W-:Y:S03]  /*7530*/  MUFU.EX2 R111, R111 ;  /* 0x0000006f006f7308 */ /* 0x000fe60000000800 */
[----:B------:R-:W-:Y:S01]  /*7540*/  F2FP.BF16.PACK_AB R32, R58, R59 ;  /* 0x0000003b3a20723e */ /* 0x000fe200000010ff */
[----:B------:R-:W-:Y:S01]  /*7550*/  FADD.FTZ R99, R99, R144 ;  /* 0x0000009063637221 */ /* 0x000fe20000010000 */
[----:B------:R-:W-:-:S02]  /*7560*/  F2FP.BF16.PACK_AB R33, R114, R163 ;  /* 0x000000a37221723e */ /* 0x000fc400000010ff */
[----:B------:R-:W-:Y:S01]  /*7570*/  F2FP.BF16.PACK_AB R34, R56, R57 ;  /* 0x000000393822723e */ /* 0x000fe200000010ff */
[----:B------:R-:W-:Y:S01]  /*7580*/  FADD.FTZ R118, R118, R99 ;  /* 0x0000006376767221 */ /* 0x000fe20000010000 */
[----:B-1----:R-:W-:Y:S01]  /*7590*/  F2FP.BF16.PACK_AB R35, R121, R116 ;  /* 0x000000747923723e */ /* 0x002fe200000010ff */
[----:B------:R-:W-:Y:S01]  /*75a0*/  FFMA.FTZ R99, R92, c[0x0][0x23c], -R51 ;  /* 0x00008f005c637a23 */ /* 0x000fe20000010833 */
[----:B------:R-:W-:Y:S01]  /*75b0*/  MUFU.EX2 R174, R174 ;  /* 0x000000ae00ae7308 */ /* 0x000fe20000000800 */
[----:B------:R-:W-:-:S04]  /*75c0*/  FFMA.FTZ R92, R95, c[0x0][0x23c], -R74 ;  /* 0x00008f005f5c7a23 */ /* 0x000fc8000001084a */
[C---:B----4-:R-:W-:Y:S03]  /*75d0*/  HMMA.16816.F32.BF16 R8, R32.reuse, R16, R8 ;  /* 0x000000102008723c */ /* 0x050fe60000041808 */
[----:B------:R-:W-:Y:S04]  /*75e0*/  MUFU.EX2 R84, R84 ;  /* 0x0000005400547308 */ /* 0x000fe80000000800 */
[----:B------:R-:W-:Y:S01]  /*75f0*/  FADD.FTZ R17, R97, R118 ;  /* 0x0000007661117221 */ /* 0x000fe20000010000 */
[C---:B------:R-:W-:Y:S03]  /*7600*/  HMMA.16816.F32.BF16 R4, R32.reuse, R18, R4 ;  /* 0x000000122004723c */ /* 0x040fe60000041804 */
[----:B------:R-:W-:Y:S01]  /*7610*/  FADD.FTZ R112, R112, R17 ;  /* 0x0000001170707221 */ /* 0x000fe20000010000 */
[----:B------:R-:W1:Y:S01]  /*7620*/  MUFU.EX2 R97, R99 ;  /* 0x0000006300617308 */ /* 0x000e620000000800 */
[----:B------:R-:W4:Y:S02]  /*7630*/  LDSM.16.MT88.4 R16, [R223+0x7c00] ;  /* 0x007c0000df10783b */ /* 0x000f240000004200 */
[----:B------:R-:W-:Y:S01]  /*7640*/  FADD.FTZ R93, R93, R112 ;  /* 0x000000705d5d7221 */ /* 0x000fe20000010000 */
[C---:B---3--:R-:W-:Y:S03]  /*7650*/  HMMA.16816.F32.BF16 R24, R32.reuse, R12, R24 ;  /* 0x0000000c2018723c */ /* 0x048fe60000041818 */
[----:B------:R-:W-:Y:S01]  /*7660*/  FADD.FTZ R106, R106, R93 ;  /* 0x0000005d6a6a7221 */ /* 0x000fe20000010000 */
[----:B------:R-:W-:Y:S03]  /*7670*/  MUFU.EX2 R80, R80 ;  /* 0x0000005000507308 */ /* 0x000fe60000000800 */
[----:B------:R-:W-:Y:S01]  /*7680*/  F2FP.BF16.PACK_AB R12, R54, R55 ;  /* 0x00000037360c723e */ /* 0x000fe200000010ff */
[----:B------:R-:W-:Y:S01]  /*7690*/  HMMA.16816.F32.BF16 R28, R32, R14, R28 ;  /* 0x0000000e201c723c */ /* 0x000fe2000004181c */
[----:B------:R-:W-:-:S03]  /*76a0*/  F2FP.BF16.PACK_AB R13, R102, R103 ;  /* 0x00000067660d723e */ /* 0x000fc600000010ff */
[----:B------:R-:W-:Y:S03]  /*76b0*/  MUFU.EX2 R137, R137 ;  /* 0x0000008900897308 */ /* 0x000fe60000000800 */
[----:B------:R-:W-:Y:S01]  /*76c0*/  FADD.FTZ R33, R91, R106 ;  /* 0x0000006a5b217221 */ /* 0x000fe20000010000 */
[----:B------:R-:W-:Y:S02]  /*76d0*/  F2FP.BF16.PACK_AB R14, R52, R53 ;  /* 0x00000035340e723e */ /* 0x000fe400000010ff */
[----:B-1----:R-:W-:Y:S01]  /*76e0*/  F2FP.BF16.PACK_AB R15, R97, R94 ;  /* 0x0000005e610f723e */ /* 0x002fe200000010ff */
[----:B------:R-:W-:Y:S01]  /*76f0*/  FADD.FTZ R100, R100, R33 ;  /* 0x0000002164647221 */ /* 0x000fe20000010000 */
[----:B------:R-:W1:Y:S01]  /*7700*/  MUFU.EX2 R91, R86 ;  /* 0x00000056005b7308 */ /* 0x000e620000000800 */
[----:B------:R-:W3:Y:S02]  /*7710*/  LDSM.16.MT88.4 R32, [R224+0x8000] ;  /* 0x00800000e020783b */ /* 0x000ee40000004200 */
[----:B------:R-:W-:-:S02]  /*7720*/  FADD.FTZ R89, R89, R100 ;  /* 0x0000006459597221 */ /* 0x000fc40000010000 */
[C---:B--2---:R-:W-:Y:S02]  /*7730*/  HMMA.16816.F32.BF16 R8, R12.reuse, R20, R8 ;  /* 0x000000140c08723c */ /* 0x044fe40000041808 */
[----:B------:R-:W-:Y:S01]  /*7740*/  FADD.FTZ R96, R96, R89 ;  /* 0x0000005960607221 */ /* 0x000fe20000010000 */
[----:B------:R-:W-:Y:S03]  /*7750*/  MUFU.EX2 R148, R148 ;  /* 0x0000009400947308 */ /* 0x000fe60000000800 */
[----:B------:R-:W-:Y:S02]  /*7760*/  FADD.FTZ R87, R87, R96 ;  /* 0x0000006057577221 */ /* 0x000fe40000010000 */
[----:B------:R-:W-:Y:S01]  /*7770*/  HMMA.16816.F32.BF16 R4, R12, R22, R4 ;  /* 0x000000160c04723c */ /* 0x000fe20000041804 */
[----:B------:R-:W2:Y:S01]  /*7780*/  LDSM.16.MT88.4 R20, [R223+0x8000] ;  /* 0x00800000df14783b */ /* 0x000ea20000004200 */
[----:B------:R-:W-:Y:S01]  /*7790*/  FADD.FTZ R90, R90, R87 ;  /* 0x000000575a5a7221 */ /* 0x000fe20000010000 */
[----:B------:R-:W-:Y:S03]  /*77a0*/  MUFU.EX2 R133, R133 ;  /* 0x0000008500857308 */ /* 0x000fe60000000800 */
[----:B------:R-:W-:-:S02]  /*77b0*/  FADD.FTZ R85, R85, R90 ;  /* 0x0000005a55557221 */ /* 0x000fc40000010000 */
[C---:B----4-:R-:W-:Y:S02]  /*77c0*/  HMMA.16816.F32.BF16 R24, R12.reuse, R16, R24 ;  /* 0x000000100c18723c */ /* 0x050fe40000041818 */
[----:B------:R-:W-:Y:S01]  /*77d0*/  FADD.FTZ R88, R88, R85 ;  /* 0x0000005558587221 */ /* 0x000fe20000010000 */
[----:B------:R-:W4:Y:S03]  /*77e0*/  MUFU.EX2 R87, R76 ;  /* 0x0000004c00577308 */ /* 0x000f260000000800 */
[----:B------:R-:W-:Y:S02]  /*77f0*/  FADD.FTZ R81, R81, R88 ;  /* 0x0000005851517221 */ /* 0x000fe40000010000 */
[----:B------:R-:W-:Y:S01]  /*7800*/  FADD.FTZ R17, R143, R168 ;  /* 0x000000a88f117221 */ /* 0x000fe20000010000 */
[----:B------:R-:W-:Y:S01]  /*7810*/  HMMA.16816.F32.BF16 R28, R12, R18, R28 ;  /* 0x000000120c1c723c */ /* 0x000fe2000004181c */
[----:B------:R-:W-:Y:S01]  /*7820*/  FADD.FTZ R82, R82, R81 ;  /* 0x0000005152527221 */ /* 0x000fe20000010000 */
[----:B------:R-:W5:Y:S01]  /*7830*/  MUFU.EX2 R128, R128 ;  /* 0x0000008000807308 */ /* 0x000f620000000800 */
[----:B------:R-:W-:-:S04]  /*7840*/  FADD.FTZ R17, R162, R17 ;  /* 0x00000011a2117221 */ /* 0x000fc80000010000 */
[----:B------:R-:W-:Y:S01]  /*7850*/  FADD.FTZ R19, R77, R82 ;  /* 0x000000524d137221 */ /* 0x000fe20000010000 */
[----:B------:R-:W-:Y:S01]  /*7860*/  F2FP.BF16.PACK_AB R12, R98, R3 ;  /* 0x00000003620c723e */ /* 0x000fe200000010ff */
[----:B------:R-:W-:Y:S01]  /*7870*/  FADD.FTZ R160, R160, R17 ;  /* 0x00000011a0a07221 */ /* 0x000fe20000010000 */
[----:B-1----:R-:W-:Y:S01]  /*7880*/  F2FP.BF16.PACK_AB R13, R84, R91 ;  /* 0x0000005b540d723e */ /* 0x002fe200000010ff */
[----:B------:R-:W-:Y:S01]  /*7890*/  FADD.FTZ R78, R78, R19 ;  /* 0x000000134e4e7221 */ /* 0x000fe20000010000 */
[----:B------:R-:W-:Y:S01]  /*78a0*/  F2FP.BF16.PACK_AB R14, R174, R111 ;  /* 0x0000006fae0e723e */ /* 0x000fe200000010ff */
[----:B------:R-:W-:Y:S01]  /*78b0*/  FADD.FTZ R160, R145, R160 ;  /* 0x000000a091a07221 */ /* 0x000fe20000010000 */
[----:B----4-:R-:W-:Y:S01]  /*78c0*/  F2FP.BF16.PACK_AB R15, R87, R80 ;  /* 0x00000050570f723e */ /* 0x010fe200000010ff */
[----:B------:R-:W-:Y:S01]  /*78d0*/  FADD.FTZ R78, R75, R78 ;  /* 0x0000004e4b4e7221 */ /* 0x000fe20000010000 */
[----:B------:R-:W-:Y:S01]  /*78e0*/  LDSM.16.MT88.4 R16, [R224+0x8400] ;  /* 0x00840000e010783b */ /* 0x000fe20000004200 */
[----:B------:R-:W-:Y:S01]  /*78f0*/  FADD.FTZ R147, R147, R160 ;  /* 0x000000a093937221 */ /* 0x000fe20000010000 */
[----:B------:R-:W-:Y:S01]  /*7900*/  MUFU.EX2 R36, R36 ;  /* 0x0000002400247308 */ /* 0x000fe20000000800 */
[----:B------:R-:W-:-:S02]  /*7910*/  FADD.FTZ R73, R73, R78 ;  /* 0x0000004e49497221 */ /* 0x000fc40000010000 */
[----:B------:R-:W-:Y:S01]  /*7920*/  FADD.FTZ R150, R150, R147 ;  /* 0x0000009396967221 */ /* 0x000fe20000010000 */
[C---:B---3--:R-:W-:Y:S01]  /*7930*/  HMMA.16816.F32.BF16 R8, R12.reuse, R32, R8 ;  /* 0x000000200c08723c */ /* 0x048fe20000041808 */
[----:B------:R-:W-:Y:S02]  /*7940*/  FADD.FTZ R72, R72, R73 ;  /* 0x0000004948487221 */ /* 0x000fe40000010000 */
[----:B------:R-:W-:Y:S01]  /*7950*/  FADD.FTZ R141, R141, R150 ;  /* 0x000000968d8d7221 */ /* 0x000fe20000010000 */
[----:B------:R-:W-:Y:S01]  /*7960*/  MUFU.EX2 R37, R37 ;  /* 0x0000002500257308 */ /* 0x000fe20000000800 */
[----:B------:R-:W-:Y:S02]  /*7970*/  FADD.FTZ R71, R71, R72 ;  /* 0x0000004847477221 */ /* 0x000fe40000010000 */
[----:B------:R-:W-:Y:S01]  /*7980*/  FADD.FTZ R141, R138, R141 ;  /* 0x0000008d8a8d7221 */ /* 0x000fe20000010000 */
[C---:B------:R-:W-:Y:S01]  /*7990*/  HMMA.16816.F32.BF16 R4, R12.reuse, R34, R4 ;  /* 0x000000220c04723c */ /* 0x040fe20000041804 */
[----:B------:R-:W-:Y:S01]  /*79a0*/  FADD.FTZ R70, R70, R71 ;  /* 0x0000004746467221 */ /* 0x000fe20000010000 */
[----:B------:R-:W1:Y:S01]  /*79b0*/  LDSM.16.MT88.4 R32, [R223+0x8400] ;  /* 0x00840000df20783b */ /* 0x000e620000004200 */
[----:B------:R-:W-:Y:S01]  /*79c0*/  FADD.FTZ R136, R136, R141 ;  /* 0x0000008d88887221 */ /* 0x000fe20000010000 */
[----:B------:R-:W-:Y:S01]  /*79d0*/  MUFU.EX2 R113, R113 ;  /* 0x0000007100717308 */ /* 0x000fe20000000800 */
[----:B------:R-:W-:Y:S01]  /*79e0*/  FADD.FTZ R69, R69, R70 ;  /* 0x0000004645457221 */ /* 0x000fe20000010000 */
[----:B------:R-:W-:Y:S01]  /*79f0*/  LDSM.16.MT88.4 R140, [R224+0x8c00] ;  /* 0x008c0000e08c783b */ /* 0x000fe20000004200 */
[----:B------:R-:W-:Y:S01]  /*7a00*/  FADD.FTZ R149, R149, R136 ;  /* 0x0000008895957221 */ /* 0x000fe20000010000 */
[----:B--2---:R-:W-:Y:S01]  /*7a10*/  HMMA.16816.F32.BF16 R28, R12, R22, R28 ;  /* 0x000000160c1c723c */ /* 0x004fe2000004181c */
[----:B------:R-:W-:-:S02]  /*7a20*/  FADD.FTZ R68, R68, R69 ;  /* 0x0000004544447221 */ /* 0x000fc40000010000 */
[----:B------:R-:W-:Y:S01]  /*7a30*/  FADD.FTZ R134, R134, R149 ;  /* 0x0000009586867221 */ /* 0x000fe20000010000 */
[----:B------:R-:W-:Y:S01]  /*7a40*/  MUFU.EX2 R108, R108 ;  /* 0x0000006c006c7308 */ /* 0x000fe20000000800 */
[----:B------:R-:W-:Y:S02]  /*7a50*/  FADD.FTZ R67, R67, R68 ;  /* 0x0000004443437221 */ /* 0x000fe40000010000 */
[----:B------:R-:W-:Y:S01]  /*7a60*/  FADD.FTZ R151, R151, R134 ;  /* 0x0000008697977221 */ /* 0x000fe20000010000 */
[----:B------:R-:W-:Y:S01]  /*7a70*/  HMMA.16816.F32.BF16 R24, R12, R20, R24 ;  /* 0x000000140c18723c */ /* 0x000fe20000041818 */
[----:B------:R-:W-:Y:S01]  /*7a80*/  FADD.FTZ R66, R66, R67 ;  /* 0x0000004342427221 */ /* 0x000fe20000010000 */
[----:B------:R-:W2:Y:S01]  /*7a90*/  LDSM.16.MT88.4 R20, [R224+0x8800] ;  /* 0x00880000e014783b */ /* 0x000ea20000004200 */
[----:B------:R-:W-:Y:S01]  /*7aa0*/  FADD.FTZ R130, R130, R151 ;  /* 0x0000009782827221 */ /* 0x000fe20000010000 */
[----:B------:R-:W-:Y:S01]  /*7ab0*/  MUFU.EX2 R92, R92 ;  /* 0x0000005c005c7308 */ /* 0x000fe20000000800 */
[----:B------:R-:W-:-:S02]  /*7ac0*/  FADD.FTZ R65, R65, R66 ;  /* 0x0000004241417221 */ /* 0x000fc40000010000 */
[--C-:B------:R-:W-:Y:S01]  /*7ad0*/  FFMA.FTZ R77, R38, c[0x0][0x23c], -R51.reuse ;  /* 0x00008f00264d7a23 */ /* 0x100fe20000010833 */
[----:B------:R-:W-:Y:S01]  /*7ae0*/  F2FP.BF16.PACK_AB R12, R148, R137 ;  /* 0x00000089940c723e */ /* 0x000fe200000010ff */
[----:B------:R-:W-:Y:S01]  /*7af0*/  FFMA.FTZ R38, R40, c[0x0][0x23c], -R51 ;  /* 0x00008f0028267a23 */ /* 0x000fe20000010833 */
[----:B-----5:R-:W-:Y:S01]  /*7b00*/  F2FP.BF16.PACK_AB R14, R128, R133 ;  /* 0x00000085800e723e */ /* 0x020fe200000010ff */
[----:B------:R-:W-:Y:S01]  /*7b10*/  FADD.FTZ R64, R64, R65 ;  /* 0x0000004140407221 */ /* 0x000fe20000010000 */
[----:B------:R-:W-:Y:S01]  /*7b20*/  MUFU.EX2 R83, R83 ;  /* 0x0000005300537308 */ /* 0x000fe20000000800 */
[----:B------:R-:W-:Y:S02]  /*7b30*/  FADD.FTZ R130, R159, R130 ;  /* 0x000000829f827221 */ /* 0x000fe40000010000 */
[----:B------:R-:W-:Y:S02]  /*7b40*/  FADD.FTZ R63, R63, R64 ;  /* 0x000000403f3f7221 */ /* 0x000fe40000010000 */
[----:B------:R-:W-:-:S02]  /*7b50*/  FADD.FTZ R127, R127, R130 ;  /* 0x000000827f7f7221 */ /* 0x000fc40000010000 */
[----:B------:R-:W-:Y:S01]  /*7b60*/  FADD.FTZ R62, R62, R63 ;  /* 0x0000003f3e3e7221 */ /* 0x000fe20000010000 */
[----:B------:R-:W3:Y:S01]  /*7b70*/  MUFU.EX2 R77, R77 ;  /* 0x0000004d004d7308 */ /* 0x000ee20000000800 */
[----:B------:R-:W-:Y:S02]  /*7b80*/  FADD.FTZ R127, R124, R127 ;  /* 0x0000007f7c7f7221 */ /* 0x000fe40000010000 */
[----:B------:R-:W-:Y:S02]  /*7b90*/  FADD.FTZ R61, R61, R62 ;  /* 0x0000003e3d3d7221 */ /* 0x000fe40000010000 */
[----:B------:R-:W-:Y:S02]  /*7ba0*/  FADD.FTZ R120, R120, R127 ;  /* 0x0000007f78787221 */ /* 0x000fe40000010000 */
[----:B------:R-:W-:Y:S01]  /*7bb0*/  FADD.FTZ R60, R60, R61 ;  /* 0x0000003d3c3c7221 */ /* 0x000fe20000010000 */
[----:B------:R-:W4:Y:S01]  /*7bc0*/  MUFU.EX2 R38, R38 ;  /* 0x0000002600267308 */ /* 0x000f220000000800 */
[----:B------:R-:W-:-:S02]  /*7bd0*/  FADD.FTZ R120, R161, R120 ;  /* 0x00000078a1787221 */ /* 0x000fc40000010000 */
[----:B------:R-:W-:Y:S02]  /*7be0*/  FADD.FTZ R59, R59, R60 ;  /* 0x0000003c3b3b7221 */ /* 0x000fe40000010000 */
[----:B------:R-:W-:Y:S02]  /*7bf0*/  FADD.FTZ R163, R163, R120 ;  /* 0x00000078a3a37221 */ /* 0x000fe40000010000 */
[----:B------:R-:W-:Y:S01]  /*7c00*/  FADD.FTZ R58, R58, R59 ;  /* 0x0000003b3a3a7221 */ /* 0x000fe20000010000 */
[----:B---3--:R-:W-:Y:S01]  /*7c10*/  F2FP.BF16.PACK_AB R13, R77, R36 ;  /* 0x000000244d0d723e */ /* 0x008fe200000010ff */
[----:B------:R-:W-:Y:S01]  /*7c20*/  FADD.FTZ R163, R114, R163 ;  /* 0x000000a372a37221 */ /* 0x000fe20000010000 */
[----:B------:R-:W-:Y:S01]  /*7c30*/  MUFU.EX2 R39, R39 ;  /* 0x0000002700277308 */ /* 0x000fe20000000800 */
[----:B------:R-:W-:Y:S02]  /*7c40*/  FADD.FTZ R57, R57, R58 ;  /* 0x0000003a39397221 */ /* 0x000fe40000010000 */
[----:B------:R-:W-:-:S02]  /*7c50*/  FFMA.FTZ R40, R43, c[0x0][0x23c], -R51 ;  /* 0x00008f002b287a23 */ /* 0x000fc40000010833 */
[----:B------:R-:W-:Y:S01]  /*7c60*/  FADD.FTZ R56, R56, R57 ;  /* 0x0000003938387221 */ /* 0x000fe20000010000 */
[----:B----4-:R-:W-:Y:S02]  /*7c70*/  F2FP.BF16.PACK_AB R15, R38, R37 ;  /* 0x00000025260f723e */ /* 0x010fe400000010ff */
[----:B------:R-:W-:Y:S01]  /*7c80*/  MUFU.EX2 R42, R42 ;  /* 0x0000002a002a7308 */ /* 0x000fe20000000800 */
[----:B------:R-:W-:-:S04]  /*7c90*/  FADD.FTZ R55, R55, R56 ;  /* 0x0000003837377221 */ /* 0x000fc80000010000 */
[C---:B-1----:R-:W-:Y:S01]  /*7ca0*/  HMMA.16816.F32.BF16 R28, R12.reuse, R34, R28 ;  /* 0x000000220c1c723c */ /* 0x042fe2000004181c */
[----:B------:R-:W-:Y:S02]  /*7cb0*/  FADD.FTZ R54, R54, R55 ;  /* 0x0000003736367221 */ /* 0x000fe40000010000 */
[----:B------:R-:W1:Y:S02]  /*7cc0*/  MUFU.EX2 R40, R40 ;  /* 0x0000002800287308 */ /* 0x000e640000000800 */
[----:B------:R-:W-:Y:S02]  /*7cd0*/  FADD.FTZ R53, R53, R54 ;  /* 0x0000003635357221 */ /* 0x000fe40000010000 */
[----:B------:R-:W-:Y:S01]  /*7ce0*/  FADD.FTZ R34, R116, R163 ;  /* 0x000000a374227221 */ /* 0x000fe20000010000 */
[----:B------:R-:W-:Y:S01]  /*7cf0*/  HMMA.16816.F32.BF16 R8, R12, R16, R8 ;  /* 0x000000100c08723c */ /* 0x000fe20000041808 */
[----:B------:R-:W-:Y:S02]  /*7d00*/  FADD.FTZ R52, R52, R53 ;  /* 0x0000003534347221 */ /* 0x000fe40000010000 */
[----:B------:R-:W-:Y:S01]  /*7d10*/  FADD.FTZ R34, R121, R34 ;  /* 0x0000002279227221 */ /* 0x000fe20000010000 */
[----:B------:R-:W3:Y:S01]  /*7d20*/  MUFU.EX2 R41, R41 ;  /* 0x0000002900297308 */ /* 0x000ee20000000800 */
[----:B------:R-:W-:-:S02]  /*7d30*/  FADD.FTZ R3, R3, R52 ;  /* 0x0000003403037221 */ /* 0x000fc40000010000 */
[----:B------:R-:W-:Y:S01]  /*7d40*/  FADD.FTZ R103, R103, R34 ;  /* 0x0000002267677221 */ /* 0x000fe20000010000 */
[C---:B------:R-:W-:Y:S01]  /*7d50*/  HMMA.16816.F32.BF16 R4, R12.reuse, R18, R4 ;  /* 0x000000120c04723c */ /* 0x040fe20000041804 */
[----:B------:R-:W4:Y:S01]  /*7d60*/  LDSM.16.MT88.4 R16, [R223+0x8800] ;  /* 0x00880000df10783b */ /* 0x000f220000004200 */
[----:B------:R-:W-:Y:S02]  /*7d70*/  FADD.FTZ R98, R98, R3 ;  /* 0x0000000362627221 */ /* 0x000fe40000010000 */
[----:B------:R-:W-:Y:S01]  /*7d80*/  FADD.FTZ R103, R102, R103 ;  /* 0x0000006766677221 */ /* 0x000fe20000010000 */
[----:B------:R-:W-:Y:S01]  /*7d90*/  MUFU.EX2 R76, R79 ;  /* 0x0000004f004c7308 */ /* 0x000fe20000000800 */
[----:B------:R-:W-:Y:S02]  /*7da0*/  FADD.FTZ R111, R111, R98 ;  /* 0x000000626f6f7221 */ /* 0x000fe40000010000 */
[----:B------:R-:W-:Y:S01]  /*7db0*/  FADD.FTZ R94, R94, R103 ;  /* 0x000000675e5e7221 */ /* 0x000fe20000010000 */
[----:B------:R-:W-:Y:S01]  /*7dc0*/  HMMA.16816.F32.BF16 R24, R12, R32, R24 ;  /* 0x000000200c18723c */ /* 0x000fe20000041818 */
[----:B------:R-:W-:-:S02]  /*7dd0*/  FADD.FTZ R174, R174, R111 ;  /* 0x0000006faeae7221 */ /* 0x000fc40000010000 */
[----:B------:R-:W-:Y:S01]  /*7de0*/  FADD.FTZ R94, R97, R94 ;  /* 0x0000005e615e7221 */ /* 0x000fe20000010000 */
[----:B------:R-:W5:Y:S01]  /*7df0*/  MUFU.EX2 R45, R45 ;  /* 0x0000002d002d7308 */ /* 0x000f620000000800 */
[----:B------:R-:W-:Y:S02]  /*7e00*/  FADD.FTZ R137, R137, R174 ;  /* 0x000000ae89897221 */ /* 0x000fe40000010000 */
        /* <DEDUP_REMOVED lines=9> */
[----:B------:R-:W-:Y:S01]  /*7ea0*/  MUFU.EX2 R34, R48 ;  /* 0x0000003000227308 */ /* 0x000fe20000000800 */
[----:B------:R-:W-:-:S02]  /*7eb0*/  FFMA.FTZ R33, R44, c[0x0][0x23c], -R51 ;  /* 0x00008f002c217a23 */ /* 0x000fc40000010833 */
[----:B------:R-:W-:Y:S02]  /*7ec0*/  FADD.FTZ R87, R87, R80 ;  /* 0x0000005057577221 */ /* 0x000fe40000010000 */
[C---:B--2---:R-:W-:Y:S01]  /*7ed0*/  HMMA.16816.F32.BF16 R8, R12.reuse, R20, R8 ;  /* 0x000000140c08723c */ /* 0x044fe20000041808 */
[----:B------:R-:W-:Y:S02]  /*7ee0*/  FFMA.FTZ R32, R50, c[0x0][0x23c], -R74 ;  /* 0x00008f0032207a23 */ /* 0x000fe4000001084a */
[----:B------:R-:W-:Y:S01]  /*7ef0*/  FADD.FTZ R36, R36, R87 ;  /* 0x0000005724247221 */ /* 0x000fe20000010000 */
[----:B------:R-:W1:Y:S01]  /*7f00*/  MUFU.EX2 R33, R33 ;  /* 0x0000002100217308 */ /* 0x000e620000000800 */
[----:B------:R-:W-:Y:S02]  /*7f10*/  FFMA.FTZ R35, R47, c[0x0][0x23c], -R51 ;  /* 0x00008f002f237a23 */ /* 0x000fe40000010833 */
[----:B------:R-:W-:Y:S01]  /*7f20*/  FADD.FTZ R36, R77, R36 ;  /* 0x000000244d247221 */ /* 0x000fe20000010000 */
[----:B------:R-:W-:Y:S01]  /*7f30*/  HMMA.16816.F32.BF16 R20, R12, R22, R4 ;  /* 0x000000160c14723c */ /* 0x000fe20000041804 */
[----:B------:R-:W2:Y:S01]  /*7f40*/  LDSM.16.MT88.4 R4, [R223+0x8c00] ;  /* 0x008c0000df04783b */ /* 0x000ea20000004200 */
[----:B------:R-:W-:-:S02]  /*7f50*/  FADD.FTZ R128, R128, R133 ;  /* 0x0000008580807221 */ /* 0x000fc40000010000 */
[----:B------:R-:W-:Y:S01]  /*7f60*/  FADD.FTZ R37, R37, R36 ;  /* 0x0000002425257221 */ /* 0x000fe20000010000 */
[----:B------:R-:W-:Y:S01]  /*7f70*/  MUFU.EX2 R32, R32 ;  /* 0x0000002000207308 */ /* 0x000fe20000000800 */
[----:B------:R-:W-:Y:S02]  /*7f80*/  FADD.FTZ R3, R113, R128 ;  /* 0x0000008071037221 */ /* 0x000fe40000010000 */
[----:B------:R-:W-:Y:S01]  /*7f90*/  FADD.FTZ R38, R38, R37 ;  /* 0x0000002526267221 */ /* 0x000fe20000010000 */
[----:B----4-:R-:W-:Y:S01]  /*7fa0*/  HMMA.16816.F32.BF16 R24, R12, R16, R24 ;  /* 0x000000100c18723c */ /* 0x010fe20000041818 */
[----:B------:R-:W-:Y:S02]  /*7fb0*/  FADD.FTZ R3, R108, R3 ;  /* 0x000000036c037221 */ /* 0x000fe40000010000 */
[----:B------:R-:W-:Y:S01]  /*7fc0*/  FADD.FTZ R39, R39, R38 ;  /* 0x0000002627277221 */ /* 0x000fe20000010000 */
[----:B------:R-:W3:Y:S01]  /*7fd0*/  MUFU.EX2 R241, R241 ;  /* 0x000000f100f17308 */ /* 0x000ee20000000800 */
[----:B------:R-:W-:-:S02]  /*7fe0*/  FADD.FTZ R92, R92, R3 ;  /* 0x000000035c5c7221 */ /* 0x000fc40000010000 */
[----:B------:R-:W-:Y:S01]  /*7ff0*/  FADD.FTZ R39, R40, R39 ;  /* 0x0000002728277221 */ /* 0x000fe20000010000 */
[----:B------:R-:W-:Y:S01]  /*8000*/  HMMA.16816.F32.BF16 R28, R12, R18, R28 ;  /* 0x000000120c1c723c */ /* 0x000fe2000004181c */
[----:B------:R-:W-:Y:S02]  /*8010*/  FADD.FTZ R83, R83, R92 ;  /* 0x0000005c53537221 */ /* 0x000fe40000010000 */
[----:B------:R-:W-:Y:S01]  /*8020*/  FADD.FTZ R42, R42, R39 ;  /* 0x000000272a2a7221 */ /* 0x000fe20000010000 */
[----:B------:R-:W-:Y:S03]  /*8030*/  MUFU.EX2 R35, R35 ;  /* 0x0000002300237308 */ /* 0x000fe60000000800 */
[----:B------:R-:W-:Y:S01]  /*8040*/  FADD.FTZ R42, R41, R42 ;  /* 0x0000002a292a7221 */ /* 0x000fe20000010000 */
[----:B-----5:R-:W-:Y:S01]  /*8050*/  F2FP.BF16.PACK_AB R12, R45, R76 ;  /* 0x0000004c2d0c723e */ /* 0x020fe200000010ff */
[----:B------:R-:W-:Y:S01]  /*8060*/  FADD.FTZ R76, R76, R83 ;  /* 0x000000534c4c7221 */ /* 0x000fe20000010000 */
[----:B-1----:R-:W-:Y:S01]  /*8070*/  F2FP.BF16.PACK_AB R13, R34, R33 ;  /* 0x00000021220d723e */ /* 0x002fe200000010ff */
[----:B------:R-:W-:Y:S01]  /*8080*/  FADD.FTZ R33, R33, R42 ;  /* 0x0000002a21217221 */ /* 0x000fe20000010000 */
[----:B------:R-:W1:Y:S01]  /*8090*/  MUFU.EX2 R240, R240 ;  /* 0x000000f000f07308 */ /* 0x000e620000000800 */
[----:B---3--:R-:W-:Y:S01]  /*80a0*/  F2FP.BF16.PACK_AB R14, R241, R32 ;  /* 0x00000020f10e723e */ /* 0x008fe200000010ff */
[----:B------:R-:W-:-:S02]  /*80b0*/  FADD.FTZ R45, R45, R76 ;  /* 0x0000004c2d2d7221 */ /* 0x000fc40000010000 */
[----:B------:R-:W-:Y:S02]  /*80c0*/  FADD.FTZ R34, R34, R33 ;  /* 0x0000002122227221 */ /* 0x000fe40000010000 */
[----:B------:R-:W-:-:S04]  /*80d0*/  FADD.FTZ R32, R32, R45 ;  /* 0x0000002d20207221 */ /* 0x000fc80000010000 */
[----:B------:R-:W-:Y:S01]  /*80e0*/  FADD.FTZ R241, R241, R32 ;  /* 0x00000020f1f17221 */ /* 0x000fe20000010000 */
[----:B-1----:R-:W-:Y:S01]  /*80f0*/  F2FP.BF16.PACK_AB R15, R240, R35 ;  /* 0x00000023f00f723e */ /* 0x002fe200000010ff */
[----:B------:R-:W-:-:S04]  /*8100*/  FADD.FTZ R35, R35, R34 ;  /* 0x0000002223237221 */ /* 0x000fc80000010000 */
[----:B------:R-:W-:Y:S02]  /*8110*/  FADD.FTZ R240, R240, R35 ;  /* 0x00000023f0f07221 */ /* 0x000fe40000010000 */
[C---:B------:R-:W-:Y:S08]  /*8120*/  HMMA.16816.F32.BF16 R144, R12.reuse, R140, R8 ;  /* 0x0000008c0c90723c */ /* 0x040ff00000041808 */
[C---:B------:R-:W-:Y:S08]  /*8130*/  HMMA.16816.F32.BF16 R140, R12.reuse, R142, R20 ;  /* 0x0000008e0c8c723c */ /* 0x040ff00000041814 */
[C---:B--2---:R-:W-:Y:S08]  /*8140*/  HMMA.16816.F32.BF16 R136, R12.reuse, R4, R24 ;  /* 0x000000040c88723c */ /* 0x044ff00000041818 */
[----:B------:R-:W-:Y:S01]  /*8150*/  HMMA.16816.F32.BF16 R132, R12, R6, R28 ;  /* 0x000000060c84723c */ /* 0x000fe2000004181c */
[----:B------:R-:W-:Y:S07]  /*8160*/  @!UPT UIADD3 URZ, URZ, URZ, URZ ;  /* 0x0000003f3f3ff290 */ /* 0x000fee000fffe03f */
[----:B------:R-:W-:Y:S11]  /*8170*/  @!P1 BRA `(.L_x_1135) ;  /* 0x00005c2000009947 */ /* 0x000ff60003800000 */
        /* <DEDUP_REMOVED lines=24> */
[C---:B------:R-:W-:Y:S01]  /*8300*/  IMAD R7, R152.reuse, R7, R6 ;  /* 0x0000000798077224 */ /* 0x040fe200078e0206 */
[----:B------:R-:W-:Y:S01]  /*8310*/  LOP3.LUT R6, RZ, c[0x0][0x2d0], RZ, 0x33, !PT ;  /* 0x0000b400ff067a12 */ /* 0x000fe200078e33ff */
        /* <DEDUP_REMOVED lines=9> */
[----:B------:R-:W-:-:S07]  /*83b0*/  ISETP.NE.AND P1, PT, RZ, c[0x0][0x2d0], PT ;  /* 0x0000b400ff007a0c */ /* 0x000fce0003f25270 */
        /* <DEDUP_REMOVED lines=26> */
.L_x_1136:
[----:B------:R-:W-:-:S05]  /*8560*/  IMAD.MOV.U32 R5, RZ, RZ, c[0x0][0x1a0] ;  /* 0x00006800ff057624 */ /* 0x000fca00078e00ff */
[----:B------:R-:W-:-:S04]  /*8570*/  LEA R5, -R5, RZ, 0x8 ;  /* 0x000000ff05057211 */ /* 0x000fc800078e41ff */
[----:B------:R-:W-:Y:S02]  /*8580*/  SHF.R.S32.HI R4, RZ, 0x1f, R5 ;  /* 0x0000001fff047819 */ /* 0x000fe40000011405 */
.L_x_1137:
[----:B------:R-:W-:Y:S01]  /*8590*/  ISETP.GE.AND P0, PT, R233, c[0x0][0x220], PT ;  /* 0x00008800e9007a0c */ /* 0x000fe20003f06270 */
[----:B------:R-:W-:Y:S01]  /*85a0*/  IMAD.SHL.U32 R168, R231, 0x100, RZ ;  /* 0x00000100e7a87824 */ /* 0x000fe200078e00ff */
[----:B------:R-:W-:-:S04]  /*85b0*/  LEA R242, P4, R5, R242, 0x1 ;  /* 0x000000f205f27211 */ /* 0x000fc800078808ff */
[----:B------:R-:W-:-:S07]  /*85c0*/  LEA.HI.X R243, R5, R243, R4, 0x1, P4 ;  /* 0x000000f305f37211 */ /* 0x000fce00020f0c04 */
[----:B------:R-:W-:Y:S01]  /*85d0*/  @!P0 IMAD.MOV.U32 R23, RZ, RZ, c[0x0][0x1a0] ;  /* 0x00006800ff178624 */ /* 0x000fe200078e00ff */
[----:B------:R-:W-:Y:S01]  /*85e0*/  @P0 STS [R232+0x5000], RZ ;  /* 0x005000ffe8000388 */ /* 0x000fe20000000800 */
[--C-:B------:R-:W-:Y:S02]  /*85f0*/  @!P0 IMAD.MOV.U32 R156, RZ, RZ, R154.reuse ;  /* 0x000000ffff9c8224 */ /* 0x100fe400078e009a */
[----:B------:R-:W-:Y:S01]  /*8600*/  @!P0 IMAD.MOV.U32 R17, RZ, RZ, c[0x0][0x1a0] ;  /* 0x00006800ff118624 */ /* 0x000fe200078e00ff */
[----:B------:R-:W-:Y:S01]  /*8610*/  @P0 STS [R232+0x5004], RZ ;  /* 0x005004ffe8000388 */ /* 0x000fe20000000800 */
[----:B------:R-:W-:Y:S02]  /*8620*/  @!P0 IMAD.MOV.U32 R20, RZ, RZ, c[0x0][0x1a0] ;  /* 0x00006800ff148624 */ /* 0x000fe400078e00ff */
[----:B------:R-:W-:Y:S01]  /*8630*/  @!P0 IMAD.MOV.U32 R6, RZ, RZ, R154 ;  /* 0x000000ffff068224 */ /* 0x000fe200078e009a */
[----:B------:R-:W-:Y:S01]  /*8640*/  @!P0 LEA R8, P2, R17, R154, 0x6 ;  /* 0x0000009a11088211 */ /* 0x000fe200078430ff */
[--C-:B------:R-:W-:Y:S01]  /*8650*/  @!P0 IMAD.MOV.U32 R7, RZ, RZ, R157.reuse ;  /* 0x000000ffff078224 */ /* 0x100fe200078e009d */
[----:B------:R-:W-:Y:S01]  /*8660*/  @P0 STS.64 [R232+0x5008], RZ ;  /* 0x005008ffe8000388 */ /* 0x000fe20000000a00 */
[----:B------:R-:W-:Y:S01]  /*8670*/  @!P0 IMAD.MOV.U32 R18, RZ, RZ, c[0x0][0x1a0] ;  /* 0x00006800ff128624 */ /* 0x000fe200078e00ff */
[----:B------:R-:W-:Y:S01]  /*8680*/  @!P0 IADD3 R8, P4, R5, R8, RZ ;  /* 0x0000000805088210 */ /* 0x000fe20007f9e0ff */
[----:B------:R-:W-:Y:S01]  /*8690*/  @!P0 IMAD.WIDE.U32 R22, R23, 0x60, R156 ;  /* 0x0000006017168825 */ /* 0x000fe200078e009c */
[----:B------:R-:W-:Y:S01]  /*86a0*/  @!PT LDS RZ, [RZ] ;  /* 0x00000000fffff984 */ /* 0x000fe20000000800 */
[----:B------:R-:W-:Y:S01]  /*86b0*/  @!PT LDS RZ, [RZ] ;  /* 0x00000000fffff984 */ /* 0x000fe20000000800 */
[----:B------:R-:W-:Y:S01]  /*86c0*/  @!PT LDS RZ, [RZ] ;  /* 0x00000000fffff984 */ /* 0x000fe20000000800 */
[----:B------:R1:W-:Y:S03]  /*86d0*/  @!P0 LDGSTS.E.BYPASS.LTC128B.128 [R232+0x5000], [R242.64] ;  /* 0x05000000f2e88fae */ /* 0x0003e6000b901d46 */
[----:B------:R-:W-:Y:S01]  /*86e0*/  @!P0 IMAD.MOV.U32 R15, RZ, RZ, c[0x0][0x1a0] ;  /* 0x00006800ff0f8624 */ /* 0x000fe200078e00ff */
[----:B------:R-:W-:Y:S01]  /*86f0*/  @P0 STS.128 [R232+0x5800], RZ ;  /* 0x005800ffe8000388 */ /* 0x000fe20000000c00 */
[----:B------:R-:W-:-:S02]  /*8700*/  @!P0 IMAD.MOV.U32 R156, RZ, RZ, c[0x0][0x1a4] ;  /* 0x00006900ff9c8624 */ /* 0x000fc400078e00ff */
[----:B------:R-:W-:-:S03]  /*8710*/  @!P0 IMAD.WIDE.U32 R20, R20, 0xa0, R6 ;  /* 0x000000a014148825 */ /* 0x000fc600078e0006 */
[----:B------:R-:W-:Y:S01]  /*8720*/  @!P0 LEA.HI.X R17, R17, R157, R156, 0x6, P2 ;  /* 0x0000009d11118211 */ /* 0x000fe200010f349c */
[----:B------:R-:W-:Y:S01]  /*8730*/  @!P0 IMAD.MOV.U32 R11, RZ, RZ, c[0x0][0x1a4] ;  /* 0x00006900ff0b8624 */ /* 0x000fe200078e00ff */
[----:B------:R-:W-:Y:S01]  /*8740*/  @!P0 IADD3 R14, P2, R5, R20, RZ ;  /* 0x00000014050e8210 */ /* 0x000fe20007f5e0ff */
[----:B------:R-:W-:Y:S01]  /*8750*/  @!P0 IMAD.WIDE.U32 R18, R18, 0xc0, R6 ;  /* 0x000000c012128825 */ /* 0x000fe200078e0006 */
[----:B------:R-:W-:-:S03]  /*8760*/  @!P0 LEA R6, P3, R15, R154, 0x5 ;  /* 0x0000009a0f068211 */ /* 0x000fc600078628ff */
[----:B------:R-:W-:Y:S01]  /*8770*/  @!P0 IMAD.MOV.U32 R3, RZ, RZ, c[0x0][0x1a0] ;  /* 0x00006800ff038624 */ /* 0x000fe200078e00ff */
[----:B------:R-:W-:Y:S01]  /*8780*/  @!P0 IADD3 R6, P5, R5, R6, RZ ;  /* 0x0000000605068210 */ /* 0x000fe20007fbe0ff */
[----:B------:R-:W-:Y:S02]  /*8790*/  @!P0 IMAD.MOV.U32 R7, RZ, RZ, c[0x0][0x1a4] ;  /* 0x00006900ff078624 */ /* 0x000fe400078e00ff */
[----:B------:R-:W-:Y:S01]  /*87a0*/  @!P0 IMAD.MOV.U32 R24, RZ, RZ, c[0x0][0x1a0] ;  /* 0x00006800ff188624 */ /* 0x000fe200078e00ff */
[----:B------:R-:W-:Y:S01]  /*87b0*/  @!P0 LEA R10, P1, R3, R154, 0x7 ;  /* 0x0000009a030a8211 */ /* 0x000fe200078238ff */
[----:B------:R-:W-:Y:S01]  /*87c0*/  @!P0 IMAD.MOV.U32 R155, RZ, RZ, R157 ;  /* 0x000000ffff9b8224 */ /* 0x000fe200078e009d */
[-C--:B------:R-:W-:Y:S01]  /*87d0*/  @!P0 LEA.HI.X R15, R15, R157.reuse, R7, 0x5, P3 ;  /* 0x0000009d0f0f8211 */ /* 0x080fe200018f2c07 */
[----:B------:R-:W-:Y:S01]  /*87e0*/  @!P0 IMAD.MOV.U32 R13, RZ, RZ, c[0x0][0x1a4] ;  /* 0x00006900ff0d8624 */ /* 0x000fe200078e00ff */
[----:B------:R-:W-:Y:S01]  /*87f0*/  @!P0 IADD3 R12, P3, R5, R22, RZ ;  /* 0x00000016050c8210 */ /* 0x000fe20007f7e0ff */
[----:B------:R-:W-:Y:S01]  /*8800*/  @!P0 IMAD R11, R11, 0xa0, RZ ;  /* 0x000000a00b0b8824 */ /* 0x000fe200078e02ff */
[----:B------:R-:W-:Y:S01]  /*8810*/  @!P0 LEA.HI.X R3, R3, R157, R156, 0x7, P1 ;  /* 0x0000009d03038211 */ /* 0x000fe200008f3c9c */
[----:B------:R-:W-:-:S02]  /*8820*/  @!P0 IMAD.MOV.U32 R9, RZ, RZ, c[0x0][0x1a4] ;  /* 0x00006900ff098624 */ /* 0x000fc400078e00ff */
[----:B------:R-:W-:Y:S01]  /*8830*/  @!P0 IMAD.WIDE.U32 R24, R24, 0xe0, R154 ;  /* 0x000000e018188825 */ /* 0x000fe200078e009a */
[C---:B------:R-:W-:Y:S02]  /*8840*/  @!P0 IADD3.X R11, R4.reuse, R21, R11, P2, !PT ;  /* 0x00000015040b8210 */ /* 0x040fe400017fe40b */
[----:B------:R-:W-:Y:S01]  /*8850*/  @!P0 IADD3 R16, P2, R5, R18, RZ ;  /* 0x0000001205108210 */ /* 0x000fe20007f5e0ff */
[----:B------:R-:W-:Y:S01]  /*8860*/  @!P0 IMAD R13, R13, 0x60, RZ ;  /* 0x000000600d0d8824 */ /* 0x000fe200078e02ff */
[----:B------:R-:W-:Y:S01]  /*8870*/  @!P0 IADD3 R18, P1, R5, R24, RZ ;  /* 0x0000001805128210 */ /* 0x000fe20007f3e0ff */
[----:B------:R-:W-:Y:S02]  /*8880*/  @!P0 IMAD R9, R9, 0xc0, RZ ;  /* 0x000000c009098824 */ /* 0x000fe400078e02ff */
[----:B------:R-:W-:Y:S01]  /*8890*/  @!P0 IMAD R7, R7, 0xe0, RZ ;  /* 0x000000e007078824 */ /* 0x000fe200078e02ff */
[C---:B------:R-:W-:Y:S01]  /*88a0*/  @!P0 IADD3.X R13, R4.reuse, R23, R13, P3, !PT ;  /* 0x00000017040d8210 */ /* 0x040fe20001ffe40d */
[C---:B------:R-:W-:Y:S01]  /*88b0*/  @!P0 IMAD.X R15, R4.reuse, 0x1, R15, P5 ;  /* 0x00000001040f8824 */ /* 0x040fe200028e060f */
[----:B------:R-:W-:Y:S01]  /*88c0*/  @!P0 IADD3 R10, P3, R5, R10, RZ ;  /* 0x0000000a050a8210 */ /* 0x000fe20007f7e0ff */
[----:B------:R-:W-:Y:S01]  /*88d0*/  @!P0 IMAD.X R17, R4, 0x1, R17, P4 ;  /* 0x0000000104118824 */ /* 0x000fe200020e0611 */
[----:B------:R-:W-:-:S02]  /*88e0*/  @!P0 LEA R24, P4, R6, c[0x0][0x170], 0x1 ;  /* 0x00005c0006188a11 */ /* 0x000fc400078808ff */
[C---:B------:R-:W-:Y:S01]  /*88f0*/  @!P0 IADD3.X R9, R4.reuse, R9, R19, P2, !PT ;  /* 0x0000000904098210 */ /* 0x040fe200017fe413 */
[----:B------:R-:W-:Y:S01]  /*8900*/  @!P0 IMAD.X R3, R4, 0x1, R3, P3 ;  /* 0x0000000104038824 */ /* 0x000fe200018e0603 */
[----:B------:R-:W-:Y:S02]  /*8910*/  @!P0 LEA R22, P2, R8, c[0x0][0x170], 0x1 ;  /* 0x00005c0008168a11 */ /* 0x000fe400078408ff */
[----:B------:R-:W-:Y:S02]  /*8920*/  @!P0 IADD3.X R7, R4, R25, R7, P1, !PT ;  /* 0x0000001904078210 */ /* 0x000fe40000ffe407 */
[----:B------:R-:W-:Y:S02]  /*8930*/  @!P0 LEA R20, P1, R12, c[0x0][0x170], 0x1 ;  /* 0x00005c000c148a11 */ /* 0x000fe400078208ff */
[----:B------:R-:W-:Y:S02]  /*8940*/  @!P0 LEA.HI.X R25, R6, c[0x0][0x174], R15, 0x1, P4 ;  /* 0x00005d0006198a11 */ /* 0x000fe400020f0c0f */
[----:B------:R-:W-:-:S02]  /*8950*/  @!P0 LEA.HI.X R23, R8, c[0x0][0x174], R17, 0x1, P2 ;  /* 0x00005d0008178a11 */ /* 0x000fc400010f0c11 */
[----:B------:R-:W-:Y:S01]  /*8960*/  @!P0 LEA R32, P4, R10, c[0x0][0x170], 0x1 ;  /* 0x00005c000a208a11 */ /* 0x000fe200078808ff */
[----:B------:R-:W-:Y:S01]  /*8970*/  @!PT LDS RZ, [RZ] ;  /* 0x00000000fffff984 */ /* 0x000fe20000000800 */
[----:B------:R-:W-:Y:S01]  /*8980*/  @!PT LDS RZ, [RZ] ;  /* 0x00000000fffff984 */ /* 0x000fe20000000800 */
[----:B------:R-:W-:Y:S01]  /*8990*/  @!PT LDS RZ, [RZ] ;  /* 0x00000000fffff984 */ /* 0x000fe20000000800 */
[----:B------:R2:W-:Y:S01]  /*89a0*/  @!P0 LDGSTS.E.BYPASS.LTC128B.128 [R232+0x5800], [R24.64] ;  /* 0x0580000018e88fae */ /* 0x0005e2000b901d46 */
[----:B------:R-:W-:Y:S02]  /*89b0*/  @!P0 LEA.HI.X R21, R12, c[0x0][0x174], R13, 0x1, P1 ;  /* 0x00005d000c158a11 */ /* 0x000fe400008f0c0d */
[----:B------:R-:W-:Y:S01]  /*89c0*/  @!P0 LEA R30, P3, R14, c[0x0][0x170], 0x1 ;  /* 0x00005c000e1e8a11 */ /* 0x000fe200078608ff */
[----:B------:R-:W-:Y:S01]  /*89d0*/  @P0 STS.128 [R232+0x6000], RZ ;  /* 0x006000ffe8000388 */ /* 0x000fe20000000c00 */
        /* <DEDUP_REMOVED lines=8> */
[----:B------:R-:W-:Y:S01]  /*8a60*/  @P0 STS.128 [R232+0x6800], RZ ;  /* 0x006800ffe8000388 */ /* 0x000fe20000000c00 */
[----:B------:R-:W-:Y:S02]  /*8a70*/  @!P0 LEA.HI.X R29, R16, c[0x0][0x174], R9, 0x1, P2 ;  /* 0x00005d00101d8a11 */ /* 0x000fe400010f0c09 */
[----:B------:R-:W-:Y:S01]  /*8a80*/  @!P0 LEA.HI.X R27, R18, c[0x0][0x174], R7, 0x1, P1 ;  /* 0x00005d00121b8a11 */ /* 0x000fe200008f0c07 */
        /* <DEDUP_REMOVED lines=26> */
[----:B------:R-:W2:Y:S04]  /*8c30*/  LDSM.16.M88.4 R120, [R226+0x1400] ;  /* 0x00140000e278783b */ /* 0x000ea80000000200 */
[----:B------:R-:W-:Y:S04]  /*8c40*/  LDSM.16.M88.4 R152, [R227] ;  /* 0x00000000e398783b */ /* 0x000fe80000000200 */
[----:B------:R-:W2:Y:S04]  /*8c50*/  LDSM.16.M88.4 R12, [R225] ;  /* 0x00000000e10c783b */ /* 0x000ea80000000200 */
[----:B------:R-:W2:Y:S04]  /*8c60*/  LDSM.16.M88.4 R160, [R226+0x4c00] ;  /* 0x004c0000e2a0783b */ /* 0x000ea80000000200 */
[----:B------:R-:W3:Y:S04]  /*8c70*/  LDSM.16.M88.4 R112, [R226+0x1800] ;  /* 0x00180000e270783b */ /* 0x000ee80000000200 */
[----:B------:R-:W3:Y:S04]  /*8c80*/  LDSM.16.M88.4 R104, [R226+0x1c00] ;  /* 0x001c0000e268783b */ /* 0x000ee80000000200 */
[----:B------:R-:W3:Y:S04]  /*8c90*/  LDSM.16.M88.4 R96, [R226+0x2000] ;  /* 0x00200000e260783b */ /* 0x000ee80000000200 */
        /* <DEDUP_REMOVED lines=8> */
[----:B--2---:R-:W-:Y:S03]  /*8d20*/  HMMA.16816.F32.BF16 R124, R156, R120, RZ ;  /* 0x000000789c7c723c */ /* 0x004fe600000418ff */
[----:B------:R-:W2:Y:S04]  /*8d30*/  LDSM.16.M88.4 R40, [R226+0x3c00] ;  /* 0x003c0000e228783b */ /* 0x000ea80000000200 */
[----:B----4-:R-:W4:Y:S01]  /*8d40*/  LDSM.16.M88.4 R32, [R226+0x4000] ;  /* 0x00400000e220783b */ /* 0x010f220000000200 */
[----:B------:R-:W-:Y:S03]  /*8d50*/  HMMA.16816.F32.BF16 R8, R152, R12, R8 ;  /* 0x0000000c9808723c */ /* 0x000fe60000041808 */
[----:B------:R-:W5:Y:S04]  /*8d60*/  LDSM.16.M88.4 R24, [R226+0x4400] ;  /* 0x00440000e218783b */ /* 0x000f680000000200 */
[----:B------:R-:W1:Y:S01]  /*8d70*/  LDSM.16.M88.4 R16, [R226+0x4800] ;  /* 0x00480000e210783b */ /* 0x000e620000000200 */
[----:B------:R-:W-:Y:S03]  /*8d80*/  HMMA.16816.F32.BF16 R120, R156, R122, RZ ;  /* 0x0000007a9c78723c */ /* 0x000fe600000418ff */
[----:B------:R-:W2:Y:S04]  /*8d90*/  S2R R3, SR_TID.X ;  /* 0x0000000000037919 */ /* 0x000ea80000002100 */
[----:B------:R-:W1:Y:S01]  /*8da0*/  LDSM.16.M88.4 R148, [R222] ;  /* 0x00000000de94783b */ /* 0x000e620000000200 */
[----:B------:R-:W-:Y:S03]  /*8db0*/  HMMA.16816.F32.BF16 R4, R152, R14, R4 ;  /* 0x0000000e9804723c */ /* 0x000fe60000041804 */
[----:B------:R-:W1:Y:S04]  /*8dc0*/  LDSM.16.M88.4 R128, [R221] ;  /* 0x00000000dd80783b */ /* 0x000e680000000200 */
[----:B------:R-:W0:Y:S01]  /*8dd0*/  LDGDEPBAR ;  /* 0x00000000000079af */ /* 0x000e220000000000 */
[C---:B------:R-:W-:Y:S08]  /*8de0*/  HMMA.16816.F32.BF16 R12, R156.reuse, R160, RZ ;  /* 0x000000a09c0c723c */ /* 0x040ff000000418ff */
[----:B---3--:R-:W-:Y:S01]  /*8df0*/  HMMA.16816.F32.BF16 R116, R156, R112, RZ ;  /* 0x000000709c74723c */ /* 0x008fe200000418ff */
[----:B--2---:R-:W-:-:S05]  /*8e00*/  IMAD.SHL.U32 R3, R3, 0x2, RZ ;  /* 0x0000000203037824 */ /* 0x004fca00078e00ff */
[----:B------:R-:W-:Y:S02]  /*8e10*/  LOP3.LUT R191, R3, 0x6, RZ, 0xc0, !PT ;  /* 0x0000000603bf7812 */ /* 0x000fe400078ec0ff */
[C---:B------:R-:W-:Y:S02]  /*8e20*/  HMMA.16816.F32.BF16 R108, R156.reuse, R104, RZ ;  /* 0x000000689c6c723c */ /* 0x040fe400000418ff */
[C---:B------:R-:W-:Y:S02]  /*8e30*/  LOP3.LUT R3, R168.reuse, R191, RZ, 0xfc, !PT ;  /* 0x000000bfa8037212 */ /* 0x040fe400078efcff */
[C-C-:B------:R-:W-:Y:S02]  /*8e40*/  LOP3.LUT R161, R168.reuse, 0x1, R191.reuse, 0xfe, !PT ;  /* 0x00000001a8a17812 */ /* 0x140fe400078efebf */
[-C--:B------:R-:W-:Y:S02]  /*8e50*/  ISETP.GE.AND P5, PT, R3, R167.reuse, PT ;  /* 0x000000a70300720c */ /* 0x080fe40003fa6270 */
[----:B------:R-:W-:Y:S01]  /*8e60*/  LOP3.LUT R160, R168, 0x8, R191, 0xfe, !PT ;  /* 0x00000008a8a07812 */ /* 0x000fe200078efebf */
[----:B------:R-:W-:Y:S01]  /*8e70*/  HMMA.16816.F32.BF16 R100, R156, R96, RZ ;  /* 0x000000609c64723c */ /* 0x000fe200000418ff */
[----:B------:R-:W-:-:S02]  /*8e80*/  ISETP.GE.AND P2, PT, R161, R167, PT ;  /* 0x000000a7a100720c */ /* 0x000fc40003f46270 */
[-C--:B------:R-:W-:Y:S02]  /*8e90*/  ISETP.GE.AND P1, PT, R161, R166.reuse, PT ;  /* 0x000000a6a100720c */ /* 0x080fe40003f26270 */
[----:B------:R-:W-:Y:S02]  /*8ea0*/  ISETP.GE.AND P4, PT, R160, R167, PT ;  /* 0x000000a7a000720c */ /* 0x000fe40003f86270 */
[----:B------:R-:W-:Y:S01]  /*8eb0*/  ISETP.GE.AND P3, PT, R3, R166, PT ;  /* 0x000000a60300720c */ /* 0x000fe20003f66270 */
[----:B------:R-:W-:Y:S01]  /*8ec0*/  HMMA.16816.F32.BF16 R92, R156, R88, RZ ;  /* 0x000000589c5c723c */ /* 0x000fe200000418ff */
[----:B------:R-:W-:Y:S02]  /*8ed0*/  LOP3.LUT R3, R168, 0x9, R191, 0xfe, !PT ;  /* 0x00000009a8037812 */ /* 0x000fe400078efebf */
[----:B------:R-:W-:Y:S02]  /*8ee0*/  FSEL R175, R10, -INF , !P3 ;  /* 0xff8000000aaf7808 */ /* 0x000fe40005800000 */
[----:B------:R-:W-:-:S02]  /*8ef0*/  FSEL R172, R9, -INF , !P2 ;  /* 0xff80000009ac7808 */ /* 0x000fc40005000000 */
[C---:B------:R-:W-:Y:S01]  /*8f00*/  ISETP.GE.AND P3, PT, R3.reuse, R167, PT ;  /* 0x000000a70300720c */ /* 0x040fe20003f66270 */
[C---:B------:R-:W-:Y:S01]  /*8f10*/  HMMA.16816.F32.BF16 R84, R156.reuse, R80, RZ ;  /* 0x000000509c54723c */ /* 0x040fe200000418ff */
[----:B------:R-:W-:Y:S02]  /*8f20*/  ISETP.GE.AND P2, PT, R3, R166, PT ;  /* 0x000000a60300720c */ /* 0x000fe40003f46270 */
[----:B------:R-:W-:Y:S02]  /*8f30*/  FSEL R174, R5, -INF , !P3 ;  /* 0xff80000005ae7808 */ /* 0x000fe40005800000 */
[----:B------:R-:W-:Y:S02]  /*8f40*/  FSEL R189, R7, -INF , !P2 ;  /* 0xff80000007bd7808 */ /* 0x000fe40005000000 */
[----:B------:R-:W-:Y:S01]  /*8f50*/  LOP3.LUT R3, R168, 0x10, R191, 0xfe, !PT ;  /* 0x00000010a8037812 */ /* 0x000fe200078efebf */
[----:B-1----:R-:W-:Y:S01]  /*8f60*/  HMMA.16816.F32.BF16 R76, R156, R72, RZ ;  /* 0x000000489c4c723c */ /* 0x002fe200000418ff */
[----:B------:R-:W-:-:S02]  /*8f70*/  FSEL R181, R11, -INF , !P1 ;  /* 0xff8000000bb57808 */ /* 0x000fc40004800000 */
[----:B------:R-:W-:-:S05]  /*8f80*/  ISETP.GE.AND P1, PT, R3, R167, PT ;  /* 0x000000a70300720c */ /* 0x000fca0003f26270 */
[C---:B------:R-:W-:Y:S08]  /*8f90*/  HMMA.16816.F32.BF16 R68, R156.reuse, R64, RZ ;  /* 0x000000409c44723c */ /* 0x040ff000000418ff */
[C---:B------:R-:W-:Y:S08]  /*8fa0*/  HMMA.16816.F32.BF16 R60, R156.reuse, R56, RZ ;  /* 0x000000389c3c723c */ /* 0x040ff000000418ff */
[C---:B------:R-:W-:Y:S08]  /*8fb0*/  HMMA.16816.F32.BF16 R52, R156.reuse, R48, RZ ;  /* 0x000000309c34723c */ /* 0x040ff000000418ff */
[C---:B------:R-:W-:Y:S08]  /*8fc0*/  HMMA.16816.F32.BF16 R44, R156.reuse, R40, RZ ;  /* 0x000000289c2c723c */ /* 0x040ff000000418ff */
[C---:B----4-:R-:W-:Y:S08]  /*8fd0*/  HMMA.16816.F32.BF16 R36, R156.reuse, R32, RZ ;  /* 0x000000209c24723c */ /* 0x050ff000000418ff */
[C---:B-----5:R-:W-:Y:S08]  /*8fe0*/  HMMA.16816.F32.BF16 R28, R156.reuse, R24, RZ ;  /* 0x000000189c1c723c */ /* 0x060ff000000418ff */
[----:B------:R-:W-:Y:S08]  /*8ff0*/  HMMA.16816.F32.BF16 R20, R156, R16, RZ ;  /* 0x000000109c14723c */ /* 0x000ff000000418ff */
[----:B------:R-:W-:Y:S07]  /*9000*/  HMMA.16816.F32.BF16 R124, R152, R148, R124 ;  /* 0x00000094987c723c */ /* 0x000fee000004187c */
[----:B------:R-:W-:Y:S01]  /*9010*/  FSEL R148, R8, -INF , !P5 ;  /* 0xff80000008947808 */ /* 0x000fe20006800000 */
[----:B------:R-:W-:Y:S01]  /*9020*/  HMMA.16816.F32.BF16 R112, R156, R114, RZ ;  /* 0x000000729c70723c */ /* 0x000fe200000418ff */
[----:B------:R-:W-:-:S02]  /*9030*/  ISETP.GE.AND P5, PT, R160, R166, PT ;  /* 0x000000a6a000720c */ /* 0x000fc40003fa6270 */
[--C-:B------:R-:W-:Y:S02]  /*9040*/  LOP3.LUT R8, R168, 0x11, R191.reuse, 0xfe, !PT ;  /* 0x00000011a8087812 */ /* 0x100fe400078efebf */
[----:B------:R-:W-:Y:S02]  /*9050*/  FSEL R183, R6, -INF , !P5 ;  /* 0xff80000006b77808 */ /* 0x000fe40006800000 */
[C---:B------:R-:W-:Y:S01]  /*9060*/  ISETP.GE.AND P5, PT, R8.reuse, R167, PT ;  /* 0x000000a70800720c */ /* 0x040fe20003fa6270 */
[----:B------:R-:W-:Y:S01]  /*9070*/  HMMA.16816.F32.BF16 R104, R156, R106, RZ ;  /* 0x0000006a9c68723c */ /* 0x000fe200000418ff */
[----:B------:R-:W-:Y:S02]  /*9080*/  ISETP.GE.AND P3, PT, R8, R166, PT ;  /* 0x000000a60800720c */ /* 0x000fe40003f66270 */
[----:B------:R-:W-:-:S05]  /*9090*/  LOP3.LUT R8, R168, 0x19, R191, 0xfe, !PT ;  /* 0x00000019a8087812 */ /* 0x000fca00078efebf */
[----:B------:R-:W-:Y:S01]  /*90a0*/  HMMA.16816.F32.BF16 R96, R156, R98, RZ ;  /* 0x000000629c60723c */ /* 0x000fe200000418ff */
[----:B------:R-:W-:-:S07]  /*90b0*/  FSEL R185, R127, -INF , !P3 ;  /* 0xff8000007fb97808 */ /* 0x000fce0005800000 */
        /* <DEDUP_REMOVED lines=12> */
[C---:B------:R-:W-:Y:S07]  /*9180*/  HMMA.16816.F32.BF16 R120, R152.reuse, R150, R120 ;  /* 0x000000969878723c */ /* 0x040fee0000041878 */
[----:B------:R-:W-:Y:S01]  /*9190*/  FSEL R150, R4, -INF , !P4 ;  /* 0xff80000004967808 */ /* 0x000fe20006000000 */
[----:B------:R-:W-:Y:S01]  /*91a0*/  HMMA.16816.F32.BF16 R116, R152, R128, R116 ;  /* 0x000000809874723c */ /* 0x000fe20000041874 */
[----:B------:R-:W2:Y:S01]  /*91b0*/  LDSM.16.M88.4 R4, [R219] ;  /* 0x00000000db04783b */ /* 0x000ea20000000200 */
[----:B------:R-:W-:-:S02]  /*91c0*/  ISETP.GE.AND P4, PT, R3, R166, PT ;  /* 0x000000a60300720c */ /* 0x000fc40003f86270 */
[----:B------:R-:W-:Y:S02]  /*91d0*/  LOP3.LUT R3, R168, 0x18, R191, 0xfe, !PT ;  /* 0x00000018a8037812 */ /* 0x000fe400078efebf */
[----:B------:R-:W-:Y:S02]  /*91e0*/  FSEL R187, R126, -INF , !P4 ;  /* 0xff8000007ebb7808 */ /* 0x000fe40006000000 */
[----:B------:R-:W-:Y:S01]  /*91f0*/  HMMA.16816.F32.BF16 R112, R152, R130, R112 ;  /* 0x000000829870723c */ /* 0x000fe20000041870 */
[----:B------:R-:W-:Y:S02]  /*9200*/  FSEL R128, R124, -INF , !P1 ;  /* 0xff8000007c807808 */ /* 0x000fe40004800000 */
[----:B------:R-:W-:Y:S02]  /*9210*/  FSEL R126, R125, -INF , !P5 ;  /* 0xff8000007d7e7808 */ /* 0x000fe40006800000 */
[----:B------:R-:W-:Y:S02]  /*9220*/  ISETP.GE.AND P1, PT, R3, R166, PT ;  /* 0x000000a60300720c */ /* 0x000fe40003f26270 */
[----:B------:R-:W-:-:S02]  /*9230*/  ISETP.GE.AND P4, PT, R8, R167, PT ;  /* 0x000000a70800720c */ /* 0x000fc40003f86270 */
[----:B------:R-:W-:Y:S02]  /*9240*/  ISETP.GE.AND P5, PT, R8, R166, PT ;  /* 0x000000a60800720c */ /* 0x000fe40003fa6270 */
[----:B------:R-:W-:Y:S02]  /*9250*/  ISETP.GE.AND P2, PT, R3, R167, PT ;  /* 0x000000a70300720c */ /* 0x000fe40003f46270 */
[C-C-:B------:R-:W-:Y:S02]  /*9260*/  LOP3.LUT R8, R168.reuse, 0x21, R191.reuse, 0xfe, !PT ;  /* 0x00000021a8087812 */ /* 0x140fe400078efebf */
[----:B------:R-:W-:Y:S02]  /*9270*/  LOP3.LUT R3, R168, 0x20, R191, 0xfe, !PT ;  /* 0x00000020a8037812 */ /* 0x000fe400078efebf */
[----:B------:R-:W-:Y:S01]  /*9280*/  FSEL R179, R122, -INF , !P1 ;  /* 0xff8000007ab37808 */ /* 0x000fe20004800000 */
[----:B-1----:R-:W-:Y:S01]  /*9290*/  HMMA.16816.F32.BF16 R108, R152, R160, R108 ;  /* 0x000000a0986c723c */ /* 0x002fe2000004186c */
[----:B------:R-:W-:-:S02]  /*92a0*/  FSEL R120, R120, -INF , !P2 ;  /* 0xff80000078787808 */ /* 0x000fc40005000000 */
[----:B------:R-:W-:Y:S02]  /*92b0*/  FSEL R122, R121, -INF , !P4 ;  /* 0xff800000797a7808 */ /* 0x000fe40006000000 */
[CC--:B------:R-:W-:Y:S02]  /*92c0*/  ISETP.GE.AND P3, PT, R3.reuse, R167.reuse, PT ;  /* 0x000000a70300720c */ /* 0x0c0fe40003f66270 */
[-C--:B------:R-:W-:Y:S01]  /*92d0*/  ISETP.GE.AND P2, PT, R3, R166.reuse, PT ;  /* 0x000000a60300720c */ /* 0x080fe20003f46270 */
[C---:B------:R-:W-:Y:S01]  /*92e0*/  HMMA.16816.F32.BF16 R104, R152.reuse, R162, R104 ;  /* 0x000000a29868723c */ /* 0x040fe20000041868 */
[C---:B------:R-:W-:Y:S02]  /*92f0*/  ISETP.GE.AND P1, PT, R8.reuse, R167, PT ;  /* 0x000000a70800720c */ /* 0x040fe40003f26270 */
[----:B------:R-:W-:Y:S02]  /*9300*/  ISETP.GE.AND P4, PT, R8, R166, PT ;  /* 0x000000a60800720c */ /* 0x000fe40003f86270 */
[C-C-:B------:R-:W-:Y:S01]  /*9310*/  LOP3.LUT R3, R168.reuse, 0x28, R191.reuse, 0xfe, !PT ;  /* 0x00000028a8037812 */ /* 0x140fe200078efebf */
[----:B------:R-:W1:Y:S01]  /*9320*/  LDSM.16.M88.4 R8, [R218] ;  /* 0x00000000da08783b */ /* 0x000e620000000200 */
[----:B------:R-:W-:Y:S01]  /*9330*/  LOP3.LUT R121, R168, 0x29, R191, 0xfe, !PT ;  /* 0x00000029a8797812 */ /* 0x000fe200078efebf */
[----:B--2---:R-:W-:Y:S01]  /*9340*/  HMMA.16816.F32.BF16 R100, R152, R4, R100 ;  /* 0x000000049864723c */ /* 0x004fe20000041864 */
[----:B------:R-:W-:-:S02]  /*9350*/  FSEL R177, R123, -INF , !P5 ;  /* 0xff8000007bb17808 */ /* 0x000fc40006800000 */
[----:B------:R-:W-:Y:S02]  /*9360*/  FSEL R116, R116, -INF , !P3 ;  /* 0xff80000074747808 */ /* 0x000fe40005800000 */
[----:B------:R-:W-:Y:S02]  /*9370*/  FSEL R173, R118, -INF , !P2 ;  /* 0xff80000076ad7808 */ /* 0x000fe40005000000 */
[----:B------:R-:W-:Y:S01]  /*9380*/  FSEL R160, R117, -INF , !P1 ;  /* 0xff80000075a07808 */ /* 0x000fe20004800000 */
[----:B------:R-:W-:Y:S01]  /*9390*/  HMMA.16816.F32.BF16 R96, R152, R6, R96 ;  /* 0x000000069860723c */ /* 0x000fe20000041860 */
[CC--:B------:R-:W-:Y:S02]  /*93a0*/  ISETP.GE.AND P5, PT, R3.reuse, R167.reuse, PT ;  /* 0x000000a70300720c */ /* 0x0c0fe40003fa6270 */
[----:B------:R-:W-:Y:S02]  /*93b0*/  ISETP.GE.AND P3, PT, R3, R166, PT ;  /* 0x000000a60300720c */ /* 0x000fe40003f66270 */
[----:B------:R-:W-:-:S02]  /*93c0*/  ISETP.GE.AND P2, PT, R121, R167, PT ;  /* 0x000000a77900720c */ /* 0x000fc40003f46270 */
[----:B------:R-:W-:Y:S02]  /*93d0*/  ISETP.GE.AND P1, PT, R121, R166, PT ;  /* 0x000000a67900720c */ /* 0x000fe40003f26270 */
[----:B------:R-:W-:Y:S02]  /*93e0*/  FSEL R180, R112, -INF , !P5 ;  /* 0xff80000070b47808 */ /* 0x000fe40006800000 */
[----:B------:R-:W-:Y:S02]  /*93f0*/  FSEL R169, R114, -INF , !P3 ;  /* 0xff80000072a97808 */ /* 0x000fe40005800000 */
[----:B------:R-:W-:Y:S02]  /*9400*/  FSEL R182, R113, -INF , !P2 ;  /* 0xff80000071b67808 */ /* 0x000fe40005000000 */
[----:B------:R-:W-:Y:S02]  /*9410*/  FSEL R163, R115, -INF , !P1 ;  /* 0xff80000073a37808 */ /* 0x000fe40004800000 */
[----:B------:R-:W2:Y:S01]  /*9420*/  LDSM.16.M88.4 R112, [R217] ;  /* 0x00000000d970783b */ /* 0x000ea20000000200 */
[----:B------:R-:W-:-:S02]  /*9430*/  LOP3.LUT R3, R168, 0x30, R191, 0xfe, !PT ;  /* 0x00000030a8037812 */ /* 0x000fc400078efebf */
[C-C-:B------:R-:W-:Y:S02]  /*9440*/  LOP3.LUT R117, R168.reuse, 0x31, R191.reuse, 0xfe, !PT ;  /* 0x00000031a8757812 */ /* 0x140fe400078efebf */
[----:B------:R-:W-:Y:S02]  /*9450*/  FSEL R171, R119, -INF , !P4 ;  /* 0xff80000077ab7808 */ /* 0x000fe40006000000 */
[C---:B------:R-:W-:Y:S02]  /*9460*/  ISETP.GE.AND P5, PT, R3.reuse, R166, PT ;  /* 0x000000a60300720c */ /* 0x040fe40003fa6270 */
[-C--:B------:R-:W-:Y:S02]  /*9470*/  ISETP.GE.AND P4, PT, R3, R167.reuse, PT ;  /* 0x000000a70300720c */ /* 0x080fe40003f86270 */
[----:B------:R-:W-:Y:S02]  /*9480*/  ISETP.GE.AND P3, PT, R117, R167, PT ;  /* 0x000000a77500720c */ /* 0x000fe40003f66270 */
[C-C-:B------:R-:W-:Y:S01]  /*9490*/  LOP3.LUT R3, R168.reuse, 0x38, R191.reuse, 0xfe, !PT ;  /* 0x00000038a8037812 */ /* 0x140fe200078efebf */
[----:B-1----:R-:W-:Y:S01]  /*94a0*/  HMMA.16816.F32.BF16 R92, R152, R8, R92 ;  /* 0x00000008985c723c */ /* 0x002fe2000004185c */
[----:B------:R-:W-:-:S02]  /*94b0*/  LOP3.LUT R4, R168, 0x39, R191, 0xfe, !PT ;  /* 0x00000039a8047812 */ /* 0x000fc400078efebf */
[----:B------:R-:W-:Y:S02]  /*94c0*/  FSEL R161, R110, -INF , !P5 ;  /* 0xff8000006ea17808 */ /* 0x000fe40006800000 */
[----:B------:R-:W-:Y:S02]  /*94d0*/  FSEL R108, R108, -INF , !P4 ;  /* 0xff8000006c6c7808 */ /* 0x000fe40006000000 */
[----:B------:R-:W-:Y:S01]  /*94e0*/  FSEL R110, R109, -INF , !P3 ;  /* 0xff8000006d6e7808 */ /* 0x000fe20005800000 */
[----:B------:R-:W-:Y:S01]  /*94f0*/  HMMA.16816.F32.BF16 R88, R152, R10, R88 ;  /* 0x0000000a9858723c */ /* 0x000fe20000041858 */
[-C--:B------:R-:W-:Y:S02]  /*9500*/  ISETP.GE.AND P4, PT, R3, R166.reuse, PT ;  /* 0x000000a60300720c */ /* 0x080fe40003f86270 */
[C---:B------:R-:W-:Y:S02]  /*9510*/  ISETP.GE.AND P5, PT, R4.reuse, R167, PT ;  /* 0x000000a70400720c */ /* 0x040fe40003fa6270 */
[----:B------:R-:W-:-:S02]  /*9520*/  ISETP.GE.AND P3, PT, R4, R166, PT ;  /* 0x000000a60400720c */ /* 0x000fc40003f66270 */
[----:B------:R-:W-:Y:S02]  /*9530*/  LOP3.LUT R4, R168, 0x41, R191, 0xfe, !PT ;  /* 0x00000041a8047812 */ /* 0x000fe400078efebf */
[----:B------:R-:W-:Y:S02]  /*9540*/  FSEL R129, R106, -INF , !P4 ;  /* 0xff8000006a817808 */ /* 0x000fe40006000000 */
[----:B------:R-:W-:Y:S02]  /*9550*/  FSEL R106, R105, -INF , !P5 ;  /* 0xff800000696a7808 */ /* 0x000fe40006800000 */
[CC--:B------:R-:W-:Y:S02]  /*9560*/  ISETP.GE.AND P4, PT, R4.reuse, R167.reuse, PT ;  /* 0x000000a70400720c */ /* 0x0c0fe40003f86270 */
[-C--:B------:R-:W-:Y:S02]  /*9570*/  ISETP.GE.AND P5, PT, R4, R166.reuse, PT ;  /* 0x000000a60400720c */ /* 0x080fe40003fa6270 */
[----:B------:R-:W1:Y:S01]  /*9580*/  LDSM.16.M88.4 R4, [R216] ;  /* 0x00000000d804783b */ /* 0x000e620000000200 */
[----:B------:R-:W-:Y:S01]  /*9590*/  ISETP.GE.AND P1, PT, R3, R167, PT ;  /* 0x000000a70300720c */ /* 0x000fe20003f26270 */
[----:B--2---:R-:W-:Y:S01]  /*95a0*/  HMMA.16816.F32.BF16 R84, R152, R112, R84 ;  /* 0x000000709854723c */ /* 0x004fe20000041854 */
[----:B------:R-:W-:-:S02]  /*95b0*/  ISETP.GE.AND P2, PT, R117, R166, PT ;  /* 0x000000a67500720c */ /* 0x000fc40003f46270 */
[--C-:B------:R-:W-:Y:S02]  /*95c0*/  LOP3.LUT R3, R168, 0x40, R191.reuse, 0xfe, !PT ;  /* 0x00000040a8037812 */ /* 0x100fe400078efebf */
[----:B------:R-:W-:Y:S02]  /*95d0*/  FSEL R104, R104, -INF , !P1 ;  /* 0xff80000068687808 */ /* 0x000fe40004800000 */
[----:B------:R-:W-:Y:S01]  /*95e0*/  FSEL R131, R111, -INF , !P2 ;  /* 0xff8000006f837808 */ /* 0x000fe20005000000 */
[----:B------:R-:W-:Y:S01]  /*95f0*/  HMMA.16816.F32.BF16 R80, R152, R114, R80 ;  /* 0x000000729850723c */ /* 0x000fe20000041850 */
        /* <DEDUP_REMOVED lines=18> */
[----:B------:R-:W-:Y:S02]  /*9720*/  FSEL R98, R97, -INF , !P1 ;  /* 0xff80000061627808 */ /* 0x000fe40004800000 */
[CC--:B------:R-:W-:Y:S01]  /*9730*/  ISETP.GE.AND P5, PT, R3.reuse, R167.reuse, PT ;  /* 0x000000a70300720c */ /* 0x0c0fe20003fa6270 */
[----:B------:R-:W-:Y:S01]  /*9740*/  HMMA.16816.F32.BF16 R72, R152, R6, R72 ;  /* 0x000000069848723c */ /* 0x000fe20000041848 */
[-C--:B------:R-:W-:Y:S02]  /*9750*/  ISETP.GE.AND P3, PT, R3, R166.reuse, PT ;  /* 0x000000a60300720c */ /* 0x080fe40003f66270 */
[C---:B------:R-:W-:Y:S02]  /*9760*/  ISETP.GE.AND P2, PT, R8.reuse, R167, PT ;  /* 0x000000a70800720c */ /* 0x040fe40003f46270 */
[----:B------:R-:W-:-:S02]  /*9770*/  ISETP.GE.AND P1, PT, R8, R166, PT ;  /* 0x000000a60800720c */ /* 0x000fc40003f26270 */
[C-C-:B------:R-:W-:Y:S01]  /*9780*/  LOP3.LUT R3, R168.reuse, 0x58, R191.reuse, 0xfe, !PT ;  /* 0x00000058a8037812 */ /* 0x140fe200078efebf */
[----:B------:R-:W1:Y:S01]  /*9790*/  LDSM.16.M88.4 R8, [R215] ;  /* 0x00000000d708783b */ /* 0x000e620000000200 */
[----:B------:R-:W-:Y:S02]  /*97a0*/  FSEL R121, R99, -INF , !P4 ;  /* 0xff80000063797808 */ /* 0x000fe40006000000 */
[----:B------:R-:W-:Y:S02]  /*97b0*/  LOP3.LUT R97, R168, 0x59, R191, 0xfe, !PT ;  /* 0x00000059a8617812 */ /* 0x000fe400078efebf */
[C---:B------:R-:W-:Y:S02]  /*97c0*/  ISETP.GE.AND P4, PT, R3.reuse, R167, PT ;  /* 0x000000a70300720c */ /* 0x040fe40003f86270 */
[----:B------:R-:W-:Y:S02]  /*97d0*/  FSEL R188, R92, -INF , !P5 ;  /* 0xff8000005cbc7808 */ /* 0x000fe40006800000 */
[----:B------:R-:W-:-:S02]  /*97e0*/  ISETP.GE.AND P5, PT, R3, R166, PT ;  /* 0x000000a60300720c */ /* 0x000fc40003fa6270 */
[--C-:B------:R-:W-:Y:S02]  /*97f0*/  LOP3.LUT R92, R168, 0x60, R191.reuse, 0xfe, !PT ;  /* 0x00000060a85c7812 */ /* 0x100fe400078efebf */
[----:B------:R-:W-:Y:S02]  /*9800*/  FSEL R3, R94, -INF , !P3 ;  /* 0xff8000005e037808 */ /* 0x000fe40005800000 */
[----:B------:R-:W-:Y:S02]  /*9810*/  ISETP.GE.AND P3, PT, R97, R167, PT ;  /* 0x000000a76100720c */ /* 0x000fe40003f66270 */
[----:B------:R-:W-:Y:S02]  /*9820*/  FSEL R94, R93, -INF , !P2 ;  /* 0xff8000005d5e7808 */ /* 0x000fe40005000000 */
[----:B------:R-:W-:Y:S02]  /*9830*/  FSEL R95, R95, -INF , !P1 ;  /* 0xff8000005f5f7808 */ /* 0x000fe40004800000 */
[----:B------:R-:W-:-:S02]  /*9840*/  LOP3.LUT R93, R168, 0x61, R191, 0xfe, !PT ;  /* 0x00000061a85d7812 */ /* 0x000fc400078efebf */
[----:B------:R-:W-:Y:S02]  /*9850*/  FSEL R190, R88, -INF , !P4 ;  /* 0xff80000058be7808 */ /* 0x000fe40006000000 */
[-C--:B------:R-:W-:Y:S02]  /*9860*/  ISETP.GE.AND P2, PT, R97, R166.reuse, PT ;  /* 0x000000a66100720c */ /* 0x080fe40003f46270 */
[----:B------:R-:W-:Y:S02]  /*9870*/  ISETP.GE.AND P1, PT, R92, R167, PT ;  /* 0x000000a75c00720c */ /* 0x000fe40003f26270 */
[----:B------:R-:W-:Y:S02]  /*9880*/  LOP3.LUT R88, R168, 0x68, R191, 0xfe, !PT ;  /* 0x00000068a8587812 */ /* 0x000fe400078efebf */
[----:B------:R-:W-:Y:S02]  /*9890*/  ISETP.GE.AND P4, PT, R92, R166, PT ;  /* 0x000000a65c00720c */ /* 0x000fe40003f86270 */
[----:B------:R-:W-:-:S02]  /*98a0*/  FSEL R92, R90, -INF , !P5 ;  /* 0xff8000005a5c7808 */ /* 0x000fc40006800000 */
[----:B------:R-:W-:Y:S02]  /*98b0*/  FSEL R192, R89, -INF , !P3 ;  /* 0xff80000059c07808 */ /* 0x000fe40005800000 */
[CC--:B------:R-:W-:Y:S02]  /*98c0*/  ISETP.GE.AND P5, PT, R93.reuse, R167.reuse, PT ;  /* 0x000000a75d00720c */ /* 0x0c0fe40003fa6270 */
[----:B------:R-:W-:Y:S01]  /*98d0*/  ISETP.GE.AND P3, PT, R93, R166, PT ;  /* 0x000000a65d00720c */ /* 0x000fe20003f66270 */
[----:B-1----:R-:W-:Y:S01]  /*98e0*/  HMMA.16816.F32.BF16 R68, R152, R8, R68 ;  /* 0x000000089844723c */ /* 0x002fe20000041844 */
[----:B------:R-:W-:Y:S02]  /*98f0*/  FSEL R93, R91, -INF , !P2 ;  /* 0xff8000005b5d7808 */ /* 0x000fe40005000000 */
[----:B------:R-:W-:Y:S02]  /*9900*/  FSEL R84, R84, -INF , !P1 ;  /* 0xff80000054547808 */ /* 0x000fe40004800000 */
[----:B------:R-:W-:-:S02]  /*9910*/  ISETP.GE.AND P2, PT, R88, R167, PT ;  /* 0x000000a75800720c */ /* 0x000fc40003f46270 */
[-C--:B------:R-:W-:Y:S01]  /*9920*/  ISETP.GE.AND P1, PT, R88, R166.reuse, PT ;  /* 0x000000a65800720c */ /* 0x080fe20003f26270 */
[----:B------:R-:W-:Y:S01]  /*9930*/  HMMA.16816.F32.BF16 R64, R152, R10, R64 ;  /* 0x0000000a9840723c */ /* 0x000fe20000041840 */
[----:B------:R-:W1:Y:S01]  /*9940*/  LDSM.16.M88.4 R88, [R214] ;  /* 0x00000000d658783b */ /* 0x000e620000000200 */
[----:B------:R-:W-:Y:S02]  /*9950*/  LOP3.LUT R4, R168, 0x69, R191, 0xfe, !PT ;  /* 0x00000069a8047812 */ /* 0x000fe400078efebf */
[----:B------:R-:W-:Y:S02]  /*9960*/  FSEL R86, R86, -INF , !P4 ;  /* 0xff80000056567808 */ /* 0x000fe40006000000 */
[----:B------:R-:W-:Y:S02]  /*9970*/  FSEL R194, R85, -INF , !P5 ;  /* 0xff80000055c27808 */ /* 0x000fe40006800000 */
[C---:B------:R-:W-:Y:S02]  /*9980*/  ISETP.GE.AND P4, PT, R4.reuse, R167, PT ;  /* 0x000000a70400720c */ /* 0x040fe40003f86270 */
[----:B------:R-:W-:-:S02]  /*9990*/  ISETP.GE.AND P5, PT, R4, R166, PT ;  /* 0x000000a60400720c */ /* 0x000fc40003fa6270 */
[--C-:B------:R-:W-:Y:S02]  /*99a0*/  LOP3.LUT R4, R168, 0x70, R191.reuse, 0xfe, !PT ;  /* 0x00000070a8047812 */ /* 0x100fe400078efebf */
[----:B------:R-:W-:Y:S02]  /*99b0*/  FSEL R87, R87, -INF , !P3 ;  /* 0xff80000057577808 */ /* 0x000fe40005800000 */
[----:B------:R-:W-:Y:S02]  /*99c0*/  FSEL R80, R80, -INF , !P2 ;  /* 0xff80000050507808 */ /* 0x000fe40005000000 */
        /* <DEDUP_REMOVED lines=9> */
[-C--:B------:R-:W-:Y:S02]  /*9a60*/  ISETP.GE.AND P4, PT, R5, R166.reuse, PT ;  /* 0x000000a60500720c */ /* 0x080fe40003f86270 */
[C---:B------:R-:W-:Y:S02]  /*9a70*/  ISETP.GE.AND P5, PT, R4.reuse, R167, PT ;  /* 0x000000a70400720c */ /* 0x040fe40003fa6270 */
[----:B------:R-:W-:Y:S01]  /*9a80*/  ISETP.GE.AND P3, PT, R4, R166, PT ;  /* 0x000000a60400720c */ /* 0x000fe20003f66270 */
[----:B-1----:R-:W-:Y:S01]  /*9a90*/  HMMA.16816.F32.BF16 R60, R152, R88, R60 ;  /* 0x00000058983c723c */ /* 0x002fe2000004183c */
[----:B------:R-:W1:Y:S01]  /*9aa0*/  LDSM.16.M88.4 R4, [R213] ;  /* 0x00000000d504783b */ /* 0x000e620000000200 */
[----:B------:R-:W-:Y:S02]  /*9ab0*/  LOP3.LUT R8, R168, 0x79, R191, 0xfe, !PT ;  /* 0x00000079a8087812 */ /* 0x000fe400078efebf */
[----:B------:R-:W-:Y:S02]  /*9ac0*/  FSEL R78, R78, -INF , !P2 ;  /* 0xff8000004e4e7808 */ /* 0x000fe40005000000 */
[----:B------:R-:W-:-:S02]  /*9ad0*/  FSEL R200, R77, -INF , !P1 ;  /* 0xff8000004dc87808 */ /* 0x000fc40004800000 */
[CC--:B------:R-:W-:Y:S01]  /*9ae0*/  ISETP.GE.AND P2, PT, R8.reuse, R167.reuse, PT ;  /* 0x000000a70800720c */ /* 0x0c0fe20003f46270 */
[----:B------:R-:W-:Y:S01]  /*9af0*/  HMMA.16816.F32.BF16 R56, R152, R90, R56 ;  /* 0x0000005a9838723c */ /* 0x000fe20000041838 */
        /* <DEDUP_REMOVED lines=15> */
[----:B------:R-:W-:Y:S01]  /*9bf0*/  ISETP.GE.AND P4, PT, R8, R166, PT ;  /* 0x000000a60800720c */ /* 0x000fe20003f86270 */
[----:B-1----:R-:W-:Y:S01]  /*9c00*/  HMMA.16816.F32.BF16 R52, R152, R4, R52 ;  /* 0x000000049834723c */ /* 0x002fe20000041834 */
[----:B------:R-:W1:Y:S01]  /*9c10*/  LDSM.16.M88.4 R8, [R212] ;  /* 0x00000000d408783b */ /* 0x000e620000000200 */
[----:B------:R-:W-:-:S02]  /*9c20*/  LOP3.LUT R73, R168, 0x89, R191, 0xfe, !PT ;  /* 0x00000089a8497812 */ /* 0x000fc400078efebf */
[--C-:B------:R-:W-:Y:S02]  /*9c30*/  LOP3.LUT R68, R168, 0x90, R191.reuse, 0xfe, !PT ;  /* 0x00000090a8447812 */ /* 0x100fe400078efebf */
[----:B------:R-:W-:Y:S02]  /*9c40*/  FSEL R70, R70, -INF , !P5 ;  /* 0xff80000046467808 */ /* 0x000fe40006800000 */
[----:B------:R-:W-:Y:S01]  /*9c50*/  ISETP.GE.AND P5, PT, R73, R167, PT ;  /* 0x000000a74900720c */ /* 0x000fe20003fa6270 */
[----:B------:R-:W-:Y:S01]  /*9c60*/  HMMA.16816.F32.BF16 R48, R152, R6, R48 ;  /* 0x000000069830723c */ /* 0x000fe20000041830 */
        /* <DEDUP_REMOVED lines=11> */
[----:B------:R-:W-:Y:S02]  /*9d20*/  ISETP.GE.AND P5, PT, R69, R166, PT ;  /* 0x000000a64500720c */ /* 0x000fe40003fa6270 */
[----:B------:R-:W-:Y:S02]  /*9d30*/  FSEL R69, R67, -INF , !P3 ;  /* 0xff80000043457808 */ /* 0x000fe40005800000 */
[----:B------:R-:W-:Y:S02]  /*9d40*/  FSEL R244, R60, -INF , !P2 ;  /* 0xff8000003cf47808 */ /* 0x000fe40005000000 */
[----:B------:R-:W-:-:S02]  /*9d50*/  ISETP.GE.AND P3, PT, R64, R167, PT ;  /* 0x000000a74000720c */ /* 0x000fc40003f66270 */
[-C--:B------:R-:W-:Y:S01]  /*9d60*/  ISETP.GE.AND P2, PT, R64, R166.reuse, PT ;  /* 0x000000a64000720c */ /* 0x080fe20003f46270 */
[C---:B-1----:R-:W-:Y:S01]  /*9d70*/  HMMA.16816.F32.BF16 R44, R152.reuse, R8, R44 ;  /* 0x00000008982c723c */ /* 0x042fe2000004182c */
[----:B------:R-:W1:Y:S01]  /*9d80*/  LDSM.16.M88.4 R64, [R211] ;  /* 0x00000000d340783b */ /* 0x000e620000000200 */
[----:B------:R-:W-:Y:S02]  /*9d90*/  LOP3.LUT R4, R168, 0x99, R191, 0xfe, !PT ;  /* 0x00000099a8047812 */ /* 0x000fe400078efebf */
[----:B------:R-:W-:Y:S02]  /*9da0*/  FSEL R62, R62, -INF , !P1 ;  /* 0xff8000003e3e7808 */ /* 0x000fe40004800000 */
[----:B------:R-:W-:Y:S02]  /*9db0*/  FSEL R246, R61, -INF , !P4 ;  /* 0xff8000003df67808 */ /* 0x000fe40006000000 */
[C---:B------:R-:W-:Y:S01]  /*9dc0*/  ISETP.GE.AND P1, PT, R4.reuse, R167, PT ;  /* 0x000000a70400720c */ /* 0x040fe20003f26270 */
[----:B------:R-:W-:Y:S01]  /*9dd0*/  HMMA.16816.F32.BF16 R40, R152, R10, R40 ;  /* 0x0000000a9828723c */ /* 0x000fe20000041828 */
        /* <DEDUP_REMOVED lines=61> */
[----:B------:R-:W-:Y:S01]  /*a1b0*/  ISETP.GE.AND P3, PT, R40, R166, PT ;  /* 0x000000a62800720c */ /* 0x000fe20003f66270 */
[----:B-1----:R-:W-:Y:S01]  /*a1c0*/  HMMA.16816.F32.BF16 R20, R152, R8, R20 ;  /* 0x000000089814723c */ /* 0x002fe20000041814 */
[----:B------:R-:W1:Y:S01]  /*a1d0*/  LDSM.16.M88.4 R40, [R208] ;  /* 0x00000000d028783b */ /* 0x000e620000000200 */
[----:B------:R-:W-:Y:S01]  /*a1e0*/  LOP3.LUT R5, R168, 0xc9, R191, 0xfe, !PT ;  /* 0x000000c9a8057812 */ /* 0x000fe200078efebf */
[----:B------:R-:W-:-:S04]  /*a1f0*/  DEPBAR.LE SB0, 0x0 ;  /* 0x000080000000791a */ /* 0x000fc80000000000 */
[----:B------:R-:W-:Y:S01]  /*a200*/  FSEL R38, R38, -INF , !P2 ;  /* 0xff80000026267808 */ /* 0x000fe20005000000 */
[----:B------:R-:W-:Y:S01]  /*a210*/  HMMA.16816.F32.BF16 R16, R152, R10, R16 ;  /* 0x0000000a9810723c */ /* 0x000fe20000041810 */
[----:B------:R-:W-:Y:S02]  /*a220*/  FSEL R199, R37, -INF , !P1 ;  /* 0xff80000025c77808 */ /* 0x000fe40004800000 */
[C---:B------:R-:W-:Y:S02]  /*a230*/  ISETP.GE.AND P2, PT, R5.reuse, R167, PT ;  /* 0x000000a70500720c */ /* 0x040fe40003f46270 */
[----:B------:R-:W-:Y:S02]  /*a240*/  ISETP.GE.AND P1, PT, R5, R166, PT ;  /* 0x000000a60500720c */ /* 0x000fe40003f26270 */
[----:B------:R-:W-:Y:S02]  /*a250*/  LOP3.LUT R5, R168, 0xd0, R191, 0xfe, !PT ;  /* 0x000000d0a8057812 */ /* 0x000fe400078efebf */
[----:B------:R-:W-:-:S02]  /*a260*/  FSEL R39, R39, -INF , !P4 ;  /* 0xff80000027277808 */ /* 0x000fc40006000000 */
[----:B------:R-:W-:Y:S02]  /*a270*/  FSEL R198, R32, -INF , !P5 ;  /* 0xff80000020c67808 */ /* 0x000fe40006800000 */
[C---:B------:R-:W-:Y:S02]  /*a280*/  ISETP.GE.AND P4, PT, R5.reuse, R167, PT ;  /* 0x000000a70500720c */ /* 0x040fe40003f86270 */
[----:B------:R-:W-:Y:S02]  /*a290*/  ISETP.GE.AND P5, PT, R5, R166, PT ;  /* 0x000000a60500720c */ /* 0x000fe40003fa6270 */
[C-C-:B------:R-:W-:Y:S02]  /*a2a0*/  LOP3.LUT R6, R168.reuse, 0xd1, R191.reuse, 0xfe, !PT ;  /* 0x000000d1a8067812 */ /* 0x140fe400078efebf */
[----:B------:R-:W-:Y:S02]  /*a2b0*/  LOP3.LUT R5, R168, 0xd8, R191, 0xfe, !PT ;  /* 0x000000d8a8057812 */ /* 0x000fe400078efebf */
[----:B------:R-:W-:-:S02]  /*a2c0*/  FSEL R34, R34, -INF , !P3 ;  /* 0xff80000022227808 */ /* 0x000fc40005800000 */
[----:B------:R-:W-:Y:S02]  /*a2d0*/  FSEL R186, R33, -INF , !P2 ;  /* 0xff80000021ba7808 */ /* 0x000fe40005000000 */
[----:B------:R-:W-:Y:S02]  /*a2e0*/  FSEL R35, R35, -INF , !P1 ;  /* 0xff80000023237808 */ /* 0x000fe40004800000 */
[----:B------:R-:W-:Y:S01]  /*a2f0*/  FSEL R184, R28, -INF , !P4 ;  /* 0xff8000001cb87808 */ /* 0x000fe20006000000 */
[----:B------:R-:W-:Y:S01]  /*a300*/  BAR.SYNC.DEFER_BLOCKING 0x0 ;  /* 0x0000000000007b1d */ /* 0x000fe20000010000 */
[CC--:B------:R-:W-:Y:S02]  /*a310*/  ISETP.GE.AND P3, PT, R6.reuse, R167.reuse, PT ;  /* 0x000000a70600720c */ /* 0x0c0fe40003f66270 */
[-C--:B------:R-:W-:Y:S02]  /*a320*/  ISETP.GE.AND P2, PT, R6, R166.reuse, PT ;  /* 0x000000a60600720c */ /* 0x080fe40003f46270 */
[C---:B------:R-:W-:Y:S01]  /*a330*/  ISETP.GE.AND P1, PT, R5.reuse, R167, PT ;  /* 0x000000a70500720c */ /* 0x040fe20003f26270 */
[----:B-1----:R-:W-:Y:S01]  /*a340*/  HMMA.16816.F32.BF16 R12, R152, R40, R12 ;  /* 0x00000028980c723c */ /* 0x002fe2000004180c */
[----:B------:R-:W-:-:S02]  /*a350*/  ISETP.GE.AND P4, PT, R5, R166, PT ;  /* 0x000000a60500720c */ /* 0x000fc40003f86270 */
[C-C-:B------:R-:W-:Y:S02]  /*a360*/  LOP3.LUT R6, R168.reuse, 0xd9, R191.reuse, 0xfe, !PT ;  /* 0x000000d9a8067812 */ /* 0x140fe400078efebf */
[----:B------:R-:W-:Y:S02]  /*a370*/  LOP3.LUT R5, R168, 0xe0, R191, 0xfe, !PT ;  /* 0x000000e0a8057812 */ /* 0x000fe400078efebf */
[----:B------:R-:W-:Y:S01]  /*a380*/  FSEL R32, R30, -INF , !P5 ;  /* 0xff8000001e207808 */ /* 0x000fe20006800000 */
[----:B------:R-:W-:Y:S01]  /*a390*/  HMMA.16816.F32.BF16 R156, R152, R42, R156 ;  /* 0x0000002a989c723c */ /* 0x000fe2000004189c */
[----:B------:R-:W-:Y:S02]  /*a3a0*/  FSEL R178, R29, -INF , !P3 ;  /* 0xff8000001db27808 */ /* 0x000fe40005800000 */
[----:B------:R-:W-:Y:S02]  /*a3b0*/  FSEL R33, R31, -INF , !P2 ;  /* 0xff8000001f217808 */ /* 0x000fe40005000000 */
[----:B------:R-:W-:-:S02]  /*a3c0*/  FSEL R176, R24, -INF , !P1 ;  /* 0xff80000018b07808 */ /* 0x000fc40004800000 */
[CC--:B------:R-:W-:Y:S02]  /*a3d0*/  ISETP.GE.AND P5, PT, R6.reuse, R167.reuse, PT ;  /* 0x000000a70600720c */ /* 0x0c0fe40003fa6270 */
[-C--:B------:R-:W-:Y:S02]  /*a3e0*/  ISETP.GE.AND P3, PT, R6, R166.reuse, PT ;  /* 0x000000a60600720c */ /* 0x080fe40003f66270 */
[C---:B------:R-:W-:Y:S02]  /*a3f0*/  ISETP.GE.AND P2, PT, R5.reuse, R167, PT ;  /* 0x000000a70500720c */ /* 0x040fe40003f46270 */
[----:B------:R-:W-:Y:S02]  /*a400*/  ISETP.GE.AND P1, PT, R5, R166, PT ;  /* 0x000000a60500720c */ /* 0x000fe40003f26270 */
[C-C-:B------:R-:W-:Y:S02]  /*a410*/  LOP3.LUT R6, R168.reuse, 0xe1, R191.reuse, 0xfe, !PT ;  /* 0x000000e1a8067812 */ /* 0x140fe400078efebf */
[----:B------:R-:W-:-:S02]  /*a420*/  LOP3.LUT R5, R168, 0xe8, R191, 0xfe, !PT ;  /* 0x000000e8a8057812 */ /* 0x000fc400078efebf */
[----:B------:R-:W-:Y:S02]  /*a430*/  FSEL R36, R26, -INF , !P4 ;  /* 0xff8000001a247808 */ /* 0x000fe40006000000 */
[----:B------:R-:W-:Y:S02]  /*a440*/  FSEL R37, R27, -INF , !P3 ;  /* 0xff8000001b257808 */ /* 0x000fe40005800000 */
[----:B------:R-:W-:Y:S02]  /*a450*/  FSEL R162, R20, -INF , !P2 ;  /* 0xff80000014a27808 */ /* 0x000fe40005000000 */
[-C--:B------:R-:W-:Y:S02]  /*a460*/  ISETP.GE.AND P4, PT, R6, R167.reuse, PT ;  /* 0x000000a70600720c */ /* 0x080fe40003f86270 */
        /* <DEDUP_REMOVED lines=8> */
[----:B------:R-:W-:Y:S02]  /*a4f0*/  FSEL R43, R17, -INF , !P1 ;  /* 0xff800000112b7808 */ /* 0x000fe40004800000 */
[----:B------:R-:W-:Y:S02]  /*a500*/  ISETP.GE.AND P1, PT, R5, R166, PT ;  /* 0x000000a60500720c */ /* 0x000fe40003f26270 */
[----:B------:R-:W-:Y:S02]  /*a510*/  FSEL R170, R25, -INF , !P5 ;  /* 0xff80000019aa7808 */ /* 0x000fe40006800000 */
[----:B------:R-:W-:Y:S02]  /*a520*/  FSEL R61, R15, -INF , !P1 ;  /* 0xff8000000f3d7808 */ /* 0x000fe40004800000 */
[----:B------:R-:W-:Y:S02]  /*a530*/  ISETP.GT.AND P1, PT, R231, R230, PT ;  /* 0x000000e6e700720c */ /* 0x000fe40003f24270 */
[----:B------:R-:W-:-:S02]  /*a540*/  ISETP.GE.AND P5, PT, R6, R166, PT ;  /* 0x000000a60600720c */ /* 0x000fc40003fa6270 */
[----:B------:R-:W-:Y:S02]  /*a550*/  LOP3.LUT R6, R168, 0xf0, R191, 0xfe, !PT ;  /* 0x000000f0a8067812 */ /* 0x000fe400078efebf */
[----:B------:R-:W-:Y:S02]  /*a560*/  FSEL R42, R18, -INF , !P2 ;  /* 0xff800000122a7808 */ /* 0x000fe40005000000 */
[----:B------:R-:W-:Y:S02]  /*a570*/  FSEL R41, R23, -INF , !P5 ;  /* 0xff80000017297808 */ /* 0x000fe40006800000 */
[----:B------:R-:W-:Y:S02]  /*a580*/  FSEL R48, R16, -INF , !P3 ;  /* 0xff80000010307808 */ /* 0x000fe40005800000 */
[-C--:B------:R-:W-:Y:S02]  /*a590*/  ISETP.GE.AND P2, PT, R5, R167.reuse, PT ;  /* 0x000000a70500720c */ /* 0x080fe40003f46270 */
        /* <DEDUP_REMOVED lines=8> */
[-C--:B------:R-:W-:Y:S02]  /*a620*/  ISETP.GE.AND P4, PT, R5, R167.reuse, PT ;  /* 0x000000a70500720c */ /* 0x080fe40003f86270 */
        /* <DEDUP_REMOVED lines=10> */
[----:B------:R-:W-:Y:S02]  /*a6d0*/  IABS R9, R168 ;  /* 0x000000a800097213 */ /* 0x000fe40000000000 */
[----:B------:R-:W1:Y:S01]  /*a6e0*/  I2F.RP R7, R5 ;  /* 0x0000000500077306 */ /* 0x000e620000209400 */
[----:B------:R-:W-:-:S02]  /*a6f0*/  IADD3 R10, R168, -0x100, RZ ;  /* 0xffffff00a80a7810 */ /* 0x000fc40007ffe0ff */
[----:B------:R-:W-:-:S05]  /*a700*/  LOP3.LUT R168, R168, c[0x0][0x2d0], RZ, 0x3c, !PT ;  /* 0x0000b400a8a87a12 */ /* 0x000fca00078e3cff */
[----:B-1----:R-:W1:Y:S02]  /*a710*/  MUFU.RCP R12, R7 ;  /* 0x00000007000c7308 */ /* 0x002e640000001000 */
[----:B-1----:R-:W-:Y:S02]  /*a720*/  IADD3 R12, R12, 0xffffffe, RZ ;  /* 0x0ffffffe0c0c7810 */ /* 0x002fe40007ffe0ff */
[----:B------:R-:W-:-:S04]  /*a730*/  IABS R7, R10 ;  /* 0x0000000a00077213 */ /* 0x000fc80000000000 */
[----:B------:R-:W1:Y:S01]  /*a740*/  F2I.FTZ.U32.TRUNC.NTZ R13, R12 ;  /* 0x0000000c000d7305 */ /* 0x000e62000021f000 */
[----:B------:R-:W-:Y:S01]  /*a750*/  LOP3.LUT R10, R10, c[0x0][0x2d0], RZ, 0x3c, !PT ;  /* 0x0000b4000a0a7a12 */ /* 0x000fe200078e3cff */
[----:B-1----:R-:W-:Y:S02]  /*a760*/  IMAD.MOV R6, RZ, RZ, -R13 ;  /* 0x000000ffff067224 */ /* 0x002fe400078e0a0d */
[----:B------:R-:W-:Y:S02]  /*a770*/  IMAD.MOV.U32 R12, RZ, RZ, RZ ;  /* 0x000000ffff0c7224 */ /* 0x000fe400078e00ff */
[----:B------:R-:W-:-:S04]  /*a780*/  IMAD R6, R6, R5, RZ ;  /* 0x0000000506067224 */ /* 0x000fc800078e02ff */
[----:B------:R-:W-:-:S06]  /*a790*/  IMAD.HI.U32 R6, R13, R6, R12 ;  /* 0x000000060d067227 */ /* 0x000fcc00078e000c */
[----:B------:R-:W-:-:S04]  /*a7a0*/  IMAD.HI.U32 R11, R6, R9, RZ ;  /* 0x00000009060b7227 */ /* 0x000fc800078e00ff */
[----:B------:R-:W-:Y:S02]  /*a7b0*/  IMAD.MOV R8, RZ, RZ, -R11 ;  /* 0x000000ffff087224 */ /* 0x000fe400078e0a0b */
[----:B------:R-:W-:-:S04]  /*a7c0*/  IMAD.HI.U32 R6, R6, R7, RZ ;  /* 0x0000000706067227 */ /* 0x000fc800078e00ff */
[----:B------:R-:W-:Y:S01]  /*a7d0*/  IMAD R12, R5, R8, R9 ;  /* 0x00000008050c7224 */ /* 0x000fe200078e0209 */
[----:B------:R-:W-:-:S04]  /*a7e0*/  IADD3 R8, -R6, RZ, RZ ;  /* 0x000000ff06087210 */ /* 0x000fc80007ffe1ff */
[C---:B------:R-:W-:Y:S01]  /*a7f0*/  ISETP.GT.U32.AND P4, PT, R5.reuse, R12, PT ;  /* 0x0000000c0500720c */ /* 0x040fe20003f84070 */
[----:B------:R-:W-:-:S05]  /*a800*/  IMAD R8, R5, R8, R7 ;  /* 0x0000000805087224 */ /* 0x000fca00078e0207 */
[----:B------:R-:W-:-:S07]  /*a810*/  ISETP.GT.U32.AND P3, PT, R5, R8, PT ;  /* 0x000000080500720c */ /* 0x000fce0003f64070 */
[--C-:B------:R-:W-:Y:S01]  /*a820*/  @!P4 IMAD.IADD R12, R12, 0x1, -R5.reuse ;  /* 0x000000010c0cc824 */ /* 0x100fe200078e0a05 */
[----:B------:R-:W-:Y:S02]  /*a830*/  @!P4 IADD3 R11, R11, 0x1, RZ ;  /* 0x000000010b0bc810 */ /* 0x000fe40007ffe0ff */
[----:B------:R-:W-:Y:S02]  /*a840*/  ISETP.GE.AND P4, PT, R168, RZ, PT ;  /* 0x000000ffa800720c */ /* 0x000fe40003f86270 */
[-C--:B------:R-:W-:Y:S01]  /*a850*/  ISETP.GE.U32.AND P2, PT, R12, R5.reuse, PT ;  /* 0x000000050c00720c */ /* 0x080fe20003f46070 */
[----:B------:R-:W-:Y:S01]  /*a860*/  @!P3 IMAD.IADD R8, R8, 0x1, -R5 ;  /* 0x000000010808b824 */ /* 0x000fe200078e0a05 */
[----:B------:R-:W-:Y:S02]  /*a870*/  @!P3 IADD3 R6, R6, 0x1, RZ ;  /* 0x000000010606b810 */ /* 0x000fe40007ffe0ff */
[----:B------:R-:W-:Y:S02]  /*a880*/  ISETP.NE.AND P3, PT, RZ, c[0x0][0x2d0], PT ;  /* 0x0000b400ff007a0c */ /* 0x000fe40003f65270 */
[----:B------:R-:W-:-:S02]  /*a890*/  ISETP.GE.U32.AND P5, PT, R8, R5, PT ;  /* 0x000000050800720c */ /* 0x000fc40003fa6070 */
[----:B------:R-:W-:-:S05]  /*a8a0*/  LOP3.LUT R8, RZ, c[0x0][0x2d0], RZ, 0x33, !PT ;  /* 0x0000b400ff087a12 */ /* 0x000fca00078e33ff */
[----:B------:R-:W-:Y:S02]  /*a8b0*/  @P2 IADD3 R11, R11, 0x1, RZ ;  /* 0x000000010b0b2810 */ /* 0x000fe40007ffe0ff */
[----:B------:R-:W-:Y:S02]  /*a8c0*/  ISETP.GE.AND P2, PT, R10, RZ, PT ;  /* 0x000000ff0a00720c */ /* 0x000fe40003f46270 */
[----:B------:R-:W-:Y:S02]  /*a8d0*/  @!P4 IADD3 R11, -R11, RZ, RZ ;  /* 0x000000ff0b0bc210 */ /* 0x000fe40007ffe1ff */
[----:B------:R-:W-:Y:S02]  /*a8e0*/  @P5 IADD3 R6, R6, 0x1, RZ ;  /* 0x0000000106065810 */ /* 0x000fe40007ffe0ff */
[----:B------:R-:W-:-:S05]  /*a8f0*/  SEL R5, R8, R11, !P3 ;  /* 0x0000000b08057207 */ /* 0x000fca0005800000 */
[----:B------:R-:W-:-:S04]  /*a900*/  IMAD.WIDE R14, R5, 0x4, R236 ;  /* 0x00000004050e7825 */ /* 0x000fc800078e02ec */
[----:B------:R-:W-:-:S05]  /*a910*/  @!P2 IMAD.MOV R6, RZ, RZ, -R6 ;  /* 0x000000ffff06a224 */ /* 0x000fca00078e0a06 */
[----:B------:R-:W-:Y:S02]  /*a920*/  SEL R8, R8, R6, !P3 ;  /* 0x0000000608087207 */ /* 0x000fe40005800000 */
[----:B------:R-:W2:Y:S03]  /*a930*/  LDG.E R6, [R14.64] ;  /* 0x000000060e067981 */ /* 0x000ea6000c1e1900 */
[----:B------:R-:W-:-:S05]  /*a940*/  IMAD.WIDE R12, R8, 0x4, R236 ;  /* 0x00000004080c7825 */ /* 0x000fca00078e02ec */
[----:B------:R-:W2:Y:S01]  /*a950*/  LDG.E R7, [R12.64] ;  /* 0x000000060c077981 */ /* 0x000ea2000c1e1900 */
[----:B------:R-:W-:Y:S01]  /*a960*/  IMAD.IADD R5, R5, 0x1, -R8 ;  /* 0x0000000105057824 */ /* 0x000fe200078e0a08 */
[----:B------:R-:W-:-:S05]  /*a970*/  MOV R8, c[0x0][0x2d0] ;  /* 0x0000b40000087a02 */ /* 0x000fca0000000f00 */
[----:B------:R-:W-:-:S05]  /*a980*/  IMAD R8, R5, R8, -0x100 ;  /* 0xffffff0005087424 */ /* 0x000fca00078e0208 */
[----:B------:R-:W-:Y:S01]  /*a990*/  SHF.R.S32.HI R5, RZ, 0x1f, R8 ;  /* 0x0000001fff057819 */ /* 0x000fe20000011408 */
[----:B------:R-:W-:-:S04]  /*a9a0*/  IMAD.WIDE.U32 R10, R8, c[0x0][0x198], RZ ;  /* 0x00006600080a7a25 */ /* 0x000fc800078e00ff */
[----:B------:R-:W-:-:S04]  /*a9b0*/  IMAD R5, R5, c[0x0][0x198], RZ ;  /* 0x0000660005057a24 */ /* 0x000fc800078e02ff */
[----:B------:R-:W-:-:S04]  /*a9c0*/  IMAD R5, R8, c[0x0][0x19c], R5 ;  /* 0x0000670008057a24 */ /* 0x000fc800078e0205 */
[----:B------:R-:W-:Y:S02]  /*a9d0*/  IMAD.IADD R11, R11, 0x1, R5 ;  /* 0x000000010b0b7824 */ /* 0x000fe400078e0205 */
[----:B--2---:R-:W-:-:S05]  /*a9e0*/  IMAD.IADD R7, R7, 0x1, -R6 ;  /* 0x0000000107077824 */ /* 0x004fca00078e0a06 */
[----:B------:R-:W-:Y:S01]  /*a9f0*/  SHF.R.S32.HI R6, RZ, 0x1f, R7 ;  /* 0x0000001fff067819 */ /* 0x000fe20000011407 */
[----:B------:R-:W-:-:S04]  /*aa00*/  IMAD.WIDE.U32 R10, R7, c[0x0][0x180], R10 ;  /* 0x00006000070a7a25 */ /* 0x000fc800078e000a */
[----:B------:R-:W-:-:S04]  /*aa10*/  IMAD R6, R6, c[0x0][0x180], RZ ;  /* 0x0000600006067a24 */ /* 0x000fc800078e02ff */
[----:B------:R-:W-:Y:S02]  /*aa20*/  IMAD R6, R7, c[0x0][0x184], R6 ;  /* 0x0000610007067a24 */ /* 0x000fe400078e0206 */
[----:B------:R-:W-:-:S03]  /*aa30*/  IMAD.MOV.U32 R9, RZ, RZ, R10 ;  /* 0x000000ffff097224 */ /* 0x000fc600078e000a */
[----:B------:R-:W-:Y:S01]  /*aa40*/  IADD3 R8, R11, R6, RZ ;  /* 0x000000060b087210 */ /* 0x000fe20007ffe0ff */
[----:B------:R-:W-:Y:S05]  /*aa50*/  BRA `(.L_x_1140) ;  /* 0x0000003000007947 */ /* 0x000fea0003800000 */
.L_x_1139:
[----:B------:R-:W-:-:S05]  /*aa60*/  IMAD.MOV.U32 R9, RZ, RZ, c[0x0][0x198] ;  /* 0x00006600ff097624 */ /* 0x000fca00078e00ff */
[----:B------:R-:W-:-:S04]  /*aa70*/  LEA R9, -R9, RZ, 0x8 ;  /* 0x000000ff09097211 */ /* 0x000fc800078e41ff */
[----:B------:R-:W-:Y:S02]  /*aa80*/  SHF.R.S32.HI R8, RZ, 0x1f, R9 ;  /* 0x0000001fff087819 */ /* 0x000fe40000011409 */
.L_x_1140:
[----:B------:R-:W-:Y:S01]  /*aa90*/  @!P0 IMAD.MOV.U32 R11, RZ, RZ, c[0x0][0x198] ;  /* 0x00006600ff0b8624 */ /* 0x000fe200078e00ff */
[----:B------:R-:W-:Y:S01]  /*aaa0*/  @!P0 LEA R24, P5, R9, R238, 0x1 ;  /* 0x000000ee09188211 */ /* 0x000fe200078a08ff */
[----:B------:R-:W-:Y:S01]  /*aab0*/  @!P0 IMAD.MOV.U32 R6, RZ, RZ, c[0x0][0x19c] ;  /* 0x00006700ff068624 */ /* 0x000fe200078e00ff */
[----:B------:R1:W-:Y:S01]  /*aac0*/  @P0 STS [R232+0x1004], RZ ;  /* 0x001004ffe8000388 */ /* 0x0003e20000000800 */
[----:B------:R-:W-:Y:S01]  /*aad0*/  @!P0 IMAD.MOV.U32 R13, RZ, RZ, c[0x0][0x198] ;  /* 0x00006600ff0d8624 */ /* 0x000fe200078e00ff */
[-C--:B------:R-:W-:Y:S01]  /*aae0*/  @!P0 LEA R10, P2, R11, R164.reuse, 0x5 ;  /* 0x000000a40b0a8211 */ /* 0x080fe200078428ff */
[----:B------:R-:W-:Y:S01]  /*aaf0*/  @!P0 IMAD.MOV.U32 R15, RZ, RZ, c[0x0][0x198] ;  /* 0x00006600ff0f8624 */ /* 0x000fe200078e00ff */
[----:B------:R-:W-:Y:S01]  /*ab00*/  @!P0 LEA.HI.X R25, R9, R239, R8, 0x1, P5 ;  /* 0x000000ef09198211 */ /* 0x000fe200028f0c08 */
[----:B------:R-:W-:Y:S01]  /*ab10*/  @!P0 IMAD.MOV.U32 R20, RZ, RZ, c[0x0][0x198] ;  /* 0x00006600ff148624 */ /* 0x000fe200078e00ff */
[-C--:B------:R-:W-:Y:S01]  /*ab20*/  @!P0 LEA.HI.X R11, R11, R165.reuse, R6, 0x5, P2 ;  /* 0x000000a50b0b8211 */ /* 0x080fe200010f2c06 */
[----:B------:R-:W-:Y:S01]  /*ab30*/  @!P0 IMAD.MOV.U32 R22, RZ, RZ, c[0x0][0x198] ;  /* 0x00006600ff168624 */ /* 0x000fe200078e00ff */
[-C--:B------:R-:W-:Y:S01]  /*ab40*/  @!P0 LEA R12, P3, R13, R164.reuse, 0x6 ;  /* 0x000000a40d0c8211 */ /* 0x080fe200078630ff */
[----:B------:R-:W-:Y:S01]  /*ab50*/  @!P0 IMAD.MOV.U32 R14, RZ, RZ, c[0x0][0x19c] ;  /* 0x00006700ff0e8624 */ /* 0x000fe200078e00ff */
[----:B------:R-:W-:Y:S01]  /*ab60*/  @!P0 LEA R16, P2, R15, R164, 0x7 ;  /* 0x000000a40f108211 */ /* 0x000fe200078438ff */
[----:B------:R-:W-:Y:S01]  /*ab70*/  @!P0 IMAD.WIDE.U32 R20, R20, 0xa0, R164 ;  /* 0x000000a014148825 */ /* 0x000fe200078e00a4 */
[----:B------:R-:W-:Y:S01]  /*ab80*/  @!P0 IADD3 R10, P4, R9, R10, RZ ;  /* 0x0000000a090a8210 */ /* 0x000fe20007f9e0ff */
[----:B------:R1:W-:Y:S01]  /*ab90*/  @P0 STS.64 [R232+0x1008], RZ ;  /* 0x001008ffe8000388 */ /* 0x0003e20000000a00 */
[-C--:B------:R-:W-:Y:S01]  /*aba0*/  @!P0 LEA.HI.X R13, R13, R165.reuse, R6, 0x6, P3 ;  /* 0x000000a50d0d8211 */ /* 0x080fe200018f3406 */
[----:B------:R-:W-:Y:S01]  /*abb0*/  @!P0 IMAD.WIDE.U32 R22, R22, 0x60, R164 ;  /* 0x0000006016168825 */ /* 0x000fe200078e00a4 */
[----:B------:R-:W-:Y:S01]  /*abc0*/  @!P0 LEA.HI.X R15, R15, R165, R14, 0x7, P2 ;  /* 0x000000a50f0f8211 */ /* 0x000fe200010f3c0e */
[----:B------:R1:W-:Y:S01]  /*abd0*/  @P0 STS [R232+0x1000], RZ ;  /* 0x001000ffe8000388 */ /* 0x0003e20000000800 */
[C---:B------:R-:W-:Y:S01]  /*abe0*/  @!P0 IADD3 R17, P2, R9.reuse, R20, RZ ;  /* 0x0000001409118210 */ /* 0x040fe20007f5e0ff */
[----:B------:R-:W-:Y:S01]  /*abf0*/  @!P0 IMAD.MOV.U32 R7, RZ, RZ, c[0x0][0x19c] ;  /* 0x00006700ff078624 */ /* 0x000fe200078e00ff */
[----:B------:R-:W-:Y:S01]  /*ac00*/  @!P0 IADD3 R14, P3, R9, R22, RZ ;  /* 0x00000016090e8210 */ /* 0x000fe20007f7e0ff */
[----:B------:R-:W-:Y:S01]  /*ac10*/  @!P0 IMAD.MOV.U32 R18, RZ, RZ, c[0x0][0x198] ;  /* 0x00006600ff128624 */ /* 0x000fe200078e00ff */
[----:B------:R-:W-:Y:S01]  /*ac20*/  @!PT LDS RZ, [RZ] ;  /* 0x00000000fffff984 */ /* 0x000fe20000000800 */
[----:B------:R-:W-:Y:S01]  /*ac30*/  @!PT LDS RZ, [RZ] ;  /* 0x00000000fffff984 */ /* 0x000fe20000000800 */
[----:B------:R-:W-:Y:S01]  /*ac40*/  @!PT LDS RZ, [RZ] ;  /* 0x00000000fffff984 */ /* 0x000fe20000000800 */
[----:B------:R1:W-:Y:S01]  /*ac50*/  @!P0 LDGSTS.E.BYPASS.LTC128B.128 [R232+0x1000], [R24.64] ;  /* 0x0100000018e88fae */ /* 0x0003e2000b901d46 */
[----:B------:R-:W-:Y:S01]  /*ac60*/  @!P0 IMAD R6, R6, 0xa0, RZ ;  /* 0x000000a006068824 */ /* 0x000fe200078e02ff */
[----:B------:R-:W-:Y:S01]  /*ac70*/  BSSY B0, `(.L_x_1141) ;  /* 0x0000046000007945 */ /* 0x000fe20003800000 */
[----:B------:R-:W-:Y:S01]  /*ac80*/  @!P0 IMAD R7, R7, 0x60, RZ ;  /* 0x0000006007078824 */ /* 0x000fe200078e02ff */
[----:B------:R1:W-:Y:S01]  /*ac90*/  @P0 STS.128 [R232+0x1800], RZ ;  /* 0x001800ffe8000388 */ /* 0x0003e20000000c00 */
[----:B------:R-:W-:Y:S01]  /*aca0*/  @!P0 IMAD.X R11, R8, 0x1, R11, P4 ;  /* 0x00000001080b8824 */ /* 0x000fe200020e060b */
[----:B------:R-:W-:Y:S01]  /*acb0*/  @!P0 LEA R20, P4, R10, c[0x0][0x168], 0x1 ;  /* 0x00005a000a148a11 */ /* 0x000fe200078808ff */
[----:B------:R-:W-:Y:S01]  /*acc0*/  @!P0 IMAD.WIDE.U32 R18, R18, 0xc0, R164 ;  /* 0x000000c012128825 */ /* 0x000fe200078e00a4 */
[----:B------:R-:W-:-:S02]  /*acd0*/  @!P0 IADD3.X R6, R8, R6, R21, P2, !PT ;  /* 0x0000000608068210 */ /* 0x000fc400017fe415 */
[----:B------:R-:W-:Y:S01]  /*ace0*/  @!P0 IADD3.X R7, R8, R7, R23, P3, !PT ;  /* 0x0000000708078210 */ /* 0x000fe20001ffe417 */
[----:B------:R-:W-:Y:S01]  /*acf0*/  @!P0 IMAD.MOV.U32 R5, RZ, RZ, c[0x0][0x19c] ;  /* 0x00006700ff058624 */ /* 0x000fe200078e00ff */
[----:B------:R-:W-:Y:S02]  /*ad00*/  @!P0 LEA.HI.X R21, R10, c[0x0][0x16c], R11, 0x1, P4 ;  /* 0x00005b000a158a11 */ /* 0x000fe400020f0c0b */
[----:B------:R-:W-:Y:S01]  /*ad10*/  @!P0 IADD3 R12, P3, R9, R12, RZ ;  /* 0x0000000c090c8210 */ /* 0x000fe20007f7e0ff */
[----:B------:R-:W-:Y:S01]  /*ad20*/  @!P0 IMAD R5, R5, 0xc0, RZ ;  /* 0x000000c005058824 */ /* 0x000fe200078e02ff */
[C---:B------:R-:W-:Y:S01]  /*ad30*/  @!P0 IADD3 R10, P2, R9.reuse, R18, RZ ;  /* 0x00000012090a8210 */ /* 0x040fe20007f5e0ff */
[----:B------:R-:W-:Y:S01]  /*ad40*/  @!PT LDS RZ, [RZ] ;  /* 0x00000000fffff984 */ /* 0x000fe20000000800 */
[----:B------:R-:W-:Y:S01]  /*ad50*/  @!PT LDS RZ, [RZ] ;  /* 0x00000000fffff984 */ /* 0x000fe20000000800 */
[----:B------:R-:W-:Y:S01]  /*ad60*/  @!PT LDS RZ, [RZ] ;  /* 0x00000000fffff984 */ /* 0x000fe20000000800 */
[----:B------:R1:W-:Y:S01]  /*ad70*/  @!P0 LDGSTS.E.BYPASS.LTC128B.128 [R232+0x1800], [R20.64] ;  /* 0x0180000014e88fae */ /* 0x0003e2000b901d46 */
[----:B------:R-:W-:Y:S01]  /*ad80*/  @!P0 LEA R22, P4, R12, c[0x0][0x168], 0x1 ;  /* 0x00005a000c168a11 */ /* 0x000fe200078808ff */
[C---:B------:R-:W-:Y:S01]  /*ad90*/  @!P0 IMAD.X R13, R8.reuse, 0x1, R13, P3 ;  /* 0x00000001080d8824 */ /* 0x040fe200018e060d */
[----:B------:R-:W-:Y:S01]  /*ada0*/  @!P0 IADD3.X R5, R8, R5, R19, P2, !PT ;  /* 0x0000000508058210 */ /* 0x000fe200017fe413 */
[----:B------:R1:W-:Y:S01]  /*adb0*/  @P0 STS.128 [R232+0x2000], RZ ;  /* 0x002000ffe8000388 */ /* 0x0003e20000000c00 */
[----:B------:R-:W-:-:S02]  /*adc0*/  @!P0 IADD3 R16, P2, R9, R16, RZ ;  /* 0x0000001009108210 */ /* 0x000fc40007f5e0ff */
[----:B------:R-:W-:Y:S02]  /*add0*/  @!P0 LEA R18, P3, R14, c[0x0][0x168], 0x1 ;  /* 0x00005a000e128a11 */ /* 0x000fe400078608ff */
[----:B------:R-:W-:Y:S01]  /*ade0*/  @!P0 LEA.HI.X R23, R12, c[0x0][0x16c], R13, 0x1, P4 ;  /* 0x00005b000c178a11 */ /* 0x000fe200020f0c0d */
[----:B------:R-:W-:Y:S01]  /*adf0*/  @!P0 IMAD.X R15, R8, 0x1, R15, P2 ;  /* 0x00000001080f8824 */ /* 0x000fe200010e060f */
        /* <DEDUP_REMOVED lines=45> */
.L_x_1142:
[----:B------:R-:W-:Y:S05]  /*b0d0*/  BSYNC B0 ;  /* 0x0000000000007941 */ /* 0x000fea0003800000 */
.L_x_1141:
[----:B------:R-:W0:Y:S01]  /*b0e0*/  LDGDEPBAR ;  /* 0x00000000000079af */ /* 0x000e220000000000 */
[----:B------:R-:W-:-:S04]  /*b0f0*/  LEA R238, P0, R9, R238, 0x1 ;  /* 0x000000ee09ee7211 */ /* 0x000fc800078008ff */
[----:B------:R-:W-:Y:S02]  /*b100*/  LEA.HI.X R239, R9, R239, R8, 0x1, P0 ;  /* 0x000000ef09ef7211 */ /* 0x000fe400000f0c08 */
.L_x_1138:
[----:B------:R-:W-:Y:S01]  /*b110*/  FMNMX.FTZ R5, R2, R148, !PT ;  /* 0x0000009402057209 */ /* 0x000fe20007810000 */
[----:B-1----:R-:W-:Y:S03]  /*b120*/  LDSM.16.MT88.4 R20, [R224+0x5400] ;  /* 0x00540000e014783b */ /* 0x002fe60000004200 */
        /* <DEDUP_REMOVED lines=65> */
[----:B-1----:R-:W-:Y:S02]  /*b540*/  FMNMX.FTZ R5, R6, R5, !PT ;  /* 0x0000000506057209 */ /* 0x002fe40007810000 */
[----:B------:R-:W-:-:S03]  /*b550*/  FMNMX.FTZ R6, R0, R175, !PT ;  /* 0x000000af00067209 */ /* 0x000fc60007810000 */
[----:B------:R-:W1:Y:S01]  /*b560*/  SHFL.BFLY PT, R118, R5, 0x1, 0x1f ;  /* 0x0c201f0005767f89 */ /* 0x000e6200000e0000 */
[----:B------:R-:W-:-:S04]  /*b570*/  FMNMX.FTZ R6, R181, R6, !PT ;  /* 0x00000006b5067209 */ /* 0x000fc80007810000 */
[----:B------:R-:W-:-:S04]  /*b580*/  FMNMX.FTZ R6, R183, R6, !PT ;  /* 0x00000006b7067209 */ /* 0x000fc80007810000 */
[----:B------:R-:W-:-:S04]  /*b590*/  FMNMX.FTZ R6, R189, R6, !PT ;  /* 0x00000006bd067209 */ /* 0x000fc80007810000 */
[----:B------:R-:W-:-:S04]  /*b5a0*/  FMNMX.FTZ R6, R187, R6, !PT ;  /* 0x00000006bb067209 */ /* 0x000fc80007810000 */
[----:B------:R-:W-:-:S04]  /*b5b0*/  FMNMX.FTZ R6, R185, R6, !PT ;  /* 0x00000006b9067209 */ /* 0x000fc80007810000 */
[----:B------:R-:W-:Y:S02]  /*b5c0*/  FMNMX.FTZ R6, R179, R6, !PT ;  /* 0x00000006b3067209 */ /* 0x000fe40007810000 */
        /* <DEDUP_REMOVED lines=49> */
[----:B------:R-:W3:Y:S01]  /*b8e0*/  MUFU.EX2 R148, R148 ;  /* 0x0000009400947308 */ /* 0x000ee20000000800 */
[----:B-1----:R-:W-:Y:S01]  /*b8f0*/  F2FP.BF16.PACK_AB R12, R154, R156 ;  /* 0x0000009c9a0c723e */ /* 0x002fe200000010ff */
[--C-:B------:R-:W-:Y:S01]  /*b900*/  FFMA.FTZ R113, R96, c[0x0][0x23c], -R119.reuse ;  /* 0x00008f0060717a23 */ /* 0x100fe20000010877 */
        /* <DEDUP_REMOVED lines=10> */
[----:B------:R-:W1:Y:S01]  /*b9b0*/  MUFU.EX2 R130, R130 ;  /* 0x0000008200827308 */ /* 0x000e620000000800 */
[----:B---3--:R-:W-:Y:S01]  /*b9c0*/  F2FP.BF16.PACK_AB R14, R148, R167 ;  /* 0x000000a7940e723e */ /* 0x008fe200000010ff */
        /* <DEDUP_REMOVED lines=88> */
[----:B------:R-:W-:Y:S02]  /*bf50*/  FSEL R5, R118, RZ, P2 ;  /* 0x000000ff76057208 */ /* 0x000fe40001000000 */
[C---:B------:R-:W-:Y:S01]  /*bf60*/  FSETP.NEU.FTZ.AND P0, PT, R116.reuse, -INF , PT ;  /* 0xff8000007400780b */ /* 0x040fe20003f1d000 */
[----:B------:R-:W-:Y:S02]  /*bf70*/  FMUL.FTZ R66, R116, c[0x0][0x23c] ;  /* 0x00008f0074427a20 */ /* 0x000fe40000410000 */
[----:B------:R-:W-:Y:S01]  /*bf80*/  MUFU.EX2 R96, R96 ;  /* 0x0000006000607308 */ /* 0x000fe20000000800 */
[----:B------:R-:W-:Y:S01]  /*bf90*/  FADD.FTZ R8, R2, -R5 ;  /* 0x8000000502087221 */ /* 0x000fe20000010000 */
[----:B------:R-:W-:Y:S01]  /*bfa0*/  FSEL R9, R116, RZ, P0 ;  /* 0x000000ff74097208 */ /* 0x000fe20000000000 */
[----:B------:R-:W1:Y:S01]  /*bfb0*/  LDSM.16.MT88.4 R4, [R224+0x5000] ;  /* 0x00500000e004783b */ /* 0x000e620000004200 */
[----:B------:R-:W-:Y:S01]  /*bfc0*/  FSEL R66, R66, RZ, P0 ;  /* 0x000000ff42427208 */ /* 0x000fe20000000000 */
[----:B------:R-:W-:-:S02]  /*bfd0*/  FMUL.FTZ R160, R8, c[0x0][0x23c] ;  /* 0x00008f0008a07a20 */ /* 0x000fc40000410000 */
[----:B------:R-:W-:Y:S01]  /*bfe0*/  FADD.FTZ R9, R0, -R9 ;  /* 0x8000000900097221 */ /* 0x000fe20000010000 */
[----:B------:R-:W-:Y:S01]  /*bff0*/  MUFU.EX2 R97, R97 ;  /* 0x0000006100617308 */ /* 0x000fe20000000800 */
[--C-:B------:R-:W-:Y:S02]  /*c000*/  FFMA.FTZ R175, R175, c[0x0][0x23c], -R66.reuse ;  /* 0x00008f00afaf7a23 */ /* 0x100fe40000010842 */
[--C-:B------:R-:W-:Y:S02]  /*c010*/  FFMA.FTZ R152, R181, c[0x0][0x23c], -R66.reuse ;  /* 0x00008f00b5987a23 */ /* 0x100fe40000010842 */
[--C-:B------:R-:W-:Y:S02]  /*c020*/  FFMA.FTZ R165, R183, c[0x0][0x23c], -R66.reuse ;  /* 0x00008f00b7a57a23 */ /* 0x100fe40000010842 */
[----:B------:R-:W-:Y:S01]  /*c030*/  FFMA.FTZ R2, R189, c[0x0][0x23c], -R66 ;  /* 0x00008f00bd027a23 */ /* 0x000fe20000010842 */
[----:B------:R-:W-:Y:S01]  /*c040*/  MUFU.EX2 R175, R175 ;  /* 0x000000af00af7308 */ /* 0x000fe20000000800 */
[----:B------:R-:W-:-:S02]  /*c050*/  FMUL.FTZ R158, R9, c[0x0][0x23c] ;  /* 0x00008f00099e7a20 */ /* 0x000fc40000410000 */
[----:B--2---:R-:W2:Y:S01]  /*c060*/  LDSM.16.MT88.4 R8, [R223+0x5000] ;  /* 0x00500000df08783b */ /* 0x004ea20000004200 */
        /* <DEDUP_REMOVED lines=64> */
[----:B------:R-:W-:Y:S01]  /*c470*/  MUFU.EX2 R134, R173 ;  /* 0x000000ad00867308 */ /* 0x000fe20000000800 */
[----:B------:R-:W-:Y:S02]  /*c480*/  FFMA.FTZ R75, R170, c[0x0][0x23c], -R119 ;  /* 0x00008f00aa4b7a23 */ /* 0x000fe40000010877 */
[--C-:B------:R-:W-:Y:S02]  /*c490*/  FFMA.FTZ R70, R71, c[0x0][0x23c], -R66.reuse ;  /* 0x00008f0047467a23 */ /* 0x100fe40000010842 */
[--C-:B------:R-:W-:Y:S01]  /*c4a0*/  FFMA.FTZ R71, R68, c[0x0][0x23c], -R66.reuse ;  /* 0x00008f0044477a23 */ /* 0x100fe20000010842 */
[----:B---3--:R-:W-:Y:S02]  /*c4b0*/  F2FP.BF16.PACK_AB R31, R141, R140 ;  /* 0x0000008c8d1f723e */ /* 0x008fe400000010ff */
[----:B------:R-:W1:Y:S01]  /*c4c0*/  MUFU.EX2 R133, R133 ;  /* 0x0000008500857308 */ /* 0x000e620000000800 */
[----:B------:R-:W-:-:S02]  /*c4d0*/  FFMA.FTZ R170, R69, c[0x0][0x23c], -R66 ;  /* 0x00008f0045aa7a23 */ /* 0x000fc40000010842 */
[--C-:B------:R-:W-:Y:S02]  /*c4e0*/  FFMA.FTZ R69, R62, c[0x0][0x23c], -R66.reuse ;  /* 0x00008f003e457a23 */ /* 0x100fe40000010842 */
[--C-:B------:R-:W-:Y:S01]  /*c4f0*/  FFMA.FTZ R62, R63, c[0x0][0x23c], -R66.reuse ;  /* 0x00008f003f3e7a23 */ /* 0x100fe20000010842 */
[C---:B------:R-:W-:Y:S01]  /*c500*/  HMMA.16816.F32.BF16 R16, R28.reuse, R20, R16 ;  /* 0x000000141c10723c */ /* 0x040fe20000041810 */
[--C-:B------:R-:W-:Y:S01]  /*c510*/  FFMA.FTZ R58, R58, c[0x0][0x23c], -R66.reuse ;  /* 0x00008f003a3a7a23 */ /* 0x100fe20000010842 */
[----:B------:R-:W-:Y:S01]  /*c520*/  MUFU.EX2 R142, R142 ;  /* 0x0000008e008e7308 */ /* 0x000fe20000000800 */
[----:B------:R-:W-:Y:S02]  /*c530*/  FFMA.FTZ R59, R59, c[0x0][0x23c], -R66 ;  /* 0x00008f003b3b7a23 */ /* 0x000fe40000010842 */
[----:B------:R-:W-:Y:S02]  /*c540*/  FFMA.FTZ R175, R240, R158, R175 ;  /* 0x0000009ef0af7223 */ /* 0x000fe400000100af */
[----:B------:R-:W-:Y:S01]  /*c550*/  FFMA.FTZ R241, R241, R160, R156 ;  /* 0x000000a0f1f17223 */ /* 0x000fe2000001009c */
[----:B------:R-:W-:Y:S01]  /*c560*/  HMMA.16816.F32.BF16 R4, R28, R22, R4 ;  /* 0x000000161c04723c */ /* 0x000fe20000041804 */
[----:B------:R-:W3:Y:S01]  /*c570*/  LDSM.16.MT88.4 R20, [R223+0x5800] ;  /* 0x00580000df14783b */ /* 0x000ee20000004200 */
[----:B------:R-:W4:Y:S01]  /*c580*/  MUFU.EX2 R135, R135 ;  /* 0x0000008700877308 */ /* 0x000f220000000800 */
[----:B------:R-:W-:-:S02]  /*c590*/  FADD.FTZ R152, R152, R175 ;  /* 0x000000af98987221 */ /* 0x000fc40000010000 */
[----:B------:R-:W-:Y:S02]  /*c5a0*/  FADD.FTZ R154, R154, R241 ;  /* 0x000000f19a9a7221 */ /* 0x000fe40000010000 */
[----:B------:R-:W-:Y:S01]  /*c5b0*/  FADD.FTZ R165, R165, R152 ;  /* 0x00000098a5a57221 */ /* 0x000fe20000010000 */
[C---:B------:R-:W-:Y:S01]  /*c5c0*/  HMMA.16816.F32.BF16 R136, R28.reuse, R24, R136 ;  /* 0x000000181c88723c */ /* 0x040fe20000041888 */
[--C-:B------:R-:W-:Y:S01]  /*c5d0*/  FFMA.FTZ R54, R54, c[0x0][0x23c], -R66.reuse ;  /* 0x00008f0036367a23 */ /* 0x100fe20000010842 */
[----:B------:R-:W5:Y:S01]  /*c5e0*/  MUFU.EX2 R144, R144 ;  /* 0x0000009000907308 */ /* 0x000f620000000800 */
[--C-:B------:R-:W-:Y:S02]  /*c5f0*/  FFMA.FTZ R55, R55, c[0x0][0x23c], -R66.reuse ;  /* 0x00008f0037377a23 */ /* 0x100fe40000010842 */
[--C-:B------:R-:W-:Y:S02]  /*c600*/  FFMA.FTZ R50, R50, c[0x0][0x23c], -R66.reuse ;  /* 0x00008f0032327a23 */ /* 0x100fe40000010842 */
[----:B------:R-:W-:Y:S01]  /*c610*/  FFMA.FTZ R63, R51, c[0x0][0x23c], -R66 ;  /* 0x00008f00333f7a23 */ /* 0x000fe20000010842 */
[----:B------:R-:W-:Y:S01]  /*c620*/  HMMA.16816.F32.BF16 R24, R28, R26, R12 ;  /* 0x0000001a1c18723c */ /* 0x000fe2000004180c */
[----:B------:R-:W5:Y:S01]  /*c630*/  LDSM.16.MT88.4 R12, [R224+0x5c00] ;  /* 0x005c0000e00c783b */ /* 0x000f620000004200 */
[----:B------:R-:W-:Y:S01]  /*c640*/  MUFU.EX2 R143, R143 ;  /* 0x0000008f008f7308 */ /* 0x000fe20000000800 */
[----:B------:R-:W-:-:S02]  /*c650*/  FADD.FTZ R167, R167, R154 ;  /* 0x0000009aa7a77221 */ /* 0x000fc40000010000 */
[----:B------:R-:W-:Y:S02]  /*c660*/  FADD.FTZ R165, R2, R165 ;  /* 0x000000a502a57221 */ /* 0x000fe40000010000 */
[----:B------:R-:W-:Y:S01]  /*c670*/  F2FP.BF16.PACK_AB R28, R126, R155 ;  /* 0x0000009b7e1c723e */ /* 0x000fe200000010ff */
[----:B------:R-:W-:Y:S01]  /*c680*/  FADD.FTZ R148, R148, R167 ;  /* 0x000000a794947221 */ /* 0x000fe20000010000 */
[----:B-1----:R-:W-:Y:S01]  /*c690*/  F2FP.BF16.PACK_AB R29, R133, R134 ;  /* 0x00000086851d723e */ /* 0x002fe200000010ff */
[----:B------:R-:W1:Y:S01]  /*c6a0*/  MUFU.EX2 R146, R146 ;  /* 0x0000009200927308 */ /* 0x000e620000000800 */
[----:B------:R-:W-:Y:S01]  /*c6b0*/  F2FP.BF16.PACK_AB R30, R122, R153 ;  /* 0x000000997a1e723e */ /* 0x000fe200000010ff */
[----:B------:R-:W-:Y:S01]  /*c6c0*/  FADD.FTZ R150, R150, R165 ;  /* 0x000000a596967221 */ /* 0x000fe20000010000 */
[----:B----4-:R-:W-:Y:S01]  /*c6d0*/  F2FP.BF16.PACK_AB R31, R135, R142 ;  /* 0x0000008e871f723e */ /* 0x010fe200000010ff */
[----:B------:R-:W-:Y:S02]  /*c6e0*/  FADD.FTZ R159, R159, R148 ;  /* 0x000000949f9f7221 */ /* 0x000fe40000010000 */
[----:B------:R-:W-:-:S02]  /*c6f0*/  FADD.FTZ R145, R145, R150 ;  /* 0x0000009691917221 */ /* 0x000fc40000010000 */
[----:B------:R-:W4:Y:S01]  /*c700*/  MUFU.EX2 R164, R164 ;  /* 0x000000a400a47308 */ /* 0x000f220000000800 */
[----:B------:R-:W-:Y:S01]  /*c710*/  FADD.FTZ R130, R130, R159 ;  /* 0x0000009f82827221 */ /* 0x000fe20000010000 */
[C---:B--2---:R-:W-:Y:S01]  /*c720*/  HMMA.16816.F32.BF16 R16, R28.reuse, R8, R16 ;  /* 0x000000081c10723c */ /* 0x044fe20000041810 */
[----:B------:R-:W-:Y:S02]  /*c730*/  FADD.FTZ R140, R140, R145 ;  /* 0x000000918c8c7221 */ /* 0x000fe40000010000 */
[----:B------:R-:W-:Y:S02]  /*c740*/  FADD.FTZ R157, R157, R130 ;  /* 0x000000829d9d7221 */ /* 0x000fe40000010000 */
[----:B------:R-:W-:Y:S01]  /*c750*/  FADD.FTZ R141, R141, R140 ;  /* 0x0000008c8d8d7221 */ /* 0x000fe20000010000 */
[----:B------:R-:W-:Y:S01]  /*c760*/  MUFU.EX2 R123, R123 ;  /* 0x0000007b007b7308 */ /* 0x000fe20000000800 */
[----:B------:R-:W-:Y:S01]  /*c770*/  FADD.FTZ R128, R128, R157 ;  /* 0x0000009d80807221 */ /* 0x000fe20000010000 */
[----:B------:R-:W-:Y:S01]  /*c780*/  HMMA.16816.F32.BF16 R4, R28, R10, R4 ;  /* 0x0000000a1c04723c */ /* 0x000fe20000041804 */
[----:B------:R-:W2:Y:S01]  /*c790*/  LDSM.16.MT88.4 R8, [R223+0x5c00] ;  /* 0x005c0000df08783b */ /* 0x000ea20000004200 */
[----:B------:R-:W-:-:S02]  /*c7a0*/  FADD.FTZ R134, R134, R141 ;  /* 0x0000008d86867221 */ /* 0x000fc40000010000 */
[----:B------:R-:W-:Y:S02]  /*c7b0*/  FADD.FTZ R155, R155, R128 ;  /* 0x000000809b9b7221 */ /* 0x000fe40000010000 */
[----:B------:R-:W1:Y:S01]  /*c7c0*/  MUFU.EX2 R166, R166 ;  /* 0x000000a600a67308 */ /* 0x000e620000000800 */
[----:B------:R-:W-:Y:S01]  /*c7d0*/  FADD.FTZ R133, R133, R134 ;  /* 0x0000008685857221 */ /* 0x000fe20000010000 */
[C---:B---3--:R-:W-:Y:S01]  /*c7e0*/  HMMA.16816.F32.BF16 R136, R28.reuse, R20, R136 ;  /* 0x000000141c88723c */ /* 0x048fe20000041888 */
[----:B------:R-:W-:Y:S02]  /*c7f0*/  FADD.FTZ R126, R126, R155 ;  /* 0x0000009b7e7e7221 */ /* 0x000fe40000010000 */
[----:B------:R-:W-:Y:S02]  /*c800*/  FADD.FTZ R142, R142, R133 ;  /* 0x000000858e8e7221 */ /* 0x000fe40000010000 */
[--C-:B------:R-:W-:Y:S01]  /*c810*/  FFMA.FTZ R147, R46, c[0x0][0x23c], -R66.reuse ;  /* 0x00008f002e937a23 */ /* 0x100fe20000010842 */
[----:B------:R-:W-:Y:S01]  /*c820*/  MUFU.EX2 R168, R168 ;  /* 0x000000a800a87308 */ /* 0x000fe20000000800 */
[--C-:B------:R-:W-:Y:S01]  /*c830*/  FFMA.FTZ R46, R47, c[0x0][0x23c], -R66.reuse ;  /* 0x00008f002f2e7a23 */ /* 0x100fe20000010842 */
[----:B------:R-:W-:Y:S01]  /*c840*/  HMMA.16816.F32.BF16 R24, R28, R22, R24 ;  /* 0x000000161c18723c */ /* 0x000fe20000041818 */
[----:B------:R-:W3:Y:S01]  /*c850*/  LDSM.16.MT88.4 R20, [R224+0x6000] ;  /* 0x00600000e014783b */ /* 0x000ee20000004200 */
[----:B------:R-:W-:-:S02]  /*c860*/  FFMA.FTZ R44, R44, c[0x0][0x23c], -R66 ;  /* 0x00008f002c2c7a23 */ /* 0x000fc40000010842 */
[----:B------:R-:W-:Y:S02]  /*c870*/  FFMA.FTZ R45, R45, c[0x0][0x23c], -R66 ;  /* 0x00008f002d2d7a23 */ /* 0x000fe40000010842 */
[----:B------:R-:W2:Y:S01]  /*c880*/  MUFU.EX2 R3, R3 ;  /* 0x0000000300037308 */ /* 0x000ea20000000800 */
[----:B------:R-:W-:Y:S01]  /*c890*/  F2FP.BF16.PACK_AB R28, R120, R149 ;  /* 0x00000095781c723e */ /* 0x000fe200000010ff */
[----:B------:R-:W-:Y:S01]  /*c8a0*/  FADD.FTZ R153, R153, R126 ;  /* 0x0000007e99997221 */ /* 0x000fe20000010000 */
[----:B-----5:R-:W-:Y:S01]  /*c8b0*/  F2FP.BF16.PACK_AB R29, R131, R144 ;  /* 0x00000090831d723e */ /* 0x020fe200000010ff */
[----:B------:R-:W-:Y:S01]  /*c8c0*/  FADD.FTZ R135, R135, R142 ;  /* 0x0000008e87877221 */ /* 0x000fe20000010000 */
[----:B------:R-:W-:Y:S01]  /*c8d0*/  F2FP.BF16.PACK_AB R30, R114, R117 ;  /* 0x00000075721e723e */ /* 0x000fe200000010ff */
[----:B------:R-:W-:Y:S01]  /*c8e0*/  FADD.FTZ R122, R122, R153 ;  /* 0x000000997a7a7221 */ /* 0x000fe20000010000 */
[----:B-1----:R-:W-:Y:S01]  /*c8f0*/  F2FP.BF16.PACK_AB R31, R146, R143 ;  /* 0x0000008f921f723e */ /* 0x002fe200000010ff */
[----:B------:R-:W-:Y:S01]  /*c900*/  MUFU.EX2 R95, R95 ;  /* 0x0000005f005f7308 */ /* 0x000fe20000000800 */
[----:B------:R-:W-:-:S02]  /*c910*/  FADD.FTZ R144, R144, R135 ;  /* 0x0000008790907221 */ /* 0x000fc40000010000 */
[----:B------:R-:W-:Y:S02]  /*c920*/  FADD.FTZ R149, R149, R122 ;  /* 0x0000007a95957221 */ /* 0x000fe40000010000 */
[----:B------:R-:W-:Y:S01]  /*c930*/  FADD.FTZ R144, R131, R144 ;  /* 0x0000009083907221 */ /* 0x000fe20000010000 */
[C---:B------:R-:W-:Y:S01]  /*c940*/  HMMA.16816.F32.BF16 R16, R28.reuse, R12, R16 ;  /* 0x0000000c1c10723c */ /* 0x040fe20000041810 */
[----:B------:R-:W-:Y:S01]  /*c950*/  FADD.FTZ R120, R120, R149 ;  /* 0x0000009578787221 */ /* 0x000fe20000010000 */
[----:B------:R-:W1:Y:S01]  /*c960*/  MUFU.EX2 R172, R172 ;  /* 0x000000ac00ac7308 */ /* 0x000e620000000800 */
[----:B------:R-:W-:Y:S02]  /*c970*/  FADD.FTZ R143, R143, R144 ;  /* 0x000000908f8f7221 */ /* 0x000fe40000010000 */
[----:B------:R-:W-:Y:S02]  /*c980*/  FADD.FTZ R117, R117, R120 ;  /* 0x0000007875757221 */ /* 0x000fe40000010000 */
[----:B------:R-:W-:Y:S01]  /*c990*/  FADD.FTZ R146, R146, R143 ;  /* 0x0000008f92927221 */ /* 0x000fe20000010000 */
[----:B------:R-:W-:Y:S01]  /*c9a0*/  HMMA.16816.F32.BF16 R4, R28, R14, R4 ;  /* 0x0000000e1c04723c */ /* 0x000fe20000041804 */
[----:B------:R-:W5:Y:S01]  /*c9b0*/  LDSM.16.MT88.4 R12, [R223+0x6000] ;  /* 0x00600000df0c783b */ /* 0x000f620000004200 */
[----:B------:R-:W-:Y:S01]  /*c9c0*/  MUFU.EX2 R93, R93 ;  /* 0x0000005d005d7308 */ /* 0x000fe20000000800 */
[----:B------:R-:W-:-:S02]  /*c9d0*/  FADD.FTZ R114, R114, R117 ;  /* 0x0000007572727221 */ /* 0x000fc40000010000 */
[--C-:B------:R-:W-:Y:S01]  /*c9e0*/  FFMA.FTZ R47, R38, c[0x0][0x23c], -R66.reuse ;  /* 0x00008f00262f7a23 */ /* 0x100fe20000010842 */
[----:B------:R-:W-:Y:S01]  /*c9f0*/  LDSM.16.MT88.4 R140, [R224+0x8c00] ;  /* 0x008c0000e08c783b */ /* 0x000fe20000004200 */
[--C-:B------:R-:W-:Y:S01]  /*ca00*/  FFMA.FTZ R38, R39, c[0x0][0x23c], -R66.reuse ;  /* 0x00008f0027267a23 */ /* 0x100fe20000010842 */
[C---:B--2---:R-:W-:Y:S01]  /*ca10*/  HMMA.16816.F32.BF16 R136, R28.reuse, R8, R136 ;  /* 0x000000081c88723c */ /* 0x044fe20000041888 */
[--C-:B------:R-:W-:Y:S01]  /*ca20*/  FFMA.FTZ R0, R199, c[0x0][0x23c], -R119.reuse ;  /* 0x00008f00c7007a23 */ /* 0x100fe20000010877 */
[----:B------:R-:W2:Y:S01]  /*ca30*/  MUFU.EX2 R86, R86 ;  /* 0x0000005600567308 */ /* 0x000ea20000000800 */
[--C-:B------:R-:W-:Y:S02]  /*ca40*/  FFMA.FTZ R132, R198, c[0x0][0x23c], -R119.reuse ;  /* 0x00008f00c6847a23 */ /* 0x100fe40000010877 */
[----:B------:R-:W-:Y:S02]  /*ca50*/  FFMA.FTZ R129, R186, c[0x0][0x23c], -R119 ;  /* 0x00008f00ba817a23 */ /* 0x000fe40000010877 */
[--C-:B------:R-:W-:Y:S01]  /*ca60*/  FFMA.FTZ R34, R34, c[0x0][0x23c], -R66.reuse ;  /* 0x00008f0022227a23 */ /* 0x100fe20000010842 */
[----:B------:R-:W-:Y:S01]  /*ca70*/  HMMA.16816.F32.BF16 R24, R28, R10, R24 ;  /* 0x0000000a1c18723c */ /* 0x000fe20000041818 */
[----:B------:R-:W1:Y:S01]  /*ca80*/  LDSM.16.MT88.4 R8, [R224+0x6400] ;  /* 0x00640000e008783b */ /* 0x000e620000004200 */
[----:B------:R-:W-:Y:S01]  /*ca90*/  MUFU.EX2 R87, R87 ;  /* 0x0000005700577308 */ /* 0x000fe20000000800 */
[----:B------:R-:W-:-:S02]  /*caa0*/  FFMA.FTZ R39, R35, c[0x0][0x23c], -R66 ;  /* 0x00008f0023277a23 */ /* 0x000fc40000010842 */
[----:B------:R-:W-:Y:S02]  /*cab0*/  FFMA.FTZ R121, R184, c[0x0][0x23c], -R119 ;  /* 0x00008f00b8797a23 */ /* 0x000fe40000010877 */
[----:B------:R-:W-:Y:S01]  /*cac0*/  F2FP.BF16.PACK_AB R28, R112, R115 ;  /* 0x00000073701c723e */ /* 0x000fe200000010ff */
[----:B------:R-:W-:Y:S01]  /*cad0*/  FADD.FTZ R115, R115, R114 ;  /* 0x0000007273737221 */ /* 0x000fe20000010000 */
[----:B----4-:R-:W-:Y:S01]  /*cae0*/  F2FP.BF16.PACK_AB R29, R164, R127 ;  /* 0x0000007fa41d723e */ /* 0x010fe200000010ff */
[----:B------:R-:W4:Y:S01]  /*caf0*/  MUFU.EX2 R174, R174 ;  /* 0x000000ae00ae7308 */ /* 0x000f220000000800 */
[----:B------:R-:W-:Y:S01]  /*cb00*/  F2FP.BF16.PACK_AB R30, R110, R113 ;  /* 0x000000716e1e723e */ /* 0x000fe200000010ff */
[----:B------:R-:W-:Y:S01]  /*cb10*/  FADD.FTZ R127, R127, R146 ;  /* 0x000000927f7f7221 */ /* 0x000fe20000010000 */
[----:B------:R-:W-:Y:S01]  /*cb20*/  F2FP.BF16.PACK_AB R31, R166, R123 ;  /* 0x0000007ba61f723e */ /* 0x000fe200000010ff */
[----:B------:R-:W-:Y:S02]  /*cb30*/  FADD.FTZ R112, R112, R115 ;  /* 0x0000007370707221 */ /* 0x000fe40000010000 */
[----:B------:R-:W-:-:S02]  /*cb40*/  FADD.FTZ R164, R164, R127 ;  /* 0x0000007fa4a47221 */ /* 0x000fc40000010000 */
[----:B------:R-:W-:Y:S01]  /*cb50*/  MUFU.EX2 R83, R83 ;  /* 0x0000005300537308 */ /* 0x000fe20000000800 */
[----:B------:R-:W-:Y:S01]  /*cb60*/  FADD.FTZ R113, R113, R112 ;  /* 0x0000007071717221 */ /* 0x000fe20000010000 */
[C---:B---3--:R-:W-:Y:S01]  /*cb70*/  HMMA.16816.F32.BF16 R16, R28.reuse, R20, R16 ;  /* 0x000000141c10723c */ /* 0x048fe20000041810 */
[----:B------:R-:W-:Y:S02]  /*cb80*/  FFMA.FTZ R92, R178, c[0x0][0x23c], -R119 ;  /* 0x00008f00b25c7a23 */ /* 0x000fe40000010877 */
[----:B------:R-:W-:Y:S02]  /*cb90*/  FADD.FTZ R110, R110, R113 ;  /* 0x000000716e6e7221 */ /* 0x000fe40000010000 */
[----:B------:R-:W-:Y:S01]  /*cba0*/  FFMA.FTZ R82, R176, c[0x0][0x23c], -R119 ;  /* 0x00008f00b0527a23 */ /* 0x000fe20000010877 */
[----:B------:R-:W3:Y:S01]  /*cbb0*/  MUFU.EX2 R78, R78 ;  /* 0x0000004e004e7308 */ /* 0x000ee20000000800 */
[--C-:B------:R-:W-:Y:S01]  /*cbc0*/  FFMA.FTZ R32, R32, c[0x0][0x23c], -R66.reuse ;  /* 0x00008f0020207a23 */ /* 0x100fe20000010842 */
[----:B------:R-:W-:Y:S01]  /*cbd0*/  HMMA.16816.F32.BF16 R4, R28, R22, R4 ;  /* 0x000000161c04723c */ /* 0x000fe20000041804 */
[----:B------:R-:W2:Y:S01]  /*cbe0*/  LDSM.16.MT88.4 R20, [R223+0x6400] ;  /* 0x00640000df14783b */ /* 0x000ea20000004200 */
[----:B------:R-:W-:-:S02]  /*cbf0*/  FFMA.FTZ R33, R33, c[0x0][0x23c], -R66 ;  /* 0x00008f0021217a23 */ /* 0x000fc40000010842 */
[--C-:B------:R-:W-:Y:S02]  /*cc00*/  FFMA.FTZ R36, R36, c[0x0][0x23c], -R66.reuse ;  /* 0x00008f0024247a23 */ /* 0x100fe40000010842 */
[----:B------:R-:W-:Y:S01]  /*cc10*/  MUFU.EX2 R74, R74 ;  /* 0x0000004a004a7308 */ /* 0x000fe20000000800 */
[--C-:B------:R-:W-:Y:S01]  /*cc20*/  FFMA.FTZ R37, R37, c[0x0][0x23c], -R66.reuse ;  /* 0x00008f0025257a23 */ /* 0x100fe20000010842 */
[C---:B-----5:R-:W-:Y:S01]  /*cc30*/  HMMA.16816.F32.BF16 R136, R28.reuse, R12, R136 ;  /* 0x0000000c1c88723c */ /* 0x060fe20000041888 */
[--C-:B------:R-:W-:Y:S02]  /*cc40*/  FFMA.FTZ R35, R43, c[0x0][0x23c], -R119.reuse ;  /* 0x00008f002b237a23 */ /* 0x100fe40000010877 */
[--C-:B------:R-:W-:Y:S02]  /*cc50*/  FFMA.FTZ R68, R162, c[0x0][0x23c], -R119.reuse ;  /* 0x00008f00a2447a23 */ /* 0x100fe40000010877 */
[--C-:B------:R-:W-:Y:S01]  /*cc60*/  FFMA.FTZ R51, R124, c[0x0][0x23c], -R119.reuse ;  /* 0x00008f007c337a23 */ /* 0x100fe20000010877 */
[----:B------:R-:W5:Y:S01]  /*cc70*/  MUFU.EX2 R79, R79 ;  /* 0x0000004f004f7308 */ /* 0x000f620000000800 */
[----:B------:R-:W-:Y:S01]  /*cc80*/  FFMA.FTZ R2, R48, c[0x0][0x23c], -R119 ;  /* 0x00008f0030027a23 */ /* 0x000fe20000010877 */
[----:B------:R-:W-:Y:S01]  /*cc90*/  HMMA.16816.F32.BF16 R24, R28, R14, R24 ;  /* 0x0000000e1c18723c */ /* 0x000fe20000041818 */
[----:B------:R-:W3:Y:S01]  /*cca0*/  LDSM.16.MT88.4 R12, [R224+0x6800] ;  /* 0x00680000e00c783b */ /* 0x000ee20000004200 */
[----:B------:R-:W-:-:S02]  /*ccb0*/  FFMA.FTZ R40, R40, c[0x0][0x23c], -R66 ;  /* 0x00008f0028287a23 */ /* 0x000fc40000010842 */
[----:B------:R-:W-:Y:S02]  /*ccc0*/  FFMA.FTZ R41, R41, c[0x0][0x23c], -R66 ;  /* 0x00008f0029297a23 */ /* 0x000fe40000010842 */
[----:B------:R-:W-:Y:S01]  /*ccd0*/  MUFU.EX2 R94, R94 ;  /* 0x0000005e005e7308 */ /* 0x000fe20000000800 */
[----:B------:R-:W-:Y:S01]  /*cce0*/  F2FP.BF16.PACK_AB R28, R108, R111 ;  /* 0x0000006f6c1c723e */ /* 0x000fe200000010ff */
[----:B------:R-:W-:Y:S01]  /*ccf0*/  FADD.FTZ R111, R111, R110 ;  /* 0x0000006e6f6f7221 */ /* 0x000fe20000010000 */
[----:B------:R-:W-:Y:S01]  /*cd00*/  F2FP.BF16.PACK_AB R29, R3, R168 ;  /* 0x000000a8031d723e */ /* 0x000fe200000010ff */
[--C-:B------:R-:W-:Y:S01]  /*cd10*/  FFMA.FTZ R42, R42, c[0x0][0x23c], -R66.reuse ;  /* 0x00008f002a2a7a23 */ /* 0x100fe20000010842 */
[----:B------:R-:W-:Y:S01]  /*cd20*/  F2FP.BF16.PACK_AB R30, R106, R109 ;  /* 0x0000006d6a1e723e */ /* 0x000fe200000010ff */
[----:B------:R-:W-:Y:S01]  /*cd30*/  FADD.FTZ R108, R108, R111 ;  /* 0x0000006f6c6c7221 */ /* 0x000fe20000010000 */
[----:B-1----:R-:W-:Y:S01]  /*cd40*/  F2FP.BF16.PACK_AB R31, R172, R95 ;  /* 0x0000005fac1f723e */ /* 0x002fe200000010ff */
[----:B------:R-:W-:Y:S01]  /*cd50*/  MUFU.EX2 R125, R125 ;  /* 0x0000007d007d7308 */ /* 0x000fe20000000800 */
[----:B------:R-:W-:-:S02]  /*cd60*/  FFMA.FTZ R43, R49, c[0x0][0x23c], -R66 ;  /* 0x00008f00312b7a23 */ /* 0x000fc40000010842 */
[----:B------:R-:W-:Y:S02]  /*cd70*/  FADD.FTZ R109, R109, R108 ;  /* 0x0000006c6d6d7221 */ /* 0x000fe40000010000 */
[----:B------:R-:W-:Y:S01]  /*cd80*/  FFMA.FTZ R48, R56, c[0x0][0x23c], -R119 ;  /* 0x00008f0038307a23 */ /* 0x000fe20000010877 */
[C---:B------:R-:W-:Y:S01]  /*cd90*/  HMMA.16816.F32.BF16 R16, R28.reuse, R8, R16 ;  /* 0x000000081c10723c */ /* 0x040fe20000041810 */
[----:B------:R-:W-:Y:S01]  /*cda0*/  FADD.FTZ R106, R106, R109 ;  /* 0x0000006d6a6a7221 */ /* 0x000fe20000010000 */
[----:B------:R-:W1:Y:S01]  /*cdb0*/  MUFU.EX2 R70, R70 ;  /* 0x0000004600467308 */ /* 0x000e620000000800 */
[----:B------:R-:W-:Y:S02]  /*cdc0*/  FFMA.FTZ R241, R64, c[0x0][0x23c], -R119 ;  /* 0x00008f0040f17a23 */ /* 0x000fe40000010877 */
[--C-:B------:R-:W-:Y:S02]  /*cdd0*/  FFMA.FTZ R240, R57, c[0x0][0x23c], -R66.reuse ;  /* 0x00008f0039f07a23 */ /* 0x100fe40000010842 */
[----:B------:R-:W-:Y:S01]  /*cde0*/  FFMA.FTZ R61, R61, c[0x0][0x23c], -R66 ;  /* 0x00008f003d3d7a23 */ /* 0x000fe20000010842 */
[C---:B------:R-:W-:Y:S01]  /*cdf0*/  HMMA.16816.F32.BF16 R4, R28.reuse, R10, R4 ;  /* 0x0000000a1c04723c */ /* 0x040fe20000041804 */
[----:B------:R-:W1:Y:S01]  /*ce00*/  LDSM.16.MT88.4 R8, [R223+0x6800] ;  /* 0x00680000df08783b */ /* 0x000e620000004200 */
[----:B------:R-:W-:Y:S06]  /*ce10*/  MUFU.EX2 R71, R71 ;  /* 0x0000004700477308 */ /* 0x000fec0000000800 */
        /* <DEDUP_REMOVED lines=8> */
[----:B------:R-:W1:Y:S01]  /*cea0*/  MUFU.EX2 R90, R90 ;  /* 0x0000005a005a7308 */ /* 0x000e620000000800 */
[----:B------:R-:W-:Y:S01]  /*ceb0*/  F2FP.BF16.PACK_AB R30, R102, R105 ;  /* 0x00000069661e723e */ /* 0x000fe200000010ff */
[----:B------:R-:W-:Y:S01]  /*cec0*/  FADD.FTZ R104, R104, R107 ;  /* 0x0000006b68687221 */ /* 0x000fe20000010000 */
[----:B----4-:R-:W-:-:S03]  /*ced0*/  F2FP.BF16.PACK_AB R31, R174, R87 ;  /* 0x00000057ae1f723e */ /* 0x010fc600000010ff */
[----:B------:R-:W-:Y:S02]  /*cee0*/  FADD.FTZ R105, R105, R104 ;  /* 0x0000006869697221 */ /* 0x000fe40000010000 */
[----:B------:R-:W-:Y:S02]  /*cef0*/  MUFU.EX2 R89, R89 ;  /* 0x0000005900597308 */ /* 0x000fe40000000800 */
[----:B---3--:R-:W-:Y:S01]  /*cf00*/  HMMA.16816.F32.BF16 R16, R28, R12, R16 ;  /* 0x0000000c1c10723c */ /* 0x008fe20000041810 */
[----:B------:R-:W-:-:S05]  /*cf10*/  FADD.FTZ R102, R102, R105 ;  /* 0x0000006966667221 */ /* 0x000fca0000010000 */
[----:B------:R-:W-:Y:S02]  /*cf20*/  MUFU.EX2 R88, R88 ;  /* 0x0000005800587308 */ /* 0x000fe40000000800 */
[C---:B------:R-:W-:Y:S01]  /*cf30*/  HMMA.16816.F32.BF16 R4, R28.reuse, R14, R4 ;  /* 0x0000000e1c04723c */ /* 0x040fe20000041804 */
[----:B------:R-:W3:Y:S05]  /*cf40*/  LDSM.16.MT88.4 R12, [R223+0x6c00] ;  /* 0x006c0000df0c783b */ /* 0x000eea0000004200 */
[----:B------:R-:W-:Y:S02]  /*cf50*/  MUFU.EX2 R69, R69 ;  /* 0x0000004500457308 */ /* 0x000fe40000000800 */
[C---:B-1----:R-:W-:Y:S06]  /*cf60*/  HMMA.16816.F32.BF16 R136, R28.reuse, R8, R136 ;  /* 0x000000081c88723c */ /* 0x042fec0000041888 */
[----:B------:R-:W1:Y:S02]  /*cf70*/  MUFU.EX2 R62, R62 ;  /* 0x0000003e003e7308 */ /* 0x000e640000000800 */
[----:B------:R-:W-:Y:S01]  /*cf80*/  HMMA.16816.F32.BF16 R24, R28, R10, R24 ;  /* 0x0000000a1c18723c */ /* 0x000fe20000041818 */
[----:B------:R-:W4:Y:S05]  /*cf90*/  LDSM.16.MT88.4 R8, [R224+0x7000] ;  /* 0x00700000e008783b */ /* 0x000f2a0000004200 */
[----:B------:R-:W-:Y:S01]  /*cfa0*/  MUFU.EX2 R58, R58 ;  /* 0x0000003a003a7308 */ /* 0x000fe20000000800 */
[----:B------:R-:W-:Y:S01]  /*cfb0*/  F2FP.BF16.PACK_AB R28, R100, R103 ;  /* 0x00000067641c723e */ /* 0x000fe200000010ff */
[----:B------:R-:W-:Y:S01]  /*cfc0*/  FADD.FTZ R103, R103, R102 ;  /* 0x0000006667677221 */ /* 0x000fe20000010000 */
[----:B------:R-:W-:-:S02]  /*cfd0*/  F2FP.BF16.PACK_AB R29, R78, R83 ;  /* 0x000000534e1d723e */ /* 0x000fc400000010ff */
[----:B------:R-:W-:Y:S01]  /*cfe0*/  F2FP.BF16.PACK_AB R30, R98, R101 ;  /* 0x00000065621e723e */ /* 0x000fe200000010ff */
[----:B------:R-:W-:Y:S01]  /*cff0*/  FADD.FTZ R100, R100, R103 ;  /* 0x0000006764647221 */ /* 0x000fe20000010000 */
[----:B-----5:R-:W-:Y:S01]  /*d000*/  F2FP.BF16.PACK_AB R31, R79, R74 ;  /* 0x0000004a4f1f723e */ /* 0x020fe200000010ff */
[----:B------:R-:W5:Y:S02]  /*d010*/  MUFU.EX2 R59, R59 ;  /* 0x0000003b003b7308 */ /* 0x000f640000000800 */
[----:B------:R-:W-:-:S04]  /*d020*/  FADD.FTZ R101, R101, R100 ;  /* 0x0000006465657221 */ /* 0x000fc80000010000 */
[C---:B--2---:R-:W-:Y:S01]  /*d030*/  HMMA.16816.F32.BF16 R16, R28.reuse, R20, R16 ;  /* 0x000000141c10723c */ /* 0x044fe20000041810 */
[----:B------:R-:W-:Y:S01]  /*d040*/  FADD.FTZ R98, R98, R101 ;  /* 0x0000006562627221 */ /* 0x000fe20000010000 */
        /* <DEDUP_REMOVED lines=8> */
[----:B------:R-:W-:Y:S05]  /*d0d0*/  MUFU.EX2 R80, R80 ;  /* 0x0000005000507308 */ /* 0x000fea0000000800 */
[----:B------:R-:W-:Y:S01]  /*d0e0*/  F2FP.BF16.PACK_AB R28, R96, R99 ;  /* 0x00000063601c723e */ /* 0x000fe200000010ff */
[----:B------:R-:W-:Y:S01]  /*d0f0*/  FADD.FTZ R99, R99, R98 ;  /* 0x0000006263637221 */ /* 0x000fe20000010000 */
[----:B------:R-:W-:Y:S01]  /*d100*/  F2FP.BF16.PACK_AB R29, R70, R125 ;  /* 0x0000007d461d723e */ /* 0x000fe200000010ff */
[----:B------:R-:W-:Y:S01]  /*d110*/  MUFU.EX2 R54, R54 ;  /* 0x0000003600367308 */ /* 0x000fe20000000800 */
[----:B------:R-:W-:Y:S01]  /*d120*/  F2FP.BF16.PACK_AB R30, R94, R97 ;  /* 0x000000615e1e723e */ /* 0x000fe200000010ff */
[----:B------:R-:W-:Y:S01]  /*d130*/  FADD.FTZ R96, R96, R99 ;  /* 0x0000006360607221 */ /* 0x000fe20000010000 */
[----:B------:R-:W-:-:S03]  /*d140*/  F2FP.BF16.PACK_AB R31, R170, R71 ;  /* 0x00000047aa1f723e */ /* 0x000fc600000010ff */
[----:B------:R-:W-:Y:S02]  /*d150*/  FADD.FTZ R97, R97, R96 ;  /* 0x0000006061617221 */ /* 0x000fe40000010000 */
[----:B------:R-:W1:Y:S02]  /*d160*/  MUFU.EX2 R55, R55 ;  /* 0x0000003700377308 */ /* 0x000e640000000800 */
[----:B----4-:R-:W-:Y:S01]  /*d170*/  HMMA.16816.F32.BF16 R16, R28, R8, R16 ;  /* 0x000000081c10723c */ /* 0x010fe20000041810 */
[----:B------:R-:W-:-:S05]  /*d180*/  FADD.FTZ R94, R94, R97 ;  /* 0x000000615e5e7221 */ /* 0x000fca0000010000 */
        /* <DEDUP_REMOVED lines=8> */
[----:B------:R-:W2:Y:S01]  /*d210*/  MUFU.EX2 R76, R76 ;  /* 0x0000004c004c7308 */ /* 0x000ea20000000800 */
[----:B------:R-:W-:Y:S01]  /*d220*/  F2FP.BF16.PACK_AB R28, R90, R91 ;  /* 0x0000005b5a1c723e */ /* 0x000fe200000010ff */
[----:B------:R-:W-:Y:S01]  /*d230*/  FADD.FTZ R91, R91, R94 ;  /* 0x0000005e5b5b7221 */ /* 0x000fe20000010000 */
[----:B-1----:R-:W-:-:S02]  /*d240*/  F2FP.BF16.PACK_AB R29, R62, R69 ;  /* 0x000000453e1d723e */ /* 0x002fc400000010ff */
[----:B------:R-:W-:Y:S01]  /*d250*/  F2FP.BF16.PACK_AB R30, R88, R89 ;  /* 0x00000059581e723e */ /* 0x000fe200000010ff */
[----:B------:R-:W-:Y:S01]  /*d260*/  FADD.FTZ R90, R90, R91 ;  /* 0x0000005b5a5a7221 */ /* 0x000fe20000010000 */
[----:B-----5:R-:W-:Y:S01]  /*d270*/  F2FP.BF16.PACK_AB R31, R59, R58 ;  /* 0x0000003a3b1f723e */ /* 0x020fe200000010ff */
[----:B------:R-:W-:Y:S02]  /*d280*/  MUFU.EX2 R73, R73 ;  /* 0x0000004900497308 */ /* 0x000fe40000000800 */
[----:B------:R-:W-:-:S04]  /*d290*/  FADD.FTZ R89, R89, R90 ;  /* 0x0000005a59597221 */ /* 0x000fc80000010000 */
[C---:B---3--:R-:W-:Y:S01]  /*d2a0*/  HMMA.16816.F32.BF16 R16, R28.reuse, R12, R16 ;  /* 0x0000000c1c10723c */ /* 0x048fe20000041810 */
[----:B------:R-:W-:Y:S01]  /*d2b0*/  FADD.FTZ R88, R88, R89 ;  /* 0x0000005958587221 */ /* 0x000fe20000010000 */
[----:B------:R-:W-:Y:S06]  /*d2c0*/  MUFU.EX2 R72, R72 ;  /* 0x0000004800487308 */ /* 0x000fec0000000800 */
[C---:B------:R-:W-:Y:S01]  /*d2d0*/  HMMA.16816.F32.BF16 R4, R28.reuse, R14, R4 ;  /* 0x0000000e1c04723c */ /* 0x040fe20000041804 */
[----:B------:R-:W1:Y:S01]  /*d2e0*/  LDSM.16.MT88.4 R12, [R223+0x7800] ;  /* 0x00780000df0c783b */ /* 0x000e620000004200 */
[----:B------:R-:W-:Y:S06]  /*d2f0*/  MUFU.EX2 R147, R147 ;  /* 0x0000009300937308 */ /* 0x000fec0000000800 */
[C---:B----4-:R-:W-:Y:S02]  /*d300*/  HMMA.16816.F32.BF16 R136, R28.reuse, R8, R136 ;  /* 0x000000081c88723c */ /* 0x050fe40000041888 */
[----:B------:R-:W3:Y:S05]  /*d310*/  MUFU.EX2 R46, R46 ;  /* 0x0000002e002e7308 */ /* 0x000eea0000000800 */
[----:B------:R-:W-:Y:S01]  /*d320*/  F2FP.BF16.PACK_AB R8, R84, R85 ;  /* 0x000000555408723e */ /* 0x000fe200000010ff */
[----:B------:R-:W-:Y:S01]  /*d330*/  HMMA.16816.F32.BF16 R24, R28, R10, R24 ;  /* 0x0000000a1c18723c */ /* 0x000fe20000041818 */
[----:B------:R-:W4:Y:S01]  /*d340*/  LDSM.16.MT88.4 R28, [R224+0x7c00] ;  /* 0x007c0000e01c783b */ /* 0x000f220000004200 */
[----:B------:R-:W-:Y:S01]  /*d350*/  F2FP.BF16.PACK_AB R9, R55, R54 ;  /* 0x000000363709723e */ /* 0x000fe200000010ff */
[----:B------:R-:W-:Y:S01]  /*d360*/  MUFU.EX2 R44, R44 ;  /* 0x0000002c002c7308 */ /* 0x000fe20000000800 */
[----:B------:R-:W-:-:S03]  /*d370*/  FADD.FTZ R85, R85, R88 ;  /* 0x0000005855557221 */ /* 0x000fc60000010000 */
[----:B------:R-:W-:Y:S01]  /*d380*/  F2FP.BF16.PACK_AB R10, R80, R81 ;  /* 0x00000051500a723e */ /* 0x000fe200000010ff */
[----:B------:R-:W-:Y:S01]  /*d390*/  FADD.FTZ R84, R84, R85 ;  /* 0x0000005554547221 */ /* 0x000fe20000010000 */
[----:B------:R-:W-:Y:S02]  /*d3a0*/  F2FP.BF16.PACK_AB R11, R63, R50 ;  /* 0x000000323f0b723e */ /* 0x000fe400000010ff */
[----:B------:R-:W5:Y:S01]  /*d3b0*/  MUFU.EX2 R45, R45 ;  /* 0x0000002d002d7308 */ /* 0x000f620000000800 */
[----:B------:R-:W-:-:S04]  /*d3c0*/  FADD.FTZ R81, R81, R84 ;  /* 0x0000005451517221 */ /* 0x000fc80000010000 */
[C---:B--2---:R-:W-:Y:S01]  /*d3d0*/  HMMA.16816.F32.BF16 R16, R8.reuse, R20, R16 ;  /* 0x000000140810723c */ /* 0x044fe20000041810 */
[----:B------:R-:W-:Y:S02]  /*d3e0*/  FADD.FTZ R80, R80, R81 ;  /* 0x0000005150507221 */ /* 0x000fe40000010000 */
[----:B------:R-:W-:Y:S05]  /*d3f0*/  MUFU.EX2 R67, R67 ;  /* 0x0000004300437308 */ /* 0x000fea0000000800 */
[C---:B------:R-:W-:Y:S01]  /*d400*/  HMMA.16816.F32.BF16 R4, R8.reuse, R22, R4 ;  /* 0x000000160804723c */ /* 0x040fe20000041804 */
[----:B------:R-:W2:Y:S02]  /*d410*/  LDSM.16.MT88.4 R20, [R223+0x7c00] ;  /* 0x007c0000df14783b */ /* 0x000ea40000004200 */
[----:B------:R-:W2:Y:S05]  /*d420*/  MUFU.EX2 R0, R0 ;  /* 0x0000000000007308 */ /* 0x000eaa0000000800 */
[C---:B-1----:R-:W-:Y:S03]  /*d430*/  HMMA.16816.F32.BF16 R136, R8.reuse, R12, R136 ;  /* 0x0000000c0888723c */ /* 0x042fe60000041888 */
[----:B------:R-:W-:Y:S05]  /*d440*/  MUFU.EX2 R132, R132 ;  /* 0x0000008400847308 */ /* 0x000fea0000000800 */
[----:B------:R-:W-:Y:S01]  /*d450*/  HMMA.16816.F32.BF16 R24, R8, R14, R24 ;  /* 0x0000000e0818723c */ /* 0x000fe20000041818 */
[----:B------:R-:W1:Y:S02]  /*d460*/  LDSM.16.MT88.4 R12, [R224+0x8000] ;  /* 0x00800000e00c783b */ /* 0x000e640000004200 */
[----:B------:R-:W-:Y:S04]  /*d470*/  MUFU.EX2 R129, R129 ;  /* 0x0000008100817308 */ /* 0x000fe80000000800 */
[----:B------:R-:W-:Y:S01]  /*d480*/  F2FP.BF16.PACK_AB R8, R76, R77 ;  /* 0x0000004d4c08723e */ /* 0x000fe200000010ff */
[----:B------:R-:W-:Y:S01]  /*d490*/  FADD.FTZ R77, R77, R80 ;  /* 0x000000504d4d7221 */ /* 0x000fe20000010000 */
[----:B---3--:R-:W-:-:S02]  /*d4a0*/  F2FP.BF16.PACK_AB R9, R46, R147 ;  /* 0x000000932e09723e */ /* 0x008fc400000010ff */
[----:B------:R-:W-:Y:S01]  /*d4b0*/  F2FP.BF16.PACK_AB R10, R72, R73 ;  /* 0x00000049480a723e */ /* 0x000fe200000010ff */
[----:B------:R-:W-:Y:S01]  /*d4c0*/  MUFU.EX2 R47, R47 ;  /* 0x0000002f002f7308 */ /* 0x000fe20000000800 */
[----:B-----5:R-:W-:Y:S01]  /*d4d0*/  F2FP.BF16.PACK_AB R11, R45, R44 ;  /* 0x0000002c2d0b723e */ /* 0x020fe200000010ff */
[----:B------:R-:W-:-:S04]  /*d4e0*/  FADD.FTZ R76, R76, R77 ;  /* 0x0000004d4c4c7221 */ /* 0x000fc80000010000 */
[----:B------:R-:W-:Y:S02]  /*d4f0*/  FADD.FTZ R73, R73, R76 ;  /* 0x0000004c49497221 */ /* 0x000fe40000010000 */
[----:B----4-:R-:W-:Y:S01]  /*d500*/  HMMA.16816.F32.BF16 R16, R8, R28, R16 ;  /* 0x0000001c0810723c */ /* 0x010fe20000041810 */
[----:B------:R-:W3:Y:S01]  /*d510*/  MUFU.EX2 R38, R38 ;  /* 0x0000002600267308 */ /* 0x000ee20000000800 */
[----:B------:R-:W-:-:S05]  /*d520*/  FADD.FTZ R72, R72, R73 ;  /* 0x0000004948487221 */ /* 0x000fca0000010000 */
[----:B------:R-:W-:Y:S01]  /*d530*/  FADD.FTZ R29, R123, R164 ;  /* 0x000000a47b1d7221 */ /* 0x000fe20000010000 */
[----:B--2---:R-:W-:Y:S01]  /*d540*/  HMMA.16816.F32.BF16 R136, R8, R20, R136 ;  /* 0x000000140888723c */ /* 0x004fe20000041888 */
[----:B------:R-:W-:Y:S02]  /*d550*/  MUFU.EX2 R34, R34 ;  /* 0x0000002200227308 */ /* 0x000fe40000000800 */
[----:B------:R-:W-:-:S04]  /*d560*/  FADD.FTZ R29, R166, R29 ;  /* 0x0000001da61d7221 */ /* 0x000fc80000010000 */
[----:B------:R-:W-:Y:S01]  /*d570*/  FADD.FTZ R20, R168, R29 ;  /* 0x0000001da8147221 */ /* 0x000fe20000010000 */
[----:B------:R-:W-:Y:S01]  /*d580*/  HMMA.16816.F32.BF16 R4, R8, R30, R4 ;  /* 0x0000001e0804723c */ /* 0x000fe20000041804 */
[----:B------:R-:W2:Y:S01]  /*d590*/  LDSM.16.MT88.4 R28, [R223+0x8000] ;  /* 0x00800000df1c783b */ /* 0x000ea20000004200 */
[----:B------:R-:W4:Y:S01]  /*d5a0*/  MUFU.EX2 R39, R39 ;  /* 0x0000002700277308 */ /* 0x000f220000000800 */
[----:B------:R-:W-:-:S04]  /*d5b0*/  FADD.FTZ R20, R3, R20 ;  /* 0x0000001403147221 */ /* 0x000fc80000010000 */
[----:B------:R-:W-:Y:S01]  /*d5c0*/  FADD.FTZ R95, R95, R20 ;  /* 0x000000145f5f7221 */ /* 0x000fe20000010000 */
[----:B------:R-:W-:Y:S01]  /*d5d0*/  HMMA.16816.F32.BF16 R24, R8, R22, R24 ;  /* 0x000000160818723c */ /* 0x000fe20000041818 */
[----:B------:R-:W5:Y:S01]  /*d5e0*/  LDSM.16.MT88.4 R20, [R224+0x8400] ;  /* 0x00840000e014783b */ /* 0x000f620000004200 */
[----:B------:R-:W-:Y:S01]  /*d5f0*/  MUFU.EX2 R121, R121 ;  /* 0x0000007900797308 */ /* 0x000fe20000000800 */
[----:B------:R-:W-:-:S04]  /*d600*/  FADD.FTZ R172, R172, R95 ;  /* 0x0000005facac7221 */ /* 0x000fc80000010000 */
[----:B------:R-:W-:Y:S01]  /*d610*/  FADD.FTZ R93, R93, R172 ;  /* 0x000000ac5d5d7221 */ /* 0x000fe20000010000 */
[----:B------:R-:W-:Y:S02]  /*d620*/  F2FP.BF16.PACK_AB R8, R0, R67 ;  /* 0x000000430008723e */ /* 0x000fe400000010ff */
[----:B---3--:R-:W-:Y:S01]  /*d630*/  F2FP.BF16.PACK_AB R9, R38, R47 ;  /* 0x0000002f2609723e */ /* 0x008fe200000010ff */
[----:B------:R-:W-:Y:S01]  /*d640*/  FADD.FTZ R86, R86, R93 ;  /* 0x0000005d56567221 */ /* 0x000fe20000010000 */
[----:B------:R-:W-:Y:S01]  /*d650*/  F2FP.BF16.PACK_AB R10, R129, R132 ;  /* 0x00000084810a723e */ /* 0x000fe200000010ff */
[----:B------:R-:W3:Y:S01]  /*d660*/  MUFU.EX2 R92, R92 ;  /* 0x0000005c005c7308 */ /* 0x000ee20000000800 */
[----:B----4-:R-:W-:Y:S01]  /*d670*/  F2FP.BF16.PACK_AB R11, R39, R34 ;  /* 0x00000022270b723e */ /* 0x010fe200000010ff */
[----:B------:R-:W-:-:S04]  /*d680*/  FADD.FTZ R87, R87, R86 ;  /* 0x0000005657577221 */ /* 0x000fc80000010000 */
[----:B------:R-:W-:Y:S02]  /*d690*/  FADD.FTZ R174, R174, R87 ;  /* 0x00000057aeae7221 */ /* 0x000fe40000010000 */
[----:B-1----:R-:W-:Y:S01]  /*d6a0*/  HMMA.16816.F32.BF16 R16, R8, R12, R16 ;  /* 0x0000000c0810723c */ /* 0x002fe20000041810 */
[----:B------:R-:W-:Y:S01]  /*d6b0*/  MUFU.EX2 R82, R82 ;  /* 0x0000005200527308 */ /* 0x000fe20000000800 */
[----:B------:R-:W-:-:S04]  /*d6c0*/  FADD.FTZ R83, R83, R174 ;  /* 0x000000ae53537221 */ /* 0x000fc80000010000 */
[----:B------:R-:W-:Y:S02]  /*d6d0*/  FADD.FTZ R83, R78, R83 ;  /* 0x000000534e537221 */ /* 0x000fe40000010000 */
[C---:B------:R-:W-:Y:S01]  /*d6e0*/  HMMA.16816.F32.BF16 R4, R8.reuse, R14, R4 ;  /* 0x0000000e0804723c */ /* 0x040fe20000041804 */
[----:B------:R-:W1:Y:S01]  /*d6f0*/  LDSM.16.MT88.4 R12, [R223+0x8400] ;  /* 0x00840000df0c783b */ /* 0x000e620000004200 */
[----:B------:R-:W4:Y:S06]  /*d700*/  MUFU.EX2 R75, R75 ;  /* 0x0000004b004b7308 */ /* 0x000f2c0000000800 */
[C---:B--2---:R-:W-:Y:S02]  /*d710*/  HMMA.16816.F32.BF16 R136, R8.reuse, R28, R136 ;  /* 0x0000001c0888723c */ /* 0x044fe40000041888 */
[----:B------:R-:W-:Y:S05]  /*d720*/  MUFU.EX2 R32, R32 ;  /* 0x0000002000207308 */ /* 0x000fea0000000800 */
[----:B------:R-:W-:Y:S01]  /*d730*/  FADD.FTZ R28, R74, R83 ;  /* 0x000000534a1c7221 */ /* 0x000fe20000010000 */
[----:B------:R-:W-:Y:S02]  /*d740*/  HMMA.16816.F32.BF16 R24, R8, R30, R24 ;  /* 0x0000001e0818723c */ /* 0x000fe40000041818 */
[----:B------:R-:W2:Y:S01]  /*d750*/  MUFU.EX2 R33, R33 ;  /* 0x0000002100217308 */ /* 0x000ea20000000800 */
[----:B------:R-:W-:-:S04]  /*d760*/  FADD.FTZ R28, R79, R28 ;  /* 0x0000001c4f1c7221 */ /* 0x000fc80000010000 */
[----:B------:R-:W-:Y:S01]  /*d770*/  FADD.FTZ R125, R125, R28 ;  /* 0x0000001c7d7d7221 */ /* 0x000fe20000010000 */
[----:B---3--:R-:W-:Y:S01]  /*d780*/  F2FP.BF16.PACK_AB R8, R92, R121 ;  /* 0x000000795c08723e */ /* 0x008fe200000010ff */
[----:B------:R-:W3:Y:S01]  /*d790*/  LDSM.16.MT88.4 R28, [R224+0x8800] ;  /* 0x00880000e01c783b */ /* 0x000ee20000004200 */
[----:B------:R-:W-:Y:S01]  /*d7a0*/  MUFU.EX2 R36, R36 ;  /* 0x0000002400247308 */ /* 0x000fe20000000800 */
[----:B------:R-:W-:Y:S01]  /*d7b0*/  FADD.FTZ R70, R70, R125 ;  /* 0x0000007d46467221 */ /* 0x000fe20000010000 */
[----:B----4-:R-:W-:-:S03]  /*d7c0*/  F2FP.BF16.PACK_AB R10, R75, R82 ;  /* 0x000000524b0a723e */ /* 0x010fc600000010ff */
[----:B------:R-:W-:-:S03]  /*d7d0*/  FADD.FTZ R71, R71, R70 ;  /* 0x0000004647477221 */ /* 0x000fc60000010000 */
[----:B------:R-:W4:Y:S01]  /*d7e0*/  MUFU.EX2 R37, R37 ;  /* 0x0000002500257308 */ /* 0x000f220000000800 */
[----:B------:R-:W-:Y:S01]  /*d7f0*/  FADD.FTZ R170, R170, R71 ;  /* 0x00000047aaaa7221 */ /* 0x000fe20000010000 */
[----:B--2---:R-:W-:-:S03]  /*d800*/  F2FP.BF16.PACK_AB R9, R33, R32 ;  /* 0x000000202109723e */ /* 0x004fc600000010ff */
[----:B------:R-:W-:-:S03]  /*d810*/  FADD.FTZ R69, R69, R170 ;  /* 0x000000aa45457221 */ /* 0x000fc60000010000 */
[----:B------:R-:W-:Y:S01]  /*d820*/  MUFU.EX2 R68, R68 ;  /* 0x0000004400447308 */ /* 0x000fe20000000800 */
[----:B------:R-:W-:-:S04]  /*d830*/  FADD.FTZ R69, R62, R69 ;  /* 0x000000453e457221 */ /* 0x000fc80000010000 */
[----:B------:R-:W-:Y:S01]  /*d840*/  FADD.FTZ R58, R58, R69 ;  /* 0x000000453a3a7221 */ /* 0x000fe20000010000 */
[----:B----4-:R-:W-:-:S03]  /*d850*/  F2FP.BF16.PACK_AB R11, R37, R36 ;  /* 0x00000024250b723e */ /* 0x010fc600000010ff */
[----:B------:R-:W-:Y:S01]  /*d860*/  FADD.FTZ R59, R59, R58 ;  /* 0x0000003a3b3b7221 */ /* 0x000fe20000010000 */
[----:B------:R-:W2:Y:S03]  /*d870*/  MUFU.EX2 R51, R51 ;  /* 0x0000003300337308 */ /* 0x000ea60000000800 */
[----:B------:R-:W-:Y:S01]  /*d880*/  FADD.FTZ R54, R54, R59 ;  /* 0x0000003b36367221 */ /* 0x000fe20000010000 */
[C---:B-----5:R-:W-:Y:S03]  /*d890*/  HMMA.16816.F32.BF16 R16, R8.reuse, R20, R16 ;  /* 0x000000140810723c */ /* 0x060fe60000041810 */
[----:B------:R-:W-:Y:S01]  /*d8a0*/  FADD.FTZ R55, R55, R54 ;  /* 0x0000003637377221 */ /* 0x000fe20000010000 */
[----:B------:R-:W-:Y:S04]  /*d8b0*/  MUFU.EX2 R2, R2 ;  /* 0x0000000200027308 */ /* 0x000fe80000000800 */
[C---:B------:R-:W-:Y:S01]  /*d8c0*/  HMMA.16816.F32.BF16 R4, R8.reuse, R22, R4 ;  /* 0x000000160804723c */ /* 0x040fe20000041804 */
[----:B------:R-:W4:Y:S03]  /*d8d0*/  LDSM.16.MT88.4 R20, [R223+0x8800] ;  /* 0x00880000df14783b */ /* 0x000f260000004200 */
[----:B------:R-:W5:Y:S04]  /*d8e0*/  MUFU.EX2 R35, R35 ;  /* 0x0000002300237308 */ /* 0x000f680000000800 */
[C---:B-1----:R-:W-:Y:S04]  /*d8f0*/  HMMA.16816.F32.BF16 R24, R8.reuse, R14, R24 ;  /* 0x0000000e0818723c */ /* 0x042fe80000041818 */
[----:B------:R-:W-:Y:S03]  /*d900*/  MUFU.EX2 R40, R40 ;  /* 0x0000002800287308 */ /* 0x000fe60000000800 */
[----:B------:R-:W-:Y:S01]  /*d910*/  FADD.FTZ R14, R50, R55 ;  /* 0x00000037320e7221 */ /* 0x000fe20000010000 */
[----:B------:R-:W-:Y:S01]  /*d920*/  HMMA.16816.F32.BF16 R136, R8, R12, R136 ;  /* 0x0000000c0888723c */ /* 0x000fe20000041888 */
[----:B------:R-:W-:-:S03]  /*d930*/  FFMA.FTZ R15, R60, c[0x0][0x23c], -R66 ;  /* 0x00008f003c0f7a23 */ /* 0x000fc60000010842 */
[----:B------:R-:W1:Y:S01]  /*d940*/  MUFU.EX2 R41, R41 ;  /* 0x0000002900297308 */ /* 0x000e620000000800 */
[----:B------:R-:W-:Y:S02]  /*d950*/  FADD.FTZ R14, R63, R14 ;  /* 0x0000000e3f0e7221 */ /* 0x000fe40000010000 */
[----:B--2---:R-:W-:Y:S02]  /*d960*/  F2FP.BF16.PACK_AB R8, R51, R68 ;  /* 0x000000443308723e */ /* 0x004fe400000010ff */
[----:B------:R-:W-:Y:S01]  /*d970*/  FADD.FTZ R147, R147, R14 ;  /* 0x0000000e93937221 */ /* 0x000fe20000010000 */
[----:B-----5:R-:W-:Y:S01]  /*d980*/  F2FP.BF16.PACK_AB R10, R35, R2 ;  /* 0x00000002230a723e */ /* 0x020fe200000010ff */
[----:B------:R-:W-:Y:S01]  /*d990*/  FFMA.FTZ R12, R65, c[0x0][0x23c], -R119 ;  /* 0x00008f00410c7a23 */ /* 0x000fe20000010877 */
[----:B------:R-:W-:Y:S01]  /*d9a0*/  MUFU.EX2 R42, R42 ;  /* 0x0000002a002a7308 */ /* 0x000fe20000000800 */
[----:B------:R-:W-:Y:S02]  /*d9b0*/  FADD.FTZ R147, R46, R147 ;  /* 0x000000932e937221 */ /* 0x000fe40000010000 */
[----:B------:R-:W-:-:S02]  /*d9c0*/  FFMA.FTZ R13, R53, c[0x0][0x23c], -R66 ;  /* 0x00008f00350d7a23 */ /* 0x000fc40000010842 */
[----:B------:R-:W-:-:S03]  /*d9d0*/  FADD.FTZ R44, R44, R147 ;  /* 0x000000932c2c7221 */ /* 0x000fc60000010000 */
[----:B------:R-:W2:Y:S01]  /*d9e0*/  MUFU.EX2 R43, R43 ;  /* 0x0000002b002b7308 */ /* 0x000ea20000000800 */
[----:B-1----:R-:W-:Y:S01]  /*d9f0*/  F2FP.BF16.PACK_AB R9, R41, R40 ;  /* 0x000000282909723e */ /* 0x002fe200000010ff */
[----:B------:R-:W-:Y:S02]  /*da00*/  FADD.FTZ R44, R45, R44 ;  /* 0x0000002c2d2c7221 */ /* 0x000fe40000010000 */
[----:B------:R-:W-:Y:S02]  /*da10*/  FADD.FTZ R45, R67, R72 ;  /* 0x00000048432d7221 */ /* 0x000fe40000010000 */
[----:B------:R-:W-:Y:S02]  /*da20*/  FADD.FTZ R47, R47, R44 ;  /* 0x0000002c2f2f7221 */ /* 0x000fe40000010000 */
[----:B------:R-:W-:Y:S01]  /*da30*/  FADD.FTZ R45, R0, R45 ;  /* 0x0000002d002d7221 */ /* 0x000fe20000010000 */
[----:B------:R-:W-:Y:S01]  /*da40*/  MUFU.EX2 R3, R52 ;  /* 0x0000003400037308 */ /* 0x000fe20000000800 */
[----:B------:R-:W-:-:S02]  /*da50*/  FADD.FTZ R47, R38, R47 ;  /* 0x0000002f262f7221 */ /* 0x000fc40000010000 */
[----:B------:R-:W-:Y:S02]  /*da60*/  FADD.FTZ R0, R132, R45 ;  /* 0x0000002d84007221 */ /* 0x000fe40000010000 */
[----:B------:R-:W-:Y:S01]  /*da70*/  FADD.FTZ R34, R34, R47 ;  /* 0x0000002f22227221 */ /* 0x000fe20000010000 */
[----:B--2---:R-:W-:Y:S01]  /*da80*/  F2FP.BF16.PACK_AB R11, R43, R42 ;  /* 0x0000002a2b0b723e */ /* 0x004fe200000010ff */
[----:B------:R-:W-:Y:S01]  /*da90*/  FADD.FTZ R0, R129, R0 ;  /* 0x0000000081007221 */ /* 0x000fe20000010000 */
[----:B------:R-:W1:Y:S01]  /*daa0*/  MUFU.EX2 R48, R48 ;  /* 0x0000003000307308 */ /* 0x000e620000000800 */
[----:B------:R-:W-:-:S04]  /*dab0*/  FADD.FTZ R39, R39, R34 ;  /* 0x0000002227277221 */ /* 0x000fc80000010000 */
[----:B---3--:R-:W-:Y:S01]  /*dac0*/  HMMA.16816.F32.BF16 R16, R8, R28, R16 ;  /* 0x0000001c0810723c */ /* 0x008fe20000041810 */
[----:B------:R-:W-:Y:S02]  /*dad0*/  FADD.FTZ R32, R32, R39 ;  /* 0x0000002720207221 */ /* 0x000fe40000010000 */
[----:B------:R-:W-:Y:S02]  /*dae0*/  MUFU.EX2 R12, R12 ;  /* 0x0000000c000c7308 */ /* 0x000fe40000000800 */
[----:B------:R-:W-:-:S03]  /*daf0*/  FADD.FTZ R33, R33, R32 ;  /* 0x0000002021217221 */ /* 0x000fc60000010000 */
[C---:B------:R-:W-:Y:S01]  /*db00*/  HMMA.16816.F32.BF16 R28, R8.reuse, R30, R4 ;  /* 0x0000001e081c723c */ /* 0x040fe20000041804 */
[----:B------:R-:W2:Y:S01]  /*db10*/  LDSM.16.MT88.4 R4, [R223+0x8c00] ;  /* 0x008c0000df04783b */ /* 0x000ea20000004200 */
[----:B------:R-:W-:Y:S01]  /*db20*/  FADD.FTZ R36, R36, R33 ;  /* 0x0000002124247221 */ /* 0x000fe20000010000 */
[----:B------:R-:W3:Y:S01]  /*db30*/  MUFU.EX2 R241, R241 ;  /* 0x000000f100f17308 */ /* 0x000ee20000000800 */
[----:B-1----:R-:W-:Y:S02]  /*db40*/  F2FP.BF16.PACK_AB R132, R48, R3 ;  /* 0x000000033084723e */ /* 0x002fe400000010ff */
[----:B------:R-:W-:Y:S02]  /*db50*/  FADD.FTZ R37, R37, R36 ;  /* 0x0000002425257221 */ /* 0x000fe40000010000 */
[----:B----4-:R-:W-:Y:S02]  /*db60*/  HMMA.16816.F32.BF16 R136, R8, R20, R136 ;  /* 0x000000140888723c */ /* 0x010fe40000041888 */
[----:B------:R-:W-:Y:S01]  /*db70*/  FADD.FTZ R40, R40, R37 ;  /* 0x0000002528287221 */ /* 0x000fe20000010000 */
[----:B------:R-:W-:Y:S03]  /*db80*/  MUFU.EX2 R13, R13 ;  /* 0x0000000d000d7308 */ /* 0x000fe60000000800 */
[----:B------:R-:W-:-:S02]  /*db90*/  FADD.FTZ R41, R41, R40 ;  /* 0x0000002829297221 */ /* 0x000fc40000010000 */
[----:B------:R-:W-:Y:S03]  /*dba0*/  HMMA.16816.F32.BF16 R24, R8, R22, R24 ;  /* 0x000000160818723c */ /* 0x000fe60000041818 */
[----:B------:R-:W1:Y:S01]  /*dbb0*/  MUFU.EX2 R14, R61 ;  /* 0x0000003d000e7308 */ /* 0x000e620000000800 */
[----:B---3--:R-:W-:-:S03]  /*dbc0*/  F2FP.BF16.PACK_AB R134, R241, R12 ;  /* 0x0000000cf186723e */ /* 0x008fc600000010ff */
[----:B------:R-:W-:-:S04]  /*dbd0*/  FADD.FTZ R9, R121, R0 ;  /* 0x0000000079097221 */ /* 0x000fc80000010000 */
[----:B------:R-:W-:Y:S01]  /*dbe0*/  MUFU.EX2 R15, R15 ;  /* 0x0000000f000f7308 */ /* 0x000fe20000000800 */
[----:B------:R-:W-:-:S04]  /*dbf0*/  FADD.FTZ R9, R92, R9 ;  /* 0x000000095c097221 */ /* 0x000fc80000010000 */
[----:B------:R-:W-:-:S03]  /*dc00*/  FADD.FTZ R82, R82, R9 ;  /* 0x0000000952527221 */ /* 0x000fc60000010000 */
[----:B------:R-:W3:Y:S01]  /*dc10*/  MUFU.EX2 R240, R240 ;  /* 0x000000f000f07308 */ /* 0x000ee20000000800 */
[----:B------:R-:W-:Y:S01]  /*dc20*/  FADD.FTZ R75, R75, R82 ;  /* 0x000000524b4b7221 */ /* 0x000fe20000010000 */
[----:B-1----:R-:W-:-:S03]  /*dc30*/  F2FP.BF16.PACK_AB R133, R14, R13 ;  /* 0x0000000d0e85723e */ /* 0x002fc600000010ff */
[----:B------:R-:W-:-:S04]  /*dc40*/  FADD.FTZ R68, R68, R75 ;  /* 0x0000004b44447221 */ /* 0x000fc80000010000 */
[----:B------:R-:W-:-:S04]  /*dc50*/  FADD.FTZ R51, R51, R68 ;  /* 0x0000004433337221 */ /* 0x000fc80000010000 */
[----:B------:R-:W-:Y:S02]  /*dc60*/  FADD.FTZ R0, R2, R51 ;  /* 0x0000003302007221 */ /* 0x000fe40000010000 */
[----:B------:R-:W-:Y:S01]  /*dc70*/  FADD.FTZ R2, R42, R41 ;  /* 0x000000292a027221 */ /* 0x000fe20000010000 */
[----:B---3--:R-:W-:Y:S01]  /*dc80*/  F2FP.BF16.PACK_AB R135, R240, R15 ;  /* 0x0000000ff087723e */ /* 0x008fe200000010ff */
[----:B------:R-:W-:Y:S02]  /*dc90*/  FADD.FTZ R0, R35, R0 ;  /* 0x0000000023007221 */ /* 0x000fe40000010000 */
[----:B------:R-:W-:Y:S02]  /*dca0*/  FADD.FTZ R2, R43, R2 ;  /* 0x000000022b027221 */ /* 0x000fe40000010000 */
[----:B------:R-:W-:Y:S01]  /*dcb0*/  FADD.FTZ R3, R3, R0 ;  /* 0x0000000003037221 */ /* 0x000fe20000010000 */
[----:B------:R-:W-:Y:S01]  /*dcc0*/  MOV R0, R116 ;  /* 0x0000007400007202 */ /* 0x000fe20000000f00 */
[----:B------:R-:W-:Y:S01]  /*dcd0*/  HMMA.16816.F32.BF16 R144, R132, R140, R16 ;  /* 0x0000008c8490723c */ /* 0x000fe20000041810 */
[----:B------:R-:W-:Y:S01]  /*dce0*/  FADD.FTZ R13, R13, R2 ;  /* 0x000000020d0d7221 */ /* 0x000fe20000010000 */
[----:B------:R-:W-:Y:S01]  /*dcf0*/  MOV R2, R118 ;  /* 0x0000007600027202 */ /* 0x000fe20000000f00 */
[----:B------:R-:W-:-:S02]  /*dd00*/  FADD.FTZ R3, R48, R3 ;  /* 0x0000000330037221 */ /* 0x000fc40000010000 */
[----:B------:R-:W-:Y:S02]  /*dd10*/  FADD.FTZ R14, R14, R13 ;  /* 0x0000000d0e0e7221 */ /* 0x000fe40000010000 */
[----:B------:R-:W-:Y:S01]  /*dd20*/  FADD.FTZ R12, R12, R3 ;  /* 0x000000030c0c7221 */ /* 0x000fe20000010000 */
[----:B------:R-:W-:Y:S01]  /*dd30*/  HMMA.16816.F32.BF16 R140, R132, R142, R28 ;  /* 0x0000008e848c723c */ /* 0x000fe2000004181c */
[----:B------:R-:W-:Y:S02]  /*dd40*/  FADD.FTZ R15, R15, R14 ;  /* 0x0000000e0f0f7221 */ /* 0x000fe40000010000 */
[----:B------:R-:W-:Y:S02]  /*dd50*/  FADD.FTZ R241, R241, R12 ;  /* 0x0000000cf1f17221 */ /* 0x000fe40000010000 */
[----:B------:R-:W-:-:S03]  /*dd60*/  FADD.FTZ R240, R240, R15 ;  /* 0x0000000ff0f07221 */ /* 0x000fc60000010000 */
[C---:B--2---:R-:W-:Y:S08]  /*dd70*/  HMMA.16816.F32.BF16 R136, R132.reuse, R4, R136 ;  /* 0x000000048488723c */ /* 0x044ff00000041888 */
[----:B------:R-:W-:Y:S11]  /*dd80*/  HMMA.16816.F32.BF16 R132, R132, R6, R24 ;  /* 0x000000068484723c */ /* 0x000ff60000041818 */
[----:B------:R-:W-:Y:S08]  /*dd90*/  @!UPT UIADD3 URZ, URZ, URZ, URZ ;  /* 0x0000003f3f3ff290 */ /* 0x000ff0000fffe03f */
.L_x_1135:
[----:B------:R-:W-:Y:S05]  /*dda0*/  @!P1 BRA `(.L_x_1143) ;  /* 0x000046a000009947 */ /* 0x000fea0003800000 */
[----:B------:R-:W-:Y:S02]  /*ddb0*/  MOV R3, R0 ;  /* 0x0000000000037202 */ /* 0x000fe40000000f00 */
[----:B------:R-:W-:-:S02]  /*ddc0*/  MOV R149, R2 ;  /* 0x0000000200957202 */ /* 0x000fc40000000f00 */
[----:B------:R-:W-:Y:S02]  /*ddd0*/  MOV R235, c[0x0][0x1a0] ;  /* 0x0000680000eb7a02 */ /* 0x000fe40000000f00 */
.L_x_1147:
[----:B------:R-:W-:Y:S01]  /*dde0*/  IADD3 R231, R231, -0x1, RZ ;  /* 0xffffffffe7e77810 */ /* 0x000fe20007ffe0ff */
[----:B------:R-:W-:Y:S04]  /*ddf0*/  DEPBAR.LE SB0, 0x0 ;  /* 0x000080000000791a */ /* 0x000fe80000000000 */
[----:B------:R-:W-:Y:S01]  /*de00*/  BAR.SYNC.DEFER_BLOCKING 0x0 ;  /* 0x0000000000007b1d */ /* 0x000fe20000010000 */
[----:B------:R-:W-:Y:S05]  /*de10*/  IMAD.U32 R108, R235, -0x100, RZ ;  /* 0xffffff00eb6c7824 */ /* 0x000fea00078e00ff */
[----:B------:R-:W-:Y:S01]  /*de20*/  SHF.R.S32.HI R109, RZ, 0x1f, R108 ;  /* 0x0000001fff6d7819 */ /* 0x000fe2000001146c */
[----:B------:R-:W-:-:S05]  /*de30*/  @!P6 BRA `(.L_x_1144) ;  /* 0x000003b00000e947 */ /* 0x000fca0003800000 */
[----:B------:R-:W-:Y:S04]  /*de40*/  IABS R0, c[0x0][0x2d0] ;  /* 0x0000b40000007a13 */ /* 0x000fe80000000000 */
[----:B------:R-:W1:Y:S10]  /*de50*/  I2F.RP R7, R0 ;  /* 0x0000000000077306 */ /* 0x000e740000209400 */
[----:B-1----:R-:W1:Y:S02]  /*de60*/  MUFU.RCP R2, R7 ;  /* 0x0000000700027308 */ /* 0x002e640000001000 */
[----:B-1----:R-:W-:Y:S01]  /*de70*/  IADD3 R8, R2, 0xffffffe, RZ ;  /* 0x0ffffffe02087810 */ /* 0x002fe20007ffe0ff */
[----:B------:R-:W-:Y:S07]  /*de80*/  IMAD.SHL.U32 R2, R231, 0x100, RZ ;  /* 0x00000100e7027824 */ /* 0x000fee00078e00ff */
[----:B------:R-:W1:Y:S01]  /*de90*/  F2I.FTZ.U32.TRUNC.NTZ R9, R8 ;  /* 0x0000000800097305 */ /* 0x000e62000021f000 */
[C---:B------:R-:W-:Y:S02]  /*dea0*/  IADD3 R10, R2.reuse, 0x100, RZ ;  /* 0x00000100020a7810 */ /* 0x040fe40007ffe0ff */
[----:B------:R-:W-:Y:S02]  /*deb0*/  IABS R4, R2 ;  /* 0x0000000200047213 */ /* 0x000fe40000000000 */
[----:B------:R-:W-:Y:S02]  /*dec0*/  LOP3.LUT R2, R2, c[0x0][0x2d0], RZ, 0x3c, !PT ;  /* 0x0000b40002027a12 */ /* 0x000fe400078e3cff */
[----:B------:R-:W-:Y:S02]  /*ded0*/  IABS R6, R10 ;  /* 0x0000000a00067213 */ /* 0x000fe40000000000 */
[----:B------:R-:W-:Y:S02]  /*dee0*/  ISETP.GE.AND P0, PT, R2, RZ, PT ;  /* 0x000000ff0200720c */ /* 0x000fe40003f06270 */
        /* <DEDUP_REMOVED lines=48> */
.L_x_1144:
[----:B------:R-:W-:Y:S02]  /*e1f0*/  ISETP.GE.AND P0, PT, R233, c[0x0][0x220], PT ;  /* 0x00008800e9007a0c */ /* 0x000fe40003f06270 */
[C---:B------:R-:W-:Y:S04]  /*e200*/  LEA R150, P3, R108.reuse, R242, 0x1 ;  /* 0x000000f26c967211 */ /* 0x040fe800078608ff */
[--C-:B------:R-:W-:Y:S07]  /*e210*/  LEA.HI.X R151, R108, R243, R109.reuse, 0x1, P3 ;  /* 0x000000f36c977211 */ /* 0x100fee00018f0c6d */
[----:B------:R-:W-:Y:S01]  /*e220*/  @!P0 IMAD.MOV.U32 R0, RZ, RZ, c[0x0][0x1a4] ;  /* 0x00006900ff008624 */ /* 0x000fe200078e00ff */
[CC--:B------:R-:W-:Y:S01]  /*e230*/  @!P0 LEA R105, P2, R235.reuse, R108.reuse, 0x5 ;  /* 0x0000006ceb698211 */ /* 0x0c0fe200078428ff */
[----:B------:R-:W-:Y:S01]  /*e240*/  @P0 STS [R232+0x5000], RZ ;  /* 0x005000ffe8000388 */ /* 0x000fe20000000800 */
[----:B------:R-:W-:Y:S01]  /*e250*/  @!P0 IMAD.MOV.U32 R2, RZ, RZ, c[0x0][0x1a4] ;  /* 0x00006900ff028624 */ /* 0x000fe200078e00ff */
[C---:B------:R-:W-:Y:S01]  /*e260*/  @!P0 LEA R107, P1, R235.reuse, R108, 0x6 ;  /* 0x0000006ceb6b8211 */ /* 0x040fe200078230ff */
[----:B------:R-:W-:Y:S01]  /*e270*/  @!P0 IMAD.MOV.U32 R106, RZ, RZ, c[0x0][0x1a4] ;  /* 0x00006900ff6a8624 */ /* 0x000fe200078e00ff */
[----:B------:R-:W-:Y:S01]  /*e280*/  @P0 STS [R232+0x5004], RZ ;  /* 0x005004ffe8000388 */ /* 0x000fe20000000800 */
[-C--:B------:R-:W-:Y:S01]  /*e290*/  @!P0 LEA.HI.X R0, R235, R109.reuse, R0, 0x5, P2 ;  /* 0x0000006deb008211 */ /* 0x080fe200010f2c00 */
[----:B------:R-:W-:Y:S01]  /*e2a0*/  @!P0 IMAD.MOV.U32 R114, RZ, RZ, R108 ;  /* 0x000000ffff728224 */ /* 0x000fe200078e006c */
[-C--:B------:R-:W-:Y:S01]  /*e2b0*/  @!P0 LEA R118, P2, R105, R242.reuse, 0x1 ;  /* 0x000000f269768211 */ /* 0x080fe200078408ff */
[----:B------:R-:W-:Y:S01]  /*e2c0*/  @P0 STS.64 [R232+0x5008], RZ ;  /* 0x005008ffe8000388 */ /* 0x000fe20000000a00 */
[----:B------:R-:W-:Y:S01]  /*e2d0*/  @!P0 LEA.HI.X R2, R235, R109, R2, 0x6, P1 ;  /* 0x0000006deb028211 */ /* 0x000fe200008f3402 */
[----:B------:R-:W-:Y:S01]  /*e2e0*/  @!P0 IMAD.MOV.U32 R115, RZ, RZ, R109 ;  /* 0x000000ffff738224 */ /* 0x000fe200078e006d */
[----:B------:R-:W-:Y:S01]  /*e2f0*/  @!P0 LEA R116, P1, R107, R242, 0x1 ;  /* 0x000000f26b748211 */ /* 0x000fe200078208ff */
[----:B------:R-:W-:Y:S01]  /*e300*/  @!PT LDS RZ, [RZ] ;  /* 0x00000000fffff984 */ /* 0x000fe20000000800 */
[----:B------:R-:W-:Y:S01]  /*e310*/  @!PT LDS RZ, [RZ] ;  /* 0x00000000fffff984 */ /* 0x000fe20000000800 */
[----:B------:R-:W-:Y:S01]  /*e320*/  @!PT LDS RZ, [RZ] ;  /* 0x00000000fffff984 */ /* 0x000fe20000000800 */
[----:B------:R1:W-:Y:S01]  /*e330*/  @!P0 LDGSTS.E.BYPASS.LTC128B.128 [R232+0x5000], [R150.64] ;  /* 0x0500000096e88fae */ /* 0x0003e2000b901d46 */
[-C--:B------:R-:W-:Y:S01]  /*e340*/  @!P0 LEA.HI.X R119, R105, R243.reuse, R0, 0x1, P2 ;  /* 0x000000f369778211 */ /* 0x080fe200010f0c00 */
[----:B------:R-:W-:Y:S01]  /*e350*/  @!P0 IMAD.MOV.U32 R105, RZ, RZ, c[0x0][0x1a4] ;  /* 0x00006900ff698624 */ /* 0x000fe200078e00ff */
[----:B------:R-:W-:Y:S01]  /*e360*/  @!P0 LEA.HI.X R117, R107, R243, R2, 0x1, P1 ;  /* 0x000000f36b758211 */ /* 0x000fe200008f0c02 */
[----:B------:R-:W-:Y:S01]  /*e370*/  @P0 STS.128 [R232+0x5800], RZ ;  /* 0x005800ffe8000388 */ /* 0x000fe20000000c00 */
[C---:B------:R-:W-:Y:S01]  /*e380*/  @!P0 LEA R107, P1, R235.reuse, R108, 0x7 ;  /* 0x0000006ceb6b8211 */ /* 0x040fe200078238ff */
[C---:B------:R-:W-:Y:S01]  /*e390*/  @!P0 IMAD.WIDE.U32 R114, R235.reuse, 0x60, R114 ;  /* 0x00000060eb728825 */ /* 0x040fe200078e0072 */
[-C--:B------:R-:W-:Y:S01]  /*e3a0*/  @!P0 MOV R111, R109.reuse ;  /* 0x0000006d006f8202 */ /* 0x080fe20000000f00 */
[----:B------:R-:W-:Y:S01]  /*e3b0*/  @!PT LDS RZ, [RZ] ;  /* 0x00000000fffff984 */ /* 0x000fe20000000800 */
[----:B------:R-:W-:Y:S01]  /*e3c0*/  @!PT LDS RZ, [RZ] ;  /* 0x00000000fffff984 */ /* 0x000fe20000000800 */
[----:B------:R-:W-:Y:S01]  /*e3d0*/  @!PT LDS RZ, [RZ] ;  /* 0x00000000fffff984 */ /* 0x000fe20000000800 */
[----:B------:R2:W-:Y:S01]  /*e3e0*/  @!P0 LDGSTS.E.BYPASS.LTC128B.128 [R232+0x5800], [R118.64] ;  /* 0x0580000076e88fae */ /* 0x0005e2000b901d46 */
[----:B------:R-:W-:Y:S01]  /*e3f0*/  @!P0 LEA.HI.X R106, R235, R109, R106, 0x7, P1 ;  /* 0x0000006deb6a8211 */ /* 0x000fe200008f3c6a */
[----:B------:R-:W-:Y:S01]  /*e400*/  @!P0 IMAD R105, R105, 0x60, RZ ;  /* 0x0000006069698824 */ /* 0x000fe200078e02ff */
[CC--:B------:R-:W-:Y:S01]  /*e410*/  @!P0 LEA R112, P1, R107.reuse, R242.reuse, 0x1 ;  /* 0x000000f26b708211 */ /* 0x0c0fe200078208ff */
[----:B------:R-:W-:Y:S01]  /*e420*/  @P0 STS.128 [R232+0x6000], RZ ;  /* 0x006000ffe8000388 */ /* 0x000fe20000000c00 */
[CC--:B------:R-:W-:Y:S01]  /*e430*/  @!P0 LEA R126, P4, R114.reuse, R242.reuse, 0x1 ;  /* 0x000000f2727e8211 */ /* 0x0c0fe200078808ff */
[----:B------:R-:W-:Y:S01]  /*e440*/  @!P0 IMAD.MOV.U32 R110, RZ, RZ, R108 ;  /* 0x000000ffff6e8224 */ /* 0x000fe200078e006c */
[-C--:B------:R-:W-:Y:S01]  /*e450*/  @!P0 LEA.HI.X R113, R107, R243.reuse, R106, 0x1, P1 ;  /* 0x000000f36b718211 */ /* 0x080fe200008f0c6a */
[----:B------:R-:W-:Y:S01]  /*e460*/  @!P0 IMAD.IADD R106, R105, 0x1, R115 ;  /* 0x00000001696a8824 */ /* 0x000fe200078e0273 */
[----:B------:R-:W-:Y:S01]  /*e470*/  @!PT LDS RZ, [RZ] ;  /* 0x00000000fffff984 */ /* 0x000fe20000000800 */
[----:B------:R-:W-:Y:S01]  /*e480*/  @!PT LDS RZ, [RZ] ;  /* 0x00000000fffff984 */ /* 0x000fe20000000800 */
[----:B------:R-:W-:Y:S01]  /*e490*/  @!PT LDS RZ, [RZ] ;  /* 0x00000000fffff984 */ /* 0x000fe20000000800 */
[----:B------:R2:W-:Y:S01]  /*e4a0*/  @!P0 LDGSTS.E.BYPASS.LTC128B.128 [R232+0x6000], [R116.64] ;  /* 0x0600000074e88fae */ /* 0x0005e2000b901d46 */
[----:B------:R-:W-:Y:S01]  /*e4b0*/  @!P0 IMAD.MOV.U32 R104, RZ, RZ, c[0x0][0x1a4] ;  /* 0x00006900ff688624 */ /* 0x000fe200078e00ff */
[----:B------:R-:W-:Y:S01]  /*e4c0*/  @!P0 MOV R2, c[0x0][0x1a4] ;  /* 0x0000690000028a02 */ /* 0x000fe20000000f00 */
[C---:B------:R-:W-:Y:S01]  /*e4d0*/  @!P0 IMAD.WIDE.U32 R110, R235.reuse, 0xa0, R110 ;  /* 0x000000a0eb6e8825 */ /* 0x040fe200078e006e */
[-C--:B------:R-:W-:Y:S01]  /*e4e0*/  @!P0 LEA.HI.X R127, R114, R243.reuse, R106, 0x1, P4 ;  /* 0x000000f3727f8211 */ /* 0x080fe200020f0c6a */
[----:B------:R-:W-:Y:S02]  /*e4f0*/  @P0 STS.128 [R232+0x6800], RZ ;  /* 0x006800ffe8000388 */ /* 0x000fe40000000c00 */
[----:B------:R-:W-:Y:S01]  /*e500*/  @!P0 IMAD R104, R104, 0xa0, RZ ;  /* 0x000000a068688824 */ /* 0x000fe200078e02ff */
[-C--:B------:R-:W-:Y:S01]  /*e510*/  @!P0 LEA R124, P3, R110, R242.reuse, 0x1 ;  /* 0x000000f26e7c8211 */ /* 0x080fe200078608ff */
[----:B------:R-:W-:Y:S01]  /*e520*/  @!PT LDS RZ, [RZ] ;  /* 0x00000000fffff984 */ /* 0x000fe20000000800 */
[----:B------:R-:W-:Y:S01]  /*e530*/  @!PT LDS RZ, [RZ] ;  /* 0x00000000fffff984 */ /* 0x000fe20000000800 */
[----:B------:R-:W-:Y:S01]  /*e540*/  @!PT LDS RZ, [RZ] ;  /* 0x00000000fffff984 */ /* 0x000fe20000000800 */
[----:B------:R3:W-:Y:S01]  /*e550*/  @!P0 LDGSTS.E.BYPASS.LTC128B.128 [R232+0x6800], [R126.64] ;  /* 0x068000007ee88fae */ /* 0x0007e2000b901d46 */
[--C-:B------:R-:W-:Y:S02]  /*e560*/  @!P0 IMAD.MOV.U32 R120, RZ, RZ, R108.reuse ;  /* 0x000000ffff788224 */ /* 0x100fe400078e006c */
[----:B------:R-:W-:Y:S01]  /*e570*/  @!P0 IMAD.IADD R104, R104, 0x1, R111 ;  /* 0x0000000168688824 */ /* 0x000fe200078e026f */
[----:B------:R-:W-:Y:S01]  /*e580*/  @P0 STS.128 [R232+0x7000], RZ ;  /* 0x007000ffe8000388 */ /* 0x000fe20000000c00 */
[--C-:B------:R-:W-:Y:S02]  /*e590*/  @!P0 IMAD.MOV.U32 R121, RZ, RZ, R109.reuse ;  /* 0x000000ffff798224 */ /* 0x100fe400078e006d */
[C---:B------:R-:W-:Y:S01]  /*e5a0*/  @!P0 IMAD.WIDE.U32 R108, R235.reuse, 0xc0, R108 ;  /* 0x000000c0eb6c8825 */ /* 0x040fe200078e006c */
[----:B------:R-:W-:Y:S01]  /*e5b0*/  @!PT LDS RZ, [RZ] ;  /* 0x00000000fffff984 */ /* 0x000fe20000000800 */
[----:B------:R-:W-:Y:S01]  /*e5c0*/  @!PT LDS RZ, [RZ] ;  /* 0x00000000fffff984 */ /* 0x000fe20000000800 */
[----:B------:R-:W-:Y:S01]  /*e5d0*/  @!PT LDS RZ, [RZ] ;  /* 0x00000000fffff984 */ /* 0x000fe20000000800 */
[----:B------:R4:W-:Y:S01]  /*e5e0*/  @!P0 LDGSTS.E.BYPASS.LTC128B.128 [R232+0x7000], [R112.64] ;  /* 0x0700000070e88fae */ /* 0x0009e2000b901d46 */
[-C--:B------:R-:W-:Y:S02]  /*e5f0*/  @!P0 LEA.HI.X R125, R110, R243.reuse, R104, 0x1, P3 ;  /* 0x000000f36e7d8211 */ /* 0x080fe400018f0c68 */
[----:B------:R-:W-:Y:S01]  /*e600*/  @!P0 IMAD R2, R2, 0xc0, RZ ;  /* 0x000000c002028824 */ /* 0x000fe200078e02ff */
[----:B------:R-:W-:Y:S01]  /*e610*/  @P0 STS.128 [R232+0x7800], RZ ;  /* 0x007800ffe8000388 */ /* 0x000fe20000000c00 */
[----:B------:R-:W-:Y:S01]  /*e620*/  @!P0 IMAD.MOV.U32 R0, RZ, RZ, c[0x0][0x1a4] ;  /* 0x00006900ff008624 */ /* 0x000fe200078e00ff */
[-C--:B------:R-:W-:Y:S01]  /*e630*/  @!P0 LEA R122, P2, R108, R242.reuse, 0x1 ;  /* 0x000000f26c7a8211 */ /* 0x080fe200078408ff */
[----:B------:R-:W-:Y:S01]  /*e640*/  @!P0 IMAD.IADD R2, R2, 0x1, R109 ;  /* 0x0000000102028824 */ /* 0x000fe200078e026d */
[----:B------:R-:W-:Y:S01]  /*e650*/  @!PT LDS RZ, [RZ] ;  /* 0x00000000fffff984 */ /* 0x000fe20000000800 */
[----:B------:R-:W-:Y:S01]  /*e660*/  @!PT LDS RZ, [RZ] ;  /* 0x00000000fffff984 */ /* 0x000fe20000000800 */
[----:B------:R-:W-:Y:S01]  /*e670*/  @!PT LDS RZ, [RZ] ;  /* 0x00000000fffff984 */ /* 0x000fe20000000800 */
[----:B------:R3:W-:Y:S01]  /*e680*/  @!P0 LDGSTS.E.BYPASS.LTC128B.128 [R232+0x7800], [R124.64] ;  /* 0x078000007ce88fae */ /* 0x0007e2000b901d46 */
[----:B------:R-:W-:Y:S03]  /*e690*/  @!P0 IMAD.WIDE.U32 R120, R235, 0xe0, R120 ;  /* 0x000000e0eb788825 */ /* 0x000fe600078e0078 */
[----:B------:R-:W-:Y:S01]  /*e6a0*/  @!P0 LEA.HI.X R123, R108, R243, R2, 0x1, P2 ;  /* 0x000000f36c7b8211 */ /* 0x000fe200010f0c02 */
[----:B------:R-:W-:Y:S01]  /*e6b0*/  @!P0 IMAD R0, R0, 0xe0, RZ ;  /* 0x000000e000008824 */ /* 0x000fe200078e02ff */
[----:B------:R-:W-:Y:S01]  /*e6c0*/  @P0 STS.128 [R232+0x8000], RZ ;  /* 0x008000ffe8000388 */ /* 0x000fe20000000c00 */
[----:B------:R-:W-:Y:S01]  /*e6d0*/  @!P0 LEA R128, P1, R120, R242, 0x1 ;  /* 0x000000f278808211 */ /* 0x000fe200078208ff */
[----:B------:R-:W-:Y:S02]  /*e6e0*/  IMAD.MOV.U32 R242, RZ, RZ, R150 ;  /* 0x000000fffff27224 */ /* 0x000fe400078e0096 */
[----:B------:R-:W-:Y:S01]  /*e6f0*/  @!P0 IADD3 R0, R0, R121, RZ ;  /* 0x0000007900008210 */ /* 0x000fe20007ffe0ff */
[----:B------:R-:W-:Y:S01]  /*e700*/  @!PT LDS RZ, [RZ] ;  /* 0x00000000fffff984 */ /* 0x000fe20000000800 */
[----:B------:R-:W-:Y:S01]  /*e710*/  @!PT LDS RZ, [RZ] ;  /* 0x00000000fffff984 */ /* 0x000fe20000000800 */
[----:B------:R-:W-:Y:S01]  /*e720*/  @!PT LDS RZ, [RZ] ;  /* 0x00000000fffff984 */ /* 0x000fe20000000800 */
[----:B------:R5:W-:Y:S03]  /*e730*/  @!P0 LDGSTS.E.BYPASS.LTC128B.128 [R232+0x8000], [R122.64] ;  /* 0x080000007ae88fae */ /* 0x000be6000b901d46 */
[----:B------:R-:W-:Y:S01]  /*e740*/  @!P0 LEA.HI.X R129, R120, R243, R0, 0x1, P1 ;  /* 0x000000f378818211 */ /* 0x000fe200008f0c00 */
[----:B------:R-:W-:Y:S01]  /*e750*/  @P0 STS.128 [R232+0x8800], RZ ;  /* 0x008800ffe8000388 */ /* 0x000fe20000000c00 */
[----:B------:R-:W-:Y:S01]  /*e760*/  ISETP.GT.AND P1, PT, R231, R230, PT ;  /* 0x000000e6e700720c */ /* 0x000fe20003f24270 */
[----:B------:R-:W-:Y:S02]  /*e770*/  IMAD.MOV.U32 R243, RZ, RZ, R151 ;  /* 0x000000fffff37224 */ /* 0x000fe400078e0097 */
[----:B------:R-:W-:Y:S01]  /*e780*/  @!PT LDS RZ, [RZ] ;  /* 0x00000000fffff984 */ /* 0x000fe20000000800 */
[----:B------:R-:W-:Y:S01]  /*e790*/  @!PT LDS RZ, [RZ] ;  /* 0x00000000fffff984 */ /* 0x000fe20000000800 */
[----:B------:R-:W-:Y:S01]  /*e7a0*/  @!PT LDS RZ, [RZ] ;  /* 0x00000000fffff984 */ /* 0x000fe20000000800 */
[----:B------:R1:W-:Y:S04]  /*e7b0*/  @!P0 LDGSTS.E.BYPASS.LTC128B.128 [R232+0x8800], [R128.64] ;  /* 0x0880000080e88fae */ /* 0x0003e8000b901d46 */
[----:B------:R-:W-:Y:S04]  /*e7c0*/  LDSM.16.M88.4 R152, [R228] ;  /* 0x00000000e498783b */ /* 0x000fe80000000200 */
[----:B------:R-:W1:Y:S04]  /*e7d0*/  LDSM.16.M88.4 R156, [R226+0x1000] ;  /* 0x00100000e29c783b */ /* 0x000e680000000200 */
[----:B------:R-:W2:Y:S04]  /*e7e0*/  LDSM.16.M88.4 R160, [R226+0x1400] ;  /* 0x00140000e2a0783b */ /* 0x000ea80000000200 */
[----:B------:R-:W2:Y:S04]  /*e7f0*/  LDSM.16.M88.4 R164, [R226+0x1800] ;  /* 0x00180000e2a4783b */ /* 0x000ea80000000200 */
[----:B------:R-:W0:Y:S04]  /*e800*/  LDGDEPBAR ;  /* 0x00000000000079af */ /* 0x000e280000000000 */
[----:B------:R-:W2:Y:S04]  /*e810*/  LDSM.16.M88.4 R168, [R226+0x1c00] ;  /* 0x001c0000e2a8783b */ /* 0x000ea80000000200 */
[----:B------:R-:W3:Y:S04]  /*e820*/  LDSM.16.M88.4 R172, [R226+0x2000] ;  /* 0x00200000e2ac783b */ /* 0x000ee80000000200 */
[----:B------:R-:W3:Y:S04]  /*e830*/  LDSM.16.M88.4 R176, [R226+0x2400] ;  /* 0x00240000e2b0783b */ /* 0x000ee80000000200 */
[----:B------:R-:W-:Y:S04]  /*e840*/  LDSM.16.M88.4 R180, [R226+0x2c00] ;  /* 0x002c0000e2b4783b */ /* 0x000fe80000000200 */
[----:B------:R-:W-:Y:S04]  /*e850*/  LDSM.16.M88.4 R184, [R226+0x3000] ;  /* 0x00300000e2b8783b */ /* 0x000fe80000000200 */
[----:B------:R-:W-:Y:S01]  /*e860*/  LDSM.16.M88.4 R188, [R226+0x3400] ;  /* 0x00340000e2bc783b */ /* 0x000fe20000000200 */
[C---:B-1----:R-:W-:Y:S03]  /*e870*/  HMMA.16816.F32.BF16 R4, R152.reuse, R156, RZ ;  /* 0x0000009c9804723c */ /* 0x042fe600000418ff */
[----:B------:R-:W-:Y:S04]  /*e880*/  LDSM.16.M88.4 R192, [R226+0x3800] ;  /* 0x00380000e2c0783b */ /* 0x000fe80000000200 */
[----:B------:R-:W-:Y:S01]  /*e890*/  LDSM.16.M88.4 R196, [R226+0x4c00] ;  /* 0x004c0000e2c4783b */ /* 0x000fe20000000200 */
[C---:B------:R-:W-:Y:S03]  /*e8a0*/  HMMA.16816.F32.BF16 R8, R152.reuse, R158, RZ ;  /* 0x0000009e9808723c */ /* 0x040fe600000418ff */
[----:B------:R-:W1:Y:S04]  /*e8b0*/  LDSM.16.M88.4 R156, [R226+0x2800] ;  /* 0x00280000e29c783b */ /* 0x000e680000000200 */
[----:B------:R-:W-:Y:S01]  /*e8c0*/  LDSM.16.M88.4 R200, [R227] ;  /* 0x00000000e3c8783b */ /* 0x000fe20000000200 */
[C---:B--2---:R-:W-:Y:S03]  /*e8d0*/  HMMA.16816.F32.BF16 R12, R152.reuse, R160, RZ ;  /* 0x000000a0980c723c */ /* 0x044fe600000418ff */
[----:B------:R-:W-:Y:S05]  /*e8e0*/  LDSM.16.M88.4 R204, [R225] ;  /* 0x00000000e1cc783b */ /* 0x000fea0000000200 */
[C---:B------:R-:W-:Y:S01]  /*e8f0*/  HMMA.16816.F32.BF16 R16, R152.reuse, R162, RZ ;  /* 0x000000a29810723c */ /* 0x040fe200000418ff */
[----:B------:R-:W2:Y:S07]  /*e900*/  LDSM.16.M88.4 R160, [R226+0x3c00] ;  /* 0x003c0000e2a0783b */ /* 0x000eae0000000200 */
[C---:B------:R-:W-:Y:S08]  /*e910*/  HMMA.16816.F32.BF16 R20, R152.reuse, R164, RZ ;  /* 0x000000a49814723c */ /* 0x040ff000000418ff */
[C---:B------:R-:W-:Y:S01]  /*e920*/  HMMA.16816.F32.BF16 R24, R152.reuse, R166, RZ ;  /* 0x000000a69818723c */ /* 0x040fe200000418ff */
[----:B------:R-:W1:Y:S07]  /*e930*/  LDSM.16.M88.4 R164, [R226+0x4000] ;  /* 0x00400000e2a4783b */ /* 0x000e6e0000000200 */
[C---:B------:R-:W-:Y:S08]  /*e940*/  HMMA.16816.F32.BF16 R28, R152.reuse, R168, RZ ;  /* 0x000000a8981c723c */ /* 0x040ff000000418ff */
[C---:B------:R-:W-:Y:S01]  /*e950*/  HMMA.16816.F32.BF16 R32, R152.reuse, R170, RZ ;  /* 0x000000aa9820723c */ /* 0x040fe200000418ff */
[----:B------:R-:W2:Y:S07]  /*e960*/  LDSM.16.M88.4 R168, [R226+0x4400] ;  /* 0x00440000e2a8783b */ /* 0x000eae0000000200 */
[C---:B---3--:R-:W-:Y:S08]  /*e970*/  HMMA.16816.F32.BF16 R36, R152.reuse, R172, RZ ;  /* 0x000000ac9824723c */ /* 0x048ff000000418ff */
[C---:B------:R-:W-:Y:S01]  /*e980*/  HMMA.16816.F32.BF16 R40, R152.reuse, R174, RZ ;  /* 0x000000ae9828723c */ /* 0x040fe200000418ff */
[----:B------:R-:W3:Y:S07]  /*e990*/  LDSM.16.M88.4 R172, [R226+0x4800] ;  /* 0x00480000e2ac783b */ /* 0x000eee0000000200 */
[C---:B------:R-:W-:Y:S08]  /*e9a0*/  HMMA.16816.F32.BF16 R44, R152.reuse, R176, RZ ;  /* 0x000000b0982c723c */ /* 0x040ff000000418ff */
        /* <DEDUP_REMOVED lines=21> */
[C---:B------:R-:W-:Y:S01]  /*eb00*/  HMMA.16816.F32.BF16 R104, R152.reuse, R166, RZ ;  /* 0x000000a69868723c */ /* 0x040fe200000418ff */
[----:B------:R-:W-:Y:S07]  /*eb10*/  LDSM.16.M88.4 R164, [R218] ;  /* 0x00000000daa4783b */ /* 0x000fee0000000200 */
[C---:B------:R-:W-:Y:S08]  /*eb20*/  HMMA.16816.F32.BF16 R108, R152.reuse, R168, RZ ;  /* 0x000000a8986c723c */ /* 0x040ff000000418ff */
[C---:B----4-:R-:W-:Y:S01]  /*eb30*/  HMMA.16816.F32.BF16 R112, R152.reuse, R170, RZ ;  /* 0x000000aa9870723c */ /* 0x050fe200000418ff */
[----:B------:R-:W-:Y:S07]  /*eb40*/  LDSM.16.M88.4 R168, [R217] ;  /* 0x00000000d9a8783b */ /* 0x000fee0000000200 */
[C---:B---3--:R-:W-:Y:S08]  /*eb50*/  HMMA.16816.F32.BF16 R116, R152.reuse, R172, RZ ;  /* 0x000000ac9874723c */ /* 0x048ff000000418ff */
[C---:B-----5:R-:W-:Y:S01]  /*eb60*/  HMMA.16816.F32.BF16 R120, R152.reuse, R174, RZ ;  /* 0x000000ae9878723c */ /* 0x060fe200000418ff */
[----:B------:R-:W-:Y:S07]  /*eb70*/  LDSM.16.M88.4 R172, [R216] ;  /* 0x00000000d8ac783b */ /* 0x000fee0000000200 */
[C---:B------:R-:W-:Y:S08]  /*eb80*/  HMMA.16816.F32.BF16 R124, R152.reuse, R196, RZ ;  /* 0x000000c4987c723c */ /* 0x040ff000000418ff */
[----:B------:R-:W-:Y:S01]  /*eb90*/  HMMA.16816.F32.BF16 R128, R152, R198, RZ ;  /* 0x000000c69880723c */ /* 0x000fe200000418ff */
[----:B------:R-:W2:Y:S04]  /*eba0*/  LDSM.16.M88.4 R152, [R220] ;  /* 0x00000000dc98783b */ /* 0x000ea80000000200 */
[----:B------:R-:W-:Y:S03]  /*ebb0*/  LDSM.16.M88.4 R196, [R210] ;  /* 0x00000000d2c4783b */ /* 0x000fe60000000200 */
[C---:B------:R-:W-:Y:S08]  /*ebc0*/  HMMA.16816.F32.BF16 R4, R200.reuse, R204, R4 ;  /* 0x000000ccc804723c */ /* 0x040ff00000041804 */
[C---:B------:R-:W-:Y:S01]  /*ebd0*/  HMMA.16816.F32.BF16 R8, R200.reuse, R206, R8 ;  /* 0x000000cec808723c */ /* 0x040fe20000041808 */
[----:B------:R-:W-:Y:S07]  /*ebe0*/  LDSM.16.M88.4 R204, [R209] ;  /* 0x00000000d1cc783b */ /* 0x000fee0000000200 */
[C---:B-1----:R-:W-:Y:S08]  /*ebf0*/  HMMA.16816.F32.BF16 R12, R200.reuse, R156, R12 ;  /* 0x0000009cc80c723c */ /* 0x042ff0000004180c */
[C---:B------:R-:W-:Y:S01]  /*ec00*/  HMMA.16816.F32.BF16 R16, R200.reuse, R158, R16 ;  /* 0x0000009ec810723c */ /* 0x040fe20000041810 */
[----:B------:R-:W1:Y:S07]  /*ec10*/  LDSM.16.M88.4 R156, [R214] ;  /* 0x00000000d69c783b */ /* 0x000e6e0000000200 */
[C---:B------:R-:W-:Y:S08]  /*ec20*/  HMMA.16816.F32.BF16 R20, R200.reuse, R176, R20 ;  /* 0x000000b0c814723c */ /* 0x040ff00000041814 */
[C---:B------:R-:W-:Y:S01]  /*ec30*/  HMMA.16816.F32.BF16 R24, R200.reuse, R178, R24 ;  /* 0x000000b2c818723c */ /* 0x040fe20000041818 */
[----:B------:R-:W3:Y:S01]  /*ec40*/  LDSM.16.M88.4 R176, [R208] ;  /* 0x00000000d0b0783b */ /* 0x000ee20000000200 */
        /* <DEDUP_REMOVED lines=14> */
[C---:B-1----:R-:W-:Y:S08]  /*ed30*/  HMMA.16816.F32.BF16 R76, R200.reuse, R156, R76 ;  /* 0x0000009cc84c723c */ /* 0x042ff0000004184c */
        /* <DEDUP_REMOVED lines=12> */
[----:B------:R-:W-:Y:S01]  /*ee00*/  HMMA.16816.F32.BF16 R128, R200, R178, R128 ;  /* 0x000000b2c880723c */ /* 0x000fe20000041880 */
[----:B------:R-:W-:-:S07]  /*ee10*/  @!P1 BRA `(.L_x_1145) ;  /* 0x000009b000009947 */ /* 0x000fce0003800000 */
[----:B------:R-:W-:Y:S05]  /*ee20*/  IMAD.MOV.U32 R167, RZ, RZ, c[0x0][0x198] ;  /* 0x00006600ffa77624 */ /* 0x000fea00078e00ff */
[----:B------:R-:W-:Y:S04]  /*ee30*/  LEA R150, -R167, RZ, 0x8 ;  /* 0x000000ffa7967211 */ /* 0x000fe800078e41ff */
[----:B------:R-:W-:Y:S01]  /*ee40*/  SHF.R.S32.HI R151, RZ, 0x1f, R150 ;  /* 0x0000001fff977819 */ /* 0x000fe20000011496 */
[----:B------:R-:W-:-:S06]  /*ee50*/  @!P6 BRA `(.L_x_1146) ;  /* 0x000003b00000e947 */ /* 0x000fcc0003800000 */
[----:B------:R-:W-:Y:S04]  /*ee60*/  IABS R0, c[0x0][0x2d0] ;  /* 0x0000b40000007a13 */ /* 0x000fe80000000000 */
[----:B------:R-:W1:Y:S10]  /*ee70*/  I2F.RP R151, R0 ;  /* 0x0000000000977306 */ /* 0x000e740000209400 */
[----:B-1----:R-:W1:Y:S02]  /*ee80*/  MUFU.RCP R2, R151 ;  /* 0x0000009700027308 */ /* 0x002e640000001000 */
[----:B-1----:R-:W-:Y:S01]  /*ee90*/  IADD3 R152, R2, 0xffffffe, RZ ;  /* 0x0ffffffe02987810 */ /* 0x002fe20007ffe0ff */
[----:B------:R-:W-:Y:S07]  /*eea0*/  IMAD.SHL.U32 R2, R231, 0x100, RZ ;  /* 0x00000100e7027824 */ /* 0x000fee00078e00ff */
[----:B------:R-:W1:Y:S01]  /*eeb0*/  F2I.FTZ.U32.TRUNC.NTZ R153, R152 ;  /* 0x0000009800997305 */ /* 0x000e62000021f000 */
[C---:B------:R-:W-:Y:S02]  /*eec0*/  IADD3 R154, R2.reuse, -0x100, RZ ;  /* 0xffffff00029a7810 */ /* 0x040fe40007ffe0ff */
[----:B------:R-:W-:Y:S02]  /*eed0*/  IABS R150, R2 ;  /* 0x0000000200967213 */ /* 0x000fe40000000000 */
[----:B------:R-:W-:Y:S02]  /*eee0*/  LOP3.LUT R2, R2, c[0x0][0x2d0], RZ, 0x3c, !PT ;  /* 0x0000b40002027a12 */ /* 0x000fe400078e3cff */
[----:B------:R-:W-:Y:S02]  /*eef0*/  IABS R148, R154 ;  /* 0x0000009a00947213 */ /* 0x000fe40000000000 */
        /* <DEDUP_REMOVED lines=49> */
.L_x_1146:
[----:B------:R1:W-:Y:S01]  /*f210*/  @P0 STS [R232+0x1004], RZ ;  /* 0x001004ffe8000388 */ /* 0x0003e20000000800 */
[C---:B------:R-:W-:Y:S01]  /*f220*/  LEA R168, P4, R150.reuse, R238, 0x1 ;  /* 0x000000ee96a87211 */ /* 0x040fe200078808ff */
[----:B------:R-:W-:Y:S01]  /*f230*/  @!P0 IMAD.MOV.U32 R0, RZ, RZ, c[0x0][0x19c] ;  /* 0x00006700ff008624 */ /* 0x000fe200078e00ff */
[CC--:B------:R-:W-:Y:S01]  /*f240*/  @!P0 LEA R153, P3, R167.reuse, R150.reuse, 0x5 ;  /* 0x00000096a7998211 */ /* 0x0c0fe200078628ff */
[----:B------:R1:W-:Y:S01]  /*f250*/  @P0 STS.64 [R232+0x1008], RZ ;  /* 0x001008ffe8000388 */ /* 0x0003e20000000a00 */
[----:B------:R-:W-:Y:S01]  /*f260*/  @!P0 IMAD.MOV.U32 R2, RZ, RZ, c[0x0][0x19c] ;  /* 0x00006700ff028624 */ /* 0x000fe200078e00ff */
[--C-:B------:R-:W-:Y:S01]  /*f270*/  LEA.HI.X R169, R150, R239, R151.reuse, 0x1, P4 ;  /* 0x000000ef96a97211 */ /* 0x100fe200020f0c97 */
[C-C-:B------:R-:W-:Y:S01]  /*f280*/  @!P0 IMAD.WIDE.U32 R164, R167.reuse, 0x60, R150.reuse ;  /* 0x00000060a7a48825 */ /* 0x140fe200078e0096 */
[----:B------:R1:W-:Y:S01]  /*f290*/  @P0 STS [R232+0x1000], RZ ;  /* 0x001000ffe8000388 */ /* 0x0003e20000000800 */
[CC--:B------:R-:W-:Y:S02]  /*f2a0*/  @!P0 LEA R155, P2, R167.reuse, R150.reuse, 0x6 ;  /* 0x00000096a79b8211 */ /* 0x0c0fe400078430ff */
[----:B------:R-:W-:Y:S01]  /*f2b0*/  @!P0 IMAD.MOV.U32 R148, RZ, RZ, c[0x0][0x19c] ;  /* 0x00006700ff948624 */ /* 0x000fe200078e00ff */
[----:B------:R-:W-:Y:S01]  /*f2c0*/  @!PT LDS RZ, [RZ] ;  /* 0x00000000fffff984 */ /* 0x000fe20000000800 */
[----:B------:R-:W-:Y:S01]  /*f2d0*/  @!PT LDS RZ, [RZ] ;  /* 0x00000000fffff984 */ /* 0x000fe20000000800 */
[----:B------:R-:W-:Y:S01]  /*f2e0*/  @!PT LDS RZ, [RZ] ;  /* 0x00000000fffff984 */ /* 0x000fe20000000800 */
[----:B------:R1:W-:Y:S01]  /*f2f0*/  @!P0 LDGSTS.E.BYPASS.LTC128B.128 [R232+0x1000], [R168.64] ;  /* 0x01000000a8e88fae */ /* 0x0003e2000b901d46 */
[-C--:B------:R-:W-:Y:S01]  /*f300*/  @!P0 MOV R163, R151.reuse ;  /* 0x0000009700a38202 */ /* 0x080fe20000000f00 */
[--C-:B------:R-:W-:Y:S01]  /*f310*/  @!P0 IMAD.MOV.U32 R162, RZ, RZ, R150.reuse ;  /* 0x000000ffffa28224 */ /* 0x100fe200078e0096 */
[-C--:B------:R-:W-:Y:S01]  /*f320*/  @!P0 MOV R159, R151.reuse ;  /* 0x00000097009f8202 */ /* 0x080fe20000000f00 */
[----:B------:R1:W-:Y:S01]  /*f330*/  @P0 STS.128 [R232+0x1800], RZ ;  /* 0x001800ffe8000388 */ /* 0x0003e20000000c00 */
[C---:B------:R-:W-:Y:S01]  /*f340*/  @!P0 LEA R157, P1, R167.reuse, R150, 0x7 ;  /* 0x00000096a79d8211 */ /* 0x040fe200078238ff */
[----:B------:R-:W-:Y:S01]  /*f350*/  @!P0 IMAD.MOV.U32 R160, RZ, RZ, R150 ;  /* 0x000000ffffa08224 */ /* 0x000fe200078e0096 */
[CC--:B------:R-:W-:Y:S01]  /*f360*/  @!P0 LEA.HI.X R0, R167.reuse, R151.reuse, R0, 0x5, P3 ;  /* 0x00000097a7008211 */ /* 0x0c0fe200018f2c00 */
[----:B------:R-:W-:Y:S01]  /*f370*/  @!P0 IMAD.MOV.U32 R161, RZ, RZ, R151 ;  /* 0x000000ffffa18224 */ /* 0x000fe200078e0097 */
[-C--:B------:R-:W-:Y:S01]  /*f380*/  @!P0 LEA.HI.X R2, R167, R151.reuse, R2, 0x6, P2 ;  /* 0x00000097a7028211 */ /* 0x080fe200010f3402 */
[----:B------:R-:W-:Y:S01]  /*f390*/  @!P0 IMAD.MOV.U32 R158, RZ, RZ, R150 ;  /* 0x000000ffff9e8224 */ /* 0x000fe200078e0096 */
[-C--:B------:R-:W-:Y:S01]  /*f3a0*/  @!P0 LEA R166, P2, R153, R238.reuse, 0x1 ;  /* 0x000000ee99a68211 */ /* 0x080fe200078408ff */
[C---:B------:R-:W-:Y:S01]  /*f3b0*/  @!P0 IMAD.WIDE.U32 R162, R167.reuse, 0xa0, R162 ;  /* 0x000000a0a7a28825 */ /* 0x040fe200078e00a2 */
[----:B------:R-:W-:Y:S02]  /*f3c0*/  @!P0 LEA.HI.X R148, R167, R151, R148, 0x7, P1 ;  /* 0x00000097a7948211 */ /* 0x000fe400008f3c94 */
[-C--:B------:R-:W-:Y:S01]  /*f3d0*/  @!P0 LEA R152, P1, R155, R238.reuse, 0x1 ;  /* 0x000000ee9b988211 */ /* 0x080fe200078208ff */
[C---:B------:R-:W-:Y:S01]  /*f3e0*/  @!P0 IMAD.WIDE.U32 R160, R167.reuse, 0xc0, R160 ;  /* 0x000000c0a7a08825 */ /* 0x040fe200078e00a0 */
[-C--:B------:R-:W-:Y:S02]  /*f3f0*/  @!P0 LEA R174, P4, R164, R238.reuse, 0x1 ;  /* 0x000000eea4ae8211 */ /* 0x080fe400078808ff */
[-C--:B------:R-:W-:Y:S01]  /*f400*/  @!P0 LEA R154, P3, R162, R238.reuse, 0x1 ;  /* 0x000000eea29a8211 */ /* 0x080fe200078608ff */
[----:B------:R-:W-:Y:S01]  /*f410*/  @!P0 IMAD.WIDE.U32 R158, R167, 0xe0, R158 ;  /* 0x000000e0a79e8825 */ /* 0x000fe200078e009e */
[-C--:B------:R-:W-:Y:S02]  /*f420*/  @!P0 LEA.HI.X R167, R153, R239.reuse, R0, 0x1, P2 ;  /* 0x000000ef99a78211 */ /* 0x080fe400010f0c00 */
[-C--:B------:R-:W-:Y:S01]  /*f430*/  @!P0 LEA.HI.X R153, R155, R239.reuse, R2, 0x1, P1 ;  /* 0x000000ef9b998211 */ /* 0x080fe200008f0c02 */
[----:B------:R-:W-:Y:S01]  /*f440*/  @!P0 IMAD.MOV.U32 R0, RZ, RZ, c[0x0][0x19c] ;  /* 0x00006700ff008624 */ /* 0x000fe200078e00ff */
[CC--:B------:R-:W-:Y:S01]  /*f450*/  @!P0 LEA R156, P1, R157.reuse, R238.reuse, 0x1 ;  /* 0x000000ee9d9c8211 */ /* 0x0c0fe200078208ff */
[----:B------:R-:W-:Y:S01]  /*f460*/  @!PT LDS RZ, [RZ] ;  /* 0x00000000fffff984 */ /* 0x000fe20000000800 */
[----:B------:R-:W-:Y:S01]  /*f470*/  @!PT LDS RZ, [RZ] ;  /* 0x00000000fffff984 */ /* 0x000fe20000000800 */
[----:B------:R-:W-:Y:S01]  /*f480*/  @!PT LDS RZ, [RZ] ;  /* 0x00000000fffff984 */ /* 0x000fe20000000800 */
[----:B------:R1:W-:Y:S01]  /*f490*/  @!P0 LDGSTS.E.BYPASS.LTC128B.128 [R232+0x1800], [R166.64] ;  /* 0x01800000a6e88fae */ /* 0x0003e2000b901d46 */
[----:B------:R-:W-:Y:S01]  /*f4a0*/  @!P0 IMAD.MOV.U32 R150, RZ, RZ, c[0x0][0x19c] ;  /* 0x00006700ff968624 */ /* 0x000fe200078e00ff */
[----:B------:R-:W-:Y:S01]  /*f4b0*/  @!P0 MOV R2, c[0x0][0x19c] ;  /* 0x0000670000028a02 */ /* 0x000fe20000000f00 */
[----:B------:R-:W-:Y:S01]  /*f4c0*/  @!P0 IMAD R155, R0, 0x60, RZ ;  /* 0x00000060009b8824 */ /* 0x000fe200078e02ff */
[----:B------:R1:W-:Y:S01]  /*f4d0*/  @P0 STS.128 [R232+0x2000], RZ ;  /* 0x002000ffe8000388 */ /* 0x0003e20000000c00 */
[-C--:B------:R-:W-:Y:S01]  /*f4e0*/  @!P0 LEA.HI.X R157, R157, R239.reuse, R148, 0x1, P1 ;  /* 0x000000ef9d9d8211 */ /* 0x080fe200008f0c94 */
[----:B------:R-:W-:Y:S01]  /*f4f0*/  @!P0 IMAD R171, R150, 0xc0, RZ ;  /* 0x000000c096ab8824 */ /* 0x000fe200078e02ff */
[-C--:B------:R-:W-:Y:S01]  /*f500*/  @!P0 LEA R150, P2, R160, R238.reuse, 0x1 ;  /* 0x000000eea0968211 */ /* 0x080fe200078408ff */
[----:B------:R-:W-:Y:S01]  /*f510*/  @!PT LDS RZ, [RZ] ;  /* 0x00000000fffff984 */ /* 0x000fe20000000800 */
[----:B------:R-:W-:Y:S01]  /*f520*/  @!PT LDS RZ, [RZ] ;  /* 0x00000000fffff984 */ /* 0x000fe20000000800 */
[----:B------:R-:W-:Y:S01]  /*f530*/  @!PT LDS RZ, [RZ] ;  /* 0x00000000fffff984 */ /* 0x000fe20000000800 */
[----:B------:R1:W-:Y:S01]  /*f540*/  @!P0 LDGSTS.E.BYPASS.LTC128B.128 [R232+0x2000], [R152.64] ;  /* 0x0200000098e88fae */ /* 0x0003e2000b901d46 */
[----:B------:R-:W-:Y:S01]  /*f550*/  @!P0 IMAD.IADD R155, R155, 0x1, R165 ;  /* 0x000000019b9b8824 */ /* 0x000fe200078e02a5 */
[----:B------:R-:W-:Y:S01]  /*f560*/  @!P0 LEA R170, P1, R158, R238, 0x1 ;  /* 0x000000ee9eaa8211 */ /* 0x000fe200078208ff */
[----:B------:R-:W-:Y:S01]  /*f570*/  @!P0 IMAD.IADD R171, R171, 0x1, R161 ;  /* 0x00000001abab8824 */ /* 0x000fe200078e02a1 */
[----:B------:R1:W-:Y:S01]  /*f580*/  @P0 STS.128 [R232+0x2800], RZ ;  /* 0x002800ffe8000388 */ /* 0x0003e20000000c00 */
[----:B------:R-:W-:Y:S01]  /*f590*/  @!P0 IMAD.MOV.U32 R151, RZ, RZ, c[0x0][0x19c] ;  /* 0x00006700ff978624 */ /* 0x000fe200078e00ff */
[----:B------:R-:W-:Y:S01]  /*f5a0*/  @!P0 LEA.HI.X R175, R164, R239, R155, 0x1, P4 ;  /* 0x000000efa4af8211 */ /* 0x000fe200020f0c9b */
[----:B------:R-:W-:Y:S02]  /*f5b0*/  @!P0 IMAD R173, R2, 0xe0, RZ ;  /* 0x000000e002ad8824 */ /* 0x000fe400078e02ff */
[----:B------:R-:W-:Y:S02]  /*f5c0*/  @!P0 IMAD R151, R151, 0xa0, RZ ;  /* 0x000000a097978824 */ /* 0x000fe400078e02ff */
[----:B------:R-:W-:Y:S01]  /*f5d0*/  @!PT LDS RZ, [RZ] ;  /* 0x00000000fffff984 */ /* 0x000fe20000000800 */
[----:B------:R-:W-:Y:S01]  /*f5e0*/  @!PT LDS RZ, [RZ] ;  /* 0x00000000fffff984 */ /* 0x000fe20000000800 */
[----:B------:R-:W-:Y:S01]  /*f5f0*/  @!PT LDS RZ, [RZ] ;  /* 0x00000000fffff984 */ /* 0x000fe20000000800 */
[----:B------:R1:W-:Y:S01]  /*f600*/  @!P0 LDGSTS.E.BYPASS.LTC128B.128 [R232+0x2800], [R174.64] ;  /* 0x02800000aee88fae */ /* 0x0003e2000b901d46 */
[----:B------:R-:W-:Y:S01]  /*f610*/  @!P0 IADD3 R173, R173, R159, RZ ;  /* 0x0000009fadad8210 */ /* 0x000fe20007ffe0ff */
[----:B------:R-:W-:Y:S02]  /*f620*/  @!P0 IMAD.IADD R151, R151, 0x1, R163 ;  /* 0x0000000197978824 */ /* 0x000fe400078e02a3 */
[----:B------:R1:W-:Y:S01]  /*f630*/  @P0 STS.128 [R232+0x3000], RZ ;  /* 0x003000ffe8000388 */ /* 0x0003e20000000c00 */
[----:B------:R-:W-:Y:S02]  /*f640*/  IMAD.MOV.U32 R238, RZ, RZ, R168 ;  /* 0x000000ffffee7224 */ /* 0x000fe400078e00a8 */
[-C--:B------:R-:W-:Y:S01]  /*f650*/  @!P0 LEA.HI.X R155, R162, R239.reuse, R151, 0x1, P3 ;  /* 0x000000efa29b8211 */ /* 0x080fe200018f0c97 */
[----:B------:R-:W-:Y:S01]  /*f660*/  @!PT LDS RZ, [RZ] ;  /* 0x00000000fffff984 */ /* 0x000fe20000000800 */
[----:B------:R-:W-:Y:S01]  /*f670*/  @!PT LDS RZ, [RZ] ;  /* 0x00000000fffff984 */ /* 0x000fe20000000800 */
[----:B------:R-:W-:Y:S01]  /*f680*/  @!PT LDS RZ, [RZ] ;  /* 0x00000000fffff984 */ /* 0x000fe20000000800 */
[----:B------:R1:W-:Y:S01]  /*f690*/  @!P0 LDGSTS.E.BYPASS.LTC128B.128 [R232+0x3000], [R156.64] ;  /* 0x030000009ce88fae */ /* 0x0003e2000b901d46 */
[-C--:B------:R-:W-:Y:S02]  /*f6a0*/  @!P0 LEA.HI.X R151, R160, R239.reuse, R171, 0x1, P2 ;  /* 0x000000efa0978211 */ /* 0x080fe400010f0cab */
[----:B------:R-:W-:Y:S01]  /*f6b0*/  @!P0 LEA.HI.X R171, R158, R239, R173, 0x1, P1 ;  /* 0x000000ef9eab8211 */ /* 0x000fe200008f0cad */
[----:B------:R1:W-:Y:S01]  /*f6c0*/  @P0 STS.128 [R232+0x3800], RZ ;  /* 0x003800ffe8000388 */ /* 0x0003e20000000c00 */
[----:B------:R-:W-:Y:S03]  /*f6d0*/  IMAD.MOV.U32 R239, RZ, RZ, R169 ;  /* 0x000000ffffef7224 */ /* 0x000fe600078e00a9 */
        /* <DEDUP_REMOVED lines=15> */
.L_x_1145:
        /* <DEDUP_REMOVED lines=134> */
[----:B-1----:R-:W-:Y:S02]  /*10030*/  FMNMX.FTZ R0, R151, R0, !PT ;  /* 0x0000000097007209 */ /* 0x002fe40007810000 */
[----:B--2---:R-:W-:Y:S04]  /*10040*/  FMNMX.FTZ R2, R157, R2, !PT ;  /* 0x000000029d027209 */ /* 0x004fe80007810000 */
        /* <DEDUP_REMOVED lines=11> */
[----:B------:R-:W1:Y:S01]  /*10100*/  MUFU.EX2 R3, R3 ;  /* 0x0000000300037308 */ /* 0x000e620000000800 */
        /* <DEDUP_REMOVED lines=15> */
[----:B------:R-:W-:Y:S01]  /*10200*/  ISETP.GT.AND P0, PT, R231, R230, PT ;  /* 0x000000e6e700720c */ /* 0x000fe20003f04270 */
[----:B------:R-:W-:Y:S02]  /*10210*/  FFMA.FTZ R183, R24, c[0x0][0x23c], -R151 ;  /* 0x00008f0018b77a23 */ /* 0x000fe40000010897 */
[--C-:B------:R-:W-:Y:S02]  /*10220*/  FFMA.FTZ R193, R18, c[0x0][0x23c], -R5.reuse ;  /* 0x00008f0012c17a23 */ /* 0x100fe40000010805 */
[--C-:B------:R-:W-:Y:S01]  /*10230*/  FFMA.FTZ R186, R19, c[0x0][0x23c], -R5.reuse ;  /* 0x00008f0013ba7a23 */ /* 0x100fe20000010805 */
[----:B------:R-:W2:Y:S01]  /*10240*/  MUFU.EX2 R148, R150 ;  /* 0x0000009600947308 */ /* 0x000ea20000000800 */
        /* <DEDUP_REMOVED lines=14> */
[----:B-1----:R-:W-:Y:S02]  /*10330*/  FMUL.FTZ R14, R3, R142 ;  /* 0x0000008e030e7220 */ /* 0x002fe40000410000 */
[----:B------:R-:W1:Y:S01]  /*10340*/  LDSM.16.MT88.4 R36, [R223+0x5400] ;  /* 0x00540000df24783b */ /* 0x000e620000004200 */
[C---:B--2---:R-:W-:Y:S02]  /*10350*/  FMUL.FTZ R12, R148.reuse, R140 ;  /* 0x0000008c940c7220 */ /* 0x044fe40000410000 */
        /* <DEDUP_REMOVED lines=17> */
[----:B------:R-:W-:Y:S02]  /*10470*/  FFMA.FTZ R184, R23, c[0x0][0x23c], -R5 ;  /* 0x00008f0017b87a23 */ /* 0x000fe40000010805 */
[----:B------:R-:W-:Y:S01]  /*10480*/  FMUL.FTZ R23, R3, R135 ;  /* 0x0000008703177220 */ /* 0x000fe20000410000 */
[----:B------:R-:W-:Y:S01]  /*10490*/  MUFU.EX2 R193, R193 ;  /* 0x000000c100c17308 */ /* 0x000fe20000000800 */
[--C-:B------:R-:W-:Y:S02]  /*104a0*/  FFMA.FTZ R160, R49, c[0x0][0x23c], -R151.reuse ;  /* 0x00008f0031a07a23 */ /* 0x100fe40000010897 */
[--C-:B------:R-:W-:Y:S02]  /*104b0*/  FFMA.FTZ R156, R52, c[0x0][0x23c], -R151.reuse ;  /* 0x00008f00349c7a23 */ /* 0x100fe40000010897 */
[--C-:B------:R-:W-:Y:S02]  /*104c0*/  FFMA.FTZ R49, R64, c[0x0][0x23c], -R151.reuse ;  /* 0x00008f0040317a23 */ /* 0x100fe40000010897 */
[--C-:B------:R-:W-:Y:S02]  /*104d0*/  FFMA.FTZ R52, R65, c[0x0][0x23c], -R151.reuse ;  /* 0x00008f0041347a23 */ /* 0x100fe40000010897 */
[----:B------:R-:W-:Y:S01]  /*104e0*/  FFMA.FTZ R202, R4, c[0x0][0x23c], -R151 ;  /* 0x00008f0004ca7a23 */ /* 0x000fe20000010897 */
[----:B------:R-:W-:Y:S01]  /*104f0*/  MUFU.EX2 R186, R186 ;  /* 0x000000ba00ba7308 */ /* 0x000fe20000000800 */
[----:B------:R-:W-:Y:S02]  /*10500*/  FFMA.FTZ R205, R6, c[0x0][0x23c], -R5 ;  /* 0x00008f0006cd7a23 */ /* 0x000fe40000010805 */
[----:B------:R-:W-:Y:S02]  /*10510*/  FFMA.FTZ R6, R69, c[0x0][0x23c], -R151 ;  /* 0x00008f0045067a23 */ /* 0x000fe40000010897 */
[----:B------:R-:W-:Y:S02]  /*10520*/  FFMA.FTZ R198, R7, c[0x0][0x23c], -R5 ;  /* 0x00008f0007c67a23 */ /* 0x000fe40000010805 */
[--C-:B------:R-:W-:Y:S02]  /*10530*/  FFMA.FTZ R200, R8, c[0x0][0x23c], -R151.reuse ;  /* 0x00008f0008c87a23 */ /* 0x100fe40000010897 */
[C---:B------:R-:W-:Y:S01]  /*10540*/  FMUL.FTZ R8, R148.reuse, R144 ;  /* 0x0000009094087220 */ /* 0x040fe20000410000 */
[----:B------:R-:W2:Y:S01]  /*10550*/  MUFU.EX2 R202, R202 ;  /* 0x000000ca00ca7308 */ /* 0x000ea20000000800 */
        /* <DEDUP_REMOVED lines=9> */
[--C-:B------:R-:W-:Y:S02]  /*105f0*/  FFMA.FTZ R165, R46, c[0x0][0x23c], -R5.reuse ;  /* 0x00008f002ea57a23 */ /* 0x100fe40000010805 */
[----:B------:R-:W-:Y:S01]  /*10600*/  FFMA.FTZ R158, R47, c[0x0][0x23c], -R5 ;  /* 0x00008f002f9e7a23 */ /* 0x000fe20000010805 */
[----:B------:R-:W1:Y:S01]  /*10610*/  MUFU.EX2 R198, R198 ;  /* 0x000000c600c67308 */ /* 0x000e620000000800 */
[--C-:B------:R-:W-:Y:S02]  /*10620*/  FFMA.FTZ R47, R72, c[0x0][0x23c], -R151.reuse ;  /* 0x00008f00482f7a23 */ /* 0x100fe40000010897 */
[----:B------:R-:W-:Y:S01]  /*10630*/  FFMA.FTZ R159, R48, c[0x0][0x23c], -R151 ;  /* 0x00008f00309f7a23 */ /* 0x000fe20000010897 */
[----:B--2---:R-:W-:Y:S01]  /*10640*/  F2FP.BF16.PACK_AB R24, R203, R202 ;  /* 0x000000cacb18723e */ /* 0x004fe200000010ff */
[--C-:B------:R-:W-:Y:S02]  /*10650*/  FFMA.FTZ R48, R63, c[0x0][0x23c], -R5.reuse ;  /* 0x00008f003f307a23 */ /* 0x100fe40000010805 */
[--C-:B------:R-:W-:Y:S02]  /*10660*/  FFMA.FTZ R163, R50, c[0x0][0x23c], -R5.reuse ;  /* 0x00008f0032a37a23 */ /* 0x100fe40000010805 */
[----:B------:R-:W-:Y:S01]  /*10670*/  FFMA.FTZ R154, R51, c[0x0][0x23c], -R5 ;  /* 0x00008f00339a7a23 */ /* 0x000fe20000010805 */
[----:B------:R-:W-:Y:S01]  /*10680*/  MUFU.EX2 R200, R200 ;  /* 0x000000c800c87308 */ /* 0x000fe20000000800 */
[----:B------:R-:W-:Y:S02]  /*10690*/  FFMA.FTZ R153, R53, c[0x0][0x23c], -R151 ;  /* 0x00008f0035997a23 */ /* 0x000fe40000010897 */
[--C-:B------:R-:W-:Y:S02]  /*106a0*/  FFMA.FTZ R53, R66, c[0x0][0x23c], -R5.reuse ;  /* 0x00008f0042357a23 */ /* 0x100fe40000010805 */
[--C-:B------:R-:W-:Y:S02]  /*106b0*/  FFMA.FTZ R157, R54, c[0x0][0x23c], -R5.reuse ;  /* 0x00008f00369d7a23 */ /* 0x100fe40000010805 */
[----:B------:R-:W-:Y:S02]  /*106c0*/  FFMA.FTZ R150, R55, c[0x0][0x23c], -R5 ;  /* 0x00008f0037967a23 */ /* 0x000fe40000010805 */
[--C-:B------:R-:W-:Y:S01]  /*106d0*/  FFMA.FTZ R152, R56, c[0x0][0x23c], -R151.reuse ;  /* 0x00008f0038987a23 */ /* 0x100fe20000010897 */
[----:B------:R-:W2:Y:S01]  /*106e0*/  MUFU.EX2 R197, R197 ;  /* 0x000000c500c57308 */ /* 0x000ea20000000800 */
[----:B------:R-:W-:Y:S02]  /*106f0*/  FFMA.FTZ R57, R57, c[0x0][0x23c], -R151 ;  /* 0x00008f0039397a23 */ /* 0x000fe40000010897 */
[--C-:B------:R-:W-:Y:S01]  /*10700*/  FFMA.FTZ R155, R58, c[0x0][0x23c], -R5.reuse ;  /* 0x00008f003a9b7a23 */ /* 0x100fe20000010805 */
[----:B-1----:R-:W-:Y:S01]  /*10710*/  F2FP.BF16.PACK_AB R25, R198, R205 ;  /* 0x000000cdc619723e */ /* 0x002fe200000010ff */
[----:B------:R-:W-:Y:S02]  /*10720*/  FFMA.FTZ R54, R59, c[0x0][0x23c], -R5 ;  /* 0x00008f003b367a23 */ /* 0x000fe40000010805 */
[--C-:B------:R-:W-:Y:S02]  /*10730*/  FFMA.FTZ R56, R60, c[0x0][0x23c], -R151.reuse ;  /* 0x00008f003c387a23 */ /* 0x100fe40000010897 */
[--C-:B------:R-:W-:Y:S01]  /*10740*/  FFMA.FTZ R60, R76, c[0x0][0x23c], -R151.reuse ;  /* 0x00008f004c3c7a23 */ /* 0x100fe20000010897 */
[----:B------:R-:W-:Y:S01]  /*10750*/  MUFU.EX2 R201, R201 ;  /* 0x000000c900c97308 */ /* 0x000fe20000000800 */
[--C-:B------:R-:W-:Y:S02]  /*10760*/  FFMA.FTZ R76, R92, c[0x0][0x23c], -R151.reuse ;  /* 0x00008f005c4c7a23 */ /* 0x100fe40000010897 */
[----:B------:R-:W-:Y:S02]  /*10770*/  FFMA.FTZ R51, R61, c[0x0][0x23c], -R151 ;  /* 0x00008f003d337a23 */ /* 0x000fe40000010897 */
[--C-:B------:R-:W-:Y:S02]  /*10780*/  FFMA.FTZ R55, R62, c[0x0][0x23c], -R5.reuse ;  /* 0x00008f003e377a23 */ /* 0x100fe40000010805 */
[----:B------:R-:W-:Y:S02]  /*10790*/  FFMA.FTZ R46, R67, c[0x0][0x23c], -R5 ;  /* 0x00008f00432e7a23 */ /* 0x000fe40000010805 */
[----:B------:R-:W-:Y:S01]  /*107a0*/  FFMA.FTZ R45, R68, c[0x0][0x23c], -R151 ;  /* 0x00008f00442d7a23 */ /* 0x000fe20000010897 */
[----:B------:R-:W1:Y:S01]  /*107b0*/  MUFU.EX2 R192, R192 ;  /* 0x000000c000c07308 */ /* 0x000e620000000800 */
[--C-:B------:R-:W-:Y:S02]  /*107c0*/  FFMA.FTZ R44, R70, c[0x0][0x23c], -R5.reuse ;  /* 0x00008f00462c7a23 */ /* 0x100fe40000010805 */
[--C-:B------:R-:W-:Y:S01]  /*107d0*/  FFMA.FTZ R7, R71, c[0x0][0x23c], -R5.reuse ;  /* 0x00008f0047077a23 */ /* 0x100fe20000010805 */
[----:B--2---:R-:W-:Y:S01]  /*107e0*/  F2FP.BF16.PACK_AB R26, R197, R200 ;  /* 0x000000c8c51a723e */ /* 0x004fe200000010ff */
[----:B------:R-:W-:Y:S02]  /*107f0*/  FFMA.FTZ R71, R87, c[0x0][0x23c], -R5 ;  /* 0x00008f0057477a23 */ /* 0x000fe40000010805 */
[----:B------:R-:W-:Y:S02]  /*10800*/  FFMA.FTZ R50, R73, c[0x0][0x23c], -R151 ;  /* 0x00008f0049327a23 */ /* 0x000fe40000010897 */
[--C-:B------:R-:W-:Y:S01]  /*10810*/  FFMA.FTZ R58, R74, c[0x0][0x23c], -R5.reuse ;  /* 0x00008f004a3a7a23 */ /* 0x100fe20000010805 */
[----:B------:R-:W-:Y:S01]  /*10820*/  MUFU.EX2 R187, R187 ;  /* 0x000000bb00bb7308 */ /* 0x000fe20000000800 */
[--C-:B------:R-:W-:Y:S02]  /*10830*/  FFMA.FTZ R59, R75, c[0x0][0x23c], -R5.reuse ;  /* 0x00008f004b3b7a23 */ /* 0x100fe40000010805 */
[----:B------:R-:W-:Y:S02]  /*10840*/  FFMA.FTZ R75, R90, c[0x0][0x23c], -R5 ;  /* 0x00008f005a4b7a23 */ /* 0x000fe40000010805 */
[----:B------:R-:W-:Y:S02]  /*10850*/  FFMA.FTZ R61, R77, c[0x0][0x23c], -R151 ;  /* 0x00008f004d3d7a23 */ /* 0x000fe40000010897 */
[--C-:B------:R-:W-:Y:S02]  /*10860*/  FFMA.FTZ R62, R78, c[0x0][0x23c], -R5.reuse ;  /* 0x00008f004e3e7a23 */ /* 0x100fe40000010805 */
[----:B------:R-:W-:Y:S01]  /*10870*/  FFMA.FTZ R63, R79, c[0x0][0x23c], -R5 ;  /* 0x00008f004f3f7a23 */ /* 0x000fe20000010805 */
[----:B------:R-:W2:Y:S01]  /*10880*/  MUFU.EX2 R188, R188 ;  /* 0x000000bc00bc7308 */ /* 0x000ea20000000800 */
[--C-:B------:R-:W-:Y:S02]  /*10890*/  FFMA.FTZ R64, R80, c[0x0][0x23c], -R151.reuse ;  /* 0x00008f0050407a23 */ /* 0x100fe40000010897 */
[----:B------:R-:W-:Y:S01]  /*108a0*/  FFMA.FTZ R65, R81, c[0x0][0x23c], -R151 ;  /* 0x00008f0051417a23 */ /* 0x000fe20000010897 */
[----:B-1----:R-:W-:Y:S01]  /*108b0*/  F2FP.BF16.PACK_AB R27, R192, R201 ;  /* 0x000000c9c01b723e */ /* 0x002fe200000010ff */
[--C-:B------:R-:W-:Y:S02]  /*108c0*/  FFMA.FTZ R67, R82, c[0x0][0x23c], -R5.reuse ;  /* 0x00008f0052437a23 */ /* 0x100fe40000010805 */
[----:B------:R-:W-:Y:S02]  /*108d0*/  FFMA.FTZ R66, R83, c[0x0][0x23c], -R5 ;  /* 0x00008f0053427a23 */ /* 0x000fe40000010805 */
[----:B------:R-:W-:Y:S01]  /*108e0*/  FFMA.FTZ R205, R3, R240, R205 ;  /* 0x000000f003cd7223 */ /* 0x000fe200000100cd */
[----:B------:R-:W-:Y:S01]  /*108f0*/  MUFU.EX2 R191, R191 ;  /* 0x000000bf00bf7308 */ /* 0x000fe20000000800 */
[C---:B---3--:R-:W-:Y:S05]  /*10900*/  HMMA.16816.F32.BF16 R8, R24.reuse, R16, R8 ;  /* 0x000000101808723c */ /* 0x048fea0000041808 */
[--C-:B------:R-:W-:Y:S02]  /*10910*/  FFMA.FTZ R68, R84, c[0x0][0x23c], -R151.reuse ;  /* 0x00008f0054447a23 */ /* 0x100fe40000010897 */
[C---:B------:R-:W-:Y:S01]  /*10920*/  FMUL.FTZ R16, R148.reuse, R136 ;  /* 0x0000008894107220 */ /* 0x040fe20000410000 */
[C---:B------:R-:W-:Y:S01]  /*10930*/  HMMA.16816.F32.BF16 R12, R24.reuse, R18, R12 ;  /* 0x00000012180c723c */ /* 0x040fe2000004180c */
[----:B------:R-:W1:Y:S03]  /*10940*/  MUFU.EX2 R184, R184 ;  /* 0x000000b800b87308 */ /* 0x000e660000000800 */
[----:B------:R-:W-:Y:S02]  /*10950*/  FMUL.FTZ R17, R148, R137 ;  /* 0x0000008994117220 */ /* 0x000fe40000410000 */
[----:B------:R-:W-:Y:S02]  /*10960*/  FFMA.FTZ R69, R85, c[0x0][0x23c], -R151 ;  /* 0x00008f0055457a23 */ /* 0x000fe40000010897 */
[C---:B------:R-:W-:Y:S03]  /*10970*/  FMUL.FTZ R18, R3.reuse, R138 ;  /* 0x0000008a03127220 */ /* 0x040fe60000410000 */
[----:B------:R-:W-:Y:S01]  /*10980*/  MUFU.EX2 R183, R183 ;  /* 0x000000b700b77308 */ /* 0x000fe20000000800 */
[----:B------:R-:W-:Y:S02]  /*10990*/  FMUL.FTZ R19, R3, R139 ;  /* 0x0000008b03137220 */ /* 0x000fe40000410000 */
[----:B------:R-:W-:Y:S02]  /*109a0*/  FFMA.FTZ R70, R86, c[0x0][0x23c], -R5 ;  /* 0x00008f0056467a23 */ /* 0x000fe40000010805 */
[--C-:B------:R-:W-:Y:S02]  /*109b0*/  FFMA.FTZ R72, R88, c[0x0][0x23c], -R151.reuse ;  /* 0x00008f0058487a23 */ /* 0x100fe40000010897 */
[----:B------:R-:W-:Y:S01]  /*109c0*/  FFMA.FTZ R73, R89, c[0x0][0x23c], -R151 ;  /* 0x00008f0059497a23 */ /* 0x000fe20000010897 */
[C---:B----4-:R-:W-:Y:S02]  /*109d0*/  HMMA.16816.F32.BF16 R16, R24.reuse, R28, R16 ;  /* 0x0000001c1810723c */ /* 0x050fe40000041810 */
[----:B------:R-:W3:Y:S01]  /*109e0*/  MUFU.EX2 R178, R178 ;  /* 0x000000b200b27308 */ /* 0x000ee20000000800 */
[----:B------:R-:W-:Y:S02]  /*109f0*/  FFMA.FTZ R74, R91, c[0x0][0x23c], -R5 ;  /* 0x00008f005b4a7a23 */ /* 0x000fe40000010805 */
[----:B------:R-:W-:Y:S02]  /*10a00*/  FFMA.FTZ R77, R93, c[0x0][0x23c], -R151 ;  /* 0x00008f005d4d7a23 */ /* 0x000fe40000010897 */
[--C-:B------:R-:W-:Y:S01]  /*10a10*/  FFMA.FTZ R78, R94, c[0x0][0x23c], -R5.reuse ;  /* 0x00008f005e4e7a23 */ /* 0x100fe20000010805 */
[----:B------:R-:W-:Y:S01]  /*10a20*/  HMMA.16816.F32.BF16 R20, R24, R30, R20 ;  /* 0x0000001e1814723c */ /* 0x000fe20000041814 */
[----:B------:R-:W4:Y:S03]  /*10a30*/  LDSM.16.MT88.4 R28, [R224+0x5800] ;  /* 0x00580000e01c783b */ /* 0x000f260000004200 */
[----:B------:R-:W-:Y:S01]  /*10a40*/  MUFU.EX2 R185, R185 ;  /* 0x000000b900b97308 */ /* 0x000fe20000000800 */
[----:B------:R-:W-:Y:S02]  /*10a50*/  FFMA.FTZ R81, R95, c[0x0][0x23c], -R5 ;  /* 0x00008f005f517a23 */ /* 0x000fe40000010805 */
[----:B------:R-:W-:Y:S01]  /*10a60*/  F2FP.BF16.PACK_AB R24, R196, R195 ;  /* 0x000000c3c418723e */ /* 0x000fe200000010ff */
[--C-:B------:R-:W-:Y:S01]  /*10a70*/  FFMA.FTZ R79, R96, c[0x0][0x23c], -R151.reuse ;  /* 0x00008f00604f7a23 */ /* 0x100fe20000010897 */
[----:B------:R-:W-:Y:S03]  /*10a80*/  F2FP.BF16.PACK_AB R25, R190, R199 ;  /* 0x000000c7be19723e */ /* 0x000fe600000010ff */
[----:B------:R-:W-:Y:S01]  /*10a90*/  F2FP.BF16.PACK_AB R26, R189, R194 ;  /* 0x000000c2bd1a723e */ /* 0x000fe200000010ff */
[----:B------:R-:W-:Y:S01]  /*10aa0*/  FFMA.FTZ R80, R97, c[0x0][0x23c], -R151 ;  /* 0x00008f0061507a23 */ /* 0x000fe20000010897 */
[----:B------:R-:W1:Y:S01]  /*10ab0*/  MUFU.EX2 R180, R180 ;  /* 0x000000b400b47308 */ /* 0x000e620000000800 */
[----:B------:R-:W-:Y:S01]  /*10ac0*/  F2FP.BF16.PACK_AB R27, R186, R193 ;  /* 0x000000c1ba1b723e */ /* 0x000fe200000010ff */
[--C-:B------:R-:W-:Y:S02]  /*10ad0*/  FFMA.FTZ R82, R98, c[0x0][0x23c], -R5.reuse ;  /* 0x00008f0062527a23 */ /* 0x100fe40000010805 */
[----:B------:R-:W-:Y:S02]  /*10ae0*/  FFMA.FTZ R83, R99, c[0x0][0x23c], -R5 ;  /* 0x00008f0063537a23 */ /* 0x000fe40000010805 */
[--C-:B------:R-:W-:Y:S02]  /*10af0*/  FFMA.FTZ R84, R100, c[0x0][0x23c], -R151.reuse ;  /* 0x00008f0064547a23 */ /* 0x100fe40000010897 */
[C---:B-----5:R-:W-:Y:S02]  /*10b00*/  HMMA.16816.F32.BF16 R8, R24.reuse, R32, R8 ;  /* 0x000000201808723c */ /* 0x060fe40000041808 */
[----:B------:R-:W-:Y:S01]  /*10b10*/  MUFU.EX2 R181, R181 ;  /* 0x000000b500b57308 */ /* 0x000fe20000000800 */
[----:B------:R-:W-:Y:S02]  /*10b20*/  FFMA.FTZ R85, R101, c[0x0][0x23c], -R151 ;  /* 0x00008f0065557a23 */ /* 0x000fe40000010897 */
[--C-:B------:R-:W-:Y:S02]  /*10b30*/  FFMA.FTZ R87, R102, c[0x0][0x23c], -R5.reuse ;  /* 0x00008f0066577a23 */ /* 0x100fe40000010805 */
[----:B------:R-:W-:Y:S01]  /*10b40*/  FFMA.FTZ R86, R103, c[0x0][0x23c], -R5 ;  /* 0x00008f0067567a23 */ /* 0x000fe20000010805 */
[C---:B------:R-:W-:Y:S01]  /*10b50*/  HMMA.16816.F32.BF16 R12, R24.reuse, R34, R12 ;  /* 0x00000022180c723c */ /* 0x040fe2000004180c */
[----:B------:R-:W5:Y:S03]  /*10b60*/  LDSM.16.MT88.4 R32, [R224+0x5c00] ;  /* 0x005c0000e020783b */ /* 0x000f660000004200 */
[----:B------:R-:W3:Y:S01]  /*10b70*/  MUFU.EX2 R176, R176 ;  /* 0x000000b000b07308 */ /* 0x000ee20000000800 */
[--C-:B------:R-:W-:Y:S02]  /*10b80*/  FFMA.FTZ R89, R104, c[0x0][0x23c], -R151.reuse ;  /* 0x00008f0068597a23 */ /* 0x100fe40000010897 */
[----:B------:R-:W-:Y:S01]  /*10b90*/  FFMA.FTZ R88, R105, c[0x0][0x23c], -R151 ;  /* 0x00008f0069587a23 */ /* 0x000fe20000010897 */
[C---:B------:R-:W-:Y:S04]  /*10ba0*/  HMMA.16816.F32.BF16 R16, R24.reuse, R36, R16 ;  /* 0x000000241810723c */ /* 0x040fe80000041810 */
[--C-:B------:R-:W-:Y:S02]  /*10bb0*/  FFMA.FTZ R90, R106, c[0x0][0x23c], -R5.reuse ;  /* 0x00008f006a5a7a23 */ /* 0x100fe40000010805 */
[----:B------:R-:W-:Y:S01]  /*10bc0*/  MUFU.EX2 R182, R182 ;  /* 0x000000b600b67308 */ /* 0x000fe20000000800 */
[----:B------:R-:W-:Y:S01]  /*10bd0*/  FFMA.FTZ R107, R107, c[0x0][0x23c], -R5 ;  /* 0x00008f006b6b7a23 */ /* 0x000fe20000010805 */
[----:B------:R-:W-:Y:S01]  /*10be0*/  HMMA.16816.F32.BF16 R20, R24, R38, R20 ;  /* 0x000000261814723c */ /* 0x000fe20000041814 */
[----:B------:R-:W-:Y:S03]  /*10bf0*/  LDSM.16.MT88.4 R36, [R224+0x6000] ;  /* 0x00600000e024783b */ /* 0x000fe60000004200 */
[----:B------:R-:W-:Y:S02]  /*10c00*/  FFMA.FTZ R91, R112, c[0x0][0x23c], -R151 ;  /* 0x00008f00705b7a23 */ /* 0x000fe40000010897 */
[--C-:B------:R-:W-:Y:S01]  /*10c10*/  FFMA.FTZ R93, R114, c[0x0][0x23c], -R5.reuse ;  /* 0x00008f00725d7a23 */ /* 0x100fe20000010805 */
[----:B--2---:R-:W-:Y:S01]  /*10c20*/  F2FP.BF16.PACK_AB R24, R188, R187 ;  /* 0x000000bbbc18723e */ /* 0x004fe200000010ff */
[----:B------:R-:W2:Y:S01]  /*10c30*/  MUFU.EX2 R175, R175 ;  /* 0x000000af00af7308 */ /* 0x000ea20000000800 */
[----:B-1----:R-:W-:Y:S03]  /*10c40*/  F2FP.BF16.PACK_AB R25, R184, R191 ;  /* 0x000000bfb819723e */ /* 0x002fe600000010ff */
        /* <DEDUP_REMOVED lines=8> */
[--C-:B------:R-:W-:Y:S02]  /*10cd0*/  FFMA.FTZ R99, R120, c[0x0][0x23c], -R151.reuse ;  /* 0x00008f0078637a23 */ /* 0x100fe40000010897 */
[----:B------:R-:W-:Y:S02]  /*10ce0*/  FFMA.FTZ R121, R121, c[0x0][0x23c], -R151 ;  /* 0x00008f0079797a23 */ /* 0x000fe40000010897 */
[----:B------:R-:W1:Y:S01]  /*10cf0*/  MUFU.EX2 R172, R172 ;  /* 0x000000ac00ac7308 */ /* 0x000e620000000800 */
[C---:B------:R-:W-:Y:S01]  /*10d00*/  HMMA.16816.F32.BF16 R12, R24.reuse, R30, R12 ;  /* 0x0000001e180c723c */ /* 0x040fe2000004180c */
[----:B------:R-:W3:Y:S03]  /*10d10*/  LDSM.16.MT88.4 R28, [R223+0x5c00] ;  /* 0x005c0000df1c783b */ /* 0x000ee60000004200 */
[----:B------:R-:W-:Y:S02]  /*10d20*/  FFMA.FTZ R122, R122, c[0x0][0x23c], -R5 ;  /* 0x00008f007a7a7a23 */ /* 0x000fe40000010805 */
[----:B------:R-:W-:Y:S02]  /*10d30*/  FFMA.FTZ R202, R148, R241, R202 ;  /* 0x000000f194ca7223 */ /* 0x000fe400000100ca */
[C---:B------:R-:W-:Y:S01]  /*10d40*/  HMMA.16816.F32.BF16 R16, R24.reuse, R40, R16 ;  /* 0x000000281810723c */ /* 0x040fe20000041810 */
[----:B------:R-:W-:Y:S03]  /*10d50*/  MUFU.EX2 R173, R173 ;  /* 0x000000ad00ad7308 */ /* 0x000fe60000000800 */
[----:B------:R-:W-:Y:S02]  /*10d60*/  FADD.FTZ R203, R203, R202 ;  /* 0x000000cacbcb7221 */ /* 0x000fe40000010000 */
[----:B------:R-:W-:Y:S02]  /*10d70*/  FADD.FTZ R198, R198, R205 ;  /* 0x000000cdc6c67221 */ /* 0x000fe40000010000 */
[----:B------:R-:W-:Y:S01]  /*10d80*/  HMMA.16816.F32.BF16 R20, R24, R42, R20 ;  /* 0x0000002a1814723c */ /* 0x000fe20000041814 */
[----:B------:R-:W4:Y:S02]  /*10d90*/  LDSM.16.MT88.4 R40, [R223+0x6000] ;  /* 0x00600000df28783b */ /* 0x000f240000004200 */
[----:B------:R-:W3:Y:S01]  /*10da0*/  MUFU.EX2 R174, R174 ;  /* 0x000000ae00ae7308 */ /* 0x000ee20000000800 */
[----:B------:R-:W-:Y:S02]  /*10db0*/  FADD.FTZ R201, R201, R198 ;  /* 0x000000c6c9c97221 */ /* 0x000fe40000010000 */
[----:B------:R-:W-:Y:S01]  /*10dc0*/  FFMA.FTZ R124, R124, c[0x0][0x23c], -R151 ;  /* 0x00008f007c7c7a23 */ /* 0x000fe20000010897 */
[----:B------:R-:W-:Y:S01]  /*10dd0*/  F2FP.BF16.PACK_AB R24, R176, R181 ;  /* 0x000000b5b018723e */ /* 0x000fe200000010ff */
[----:B------:R-:W-:Y:S01]  /*10de0*/  FADD.FTZ R192, R192, R201 ;  /* 0x000000c9c0c07221 */ /* 0x000fe20000010000 */
[----:B--2---:R-:W-:Y:S03]  /*10df0*/  F2FP.BF16.PACK_AB R25, R175, R182 ;  /* 0x000000b6af19723e */ /* 0x004fe600000010ff */
[----:B-1----:R-:W-:Y:S01]  /*10e00*/  F2FP.BF16.PACK_AB R26, R172, R179 ;  /* 0x000000b3ac1a723e */ /* 0x002fe200000010ff */
[----:B------:R-:W-:Y:S01]  /*10e10*/  MUFU.EX2 R177, R177 ;  /* 0x000000b100b17308 */ /* 0x000fe20000000800 */
[----:B------:R-:W-:Y:S02]  /*10e20*/  FADD.FTZ R199, R199, R192 ;  /* 0x000000c0c7c77221 */ /* 0x000fe40000010000 */
[----:B------:R-:W-:Y:S02]  /*10e30*/  FFMA.FTZ R125, R125, c[0x0][0x23c], -R151 ;  /* 0x00008f007d7d7a23 */ /* 0x000fe40000010897 */
[----:B------:R-:W-:Y:S04]  /*10e40*/  FADD.FTZ R190, R190, R199 ;  /* 0x000000c7bebe7221 */ /* 0x000fe80000010000 */
[----:B------:R-:W-:Y:S01]  /*10e50*/  FADD.FTZ R193, R193, R190 ;  /* 0x000000bec1c17221 */ /* 0x000fe20000010000 */
[----:B------:R-:W1:Y:S03]  /*10e60*/  MUFU.EX2 R168, R168 ;  /* 0x000000a800a87308 */ /* 0x000e660000000800 */
[----:B------:R-:W-:Y:S01]  /*10e70*/  FADD.FTZ R186, R186, R193 ;  /* 0x000000c1baba7221 */ /* 0x000fe20000010000 */
[----:B---3--:R-:W-:Y:S03]  /*10e80*/  F2FP.BF16.PACK_AB R27, R174, R173 ;  /* 0x000000adae1b723e */ /* 0x008fe600000010ff */
[----:B------:R-:W-:Y:S03]  /*10e90*/  FADD.FTZ R191, R191, R186 ;  /* 0x000000babfbf7221 */ /* 0x000fe60000010000 */
[----:B------:R-:W-:Y:S01]  /*10ea0*/  MUFU.EX2 R171, R171 ;  /* 0x000000ab00ab7308 */ /* 0x000fe20000000800 */
[C---:B-----5:R-:W-:Y:S03]  /*10eb0*/  HMMA.16816.F32.BF16 R8, R24.reuse, R32, R8 ;  /* 0x000000201808723c */ /* 0x060fe60000041808 */
[----:B------:R-:W-:Y:S04]  /*10ec0*/  FADD.FTZ R184, R184, R191 ;  /* 0x000000bfb8b87221 */ /* 0x000fe80000010000 */
[----:B------:R-:W-:Y:S01]  /*10ed0*/  FADD.FTZ R185, R185, R184 ;  /* 0x000000b8b9b97221 */ /* 0x000fe20000010000 */
[C---:B------:R-:W-:Y:S01]  /*10ee0*/  HMMA.16816.F32.BF16 R12, R24.reuse, R34, R12 ;  /* 0x00000022180c723c */ /* 0x040fe2000004180c */
[----:B------:R-:W2:Y:S01]  /*10ef0*/  MUFU.EX2 R170, R170 ;  /* 0x000000aa00aa7308 */ /* 0x000ea20000000800 */
[----:B------:R-:W-:Y:S02]  /*10f00*/  LDSM.16.MT88.4 R32, [R223+0x6400] ;  /* 0x00640000df20783b */ /* 0x000fe40000004200 */
[----:B------:R-:W-:Y:S04]  /*10f10*/  FADD.FTZ R185, R180, R185 ;  /* 0x000000b9b4b97221 */ /* 0x000fe80000010000 */
[C---:B------:R-:W-:Y:S03]  /*10f20*/  HMMA.16816.F32.BF16 R16, R24.reuse, R28, R16 ;  /* 0x0000001c1810723c */ /* 0x040fe60000041810 */
[----:B------:R-:W-:Y:S01]  /*10f30*/  MUFU.EX2 R166, R166 ;  /* 0x000000a600a67308 */ /* 0x000fe20000000800 */
[----:B------:R-:W-:Y:S04]  /*10f40*/  FADD.FTZ R182, R182, R185 ;  /* 0x000000b9b6b67221 */ /* 0x000fe80000010000 */
[----:B------:R-:W-:Y:S01]  /*10f50*/  HMMA.16816.F32.BF16 R20, R24, R30, R20 ;  /* 0x0000001e1814723c */ /* 0x000fe20000041814 */
[----:B------:R-:W3:Y:S03]  /*10f60*/  LDSM.16.MT88.4 R28, [R224+0x6400] ;  /* 0x00640000e01c783b */ /* 0x000ee60000004200 */
[----:B------:R-:W-:Y:S01]  /*10f70*/  FADD.FTZ R182, R175, R182 ;  /* 0x000000b6afb67221 */ /* 0x000fe20000010000 */
[----:B------:R-:W5:Y:S02]  /*10f80*/  MUFU.EX2 R167, R167 ;  /* 0x000000a700a77308 */ /* 0x000f640000000800 */
[----:B-1----:R-:W-:Y:S01]  /*10f90*/  F2FP.BF16.PACK_AB R24, R168, R177 ;  /* 0x000000b1a818723e */ /* 0x002fe200000010ff */
[----:B------:R-:W-:Y:S01]  /*10fa0*/  FADD.FTZ R173, R173, R182 ;  /* 0x000000b6adad7221 */ /* 0x000fe20000010000 */
[----:B--2---:R-:W-:Y:S03]  /*10fb0*/  F2FP.BF16.PACK_AB R25, R170, R171 ;  /* 0x000000abaa19723e */ /* 0x004fe600000010ff */
[----:B------:R-:W-:Y:S03]  /*10fc0*/  FADD.FTZ R174, R174, R173 ;  /* 0x000000adaeae7221 */ /* 0x000fe60000010000 */
[----:B------:R-:W-:Y:S01]  /*10fd0*/  MUFU.EX2 R169, R169 ;  /* 0x000000a900a97308 */ /* 0x000fe20000000800 */
[----:B------:R-:W-:Y:S04]  /*10fe0*/  FADD.FTZ R171, R171, R174 ;  /* 0x000000aeabab7221 */ /* 0x000fe80000010000 */
[----:B------:R-:W-:Y:S05]  /*10ff0*/  FADD.FTZ R170, R170, R171 ;  /* 0x000000abaaaa7221 */ /* 0x000fea0000010000 */
[----:B------:R-:W1:Y:S01]  /*11000*/  MUFU.EX2 R162, R162 ;  /* 0x000000a200a27308 */ /* 0x000e620000000800 */
[----:B-----5:R-:W-:Y:S09]  /*11010*/  F2FP.BF16.PACK_AB R26, R167, R166 ;  /* 0x000000a6a71a723e */ /* 0x020ff200000010ff */
[----:B------:R-:W-:Y:S10]  /*11020*/  MUFU.EX2 R164, R164 ;  /* 0x000000a400a47308 */ /* 0x000ff40000000800 */
[----:B------:R-:W2:Y:S01]  /*11030*/  MUFU.EX2 R161, R161 ;  /* 0x000000a100a17308 */ /* 0x000ea20000000800 */
[C---:B-1----:R-:W-:Y:S01]  /*11040*/  F2FP.BF16.PACK_AB R27, R162.reuse, R169 ;  /* 0x000000a9a21b723e */ /* 0x042fe200000010ff */
[----:B------:R-:W-:Y:S04]  /*11050*/  FADD.FTZ R169, R169, R170 ;  /* 0x000000aaa9a97221 */ /* 0x000fe80000010000 */
[----:B------:R-:W-:Y:S04]  /*11060*/  FADD.FTZ R162, R162, R169 ;  /* 0x000000a9a2a27221 */ /* 0x000fe80000010000 */
[----:B------:R-:W-:Y:S01]  /*11070*/  MUFU.EX2 R165, R165 ;  /* 0x000000a500a57308 */ /* 0x000fe20000000800 */
[C---:B------:R-:W-:Y:S08]  /*11080*/  HMMA.16816.F32.BF16 R8, R24.reuse, R36, R8 ;  /* 0x000000241808723c */ /* 0x040ff00000041808 */
[C---:B------:R-:W-:Y:S01]  /*11090*/  HMMA.16816.F32.BF16 R12, R24.reuse, R38, R12 ;  /* 0x00000026180c723c */ /* 0x040fe2000004180c */
[----:B------:R-:W1:Y:S01]  /*110a0*/  MUFU.EX2 R158, R158 ;  /* 0x0000009e009e7308 */ /* 0x000e620000000800 */
[----:B------:R-:W5:Y:S06]  /*110b0*/  LDSM.16.MT88.4 R36, [R224+0x6800] ;  /* 0x00680000e024783b */ /* 0x000f6c0000004200 */
[C---:B----4-:R-:W-:Y:S03]  /*110c0*/  HMMA.16816.F32.BF16 R16, R24.reuse, R40, R16 ;  /* 0x000000281810723c */ /* 0x050fe60000041810 */
[----:B------:R-:W-:Y:S05]  /*110d0*/  MUFU.EX2 R159, R159 ;  /* 0x0000009f009f7308 */ /* 0x000fea0000000800 */
[----:B------:R-:W-:Y:S01]  /*110e0*/  HMMA.16816.F32.BF16 R20, R24, R42, R20 ;  /* 0x0000002a1814723c */ /* 0x000fe20000041814 */
[----:B------:R-:W-:Y:S04]  /*110f0*/  LDSM.16.MT88.4 R40, [R223+0x6c00] ;  /* 0x006c0000df28783b */ /* 0x000fe80000004200 */
[----:B------:R-:W4:Y:S02]  /*11100*/  MUFU.EX2 R160, R160 ;  /* 0x000000a000a07308 */ /* 0x000f240000000800 */
[----:B--2---:R-:W-:Y:S02]  /*11110*/  F2FP.BF16.PACK_AB R24, R161, R164 ;  /* 0x000000a4a118723e */ /* 0x004fe400000010ff */
[C---:B-1----:R-:W-:Y:S03]  /*11120*/  F2FP.BF16.PACK_AB R25, R158.reuse, R165 ;  /* 0x000000a59e19723e */ /* 0x042fe600000010ff */
[----:B------:R-:W-:Y:S03]  /*11130*/  FADD.FTZ R165, R165, R162 ;  /* 0x000000a2a5a57221 */ /* 0x000fe60000010000 */
[----:B------:R-:W-:Y:S01]  /*11140*/  MUFU.EX2 R163, R163 ;  /* 0x000000a300a37308 */ /* 0x000fe20000000800 */
[----:B------:R-:W-:Y:S09]  /*11150*/  FADD.FTZ R158, R158, R165 ;  /* 0x000000a59e9e7221 */ /* 0x000ff20000010000 */
[----:B------:R-:W1:Y:S01]  /*11160*/  MUFU.EX2 R154, R154 ;  /* 0x0000009a009a7308 */ /* 0x000e620000000800 */
[----:B----4-:R-:W-:Y:S09]  /*11170*/  F2FP.BF16.PACK_AB R26, R160, R159 ;  /* 0x0000009fa01a723e */ /* 0x010ff200000010ff */
[----:B------:R-:W-:Y:S10]  /*11180*/  MUFU.EX2 R156, R156 ;  /* 0x0000009c009c7308 */ /* 0x000ff40000000800 */
[----:B------:R-:W2:Y:S01]  /*11190*/  MUFU.EX2 R153, R153 ;  /* 0x0000009900997308 */ /* 0x000ea20000000800 */
[C---:B-1----:R-:W-:Y:S01]  /*111a0*/  F2FP.BF16.PACK_AB R27, R154.reuse, R163 ;  /* 0x000000a39a1b723e */ /* 0x042fe200000010ff */
[----:B------:R-:W-:Y:S04]  /*111b0*/  FADD.FTZ R163, R163, R158 ;  /* 0x0000009ea3a37221 */ /* 0x000fe80000010000 */
[----:B------:R-:W-:Y:S04]  /*111c0*/  FADD.FTZ R154, R154, R163 ;  /* 0x000000a39a9a7221 */ /* 0x000fe80000010000 */
        /* <DEDUP_REMOVED lines=10> */
[----:B--2---:R-:W-:Y:S02]  /*11270*/  F2FP.BF16.PACK_AB R24, R153, R156 ;  /* 0x0000009c9918723e */ /* 0x004fe400000010ff */
[C---:B-1----:R-:W-:Y:S03]  /*11280*/  F2FP.BF16.PACK_AB R25, R150.reuse, R157 ;  /* 0x0000009d9619723e */ /* 0x042fe600000010ff */
[----:B------:R-:W-:Y:S03]  /*11290*/  FADD.FTZ R157, R157, R154 ;  /* 0x0000009a9d9d7221 */ /* 0x000fe60000010000 */
[----:B------:R-:W-:Y:S01]  /*112a0*/  MUFU.EX2 R155, R155 ;  /* 0x0000009b009b7308 */ /* 0x000fe20000000800 */
[----:B------:R-:W-:Y:S09]  /*112b0*/  FADD.FTZ R150, R150, R157 ;  /* 0x0000009d96967221 */ /* 0x000ff20000010000 */
[----:B------:R-:W1:Y:S01]  /*112c0*/  MUFU.EX2 R54, R54 ;  /* 0x0000003600367308 */ /* 0x000e620000000800 */
[----:B---3--:R-:W-:Y:S09]  /*112d0*/  F2FP.BF16.PACK_AB R26, R57, R152 ;  /* 0x00000098391a723e */ /* 0x008ff200000010ff */
[----:B------:R-:W-:Y:S10]  /*112e0*/  MUFU.EX2 R56, R56 ;  /* 0x0000003800387308 */ /* 0x000ff40000000800 */
[----:B------:R-:W2:Y:S01]  /*112f0*/  MUFU.EX2 R51, R51 ;  /* 0x0000003300337308 */ /* 0x000ea20000000800 */
[C---:B-1----:R-:W-:Y:S01]  /*11300*/  F2FP.BF16.PACK_AB R27, R54.reuse, R155 ;  /* 0x0000009b361b723e */ /* 0x042fe200000010ff */
[----:B------:R-:W-:Y:S04]  /*11310*/  FADD.FTZ R155, R155, R150 ;  /* 0x000000969b9b7221 */ /* 0x000fe80000010000 */
[----:B------:R-:W-:Y:S04]  /*11320*/  FADD.FTZ R100, R54, R155 ;  /* 0x0000009b36647221 */ /* 0x000fe80000010000 */
[----:B------:R-:W-:Y:S01]  /*11330*/  MUFU.EX2 R55, R55 ;  /* 0x0000003700377308 */ /* 0x000fe20000000800 */
[C---:B-----5:R-:W-:Y:S08]  /*11340*/  HMMA.16816.F32.BF16 R8, R24.reuse, R36, R8 ;  /* 0x000000241808723c */ /* 0x060ff00000041808 */
[C---:B------:R-:W-:Y:S01]  /*11350*/  HMMA.16816.F32.BF16 R12, R24.reuse, R38, R12 ;  /* 0x00000026180c723c */ /* 0x040fe2000004180c */
[----:B------:R-:W1:Y:S01]  /*11360*/  MUFU.EX2 R48, R48 ;  /* 0x0000003000307308 */ /* 0x000e620000000800 */
[----:B------:R-:W-:Y:S06]  /*11370*/  LDSM.16.MT88.4 R36, [R224+0x7400] ;  /* 0x00740000e024783b */ /* 0x000fec0000004200 */
[C---:B------:R-:W-:Y:S03]  /*11380*/  HMMA.16816.F32.BF16 R16, R24.reuse, R28, R16 ;  /* 0x0000001c1810723c */ /* 0x040fe60000041810 */
[----:B------:R-:W-:Y:S05]  /*11390*/  MUFU.EX2 R49, R49 ;  /* 0x0000003100317308 */ /* 0x000fea0000000800 */
[----:B------:R-:W-:Y:S01]  /*113a0*/  HMMA.16816.F32.BF16 R20, R24, R30, R20 ;  /* 0x0000001e1814723c */ /* 0x000fe20000041814 */
[----:B------:R-:W3:Y:S04]  /*113b0*/  LDSM.16.MT88.4 R28, [R224+0x7000] ;  /* 0x00700000e01c783b */ /* 0x000ee80000004200 */
[----:B------:R-:W5:Y:S02]  /*113c0*/  MUFU.EX2 R52, R52 ;  /* 0x0000003400347308 */ /* 0x000f640000000800 */
[----:B--2---:R-:W-:Y:S02]  /*113d0*/  F2FP.BF16.PACK_AB R24, R51, R56 ;  /* 0x000000383318723e */ /* 0x004fe400000010ff */
[----:B-1----:R-:W-:Y:S03]  /*113e0*/  F2FP.BF16.PACK_AB R25, R48, R55 ;  /* 0x000000373019723e */ /* 0x002fe600000010ff */
[----:B------:R-:W-:Y:S03]  /*113f0*/  FADD.FTZ R55, R55, R100 ;  /* 0x0000006437377221 */ /* 0x000fe60000010000 */
[----:B------:R-:W-:Y:S10]  /*11400*/  MUFU.EX2 R53, R53 ;  /* 0x0000003500357308 */ /* 0x000ff40000000800 */
[----:B------:R-:W1:Y:S01]  /*11410*/  MUFU.EX2 R46, R46 ;  /* 0x0000002e002e7308 */ /* 0x000e620000000800 */
[----:B-----5:R-:W-:Y:S09]  /*11420*/  F2FP.BF16.PACK_AB R26, R52, R49 ;  /* 0x00000031341a723e */ /* 0x020ff200000010ff */
[----:B------:R-:W-:Y:S10]  /*11430*/  MUFU.EX2 R45, R45 ;  /* 0x0000002d002d7308 */ /* 0x000ff40000000800 */
[----:B------:R-:W2:Y:S01]  /*11440*/  MUFU.EX2 R6, R6 ;  /* 0x0000000600067308 */ /* 0x000ea20000000800 */
[----:B-1----:R-:W-:Y:S09]  /*11450*/  F2FP.BF16.PACK_AB R27, R46, R53 ;  /* 0x000000352e1b723e */ /* 0x002ff200000010ff */
[----:B------:R-:W-:Y:S01]  /*11460*/  MUFU.EX2 R44, R44 ;  /* 0x0000002c002c7308 */ /* 0x000fe20000000800 */
[C---:B----4-:R-:W-:Y:S08]  /*11470*/  HMMA.16816.F32.BF16 R8, R24.reuse, R32, R8 ;  /* 0x000000201808723c */ /* 0x050ff00000041808 */
[C---:B------:R-:W-:Y:S01]  /*11480*/  HMMA.16816.F32.BF16 R12, R24.reuse, R34, R12 ;  /* 0x00000022180c723c */ /* 0x040fe2000004180c */
[----:B------:R-:W1:Y:S01]  /*11490*/  MUFU.EX2 R7, R7 ;  /* 0x0000000700077308 */ /* 0x000e620000000800 */
[----:B------:R-:W4:Y:S06]  /*114a0*/  LDSM.16.MT88.4 R32, [R223+0x7000] ;  /* 0x00700000df20783b */ /* 0x000f2c0000004200 */
[C---:B------:R-:W-:Y:S03]  /*114b0*/  HMMA.16816.F32.BF16 R16, R24.reuse, R40, R16 ;  /* 0x000000281810723c */ /* 0x040fe60000041810 */
[----:B------:R-:W-:Y:S04]  /*114c0*/  MUFU.EX2 R47, R47 ;  /* 0x0000002f002f7308 */ /* 0x000fe80000000800 */
[--C-:B------:R-:W-:Y:S01]  /*114d0*/  FFMA.FTZ R40, R108, c[0x0][0x23c], -R151.reuse ;  /* 0x00008f006c287a23 */ /* 0x100fe20000010897 */
[----:B------:R-:W-:Y:S04]  /*114e0*/  HMMA.16816.F32.BF16 R20, R24, R42, R20 ;  /* 0x0000002a1814723c */ /* 0x000fe80000041814 */
[----:B------:R-:W-:Y:S01]  /*114f0*/  FFMA.FTZ R41, R109, c[0x0][0x23c], -R151 ;  /* 0x00008f006d297a23 */ /* 0x000fe20000010897 */
[----:B------:R-:W5:Y:S02]  /*11500*/  MUFU.EX2 R50, R50 ;  /* 0x0000003200327308 */ /* 0x000f640000000800 */
[----:B--2---:R-:W-:Y:S01]  /*11510*/  F2FP.BF16.PACK_AB R24, R6, R45 ;  /* 0x0000002d0618723e */ /* 0x004fe200000010ff */
[----:B------:R-:W-:Y:S01]  /*11520*/  FADD.FTZ R42, R200, R203 ;  /* 0x000000cbc82a7221 */ /* 0x000fe20000010000 */
[----:B-1----:R-:W-:Y:S03]  /*11530*/  F2FP.BF16.PACK_AB R25, R7, R44 ;  /* 0x0000002c0719723e */ /* 0x002fe600000010ff */
[----:B------:R-:W-:Y:S02]  /*11540*/  FADD.FTZ R42, R197, R42 ;  /* 0x0000002ac52a7221 */ /* 0x000fe40000010000 */
[----:B------:R-:W-:Y:S01]  /*11550*/  FFMA.FTZ R43, R111, c[0x0][0x23c], -R5 ;  /* 0x00008f006f2b7a23 */ /* 0x000fe20000010805 */
[----:B------:R-:W-:Y:S10]  /*11560*/  MUFU.EX2 R58, R58 ;  /* 0x0000003a003a7308 */ /* 0x000ff40000000800 */
[----:B------:R-:W1:Y:S01]  /*11570*/  MUFU.EX2 R59, R59 ;  /* 0x0000003b003b7308 */ /* 0x000e620000000800 */
[----:B-----5:R-:W-:Y:S09]  /*11580*/  F2FP.BF16.PACK_AB R26, R50, R47 ;  /* 0x0000002f321a723e */ /* 0x020ff200000010ff */
[----:B------:R-:W-:Y:S10]  /*11590*/  MUFU.EX2 R60, R60 ;  /* 0x0000003c003c7308 */ /* 0x000ff40000000800 */
[----:B------:R-:W2:Y:S01]  /*115a0*/  MUFU.EX2 R61, R61 ;  /* 0x0000003d003d7308 */ /* 0x000ea20000000800 */
[----:B-1----:R-:W-:Y:S09]  /*115b0*/  F2FP.BF16.PACK_AB R27, R59, R58 ;  /* 0x0000003a3b1b723e */ /* 0x002ff200000010ff */
[----:B------:R-:W-:Y:S01]  /*115c0*/  MUFU.EX2 R62, R62 ;  /* 0x0000003e003e7308 */ /* 0x000fe20000000800 */
[C---:B---3--:R-:W-:Y:S07]  /*115d0*/  HMMA.16816.F32.BF16 R8, R24.reuse, R28, R8 ;  /* 0x0000001c1808723c */ /* 0x048fee0000041808 */
[----:B------:R-:W-:Y:S01]  /*115e0*/  FADD.FTZ R29, R195, R42 ;  /* 0x0000002ac31d7221 */ /* 0x000fe20000010000 */
[C---:B------:R-:W-:Y:S01]  /*115f0*/  HMMA.16816.F32.BF16 R12, R24.reuse, R30, R12 ;  /* 0x0000001e180c723c */ /* 0x040fe2000004180c */
[----:B------:R-:W1:Y:S03]  /*11600*/  MUFU.EX2 R63, R63 ;  /* 0x0000003f003f7308 */ /* 0x000e660000000800 */
[----:B------:R-:W-:Y:S02]  /*11610*/  FADD.FTZ R29, R196, R29 ;  /* 0x0000001dc41d7221 */ /* 0x000fe40000010000 */
[----:B------:R-:W-:Y:S02]  /*11620*/  FFMA.FTZ R42, R110, c[0x0][0x23c], -R5 ;  /* 0x00008f006e2a7a23 */ /* 0x000fe40000010805 */
[----:B------:R-:W-:Y:S01]  /*11630*/  FADD.FTZ R92, R194, R29 ;  /* 0x0000001dc25c7221 */ /* 0x000fe20000010000 */
[C---:B----4-:R-:W-:Y:S01]  /*11640*/  HMMA.16816.F32.BF16 R16, R24.reuse, R32, R16 ;  /* 0x000000201810723c */ /* 0x050fe20000041810 */
[----:B------:R-:W3:Y:S01]  /*11650*/  LDSM.16.MT88.4 R28, [R223+0x7400] ;  /* 0x00740000df1c783b */ /* 0x000ee20000004200 */
[----:B------:R-:W-:Y:S01]  /*11660*/  MUFU.EX2 R64, R64 ;  /* 0x0000004000407308 */ /* 0x000fe20000000800 */
[----:B------:R-:W-:Y:S04]  /*11670*/  FADD.FTZ R92, R189, R92 ;  /* 0x0000005cbd5c7221 */ /* 0x000fe80000010000 */
[----:B------:R-:W-:Y:S01]  /*11680*/  FADD.FTZ R187, R187, R92 ;  /* 0x0000005cbbbb7221 */ /* 0x000fe20000010000 */
[----:B------:R-:W-:Y:S01]  /*11690*/  HMMA.16816.F32.BF16 R20, R24, R34, R20 ;  /* 0x000000221814723c */ /* 0x000fe20000041814 */
[----:B------:R-:W4:Y:S03]  /*116a0*/  LDSM.16.MT88.4 R32, [R224+0x7800] ;  /* 0x00780000e020783b */ /* 0x000f260000004200 */
[----:B------:R-:W5:Y:S01]  /*116b0*/  MUFU.EX2 R65, R65 ;  /* 0x0000004100417308 */ /* 0x000f620000000800 */
[----:B------:R-:W-:Y:S02]  /*116c0*/  FFMA.FTZ R92, R113, c[0x0][0x23c], -R151 ;  /* 0x00008f00715c7a23 */ /* 0x000fe40000010897 */
        /* <DEDUP_REMOVED lines=9> */
[----:B-----5:R-:W-:Y:S03]  /*11760*/  F2FP.BF16.PACK_AB R26, R65, R64 ;  /* 0x00000040411a723e */ /* 0x020fe600000010ff */
        /* <DEDUP_REMOVED lines=15> */
[----:B------:R-:W5:Y:S06]  /*11860*/  LDSM.16.MT88.4 R36, [R223+0x7800] ;  /* 0x00780000df24783b */ /* 0x000f6c0000004200 */
        /* <DEDUP_REMOVED lines=27> */
[----:B-1----:R-:W-:Y:S01]  /*11a20*/  F2FP.BF16.PACK_AB R25, R81, R78 ;  /* 0x0000004e5119723e */ /* 0x002fe200000010ff */
[----:B------:R-:W1:Y:S02]  /*11a30*/  LDSM.16.MT88.4 R36, [R224+0x8000] ;  /* 0x00800000e024783b */ /* 0x000e640000004200 */
[----:B------:R-:W-:Y:S03]  /*11a40*/  FADD.FTZ R153, R153, R156 ;  /* 0x0000009c99997221 */ /* 0x000fe60000010000 */
[----:B------:R-:W-:Y:S01]  /*11a50*/  MUFU.EX2 R82, R82 ;  /* 0x0000005200527308 */ /* 0x000fe20000000800 */
[----:B------:R-:W-:Y:S04]  /*11a60*/  FADD.FTZ R152, R152, R153 ;  /* 0x0000009998987221 */ /* 0x000fe80000010000 */
[----:B------:R-:W-:Y:S04]  /*11a70*/  FADD.FTZ R57, R57, R152 ;  /* 0x0000009839397221 */ /* 0x000fe80000010000 */
[----:B------:R-:W-:Y:S01]  /*11a80*/  FADD.FTZ R56, R56, R57 ;  /* 0x0000003938387221 */ /* 0x000fe20000010000 */
[----:B------:R-:W2:Y:S03]  /*11a90*/  MUFU.EX2 R83, R83 ;  /* 0x0000005300537308 */ /* 0x000ea60000000800 */
[----:B------:R-:W-:Y:S01]  /*11aa0*/  FADD.FTZ R56, R51, R56 ;  /* 0x0000003833387221 */ /* 0x000fe20000010000 */
[----:B-----5:R-:W-:Y:S06]  /*11ab0*/  F2FP.BF16.PACK_AB R26, R80, R79 ;  /* 0x0000004f501a723e */ /* 0x020fec00000010ff */
[----:B------:R-:W-:Y:S10]  /*11ac0*/  MUFU.EX2 R84, R84 ;  /* 0x0000005400547308 */ /* 0x000ff40000000800 */
[----:B------:R-:W5:Y:S01]  /*11ad0*/  MUFU.EX2 R85, R85 ;  /* 0x0000005500557308 */ /* 0x000f620000000800 */
[----:B--2---:R-:W-:Y:S09]  /*11ae0*/  F2FP.BF16.PACK_AB R27, R83, R82 ;  /* 0x00000052531b723e */ /* 0x004ff200000010ff */
[----:B------:R-:W-:Y:S01]  /*11af0*/  MUFU.EX2 R87, R87 ;  /* 0x0000005700577308 */ /* 0x000fe20000000800 */
[C---:B---3--:R-:W-:Y:S08]  /*11b00*/  HMMA.16816.F32.BF16 R8, R24.reuse, R28, R8 ;  /* 0x0000001c1808723c */ /* 0x048ff00000041808 */
[C---:B------:R-:W-:Y:S01]  /*11b10*/  HMMA.16816.F32.BF16 R12, R24.reuse, R30, R12 ;  /* 0x0000001e180c723c */ /* 0x040fe2000004180c */
[----:B------:R-:W2:Y:S01]  /*11b20*/  MUFU.EX2 R86, R86 ;  /* 0x0000005600567308 */ /* 0x000ea20000000800 */
[----:B------:R-:W3:Y:S06]  /*11b30*/  LDSM.16.MT88.4 R28, [R223+0x8000] ;  /* 0x00800000df1c783b */ /* 0x000eec0000004200 */
[C---:B----4-:R-:W-:Y:S03]  /*11b40*/  HMMA.16816.F32.BF16 R16, R24.reuse, R32, R16 ;  /* 0x000000201810723c */ /* 0x050fe60000041810 */
[----:B------:R-:W-:Y:S04]  /*11b50*/  MUFU.EX2 R89, R89 ;  /* 0x0000005900597308 */ /* 0x000fe80000000800 */
[----:B------:R-:W-:Y:S01]  /*11b60*/  FADD.FTZ R32, R48, R55 ;  /* 0x0000003730207221 */ /* 0x000fe20000010000 */
[----:B------:R-:W-:Y:S04]  /*11b70*/  HMMA.16816.F32.BF16 R20, R24, R34, R20 ;  /* 0x000000221814723c */ /* 0x000fe80000041814 */
[----:B------:R-:W-:Y:S01]  /*11b80*/  FADD.FTZ R33, R49, R56 ;  /* 0x0000003831217221 */ /* 0x000fe20000010000 */
[----:B------:R-:W4:Y:S01]  /*11b90*/  MUFU.EX2 R88, R88 ;  /* 0x0000005800587308 */ /* 0x000f220000000800 */
[----:B------:R-:W-:Y:S01]  /*11ba0*/  FADD.FTZ R53, R53, R32 ;  /* 0x0000002035357221 */ /* 0x000fe20000010000 */
[----:B-----5:R-:W-:Y:S01]  /*11bb0*/  F2FP.BF16.PACK_AB R24, R85, R84 ;  /* 0x000000545518723e */ /* 0x020fe200000010ff */
[----:B------:R-:W-:Y:S01]  /*11bc0*/  FADD.FTZ R52, R52, R33 ;  /* 0x0000002134347221 */ /* 0x000fe20000010000 */
[----:B--2---:R-:W-:Y:S01]  /*11bd0*/  F2FP.BF16.PACK_AB R25, R86, R87 ;  /* 0x000000575619723e */ /* 0x004fe200000010ff */
[----:B------:R-:W2:Y:S02]  /*11be0*/  LDSM.16.MT88.4 R32, [R224+0x8400] ;  /* 0x00840000e020783b */ /* 0x000ea40000004200 */
[----:B------:R-:W-:Y:S02]  /*11bf0*/  FADD.FTZ R45, R45, R52 ;  /* 0x000000342d2d7221 */ /* 0x000fe40000010000 */
[----:B------:R-:W-:Y:S01]  /*11c00*/  FFMA.FTZ R49, R123, c[0x0][0x23c], -R5 ;  /* 0x00008f007b317a23 */ /* 0x000fe20000010805 */
[----:B------:R-:W-:Y:S01]  /*11c10*/  MUFU.EX2 R90, R90 ;  /* 0x0000005a005a7308 */ /* 0x000fe20000000800 */
[----:B------:R-:W-:Y:S02]  /*11c20*/  FADD.FTZ R53, R46, R53 ;  /* 0x000000352e357221 */ /* 0x000fe40000010000 */
[----:B------:R-:W-:Y:S02]  /*11c30*/  FFMA.FTZ R46, R128, c[0x0][0x23c], -R151 ;  /* 0x00008f00802e7a23 */ /* 0x000fe40000010897 */
[----:B------:R-:W-:Y:S02]  /*11c40*/  FADD.FTZ R44, R44, R53 ;  /* 0x000000352c2c7221 */ /* 0x000fe40000010000 */
[----:B------:R-:W-:Y:S02]  /*11c50*/  FFMA.FTZ R151, R129, c[0x0][0x23c], -R151 ;  /* 0x00008f0081977a23 */ /* 0x000fe40000010897 */
[----:B------:R-:W-:Y:S01]  /*11c60*/  FADD.FTZ R7, R7, R44 ;  /* 0x0000002c07077221 */ /* 0x000fe20000010000 */
[----:B------:R-:W5:Y:S01]  /*11c70*/  MUFU.EX2 R3, R107 ;  /* 0x0000006b00037308 */ /* 0x000f620000000800 */
[----:B------:R-:W-:Y:S02]  /*11c80*/  FFMA.FTZ R44, R126, c[0x0][0x23c], -R5 ;  /* 0x00008f007e2c7a23 */ /* 0x000fe40000010805 */
[----:B------:R-:W-:Y:S01]  /*11c90*/  FADD.FTZ R58, R58, R7 ;  /* 0x000000073a3a7221 */ /* 0x000fe20000010000 */
[----:B----4-:R-:W-:Y:S03]  /*11ca0*/  F2FP.BF16.PACK_AB R26, R88, R89 ;  /* 0x00000059581a723e */ /* 0x010fe600000010ff */
[----:B------:R-:W-:Y:S03]  /*11cb0*/  FADD.FTZ R59, R59, R58 ;  /* 0x0000003a3b3b7221 */ /* 0x000fe60000010000 */
[----:B------:R-:W-:Y:S01]  /*11cc0*/  MUFU.EX2 R40, R40 ;  /* 0x0000002800287308 */ /* 0x000fe20000000800 */
[----:B------:R-:W-:Y:S04]  /*11cd0*/  FADD.FTZ R62, R62, R59 ;  /* 0x0000003b3e3e7221 */ /* 0x000fe80000010000 */
[----:B------:R-:W-:Y:S04]  /*11ce0*/  FADD.FTZ R62, R63, R62 ;  /* 0x0000003e3f3e7221 */ /* 0x000fe80000010000 */
[----:B------:R-:W-:Y:S01]  /*11cf0*/  FADD.FTZ R67, R67, R62 ;  /* 0x0000003e43437221 */ /* 0x000fe20000010000 */
[----:B------:R-:W4:Y:S03]  /*11d00*/  MUFU.EX2 R41, R41 ;  /* 0x0000002900297308 */ /* 0x000f260000000800 */
[----:B------:R-:W-:Y:S01]  /*11d10*/  FADD.FTZ R67, R66, R67 ;  /* 0x0000004342437221 */ /* 0x000fe20000010000 */
[----:B-----5:R-:W-:Y:S06]  /*11d20*/  F2FP.BF16.PACK_AB R27, R3, R90 ;  /* 0x0000005a031b723e */ /* 0x020fec00000010ff */
[----:B------:R-:W-:Y:S01]  /*11d30*/  MUFU.EX2 R42, R42 ;  /* 0x0000002a002a7308 */ /* 0x000fe20000000800 */
[C---:B-1----:R-:W-:Y:S07]  /*11d40*/  HMMA.16816.F32.BF16 R8, R24.reuse, R36, R8 ;  /* 0x000000241808723c */ /* 0x042fee0000041808 */
[----:B------:R-:W-:Y:S01]  /*11d50*/  FADD.FTZ R36, R6, R45 ;  /* 0x0000002d06247221 */ /* 0x000fe20000010000 */
[C---:B------:R-:W-:Y:S01]  /*11d60*/  HMMA.16816.F32.BF16 R12, R24.reuse, R38, R12 ;  /* 0x00000026180c723c */ /* 0x040fe2000004180c */
[----:B------:R-:W1:Y:S03]  /*11d70*/  MUFU.EX2 R43, R43 ;  /* 0x0000002b002b7308 */ /* 0x000e660000000800 */
[----:B------:R-:W-:Y:S02]  /*11d80*/  FADD.FTZ R47, R47, R36 ;  /* 0x000000242f2f7221 */ /* 0x000fe40000010000 */
[----:B------:R-:W5:Y:S01]  /*11d90*/  LDSM.16.MT88.4 R36, [R223+0x8400] ;  /* 0x00840000df24783b */ /* 0x000f620000004200 */
[----:B------:R-:W-:Y:S01]  /*11da0*/  FFMA.FTZ R45, R127, c[0x0][0x23c], -R5 ;  /* 0x00008f007f2d7a23 */ /* 0x000fe20000010805 */
[C---:B---3--:R-:W-:Y:S03]  /*11db0*/  HMMA.16816.F32.BF16 R16, R24.reuse, R28, R16 ;  /* 0x0000001c1810723c */ /* 0x048fe60000041810 */
[----:B------:R-:W-:Y:S01]  /*11dc0*/  MUFU.EX2 R91, R91 ;  /* 0x0000005b005b7308 */ /* 0x000fe20000000800 */
[----:B------:R-:W-:Y:S04]  /*11dd0*/  FADD.FTZ R47, R50, R47 ;  /* 0x0000002f322f7221 */ /* 0x000fe80000010000 */
[----:B------:R-:W-:Y:S01]  /*11de0*/  HMMA.16816.F32.BF16 R20, R24, R30, R20 ;  /* 0x0000001e1814723c */ /* 0x000fe20000041814 */
[----:B------:R-:W3:Y:S03]  /*11df0*/  LDSM.16.MT88.4 R28, [R224+0x8800] ;  /* 0x00880000e01c783b */ /* 0x000ee60000004200 */
[----:B------:R-:W-:Y:S01]  /*11e00*/  FADD.FTZ R60, R60, R47 ;  /* 0x0000002f3c3c7221 */ /* 0x000fe20000010000 */
[----:B------:R-:W2:Y:S02]  /*11e10*/  MUFU.EX2 R92, R92 ;  /* 0x0000005c005c7308 */ /* 0x000ea40000000800 */
[----:B----4-:R-:W-:Y:S01]  /*11e20*/  F2FP.BF16.PACK_AB R24, R41, R40 ;  /* 0x000000282918723e */ /* 0x010fe200000010ff */
        /* <DEDUP_REMOVED lines=9> */
[----:B--2---:R-:W-:Y:S03]  /*11ec0*/  F2FP.BF16.PACK_AB R26, R92, R91 ;  /* 0x0000005b5c1a723e */ /* 0x004fe600000010ff */
        /* <DEDUP_REMOVED lines=14> */
[----:B------:R-:W1:Y:S03]  /*11fb0*/  MUFU.EX2 R98, R98 ;  /* 0x0000006200627308 */ /* 0x000e660000000800 */
[----:B------:R-:W-:Y:S02]  /*11fc0*/  FADD.FTZ R32, R71, R32 ;  /* 0x0000002047207221 */ /* 0x000fe40000010000 */
[----:B------:R-:W-:Y:S02]  /*11fd0*/  FADD.FTZ R89, R89, R84 ;  /* 0x0000005459597221 */ /* 0x000fe40000010000 */
[----:B------:R-:W-:Y:S01]  /*11fe0*/  FADD.FTZ R47, R75, R32 ;  /* 0x000000204b2f7221 */ /* 0x000fe20000010000 */
[C---:B-----5:R-:W-:Y:S01]  /*11ff0*/  HMMA.16816.F32.BF16 R16, R24.reuse, R36, R16 ;  /* 0x000000241810723c */ /* 0x060fe20000041810 */
[----:B------:R-:W4:Y:S01]  /*12000*/  LDSM.16.MT88.4 R32, [R223+0x8800] ;  /* 0x00880000df20783b */ /* 0x000f220000004200 */
[----:B------:R-:W-:Y:S01]  /*12010*/  MUFU.EX2 R99, R99 ;  /* 0x0000006300637308 */ /* 0x000fe20000000800 */
[----:B------:R-:W-:Y:S02]  /*12020*/  FADD.FTZ R47, R74, R47 ;  /* 0x0000002f4a2f7221 */ /* 0x000fe40000010000 */
[----:B------:R-:W-:Y:S02]  /*12030*/  FADD.FTZ R89, R88, R89 ;  /* 0x0000005958597221 */ /* 0x000fe40000010000 */
[--C-:B------:R-:W-:Y:S01]  /*12040*/  FFMA.FTZ R36, R130, c[0x0][0x23c], -R5.reuse ;  /* 0x00008f0082247a23 */ /* 0x100fe20000010805 */
[----:B------:R-:W-:Y:S04]  /*12050*/  HMMA.16816.F32.BF16 R20, R24, R38, R20 ;  /* 0x000000261814723c */ /* 0x000fe80000041814 */
[----:B------:R-:W5:Y:S01]  /*12060*/  MUFU.EX2 R54, R121 ;  /* 0x0000007900367308 */ /* 0x000f620000000800 */
[----:B------:R-:W-:Y:S02]  /*12070*/  FFMA.FTZ R5, R131, c[0x0][0x23c], -R5 ;  /* 0x00008f0083057a23 */ /* 0x000fe40000010805 */
[----:B--2---:R-:W-:Y:S01]  /*12080*/  F2FP.BF16.PACK_AB R24, R96, R95 ;  /* 0x0000005f6018723e */ /* 0x004fe200000010ff */
[----:B------:R-:W-:Y:S01]  /*12090*/  FADD.FTZ R78, R78, R47 ;  /* 0x0000002f4e4e7221 */ /* 0x000fe20000010000 */
[----:B-1----:R-:W-:Y:S03]  /*120a0*/  F2FP.BF16.PACK_AB R25, R98, R97 ;  /* 0x000000616219723e */ /* 0x002fe600000010ff */
[----:B------:R-:W-:Y:S02]  /*120b0*/  FADD.FTZ R81, R81, R78 ;  /* 0x0000004e51517221 */ /* 0x000fe40000010000 */
[----:B------:R-:W-:Y:S01]  /*120c0*/  MUFU.EX2 R48, R122 ;  /* 0x0000007a00307308 */ /* 0x000fe20000000800 */
[----:B------:R-:W-:Y:S02]  /*120d0*/  FADD.FTZ R40, R40, R89 ;  /* 0x0000005928287221 */ /* 0x000fe40000010000 */
[----:B------:R-:W-:Y:S02]  /*120e0*/  FADD.FTZ R82, R82, R81 ;  /* 0x0000005152527221 */ /* 0x000fe40000010000 */
[----:B------:R-:W-:Y:S02]  /*120f0*/  FADD.FTZ R40, R41, R40 ;  /* 0x0000002829287221 */ /* 0x000fe40000010000 */
[----:B------:R-:W-:Y:S02]  /*12100*/  FADD.FTZ R82, R83, R82 ;  /* 0x0000005253527221 */ /* 0x000fe40000010000 */
[----:B------:R-:W-:Y:S01]  /*12110*/  FADD.FTZ R91, R91, R40 ;  /* 0x000000285b5b7221 */ /* 0x000fe20000010000 */
[----:B------:R-:W1:Y:S01]  /*12120*/  MUFU.EX2 R49, R49 ;  /* 0x0000003100317308 */ /* 0x000e620000000800 */
[----:B------:R-:W-:Y:S02]  /*12130*/  FADD.FTZ R87, R87, R82 ;  /* 0x0000005257577221 */ /* 0x000fe40000010000 */
[----:B------:R-:W-:Y:S01]  /*12140*/  FADD.FTZ R92, R92, R91 ;  /* 0x0000005b5c5c7221 */ /* 0x000fe20000010000 */
[----:B-----5:R-:W-:Y:S01]  /*12150*/  F2FP.BF16.PACK_AB R26, R54, R99 ;  /* 0x00000063361a723e */ /* 0x020fe200000010ff */
[----:B------:R-:W-:Y:S02]  /*12160*/  FADD.FTZ R87, R86, R87 ;  /* 0x0000005756577221 */ /* 0x000fe40000010000 */
[----:B------:R-:W-:Y:S02]  /*12170*/  FADD.FTZ R95, R95, R92 ;  /* 0x0000005c5f5f7221 */ /* 0x000fe40000010000 */
[----:B------:R-:W-:Y:S01]  /*12180*/  FADD.FTZ R90, R90, R87 ;  /* 0x000000575a5a7221 */ /* 0x000fe20000010000 */
[----:B------:R-:W-:Y:S01]  /*12190*/  MUFU.EX2 R6, R124 ;  /* 0x0000007c00067308 */ /* 0x000fe20000000800 */
[----:B------:R-:W-:Y:S02]  /*121a0*/  FADD.FTZ R96, R96, R95 ;  /* 0x0000005f60607221 */ /* 0x000fe40000010000 */
[----:B------:R-:W-:Y:S02]  /*121b0*/  FADD.FTZ R3, R3, R90 ;  /* 0x0000005a03037221 */ /* 0x000fe40000010000 */
[----:B------:R-:W-:Y:S05]  /*121c0*/  FADD.FTZ R99, R99, R96 ;  /* 0x0000006063637221 */ /* 0x000fea0000010000 */
[----:B------:R-:W2:Y:S01]  /*121d0*/  MUFU.EX2 R7, R125 ;  /* 0x0000007d00077308 */ /* 0x000ea20000000800 */
[----:B-1----:R-:W-:Y:S09]  /*121e0*/  F2FP.BF16.PACK_AB R27, R49, R48 ;  /* 0x00000030311b723e */ /* 0x002ff200000010ff */
[----:B------:R-:W-:Y:S01]  /*121f0*/  MUFU.EX2 R44, R44 ;  /* 0x0000002c002c7308 */ /* 0x000fe20000000800 */
[C---:B---3--:R-:W-:Y:S08]  /*12200*/  HMMA.16816.F32.BF16 R8, R24.reuse, R28, R8 ;  /* 0x0000001c1808723c */ /* 0x048ff00000041808 */
[C---:B------:R-:W-:Y:S01]  /*12210*/  HMMA.16816.F32.BF16 R12, R24.reuse, R30, R12 ;  /* 0x0000001e180c723c */ /* 0x040fe2000004180c */
[----:B------:R-:W1:Y:S01]  /*12220*/  MUFU.EX2 R45, R45 ;  /* 0x0000002d002d7308 */ /* 0x000e620000000800 */
[----:B------:R-:W3:Y:S02]  /*12230*/  LDSM.16.MT88.4 R28, [R223+0x8c00] ;  /* 0x008c0000df1c783b */ /* 0x000ee40000004200 */
[----:B--2---:R-:W-:Y:S04]  /*12240*/  F2FP.BF16.PACK_AB R132, R7, R6 ;  /* 0x000000060784723e */ /* 0x004fe800000010ff */
[C---:B----4-:R-:W-:Y:S03]  /*12250*/  HMMA.16816.F32.BF16 R16, R24.reuse, R32, R16 ;  /* 0x000000201810723c */ /* 0x050fe60000041810 */
[----:B------:R-:W-:Y:S05]  /*12260*/  MUFU.EX2 R46, R46 ;  /* 0x0000002e002e7308 */ /* 0x000fea0000000800 */
[----:B------:R-:W-:Y:S05]  /*12270*/  HMMA.16816.F32.BF16 R20, R24, R34, R20 ;  /* 0x000000221814723c */ /* 0x000fea0000041814 */
[----:B------:R-:W2:Y:S02]  /*12280*/  MUFU.EX2 R151, R151 ;  /* 0x0000009700977308 */ /* 0x000ea40000000800 */
[----:B------:R-:W-:Y:S01]  /*12290*/  FADD.FTZ R24, R42, R3 ;  /* 0x000000032a187221 */ /* 0x000fe20000010000 */
[----:B-1----:R-:W-:Y:S04]  /*122a0*/  F2FP.BF16.PACK_AB R133, R45, R44 ;  /* 0x0000002c2d85723e */ /* 0x002fe800000010ff */
        /* <DEDUP_REMOVED lines=8> */
[----:B------:R-:W-:Y:S02]  /*12330*/  FADD.FTZ R48, R48, R3 ;  /* 0x0000000330307221 */ /* 0x000fe40000010000 */
[----:B------:R-:W-:Y:S02]  /*12340*/  FADD.FTZ R3, R54, R99 ;  /* 0x0000006336037221 */ /* 0x000fe40000010000 */
[----:B------:R-:W-:Y:S02]  /*12350*/  FADD.FTZ R49, R49, R48 ;  /* 0x0000003031317221 */ /* 0x000fe40000010000 */
[----:B------:R-:W-:Y:S01]  /*12360*/  FADD.FTZ R6, R6, R3 ;  /* 0x0000000306067221 */ /* 0x000fe20000010000 */
[----:B------:R-:W-:Y:S01]  /*12370*/  MOV R3, R0 ;  /* 0x0000000000037202 */ /* 0x000fe20000000f00 */
[----:B------:R-:W-:Y:S02]  /*12380*/  FADD.FTZ R44, R44, R49 ;  /* 0x000000312c2c7221 */ /* 0x000fe40000010000 */
[----:B------:R-:W-:Y:S02]  /*12390*/  FADD.FTZ R7, R7, R6 ;  /* 0x0000000607077221 */ /* 0x000fe40000010000 */
[----:B------:R-:W-:Y:S02]  /*123a0*/  FADD.FTZ R45, R45, R44 ;  /* 0x0000002c2d2d7221 */ /* 0x000fe40000010000 */
[----:B------:R-:W-:Y:S01]  /*123b0*/  FADD.FTZ R46, R46, R7 ;  /* 0x000000072e2e7221 */ /* 0x000fe20000010000 */
[----:B-1----:R-:W-:Y:S01]  /*123c0*/  F2FP.BF16.PACK_AB R135, R5, R36 ;  /* 0x000000240587723e */ /* 0x002fe200000010ff */
[----:B------:R-:W-:Y:S02]  /*123d0*/  FADD.FTZ R36, R36, R45 ;  /* 0x0000002d24247221 */ /* 0x000fe40000010000 */
[----:B------:R-:W-:Y:S02]  /*123e0*/  FADD.FTZ R241, R151, R46 ;  /* 0x0000002e97f17221 */ /* 0x000fe40000010000 */
[----:B------:R-:W-:Y:S02]  /*123f0*/  FADD.FTZ R240, R5, R36 ;  /* 0x0000002405f07221 */ /* 0x000fe40000010000 */
[C---:B------:R-:W-:Y:S08]  /*12400*/  HMMA.16816.F32.BF16 R144, R132.reuse, R140, R8 ;  /* 0x0000008c8490723c */ /* 0x040ff00000041808 */
[C---:B------:R-:W-:Y:S08]  /*12410*/  HMMA.16816.F32.BF16 R140, R132.reuse, R142, R12 ;  /* 0x0000008e848c723c */ /* 0x040ff0000004180c */
[C---:B---3--:R-:W-:Y:S08]  /*12420*/  HMMA.16816.F32.BF16 R136, R132.reuse, R28, R16 ;  /* 0x0000001c8488723c */ /* 0x048ff00000041810 */
[----:B------:R-:W-:Y:S01]  /*12430*/  HMMA.16816.F32.BF16 R132, R132, R30, R20 ;  /* 0x0000001e8484723c */ /* 0x000fe20000041814 */
[----:B------:R-:W-:-:S07]  /*12440*/  @P0 BRA `(.L_x_1147) ;  /* 0xffffb99000000947 */ /* 0x000fce000383ffff */
.L_x_1143:
[----:B------:R-:W1:Y:S01]  /*12450*/  SHFL.BFLY PT, R4, R241, 0x2, 0x1f ;  /* 0x0c401f00f1047f89 */ /* 0x000e6200000e0000 */
[----:B------:R-:W-:Y:S01]  /*12460*/  IMAD.MOV.U32 R8, RZ, RZ, 0x3f800000 ;  /* 0x3f800000ff087424 */ /* 0x000fe200078e00ff */
[----:B------:R-:W-:Y:S01]  /*12470*/  BSSY B0, `(.L_x_1148) ;  /* 0x0000092000007945 */ /* 0x000fe20003800000 */
[----:B------:R-:W-:Y:S01]  /*12480*/  IMAD.MOV.U32 R7, RZ, RZ, 0x3f800000 ;  /* 0x3f800000ff077424 */ /* 0x000fe200078e00ff */
[----:B------:R-:W2:Y:S04]  /*12490*/  SHFL.BFLY PT, R5, R240, 0x2, 0x1f ;  /* 0x0c401f00f0057f89 */ /* 0x000ea800000e0000 */
[----:B------:R-:W-:Y:S01]  /*124a0*/  BAR.SYNC.DEFER_BLOCKING 0x0 ;  /* 0x0000000000007b1d */ /* 0x000fe20000010000 */
[----:B-1----:R-:W-:-:S05]  /*124b0*/  FADD.FTZ R3, R4, R241 ;  /* 0x000000f104037221 */ /* 0x002fca0000010000 */
[----:B------:R-:W1:Y:S01]  /*124c0*/  S2R R4, SR_TID.X ;  /* 0x0000000000047919 */ /* 0x000e620000002100 */
[----:B--2---:R-:W-:-:S03]  /*124d0*/  FADD.FTZ R10, R5, R240 ;  /* 0x000000f0050a7221 */ /* 0x004fc60000010000 */
[----:B------:R-:W2:Y:S04]  /*124e0*/  SHFL.BFLY PT, R6, R3, 0x1, 0x1f ;  /* 0x0c201f0003067f89 */ /* 0x000ea800000e0000 */
[----:B------:R-:W3:Y:S01]  /*124f0*/  SHFL.BFLY PT, R5, R10, 0x1, 0x1f ;  /* 0x0c201f000a057f89 */ /* 0x000ee200000e0000 */
[----:B-1----:R-:W-:-:S04]  /*12500*/  SHF.R.S32.HI R9, RZ, 0x1f, R4 ;  /* 0x0000001fff097819 */ /* 0x002fc80000011404 */
[-C--:B------:R-:W-:Y:S01]  /*12510*/  LEA.HI R11, R9, R4.reuse, RZ, 0x2 ;  /* 0x00000004090b7211 */ /* 0x080fe200078f10ff */
[----:B--2---:R-:W-:Y:S01]  /*12520*/  FADD.FTZ R6, R3, R6 ;  /* 0x0000000603067221 */ /* 0x004fe20000010000 */
[----:B------:R-:W-:Y:S02]  /*12530*/  LEA.HI R3, R9, R4, RZ, 0x5 ;  /* 0x0000000409037211 */ /* 0x000fe400078f28ff */
[----:B------:R-:W-:Y:S01]  /*12540*/  LOP3.LUT R13, R11, 0xfffffffc, RZ, 0xc0, !PT ;  /* 0xfffffffc0b0d7812 */ /* 0x000fe200078ec0ff */
[----:B---3--:R-:W-:Y:S01]  /*12550*/  FADD.FTZ R5, R10, R5 ;  /* 0x000000050a057221 */ /* 0x008fe20000010000 */
[----:B------:R-:W-:Y:S02]  /*12560*/  SHF.R.S32.HI R11, RZ, 0x2, R11 ;  /* 0x00000002ff0b7819 */ /* 0x000fe4000001140b */
[----:B------:R-:W-:Y:S01]  /*12570*/  SHF.R.S32.HI R10, RZ, 0x5, R3 ;  /* 0x00000005ff0a7819 */ /* 0x000fe20000011403 */
[----:B------:R-:W-:Y:S01]  /*12580*/  IMAD.IADD R13, R4, 0x1, -R13 ;  /* 0x00000001040d7824 */ /* 0x000fe200078e0a0d */
[----:B------:R-:W-:-:S02]  /*12590*/  SHF.R.S32.HI R16, RZ, 0x1f, R11 ;  /* 0x0000001fff107819 */ /* 0x000fc4000001140b */
[----:B------:R-:W-:Y:S01]  /*125a0*/  FSETP.NE.FTZ.AND P3, PT, R6, RZ, PT ;  /* 0x000000ff0600720b */ /* 0x000fe20003f75000 */
[----:B------:R-:W-:Y:S01]  /*125b0*/  IMAD R10, R10, 0x100, R13 ;  /* 0x000001000a0a7824 */ /* 0x000fe200078e020d */
[----:B------:R-:W-:Y:S02]  /*125c0*/  LEA.HI R16, R16, R11, RZ, 0x3 ;  /* 0x0000000b10107211 */ /* 0x000fe400078f18ff */
[CC--:B------:R-:W-:Y:S02]  /*125d0*/  LEA.HI R13, R9.reuse, R4.reuse, RZ, 0x3 ;  /* 0x00000004090d7211 */ /* 0x0c0fe400078f18ff */
[----:B------:R-:W-:Y:S02]  /*125e0*/  LOP3.LUT R16, R16, 0xfffffff8, RZ, 0xc0, !PT ;  /* 0xfffffff810107812 */ /* 0x000fe400078ec0ff */
[----:B------:R-:W-:Y:S02]  /*125f0*/  SHF.R.S32.HI R12, RZ, 0x3, R13 ;  /* 0x00000003ff0c7819 */ /* 0x000fe4000001140d */
[----:B------:R-:W-:Y:S01]  /*12600*/  LEA.HI R17, R9, R4, RZ, 0x6 ;  /* 0x0000000409117211 */ /* 0x000fe200078f30ff */
[----:B------:R-:W-:Y:S01]  /*12610*/  IMAD.IADD R19, R11, 0x1, -R16 ;  /* 0x000000010b137824 */ /* 0x000fe200078e0a10 */
[----:B------:R-:W-:Y:S01]  /*12620*/  LEA.HI R15, R13, R12, RZ, 0x1 ;  /* 0x0000000c0d0f7211 */ /* 0x000fe200078f08ff */
[----:B------:R-:W1:Y:S01]  /*12630*/  @P3 MUFU.RCP R8, R6 ;  /* 0x0000000600083308 */ /* 0x000e620000001000 */
[----:B------:R-:W-:-:S02]  /*12640*/  LEA.HI R14, R9, R4, RZ, 0x4 ;  /* 0x00000004090e7211 */ /* 0x000fc400078f20ff */
[----:B------:R-:W-:Y:S02]  /*12650*/  LEA.HI R16, R19, R19, RZ, 0x1 ;  /* 0x0000001313107211 */ /* 0x000fe400078f08ff */
[----:B------:R-:W-:Y:S01]  /*12660*/  LOP3.LUT R9, R13, 0xfffffff8, RZ, 0xc0, !PT ;  /* 0xfffffff80d097812 */ /* 0x000fe200078ec0ff */
[----:B------:R-:W-:Y:S01]  /*12670*/  IMAD.SHL.U32 R13, R17, 0x4, RZ ;  /* 0x00000004110d7824 */ /* 0x000fe200078e00ff */
[----:B------:R-:W-:Y:S01]  /*12680*/  SHF.R.S32.HI R11, RZ, 0x1, R16 ;  /* 0x00000001ff0b7819 */ /* 0x000fe20000011410 */
[----:B------:R-:W-:Y:S01]  /*12690*/  @P3 MUFU.LG2 R6, R6 ;  /* 0x0000000600063308 */ /* 0x000fe20000000c00 */
[----:B------:R-:W-:Y:S02]  /*126a0*/  LOP3.LUT R16, R16, 0x1fffffe, RZ, 0xc0, !PT ;  /* 0x01fffffe10107812 */ /* 0x000fe400078ec0ff */
[----:B------:R-:W-:Y:S01]  /*126b0*/  LOP3.LUT R15, R15, 0xfffffffe, RZ, 0xc0, !PT ;  /* 0xfffffffe0f0f7812 */ /* 0x000fe200078ec0ff */
[----:B------:R-:W-:Y:S01]  /*126c0*/  IMAD.SHL.U32 R17, R11, 0x40, RZ ;  /* 0x000000400b117824 */ /* 0x000fe200078e00ff */
[----:B------:R-:W-:Y:S01]  /*126d0*/  IADD3 R9, -R9, R4, RZ ;  /* 0x0000000409097210 */ /* 0x000fe20007ffe1ff */
[----:B------:R-:W-:Y:S01]  /*126e0*/  IMAD.IADD R19, R19, 0x1, -R16 ;  /* 0x0000000113137824 */ /* 0x000fe200078e0a10 */
[----:B------:R-:W-:Y:S01]  /*126f0*/  FSETP.NE.FTZ.AND P2, PT, R5, RZ, PT ;  /* 0x000000ff0500720b */ /* 0x000fe20003f55000 */
[----:B------:R-:W-:Y:S01]  /*12700*/  IMAD.IADD R18, R12, 0x1, -R15 ;  /* 0x000000010c127824 */ /* 0x000fe200078e0a0f */
[----:B------:R-:W-:Y:S01]  /*12710*/  LOP3.LUT R17, R17, 0xc0, RZ, 0xc0, !PT ;  /* 0x000000c011117812 */ /* 0x000fe200078ec0ff */
[C---:B-1----:R-:W-:Y:S01]  /*12720*/  FMUL.FTZ R144, R8.reuse, R144 ;  /* 0x0000009008907220 */ /* 0x042fe20000410000 */
[----:B------:R-:W-:Y:S01]  /*12730*/  LEA.HI R15, R9, R9, RZ, 0x1 ;  /* 0x00000009090f7211 */ /* 0x000fe200078f08ff */
[C---:B------:R-:W-:Y:S01]  /*12740*/  FMUL.FTZ R145, R8.reuse, R145 ;  /* 0x0000009108917220 */ /* 0x040fe20000410000 */
[----:B------:R-:W-:Y:S01]  /*12750*/  SHF.R.S32.HI R14, RZ, 0x4, R14 ;  /* 0x00000004ff0e7819 */ /* 0x000fe2000001140e */
[C---:B------:R-:W-:Y:S01]  /*12760*/  FMUL.FTZ R140, R8.reuse, R140 ;  /* 0x0000008c088c7220 */ /* 0x040fe20000410000 */
[----:B------:R-:W-:Y:S01]  /*12770*/  LEA R10, R19, R10, 0x4 ;  /* 0x0000000a130a7211 */ /* 0x000fe200078e20ff */
[----:B------:R-:W-:Y:S01]  /*12780*/  FMUL.FTZ R141, R8, R141 ;  /* 0x0000008d088d7220 */ /* 0x000fe20000410000 */
[----:B------:R-:W-:Y:S01]  /*12790*/  LEA.HI R17, R17, R17, RZ, 0x1d ;  /* 0x0000001111117211 */ /* 0x000fe200078fe8ff */
[----:B------:R-:W-:Y:S01]  /*127a0*/  IMAD.SHL.U32 R14, R14, 0x40, RZ ;  /* 0x000000400e0e7824 */ /* 0x000fe200078e00ff */
[----:B------:R-:W-:Y:S01]  /*127b0*/  LOP3.LUT R20, R15, 0xfffffffe, RZ, 0xc0, !PT ;  /* 0xfffffffe0f147812 */ /* 0x000fe200078ec0ff */
[C---:B------:R-:W-:Y:S01]  /*127c0*/  FMUL.FTZ R136, R8.reuse, R136 ;  /* 0x0000008808887220 */ /* 0x040fe20000410000 */
[----:B------:R-:W-:Y:S01]  /*127d0*/  SHF.R.S32.HI R15, RZ, 0x1, R15 ;  /* 0x00000001ff0f7819 */ /* 0x000fe2000001140f */
[C---:B------:R-:W-:Y:S01]  /*127e0*/  FMUL.FTZ R137, R8.reuse, R137 ;  /* 0x0000008908897220 */ /* 0x040fe20000410000 */
[C---:B------:R-:W-:Y:S01]  /*127f0*/  LOP3.LUT R16, R11.reuse, 0x1, RZ, 0xc0, !PT ;  /* 0x000000010b107812 */ /* 0x040fe200078ec0ff */
[----:B------:R-:W-:Y:S01]  /*12800*/  FMUL.FTZ R132, R8, R132 ;  /* 0x0000008408847220 */ /* 0x000fe20000410000 */
[----:B------:R-:W-:Y:S01]  /*12810*/  LOP3.LUT P0, RZ, R11, 0x2, RZ, 0xc0, !PT ;  /* 0x000000020bff7812 */ /* 0x000fe2000780c0ff */
[----:B------:R-:W-:Y:S01]  /*12820*/  IMAD.U32 R11, R10, 0x2, R17 ;  /* 0x000000020a0b7824 */ /* 0x000fe200078e0011 */
[----:B------:R-:W1:Y:S01]  /*12830*/  @P2 MUFU.RCP R7, R5 ;  /* 0x0000000500072308 */ /* 0x000e620000001000 */
[----:B------:R-:W2:Y:S01]  /*12840*/  S2R R10, SR_TID.X ;  /* 0x00000000000a7919 */ /* 0x000ea20000002100 */
[----:B------:R-:W-:Y:S01]  /*12850*/  FMUL.FTZ R133, R8, R133 ;  /* 0x0000008508857220 */ /* 0x000fe20000410000 */
[----:B------:R-:W-:Y:S01]  /*12860*/  LOP3.LUT R14, R14, 0xc0, RZ, 0xc0, !PT ;  /* 0x000000c00e0e7812 */ /* 0x000fe200078ec0ff */
[----:B------:R-:W-:Y:S01]  /*12870*/  IMAD.SHL.U32 R15, R15, 0x8, RZ ;  /* 0x000000080f0f7824 */ /* 0x000fe200078e00ff */
[----:B------:R-:W-:Y:S01]  /*12880*/  ISETP.NE.U32.AND P1, PT, R16, 0x1, PT ;  /* 0x000000011000780c */ /* 0x000fe20003f25070 */
[----:B------:R-:W-:Y:S01]  /*12890*/  IMAD.MOV.U32 R8, RZ, RZ, -0x20 ;  /* 0xffffffe0ff087424 */ /* 0x000fe200078e00ff */
[----:B------:R-:W-:Y:S01]  /*128a0*/  LOP3.LUT R13, R13, 0x3fffff00, RZ, 0xc0, !PT ;  /* 0x3fffff000d0d7812 */ /* 0x000fe200078ec0ff */
[----:B------:R-:W-:Y:S01]  /*128b0*/  STS.64 [R11.X4], R144 ;  /* 0x000000900b007388 */ /* 0x000fe20000004a00 */
[----:B------:R-:W-:Y:S01]  /*128c0*/  LOP3.LUT R15, R14, 0x18, R15, 0xf8, !PT ;  /* 0x000000180e0f7812 */ /* 0x000fe200078ef80f */
[----:B------:R-:W3:Y:S01]  /*128d0*/  @P2 MUFU.LG2 R5, R5 ;  /* 0x0000000500052308 */ /* 0x000ee20000000c00 */
[----:B------:R-:W-:Y:S01]  /*128e0*/  SEL R16, R8, 0x20, !P1 ;  /* 0x0000002008107807 */ /* 0x000fe20004800000 */
[----:B------:R-:W-:Y:S01]  /*128f0*/  IMAD R18, R18, 0x20, R13 ;  /* 0x0000002012127824 */ /* 0x000fe200078e020d */
[----:B------:R-:W-:Y:S01]  /*12900*/  SHF.R.U32.HI R14, RZ, 0x3, R14 ;  /* 0x00000003ff0e7819 */ /* 0x000fe2000001160e */
[----:B------:R-:W4:Y:S01]  /*12910*/  S2R R8, SR_CTAID.Z ;  /* 0x0000000000087919 */ /* 0x000f220000002700 */
[----:B------:R-:W-:Y:S01]  /*12920*/  IADD3 R13, R9, -R20, RZ ;  /* 0x80000014090d7210 */ /* 0x000fe20007ffe0ff */
[----:B-1----:R-:W-:Y:S01]  /*12930*/  FMUL.FTZ R147, R7, R147 ;  /* 0x0000009307937220 */ /* 0x002fe20000410000 */
[----:B------:R-:W-:Y:S01]  /*12940*/  LOP3.LUT R14, R15, R14, RZ, 0x3c, !PT ;  /* 0x0000000e0f0e7212 */ /* 0x000fe200078e3cff */
[----:B------:R-:W-:Y:S01]  /*12950*/  IMAD.SHL.U32 R15, R11, 0x4, RZ ;  /* 0x000000040b0f7824 */ /* 0x000fe200078e00ff */
[----:B------:R-:W-:Y:S01]  /*12960*/  LOP3.LUT R3, R3, 0xffffffe0, RZ, 0xc0, !PT ;  /* 0xffffffe003037812 */ /* 0x000fe200078ec0ff */
[----:B------:R-:W-:-:S02]  /*12970*/  IMAD R13, R13, 0x4, R18 ;  /* 0x000000040d0d7824 */ /* 0x000fc400078e0212 */
[----:B------:R-:W-:Y:S01]  /*12980*/  FMUL.FTZ R146, R7, R146 ;  /* 0x0000009207927220 */ /* 0x000fe20000410000 */
[----:B------:R-:W-:Y:S01]  /*12990*/  IADD3 R33, R15, 0x40, RZ ;  /* 0x000000400f217810 */ /* 0x000fe20007ffe0ff */
[----:B------:R-:W-:Y:S01]  /*129a0*/  FMUL.FTZ R143, R7, R143 ;  /* 0x0000008f078f7220 */ /* 0x000fe20000410000 */
[----:B------:R-:W-:Y:S01]  /*129b0*/  @P0 IADD3 R33, R15, -0x40, RZ ;  /* 0xffffffc00f210810 */ /* 0x000fe20007ffe0ff */
[C---:B------:R-:W-:Y:S01]  /*129c0*/  FMUL.FTZ R142, R7.reuse, R142 ;  /* 0x0000008e078e7220 */ /* 0x040fe20000410000 */
[----:B------:R1:W-:Y:S01]  /*129d0*/  STS.64 [R11.X4+0x400], R146 ;  /* 0x000400920b007388 */ /* 0x0003e20000004a00 */
[C---:B------:R-:W-:Y:S01]  /*129e0*/  FMUL.FTZ R139, R7.reuse, R139 ;  /* 0x0000008b078b7220 */ /* 0x040fe20000410000 */
[----:B--2---:R-:W-:Y:S01]  /*129f0*/  SHF.R.S32.HI R35, RZ, 0x1f, R10 ;  /* 0x0000001fff237819 */ /* 0x004fe2000001140a */
[----:B------:R-:W-:Y:S01]  /*12a00*/  FMUL.FTZ R138, R7, R138 ;  /* 0x0000008a078a7220 */ /* 0x000fe20000410000 */
[----:B------:R-:W-:Y:S01]  /*12a10*/  IADD3 R3, -R3, R4, RZ ;  /* 0x0000000403037210 */ /* 0x000fe20007ffe1ff */
[----:B------:R-:W-:-:S02]  /*12a20*/  FMUL.FTZ R135, R7, R135 ;  /* 0x0000008707877220 */ /* 0x000fc40000410000 */
[----:B------:R-:W-:Y:S01]  /*12a30*/  FMUL.FTZ R134, R7, R134 ;  /* 0x0000008607867220 */ /* 0x000fe20000410000 */
[----:B------:R-:W-:Y:S01]  /*12a40*/  LOP3.LUT P0, RZ, R3, 0x3, RZ, 0xc0, !PT ;  /* 0x0000000303ff7812 */ /* 0x000fe2000780c0ff */
[----:B------:R-:W-:Y:S01]  /*12a50*/  IMAD.IADD R7, R13, 0x1, R14 ;  /* 0x000000010d077824 */ /* 0x000fe200078e020e */
[----:B------:R-:W-:Y:S01]  /*12a60*/  IADD3 R14, R15, R16, RZ ;  /* 0x000000100f0e7210 */ /* 0x000fe20007ffe0ff */
[----:B------:R-:W2:Y:S01]  /*12a70*/  S2R R13, SR_CTAID.Y ;  /* 0x00000000000d7919 */ /* 0x000ea20000002600 */
[----:B------:R-:W-:Y:S02]  /*12a80*/  IMAD.IADD R32, R16, 0x1, R33 ;  /* 0x0000000110207824 */ /* 0x000fe400078e0221 */
[----:B---3--:R-:W-:Y:S01]  /*12a90*/  @P2 FMUL.FTZ R5, R5, 0.69314718246459960938 ;  /* 0x3f31721805052820 */ /* 0x008fe20000410000 */
[----:B------:R-:W-:Y:S01]  /*12aa0*/  STS.64 [R14], R140 ;  /* 0x0000008c0e007388 */ /* 0x000fe20000000a00 */
[----:B------:R-:W-:-:S03]  /*12ab0*/  IMAD.MOV.U32 R3, RZ, RZ, -0x800000 ;  /* 0xff800000ff037424 */ /* 0x000fc600078e00ff */
[----:B------:R3:W-:Y:S04]  /*12ac0*/  STS.64 [R14+0x400], R142 ;  /* 0x0004008e0e007388 */ /* 0x0007e80000000a00 */
[----:B------:R-:W-:Y:S04]  /*12ad0*/  STS.64 [R33], R136 ;  /* 0x0000008821007388 */ /* 0x000fe80000000a00 */
[----:B------:R5:W-:Y:S01]  /*12ae0*/  STS.64 [R33+0x400], R138 ;  /* 0x0004008a21007388 */ /* 0x000be20000000a00 */
[----:B-1----:R-:W-:-:S03]  /*12af0*/  LEA.HI R11, R35, R10, RZ, 0x5 ;  /* 0x0000000a230b7211 */ /* 0x002fc600078f28ff */
[----:B------:R-:W1:Y:S04]  /*12b00*/  S2R R15, SR_CTAID.X ;  /* 0x00000000000f7919 */ /* 0x000e680000002500 */
[----:B------:R-:W-:Y:S01]  /*12b10*/  STS.64 [R32], R132 ;  /* 0x0000008420007388 */ /* 0x000fe20000000a00 */
[----:B--2---:R-:W-:-:S03]  /*12b20*/  IMAD R13, R13, c[0x0][0x210], R234 ;  /* 0x000084000d0d7a24 */ /* 0x004fc600078e02ea */
[----:B------:R-:W-:Y:S04]  /*12b30*/  STS.64 [R32+0x400], R134 ;  /* 0x0004008620007388 */ /* 0x000fe80000000a00 */
[----:B------:R-:W-:Y:S01]  /*12b40*/  BAR.SYNC.DEFER_BLOCKING 0x0 ;  /* 0x0000000000007b1d */ /* 0x000fe20000010000 */
[----:B---3--:R-:W-:Y:S01]  /*12b50*/  SHF.R.S32.HI R14, RZ, 0x5, R11 ;  /* 0x00000005ff0e7819 */ /* 0x008fe2000001140b */
[----:B-----5:R-:W-:Y:S02]  /*12b60*/  IMAD.MOV R33, RZ, RZ, -R234 ;  /* 0x000000ffff217224 */ /* 0x020fe400078e0aea */
[----:B-1----:R-:W-:Y:S02]  /*12b70*/  IMAD.SHL.U32 R15, R15, 0x40, RZ ;  /* 0x000000400f0f7824 */ /* 0x002fe400078e00ff */
[----:B----4-:R-:W-:Y:S01]  /*12b80*/  IMAD R8, R33, c[0x0][0x1c0], R8 ;  /* 0x0000700021087a24 */ /* 0x010fe200078e0208 */
[----:B------:R-:W-:-:S02]  /*12b90*/  LOP3.LUT R33, R11, 0xffffffe0, RZ, 0xc0, !PT ;  /* 0xffffffe00b217812 */ /* 0x000fc400078ec0ff */
[----:B------:R-:W-:Y:S01]  /*12ba0*/  SHF.R.S32.HI R11, RZ, 0x1f, R14 ;  /* 0x0000001fff0b7819 */ /* 0x000fe2000001140e */
[----:B------:R-:W-:Y:S02]  /*12bb0*/  IMAD R8, R13, c[0x0][0x1c0], R8 ;  /* 0x000070000d087a24 */ /* 0x000fe400078e0208 */
[----:B------:R-:W-:Y:S01]  /*12bc0*/  IMAD.IADD R33, R10, 0x1, -R33 ;  /* 0x000000010a217824 */ /* 0x000fe200078e0a21 */
[----:B------:R-:W-:Y:S01]  /*12bd0*/  LEA.HI R11, R11, R14, RZ, 0x2 ;  /* 0x0000000e0b0b7211 */ /* 0x000fe200078f10ff */
[----:B------:R-:W-:Y:S01]  /*12be0*/  @P3 FMUL.FTZ R13, R6, 0.69314718246459960938 ;  /* 0x3f317218060d3820 */ /* 0x000fe20000410000 */
[----:B------:R-:W1:Y:S01]  /*12bf0*/  LDS.128 R24, [R7.X4] ;  /* 0x0000000007187984 */ /* 0x000e620000004c00 */
[----:B------:R-:W-:Y:S01]  /*12c00*/  IMAD R8, R8, c[0x0][0x214], R15 ;  /* 0x0000850008087a24 */ /* 0x000fe200078e020f */
[----:B------:R-:W-:Y:S01]  /*12c10*/  SHF.R.S32.HI R4, RZ, 0x1f, R33 ;  /* 0x0000001fff047819 */ /* 0x000fe20000011421 */
[----:B------:R-:W-:Y:S01]  /*12c20*/  @P3 FFMA.FTZ R3, R2, c[0x0][0x238], R13 ;  /* 0x00008e0002033a23 */ /* 0x000fe2000001000d */
[----:B------:R-:W-:Y:S01]  /*12c30*/  LOP3.LUT R11, R11, 0xfffffffc, RZ, 0xc0, !PT ;  /* 0xfffffffc0b0b7812 */ /* 0x000fe200078ec0ff */
[----:B------:R-:W2:Y:S01]  /*12c40*/  LDS.128 R20, [R7.X4+0x800] ;  /* 0x0008000007147984 */ /* 0x000ea20000004c00 */
[----:B------:R-:W-:Y:S01]  /*12c50*/  LEA.HI R4, R4, R33, RZ, 0x2 ;  /* 0x0000002104047211 */ /* 0x000fe200078f10ff */
[----:B------:R-:W-:-:S02]  /*12c60*/  IMAD.SHL.U32 R6, R9, 0x4, RZ ;  /* 0x0000000409067824 */ /* 0x000fc400078e00ff */
[----:B------:R-:W-:Y:S01]  /*12c70*/  IMAD.IADD R11, R14, 0x1, -R11 ;  /* 0x000000010e0b7824 */ /* 0x000fe200078e0a0b */
[----:B------:R-:W-:Y:S01]  /*12c80*/  SHF.R.S32.HI R4, RZ, 0x2, R4 ;  /* 0x00000002ff047819 */ /* 0x000fe20000011404 */
[----:B------:R-:W3:Y:S04]  /*12c90*/  LDS.128 R16, [R7.X4+0x1000] ;  /* 0x0010000007107984 */ /* 0x000ee80000004c00 */
[----:B------:R4:W1:Y:S01]  /*12ca0*/  LDS.128 R28, [R7.X4+0x1800] ;  /* 0x00180000071c7984 */ /* 0x0008620000004c00 */
[----:B------:R-:W-:Y:S01]  /*12cb0*/  IMAD R4, R11, 0x10, R4 ;  /* 0x000000100b047824 */ /* 0x000fe200078e0204 */
[----:B----4-:R-:W-:Y:S01]  /*12cc0*/  MOV R7, 0xff800000 ;  /* 0xff80000000077802 */ /* 0x010fe20000000f00 */
[----:B------:R-:W-:Y:S01]  /*12cd0*/  @P2 FFMA.FTZ R7, R0, c[0x0][0x238], R5 ;  /* 0x00008e0000072a23 */ /* 0x000fe20000010005 */
[----:B------:R-:W-:Y:S05]  /*12ce0*/  @P0 BRA `(.L_x_1149) ;  /* 0x000000a000000947 */ /* 0x000fea0003800000 */
[----:B------:R-:W-:Y:S02]  /*12cf0*/  IADD3 R2, R4, 0x8, RZ ;  /* 0x0000000804027810 */ /* 0x000fe40007ffe0ff */
[----:B------:R-:W-:-:S02]  /*12d00*/  SHF.R.S32.HI R5, RZ, 0x1f, R4 ;  /* 0x0000001fff057819 */ /* 0x000fc40000011404 */
[----:B------:R-:W-:Y:S02]  /*12d10*/  IADD3 R0, P0, R8, R4, RZ ;  /* 0x0000000408007210 */ /* 0x000fe40007f1e0ff */
[-C--:B------:R-:W-:Y:S02]  /*12d20*/  ISETP.GE.AND P2, PT, R4, R229.reuse, PT ;  /* 0x000000e50400720c */ /* 0x080fe40003f46270 */
[----:B------:R-:W-:Y:S02]  /*12d30*/  ISETP.GE.AND P1, PT, R2, R229, PT ;  /* 0x000000e50200720c */ /* 0x000fe40003f26270 */
[----:B------:R-:W-:Y:S02]  /*12d40*/  LEA.HI.X.SX32 R5, R8, R5, 0x1, P0 ;  /* 0x0000000508057211 */ /* 0x000fe400000f0eff */
[----:B------:R-:W-:-:S04]  /*12d50*/  LEA R4, P0, R0, c[0x0][0x208], 0x2 ;  /* 0x0000820000047a11 */ /* 0x000fc800078010ff */
[----:B------:R-:W-:-:S05]  /*12d60*/  LEA.HI.X R5, R0, c[0x0][0x20c], R5, 0x2, P0 ;  /* 0x0000830000057a11 */ /* 0x000fca00000f1405 */
[----:B------:R4:W-:Y:S04]  /*12d70*/  @!P2 STG.E [R4.64], R3 ;  /* 0x000000030400a986 */ /* 0x0009e8000c101906 */
[----:B------:R4:W-:Y:S02]  /*12d80*/  @!P1 STG.E [R4.64+0x20], R7 ;  /* 0x0000200704009986 */ /* 0x0009e4000c101906 */
.L_x_1149:
[----:B------:R-:W-:Y:S05]  /*12d90*/  BSYNC B0 ;  /* 0x0000000000007941 */ /* 0x000fea0003800000 */
.L_x_1148:
[--C-:B----4-:R-:W-:Y:S01]  /*12da0*/  SHF.R.S32.HI R7, RZ, 0x1f, R6.reuse ;  /* 0x0000001fff077819 */ /* 0x110fe20000011406 */
[----:B------:R-:W-:Y:S01]  /*12db0*/  IMAD R8, R8, c[0x0][0x22c], RZ ;  /* 0x00008b0008087a24 */ /* 0x000fe200078e02ff */
[----:B------:R-:W-:Y:S02]  /*12dc0*/  ISETP.GE.AND P1, PT, R6, c[0x0][0x220], PT ;  /* 0x0000880006007a0c */ /* 0x000fe40003f26270 */
[C---:B------:R-:W-:Y:S01]  /*12dd0*/  IADD3 R2, R12.reuse, 0x10, RZ ;  /* 0x000000100c027810 */ /* 0x040fe20007ffe0ff */
[C---:B------:R-:W-:Y:S01]  /*12de0*/  IMAD.WIDE R4, R12.reuse, 0x20, R6 ;  /* 0x000000200c047825 */ /* 0x040fe200078e0206 */
[----:B------:R-:W-:-:S02]  /*12df0*/  IADD3 R0, R12, 0x20, RZ ;  /* 0x000000200c007810 */ /* 0x000fc40007ffe0ff */
[CC--:B------:R-:W-:Y:S02]  /*12e00*/  ISETP.GE.OR P4, PT, R12.reuse, R229.reuse, P1 ;  /* 0x000000e50c00720c */ /* 0x0c0fe40000f86670 */
[----:B------:R-:W-:Y:S02]  /*12e10*/  IADD3 R12, R12, 0x30, RZ ;  /* 0x000000300c0c7810 */ /* 0x000fe40007ffe0ff */
[----:B------:R-:W-:Y:S02]  /*12e20*/  IADD3 R3, P0, R8, R4, RZ ;  /* 0x0000000408037210 */ /* 0x000fe40007f1e0ff */
[-C--:B------:R-:W-:Y:S02]  /*12e30*/  ISETP.GE.OR P3, PT, R2, R229.reuse, P1 ;  /* 0x000000e50200720c */ /* 0x080fe40000f66670 */
[-C--:B------:R-:W-:Y:S02]  /*12e40*/  ISETP.GE.OR P2, PT, R0, R229.reuse, P1 ;  /* 0x000000e50000720c */ /* 0x080fe40000f46670 */
[----:B------:R-:W-:-:S02]  /*12e50*/  ISETP.GE.OR P1, PT, R12, R229, P1 ;  /* 0x000000e50c00720c */ /* 0x000fc40000f26670 */
[----:B------:R-:W-:Y:S02]  /*12e60*/  LEA.HI.X.SX32 R8, R8, R5, 0x1, P0 ;  /* 0x0000000508087211 */ /* 0x000fe400000f0eff */
[----:B------:R-:W-:-:S04]  /*12e70*/  LEA R2, P0, R3, c[0x0][0x1d8], 0x2 ;  /* 0x0000760003027a11 */ /* 0x000fc800078010ff */
[----:B------:R-:W-:-:S05]  /*12e80*/  LEA.HI.X R3, R3, c[0x0][0x1dc], R8, 0x2, P0 ;  /* 0x0000770003037a11 */ /* 0x000fca00000f1408 */
[----:B--2---:R2:W-:Y:S04]  /*12e90*/  @!P3 STG.E.128 [R2.64+0x800], R20 ;  /* 0x000800140200b986 */ /* 0x0045e8000c101d06 */
[----:B---3--:R2:W-:Y:S04]  /*12ea0*/  @!P2 STG.E.128 [R2.64+0x1000], R16 ;  /* 0x001000100200a986 */ /* 0x0085e8000c101d06 */
[----:B-1----:R2:W-:Y:S04]  /*12eb0*/  @!P4 STG.E.64 [R2.64], R24 ;  /* 0x000000180200c986 */ /* 0x0025e8000c101b06 */
[----:B------:R2:W-:Y:S01]  /*12ec0*/  @!P4 STG.E.64 [R2.64+0x8], R26 ;  /* 0x0000081a0200c986 */ /* 0x0005e2000c101b06 */
[----:B------:R-:W-:Y:S05]  /*12ed0*/  @P1 EXIT ;  /* 0x000000000000194d */ /* 0x000fea0003800000 */
[----:B------:R-:W-:Y:S01]  /*12ee0*/  STG.E.128 [R2.64+0x1800], R28 ;  /* 0x0018001c02007986 */ /* 0x000fe2000c101d06 */
[----:B------:R-:W-:Y:S05]  /*12ef0*/  EXIT ;  /* 0x000000000000794d */ /* 0x000fea0003800000 */
.L_x_1150:
        /* <DEDUP_REMOVED lines=16> */
.L_x_5194:


//--------------------- .text._ZN5flash24flash_fwd_splitkv_kernelI23Flash_fwd_kernel_traitsILi32ELi64ELi256ELi4ELb0ELb0EN7cutlass10bfloat16_tE19Flash_kernel_traitsILi32ELi64ELi256ELi4ES3_EELb1ELb0ELb0ELb0ELb0ELb1ELb1ELb0EEEvNS_16Flash_fwd_paramsE --------------------------
	.section	.text._ZN5flash24flash_fwd_splitkv_kernelI23Flash_fwd_kernel_traitsILi32ELi64ELi256ELi4ELb0ELb0EN7cutlass10bfloat16_tE19Flash_kernel_traitsILi32ELi64ELi256ELi4ES3_EELb1ELb0ELb0ELb0ELb0ELb1ELb1ELb0EEEvNS_16Flash_fwd_paramsE,"ax",@progbits
	.sectioninfo	@"SHI_REGISTERS=255"
	.align	128
        .global         _ZN5flash24flash_fwd_splitkv_kernelI23Flash_fwd_kernel_traitsILi32ELi64ELi256ELi4ELb0ELb0EN7cutlass10bfloat16_tE19Flash_kernel_traitsILi32ELi64ELi256ELi4ES3_EELb1ELb0ELb0ELb0ELb0ELb1ELb1ELb0EEEvNS_16Flash_fwd_paramsE
        .type           _ZN5flash24flash_fwd_splitkv_kernelI23Flash_fwd_kernel_traitsILi32ELi64ELi256ELi4ELb0ELb0EN7cutlass10bfloat16_tE19Flash_kernel_traitsILi32ELi64ELi256ELi4ES3_EELb1ELb0ELb0ELb0ELb0ELb1ELb1ELb0EEEvNS_16Flash_fwd_paramsE,@function
        .size           _ZN5flash24flash_fwd_splitkv_kernelI23Flash_fwd_kernel_traitsILi32ELi64ELi256ELi4ELb0ELb0EN7cutlass10bfloat16_tE19Flash_kernel_traitsILi32ELi64ELi256ELi4ES3_EELb1ELb0ELb0ELb0ELb0ELb1ELb1ELb0EEEvNS_16Flash_fwd_paramsE,(.L_x_5195 - _ZN5flash24flash_fwd_splitkv_kernelI23Flash_fwd_kernel_traitsILi32ELi64ELi256ELi4ELb0ELb0EN7cutlass10bfloat16_tE19Flash_kernel_traitsILi32ELi64ELi256ELi4ES3_EELb1ELb0ELb0ELb0ELb0ELb1ELb1ELb0EEEvNS_16Flash_fwd_paramsE)
        .other          _ZN5flash24flash_fwd_splitkv_kernelI23Flash_fwd_kernel_traitsILi32ELi64ELi256ELi4ELb0ELb0EN7cutlass10bfloat16_tE19Flash_kernel_traitsILi32ELi64ELi256ELi4ES3_EELb1ELb0ELb0ELb0ELb0ELb1ELb1ELb0EEEvNS_16Flash_fwd_paramsE,@"STO_CUDA_ENTRY STV_DEFAULT"
_ZN5flash24flash_fwd_splitkv_kernelI23Flash_fwd_kernel_traitsILi32ELi64ELi256ELi4ELb0ELb0EN7cutlass10bfloat16_tE19Flash_kernel_traitsILi32ELi64ELi256ELi4ES3_EELb1ELb0ELb0ELb0ELb0ELb1ELb1ELb0EEEvNS_16Flash_fwd_paramsE:
.text._ZN5flash24flash_fwd_splitkv_kernelI23Flash_fwd_kernel_traitsILi32ELi64ELi256ELi4ELb0ELb0EN7cutlass10bfloat16_tE19Flash_kernel_traitsILi32ELi64ELi256ELi4ES3_EELb1ELb0ELb0ELb0ELb0ELb1ELb1ELb0EEEvNS_16Flash_fwd_paramsE:
[----:B------:R-:W-:Y:S02]  /*0000*/  MOV R1, c[0x0][0x28] ;  /* 0x00000a0000017a02 */ /* 0x000fe40000000f00 */
[----:B------:R-:W1:Y:S01]  /*0010*/  I2F.U32.RP R2, c[0x0][0x1c0] ;  /* 0x0000700000027b06 */ /* 0x000e620000209000 */
[----:B------:R-:W2:Y:S01]  /*0020*/  S2R R25, SR_CTAID.Z ;  /* 0x0000000000197919 */ /* 0x000ea20000002700 */
[----:B------:R-:W-:Y:S01]  /*0030*/  ISETP.NE.U32.AND P1, PT, RZ, c[0x0][0x1c0], PT ;  /* 0x00007000ff007a0c */ /* 0x000fe20003f25070 */
[----:B------:R-:W-:Y:S01]  /*0040*/  IMAD.MOV.U32 R9, RZ, RZ, 0x4 ;  /* 0x00000004ff097424 */ /* 0x000fe200078e00ff */
[----:B------:R-:W-:Y:S01]  /*0050*/  ULDC.64 UR6, c[0x0][0x118] ;  /* 0x0000460000067ab9 */ /* 0x000fe20000000a00 */
[----:B------:R-:W-:Y:S01]  /*0060*/  IMAD.MOV.U32 R14, RZ, RZ, -0x1 ;  /* 0xffffffffff0e7424 */ /* 0x000fe200078e00ff */
[----:B------:R-:W-:Y:S02]  /*0070*/  IADD3 R1, R1, -0x8, RZ ;  /* 0xfffffff801017810 */ /* 0x000fe40007ffe0ff */
[----:B-1----:R-:W1:Y:S02]  /*0080*/  MUFU.RCP R2, R2 ;  /* 0x0000000200027308 */ /* 0x002e640000001000 */
[----:B-1----:R-:W-:-:S06]  /*0090*/  IADD3 R2, R2, 0xffffffe, RZ ;  /* 0x0ffffffe02027810 */ /* 0x002fcc0007ffe0ff */
[----:B------:R-:W1:Y:S02]  /*00a0*/  F2I.FTZ.U32.TRUNC.NTZ R3, R2 ;  /* 0x0000000200037305 */ /* 0x000e64000021f000 */
[----:B-1----:R-:W-:Y:S02]  /*00b0*/  IMAD.MOV R0, RZ, RZ, -R3 ;  /* 0x000000ffff007224 */ /* 0x002fe400078e0a03 */
[----:B------:R-:W-:Y:S02]  /*00c0*/  IMAD.MOV.U32 R2, RZ, RZ, RZ ;  /* 0x000000ffff027224 */ /* 0x000fe400078e00ff */
[----:B------:R-:W-:-:S04]  /*00d0*/  IMAD R0, R0, c[0x0][0x1c0], RZ ;  /* 0x0000700000007a24 */ /* 0x000fc800078e02ff */
[----:B------:R-:W-:-:S06]  /*00e0*/  IMAD.HI.U32 R2, R3, R0, R2 ;  /* 0x0000000003027227 */ /* 0x000fcc00078e0002 */
[----:B--2---:R-:W-:Y:S02]  /*00f0*/  IMAD.HI.U32 R242, R2, R25, RZ ;  /* 0x0000001902f27227 */ /* 0x004fe400078e00ff */
[----:B------:R-:W1:Y:S02]  /*0100*/  LDC.U8 R2, c[0x0][0x312] ;  /* 0x0000c480ff027b82 */ /* 0x000e640000000000 */
[----:B------:R-:W-:-:S04]  /*0110*/  IMAD.MOV R0, RZ, RZ, -R242 ;  /* 0x000000ffff007224 */ /* 0x000fc800078e0af2 */
[----:B------:R-:W-:-:S05]  /*0120*/  IMAD R0, R0, c[0x0][0x1c0], R25 ;  /* 0x0000700000007a24 */ /* 0x000fca00078e0219 */
[----:B------:R-:W-:-:S13]  /*0130*/  ISETP.GE.U32.AND P2, PT, R0, c[0x0][0x1c0], PT ;  /* 0x0000700000007a0c */ /* 0x000fda0003f46070 */
[----:B------:R-:W-:Y:S02]  /*0140*/  @P2 IADD3 R0, R0, -c[0x0][0x1c0], RZ ;  /* 0x8000700000002a10 */ /* 0x000fe40007ffe0ff */
[----:B------:R-:W-:Y:S02]  /*0150*/  @P2 IADD3 R242, R242, 0x1, RZ ;  /* 0x00000001f2f22810 */ /* 0x000fe40007ffe0ff */
[----:B------:R-:W-:Y:S02]  /*0160*/  ISETP.GE.U32.AND P0, PT, R0, c[0x0][0x1c0], PT ;  /* 0x0000700000007a0c */ /* 0x000fe40003f06070 */
[----:B------:R-:W-:Y:S02]  /*0170*/  ISETP.NE.U32.AND P2, PT, RZ, c[0x0][0x240], PT ;  /* 0x00009000ff007a0c */ /* 0x000fe40003f45070 */
[----:B-1----:R-:W-:Y:S02]  /*0180*/  ISETP.NE.AND P3, PT, R2, RZ, PT ;  /* 0x000000ff0200720c */ /* 0x002fe40003f65270 */
        /* <DEDUP_REMOVED lines=10> */
[----:B------:R1:W2:Y:S04]  /*0230*/  @P2 LDG.E R14, [R2.64] ;  /* 0x00000006020e2981 */ /* 0x0002a8000c1e1900 */
[----:B------:R1:W2:Y:S01]  /*0240*/  @P2 LDG.E R4, [R2.64+0x4] ;  /* 0x0000040602042981 */ /* 0x0002a2000c1e1900 */
[----:B------:R-:W-:-:S04]  /*0250*/  IMAD.MOV.U32 R10, RZ, RZ, RZ ;  /* 0x000000ffff0a7224 */ /* 0x000fc800078e00ff */
[----:B------:R3:W5:Y:S04]  /*0260*/  @!P1 LDG.E R8, [R6.64] ;  /* 0x0000000606089981 */ /* 0x000768000c1e1900 */
[----:B------:R-:W4:Y:S04]  /*0270*/  S2R R15, SR_CTAID.X ;  /* 0x00000000000f7919 */ /* 0x000f280000002500 */
[----:B------:R-:W2:Y:S04]  /*0280*/  S2R R11, SR_CTAID.Y ;  /* 0x00000000000b7919 */ /* 0x000ea80000002600 */
[----:B------:R-:W2:Y:S01]  /*0290*/  S2R R68, SR_TID.X ;  /* 0x0000000000447919 */ /* 0x000ea20000002100 */
[----:B-1----:R-:W-:-:S05]  /*02a0*/  @P0 IMAD.WIDE R2, R242, R9, c[0x0][0x250] ;  /* 0x00009400f2020625 */ /* 0x002fca00078e0209 */
[----:B------:R3:W5:Y:S01]  /*02b0*/  @P0 LDG.E R10, [R2.64] ;  /* 0x00000006020a0981 */ /* 0x000762000c1e1900 */
[----:B------:R-:W-:-:S04]  /*02c0*/  ISETP.NE.U32.AND P0, PT, RZ, c[0x0][0x248], PT ;  /* 0x00009200ff007a0c */ /* 0x000fc80003f05070 */
[----:B------:R-:W-:Y:S01]  /*02d0*/  ISETP.NE.AND.EX P0, PT, RZ, c[0x0][0x24c], PT, P0 ;  /* 0x00009300ff007a0c */ /* 0x000fe20003f05300 */
[----:B------:R-:W-:-:S04]  /*02e0*/  IMAD.MOV R0, RZ, RZ, -R242 ;  /* 0x000000ffff007224 */ /* 0x000fc800078e0af2 */
[----:B------:R-:W-:Y:S02]  /*02f0*/  IMAD R25, R0, c[0x0][0x1c0], R25 ;  /* 0x0000700000197a24 */ /* 0x000fe400078e0219 */
[----:B--2---:R-:W-:Y:S02]  /*0300*/  @P2 IMAD.IADD R60, R4, 0x1, -R14 ;  /* 0x00000001043c2824 */ /* 0x004fe400078e0a0e */
[----:B------:R-:W-:-:S04]  /*0310*/  @!P2 IMAD.MOV.U32 R60, RZ, RZ, c[0x0][0x214] ;  /* 0x00008500ff3ca624 */ /* 0x000fc800078e00ff */
[----:B------:R-:W-:Y:S05]  /*0320*/  @!P0 BRA `(.L_x_1151) ;  /* 0x0000004000008947 */ /* 0x000fea0003800000 */
[----:B---34-:R-:W2:Y:S02]  /*0330*/  @P3 LDG.E R0, [R6.64+0x4] ;  /* 0x0000040606003981 */ /* 0x018ea4000c1e1900 */
[----:B--2--5:R-:W-:-:S06]  /*0340*/  @P3 IADD3 R4, R0, -R8, RZ ;  /* 0x8000000800043210 */ /* 0x024fcc0007ffe0ff */
[----:B------:R1:W5:Y:S01]  /*0350*/  @!P3 LDG.E R4, [R6.64] ;  /* 0x000000060604b981 */ /* 0x000362000c1e1900 */
[----:B------:R-:W-:Y:S05]  /*0360*/  BRA `(.L_x_1152) ;  /* 0x0000001000007947 */ /* 0x000fea0003800000 */
.L_x_1151:
[----:B---34-:R-:W-:Y:S02]  /*0370*/  MOV R4, c[0x0][0x218] ;  /* 0x0000860000047a02 */ /* 0x018fe40000000f00 */
.L_x_1152:
        /* <DEDUP_REMOVED lines=12> */
[----:B-1----:R-:W-:Y:S01]  /*0440*/  IABS R6, c[0x0][0x10] ;  /* 0x0000040000067a13 */ /* 0x002fe20000000000 */
[----:B------:R-:W-:-:S03]  /*0450*/  IMAD.MOV.U32 R0, RZ, RZ, c[0x0][0x218] ;  /* 0x00008600ff007624 */ /* 0x000fc600078e00ff */
[----:B------:R-:W1:Y:S02]  /*0460*/  I2F.RP R2, R6 ;  /* 0x0000000600027306 */ /* 0x000e640000209400 */
[----:B------:R-:W-:-:S06]  /*0470*/  IADD3 R0, R0, 0xff, RZ ;  /* 0x000000ff00007810 */ /* 0x000fcc0007ffe0ff */
[----:B-1----:R-:W1:Y:S02]  /*0480*/  MUFU.RCP R2, R2 ;  /* 0x0000000200027308 */ /* 0x002e640000001000 */
[----:B-1----:R-:W-:-:S06]  /*0490*/  IADD3 R2, R2, 0xffffffe, RZ ;  /* 0x0ffffffe02027810 */ /* 0x002fcc0007ffe0ff */
[----:B------:R1:W2:Y:S02]  /*04a0*/  F2I.FTZ.U32.TRUNC.NTZ R3, R2 ;  /* 0x0000000200037305 */ /* 0x0002a4000021f000 */
[----:B-1----:R-:W-:-:S04]  /*04b0*/  SHF.R.S32.HI R2, RZ, 0x1f, R0 ;  /* 0x0000001fff027819 */ /* 0x002fc80000011400 */
[----:B------:R-:W-:Y:S01]  /*04c0*/  LEA.HI R0, R2, R0, RZ, 0x8 ;  /* 0x0000000002007211 */ /* 0x000fe200078f40ff */
[----:B--2---:R-:W-:-:S03]  /*04d0*/  IMAD.MOV R2, RZ, RZ, -R3 ;  /* 0x000000ffff027224 */ /* 0x004fc600078e0a03 */
[----:B------:R-:W-:-:S04]  /*04e0*/  LEA.HI.SX32 R0, R0, c[0x0][0x10], 0x18 ;  /* 0x0000040000007a11 */ /* 0x000fc800078fc2ff */
[----:B------:R-:W-:Y:S01]  /*04f0*/  IADD3 R4, R0, -0x1, RZ ;  /* 0xffffffff00047810 */ /* 0x000fe20007ffe0ff */
[----:B------:R-:W-:Y:S02]  /*0500*/  IMAD R0, R2, R6, RZ ;  /* 0x0000000602007224 */ /* 0x000fe400078e02ff */
[----:B------:R-:W-:Y:S01]  /*0510*/  IMAD.MOV.U32 R2, RZ, RZ, RZ ;  /* 0x000000ffff027224 */ /* 0x000fe200078e00ff */
[----:B------:R-:W-:-:S03]  /*0520*/  IABS R5, R4 ;  /* 0x0000000400057213 */ /* 0x000fc60000000000 */
[----:B------:R-:W-:-:S04]  /*0530*/  IMAD.HI.U32 R0, R3, R0, R2 ;  /* 0x0000000003007227 */ /* 0x000fc800078e0002 */
[----:B------:R-:W-:-:S04]  /*0540*/  IMAD.MOV.U32 R2, RZ, RZ, R5 ;  /* 0x000000ffff027224 */ /* 0x000fc800078e0005 */
[----:B------:R-:W-:-:S04]  /*0550*/  IMAD.HI.U32 R0, R0, R2, RZ ;  /* 0x0000000200007227 */ /* 0x000fc800078e00ff */
[----:B------:R-:W-:-:S04]  /*0560*/  IMAD.MOV R3, RZ, RZ, -R0 ;  /* 0x000000ffff037224 */ /* 0x000fc800078e0a00 */
[----:B------:R-:W-:Y:S01]  /*0570*/  IMAD R2, R6, R3, R2 ;  /* 0x0000000306027224 */ /* 0x000fe200078e0202 */
[----:B------:R-:W-:-:S04]  /*0580*/  IADD3 R3, R47, 0xff, RZ ;  /* 0x000000ff2f037810 */ /* 0x000fc80007ffe0ff */
[----:B------:R-:W-:-:S13]  /*0590*/  ISETP.GT.U32.AND P1, PT, R6, R2, PT ;  /* 0x000000020600720c */ /* 0x000fda0003f24070 */
[----:B------:R-:W-:Y:S01]  /*05a0*/  @!P1 IMAD.IADD R2, R2, 0x1, -R6 ;  /* 0x0000000102029824 */ /* 0x000fe200078e0a06 */
[----:B------:R-:W-:Y:S02]  /*05b0*/  @!P1 IADD3 R0, R0, 0x1, RZ ;  /* 0x0000000100009810 */ /* 0x000fe40007ffe0ff */
[----:B------:R-:W-:Y:S02]  /*05c0*/  ISETP.NE.AND P1, PT, RZ, c[0x0][0x10], PT ;  /* 0x00000400ff007a0c */ /* 0x000fe40003f25270 */
[----:B------:R-:W-:Y:S02]  /*05d0*/  ISETP.GE.U32.AND P2, PT, R2, R6, PT ;  /* 0x000000060200720c */ /* 0x000fe40003f46070 */
[----:B------:R-:W-:Y:S02]  /*05e0*/  LOP3.LUT R2, R4, c[0x0][0x10], RZ, 0x3c, !PT ;  /* 0x0000040004027a12 */ /* 0x000fe400078e3cff */
[----:B------:R-:W-:Y:S02]  /*05f0*/  SHF.R.S32.HI R4, RZ, 0x1f, R3 ;  /* 0x0000001fff047819 */ /* 0x000fe40000011403 */
[----:B------:R-:W-:-:S02]  /*0600*/  ISETP.GE.AND P0, PT, R2, RZ, PT ;  /* 0x000000ff0200720c */ /* 0x000fc40003f06270 */
[----:B------:R-:W-:Y:S02]  /*0610*/  IADD3 R2, -R60, 0x13f, R69 ;  /* 0x0000013f3c027810 */ /* 0x000fe40007ffe145 */
[----:B------:R-:W-:Y:S02]  /*0620*/  LEA.HI R4, R4, R3, RZ, 0x8 ;  /* 0x0000000304047211 */ /* 0x000fe400078f40ff */
[----:B------:R-:W-:Y:S02]  /*0630*/  IADD3 R2, R2, c[0x0][0x2e8], R47 ;  /* 0x0000ba0002027a10 */ /* 0x000fe40007ffe02f */
[----:B------:R-:W-:Y:S02]  /*0640*/  @P2 IADD3 R0, R0, 0x1, RZ ;  /* 0x0000000100002810 */ /* 0x000fe40007ffe0ff */
[----:B------:R-:W-:Y:S02]  /*0650*/  SHF.R.S32.HI R3, RZ, 0x1f, R2 ;  /* 0x0000001fff037819 */ /* 0x000fe40000011402 */
[----:B------:R-:W-:Y:S01]  /*0660*/  SHF.R.S32.HI R4, RZ, 0x8, R4 ;  /* 0x00000008ff047819 */ /* 0x000fe20000011404 */
[----:B------:R-:W-:Y:S01]  /*0670*/  @!P0 IMAD.MOV R0, RZ, RZ, -R0 ;  /* 0x000000ffff008224 */ /* 0x000fe200078e0a00 */
[----:B------:R-:W-:-:S02]  /*0680*/  @!P1 LOP3.LUT R0, RZ, c[0x0][0x10], RZ, 0x33, !PT ;  /* 0x00000400ff009a12 */ /* 0x000fc400078e33ff */
[----:B------:R-:W-:-:S03]  /*0690*/  LEA.HI R2, R3, R2, RZ, 0x8 ;  /* 0x0000000203027211 */ /* 0x000fc600078f40ff */
[----:B------:R-:W-:-:S04]  /*06a0*/  IMAD R241, R0, R11, RZ ;  /* 0x0000000b00f17224 */ /* 0x000fc800078e02ff */
[----:B------:R-:W-:Y:S01]  /*06b0*/  IMAD.IADD R3, R0, 0x1, R241 ;  /* 0x0000000100037824 */ /* 0x000fe200078e02f1 */
[----:B------:R-:W-:-:S04]  /*06c0*/  SHF.R.S32.HI R0, RZ, 0x8, R2 ;  /* 0x00000008ff007819 */ /* 0x000fc80000011402 */
[----:B------:R-:W-:-:S04]  /*06d0*/  IMNMX R2, R4, R3, PT ;  /* 0x0000000304027217 */ /* 0x000fc80003800200 */
[----:B------:R-:W-:-:S04]  /*06e0*/  IMNMX R78, R2, R0, PT ;  /* 0x00000000024e7217 */ /* 0x000fc80003800200 */
[----:B------:R-:W-:-:S13]  /*06f0*/  ISETP.GE.AND P0, PT, R241, R78, PT ;  /* 0x0000004ef100720c */ /* 0x000fda0003f06270 */
[----:B------:R-:W-:Y:S05]  /*0700*/  @!P0 BRA `(.L_x_1153) ;  /* 0x0000034000008947 */ /* 0x000fea0003800000 */
[----:B------:R-:W-:Y:S01]  /*0710*/  SHF.R.S32.HI R4, RZ, 0x1f, R68 ;  /* 0x0000001fff047819 */ /* 0x000fe20000011444 */
[----:B------:R-:W-:Y:S02]  /*0720*/  IMAD R0, R11, c[0x0][0x210], R242 ;  /* 0x000084000b007a24 */ /* 0x000fe400078e02f2 */
[----:B------:R-:W-:Y:S01]  /*0730*/  IMAD.IADD R9, R60, 0x1, -R69 ;  /* 0x000000013c097824 */ /* 0x000fe200078e0a45 */
[----:B------:R-:W-:Y:S01]  /*0740*/  LEA.HI R4, R4, R68, RZ, 0x3 ;  /* 0x0000004404047211 */ /* 0x000fe200078f18ff */
[----:B------:R-:W-:-:S03]  /*0750*/  IMAD R0, R0, c[0x0][0x1c0], R25 ;  /* 0x0000700000007a24 */ /* 0x000fc600078e0219 */
[----:B------:R-:W-:Y:S01]  /*0760*/  LOP3.LUT R6, R4, 0xfffffff8, RZ, 0xc0, !PT ;  /* 0xfffffff804067812 */ /* 0x000fe200078ec0ff */
[----:B------:R-:W-:Y:S01]  /*0770*/  IMAD R8, R0, c[0x0][0x214], R69 ;  /* 0x0000850000087a24 */ /* 0x000fe200078e0245 */
[----:B------:R-:W-:-:S03]  /*0780*/  SHF.R.S32.HI R0, RZ, 0x3, R4 ;  /* 0x00000003ff007819 */ /* 0x000fc60000011404 */
[----:B------:R-:W-:Y:S01]  /*0790*/  IMAD.IADD R6, R68, 0x1, -R6 ;  /* 0x0000000144067824 */ /* 0x000fe200078e0a06 */
[----:B------:R-:W-:Y:S01]  /*07a0*/  IADD3 R10, R0, 0x10, RZ ;  /* 0x00000010000a7810 */ /* 0x000fe20007ffe0ff */
[----:B------:R-:W-:Y:S02]  /*07b0*/  IMAD R7, R8, c[0x0][0x22c], RZ ;  /* 0x00008b0008077a24 */ /* 0x000fe400078e02ff */
[----:B------:R-:W-:Y:S01]  /*07c0*/  IMAD.SHL.U32 R2, R6, 0x4, RZ ;  /* 0x0000000406027824 */ /* 0x000fe200078e00ff */
[----:B------:R-:W-:Y:S02]  /*07d0*/  ISETP.GE.AND P1, PT, R10, R9, PT ;  /* 0x000000090a00720c */ /* 0x000fe40003f26270 */
[----:B------:R-:W-:Y:S02]  /*07e0*/  ISETP.NE.AND P3, PT, R6, RZ, PT ;  /* 0x000000ff0600720c */ /* 0x000fe40003f65270 */
[----:B------:R-:W-:Y:S02]  /*07f0*/  SHF.R.S32.HI R3, RZ, 0x1f, R2 ;  /* 0x0000001fff037819 */ /* 0x000fe40000011402 */
[----:B------:R-:W-:-:S02]  /*0800*/  ISETP.GE.AND P6, PT, R2, c[0x0][0x220], PT ;  /* 0x0000880002007a0c */ /* 0x000fc40003fc6270 */
[CC--:B------:R-:W-:Y:S01]  /*0810*/  ISETP.GE.OR P3, PT, R0.reuse, R9.reuse, P3 ;  /* 0x000000090000720c */ /* 0x0c0fe20001f66670 */
[C---:B------:R-:W-:Y:S01]  /*0820*/  IMAD.WIDE R4, R0.reuse, 0x20, R2 ;  /* 0x0000002000047825 */ /* 0x040fe200078e0202 */
[-C--:B------:R-:W-:Y:S02]  /*0830*/  ISETP.GE.OR P5, PT, R0, R9.reuse, P6 ;  /* 0x000000090000720c */ /* 0x080fe400037a6670 */
[----:B------:R-:W-:Y:S02]  /*0840*/  ISETP.GE.OR P4, PT, R10, R9, P6 ;  /* 0x000000090a00720c */ /* 0x000fe40003786670 */
[C---:B------:R-:W-:Y:S02]  /*0850*/  IADD3 R3, P0, R7.reuse, R4, RZ ;  /* 0x0000000407037210 */ /* 0x040fe40007f1e0ff */
[----:B------:R-:W-:Y:S02]  /*0860*/  IADD3 R10, R0, 0x30, RZ ;  /* 0x00000030000a7810 */ /* 0x000fe40007ffe0ff */
[----:B------:R-:W-:-:S02]  /*0870*/  LEA.HI.X.SX32 R5, R7, R5, 0x1, P0 ;  /* 0x0000000507057211 */ /* 0x000fc400000f0eff */
[C---:B------:R-:W-:Y:S02]  /*0880*/  LEA R4, P0, R3.reuse, c[0x0][0x1d8], 0x2 ;  /* 0x0000760003047a11 */ /* 0x040fe400078010ff */
[----:B------:R-:W-:Y:S02]  /*0890*/  IADD3 R7, R0, 0x20, RZ ;  /* 0x0000002000077810 */ /* 0x000fe40007ffe0ff */
[----:B------:R-:W-:Y:S02]  /*08a0*/  LEA.HI.X R5, R3, c[0x0][0x1dc], R5, 0x2, P0 ;  /* 0x0000770003057a11 */ /* 0x000fe400000f1405 */
[----:B------:R-:W-:Y:S02]  /*08b0*/  ISETP.GE.AND P0, PT, R7, R9, PT ;  /* 0x000000090700720c */ /* 0x000fe40003f06270 */
[----:B------:R-:W-:Y:S01]  /*08c0*/  SHF.R.S32.HI R2, RZ, 0x1f, R8 ;  /* 0x0000001fff027819 */ /* 0x000fe20000011408 */
[----:B------:R1:W-:Y:S01]  /*08d0*/  @!P5 STG.E.128 [R4.64], RZ ;  /* 0x000000ff0400d986 */ /* 0x0003e2000c101d06 */
[----:B------:R-:W-:-:S02]  /*08e0*/  ISETP.NE.OR P0, PT, R6, RZ, P0 ;  /* 0x000000ff0600720c */ /* 0x000fc40000705670 */
[----:B------:R-:W-:Y:S01]  /*08f0*/  IADD3 R3, P2, R8, R0, RZ ;  /* 0x0000000008037210 */ /* 0x000fe20007f5e0ff */
[----:B------:R1:W-:Y:S01]  /*0900*/  @!P4 STG.E.128 [R4.64+0x800], RZ ;  /* 0x000800ff0400c986 */ /* 0x0003e2000c101d06 */
[-C--:B------:R-:W-:Y:S01]  /*0910*/  ISETP.GE.OR P5, PT, R7, R9.reuse, P6 ;  /* 0x000000090700720c */ /* 0x080fe200037a6670 */
[----:B------:R-:W-:Y:S01]  /*0920*/  @!P3 IMAD.MOV.U32 R8, RZ, RZ, -0x800000 ;  /* 0xff800000ff08b424 */ /* 0x000fe200078e00ff */
[----:B------:R-:W-:Y:S02]  /*0930*/  ISETP.GE.OR P6, PT, R10, R9, P6 ;  /* 0x000000090a00720c */ /* 0x000fe400037c6670 */
[----:B------:R-:W-:Y:S02]  /*0940*/  LEA.HI.X.SX32 R0, R0, R2, 0x1, P2 ;  /* 0x0000000200007211 */ /* 0x000fe400010f0eff */
[----:B------:R-:W-:Y:S02]  /*0950*/  LEA R2, P2, R3, c[0x0][0x208], 0x2 ;  /* 0x0000820003027a11 */ /* 0x000fe400078410ff */
[----:B------:R-:W-:-:S02]  /*0960*/  ISETP.NE.OR P1, PT, R6, RZ, P1 ;  /* 0x000000ff0600720c */ /* 0x000fc40000f25670 */
[----:B------:R-:W-:Y:S01]  /*0970*/  LEA.HI.X R3, R3, c[0x0][0x20c], R0, 0x2, P2 ;  /* 0x0000830003037a11 */ /* 0x000fe200010f1400 */
[----:B------:R-:W-:Y:S02]  /*0980*/  @!P0 IMAD.MOV.U32 R0, RZ, RZ, -0x800000 ;  /* 0xff800000ff008424 */ /* 0x000fe400078e00ff */
[----:B------:R1:W-:Y:S04]  /*0990*/  @!P5 STG.E.128 [R4.64+0x1000], RZ ;  /* 0x001000ff0400d986 */ /* 0x0003e8000c101d06 */
[----:B------:R1:W-:Y:S04]  /*09a0*/  @!P6 STG.E.128 [R4.64+0x1800], RZ ;  /* 0x001800ff0400e986 */ /* 0x0003e8000c101d06 */
[----:B------:R1:W-:Y:S01]  /*09b0*/  @!P0 STG.E [R2.64+0x80], R0 ;  /* 0x0000800002008986 */ /* 0x0003e2000c101906 */
[----:B------:R-:W-:Y:S01]  /*09c0*/  ISETP.GE.AND P0, PT, R10, R9, PT ;  /* 0x000000090a00720c */ /* 0x000fe20003f06270 */
[----:B------:R-:W-:-:S02]  /*09d0*/  @!P1 IMAD.MOV.U32 R7, RZ, RZ, -0x800000 ;  /* 0xff800000ff079424 */ /* 0x000fc400078e00ff */
[----:B------:R1:W-:Y:S01]  /*09e0*/  @!P3 STG.E [R2.64], R8 ;  /* 0x000000080200b986 */ /* 0x0003e2000c101906 */
[----:B------:R-:W-:-:S03]  /*09f0*/  ISETP.NE.OR P0, PT, R6, RZ, P0 ;  /* 0x000000ff0600720c */ /* 0x000fc60000705670 */
[----:B------:R1:W-:Y:S10]  /*0a00*/  @!P1 STG.E [R2.64+0x40], R7 ;  /* 0x0000400702009986 */ /* 0x0003f4000c101906 */
[----:B------:R-:W-:Y:S05]  /*0a10*/  @P0 EXIT ;  /* 0x000000000000094d */ /* 0x000fea0003800000 */
[----:B-1----:R-:W-:-:S05]  /*0a20*/  MOV R0, 0xff800000 ;  /* 0xff80000000007802 */ /* 0x002fca0000000f00 */
[----:B------:R-:W-:Y:S01]  /*0a30*/  STG.E [R2.64+0xc0], R0 ;  /* 0x0000c00002007986 */ /* 0x000fe2000c101906 */
[----:B------:R-:W-:Y:S05]  /*0a40*/  EXIT ;  /* 0x000000000000794d */ /* 0x000fea0003800000 */
.L_x_1153:
[----:B------:R-:W-:Y:S01]  /*0a50*/  ISETP.NE.U32.AND P1, PT, RZ, c[0x0][0x2c0], PT ;  /* 0x0000b000ff007a0c */ /* 0x000fe20003f25070 */
[----:B------:R-:W-:Y:S01]  /*0a60*/  IMAD.MOV.U32 R11, RZ, RZ, R242 ;  /* 0x000000ffff0b7224 */ /* 0x000fe200078e00f2 */
[----:B------:R-:W-:Y:S02]  /*0a70*/  ISETP.NE.U32.AND P0, PT, RZ, c[0x0][0x2b8], PT ;  /* 0x0000ae00ff007a0c */ /* 0x000fe40003f05070 */
[----:B------:R-:W-:Y:S02]  /*0a80*/  ISETP.NE.AND.EX P1, PT, RZ, c[0x0][0x2c4], PT, P1 ;  /* 0x0000b100ff007a0c */ /* 0x000fe40003f25310 */
[----:B------:R-:W-:-:S11]  /*0a90*/  ISETP.NE.AND.EX P0, PT, RZ, c[0x0][0x2bc], PT, P0 ;  /* 0x0000af00ff007a0c */ /* 0x000fd60003f05300 */
[----:B------:R-:W-:Y:S02]  /*0aa0*/  @P1 SHF.R.S32.HI R0, RZ, 0x1f, R242 ;  /* 0x0000001fff001819 */ /* 0x000fe400000114f2 */
[----:B------:R-:W-:-:S04]  /*0ab0*/  @P0 IMAD.WIDE R2, R242, R9, c[0x0][0x2b8] ;  /* 0x0000ae00f2020625 */ /* 0x000fc800078e0209 */
[----:B------:R-:W-:Y:S01]  /*0ac0*/  @P1 IMAD R0, R0, c[0x0][0x2c8], RZ ;  /* 0x0000b20000001a24 */ /* 0x000fe200078e02ff */
[----:B------:R1:W5:Y:S01]  /*0ad0*/  @P0 LDG.E R11, [R2.64] ;  /* 0x00000006020b0981 */ /* 0x000362000c1e1900 */
[----:B------:R-:W-:Y:S01]  /*0ae0*/  IMAD.MOV.U32 R4, RZ, RZ, RZ ;  /* 0x000000ffff047224 */ /* 0x000fe200078e00ff */
[----:B------:R-:W-:Y:S01]  /*0af0*/  PLOP3.LUT P6, PT, PT, PT, PT, 0x8, 0x0 ;  /* 0x000000000000781c */ /* 0x000fe20003fce170 */
        /* <DEDUP_REMOVED lines=8> */
[----:B------:R-:W-:Y:S02]  /*0b80*/  @P1 ISETP.NE.U32.AND P0, PT, R4, RZ, PT ;  /* 0x000000ff0400120c */ /* 0x000fe40003f05070 */
[----:B------:R-:W-:Y:S01]  /*0b90*/  IABS R2, c[0x0][0x2d0] ;  /* 0x0000b40000027a13 */ /* 0x000fe20000000000 */
[----:B------:R-:W-:Y:S01]  /*0ba0*/  IMAD.MOV.U32 R211, RZ, RZ, R0 ;  /* 0x000000ffffd37224 */ /* 0x000fe200078e0000 */
[----:B------:R-:W-:-:S03]  /*0bb0*/  @P1 ISETP.NE.AND.EX P6, PT, R0, RZ, PT, P0 ;  /* 0x000000ff0000120c */ /* 0x000fc60003fc5300 */
[----:B------:R-:W-:-:S10]  /*0bc0*/  IMAD.MOV.U32 R164, RZ, RZ, R2 ;  /* 0x000000ffffa47224 */ /* 0x000fd400078e0002 */
[----:B------:R-:W-:Y:S05]  /*0bd0*/  @!P6 BRA `(.L_x_1154) ;  /* 0x000004d00000e947 */ /* 0x000fea0003800000 */
[----:B------:R-:W1:Y:S01]  /*0be0*/  I2F.RP R2, R164 ;  /* 0x000000a400027306 */ /* 0x000e620000209400 */
[----:B------:R-:W-:-:S04]  /*0bf0*/  LEA R12, R78, 0xffffff00, 0x8 ;  /* 0xffffff004e0c7811 */ /* 0x000fc800078e40ff */
[----:B------:R-:W-:-:S03]  /*0c00*/  IABS R4, R12 ;  /* 0x0000000c00047213 */ /* 0x000fc60000000000 */
        /* <DEDUP_REMOVED lines=50> */
[----:B------:R-:W-:Y:S02]  /*0f30*/  @!P0 IMAD.MOV R0, RZ, RZ, -R0 ;  /* 0x000000ffff008224 */ /* 0x000fe400078e0a00 */
[----:B------:R-:W-:-:S08]  /*0f40*/  IMAD R4, R12, c[0x0][0x19c], R4 ;  /* 0x000067000c047a24 */ /* 0x000fd000078e0204 */
[----:B------:R-:W-:-:S04]  /*0f50*/  @!P1 LOP3.LUT R0, RZ, c[0x0][0x1c8], RZ, 0x33, !PT ;  /* 0x00007200ff009a12 */ /* 0x000fc800078e33ff */
[--C-:B------:R-:W-:Y:S01]  /*0f60*/  SHF.R.S32.HI R21, RZ, 0x1f, R0.reuse ;  /* 0x0000001fff157819 */ /* 0x100fe20000011400 */
[----:B------:R-:W-:Y:S01]  /*0f70*/  IMAD.MOV.U32 R23, RZ, RZ, R0 ;  /* 0x000000ffff177224 */ /* 0x000fe200078e0000 */
[----:B--2---:R-:W-:Y:S01]  /*0f80*/  SHF.R.S32.HI R5, RZ, 0x1f, R6 ;  /* 0x0000001fff057819 */ /* 0x004fe20000011406 */
[----:B------:R-:W-:-:S04]  /*0f90*/  IMAD.WIDE.U32 R8, R6, c[0x0][0x180], RZ ;  /* 0x0000600006087a25 */ /* 0x000fc800078e00ff */
[C---:B------:R-:W-:Y:S02]  /*0fa0*/  IMAD R2, R5.reuse, c[0x0][0x180], RZ ;  /* 0x0000600005027a24 */ /* 0x040fe400078e02ff */
[----:B------:R-:W-:Y:S02]  /*0fb0*/  IMAD R5, R5, c[0x0][0x188], RZ ;  /* 0x0000620005057a24 */ /* 0x000fe400078e02ff */
[C---:B------:R-:W-:Y:S02]  /*0fc0*/  IMAD R2, R6.reuse, c[0x0][0x184], R2 ;  /* 0x0000610006027a24 */ /* 0x040fe400078e0202 */
[C---:B------:R-:W-:Y:S02]  /*0fd0*/  IMAD R5, R6.reuse, c[0x0][0x18c], R5 ;  /* 0x0000630006057a24 */ /* 0x040fe400078e0205 */
[----:B------:R-:W-:Y:S01]  /*0fe0*/  IMAD.WIDE.U32 R6, R6, c[0x0][0x188], RZ ;  /* 0x0000620006067a25 */ /* 0x000fe200078e00ff */
[----:B------:R-:W-:-:S03]  /*0ff0*/  IADD3 R3, R9, R2, RZ ;  /* 0x0000000209037210 */ /* 0x000fc60007ffe0ff */
[----:B------:R-:W-:Y:S01]  /*1000*/  IMAD.MOV.U32 R2, RZ, RZ, R8 ;  /* 0x000000ffff027224 */ /* 0x000fe200078e0008 */
[----:B------:R-:W-:Y:S01]  /*1010*/  IADD3 R9, R7, R5, RZ ;  /* 0x0000000507097210 */ /* 0x000fe20007ffe0ff */
[----:B------:R-:W-:Y:S02]  /*1020*/  IMAD.MOV.U32 R8, RZ, RZ, R6 ;  /* 0x000000ffff087224 */ /* 0x000fe400078e0006 */
[----:B------:R-:W-:-:S05]  /*1030*/  IMAD.WIDE.U32 R2, R12, c[0x0][0x198], R2 ;  /* 0x000066000c027a25 */ /* 0x000fca00078e0002 */
[----:B------:R-:W-:Y:S01]  /*1040*/  IADD3 R3, R3, R4, RZ ;  /* 0x0000000403037210 */ /* 0x000fe20007ffe0ff */
[----:B------:R-:W-:-:S04]  /*1050*/  IMAD R4, R21, c[0x0][0x1b0], RZ ;  /* 0x00006c0015047a24 */ /* 0x000fc800078e02ff */
[----:B------:R-:W-:-:S04]  /*1060*/  IMAD.WIDE.U32 R2, R0, c[0x0][0x1b0], R2 ;  /* 0x00006c0000027a25 */ /* 0x000fc800078e0002 */
[----:B------:R-:W-:Y:S01]  /*1070*/  IMAD R4, R0, c[0x0][0x1b4], R4 ;  /* 0x00006d0000047a24 */ /* 0x000fe200078e0204 */
[----:B------:R-:W-:-:S03]  /*1080*/  MOV R18, R2 ;  /* 0x0000000200127202 */ /* 0x000fc60000000f00 */
[----:B------:R-:W-:Y:S01]  /*1090*/  IMAD.IADD R13, R3, 0x1, R4 ;  /* 0x00000001030d7824 */ /* 0x000fe200078e0204 */
[----:B------:R-:W-:Y:S05]  /*10a0*/  BRA `(.L_x_1155) ;  /* 0x0000048000007947 */ /* 0x000fea0003800000 */
.L_x_1154:
        /* <DEDUP_REMOVED lines=17> */
.L_x_1156:
[----:B------:R-:W-:Y:S02]  /*11c0*/  IABS R7, c[0x0][0x1c8] ;  /* 0x0000720000077a13 */ /* 0x000fe40000000000 */
[----:B------:R-:W-:Y:S02]  /*11d0*/  IABS R4, R25 ;  /* 0x0000001900047213 */ /* 0x000fe40000000000 */
[----:B------:R-:W1:Y:S01]  /*11e0*/  I2F.RP R2, R7 ;  /* 0x0000000700027306 */ /* 0x000e620000209400 */
[----:B------:R-:W-:-:S04]  /*11f0*/  LEA R12, R78, 0xffffff00, 0x8 ;  /* 0xffffff004e0c7811 */ /* 0x000fc800078e40ff */
[----:B------:R-:W-:-:S03]  /*1200*/  SHF.R.S32.HI R24, RZ, 0x1f, R12 ;  /* 0x0000001fff187819 */ /* 0x000fc6000001140c */
        /* <DEDUP_REMOVED lines=8> */
[----:B------:R-:W-:Y:S02]  /*1290*/  IMAD R4, R24, c[0x0][0x198], RZ ;  /* 0x0000660018047a24 */ /* 0x000fe400078e02ff */
[----:B------:R-:W-:-:S04]  /*12a0*/  IMAD.HI.U32 R0, R0, R2, RZ ;  /* 0x0000000200007227 */ /* 0x000fc800078e00ff */
[----:B------:R-:W-:Y:S02]  /*12b0*/  IMAD.MOV R3, RZ, RZ, -R0 ;  /* 0x000000ffff037224 */ /* 0x000fe400078e0a00 */
[----:B------:R-:W-:Y:S02]  /*12c0*/  IMAD R4, R12, c[0x0][0x19c], R4 ;  /* 0x000067000c047a24 */ /* 0x000fe400078e0204 */
[----:B------:R-:W-:Y:S02]  /*12d0*/  IMAD R2, R7, R3, R2 ;  /* 0x0000000307027224 */ /* 0x000fe400078e0202 */
[----:B------:R-:W-:-:S03]  /*12e0*/  IMAD.MOV.U32 R3, RZ, RZ, R6 ;  /* 0x000000ffff037224 */ /* 0x000fc600078e0006 */
[----:B------:R-:W-:-:S13]  /*12f0*/  ISETP.GT.U32.AND P0, PT, R7, R2, PT ;  /* 0x000000020700720c */ /* 0x000fda0003f04070 */
[-C--:B------:R-:W-:Y:S02]  /*1300*/  @!P0 IADD3 R2, R2, -R7.reuse, RZ ;  /* 0x8000000702028210 */ /* 0x080fe40007ffe0ff */
[----:B------:R-:W-:Y:S02]  /*1310*/  @!P0 IADD3 R0, R0, 0x1, RZ ;  /* 0x0000000100008810 */ /* 0x000fe40007ffe0ff */
[----:B------:R-:W-:Y:S02]  /*1320*/  ISETP.GE.U32.AND P2, PT, R2, R7, PT ;  /* 0x000000070200720c */ /* 0x000fe40003f46070 */
[----:B------:R-:W-:Y:S02]  /*1330*/  LOP3.LUT R2, R25, c[0x0][0x1c8], RZ, 0x3c, !PT ;  /* 0x0000720019027a12 */ /* 0x000fe400078e3cff */
[----:B------:R-:W-:Y:S02]  /*1340*/  ISETP.NE.AND P0, PT, RZ, c[0x0][0x1c8], PT ;  /* 0x00007200ff007a0c */ /* 0x000fe40003f05270 */
[----:B------:R-:W-:-:S02]  /*1350*/  ISETP.GE.AND P1, PT, R2, RZ, PT ;  /* 0x000000ff0200720c */ /* 0x000fc40003f26270 */
[----:B------:R-:W-:Y:S02]  /*1360*/  MOV R2, R5 ;  /* 0x0000000500027202 */ /* 0x000fe40000000f00 */
[----:B------:R-:W-:-:S03]  /*1370*/  @P3 IADD3 R7, R10, R8, RZ ;  /* 0x000000080a073210 */ /* 0x000fc60007ffe0ff */
[----:B------:R-:W-:Y:S01]  /*1380*/  @P2 IADD3 R0, R0, 0x1, RZ ;  /* 0x0000000100002810 */ /* 0x000fe20007ffe0ff */
[----:B------:R-:W-:-:S04]  /*1390*/  IMAD.WIDE.U32 R2, R12, c[0x0][0x198], R2 ;  /* 0x000066000c027a25 */ /* 0x000fc800078e0002 */
[----:B------:R-:W-:Y:S02]  /*13a0*/  IMAD.IADD R3, R3, 0x1, R4 ;  /* 0x0000000103037824 */ /* 0x000fe400078e0204 */
[----:B------:R-:W-:Y:S01]  /*13b0*/  @!P1 IMAD.MOV R0, RZ, RZ, -R0 ;  /* 0x000000ffff009224 */ /* 0x000fe200078e0a00 */
[----:B------:R-:W-:Y:S01]  /*13c0*/  @!P0 LOP3.LUT R0, RZ, c[0x0][0x1c8], RZ, 0x33, !PT ;  /* 0x00007200ff008a12 */ /* 0x000fe200078e33ff */
[----:B------:R-:W-:-:S03]  /*13d0*/  @P3 IMAD.WIDE.U32 R4, R7, c[0x0][0x1a0], RZ ;  /* 0x0000680007043a25 */ /* 0x000fc600078e00ff */
[----:B------:R-:W-:Y:S01]  /*13e0*/  SHF.R.S32.HI R21, RZ, 0x1f, R0 ;  /* 0x0000001fff157819 */ /* 0x000fe20000011400 */
[----:B------:R-:W-:Y:S01]  /*13f0*/  IMAD.WIDE.U32 R2, R0, c[0x0][0x1b0], R2 ;  /* 0x00006c0000027a25 */ /* 0x000fe200078e0002 */
[----:B------:R-:W-:-:S03]  /*1400*/  @P3 MOV R8, R4 ;  /* 0x0000000400083202 */ /* 0x000fc60000000f00 */
[----:B------:R-:W-:Y:S02]  /*1410*/  IMAD R6, R21, c[0x0][0x1b0], RZ ;  /* 0x00006c0015067a24 */ /* 0x000fe400078e02ff */
[----:B------:R-:W-:Y:S02]  /*1420*/  @P3 IMAD R9, R7, c[0x0][0x1a4], R5 ;  /* 0x0000690007093a24 */ /* 0x000fe400078e0205 */
[----:B------:R-:W-:Y:S02]  /*1430*/  IMAD R6, R0, c[0x0][0x1b4], R6 ;  /* 0x00006d0000067a24 */ /* 0x000fe400078e0206 */
[----:B------:R-:W-:Y:S02]  /*1440*/  IMAD.MOV.U32 R18, RZ, RZ, R2 ;  /* 0x000000ffff127224 */ /* 0x000fe400078e0002 */
[----:B------:R-:W-:Y:S01]  /*1450*/  IMAD.MOV.U32 R23, RZ, RZ, R0 ;  /* 0x000000ffff177224 */ /* 0x000fe200078e0000 */
        /* <DEDUP_REMOVED lines=13> */
.L_x_1155:
[----:B------:R-:W-:Y:S01]  /*1530*/  ISETP.NE.AND P0, PT, R14, -0x1, PT ;  /* 0xffffffff0e00780c */ /* 0x000fe20003f05270 */
[----:B------:R-:W-:Y:S01]  /*1540*/  IMAD.IADD R32, R60, 0x1, -R69 ;  /* 0x000000013c207824 */ /* 0x000fe200078e0a45 */
[----:B------:R-:W-:Y:S01]  /*1550*/  SHF.R.S32.HI R26, RZ, 0x1f, R68 ;  /* 0x0000001fff1a7819 */ /* 0x000fe20000011444 */
[----:B------:R-:W-:Y:S03]  /*1560*/  BSSY B0, `(.L_x_1157) ;  /* 0x0000065000007945 */ /* 0x000fe60003800000 */
[CC--:B------:R-:W-:Y:S01]  /*1570*/  LEA.HI R22, R26.reuse, R68.reuse, RZ, 0x2 ;  /* 0x000000441a167211 */ /* 0x0c0fe200078f10ff */
[----:B------:R1:W-:Y:S01]  /*1580*/  STL [R1], R32 ;  /* 0x0000002001007387 */ /* 0x0003e20000100800 */
[----:B------:R-:W-:-:S02]  /*1590*/  LEA.HI R20, R26, R68, RZ, 0x3 ;  /* 0x000000441a147211 */ /* 0x000fc400078f18ff */
[----:B------:R-:W-:Y:S02]  /*15a0*/  LOP3.LUT R183, R22, 0xfffffffc, RZ, 0xc0, !PT ;  /* 0xfffffffc16b77812 */ /* 0x000fe400078ec0ff */
[-C--:B------:R-:W-:Y:S01]  /*15b0*/  LEA.HI R31, R26, R68.reuse, RZ, 0x4 ;  /* 0x000000441a1f7211 */ /* 0x080fe200078f20ff */
[----:B------:R-:W-:Y:S01]  /*15c0*/  @P0 IMAD.WIDE.U32 R2, R14, c[0x0][0x190], RZ ;  /* 0x000064000e020a25 */ /* 0x000fe200078e00ff */
[----:B------:R-:W-:Y:S02]  /*15d0*/  @!P0 SHF.R.S32.HI R0, RZ, 0x1f, R242 ;  /* 0x0000001fff008819 */ /* 0x000fe400000114f2 */
[----:B------:R-:W-:Y:S01]  /*15e0*/  LEA.HI R28, R26, R68, RZ, 0x5 ;  /* 0x000000441a1c7211 */ /* 0x000fe200078f28ff */
[----:B------:R-:W-:-:S03]  /*15f0*/  @!P0 IMAD.WIDE.U32 R4, R242, c[0x0][0x178], RZ ;  /* 0x00005e00f2048a25 */ /* 0x000fc600078e00ff */
[----:B------:R-:W-:Y:S01]  /*1600*/  SHF.R.S32.HI R66, RZ, 0x5, R28 ;  /* 0x00000005ff427819 */ /* 0x000fe2000001141c */
[----:B------:R-:W-:Y:S02]  /*1610*/  @!P0 IMAD R0, R0, c[0x0][0x178], RZ ;  /* 0x00005e0000008a24 */ /* 0x000fe400078e02ff */
[----:B------:R-:W-:Y:S02]  /*1620*/  IMAD.IADD R183, R68, 0x1, -R183 ;  /* 0x0000000144b77824 */ /* 0x000fe400078e0ab7 */
[----:B------:R-:W-:Y:S02]  /*1630*/  @!P0 IMAD R0, R242, c[0x0][0x17c], R0 ;  /* 0x00005f00f2008a24 */ /* 0x000fe400078e0200 */
[----:B------:R-:W-:Y:S01]  /*1640*/  @P0 IMAD.MOV.U32 R6, RZ, RZ, R2 ;  /* 0x000000ffff060224 */ /* 0x000fe200078e0002 */
[----:B------:R-:W-:Y:S01]  /*1650*/  SHF.R.S32.HI R2, RZ, 0x2, R22 ;  /* 0x00000002ff027819 */ /* 0x000fe20000011416 */
[----:B------:R-:W-:Y:S02]  /*1660*/  @P0 IMAD R7, R14, c[0x0][0x194], R3 ;  /* 0x000065000e070a24 */ /* 0x000fe400078e0203 */
[----:B------:R-:W-:Y:S01]  /*1670*/  @!P0 IMAD.MOV.U32 R6, RZ, RZ, R4 ;  /* 0x000000ffff068224 */ /* 0x000fe200078e0004 */
[----:B------:R-:W-:Y:S01]  /*1680*/  SHF.R.S32.HI R3, RZ, 0x1f, R2 ;  /* 0x0000001fff037819 */ /* 0x000fe20000011402 */
[----:B------:R-:W-:-:S02]  /*1690*/  IMAD.SHL.U32 R183, R183, 0x8, RZ ;  /* 0x00000008b7b77824 */ /* 0x000fc400078e00ff */
[----:B------:R-:W-:Y:S01]  /*16a0*/  @!P0 IMAD.IADD R7, R5, 0x1, R0 ;  /* 0x0000000105078824 */ /* 0x000fe200078e0200 */
[----:B------:R-:W-:Y:S01]  /*16b0*/  SHF.R.S32.HI R0, RZ, 0x3, R20 ;  /* 0x00000003ff007819 */ /* 0x000fe20000011414 */
[----:B------:R-:W-:Y:S01]  /*16c0*/  IMAD.WIDE R14, R15, 0x40, R2 ;  /* 0x000000400f0e7825 */ /* 0x000fe200078e0202 */
[C---:B------:R-:W-:Y:S02]  /*16d0*/  IADD3 R10, P1, R183.reuse, R8, RZ ;  /* 0x00000008b70a7210 */ /* 0x040fe40007f3e0ff */
[----:B------:R-:W-:Y:S02]  /*16e0*/  SHF.R.S32.HI R4, RZ, 0x1f, R183 ;  /* 0x0000001fff047819 */ /* 0x000fe400000114b7 */
[C---:B------:R-:W-:Y:S01]  /*16f0*/  IADD3 R16, P0, R183.reuse, R6, RZ ;  /* 0x00000006b7107210 */ /* 0x040fe20007f1e0ff */
[----:B------:R-:W-:Y:S01]  /*1700*/  IMAD.SHL.U32 R6, R0, 0x40, RZ ;  /* 0x0000004000067824 */ /* 0x000fe200078e00ff */
[----:B------:R-:W-:Y:S01]  /*1710*/  LEA.HI R5, R20, R0, RZ, 0x1 ;  /* 0x0000000014057211 */ /* 0x000fe200078f08ff */
[C---:B-----5:R-:W-:Y:S01]  /*1720*/  IMAD.X R11, R4.reuse, 0x1, R9, P1 ;  /* 0x00000001040b7824 */ /* 0x060fe200008e0609 */
[----:B------:R-:W-:Y:S01]  /*1730*/  IADD3 R18, P2, R183, R18, RZ ;  /* 0x00000012b7127210 */ /* 0x000fe20007f5e0ff */
[----:B------:R-:W-:Y:S01]  /*1740*/  IMAD.X R17, R4, 0x1, R7, P0 ;  /* 0x0000000104117824 */ /* 0x000fe200000e0607 */
[----:B------:R-:W-:-:S02]  /*1750*/  LOP3.LUT R5, R5, 0xfffffffe, RZ, 0xc0, !PT ;  /* 0xfffffffe05057812 */ /* 0x000fc400078ec0ff */
[----:B------:R-:W-:Y:S02]  /*1760*/  IADD3.X R19, R4, R13, RZ, P2, !PT ;  /* 0x0000000d04137210 */ /* 0x000fe400017fe4ff */
[----:B------:R-:W-:Y:S01]  /*1770*/  LOP3.LUT R4, R20, 0xfffffff8, RZ, 0xc0, !PT ;  /* 0xfffffff814047812 */ /* 0x000fe200078ec0ff */
[----:B------:R-:W-:Y:S01]  /*1780*/  IMAD.IADD R30, R0, 0x1, -R5 ;  /* 0x00000001001e7824 */ /* 0x000fe200078e0a05 */
[----:B------:R-:W-:Y:S02]  /*1790*/  LEA.HI R5, R22, R2, RZ, 0x1 ;  /* 0x0000000216057211 */ /* 0x000fe400078f08ff */
[----:B------:R-:W-:Y:S01]  /*17a0*/  IADD3 R9, P0, R2, R12, RZ ;  /* 0x0000000c02097210 */ /* 0x000fe20007f1e0ff */
[----:B------:R-:W-:Y:S01]  /*17b0*/  IMAD.IADD R0, R68, 0x1, -R4 ;  /* 0x0000000144007824 */ /* 0x000fe200078e0a04 */
[----:B------:R-:W-:Y:S01]  /*17c0*/  LOP3.LUT R4, R6, 0xc0, RZ, 0xc0, !PT ;  /* 0x000000c006047812 */ /* 0x000fe200078ec0ff */
[----:B------:R-:W-:Y:S01]  /*17d0*/  IMAD.WIDE.U32 R12, R25, c[0x0][0x1a8], R16 ;  /* 0x00006a00190c7a25 */ /* 0x000fe200078e0010 */
[----:B------:R-:W-:-:S02]  /*17e0*/  LOP3.LUT R7, R5, 0x7fffffe, RZ, 0xc0, !PT ;  /* 0x07fffffe05077812 */ /* 0x000fc400078ec0ff */
[----:B------:R-:W-:Y:S02]  /*17f0*/  LOP3.LUT R6, R4, 0x18, R183, 0xf8, !PT ;  /* 0x0000001804067812 */ /* 0x000fe400078ef8b7 */
[----:B------:R-:W-:Y:S01]  /*1800*/  SHF.R.U32.HI R5, RZ, 0x3, R4 ;  /* 0x00000003ff057819 */ /* 0x000fe20000011604 */
[----:B------:R-:W-:Y:S01]  /*1810*/  IMAD.IADD R7, R2, 0x1, -R7 ;  /* 0x0000000102077824 */ /* 0x000fe200078e0a07 */
[----:B------:R-:W-:Y:S02]  /*1820*/  LEA.HI R22, R0, R0, RZ, 0x1 ;  /* 0x0000000000167211 */ /* 0x000fe400078f08ff */
[----:B------:R-:W-:Y:S01]  /*1830*/  LOP3.LUT R6, R6, R5, RZ, 0x3c, !PT ;  /* 0x0000000506067212 */ /* 0x000fe200078e3cff */
[----:B------:R-:W-:Y:S01]  /*1840*/  IMAD R7, R66, 0x8, R7 ;  /* 0x0000000842077824 */ /* 0x000fe200078e0207 */
[----:B------:R-:W-:Y:S02]  /*1850*/  LOP3.LUT R5, R31, 0xfffffff0, RZ, 0xc0, !PT ;  /* 0xfffffff01f057812 */ /* 0x000fe400078ec0ff */
[----:B------:R-:W-:Y:S01]  /*1860*/  LOP3.LUT R4, R22, 0xfffffffe, RZ, 0xc0, !PT ;  /* 0xfffffffe16047812 */ /* 0x000fe200078ec0ff */
[----:B------:R-:W-:Y:S01]  /*1870*/  IMAD.U32 R184, R7, 0x20, R6 ;  /* 0x0000002007b87824 */ /* 0x000fe200078e0006 */
[----:B------:R-:W-:Y:S01]  /*1880*/  SHF.R.S32.HI R22, RZ, 0x1, R22 ;  /* 0x00000001ff167819 */ /* 0x000fe20000011416 */
[----:B------:R-:W-:Y:S01]  /*1890*/  IMAD.IADD R26, R68, 0x1, -R5 ;  /* 0x00000001441a7824 */ /* 0x000fe200078e0a05 */
[----:B------:R-:W-:Y:S01]  /*18a0*/  IADD3 R29, R0, -R4, RZ ;  /* 0x80000004001d7210 */ /* 0x000fe20007ffe0ff */
[----:B------:R-:W-:Y:S01]  /*18b0*/  IMAD R0, R21, c[0x0][0x1b8], RZ ;  /* 0x00006e0015007a24 */ /* 0x000fe200078e02ff */
[----:B------:R-:W-:Y:S01]  /*18c0*/  SHF.R.S32.HI R4, RZ, 0x1f, R25 ;  /* 0x0000001fff047819 */ /* 0x000fe20000011419 */
[----:B------:R-:W-:Y:S01]  /*18d0*/  IMAD.X R21, R3, 0x1, R24, P0 ;  /* 0x0000000103157824 */ /* 0x000fe200000e0618 */
[----:B------:R-:W-:Y:S01]  /*18e0*/  LEA.HI R27, R26, R26, RZ, 0x1 ;  /* 0x0000001a1a1b7211 */ /* 0x000fe200078f08ff */
[C---:B------:R-:W-:Y:S01]  /*18f0*/  IMAD R20, R23.reuse, c[0x0][0x1bc], R0 ;  /* 0x00006f0017147a24 */ /* 0x040fe200078e0200 */
[----:B------:R-:W-:Y:S01]  /*1900*/  ISETP.GE.AND P0, PT, R2, R32, PT ;  /* 0x000000200200720c */ /* 0x000fe20003f06270 */
[----:B------:R-:W-:Y:S01]  /*1910*/  IMAD R0, R4, c[0x0][0x1a8], RZ ;  /* 0x00006a0004007a24 */ /* 0x000fe200078e02ff */
[----:B------:R-:W-:Y:S01]  /*1920*/  SHF.R.S32.HI R8, RZ, 0x1, R27 ;  /* 0x00000001ff087819 */ /* 0x000fe2000001141b */
[----:B------:R-:W-:Y:S01]  /*1930*/  IMAD.WIDE.U32 R4, R23, c[0x0][0x1b8], R10 ;  /* 0x00006e0017047a25 */ /* 0x000fe200078e000a */
[----:B------:R-:W-:-:S03]  /*1940*/  SHF.R.S32.HI R6, RZ, 0x1f, R27 ;  /* 0x0000001fff067819 */ /* 0x000fc6000001141b */
[----:B------:R-:W-:Y:S01]  /*1950*/  IMAD R11, R25, c[0x0][0x1ac], R0 ;  /* 0x00006b00190b7a24 */ /* 0x000fe200078e0200 */
[----:B------:R-:W-:Y:S01]  /*1960*/  LEA.HI R0, R6, R8, RZ, 0x2 ;  /* 0x0000000806007211 */ /* 0x000fe200078f10ff */
[----:B------:R-:W-:Y:S02]  /*1970*/  IMAD R7, R3, c[0x0][0x198], RZ ;  /* 0x0000660003077a24 */ /* 0x000fe400078e02ff */
[----:B------:R-:W-:Y:S01]  /*1980*/  IMAD.IADD R5, R5, 0x1, R20 ;  /* 0x0000000105057824 */ /* 0x000fe200078e0214 */
[----:B------:R-:W-:Y:S01]  /*1990*/  LOP3.LUT R0, R0, 0xfffffffc, RZ, 0xc0, !PT ;  /* 0xfffffffc00007812 */ /* 0x000fe200078ec0ff */
[C---:B------:R-:W-:Y:S02]  /*19a0*/  IMAD R10, R2.reuse, c[0x0][0x19c], R7 ;  /* 0x00006700020a7a24 */ /* 0x040fe400078e0207 */
[----:B------:R-:W-:Y:S01]  /*19b0*/  IMAD.WIDE.U32 R6, R2, c[0x0][0x198], R18 ;  /* 0x0000660002067a25 */ /* 0x000fe200078e0012 */
[----:B------:R-:W-:-:S03]  /*19c0*/  IADD3 R18, R8, -R0, RZ ;  /* 0x8000000008127210 */ /* 0x000fc60007ffe0ff */
[----:B------:R-:W-:Y:S01]  /*19d0*/  IMAD R0, R21, c[0x0][0x1a0], RZ ;  /* 0x0000680015007a24 */ /* 0x000fe200078e02ff */
[----:B------:R-:W-:Y:S01]  /*19e0*/  LOP3.LUT P1, RZ, R18, 0x2, RZ, 0xc0, !PT ;  /* 0x0000000212ff7812 */ /* 0x000fe2000782c0ff */
[----:B------:R-:W-:Y:S02]  /*19f0*/  IMAD.MOV.U32 R44, RZ, RZ, R6 ;  /* 0x000000ffff2c7224 */ /* 0x000fe400078e0006 */
[----:B------:R-:W-:-:S04]  /*1a00*/  IMAD.WIDE.U32 R76, R9, c[0x0][0x1a0], R4 ;  /* 0x00006800094c7a25 */ /* 0x000fc800078e0004 */
[----:B------:R-:W-:Y:S01]  /*1a10*/  IMAD R6, R9, c[0x0][0x1a4], R0 ;  /* 0x0000690009067a24 */ /* 0x000fe200078e0200 */
[----:B------:R-:W-:Y:S01]  /*1a20*/  LOP3.LUT R0, R28, 0xffffffe0, RZ, 0xc0, !PT ;  /* 0xffffffe01c007812 */ /* 0x000fe200078ec0ff */
[----:B------:R-:W-:Y:S02]  /*1a30*/  IMAD.MOV.U32 R4, RZ, RZ, 0x10 ;  /* 0x00000010ff047424 */ /* 0x000fe400078e00ff */
[----:B------:R-:W-:Y:S01]  /*1a40*/  IMAD.IADD R65, R7, 0x1, R10 ;  /* 0x0000000107417824 */ /* 0x000fe200078e020a */
[----:B------:R-:W-:Y:S01]  /*1a50*/  IADD3 R17, -R0, R68, RZ ;  /* 0x0000004400117210 */ /* 0x000fe20007ffe1ff */
[----:B------:R-:W-:Y:S01]  /*1a60*/  IMAD.SHL.U32 R184, R184, 0x2, RZ ;  /* 0x00000002b8b87824 */ /* 0x000fe200078e00ff */
[----:B------:R-:W-:Y:S01]  /*1a70*/  SEL R4, R4, 0xfffffff0, !P1 ;  /* 0xfffffff004047807 */ /* 0x000fe20004800000 */
[----:B------:R-:W-:Y:S02]  /*1a80*/  IMAD.IADD R7, R13, 0x1, R11 ;  /* 0x000000010d077824 */ /* 0x000fe400078e020b */
[----:B------:R-:W-:Y:S01]  /*1a90*/  IMAD.IADD R79, R77, 0x1, R6 ;  /* 0x000000014d4f7824 */ /* 0x000fe200078e0206 */
[----:B------:R-:W-:Y:S05]  /*1aa0*/  @P0 BRA `(.L_x_1158) ;  /* 0x0000010000000947 */ /* 0x000fea0003800000 */
[----:B-1----:R-:W-:-:S13]  /*1ab0*/  ISETP.GE.AND P0, PT, R183, c[0x0][0x220], PT ;  /* 0x00008800b7007a0c */ /* 0x002fda0003f06270 */
        /* <DEDUP_REMOVED lines=15> */
.L_x_1158:
[----:B-1----:R-:W-:Y:S05]  /*1bb0*/  BSYNC B0 ;  /* 0x0000000000007941 */ /* 0x002fea0003800000 */
.L_x_1157:
        /* <DEDUP_REMOVED lines=20> */
.L_x_1160:
[----:B------:R-:W-:Y:S05]  /*1d00*/  BSYNC B0 ;  /* 0x0000000000007941 */ /* 0x000fea0003800000 */
.L_x_1159:
        /* <DEDUP_REMOVED lines=11> */
[----:B---3--:R-:W-:-:S04]  /*1dc0*/  LEA R6, P0, R44, c[0x0][0x168], 0x1 ;  /* 0x00005a002c067a11 */ /* 0x008fc800078008ff */
[----:B------:R-:W-:-:S05]  /*1dd0*/  LEA.HI.X R7, R44, c[0x0][0x16c], R65, 0x1, P0 ;  /* 0x00005b002c077a11 */ /* 0x000fca00000f0c41 */
[----:B------:R-:W-:Y:S01]  /*1de0*/  @!PT LDS RZ, [RZ] ;  /* 0x00000000fffff984 */ /* 0x000fe20000000800 */
[----:B------:R-:W-:Y:S01]  /*1df0*/  @!PT LDS RZ, [RZ] ;  /* 0x00000000fffff984 */ /* 0x000fe20000000800 */
[----:B------:R-:W-:Y:S01]  /*1e00*/  @!PT LDS RZ, [RZ] ;  /* 0x00000000fffff984 */ /* 0x000fe20000000800 */
[----:B------:R3:W-:Y:S04]  /*1e10*/  LDGSTS.E.BYPASS.LTC128B.128 [R184+0x1000], [R6.64] ;  /* 0x0100000006b87fae */ /* 0x0007e8000b901d46 */
.L_x_1162:
[----:B------:R-:W-:Y:S05]  /*1e20*/  BSYNC B0 ;  /* 0x0000000000007941 */ /* 0x000fea0003800000 */
.L_x_1161:
[----:B------:R-:W-:Y:S01]  /*1e30*/  ISETP.GE.AND P0, PT, R16, R5, PT ;  /* 0x000000051000720c */ /* 0x000fe20003f06270 */
[----:B------:R-:W-:-:S12]  /*1e40*/  BSSY B0, `(.L_x_1163) ;  /* 0x000000f000007945 */ /* 0x000fd80003800000 */
[----:B------:R-:W-:Y:S05]  /*1e50*/  @P0 BRA `(.L_x_1164) ;  /* 0x000000d000000947 */ /* 0x000fea0003800000 */
[----:B------:R-:W-:-:S13]  /*1e60*/  ISETP.GE.AND P0, PT, R183, c[0x0][0x220], PT ;  /* 0x00008800b7007a0c */ /* 0x000fda0003f06270 */
[----:B------:R1:W-:Y:S01]  /*1e70*/  @P0 STS.128 [R184+0x1800], RZ ;  /* 0x001800ffb8000388 */ /* 0x0003e20000000c00 */
[----:B------:R-:W-:Y:S05]  /*1e80*/  @P0 BRA `(.L_x_1164) ;  /* 0x000000a000000947 */ /* 0x000fea0003800000 */
[----:B---3--:R-:W-:Y:S02]  /*1e90*/  IMAD.MOV.U32 R7, RZ, RZ, c[0x0][0x198] ;  /* 0x00006600ff077624 */ /* 0x008fe400078e00ff */
        /* <DEDUP_REMOVED lines=9> */
.L_x_1164:
[----:B------:R-:W-:Y:S05]  /*1f30*/  BSYNC B0 ;  /* 0x0000000000007941 */ /* 0x000fea0003800000 */
.L_x_1163:
[----:B------:R-:W-:Y:S01]  /*1f40*/  IADD3 R15, R2, 0x40, RZ ;  /* 0x00000040020f7810 */ /* 0x000fe20007ffe0ff */
[----:B------:R-:W-:Y:S03]  /*1f50*/  BSSY B0, `(.L_x_1165) ;  /* 0x0000010000007945 */ /* 0x000fe60003800000 */
[----:B------:R-:W-:-:S13]  /*1f60*/  ISETP.GE.AND P0, PT, R15, R5, PT ;  /* 0x000000050f00720c */ /* 0x000fda0003f06270 */
        /* <DEDUP_REMOVED lines=14> */
.L_x_1166:
[----:B------:R-:W-:Y:S05]  /*2050*/  BSYNC B0 ;  /* 0x0000000000007941 */ /* 0x000fea0003800000 */
.L_x_1165:
[----:B------:R-:W-:Y:S01]  /*2060*/  IADD3 R14, R2, 0x60, RZ ;  /* 0x00000060020e7810 */ /* 0x000fe20007ffe0ff */
[----:B------:R-:W-:Y:S03]  /*2070*/  BSSY B0, `(.L_x_1167) ;  /* 0x0000013000007945 */ /* 0x000fe60003800000 */
[----:B------:R-:W-:-:S13]  /*2080*/  ISETP.GE.AND P0, PT, R14, R5, PT ;  /* 0x000000050e00720c */ /* 0x000fda0003f06270 */
[----:B------:R-:W-:Y:S05]  /*2090*/  @P0 BRA `(.L_x_1168) ;  /* 0x0000010000000947 */ /* 0x000fea0003800000 */
[----:B------:R-:W-:-:S13]  /*20a0*/  ISETP.GE.AND P0, PT, R183, c[0x0][0x220], PT ;  /* 0x00008800b7007a0c */ /* 0x000fda0003f06270 */
[----:B------:R1:W-:Y:S01]  /*20b0*/  @P0 STS.128 [R184+0x2800], RZ ;  /* 0x002800ffb8000388 */ /* 0x0003e20000000c00 */
[----:B------:R-:W-:Y:S05]  /*20c0*/  @P0 BRA `(.L_x_1168) ;  /* 0x000000d000000947 */ /* 0x000fea0003800000 */
[----:B---3--:R-:W-:Y:S01]  /*20d0*/  MOV R6, R44 ;  /* 0x0000002c00067202 */ /* 0x008fe20000000f00 */
[----:B------:R-:W-:Y:S01]  /*20e0*/  IMAD.MOV.U32 R0, RZ, RZ, c[0x0][0x198] ;  /* 0x00006600ff007624 */ /* 0x000fe200078e00ff */
        /* <DEDUP_REMOVED lines=11> */
.L_x_1168:
[----:B------:R-:W-:Y:S05]  /*21a0*/  BSYNC B0 ;  /* 0x0000000000007941 */ /* 0x000fea0003800000 */
.L_x_1167:
        /* <DEDUP_REMOVED lines=17> */
.L_x_1170:
[----:B------:R-:W-:Y:S05]  /*22c0*/  BSYNC B0 ;  /* 0x0000000000007941 */ /* 0x000fea0003800000 */
.L_x_1169:
        /* <DEDUP_REMOVED lines=20> */
.L_x_1172:
[----:B------:R-:W-:Y:S05]  /*2410*/  BSYNC B0 ;  /* 0x0000000000007941 */ /* 0x000fea0003800000 */
.L_x_1171:
[----:B--2---:R-:W-:Y:S01]  /*2420*/  IADD3 R11, R2, 0xc0, RZ ;  /* 0x000000c0020b7810 */ /* 0x004fe20007ffe0ff */
        /* <DEDUP_REMOVED lines=19> */
.L_x_1174:
[----:B------:R-:W-:Y:S05]  /*2560*/  BSYNC B0 ;  /* 0x0000000000007941 */ /* 0x000fea0003800000 */
.L_x_1173:
        /* <DEDUP_REMOVED lines=20> */
.L_x_1176:
[----:B------:R-:W-:Y:S05]  /*26b0*/  BSYNC B0 ;  /* 0x0000000000007941 */ /* 0x000fea0003800000 */
.L_x_1175:
        /* <DEDUP_REMOVED lines=22> */
.L_x_1178:
[----:B------:R-:W-:Y:S05]  /*2820*/  BSYNC B0 ;  /* 0x0000000000007941 */ /* 0x000fea0003800000 */
.L_x_1177:
        /* <DEDUP_REMOVED lines=15> */
.L_x_1180:
[----:B------:R-:W-:Y:S05]  /*2920*/  BSYNC B0 ;  /* 0x0000000000007941 */ /* 0x000fea0003800000 */
.L_x_1179:
        /* <DEDUP_REMOVED lines=15> */
.L_x_1182:
[----:B------:R-:W-:Y:S05]  /*2a20*/  BSYNC B0 ;  /* 0x0000000000007941 */ /* 0x000fea0003800000 */
.L_x_1181:
        /* <DEDUP_REMOVED lines=18> */
.L_x_1184:
[----:B------:R-:W-:Y:S05]  /*2b50*/  BSYNC B0 ;  /* 0x0000000000007941 */ /* 0x000fea0003800000 */
.L_x_1183:
        /* <DEDUP_REMOVED lines=15> */
.L_x_1186:
[----:B------:R-:W-:Y:S05]  /*2c50*/  BSYNC B0 ;  /* 0x0000000000007941 */ /* 0x000fea0003800000 */
.L_x_1185:
        /* <DEDUP_REMOVED lines=18> */
.L_x_1188:
[----:B------:R-:W-:Y:S05]  /*2d80*/  BSYNC B0 ;  /* 0x0000000000007941 */ /* 0x000fea0003800000 */
.L_x_1187:
        /* <DEDUP_REMOVED lines=18> */
.L_x_1190:
[----:B------:R-:W-:Y:S05]  /*2eb0*/  BSYNC B0 ;  /* 0x0000000000007941 */ /* 0x000fea0003800000 */
.L_x_1189:
        /* <DEDUP_REMOVED lines=22> */
.L_x_1192:
[----:B------:R-:W-:Y:S05]  /*3020*/  BSYNC B0 ;  /* 0x0000000000007941 */ /* 0x000fea0003800000 */
.L_x_1191:
[----:B-1----:R-:W-:Y:S01]  /*3030*/  LEA.HI R3, R5, R5, RZ, 0x1 ;  /* 0x0000000505037211 */ /* 0x002fe200078f08ff */
[----:B------:R-:W-:Y:S01]  /*3040*/  IMAD.SHL.U32 R2, R18, 0x40, RZ ;  /* 0x0000004012027824 */ /* 0x000fe200078e00ff */
[----:B---3--:R-:W-:Y:S01]  /*3050*/  SHF.R.S32.HI R6, RZ, 0x1f, R26 ;  /* 0x0000001fff067819 */ /* 0x008fe2000001141a */
[----:B------:R-:W-:Y:S01]  /*3060*/  IMAD.SHL.U32 R7, R30, 0x8, RZ ;  /* 0x000000081e077824 */ /* 0x000fe200078e00ff */
[----:B------:R-:W-:Y:S01]  /*3070*/  LOP3.LUT R0, R27, 0x7fffffe, RZ, 0xc0, !PT ;  /* 0x07fffffe1b007812 */ /* 0x000fe200078ec0ff */
[----:B------:R-:W0:Y:S01]  /*3080*/  LDGDEPBAR ;  /* 0x00000000000079af */ /* 0x000e220000000000 */
[----:B------:R-:W-:Y:S02]  /*3090*/  LOP3.LUT R3, R3, 0xfffffffe, RZ, 0xc0, !PT ;  /* 0xfffffffe03037812 */ /* 0x000fe400078ec0ff */
[----:B------:R-:W-:Y:S01]  /*30a0*/  LEA.HI R6, R6, R26, RZ, 0x3 ;  /* 0x0000001a06067211 */ /* 0x000fe200078f18ff */
[----:B------:R-:W-:Y:S01]  /*30b0*/  IMAD.IADD R63, R26, 0x1, -R0 ;  /* 0x000000011a3f7824 */ /* 0x000fe200078e0a00 */
[----:B------:R-:W-:Y:S01]  /*30c0*/  LOP3.LUT R2, R2, 0xc0, RZ, 0xc0, !PT ;  /* 0x000000c002027812 */ /* 0x000fe200078ec0ff */
[C---:B------:R-:W-:Y:S01]  /*30d0*/  IMAD.SHL.U32 R0, R22.reuse, 0x40, RZ ;  /* 0x0000004016007824 */ /* 0x040fe200078e00ff */
[----:B------:R-:W-:Y:S01]  /*30e0*/  LOP3.LUT P0, RZ, R22, 0x2, RZ, 0xc0, !PT ;  /* 0x0000000216ff7812 */ /* 0x000fe2000780c0ff */
[----:B------:R-:W-:-:S02]  /*30f0*/  IMAD.IADD R3, R5, 0x1, -R3 ;  /* 0x0000000105037824 */ /* 0x000fc400078e0a03 */
[----:B------:R-:W-:Y:S01]  /*3100*/  IMAD.SHL.U32 R6, R6, 0x20, RZ ;  /* 0x0000002006067824 */ /* 0x000fe200078e00ff */
[----:B------:R-:W-:Y:S01]  /*3110*/  LOP3.LUT R0, R0, 0xc0, RZ, 0xc0, !PT ;  /* 0x000000c000007812 */ /* 0x000fe200078ec0ff */
[----:B------:R-:W-:-:S03]  /*3120*/  IMAD.SHL.U32 R5, R3, 0x8, RZ ;  /* 0x0000000803057824 */ /* 0x000fc600078e00ff */
[----:B------:R-:W-:Y:S02]  /*3130*/  LOP3.LUT R61, R6, 0xffffff00, RZ, 0xc0, !PT ;  /* 0xffffff00063d7812 */ /* 0x000fe400078ec0ff */
[----:B------:R-:W-:Y:S02]  /*3140*/  LOP3.LUT R9, R0, 0x8, R7, 0xf8, !PT ;  /* 0x0000000800097812 */ /* 0x000fe400078ef807 */
[----:B------:R-:W-:Y:S01]  /*3150*/  SHF.R.U32.HI R7, RZ, 0x3, R0 ;  /* 0x00000003ff077819 */ /* 0x000fe20000011600 */
[----:B------:R-:W-:Y:S01]  /*3160*/  IMAD R0, R3, 0x8, R29 ;  /* 0x0000000803007824 */ /* 0x000fe200078e021d */
[----:B------:R-:W-:Y:S01]  /*3170*/  LOP3.LUT R8, R2, 0x8, R5, 0xf8, !PT ;  /* 0x0000000802087812 */ /* 0x000fe200078ef805 */
[----:B------:R-:W-:Y:S01]  /*3180*/  IMAD R5, R66, 0x200, R61 ;  /* 0x0000020042057824 */ /* 0x000fe200078e023d */
[----:B------:R-:W-:Y:S02]  /*3190*/  SHF.R.U32.HI R6, RZ, 0x3, R2 ;  /* 0x00000003ff067819 */ /* 0x000fe40000011602 */
[----:B------:R-:W-:Y:S01]  /*31a0*/  LOP3.LUT R2, R9, R7, RZ, 0x3c, !PT ;  /* 0x0000000709027212 */ /* 0x000fe200078e3cff */
[----:B------:R-:W-:Y:S01]  /*31b0*/  IMAD R3, R63, 0x20, R5 ;  /* 0x000000203f037824 */ /* 0x000fe200078e0205 */
[----:B------:R-:W-:-:S03]  /*31c0*/  LOP3.LUT R62, R8, R6, RZ, 0x3c, !PT ;  /* 0x00000006083e7212 */ /* 0x000fc600078e3cff */
[----:B------:R-:W-:Y:S02]  /*31d0*/  IMAD.U32 R0, R0, 0x20, R2 ;  /* 0x0000002000007824 */ /* 0x000fe400078e0002 */
[----:B------:R-:W-:Y:S02]  /*31e0*/  IMAD.IADD R2, R62, 0x1, R3 ;  /* 0x000000013e027824 */ /* 0x000fe400078e0203 */
[----:B------:R-:W-:Y:S02]  /*31f0*/  IMAD.SHL.U32 R134, R0, 0x2, RZ ;  /* 0x0000000200867824 */ /* 0x000fe400078e00ff */
[----:B------:R-:W-:Y:S02]  /*3200*/  IMAD.SHL.U32 R166, R2, 0x2, RZ ;  /* 0x0000000202a67824 */ /* 0x000fe400078e00ff */
[----:B------:R-:W-:Y:S01]  /*3210*/  IMAD R2, R66, 0x10, R69 ;  /* 0x0000001042027824 */ /* 0x000fe200078e0245 */
[----:B------:R-:W-:Y:S01]  /*3220*/  LDSM.16.M88.4 R16, [R134+0x1000] ;  /* 0x001000008610783b */ /* 0x000fe20000000200 */
[----:B------:R-:W-:Y:S01]  /*3230*/  IADD3 R0, R134, 0x1000, RZ ;  /* 0x0000100086007810 */ /* 0x000fe20007ffe0ff */
[----:B------:R-:W-:Y:S01]  /*3240*/  IMAD R167, R4, 0x2, R166 ;  /* 0x0000000204a77824 */ /* 0x000fe200078e02a6 */
[----:B------:R-:W-:Y:S01]  /*3250*/  IADD3 R165, R134, 0x1020, RZ ;  /* 0x0000102086a57810 */ /* 0x000fe20007ffe0ff */
[----:B------:R-:W1:Y:S01]  /*3260*/  LDSM.16.M88.4 R12, [R166] ;  /* 0x00000000a60c783b */ /* 0x000e620000000200 */
[----:B------:R-:W-:Y:S01]  /*3270*/  @P0 IADD3 R165, R0, -0x20, RZ ;  /* 0xffffffe000a50810 */ /* 0x000fe20007ffe0ff */
[----:B------:R-:W-:-:S02]  /*3280*/  IMAD.SHL.U32 R3, R68, 0x2, RZ ;  /* 0x0000000244037824 */ /* 0x000fc400078e00ff */
[----:B------:R-:W-:Y:S01]  /*3290*/  LDSM.16.M88.4 R8, [R167] ;  /* 0x00000000a708783b */ /* 0x000fe20000000200 */
[----:B------:R-:W-:Y:S02]  /*32a0*/  IADD3 R182, R165, 0x400, RZ ;  /* 0x00000400a5b67810 */ /* 0x000fe40007ffe0ff */
[----:B------:R-:W-:Y:S01]  /*32b0*/  LOP3.LUT R3, R3, 0x6, RZ, 0xc0, !PT ;  /* 0x0000000603037812 */ /* 0x000fe200078ec0ff */
[----:B------:R-:W-:Y:S01]  /*32c0*/  LDSM.16.M88.4 R28, [R165] ;  /* 0x00000000a51c783b */ /* 0x000fe20000000200 */
[C---:B------:R-:W-:Y:S02]  /*32d0*/  IADD3 R181, R165.reuse, 0x800, RZ ;  /* 0x00000800a5b57810 */ /* 0x040fe40007ffe0ff */
[C---:B------:R-:W-:Y:S01]  /*32e0*/  IADD3 R180, R165.reuse, 0xc00, RZ ;  /* 0x00000c00a5b47810 */ /* 0x040fe20007ffe0ff */
[----:B------:R-:W3:Y:S01]  /*32f0*/  LDSM.16.M88.4 R32, [R134+0x1400] ;  /* 0x001400008620783b */ /* 0x000ee20000000200 */
[----:B------:R-:W-:Y:S01]  /*3300*/  IMAD.IADD R3, R64, 0x1, R3 ;  /* 0x0000000140037824 */ /* 0x000fe200078e0203 */
[----:B------:R-:W-:-:S02]  /*3310*/  IADD3 R179, R165, 0x1000, RZ ;  /* 0x00001000a5b37810 */ /* 0x000fc40007ffe0ff */
[----:B------:R-:W5:Y:S01]  /*3320*/  LDSM.16.M88.4 R36, [R165+0x400] ;  /* 0x00040000a524783b */ /* 0x000f620000000200 */
[C---:B------:R-:W-:Y:S02]  /*3330*/  IADD3 R178, R165.reuse, 0x1400, RZ ;  /* 0x00001400a5b27810 */ /* 0x040fe40007ffe0ff */
[C---:B------:R-:W-:Y:S01]  /*3340*/  IADD3 R177, R165.reuse, 0x1800, RZ ;  /* 0x00001800a5b17810 */ /* 0x040fe20007ffe0ff */
[----:B------:R-:W-:Y:S01]  /*3350*/  LDSM.16.M88.4 R40, [R165+0x800] ;  /* 0x00080000a528783b */ /* 0x000fe20000000200 */
[C---:B------:R-:W-:Y:S02]  /*3360*/  IADD3 R176, R165.reuse, 0x1c00, RZ ;  /* 0x00001c00a5b07810 */ /* 0x040fe40007ffe0ff */
[C---:B------:R-:W-:Y:S01]  /*3370*/  IADD3 R175, R165.reuse, 0x2000, RZ ;  /* 0x00002000a5af7810 */ /* 0x040fe20007ffe0ff */
[----:B------:R-:W-:Y:S01]  /*3380*/  LDSM.16.M88.4 R48, [R134+0x1c00] ;  /* 0x001c00008630783b */ /* 0x000fe20000000200 */
[C---:B------:R-:W-:Y:S02]  /*3390*/  IADD3 R174, R165.reuse, 0x2400, RZ ;  /* 0x00002400a5ae7810 */ /* 0x040fe40007ffe0ff */
[C---:B------:R-:W-:Y:S01]  /*33a0*/  IADD3 R173, R165.reuse, 0x2800, RZ ;  /* 0x00002800a5ad7810 */ /* 0x040fe20007ffe0ff */
[----:B------:R-:W-:Y:S01]  /*33b0*/  LDSM.16.M88.4 R52, [R134+0x2c00] ;  /* 0x002c00008634783b */ /* 0x000fe20000000200 */
[----:B------:R-:W-:-:S02]  /*33c0*/  IADD3 R172, R165, 0x2c00, RZ ;  /* 0x00002c00a5ac7810 */ /* 0x000fc40007ffe0ff */
[C---:B------:R-:W-:Y:S02]  /*33d0*/  IADD3 R171, R165.reuse, 0x3000, RZ ;  /* 0x00003000a5ab7810 */ /* 0x040fe40007ffe0ff */
[C---:B------:R-:W-:Y:S02]  /*33e0*/  IADD3 R170, R165.reuse, 0x3400, RZ ;  /* 0x00003400a5aa7810 */ /* 0x040fe40007ffe0ff */
[C---:B------:R-:W-:Y:S02]  /*33f0*/  IADD3 R169, R165.reuse, 0x3800, RZ ;  /* 0x00003800a5a97810 */ /* 0x040fe40007ffe0ff */
[----:B------:R-:W-:Y:S01]  /*3400*/  IADD3 R168, R165, 0x3c00, RZ ;  /* 0x00003c00a5a87810 */ /* 0x000fe20007ffe0ff */
[C---:B-1----:R-:W-:Y:S08]  /*3410*/  HMMA.16816.F32.BF16 R20, R12.reuse, R16, RZ ;  /* 0x000000100c14723c */ /* 0x042ff000000418ff */
[C---:B------:R-:W-:Y:S08]  /*3420*/  HMMA.16816.F32.BF16 R16, R12.reuse, R18, RZ ;  /* 0x000000120c10723c */ /* 0x040ff000000418ff */
[----:B---3--:R-:W-:Y:S08]  /*3430*/  HMMA.16816.F32.BF16 R24, R12, R32, RZ ;  /* 0x000000200c18723c */ /* 0x008ff000000418ff */
[C---:B------:R-:W-:Y:S08]  /*3440*/  HMMA.16816.F32.BF16 R56, R8.reuse, R28, R20 ;  /* 0x0000001c0838723c */ /* 0x040ff00000041814 */
[----:B------:R-:W-:Y:S01]  /*3450*/  HMMA.16816.F32.BF16 R16, R8, R30, R16 ;  /* 0x0000001e0810723c */ /* 0x000fe20000041810 */
[----:B------:R-:W1:Y:S07]  /*3460*/  LDSM.16.M88.4 R28, [R134+0x1800] ;  /* 0x00180000861c783b */ /* 0x000e6e0000000200 */
[----:B------:R-:W-:Y:S08]  /*3470*/  HMMA.16816.F32.BF16 R20, R12, R34, RZ ;  /* 0x000000220c14723c */ /* 0x000ff000000418ff */
[----:B------:R-:W-:Y:S01]  /*3480*/  FMUL.FTZ R0, R58, c[0x0][0x2ec] ;  /* 0x0000bb003a007a20 */ /* 0x000fe20000410000 */
[C---:B-----5:R-:W-:Y:S03]  /*3490*/  HMMA.16816.F32.BF16 R24, R8.reuse, R36, R24 ;  /* 0x000000240818723c */ /* 0x060fe60000041818 */
[----:B------:R3:W5:Y:S11]  /*34a0*/  MUFU.TANH R123, R0 ;  /* 0x00000000007b7308 */ /* 0x0007760000002400 */
[----:B------:R-:W-:Y:S01]  /*34b0*/  @!UPT UIADD3 URZ, URZ, URZ, URZ ;  /* 0x0000003f3f3ff290 */ /* 0x000fe2000fffe03f */
[----:B------:R-:W-:Y:S01]  /*34c0*/  HMMA.16816.F32.BF16 R32, R8, R38, R20 ;  /* 0x000000260820723c */ /* 0x000fe20000041814 */
[----:B------:R-:W2:Y:S01]  /*34d0*/  LDSM.16.M88.4 R36, [R165+0xc00] ;  /* 0x000c0000a524783b */ /* 0x000ea20000000200 */
[----:B---3--:R-:W-:-:S04]  /*34e0*/  FMUL.FTZ R0, R57, c[0x0][0x2ec] ;  /* 0x0000bb0039007a20 */ /* 0x008fc80000410000 */
[----:B------:R3:W-:Y:S02]  /*34f0*/  MUFU.TANH R109, R0 ;  /* 0x00000000006d7308 */ /* 0x0007e40000002400 */
[----:B-1----:R-:W-:Y:S01]  /*3500*/  HMMA.16816.F32.BF16 R20, R12, R30, RZ ;  /* 0x0000001e0c14723c */ /* 0x002fe200000418ff */
[----:B---3--:R-:W-:-:S05]  /*3510*/  FMUL.FTZ R0, R59, c[0x0][0x2ec] ;  /* 0x0000bb003b007a20 */ /* 0x008fca0000410000 */
[----:B------:R1:W-:Y:S02]  /*3520*/  MUFU.TANH R124, R0 ;  /* 0x00000000007c7308 */ /* 0x0003e40000002400 */
[----:B-1----:R-:W-:-:S06]  /*3530*/  FMUL.FTZ R0, R16, c[0x0][0x2ec] ;  /* 0x0000bb0010007a20 */ /* 0x002fcc0000410000 */
[----:B------:R1:W3:Y:S02]  /*3540*/  MUFU.TANH R114, R0 ;  /* 0x0000000000727308 */ /* 0x0002e40000002400 */
[----:B-1----:R-:W-:-:S06]  /*3550*/  FMUL.FTZ R0, R17, c[0x0][0x2ec] ;  /* 0x0000bb0011007a20 */ /* 0x002fcc0000410000 */
[----:B------:R1:W-:Y:S02]  /*3560*/  MUFU.TANH R113, R0 ;  /* 0x0000000000717308 */ /* 0x0003e40000002400 */
[----:B-1----:R-:W-:-:S06]  /*3570*/  FMUL.FTZ R0, R18, c[0x0][0x2ec] ;  /* 0x0000bb0012007a20 */ /* 0x002fcc0000410000 */
[----:B------:R1:W4:Y:S02]  /*3580*/  MUFU.TANH R129, R0 ;  /* 0x0000000000817308 */ /* 0x0003240000002400 */
[----:B-1----:R-:W-:Y:S02]  /*3590*/  FMUL.FTZ R0, R19, c[0x0][0x2ec] ;  /* 0x0000bb0013007a20 */ /* 0x002fe40000410000 */
[----:B------:R-:W-:Y:S04]  /*35a0*/  HMMA.16816.F32.BF16 R16, R12, R28, RZ ;  /* 0x0000001c0c10723c */ /* 0x000fe800000418ff */
[----:B------:R1:W-:Y:S04]  /*35b0*/  MUFU.TANH R130, R0 ;  /* 0x0000000000827308 */ /* 0x0003e80000002400 */
[----:B------:R-:W-:Y:S08]  /*35c0*/  HMMA.16816.F32.BF16 R28, R8, R42, R20 ;  /* 0x0000002a081c723c */ /* 0x000ff00000041814 */
[----:B------:R-:W-:Y:S01]  /*35d0*/  HMMA.16816.F32.BF16 R20, R12, R48, RZ ;  /* 0x000000300c14723c */ /* 0x000fe200000418ff */
[----:B-1----:R-:W-:-:S04]  /*35e0*/  FMUL.FTZ R0, R24, c[0x0][0x2ec] ;  /* 0x0000bb0018007a20 */ /* 0x002fc80000410000 */
[----:B------:R1:W1:Y:S03]  /*35f0*/  MUFU.TANH R112, R0 ;  /* 0x0000000000707308 */ /* 0x0002660000002400 */
[----:B------:R-:W-:Y:S01]  /*3600*/  HMMA.16816.F32.BF16 R16, R8, R40, R16 ;  /* 0x000000280810723c */ /* 0x000fe20000041810 */
[----:B------:R-:W2:Y:S01]  /*3610*/  LDSM.16.M88.4 R40, [R134+0x2000] ;  /* 0x002000008628783b */ /* 0x000ea20000000200 */
        /* <DEDUP_REMOVED lines=27> */
[----:B------:R1:W1:Y:S04]  /*37d0*/  MUFU.TANH R132, R0 ;  /* 0x0000000000847308 */ /* 0x0002680000002400 */
[----:B------:R-:W-:Y:S01]  /*37e0*/  HMMA.16816.F32.BF16 R20, R12, R40, RZ ;  /* 0x000000280c14723c */ /* 0x000fe200000418ff */
[----:B------:R-:W2:Y:S01]  /*37f0*/  LDSM.16.M88.4 R40, [R165+0x1400] ;  /* 0x00140000a528783b */ /* 0x000ea20000000200 */
[----:B-1----:R-:W-:-:S04]  /*3800*/  FMUL.FTZ R0, R28, c[0x0][0x2ec] ;  /* 0x0000bb001c007a20 */ /* 0x002fc80000410000 */
[----:B------:R1:W-:Y:S02]  /*3810*/  MUFU.TANH R105, R0 ;  /* 0x0000000000697308 */ /* 0x0003e40000002400 */
[----:B-1----:R-:W-:-:S06]  /*3820*/  FMUL.FTZ R0, R29, c[0x0][0x2ec] ;  /* 0x0000bb001d007a20 */ /* 0x002fcc0000410000 */
[----:B------:R1:W1:Y:S02]  /*3830*/  MUFU.TANH R104, R0 ;  /* 0x0000000000687308 */ /* 0x0002640000002400 */
[----:B-1----:R-:W-:-:S06]  /*3840*/  FMUL.FTZ R0, R30, c[0x0][0x2ec] ;  /* 0x0000bb001e007a20 */ /* 0x002fcc0000410000 */
[----:B------:R1:W-:Y:S02]  /*3850*/  MUFU.TANH R133, R0 ;  /* 0x0000000000857308 */ /* 0x0003e40000002400 */
[----:B-1----:R-:W-:Y:S02]  /*3860*/  FMUL.FTZ R0, R31, c[0x0][0x2ec] ;  /* 0x0000bb001f007a20 */ /* 0x002fe40000410000 */
[----:B------:R-:W-:Y:S04]  /*3870*/  HMMA.16816.F32.BF16 R28, R8, R50, R24 ;  /* 0x00000032081c723c */ /* 0x000fe80000041818 */
[----:B------:R1:W1:Y:S04]  /*3880*/  MUFU.TANH R136, R0 ;  /* 0x0000000000887308 */ /* 0x0002680000002400 */
[----:B--2---:R-:W-:Y:S01]  /*3890*/  HMMA.16816.F32.BF16 R24, R12, R38, RZ ;  /* 0x000000260c18723c */ /* 0x004fe200000418ff */
[----:B-1----:R-:W-:-:S04]  /*38a0*/  FMUL.FTZ R0, R16, c[0x0][0x2ec] ;  /* 0x0000bb0010007a20 */ /* 0x002fc80000410000 */
[----:B------:R1:W-:Y:S02]  /*38b0*/  MUFU.TANH R106, R0 ;  /* 0x00000000006a7308 */ /* 0x0003e40000002400 */
[----:B-1----:R-:W-:-:S06]  /*38c0*/  FMUL.FTZ R0, R17, c[0x0][0x2ec] ;  /* 0x0000bb0011007a20 */ /* 0x002fcc0000410000 */
[----:B------:R1:W2:Y:S02]  /*38d0*/  MUFU.TANH R102, R0 ;  /* 0x0000000000667308 */ /* 0x0002a40000002400 */
[----:B-1----:R-:W-:-:S06]  /*38e0*/  FMUL.FTZ R0, R18, c[0x0][0x2ec] ;  /* 0x0000bb0012007a20 */ /* 0x002fcc0000410000 */
[----:B------:R1:W-:Y:S02]  /*38f0*/  MUFU.TANH R137, R0 ;  /* 0x0000000000897308 */ /* 0x0003e40000002400 */
[----:B-1----:R-:W-:Y:S02]  /*3900*/  FMUL.FTZ R0, R19, c[0x0][0x2ec] ;  /* 0x0000bb0013007a20 */ /* 0x002fe40000410000 */
[----:B------:R-:W-:Y:S01]  /*3910*/  HMMA.16816.F32.BF16 R16, R8, R48, R20 ;  /* 0x000000300810723c */ /* 0x000fe20000041814 */
[----:B------:R-:W1:Y:S03]  /*3920*/  LDSM.16.M88.4 R48, [R134+0x2800] ;  /* 0x002800008630783b */ /* 0x000e660000000200 */
[----:B------:R2:W1:Y:S04]  /*3930*/  MUFU.TANH R138, R0 ;  /* 0x00000000008a7308 */ /* 0x0004680000002400 */
[----:B------:R-:W-:Y:S01]  /*3940*/  HMMA.16816.F32.BF16 R20, R12, R36, RZ ;  /* 0x000000240c14723c */ /* 0x000fe200000418ff */
[----:B------:R-:W1:Y:S01]  /*3950*/  LDSM.16.M88.4 R36, [R165+0x1800] ;  /* 0x00180000a524783b */ /* 0x000e620000000200 */
        /* <DEDUP_REMOVED lines=8> */
[----:B------:R2:W2:Y:S04]  /*39e0*/  MUFU.TANH R140, R0 ;  /* 0x00000000008c7308 */ /* 0x0004a80000002400 */
[----:B-1----:R-:W-:Y:S01]  /*39f0*/  HMMA.16816.F32.BF16 R24, R12, R50, RZ ;  /* 0x000000320c18723c */ /* 0x002fe200000418ff */
[----:B--2---:R-:W-:-:S04]  /*3a00*/  FMUL.FTZ R0, R16, c[0x0][0x2ec] ;  /* 0x0000bb0010007a20 */ /* 0x004fc80000410000 */
        /* <DEDUP_REMOVED lines=19> */
[----:B------:R2:W-:Y:S04]  /*3b40*/  MUFU.TANH R144, R0 ;  /* 0x0000000000907308 */ /* 0x0005e80000002400 */
        /* <DEDUP_REMOVED lines=12> */
[----:B------:R1:W-:Y:S04]  /*3c10*/  MUFU.TANH R148, R0 ;  /* 0x0000000000947308 */ /* 0x0003e80000002400 */
        /* <DEDUP_REMOVED lines=18> */
[----:B------:R-:W-:Y:S03]  /*3d40*/  LDSM.16.M88.4 R40, [R134+0x3800] ;  /* 0x003800008628783b */ /* 0x000fe60000000200 */
        /* <DEDUP_REMOVED lines=19> */
[----:B------:R-:W-:Y:S04]  /*3e80*/  HMMA.16816.F32.BF16 R24, R8, R36, R20 ;  /* 0x000000240818723c */ /* 0x000fe80000041814 */
[----:B------:R2:W1:Y:S04]  /*3e90*/  MUFU.TANH R156, R0 ;  /* 0x00000000009c7308 */ /* 0x0004680000002400 */
[----:B------:R-:W-:Y:S01]  /*3ea0*/  HMMA.16816.F32.BF16 R20, R12, R48, RZ ;  /* 0x000000300c14723c */ /* 0x000fe200000418ff */
[----:B--2---:R-:W-:-:S04]  /*3eb0*/  FMUL.FTZ R0, R16, c[0x0][0x2ec] ;  /* 0x0000bb0010007a20 */ /* 0x004fc80000410000 */
[----:B------:R2:W-:Y:S02]  /*3ec0*/  MUFU.TANH R88, R0 ;  /* 0x0000000000587308 */ /* 0x0005e40000002400 */
[----:B--2---:R-:W-:-:S06]  /*3ed0*/  FMUL.FTZ R0, R17, c[0x0][0x2ec] ;  /* 0x0000bb0011007a20 */ /* 0x004fcc0000410000 */
[----:B------:R2:W1:Y:S02]  /*3ee0*/  MUFU.TANH R84, R0 ;  /* 0x0000000000547308 */ /* 0x0004640000002400 */
[----:B--2---:R-:W-:-:S06]  /*3ef0*/  FMUL.FTZ R0, R18, c[0x0][0x2ec] ;  /* 0x0000bb0012007a20 */ /* 0x004fcc0000410000 */
[----:B------:R2:W-:Y:S02]  /*3f00*/  MUFU.TANH R52, R0 ;  /* 0x0000000000347308 */ /* 0x0005e40000002400 */
[----:B--2---:R-:W-:Y:S02]  /*3f10*/  FMUL.FTZ R0, R19, c[0x0][0x2ec] ;  /* 0x0000bb0013007a20 */ /* 0x004fe40000410000 */
[C---:B------:R-:W-:Y:S01]  /*3f20*/  HMMA.16816.F32.BF16 R16, R8.reuse, R38, R28 ;  /* 0x000000260810723c */ /* 0x040fe2000004181c */
[----:B------:R-:W2:Y:S03]  /*3f30*/  LDSM.16.M88.4 R36, [R165+0x2800] ;  /* 0x00280000a524783b */ /* 0x000ea60000000200 */
[----:B------:R3:W2:Y:S04]  /*3f40*/  MUFU.TANH R154, R0 ;  /* 0x00000000009a7308 */ /* 0x0006a80000002400 */
[----:B-1----:R-:W-:Y:S08]  /*3f50*/  HMMA.16816.F32.BF16 R28, R8, R32, R20 ;  /* 0x00000020081c723c */ /* 0x002ff00000041814 */
[----:B------:R-:W-:Y:S01]  /*3f60*/  HMMA.16816.F32.BF16 R20, R12, R50, RZ ;  /* 0x000000320c14723c */ /* 0x000fe200000418ff */
[----:B---3--:R-:W-:-:S04]  /*3f70*/  FMUL.FTZ R0, R24, c[0x0][0x2ec] ;  /* 0x0000bb0018007a20 */ /* 0x008fc80000410000 */
[----:B------:R1:W3:Y:S03]  /*3f80*/  MUFU.TANH R83, R0 ;  /* 0x0000000000537308 */ /* 0x0002e60000002400 */
[----:B------:R-:W-:-:S05]  /*3f90*/  FMUL.FTZ R7, R19, c[0x0][0x2ec] ;  /* 0x0000bb0013077a20 */ /* 0x000fca0000410000 */
[----:B------:R2:W-:Y:S01]  /*3fa0*/  MUFU.TANH R135, R7 ;  /* 0x0000000700877308 */ /* 0x0005e20000002400 */
[----:B-1----:R-:W-:-:S07]  /*3fb0*/  FMUL.FTZ R0, R25, c[0x0][0x2ec] ;  /* 0x0000bb0019007a20 */ /* 0x002fce0000410000 */
[----:B------:R1:W-:Y:S01]  /*3fc0*/  MUFU.TANH R81, R0 ;  /* 0x0000000000517308 */ /* 0x0003e20000002400 */
[----:B--2---:R-:W-:Y:S01]  /*3fd0*/  IADD3 R7, R3, 0x1, RZ ;  /* 0x0000000103077810 */ /* 0x004fe20007ffe0ff */
[----:B-1----:R-:W-:-:S06]  /*3fe0*/  FMUL.FTZ R0, R26, c[0x0][0x2ec] ;  /* 0x0000bb001a007a20 */ /* 0x002fcc0000410000 */
[----:B------:R1:W2:Y:S02]  /*3ff0*/  MUFU.TANH R80, R0 ;  /* 0x0000000000507308 */ /* 0x0002a40000002400 */
[----:B-1----:R-:W-:Y:S02]  /*4000*/  FMUL.FTZ R0, R27, c[0x0][0x2ec] ;  /* 0x0000bb001b007a20 */ /* 0x002fe40000410000 */
[----:B------:R-:W-:Y:S01]  /*4010*/  HMMA.16816.F32.BF16 R24, R8, R34, R20 ;  /* 0x000000220818723c */ /* 0x000fe20000041814 */
[----:B------:R-:W-:Y:S03]  /*4020*/  LDSM.16.M88.4 R32, [R165+0x3000] ;  /* 0x00300000a520783b */ /* 0x000fe60000000200 */
[----:B------:R1:W1:Y:S03]  /*4030*/  MUFU.TANH R158, R0 ;  /* 0x00000000009e7308 */ /* 0x0002660000002400 */
[----:B------:R-:W-:-:S05]  /*4040*/  FMUL.FTZ R20, R30, c[0x0][0x2ec] ;  /* 0x0000bb001e147a20 */ /* 0x000fca0000410000 */
[----:B------:R2:W-:Y:S01]  /*4050*/  MUFU.TANH R48, R20 ;  /* 0x0000001400307308 */ /* 0x0005e20000002400 */
[----:B-1----:R-:W-:Y:S02]  /*4060*/  FMUL.FTZ R0, R16, c[0x0][0x2ec] ;  /* 0x0000bb0010007a20 */ /* 0x002fe40000410000 */
[----:B------:R-:W-:-:S05]  /*4070*/  FMUL.FTZ R16, R28, c[0x0][0x2ec] ;  /* 0x0000bb001c107a20 */ /* 0x000fca0000410000 */
[----:B------:R1:W-:Y:S04]  /*4080*/  MUFU.TANH R82, R0 ;  /* 0x0000000000527308 */ /* 0x0003e80000002400 */
[----:B------:R-:W-:Y:S02]  /*4090*/  FMUL.FTZ R25, R25, c[0x0][0x2ec] ;  /* 0x0000bb0019197a20 */ /* 0x000fe40000410000 */
[----:B--2---:R-:W-:Y:S02]  /*40a0*/  FMUL.FTZ R20, R31, c[0x0][0x2ec] ;  /* 0x0000bb001f147a20 */ /* 0x004fe40000410000 */
[----:B------:R-:W-:Y:S01]  /*40b0*/  MUFU.TANH R75, R16 ;  /* 0x00000010004b7308 */ /* 0x000fe20000002400 */
[----:B-1----:R-:W-:-:S07]  /*40c0*/  FMUL.FTZ R0, R17, c[0x0][0x2ec] ;  /* 0x0000bb0011007a20 */ /* 0x002fce0000410000 */
[----:B------:R-:W-:Y:S08]  /*40d0*/  MUFU.TANH R72, R25 ;  /* 0x0000001900487308 */ /* 0x000ff00000002400 */
[----:B------:R1:W-:Y:S02]  /*40e0*/  MUFU.TANH R159, R0 ;  /* 0x00000000009f7308 */ /* 0x0003e40000002400 */
[----:B-1----:R-:W-:Y:S01]  /*40f0*/  IADD3 R0, R2, 0x1, R67 ;  /* 0x0000000102007810 */ /* 0x002fe20007ffe043 */
[----:B------:R-:W-:-:S02]  /*4100*/  FMUL.FTZ R2, R18, c[0x0][0x2ec] ;  /* 0x0000bb0012027a20 */ /* 0x000fc40000410000 */
[----:B------:R-:W-:Y:S01]  /*4110*/  HMMA.16816.F32.BF16 R16, R12, R40, RZ ;  /* 0x000000280c10723c */ /* 0x000fe200000418ff */
[----:B------:R-:W-:Y:S02]  /*4120*/  IADD3 R0, R47, R0, -R60 ;  /* 0x000000002f007210 */ /* 0x000fe40007ffe83c */
[----:B------:R1:W2:Y:S02]  /*4130*/  MUFU.TANH R49, R2 ;  /* 0x0000000200317308 */ /* 0x0002a40000002400 */
[----:B-1----:R-:W-:Y:S01]  /*4140*/  IADD3 R2, R0, c[0x0][0x2e8], RZ ;  /* 0x0000ba0000027a10 */ /* 0x002fe20007ffe0ff */
[----:B------:R-:W-:-:S03]  /*4150*/  IMAD R0, R63, 0x20, R61 ;  /* 0x000000203f007824 */ /* 0x000fc600078e023d */
[----:B------:R-:W-:Y:S01]  /*4160*/  IADD3 R6, R2, 0x8, RZ ;  /* 0x0000000802067810 */ /* 0x000fe20007ffe0ff */
[----:B------:R-:W-:Y:S01]  /*4170*/  IMAD.IADD R0, R62, 0x1, R0 ;  /* 0x000000013e007824 */ /* 0x000fe200078e0200 */
[-C--:B------:R-:W-:Y:S02]  /*4180*/  IMNMX R5, R2, R47.reuse, PT ;  /* 0x0000002f02057217 */ /* 0x080fe40003800200 */
[----:B------:R-:W-:Y:S02]  /*4190*/  IMNMX R2, R6, R47, PT ;  /* 0x0000002f06027217 */ /* 0x000fe40003800200 */
[----:B------:R-:W-:Y:S01]  /*41a0*/  IADD3 R6, R3, 0x8, RZ ;  /* 0x0000000803067810 */ /* 0x000fe20007ffe0ff */
[----:B------:R1:W1:Y:S01]  /*41b0*/  MUFU.TANH R47, R20 ;  /* 0x00000014002f7308 */ /* 0x0002620000002400 */
[-C--:B------:R-:W-:Y:S02]  /*41c0*/  ISETP.GE.AND P0, PT, R7, R5.reuse, PT ;  /* 0x000000050700720c */ /* 0x080fe40003f06270 */
[----:B------:R-:W-:-:S02]  /*41d0*/  ISETP.GE.AND P5, PT, R6, R5, PT ;  /* 0x000000050600720c */ /* 0x000fc40003fa6270 */
[-C--:B------:R-:W-:Y:S01]  /*41e0*/  ISETP.GE.AND P4, PT, R6, R2.reuse, PT ;  /* 0x000000020600720c */ /* 0x080fe20003f86270 */
[----:B------:R-:W-:Y:S01]  /*41f0*/  FMUL.FTZ R6, R29, c[0x0][0x2ec] ;  /* 0x0000bb001d067a20 */ /* 0x000fe20000410000 */
[-C--:B------:R-:W-:Y:S01]  /*4200*/  ISETP.GE.AND P1, PT, R7, R2.reuse, PT ;  /* 0x000000020700720c */ /* 0x080fe20003f26270 */
[----:B------:R-:W2:Y:S01]  /*4210*/  LDSM.16.M88.4 R28, [R134+0x3c00] ;  /* 0x003c0000861c783b */ /* 0x000ea20000000200 */
[CC--:B------:R-:W-:Y:S01]  /*4220*/  ISETP.GE.AND P3, PT, R3.reuse, R2.reuse, PT ;  /* 0x000000020300720c */ /* 0x0c0fe20003f66270 */
[----:B------:R3:W-:Y:S01]  /*4230*/  MUFU.TANH R74, R6 ;  /* 0x00000006004a7308 */ /* 0x0007e20000002400 */
[----:B------:R-:W-:Y:S02]  /*4240*/  IADD3 R7, R3, 0x9, RZ ;  /* 0x0000000903077810 */ /* 0x000fe40007ffe0ff */
[----:B-----5:R-:W-:Y:S02]  /*4250*/  FSEL R123, R123, -INF , !P3 ;  /* 0xff8000007b7b7808 */ /* 0x020fe40005800000 */
[C---:B------:R-:W-:Y:S01]  /*4260*/  ISETP.GE.AND P2, PT, R7.reuse, R5, PT ;  /* 0x000000050700720c */ /* 0x040fe20003f46270 */
[----:B-1----:R-:W-:Y:S01]  /*4270*/  HMMA.16816.F32.BF16 R20, R8, R36, R16 ;  /* 0x000000240814723c */ /* 0x002fe20000041810 */
[----:B------:R-:W-:-:S02]  /*4280*/  ISETP.GE.AND P3, PT, R7, R2, PT ;  /* 0x000000020700720c */ /* 0x000fc40003f66270 */
[----:B------:R-:W-:Y:S02]  /*4290*/  IADD3 R7, R3, 0x11, RZ ;  /* 0x0000001103077810 */ /* 0x000fe40007ffe0ff */
[----:B------:R-:W-:Y:S02]  /*42a0*/  FSEL R114, R114, -INF , !P5 ;  /* 0xff80000072727808 */ /* 0x000fe40006800000 */
[----:B----4-:R-:W-:Y:S01]  /*42b0*/  FSEL R129, R129, -INF , !P4 ;  /* 0xff80000081817808 */ /* 0x010fe20006000000 */
[----:B------:R-:W-:Y:S01]  /*42c0*/  HMMA.16816.F32.BF16 R16, R12, R42, RZ ;  /* 0x0000002a0c10723c */ /* 0x000fe200000418ff */
[C---:B------:R-:W-:Y:S01]  /*42d0*/  ISETP.GE.AND P5, PT, R7.reuse, R5, PT ;  /* 0x000000050700720c */ /* 0x040fe20003fa6270 */
[----:B------:R-:W1:Y:S01]  /*42e0*/  LDSM.16.M88.4 R40, [R165+0x2c00] ;  /* 0x002c0000a528783b */ /* 0x000e620000000200 */
[----:B------:R-:W-:Y:S01]  /*42f0*/  ISETP.GE.AND P4, PT, R7, R2, PT ;  /* 0x000000020700720c */ /* 0x000fe20003f86270 */
[----:B------:R-:W-:Y:S01]  /*4300*/  FMUL.FTZ R7, R24, c[0x0][0x2ec] ;  /* 0x0000bb0018077a20 */ /* 0x000fe20000410000 */
[----:B---3--:R-:W-:-:S02]  /*4310*/  IADD3 R6, R3, 0x10, RZ ;  /* 0x0000001003067810 */ /* 0x008fc40007ffe0ff */
[----:B------:R-:W-:Y:S01]  /*4320*/  FSEL R109, R109, -INF , !P0 ;  /* 0xff8000006d6d7808 */ /* 0x000fe20004000000 */
[----:B------:R3:W4:Y:S01]  /*4330*/  MUFU.TANH R73, R7 ;  /* 0x0000000700497308 */ /* 0x0007220000002400 */
[----:B------:R-:W-:Y:S02]  /*4340*/  FSEL R124, R124, -INF , !P1 ;  /* 0xff8000007c7c7808 */ /* 0x000fe40004800000 */
[C---:B------:R-:W-:Y:S02]  /*4350*/  ISETP.GE.AND P0, PT, R6.reuse, R5, PT ;  /* 0x000000050600720c */ /* 0x040fe40003f06270 */
[----:B------:R-:W-:Y:S02]  /*4360*/  ISETP.GE.AND P1, PT, R6, R2, PT ;  /* 0x000000020600720c */ /* 0x000fe40003f26270 */
[----:B------:R-:W-:Y:S01]  /*4370*/  FSEL R112, R112, -INF , !P0 ;  /* 0xff80000070707808 */ /* 0x000fe20004000000 */
[----:B------:R-:W-:Y:S01]  /*4380*/  FMUL.FTZ R21, R21, c[0x0][0x2ec] ;  /* 0x0000bb0015157a20 */ /* 0x000fe20000410000 */
[----:B------:R-:W-:Y:S01]  /*4390*/  FSEL R126, R126, -INF , !P1 ;  /* 0xff8000007e7e7808 */ /* 0x000fe20004800000 */
[----:B------:R-:W-:Y:S01]  /*43a0*/  FMUL.FTZ R22, R22, c[0x0][0x2ec] ;  /* 0x0000bb0016167a20 */ /* 0x000fe20000410000 */
[----:B------:R-:W-:Y:S01]  /*43b0*/  IADD3 R6, R3, 0x18, RZ ;  /* 0x0000001803067810 */ /* 0x000fe20007ffe0ff */
[----:B------:R-:W-:Y:S01]  /*43c0*/  FMUL.FTZ R23, R23, c[0x0][0x2ec] ;  /* 0x0000bb0017177a20 */ /* 0x000fe20000410000 */
[----:B------:R-:W-:Y:S01]  /*43d0*/  FSEL R113, R113, -INF , !P2 ;  /* 0xff80000071717808 */ /* 0x000fe20005000000 */
[----:B------:R-:W-:Y:S01]  /*43e0*/  MUFU.TANH R122, R21 ;  /* 0x00000015007a7308 */ /* 0x000fe20000002400 */
[----:B------:R-:W-:-:S02]  /*43f0*/  FSEL R130, R130, -INF , !P3 ;  /* 0xff80000082827808 */ /* 0x000fc40005800000 */
[----:B---3--:R-:W-:Y:S02]  /*4400*/  IADD3 R7, R3, 0x19, RZ ;  /* 0x0000001903077810 */ /* 0x008fe40007ffe0ff */
[-C--:B------:R-:W-:Y:S02]  /*4410*/  ISETP.GE.AND P2, PT, R6, R5.reuse, PT ;  /* 0x000000050600720c */ /* 0x080fe40003f46270 */
[C---:B------:R-:W-:Y:S01]  /*4420*/  ISETP.GE.AND P0, PT, R7.reuse, R5, PT ;  /* 0x000000050700720c */ /* 0x040fe20003f06270 */
[----:B------:R-:W-:Y:S01]  /*4430*/  MUFU.TANH R120, R22 ;  /* 0x0000001600787308 */ /* 0x000fe20000002400 */
[-C--:B------:R-:W-:Y:S01]  /*4440*/  ISETP.GE.AND P1, PT, R7, R2.reuse, PT ;  /* 0x000000020700720c */ /* 0x080fe20003f26270 */
[----:B------:R-:W-:Y:S01]  /*4450*/  FMUL.FTZ R7, R26, c[0x0][0x2ec] ;  /* 0x0000bb001a077a20 */ /* 0x000fe20000410000 */
[----:B------:R-:W-:Y:S02]  /*4460*/  ISETP.GE.AND P3, PT, R6, R2, PT ;  /* 0x000000020600720c */ /* 0x000fe40003f66270 */
[----:B------:R-:W-:-:S02]  /*4470*/  IADD3 R6, R3, 0x20, RZ ;  /* 0x0000002003067810 */ /* 0x000fc40007ffe0ff */
[----:B------:R-:W-:Y:S01]  /*4480*/  FSEL R111, R111, -INF , !P5 ;  /* 0xff8000006f6f7808 */ /* 0x000fe20006800000 */
[----:B------:R3:W5:Y:S01]  /*4490*/  MUFU.TANH R71, R7 ;  /* 0x0000000700477308 */ /* 0x0007620000002400 */
[----:B------:R-:W-:Y:S02]  /*44a0*/  FSEL R125, R125, -INF , !P4 ;  /* 0xff8000007d7d7808 */ /* 0x000fe40006000000 */
[C---:B------:R-:W-:Y:S02]  /*44b0*/  ISETP.GE.AND P5, PT, R6.reuse, R5, PT ;  /* 0x000000050600720c */ /* 0x040fe40003fa6270 */
[----:B------:R-:W-:Y:S02]  /*44c0*/  ISETP.GE.AND P4, PT, R6, R2, PT ;  /* 0x000000020600720c */ /* 0x000fe40003f86270 */
[----:B------:R-:W-:Y:S01]  /*44d0*/  IADD3 R6, R3, 0x21, RZ ;  /* 0x0000002103067810 */ /* 0x000fe20007ffe0ff */
[----:B------:R-:W-:Y:S01]  /*44e0*/  MUFU.TANH R119, R23 ;  /* 0x0000001700777308 */ /* 0x000fe20000002400 */
[----:B------:R-:W-:-:S02]  /*44f0*/  FSEL R108, R108, -INF , !P2 ;  /* 0xff8000006c6c7808 */ /* 0x000fc40005000000 */
[----:B------:R-:W-:Y:S02]  /*4500*/  FSEL R127, R127, -INF , !P3 ;  /* 0xff8000007f7f7808 */ /* 0x000fe40005800000 */
[C---:B------:R-:W-:Y:S02]  /*4510*/  ISETP.GE.AND P2, PT, R6.reuse, R5, PT ;  /* 0x000000050600720c */ /* 0x040fe40003f46270 */
[----:B------:R-:W-:Y:S01]  /*4520*/  ISETP.GE.AND P3, PT, R6, R2, PT ;  /* 0x000000020600720c */ /* 0x000fe20003f66270 */
[----:B---3--:R-:W-:Y:S01]  /*4530*/  FMUL.FTZ R7, R27, c[0x0][0x2ec] ;  /* 0x0000bb001b077a20 */ /* 0x008fe20000410000 */
[----:B------:R-:W-:Y:S01]  /*4540*/  IADD3 R6, R3, 0x28, RZ ;  /* 0x0000002803067810 */ /* 0x000fe20007ffe0ff */
[----:B------:R-:W-:Y:S01]  /*4550*/  HMMA.16816.F32.BF16 R24, R8, R38, R16 ;  /* 0x000000260818723c */ /* 0x000fe20000041810 */
[----:B------:R-:W3:Y:S01]  /*4560*/  LDSM.16.M88.4 R36, [R134+0x4000] ;  /* 0x004000008624783b */ /* 0x000ee20000000200 */
[----:B------:R1:W-:Y:S01]  /*4570*/  MUFU.TANH R70, R7 ;  /* 0x0000000700467308 */ /* 0x0003e20000002400 */
[----:B------:R-:W-:-:S02]  /*4580*/  FSEL R110, R110, -INF , !P0 ;  /* 0xff8000006e6e7808 */ /* 0x000fc40004000000 */
[----:B------:R-:W-:Y:S02]  /*4590*/  FSEL R128, R128, -INF , !P1 ;  /* 0xff80000080807808 */ /* 0x000fe40004800000 */
[C---:B------:R-:W-:Y:S01]  /*45a0*/  ISETP.GE.AND P0, PT, R6.reuse, R5, PT ;  /* 0x000000050600720c */ /* 0x040fe20003f06270 */
[----:B--2---:R-:W-:Y:S01]  /*45b0*/  HMMA.16816.F32.BF16 R16, R12, R28, RZ ;  /* 0x0000001c0c10723c */ /* 0x004fe200000418ff */
[----:B------:R-:W-:Y:S02]  /*45c0*/  ISETP.GE.AND P1, PT, R6, R2, PT ;  /* 0x000000020600720c */ /* 0x000fe40003f26270 */
[----:B------:R-:W-:Y:S02]  /*45d0*/  IADD3 R6, R3, 0x29, RZ ;  /* 0x0000002903067810 */ /* 0x000fe40007ffe0ff */
[----:B------:R-:W-:Y:S02]  /*45e0*/  FSEL R107, R107, -INF , !P5 ;  /* 0xff8000006b6b7808 */ /* 0x000fe40006800000 */
[----:B------:R-:W-:-:S02]  /*45f0*/  FSEL R131, R131, -INF , !P4 ;  /* 0xff80000083837808 */ /* 0x000fc40006000000 */
[----:B------:R-:W-:Y:S01]  /*4600*/  FSEL R103, R103, -INF , !P2 ;  /* 0xff80000067677808 */ /* 0x000fe20005000000 */
[----:B-1----:R-:W-:Y:S01]  /*4610*/  FMUL.FTZ R7, R20, c[0x0][0x2ec] ;  /* 0x0000bb0014077a20 */ /* 0x002fe20000410000 */
[----:B------:R-:W-:Y:S02]  /*4620*/  FSEL R132, R132, -INF , !P3 ;  /* 0xff80000084847808 */ /* 0x000fe40005800000 */
[C---:B------:R-:W-:Y:S01]  /*4630*/  ISETP.GE.AND P5, PT, R6.reuse, R5, PT ;  /* 0x000000050600720c */ /* 0x040fe20003fa6270 */
[----:B------:R1:W2:Y:S01]  /*4640*/  MUFU.TANH R121, R7 ;  /* 0x0000000700797308 */ /* 0x0002a20000002400 */
[----:B------:R-:W-:Y:S01]  /*4650*/  ISETP.GE.AND P4, PT, R6, R2, PT ;  /* 0x000000020600720c */ /* 0x000fe20003f86270 */
[----:B------:R-:W-:Y:S01]  /*4660*/  FMUL.FTZ R25, R25, c[0x0][0x2ec] ;  /* 0x0000bb0019197a20 */ /* 0x000fe20000410000 */
[----:B------:R-:W-:Y:S02]  /*4670*/  FSEL R104, R104, -INF , !P5 ;  /* 0xff80000068687808 */ /* 0x000fe40006800000 */
[----:B------:R-:W-:-:S02]  /*4680*/  FSEL R136, R136, -INF , !P4 ;  /* 0xff80000088887808 */ /* 0x000fc40006000000 */
[----:B------:R-:W-:Y:S01]  /*4690*/  IADD3 R6, R3, 0x31, RZ ;  /* 0x0000003103067810 */ /* 0x000fe20007ffe0ff */
[----:B------:R-:W-:Y:S01]  /*46a0*/  MUFU.TANH R68, R25 ;  /* 0x0000001900447308 */ /* 0x000fe20000002400 */
[----:B------:R-:W-:Y:S01]  /*46b0*/  FSEL R105, R105, -INF , !P0 ;  /* 0xff80000069697808 */ /* 0x000fe20004000000 */
[----:B------:R-:W-:Y:S01]  /*46c0*/  HMMA.16816.F32.BF16 R20, R8, R40, R16 ;  /* 0x000000280814723c */ /* 0x000fe20000041810 */
[----:B------:R-:W-:Y:S02]  /*46d0*/  FSEL R133, R133, -INF , !P1 ;  /* 0xff80000085857808 */ /* 0x000fe40004800000 */
[CC--:B------:R-:W-:Y:S02]  /*46e0*/  ISETP.GE.AND P0, PT, R6.reuse, R5.reuse, PT ;  /* 0x000000050600720c */ /* 0x0c0fe40003f06270 */
[----:B------:R-:W-:Y:S02]  /*46f0*/  ISETP.GE.AND P1, PT, R6, R2, PT ;  /* 0x000000020600720c */ /* 0x000fe40003f26270 */
[----:B-1----:R-:W-:Y:S01]  /*4700*/  IADD3 R7, R3, 0x30, RZ ;  /* 0x0000003003077810 */ /* 0x002fe20007ffe0ff */
[----:B------:R-:W-:Y:S01]  /*4710*/  HMMA.16816.F32.BF16 R16, R12, R30, RZ ;  /* 0x0000001e0c10723c */ /* 0x000fe200000418ff */
[----:B------:R-:W-:Y:S01]  /*4720*/  FSEL R102, R102, -INF , !P0 ;  /* 0xff80000066667808 */ /* 0x000fe20004000000 */
[----:B------:R-:W1:Y:S01]  /*4730*/  LDSM.16.M88.4 R28, [R134+0x4400] ;  /* 0x00440000861c783b */ /* 0x000e620000000200 */
[----:B------:R-:W-:-:S02]  /*4740*/  ISETP.GE.AND P2, PT, R7, R5, PT ;  /* 0x000000050700720c */ /* 0x000fc40003f46270 */
[-C--:B------:R-:W-:Y:S02]  /*4750*/  ISETP.GE.AND P3, PT, R7, R2.reuse, PT ;  /* 0x000000020700720c */ /* 0x080fe40003f66270 */
[----:B------:R-:W-:Y:S02]  /*4760*/  IADD3 R7, R3, 0x38, RZ ;  /* 0x0000003803077810 */ /* 0x000fe40007ffe0ff */
[----:B------:R-:W-:Y:S02]  /*4770*/  FSEL R138, R138, -INF , !P1 ;  /* 0xff8000008a8a7808 */ /* 0x000fe40004800000 */
[CC--:B------:R-:W-:Y:S02]  /*4780*/  ISETP.GE.AND P5, PT, R7.reuse, R5.reuse, PT ;  /* 0x000000050700720c */ /* 0x0c0fe40003fa6270 */
[-C--:B------:R-:W-:Y:S01]  /*4790*/  ISETP.GE.AND P4, PT, R7, R2.reuse, PT ;  /* 0x000000020700720c */ /* 0x080fe20003f86270 */
[----:B------:R-:W-:Y:S01]  /*47a0*/  FMUL.FTZ R7, R24, c[0x0][0x2ec] ;  /* 0x0000bb0018077a20 */ /* 0x000fe20000410000 */
[----:B------:R-:W-:Y:S01]  /*47b0*/  IADD3 R6, R3, 0x39, RZ ;  /* 0x0000003903067810 */ /* 0x000fe20007ffe0ff */
[----:B------:R-:W-:Y:S01]  /*47c0*/  FMUL.FTZ R21, R21, c[0x0][0x2ec] ;  /* 0x0000bb0015157a20 */ /* 0x000fe20000410000 */
[----:B------:R-:W-:Y:S01]  /*47d0*/  FSEL R106, R106, -INF , !P2 ;  /* 0xff8000006a6a7808 */ /* 0x000fe20005000000 */
[----:B------:R2:W1:Y:S01]  /*47e0*/  MUFU.TANH R69, R7 ;  /* 0x0000000700457308 */ /* 0x0004620000002400 */
[----:B------:R-:W-:Y:S01]  /*47f0*/  FSEL R137, R137, -INF , !P3 ;  /* 0xff80000089897808 */ /* 0x000fe20005800000 */
[----:B------:R-:W-:Y:S01]  /*4800*/  FMUL.FTZ R22, R22, c[0x0][0x2ec] ;  /* 0x0000bb0016167a20 */ /* 0x000fe20000410000 */
[C---:B------:R-:W-:Y:S01]  /*4810*/  ISETP.GE.AND P2, PT, R6.reuse, R5, PT ;  /* 0x000000050600720c */ /* 0x040fe20003f46270 */
[----:B------:R-:W-:Y:S01]  /*4820*/  FMUL.FTZ R23, R23, c[0x0][0x2ec] ;  /* 0x0000bb0017177a20 */ /* 0x000fe20000410000 */
[----:B------:R-:W-:-:S02]  /*4830*/  ISETP.GE.AND P3, PT, R6, R2, PT ;  /* 0x000000020600720c */ /* 0x000fc40003f66270 */
[----:B------:R-:W-:Y:S01]  /*4840*/  IADD3 R6, R3, 0x41, RZ ;  /* 0x0000004103067810 */ /* 0x000fe20007ffe0ff */
[----:B------:R-:W-:Y:S01]  /*4850*/  MUFU.TANH R116, R21 ;  /* 0x0000001500747308 */ /* 0x000fe20000002400 */
[----:B------:R-:W-:Y:S02]  /*4860*/  FSEL R101, R101, -INF , !P5 ;  /* 0xff80000065657808 */ /* 0x000fe40006800000 */
[----:B------:R-:W-:Y:S02]  /*4870*/  FSEL R139, R139, -INF , !P4 ;  /* 0xff8000008b8b7808 */ /* 0x000fe40006000000 */
[C---:B------:R-:W-:Y:S02]  /*4880*/  ISETP.GE.AND P5, PT, R6.reuse, R5, PT ;  /* 0x000000050600720c */ /* 0x040fe40003fa6270 */
[----:B------:R-:W-:Y:S01]  /*4890*/  ISETP.GE.AND P4, PT, R6, R2, PT ;  /* 0x000000020600720c */ /* 0x000fe20003f86270 */
[----:B------:R-:W-:Y:S01]  /*48a0*/  MUFU.TANH R62, R22 ;  /* 0x00000016003e7308 */ /* 0x000fe20000002400 */
[----:B--2---:R-:W-:-:S02]  /*48b0*/  IADD3 R7, R3, 0x40, RZ ;  /* 0x0000004003077810 */ /* 0x004fc40007ffe0ff */
[----:B------:R-:W-:Y:S02]  /*48c0*/  IADD3 R6, R3, 0x48, RZ ;  /* 0x0000004803067810 */ /* 0x000fe40007ffe0ff */
[CC--:B------:R-:W-:Y:S02]  /*48d0*/  ISETP.GE.AND P0, PT, R7.reuse, R5.reuse, PT ;  /* 0x000000050700720c */ /* 0x0c0fe40003f06270 */
[----:B------:R-:W-:Y:S01]  /*48e0*/  ISETP.GE.AND P1, PT, R7, R2, PT ;  /* 0x000000020700720c */ /* 0x000fe20003f26270 */
[----:B------:R-:W-:Y:S01]  /*48f0*/  FMUL.FTZ R7, R26, c[0x0][0x2ec] ;  /* 0x0000bb001a077a20 */ /* 0x000fe20000410000 */
[----:B------:R-:W-:Y:S01]  /*4900*/  FSEL R99, R99, -INF , !P2 ;  /* 0xff80000063637808 */ /* 0x000fe20005000000 */
[----:B------:R-:W-:Y:S01]  /*4910*/  MUFU.TANH R115, R23 ;  /* 0x0000001700737308 */ /* 0x000fe20000002400 */
[----:B------:R-:W-:Y:S02]  /*4920*/  FSEL R140, R140, -INF , !P3 ;  /* 0xff8000008c8c7808 */ /* 0x000fe40005800000 */
[----:B------:R-:W-:-:S02]  /*4930*/  ISETP.GE.AND P2, PT, R6, R5, PT ;  /* 0x000000050600720c */ /* 0x000fc40003f46270 */
[-C--:B------:R-:W-:Y:S02]  /*4940*/  ISETP.GE.AND P3, PT, R6, R2.reuse, PT ;  /* 0x000000020600720c */ /* 0x080fe40003f66270 */
[----:B------:R-:W-:Y:S01]  /*4950*/  IADD3 R6, R3, 0x49, RZ ;  /* 0x0000004903067810 */ /* 0x000fe20007ffe0ff */
[----:B------:R2:W1:Y:S01]  /*4960*/  MUFU.TANH R63, R7 ;  /* 0x00000007003f7308 */ /* 0x0004620000002400 */
[----:B------:R-:W-:Y:S02]  /*4970*/  FSEL R100, R100, -INF , !P0 ;  /* 0xff80000064647808 */ /* 0x000fe40004000000 */
[----:B------:R-:W-:Y:S02]  /*4980*/  FSEL R141, R141, -INF , !P1 ;  /* 0xff8000008d8d7808 */ /* 0x000fe40004800000 */
[C---:B------:R-:W-:Y:S02]  /*4990*/  ISETP.GE.AND P0, PT, R6.reuse, R5, PT ;  /* 0x000000050600720c */ /* 0x040fe40003f06270 */
[----:B------:R-:W-:-:S02]  /*49a0*/  ISETP.GE.AND P1, PT, R6, R2, PT ;  /* 0x000000020600720c */ /* 0x000fc40003f26270 */
[----:B------:R-:W-:Y:S02]  /*49b0*/  IADD3 R6, R3, 0x50, RZ ;  /* 0x0000005003067810 */ /* 0x000fe40007ffe0ff */
[----:B------:R-:W-:Y:S02]  /*49c0*/  FSEL R98, R98, -INF , !P5 ;  /* 0xff80000062627808 */ /* 0x000fe40006800000 */
[----:B------:R-:W-:Y:S02]  /*49d0*/  FSEL R143, R143, -INF , !P4 ;  /* 0xff8000008f8f7808 */ /* 0x000fe40006000000 */
[----:B------:R-:W-:Y:S01]  /*49e0*/  FSEL R94, R94, -INF , !P2 ;  /* 0xff8000005e5e7808 */ /* 0x000fe20005000000 */
[----:B--2---:R-:W-:Y:S01]  /*49f0*/  FMUL.FTZ R7, R27, c[0x0][0x2ec] ;  /* 0x0000bb001b077a20 */ /* 0x004fe20000410000 */
[----:B------:R-:W-:Y:S01]  /*4a00*/  FSEL R142, R142, -INF , !P3 ;  /* 0xff8000008e8e7808 */ /* 0x000fe20005800000 */
[----:B------:R-:W-:Y:S01]  /*4a10*/  HMMA.16816.F32.BF16 R24, R8, R42, R16 ;  /* 0x0000002a0818723c */ /* 0x000fe20000041810 */
[C---:B------:R-:W-:Y:S01]  /*4a20*/  ISETP.GE.AND P5, PT, R6.reuse, R5, PT ;  /* 0x000000050600720c */ /* 0x040fe20003fa6270 */
[----:B------:R2:W1:Y:S01]  /*4a30*/  MUFU.TANH R118, R7 ;  /* 0x0000000700767308 */ /* 0x0004620000002400 */
[----:B------:R-:W-:Y:S01]  /*4a40*/  ISETP.GE.AND P4, PT, R6, R2, PT ;  /* 0x000000020600720c */ /* 0x000fe20003f86270 */
[----:B------:R-:W1:Y:S01]  /*4a50*/  LDSM.16.M88.4 R40, [R165+0x3400] ;  /* 0x00340000a528783b */ /* 0x000e620000000200 */
[----:B------:R-:W-:-:S02]  /*4a60*/  FSEL R95, R95, -INF , !P5 ;  /* 0xff8000005f5f7808 */ /* 0x000fc40006800000 */
[----:B------:R-:W-:Y:S01]  /*4a70*/  FSEL R145, R145, -INF , !P4 ;  /* 0xff80000091917808 */ /* 0x000fe20006000000 */
[----:B---3--:R-:W-:Y:S01]  /*4a80*/  HMMA.16816.F32.BF16 R16, R12, R36, RZ ;  /* 0x000000240c10723c */ /* 0x008fe200000418ff */
[----:B------:R-:W-:Y:S02]  /*4a90*/  IADD3 R6, R3, 0x58, RZ ;  /* 0x0000005803067810 */ /* 0x000fe40007ffe0ff */
[----:B------:R-:W-:Y:S02]  /*4aa0*/  FSEL R96, R96, -INF , !P0 ;  /* 0xff80000060607808 */ /* 0x000fe40004000000 */
[----:B------:R-:W-:Y:S02]  /*4ab0*/  FSEL R144, R144, -INF , !P1 ;  /* 0xff80000090907808 */ /* 0x000fe40004800000 */
[C---:B------:R-:W-:Y:S02]  /*4ac0*/  ISETP.GE.AND P0, PT, R6.reuse, R5, PT ;  /* 0x000000050600720c */ /* 0x040fe40003f06270 */
[----:B------:R-:W-:Y:S01]  /*4ad0*/  ISETP.GE.AND P1, PT, R6, R2, PT ;  /* 0x000000020600720c */ /* 0x000fe20003f26270 */
[----:B--2---:R-:W-:Y:S01]  /*4ae0*/  FMUL.FTZ R7, R20, c[0x0][0x2ec] ;  /* 0x0000bb0014077a20 */ /* 0x004fe20000410000 */
[----:B------:R-:W-:-:S02]  /*4af0*/  FSEL R93, R93, -INF , !P0 ;  /* 0xff8000005d5d7808 */ /* 0x000fc40004000000 */
[----:B------:R-:W-:Y:S01]  /*4b00*/  FSEL R146, R146, -INF , !P1 ;  /* 0xff80000092927808 */ /* 0x000fe20004800000 */
[----:B------:R2:W3:Y:S01]  /*4b10*/  MUFU.TANH R117, R7 ;  /* 0x0000000700757308 */ /* 0x0004e20000002400 */
[----:B------:R-:W-:Y:S01]  /*4b20*/  IADD3 R6, R3, 0x60, RZ ;  /* 0x0000006003067810 */ /* 0x000fe20007ffe0ff */
[----:B------:R-:W-:-:S06]  /*4b30*/  FMUL.FTZ R25, R25, c[0x0][0x2ec] ;  /* 0x0000bb0019197a20 */ /* 0x000fcc0000410000 */
[----:B------:R-:W-:Y:S02]  /*4b40*/  MUFU.TANH R67, R25 ;  /* 0x0000001900437308 */ /* 0x000fe40000002400 */
[----:B------:R-:W-:Y:S01]  /*4b50*/  HMMA.16816.F32.BF16 R20, R8, R32, R16 ;  /* 0x000000200814723c */ /* 0x000fe20000041810 */
[----:B--2---:R-:W-:-:S07]  /*4b60*/  IADD3 R7, R3, 0x51, RZ ;  /* 0x0000005103077810 */ /* 0x004fce0007ffe0ff */
[----:B------:R-:W-:Y:S01]  /*4b70*/  HMMA.16816.F32.BF16 R16, R12, R38, RZ ;  /* 0x000000260c10723c */ /* 0x000fe200000418ff */
[----:B------:R-:W2:Y:S01]  /*4b80*/  LDSM.16.M88.4 R36, [R134+0x4800] ;  /* 0x004800008624783b */ /* 0x000ea20000000200 */
[CC--:B------:R-:W-:Y:S02]  /*4b90*/  ISETP.GE.AND P2, PT, R7.reuse, R5.reuse, PT ;  /* 0x000000050700720c */ /* 0x0c0fe40003f46270 */
[----:B------:R-:W-:Y:S02]  /*4ba0*/  ISETP.GE.AND P3, PT, R7, R2, PT ;  /* 0x000000020700720c */ /* 0x000fe40003f66270 */
[----:B------:R-:W-:Y:S02]  /*4bb0*/  IADD3 R7, R3, 0x59, RZ ;  /* 0x0000005903077810 */ /* 0x000fe40007ffe0ff */
[----:B------:R-:W-:Y:S02]  /*4bc0*/  FSEL R97, R97, -INF , !P2 ;  /* 0xff80000061617808 */ /* 0x000fe40005000000 */
[----:B------:R-:W-:-:S02]  /*4bd0*/  ISETP.GE.AND P5, PT, R7, R5, PT ;  /* 0x000000050700720c */ /* 0x000fc40003fa6270 */
[-C--:B------:R-:W-:Y:S01]  /*4be0*/  ISETP.GE.AND P4, PT, R7, R2.reuse, PT ;  /* 0x000000020700720c */ /* 0x080fe20003f86270 */
[----:B------:R-:W-:Y:S01]  /*4bf0*/  FMUL.FTZ R7, R24, c[0x0][0x2ec] ;  /* 0x0000bb0018077a20 */ /* 0x000fe20000410000 */
[----:B------:R-:W-:Y:S02]  /*4c00*/  FSEL R148, R148, -INF , !P3 ;  /* 0xff80000094947808 */ /* 0x000fe40005800000 */
[CC--:B------:R-:W-:Y:S01]  /*4c10*/  ISETP.GE.AND P2, PT, R6.reuse, R5.reuse, PT ;  /* 0x000000050600720c */ /* 0x0c0fe20003f46270 */
[----:B------:R1:W1:Y:S01]  /*4c20*/  MUFU.TANH R66, R7 ;  /* 0x0000000700427308 */ /* 0x0002620000002400 */
[----:B------:R-:W-:Y:S01]  /*4c30*/  ISETP.GE.AND P3, PT, R6, R2, PT ;  /* 0x000000020600720c */ /* 0x000fe20003f66270 */
[----:B------:R-:W-:Y:S01]  /*4c40*/  FMUL.FTZ R21, R21, c[0x0][0x2ec] ;  /* 0x0000bb0015157a20 */ /* 0x000fe20000410000 */
[----:B------:R-:W-:Y:S01]  /*4c50*/  IADD3 R6, R3, 0x68, RZ ;  /* 0x0000006803067810 */ /* 0x000fe20007ffe0ff */
[----:B------:R-:W-:Y:S01]  /*4c60*/  FMUL.FTZ R22, R22, c[0x0][0x2ec] ;  /* 0x0000bb0016167a20 */ /* 0x000fe20000410000 */
[----:B------:R-:W-:Y:S01]  /*4c70*/  FSEL R92, R92, -INF , !P5 ;  /* 0xff8000005c5c7808 */ /* 0x000fe20006800000 */
[----:B------:R-:W-:Y:S01]  /*4c80*/  FMUL.FTZ R23, R23, c[0x0][0x2ec] ;  /* 0x0000bb0017177a20 */ /* 0x000fe20000410000 */
[----:B------:R-:W-:Y:S01]  /*4c90*/  FSEL R147, R147, -INF , !P4 ;  /* 0xff80000093937808 */ /* 0x000fe20006000000 */
[----:B------:R-:W-:Y:S01]  /*4ca0*/  MUFU.TANH R59, R21 ;  /* 0x00000015003b7308 */ /* 0x000fe20000002400 */
[----:B------:R-:W-:-:S02]  /*4cb0*/  ISETP.GE.AND P5, PT, R6, R5, PT ;  /* 0x000000050600720c */ /* 0x000fc40003fa6270 */
[----:B------:R-:W-:Y:S02]  /*4cc0*/  ISETP.GE.AND P4, PT, R6, R2, PT ;  /* 0x000000020600720c */ /* 0x000fe40003f86270 */
[C---:B------:R-:W-:Y:S02]  /*4cd0*/  IADD3 R6, R3.reuse, 0x69, RZ ;  /* 0x0000006903067810 */ /* 0x040fe40007ffe0ff */
[----:B------:R-:W-:Y:S01]  /*4ce0*/  FSEL R90, R90, -INF , !P2 ;  /* 0xff8000005a5a7808 */ /* 0x000fe20005000000 */
[----:B------:R-:W-:Y:S01]  /*4cf0*/  MUFU.TANH R55, R22 ;  /* 0x0000001600377308 */ /* 0x000fe20000002400 */
[----:B-1----:R-:W-:Y:S02]  /*4d00*/  IADD3 R7, R3, 0x61, RZ ;  /* 0x0000006103077810 */ /* 0x002fe40007ffe0ff */
[----:B------:R-:W-:Y:S02]  /*4d10*/  FSEL R149, R149, -INF , !P3 ;  /* 0xff80000095957808 */ /* 0x000fe40005800000 */
[----:B------:R-:W-:-:S02]  /*4d20*/  ISETP.GE.AND P0, PT, R7, R5, PT ;  /* 0x000000050700720c */ /* 0x000fc40003f06270 */
[-C--:B------:R-:W-:Y:S01]  /*4d30*/  ISETP.GE.AND P1, PT, R7, R2.reuse, PT ;  /* 0x000000020700720c */ /* 0x080fe20003f26270 */
[----:B------:R-:W-:Y:S01]  /*4d40*/  FMUL.FTZ R7, R26, c[0x0][0x2ec] ;  /* 0x0000bb001a077a20 */ /* 0x000fe20000410000 */
[CC--:B------:R-:W-:Y:S01]  /*4d50*/  ISETP.GE.AND P2, PT, R6.reuse, R5.reuse, PT ;  /* 0x000000050600720c */ /* 0x0c0fe20003f46270 */
[----:B------:R-:W-:Y:S01]  /*4d60*/  MUFU.TANH R57, R23 ;  /* 0x0000001700397308 */ /* 0x000fe20000002400 */
[----:B------:R-:W-:Y:S02]  /*4d70*/  ISETP.GE.AND P3, PT, R6, R2, PT ;  /* 0x000000020600720c */ /* 0x000fe40003f66270 */
[----:B------:R-:W-:Y:S02]  /*4d80*/  IADD3 R6, R3, 0x70, RZ ;  /* 0x0000007003067810 */ /* 0x000fe40007ffe0ff */
[----:B------:R-:W-:Y:S02]  /*4d90*/  FSEL R91, R91, -INF , !P0 ;  /* 0xff8000005b5b7808 */ /* 0x000fe40004000000 */
[----:B------:R-:W-:Y:S01]  /*4da0*/  FSEL R152, R152, -INF , !P1 ;  /* 0xff80000098987808 */ /* 0x000fe20004800000 */
[----:B------:R1:W1:Y:S01]  /*4db0*/  MUFU.TANH R60, R7 ;  /* 0x00000007003c7308 */ /* 0x0002620000002400 */
[----:B------:R-:W-:-:S02]  /*4dc0*/  ISETP.GE.AND P0, PT, R6, R5, PT ;  /* 0x000000050600720c */ /* 0x000fc40003f06270 */
[----:B------:R-:W-:Y:S02]  /*4dd0*/  ISETP.GE.AND P1, PT, R6, R2, PT ;  /* 0x000000020600720c */ /* 0x000fe40003f26270 */
[----:B------:R-:W-:Y:S02]  /*4de0*/  IADD3 R6, R3, 0x71, RZ ;  /* 0x0000007103067810 */ /* 0x000fe40007ffe0ff */
[----:B------:R-:W-:Y:S02]  /*4df0*/  FSEL R89, R89, -INF , !P5 ;  /* 0xff80000059597808 */ /* 0x000fe40006800000 */
[----:B------:R-:W-:Y:S02]  /*4e00*/  FSEL R150, R150, -INF , !P4 ;  /* 0xff80000096967808 */ /* 0x000fe40006000000 */
[----:B------:R-:W-:Y:S02]  /*4e10*/  FSEL R85, R85, -INF , !P2 ;  /* 0xff80000055557808 */ /* 0x000fe40005000000 */
[----:B------:R-:W-:-:S02]  /*4e20*/  FSEL R151, R151, -INF , !P3 ;  /* 0xff80000097977808 */ /* 0x000fc40005800000 */
[C---:B------:R-:W-:Y:S01]  /*4e30*/  ISETP.GE.AND P5, PT, R6.reuse, R5, PT ;  /* 0x000000050600720c */ /* 0x040fe20003fa6270 */
[----:B-1----:R-:W-:Y:S01]  /*4e40*/  FMUL.FTZ R7, R27, c[0x0][0x2ec] ;  /* 0x0000bb001b077a20 */ /* 0x002fe20000410000 */
[----:B------:R-:W-:Y:S01]  /*4e50*/  ISETP.GE.AND P4, PT, R6, R2, PT ;  /* 0x000000020600720c */ /* 0x000fe20003f86270 */
[----:B------:R-:W-:Y:S01]  /*4e60*/  HMMA.16816.F32.BF16 R24, R8, R34, R16 ;  /* 0x000000220818723c */ /* 0x000fe20000041810 */
[----:B------:R-:W-:Y:S01]  /*4e70*/  FSEL R86, R86, -INF , !P5 ;  /* 0xff80000056567808 */ /* 0x000fe20006800000 */
[----:B------:R1:W1:Y:S01]  /*4e80*/  MUFU.TANH R61, R7 ;  /* 0x00000007003d7308 */ /* 0x0002620000002400 */
[----:B------:R-:W-:Y:S01]  /*4e90*/  FSEL R156, R156, -INF , !P4 ;  /* 0xff8000009c9c7808 */ /* 0x000fe20006000000 */
[----:B------:R-:W2:Y:S01]  /*4ea0*/  LDSM.16.M88.4 R32, [R165+0x3800] ;  /* 0x00380000a520783b */ /* 0x000ea20000000200 */
[----:B------:R-:W-:Y:S02]  /*4eb0*/  IADD3 R6, R3, 0x79, RZ ;  /* 0x0000007903067810 */ /* 0x000fe40007ffe0ff */
[----:B------:R-:W-:Y:S01]  /*4ec0*/  FSEL R87, R87, -INF , !P0 ;  /* 0xff80000057577808 */ /* 0x000fe20004000000 */
[----:B------:R-:W-:Y:S01]  /*4ed0*/  HMMA.16816.F32.BF16 R16, R12, R28, RZ ;  /* 0x0000001c0c10723c */ /* 0x000fe200000418ff */
[----:B------:R-:W-:-:S02]  /*4ee0*/  FSEL R153, R153, -INF , !P1 ;  /* 0xff80000099997808 */ /* 0x000fc40004800000 */
[C---:B------:R-:W-:Y:S02]  /*4ef0*/  ISETP.GE.AND P0, PT, R6.reuse, R5, PT ;  /* 0x000000050600720c */ /* 0x040fe40003f06270 */
[----:B------:R-:W-:Y:S02]  /*4f00*/  ISETP.GE.AND P1, PT, R6, R2, PT ;  /* 0x000000020600720c */ /* 0x000fe40003f26270 */
[----:B------:R-:W-:Y:S02]  /*4f10*/  FSEL R84, R84, -INF , !P0 ;  /* 0xff80000054547808 */ /* 0x000fe40004000000 */
[----:B------:R-:W-:Y:S01]  /*4f20*/  FSEL R154, R154, -INF , !P1 ;  /* 0xff8000009a9a7808 */ /* 0x000fe20004800000 */
[----:B-1----:R-:W-:Y:S01]  /*4f30*/  FMUL.FTZ R7, R20, c[0x0][0x2ec] ;  /* 0x0000bb0014077a20 */ /* 0x002fe20000410000 */
[----:B------:R-:W-:-:S03]  /*4f40*/  IADD3 R6, R3, 0x81, RZ ;  /* 0x0000008103067810 */ /* 0x000fc60007ffe0ff */
[----:B------:R1:W1:Y:S02]  /*4f50*/  MUFU.TANH R58, R7 ;  /* 0x00000007003a7308 */ /* 0x0002640000002400 */
[----:B------:R-:W-:-:S06]  /*4f60*/  FMUL.FTZ R25, R25, c[0x0][0x2ec] ;  /* 0x0000bb0019197a20 */ /* 0x000fcc0000410000 */
[----:B------:R-:W-:Y:S02]  /*4f70*/  MUFU.TANH R53, R25 ;  /* 0x0000001900357308 */ /* 0x000fe40000002400 */
[----:B------:R-:W-:Y:S01]  /*4f80*/  HMMA.16816.F32.BF16 R20, R8, R40, R16 ;  /* 0x000000280814723c */ /* 0x000fe20000041810 */
[----:B-1----:R-:W-:-:S07]  /*4f90*/  IADD3 R7, R3, 0x78, RZ ;  /* 0x0000007803077810 */ /* 0x002fce0007ffe0ff */
[----:B------:R-:W-:Y:S01]  /*4fa0*/  HMMA.16816.F32.BF16 R16, R12, R30, RZ ;  /* 0x0000001e0c10723c */ /* 0x000fe200000418ff */
[----:B------:R-:W1:Y:S01]  /*4fb0*/  LDSM.16.M88.4 R28, [R134+0x4c00] ;  /* 0x004c0000861c783b */ /* 0x000e620000000200 */
        /* <DEDUP_REMOVED lines=8> */
[C---:B------:R-:W-:Y:S01]  /*5040*/  ISETP.GE.AND P2, PT, R6.reuse, R5, PT ;  /* 0x000000050600720c */ /* 0x040fe20003f46270 */
[----:B------:R2:W1:Y:S01]  /*5050*/  MUFU.TANH R54, R7 ;  /* 0x0000000700367308 */ /* 0x0004620000002400 */
[----:B------:R-:W-:Y:S01]  /*5060*/  ISETP.GE.AND P3, PT, R6, R2, PT ;  /* 0x000000020600720c */ /* 0x000fe20003f66270 */
[----:B------:R-:W-:Y:S01]  /*5070*/  FMUL.FTZ R21, R21, c[0x0][0x2ec] ;  /* 0x0000bb0015157a20 */ /* 0x000fe20000410000 */
[----:B------:R-:W-:Y:S01]  /*5080*/  IADD3 R6, R3, 0x89, RZ ;  /* 0x0000008903067810 */ /* 0x000fe20007ffe0ff */
[----:B------:R-:W-:Y:S01]  /*5090*/  FMUL.FTZ R22, R22, c[0x0][0x2ec] ;  /* 0x0000bb0016167a20 */ /* 0x000fe20000410000 */
[----:B------:R-:W-:Y:S01]  /*50a0*/  FSEL R83, R83, -INF , !P5 ;  /* 0xff80000053537808 */ /* 0x000fe20006800000 */
[----:B------:R-:W-:Y:S01]  /*50b0*/  FMUL.FTZ R23, R23, c[0x0][0x2ec] ;  /* 0x0000bb0017177a20 */ /* 0x000fe20000410000 */
[----:B------:R-:W-:-:S02]  /*50c0*/  FSEL R155, R80, -INF , !P4 ;  /* 0xff800000509b7808 */ /* 0x000fc40006000000 */
[C---:B------:R-:W-:Y:S02]  /*50d0*/  ISETP.GE.AND P5, PT, R6.reuse, R5, PT ;  /* 0x000000050600720c */ /* 0x040fe40003fa6270 */
[----:B------:R-:W-:Y:S02]  /*50e0*/  ISETP.GE.AND P4, PT, R6, R2, PT ;  /* 0x000000020600720c */ /* 0x000fe40003f86270 */
[----:B------:R-:W-:Y:S02]  /*50f0*/  IADD3 R6, R3, 0x90, RZ ;  /* 0x0000009003067810 */ /* 0x000fe40007ffe0ff */
[----:B------:R-:W-:Y:S02]  /*5100*/  FSEL R81, R81, -INF , !P2 ;  /* 0xff80000051517808 */ /* 0x000fe40005000000 */
[----:B--2---:R-:W-:Y:S02]  /*5110*/  IADD3 R7, R3, 0x88, RZ ;  /* 0x0000008803077810 */ /* 0x004fe40007ffe0ff */
[----:B------:R-:W-:-:S02]  /*5120*/  FSEL R158, R158, -INF , !P3 ;  /* 0xff8000009e9e7808 */ /* 0x000fc40005800000 */
[CC--:B------:R-:W-:Y:S02]  /*5130*/  ISETP.GE.AND P0, PT, R7.reuse, R5.reuse, PT ;  /* 0x000000050700720c */ /* 0x0c0fe40003f06270 */
[-C--:B------:R-:W-:Y:S01]  /*5140*/  ISETP.GE.AND P1, PT, R7, R2.reuse, PT ;  /* 0x000000020700720c */ /* 0x080fe20003f26270 */
[----:B------:R-:W-:Y:S01]  /*5150*/  FMUL.FTZ R7, R26, c[0x0][0x2ec] ;  /* 0x0000bb001a077a20 */ /* 0x000fe20000410000 */
[C---:B------:R-:W-:Y:S02]  /*5160*/  ISETP.GE.AND P2, PT, R6.reuse, R5, PT ;  /* 0x000000050600720c */ /* 0x040fe40003f46270 */
[----:B------:R-:W-:Y:S01]  /*5170*/  ISETP.GE.AND P3, PT, R6, R2, PT ;  /* 0x000000020600720c */ /* 0x000fe20003f66270 */
[----:B------:R2:W1:Y:S01]  /*5180*/  MUFU.TANH R52, R7 ;  /* 0x0000000700347308 */ /* 0x0004620000002400 */
[----:B------:R-:W-:Y:S02]  /*5190*/  IADD3 R6, R3, 0x91, RZ ;  /* 0x0000009103067810 */ /* 0x000fe40007ffe0ff */
[----:B------:R-:W-:-:S02]  /*51a0*/  FSEL R160, R49, -INF , !P1 ;  /* 0xff80000031a07808 */ /* 0x000fc40004800000 */
[----:B------:R-:W-:Y:S02]  /*51b0*/  ISETP.GE.AND P1, PT, R6, R2, PT ;  /* 0x000000020600720c */ /* 0x000fe40003f26270 */
[----:B------:R-:W-:Y:S01]  /*51c0*/  FSEL R80, R159, -INF , !P5 ;  /* 0xff8000009f507808 */ /* 0x000fe20006800000 */
[----:B------:R-:W-:Y:S01]  /*51d0*/  MUFU.TANH R49, R21 ;  /* 0x0000001500317308 */ /* 0x000fe20000002400 */
[----:B------:R-:W-:Y:S02]  /*51e0*/  FSEL R159, R48, -INF , !P3 ;  /* 0xff800000309f7808 */ /* 0x000fe40005800000 */
[----:B------:R-:W-:Y:S02]  /*51f0*/  FSEL R162, R47, -INF , !P1 ;  /* 0xff8000002fa27808 */ /* 0x000fe40004800000 */
[----:B------:R-:W-:Y:S02]  /*5200*/  FSEL R82, R82, -INF , !P0 ;  /* 0xff80000052527808 */ /* 0x000fe40004000000 */
[----:B------:R-:W-:Y:S01]  /*5210*/  ISETP.GE.AND P0, PT, R6, R5, PT ;  /* 0x000000050600720c */ /* 0x000fe20003f06270 */
[----:B--2---:R-:W-:Y:S01]  /*5220*/  FMUL.FTZ R7, R27, c[0x0][0x2ec] ;  /* 0x0000bb001b077a20 */ /* 0x004fe20000410000 */
[----:B------:R-:W-:Y:S01]  /*5230*/  MUFU.TANH R48, R22 ;  /* 0x0000001600307308 */ /* 0x000fe20000002400 */
[----:B------:R-:W-:Y:S01]  /*5240*/  HMMA.16816.F32.BF16 R24, R8, R42, R16 ;  /* 0x0000002a0818723c */ /* 0x000fe20000041810 */
[----:B------:R-:W-:-:S02]  /*5250*/  IADD3 R6, R3, 0x98, RZ ;  /* 0x0000009803067810 */ /* 0x000fc40007ffe0ff */
[----:B------:R-:W-:Y:S02]  /*5260*/  FSEL R161, R135, -INF , !P4 ;  /* 0xff80000087a17808 */ /* 0x000fe40006000000 */
[----:B------:R-:W-:Y:S02]  /*5270*/  FSEL R75, R75, -INF , !P2 ;  /* 0xff8000004b4b7808 */ /* 0x000fe40005000000 */
[----:B------:R2:W1:Y:S01]  /*5280*/  MUFU.TANH R51, R7 ;  /* 0x0000000700337308 */ /* 0x0004620000002400 */
[----:B------:R-:W-:Y:S01]  /*5290*/  HMMA.16816.F32.BF16 R16, R12, R36, RZ ;  /* 0x000000240c10723c */ /* 0x000fe200000418ff */
[C---:B------:R-:W-:Y:S02]  /*52a0*/  ISETP.GE.AND P5, PT, R6.reuse, R5, PT ;  /* 0x000000050600720c */ /* 0x040fe40003fa6270 */
[----:B------:R-:W-:Y:S02]  /*52b0*/  ISETP.GE.AND P4, PT, R6, R2, PT ;  /* 0x000000020600720c */ /* 0x000fe40003f86270 */
[----:B----4-:R-:W-:-:S02]  /*52c0*/  FSEL R73, R73, -INF , !P5 ;  /* 0xff80000049497808 */ /* 0x010fc40006800000 */
[----:B------:R4:W-:Y:S01]  /*52d0*/  MUFU.TANH R47, R23 ;  /* 0x00000017002f7308 */ /* 0x0009e20000002400 */
[----:B-----5:R-:W-:Y:S02]  /*52e0*/  FSEL R163, R71, -INF , !P4 ;  /* 0xff80000047a37808 */ /* 0x020fe40006000000 */
[----:B------:R-:W-:Y:S02]  /*52f0*/  IADD3 R6, R3, 0xa0, RZ ;  /* 0x000000a003067810 */ /* 0x000fe40007ffe0ff */
[----:B------:R-:W-:Y:S02]  /*5300*/  FSEL R74, R74, -INF , !P0 ;  /* 0xff8000004a4a7808 */ /* 0x000fe40004000000 */
[----:B------:R-:W-:Y:S01]  /*5310*/  ISETP.GE.AND P0, PT, R6, R5, PT ;  /* 0x000000050600720c */ /* 0x000fe20003f06270 */
[----:B--2---:R-:W-:Y:S01]  /*5320*/  FMUL.FTZ R7, R20, c[0x0][0x2ec] ;  /* 0x0000bb0014077a20 */ /* 0x004fe20000410000 */
[----:B------:R-:W-:Y:S01]  /*5330*/  ISETP.GE.AND P1, PT, R6, R2, PT ;  /* 0x000000020600720c */ /* 0x000fe20003f26270 */
[----:B------:R-:W-:Y:S01]  /*5340*/  FMUL.FTZ R25, R25, c[0x0][0x2ec] ;  /* 0x0000bb0019197a20 */ /* 0x000fe20000410000 */
[----:B------:R-:W-:Y:S01]  /*5350*/  FSEL R71, R121, -INF , !P0 ;  /* 0xff80000079477808 */ /* 0x000fe20004000000 */
[----:B------:R2:W5:Y:S01]  /*5360*/  MUFU.TANH R50, R7 ;  /* 0x0000000700327308 */ /* 0x0005620000002400 */
[----:B------:R-:W-:Y:S01]  /*5370*/  FMUL.FTZ R27, R27, c[0x0][0x2ec] ;  /* 0x0000bb001b1b7a20 */ /* 0x000fe20000410000 */
[----:B------:R-:W-:-:S02]  /*5380*/  FSEL R120, R120, -INF , !P1 ;  /* 0xff80000078787808 */ /* 0x000fc40004800000 */
[----:B------:R-:W-:Y:S01]  /*5390*/  IADD3 R6, R3, 0xa8, RZ ;  /* 0x000000a803067810 */ /* 0x000fe20007ffe0ff */
[----:B----4-:R-:W-:Y:S03]  /*53a0*/  HMMA.16816.F32.BF16 R20, R8, R32, R16 ;  /* 0x000000200814723c */ /* 0x010fe60000041810 */
[----:B------:R-:W-:Y:S05]  /*53b0*/  MUFU.TANH R42, R25 ;  /* 0x00000019002a7308 */ /* 0x000fea0000002400 */
[----:B------:R-:W-:Y:S01]  /*53c0*/  HMMA.16816.F32.BF16 R16, R12, R38, RZ ;  /* 0x000000260c10723c */ /* 0x000fe200000418ff */
[----:B------:R-:W4:Y:S01]  /*53d0*/  LDSM.16.M88.4 R36, [R165+0x3c00] ;  /* 0x003c0000a524783b */ /* 0x000f220000000200 */
[----:B------:R-:W-:-:S04]  /*53e0*/  DEPBAR.LE SB0, 0x0 ;  /* 0x000080000000791a */ /* 0x000fc80000000000 */
[----:B--2---:R-:W-:Y:S01]  /*53f0*/  IADD3 R7, R3, 0x99, RZ ;  /* 0x0000009903077810 */ /* 0x004fe20007ffe0ff */
[----:B------:R-:W-:Y:S01]  /*5400*/  MUFU.TANH R40, R27 ;  /* 0x0000001b00287308 */ /* 0x000fe20000002400 */
[----:B------:R-:W-:Y:S02]  /*5410*/  BAR.SYNC.DEFER_BLOCKING 0x0 ;  /* 0x0000000000007b1d */ /* 0x000fe40000010000 */
[CC--:B------:R-:W-:Y:S02]  /*5420*/  ISETP.GE.AND P2, PT, R7.reuse, R5.reuse, PT ;  /* 0x000000050700720c */ /* 0x0c0fe40003f46270 */
[-C--:B------:R-:W-:Y:S02]  /*5430*/  ISETP.GE.AND P3, PT, R7, R2.reuse, PT ;  /* 0x000000020700720c */ /* 0x080fe40003f66270 */
[----:B------:R-:W-:Y:S02]  /*5440*/  IADD3 R7, R3, 0xa1, RZ ;  /* 0x000000a103077810 */ /* 0x000fe40007ffe0ff */
[----:B------:R-:W-:Y:S01]  /*5450*/  FSEL R72, R72, -INF , !P2 ;  /* 0xff80000048487808 */ /* 0x000fe20005000000 */
[----:B------:R-:W-:Y:S01]  /*5460*/  FMUL.FTZ R23, R23, c[0x0][0x2ec] ;  /* 0x0000bb0017177a20 */ /* 0x000fe20000410000 */
[C---:B------:R-:W-:Y:S01]  /*5470*/  ISETP.GE.AND P5, PT, R7.reuse, R5, PT ;  /* 0x000000050700720c */ /* 0x040fe20003fa6270 */
[----:B------:R-:W-:Y:S01]  /*5480*/  FMUL.FTZ R22, R22, c[0x0][0x2ec] ;  /* 0x0000bb0016167a20 */ /* 0x000fe20000410000 */
[----:B------:R-:W-:Y:S01]  /*5490*/  ISETP.GE.AND P4, PT, R7, R2, PT ;  /* 0x000000020700720c */ /* 0x000fe20003f86270 */
[----:B------:R-:W-:Y:S01]  /*54a0*/  FMUL.FTZ R7, R24, c[0x0][0x2ec] ;  /* 0x0000bb0018077a20 */ /* 0x000fe20000410000 */
[----:B------:R-:W-:-:S02]  /*54b0*/  FSEL R185, R70, -INF , !P3 ;  /* 0xff80000046b97808 */ /* 0x000fc40005800000 */
[C---:B------:R-:W-:Y:S01]  /*54c0*/  ISETP.GE.AND P2, PT, R6.reuse, R5, PT ;  /* 0x000000050600720c */ /* 0x040fe20003f46270 */
[----:B------:R2:W1:Y:S01]  /*54d0*/  MUFU.TANH R43, R7 ;  /* 0x00000007002b7308 */ /* 0x0004620000002400 */
[----:B------:R-:W-:Y:S02]  /*54e0*/  ISETP.GE.AND P3, PT, R6, R2, PT ;  /* 0x000000020600720c */ /* 0x000fe40003f66270 */
[----:B------:R-:W-:Y:S02]  /*54f0*/  IADD3 R6, R3, 0xb0, RZ ;  /* 0x000000b003067810 */ /* 0x000fe40007ffe0ff */
[----:B------:R-:W-:Y:S02]  /*5500*/  FSEL R70, R122, -INF , !P5 ;  /* 0xff8000007a467808 */ /* 0x000fe40006800000 */
[----:B------:R-:W-:Y:S02]  /*5510*/  FSEL R119, R119, -INF , !P4 ;  /* 0xff80000077777808 */ /* 0x000fe40006000000 */
[----:B------:R-:W-:-:S02]  /*5520*/  FSEL R69, R69, -INF , !P2 ;  /* 0xff80000045457808 */ /* 0x000fc40005000000 */
[----:B------:R-:W-:Y:S02]  /*5530*/  FSEL R121, R63, -INF , !P3 ;  /* 0xff8000003f797808 */ /* 0x000fe40005800000 */
[CC--:B------:R-:W-:Y:S02]  /*5540*/  ISETP.GE.AND P5, PT, R6.reuse, R5.reuse, PT ;  /* 0x000000050600720c */ /* 0x0c0fe40003fa6270 */
[----:B------:R-:W-:Y:S02]  /*5550*/  ISETP.GE.AND P4, PT, R6, R2, PT ;  /* 0x000000020600720c */ /* 0x000fe40003f86270 */
[C---:B--2---:R-:W-:Y:S02]  /*5560*/  IADD3 R7, R3.reuse, 0xa9, RZ ;  /* 0x000000a903077810 */ /* 0x044fe40007ffe0ff */
[----:B------:R-:W-:Y:S02]  /*5570*/  IADD3 R6, R3, 0xb8, RZ ;  /* 0x000000b803067810 */ /* 0x000fe40007ffe0ff */
[----:B------:R-:W-:-:S02]  /*5580*/  ISETP.GE.AND P0, PT, R7, R5, PT ;  /* 0x000000050700720c */ /* 0x000fc40003f06270 */
[-C--:B------:R-:W-:Y:S01]  /*5590*/  ISETP.GE.AND P1, PT, R7, R2.reuse, PT ;  /* 0x000000020700720c */ /* 0x080fe20003f26270 */
[----:B------:R-:W-:Y:S01]  /*55a0*/  FMUL.FTZ R7, R26, c[0x0][0x2ec] ;  /* 0x0000bb001a077a20 */ /* 0x000fe20000410000 */
[----:B------:R-:W-:Y:S01]  /*55b0*/  FSEL R68, R68, -INF , !P0 ;  /* 0xff80000044447808 */ /* 0x000fe20004000000 */
[----:B------:R-:W-:Y:S01]  /*55c0*/  HMMA.16816.F32.BF16 R24, R8, R34, R16 ;  /* 0x000000220818723c */ /* 0x000fe20000041810 */
[----:B------:R-:W-:Y:S01]  /*55d0*/  FSEL R118, R118, -INF , !P1 ;  /* 0xff80000076767808 */ /* 0x000fe20004800000 */
[----:B------:R2:W1:Y:S01]  /*55e0*/  MUFU.TANH R41, R7 ;  /* 0x0000000700297308 */ /* 0x0004620000002400 */
[C---:B------:R-:W-:Y:S02]  /*55f0*/  ISETP.GE.AND P0, PT, R6.reuse, R5, PT ;  /* 0x000000050600720c */ /* 0x040fe40003f06270 */
[----:B------:R-:W-:Y:S02]  /*5600*/  ISETP.GE.AND P1, PT, R6, R2, PT ;  /* 0x000000020600720c */ /* 0x000fe40003f26270 */
[----:B------:R-:W-:Y:S01]  /*5610*/  FMUL.FTZ R16, R21, c[0x0][0x2ec] ;  /* 0x0000bb0015107a20 */ /* 0x000fe20000410000 */
[----:B------:R-:W-:-:S02]  /*5620*/  IADD3 R6, R3, 0xb9, RZ ;  /* 0x000000b903067810 */ /* 0x000fc40007ffe0ff */
[----:B---3--:R-:W-:Y:S01]  /*5630*/  FSEL R63, R117, -INF , !P5 ;  /* 0xff800000753f7808 */ /* 0x008fe20006800000 */
[----:B------:R1:W-:Y:S01]  /*5640*/  MUFU.TANH R32, R16 ;  /* 0x0000001000207308 */ /* 0x0003e20000002400 */
[----:B------:R-:W-:Y:S02]  /*5650*/  FSEL R117, R62, -INF , !P4 ;  /* 0xff8000003e757808 */ /* 0x000fe40006000000 */
[C---:B------:R-:W-:Y:S02]  /*5660*/  ISETP.GE.AND P5, PT, R6.reuse, R5, PT ;  /* 0x000000050600720c */ /* 0x040fe40003fa6270 */
[----:B------:R-:W-:Y:S02]  /*5670*/  ISETP.GE.AND P4, PT, R6, R2, PT ;  /* 0x000000020600720c */ /* 0x000fe40003f86270 */
[C---:B--2---:R-:W-:Y:S02]  /*5680*/  IADD3 R7, R3.reuse, 0xb1, RZ ;  /* 0x000000b103077810 */ /* 0x044fe40007ffe0ff */
[----:B------:R-:W-:-:S02]  /*5690*/  IADD3 R6, R3, 0xc1, RZ ;  /* 0x000000c103067810 */ /* 0x000fc40007ffe0ff */
[C---:B------:R-:W-:Y:S02]  /*56a0*/  ISETP.GE.AND P2, PT, R7.reuse, R5, PT ;  /* 0x000000050700720c */ /* 0x040fe40003f46270 */
[----:B------:R-:W-:Y:S01]  /*56b0*/  ISETP.GE.AND P3, PT, R7, R2, PT ;  /* 0x000000020700720c */ /* 0x000fe20003f66270 */
[----:B------:R-:W-:Y:S01]  /*56c0*/  FMUL.FTZ R7, R20, c[0x0][0x2ec] ;  /* 0x0000bb0014077a20 */ /* 0x000fe20000410000 */
[----:B------:R-:W-:Y:S01]  /*56d0*/  FSEL R62, R116, -INF , !P2 ;  /* 0xff800000743e7808 */ /* 0x000fe20005000000 */
[----:B-1----:R-:W-:Y:S01]  /*56e0*/  HMMA.16816.F32.BF16 R16, R12, R28, RZ ;  /* 0x0000001c0c10723c */ /* 0x002fe200000418ff */
[----:B------:R-:W-:Y:S01]  /*56f0*/  FSEL R116, R115, -INF , !P3 ;  /* 0xff80000073747808 */ /* 0x000fe20005800000 */
[----:B------:R1:W2:Y:S01]  /*5700*/  MUFU.TANH R33, R7 ;  /* 0x0000000700217308 */ /* 0x0002a20000002400 */
[----:B------:R-:W-:Y:S01]  /*5710*/  FSEL R35, R66, -INF , !P0 ;  /* 0xff80000042237808 */ /* 0x000fe20004000000 */
[----:B------:R-:W-:Y:S01]  /*5720*/  FMUL.FTZ R20, R27, c[0x0][0x2ec] ;  /* 0x0000bb001b147a20 */ /* 0x000fe20000410000 */
[----:B------:R-:W-:-:S02]  /*5730*/  FSEL R66, R60, -INF , !P1 ;  /* 0xff8000003c427808 */ /* 0x000fc40004800000 */
[----:B------:R-:W-:Y:S01]  /*5740*/  FSEL R34, R67, -INF , !P5 ;  /* 0xff80000043227808 */ /* 0x000fe20006800000 */
[----:B------:R-:W-:Y:S01]  /*5750*/  HMMA.16816.F32.BF16 R12, R12, R30, RZ ;  /* 0x0000001e0c0c723c */ /* 0x000fe200000418ff */
[----:B------:R-:W-:Y:S01]  /*5760*/  FSEL R187, R61, -INF , !P4 ;  /* 0xff8000003dbb7808 */ /* 0x000fe20006000000 */
[----:B------:R-:W-:Y:S01]  /*5770*/  MUFU.TANH R29, R23 ;  /* 0x00000017001d7308 */ /* 0x000fe20000002400 */
[C---:B------:R-:W-:Y:S02]  /*5780*/  ISETP.GE.AND P0, PT, R6.reuse, R5, PT ;  /* 0x000000050600720c */ /* 0x040fe40003f06270 */
[----:B------:R-:W-:Y:S02]  /*5790*/  ISETP.GE.AND P1, PT, R6, R2, PT ;  /* 0x000000020600720c */ /* 0x000fe40003f26270 */
[----:B------:R-:W-:Y:S02]  /*57a0*/  IADD3 R6, R3, 0xc9, RZ ;  /* 0x000000c903067810 */ /* 0x000fe40007ffe0ff */
[----:B------:R-:W-:Y:S01]  /*57b0*/  FSEL R59, R59, -INF , !P0 ;  /* 0xff8000003b3b7808 */ /* 0x000fe20004000000 */
[----:B------:R-:W3:Y:S01]  /*57c0*/  MUFU.TANH R28, R22 ;  /* 0x00000016001c7308 */ /* 0x000ee20000002400 */
[----:B-1----:R-:W-:-:S02]  /*57d0*/  IADD3 R7, R3, 0xc0, RZ ;  /* 0x000000c003077810 */ /* 0x002fc40007ffe0ff */
[----:B------:R-:W-:Y:S02]  /*57e0*/  FSEL R190, R57, -INF , !P1 ;  /* 0xff80000039be7808 */ /* 0x000fe40004800000 */
[CC--:B------:R-:W-:Y:S01]  /*57f0*/  ISETP.GE.AND P2, PT, R7.reuse, R5.reuse, PT ;  /* 0x000000050700720c */ /* 0x0c0fe20003f46270 */
[C---:B----4-:R-:W-:Y:S01]  /*5800*/  HMMA.16816.F32.BF16 R16, R8.reuse, R36, R16 ;  /* 0x000000240810723c */ /* 0x050fe20000041810 */
[-C--:B------:R-:W-:Y:S01]  /*5810*/  ISETP.GE.AND P3, PT, R7, R2.reuse, PT ;  /* 0x000000020700720c */ /* 0x080fe20003f66270 */
[----:B------:R-:W-:Y:S01]  /*5820*/  MUFU.TANH R20, R20 ;  /* 0x0000001400147308 */ /* 0x000fe20000002400 */
[----:B------:R-:W-:Y:S02]  /*5830*/  IADD3 R7, R3, 0xc8, RZ ;  /* 0x000000c803077810 */ /* 0x000fe40007ffe0ff */
[----:B------:R-:W-:Y:S02]  /*5840*/  FSEL R58, R58, -INF , !P2 ;  /* 0xff8000003a3a7808 */ /* 0x000fe40005000000 */
[C---:B------:R-:W-:Y:S01]  /*5850*/  ISETP.GE.AND P5, PT, R7.reuse, R5, PT ;  /* 0x000000050700720c */ /* 0x040fe20003fa6270 */
[----:B------:R-:W-:Y:S01]  /*5860*/  HMMA.16816.F32.BF16 R12, R8, R38, R12 ;  /* 0x00000026080c723c */ /* 0x000fe2000004180c */
[----:B------:R-:W-:Y:S01]  /*5870*/  ISETP.GE.AND P4, PT, R7, R2, PT ;  /* 0x000000020700720c */ /* 0x000fe20003f86270 */
[----:B------:R-:W-:Y:S01]  /*5880*/  FMUL.FTZ R7, R24, c[0x0][0x2ec] ;  /* 0x0000bb0018077a20 */ /* 0x000fe20000410000 */
[----:B------:R-:W-:-:S02]  /*5890*/  FSEL R188, R55, -INF , !P3 ;  /* 0xff80000037bc7808 */ /* 0x000fc40005800000 */
[CC--:B------:R-:W-:Y:S01]  /*58a0*/  ISETP.GE.AND P2, PT, R6.reuse, R5.reuse, PT ;  /* 0x000000050600720c */ /* 0x0c0fe20003f46270 */
[----:B------:R1:W4:Y:S01]  /*58b0*/  MUFU.TANH R23, R7 ;  /* 0x0000000700177308 */ /* 0x0003220000002400 */
        /* <DEDUP_REMOVED lines=9> */
[----:B------:R2:W-:Y:S01]  /*5950*/  MUFU.TANH R11, R8 ;  /* 0x00000008000b7308 */ /* 0x0005e20000002400 */
[C---:B------:R-:W-:Y:S01]  /*5960*/  ISETP.GE.AND P5, PT, R6.reuse, R5, PT ;  /* 0x000000050600720c */ /* 0x040fe20003fa6270 */
[----:B-1----:R-:W-:Y:S01]  /*5970*/  FMUL.FTZ R7, R25, c[0x0][0x2ec] ;  /* 0x0000bb0019077a20 */ /* 0x002fe20000410000 */
[----:B------:R-:W-:Y:S01]  /*5980*/  ISETP.GE.AND P4, PT, R6, R2, PT ;  /* 0x000000020600720c */ /* 0x000fe20003f86270 */
[----:B------:R-:W-:Y:S01]  /*5990*/  FMUL.FTZ R15, R15, c[0x0][0x2ec] ;  /* 0x0000bb000f0f7a20 */ /* 0x000fe20000410000 */
[----:B------:R-:W-:-:S02]  /*59a0*/  IADD3 R6, R3, 0xd8, RZ ;  /* 0x000000d803067810 */ /* 0x000fc40007ffe0ff */
[----:B------:R-:W-:Y:S01]  /*59b0*/  FSEL R53, R53, -INF , !P2 ;  /* 0xff80000035357808 */ /* 0x000fe20005000000 */
[----:B------:R1:W-:Y:S01]  /*59c0*/  MUFU.TANH R22, R7 ;  /* 0x0000000700167308 */ /* 0x0003e20000002400 */
[----:B------:R-:W-:Y:S02]  /*59d0*/  FSEL R191, R51, -INF , !P3 ;  /* 0xff80000033bf7808 */ /* 0x000fe40005800000 */
[----:B-----5:R-:W-:Y:S02]  /*59e0*/  FSEL R52, R50, -INF , !P0 ;  /* 0xff80000032347808 */ /* 0x020fe40004000000 */
[----:B------:R-:W-:Y:S02]  /*59f0*/  FSEL R193, R48, -INF , !P1 ;  /* 0xff80000030c17808 */ /* 0x000fe40004800000 */
[C---:B------:R-:W-:Y:S01]  /*5a00*/  ISETP.GE.AND P2, PT, R6.reuse, R5, PT ;  /* 0x000000050600720c */ /* 0x040fe20003f46270 */
[----:B--2---:R-:W-:Y:S01]  /*5a10*/  FMUL.FTZ R8, R19, c[0x0][0x2ec] ;  /* 0x0000bb0013087a20 */ /* 0x004fe20000410000 */
[----:B------:R-:W-:Y:S01]  /*5a20*/  ISETP.GE.AND P3, PT, R6, R2, PT ;  /* 0x000000020600720c */ /* 0x000fe20003f66270 */
[----:B------:R-:W-:Y:S01]  /*5a30*/  MUFU.TANH R16, R16 ;  /* 0x0000001000107308 */ /* 0x000fe20000002400 */
[----:B------:R-:W-:-:S02]  /*5a40*/  IADD3 R6, R3, 0xe0, RZ ;  /* 0x000000e003067810 */ /* 0x000fc40007ffe0ff */
[----:B------:R-:W-:Y:S02]  /*5a50*/  FSEL R195, R47, -INF , !P4 ;  /* 0xff8000002fc37808 */ /* 0x000fe40006000000 */
[----:B------:R-:W-:Y:S01]  /*5a60*/  FSEL R47, R43, -INF , !P2 ;  /* 0xff8000002b2f7808 */ /* 0x000fe20005000000 */
[----:B-1----:R-:W-:Y:S01]  /*5a70*/  FMUL.FTZ R7, R26, c[0x0][0x2ec] ;  /* 0x0000bb001a077a20 */ /* 0x002fe20000410000 */
[----:B------:R-:W-:Y:S01]  /*5a80*/  FSEL R194, R41, -INF , !P3 ;  /* 0xff80000029c27808 */ /* 0x000fe20005800000 */
[----:B------:R1:W-:Y:S01]  /*5a90*/  MUFU.TANH R9, R8 ;  /* 0x0000000800097308 */ /* 0x0003e20000002400 */
[----:B------:R-:W-:Y:S02]  /*5aa0*/  FSEL R55, R49, -INF , !P5 ;  /* 0xff80000031377808 */ /* 0x000fe40006800000 */
[C---:B------:R-:W-:Y:S02]  /*5ab0*/  ISETP.GE.AND P5, PT, R6.reuse, R5, PT ;  /* 0x000000050600720c */ /* 0x040fe40003fa6270 */
[----:B------:R-:W-:-:S02]  /*5ac0*/  ISETP.GE.AND P4, PT, R6, R2, PT ;  /* 0x000000020600720c */ /* 0x000fc40003f86270 */
[----:B------:R-:W-:Y:S01]  /*5ad0*/  IADD3 R6, R3, 0xe8, RZ ;  /* 0x000000e803067810 */ /* 0x000fe20007ffe0ff */
[----:B------:R2:W5:Y:S01]  /*5ae0*/  MUFU.TANH R21, R7 ;  /* 0x0000000700157308 */ /* 0x0005620000002400 */
[----:B------:R-:W-:Y:S02]  /*5af0*/  FSEL R60, R33, -INF , !P5 ;  /* 0xff800000213c7808 */ /* 0x000fe40006800000 */
[----:B---3--:R-:W-:Y:S01]  /*5b00*/  FSEL R197, R28, -INF , !P4 ;  /* 0xff8000001cc57808 */ /* 0x008fe20006000000 */
[----:B-1----:R-:W-:-:S04]  /*5b10*/  FMUL.FTZ R8, R12, c[0x0][0x2ec] ;  /* 0x0000bb000c087a20 */ /* 0x002fc80000410000 */
[----:B------:R-:W-:Y:S01]  /*5b20*/  MUFU.TANH R15, R15 ;  /* 0x0000000f000f7308 */ /* 0x000fe20000002400 */
[----:B--2---:R-:W-:-:S07]  /*5b30*/  IADD3 R7, R3, 0xd9, RZ ;  /* 0x000000d903077810 */ /* 0x004fce0007ffe0ff */
[----:B------:R-:W-:Y:S01]  /*5b40*/  MUFU.TANH R12, R8 ;  /* 0x00000008000c7308 */ /* 0x000fe20000002400 */
[CC--:B------:R-:W-:Y:S02]  /*5b50*/  ISETP.GE.AND P0, PT, R7.reuse, R5.reuse, PT ;  /* 0x000000050700720c */ /* 0x0c0fe40003f06270 */
[-C--:B------:R-:W-:Y:S02]  /*5b60*/  ISETP.GE.AND P1, PT, R7, R2.reuse, PT ;  /* 0x000000020700720c */ /* 0x080fe40003f26270 */
[----:B------:R-:W-:Y:S02]  /*5b70*/  IADD3 R7, R3, 0xe1, RZ ;  /* 0x000000e103077810 */ /* 0x000fe40007ffe0ff */
[----:B------:R-:W-:Y:S02]  /*5b80*/  FSEL R57, R42, -INF , !P0 ;  /* 0xff8000002a397808 */ /* 0x000fe40004000000 */
[C---:B------:R-:W-:Y:S02]  /*5b90*/  ISETP.GE.AND P2, PT, R7.reuse, R5, PT ;  /* 0x000000050700720c */ /* 0x040fe40003f46270 */
[----:B------:R-:W-:Y:S01]  /*5ba0*/  ISETP.GE.AND P3, PT, R7, R2, PT ;  /* 0x000000020700720c */ /* 0x000fe20003f66270 */
[----:B------:R-:W-:Y:S01]  /*5bb0*/  FMUL.FTZ R7, R18, c[0x0][0x2ec] ;  /* 0x0000bb0012077a20 */ /* 0x000fe20000410000 */
[----:B------:R-:W-:-:S02]  /*5bc0*/  FSEL R196, R40, -INF , !P1 ;  /* 0xff80000028c47808 */ /* 0x000fc40004800000 */
[CC--:B------:R-:W-:Y:S01]  /*5bd0*/  ISETP.GE.AND P0, PT, R6.reuse, R5.reuse, PT ;  /* 0x000000050600720c */ /* 0x0c0fe20003f06270 */
[----:B------:R1:W2:Y:S01]  /*5be0*/  MUFU.TANH R10, R7 ;  /* 0x00000007000a7308 */ /* 0x0002a20000002400 */
[-C--:B------:R-:W-:Y:S02]  /*5bf0*/  ISETP.GE.AND P1, PT, R6, R2.reuse, PT ;  /* 0x000000020600720c */ /* 0x080fe40003f26270 */
[----:B------:R-:W-:Y:S02]  /*5c00*/  IADD3 R6, R3, 0xe9, RZ ;  /* 0x000000e903067810 */ /* 0x000fe40007ffe0ff */
[----:B----4-:R-:W-:Y:S02]  /*5c10*/  FSEL R115, R23, -INF , !P0 ;  /* 0xff80000017737808 */ /* 0x010fe40004000000 */
[C---:B------:R-:W-:Y:S02]  /*5c20*/  ISETP.GE.AND P5, PT, R6.reuse, R5, PT ;  /* 0x000000050600720c */ /* 0x040fe40003fa6270 */
[----:B------:R-:W-:-:S02]  /*5c30*/  ISETP.GE.AND P4, PT, R6, R2, PT ;  /* 0x000000020600720c */ /* 0x000fc40003f86270 */
[----:B------:R-:W-:Y:S02]  /*5c40*/  IADD3 R6, R3, 0xf1, RZ ;  /* 0x000000f103067810 */ /* 0x000fe40007ffe0ff */
[----:B-----5:R-:W-:Y:S02]  /*5c50*/  FSEL R199, R21, -INF , !P1 ;  /* 0xff80000015c77808 */ /* 0x020fe40004800000 */
[----:B------:R-:W-:Y:S02]  /*5c60*/  FSEL R61, R32, -INF , !P2 ;  /* 0xff800000203d7808 */ /* 0x000fe40005000000 */
[----:B-1----:R-:W-:Y:S02]  /*5c70*/  IADD3 R7, R3, 0xf0, RZ ;  /* 0x000000f003077810 */ /* 0x002fe40007ffe0ff */
[----:B------:R-:W-:Y:S02]  /*5c80*/  FSEL R198, R29, -INF , !P3 ;  /* 0xff8000001dc67808 */ /* 0x000fe40005800000 */
[----:B------:R-:W-:-:S02]  /*5c90*/  ISETP.GE.AND P0, PT, R6, R5, PT ;  /* 0x000000050600720c */ /* 0x000fc40003f06270 */
[-C--:B------:R-:W-:Y:S02]  /*5ca0*/  ISETP.GE.AND P1, PT, R6, R2.reuse, PT ;  /* 0x000000020600720c */ /* 0x080fe40003f26270 */
[----:B------:R-:W-:Y:S02]  /*5cb0*/  FSEL R122, R22, -INF , !P5 ;  /* 0xff800000167a7808 */ /* 0x000fe40006800000 */
[CC--:B------:R-:W-:Y:S02]  /*5cc0*/  ISETP.GE.AND P2, PT, R7.reuse, R5.reuse, PT ;  /* 0x000000050700720c */ /* 0x0c0fe40003f46270 */
[----:B------:R-:W-:Y:S01]  /*5cd0*/  ISETP.GE.AND P3, PT, R7, R2, PT ;  /* 0x000000020700720c */ /* 0x000fe20003f66270 */
[----:B------:R-:W-:Y:S01]  /*5ce0*/  FMUL.FTZ R7, R13, c[0x0][0x2ec] ;  /* 0x0000bb000d077a20 */ /* 0x000fe20000410000 */
[C---:B------:R-:W-:Y:S02]  /*5cf0*/  IADD3 R6, R3.reuse, 0xf8, RZ ;  /* 0x000000f803067810 */ /* 0x040fe40007ffe0ff */
[C---:B------:R-:W-:Y:S01]  /*5d00*/  ISETP.GE.AND P5, PT, R3.reuse, R5, PT ;  /* 0x000000050300720c */ /* 0x040fe20003fa6270 */
[----:B------:R1:W3:Y:S01]  /*5d10*/  MUFU.TANH R8, R7 ;  /* 0x0000000700087308 */ /* 0x0002e20000002400 */
[----:B------:R-:W-:-:S02]  /*5d20*/  IADD3 R3, R3, 0xf9, RZ ;  /* 0x000000f903037810 */ /* 0x000fc40007ffe0ff */
[----:B--2---:R-:W-:Y:S02]  /*5d30*/  FSEL R203, R10, -INF , !P3 ;  /* 0xff8000000acb7808 */ /* 0x004fe40005800000 */
[----:B------:R-:W-:Y:S02]  /*5d40*/  FSEL R192, R11, -INF , !P0 ;  /* 0xff8000000bc07808 */ /* 0x000fe40004000000 */
[C---:B------:R-:W-:Y:S02]  /*5d50*/  ISETP.GE.AND P3, PT, R3.reuse, R5, PT ;  /* 0x000000050300720c */ /* 0x040fe40003f66270 */
[----:B------:R-:W-:Y:S01]  /*5d60*/  ISETP.GE.AND P0, PT, R3, R2, PT ;  /* 0x000000020300720c */ /* 0x000fe20003f06270 */
[----:B------:R-:W-:Y:S01]  /*5d70*/  FMUL.FTZ R3, R56, c[0x0][0x2ec] ;  /* 0x0000bb0038037a20 */ /* 0x000fe20000410000 */
[----:B------:R-:W-:Y:S02]  /*5d80*/  FSEL R204, R9, -INF , !P1 ;  /* 0xff80000009cc7808 */ /* 0x000fe40004800000 */
[----:B------:R-:W-:-:S02]  /*5d90*/  ISETP.GT.AND P1, PT, R238, R241, PT ;  /* 0x000000f1ee00720c */ /* 0x000fc40003f24270 */
[----:B------:R-:W-:Y:S01]  /*5da0*/  FSEL R201, R20, -INF , !P4 ;  /* 0xff80000014c97808 */ /* 0x000fe20006000000 */
[----:B-1----:R-:W-:Y:S01]  /*5db0*/  FMUL.FTZ R7, R14, c[0x0][0x2ec] ;  /* 0x0000bb000e077a20 */ /* 0x002fe20000410000 */
[----:B------:R-:W1:Y:S01]  /*5dc0*/  MUFU.TANH R3, R3 ;  /* 0x0000000300037308 */ /* 0x000e620000002400 */
[----:B------:R-:W-:Y:S02]  /*5dd0*/  FSEL R186, R16, -INF , !P2 ;  /* 0xff80000010ba7808 */ /* 0x000fe40005000000 */
[C---:B------:R-:W-:Y:S02]  /*5de0*/  ISETP.GE.AND P4, PT, R6.reuse, R5, PT ;  /* 0x000000050600720c */ /* 0x040fe40003f86270 */
[----:B------:R-:W-:Y:S02]  /*5df0*/  ISETP.GE.AND P2, PT, R6, R2, PT ;  /* 0x000000020600720c */ /* 0x000fe40003f46270 */
[----:B------:R-:W-:Y:S01]  /*5e00*/  FSEL R200, R12, -INF , !P4 ;  /* 0xff8000000cc87808 */ /* 0x000fe20006000000 */
[----:B------:R-:W2:Y:S01]  /*5e10*/  MUFU.TANH R7, R7 ;  /* 0x0000000700077308 */ /* 0x000ea20000002400 */
[----:B---3--:R-:W-:-:S02]  /*5e20*/  FSEL R202, R8, -INF , !P3 ;  /* 0xff80000008ca7808 */ /* 0x008fc40005800000 */
[----:B------:R-:W-:Y:S02]  /*5e30*/  FSEL R206, R15, -INF , !P0 ;  /* 0xff8000000fce7808 */ /* 0x000fe40004000000 */
[----:B-1----:R-:W-:Y:S02]  /*5e40*/  FSEL R29, R3, -INF , !P5 ;  /* 0xff800000031d7808 */ /* 0x002fe40006800000 */
[----:B--2---:R-:W-:Y:S01]  /*5e50*/  FSEL R205, R7, -INF , !P2 ;  /* 0xff80000007cd7808 */ /* 0x004fe20005000000 */
[----:B------:R-:W-:Y:S05]  /*5e60*/  @!P1 BRA `(.L_x_1193) ;  /* 0x00000ae000009947 */ /* 0x000fea0003800000 */
[----:B------:R-:W-:Y:S05]  /*5e70*/  @!P6 BRA `(.L_x_1194) ;  /* 0x000003a00000e947 */ /* 0x000fea0003800000 */
[----:B------:R-:W1:Y:S01]  /*5e80*/  I2F.RP R6, R164 ;  /* 0x000000a400067306 */ /* 0x000e620000209400 */
[----:B------:R-:W-:Y:S02]  /*5e90*/  IADD3 R9, R64, -0x100, RZ ;  /* 0xffffff0040097810 */ /* 0x000fe40007ffe0ff */
[----:B------:R-:W-:Y:S02]  /*5ea0*/  IABS R8, R64 ;  /* 0x0000004000087213 */ /* 0x000fe40000000000 */
[----:B------:R-:W-:-:S02]  /*5eb0*/  IABS R10, R9 ;  /* 0x00000009000a7213 */ /* 0x000fc40000000000 */
[----:B------:R-:W-:Y:S01]  /*5ec0*/  LOP3.LUT R9, R9, c[0x0][0x2d0], RZ, 0x3c, !PT ;  /* 0x0000b40009097a12 */ /* 0x000fe200078e3cff */
[----:B-1----:R-:W1:Y:S02]  /*5ed0*/  MUFU.RCP R6, R6 ;  /* 0x0000000600067308 */ /* 0x002e640000001000 */
[----:B-1----:R-:W-:-:S06]  /*5ee0*/  IADD3 R6, R6, 0xffffffe, RZ ;  /* 0x0ffffffe06067810 */ /* 0x002fcc0007ffe0ff */
[----:B------:R-:W1:Y:S02]  /*5ef0*/  F2I.FTZ.U32.TRUNC.NTZ R7, R6 ;  /* 0x0000000600077305 */ /* 0x000e64000021f000 */
[----:B-1----:R-:W-:Y:S02]  /*5f00*/  IMAD.MOV R3, RZ, RZ, -R7 ;  /* 0x000000ffff037224 */ /* 0x002fe400078e0a07 */
[----:B------:R-:W-:Y:S02]  /*5f10*/  IMAD.MOV.U32 R6, RZ, RZ, RZ ;  /* 0x000000ffff067224 */ /* 0x000fe400078e00ff */
[----:B------:R-:W-:-:S04]  /*5f20*/  IMAD R3, R3, R164, RZ ;  /* 0x000000a403037224 */ /* 0x000fc800078e02ff */
[----:B------:R-:W-:-:S04]  /*5f30*/  IMAD.HI.U32 R3, R7, R3, R6 ;  /* 0x0000000307037227 */ /* 0x000fc800078e0006 */
        /* <DEDUP_REMOVED lines=15> */
[----:B------:R-:W-:-:S02]  /*6030*/  ISETP.GE.AND P0, PT, R9, RZ, PT ;  /* 0x000000ff0900720c */ /* 0x000fc40003f06270 */
[----:B------:R-:W-:Y:S02]  /*6040*/  ISETP.GE.AND P3, PT, R7, RZ, PT ;  /* 0x000000ff0700720c */ /* 0x000fe40003f66270 */
[----:B------:R-:W-:Y:S02]  /*6050*/  @!P2 IADD3 R3, R3, 0x1, RZ ;  /* 0x000000010303a810 */ /* 0x000fe40007ffe0ff */
[----:B------:R-:W-:Y:S02]  /*6060*/  ISETP.NE.AND P2, PT, RZ, c[0x0][0x2d0], PT ;  /* 0x0000b400ff007a0c */ /* 0x000fe40003f45270 */
[----:B------:R-:W-:Y:S02]  /*6070*/  @P5 IADD3 R6, R6, 0x1, RZ ;  /* 0x0000000106065810 */ /* 0x000fe40007ffe0ff */
[----:B------:R-:W-:Y:S02]  /*6080*/  @P4 IADD3 R3, R3, 0x1, RZ ;  /* 0x0000000103034810 */ /* 0x000fe40007ffe0ff */
[----:B------:R-:W-:-:S03]  /*6090*/  LOP3.LUT R7, RZ, c[0x0][0x2d0], RZ, 0x33, !PT ;  /* 0x0000b400ff077a12 */ /* 0x000fc600078e33ff */
        /* <DEDUP_REMOVED lines=11> */
[----:B------:R-:W-:Y:S01]  /*6150*/  SHF.R.S32.HI R6, RZ, 0x1f, R3 ;  /* 0x0000001fff067819 */ /* 0x000fe20000011403 */
[----:B--2---:R-:W-:-:S04]  /*6160*/  IMAD.IADD R10, R10, 0x1, -R8 ;  /* 0x000000010a0a7824 */ /* 0x004fc800078e0a08 */
[----:B------:R-:W-:Y:S02]  /*6170*/  IMAD R8, R6, c[0x0][0x198], RZ ;  /* 0x0000660006087a24 */ /* 0x000fe400078e02ff */
[----:B------:R-:W-:Y:S01]  /*6180*/  IMAD.WIDE.U32 R6, R3, c[0x0][0x198], RZ ;  /* 0x0000660003067a25 */ /* 0x000fe200078e00ff */
[----:B------:R-:W-:-:S03]  /*6190*/  SHF.R.S32.HI R9, RZ, 0x1f, R10 ;  /* 0x0000001fff097819 */ /* 0x000fc6000001140a */
[----:B------:R-:W-:Y:S02]  /*61a0*/  IMAD R3, R3, c[0x0][0x19c], R8 ;  /* 0x0000670003037a24 */ /* 0x000fe400078e0208 */
[----:B------:R-:W-:-:S03]  /*61b0*/  IMAD R8, R9, c[0x0][0x180], RZ ;  /* 0x0000600009087a24 */ /* 0x000fc600078e02ff */
[----:B------:R-:W-:Y:S01]  /*61c0*/  IADD3 R7, R7, R3, RZ ;  /* 0x0000000307077210 */ /* 0x000fe20007ffe0ff */
[----:B------:R-:W-:-:S04]  /*61d0*/  IMAD R3, R10, c[0x0][0x184], R8 ;  /* 0x000061000a037a24 */ /* 0x000fc800078e0208 */
[----:B------:R-:W-:-:S04]  /*61e0*/  IMAD.WIDE.U32 R8, R10, c[0x0][0x180], R6 ;  /* 0x000060000a087a25 */ /* 0x000fc800078e0006 */
[----:B------:R-:W-:Y:S01]  /*61f0*/  IMAD.IADD R6, R9, 0x1, R3 ;  /* 0x0000000109067824 */ /* 0x000fe200078e0203 */
[----:B------:R-:W-:Y:S01]  /*6200*/  MOV R3, R8 ;  /* 0x0000000800037202 */ /* 0x000fe20000000f00 */
[----:B------:R-:W-:Y:S05]  /*6210*/  BRA `(.L_x_1195) ;  /* 0x0000003000007947 */ /* 0x000fea0003800000 */
.L_x_1194:
[----:B------:R-:W-:-:S05]  /*6220*/  IMAD.MOV.U32 R3, RZ, RZ, c[0x0][0x198] ;  /* 0x00006600ff037624 */ /* 0x000fca00078e00ff */
[----:B------:R-:W-:-:S04]  /*6230*/  LEA R3, -R3, RZ, 0x8 ;  /* 0x000000ff03037211 */ /* 0x000fc800078e41ff */
[----:B------:R-:W-:Y:S02]  /*6240*/  SHF.R.S32.HI R6, RZ, 0x1f, R3 ;  /* 0x0000001fff067819 */ /* 0x000fe40000011403 */
.L_x_1195:
[----:B------:R-:W-:Y:S01]  /*6250*/  ISETP.GE.AND P0, PT, R183, c[0x0][0x220], PT ;  /* 0x00008800b7007a0c */ /* 0x000fe20003f06270 */
[----:B------:R-:W-:-:S12]  /*6260*/  BSSY B0, `(.L_x_1196) ;  /* 0x000006b000007945 */ /* 0x000fd80003800000 */
[-C--:B------:R-:W-:Y:S01]  /*6270*/  @!P0 IADD3 R7, P2, R3, R44.reuse, RZ ;  /* 0x0000002c03078210 */ /* 0x080fe20007f5e0ff */
[----:B------:R-:W-:Y:S01]  /*6280*/  @!P0 IMAD.MOV.U32 R16, RZ, RZ, c[0x0][0x198] ;  /* 0x00006600ff108624 */ /* 0x000fe200078e00ff */
[----:B------:R1:W-:Y:S01]  /*6290*/  @P0 STS [R184+0x1000], RZ ;  /* 0x001000ffb8000388 */ /* 0x0003e20000000800 */
[----:B------:R-:W-:Y:S01]  /*62a0*/  @!P0 IMAD.MOV.U32 R12, RZ, RZ, c[0x0][0x198] ;  /* 0x00006600ff0c8624 */ /* 0x000fe200078e00ff */
[C---:B------:R-:W-:Y:S01]  /*62b0*/  @!P0 LEA R20, P3, R7.reuse, c[0x0][0x168], 0x1 ;  /* 0x00005a0007148a11 */ /* 0x040fe200078608ff */
[--C-:B------:R-:W-:Y:S01]  /*62c0*/  @!P0 IMAD.X R14, R6, 0x1, R65.reuse, P2 ;  /* 0x00000001060e8824 */ /* 0x100fe200010e0641 */
[----:B------:R-:W-:Y:S01]  /*62d0*/  @!P0 LEA R17, P2, R16, R44, 0x5 ;  /* 0x0000002c10118211 */ /* 0x000fe200078428ff */
[----:B------:R-:W-:Y:S01]  /*62e0*/  @!P0 IMAD.MOV.U32 R10, RZ, RZ, c[0x0][0x198] ;  /* 0x00006600ff0a8624 */ /* 0x000fe200078e00ff */
[----:B------:R1:W-:Y:S01]  /*62f0*/  @P0 STS [R184+0x1004], RZ ;  /* 0x001004ffb8000388 */ /* 0x0003e20000000800 */
[----:B------:R-:W-:Y:S01]  /*6300*/  @!P0 IMAD.MOV.U32 R8, RZ, RZ, R44 ;  /* 0x000000ffff088224 */ /* 0x000fe200078e002c */
[----:B------:R-:W-:Y:S01]  /*6310*/  @!P0 LEA.HI.X R21, R7, c[0x0][0x16c], R14, 0x1, P3 ;  /* 0x00005b0007158a11 */ /* 0x000fe200018f0c0e */
[----:B------:R-:W-:Y:S01]  /*6320*/  @!P0 IMAD.MOV.U32 R9, RZ, RZ, R65 ;  /* 0x000000ffff098224 */ /* 0x000fe200078e0041 */
[----:B------:R1:W-:Y:S01]  /*6330*/  @P0 STS.64 [R184+0x1008], RZ ;  /* 0x001008ffb8000388 */ /* 0x0003e20000000a00 */
[----:B------:R-:W-:-:S02]  /*6340*/  @!P0 IMAD.MOV.U32 R18, RZ, RZ, c[0x0][0x19c] ;  /* 0x00006700ff128624 */ /* 0x000fc400078e00ff */
[----:B------:R-:W-:Y:S01]  /*6350*/  @!P0 IMAD.MOV.U32 R15, RZ, RZ, c[0x0][0x198] ;  /* 0x00006600ff0f8624 */ /* 0x000fe200078e00ff */
[----:B------:R-:W-:Y:S01]  /*6360*/  @!PT LDS RZ, [RZ] ;  /* 0x00000000fffff984 */ /* 0x000fe20000000800 */
[----:B------:R-:W-:Y:S01]  /*6370*/  @!PT LDS RZ, [RZ] ;  /* 0x00000000fffff984 */ /* 0x000fe20000000800 */
[----:B------:R-:W-:Y:S01]  /*6380*/  @!PT LDS RZ, [RZ] ;  /* 0x00000000fffff984 */ /* 0x000fe20000000800 */
[----:B------:R1:W-:Y:S01]  /*6390*/  @!P0 LDGSTS.E.BYPASS.LTC128B.128 [R184+0x1000], [R20.64] ;  /* 0x0100000014b88fae */ /* 0x0003e2000b901d46 */
[----:B------:R-:W-:Y:S01]  /*63a0*/  @!P0 IMAD.MOV.U32 R19, RZ, RZ, c[0x0][0x198] ;  /* 0x00006600ff138624 */ /* 0x000fe200078e00ff */
[----:B------:R-:W-:Y:S01]  /*63b0*/  @!P0 LEA.HI.X R16, R16, R65, R18, 0x5, P2 ;  /* 0x0000004110108211 */ /* 0x000fe200010f2c12 */
[--C-:B------:R-:W-:Y:S01]  /*63c0*/  @!P0 IMAD.WIDE.U32 R12, R12, 0x60, R8.reuse ;  /* 0x000000600c0c8825 */ /* 0x100fe200078e0008 */
[----:B------:R1:W-:Y:S03]  /*63d0*/  @P0 STS.128 [R184+0x1800], RZ ;  /* 0x001800ffb8000388 */ /* 0x0003e60000000c00 */
[----:B------:R-:W-:Y:S01]  /*63e0*/  @!P0 IMAD.WIDE.U32 R10, R10, 0xa0, R8 ;  /* 0x000000a00a0a8825 */ /* 0x000fe200078e0008 */
[----:B------:R-:W-:-:S03]  /*63f0*/  @!P0 IADD3 R12, P4, R3, R12, RZ ;  /* 0x0000000c030c8210 */ /* 0x000fc60007f9e0ff */
[----:B------:R-:W-:Y:S01]  /*6400*/  @!P0 IMAD.MOV.U32 R14, RZ, RZ, c[0x0][0x19c] ;  /* 0x00006700ff0e8624 */ /* 0x000fe200078e00ff */
[----:B------:R-:W-:Y:S01]  /*6410*/  @!P0 IADD3 R23, P3, R3, R10, RZ ;  /* 0x0000000a03178210 */ /* 0x000fe20007f7e0ff */
[----:B------:R-:W-:Y:S02]  /*6420*/  @!P0 IMAD.MOV.U32 R7, RZ, RZ, c[0x0][0x19c] ;  /* 0x00006700ff078624 */ /* 0x000fe400078e00ff */
[----:B------:R-:W-:Y:S01]  /*6430*/  @!P0 IMAD.WIDE.U32 R8, R15, 0xc0, R8 ;  /* 0x000000c00f088825 */ /* 0x000fe200078e0008 */
[----:B------:R-:W-:-:S03]  /*6440*/  @!P0 LEA R15, P2, R19, R44, 0x6 ;  /* 0x0000002c130f8211 */ /* 0x000fc600078430ff */
[----:B------:R-:W-:Y:S01]  /*6450*/  @!P0 IMAD.MOV.U32 R22, RZ, RZ, c[0x0][0x198] ;  /* 0x00006600ff168624 */ /* 0x000fe200078e00ff */
[----:B------:R-:W-:Y:S01]  /*6460*/  @!P0 LEA.HI.X R18, R19, R65, R18, 0x6, P2 ;  /* 0x0000004113128211 */ /* 0x000fe200010f3412 */
[----:B------:R-:W-:Y:S02]  /*6470*/  @!P0 IMAD R14, R14, 0x60, RZ ;  /* 0x000000600e0e8824 */ /* 0x000fe400078e02ff */
[----:B------:R-:W-:Y:S01]  /*6480*/  @!P0 IMAD R7, R7, 0xa0, RZ ;  /* 0x000000a007078824 */ /* 0x000fe200078e02ff */
[----:B------:R-:W-:Y:S01]  /*6490*/  @!P0 LEA R26, P2, R22, R44, 0x7 ;  /* 0x0000002c161a8211 */ /* 0x000fe200078438ff */
[----:B------:R-:W-:Y:S01]  /*64a0*/  @!P0 IMAD.MOV.U32 R27, RZ, RZ, c[0x0][0x19c] ;  /* 0x00006700ff1b8624 */ /* 0x000fe200078e00ff */
[C---:B------:R-:W-:Y:S01]  /*64b0*/  @!P0 IADD3.X R25, R6.reuse, R13, R14, P4, !PT ;  /* 0x0000000d06198210 */ /* 0x040fe200027fe40e */
[----:B------:R-:W-:Y:S01]  /*64c0*/  @!P0 IMAD.MOV.U32 R19, RZ, RZ, c[0x0][0x19c] ;  /* 0x00006700ff138624 */ /* 0x000fe200078e00ff */
[----:B------:R-:W-:Y:S02]  /*64d0*/  @!P0 IADD3.X R28, R6, R11, R7, P3, !PT ;  /* 0x0000000b061c8210 */ /* 0x000fe40001ffe407 */
[----:B------:R-:W-:Y:S01]  /*64e0*/  @!P0 IADD3 R7, P4, R3, R17, RZ ;  /* 0x0000001103078210 */ /* 0x000fe20007f9e0ff */
[----:B------:R-:W-:Y:S01]  /*64f0*/  @!P0 IMAD R13, R19, 0xc0, RZ ;  /* 0x000000c0130d8824 */ /* 0x000fe200078e02ff */
[----:B------:R-:W-:-:S02]  /*6500*/  @!P0 IADD3 R10, P3, R3, R15, RZ ;  /* 0x0000000f030a8210 */ /* 0x000fc40007f7e0ff */
[----:B------:R-:W-:Y:S02]  /*6510*/  @!P0 LEA.HI.X R27, R22, R65, R27, 0x7, P2 ;  /* 0x00000041161b8211 */ /* 0x000fe400010f3c1b */
[----:B------:R-:W-:Y:S01]  /*6520*/  @!P0 IADD3 R22, P2, R3, R8, RZ ;  /* 0x0000000803168210 */ /* 0x000fe20007f5e0ff */
[----:B------:R-:W-:Y:S01]  /*6530*/  @!P0 IMAD.X R8, R6, 0x1, R16, P4 ;  /* 0x0000000106088824 */ /* 0x000fe200020e0610 */
[----:B------:R-:W-:Y:S01]  /*6540*/  @!P0 LEA R16, P4, R10, c[0x0][0x168], 0x1 ;  /* 0x00005a000a108a11 */ /* 0x000fe200078808ff */
[C---:B------:R-:W-:Y:S01]  /*6550*/  @!P0 IMAD.X R11, R6.reuse, 0x1, R18, P3 ;  /* 0x00000001060b8824 */ /* 0x040fe200018e0612 */
[C---:B------:R-:W-:Y:S02]  /*6560*/  @!P0 LEA R18, P5, R7.reuse, c[0x0][0x168], 0x1 ;  /* 0x00005a0007128a11 */ /* 0x040fe400078a08ff */
[----:B------:R-:W-:Y:S02]  /*6570*/  @!P0 IADD3.X R24, R6, R9, R13, P2, !PT ;  /* 0x0000000906188210 */ /* 0x000fe400017fe40d */
[----:B------:R-:W-:-:S02]  /*6580*/  @!P0 LEA.HI.X R19, R7, c[0x0][0x16c], R8, 0x1, P5 ;  /* 0x00005b0007138a11 */ /* 0x000fc400028f0c08 */
[----:B------:R-:W-:Y:S02]  /*6590*/  @!P0 IADD3 R7, P2, R3, R26, RZ ;  /* 0x0000001a03078210 */ /* 0x000fe40007f5e0ff */
[----:B------:R-:W-:Y:S01]  /*65a0*/  @!P0 LEA R14, P3, R12, c[0x0][0x168], 0x1 ;  /* 0x00005a000c0e8a11 */ /* 0x000fe200078608ff */
[----:B------:R-:W-:Y:S01]  /*65b0*/  @!PT LDS RZ, [RZ] ;  /* 0x00000000fffff984 */ /* 0x000fe20000000800 */
[----:B------:R-:W-:Y:S01]  /*65c0*/  @!PT LDS RZ, [RZ] ;  /* 0x00000000fffff984 */ /* 0x000fe20000000800 */
[----:B------:R-:W-:Y:S01]  /*65d0*/  @!PT LDS RZ, [RZ] ;  /* 0x00000000fffff984 */ /* 0x000fe20000000800 */
[----:B------:R1:W-:Y:S01]  /*65e0*/  @!P0 LDGSTS.E.BYPASS.LTC128B.128 [R184+0x1800], [R18.64] ;  /* 0x0180000012b88fae */ /* 0x0003e2000b901d46 */
[----:B------:R-:W-:Y:S01]  /*65f0*/  @!P0 LEA.HI.X R17, R10, c[0x0][0x16c], R11, 0x1, P4 ;  /* 0x00005b000a118a11 */ /* 0x000fe200020f0c0b */
[----:B------:R-:W-:Y:S01]  /*6600*/  @!P0 IMAD.X R9, R6, 0x1, R27, P2 ;  /* 0x0000000106098824 */ /* 0x000fe200010e061b */
[----:B------:R-:W-:Y:S01]  /*6610*/  @!P0 LEA.HI.X R15, R12, c[0x0][0x16c], R25, 0x1, P3 ;  /* 0x00005b000c0f8a11 */ /* 0x000fe200018f0c19 */
[----:B------:R1:W-:Y:S01]  /*6620*/  @P0 STS.128 [R184+0x2000], RZ ;  /* 0x002000ffb8000388 */ /* 0x0003e20000000c00 */
[----:B------:R-:W-:Y:S02]  /*6630*/  @!P0 LEA R12, P4, R7, c[0x0][0x168], 0x1 ;  /* 0x00005a00070c8a11 */ /* 0x000fe400078808ff */
[----:B------:R-:W-:Y:S01]  /*6640*/  @!P0 LEA R10, P3, R23, c[0x0][0x168], 0x1 ;  /* 0x00005a00170a8a11 */ /* 0x000fe200078608ff */
[----:B------:R-:W-:Y:S01]  /*6650*/  @!PT LDS RZ, [RZ] ;  /* 0x00000000fffff984 */ /* 0x000fe20000000800 */
[----:B------:R-:W-:Y:S01]  /*6660*/  @!PT LDS RZ, [RZ] ;  /* 0x00000000fffff984 */ /* 0x000fe20000000800 */
[----:B------:R-:W-:Y:S01]  /*6670*/  @!PT LDS RZ, [RZ] ;  /* 0x00000000fffff984 */ /* 0x000fe20000000800 */
[----:B------:R1:W-:Y:S01]  /*6680*/  @!P0 LDGSTS.E.BYPASS.LTC128B.128 [R184+0x2000], [R16.64] ;  /* 0x0200000010b88fae */ /* 0x0003e2000b901d46 */
[----:B------:R-:W-:-:S02]  /*6690*/  @!P0 LEA R8, P2, R22, c[0x0][0x168], 0x1 ;  /* 0x00005a0016088a11 */ /* 0x000fc400078408ff */
[----:B------:R-:W-:Y:S01]  /*66a0*/  @!P0 LEA.HI.X R13, R7, c[0x0][0x16c], R9, 0x1, P4 ;  /* 0x00005b00070d8a11 */ /* 0x000fe200020f0c09 */
[----:B------:R1:W-:Y:S01]  /*66b0*/  @P0 STS.128 [R184+0x2800], RZ ;  /* 0x002800ffb8000388 */ /* 0x0003e20000000c00 */
[----:B------:R-:W-:Y:S02]  /*66c0*/  @!P0 LEA.HI.X R11, R23, c[0x0][0x16c], R28, 0x1, P3 ;  /* 0x00005b00170b8a11 */ /* 0x000fe400018f0c1c */
[----:B------:R-:W-:Y:S01]  /*66d0*/  @!P0 LEA.HI.X R9, R22, c[0x0][0x16c], R24, 0x1, P2 ;  /* 0x00005b0016098a11 */ /* 0x000fe200010f0c18 */
        /* <DEDUP_REMOVED lines=35> */
.L_x_1197:
[----:B------:R-:W-:Y:S05]  /*6910*/  BSYNC B0 ;  /* 0x0000000000007941 */ /* 0x000fea0003800000 */
.L_x_1196:
[----:B------:R-:W0:Y:S01]  /*6920*/  LDGDEPBAR ;  /* 0x00000000000079af */ /* 0x000e220000000000 */
[----:B------:R-:W-:-:S04]  /*6930*/  IADD3 R44, P0, R3, R44, RZ ;  /* 0x0000002c032c7210 */ /* 0x000fc80007f1e0ff */
[----:B------:R-:W-:Y:S02]  /*6940*/  IADD3.X R65, R6, R65, RZ, P0, !PT ;  /* 0x0000004106417210 */ /* 0x000fe400007fe4ff */
.L_x_1193:
[----:B-1----:R-:W-:Y:S02]  /*6950*/  FMNMX.FTZ R20, R29, R109, !PT ;  /* 0x0000006d1d147209 */ /* 0x002fe40007810000 */
[----:B------:R-:W-:Y:S02]  /*6960*/  SHF.L.U32 R135, R0, 0x1, RZ ;  /* 0x0000000100877819 */ /* 0x000fe400000006ff */
[----:B------:R-:W-:Y:S02]  /*6970*/  FMNMX.FTZ R20, R114, R20, !PT ;  /* 0x0000001472147209 */ /* 0x000fe40007810000 */
[----:B------:R-:W-:Y:S01]  /*6980*/  LEA R164, R4, R135, 0x1 ;  /* 0x0000008704a47211 */ /* 0x000fe200078e08ff */
[----:B------:R-:W-:Y:S01]  /*6990*/  LDSM.16.MT88.4 R16, [R135+0x5000] ;  /* 0x005000008710783b */ /* 0x000fe20000004200 */
[----:B------:R-:W-:-:S03]  /*69a0*/  FMNMX.FTZ R20, R113, R20, !PT ;  /* 0x0000001471147209 */ /* 0x000fc60007810000 */
[----:B------:R-:W-:Y:S01]  /*69b0*/  LDSM.16.MT88.4 R12, [R164+0x5000] ;  /* 0x00500000a40c783b */ /* 0x000fe20000004200 */
        /* <DEDUP_REMOVED lines=80> */
[----:B-1----:R-:W-:Y:S02]  /*6ec0*/  FFMA.FTZ R3, R114, c[0x0][0x23c], -R7 ;  /* 0x00008f0072037a23 */ /* 0x002fe40000010807 */
[----:B--2---:R-:W-:-:S05]  /*6ed0*/  FADD.FTZ R4, R207, R109 ;  /* 0x0000006dcf047221 */ /* 0x004fca0000010000 */
[----:B------:R1:W2:Y:S01]  /*6ee0*/  MUFU.EX2 R114, R3 ;  /* 0x0000000300727308 */ /* 0x0002a20000000800 */
[----:B---3--:R-:W-:-:S07]  /*6ef0*/  FFMA.FTZ R6, R108, c[0x0][0x23c], -R7 ;  /* 0x00008f006c067a23 */ /* 0x008fce0000010807 */
[----:B------:R3:W-:Y:S01]  /*6f00*/  MUFU.EX2 R208, R6 ;  /* 0x0000000600d07308 */ /* 0x0007e20000000800 */
[----:B-1----:R-:W-:Y:S02]  /*6f10*/  FFMA.FTZ R3, R113, c[0x0][0x23c], -R7 ;  /* 0x00008f0071037a23 */ /* 0x002fe40000010807 */
[----:B--2---:R-:W-:-:S05]  /*6f20*/  FADD.FTZ R4, R114, R4 ;  /* 0x0000000472047221 */ /* 0x004fca0000010000 */
[----:B------:R1:W2:Y:S01]  /*6f30*/  MUFU.EX2 R113, R3 ;  /* 0x0000000300717308 */ /* 0x0002a20000000800 */
[----:B---3--:R-:W-:-:S07]  /*6f40*/  FFMA.FTZ R6, R110, c[0x0][0x23c], -R7 ;  /* 0x00008f006e067a23 */ /* 0x008fce0000010807 */
[----:B------:R3:W4:Y:S01]  /*6f50*/  MUFU.EX2 R212, R6 ;  /* 0x0000000600d47308 */ /* 0x0007220000000800 */
[----:B-1----:R-:W-:Y:S01]  /*6f60*/  FMNMX.FTZ R3, R123, R124, !PT ;  /* 0x0000007c7b037209 */ /* 0x002fe20007810000 */
[----:B--2---:R-:W-:-:S03]  /*6f70*/  FADD.FTZ R4, R113, R4 ;  /* 0x0000000471047221 */ /* 0x004fc60000010000 */
[----:B------:R-:W-:Y:S01]  /*6f80*/  FMNMX.FTZ R3, R129, R3, !PT ;  /* 0x0000000381037209 */ /* 0x000fe20007810000 */
[----:B------:R-:W-:-:S03]  /*6f90*/  FADD.FTZ R4, R112, R4 ;  /* 0x0000000470047221 */ /* 0x000fc60000010000 */
[----:B------:R-:W-:Y:S01]  /*6fa0*/  FMNMX.FTZ R3, R130, R3, !PT ;  /* 0x0000000382037209 */ /* 0x000fe20007810000 */
[----:B---3--:R-:W-:Y:S02]  /*6fb0*/  FFMA.FTZ R6, R107, c[0x0][0x23c], -R7 ;  /* 0x00008f006b067a23 */ /* 0x008fe40000010807 */
[----:B------:R-:W-:Y:S01]  /*6fc0*/  FADD.FTZ R4, R111, R4 ;  /* 0x000000046f047221 */ /* 0x000fe20000010000 */
[----:B------:R-:W-:Y:S01]  /*6fd0*/  FMNMX.FTZ R3, R126, R3, !PT ;  /* 0x000000037e037209 */ /* 0x000fe20007810000 */
[----:B------:R1:W2:Y:S02]  /*6fe0*/  MUFU.EX2 R209, R6 ;  /* 0x0000000600d17308 */ /* 0x0002a40000000800 */
[----:B------:R-:W-:Y:S01]  /*6ff0*/  FADD.FTZ R4, R208, R4 ;  /* 0x00000004d0047221 */ /* 0x000fe20000010000 */
[----:B------:R-:W-:-:S03]  /*7000*/  FMNMX.FTZ R3, R125, R3, !PT ;  /* 0x000000037d037209 */ /* 0x000fc60007810000 */
[----:B----4-:R-:W-:Y:S01]  /*7010*/  FADD.FTZ R4, R212, R4 ;  /* 0x00000004d4047221 */ /* 0x010fe20000010000 */
[----:B------:R-:W-:-:S04]  /*7020*/  FMNMX.FTZ R3, R127, R3, !PT ;  /* 0x000000037f037209 */ /* 0x000fc80007810000 */
[----:B------:R-:W-:-:S04]  /*7030*/  FMNMX.FTZ R3, R128, R3, !PT ;  /* 0x0000000380037209 */ /* 0x000fc80007810000 */
[----:B------:R-:W-:Y:S01]  /*7040*/  FMNMX.FTZ R3, R131, R3, !PT ;  /* 0x0000000383037209 */ /* 0x000fe20007810000 */
[----:B-1----:R-:W-:Y:S02]  /*7050*/  FFMA.FTZ R6, R103, c[0x0][0x23c], -R7 ;  /* 0x00008f0067067a23 */ /* 0x002fe40000010807 */
[----:B--2---:R-:W-:Y:S01]  /*7060*/  FADD.FTZ R4, R209, R4 ;  /* 0x00000004d1047221 */ /* 0x004fe20000010000 */
[----:B------:R-:W-:Y:S01]  /*7070*/  FMNMX.FTZ R3, R132, R3, !PT ;  /* 0x0000000384037209 */ /* 0x000fe20007810000 */
[----:B------:R1:W2:Y:S03]  /*7080*/  MUFU.EX2 R214, R6 ;  /* 0x0000000600d67308 */ /* 0x0002a60000000800 */
[----:B------:R-:W-:-:S04]  /*7090*/  FMNMX.FTZ R3, R133, R3, !PT ;  /* 0x0000000385037209 */ /* 0x000fc80007810000 */
        /* <DEDUP_REMOVED lines=83> */
[--C-:B-1----:R-:W-:Y:S02]  /*75d0*/  FFMA.FTZ R6, R95, c[0x0][0x23c], -R7.reuse ;  /* 0x00008f005f067a23 */ /* 0x102fe40000010807 */
[----:B--2---:R-:W-:Y:S02]  /*75e0*/  FADD.FTZ R4, R222, R4 ;  /* 0x00000004de047221 */ /* 0x004fe40000010000 */
[----:B------:R1:W2:Y:S01]  /*75f0*/  MUFU.EX2 R224, R6 ;  /* 0x0000000600e07308 */ /* 0x0002a20000000800 */
[----:B------:R-:W3:Y:S01]  /*7600*/  SHFL.BFLY PT, R9, R3, 0x2, 0x1f ;  /* 0x0c401f0003097f89 */ /* 0x000ee200000e0000 */
[----:B-1----:R-:W-:Y:S02]  /*7610*/  FFMA.FTZ R6, R97, c[0x0][0x23c], -R7 ;  /* 0x00008f0061067a23 */ /* 0x002fe40000010807 */
[----:B--2---:R-:W-:-:S04]  /*7620*/  FADD.FTZ R4, R224, R4 ;  /* 0x00000004e0047221 */ /* 0x004fc80000010000 */
[----:B------:R1:W2:Y:S01]  /*7630*/  MUFU.EX2 R225, R6 ;  /* 0x0000000600e17308 */ /* 0x0002a20000000800 */
[----:B---3--:R-:W-:-:S05]  /*7640*/  FMNMX.FTZ R3, R3, R9, !PT ;  /* 0x0000000903037209 */ /* 0x008fca0007810000 */
[----:B------:R-:W3:Y:S01]  /*7650*/  SHFL.BFLY PT, R8, R3, 0x1, 0x1f ;  /* 0x0c201f0003087f89 */ /* 0x000ee200000e0000 */
[--C-:B-1----:R-:W-:Y:S02]  /*7660*/  FFMA.FTZ R6, R93, c[0x0][0x23c], -R7.reuse ;  /* 0x00008f005d067a23 */ /* 0x102fe40000010807 */
[----:B--2---:R-:W-:Y:S02]  /*7670*/  FADD.FTZ R4, R225, R4 ;  /* 0x00000004e1047221 */ /* 0x004fe40000010000 */
[----:B------:R1:W-:Y:S01]  /*7680*/  MUFU.EX2 R226, R6 ;  /* 0x0000000600e27308 */ /* 0x0003e20000000800 */
[----:B---3--:R-:W-:Y:S01]  /*7690*/  FMNMX.FTZ R3, R3, R8, !PT ;  /* 0x0000000803037209 */ /* 0x008fe20007810000 */
[--C-:B------:R-:W-:Y:S02]  /*76a0*/  FFMA.FTZ R8, R35, c[0x0][0x23c], -R7.reuse ;  /* 0x00008f0023087a23 */ /* 0x100fe40000010807 */
[----:B-1----:R-:W-:Y:S01]  /*76b0*/  FFMA.FTZ R6, R92, c[0x0][0x23c], -R7 ;  /* 0x00008f005c067a23 */ /* 0x002fe20000010807 */
[----:B------:R-:W-:-:S03]  /*76c0*/  FSETP.NEU.FTZ.AND P0, PT, R3, -INF , PT ;  /* 0xff8000000300780b */ /* 0x000fc60003f1d000 */
[----:B------:R1:W-:Y:S08]  /*76d0*/  MUFU.EX2 R252, R8 ;  /* 0x0000000800fc7308 */ /* 0x0003f00000000800 */
[----:B------:R2:W-:Y:S01]  /*76e0*/  MUFU.EX2 R228, R6 ;  /* 0x0000000600e47308 */ /* 0x0005e20000000800 */
[--C-:B-1----:R-:W-:Y:S02]  /*76f0*/  FFMA.FTZ R8, R34, c[0x0][0x23c], -R7.reuse ;  /* 0x00008f0022087a23 */ /* 0x102fe40000010807 */
[----:B------:R-:W1:Y:S05]  /*7700*/  LDSM.16.MT88.4 R32, [R135+0x5400] ;  /* 0x005400008720783b */ /* 0x000e6a0000004200 */
[----:B------:R3:W4:Y:S01]  /*7710*/  MUFU.EX2 R11, R8 ;  /* 0x00000008000b7308 */ /* 0x0007220000000800 */
[----:B--2---:R-:W-:-:S07]  /*7720*/  FFMA.FTZ R6, R90, c[0x0][0x23c], -R7 ;  /* 0x00008f005a067a23 */ /* 0x004fce0000010807 */
[----:B------:R2:W-:Y:S01]  /*7730*/  MUFU.EX2 R227, R6 ;  /* 0x0000000600e37308 */ /* 0x0005e20000000800 */
[----:B---3--:R-:W-:Y:S01]  /*7740*/  F2FP.BF16.PACK_AB R8, R109, R207 ;  /* 0x000000cf6d08723e */ /* 0x008fe200000010ff */
[----:B--2---:R-:W-:-:S06]  /*7750*/  FFMA.FTZ R6, R91, c[0x0][0x23c], -R7 ;  /* 0x00008f005b067a23 */ /* 0x004fcc0000010807 */
[----:B------:R2:W-:Y:S02]  /*7760*/  MUFU.EX2 R229, R6 ;  /* 0x0000000600e57308 */ /* 0x0005e40000000800 */
        /* <DEDUP_REMOVED lines=38> */
[----:B--2---:R-:W-:-:S05]  /*79d0*/  FMUL.FTZ R6, R3, c[0x0][0x23c] ;  /* 0x00008f0003067a20 */ /* 0x004fca0000410000 */
[----:B------:R-:W-:-:S05]  /*79e0*/  FSEL R6, R6, RZ, P0 ;  /* 0x000000ff06067208 */ /* 0x000fca0000000000 */
[----:B------:R-:W-:-:S04]  /*79f0*/  FFMA.FTZ R0, R123, c[0x0][0x23c], -R6 ;  /* 0x00008f007b007a23 */ /* 0x000fc80000010806 */
[----:B------:R2:W-:Y:S02]  /*7a00*/  MUFU.EX2 R63, R0 ;  /* 0x00000000003f7308 */ /* 0x0005e40000000800 */
[----:B--2---:R-:W-:-:S06]  /*7a10*/  FFMA.FTZ R0, R124, c[0x0][0x23c], -R6 ;  /* 0x00008f007c007a23 */ /* 0x004fcc0000010806 */
[----:B------:R2:W3:Y:S02]  /*7a20*/  MUFU.EX2 R21, R0 ;  /* 0x0000000000157308 */ /* 0x0004e40000000800 */
[----:B--2---:R-:W-:Y:S01]  /*7a30*/  FFMA.FTZ R0, R129, c[0x0][0x23c], -R6 ;  /* 0x00008f0081007a23 */ /* 0x004fe20000010806 */
[----:B----4-:R-:W-:Y:S02]  /*7a40*/  MOV R129, R11 ;  /* 0x0000000b00817202 */ /* 0x010fe40000000f00 */
[----:B---3--:R-:W-:-:S03]  /*7a50*/  F2FP.BF16.PACK_AB R9, R21, R63 ;  /* 0x0000003f1509723e */ /* 0x008fc600000010ff */
[----:B------:R2:W-:Y:S02]  /*7a60*/  MUFU.EX2 R67, R0 ;  /* 0x0000000000437308 */ /* 0x0005e40000000800 */
[----:B--2---:R-:W-:Y:S01]  /*7a70*/  FFMA.FTZ R0, R130, c[0x0][0x23c], -R6 ;  /* 0x00008f0082007a23 */ /* 0x004fe20000010806 */
[----:B------:R-:W-:Y:S02]  /*7a80*/  MOV R130, R10 ;  /* 0x0000000a00827202 */ /* 0x000fe40000000f00 */
[----:B------:R-:W-:-:S03]  /*7a90*/  F2FP.BF16.PACK_AB R10, R113, R114 ;  /* 0x00000072710a723e */ /* 0x000fc600000010ff */
[----:B------:R2:W3:Y:S02]  /*7aa0*/  MUFU.EX2 R68, R0 ;  /* 0x0000000000447308 */ /* 0x0004e40000000800 */
[----:B--2---:R-:W-:Y:S01]  /*7ab0*/  FFMA.FTZ R0, R126, c[0x0][0x23c], -R6 ;  /* 0x00008f007e007a23 */ /* 0x004fe20000010806 */
[----:B---3--:R-:W-:-:S05]  /*7ac0*/  F2FP.BF16.PACK_AB R11, R68, R67 ;  /* 0x00000043440b723e */ /* 0x008fca00000010ff */
[----:B------:R2:W-:Y:S02]  /*7ad0*/  MUFU.EX2 R73, R0 ;  /* 0x0000000000497308 */ /* 0x0005e40000000800 */
[C---:B------:R-:W-:Y:S08]  /*7ae0*/  HMMA.16816.F32.BF16 R28, R8.reuse, R16, RZ ;  /* 0x00000010081c723c */ /* 0x040ff000000418ff */
[----:B------:R-:W-:Y:S01]  /*7af0*/  HMMA.16816.F32.BF16 R24, R8, R18, RZ ;  /* 0x000000120818723c */ /* 0x000fe200000418ff */
[----:B--2---:R-:W-:-:S04]  /*7b00*/  FFMA.FTZ R0, R125, c[0x0][0x23c], -R6 ;  /* 0x00008f007d007a23 */ /* 0x004fc80000010806 */
[----:B------:R2:W3:Y:S03]  /*7b10*/  MUFU.EX2 R101, R0 ;  /* 0x0000000000657308 */ /* 0x0004e60000000800 */
[C---:B------:R-:W-:Y:S08]  /*7b20*/  HMMA.16816.F32.BF16 R16, R8.reuse, R12, RZ ;  /* 0x0000000c0810723c */ /* 0x040ff000000418ff */
[----:B------:R-:W-:Y:S01]  /*7b30*/  HMMA.16816.F32.BF16 R12, R8, R14, RZ ;  /* 0x0000000e080c723c */ /* 0x000fe200000418ff */
[----:B--2---:R-:W-:-:S06]  /*7b40*/  FFMA.FTZ R0, R127, c[0x0][0x23c], -R6 ;  /* 0x00008f007f007a23 */ /* 0x004fcc0000010806 */
[----:B------:R-:W-:Y:S02]  /*7b50*/  F2FP.BF16.PACK_AB R8, R111, R112 ;  /* 0x000000706f08723e */ /* 0x000fe400000010ff */
[----:B---3--:R-:W-:Y:S01]  /*7b60*/  F2FP.BF16.PACK_AB R9, R101, R73 ;  /* 0x000000496509723e */ /* 0x008fe200000010ff */
[----:B------:R2:W-:Y:S01]  /*7b70*/  MUFU.EX2 R100, R0 ;  /* 0x0000000000647308 */ /* 0x0005e20000000800 */
[----:B------:R-:W-:Y:S01]  /*7b80*/  F2FP.BF16.PACK_AB R10, R212, R208 ;  /* 0x000000d0d40a723e */ /* 0x000fe200000010ff */
[----:B--2---:R-:W-:-:S06]  /*7b90*/  FFMA.FTZ R0, R128, c[0x0][0x23c], -R6 ;  /* 0x00008f0080007a23 */ /* 0x004fcc0000010806 */
[----:B------:R2:W3:Y:S02]  /*7ba0*/  MUFU.EX2 R104, R0 ;  /* 0x0000000000687308 */ /* 0x0004e40000000800 */
[----:B--2---:R-:W-:Y:S01]  /*7bb0*/  FFMA.FTZ R0, R58, c[0x0][0x23c], -R7 ;  /* 0x00008f003a007a23 */ /* 0x004fe20000010807 */
[----:B---3--:R-:W-:-:S05]  /*7bc0*/  F2FP.BF16.PACK_AB R11, R104, R100 ;  /* 0x00000064680b723e */ /* 0x008fca00000010ff */
[----:B------:R2:W-:Y:S02]  /*7bd0*/  MUFU.EX2 R125, R0 ;  /* 0x00000000007d7308 */ /* 0x0005e40000000800 */
[C---:B-1----:R-:W-:Y:S08]  /*7be0*/  HMMA.16816.F32.BF16 R28, R8.reuse, R32, R28 ;  /* 0x00000020081c723c */ /* 0x042ff0000004181c */
[----:B------:R-:W-:Y:S01]  /*7bf0*/  HMMA.16816.F32.BF16 R24, R8, R34, R24 ;  /* 0x000000220818723c */ /* 0x000fe20000041818 */
[----:B--2---:R-:W-:-:S04]  /*7c00*/  FFMA.FTZ R0, R131, c[0x0][0x23c], -R6 ;  /* 0x00008f0083007a23 */ /* 0x004fc80000010806 */
[----:B------:R1:W-:Y:S03]  /*7c10*/  MUFU.EX2 R99, R0 ;  /* 0x0000000000637308 */ /* 0x0003e60000000800 */
[C---:B------:R-:W-:Y:S08]  /*7c20*/  HMMA.16816.F32.BF16 R16, R8.reuse, R36, R16 ;  /* 0x000000240810723c */ /* 0x040ff00000041810 */
[----:B------:R-:W-:Y:S01]  /*7c30*/  HMMA.16816.F32.BF16 R12, R8, R38, R12 ;  /* 0x00000026080c723c */ /* 0x000fe2000004180c */
[----:B------:R-:W2:Y:S01]  /*7c40*/  LDSM.16.MT88.4 R36, [R135+0x5c00] ;  /* 0x005c00008724783b */ /* 0x000ea20000004200 */
[----:B-1----:R-:W-:-:S05]  /*7c50*/  FFMA.FTZ R0, R132, c[0x0][0x23c], -R6 ;  /* 0x00008f0084007a23 */ /* 0x002fca0000010806 */
[----:B------:R-:W-:Y:S02]  /*7c60*/  F2FP.BF16.PACK_AB R8, R214, R209 ;  /* 0x000000d1d608723e */ /* 0x000fe400000010ff */
[----:B------:R-:W-:Y:S01]  /*7c70*/  F2FP.BF16.PACK_AB R10, R216, R213 ;  /* 0x000000d5d80a723e */ /* 0x000fe200000010ff */
[----:B------:R1:W3:Y:S02]  /*7c80*/  MUFU.EX2 R103, R0 ;  /* 0x0000000000677308 */ /* 0x0002e40000000800 */
[----:B-1----:R-:W-:Y:S01]  /*7c90*/  FFMA.FTZ R0, R133, c[0x0][0x23c], -R6 ;  /* 0x00008f0085007a23 */ /* 0x002fe20000010806 */
[----:B---3--:R-:W-:-:S05]  /*7ca0*/  F2FP.BF16.PACK_AB R9, R103, R99 ;  /* 0x000000636709723e */ /* 0x008fca00000010ff */
[----:B------:R1:W-:Y:S02]  /*7cb0*/  MUFU.EX2 R98, R0 ;  /* 0x0000000000627308 */ /* 0x0003e40000000800 */
[----:B-1----:R-:W-:-:S06]  /*7cc0*/  FFMA.FTZ R0, R136, c[0x0][0x23c], -R6 ;  /* 0x00008f0088007a23 */ /* 0x002fcc0000010806 */
[----:B------:R1:W3:Y:S02]  /*7cd0*/  MUFU.EX2 R102, R0 ;  /* 0x0000000000667308 */ /* 0x0002e40000000800 */
[----:B-1----:R-:W-:Y:S01]  /*7ce0*/  FFMA.FTZ R0, R59, c[0x0][0x23c], -R7 ;  /* 0x00008f003b007a23 */ /* 0x002fe20000010807 */
[----:B---3--:R-:W-:-:S05]  /*7cf0*/  F2FP.BF16.PACK_AB R11, R102, R98 ;  /* 0x00000062660b723e */ /* 0x008fca00000010ff */
[----:B------:R1:W-:Y:S02]  /*7d00*/  MUFU.EX2 R124, R0 ;  /* 0x00000000007c7308 */ /* 0x0003e40000000800 */
[C---:B------:R-:W-:Y:S01]  /*7d10*/  HMMA.16816.F32.BF16 R32, R8.reuse, R40, R28 ;  /* 0x000000280820723c */ /* 0x040fe2000004181c */
[----:B------:R-:W3:Y:S07]  /*7d20*/  LDSM.16.MT88.4 R28, [R164+0x5c00] ;  /* 0x005c0000a41c783b */ /* 0x000eee0000004200 */
[----:B------:R-:W-:Y:S01]  /*7d30*/  HMMA.16816.F32.BF16 R24, R8, R42, R24 ;  /* 0x0000002a0818723c */ /* 0x000fe20000041818 */
[----:B------:R-:W4:Y:S01]  /*7d40*/  LDSM.16.MT88.4 R40, [R135+0x6000] ;  /* 0x006000008728783b */ /* 0x000f220000004200 */
        /* <DEDUP_REMOVED lines=17> */
[C---:B--2---:R-:W-:Y:S08]  /*7e60*/  HMMA.16816.F32.BF16 R24, R8.reuse, R38, R24 ;  /* 0x000000260818723c */ /* 0x044ff00000041818 */
[----:B---3--:R-:W-:Y:S01]  /*7e70*/  HMMA.16816.F32.BF16 R16, R8, R28, R16 ;  /* 0x0000001c0810723c */ /* 0x008fe20000041810 */
[----:B-1----:R-:W-:-:S04]  /*7e80*/  FFMA.FTZ R0, R141, c[0x0][0x23c], -R6 ;  /* 0x00008f008d007a23 */ /* 0x002fc80000010806 */
[----:B------:R1:W-:Y:S03]  /*7e90*/  MUFU.EX2 R59, R0 ;  /* 0x00000000003b7308 */ /* 0x0003e60000000800 */
[C---:B------:R-:W-:Y:S01]  /*7ea0*/  HMMA.16816.F32.BF16 R12, R8.reuse, R30, R12 ;  /* 0x0000001e080c723c */ /* 0x040fe2000004180c */
[----:B------:R-:W2:Y:S07]  /*7eb0*/  LDSM.16.MT88.4 R28, [R135+0x6400] ;  /* 0x00640000871c783b */ /* 0x000eae0000004200 */
[----:B------:R-:W-:Y:S01]  /*7ec0*/  HMMA.16816.F32.BF16 R32, R8, R36, R32 ;  /* 0x000000240820723c */ /* 0x000fe20000041820 */
[----:B------:R-:W3:Y:S01]  /*7ed0*/  LDSM.16.MT88.4 R36, [R164+0x6400] ;  /* 0x00640000a424783b */ /* 0x000ee20000004200 */
[----:B-1----:R-:W-:-:S05]  /*7ee0*/  FFMA.FTZ R0, R143, c[0x0][0x23c], -R6 ;  /* 0x00008f008f007a23 */ /* 0x002fca0000010806 */
[----:B------:R-:W-:Y:S02]  /*7ef0*/  F2FP.BF16.PACK_AB R8, R220, R221 ;  /* 0x000000dddc08723e */ /* 0x000fe400000010ff */
[----:B------:R-:W-:Y:S01]  /*7f00*/  F2FP.BF16.PACK_AB R10, R222, R223 ;  /* 0x000000dfde0a723e */ /* 0x000fe200000010ff */
[----:B------:R1:W1:Y:S02]  /*7f10*/  MUFU.EX2 R92, R0 ;  /* 0x00000000005c7308 */ /* 0x0002640000000800 */
[--C-:B-1----:R-:W-:Y:S01]  /*7f20*/  FFMA.FTZ R0, R142, c[0x0][0x23c], -R6.reuse ;  /* 0x00008f008e007a23 */ /* 0x102fe20000010806 */
[----:B------:R-:W-:Y:S01]  /*7f30*/  F2FP.BF16.PACK_AB R9, R92, R59 ;  /* 0x0000003b5c09723e */ /* 0x000fe200000010ff */
[----:B------:R-:W-:Y:S04]  /*7f40*/  LDSM.16.MT88.4 R140, [R135+0x8800] ;  /* 0x00880000878c783b */ /* 0x000fe80000004200 */
[----:B------:R1:W-:Y:S02]  /*7f50*/  MUFU.EX2 R91, R0 ;  /* 0x00000000005b7308 */ /* 0x0003e40000000800 */
[----:B-1----:R-:W-:-:S06]  /*7f60*/  FFMA.FTZ R0, R144, c[0x0][0x23c], -R6 ;  /* 0x00008f0090007a23 */ /* 0x002fcc0000010806 */
[----:B------:R1:W1:Y:S02]  /*7f70*/  MUFU.EX2 R64, R0 ;  /* 0x0000000000407308 */ /* 0x0002640000000800 */
[----:B-1----:R-:W-:Y:S01]  /*7f80*/  FFMA.FTZ R0, R53, c[0x0][0x23c], -R7 ;  /* 0x00008f0035007a23 */ /* 0x002fe20000010807 */
[----:B------:R-:W-:-:S05]  /*7f90*/  F2FP.BF16.PACK_AB R11, R64, R91 ;  /* 0x0000005b400b723e */ /* 0x000fca00000010ff */
[----:B------:R1:W-:Y:S02]  /*7fa0*/  MUFU.EX2 R110, R0 ;  /* 0x00000000006e7308 */ /* 0x0003e40000000800 */
[C---:B----4-:R-:W-:Y:S08]  /*7fb0*/  HMMA.16816.F32.BF16 R24, R8.reuse, R42, R24 ;  /* 0x0000002a0818723c */ /* 0x050ff00000041818 */
[----:B-----5:R-:W-:Y:S01]  /*7fc0*/  HMMA.16816.F32.BF16 R16, R8, R48, R16 ;  /* 0x000000300810723c */ /* 0x020fe20000041810 */
[----:B-1----:R-:W-:-:S04]  /*7fd0*/  FFMA.FTZ R0, R145, c[0x0][0x23c], -R6 ;  /* 0x00008f0091007a23 */ /* 0x002fc80000010806 */
[----:B------:R1:W-:Y:S03]  /*7fe0*/  MUFU.EX2 R62, R0 ;  /* 0x00000000003e7308 */ /* 0x0003e60000000800 */
[C---:B------:R-:W-:Y:S01]  /*7ff0*/  HMMA.16816.F32.BF16 R12, R8.reuse, R50, R12 ;  /* 0x00000032080c723c */ /* 0x040fe2000004180c */
[----:B------:R-:W-:Y:S07]  /*8000*/  LDSM.16.MT88.4 R48, [R164+0x6800] ;  /* 0x00680000a430783b */ /* 0x000fee0000004200 */
        /* <DEDUP_REMOVED lines=14> */
[C---:B--2---:R-:W-:Y:S08]  /*80f0*/  HMMA.16816.F32.BF16 R24, R8.reuse, R30, R24 ;  /* 0x0000001e0818723c */ /* 0x044ff00000041818 */
[----:B---3--:R-:W-:Y:S01]  /*8100*/  HMMA.16816.F32.BF16 R16, R8, R36, R16 ;  /* 0x000000240810723c */ /* 0x008fe20000041810 */
[----:B-1----:R-:W-:-:S04]  /*8110*/  FFMA.FTZ R0, R149, c[0x0][0x23c], -R6 ;  /* 0x00008f0095007a23 */ /* 0x002fc80000010806 */
[----:B------:R1:W-:Y:S03]  /*8120*/  MUFU.EX2 R87, R0 ;  /* 0x0000000000577308 */ /* 0x0003e60000000800 */
[C---:B------:R-:W-:Y:S01]  /*8130*/  HMMA.16816.F32.BF16 R12, R8.reuse, R38, R12 ;  /* 0x00000026080c723c */ /* 0x040fe2000004180c */
[----:B------:R-:W-:Y:S07]  /*8140*/  LDSM.16.MT88.4 R36, [R164+0x6c00] ;  /* 0x006c0000a424783b */ /* 0x000fee0000004200 */
        /* <DEDUP_REMOVED lines=12> */
[----:B---3--:R-:W-:Y:S01]  /*8210*/  F2FP.BF16.PACK_AB R11, R86, R56 ;  /* 0x00000038560b723e */ /* 0x008fe200000010ff */
[----:B------:R-:W-:Y:S04]  /*8220*/  LDSM.16.MT88.4 R52, [R135+0x7c00] ;  /* 0x007c00008734783b */ /* 0x000fe80000004200 */
[----:B------:R1:W-:Y:S02]  /*8230*/  MUFU.EX2 R107, R0 ;  /* 0x00000000006b7308 */ /* 0x0003e40000000800 */
[C---:B----4-:R-:W-:Y:S08]  /*8240*/  HMMA.16816.F32.BF16 R24, R8.reuse, R42, R24 ;  /* 0x0000002a0818723c */ /* 0x050ff00000041818 */
[----:B------:R-:W-:Y:S01]  /*8250*/  HMMA.16816.F32.BF16 R16, R8, R48, R16 ;  /* 0x000000300810723c */ /* 0x000fe20000041810 */
[----:B-1----:R-:W-:-:S04]  /*8260*/  FFMA.FTZ R0, R153, c[0x0][0x23c], -R6 ;  /* 0x00008f0099007a23 */ /* 0x002fc80000010806 */
[----:B------:R1:W-:Y:S03]  /*8270*/  MUFU.EX2 R81, R0 ;  /* 0x0000000000517308 */ /* 0x0003e60000000800 */
[C---:B------:R-:W-:Y:S01]  /*8280*/  HMMA.16816.F32.BF16 R12, R8.reuse, R50, R12 ;  /* 0x00000032080c723c */ /* 0x040fe2000004180c */
[----:B------:R-:W-:Y:S07]  /*8290*/  LDSM.16.MT88.4 R48, [R164+0x7000] ;  /* 0x00700000a430783b */ /* 0x000fee0000004200 */
[----:B------:R-:W-:Y:S01]  /*82a0*/  HMMA.16816.F32.BF16 R32, R8, R40, R32 ;  /* 0x000000280820723c */ /* 0x000fe20000041820 */
[----:B------:R-:W3:Y:S01]  /*82b0*/  LDSM.16.MT88.4 R40, [R135+0x7000] ;  /* 0x007000008728783b */ /* 0x000ee20000004200 */
[----:B-1----:R-:W-:-:S05]  /*82c0*/  FFMA.FTZ R0, R156, c[0x0][0x23c], -R6 ;  /* 0x00008f009c007a23 */ /* 0x002fca0000010806 */
        /* <DEDUP_REMOVED lines=11> */
[C---:B--2---:R-:W-:Y:S08]  /*8380*/  HMMA.16816.F32.BF16 R24, R8.reuse, R30, R24 ;  /* 0x0000001e0818723c */ /* 0x044ff00000041818 */
[----:B------:R-:W-:Y:S01]  /*8390*/  HMMA.16816.F32.BF16 R16, R8, R36, R16 ;  /* 0x000000240810723c */ /* 0x000fe20000041810 */
[----:B-1----:R-:W-:-:S04]  /*83a0*/  FFMA.FTZ R0, R155, c[0x0][0x23c], -R6 ;  /* 0x00008f009b007a23 */ /* 0x002fc80000010806 */
[----:B------:R1:W-:Y:S03]  /*83b0*/  MUFU.EX2 R47, R0 ;  /* 0x00000000002f7308 */ /* 0x0003e60000000800 */
[C---:B------:R-:W-:Y:S01]  /*83c0*/  HMMA.16816.F32.BF16 R12, R8.reuse, R38, R12 ;  /* 0x00000026080c723c */ /* 0x040fe2000004180c */
[----:B------:R-:W2:Y:S07]  /*83d0*/  LDSM.16.MT88.4 R36, [R135+0x7400] ;  /* 0x007400008724783b */ /* 0x000eae0000004200 */
        /* <DEDUP_REMOVED lines=13> */
[C---:B---3--:R-:W-:Y:S08]  /*84b0*/  HMMA.16816.F32.BF16 R28, R8.reuse, R42, R24 ;  /* 0x0000002a081c723c */ /* 0x048ff00000041818 */
[----:B------:R-:W-:Y:S01]  /*84c0*/  HMMA.16816.F32.BF16 R24, R8, R48, R16 ;  /* 0x000000300818723c */ /* 0x000fe20000041810 */
[----:B-1----:R-:W-:-:S04]  /*84d0*/  FFMA.FTZ R0, R159, c[0x0][0x23c], -R6 ;  /* 0x00008f009f007a23 */ /* 0x002fc80000010806 */
[----:B------:R1:W-:Y:S03]  /*84e0*/  MUFU.EX2 R23, R0 ;  /* 0x0000000000177308 */ /* 0x0003e60000000800 */
[C---:B------:R-:W-:Y:S01]  /*84f0*/  HMMA.16816.F32.BF16 R16, R8.reuse, R50, R12 ;  /* 0x000000320810723c */ /* 0x040fe2000004180c */
[----:B------:R-:W-:Y:S06]  /*8500*/  LDSM.16.MT88.4 R48, [R135+0x7800] ;  /* 0x007800008730783b */ /* 0x000fec0000004200 */
[----:B------:R-:W-:Y:S01]  /*8510*/  FADD.FTZ R12, R63, R21 ;  /* 0x000000153f0c7221 */ /* 0x000fe20000010000 */
[----:B------:R-:W-:Y:S01]  /*8520*/  HMMA.16816.F32.BF16 R32, R8, R40, R32 ;  /* 0x000000280820723c */ /* 0x000fe20000041820 */
[----:B------:R-:W3:Y:S02]  /*8530*/  LDSM.16.MT88.4 R40, [R164+0x7400] ;  /* 0x00740000a428783b */ /* 0x000ee40000004200 */
[----:B------:R-:W-:-:S02]  /*8540*/  FADD.FTZ R12, R67, R12 ;  /* 0x0000000c430c7221 */ /* 0x000fc40000010000 */
[----:B-1----:R-:W-:Y:S02]  /*8550*/  FFMA.FTZ R0, R162, c[0x0][0x23c], -R6 ;  /* 0x00008f00a2007a23 */ /* 0x002fe40000010806 */
[----:B------:R-:W-:Y:S01]  /*8560*/  F2FP.BF16.PACK_AB R8, R244, R243 ;  /* 0x000000f3f408723e */ /* 0x000fe200000010ff */
[----:B------:R-:W-:Y:S01]  /*8570*/  FADD.FTZ R12, R68, R12 ;  /* 0x0000000c440c7221 */ /* 0x000fe20000010000 */
[----:B------:R-:W-:Y:S01]  /*8580*/  F2FP.BF16.PACK_AB R10, R247, R245 ;  /* 0x000000f5f70a723e */ /* 0x000fe200000010ff */
[----:B------:R1:W4:Y:S02]  /*8590*/  MUFU.EX2 R72, R0 ;  /* 0x0000000000487308 */ /* 0x0003240000000800 */
[----:B------:R-:W-:Y:S02]  /*85a0*/  FADD.FTZ R13, R73, R12 ;  /* 0x0000000c490d7221 */ /* 0x000fe40000010000 */
[----:B------:R-:W-:-:S04]  /*85b0*/  FFMA.FTZ R12, R116, c[0x0][0x23c], -R6 ;  /* 0x00008f00740c7a23 */ /* 0x000fc80000010806 */
[----:B------:R5:W-:Y:S01]  /*85c0*/  MUFU.EX2 R68, R12 ;  /* 0x0000000c00447308 */ /* 0x000be20000000800 */
[----:B-1----:R-:W-:Y:S01]  /*85d0*/  FFMA.FTZ R0, R163, c[0x0][0x23c], -R6 ;  /* 0x00008f00a3007a23 */ /* 0x002fe20000010806 */
[----:B----4-:R-:W-:-:S06]  /*85e0*/  F2FP.BF16.PACK_AB R9, R72, R23 ;  /* 0x000000174809723e */ /* 0x010fcc00000010ff */
[----:B------:R1:W-:Y:S01]  /*85f0*/  MUFU.EX2 R71, R0 ;  /* 0x0000000000477308 */ /* 0x0003e20000000800 */
[----:B-----5:R-:W-:-:S07]  /*8600*/  FFMA.FTZ R12, R66, c[0x0][0x23c], -R6 ;  /* 0x00008f00420c7a23 */ /* 0x020fce0000010806 */
[----:B------:R4:W-:Y:S01]  /*8610*/  MUFU.EX2 R67, R12 ;  /* 0x0000000c00437308 */ /* 0x0009e20000000800 */
[----:B-1----:R-:W-:Y:S01]  /*8620*/  FFMA.FTZ R0, R185, c[0x0][0x23c], -R6 ;  /* 0x00008f00b9007a23 */ /* 0x002fe20000010806 */
[----:B------:R-:W-:-:S06]  /*8630*/  LEA R185, P0, R44, c[0x0][0x168], 0x1 ;  /* 0x00005a002cb97a11 */ /* 0x000fcc00078008ff */
[----:B------:R1:W5:Y:S01]  /*8640*/  MUFU.EX2 R70, R0 ;  /* 0x0000000000467308 */ /* 0x0003620000000800 */
[----:B----4-:R-:W-:-:S07]  /*8650*/  FFMA.FTZ R12, R187, c[0x0][0x23c], -R6 ;  /* 0x00008f00bb0c7a23 */ /* 0x010fce0000010806 */
[----:B------:R4:W-:Y:S01]  /*8660*/  MUFU.EX2 R66, R12 ;  /* 0x0000000c00427308 */ /* 0x0009e20000000800 */
[----:B-1----:R-:W-:Y:S01]  /*8670*/  FFMA.FTZ R0, R60, c[0x0][0x23c], -R7 ;  /* 0x00008f003c007a23 */ /* 0x002fe20000010807 */
[----:B-----5:R-:W-:-:S06]  /*8680*/  F2FP.BF16.PACK_AB R11, R70, R71 ;  /* 0x00000047460b723e */ /* 0x020fcc00000010ff */
[----:B------:R1:W-:Y:S01]  /*8690*/  MUFU.EX2 R93, R0 ;  /* 0x00000000005d7308 */ /* 0x0003e20000000800 */
[----:B----4-:R-:W-:Y:S01]  /*86a0*/  FFMA.FTZ R12, R115, c[0x0][0x23c], -R7 ;  /* 0x00008f00730c7a23 */ /* 0x010fe20000010807 */
[C---:B--2---:R-:W-:Y:S06]  /*86b0*/  HMMA.16816.F32.BF16 R32, R8.reuse, R36, R32 ;  /* 0x000000240820723c */ /* 0x044fec0000041820 */
[----:B------:R2:W-:Y:S02]  /*86c0*/  MUFU.EX2 R73, R12 ;  /* 0x0000000c00497308 */ /* 0x0005e40000000800 */
[----:B------:R-:W-:Y:S01]  /*86d0*/  HMMA.16816.F32.BF16 R28, R8, R38, R28 ;  /* 0x00000026081c723c */ /* 0x000fe2000004181c */
[----:B------:R-:W4:Y:S01]  /*86e0*/  LDSM.16.MT88.4 R36, [R164+0x7800] ;  /* 0x00780000a424783b */ /* 0x000f220000004200 */
[----:B-1----:R-:W-:-:S04]  /*86f0*/  FFMA.FTZ R0, R120, c[0x0][0x23c], -R6 ;  /* 0x00008f0078007a23 */ /* 0x002fc80000010806 */
[----:B------:R1:W-:Y:S02]  /*8700*/  MUFU.EX2 R15, R0 ;  /* 0x00000000000f7308 */ /* 0x0003e40000000800 */
[----:B---3--:R-:W-:Y:S01]  /*8710*/  HMMA.16816.F32.BF16 R24, R8, R40, R24 ;  /* 0x000000280818723c */ /* 0x008fe20000041818 */
[----:B--2---:R-:W-:Y:S01]  /*8720*/  FFMA.FTZ R12, R188, c[0x0][0x23c], -R6 ;  /* 0x00008f00bc0c7a23 */ /* 0x004fe20000010806 */
[----:B------:R-:W-:-:S06]  /*8730*/  LEA.HI.X R188, R44, c[0x0][0x16c], R65, 0x1, P0 ;  /* 0x00005b002cbc7a11 */ /* 0x000fcc00000f0c41 */
        /* <DEDUP_REMOVED lines=14> */
[C---:B------:R-:W-:Y:S06]  /*8820*/  HMMA.16816.F32.BF16 R32, R8.reuse, R48, R32 ;  /* 0x000000300820723c */ /* 0x040fec0000041820 */
[----:B------:R3:W-:Y:S02]  /*8830*/  MUFU.EX2 R85, R0 ;  /* 0x0000000000557308 */ /* 0x0007e40000000800 */
[----:B------:R-:W-:Y:S01]  /*8840*/  HMMA.16816.F32.BF16 R28, R8, R50, R28 ;  /* 0x00000032081c723c */ /* 0x000fe2000004181c */
[----:B------:R-:W5:Y:S01]  /*8850*/  LDSM.16.MT88.4 R48, [R135+0x8000] ;  /* 0x008000008730783b */ /* 0x000f620000004200 */
[----:B-1----:R-:W-:-:S04]  /*8860*/  FFMA.FTZ R12, R190, c[0x0][0x23c], -R6 ;  /* 0x00008f00be0c7a23 */ /* 0x002fc80000010806 */
[----:B------:R1:W-:Y:S02]  /*8870*/  MUFU.EX2 R63, R12 ;  /* 0x0000000c003f7308 */ /* 0x0003e40000000800 */
[----:B----4-:R-:W-:Y:S01]  /*8880*/  HMMA.16816.F32.BF16 R24, R8, R36, R24 ;  /* 0x000000240818723c */ /* 0x010fe20000041818 */
[----:B---3--:R-:W-:-:S05]  /*8890*/  FFMA.FTZ R0, R117, c[0x0][0x23c], -R6 ;  /* 0x00008f0075007a23 */ /* 0x008fca0000010806 */
[----:B------:R3:W4:Y:S02]  /*88a0*/  MUFU.EX2 R14, R0 ;  /* 0x00000000000e7308 */ /* 0x0007240000000800 */
[----:B------:R-:W-:Y:S01]  /*88b0*/  HMMA.16816.F32.BF16 R16, R8, R38, R16 ;  /* 0x000000260810723c */ /* 0x000fe20000041810 */
[----:B-1----:R-:W-:-:S06]  /*88c0*/  FFMA.FTZ R12, R189, c[0x0][0x23c], -R6 ;  /* 0x00008f00bd0c7a23 */ /* 0x002fcc0000010806 */
[----:B------:R-:W-:Y:S02]  /*88d0*/  F2FP.BF16.PACK_AB R8, R130, R251 ;  /* 0x000000fb8208723e */ /* 0x000fe400000010ff */
[----:B------:R-:W-:Y:S01]  /*88e0*/  F2FP.BF16.PACK_AB R10, R129, R252 ;  /* 0x000000fc810a723e */ /* 0x000fe200000010ff */
[----:B------:R1:W-:Y:S01]  /*88f0*/  MUFU.EX2 R60, R12 ;  /* 0x0000000c003c7308 */ /* 0x0003e20000000800 */
[----:B------:R-:W-:Y:S01]  /*8900*/  F2FP.BF16.PACK_AB R11, R66, R67 ;  /* 0x00000043420b723e */ /* 0x000fe200000010ff */
[----:B---3--:R-:W-:Y:S01]  /*8910*/  FADD.FTZ R0, R101, R13 ;  /* 0x0000000d65007221 */ /* 0x008fe20000010000 */
[----:B----4-:R-:W-:-:S03]  /*8920*/  F2FP.BF16.PACK_AB R9, R68, R14 ;  /* 0x0000000e4409723e */ /* 0x010fc600000010ff */
[----:B------:R-:W-:-:S04]  /*8930*/  FADD.FTZ R0, R100, R0 ;  /* 0x0000000064007221 */ /* 0x000fc80000010000 */
[----:B------:R-:W-:Y:S01]  /*8940*/  FADD.FTZ R0, R104, R0 ;  /* 0x0000000068007221 */ /* 0x000fe20000010000 */
[C---:B------:R-:W-:Y:S01]  /*8950*/  HMMA.16816.F32.BF16 R36, R8.reuse, R52, R32 ;  /* 0x000000340824723c */ /* 0x040fe20000041820 */
[----:B------:R-:W3:Y:S02]  /*8960*/  LDSM.16.MT88.4 R32, [R164+0x8000] ;  /* 0x00800000a420783b */ /* 0x000ee40000004200 */
[----:B------:R-:W-:Y:S02]  /*8970*/  FADD.FTZ R0, R99, R0 ;  /* 0x0000000063007221 */ /* 0x000fe40000010000 */
[----:B-1----:R-:W-:Y:S02]  /*8980*/  FFMA.FTZ R12, R191, c[0x0][0x23c], -R6 ;  /* 0x00008f00bf0c7a23 */ /* 0x002fe40000010806 */
[----:B------:R-:W-:Y:S01]  /*8990*/  FADD.FTZ R0, R103, R0 ;  /* 0x0000000067007221 */ /* 0x000fe20000010000 */
[----:B------:R-:W-:Y:S01]  /*89a0*/  HMMA.16816.F32.BF16 R28, R8, R54, R28 ;  /* 0x00000036081c723c */ /* 0x000fe2000004181c */
[----:B------:R-:W1:Y:S02]  /*89b0*/  LDSM.16.MT88.4 R52, [R135+0x8400] ;  /* 0x008400008734783b */ /* 0x000e640000004200 */
[----:B------:R-:W-:-:S04]  /*89c0*/  FADD.FTZ R0, R98, R0 ;  /* 0x0000000062007221 */ /* 0x000fc80000010000 */
[----:B------:R-:W-:Y:S01]  /*89d0*/  FADD.FTZ R0, R102, R0 ;  /* 0x0000000066007221 */ /* 0x000fe20000010000 */
[----:B--2---:R-:W-:Y:S03]  /*89e0*/  HMMA.16816.F32.BF16 R24, R8, R40, R24 ;  /* 0x000000280818723c */ /* 0x004fe60000041818 */
[----:B------:R-:W-:-:S04]  /*89f0*/  FADD.FTZ R0, R96, R0 ;  /* 0x0000000060007221 */ /* 0x000fc80000010000 */
[----:B------:R-:W-:Y:S01]  /*8a00*/  FADD.FTZ R0, R97, R0 ;  /* 0x0000000061007221 */ /* 0x000fe20000010000 */
[----:B------:R-:W-:Y:S03]  /*8a10*/  HMMA.16816.F32.BF16 R16, R8, R42, R16 ;  /* 0x0000002a0810723c */ /* 0x000fe60000041810 */
[----:B------:R-:W-:-:S04]  /*8a20*/  FADD.FTZ R0, R95, R0 ;  /* 0x000000005f007221 */ /* 0x000fc80000010000 */
[----:B------:R-:W-:Y:S01]  /*8a30*/  FADD.FTZ R0, R94, R0 ;  /* 0x000000005e007221 */ /* 0x000fe20000010000 */
[----:B------:R-:W-:Y:S02]  /*8a40*/  F2FP.BF16.PACK_AB R8, R124, R125 ;  /* 0x0000007d7c08723e */ /* 0x000fe400000010ff */
        /* <DEDUP_REMOVED lines=8> */
[----:B--2---:R-:W-:Y:S01]  /*8ad0*/  FFMA.FTZ R12, R122, c[0x0][0x23c], -R7 ;  /* 0x00008f007a0c7a23 */ /* 0x004fe20000010807 */
[----:B----4-:R-:W-:Y:S01]  /*8ae0*/  F2FP.BF16.PACK_AB R11, R59, R60 ;  /* 0x0000003c3b0b723e */ /* 0x010fe200000010ff */
[----:B------:R-:W-:Y:S02]  /*8af0*/  FADD.FTZ R0, R90, R0 ;  /* 0x000000005a007221 */ /* 0x000fe40000010000 */
[----:B------:R2:W-:Y:S02]  /*8b00*/  MUFU.EX2 R64, R12 ;  /* 0x0000000c00407308 */ /* 0x0005e40000000800 */
[----:B------:R-:W-:Y:S02]  /*8b10*/  FADD.FTZ R0, R58, R0 ;  /* 0x000000003a007221 */ /* 0x000fe40000010000 */
[----:B-----5:R-:W-:Y:S02]  /*8b20*/  HMMA.16816.F32.BF16 R36, R8, R48, R36 ;  /* 0x000000300824723c */ /* 0x020fe40000041824 */
[----:B------:R-:W-:-:S04]  /*8b30*/  FADD.FTZ R0, R89, R0 ;  /* 0x0000000059007221 */ /* 0x000fc80000010000 */
[----:B------:R-:W-:Y:S02]  /*8b40*/  FADD.FTZ R0, R87, R0 ;  /* 0x0000000057007221 */ /* 0x000fe40000010000 */
[C---:B------:R-:W-:Y:S01]  /*8b50*/  HMMA.16816.F32.BF16 R40, R8.reuse, R50, R28 ;  /* 0x000000320828723c */ /* 0x040fe2000004181c */
[----:B------:R-:W4:Y:S01]  /*8b60*/  LDSM.16.MT88.4 R28, [R164+0x8400] ;  /* 0x00840000a41c783b */ /* 0x000f220000004200 */
[----:B------:R-:W-:Y:S02]  /*8b70*/  FADD.FTZ R0, R88, R0 ;  /* 0x0000000058007221 */ /* 0x000fe40000010000 */
[----:B--2---:R-:W-:Y:S02]  /*8b80*/  FFMA.FTZ R12, R186, c[0x0][0x23c], -R7 ;  /* 0x00008f00ba0c7a23 */ /* 0x004fe40000010807 */
[----:B------:R-:W-:Y:S02]  /*8b90*/  FADD.FTZ R0, R56, R0 ;  /* 0x0000000038007221 */ /* 0x000fe40000010000 */
[----:B------:R2:W-:Y:S01]  /*8ba0*/  MUFU.EX2 R62, R12 ;  /* 0x0000000c003e7308 */ /* 0x0005e20000000800 */
[----:B---3--:R-:W-:Y:S01]  /*8bb0*/  HMMA.16816.F32.BF16 R24, R8, R32, R24 ;  /* 0x000000200818723c */ /* 0x008fe20000041818 */
[----:B------:R-:W-:-:S04]  /*8bc0*/  FADD.FTZ R0, R86, R0 ;  /* 0x0000000056007221 */ /* 0x000fc80000010000 */
[----:B------:R-:W-:-:S03]  /*8bd0*/  FADD.FTZ R0, R81, R0 ;  /* 0x0000000051007221 */ /* 0x000fc60000010000 */
[----:B------:R-:W-:Y:S01]  /*8be0*/  HMMA.16816.F32.BF16 R16, R8, R34, R16 ;  /* 0x000000220810723c */ /* 0x000fe20000041810 */
[----:B------:R-:W-:-:S04]  /*8bf0*/  FADD.FTZ R0, R84, R0 ;  /* 0x0000000054007221 */ /* 0x000fc80000010000 */
[----:B------:R-:W-:Y:S02]  /*8c00*/  FADD.FTZ R0, R83, R0 ;  /* 0x0000000053007221 */ /* 0x000fe40000010000 */
[----:B--2---:R-:W-:Y:S01]  /*8c10*/  FADD.FTZ R12, R226, R4 ;  /* 0x00000004e20c7221 */ /* 0x004fe20000010000 */
        /* <DEDUP_REMOVED lines=9> */
[----:B--2---:R-:W-:Y:S02]  /*8cb0*/  FADD.FTZ R4, R228, R12 ;  /* 0x0000000ce4047221 */ /* 0x004fe40000010000 */
[----:B------:R-:W-:Y:S02]  /*8cc0*/  FADD.FTZ R0, R23, R0 ;  /* 0x0000000017007221 */ /* 0x000fe40000010000 */
[----:B------:R-:W-:Y:S02]  /*8cd0*/  FADD.FTZ R4, R227, R4 ;  /* 0x00000004e3047221 */ /* 0x000fe40000010000 */
[----:B------:R-:W-:Y:S02]  /*8ce0*/  FFMA.FTZ R12, R195, c[0x0][0x23c], -R6 ;  /* 0x00008f00c30c7a23 */ /* 0x000fe40000010806 */
[----:B------:R-:W-:-:S02]  /*8cf0*/  FADD.FTZ R4, R229, R4 ;  /* 0x00000004e5047221 */ /* 0x000fc40000010000 */
[----:B------:R-:W-:Y:S01]  /*8d00*/  FADD.FTZ R0, R72, R0 ;  /* 0x0000000048007221 */ /* 0x000fe20000010000 */
[----:B------:R-:W2:Y:S01]  /*8d10*/  MUFU.EX2 R57, R12 ;  /* 0x0000000c00397308 */ /* 0x000ea20000000800 */
[----:B------:R-:W-:Y:S02]  /*8d20*/  FADD.FTZ R4, R230, R4 ;  /* 0x00000004e6047221 */ /* 0x000fe40000010000 */
[----:B------:R-:W-:Y:S02]  /*8d30*/  FADD.FTZ R0, R71, R0 ;  /* 0x0000000047007221 */ /* 0x000fe40000010000 */
[----:B------:R-:W-:Y:S02]  /*8d40*/  FADD.FTZ R4, R232, R4 ;  /* 0x00000004e8047221 */ /* 0x000fe40000010000 */
[----:B------:R-:W-:Y:S02]  /*8d50*/  FADD.FTZ R0, R70, R0 ;  /* 0x0000000046007221 */ /* 0x000fe40000010000 */
[----:B------:R-:W-:-:S02]  /*8d60*/  FADD.FTZ R4, R231, R4 ;  /* 0x00000004e7047221 */ /* 0x000fc40000010000 */
[----:B------:R-:W-:Y:S02]  /*8d70*/  FADD.FTZ R0, R15, R0 ;  /* 0x000000000f007221 */ /* 0x000fe40000010000 */
[----:B------:R-:W-:Y:S02]  /*8d80*/  FADD.FTZ R4, R233, R4 ;  /* 0x00000004e9047221 */ /* 0x000fe40000010000 */
[----:B------:R-:W-:Y:S01]  /*8d90*/  FADD.FTZ R0, R22, R0 ;  /* 0x0000000016007221 */ /* 0x000fe20000010000 */
[----:B--2---:R-:W-:Y:S01]  /*8da0*/  F2FP.BF16.PACK_AB R9, R57, R58 ;  /* 0x0000003a3909723e */ /* 0x004fe200000010ff */
[----:B------:R-:W-:Y:S02]  /*8db0*/  FADD.FTZ R4, R235, R4 ;  /* 0x00000004eb047221 */ /* 0x000fe40000010000 */
[----:B------:R-:W-:Y:S02]  /*8dc0*/  FFMA.FTZ R12, R194, c[0x0][0x23c], -R6 ;  /* 0x00008f00c20c7a23 */ /* 0x000fe40000010806 */
[----:B------:R-:W-:-:S02]  /*8dd0*/  FADD.FTZ R4, R234, R4 ;  /* 0x00000004ea047221 */ /* 0x000fc40000010000 */
[----:B------:R2:W-:Y:S01]  /*8de0*/  MUFU.EX2 R56, R12 ;  /* 0x0000000c00387308 */ /* 0x0005e20000000800 */
[----:B------:R-:W-:Y:S02]  /*8df0*/  FADD.FTZ R0, R69, R0 ;  /* 0x0000000045007221 */ /* 0x000fe40000010000 */
[----:B------:R-:W-:Y:S02]  /*8e00*/  FADD.FTZ R4, R236, R4 ;  /* 0x00000004ec047221 */ /* 0x000fe40000010000 */
[----:B------:R-:W-:Y:S02]  /*8e10*/  FADD.FTZ R0, R21, R0 ;  /* 0x0000000015007221 */ /* 0x000fe40000010000 */
[----:B------:R-:W-:Y:S02]  /*8e20*/  FADD.FTZ R4, R239, R4 ;  /* 0x00000004ef047221 */ /* 0x000fe40000010000 */
[----:B------:R-:W-:Y:S02]  /*8e30*/  FADD.FTZ R0, R14, R0 ;  /* 0x000000000e007221 */ /* 0x000fe40000010000 */
[----:B------:R-:W-:-:S02]  /*8e40*/  FADD.FTZ R4, R237, R4 ;  /* 0x00000004ed047221 */ /* 0x000fc40000010000 */
[----:B------:R-:W-:Y:S02]  /*8e50*/  FADD.FTZ R0, R68, R0 ;  /* 0x0000000044007221 */ /* 0x000fe40000010000 */
[----:B------:R-:W-:Y:S02]  /*8e60*/  FADD.FTZ R4, R240, R4 ;  /* 0x00000004f0047221 */ /* 0x000fe40000010000 */
[----:B--2---:R-:W-:Y:S02]  /*8e70*/  FFMA.FTZ R12, R196, c[0x0][0x23c], -R6 ;  /* 0x00008f00c40c7a23 */ /* 0x004fe40000010806 */
[----:B------:R-:W-:Y:S02]  /*8e80*/  FADD.FTZ R4, R243, R4 ;  /* 0x00000004f3047221 */ /* 0x000fe40000010000 */
[----:B------:R-:W2:Y:S01]  /*8e90*/  MUFU.EX2 R50, R12 ;  /* 0x0000000c00327308 */ /* 0x000ea20000000800 */
        /* <DEDUP_REMOVED lines=8> */
[----:B--2---:R-:W-:Y:S01]  /*8f20*/  F2FP.BF16.PACK_AB R11, R50, R56 ;  /* 0x00000038320b723e */ /* 0x004fe200000010ff */
[----:B------:R-:W-:-:S02]  /*8f30*/  FFMA.FTZ R12, R192, c[0x0][0x23c], -R7 ;  /* 0x00008f00c00c7a23 */ /* 0x000fc40000010807 */
[----:B------:R-:W-:Y:S02]  /*8f40*/  FADD.FTZ R4, R248, R4 ;  /* 0x00000004f8047221 */ /* 0x000fe40000010000 */
[----:B------:R-:W2:Y:S01]  /*8f50*/  MUFU.EX2 R51, R12 ;  /* 0x0000000c00337308 */ /* 0x000ea20000000800 */
[----:B------:R-:W-:Y:S01]  /*8f60*/  FADD.FTZ R0, R60, R0 ;  /* 0x000000003c007221 */ /* 0x000fe20000010000 */
[C---:B-1----:R-:W-:Y:S01]  /*8f70*/  HMMA.16816.F32.BF16 R136, R8.reuse, R52, R36 ;  /* 0x000000340888723c */ /* 0x042fe20000041824 */
[----:B------:R-:W-:Y:S01]  /*8f80*/  FADD.FTZ R4, R249, R4 ;  /* 0x00000004f9047221 */ /* 0x000fe20000010000 */
[----:B------:R-:W1:Y:S01]  /*8f90*/  LDSM.16.MT88.4 R36, [R164+0x8800] ;  /* 0x00880000a424783b */ /* 0x000e620000004200 */
[----:B------:R-:W-:Y:S02]  /*8fa0*/  FADD.FTZ R0, R59, R0 ;  /* 0x000000003b007221 */ /* 0x000fe40000010000 */
[----:B------:R-:W-:Y:S02]  /*8fb0*/  FADD.FTZ R4, R250, R4 ;  /* 0x00000004fa047221 */ /* 0x000fe40000010000 */
[----:B------:R-:W-:Y:S01]  /*8fc0*/  FADD.FTZ R0, R58, R0 ;  /* 0x000000003a007221 */ /* 0x000fe20000010000 */
[----:B------:R-:W-:Y:S01]  /*8fd0*/  HMMA.16816.F32.BF16 R32, R8, R54, R40 ;  /* 0x000000360820723c */ /* 0x000fe20000041828 */
[----:B------:R-:W-:-:S02]  /*8fe0*/  FADD.FTZ R4, R251, R4 ;  /* 0x00000004fb047221 */ /* 0x000fc40000010000 */
[----:B------:R-:W-:Y:S02]  /*8ff0*/  FADD.FTZ R0, R57, R0 ;  /* 0x0000000039007221 */ /* 0x000fe40000010000 */
[----:B------:R-:W-:Y:S01]  /*9000*/  FADD.FTZ R4, R130, R4 ;  /* 0x0000000482047221 */ /* 0x000fe20000010000 */
[----:B--2---:R-:W-:Y:S01]  /*9010*/  F2FP.BF16.PACK_AB R148, R51, R62 ;  /* 0x0000003e3394723e */ /* 0x004fe200000010ff */
[----:B------:R-:W-:Y:S01]  /*9020*/  FFMA.FTZ R12, R197, c[0x0][0x23c], -R6 ;  /* 0x00008f00c50c7a23 */ /* 0x000fe20000010806 */
[----:B----4-:R-:W-:Y:S01]  /*9030*/  HMMA.16816.F32.BF16 R144, R8, R28, R24 ;  /* 0x0000001c0890723c */ /* 0x010fe20000041818 */
[----:B------:R-:W-:Y:S01]  /*9040*/  FADD.FTZ R4, R252, R4 ;  /* 0x00000004fc047221 */ /* 0x000fe20000010000 */
[----:B------:R-:W-:Y:S01]  /*9050*/  LDSM.16.MT88.4 R24, [R164+0x8c00] ;  /* 0x008c0000a418783b */ /* 0x000fe20000004200 */
[----:B------:R2:W3:Y:S01]  /*9060*/  MUFU.EX2 R49, R12 ;  /* 0x0000000c00317308 */ /* 0x0004e20000000800 */
[----:B------:R-:W-:Y:S02]  /*9070*/  FADD.FTZ R0, R56, R0 ;  /* 0x0000000038007221 */ /* 0x000fe40000010000 */
[----:B------:R-:W-:-:S02]  /*9080*/  FADD.FTZ R4, R129, R4 ;  /* 0x0000000481047221 */ /* 0x000fc40000010000 */
[----:B------:R-:W-:Y:S01]  /*9090*/  HMMA.16816.F32.BF16 R16, R8, R30, R16 ;  /* 0x0000001e0810723c */ /* 0x000fe20000041810 */
[----:B------:R-:W-:Y:S02]  /*90a0*/  FADD.FTZ R0, R50, R0 ;  /* 0x0000000032007221 */ /* 0x000fe40000010000 */
[----:B------:R-:W-:-:S04]  /*90b0*/  FADD.FTZ R4, R125, R4 ;  /* 0x000000047d047221 */ /* 0x000fc80000010000 */
[----:B------:R-:W-:Y:S01]  /*90c0*/  FADD.FTZ R4, R124, R4 ;  /* 0x000000047c047221 */ /* 0x000fe20000010000 */
[----:B------:R-:W-:Y:S02]  /*90d0*/  F2FP.BF16.PACK_AB R8, R85, R93 ;  /* 0x0000005d5508723e */ /* 0x000fe400000010ff */
[----:B------:R-:W-:Y:S01]  /*90e0*/  F2FP.BF16.PACK_AB R10, R64, R73 ;  /* 0x00000049400a723e */ /* 0x000fe200000010ff */
[----:B--2---:R-:W-:Y:S02]  /*90f0*/  FFMA.FTZ R12, R198, c[0x0][0x23c], -R6 ;  /* 0x00008f00c60c7a23 */ /* 0x004fe40000010806 */
[----:B------:R-:W-:Y:S02]  /*9100*/  FADD.FTZ R4, R123, R4 ;  /* 0x000000047b047221 */ /* 0x000fe40000010000 */
[----:B------:R-:W2:Y:S01]  /*9110*/  MUFU.EX2 R48, R12 ;  /* 0x0000000c00307308 */ /* 0x000ea20000000800 */
[----:B---3--:R-:W-:Y:S02]  /*9120*/  FADD.FTZ R0, R49, R0 ;  /* 0x0000000031007221 */ /* 0x008fe40000010000 */
[----:B------:R-:W-:-:S04]  /*9130*/  FADD.FTZ R4, R110, R4 ;  /* 0x000000046e047221 */ /* 0x000fc80000010000 */
[----:B------:R-:W-:-:S04]  /*9140*/  FADD.FTZ R4, R108, R4 ;  /* 0x000000046c047221 */ /* 0x000fc80000010000 */
[----:B------:R-:W-:-:S04]  /*9150*/  FADD.FTZ R4, R107, R4 ;  /* 0x000000046b047221 */ /* 0x000fc80000010000 */
[----:B------:R-:W-:Y:S01]  /*9160*/  FADD.FTZ R4, R106, R4 ;  /* 0x000000046a047221 */ /* 0x000fe20000010000 */
[C---:B--2---:R-:W-:Y:S01]  /*9170*/  F2FP.BF16.PACK_AB R9, R48.reuse, R49 ;  /* 0x000000313009723e */ /* 0x044fe200000010ff */
[----:B------:R-:W-:Y:S02]  /*9180*/  FFMA.FTZ R12, R199, c[0x0][0x23c], -R6 ;  /* 0x00008f00c70c7a23 */ /* 0x000fe40000010806 */
[----:B------:R-:W-:Y:S02]  /*9190*/  FADD.FTZ R4, R105, R4 ;  /* 0x0000000469047221 */ /* 0x000fe40000010000 */
[----:B------:R2:W3:Y:S01]  /*91a0*/  MUFU.EX2 R47, R12 ;  /* 0x0000000c002f7308 */ /* 0x0004e20000000800 */
[----:B------:R-:W-:Y:S02]  /*91b0*/  FADD.FTZ R0, R48, R0 ;  /* 0x0000000030007221 */ /* 0x000fe40000010000 */
[----:B------:R-:W-:-:S04]  /*91c0*/  FADD.FTZ R4, R93, R4 ;  /* 0x000000045d047221 */ /* 0x000fc80000010000 */
[----:B------:R-:W-:-:S04]  /*91d0*/  FADD.FTZ R4, R85, R4 ;  /* 0x0000000455047221 */ /* 0x000fc80000010000 */
[----:B------:R-:W-:-:S04]  /*91e0*/  FADD.FTZ R4, R73, R4 ;  /* 0x0000000449047221 */ /* 0x000fc80000010000 */
[----:B------:R-:W-:Y:S02]  /*91f0*/  FADD.FTZ R4, R64, R4 ;  /* 0x0000000440047221 */ /* 0x000fe40000010000 */
[----:B--2---:R-:W-:Y:S02]  /*9200*/  FFMA.FTZ R12, R201, c[0x0][0x23c], -R6 ;  /* 0x00008f00c90c7a23 */ /* 0x004fe40000010806 */
[----:B---3--:R-:W-:Y:S02]  /*9210*/  FADD.FTZ R0, R47, R0 ;  /* 0x000000002f007221 */ /* 0x008fe40000010000 */
[----:B------:R2:W3:Y:S01]  /*9220*/  MUFU.EX2 R40, R12 ;  /* 0x0000000c00287308 */ /* 0x0004e20000000800 */
[----:B------:R-:W-:-:S04]  /*9230*/  FADD.FTZ R4, R62, R4 ;  /* 0x000000043e047221 */ /* 0x000fc80000010000 */
[----:B------:R-:W-:Y:S02]  /*9240*/  FADD.FTZ R4, R51, R4 ;  /* 0x0000000433047221 */ /* 0x000fe40000010000 */
[--C-:B--2---:R-:W-:Y:S01]  /*9250*/  FFMA.FTZ R12, R200, c[0x0][0x23c], -R7.reuse ;  /* 0x00008f00c80c7a23 */ /* 0x104fe20000010807 */
[C---:B---3--:R-:W-:Y:S01]  /*9260*/  F2FP.BF16.PACK_AB R11, R40.reuse, R47 ;  /* 0x0000002f280b723e */ /* 0x048fe200000010ff */
[----:B------:R-:W-:Y:S02]  /*9270*/  FADD.FTZ R0, R40, R0 ;  /* 0x0000000028007221 */ /* 0x000fe40000010000 */
[----:B------:R2:W3:Y:S04]  /*9280*/  MUFU.EX2 R23, R12 ;  /* 0x0000000c00177308 */ /* 0x0004e80000000800 */
[C---:B------:R-:W-:Y:S08]  /*9290*/  HMMA.16816.F32.BF16 R136, R8.reuse, R140, R136 ;  /* 0x0000008c0888723c */ /* 0x040ff00000041888 */
[----:B------:R-:W-:Y:S01]  /*92a0*/  HMMA.16816.F32.BF16 R140, R8, R142, R32 ;  /* 0x0000008e088c723c */ /* 0x000fe20000041820 */
[----:B--2---:R-:W-:-:S02]  /*92b0*/  FFMA.FTZ R12, R202, c[0x0][0x23c], -R7 ;  /* 0x00008f00ca0c7a23 */ /* 0x004fc40000010807 */
[----:B------:R-:W-:Y:S02]  /*92c0*/  FFMA.FTZ R7, R203, c[0x0][0x23c], -R6 ;  /* 0x00008f00cb077a23 */ /* 0x000fe40000010806 */
[----:B------:R2:W4:Y:S03]  /*92d0*/  MUFU.EX2 R239, R12 ;  /* 0x0000000c00ef7308 */ /* 0x0005260000000800 */
[----:B-1----:R-:W-:Y:S01]  /*92e0*/  HMMA.16816.F32.BF16 R144, R8, R36, R144 ;  /* 0x000000240890723c */ /* 0x002fe20000041890 */
[----:B---3--:R-:W-:-:S04]  /*92f0*/  FADD.FTZ R4, R23, R4 ;  /* 0x0000000417047221 */ /* 0x008fc80000010000 */
[----:B------:R1:W3:Y:S03]  /*9300*/  MUFU.EX2 R22, R7 ;  /* 0x0000000700167308 */ /* 0x0002e60000000800 */
[----:B------:R-:W-:Y:S01]  /*9310*/  HMMA.16816.F32.BF16 R16, R8, R38, R16 ;  /* 0x000000260810723c */ /* 0x000fe20000041810 */
[----:B--2---:R-:W2:Y:S01]  /*9320*/  LDSM.16.MT88.4 R12, [R135+0x8c00] ;  /* 0x008c0000870c783b */ /* 0x004ea20000004200 */
[C---:B----4-:R-:W-:Y:S01]  /*9330*/  F2FP.BF16.PACK_AB R150, R239.reuse, R23 ;  /* 0x00000017ef96723e */ /* 0x050fe200000010ff */
[----:B------:R-:W-:Y:S02]  /*9340*/  FADD.FTZ R239, R239, R4 ;  /* 0x00000004efef7221 */ /* 0x000fe40000010000 */
[----:B-1----:R-:W-:Y:S02]  /*9350*/  FFMA.FTZ R7, R204, c[0x0][0x23c], -R6 ;  /* 0x00008f00cc077a23 */ /* 0x002fe40000010806 */
[----:B---3--:R-:W-:-:S02]  /*9360*/  FADD.FTZ R0, R22, R0 ;  /* 0x0000000016007221 */ /* 0x008fc40000010000 */
[----:B------:R1:W3:Y:S02]  /*9370*/  MUFU.EX2 R21, R7 ;  /* 0x0000000700157308 */ /* 0x0002e40000000800 */
[--C-:B-1----:R-:W-:Y:S01]  /*9380*/  FFMA.FTZ R7, R205, c[0x0][0x23c], -R6.reuse ;  /* 0x00008f00cd077a23 */ /* 0x102fe20000010806 */
[C---:B---3--:R-:W-:Y:S01]  /*9390*/  F2FP.BF16.PACK_AB R149, R21.reuse, R22 ;  /* 0x000000161595723e */ /* 0x048fe200000010ff */
[----:B------:R-:W-:Y:S02]  /*93a0*/  FFMA.FTZ R6, R206, c[0x0][0x23c], -R6 ;  /* 0x00008f00ce067a23 */ /* 0x000fe40000010806 */
[----:B------:R-:W-:Y:S02]  /*93b0*/  FADD.FTZ R0, R21, R0 ;  /* 0x0000000015007221 */ /* 0x000fe40000010000 */
[----:B------:R-:W1:Y:S08]  /*93c0*/  MUFU.EX2 R7, R7 ;  /* 0x0000000700077308 */ /* 0x000e700000000800 */
[----:B------:R-:W3:Y:S01]  /*93d0*/  MUFU.EX2 R6, R6 ;  /* 0x0000000600067308 */ /* 0x000ee20000000800 */
[----:B-1----:R-:W-:Y:S01]  /*93e0*/  FADD.FTZ R0, R7, R0 ;  /* 0x0000000007007221 */ /* 0x002fe20000010000 */
[----:B---3--:R-:W-:-:S03]  /*93f0*/  F2FP.BF16.PACK_AB R151, R6, R7 ;  /* 0x000000070697723e */ /* 0x008fc600000010ff */
[----:B------:R-:W-:-:S04]  /*9400*/  FADD.FTZ R240, R6, R0 ;  /* 0x0000000006f07221 */ /* 0x000fc80000010000 */
[C---:B--2---:R-:W-:Y:S08]  /*9410*/  HMMA.16816.F32.BF16 R136, R148.reuse, R12, R136 ;  /* 0x0000000c9488723c */ /* 0x044ff00000041888 */
[C---:B------:R-:W-:Y:S08]  /*9420*/  HMMA.16816.F32.BF16 R140, R148.reuse, R14, R140 ;  /* 0x0000000e948c723c */ /* 0x040ff0000004188c */
[C---:B------:R-:W-:Y:S08]  /*9430*/  HMMA.16816.F32.BF16 R144, R148.reuse, R24, R144 ;  /* 0x000000189490723c */ /* 0x040ff00000041890 */
[----:B------:R-:W-:Y:S01]  /*9440*/  HMMA.16816.F32.BF16 R148, R148, R26, R16 ;  /* 0x0000001a9494723c */ /* 0x000fe20000041810 */
[----:B------:R-:W-:Y:S07]  /*9450*/  @!UPT UIADD3 URZ, URZ, URZ, URZ ;  /* 0x0000003f3f3ff290 */ /* 0x000fee000fffe03f */
[----:B------:R-:W-:Y:S11]  /*9460*/  @!P1 BRA `(.L_x_1198) ;  /* 0x00006df000009947 */ /* 0x000ff60003800000 */
[----:B------:R-:W-:-:S04]  /*9470*/  DEPBAR.LE SB0, 0x0 ;  /* 0x000080000000791a */ /* 0x000fc80000000000 */
[----:B------:R-:W-:Y:S01]  /*9480*/  IADD3 R238, R78, -0x2, RZ ;  /* 0xfffffffe4eee7810 */ /* 0x000fe20007ffe0ff */
[----:B------:R-:W-:Y:S06]  /*9490*/  BAR.SYNC.DEFER_BLOCKING 0x0 ;  /* 0x0000000000007b1d */ /* 0x000fec0000010000 */
        /* <DEDUP_REMOVED lines=62> */
.L_x_1199:
[----:B------:R-:W-:-:S05]  /*9880*/  IMAD.MOV.U32 R0, RZ, RZ, c[0x0][0x1a0] ;  /* 0x00006800ff007624 */ /* 0x000fca00078e00ff */
[----:B------:R-:W-:-:S04]  /*9890*/  LEA R0, -R0, RZ, 0x8 ;  /* 0x000000ff00007211 */ /* 0x000fc800078e41ff */
[----:B------:R-:W-:Y:S02]  /*98a0*/  SHF.R.S32.HI R4, RZ, 0x1f, R0 ;  /* 0x0000001fff047819 */ /* 0x000fe40000011400 */
.L_x_1200:
[----:B------:R-:W-:Y:S02]  /*98b0*/  ISETP.GE.AND P0, PT, R183, c[0x0][0x220], PT ;  /* 0x00008800b7007a0c */ /* 0x000fe40003f06270 */
[----:B------:R-:W-:-:S04]  /*98c0*/  LEA R45, P4, R0, R45, 0x1 ;  /* 0x0000002d002d7211 */ /* 0x000fc800078808ff */
[----:B------:R-:W-:-:S07]  /*98d0*/  LEA.HI.X R46, R0, R46, R4, 0x1, P4 ;  /* 0x0000002e002e7211 */ /* 0x000fce00020f0c04 */
[----:B------:R-:W-:Y:S01]  /*98e0*/  @!P0 IMAD.MOV.U32 R6, RZ, RZ, c[0x0][0x1a0] ;  /* 0x00006800ff068624 */ /* 0x000fe200078e00ff */
[----:B------:R-:W-:Y:S01]  /*98f0*/  @P0 STS [R184+0x5000], RZ ;  /* 0x005000ffb8000388 */ /* 0x000fe20000000800 */
[----:B------:R-:W-:Y:S02]  /*9900*/  @!P0 IMAD.MOV.U32 R7, RZ, RZ, c[0x0][0x1a0] ;  /* 0x00006800ff078624 */ /* 0x000fe400078e00ff */
        /* <DEDUP_REMOVED lines=12> */
[----:B------:R-:W-:-:S03]  /*99d0*/  @!P0 IMAD.WIDE.U32 R6, R14, 0xe0, R6 ;  /* 0x000000e00e068825 */ /* 0x000fc600078e0006 */
[-C--:B------:R-:W-:Y:S01]  /*99e0*/  @!P0 LEA R16, P3, R18, R76.reuse, 0x5 ;  /* 0x0000004c12108211 */ /* 0x080fe200078628ff */
[----:B------:R-:W-:Y:S02]  /*99f0*/  @!P0 IMAD.MOV.U32 R14, RZ, RZ, R45 ;  /* 0x000000ffff0e8224 */ /* 0x000fe400078e002d */
[----:B------:R-:W-:Y:S02]  /*9a00*/  @!P0 IMAD.MOV.U32 R15, RZ, RZ, R46 ;  /* 0x000000ffff0f8224 */ /* 0x000fe400078e002e */
[----:B------:R-:W-:Y:S02]  /*9a10*/  @!P0 IMAD.MOV.U32 R22, RZ, RZ, c[0x0][0x1a0] ;  /* 0x00006800ff168624 */ /* 0x000fe400078e00ff */
[----:B------:R-:W-:Y:S01]  /*9a20*/  @!P0 IMAD.MOV.U32 R12, RZ, RZ, c[0x0][0x1a0] ;  /* 0x00006800ff0c8624 */ /* 0x000fe200078e00ff */
[----:B------:R-:W-:Y:S01]  /*9a30*/  @!PT LDS RZ, [RZ] ;  /* 0x00000000fffff984 */ /* 0x000fe20000000800 */
[----:B------:R-:W-:Y:S01]  /*9a40*/  @!PT LDS RZ, [RZ] ;  /* 0x00000000fffff984 */ /* 0x000fe20000000800 */
[----:B------:R-:W-:Y:S01]  /*9a50*/  @!PT LDS RZ, [RZ] ;  /* 0x00000000fffff984 */ /* 0x000fe20000000800 */
[----:B------:R1:W-:Y:S01]  /*9a60*/  @!P0 LDGSTS.E.BYPASS.LTC128B.128 [R184+0x5000], [R14.64] ;  /* 0x050000000eb88fae */ /* 0x0003e2000b901d46 */
[----:B------:R-:W-:Y:S01]  /*9a70*/  @!P0 IMAD.MOV.U32 R78, RZ, RZ, R76 ;  /* 0x000000ffff4e8224 */ /* 0x000fe200078e004c */
[----:B------:R-:W-:Y:S01]  /*9a80*/  @!P0 LEA R19, P2, R22, R76, 0x6 ;  /* 0x0000004c16138211 */ /* 0x000fe200078430ff */
[----:B------:R-:W-:Y:S01]  /*9a90*/  @!P0 IMAD.MOV.U32 R17, RZ, RZ, c[0x0][0x1a4] ;  /* 0x00006900ff118624 */ /* 0x000fe200078e00ff */
[----:B------:R-:W-:Y:S01]  /*9aa0*/  @P0 STS.128 [R184+0x5800], RZ ;  /* 0x005800ffb8000388 */ /* 0x000fe20000000c00 */
[----:B------:R-:W-:-:S02]  /*9ab0*/  @!P0 IMAD.MOV.U32 R21, RZ, RZ, c[0x0][0x1a4] ;  /* 0x00006900ff158624 */ /* 0x000fc400078e00ff */
[----:B------:R-:W-:Y:S01]  /*9ac0*/  @!P0 IMAD.WIDE.U32 R12, R12, 0x60, R78 ;  /* 0x000000600c0c8825 */ /* 0x000fe200078e004e */
[-C--:B------:R-:W-:Y:S02]  /*9ad0*/  @!P0 LEA.HI.X R17, R18, R79.reuse, R17, 0x5, P3 ;  /* 0x0000004f12118211 */ /* 0x080fe400018f2c11 */
[----:B------:R-:W-:Y:S01]  /*9ae0*/  @!P0 LEA.HI.X R18, R22, R79, R21, 0x6, P2 ;  /* 0x0000004f16128211 */ /* 0x000fe200010f3415 */
[----:B------:R-:W-:Y:S01]  /*9af0*/  @!P0 IMAD.MOV.U32 R26, RZ, RZ, c[0x0][0x1a0] ;  /* 0x00006800ff1a8624 */ /* 0x000fe200078e00ff */
[C---:B------:R-:W-:Y:S01]  /*9b00*/  @!P0 IADD3 R12, P3, R0.reuse, R12, RZ ;  /* 0x0000000c000c8210 */ /* 0x040fe20007f7e0ff */
[----:B------:R-:W-:Y:S01]  /*9b10*/  @!P0 IMAD.MOV.U32 R25, RZ, RZ, c[0x0][0x1a4] ;  /* 0x00006900ff198624 */ /* 0x000fe200078e00ff */
[----:B------:R-:W-:Y:S01]  /*9b20*/  @!P0 IADD3 R23, P2, R0, R10, RZ ;  /* 0x0000000a00178210 */ /* 0x000fe20007f5e0ff */
[----:B------:R-:W-:Y:S01]  /*9b30*/  @!P0 IMAD.MOV.U32 R10, RZ, RZ, c[0x0][0x1a4] ;  /* 0x00006900ff0a8624 */ /* 0x000fe200078e00ff */
[----:B------:R-:W-:-:S04]  /*9b40*/  @!P0 LEA R24, P1, R26, R76, 0x7 ;  /* 0x0000004c1a188211 */ /* 0x000fc800078238ff */
[----:B------:R-:W-:Y:S02]  /*9b50*/  @!P0 LEA.HI.X R25, R26, R79, R25, 0x7, P1 ;  /* 0x0000004f1a198211 */ /* 0x000fe400008f3c19 */
[C---:B------:R-:W-:Y:S02]  /*9b60*/  @!P0 IADD3 R22, P1, R0.reuse, R6, RZ ;  /* 0x0000000600168210 */ /* 0x040fe40007f3e0ff */
[----:B------:R-:W-:Y:S01]  /*9b70*/  @!P0 IADD3 R6, P4, R0, R19, RZ ;  /* 0x0000001300068210 */ /* 0x000fe20007f9e0ff */
[----:B-1----:R-:W-:Y:S02]  /*9b80*/  @!P0 IMAD.MOV.U32 R15, RZ, RZ, c[0x0][0x1a4] ;  /* 0x00006900ff0f8624 */ /* 0x002fe400078e00ff */
[----:B------:R-:W-:Y:S02]  /*9b90*/  @!P0 IMAD.MOV.U32 R14, RZ, RZ, c[0x0][0x1a4] ;  /* 0x00006900ff0e8624 */ /* 0x000fe400078e00ff */
[----:B------:R-:W-:Y:S02]  /*9ba0*/  @!P0 IMAD R15, R15, 0x60, RZ ;  /* 0x000000600f0f8824 */ /* 0x000fe400078e02ff */
[----:B------:R-:W-:-:S03]  /*9bb0*/  @!P0 IMAD R14, R14, 0xa0, RZ ;  /* 0x000000a00e0e8824 */ /* 0x000fc600078e02ff */
[----:B------:R-:W-:Y:S01]  /*9bc0*/  @!P0 IADD3.X R15, R4, R13, R15, P3, !PT ;  /* 0x0000000d040f8210 */ /* 0x000fe20001ffe40f */
[----:B------:R-:W-:Y:S01]  /*9bd0*/  @!P0 IMAD R13, R10, 0xe0, RZ ;  /* 0x000000e00a0d8824 */ /* 0x000fe200078e02ff */
[----:B------:R-:W-:Y:S01]  /*9be0*/  @!P0 IADD3.X R26, R4, R11, R14, P2, !PT ;  /* 0x0000000b041a8210 */ /* 0x000fe200017fe40e */
[----:B------:R-:W-:Y:S01]  /*9bf0*/  @!P0 IMAD R11, R21, 0xc0, RZ ;  /* 0x000000c0150b8824 */ /* 0x000fe200078e02ff */
[C---:B------:R-:W-:Y:S02]  /*9c00*/  @!P0 IADD3 R10, P5, R0.reuse, R16, RZ ;  /* 0x00000010000a8210 */ /* 0x040fe40007fbe0ff */
[----:B------:R-:W-:Y:S01]  /*9c10*/  @!P0 IADD3 R21, P2, R0, R8, RZ ;  /* 0x0000000800158210 */ /* 0x000fe20007f5e0ff */
[----:B------:R-:W-:Y:S01]  /*9c20*/  @!P0 IMAD.X R8, R4, 0x1, R18, P4 ;  /* 0x0000000104088824 */ /* 0x000fe200020e0612 */
[----:B------:R-:W-:Y:S02]  /*9c30*/  @!P0 IADD3 R0, P3, R0, R24, RZ ;  /* 0x0000001800008210 */ /* 0x000fe40007f7e0ff */
[C---:B------:R-:W-:Y:S01]  /*9c40*/  @!P0 IADD3.X R24, R4.reuse, R7, R13, P1, !PT ;  /* 0x0000000704188210 */ /* 0x040fe20000ffe40d */
[----:B------:R-:W-:Y:S01]  /*9c50*/  @!P0 IMAD.X R7, R4, 0x1, R17, P5 ;  /* 0x0000000104078824 */ /* 0x000fe200028e0611 */
[----:B------:R-:W-:-:S02]  /*9c60*/  @!P0 LEA R18, P4, R10, c[0x0][0x170], 0x1 ;  /* 0x00005c000a128a11 */ /* 0x000fc400078808ff */
[C---:B------:R-:W-:Y:S01]  /*9c70*/  @!P0 IADD3.X R9, R4.reuse, R11, R9, P2, !PT ;  /* 0x0000000b04098210 */ /* 0x040fe200017fe409 */
[----:B------:R-:W-:Y:S01]  /*9c80*/  @!P0 IMAD.X R4, R4, 0x1, R25, P3 ;  /* 0x0000000104048824 */ /* 0x000fe200018e0619 */
[----:B------:R-:W-:Y:S02]  /*9c90*/  @!P0 LEA R14, P1, R12, c[0x0][0x170], 0x1 ;  /* 0x00005c000c0e8a11 */ /* 0x000fe400078208ff */
[----:B------:R-:W-:Y:S02]  /*9ca0*/  @!P0 LEA R16, P2, R6, c[0x0][0x170], 0x1 ;  /* 0x00005c0006108a11 */ /* 0x000fe400078408ff */
[----:B------:R-:W-:Y:S02]  /*9cb0*/  @!P0 LEA.HI.X R19, R10, c[0x0][0x174], R7, 0x1, P4 ;  /* 0x00005d000a138a11 */ /* 0x000fe400020f0c07 */
[----:B------:R-:W-:Y:S02]  /*9cc0*/  @!P0 LEA.HI.X R15, R12, c[0x0][0x174], R15, 0x1, P1 ;  /* 0x00005d000c0f8a11 */ /* 0x000fe400008f0c0f */
[----:B------:R-:W-:Y:S01]  /*9cd0*/  @!P0 LEA.HI.X R17, R6, c[0x0][0x174], R8, 0x1, P2 ;  /* 0x00005d0006118a11 */ /* 0x000fe200010f0c08 */
[----:B------:R-:W-:Y:S01]  /*9ce0*/  @!PT LDS RZ, [RZ] ;  /* 0x00000000fffff984 */ /* 0x000fe20000000800 */
[----:B------:R-:W-:Y:S01]  /*9cf0*/  @!PT LDS RZ, [RZ] ;  /* 0x00000000fffff984 */ /* 0x000fe20000000800 */
[----:B------:R-:W-:Y:S01]  /*9d00*/  @!PT LDS RZ, [RZ] ;  /* 0x00000000fffff984 */ /* 0x000fe20000000800 */
[----:B------:R1:W-:Y:S01]  /*9d10*/  @!P0 LDGSTS.E.BYPASS.LTC128B.128 [R184+0x5800], [R18.64] ;  /* 0x0580000012b88fae */ /* 0x0003e2000b901d46 */
[----:B------:R-:W-:-:S02]  /*9d20*/  @!P0 LEA R12, P4, R0, c[0x0][0x170], 0x1 ;  /* 0x00005c00000c8a11 */ /* 0x000fc400078808ff */
        /* <DEDUP_REMOVED lines=8> */
[----:B------:R-:W-:Y:S02]  /*9db0*/  @!P0 LEA R6, P1, R22, c[0x0][0x170], 0x1 ;  /* 0x00005c0016068a11 */ /* 0x000fe400078208ff */
[----:B------:R-:W-:Y:S01]  /*9dc0*/  @!P0 LEA.HI.X R11, R23, c[0x0][0x174], R26, 0x1, P3 ;  /* 0x00005d00170b8a11 */ /* 0x000fe200018f0c1a */
[----:B------:R-:W-:Y:S01]  /*9dd0*/  @P0 STS.128 [R184+0x6800], RZ ;  /* 0x006800ffb8000388 */ /* 0x000fe20000000c00 */
[----:B------:R-:W-:-:S02]  /*9de0*/  @!P0 LEA.HI.X R9, R21, c[0x0][0x174], R9, 0x1, P2 ;  /* 0x00005d0015098a11 */ /* 0x000fc400010f0c09 */
        /* <DEDUP_REMOVED lines=26> */
[----:B------:R-:W1:Y:S04]  /*9f90*/  LDSM.16.M88.4 R24, [R134+0x1000] ;  /* 0x001000008618783b */ /* 0x000e680000000200 */
[----:B------:R-:W-:Y:S04]  /*9fa0*/  LDSM.16.M88.4 R32, [R165] ;  /* 0x00000000a520783b */ /* 0x000fe80000000200 */
[----:B------:R-:W2:Y:S04]  /*9fb0*/  LDSM.16.M88.4 R40, [R134+0x1400] ;  /* 0x001400008628783b */ /* 0x000ea80000000200 */
[----:B---3--:R-:W3:Y:S04]  /*9fc0*/  LDSM.16.M88.4 R8, [R167] ;  /* 0x00000000a708783b */ /* 0x008ee80000000200 */
[----:B------:R-:W5:Y:S04]  /*9fd0*/  LDSM.16.M88.4 R52, [R182] ;  /* 0x00000000b634783b */ /* 0x000f680000000200 */
[----:B------:R-:W3:Y:S04]  /*9fe0*/  LDSM.16.M88.4 R60, [R134+0x1800] ;  /* 0x00180000863c783b */ /* 0x000ee80000000200 */
[----:B------:R-:W3:Y:S04]  /*9ff0*/  LDSM.16.M88.4 R48, [R181] ;  /* 0x00000000b530783b */ /* 0x000ee80000000200 */
[----:B------:R-:W5:Y:S04]  /*a000*/  LDSM.16.M88.4 R56, [R134+0x1c00] ;  /* 0x001c00008638783b */ /* 0x000f680000000200 */
[----:B----4-:R-:W4:Y:S04]  /*a010*/  S2R R7, SR_TID.X ;  /* 0x0000000000077919 */ /* 0x010f280000002100 */
[----:B------:R-:W0:Y:S01]  /*a020*/  LDGDEPBAR ;  /* 0x00000000000079af */ /* 0x000e220000000000 */
[C---:B-1----:R-:W-:Y:S08]  /*a030*/  HMMA.16816.F32.BF16 R16, R12.reuse, R24, RZ ;  /* 0x000000180c10723c */ /* 0x042ff000000418ff */
[C---:B------:R-:W-:Y:S08]  /*a040*/  HMMA.16816.F32.BF16 R28, R12.reuse, R26, RZ ;  /* 0x0000001a0c1c723c */ /* 0x040ff000000418ff */
[----:B--2---:R-:W-:Y:S01]  /*a050*/  HMMA.16816.F32.BF16 R24, R12, R40, RZ ;  /* 0x000000280c18723c */ /* 0x004fe200000418ff */
[----:B----4-:R-:W-:-:S05]  /*a060*/  IMAD.SHL.U32 R7, R7, 0x2, RZ ;  /* 0x0000000207077824 */ /* 0x010fca00078e00ff */
[----:B------:R-:W-:Y:S02]  /*a070*/  LOP3.LUT R7, R7, 0x6, RZ, 0xc0, !PT ;  /* 0x0000000607077812 */ /* 0x000fe400078ec0ff */
[C---:B---3--:R-:W-:Y:S08]  /*a080*/  HMMA.16816.F32.BF16 R16, R8.reuse, R32, R16 ;  /* 0x000000200810723c */ /* 0x048ff00000041810 */
[C---:B------:R-:W-:Y:S08]  /*a090*/  HMMA.16816.F32.BF16 R28, R8.reuse, R34, R28 ;  /* 0x00000022081c723c */ /* 0x040ff0000004181c */
[----:B-----5:R-:W-:Y:S08]  /*a0a0*/  HMMA.16816.F32.BF16 R36, R8, R52, R24 ;  /* 0x000000340824723c */ /* 0x020ff00000041818 */
[----:B------:R-:W-:Y:S01]  /*a0b0*/  FMUL.FTZ R16, R16, c[0x0][0x2ec] ;  /* 0x0000bb0010107a20 */ /* 0x000fe20000410000 */
[----:B------:R-:W-:Y:S01]  /*a0c0*/  HMMA.16816.F32.BF16 R24, R12, R60, RZ ;  /* 0x0000003c0c18723c */ /* 0x000fe200000418ff */
[----:B------:R-:W-:-:S02]  /*a0d0*/  FMUL.FTZ R17, R17, c[0x0][0x2ec] ;  /* 0x0000bb0011117a20 */ /* 0x000fc40000410000 */
[----:B------:R-:W-:Y:S01]  /*a0e0*/  FMUL.FTZ R18, R18, c[0x0][0x2ec] ;  /* 0x0000bb0012127a20 */ /* 0x000fe20000410000 */
[----:B------:R-:W1:Y:S01]  /*a0f0*/  MUFU.TANH R94, R16 ;  /* 0x00000010005e7308 */ /* 0x000e620000002400 */
[----:B------:R-:W-:Y:S02]  /*a100*/  FMUL.FTZ R19, R19, c[0x0][0x2ec] ;  /* 0x0000bb0013137a20 */ /* 0x000fe40000410000 */
[----:B------:R-:W-:Y:S02]  /*a110*/  FMUL.FTZ R28, R28, c[0x0][0x2ec] ;  /* 0x0000bb001c1c7a20 */ /* 0x000fe40000410000 */
[----:B------:R-:W-:Y:S02]  /*a120*/  FMUL.FTZ R29, R29, c[0x0][0x2ec] ;  /* 0x0000bb001d1d7a20 */ /* 0x000fe40000410000 */
[----:B------:R-:W-:Y:S01]  /*a130*/  FMUL.FTZ R30, R30, c[0x0][0x2ec] ;  /* 0x0000bb001e1e7a20 */ /* 0x000fe20000410000 */
[----:B------:R-:W-:Y:S01]  /*a140*/  MUFU.TANH R96, R17 ;  /* 0x0000001100607308 */ /* 0x000fe20000002400 */
[----:B------:R-:W-:-:S02]  /*a150*/  FMUL.FTZ R31, R31, c[0x0][0x2ec] ;  /* 0x0000bb001f1f7a20 */ /* 0x000fc40000410000 */
[----:B------:R-:W-:Y:S02]  /*a160*/  FMUL.FTZ R36, R36, c[0x0][0x2ec] ;  /* 0x0000bb0024247a20 */ /* 0x000fe40000410000 */
[----:B------:R-:W-:Y:S02]  /*a170*/  FMUL.FTZ R37, R37, c[0x0][0x2ec] ;  /* 0x0000bb0025257a20 */ /* 0x000fe40000410000 */
[----:B------:R-:W-:Y:S01]  /*a180*/  FMUL.FTZ R38, R38, c[0x0][0x2ec] ;  /* 0x0000bb0026267a20 */ /* 0x000fe20000410000 */
[----:B------:R-:W2:Y:S01]  /*a190*/  MUFU.TANH R111, R18 ;  /* 0x00000012006f7308 */ /* 0x000ea20000002400 */
[----:B------:R-:W-:-:S03]  /*a1a0*/  FMUL.FTZ R39, R39, c[0x0][0x2ec] ;  /* 0x0000bb0027277a20 */ /* 0x000fc60000410000 */
[----:B------:R-:W-:Y:S04]  /*a1b0*/  HMMA.16816.F32.BF16 R32, R8, R48, R24 ;  /* 0x000000300820723c */ /* 0x000fe80000041818 */
[----:B------:R3:W4:Y:S04]  /*a1c0*/  MUFU.TANH R117, R19 ;  /* 0x0000001300757308 */ /* 0x0007280000002400 */
[C---:B------:R-:W-:Y:S01]  /*a1d0*/  HMMA.16816.F32.BF16 R24, R12.reuse, R62, RZ ;  /* 0x0000003e0c18723c */ /* 0x040fe200000418ff */
[----:B------:R-:W-:Y:S03]  /*a1e0*/  LDSM.16.M88.4 R60, [R134+0x2000] ;  /* 0x00200000863c783b */ /* 0x000fe60000000200 */
[----:B------:R-:W5:Y:S04]  /*a1f0*/  MUFU.TANH R95, R28 ;  /* 0x0000001c005f7308 */ /* 0x000f680000002400 */
[----:B---3--:R-:W-:Y:S01]  /*a200*/  HMMA.16816.F32.BF16 R16, R12, R42, RZ ;  /* 0x0000002a0c10723c */ /* 0x008fe200000418ff */
[----:B------:R-:W3:Y:S03]  /*a210*/  LDSM.16.M88.4 R40, [R180] ;  /* 0x00000000b428783b */ /* 0x000ee60000000200 */
[----:B------:R-:W-:Y:S04]  /*a220*/  MUFU.TANH R90, R29 ;  /* 0x0000001d005a7308 */ /* 0x000fe80000002400 */
[----:B------:R-:W-:-:S02]  /*a230*/  FMUL.FTZ R32, R32, c[0x0][0x2ec] ;  /* 0x0000bb0020207a20 */ /* 0x000fc40000410000 */
[----:B------:R-:W-:Y:S02]  /*a240*/  FMUL.FTZ R33, R33, c[0x0][0x2ec] ;  /* 0x0000bb0021217a20 */ /* 0x000fe40000410000 */
[----:B------:R-:W-:Y:S01]  /*a250*/  FMUL.FTZ R34, R34, c[0x0][0x2ec] ;  /* 0x0000bb0022227a20 */ /* 0x000fe20000410000 */
[----:B------:R-:W1:Y:S01]  /*a260*/  MUFU.TANH R113, R30 ;  /* 0x0000001e00717308 */ /* 0x000e620000002400 */
[----:B------:R-:W-:-:S07]  /*a270*/  FMUL.FTZ R35, R35, c[0x0][0x2ec] ;  /* 0x0000bb0023237a20 */ /* 0x000fce0000410000 */
[----:B------:R1:W1:Y:S03]  /*a280*/  MUFU.TANH R114, R31 ;  /* 0x0000001f00727308 */ /* 0x0002660000002400 */
[----:B------:R-:W-:Y:S01]  /*a290*/  HMMA.16816.F32.BF16 R16, R8, R54, R16 ;  /* 0x000000360810723c */ /* 0x000fe20000041810 */
[----:B------:R-:W-:Y:S04]  /*a2a0*/  LDSM.16.M88.4 R52, [R134+0x2400] ;  /* 0x002400008634783b */ /* 0x000fe80000000200 */
[----:B------:R-:W2:Y:S03]  /*a2b0*/  MUFU.TANH R93, R36 ;  /* 0x00000024005d7308 */ /* 0x000ea60000002400 */
[----:B-1----:R-:W-:Y:S05]  /*a2c0*/  HMMA.16816.F32.BF16 R28, R12, R56, RZ ;  /* 0x000000380c1c723c */ /* 0x002fea00000418ff */
[----:B------:R-:W-:Y:S08]  /*a2d0*/  MUFU.TANH R92, R37 ;  /* 0x00000025005c7308 */ /* 0x000ff00000002400 */
[----:B------:R-:W1:Y:S03]  /*a2e0*/  MUFU.TANH R116, R38 ;  /* 0x0000002600747308 */ /* 0x000e660000002400 */
[----:B------:R-:W-:-:S02]  /*a2f0*/  FMUL.FTZ R16, R16, c[0x0][0x2ec] ;  /* 0x0000bb0010107a20 */ /* 0x000fc40000410000 */
[----:B------:R-:W-:-:S03]  /*a300*/  FMUL.FTZ R17, R17, c[0x0][0x2ec] ;  /* 0x0000bb0011117a20 */ /* 0x000fc60000410000 */
[----:B------:R3:W1:Y:S01]  /*a310*/  MUFU.TANH R119, R39 ;  /* 0x0000002700777308 */ /* 0x0006620000002400 */
[----:B------:R-:W-:Y:S02]  /*a320*/  FMUL.FTZ R18, R18, c[0x0][0x2ec] ;  /* 0x0000bb0012127a20 */ /* 0x000fe40000410000 */
[----:B------:R-:W-:-:S05]  /*a330*/  FMUL.FTZ R19, R19, c[0x0][0x2ec] ;  /* 0x0000bb0013137a20 */ /* 0x000fca0000410000 */
[----:B------:R-:W1:Y:S08]  /*a340*/  MUFU.TANH R91, R16 ;  /* 0x00000010005b7308 */ /* 0x000e700000002400 */
[----:B------:R-:W-:Y:S01]  /*a350*/  MUFU.TANH R89, R17 ;  /* 0x0000001100597308 */ /* 0x000fe20000002400 */
[----:B---3--:R-:W-:Y:S07]  /*a360*/  HMMA.16816.F32.BF16 R36, R8, R40, R28 ;  /* 0x000000280824723c */ /* 0x008fee000004181c */
[----:B------:R-:W3:Y:S01]  /*a370*/  MUFU.TANH R120, R18 ;  /* 0x0000001200787308 */ /* 0x000ee20000002400 */
[----:B------:R-:W-:Y:S07]  /*a380*/  HMMA.16816.F32.BF16 R28, R12, R60, RZ ;  /* 0x0000003c0c1c723c */ /* 0x000fee00000418ff */
[----:B------:R1:W1:Y:S08]  /*a390*/  MUFU.TANH R122, R19 ;  /* 0x00000013007a7308 */ /* 0x0002700000002400 */
[----:B------:R-:W2:Y:S01]  /*a3a0*/  MUFU.TANH R85, R32 ;  /* 0x0000002000557308 */ /* 0x000ea20000002400 */
[----:B------:R-:W-:-:S02]  /*a3b0*/  FMUL.FTZ R36, R36, c[0x0][0x2ec] ;  /* 0x0000bb0024247a20 */ /* 0x000fc40000410000 */
[----:B------:R-:W-:Y:S02]  /*a3c0*/  FMUL.FTZ R37, R37, c[0x0][0x2ec] ;  /* 0x0000bb0025257a20 */ /* 0x000fe40000410000 */
[----:B------:R-:W-:Y:S02]  /*a3d0*/  FMUL.FTZ R38, R38, c[0x0][0x2ec] ;  /* 0x0000bb0026267a20 */ /* 0x000fe40000410000 */
[----:B------:R-:W-:Y:S01]  /*a3e0*/  FMUL.FTZ R39, R39, c[0x0][0x2ec] ;  /* 0x0000bb0027277a20 */ /* 0x000fe20000410000 */
[----:B-1----:R-:W-:Y:S01]  /*a3f0*/  HMMA.16816.F32.BF16 R16, R8, R50, R24 ;  /* 0x000000320810723c */ /* 0x002fe20000041818 */
[----:B------:R-:W1:Y:S01]  /*a400*/  LDSM.16.M88.4 R48, [R179] ;  /* 0x00000000b330783b */ /* 0x000e620000000200 */
[----:B------:R-:W-:Y:S06]  /*a410*/  MUFU.TANH R87, R33 ;  /* 0x0000002100577308 */ /* 0x000fec0000002400 */
[----:B------:R-:W-:Y:S01]  /*a420*/  HMMA.16816.F32.BF16 R24, R12, R58, RZ ;  /* 0x0000003a0c18723c */ /* 0x000fe200000418ff */
[----:B------:R-:W-:Y:S01]  /*a430*/  LDSM.16.M88.4 R56, [R134+0x2800] ;  /* 0x002800008638783b */ /* 0x000fe20000000200 */
[----:B------:R-:W1:Y:S08]  /*a440*/  MUFU.TANH R124, R34 ;  /* 0x00000022007c7308 */ /* 0x000e700000002400 */
[----:B------:R1:W1:Y:S06]  /*a450*/  MUFU.TANH R126, R35 ;  /* 0x00000023007e7308 */ /* 0x00026c0000002400 */
[----:B------:R-:W-:-:S02]  /*a460*/  FMUL.FTZ R16, R16, c[0x0][0x2ec] ;  /* 0x0000bb0010107a20 */ /* 0x000fc40000410000 */
[----:B------:R-:W-:Y:S01]  /*a470*/  FMUL.FTZ R17, R17, c[0x0][0x2ec] ;  /* 0x0000bb0011117a20 */ /* 0x000fe20000410000 */
[----:B------:R-:W-:Y:S01]  /*a480*/  MUFU.TANH R81, R36 ;  /* 0x0000002400517308 */ /* 0x000fe20000002400 */
[----:B------:R-:W-:Y:S02]  /*a490*/  FMUL.FTZ R18, R18, c[0x0][0x2ec] ;  /* 0x0000bb0012127a20 */ /* 0x000fe40000410000 */
[----:B------:R-:W-:-:S05]  /*a4a0*/  FMUL.FTZ R19, R19, c[0x0][0x2ec] ;  /* 0x0000bb0013137a20 */ /* 0x000fca0000410000 */
[----:B------:R-:W2:Y:S01]  /*a4b0*/  MUFU.TANH R86, R16 ;  /* 0x0000001000567308 */ /* 0x000ea20000002400 */
[----:B-1----:R-:W-:Y:S07]  /*a4c0*/  HMMA.16816.F32.BF16 R32, R8, R48, R28 ;  /* 0x000000300820723c */ /* 0x002fee000004181c */
[----:B------:R-:W-:Y:S01]  /*a4d0*/  MUFU.TANH R88, R17 ;  /* 0x0000001100587308 */ /* 0x000fe20000002400 */
[----:B------:R-:W-:Y:S07]  /*a4e0*/  HMMA.16816.F32.BF16 R28, R12, R52, RZ ;  /* 0x000000340c1c723c */ /* 0x000fee00000418ff */
[----:B------:R-:W1:Y:S08]  /*a4f0*/  MUFU.TANH R128, R18 ;  /* 0x0000001200807308 */ /* 0x000e700000002400 */
[----:B------:R1:W1:Y:S01]  /*a500*/  MUFU.TANH R127, R19 ;  /* 0x00000013007f7308 */ /* 0x0002620000002400 */
[----:B------:R-:W-:-:S07]  /*a510*/  FMUL.FTZ R32, R32, c[0x0][0x2ec] ;  /* 0x0000bb0020207a20 */ /* 0x000fce0000410000 */
[----:B------:R-:W-:Y:S01]  /*a520*/  MUFU.TANH R84, R37 ;  /* 0x0000002500547308 */ /* 0x000fe20000002400 */
[----:B------:R-:W-:Y:S02]  /*a530*/  FMUL.FTZ R33, R33, c[0x0][0x2ec] ;  /* 0x0000bb0021217a20 */ /* 0x000fe40000410000 */
[----:B------:R-:W-:Y:S02]  /*a540*/  FMUL.FTZ R34, R34, c[0x0][0x2ec] ;  /* 0x0000bb0022227a20 */ /* 0x000fe40000410000 */
[----:B------:R-:W-:Y:S01]  /*a550*/  FMUL.FTZ R35, R35, c[0x0][0x2ec] ;  /* 0x0000bb0023237a20 */ /* 0x000fe20000410000 */
[----:B-1----:R-:W-:Y:S01]  /*a560*/  HMMA.16816.F32.BF16 R16, R8, R42, R24 ;  /* 0x0000002a0810723c */ /* 0x002fe20000041818 */
[----:B------:R-:W1:Y:S01]  /*a570*/  LDSM.16.M88.4 R40, [R178] ;  /* 0x00000000b228783b */ /* 0x000e620000000200 */
[----:B------:R-:W1:Y:S06]  /*a580*/  MUFU.TANH R129, R38 ;  /* 0x0000002600817308 */ /* 0x000e6c0000002400 */
[----:B------:R-:W-:Y:S02]  /*a590*/  HMMA.16816.F32.BF16 R24, R12, R62, RZ ;  /* 0x0000003e0c18723c */ /* 0x000fe400000418ff */
[----:B------:R1:W1:Y:S08]  /*a5a0*/  MUFU.TANH R131, R39 ;  /* 0x0000002700837308 */ /* 0x0002700000002400 */
[----:B------:R-:W-:Y:S06]  /*a5b0*/  MUFU.TANH R80, R32 ;  /* 0x0000002000507308 */ /* 0x000fec0000002400 */
        /* <DEDUP_REMOVED lines=12> */
[----:B------:R-:W2:Y:S01]  /*a680*/  MUFU.TANH R133, R34 ;  /* 0x0000002200857308 */ /* 0x000ea20000002400 */
[----:B------:R-:W-:Y:S02]  /*a690*/  FMUL.FTZ R37, R37, c[0x0][0x2ec] ;  /* 0x0000bb0025257a20 */ /* 0x000fe40000410000 */
[----:B------:R-:W-:Y:S02]  /*a6a0*/  FMUL.FTZ R38, R38, c[0x0][0x2ec] ;  /* 0x0000bb0026267a20 */ /* 0x000fe40000410000 */
[----:B------:R-:W-:Y:S01]  /*a6b0*/  FMUL.FTZ R39, R39, c[0x0][0x2ec] ;  /* 0x0000bb0027277a20 */ /* 0x000fe20000410000 */
[----:B-1----:R-:W-:Y:S01]  /*a6c0*/  HMMA.16816.F32.BF16 R16, R8, R50, R24 ;  /* 0x000000320810723c */ /* 0x002fe20000041818 */
[----:B------:R-:W1:Y:S01]  /*a6d0*/  LDSM.16.M88.4 R48, [R177] ;  /* 0x00000000b130783b */ /* 0x000e620000000200 */
[----:B------:R1:W1:Y:S06]  /*a6e0*/  MUFU.TANH R152, R35 ;  /* 0x0000002300987308 */ /* 0x00026c0000002400 */
[----:B------:R-:W-:Y:S01]  /*a6f0*/  HMMA.16816.F32.BF16 R24, R12, R54, RZ ;  /* 0x000000360c18723c */ /* 0x000fe200000418ff */
[----:B------:R-:W2:Y:S01]  /*a700*/  LDSM.16.M88.4 R52, [R134+0x2c00] ;  /* 0x002c00008634783b */ /* 0x000ea20000000200 */
[----:B------:R-:W-:Y:S08]  /*a710*/  MUFU.TANH R79, R36 ;  /* 0x00000024004f7308 */ /* 0x000ff00000002400 */
[----:B------:R-:W-:Y:S06]  /*a720*/  MUFU.TANH R72, R37 ;  /* 0x0000002500487308 */ /* 0x000fec0000002400 */
[----:B------:R-:W-:-:S02]  /*a730*/  FMUL.FTZ R16, R16, c[0x0][0x2ec] ;  /* 0x0000bb0010107a20 */ /* 0x000fc40000410000 */
[----:B------:R-:W-:Y:S01]  /*a740*/  FMUL.FTZ R17, R17, c[0x0][0x2ec] ;  /* 0x0000bb0011117a20 */ /* 0x000fe20000410000 */
[----:B------:R-:W-:Y:S01]  /*a750*/  MUFU.TANH R154, R38 ;  /* 0x00000026009a7308 */ /* 0x000fe20000002400 */
[----:B------:R-:W-:Y:S02]  /*a760*/  FMUL.FTZ R18, R18, c[0x0][0x2ec] ;  /* 0x0000bb0012127a20 */ /* 0x000fe40000410000 */
[----:B------:R-:W-:-:S05]  /*a770*/  FMUL.FTZ R19, R19, c[0x0][0x2ec] ;  /* 0x0000bb0013137a20 */ /* 0x000fca0000410000 */
[----:B------:R-:W3:Y:S01]  /*a780*/  MUFU.TANH R78, R16 ;  /* 0x00000010004e7308 */ /* 0x000ee20000002400 */
[----:B-1----:R-:W-:Y:S07]  /*a790*/  HMMA.16816.F32.BF16 R32, R8, R48, R28 ;  /* 0x000000300820723c */ /* 0x002fee000004181c */
[----:B------:R-:W-:Y:S01]  /*a7a0*/  MUFU.TANH R77, R17 ;  /* 0x00000011004d7308 */ /* 0x000fe20000002400 */
[----:B--2---:R-:W-:Y:S07]  /*a7b0*/  HMMA.16816.F32.BF16 R28, R12, R52, RZ ;  /* 0x000000340c1c723c */ /* 0x004fee00000418ff */
[----:B------:R-:W1:Y:S08]  /*a7c0*/  MUFU.TANH R153, R18 ;  /* 0x0000001200997308 */ /* 0x000e700000002400 */
[----:B------:R2:W1:Y:S01]  /*a7d0*/  MUFU.TANH R155, R19 ;  /* 0x00000013009b7308 */ /* 0x0004620000002400 */
[----:B------:R-:W-:-:S07]  /*a7e0*/  FMUL.FTZ R32, R32, c[0x0][0x2ec] ;  /* 0x0000bb0020207a20 */ /* 0x000fce0000410000 */
[----:B------:R1:W1:Y:S01]  /*a7f0*/  MUFU.TANH R156, R39 ;  /* 0x00000027009c7308 */ /* 0x0002620000002400 */
[----:B------:R-:W-:Y:S02]  /*a800*/  FMUL.FTZ R33, R33, c[0x0][0x2ec] ;  /* 0x0000bb0021217a20 */ /* 0x000fe40000410000 */
[----:B------:R-:W-:Y:S02]  /*a810*/  FMUL.FTZ R34, R34, c[0x0][0x2ec] ;  /* 0x0000bb0022227a20 */ /* 0x000fe40000410000 */
[----:B------:R-:W-:Y:S01]  /*a820*/  FMUL.FTZ R35, R35, c[0x0][0x2ec] ;  /* 0x0000bb0023237a20 */ /* 0x000fe20000410000 */
[----:B--2---:R-:W-:Y:S01]  /*a830*/  HMMA.16816.F32.BF16 R16, R8, R42, R24 ;  /* 0x0000002a0810723c */ /* 0x004fe20000041818 */
[----:B------:R-:W1:Y:S01]  /*a840*/  LDSM.16.M88.4 R40, [R176] ;  /* 0x00000000b028783b */ /* 0x000e620000000200 */
[----:B------:R-:W-:Y:S06]  /*a850*/  MUFU.TANH R73, R32 ;  /* 0x0000002000497308 */ /* 0x000fec0000002400 */
        /* <DEDUP_REMOVED lines=15> */
[----:B------:R-:W-:-:S02]  /*a950*/  FMUL.FTZ R36, R36, c[0x0][0x2ec] ;  /* 0x0000bb0024247a20 */ /* 0x000fc40000410000 */
[----:B------:R-:W-:Y:S02]  /*a960*/  FMUL.FTZ R37, R37, c[0x0][0x2ec] ;  /* 0x0000bb0025257a20 */ /* 0x000fe40000410000 */
[----:B------:R-:W-:-:S03]  /*a970*/  FMUL.FTZ R38, R38, c[0x0][0x2ec] ;  /* 0x0000bb0026267a20 */ /* 0x000fc60000410000 */
[----:B------:R-:W-:Y:S01]  /*a980*/  MUFU.TANH R68, R36 ;  /* 0x0000002400447308 */ /* 0x000fe20000002400 */
[----:B------:R-:W-:Y:S01]  /*a990*/  FMUL.FTZ R0, R39, c[0x0][0x2ec] ;  /* 0x0000bb0027007a20 */ /* 0x000fe20000410000 */
[----:B--2---:R-:W-:Y:S01]  /*a9a0*/  HMMA.16816.F32.BF16 R16, R8, R50, R24 ;  /* 0x000000320810723c */ /* 0x004fe20000041818 */
[----:B------:R-:W2:Y:S05]  /*a9b0*/  LDSM.16.M88.4 R48, [R175] ;  /* 0x00000000af30783b */ /* 0x000eaa0000000200 */
[----:B------:R-:W-:Y:S02]  /*a9c0*/  MUFU.TANH R70, R37 ;  /* 0x0000002500467308 */ /* 0x000fe40000002400 */
[----:B------:R-:W-:Y:S01]  /*a9d0*/  HMMA.16816.F32.BF16 R24, R12, R54, RZ ;  /* 0x000000360c18723c */ /* 0x000fe200000418ff */
[----:B------:R-:W1:Y:S05]  /*a9e0*/  LDSM.16.M88.4 R52, [R134+0x3400] ;  /* 0x003400008634783b */ /* 0x000e6a0000000200 */
[----:B------:R3:W-:Y:S08]  /*a9f0*/  MUFU.TANH R187, R38 ;  /* 0x0000002600bb7308 */ /* 0x0007f00000002400 */
[----:B------:R4:W-:Y:S02]  /*aa00*/  MUFU.TANH R189, R0 ;  /* 0x0000000000bd7308 */ /* 0x0009e40000002400 */
[----:B------:R-:W-:-:S02]  /*aa10*/  FMUL.FTZ R16, R16, c[0x0][0x2ec] ;  /* 0x0000bb0010107a20 */ /* 0x000fc40000410000 */
[----:B------:R-:W-:Y:S01]  /*aa20*/  FMUL.FTZ R17, R17, c[0x0][0x2ec] ;  /* 0x0000bb0011117a20 */ /* 0x000fe20000410000 */
[----:B---3--:R-:W3:Y:S01]  /*aa30*/  LDSM.16.M88.4 R36, [R174] ;  /* 0x00000000ae24783b */ /* 0x008ee20000000200 */
[----:B------:R-:W-:Y:S02]  /*aa40*/  FMUL.FTZ R18, R18, c[0x0][0x2ec] ;  /* 0x0000bb0012127a20 */ /* 0x000fe40000410000 */
[----:B------:R-:W1:Y:S01]  /*aa50*/  MUFU.TANH R67, R16 ;  /* 0x0000001000437308 */ /* 0x000e620000002400 */
[----:B------:R-:W-:Y:S02]  /*aa60*/  FMUL.FTZ R19, R19, c[0x0][0x2ec] ;  /* 0x0000bb0013137a20 */ /* 0x000fe40000410000 */
[----:B----4-:R-:W-:-:S05]  /*aa70*/  IMAD.SHL.U32 R0, R238, 0x100, RZ ;  /* 0x00000100ee007824 */ /* 0x010fca00078e00ff */
[----:B------:R-:W-:Y:S01]  /*aa80*/  MUFU.TANH R69, R17 ;  /* 0x0000001100457308 */ /* 0x000fe20000002400 */
[C---:B------:R-:W-:Y:S01]  /*aa90*/  LOP3.LUT R4, R0.reuse, R7, RZ, 0xfc, !PT ;  /* 0x0000000700047212 */ /* 0x040fe200078efcff */
[----:B--2---:R-:W-:Y:S01]  /*aaa0*/  HMMA.16816.F32.BF16 R32, R8, R48, R28 ;  /* 0x000000300820723c */ /* 0x004fe2000004181c */
[----:B------:R-:W-:Y:S02]  /*aab0*/  LOP3.LUT R6, R0, 0x1, R7, 0xfe, !PT ;  /* 0x0000000100067812 */ /* 0x000fe400078efe07 */
[----:B------:R-:W-:-:S03]  /*aac0*/  ISETP.GE.AND P5, PT, R4, R5, PT ;  /* 0x000000050400720c */ /* 0x000fc60003fa6270 */
[----:B------:R-:W2:Y:S01]  /*aad0*/  MUFU.TANH R163, R18 ;  /* 0x0000001200a37308 */ /* 0x000ea20000002400 */
[-C--:B------:R-:W-:Y:S02]  /*aae0*/  ISETP.GE.AND P3, PT, R4, R2.reuse, PT ;  /* 0x000000020400720c */ /* 0x080fe40003f66270 */
[----:B------:R-:W-:Y:S01]  /*aaf0*/  LOP3.LUT R4, R0, 0x8, R7, 0xfe, !PT ;  /* 0x0000000800047812 */ /* 0x000fe200078efe07 */
[----:B-1----:R-:W-:Y:S01]  /*ab00*/  HMMA.16816.F32.BF16 R28, R12, R52, RZ ;  /* 0x000000340c1c723c */ /* 0x002fe200000418ff */
[----:B------:R-:W-:Y:S02]  /*ab10*/  FSEL R94, R94, -INF , !P5 ;  /* 0xff8000005e5e7808 */ /* 0x000fe40006800000 */
[CC--:B------:R-:W-:Y:S01]  /*ab20*/  ISETP.GE.AND P2, PT, R6.reuse, R5.reuse, PT ;  /* 0x000000050600720c */ /* 0x0c0fe20003f46270 */
[----:B------:R1:W4:Y:S01]  /*ab30*/  MUFU.TANH R186, R19 ;  /* 0x0000001300ba7308 */ /* 0x0003220000002400 */
[----:B------:R-:W-:Y:S02]  /*ab40*/  ISETP.GE.AND P1, PT, R6, R2, PT ;  /* 0x000000020600720c */ /* 0x000fe40003f26270 */
[----:B------:R-:W-:-:S02]  /*ab50*/  ISETP.GE.AND P4, PT, R4, R5, PT ;  /* 0x000000050400720c */ /* 0x000fc40003f86270 */
[----:B------:R-:W-:Y:S02]  /*ab60*/  ISETP.GE.AND P5, PT, R4, R2, PT ;  /* 0x000000020400720c */ /* 0x000fe40003fa6270 */
[C-C-:B------:R-:W-:Y:S02]  /*ab70*/  LOP3.LUT R6, R0.reuse, 0x9, R7.reuse, 0xfe, !PT ;  /* 0x0000000900067812 */ /* 0x140fe400078efe07 */
[----:B------:R-:W-:Y:S02]  /*ab80*/  LOP3.LUT R4, R0, 0x10, R7, 0xfe, !PT ;  /* 0x0000001000047812 */ /* 0x000fe400078efe07 */
[----:B------:R-:W-:Y:S01]  /*ab90*/  FSEL R111, R111, -INF , !P3 ;  /* 0xff8000006f6f7808 */ /* 0x000fe20005800000 */
[----:B------:R-:W-:Y:S01]  /*aba0*/  FMUL.FTZ R32, R32, c[0x0][0x2ec] ;  /* 0x0000bb0020207a20 */ /* 0x000fe20000410000 */
[----:B------:R-:W-:Y:S01]  /*abb0*/  FSEL R96, R96, -INF , !P2 ;  /* 0xff80000060607808 */ /* 0x000fe20005000000 */
[----:B------:R-:W-:Y:S01]  /*abc0*/  FMUL.FTZ R33, R33, c[0x0][0x2ec] ;  /* 0x0000bb0021217a20 */ /* 0x000fe20000410000 */
[----:B------:R-:W-:Y:S01]  /*abd0*/  FSEL R117, R117, -INF , !P1 ;  /* 0xff80000075757808 */ /* 0x000fe20004800000 */
[----:B-1----:R-:W-:Y:S01]  /*abe0*/  HMMA.16816.F32.BF16 R16, R8, R42, R24 ;  /* 0x0000002a0810723c */ /* 0x002fe20000041818 */
[----:B------:R-:W1:Y:S01]  /*abf0*/  LDSM.16.M88.4 R40, [R134+0x3800] ;  /* 0x003800008628783b */ /* 0x000e620000000200 */
[----:B------:R-:W-:Y:S01]  /*ac00*/  FMUL.FTZ R34, R34, c[0x0][0x2ec] ;  /* 0x0000bb0022227a20 */ /* 0x000fe20000410000 */
[----:B------:R-:W-:Y:S01]  /*ac10*/  MUFU.TANH R64, R32 ;  /* 0x0000002000407308 */ /* 0x000fe20000002400 */
[----:B------:R-:W-:Y:S01]  /*ac20*/  FMUL.FTZ R35, R35, c[0x0][0x2ec] ;  /* 0x0000bb0023237a20 */ /* 0x000fe20000410000 */
[----:B-----5:R-:W-:-:S02]  /*ac30*/  FSEL R95, R95, -INF , !P4 ;  /* 0xff8000005f5f7808 */ /* 0x020fc40006000000 */
[CC--:B------:R-:W-:Y:S01]  /*ac40*/  ISETP.GE.AND P3, PT, R6.reuse, R5.reuse, PT ;  /* 0x000000050600720c */ /* 0x0c0fe20003f66270 */
[----:B------:R-:W-:Y:S01]  /*ac50*/  HMMA.16816.F32.BF16 R24, R12, R58, RZ ;  /* 0x0000003a0c18723c */ /* 0x000fe200000418ff */
[-C--:B------:R-:W-:Y:S02]  /*ac60*/  ISETP.GE.AND P2, PT, R6, R2.reuse, PT ;  /* 0x000000020600720c */ /* 0x080fe40003f46270 */
[----:B------:R-:W-:Y:S01]  /*ac70*/  MUFU.TANH R63, R33 ;  /* 0x00000021003f7308 */ /* 0x000fe20000002400 */
[C---:B------:R-:W-:Y:S02]  /*ac80*/  ISETP.GE.AND P1, PT, R4.reuse, R5, PT ;  /* 0x000000050400720c */ /* 0x040fe40003f26270 */
[----:B------:R-:W-:Y:S02]  /*ac90*/  ISETP.GE.AND P4, PT, R4, R2, PT ;  /* 0x000000020400720c */ /* 0x000fe40003f86270 */
[----:B---3--:R-:W-:Y:S01]  /*aca0*/  HMMA.16816.F32.BF16 R28, R8, R36, R28 ;  /* 0x00000024081c723c */ /* 0x008fe2000004181c */
[----:B------:R-:W-:-:S02]  /*acb0*/  LOP3.LUT R6, R0, 0x11, R7, 0xfe, !PT ;  /* 0x0000001100067812 */ /* 0x000fc400078efe07 */
[----:B------:R-:W-:Y:S01]  /*acc0*/  MUFU.TANH R193, R34 ;  /* 0x0000002200c17308 */ /* 0x000fe20000002400 */
[----:B------:R-:W-:Y:S02]  /*acd0*/  LOP3.LUT R4, R0, 0x18, R7, 0xfe, !PT ;  /* 0x0000001800047812 */ /* 0x000fe400078efe07 */
[----:B------:R-:W-:Y:S02]  /*ace0*/  FSEL R113, R113, -INF , !P5 ;  /* 0xff80000071717808 */ /* 0x000fe40006800000 */
[----:B------:R-:W-:Y:S01]  /*acf0*/  FMUL.FTZ R16, R16, c[0x0][0x2ec] ;  /* 0x0000bb0010107a20 */ /* 0x000fe20000410000 */
[----:B------:R-:W-:Y:S01]  /*ad00*/  FSEL R114, R114, -INF , !P2 ;  /* 0xff80000072727808 */ /* 0x000fe20005000000 */
[----:B------:R-:W-:Y:S01]  /*ad10*/  FMUL.FTZ R17, R17, c[0x0][0x2ec] ;  /* 0x0000bb0011117a20 */ /* 0x000fe20000410000 */
[----:B------:R-:W-:Y:S01]  /*ad20*/  MUFU.TANH R194, R35 ;  /* 0x0000002300c27308 */ /* 0x000fe20000002400 */
[----:B------:R-:W-:Y:S01]  /*ad30*/  FMUL.FTZ R18, R18, c[0x0][0x2ec] ;  /* 0x0000bb0012127a20 */ /* 0x000fe20000410000 */
[----:B------:R-:W-:Y:S01]  /*ad40*/  FSEL R93, R93, -INF , !P1 ;  /* 0xff8000005d5d7808 */ /* 0x000fe20004800000 */
[----:B------:R-:W-:Y:S01]  /*ad50*/  FMUL.FTZ R19, R19, c[0x0][0x2ec] ;  /* 0x0000bb0013137a20 */ /* 0x000fe20000410000 */
[----:B------:R-:W-:-:S02]  /*ad60*/  ISETP.GE.AND P5, PT, R6, R5, PT ;  /* 0x000000050600720c */ /* 0x000fc40003fa6270 */
[C---:B------:R-:W-:Y:S02]  /*ad70*/  ISETP.GE.AND P2, PT, R4.reuse, R5, PT ;  /* 0x000000050400720c */ /* 0x040fe40003f46270 */
[----:B------:R-:W-:Y:S01]  /*ad80*/  MUFU.TANH R62, R16 ;  /* 0x00000010003e7308 */ /* 0x000fe20000002400 */
[----:B------:R-:W-:Y:S02]  /*ad90*/  ISETP.GE.AND P1, PT, R4, R2, PT ;  /* 0x000000020400720c */ /* 0x000fe40003f26270 */
[----:B------:R-:W-:Y:S02]  /*ada0*/  LOP3.LUT R4, R0, 0x19, R7, 0xfe, !PT ;  /* 0x0000001900047812 */ /* 0x000fe400078efe07 */
[----:B------:R-:W-:Y:S01]  /*adb0*/  FMUL.FTZ R28, R28, c[0x0][0x2ec] ;  /* 0x0000bb001c1c7a20 */ /* 0x000fe20000410000 */
[----:B------:R-:W-:Y:S01]  /*adc0*/  FSEL R90, R90, -INF , !P3 ;  /* 0xff8000005a5a7808 */ /* 0x000fe20005800000 */
[----:B------:R-:W-:Y:S01]  /*add0*/  FMUL.FTZ R29, R29, c[0x0][0x2ec] ;  /* 0x0000bb001d1d7a20 */ /* 0x000fe20000410000 */
[----:B------:R-:W-:Y:S01]  /*ade0*/  MUFU.TANH R66, R17 ;  /* 0x0000001100427308 */ /* 0x000fe20000002400 */
[----:B------:R-:W-:Y:S01]  /*adf0*/  FMUL.FTZ R30, R30, c[0x0][0x2ec] ;  /* 0x0000bb001e1e7a20 */ /* 0x000fe20000410000 */
[----:B------:R-:W-:Y:S01]  /*ae00*/  FSEL R116, R116, -INF , !P4 ;  /* 0xff80000074747808 */ /* 0x000fe20006000000 */
[----:B------:R-:W-:Y:S01]  /*ae10*/  FMUL.FTZ R31, R31, c[0x0][0x2ec] ;  /* 0x0000bb001f1f7a20 */ /* 0x000fe20000410000 */
[----:B------:R-:W-:-:S02]  /*ae20*/  FSEL R92, R92, -INF , !P5 ;  /* 0xff8000005c5c7808 */ /* 0x000fc40006800000 */
[-C--:B------:R-:W-:Y:S02]  /*ae30*/  ISETP.GE.AND P3, PT, R6, R2.reuse, PT ;  /* 0x000000020600720c */ /* 0x080fe40003f66270 */
[----:B------:R-:W3:Y:S01]  /*ae40*/  MUFU.TANH R190, R18 ;  /* 0x0000001200be7308 */ /* 0x000ee20000002400 */
[C---:B------:R-:W-:Y:S02]  /*ae50*/  ISETP.GE.AND P4, PT, R4.reuse, R5, PT ;  /* 0x000000050400720c */ /* 0x040fe40003f86270 */
[----:B------:R-:W-:Y:S02]  /*ae60*/  ISETP.GE.AND P5, PT, R4, R2, PT ;  /* 0x000000020400720c */ /* 0x000fe40003fa6270 */
[----:B------:R-:W-:Y:S02]  /*ae70*/  LOP3.LUT R4, R0, 0x20, R7, 0xfe, !PT ;  /* 0x0000002000047812 */ /* 0x000fe400078efe07 */
[----:B------:R-:W-:Y:S01]  /*ae80*/  FSEL R119, R119, -INF , !P3 ;  /* 0xff80000077777808 */ /* 0x000fe20005800000 */
[----:B------:R5:W1:Y:S01]  /*ae90*/  MUFU.TANH R191, R19 ;  /* 0x0000001300bf7308 */ /* 0x000a620000002400 */
[----:B------:R-:W-:-:S02]  /*aea0*/  FSEL R91, R91, -INF , !P2 ;  /* 0xff8000005b5b7808 */ /* 0x000fc40005000000 */
[CC--:B------:R-:W-:Y:S02]  /*aeb0*/  ISETP.GE.AND P3, PT, R4.reuse, R5.reuse, PT ;  /* 0x000000050400720c */ /* 0x0c0fe40003f66270 */
[----:B------:R-:W-:Y:S02]  /*aec0*/  ISETP.GE.AND P2, PT, R4, R2, PT ;  /* 0x000000020400720c */ /* 0x000fe40003f46270 */
[----:B------:R-:W-:Y:S01]  /*aed0*/  LOP3.LUT R4, R0, 0x21, R7, 0xfe, !PT ;  /* 0x0000002100047812 */ /* 0x000fe200078efe07 */
[----:B------:R-:W-:Y:S01]  /*aee0*/  MUFU.TANH R59, R28 ;  /* 0x0000001c003b7308 */ /* 0x000fe20000002400 */
[----:B------:R-:W-:Y:S02]  /*aef0*/  FSEL R120, R120, -INF , !P1 ;  /* 0xff80000078787808 */ /* 0x000fe40004800000 */
[----:B------:R-:W-:Y:S02]  /*af00*/  FSEL R89, R89, -INF , !P4 ;  /* 0xff80000059597808 */ /* 0x000fe40006000000 */
[----:B------:R-:W-:-:S02]  /*af10*/  ISETP.GE.AND P1, PT, R4, R5, PT ;  /* 0x000000050400720c */ /* 0x000fc40003f26270 */
[----:B------:R-:W-:Y:S01]  /*af20*/  ISETP.GE.AND P4, PT, R4, R2, PT ;  /* 0x000000020400720c */ /* 0x000fe20003f86270 */
[----:B-----5:R-:W-:Y:S01]  /*af30*/  HMMA.16816.F32.BF16 R16, R8, R50, R24 ;  /* 0x000000320810723c */ /* 0x020fe20000041818 */
[----:B------:R-:W5:Y:S01]  /*af40*/  LDSM.16.M88.4 R48, [R173] ;  /* 0x00000000ad30783b */ /* 0x000f620000000200 */
[----:B------:R-:W-:Y:S01]  /*af50*/  MUFU.TANH R58, R29 ;  /* 0x0000001d003a7308 */ /* 0x000fe20000002400 */
[C-C-:B------:R-:W-:Y:S02]  /*af60*/  LOP3.LUT R6, R0.reuse, 0x28, R7.reuse, 0xfe, !PT ;  /* 0x0000002800067812 */ /* 0x140fe400078efe07 */
[----:B------:R-:W-:Y:S02]  /*af70*/  LOP3.LUT R4, R0, 0x29, R7, 0xfe, !PT ;  /* 0x0000002900047812 */ /* 0x000fe400078efe07 */
[----:B------:R-:W-:Y:S01]  /*af80*/  FSEL R122, R122, -INF , !P5 ;  /* 0xff8000007a7a7808 */ /* 0x000fe20006800000 */
[----:B------:R-:W-:Y:S01]  /*af90*/  HMMA.16816.F32.BF16 R24, R12, R54, RZ ;  /* 0x000000360c18723c */ /* 0x000fe200000418ff */
[----:B------:R-:W-:Y:S01]  /*afa0*/  LDSM.16.M88.4 R52, [R172] ;  /* 0x00000000ac34783b */ /* 0x000fe20000000200 */
[----:B------:R-:W-:Y:S01]  /*afb0*/  MUFU.TANH R47, R30 ;  /* 0x0000001e002f7308 */ /* 0x000fe20000002400 */
[----:B------:R-:W-:-:S02]  /*afc0*/  FSEL R85, R85, -INF , !P3 ;  /* 0xff80000055557808 */ /* 0x000fc40005800000 */
[----:B------:R-:W-:Y:S02]  /*afd0*/  FSEL R124, R124, -INF , !P2 ;  /* 0xff8000007c7c7808 */ /* 0x000fe40005000000 */
[----:B------:R-:W-:Y:S02]  /*afe0*/  FSEL R87, R87, -INF , !P1 ;  /* 0xff80000057577808 */ /* 0x000fe40004800000 */
[CC--:B------:R-:W-:Y:S01]  /*aff0*/  ISETP.GE.AND P5, PT, R6.reuse, R5.reuse, PT ;  /* 0x000000050600720c */ /* 0x0c0fe20003fa6270 */
[----:B------:R-:W-:Y:S01]  /*b000*/  MUFU.TANH R161, R31 ;  /* 0x0000001f00a17308 */ /* 0x000fe20000002400 */
[-C--:B------:R-:W-:Y:S02]  /*b010*/  ISETP.GE.AND P3, PT, R6, R2.reuse, PT ;  /* 0x000000020600720c */ /* 0x080fe40003f66270 */
[C---:B------:R-:W-:Y:S02]  /*b020*/  ISETP.GE.AND P2, PT, R4.reuse, R5, PT ;  /* 0x000000050400720c */ /* 0x040fe40003f46270 */
[----:B------:R-:W-:Y:S01]  /*b030*/  ISETP.GE.AND P1, PT, R4, R2, PT ;  /* 0x000000020400720c */ /* 0x000fe20003f26270 */
[----:B------:R-:W-:Y:S01]  /*b040*/  FMUL.FTZ R16, R16, c[0x0][0x2ec] ;  /* 0x0000bb0010107a20 */ /* 0x000fe20000410000 */
[C-C-:B------:R-:W-:Y:S01]  /*b050*/  LOP3.LUT R6, R0.reuse, 0x30, R7.reuse, 0xfe, !PT ;  /* 0x0000003000067812 */ /* 0x140fe200078efe07 */
[----:B------:R-:W-:Y:S01]  /*b060*/  FMUL.FTZ R17, R17, c[0x0][0x2ec] ;  /* 0x0000bb0011117a20 */ /* 0x000fe20000410000 */
[----:B------:R-:W-:Y:S01]  /*b070*/  LOP3.LUT R4, R0, 0x31, R7, 0xfe, !PT ;  /* 0x0000003100047812 */ /* 0x000fe200078efe07 */
[----:B------:R-:W-:Y:S01]  /*b080*/  FMUL.FTZ R18, R18, c[0x0][0x2ec] ;  /* 0x0000bb0012127a20 */ /* 0x000fe20000410000 */
[----:B------:R-:W1:Y:S01]  /*b090*/  MUFU.TANH R61, R16 ;  /* 0x00000010003d7308 */ /* 0x000e620000002400 */
[----:B------:R-:W-:Y:S01]  /*b0a0*/  FMUL.FTZ R19, R19, c[0x0][0x2ec] ;  /* 0x0000bb0013137a20 */ /* 0x000fe20000410000 */
[----:B------:R-:W-:Y:S01]  /*b0b0*/  FSEL R126, R126, -INF , !P4 ;  /* 0xff8000007e7e7808 */ /* 0x000fe20006000000 */
[----:B------:R-:W-:Y:S01]  /*b0c0*/  HMMA.16816.F32.BF16 R32, R8, R38, R24 ;  /* 0x000000260820723c */ /* 0x000fe20000041818 */
[----:B------:R-:W2:Y:S01]  /*b0d0*/  LDSM.16.M88.4 R36, [R134+0x3c00] ;  /* 0x003c00008624783b */ /* 0x000ea20000000200 */
[----:B------:R-:W-:-:S02]  /*b0e0*/  FSEL R86, R86, -INF , !P5 ;  /* 0xff80000056567808 */ /* 0x000fc40006800000 */
[----:B------:R-:W-:Y:S01]  /*b0f0*/  FSEL R128, R128, -INF , !P3 ;  /* 0xff80000080807808 */ /* 0x000fe20005800000 */
[----:B------:R-:W-:Y:S01]  /*b100*/  MUFU.TANH R60, R17 ;  /* 0x00000011003c7308 */ /* 0x000fe20000002400 */
[----:B------:R-:W-:Y:S02]  /*b110*/  FSEL R88, R88, -INF , !P2 ;  /* 0xff80000058587808 */ /* 0x000fe40005000000 */
[CC--:B------:R-:W-:Y:S02]  /*b120*/  ISETP.GE.AND P4, PT, R6.reuse, R5.reuse, PT ;  /* 0x000000050600720c */ /* 0x0c0fe40003f86270 */
[-C--:B------:R-:W-:Y:S02]  /*b130*/  ISETP.GE.AND P5, PT, R6, R2.reuse, PT ;  /* 0x000000020600720c */ /* 0x080fe40003fa6270 */
[C---:B------:R-:W-:Y:S01]  /*b140*/  ISETP.GE.AND P3, PT, R4.reuse, R5, PT ;  /* 0x000000050400720c */ /* 0x040fe20003f66270 */
[----:B------:R-:W1:Y:S01]  /*b150*/  MUFU.TANH R195, R18 ;  /* 0x0000001200c37308 */ /* 0x000e620000002400 */
[----:B------:R-:W-:-:S02]  /*b160*/  ISETP.GE.AND P2, PT, R4, R2, PT ;  /* 0x000000020400720c */ /* 0x000fc40003f46270 */
[C-C-:B------:R-:W-:Y:S02]  /*b170*/  LOP3.LUT R6, R0.reuse, 0x38, R7.reuse, 0xfe, !PT ;  /* 0x0000003800067812 */ /* 0x140fe400078efe07 */
[----:B------:R-:W-:Y:S02]  /*b180*/  LOP3.LUT R4, R0, 0x39, R7, 0xfe, !PT ;  /* 0x0000003900047812 */ /* 0x000fe400078efe07 */
[----:B------:R-:W-:Y:S01]  /*b190*/  FSEL R127, R127, -INF , !P1 ;  /* 0xff8000007f7f7808 */ /* 0x000fe20004800000 */
[----:B------:R1:W1:Y:S01]  /*b1a0*/  MUFU.TANH R196, R19 ;  /* 0x0000001300c47308 */ /* 0x0002620000002400 */
[----:B------:R-:W-:Y:S02]  /*b1b0*/  FSEL R129, R129, -INF , !P5 ;  /* 0xff80000081817808 */ /* 0x000fe40006800000 */
[----:B------:R-:W-:Y:S01]  /*b1c0*/  FMUL.FTZ R32, R32, c[0x0][0x2ec] ;  /* 0x0000bb0020207a20 */ /* 0x000fe20000410000 */
[----:B------:R-:W-:Y:S01]  /*b1d0*/  FSEL R84, R84, -INF , !P3 ;  /* 0xff80000054547808 */ /* 0x000fe20005800000 */
[----:B------:R-:W-:Y:S01]  /*b1e0*/  FMUL.FTZ R33, R33, c[0x0][0x2ec] ;  /* 0x0000bb0021217a20 */ /* 0x000fe20000410000 */
[-C--:B------:R-:W-:Y:S01]  /*b1f0*/  ISETP.GE.AND P1, PT, R6, R5.reuse, PT ;  /* 0x000000050600720c */ /* 0x080fe20003f26270 */
[----:B------:R-:W-:Y:S01]  /*b200*/  FMUL.FTZ R34, R34, c[0x0][0x2ec] ;  /* 0x0000bb0022227a20 */ /* 0x000fe20000410000 */
[----:B------:R-:W2:Y:S01]  /*b210*/  MUFU.TANH R57, R32 ;  /* 0x0000002000397308 */ /* 0x000ea20000002400 */
[----:B------:R-:W-:Y:S01]  /*b220*/  FMUL.FTZ R35, R35, c[0x0][0x2ec] ;  /* 0x0000bb0023237a20 */ /* 0x000fe20000410000 */
[----:B------:R-:W-:-:S02]  /*b230*/  ISETP.GE.AND P5, PT, R4, R5, PT ;  /* 0x000000050400720c */ /* 0x000fc40003fa6270 */
[-C--:B------:R-:W-:Y:S02]  /*b240*/  ISETP.GE.AND P3, PT, R4, R2.reuse, PT ;  /* 0x000000020400720c */ /* 0x080fe40003f66270 */
[----:B------:R-:W-:Y:S01]  /*b250*/  LOP3.LUT R4, R0, 0x40, R7, 0xfe, !PT ;  /* 0x0000004000047812 */ /* 0x000fe200078efe07 */
[----:B-1----:R-:W-:Y:S01]  /*b260*/  HMMA.16816.F32.BF16 R16, R12, R40, RZ ;  /* 0x000000280c10723c */ /* 0x002fe200000418ff */
[----:B------:R-:W1:Y:S01]  /*b270*/  MUFU.TANH R192, R33 ;  /* 0x0000002100c07308 */ /* 0x000e620000002400 */
[----:B------:R-:W-:Y:S02]  /*b280*/  FSEL R81, R81, -INF , !P4 ;  /* 0xff80000051517808 */ /* 0x000fe40006000000 */
[----:B------:R-:W-:Y:S02]  /*b290*/  FSEL R131, R131, -INF , !P2 ;  /* 0xff80000083837808 */ /* 0x000fe40005000000 */
[----:B------:R-:W-:Y:S02]  /*b2a0*/  FSEL R83, R83, -INF , !P1 ;  /* 0xff80000053537808 */ /* 0x000fe40004800000 */
[----:B------:R-:W-:Y:S01]  /*b2b0*/  ISETP.GE.AND P4, PT, R6, R2, PT ;  /* 0x000000020600720c */ /* 0x000fe20003f86270 */
[----:B------:R-:W1:Y:S01]  /*b2c0*/  MUFU.TANH R23, R34 ;  /* 0x0000002200177308 */ /* 0x000e620000002400 */
[----:B------:R-:W-:-:S02]  /*b2d0*/  ISETP.GE.AND P2, PT, R4, R5, PT ;  /* 0x000000050400720c */ /* 0x000fc40003f46270 */
[-C--:B------:R-:W-:Y:S02]  /*b2e0*/  ISETP.GE.AND P1, PT, R4, R2.reuse, PT ;  /* 0x000000020400720c */ /* 0x080fe40003f26270 */
[----:B------:R-:W-:Y:S02]  /*b2f0*/  LOP3.LUT R4, R0, 0x41, R7, 0xfe, !PT ;  /* 0x0000004100047812 */ /* 0x000fe400078efe07 */
[----:B------:R-:W-:Y:S01]  /*b300*/  FSEL R132, R132, -INF , !P4 ;  /* 0xff80000084847808 */ /* 0x000fe20006000000 */
[----:B------:R1:W-:Y:S01]  /*b310*/  MUFU.TANH R160, R35 ;  /* 0x0000002300a07308 */ /* 0x0003e20000002400 */
[----:B------:R-:W-:Y:S02]  /*b320*/  FSEL R82, R82, -INF , !P5 ;  /* 0xff80000052527808 */ /* 0x000fe40006800000 */
[C---:B------:R-:W-:Y:S02]  /*b330*/  ISETP.GE.AND P4, PT, R4.reuse, R5, PT ;  /* 0x000000050400720c */ /* 0x040fe40003f86270 */
[----:B------:R-:W-:-:S02]  /*b340*/  ISETP.GE.AND P5, PT, R4, R2, PT ;  /* 0x000000020400720c */ /* 0x000fc40003fa6270 */
[----:B-----5:R-:W-:Y:S01]  /*b350*/  HMMA.16816.F32.BF16 R24, R8, R48, R16 ;  /* 0x000000300818723c */ /* 0x020fe20000041810 */
[----:B------:R-:W-:Y:S02]  /*b360*/  LOP3.LUT R4, R0, 0x48, R7, 0xfe, !PT ;  /* 0x0000004800047812 */ /* 0x000fe400078efe07 */
[----:B------:R-:W-:Y:S02]  /*b370*/  FSEL R130, R130, -INF , !P3 ;  /* 0xff80000082827808 */ /* 0x000fe40005800000 */
[----:B------:R-:W-:Y:S02]  /*b380*/  FSEL R80, R80, -INF , !P2 ;  /* 0xff80000050507808 */ /* 0x000fe40005000000 */
[C---:B------:R-:W-:Y:S01]  /*b390*/  ISETP.GE.AND P3, PT, R4.reuse, R5, PT ;  /* 0x000000050400720c */ /* 0x040fe20003f66270 */
[----:B------:R-:W-:Y:S01]  /*b3a0*/  HMMA.16816.F32.BF16 R16, R12, R42, RZ ;  /* 0x0000002a0c10723c */ /* 0x000fe200000418ff */
[----:B------:R-:W5:Y:S01]  /*b3b0*/  LDSM.16.M88.4 R40, [R134+0x4000] ;  /* 0x004000008628783b */ /* 0x000f620000000200 */
[----:B------:R-:W-:-:S02]  /*b3c0*/  ISETP.GE.AND P2, PT, R4, R2, PT ;  /* 0x000000020400720c */ /* 0x000fc40003f46270 */
[C-C-:B------:R-:W-:Y:S01]  /*b3d0*/  LOP3.LUT R6, R0.reuse, 0x49, R7.reuse, 0xfe, !PT ;  /* 0x0000004900067812 */ /* 0x140fe200078efe07 */
[----:B-1----:R-:W1:Y:S01]  /*b3e0*/  LDSM.16.M88.4 R32, [R171] ;  /* 0x00000000ab20783b */ /* 0x002e620000000200 */
[----:B------:R-:W-:Y:S02]  /*b3f0*/  LOP3.LUT R4, R0, 0x50, R7, 0xfe, !PT ;  /* 0x0000005000047812 */ /* 0x000fe400078efe07 */
[----:B------:R-:W-:Y:S02]  /*b400*/  FSEL R133, R133, -INF , !P1 ;  /* 0xff80000085857808 */ /* 0x000fe40004800000 */
[----:B------:R-:W-:Y:S02]  /*b410*/  FSEL R76, R76, -INF , !P4 ;  /* 0xff8000004c4c7808 */ /* 0x000fe40006000000 */
[----:B------:R-:W-:Y:S02]  /*b420*/  FSEL R152, R152, -INF , !P5 ;  /* 0xff80000098987808 */ /* 0x000fe40006800000 */
[----:B------:R-:W-:-:S02]  /*b430*/  FSEL R78, R78, -INF , !P3 ;  /* 0xff8000004e4e7808 */ /* 0x000fc40005800000 */
[----:B------:R-:W-:Y:S01]  /*b440*/  FMUL.FTZ R24, R24, c[0x0][0x2ec] ;  /* 0x0000bb0018187a20 */ /* 0x000fe20000410000 */
[CC--:B------:R-:W-:Y:S01]  /*b450*/  ISETP.GE.AND P1, PT, R6.reuse, R5.reuse, PT ;  /* 0x000000050600720c */ /* 0x0c0fe20003f26270 */
[----:B------:R-:W-:Y:S01]  /*b460*/  FMUL.FTZ R25, R25, c[0x0][0x2ec] ;  /* 0x0000bb0019197a20 */ /* 0x000fe20000410000 */
[-C--:B------:R-:W-:Y:S01]  /*b470*/  ISETP.GE.AND P4, PT, R6, R2.reuse, PT ;  /* 0x000000020600720c */ /* 0x080fe20003f86270 */
[----:B------:R-:W-:Y:S01]  /*b480*/  FMUL.FTZ R26, R26, c[0x0][0x2ec] ;  /* 0x0000bb001a1a7a20 */ /* 0x000fe20000410000 */
[----:B------:R-:W1:Y:S01]  /*b490*/  MUFU.TANH R22, R24 ;  /* 0x0000001800167308 */ /* 0x000e620000002400 */
[----:B------:R-:W-:Y:S01]  /*b4a0*/  FMUL.FTZ R27, R27, c[0x0][0x2ec] ;  /* 0x0000bb001b1b7a20 */ /* 0x000fe20000410000 */
[C---:B------:R-:W-:Y:S01]  /*b4b0*/  ISETP.GE.AND P5, PT, R4.reuse, R5, PT ;  /* 0x000000050400720c */ /* 0x040fe20003fa6270 */
[----:B------:R-:W-:Y:S01]  /*b4c0*/  HMMA.16816.F32.BF16 R28, R8, R50, R16 ;  /* 0x00000032081c723c */ /* 0x000fe20000041810 */
[----:B------:R-:W-:Y:S01]  /*b4d0*/  LDSM.16.M88.4 R48, [R170] ;  /* 0x00000000aa30783b */ /* 0x000fe20000000200 */
[----:B------:R-:W-:-:S02]  /*b4e0*/  ISETP.GE.AND P3, PT, R4, R2, PT ;  /* 0x000000020400720c */ /* 0x000fc40003f66270 */
[C-C-:B------:R-:W-:Y:S01]  /*b4f0*/  LOP3.LUT R6, R0.reuse, 0x51, R7.reuse, 0xfe, !PT ;  /* 0x0000005100067812 */ /* 0x140fe200078efe07 */
[----:B------:R-:W-:Y:S01]  /*b500*/  MUFU.TANH R125, R25 ;  /* 0x00000019007d7308 */ /* 0x000fe20000002400 */
[----:B------:R-:W-:Y:S02]  /*b510*/  LOP3.LUT R4, R0, 0x58, R7, 0xfe, !PT ;  /* 0x0000005800047812 */ /* 0x000fe400078efe07 */
[----:B--2---:R-:W-:Y:S01]  /*b520*/  HMMA.16816.F32.BF16 R16, R12, R36, RZ ;  /* 0x000000240c10723c */ /* 0x004fe200000418ff */
[----:B------:R-:W-:Y:S02]  /*b530*/  FSEL R153, R153, -INF , !P2 ;  /* 0xff80000099997808 */ /* 0x000fe40005000000 */
[----:B------:R-:W-:Y:S02]  /*b540*/  FSEL R77, R77, -INF , !P1 ;  /* 0xff8000004d4d7808 */ /* 0x000fe40004800000 */
[----:B------:R-:W2:Y:S01]  /*b550*/  MUFU.TANH R21, R26 ;  /* 0x0000001a00157308 */ /* 0x000ea20000002400 */
[----:B------:R-:W-:-:S02]  /*b560*/  FSEL R155, R155, -INF , !P4 ;  /* 0xff8000009b9b7808 */ /* 0x000fc40006000000 */
[----:B------:R-:W-:Y:S02]  /*b570*/  FSEL R79, R79, -INF , !P5 ;  /* 0xff8000004f4f7808 */ /* 0x000fe40006800000 */
[CC--:B------:R-:W-:Y:S02]  /*b580*/  ISETP.GE.AND P2, PT, R6.reuse, R5.reuse, PT ;  /* 0x000000050600720c */ /* 0x0c0fe40003f46270 */
[-C--:B------:R-:W-:Y:S01]  /*b590*/  ISETP.GE.AND P1, PT, R6, R2.reuse, PT ;  /* 0x000000020600720c */ /* 0x080fe20003f26270 */
[----:B------:R1:W1:Y:S01]  /*b5a0*/  MUFU.TANH R123, R27 ;  /* 0x0000001b007b7308 */ /* 0x0002620000002400 */
[----:B------:R-:W-:Y:S02]  /*b5b0*/  ISETP.GE.AND P4, PT, R4, R5, PT ;  /* 0x000000050400720c */ /* 0x000fe40003f86270 */
[----:B------:R-:W-:Y:S01]  /*b5c0*/  FMUL.FTZ R28, R28, c[0x0][0x2ec] ;  /* 0x0000bb001c1c7a20 */ /* 0x000fe20000410000 */
[----:B------:R-:W-:Y:S01]  /*b5d0*/  ISETP.GE.AND P5, PT, R4, R2, PT ;  /* 0x000000020400720c */ /* 0x000fe20003fa6270 */
[----:B------:R-:W-:Y:S01]  /*b5e0*/  FMUL.FTZ R29, R29, c[0x0][0x2ec] ;  /* 0x0000bb001d1d7a20 */ /* 0x000fe20000410000 */
[--C-:B------:R-:W-:Y:S01]  /*b5f0*/  LOP3.LUT R6, R0, 0x59, R7.reuse, 0xfe, !PT ;  /* 0x0000005900067812 */ /* 0x100fe200078efe07 */
[----:B------:R-:W-:Y:S01]  /*b600*/  FMUL.FTZ R30, R30, c[0x0][0x2ec] ;  /* 0x0000bb001e1e7a20 */ /* 0x000fe20000410000 */
[----:B------:R-:W2:Y:S01]  /*b610*/  MUFU.TANH R115, R28 ;  /* 0x0000001c00737308 */ /* 0x000ea20000002400 */
[----:B------:R-:W-:Y:S01]  /*b620*/  FMUL.FTZ R31, R31, c[0x0][0x2ec] ;  /* 0x0000bb001f1f7a20 */ /* 0x000fe20000410000 */
[----:B------:R-:W-:-:S02]  /*b630*/  LOP3.LUT R4, R0, 0x60, R7, 0xfe, !PT ;  /* 0x0000006000047812 */ /* 0x000fc400078efe07 */
[----:B------:R-:W-:Y:S02]  /*b640*/  FSEL R154, R154, -INF , !P3 ;  /* 0xff8000009a9a7808 */ /* 0x000fe40005800000 */
[----:B------:R-:W-:Y:S01]  /*b650*/  FSEL R156, R156, -INF , !P1 ;  /* 0xff8000009c9c7808 */ /* 0x000fe20004800000 */
[----:B-1----:R-:W-:Y:S01]  /*b660*/  HMMA.16816.F32.BF16 R24, R8, R52, R16 ;  /* 0x000000340818723c */ /* 0x002fe20000041810 */
[----:B------:R-:W-:Y:S01]  /*b670*/  MUFU.TANH R121, R29 ;  /* 0x0000001d00797308 */ /* 0x000fe20000002400 */
[----:B------:R-:W-:Y:S02]  /*b680*/  FSEL R75, R75, -INF , !P4 ;  /* 0xff8000004b4b7808 */ /* 0x000fe40006000000 */
[-C--:B------:R-:W-:Y:S02]  /*b690*/  ISETP.GE.AND P3, PT, R6, R5.reuse, PT ;  /* 0x000000050600720c */ /* 0x080fe40003f66270 */
[C---:B------:R-:W-:Y:S02]  /*b6a0*/  ISETP.GE.AND P1, PT, R4.reuse, R5, PT ;  /* 0x000000050400720c */ /* 0x040fe40003f26270 */
[----:B------:R-:W-:Y:S01]  /*b6b0*/  HMMA.16816.F32.BF16 R16, R12, R38, RZ ;  /* 0x000000260c10723c */ /* 0x000fe200000418ff */
[----:B------:R-:W1:Y:S01]  /*b6c0*/  MUFU.TANH R112, R30 ;  /* 0x0000001e00707308 */ /* 0x000e620000002400 */
[----:B------:R-:W1:Y:S01]  /*b6d0*/  LDSM.16.M88.4 R36, [R134+0x4400] ;  /* 0x004400008624783b */ /* 0x000e620000000200 */
[----:B------:R-:W-:-:S02]  /*b6e0*/  ISETP.GE.AND P4, PT, R4, R2, PT ;  /* 0x000000020400720c */ /* 0x000fc40003f86270 */
[--C-:B------:R-:W-:Y:S02]  /*b6f0*/  LOP3.LUT R4, R0, 0x61, R7.reuse, 0xfe, !PT ;  /* 0x0000006100047812 */ /* 0x100fe400078efe07 */
[----:B------:R-:W-:Y:S02]  /*b700*/  FSEL R72, R72, -INF , !P2 ;  /* 0xff80000048487808 */ /* 0x000fe40005000000 */
[----:B------:R2:W1:Y:S01]  /*b710*/  MUFU.TANH R118, R31 ;  /* 0x0000001f00767308 */ /* 0x0004620000002400 */
[----:B------:R-:W-:Y:S02]  /*b720*/  FSEL R157, R157, -INF , !P5 ;  /* 0xff8000009d9d7808 */ /* 0x000fe40006800000 */
[----:B------:R-:W-:Y:S02]  /*b730*/  FSEL R74, R74, -INF , !P3 ;  /* 0xff8000004a4a7808 */ /* 0x000fe40005800000 */
[-C--:B------:R-:W-:Y:S02]  /*b740*/  ISETP.GE.AND P2, PT, R6, R2.reuse, PT ;  /* 0x000000020600720c */ /* 0x080fe40003f46270 */
[----:B------:R-:W-:Y:S01]  /*b750*/  FMUL.FTZ R24, R24, c[0x0][0x2ec] ;  /* 0x0000bb0018187a20 */ /* 0x000fe20000410000 */
[C---:B------:R-:W-:Y:S01]  /*b760*/  ISETP.GE.AND P5, PT, R4.reuse, R5, PT ;  /* 0x000000050400720c */ /* 0x040fe20003fa6270 */
[----:B------:R-:W-:Y:S01]  /*b770*/  FMUL.FTZ R25, R25, c[0x0][0x2ec] ;  /* 0x0000bb0019197a20 */ /* 0x000fe20000410000 */
[----:B------:R-:W-:Y:S01]  /*b780*/  ISETP.GE.AND P3, PT, R4, R2, PT ;  /* 0x000000020400720c */ /* 0x000fe20003f66270 */
[----:B------:R-:W-:Y:S01]  /*b790*/  FMUL.FTZ R26, R26, c[0x0][0x2ec] ;  /* 0x0000bb001a1a7a20 */ /* 0x000fe20000410000 */
[----:B------:R-:W1:Y:S01]  /*b7a0*/  MUFU.TANH R110, R24 ;  /* 0x00000018006e7308 */ /* 0x000e620000002400 */
[----:B------:R-:W-:Y:S01]  /*b7b0*/  FMUL.FTZ R27, R27, c[0x0][0x2ec] ;  /* 0x0000bb001b1b7a20 */ /* 0x000fe20000410000 */
[----:B------:R-:W-:Y:S01]  /*b7c0*/  LOP3.LUT R4, R0, 0x68, R7, 0xfe, !PT ;  /* 0x0000006800047812 */ /* 0x000fe200078efe07 */
[----:B--2---:R-:W-:Y:S01]  /*b7d0*/  HMMA.16816.F32.BF16 R28, R8, R54, R16 ;  /* 0x00000036081c723c */ /* 0x004fe20000041810 */
[----:B------:R-:W-:-:S02]  /*b7e0*/  FSEL R158, R158, -INF , !P2 ;  /* 0xff8000009e9e7808 */ /* 0x000fc40005000000 */
[----:B------:R-:W-:Y:S02]  /*b7f0*/  FSEL R73, R73, -INF , !P1 ;  /* 0xff80000049497808 */ /* 0x000fe40004800000 */
[----:B------:R-:W-:Y:S01]  /*b800*/  MUFU.TANH R109, R25 ;  /* 0x00000019006d7308 */ /* 0x000fe20000002400 */
[C---:B------:R-:W-:Y:S02]  /*b810*/  ISETP.GE.AND P2, PT, R4.reuse, R5, PT ;  /* 0x000000050400720c */ /* 0x040fe40003f46270 */
[----:B------:R-:W-:Y:S01]  /*b820*/  ISETP.GE.AND P1, PT, R4, R2, PT ;  /* 0x000000020400720c */ /* 0x000fe20003f26270 */
[----:B-----5:R-:W-:Y:S01]  /*b830*/  HMMA.16816.F32.BF16 R16, R12, R40, RZ ;  /* 0x000000280c10723c */ /* 0x020fe200000418ff */
[----:B------:R-:W-:Y:S02]  /*b840*/  LOP3.LUT R4, R0, 0x69, R7, 0xfe, !PT ;  /* 0x0000006900047812 */ /* 0x000fe400078efe07 */
[----:B------:R-:W-:Y:S01]  /*b850*/  FSEL R159, R159, -INF , !P4 ;  /* 0xff8000009f9f7808 */ /* 0x000fe20006000000 */
[----:B------:R-:W2:Y:S01]  /*b860*/  MUFU.TANH R107, R26 ;  /* 0x0000001a006b7308 */ /* 0x000ea20000002400 */
[----:B------:R-:W-:-:S02]  /*b870*/  FSEL R71, R71, -INF , !P5 ;  /* 0xff80000047477808 */ /* 0x000fc40006800000 */
[C---:B------:R-:W-:Y:S02]  /*b880*/  ISETP.GE.AND P4, PT, R4.reuse, R5, PT ;  /* 0x000000050400720c */ /* 0x040fe40003f86270 */
[----:B------:R-:W-:Y:S02]  /*b890*/  ISETP.GE.AND P5, PT, R4, R2, PT ;  /* 0x000000020400720c */ /* 0x000fe40003fa6270 */
[C-C-:B------:R-:W-:Y:S01]  /*b8a0*/  LOP3.LUT R6, R0.reuse, 0x70, R7.reuse, 0xfe, !PT ;  /* 0x0000007000067812 */ /* 0x140fe200078efe07 */
[----:B------:R5:W1:Y:S01]  /*b8b0*/  MUFU.TANH R108, R27 ;  /* 0x0000001b006c7308 */ /* 0x000a620000002400 */
[----:B------:R-:W-:Y:S02]  /*b8c0*/  LOP3.LUT R4, R0, 0x71, R7, 0xfe, !PT ;  /* 0x0000007100047812 */ /* 0x000fe400078efe07 */
[----:B------:R-:W-:Y:S01]  /*b8d0*/  FSEL R162, R162, -INF , !P3 ;  /* 0xff800000a2a27808 */ /* 0x000fe20005800000 */
[----:B------:R-:W-:Y:S01]  /*b8e0*/  FMUL.FTZ R28, R28, c[0x0][0x2ec] ;  /* 0x0000bb001c1c7a20 */ /* 0x000fe20000410000 */
[----:B------:R-:W-:Y:S01]  /*b8f0*/  FSEL R67, R67, -INF , !P2 ;  /* 0xff80000043437808 */ /* 0x000fe20005000000 */
[----:B------:R-:W-:Y:S01]  /*b900*/  FMUL.FTZ R29, R29, c[0x0][0x2ec] ;  /* 0x0000bb001d1d7a20 */ /* 0x000fe20000410000 */
[----:B------:R-:W-:Y:S01]  /*b910*/  FSEL R163, R163, -INF , !P1 ;  /* 0xff800000a3a37808 */ /* 0x000fe20004800000 */
[----:B------:R-:W-:Y:S01]  /*b920*/  FMUL.FTZ R30, R30, c[0x0][0x2ec] ;  /* 0x0000bb001e1e7a20 */ /* 0x000fe20000410000 */
[----:B------:R-:W-:Y:S01]  /*b930*/  MUFU.TANH R106, R28 ;  /* 0x0000001c006a7308 */ /* 0x000fe20000002400 */
[----:B------:R-:W-:Y:S01]  /*b940*/  FMUL.FTZ R31, R31, c[0x0][0x2ec] ;  /* 0x0000bb001f1f7a20 */ /* 0x000fe20000410000 */
[----:B------:R-:W-:-:S02]  /*b950*/  FSEL R69, R69, -INF , !P4 ;  /* 0xff80000045457808 */ /* 0x000fc40006000000 */
[CC--:B------:R-:W-:Y:S02]  /*b960*/  ISETP.GE.AND P3, PT, R6.reuse, R5.reuse, PT ;  /* 0x000000050600720c */ /* 0x0c0fe40003f66270 */
[-C--:B------:R-:W-:Y:S01]  /*b970*/  ISETP.GE.AND P2, PT, R6, R2.reuse, PT ;  /* 0x000000020600720c */ /* 0x080fe20003f46270 */
[----:B-----5:R-:W-:Y:S01]  /*b980*/  HMMA.16816.F32.BF16 R24, R8, R32, R16 ;  /* 0x000000200818723c */ /* 0x020fe20000041810 */
[----:B------:R-:W-:Y:S01]  /*b990*/  MUFU.TANH R105, R29 ;  /* 0x0000001d00697308 */ /* 0x000fe20000002400 */
[C---:B------:R-:W-:Y:S02]  /*b9a0*/  ISETP.GE.AND P1, PT, R4.reuse, R5, PT ;  /* 0x000000050400720c */ /* 0x040fe40003f26270 */
[----:B------:R-:W-:Y:S02]  /*b9b0*/  ISETP.GE.AND P4, PT, R4, R2, PT ;  /* 0x000000020400720c */ /* 0x000fe40003f86270 */
[C-C-:B------:R-:W-:Y:S02]  /*b9c0*/  LOP3.LUT R6, R0.reuse, 0x78, R7.reuse, 0xfe, !PT ;  /* 0x0000007800067812 */ /* 0x140fe400078efe07 */
[----:B------:R-:W-:Y:S01]  /*b9d0*/  HMMA.16816.F32.BF16 R16, R12, R42, RZ ;  /* 0x0000002a0c10723c */ /* 0x000fe200000418ff */
[----:B------:R-:W5:Y:S01]  /*b9e0*/  MUFU.TANH R103, R30 ;  /* 0x0000001e00677308 */ /* 0x000f620000002400 */
[----:B------:R-:W-:Y:S01]  /*b9f0*/  LDSM.16.M88.4 R40, [R169] ;  /* 0x00000000a928783b */ /* 0x000fe20000000200 */
[----:B------:R-:W-:-:S02]  /*ba00*/  LOP3.LUT R4, R0, 0x79, R7, 0xfe, !PT ;  /* 0x0000007900047812 */ /* 0x000fc400078efe07 */
[----:B----4-:R-:W-:Y:S02]  /*ba10*/  FSEL R186, R186, -INF , !P5 ;  /* 0xff800000baba7808 */ /* 0x010fe40006800000 */
[----:B------:R-:W-:Y:S02]  /*ba20*/  FSEL R68, R68, -INF , !P3 ;  /* 0xff80000044447808 */ /* 0x000fe40005800000 */
[----:B------:R4:W1:Y:S01]  /*ba30*/  MUFU.TANH R104, R31 ;  /* 0x0000001f00687308 */ /* 0x0008620000002400 */
[----:B------:R-:W-:Y:S02]  /*ba40*/  FSEL R187, R187, -INF , !P2 ;  /* 0xff800000bbbb7808 */ /* 0x000fe40005000000 */
[----:B------:R-:W-:Y:S02]  /*ba50*/  FSEL R70, R70, -INF , !P1 ;  /* 0xff80000046467808 */ /* 0x000fe40004800000 */
[-C--:B------:R-:W-:Y:S02]  /*ba60*/  ISETP.GE.AND P5, PT, R6, R5.reuse, PT ;  /* 0x000000050600720c */ /* 0x080fe40003fa6270 */
[----:B------:R-:W-:Y:S01]  /*ba70*/  FMUL.FTZ R24, R24, c[0x0][0x2ec] ;  /* 0x0000bb0018187a20 */ /* 0x000fe20000410000 */
[-C--:B------:R-:W-:Y:S01]  /*ba80*/  ISETP.GE.AND P3, PT, R6, R2.reuse, PT ;  /* 0x000000020600720c */ /* 0x080fe20003f66270 */
[----:B------:R-:W-:Y:S01]  /*ba90*/  FMUL.FTZ R25, R25, c[0x0][0x2ec] ;  /* 0x0000bb0019197a20 */ /* 0x000fe20000410000 */
[----:B------:R-:W-:Y:S01]  /*baa0*/  ISETP.GE.AND P2, PT, R4, R5, PT ;  /* 0x000000050400720c */ /* 0x000fe20003f46270 */
[----:B------:R-:W-:Y:S01]  /*bab0*/  FMUL.FTZ R26, R26, c[0x0][0x2ec] ;  /* 0x0000bb001a1a7a20 */ /* 0x000fe20000410000 */
[----:B------:R-:W2:Y:S01]  /*bac0*/  MUFU.TANH R100, R24 ;  /* 0x0000001800647308 */ /* 0x000ea20000002400 */
[----:B------:R-:W-:Y:S01]  /*bad0*/  FMUL.FTZ R27, R27, c[0x0][0x2ec] ;  /* 0x0000bb001b1b7a20 */ /* 0x000fe20000410000 */
[----:B------:R-:W-:Y:S01]  /*bae0*/  ISETP.GE.AND P1, PT, R4, R2, PT ;  /* 0x000000020400720c */ /* 0x000fe20003f26270 */
[----:B----4-:R-:W-:Y:S01]  /*baf0*/  HMMA.16816.F32.BF16 R28, R8, R34, R16 ;  /* 0x00000022081c723c */ /* 0x010fe20000041810 */
[----:B------:R-:W4:Y:S01]  /*bb00*/  LDSM.16.M88.4 R32, [R134+0x4800] ;  /* 0x004800008620783b */ /* 0x000f220000000200 */
[----:B------:R-:W-:-:S03]  /*bb10*/  LOP3.LUT R6, R0, 0x80, R7, 0xfe, !PT ;  /* 0x0000008000067812 */ /* 0x000fc600078efe07 */
[----:B------:R-:W-:Y:S01]  /*bb20*/  MUFU.TANH R102, R25 ;  /* 0x0000001900667308 */ /* 0x000fe20000002400 */
[----:B------:R-:W-:Y:S02]  /*bb30*/  LOP3.LUT R4, R0, 0x81, R7, 0xfe, !PT ;  /* 0x0000008100047812 */ /* 0x000fe400078efe07 */
[----:B------:R-:W-:Y:S01]  /*bb40*/  FSEL R189, R189, -INF , !P4 ;  /* 0xff800000bdbd7808 */ /* 0x000fe20006000000 */
[----:B-1----:R-:W-:Y:S01]  /*bb50*/  HMMA.16816.F32.BF16 R16, R12, R36, RZ ;  /* 0x000000240c10723c */ /* 0x002fe200000418ff */
[----:B---3--:R-:W-:Y:S02]  /*bb60*/  FSEL R190, R190, -INF , !P3 ;  /* 0xff800000bebe7808 */ /* 0x008fe40005800000 */
[----:B------:R-:W-:Y:S01]  /*bb70*/  FSEL R66, R66, -INF , !P2 ;  /* 0xff80000042427808 */ /* 0x000fe20005000000 */
[----:B------:R-:W1:Y:S01]  /*bb80*/  MUFU.TANH R99, R26 ;  /* 0x0000001a00637308 */ /* 0x000e620000002400 */
[-C--:B------:R-:W-:Y:S02]  /*bb90*/  ISETP.GE.AND P4, PT, R6, R5.reuse, PT ;  /* 0x000000050600720c */ /* 0x080fe40003f86270 */
[----:B------:R-:W-:-:S02]  /*bba0*/  ISETP.GE.AND P3, PT, R4, R5, PT ;  /* 0x000000050400720c */ /* 0x000fc40003f66270 */
[-C--:B------:R-:W-:Y:S02]  /*bbb0*/  ISETP.GE.AND P2, PT, R4, R2.reuse, PT ;  /* 0x000000020400720c */ /* 0x080fe40003f46270 */
[----:B------:R-:W-:Y:S01]  /*bbc0*/  LOP3.LUT R4, R0, 0x88, R7, 0xfe, !PT ;  /* 0x0000008800047812 */ /* 0x000fe200078efe07 */
[----:B------:R3:W1:Y:S01]  /*bbd0*/  MUFU.TANH R101, R27 ;  /* 0x0000001b00657308 */ /* 0x0006620000002400 */
[----:B------:R-:W-:Y:S02]  /*bbe0*/  FSEL R62, R62, -INF , !P5 ;  /* 0xff8000003e3e7808 */ /* 0x000fe40006800000 */
[----:B------:R-:W-:Y:S01]  /*bbf0*/  FSEL R191, R191, -INF , !P1 ;  /* 0xff800000bfbf7808 */ /* 0x000fe20004800000 */
[----:B------:R-:W-:Y:S01]  /*bc00*/  FMUL.FTZ R28, R28, c[0x0][0x2ec] ;  /* 0x0000bb001c1c7a20 */ /* 0x000fe20000410000 */
[----:B------:R-:W-:Y:S01]  /*bc10*/  FSEL R64, R64, -INF , !P4 ;  /* 0xff80000040407808 */ /* 0x000fe20006000000 */
[----:B------:R-:W-:Y:S01]  /*bc20*/  FMUL.FTZ R29, R29, c[0x0][0x2ec] ;  /* 0x0000bb001d1d7a20 */ /* 0x000fe20000410000 */
[----:B------:R-:W-:Y:S01]  /*bc30*/  ISETP.GE.AND P5, PT, R6, R2, PT ;  /* 0x000000020600720c */ /* 0x000fe20003fa6270 */
[----:B------:R-:W-:Y:S01]  /*bc40*/  FMUL.FTZ R30, R30, c[0x0][0x2ec] ;  /* 0x0000bb001e1e7a20 */ /* 0x000fe20000410000 */
[----:B------:R-:W1:Y:S01]  /*bc50*/  MUFU.TANH R97, R28 ;  /* 0x0000001c00617308 */ /* 0x000e620000002400 */
[----:B------:R-:W-:Y:S01]  /*bc60*/  FMUL.FTZ R31, R31, c[0x0][0x2ec] ;  /* 0x0000bb001f1f7a20 */ /* 0x000fe20000410000 */
[----:B------:R-:W-:-:S02]  /*bc70*/  ISETP.GE.AND P1, PT, R4, R5, PT ;  /* 0x000000050400720c */ /* 0x000fc40003f26270 */
[-C--:B------:R-:W-:Y:S02]  /*bc80*/  ISETP.GE.AND P4, PT, R4, R2.reuse, PT ;  /* 0x000000020400720c */ /* 0x080fe40003f86270 */
[----:B------:R-:W-:Y:S01]  /*bc90*/  LOP3.LUT R4, R0, 0x89, R7, 0xfe, !PT ;  /* 0x0000008900047812 */ /* 0x000fe200078efe07 */
[----:B---3--:R-:W-:Y:S01]  /*bca0*/  HMMA.16816.F32.BF16 R24, R8, R48, R16 ;  /* 0x000000300818723c */ /* 0x008fe20000041810 */
[----:B------:R-:W-:Y:S01]  /*bcb0*/  MUFU.TANH R98, R29 ;  /* 0x0000001d00627308 */ /* 0x000fe20000002400 */
[----:B------:R-:W-:Y:S02]  /*bcc0*/  FSEL R193, R193, -INF , !P5 ;  /* 0xff800000c1c17808 */ /* 0x000fe40006800000 */
[----:B------:R-:W-:Y:S02]  /*bcd0*/  FSEL R63, R63, -INF , !P3 ;  /* 0xff8000003f3f7808 */ /* 0x000fe40005800000 */
[C---:B------:R-:W-:Y:S02]  /*bce0*/  ISETP.GE.AND P5, PT, R4.reuse, R5, PT ;  /* 0x000000050400720c */ /* 0x040fe40003fa6270 */
[----:B------:R-:W-:Y:S01]  /*bcf0*/  HMMA.16816.F32.BF16 R16, R12, R38, RZ ;  /* 0x000000260c10723c */ /* 0x000fe200000418ff */
[----:B------:R-:W3:Y:S01]  /*bd00*/  MUFU.TANH R56, R30 ;  /* 0x0000001e00387308 */ /* 0x000ee20000002400 */
[----:B------:R-:W1:Y:S01]  /*bd10*/  LDSM.16.M88.4 R36, [R134+0x4c00] ;  /* 0x004c00008624783b */ /* 0x000e620000000200 */
[----:B------:R-:W-:-:S02]  /*bd20*/  ISETP.GE.AND P3, PT, R4, R2, PT ;  /* 0x000000020400720c */ /* 0x000fc40003f66270 */
[--C-:B------:R-:W-:Y:S02]  /*bd30*/  LOP3.LUT R4, R0, 0x90, R7.reuse, 0xfe, !PT ;  /* 0x0000009000047812 */ /* 0x100fe400078efe07 */
[----:B------:R-:W-:Y:S02]  /*bd40*/  FSEL R61, R61, -INF , !P1 ;  /* 0xff8000003d3d7808 */ /* 0x000fe40004800000 */
[----:B------:R2:W1:Y:S01]  /*bd50*/  MUFU.TANH R52, R31 ;  /* 0x0000001f00347308 */ /* 0x0004620000002400 */
[----:B------:R-:W-:Y:S02]  /*bd60*/  ISETP.GE.AND P1, PT, R4, R2, PT ;  /* 0x000000020400720c */ /* 0x000fe40003f26270 */
[----:B------:R-:W-:Y:S02]  /*bd70*/  FSEL R194, R194, -INF , !P2 ;  /* 0xff800000c2c27808 */ /* 0x000fe40005000000 */
[----:B------:R-:W-:Y:S02]  /*bd80*/  FSEL R197, R47, -INF , !P1 ;  /* 0xff8000002fc57808 */ /* 0x000fe40004800000 */
[----:B------:R-:W-:Y:S01]  /*bd90*/  FMUL.FTZ R24, R24, c[0x0][0x2ec] ;  /* 0x0000bb0018187a20 */ /* 0x000fe20000410000 */
[----:B------:R-:W-:Y:S01]  /*bda0*/  ISETP.GE.AND P2, PT, R4, R5, PT ;  /* 0x000000050400720c */ /* 0x000fe20003f46270 */
[----:B------:R-:W-:Y:S01]  /*bdb0*/  FMUL.FTZ R25, R25, c[0x0][0x2ec] ;  /* 0x0000bb0019197a20 */ /* 0x000fe20000410000 */
[--C-:B------:R-:W-:Y:S01]  /*bdc0*/  LOP3.LUT R6, R0, 0x91, R7.reuse, 0xfe, !PT ;  /* 0x0000009100067812 */ /* 0x100fe200078efe07 */
        /* <DEDUP_REMOVED lines=8> */
[CC--:B------:R-:W-:Y:S02]  /*be50*/  ISETP.GE.AND P4, PT, R6.reuse, R5.reuse, PT ;  /* 0x000000050600720c */ /* 0x0c0fe40003f86270 */
[----:B------:R-:W-:Y:S01]  /*be60*/  ISETP.GE.AND P5, PT, R6, R2, PT ;  /* 0x000000020600720c */ /* 0x000fe20003fa6270 */
[----:B----4-:R-:W-:Y:S01]  /*be70*/  HMMA.16816.F32.BF16 R16, R12, R32, RZ ;  /* 0x000000200c10723c */ /* 0x010fe200000418ff */
[----:B------:R-:W-:Y:S02]  /*be80*/  FSEL R196, R196, -INF , !P3 ;  /* 0xff800000c4c47808 */ /* 0x000fe40005800000 */
[----:B------:R-:W-:Y:S01]  /*be90*/  FSEL R59, R59, -INF , !P2 ;  /* 0xff8000003b3b7808 */ /* 0x000fe20005000000 */
[----:B------:R-:W2:Y:S01]  /*bea0*/  MUFU.TANH R48, R26 ;  /* 0x0000001a00307308 */ /* 0x000ea20000002400 */
[----:B------:R-:W-:-:S02]  /*beb0*/  ISETP.GE.AND P3, PT, R4, R5, PT ;  /* 0x000000050400720c */ /* 0x000fc40003f66270 */
[-C--:B------:R-:W-:Y:S02]  /*bec0*/  ISETP.GE.AND P2, PT, R4, R2.reuse, PT ;  /* 0x000000020400720c */ /* 0x080fe40003f46270 */
[C-C-:B------:R-:W-:Y:S02]  /*bed0*/  LOP3.LUT R6, R0.reuse, 0x99, R7.reuse, 0xfe, !PT ;  /* 0x0000009900067812 */ /* 0x140fe400078efe07 */
[----:B------:R-:W-:Y:S01]  /*bee0*/  LOP3.LUT R4, R0, 0xa0, R7, 0xfe, !PT ;  /* 0x000000a000047812 */ /* 0x000fe200078efe07 */
[----:B------:R4:W1:Y:S01]  /*bef0*/  MUFU.TANH R47, R27 ;  /* 0x0000001b002f7308 */ /* 0x0008620000002400 */
[-C--:B------:R-:W-:Y:S02]  /*bf00*/  ISETP.GE.AND P1, PT, R6, R5.reuse, PT ;  /* 0x000000050600720c */ /* 0x080fe40003f26270 */
[----:B------:R-:W-:Y:S01]  /*bf10*/  FSEL R198, R161, -INF , !P5 ;  /* 0xff800000a1c67808 */ /* 0x000fe20006800000 */
[----:B------:R-:W-:Y:S01]  /*bf20*/  FMUL.FTZ R28, R28, c[0x0][0x2ec] ;  /* 0x0000bb001c1c7a20 */ /* 0x000fe20000410000 */
[----:B------:R-:W-:Y:S01]  /*bf30*/  FSEL R57, R57, -INF , !P3 ;  /* 0xff80000039397808 */ /* 0x000fe20005800000 */
[----:B------:R-:W-:Y:S01]  /*bf40*/  FMUL.FTZ R29, R29, c[0x0][0x2ec] ;  /* 0x0000bb001d1d7a20 */ /* 0x000fe20000410000 */
[----:B------:R-:W-:Y:S01]  /*bf50*/  ISETP.GE.AND P5, PT, R4, R5, PT ;  /* 0x000000050400720c */ /* 0x000fe20003fa6270 */
[----:B------:R-:W-:Y:S01]  /*bf60*/  FMUL.FTZ R30, R30, c[0x0][0x2ec] ;  /* 0x0000bb001e1e7a20 */ /* 0x000fe20000410000 */
[----:B------:R-:W-:Y:S01]  /*bf70*/  ISETP.GE.AND P3, PT, R4, R2, PT ;  /* 0x000000020400720c */ /* 0x000fe20003f66270 */
[----:B------:R-:W-:Y:S01]  /*bf80*/  FMUL.FTZ R31, R31, c[0x0][0x2ec] ;  /* 0x0000bb001f1f7a20 */ /* 0x000fe20000410000 */
[----:B------:R-:W-:-:S02]  /*bf90*/  FSEL R55, R192, -INF , !P1 ;  /* 0xff800000c0377808 */ /* 0x000fc40004800000 */
[----:B------:R-:W-:Y:S02]  /*bfa0*/  FSEL R161, R23, -INF , !P2 ;  /* 0xff80000017a17808 */ /* 0x000fe40005000000 */
[----:B------:R-:W-:Y:S01]  /*bfb0*/  FSEL R54, R22, -INF , !P5 ;  /* 0xff80000016367808 */ /* 0x000fe20006800000 */
[----:B----4-:R-:W-:Y:S01]  /*bfc0*/  HMMA.16816.F32.BF16 R24, R8, R40, R16 ;  /* 0x000000280818723c */ /* 0x010fe20000041810 */
[----:B------:R-:W-:Y:S01]  /*bfd0*/  FSEL R192, R21, -INF , !P3 ;  /* 0xff80000015c07808 */ /* 0x000fe20005800000 */
[----:B------:R-:W4:Y:S01]  /*bfe0*/  MUFU.TANH R40, R28 ;  /* 0x0000001c00287308 */ /* 0x000f220000002400 */
[----:B------:R-:W-:Y:S02]  /*bff0*/  FSEL R58, R58, -INF , !P4 ;  /* 0xff8000003a3a7808 */ /* 0x000fe40006000000 */
[----:B------:R-:W-:Y:S02]  /*c000*/  ISETP.GE.AND P4, PT, R6, R2, PT ;  /* 0x000000020600720c */ /* 0x000fe40003f86270 */
[C-C-:B------:R-:W-:Y:S01]  /*c010*/  LOP3.LUT R6, R0.reuse, 0xa1, R7.reuse, 0xfe, !PT ;  /* 0x000000a100067812 */ /* 0x140fe200078efe07 */
[----:B------:R-:W-:Y:S01]  /*c020*/  HMMA.16816.F32.BF16 R16, R12, R34, RZ ;  /* 0x000000220c10723c */ /* 0x000fe200000418ff */
[----:B------:R-:W1:Y:S01]  /*c030*/  LDSM.16.M88.4 R32, [R168] ;  /* 0x00000000a820783b */ /* 0x000e620000000200 */
[----:B------:R-:W-:Y:S01]  /*c040*/  MUFU.TANH R23, R29 ;  /* 0x0000001d00177308 */ /* 0x000fe20000002400 */
[----:B------:R-:W-:Y:S01]  /*c050*/  LOP3.LUT R4, R0, 0xa8, R7, 0xfe, !PT ;  /* 0x000000a800047812 */ /* 0x000fe200078efe07 */
[----:B------:R-:W-:-:S04]  /*c060*/  DEPBAR.LE SB0, 0x0 ;  /* 0x000080000000791a */ /* 0x000fc80000000000 */
[----:B------:R-:W-:Y:S02]  /*c070*/  FSEL R160, R160, -INF , !P4 ;  /* 0xff800000a0a07808 */ /* 0x000fe40006000000 */
[----:B------:R-:W1:Y:S01]  /*c080*/  MUFU.TANH R22, R30 ;  /* 0x0000001e00167308 */ /* 0x000e620000002400 */
[CC--:B------:R-:W-:Y:S02]  /*c090*/  ISETP.GE.AND P2, PT, R6.reuse, R5.reuse, PT ;  /* 0x000000050600720c */ /* 0x0c0fe40003f46270 */
[-C--:B------:R-:W-:Y:S02]  /*c0a0*/  ISETP.GE.AND P1, PT, R6, R2.reuse, PT ;  /* 0x000000020600720c */ /* 0x080fe40003f26270 */
[-C--:B------:R-:W-:Y:S01]  /*c0b0*/  ISETP.GE.AND P4, PT, R4, R5.reuse, PT ;  /* 0x000000050400720c */ /* 0x080fe20003f86270 */
[----:B------:R-:W-:Y:S01]  /*c0c0*/  FMUL.FTZ R24, R24, c[0x0][0x2ec] ;  /* 0x0000bb0018187a20 */ /* 0x000fe20000410000 */
[----:B------:R-:W-:Y:S01]  /*c0d0*/  ISETP.GE.AND P5, PT, R4, R2, PT ;  /* 0x000000020400720c */ /* 0x000fe20003fa6270 */
[----:B------:R2:W1:Y:S01]  /*c0e0*/  MUFU.TANH R21, R31 ;  /* 0x0000001f00157308 */ /* 0x0004620000002400 */
[C-C-:B------:R-:W-:Y:S01]  /*c0f0*/  LOP3.LUT R6, R0.reuse, 0xa9, R7.reuse, 0xfe, !PT ;  /* 0x000000a900067812 */ /* 0x140fe200078efe07 */
[----:B------:R-:W-:Y:S01]  /*c100*/  FMUL.FTZ R25, R25, c[0x0][0x2ec] ;  /* 0x0000bb0019197a20 */ /* 0x000fe20000410000 */
[----:B------:R-:W-:Y:S01]  /*c110*/  LOP3.LUT R4, R0, 0xb0, R7, 0xfe, !PT ;  /* 0x000000b000047812 */ /* 0x000fe200078efe07 */
[----:B------:R-:W-:Y:S01]  /*c120*/  FMUL.FTZ R26, R26, c[0x0][0x2ec] ;  /* 0x0000bb001a1a7a20 */ /* 0x000fe20000410000 */
[----:B------:R-:W-:Y:S01]  /*c130*/  FSEL R123, R123, -INF , !P1 ;  /* 0xff8000007b7b7808 */ /* 0x000fe20004800000 */
[----:B------:R-:W-:Y:S01]  /*c140*/  FMUL.FTZ R27, R27, c[0x0][0x2ec] ;  /* 0x0000bb001b1b7a20 */ /* 0x000fe20000410000 */
[----:B------:R-:W-:Y:S01]  /*c150*/  FSEL R51, R115, -INF , !P4 ;  /* 0xff80000073337808 */ /* 0x000fe20006000000 */
[----:B------:R-:W1:Y:S01]  /*c160*/  MUFU.TANH R24, R24 ;  /* 0x0000001800187308 */ /* 0x000e620000002400 */
[----:B------:R-:W-:-:S02]  /*c170*/  ISETP.GE.AND P3, PT, R6, R5, PT ;  /* 0x000000050600720c */ /* 0x000fc40003f66270 */
[C---:B------:R-:W-:Y:S01]  /*c180*/  ISETP.GE.AND P1, PT, R4.reuse, R5, PT ;  /* 0x000000050400720c */ /* 0x040fe20003f26270 */
[----:B------:R-:W-:Y:S01]  /*c190*/  BAR.SYNC.DEFER_BLOCKING 0x0 ;  /* 0x0000000000007b1d */ /* 0x000fe20000010000 */
[-C--:B------:R-:W-:Y:S02]  /*c1a0*/  ISETP.GE.AND P4, PT, R4, R2.reuse, PT ;  /* 0x000000020400720c */ /* 0x080fe40003f86270 */
[----:B------:R-:W-:Y:S01]  /*c1b0*/  LOP3.LUT R4, R0, 0xb1, R7, 0xfe, !PT ;  /* 0x000000b100047812 */ /* 0x000fe200078efe07 */
[----:B--2---:R-:W-:Y:S01]  /*c1c0*/  HMMA.16816.F32.BF16 R28, R8, R42, R16 ;  /* 0x0000002a081c723c */ /* 0x004fe20000041810 */
[----:B------:R-:W-:Y:S01]  /*c1d0*/  FSEL R53, R125, -INF , !P2 ;  /* 0xff8000007d357808 */ /* 0x000fe20005000000 */
[----:B------:R-:W-:Y:S01]  /*c1e0*/  MUFU.TANH R25, R25 ;  /* 0x0000001900197308 */ /* 0x000fe20000002400 */
[----:B------:R-:W-:Y:S02]  /*c1f0*/  FSEL R112, R112, -INF , !P5 ;  /* 0xff80000070707808 */ /* 0x000fe40006800000 */
[----:B------:R-:W-:-:S02]  /*c200*/  ISETP.GE.AND P2, PT, R6, R2, PT ;  /* 0x000000020600720c */ /* 0x000fc40003f46270 */
[----:B------:R-:W-:Y:S01]  /*c210*/  FSEL R43, R121, -INF , !P3 ;  /* 0xff800000792b7808 */ /* 0x000fe20005800000 */
[C---:B-1----:R-:W-:Y:S01]  /*c220*/  HMMA.16816.F32.BF16 R16, R12.reuse, R36, RZ ;  /* 0x000000240c10723c */ /* 0x042fe200000418ff */
[C---:B------:R-:W-:Y:S01]  /*c230*/  ISETP.GE.AND P5, PT, R4.reuse, R5, PT ;  /* 0x000000050400720c */ /* 0x040fe20003fa6270 */
[----:B------:R-:W1:Y:S01]  /*c240*/  MUFU.TANH R26, R26 ;  /* 0x0000001a001a7308 */ /* 0x000e620000002400 */
[----:B------:R-:W-:Y:S02]  /*c250*/  ISETP.GE.AND P3, PT, R4, R2, PT ;  /* 0x000000020400720c */ /* 0x000fe40003f66270 */
[C-C-:B------:R-:W-:Y:S02]  /*c260*/  LOP3.LUT R6, R0.reuse, 0xb8, R7.reuse, 0xfe, !PT ;  /* 0x000000b800067812 */ /* 0x140fe400078efe07 */
[----:B------:R-:W-:Y:S01]  /*c270*/  LOP3.LUT R4, R0, 0xb9, R7, 0xfe, !PT ;  /* 0x000000b900047812 */ /* 0x000fe200078efe07 */
[----:B------:R-:W-:Y:S01]  /*c280*/  HMMA.16816.F32.BF16 R12, R12, R38, RZ ;  /* 0x000000260c0c723c */ /* 0x000fe200000418ff */
[----:B------:R-:W-:Y:S01]  /*c290*/  FSEL R118, R118, -INF , !P2 ;  /* 0xff80000076767808 */ /* 0x000fe20005000000 */
[----:B------:R-:W2:Y:S01]  /*c2a0*/  MUFU.TANH R27, R27 ;  /* 0x0000001b001b7308 */ /* 0x000ea20000002400 */
[----:B------:R-:W-:-:S02]  /*c2b0*/  FSEL R42, R110, -INF , !P1 ;  /* 0xff8000006e2a7808 */ /* 0x000fc40004800000 */
[----:B------:R-:W-:Y:S02]  /*c2c0*/  FSEL R107, R107, -INF , !P4 ;  /* 0xff8000006b6b7808 */ /* 0x000fe40006000000 */
[----:B------:R-:W-:Y:S01]  /*c2d0*/  FSEL R41, R109, -INF , !P5 ;  /* 0xff8000006d297808 */ /* 0x000fe20006800000 */
[----:B------:R-:W-:Y:S01]  /*c2e0*/  FMUL.FTZ R28, R28, c[0x0][0x2ec] ;  /* 0x0000bb001c1c7a20 */ /* 0x000fe20000410000 */
[CC--:B------:R-:W-:Y:S01]  /*c2f0*/  ISETP.GE.AND P2, PT, R6.reuse, R5.reuse, PT ;  /* 0x000000050600720c */ /* 0x0c0fe20003f46270 */
[----:B------:R-:W-:Y:S01]  /*c300*/  FMUL.FTZ R29, R29, c[0x0][0x2ec] ;  /* 0x0000bb001d1d7a20 */ /* 0x000fe20000410000 */
[-C--:B------:R-:W-:Y:S01]  /*c310*/  ISETP.GE.AND P1, PT, R6, R2.reuse, PT ;  /* 0x000000020600720c */ /* 0x080fe20003f26270 */
[----:B------:R-:W-:Y:S01]  /*c320*/  FMUL.FTZ R30, R30, c[0x0][0x2ec] ;  /* 0x0000bb001e1e7a20 */ /* 0x000fe20000410000 */
[C---:B------:R-:W-:Y:S01]  /*c330*/  ISETP.GE.AND P4, PT, R4.reuse, R5, PT ;  /* 0x000000050400720c */ /* 0x040fe20003f86270 */
[----:B------:R-:W1:Y:S01]  /*c340*/  MUFU.TANH R28, R28 ;  /* 0x0000001c001c7308 */ /* 0x000e620000002400 */
[----:B------:R-:W-:Y:S01]  /*c350*/  ISETP.GE.AND P5, PT, R4, R2, PT ;  /* 0x000000020400720c */ /* 0x000fe20003fa6270 */
[----:B------:R-:W-:Y:S01]  /*c360*/  HMMA.16816.F32.BF16 R16, R8, R32, R16 ;  /* 0x000000200810723c */ /* 0x000fe20000041810 */
[C-C-:B------:R-:W-:Y:S01]  /*c370*/  LOP3.LUT R6, R0.reuse, 0xc0, R7.reuse, 0xfe, !PT ;  /* 0x000000c000067812 */ /* 0x140fe200078efe07 */
[----:B------:R-:W-:Y:S01]  /*c380*/  FMUL.FTZ R31, R31, c[0x0][0x2ec] ;  /* 0x0000bb001f1f7a20 */ /* 0x000fe20000410000 */
[----:B------:R-:W-:-:S02]  /*c390*/  LOP3.LUT R4, R0, 0xc1, R7, 0xfe, !PT ;  /* 0x000000c100047812 */ /* 0x000fc400078efe07 */
[----:B------:R-:W-:Y:S01]  /*c3a0*/  FSEL R108, R108, -INF , !P3 ;  /* 0xff8000006c6c7808 */ /* 0x000fe20005800000 */
[----:B------:R-:W1:Y:S01]  /*c3b0*/  MUFU.TANH R29, R29 ;  /* 0x0000001d001d7308 */ /* 0x000e620000002400 */
[----:B-----5:R-:W-:Y:S01]  /*c3c0*/  FSEL R103, R103, -INF , !P1 ;  /* 0xff80000067677808 */ /* 0x020fe20004800000 */
[----:B------:R-:W-:Y:S01]  /*c3d0*/  HMMA.16816.F32.BF16 R8, R8, R34, R12 ;  /* 0x000000220808723c */ /* 0x000fe2000004180c */
[----:B------:R-:W-:Y:S02]  /*c3e0*/  FSEL R36, R105, -INF , !P4 ;  /* 0xff80000069247808 */ /* 0x000fe40006000000 */
[-C--:B------:R-:W-:Y:S02]  /*c3f0*/  ISETP.GE.AND P3, PT, R6, R5.reuse, PT ;  /* 0x000000050600720c */ /* 0x080fe40003f66270 */
[C---:B------:R-:W-:Y:S01]  /*c400*/  ISETP.GE.AND P1, PT, R4.reuse, R5, PT ;  /* 0x000000050400720c */ /* 0x040fe20003f26270 */
[----:B------:R-:W5:Y:S01]  /*c410*/  MUFU.TANH R30, R30 ;  /* 0x0000001e001e7308 */ /* 0x000f620000002400 */
[----:B------:R-:W-:-:S02]  /*c420*/  ISETP.GE.AND P4, PT, R4, R2, PT ;  /* 0x000000020400720c */ /* 0x000fc40003f86270 */
[--C-:B------:R-:W-:Y:S02]  /*c430*/  LOP3.LUT R4, R0, 0xc8, R7.reuse, 0xfe, !PT ;  /* 0x000000c800047812 */ /* 0x100fe400078efe07 */
[----:B------:R-:W-:Y:S02]  /*c440*/  FSEL R37, R106, -INF , !P2 ;  /* 0xff8000006a257808 */ /* 0x000fe40005000000 */
[----:B------:R-:W-:Y:S01]  /*c450*/  FSEL R104, R104, -INF , !P5 ;  /* 0xff80000068687808 */ /* 0x000fe20006800000 */
[----:B------:R-:W-:Y:S01]  /*c460*/  MUFU.TANH R31, R31 ;  /* 0x0000001f001f7308 */ /* 0x000fe20000002400 */
[----:B------:R-:W-:Y:S01]  /*c470*/  FSEL R32, R100, -INF , !P3 ;  /* 0xff80000064207808 */ /* 0x000fe20005800000 */
[----:B------:R-:W-:Y:S01]  /*c480*/  FMUL.FTZ R19, R19, c[0x0][0x2ec] ;  /* 0x0000bb0013137a20 */ /* 0x000fe20000410000 */
[-C--:B------:R-:W-:Y:S01]  /*c490*/  ISETP.GE.AND P2, PT, R6, R2.reuse, PT ;  /* 0x000000020600720c */ /* 0x080fe20003f46270 */
[----:B------:R-:W-:Y:S01]  /*c4a0*/  FMUL.FTZ R16, R16, c[0x0][0x2ec] ;  /* 0x0000bb0010107a20 */ /* 0x000fe20000410000 */
[CC--:B------:R-:W-:Y:S01]  /*c4b0*/  ISETP.GE.AND P5, PT, R4.reuse, R5.reuse, PT ;  /* 0x000000050400720c */ /* 0x0c0fe20003fa6270 */
[----:B------:R-:W-:Y:S01]  /*c4c0*/  FMUL.FTZ R17, R17, c[0x0][0x2ec] ;  /* 0x0000bb0011117a20 */ /* 0x000fe20000410000 */
[-C--:B------:R-:W-:Y:S01]  /*c4d0*/  ISETP.GE.AND P3, PT, R4, R2.reuse, PT ;  /* 0x000000020400720c */ /* 0x080fe20003f66270 */
[----:B------:R-:W1:Y:S01]  /*c4e0*/  MUFU.TANH R19, R19 ;  /* 0x0000001300137308 */ /* 0x000e620000002400 */
[----:B------:R-:W-:Y:S01]  /*c4f0*/  LOP3.LUT R4, R0, 0xc9, R7, 0xfe, !PT ;  /* 0x000000c900047812 */ /* 0x000fe200078efe07 */
[----:B------:R-:W-:Y:S01]  /*c500*/  FMUL.FTZ R18, R18, c[0x0][0x2ec] ;  /* 0x0000bb0012127a20 */ /* 0x000fe20000410000 */
[----:B------:R-:W-:Y:S01]  /*c510*/  FSEL R105, R99, -INF , !P2 ;  /* 0xff80000063697808 */ /* 0x000fe20005000000 */
[----:B------:R-:W-:Y:S01]  /*c520*/  FMUL.FTZ R8, R8, c[0x0][0x2ec] ;  /* 0x0000bb0008087a20 */ /* 0x000fe20000410000 */
[----:B------:R-:W-:Y:S01]  /*c530*/  FSEL R33, R102, -INF , !P1 ;  /* 0xff80000066217808 */ /* 0x000fe20004800000 */
[----:B------:R-:W-:Y:S01]  /*c540*/  FMUL.FTZ R9, R9, c[0x0][0x2ec] ;  /* 0x0000bb0009097a20 */ /* 0x000fe20000410000 */
[C---:B------:R-:W-:Y:S01]  /*c550*/  ISETP.GE.AND P2, PT, R4.reuse, R5, PT ;  /* 0x000000050400720c */ /* 0x040fe20003f46270 */
[----:B------:R1:W-:Y:S01]  /*c560*/  MUFU.TANH R12, R8 ;  /* 0x00000008000c7308 */ /* 0x0003e20000002400 */
[----:B------:R-:W-:-:S02]  /*c570*/  ISETP.GE.AND P1, PT, R4, R2, PT ;  /* 0x000000020400720c */ /* 0x000fc40003f26270 */
[--C-:B------:R-:W-:Y:S02]  /*c580*/  LOP3.LUT R4, R0, 0xd0, R7.reuse, 0xfe, !PT ;  /* 0x000000d000047812 */ /* 0x100fe400078efe07 */
[----:B------:R-:W-:Y:S02]  /*c590*/  FSEL R106, R101, -INF , !P4 ;  /* 0xff800000656a7808 */ /* 0x000fe40006000000 */
[----:B------:R-:W-:Y:S01]  /*c5a0*/  FSEL R38, R97, -INF , !P5 ;  /* 0xff80000061267808 */ /* 0x000fe20006800000 */
[----:B------:R-:W2:Y:S01]  /*c5b0*/  MUFU.TANH R16, R16 ;  /* 0x0000001000107308 */ /* 0x000ea20000002400 */
[C---:B------:R-:W-:Y:S02]  /*c5c0*/  ISETP.GE.AND P4, PT, R4.reuse, R5, PT ;  /* 0x000000050400720c */ /* 0x040fe40003f86270 */
[----:B------:R-:W-:Y:S02]  /*c5d0*/  ISETP.GE.AND P5, PT, R4, R2, PT ;  /* 0x000000020400720c */ /* 0x000fe40003fa6270 */
[----:B------:R-:W-:-:S02]  /*c5e0*/  LOP3.LUT R6, R0, 0xd1, R7, 0xfe, !PT ;  /* 0x000000d100067812 */ /* 0x000fc400078efe07 */
[----:B------:R-:W-:Y:S01]  /*c5f0*/  LOP3.LUT R4, R0, 0xd8, R7, 0xfe, !PT ;  /* 0x000000d800047812 */ /* 0x000fe200078efe07 */
[----:B-1----:R-:W-:Y:S01]  /*c600*/  FMUL.FTZ R8, R10, c[0x0][0x2ec] ;  /* 0x0000bb000a087a20 */ /* 0x002fe20000410000 */
[----:B---3--:R-:W-:Y:S01]  /*c610*/  FSEL R109, R56, -INF , !P3 ;  /* 0xff800000386d7808 */ /* 0x008fe20005800000 */
[----:B------:R-:W-:Y:S01]  /*c620*/  MUFU.TANH R17, R17 ;  /* 0x0000001100117308 */ /* 0x000fe20000002400 */
[----:B------:R-:W-:Y:S02]  /*c630*/  FSEL R98, R98, -INF , !P2 ;  /* 0xff80000062627808 */ /* 0x000fe40005000000 */
[----:B------:R-:W-:Y:S02]  /*c640*/  FSEL R110, R52, -INF , !P1 ;  /* 0xff800000346e7808 */ /* 0x000fe40004800000 */
[----:B------:R-:W-:Y:S02]  /*c650*/  FSEL R49, R49, -INF , !P4 ;  /* 0xff80000031317808 */ /* 0x000fe40006000000 */
[C---:B------:R-:W-:Y:S01]  /*c660*/  ISETP.GE.AND P3, PT, R6.reuse, R5, PT ;  /* 0x000000050600720c */ /* 0x040fe20003f66270 */
[----:B------:R-:W1:Y:S01]  /*c670*/  MUFU.TANH R18, R18 ;  /* 0x0000001200127308 */ /* 0x000e620000002400 */
[----:B------:R-:W-:-:S02]  /*c680*/  ISETP.GE.AND P2, PT, R6, R2, PT ;  /* 0x000000020600720c */ /* 0x000fc40003f46270 */
[C---:B------:R-:W-:Y:S02]  /*c690*/  ISETP.GE.AND P1, PT, R4.reuse, R5, PT ;  /* 0x000000050400720c */ /* 0x040fe40003f26270 */
[----:B------:R-:W-:Y:S02]  /*c6a0*/  ISETP.GE.AND P4, PT, R4, R2, PT ;  /* 0x000000020400720c */ /* 0x000fe40003f86270 */
[C-C-:B------:R-:W-:Y:S01]  /*c6b0*/  LOP3.LUT R6, R0.reuse, 0xd9, R7.reuse, 0xfe, !PT ;  /* 0x000000d900067812 */ /* 0x140fe200078efe07 */
[----:B------:R-:W3:Y:S01]  /*c6c0*/  MUFU.TANH R9, R9 ;  /* 0x0000000900097308 */ /* 0x000ee20000002400 */
[----:B------:R-:W-:Y:S02]  /*c6d0*/  LOP3.LUT R4, R0, 0xe0, R7, 0xfe, !PT ;  /* 0x000000e000047812 */ /* 0x000fe400078efe07 */
[----:B------:R-:W-:Y:S02]  /*c6e0*/  FSEL R115, R48, -INF , !P5 ;  /* 0xff80000030737808 */ /* 0x000fe40006800000 */
[----:B------:R-:W-:-:S02]  /*c6f0*/  FSEL R125, R47, -INF , !P2 ;  /* 0xff8000002f7d7808 */ /* 0x000fc40005000000 */
[----:B----4-:R-:W-:Y:S01]  /*c700*/  FSEL R40, R40, -INF , !P1 ;  /* 0xff80000028287808 */ /* 0x010fe20004800000 */
[----:B------:R-:W4:Y:S01]  /*c710*/  MUFU.TANH R8, R8 ;  /* 0x0000000800087308 */ /* 0x000f220000002400 */
[-C--:B------:R-:W-:Y:S02]  /*c720*/  ISETP.GE.AND P5, PT, R6, R5.reuse, PT ;  /* 0x000000050600720c */ /* 0x080fe40003fa6270 */
[C---:B------:R-:W-:Y:S02]  /*c730*/  ISETP.GE.AND P2, PT, R4.reuse, R5, PT ;  /* 0x000000050400720c */ /* 0x040fe40003f46270 */
[----:B------:R-:W-:Y:S02]  /*c740*/  ISETP.GE.AND P1, PT, R4, R2, PT ;  /* 0x000000020400720c */ /* 0x000fe40003f26270 */
[----:B------:R-:W-:Y:S02]  /*c750*/  FSEL R50, R50, -INF , !P3 ;  /* 0xff80000032327808 */ /* 0x000fe40005800000 */
[----:B------:R-:W-:-:S02]  /*c760*/  LOP3.LUT R4, R0, 0xe1, R7, 0xfe, !PT ;  /* 0x000000e100047812 */ /* 0x000fc400078efe07 */
[-C--:B------:R-:W-:Y:S02]  /*c770*/  ISETP.GE.AND P3, PT, R6, R2.reuse, PT ;  /* 0x000000020600720c */ /* 0x080fe40003f66270 */
        /* <DEDUP_REMOVED lines=12> */
[----:B------:R-:W-:Y:S02]  /*c840*/  FSEL R99, R25, -INF , !P4 ;  /* 0xff80000019637808 */ /* 0x000fe40006000000 */
[C---:B------:R-:W-:Y:S02]  /*c850*/  ISETP.GE.AND P1, PT, R4.reuse, R5, PT ;  /* 0x000000050400720c */ /* 0x040fe40003f26270 */
[----:B------:R-:W-:Y:S02]  /*c860*/  ISETP.GE.AND P4, PT, R4, R2, PT ;  /* 0x000000020400720c */ /* 0x000fe40003f86270 */
[----:B------:R-:W-:Y:S02]  /*c870*/  LOP3.LUT R4, R0, 0xf1, R7, 0xfe, !PT ;  /* 0x000000f100047812 */ /* 0x000fe400078efe07 */
[----:B--2---:R-:W-:-:S02]  /*c880*/  FSEL R202, R27, -INF , !P5 ;  /* 0xff8000001bca7808 */ /* 0x004fc40006800000 */
[----:B------:R-:W-:Y:S02]  /*c890*/  FSEL R100, R28, -INF , !P3 ;  /* 0xff8000001c647808 */ /* 0x000fe40005800000 */
[C---:B------:R-:W-:Y:S02]  /*c8a0*/  ISETP.GE.AND P5, PT, R6.reuse, R5, PT ;  /* 0x000000050600720c */ /* 0x040fe40003fa6270 */
[-C--:B------:R-:W-:Y:S01]  /*c8b0*/  ISETP.GE.AND P3, PT, R6, R2.reuse, PT ;  /* 0x000000020600720c */ /* 0x080fe20003f66270 */
[----:B------:R-:W-:Y:S01]  /*c8c0*/  FMUL.FTZ R6, R11, c[0x0][0x2ec] ;  /* 0x0000bb000b067a20 */ /* 0x000fe20000410000 */
[----:B------:R-:W-:Y:S02]  /*c8d0*/  FSEL R101, R29, -INF , !P1 ;  /* 0xff8000001d657808 */ /* 0x000fe40004800000 */
[----:B------:R-:W-:Y:S02]  /*c8e0*/  ISETP.GE.AND P1, PT, R4, R2, PT ;  /* 0x000000020400720c */ /* 0x000fe40003f26270 */
[----:B-----5:R-:W-:Y:S01]  /*c8f0*/  FSEL R203, R30, -INF , !P2 ;  /* 0xff8000001ecb7808 */ /* 0x020fe20005000000 */
[----:B------:R-:W2:Y:S01]  /*c900*/  MUFU.TANH R6, R6 ;  /* 0x0000000600067308 */ /* 0x000ea20000002400 */
[----:B------:R-:W-:-:S02]  /*c910*/  FSEL R208, R19, -INF , !P1 ;  /* 0xff80000013d07808 */ /* 0x000fc40004800000 */
[----:B------:R-:W-:Y:S02]  /*c920*/  ISETP.GT.AND P1, PT, R238, R241, PT ;  /* 0x000000f1ee00720c */ /* 0x000fe40003f24270 */
[----:B------:R-:W-:Y:S02]  /*c930*/  ISETP.GE.AND P2, PT, R4, R5, PT ;  /* 0x000000050400720c */ /* 0x000fe40003f46270 */
[C-C-:B------:R-:W-:Y:S02]  /*c940*/  LOP3.LUT R4, R0.reuse, 0xf8, R7.reuse, 0xfe, !PT ;  /* 0x000000f800047812 */ /* 0x140fe400078efe07 */
[----:B------:R-:W-:Y:S02]  /*c950*/  LOP3.LUT R7, R0, 0xf9, R7, 0xfe, !PT ;  /* 0x000000f900077812 */ /* 0x000fe400078efe07 */
[----:B------:R-:W-:Y:S02]  /*c960*/  FSEL R204, R31, -INF , !P4 ;  /* 0xff8000001fcc7808 */ /* 0x000fe40006000000 */
[----:B------:R-:W-:-:S02]  /*c970*/  FSEL R102, R16, -INF , !P5 ;  /* 0xff80000010667808 */ /* 0x000fc40006800000 */
[----:B-1----:R-:W-:Y:S02]  /*c980*/  FSEL R207, R18, -INF , !P3 ;  /* 0xff80000012cf7808 */ /* 0x002fe40005800000 */
[----:B------:R-:W-:Y:S02]  /*c990*/  FSEL R121, R17, -INF , !P2 ;  /* 0xff80000011797808 */ /* 0x000fe40005000000 */
[CC--:B------:R-:W-:Y:S02]  /*c9a0*/  ISETP.GE.AND P4, PT, R7.reuse, R5.reuse, PT ;  /* 0x000000050700720c */ /* 0x0c0fe40003f86270 */
[C---:B------:R-:W-:Y:S02]  /*c9b0*/  ISETP.GE.AND P5, PT, R4.reuse, R5, PT ;  /* 0x000000050400720c */ /* 0x040fe40003fa6270 */
[-C--:B------:R-:W-:Y:S02]  /*c9c0*/  ISETP.GE.AND P3, PT, R4, R2.reuse, PT ;  /* 0x000000020400720c */ /* 0x080fe40003f66270 */
[----:B------:R-:W-:-:S02]  /*c9d0*/  ISETP.GE.AND P2, PT, R7, R2, PT ;  /* 0x000000020700720c */ /* 0x000fc40003f46270 */
[----:B---3--:R-:W-:Y:S02]  /*c9e0*/  FSEL R206, R9, -INF , !P4 ;  /* 0xff80000009ce7808 */ /* 0x008fe40006000000 */
[----:B------:R-:W-:Y:S02]  /*c9f0*/  FSEL R205, R12, -INF , !P5 ;  /* 0xff8000000ccd7808 */ /* 0x000fe40006800000 */
[----:B----4-:R-:W-:Y:S02]  /*ca00*/  FSEL R209, R8, -INF , !P3 ;  /* 0xff80000008d17808 */ /* 0x010fe40005800000 */
[----:B--2---:R-:W-:Y:S01]  /*ca10*/  FSEL R212, R6, -INF , !P2 ;  /* 0xff80000006d47808 */ /* 0x004fe20005000000 */
[----:B------:R-:W-:Y:S05]  /*ca20*/  @!P1 BRA `(.L_x_1201) ;  /* 0x00000ab000009947 */ /* 0x000fea0003800000 */
[----:B------:R-:W-:Y:S05]  /*ca30*/  @!P6 BRA `(.L_x_1202) ;  /* 0x000003b00000e947 */ /* 0x000fea0003800000 */
[----:B------:R-:W-:Y:S02]  /*ca40*/  IABS R9, c[0x0][0x2d0] ;  /* 0x0000b40000097a13 */ /* 0x000fe40000000000 */
[----:B------:R-:W-:Y:S02]  /*ca50*/  IABS R6, R0 ;  /* 0x0000000000067213 */ /* 0x000fe40000000000 */
[----:B------:R-:W1:Y:S01]  /*ca60*/  I2F.RP R4, R9 ;  /* 0x0000000900047306 */ /* 0x000e620000209400 */
[----:B------:R-:W-:-:S04]  /*ca70*/  IADD3 R8, R0, -0x100, RZ ;  /* 0xffffff0000087810 */ /* 0x000fc80007ffe0ff */
[----:B------:R-:W-:-:S03]  /*ca80*/  IABS R7, R8 ;  /* 0x0000000800077213 */ /* 0x000fc60000000000 */
[----:B-1----:R-:W1:Y:S02]  /*ca90*/  MUFU.RCP R4, R4 ;  /* 0x0000000400047308 */ /* 0x002e640000001000 */
[----:B-1----:R-:W-:-:S06]  /*caa0*/  IADD3 R4, R4, 0xffffffe, RZ ;  /* 0x0ffffffe04047810 */ /* 0x002fcc0007ffe0ff */
[----:B------:R-:W1:Y:S02]  /*cab0*/  F2I.FTZ.U32.TRUNC.NTZ R5, R4 ;  /* 0x0000000400057305 */ /* 0x000e64000021f000 */
[----:B-1----:R-:W-:Y:S02]  /*cac0*/  IMAD.MOV R2, RZ, RZ, -R5 ;  /* 0x000000ffff027224 */ /* 0x002fe400078e0a05 */
[----:B------:R-:W-:Y:S02]  /*cad0*/  IMAD.MOV.U32 R4, RZ, RZ, RZ ;  /* 0x000000ffff047224 */ /* 0x000fe400078e00ff */
[----:B------:R-:W-:-:S04]  /*cae0*/  IMAD R2, R2, R9, RZ ;  /* 0x0000000902027224 */ /* 0x000fc800078e02ff */
[----:B------:R-:W-:-:S04]  /*caf0*/  IMAD.HI.U32 R2, R5, R2, R4 ;  /* 0x0000000205027227 */ /* 0x000fc800078e0004 */
[----:B------:R-:W-:-:S04]  /*cb00*/  IMAD.MOV.U32 R5, RZ, RZ, R6 ;  /* 0x000000ffff057224 */ /* 0x000fc800078e0006 */
[----:B------:R-:W-:-:S04]  /*cb10*/  IMAD.HI.U32 R4, R2, R5, RZ ;  /* 0x0000000502047227 */ /* 0x000fc800078e00ff */
[----:B------:R-:W-:Y:S01]  /*cb20*/  IMAD.HI.U32 R2, R2, R7, RZ ;  /* 0x0000000702027227 */ /* 0x000fe200078e00ff */
[----:B------:R-:W-:-:S05]  /*cb30*/  IADD3 R6, -R4, RZ, RZ ;  /* 0x000000ff04067210 */ /* 0x000fca0007ffe1ff */
[----:B------:R-:W-:Y:S02]  /*cb40*/  IMAD R6, R9, R6, R5 ;  /* 0x0000000609067224 */ /* 0x000fe400078e0205 */
[----:B------:R-:W-:-:S03]  /*cb50*/  IMAD.MOV R5, RZ, RZ, -R2 ;  /* 0x000000ffff057224 */ /* 0x000fc600078e0a02 */
[C---:B------:R-:W-:Y:S01]  /*cb60*/  ISETP.GT.U32.AND P4, PT, R9.reuse, R6, PT ;  /* 0x000000060900720c */ /* 0x040fe20003f84070 */
[----:B------:R-:W-:-:S05]  /*cb70*/  IMAD R5, R9, R5, R7 ;  /* 0x0000000509057224 */ /* 0x000fca00078e0207 */
[----:B------:R-:W-:-:S07]  /*cb80*/  ISETP.GT.U32.AND P3, PT, R9, R5, PT ;  /* 0x000000050900720c */ /* 0x000fce0003f64070 */
[----:B------:R-:W-:Y:S01]  /*cb90*/  @!P4 IMAD.IADD R6, R6, 0x1, -R9 ;  /* 0x000000010606c824 */ /* 0x000fe200078e0a09 */
[----:B------:R-:W-:-:S04]  /*cba0*/  @!P4 IADD3 R4, R4, 0x1, RZ ;  /* 0x000000010404c810 */ /* 0x000fc80007ffe0ff */
[-C--:B------:R-:W-:Y:S02]  /*cbb0*/  ISETP.GE.U32.AND P2, PT, R6, R9.reuse, PT ;  /* 0x000000090600720c */ /* 0x080fe40003f46070 */
[-C--:B------:R-:W-:Y:S02]  /*cbc0*/  @!P3 IADD3 R5, R5, -R9.reuse, RZ ;  /* 0x800000090505b210 */ /* 0x080fe40007ffe0ff */
[----:B------:R-:W-:Y:S02]  /*cbd0*/  @!P3 IADD3 R2, R2, 0x1, RZ ;  /* 0x000000010202b810 */ /* 0x000fe40007ffe0ff */
[----:B------:R-:W-:Y:S02]  /*cbe0*/  ISETP.GE.U32.AND P5, PT, R5, R9, PT ;  /* 0x000000090500720c */ /* 0x000fe40003fa6070 */
[----:B------:R-:W-:Y:S02]  /*cbf0*/  LOP3.LUT R5, R0, c[0x0][0x2d0], RZ, 0x3c, !PT ;  /* 0x0000b40000057a12 */ /* 0x000fe400078e3cff */
[----:B------:R-:W-:-:S02]  /*cc00*/  LOP3.LUT R0, R8, c[0x0][0x2d0], RZ, 0x3c, !PT ;  /* 0x0000b40008007a12 */ /* 0x000fc400078e3cff */
[----:B------:R-:W-:Y:S02]  /*cc10*/  ISETP.GE.AND P4, PT, R5, RZ, PT ;  /* 0x000000ff0500720c */ /* 0x000fe40003f86270 */
[----:B------:R-:W-:Y:S02]  /*cc20*/  @P2 IADD3 R4, R4, 0x1, RZ ;  /* 0x0000000104042810 */ /* 0x000fe40007ffe0ff */
[----:B------:R-:W-:Y:S02]  /*cc30*/  ISETP.GE.AND P2, PT, R0, RZ, PT ;  /* 0x000000ff0000720c */ /* 0x000fe40003f46270 */
[----:B------:R-:W-:Y:S02]  /*cc40*/  ISETP.NE.AND P3, PT, RZ, c[0x0][0x2d0], PT ;  /* 0x0000b400ff007a0c */ /* 0x000fe40003f65270 */
[----:B------:R-:W-:Y:S02]  /*cc50*/  @P5 IADD3 R2, R2, 0x1, RZ ;  /* 0x0000000102025810 */ /* 0x000fe40007ffe0ff */
[----:B------:R-:W-:-:S03]  /*cc60*/  LOP3.LUT R0, RZ, c[0x0][0x2d0], RZ, 0x33, !PT ;  /* 0x0000b400ff007a12 */ /* 0x000fc600078e33ff */
[----:B------:R-:W-:-:S04]  /*cc70*/  @!P4 IMAD.MOV R4, RZ, RZ, -R4 ;  /* 0x000000ffff04c224 */ /* 0x000fc800078e0a04 */
[----:B------:R-:W-:Y:S01]  /*cc80*/  @!P2 IMAD.MOV R2, RZ, RZ, -R2 ;  /* 0x000000ffff02a224 */ /* 0x000fe200078e0a02 */
[----:B------:R-:W-:-:S04]  /*cc90*/  SEL R4, R0, R4, !P3 ;  /* 0x0000000400047207 */ /* 0x000fc80005800000 */
[----:B------:R-:W-:Y:S01]  /*cca0*/  SEL R2, R0, R2, !P3 ;  /* 0x0000000200027207 */ /* 0x000fe20005800000 */
[----:B------:R-:W-:-:S04]  /*ccb0*/  IMAD.WIDE R6, R4, 0x4, R210 ;  /* 0x0000000404067825 */ /* 0x000fc800078e02d2 */
[----:B------:R-:W-:Y:S02]  /*ccc0*/  IMAD.WIDE R8, R2, 0x4, R210 ;  /* 0x0000000402087825 */ /* 0x000fe400078e02d2 */
        /* <DEDUP_REMOVED lines=18> */
.L_x_1202:
[----:B------:R-:W-:-:S05]  /*cdf0*/  IMAD.MOV.U32 R0, RZ, RZ, c[0x0][0x198] ;  /* 0x00006600ff007624 */ /* 0x000fca00078e00ff */
[----:B------:R-:W-:-:S04]  /*ce00*/  LEA R0, -R0, RZ, 0x8 ;  /* 0x000000ff00007211 */ /* 0x000fc800078e41ff */
[----:B------:R-:W-:Y:S02]  /*ce10*/  SHF.R.S32.HI R2, RZ, 0x1f, R0 ;  /* 0x0000001fff027819 */ /* 0x000fe40000011400 */
.L_x_1203:
[----:B------:R-:W-:Y:S01]  /*ce20*/  @!P0 IMAD.MOV.U32 R13, RZ, RZ, c[0x0][0x198] ;  /* 0x00006600ff0d8624 */ /* 0x000fe200078e00ff */
[----:B------:R1:W-:Y:S01]  /*ce30*/  @P0 STS [R184+0x1004], RZ ;  /* 0x001004ffb8000388 */ /* 0x0003e20000000800 */
[----:B------:R-:W-:Y:S01]  /*ce40*/  @!P0 IMAD.MOV.U32 R8, RZ, RZ, c[0x0][0x198] ;  /* 0x00006600ff088624 */ /* 0x000fe200078e00ff */
[----:B------:R-:W-:Y:S01]  /*ce50*/  BSSY B0, `(.L_x_1204) ;  /* 0x0000065000007945 */ /* 0x000fe20003800000 */
[----:B------:R-:W-:Y:S01]  /*ce60*/  @!P0 IMAD.MOV.U32 R6, RZ, RZ, c[0x0][0x198] ;  /* 0x00006600ff068624 */ /* 0x000fe200078e00ff */
[----:B------:R-:W-:Y:S01]  /*ce70*/  @!P0 LEA R10, P2, R13, R44, 0x5 ;  /* 0x0000002c0d0a8211 */ /* 0x000fe200078428ff */
[----:B------:R-:W-:Y:S01]  /*ce80*/  @!P0 IMAD.MOV.U32 R4, RZ, RZ, R44 ;  /* 0x000000ffff048224 */ /* 0x000fe200078e002c */
[----:B------:R1:W-:Y:S01]  /*ce90*/  @P0 STS.64 [R184+0x1008], RZ ;  /* 0x001008ffb8000388 */ /* 0x0003e20000000a00 */
[----:B------:R-:W-:Y:S01]  /*cea0*/  @!P0 IMAD.MOV.U32 R5, RZ, RZ, R65 ;  /* 0x000000ffff058224 */ /* 0x000fe200078e0041 */
[----:B------:R-:W-:Y:S01]  /*ceb0*/  @!P0 IADD3 R10, P4, R0, R10, RZ ;  /* 0x0000000a000a8210 */ /* 0x000fe20007f9e0ff */
[----:B------:R-:W-:Y:S01]  /*cec0*/  @!P0 IMAD.MOV.U32 R11, RZ, RZ, c[0x0][0x198] ;  /* 0x00006600ff0b8624 */ /* 0x000fe200078e00ff */
[----:B------:R1:W-:Y:S01]  /*ced0*/  @P0 STS [R184+0x1000], RZ ;  /* 0x001000ffb8000388 */ /* 0x0003e20000000800 */
[----:B------:R-:W-:-:S02]  /*cee0*/  @!P0 IMAD.MOV.U32 R12, RZ, RZ, c[0x0][0x19c] ;  /* 0x00006700ff0c8624 */ /* 0x000fc400078e00ff */
[----:B------:R-:W-:Y:S02]  /*cef0*/  @!P0 IMAD.MOV.U32 R15, RZ, RZ, c[0x0][0x198] ;  /* 0x00006600ff0f8624 */ /* 0x000fe400078e00ff */
[----:B------:R-:W-:Y:S02]  /*cf00*/  @!P0 IMAD.MOV.U32 R24, RZ, RZ, c[0x0][0x198] ;  /* 0x00006600ff188624 */ /* 0x000fe400078e00ff */
[----:B------:R-:W-:Y:S01]  /*cf10*/  @!P0 IMAD.WIDE.U32 R8, R8, 0x60, R4 ;  /* 0x0000006008088825 */ /* 0x000fe200078e0004 */
[----:B------:R-:W-:-:S03]  /*cf20*/  @!P0 LEA R14, P3, R15, R44, 0x6 ;  /* 0x0000002c0f0e8211 */ /* 0x000fc600078630ff */
[----:B------:R-:W-:Y:S01]  /*cf30*/  @!P0 IMAD.WIDE.U32 R6, R6, 0xa0, R4 ;  /* 0x000000a006068825 */ /* 0x000fe200078e0004 */
[-C--:B------:R-:W-:Y:S02]  /*cf40*/  @!P0 LEA.HI.X R15, R15, R65.reuse, R12, 0x6, P3 ;  /* 0x000000410f0f8211 */ /* 0x080fe400018f340c */
[----:B------:R-:W-:Y:S01]  /*cf50*/  @!P0 IADD3 R8, P3, R0, R8, RZ ;  /* 0x0000000800088210 */ /* 0x000fe20007f7e0ff */
[----:B------:R-:W-:Y:S01]  /*cf60*/  @!P0 IMAD.WIDE.U32 R4, R11, 0xc0, R4 ;  /* 0x000000c00b048825 */ /* 0x000fe200078e0004 */
[----:B------:R-:W-:Y:S02]  /*cf70*/  @!P0 LEA.HI.X R11, R13, R65, R12, 0x5, P2 ;  /* 0x000000410d0b8211 */ /* 0x000fe400010f2c0c */
[----:B------:R-:W-:Y:S01]  /*cf80*/  @!P0 LEA R22, P2, R24, R44, 0x7 ;  /* 0x0000002c18168211 */ /* 0x000fe200078438ff */
[----:B------:R-:W-:Y:S02]  /*cf90*/  @!P0 IMAD.MOV.U32 R13, RZ, RZ, c[0x0][0x19c] ;  /* 0x00006700ff0d8624 */ /* 0x000fe400078e00ff */
[----:B------:R-:W-:-:S02]  /*cfa0*/  @!P0 IMAD.MOV.U32 R16, RZ, RZ, c[0x0][0x19c] ;  /* 0x00006700ff108624 */ /* 0x000fc400078e00ff */
[----:B------:R-:W-:Y:S01]  /*cfb0*/  @!P0 IMAD R12, R12, 0xa0, RZ ;  /* 0x000000a00c0c8824 */ /* 0x000fe200078e02ff */
[----:B------:R-:W-:Y:S01]  /*cfc0*/  @!P0 LEA.HI.X R24, R24, R65, R13, 0x7, P2 ;  /* 0x0000004118188211 */ /* 0x000fe200010f3c0d */
[----:B------:R-:W-:Y:S01]  /*cfd0*/  @!P0 IMAD R13, R16, 0x60, RZ ;  /* 0x00000060100d8824 */ /* 0x000fe200078e02ff */
[----:B------:R-:W-:Y:S01]  /*cfe0*/  @!P0 IADD3 R19, P2, R0, R6, RZ ;  /* 0x0000000600138210 */ /* 0x000fe20007f5e0ff */
[----:B------:R-:W-:Y:S02]  /*cff0*/  @!P0 IMAD.MOV.U32 R18, RZ, RZ, c[0x0][0x19c] ;  /* 0x00006700ff128624 */ /* 0x000fe400078e00ff */
[C---:B------:R-:W-:Y:S01]  /*d000*/  @!P0 IMAD.X R11, R2.reuse, 0x1, R11, P4 ;  /* 0x00000001020b8824 */ /* 0x040fe200020e060b */
[----:B------:R-:W-:Y:S01]  /*d010*/  @!P0 IADD3.X R23, R2, R12, R7, P2, !PT ;  /* 0x0000000c02178210 */ /* 0x000fe200017fe407 */
[----:B------:R-:W-:Y:S01]  /*d020*/  @!P0 IMAD R7, R18, 0xc0, RZ ;  /* 0x000000c012078824 */ /* 0x000fe200078e02ff */
[----:B------:R-:W-:Y:S02]  /*d030*/  @!P0 IADD3.X R9, R2, R13, R9, P3, !PT ;  /* 0x0000000d02098210 */ /* 0x000fe40001ffe409 */
[----:B------:R-:W-:-:S02]  /*d040*/  @!P0 IADD3 R6, P3, R0, R14, RZ ;  /* 0x0000000e00068210 */ /* 0x000fc40007f7e0ff */
[----:B------:R-:W-:Y:S02]  /*d050*/  @!P0 IADD3 R18, P2, R0, R4, RZ ;  /* 0x0000000400128210 */ /* 0x000fe40007f5e0ff */
[----:B------:R-:W-:Y:S01]  /*d060*/  @!P0 LEA R16, P4, R10, c[0x0][0x168], 0x1 ;  /* 0x00005a000a108a11 */ /* 0x000fe200078808ff */
[----:B------:R-:W-:Y:S01]  /*d070*/  @!P0 IMAD.X R4, R2, 0x1, R15, P3 ;  /* 0x0000000102048824 */ /* 0x000fe200018e060f */
[----:B------:R-:W-:Y:S02]  /*d080*/  @!P0 LEA R14, P5, R0, R185, 0x1 ;  /* 0x000000b9000e8211 */ /* 0x000fe400078a08ff */
[----:B------:R-:W-:Y:S02]  /*d090*/  @!P0 IADD3.X R21, R2, R7, R5, P2, !PT ;  /* 0x0000000702158210 */ /* 0x000fe400017fe405 */
[----:B------:R-:W-:Y:S02]  /*d0a0*/  @!P0 LEA.HI.X R17, R10, c[0x0][0x16c], R11, 0x1, P4 ;  /* 0x00005b000a118a11 */ /* 0x000fe400020f0c0b */
[----:B------:R-:W-:-:S02]  /*d0b0*/  @!P0 IADD3 R5, P2, R0, R22, RZ ;  /* 0x0000001600058210 */ /* 0x000fc40007f5e0ff */
[----:B------:R-:W-:Y:S02]  /*d0c0*/  @!P0 LEA R12, P4, R6, c[0x0][0x168], 0x1 ;  /* 0x00005a00060c8a11 */ /* 0x000fe400078808ff */
[----:B------:R-:W-:Y:S01]  /*d0d0*/  @!P0 LEA R10, P3, R8, c[0x0][0x168], 0x1 ;  /* 0x00005a00080a8a11 */ /* 0x000fe200078608ff */
[----:B------:R-:W-:Y:S01]  /*d0e0*/  @!P0 IMAD.X R7, R2, 0x1, R24, P2 ;  /* 0x0000000102078824 */ /* 0x000fe200010e0618 */
[----:B------:R-:W-:Y:S02]  /*d0f0*/  @!P0 LEA.HI.X R15, R0, R188, R2, 0x1, P5 ;  /* 0x000000bc000f8211 */ /* 0x000fe400028f0c02 */
        /* <DEDUP_REMOVED lines=8> */
[----:B------:R1:W-:Y:S01]  /*d180*/  @P0 STS.128 [R184+0x1800], RZ ;  /* 0x001800ffb8000388 */ /* 0x0003e20000000c00 */
[C---:B------:R-:W-:Y:S02]  /*d190*/  @!P0 LEA R4, P2, R18.reuse, c[0x0][0x168], 0x1 ;  /* 0x00005a0012048a11 */ /* 0x040fe400078408ff */
[----:B------:R-:W-:Y:S01]  /*d1a0*/  @!P0 LEA.HI.X R9, R5, c[0x0][0x16c], R7, 0x1, P4 ;  /* 0x00005b0005098a11 */ /* 0x000fe200020f0c07 */
[----:B------:R-:W-:Y:S01]  /*d1b0*/  @!PT LDS RZ, [RZ] ;  /* 0x00000000fffff984 */ /* 0x000fe20000000800 */
[----:B------:R-:W-:Y:S01]  /*d1c0*/  @!PT LDS RZ, [RZ] ;  /* 0x00000000fffff984 */ /* 0x000fe20000000800 */
[----:B------:R-:W-:Y:S01]  /*d1d0*/  @!PT LDS RZ, [RZ] ;  /* 0x00000000fffff984 */ /* 0x000fe20000000800 */
[----:B------:R1:W-:Y:S01]  /*d1e0*/  @!P0 LDGSTS.E.BYPASS.LTC128B.128 [R184+0x1800], [R16.64] ;  /* 0x0180000010b88fae */ /* 0x0003e2000b901d46 */
[----:B------:R-:W-:Y:S02]  /*d1f0*/  @!P0 LEA.HI.X R7, R19, c[0x0][0x16c], R23, 0x1, P3 ;  /* 0x00005b0013078a11 */ /* 0x000fe400018f0c17 */
        /* <DEDUP_REMOVED lines=42> */
.L_x_1205:
[----:B------:R-:W-:Y:S05]  /*d4a0*/  BSYNC B0 ;  /* 0x0000000000007941 */ /* 0x000fea0003800000 */
.L_x_1204:
[----:B------:R-:W0:Y:S01]  /*d4b0*/  LDGDEPBAR ;  /* 0x00000000000079af */ /* 0x000e220000000000 */
[----:B------:R-:W-:-:S04]  /*d4c0*/  LEA R185, P0, R0, R185, 0x1 ;  /* 0x000000b900b97211 */ /* 0x000fc800078008ff */
[----:B------:R-:W-:Y:S02]  /*d4d0*/  LEA.HI.X R188, R0, R188, R2, 0x1, P0 ;  /* 0x000000bc00bc7211 */ /* 0x000fe400000f0c02 */
.L_x_1201:
[----:B------:R-:W-:Y:S01]  /*d4e0*/  FMNMX.FTZ R0, R20, R94, !PT ;  /* 0x0000005e14007209 */ /* 0x000fe20007810000 */
[----:B-1----:R-:W-:Y:S01]  /*d4f0*/  LDSM.16.MT88.4 R8, [R135+0x5000] ;  /* 0x005000008708783b */ /* 0x002fe20000004200 */
[----:B------:R-:W-:Y:S02]  /*d500*/  FMNMX.FTZ R4, R3, R111, !PT ;  /* 0x0000006f03047209 */ /* 0x000fe40007810000 */
[----:B------:R-:W-:Y:S01]  /*d510*/  FMNMX.FTZ R0, R96, R0, !PT ;  /* 0x0000000060007209 */ /* 0x000fe20007810000 */
[----:B------:R-:W-:Y:S03]  /*d520*/  LDSM.16.MT88.4 R12, [R164+0x5000] ;  /* 0x00500000a40c783b */ /* 0x000fe60000004200 */
        /* <DEDUP_REMOVED lines=178> */
[----:B------:R-:W-:-:S05]  /*e050*/  FMUL.FTZ R6, R6, c[0x0][0x23c] ;  /* 0x00008f0006067a20 */ /* 0x000fca0000410000 */
[----:B------:R2:W4:Y:S01]  /*e060*/  MUFU.EX2 R47, R6 ;  /* 0x00000006002f7308 */ /* 0x0005220000000800 */
[----:B---3--:R-:W-:-:S07]  /*e070*/  FFMA.FTZ R4, R77, c[0x0][0x23c], -R2 ;  /* 0x00008f004d047a23 */ /* 0x008fce0000010802 */
[----:B------:R3:W-:Y:S01]  /*e080*/  MUFU.EX2 R231, R4 ;  /* 0x0000000400e77308 */ /* 0x0007e20000000800 */
[----:B-1----:R-:W-:Y:S01]  /*e090*/  FMNMX.FTZ R52, R0, R5, !PT ;  /* 0x0000000500347209 */ /* 0x002fe20007810000 */
[----:B------:R-:W-:Y:S01]  /*e0a0*/  FFMA.FTZ R0, R37, c[0x0][0x23c], -R2 ;  /* 0x00008f0025007a23 */ /* 0x000fe20000010802 */
[----:B--2---:R-:W-:Y:S01]  /*e0b0*/  F2FP.BF16.PACK_AB R6, R216, R215 ;  /* 0x000000d7d806723e */ /* 0x004fe200000010ff */
[-C--:B----4-:R-:W-:Y:S01]  /*e0c0*/  FMUL.FTZ R136, R136, R47.reuse ;  /* 0x0000002f88887220 */ /* 0x090fe20000410000 */
[----:B------:R-:W-:Y:S01]  /*e0d0*/  FSETP.NEU.FTZ.AND P0, PT, R52, -INF , PT ;  /* 0xff8000003400780b */ /* 0x000fe20003f1d000 */
[-C--:B------:R-:W-:Y:S02]  /*e0e0*/  FMUL.FTZ R137, R137, R47.reuse ;  /* 0x0000002f89897220 */ /* 0x080fe40000410000 */
[----:B------:R1:W-:Y:S01]  /*e0f0*/  MUFU.EX2 R87, R0 ;  /* 0x0000000000577308 */ /* 0x0003e20000000800 */
[-C--:B------:R-:W-:Y:S01]  /*e100*/  FMUL.FTZ R140, R140, R47.reuse ;  /* 0x0000002f8c8c7220 */ /* 0x080fe20000410000 */
[----:B------:R-:W-:Y:S01]  /*e110*/  FSEL R5, R52, RZ, P0 ;  /* 0x000000ff34057208 */ /* 0x000fe20000000000 */
[----:B------:R-:W-:-:S02]  /*e120*/  FMUL.FTZ R141, R141, R47 ;  /* 0x0000002f8d8d7220 */ /* 0x000fc40000410000 */
[-C--:B------:R-:W-:Y:S02]  /*e130*/  FMUL.FTZ R148, R148, R47.reuse ;  /* 0x0000002f94947220 */ /* 0x080fe40000410000 */
[----:B------:R-:W-:Y:S02]  /*e140*/  FADD.FTZ R3, R3, -R5 ;  /* 0x8000000503037221 */ /* 0x000fe40000010000 */
[----:B---3--:R-:W-:Y:S02]  /*e150*/  FFMA.FTZ R4, R79, c[0x0][0x23c], -R2 ;  /* 0x00008f004f047a23 */ /* 0x008fe40000010802 */
[----:B------:R-:W-:Y:S02]  /*e160*/  FMUL.FTZ R3, R3, c[0x0][0x23c] ;  /* 0x00008f0003037a20 */ /* 0x000fe40000410000 */
[----:B------:R2:W-:Y:S01]  /*e170*/  MUFU.EX2 R233, R4 ;  /* 0x0000000400e97308 */ /* 0x0005e20000000800 */
[----:B------:R-:W-:Y:S02]  /*e180*/  FMUL.FTZ R149, R149, R47 ;  /* 0x0000002f95957220 */ /* 0x000fe40000410000 */
[----:B-1----:R-:W-:-:S02]  /*e190*/  FMUL.FTZ R0, R52, c[0x0][0x23c] ;  /* 0x00008f0034007a20 */ /* 0x002fc40000410000 */
[-C--:B------:R-:W-:Y:S02]  /*e1a0*/  FMUL.FTZ R144, R144, R47.reuse ;  /* 0x0000002f90907220 */ /* 0x080fe40000410000 */
[----:B------:R-:W-:Y:S01]  /*e1b0*/  FMUL.FTZ R145, R145, R47 ;  /* 0x0000002f91917220 */ /* 0x000fe20000410000 */
[----:B------:R-:W-:Y:S01]  /*e1c0*/  FSEL R0, R0, RZ, P0 ;  /* 0x000000ff00007208 */ /* 0x000fe20000000000 */
[----:B------:R1:W3:Y:S01]  /*e1d0*/  MUFU.EX2 R44, R3 ;  /* 0x00000003002c7308 */ /* 0x0002e20000000800 */
[----:B--2---:R-:W-:-:S07]  /*e1e0*/  FFMA.FTZ R4, R72, c[0x0][0x23c], -R2 ;  /* 0x00008f0048047a23 */ /* 0x004fce0000010802 */
[----:B------:R2:W-:Y:S01]  /*e1f0*/  MUFU.EX2 R235, R4 ;  /* 0x0000000400eb7308 */ /* 0x0005e20000000800 */
[----:B-1----:R-:W-:Y:S02]  /*e200*/  FFMA.FTZ R3, R33, c[0x0][0x23c], -R2 ;  /* 0x00008f0021037a23 */ /* 0x002fe40000010802 */
[----:B---3--:R-:W-:-:S05]  /*e210*/  FMUL.FTZ R138, R138, R44 ;  /* 0x0000002c8a8a7220 */ /* 0x008fca0000410000 */
[----:B------:R1:W3:Y:S01]  /*e220*/  MUFU.EX2 R16, R3 ;  /* 0x0000000300107308 */ /* 0x0002e20000000800 */
[-C--:B------:R-:W-:Y:S02]  /*e230*/  FMUL.FTZ R139, R139, R44.reuse ;  /* 0x0000002c8b8b7220 */ /* 0x080fe40000410000 */
[-C--:B------:R-:W-:Y:S02]  /*e240*/  FMUL.FTZ R142, R142, R44.reuse ;  /* 0x0000002c8e8e7220 */ /* 0x080fe40000410000 */
[-C--:B------:R-:W-:Y:S02]  /*e250*/  FMUL.FTZ R143, R143, R44.reuse ;  /* 0x0000002c8f8f7220 */ /* 0x080fe40000410000 */
[----:B--2---:R-:W-:Y:S02]  /*e260*/  FFMA.FTZ R4, R75, c[0x0][0x23c], -R2 ;  /* 0x00008f004b047a23 */ /* 0x004fe40000010802 */
[-C--:B------:R-:W-:Y:S02]  /*e270*/  FMUL.FTZ R150, R150, R44.reuse ;  /* 0x0000002c96967220 */ /* 0x080fe40000410000 */
[----:B------:R2:W-:Y:S01]  /*e280*/  MUFU.EX2 R234, R4 ;  /* 0x0000000400ea7308 */ /* 0x0005e20000000800 */
[----:B------:R-:W-:-:S02]  /*e290*/  FMUL.FTZ R151, R151, R44 ;  /* 0x0000002c97977220 */ /* 0x000fc40000410000 */
[-C--:B------:R-:W-:Y:S02]  /*e2a0*/  FMUL.FTZ R146, R146, R44.reuse ;  /* 0x0000002c92927220 */ /* 0x080fe40000410000 */
[----:B-1----:R-:W-:Y:S02]  /*e2b0*/  FFMA.FTZ R3, R116, c[0x0][0x23c], -R0 ;  /* 0x00008f0074037a23 */ /* 0x002fe40000010800 */
[----:B------:R-:W-:Y:S02]  /*e2c0*/  FMUL.FTZ R147, R147, R44 ;  /* 0x0000002c93937220 */ /* 0x000fe40000410000 */
[----:B------:R1:W-:Y:S01]  /*e2d0*/  MUFU.EX2 R93, R3 ;  /* 0x00000003005d7308 */ /* 0x0003e20000000800 */
[----:B--2---:R-:W-:-:S07]  /*e2e0*/  FFMA.FTZ R4, R74, c[0x0][0x23c], -R2 ;  /* 0x00008f004a047a23 */ /* 0x004fce0000010802 */
[----:B------:R2:W-:Y:S01]  /*e2f0*/  MUFU.EX2 R236, R4 ;  /* 0x0000000400ec7308 */ /* 0x0005e20000000800 */
[----:B-1----:R-:W-:Y:S01]  /*e300*/  FFMA.FTZ R3, R119, c[0x0][0x23c], -R0 ;  /* 0x00008f0077037a23 */ /* 0x002fe20000010800 */
[----:B---3--:R-:W-:-:S06]  /*e310*/  MOV R119, R16 ;  /* 0x0000001000777202 */ /* 0x008fcc0000000f00 */
[----:B------:R1:W-:Y:S01]  /*e320*/  MUFU.EX2 R92, R3 ;  /* 0x00000003005c7308 */ /* 0x0003e20000000800 */
[----:B--2---:R-:W-:-:S07]  /*e330*/  FFMA.FTZ R4, R73, c[0x0][0x23c], -R2 ;  /* 0x00008f0049047a23 */ /* 0x004fce0000010802 */
[----:B------:R2:W-:Y:S01]  /*e340*/  MUFU.EX2 R237, R4 ;  /* 0x0000000400ed7308 */ /* 0x0005e20000000800 */
[----:B-1----:R-:W-:Y:S02]  /*e350*/  FFMA.FTZ R3, R120, c[0x0][0x23c], -R0 ;  /* 0x00008f0078037a23 */ /* 0x002fe40000010800 */
[----:B--2---:R-:W-:-:S05]  /*e360*/  FFMA.FTZ R4, R71, c[0x0][0x23c], -R2 ;  /* 0x00008f0047047a23 */ /* 0x004fca0000010802 */
        /* <DEDUP_REMOVED lines=26> */
[----:B------:R1:W-:Y:S08]  /*e510*/  MUFU.EX2 R57, R3 ;  /* 0x0000000300397308 */ /* 0x0003f00000000800 */
[----:B------:R2:W-:Y:S01]  /*e520*/  MUFU.EX2 R89, R4 ;  /* 0x0000000400597308 */ /* 0x0005e20000000800 */
[----:B-1----:R-:W-:Y:S02]  /*e530*/  FFMA.FTZ R3, R122, c[0x0][0x23c], -R0 ;  /* 0x00008f007a037a23 */ /* 0x002fe40000010800 */
[----:B--2---:R-:W-:-:S05]  /*e540*/  FFMA.FTZ R4, R55, c[0x0][0x23c], -R2 ;  /* 0x00008f0037047a23 */ /* 0x004fca0000010802 */
[----:B------:R1:W-:Y:S08]  /*e550*/  MUFU.EX2 R55, R3 ;  /* 0x0000000300377308 */ /* 0x0003f00000000800 */
[----:B------:R2:W-:Y:S01]  /*e560*/  MUFU.EX2 R90, R4 ;  /* 0x00000004005a7308 */ /* 0x0005e20000000800 */
[----:B-1----:R-:W-:Y:S01]  /*e570*/  FFMA.FTZ R3, R124, c[0x0][0x23c], -R0 ;  /* 0x00008f007c037a23 */ /* 0x002fe20000010800 */
[----:B------:R-:W-:-:S06]  /*e580*/  MOV R124, R87 ;  /* 0x00000057007c7202 */ /* 0x000fcc0000000f00 */
[----:B------:R1:W-:Y:S01]  /*e590*/  MUFU.EX2 R54, R3 ;  /* 0x0000000300367308 */ /* 0x0003e20000000800 */
[----:B--2---:R-:W-:-:S07]  /*e5a0*/  FFMA.FTZ R4, R53, c[0x0][0x23c], -R2 ;  /* 0x00008f0035047a23 */ /* 0x004fce0000010802 */
[----:B------:R2:W3:Y:S01]  /*e5b0*/  MUFU.EX2 R29, R4 ;  /* 0x00000004001d7308 */ /* 0x0004e20000000800 */
[----:B-1----:R-:W-:Y:S02]  /*e5c0*/  FFMA.FTZ R3, R126, c[0x0][0x23c], -R0 ;  /* 0x00008f007e037a23 */ /* 0x002fe40000010800 */
[----:B--2---:R-:W-:Y:S01]  /*e5d0*/  FFMA.FTZ R4, R51, c[0x0][0x23c], -R2 ;  /* 0x00008f0033047a23 */ /* 0x004fe20000010802 */
[----:B---3--:R-:W-:-:S04]  /*e5e0*/  MOV R126, R29 ;  /* 0x0000001d007e7202 */ /* 0x008fc80000000f00 */
        /* <DEDUP_REMOVED lines=9> */
[----:B-1----:R-:W-:Y:S01]  /*e680*/  FFMA.FTZ R4, R32, c[0x0][0x23c], -R2 ;  /* 0x00008f0020047a23 */ /* 0x002fe20000010802 */
[----:B--2---:R-:W-:Y:S02]  /*e690*/  MOV R122, R34 ;  /* 0x00000022007a7202 */ /* 0x004fe40000000f00 */
[----:B------:R-:W1:Y:S03]  /*e6a0*/  LDSM.16.MT88.4 R32, [R164+0x5400] ;  /* 0x00540000a420783b */ /* 0x000e660000004200 */
[----:B------:R2:W3:Y:S02]  /*e6b0*/  MUFU.EX2 R21, R4 ;  /* 0x0000000400157308 */ /* 0x0004e40000000800 */
[----:B--2---:R-:W-:Y:S01]  /*e6c0*/  FFMA.FTZ R4, R111, c[0x0][0x23c], -R0 ;  /* 0x00008f006f047a23 */ /* 0x004fe20000010800 */
[----:B---3--:R-:W-:-:S05]  /*e6d0*/  MOV R120, R21 ;  /* 0x0000001500787202 */ /* 0x008fca0000000f00 */
[----:B------:R2:W-:Y:S02]  /*e6e0*/  MUFU.EX2 R51, R4 ;  /* 0x0000000400337308 */ /* 0x0005e40000000800 */
[----:B--2---:R-:W-:-:S06]  /*e6f0*/  FFMA.FTZ R4, R117, c[0x0][0x23c], -R0 ;  /* 0x00008f0075047a23 */ /* 0x004fcc0000010800 */
[----:B------:R2:W3:Y:S02]  /*e700*/  MUFU.EX2 R74, R4 ;  /* 0x00000004004a7308 */ /* 0x0004e40000000800 */
[----:B--2---:R-:W-:Y:S01]  /*e710*/  FFMA.FTZ R4, R113, c[0x0][0x23c], -R0 ;  /* 0x00008f0071047a23 */ /* 0x004fe20000010800 */
[----:B---3--:R-:W-:-:S05]  /*e720*/  F2FP.BF16.PACK_AB R5, R74, R51 ;  /* 0x000000334a05723e */ /* 0x008fca00000010ff */
[----:B------:R2:W-:Y:S02]  /*e730*/  MUFU.EX2 R94, R4 ;  /* 0x00000004005e7308 */ /* 0x0005e40000000800 */
[----:B--2---:R-:W-:-:S06]  /*e740*/  FFMA.FTZ R4, R114, c[0x0][0x23c], -R0 ;  /* 0x00008f0072047a23 */ /* 0x004fcc0000010800 */
[----:B------:R2:W3:Y:S02]  /*e750*/  MUFU.EX2 R96, R4 ;  /* 0x0000000400607308 */ /* 0x0004e40000000800 */
[----:B--2---:R-:W-:Y:S02]  /*e760*/  F2FP.BF16.PACK_AB R4, R214, R213 ;  /* 0x000000d5d604723e */ /* 0x004fe400000010ff */
[----:B---3--:R-:W-:-:S07]  /*e770*/  F2FP.BF16.PACK_AB R7, R96, R94 ;  /* 0x0000005e6007723e */ /* 0x008fce00000010ff */
[C---:B------:R-:W-:Y:S08]  /*e780*/  HMMA.16816.F32.BF16 R16, R4.reuse, R8, R136 ;  /* 0x000000080410723c */ /* 0x040ff00000041888 */
[C---:B------:R-:W-:Y:S07]  /*e790*/  HMMA.16816.F32.BF16 R20, R4.reuse, R10, R140 ;  /* 0x0000000a0414723c */ /* 0x040fee000004188c */
[----:B------:R-:W-:Y:S01]  /*e7a0*/  MOV R143, R39 ;  /* 0x00000027008f7202 */ /* 0x000fe20000000f00 */
[C---:B------:R-:W-:Y:S07]  /*e7b0*/  HMMA.16816.F32.BF16 R8, R4.reuse, R14, R148 ;  /* 0x0000000e0408723c */ /* 0x040fee0000041894 */
[----:B------:R-:W-:Y:S01]  /*e7c0*/  MOV R150, R91 ;  /* 0x0000005b00967202 */ /* 0x000fe20000000f00 */
[----:B------:R-:W-:Y:S01]  /*e7d0*/  HMMA.16816.F32.BF16 R144, R4, R12, R144 ;  /* 0x0000000c0490723c */ /* 0x000fe20000041890 */
[----:B------:R2:W3:Y:S01]  /*e7e0*/  MUFU.EX2 R91, R3 ;  /* 0x00000003005b7308 */ /* 0x0004e20000000800 */
[----:B------:R-:W-:Y:S01]  /*e7f0*/  MOV R149, R31 ;  /* 0x0000001f00957202 */ /* 0x000fe20000000f00 */
[----:B------:R-:W4:Y:S01]  /*e800*/  LDSM.16.MT88.4 R12, [R135+0x5800] ;  /* 0x00580000870c783b */ /* 0x000f220000004200 */
[----:B------:R-:W-:-:S02]  /*e810*/  MOV R148, R30 ;  /* 0x0000001e00947202 */ /* 0x000fc40000000f00 */
[----:B------:R-:W-:Y:S02]  /*e820*/  MOV R151, R85 ;  /* 0x0000005500977202 */ /* 0x000fe40000000f00 */
[----:B------:R-:W-:Y:S02]  /*e830*/  F2FP.BF16.PACK_AB R4, R217, R218 ;  /* 0x000000dad904723e */ /* 0x000fe400000010ff */
[----:B------:R-:W-:Y:S02]  /*e840*/  F2FP.BF16.PACK_AB R5, R92, R93 ;  /* 0x0000005d5c05723e */ /* 0x000fe400000010ff */
[----:B------:R-:W-:Y:S02]  /*e850*/  F2FP.BF16.PACK_AB R6, R221, R219 ;  /* 0x000000dbdd06723e */ /* 0x000fe400000010ff */
[----:B------:R-:W-:Y:S01]  /*e860*/  F2FP.BF16.PACK_AB R7, R55, R57 ;  /* 0x000000393707723e */ /* 0x000fe200000010ff */
[----:B--2---:R-:W-:Y:S01]  /*e870*/  FFMA.FTZ R3, R128, c[0x0][0x23c], -R0 ;  /* 0x00008f0080037a23 */ /* 0x004fe20000010800 */
[----:B------:R-:W-:-:S02]  /*e880*/  MOV R128, R28 ;  /* 0x0000001c00807202 */ /* 0x000fc40000000f00 */
[----:B------:R-:W2:Y:S01]  /*e890*/  LDSM.16.MT88.4 R28, [R164+0x5800] ;  /* 0x00580000a41c783b */ /* 0x000ea20000004200 */
[----:B------:R5:W-:Y:S02]  /*e8a0*/  MUFU.EX2 R64, R3 ;  /* 0x0000000300407308 */ /* 0x000be40000000800 */
[C---:B------:R-:W-:Y:S08]  /*e8b0*/  HMMA.16816.F32.BF16 R16, R4.reuse, R24, R16 ;  /* 0x000000180410723c */ /* 0x040ff00000041810 */
[----:B------:R-:W-:Y:S01]  /*e8c0*/  HMMA.16816.F32.BF16 R20, R4, R26, R20 ;  /* 0x0000001a0414723c */ /* 0x000fe20000041814 */
[----:B-----5:R-:W-:Y:S01]  /*e8d0*/  FFMA.FTZ R3, R127, c[0x0][0x23c], -R0 ;  /* 0x00008f007f037a23 */ /* 0x020fe20000010800 */
[----:B------:R-:W-:-:S06]  /*e8e0*/  MOV R127, R90 ;  /* 0x0000005a007f7202 */ /* 0x000fcc0000000f00 */
[C---:B-1----:R-:W-:Y:S01]  /*e8f0*/  HMMA.16816.F32.BF16 R24, R4.reuse, R32, R144 ;  /* 0x000000200418723c */ /* 0x042fe20000041890 */
[----:B------:R1:W5:Y:S06]  /*e900*/  MUFU.EX2 R90, R3 ;  /* 0x00000003005a7308 */ /* 0x00036c0000000800 */
[----:B------:R-:W-:Y:S01]  /*e910*/  MOV R147, R89 ;  /* 0x0000005900937202 */ /* 0x000fe20000000f00 */
[----:B------:R-:W-:Y:S01]  /*e920*/  HMMA.16816.F32.BF16 R8, R4, R34, R8 ;  /* 0x000000220408723c */ /* 0x000fe20000041808 */
[----:B------:R-:W2:Y:S01]  /*e930*/  LDSM.16.MT88.4 R32, [R135+0x5c00] ;  /* 0x005c00008720783b */ /* 0x000ea20000004200 */
[----:B------:R-:W-:-:S02]  /*e940*/  MOV R146, R95 ;  /* 0x0000005f00927202 */ /* 0x000fc40000000f00 */
[----:B------:R-:W-:-:S03]  /*e950*/  MOV R145, R65 ;  /* 0x0000004100917202 */ /* 0x000fc60000000f00 */
[----:B------:R-:W-:Y:S02]  /*e960*/  F2FP.BF16.PACK_AB R4, R223, R220 ;  /* 0x000000dcdf04723e */ /* 0x000fe400000010ff */
[----:B---3--:R-:W-:Y:S01]  /*e970*/  F2FP.BF16.PACK_AB R5, R91, R54 ;  /* 0x000000365b05723e */ /* 0x008fe200000010ff */
[----:B-1----:R-:W-:Y:S01]  /*e980*/  FFMA.FTZ R3, R38, c[0x0][0x23c], -R2 ;  /* 0x00008f0026037a23 */ /* 0x002fe20000010802 */
[----:B------:R-:W-:Y:S01]  /*e990*/  F2FP.BF16.PACK_AB R6, R224, R222 ;  /* 0x000000dee006723e */ /* 0x000fe200000010ff */
[----:B------:R-:W1:Y:S01]  /*e9a0*/  LDSM.16.MT88.4 R36, [R164+0x5c00] ;  /* 0x005c0000a424783b */ /* 0x000e620000004200 */
[----:B-----5:R-:W-:Y:S01]  /*e9b0*/  F2FP.BF16.PACK_AB R7, R90, R64 ;  /* 0x000000405a07723e */ /* 0x020fe200000010ff */
[----:B------:R3:W-:Y:S06]  /*e9c0*/  MUFU.EX2 R117, R3 ;  /* 0x0000000300757308 */ /* 0x0007ec0000000800 */
[C---:B----4-:R-:W-:Y:S08]  /*e9d0*/  HMMA.16816.F32.BF16 R16, R4.reuse, R12, R16 ;  /* 0x0000000c0410723c */ /* 0x050ff00000041810 */
[----:B------:R-:W-:Y:S01]  /*e9e0*/  HMMA.16816.F32.BF16 R20, R4, R14, R20 ;  /* 0x0000000e0414723c */ /* 0x000fe20000041814 */
[----:B------:R-:W4:Y:S01]  /*e9f0*/  LDSM.16.MT88.4 R12, [R135+0x6000] ;  /* 0x00600000870c783b */ /* 0x000f220000004200 */
        /* <DEDUP_REMOVED lines=8> */
[----:B------:R3:W5:Y:S02]  /*ea80*/  MUFU.EX2 R89, R3 ;  /* 0x0000000300597308 */ /* 0x0007640000000800 */
[----:B---3--:R-:W-:Y:S01]  /*ea90*/  FFMA.FTZ R3, R132, c[0x0][0x23c], -R0 ;  /* 0x00008f0084037a23 */ /* 0x008fe20000010800 */
[----:B-----5:R-:W-:-:S05]  /*eaa0*/  F2FP.BF16.PACK_AB R5, R89, R86 ;  /* 0x000000565905723e */ /* 0x020fca00000010ff */
[----:B------:R3:W-:Y:S02]  /*eab0*/  MUFU.EX2 R88, R3 ;  /* 0x0000000300587308 */ /* 0x0007e40000000800 */
[----:B---3--:R-:W-:-:S06]  /*eac0*/  FFMA.FTZ R3, R130, c[0x0][0x23c], -R0 ;  /* 0x00008f0082037a23 */ /* 0x008fcc0000010800 */
[----:B------:R3:W5:Y:S02]  /*ead0*/  MUFU.EX2 R87, R3 ;  /* 0x0000000300577308 */ /* 0x0007640000000800 */
[----:B---3--:R-:W-:Y:S01]  /*eae0*/  FFMA.FTZ R3, R98, c[0x0][0x23c], -R2 ;  /* 0x00008f0062037a23 */ /* 0x008fe20000010802 */
[----:B-----5:R-:W-:-:S05]  /*eaf0*/  F2FP.BF16.PACK_AB R7, R87, R88 ;  /* 0x000000585707723e */ /* 0x020fca00000010ff */
[----:B------:R3:W-:Y:S02]  /*eb00*/  MUFU.EX2 R116, R3 ;  /* 0x0000000300747308 */ /* 0x0007e40000000800 */
[C---:B------:R-:W-:Y:S08]  /*eb10*/  HMMA.16816.F32.BF16 R16, R4.reuse, R32, R16 ;  /* 0x000000200410723c */ /* 0x040ff00000041810 */
[----:B------:R-:W-:Y:S01]  /*eb20*/  HMMA.16816.F32.BF16 R20, R4, R34, R20 ;  /* 0x000000220414723c */ /* 0x000fe20000041814 */
[----:B------:R-:W5:Y:S01]  /*eb30*/  LDSM.16.MT88.4 R32, [R135+0x6400] ;  /* 0x006400008720783b */ /* 0x000f620000004200 */
[----:B---3--:R-:W-:-:S04]  /*eb40*/  FFMA.FTZ R3, R133, c[0x0][0x23c], -R0 ;  /* 0x00008f0085037a23 */ /* 0x008fc80000010800 */
[----:B------:R3:W-:Y:S02]  /*eb50*/  MUFU.EX2 R84, R3 ;  /* 0x0000000300547308 */ /* 0x0007e40000000800 */
[C---:B-1----:R-:W-:Y:S08]  /*eb60*/  HMMA.16816.F32.BF16 R8, R4.reuse, R38, R8 ;  /* 0x000000260408723c */ /* 0x042ff00000041808 */
[----:B------:R-:W-:Y:S01]  /*eb70*/  HMMA.16816.F32.BF16 R24, R4, R36, R24 ;  /* 0x000000240418723c */ /* 0x000fe20000041818 */
[----:B------:R-:W1:Y:S01]  /*eb80*/  LDSM.16.MT88.4 R36, [R164+0x6400] ;  /* 0x00640000a424783b */ /* 0x000e620000004200 */
[----:B---3--:R-:W-:-:S05]  /*eb90*/  FFMA.FTZ R3, R152, c[0x0][0x23c], -R0 ;  /* 0x00008f0098037a23 */ /* 0x008fca0000010800 */
[----:B------:R-:W-:Y:S02]  /*eba0*/  F2FP.BF16.PACK_AB R4, R230, R229 ;  /* 0x000000e5e604723e */ /* 0x000fe400000010ff */
[----:B------:R-:W-:Y:S01]  /*ebb0*/  F2FP.BF16.PACK_AB R6, R231, R232 ;  /* 0x000000e8e706723e */ /* 0x000fe200000010ff */
[----:B------:R3:W2:Y:S02]  /*ebc0*/  MUFU.EX2 R85, R3 ;  /* 0x0000000300557308 */ /* 0x0006a40000000800 */
[----:B---3--:R-:W-:Y:S01]  /*ebd0*/  FFMA.FTZ R3, R153, c[0x0][0x23c], -R0 ;  /* 0x00008f0099037a23 */ /* 0x008fe20000010800 */
[----:B--2---:R-:W-:-:S05]  /*ebe0*/  F2FP.BF16.PACK_AB R5, R85, R84 ;  /* 0x000000545505723e */ /* 0x004fca00000010ff */
[----:B------:R2:W-:Y:S02]  /*ebf0*/  MUFU.EX2 R83, R3 ;  /* 0x0000000300537308 */ /* 0x0005e40000000800 */
[----:B--2---:R-:W-:-:S06]  /*ec00*/  FFMA.FTZ R3, R155, c[0x0][0x23c], -R0 ;  /* 0x00008f009b037a23 */ /* 0x004fcc0000010800 */
[----:B------:R2:W3:Y:S02]  /*ec10*/  MUFU.EX2 R82, R3 ;  /* 0x0000000300527308 */ /* 0x0004e40000000800 */
[----:B--2---:R-:W-:Y:S01]  /*ec20*/  FFMA.FTZ R3, R49, c[0x0][0x23c], -R2 ;  /* 0x00008f0031037a23 */ /* 0x004fe20000010802 */
[----:B---3--:R-:W-:-:S05]  /*ec30*/  F2FP.BF16.PACK_AB R7, R82, R83 ;  /* 0x000000535207723e */ /* 0x008fca00000010ff */
[----:B------:R2:W-:Y:S02]  /*ec40*/  MUFU.EX2 R114, R3 ;  /* 0x0000000300727308 */ /* 0x0005e40000000800 */
[C---:B----4-:R-:W-:Y:S08]  /*ec50*/  HMMA.16816.F32.BF16 R16, R4.reuse, R12, R16 ;  /* 0x0000000c0410723c */ /* 0x050ff00000041810 */
[----:B------:R-:W-:Y:S01]  /*ec60*/  HMMA.16816.F32.BF16 R20, R4, R14, R20 ;  /* 0x0000000e0414723c */ /* 0x000fe20000041814 */
[----:B------:R-:W3:Y:S01]  /*ec70*/  LDSM.16.MT88.4 R12, [R135+0x6800] ;  /* 0x00680000870c783b */ /* 0x000ee20000004200 */
[----:B--2---:R-:W-:-:S04]  /*ec80*/  FFMA.FTZ R3, R154, c[0x0][0x23c], -R0 ;  /* 0x00008f009a037a23 */ /* 0x004fc80000010800 */
[----:B------:R2:W-:Y:S02]  /*ec90*/  MUFU.EX2 R53, R3 ;  /* 0x0000000300357308 */ /* 0x0005e40000000800 */
[C---:B------:R-:W-:Y:S08]  /*eca0*/  HMMA.16816.F32.BF16 R8, R4.reuse, R30, R8 ;  /* 0x0000001e0408723c */ /* 0x040ff00000041808 */
[----:B------:R-:W-:Y:S01]  /*ecb0*/  HMMA.16816.F32.BF16 R24, R4, R28, R24 ;  /* 0x0000001c0418723c */ /* 0x000fe20000041818 */
[----:B------:R-:W4:Y:S01]  /*ecc0*/  LDSM.16.MT88.4 R28, [R164+0x6800] ;  /* 0x00680000a41c783b */ /* 0x000f220000004200 */
[----:B--2---:R-:W-:-:S05]  /*ecd0*/  FFMA.FTZ R3, R156, c[0x0][0x23c], -R0 ;  /* 0x00008f009c037a23 */ /* 0x004fca0000010800 */
[----:B------:R-:W-:Y:S02]  /*ece0*/  F2FP.BF16.PACK_AB R4, R235, R233 ;  /* 0x000000e9eb04723e */ /* 0x000fe400000010ff */
[----:B------:R-:W-:Y:S01]  /*ecf0*/  F2FP.BF16.PACK_AB R6, R236, R234 ;  /* 0x000000eaec06723e */ /* 0x000fe200000010ff */
[----:B------:R2:W1:Y:S02]  /*ed00*/  MUFU.EX2 R81, R3 ;  /* 0x0000000300517308 */ /* 0x0004640000000800 */
[----:B--2---:R-:W-:Y:S01]  /*ed10*/  FFMA.FTZ R3, R157, c[0x0][0x23c], -R0 ;  /* 0x00008f009d037a23 */ /* 0x004fe20000010800 */
[----:B-1----:R-:W-:-:S05]  /*ed20*/  F2FP.BF16.PACK_AB R5, R81, R53 ;  /* 0x000000355105723e */ /* 0x002fca00000010ff */
[----:B------:R1:W-:Y:S02]  /*ed30*/  MUFU.EX2 R80, R3 ;  /* 0x0000000300507308 */ /* 0x0003e40000000800 */
[----:B-1----:R-:W-:-:S06]  /*ed40*/  FFMA.FTZ R3, R158, c[0x0][0x23c], -R0 ;  /* 0x00008f009e037a23 */ /* 0x002fcc0000010800 */
[----:B------:R1:W2:Y:S02]  /*ed50*/  MUFU.EX2 R79, R3 ;  /* 0x00000003004f7308 */ /* 0x0002a40000000800 */
[----:B-1----:R-:W-:Y:S01]  /*ed60*/  FFMA.FTZ R3, R50, c[0x0][0x23c], -R2 ;  /* 0x00008f0032037a23 */ /* 0x002fe20000010802 */
[----:B--2---:R-:W-:-:S05]  /*ed70*/  F2FP.BF16.PACK_AB R7, R79, R80 ;  /* 0x000000504f07723e */ /* 0x004fca00000010ff */
[----:B------:R1:W-:Y:S02]  /*ed80*/  MUFU.EX2 R113, R3 ;  /* 0x0000000300717308 */ /* 0x0003e40000000800 */
[C---:B-----5:R-:W-:Y:S08]  /*ed90*/  HMMA.16816.F32.BF16 R16, R4.reuse, R32, R16 ;  /* 0x000000200410723c */ /* 0x060ff00000041810 */
[----:B------:R-:W-:Y:S01]  /*eda0*/  HMMA.16816.F32.BF16 R20, R4, R34, R20 ;  /* 0x000000220414723c */ /* 0x000fe20000041814 */
[----:B------:R-:W2:Y:S01]  /*edb0*/  LDSM.16.MT88.4 R32, [R135+0x6c00] ;  /* 0x006c00008720783b */ /* 0x000ea20000004200 */
        /* <DEDUP_REMOVED lines=15> */
[----:B------:R-:W-:Y:S01]  /*eeb0*/  F2FP.BF16.PACK_AB R7, R76, R77 ;  /* 0x0000004d4c07723e */ /* 0x000fe200000010ff */
[----:B------:R-:W-:Y:S04]  /*eec0*/  LDSM.16.MT88.4 R40, [R135+0x7800] ;  /* 0x007800008728783b */ /* 0x000fe80000004200 */
[----:B------:R1:W-:Y:S02]  /*eed0*/  MUFU.EX2 R111, R3 ;  /* 0x00000003006f7308 */ /* 0x0003e40000000800 */
[C---:B---3--:R-:W-:Y:S08]  /*eee0*/  HMMA.16816.F32.BF16 R16, R4.reuse, R12, R16 ;  /* 0x0000000c0410723c */ /* 0x048ff00000041810 */
[----:B------:R-:W-:Y:S01]  /*eef0*/  HMMA.16816.F32.BF16 R20, R4, R14, R20 ;  /* 0x0000000e0414723c */ /* 0x000fe20000041814 */
[----:B------:R-:W3:Y:S01]  /*ef00*/  LDSM.16.MT88.4 R12, [R135+0x7000] ;  /* 0x00700000870c783b */ /* 0x000ee20000004200 */
[----:B-1----:R-:W-:-:S04]  /*ef10*/  FFMA.FTZ R3, R187, c[0x0][0x23c], -R0 ;  /* 0x00008f00bb037a23 */ /* 0x002fc80000010800 */
[----:B------:R1:W-:Y:S02]  /*ef20*/  MUFU.EX2 R70, R3 ;  /* 0x0000000300467308 */ /* 0x0003e40000000800 */
[C---:B----4-:R-:W-:Y:S08]  /*ef30*/  HMMA.16816.F32.BF16 R8, R4.reuse, R30, R8 ;  /* 0x0000001e0408723c */ /* 0x050ff00000041808 */
[----:B------:R-:W-:Y:S01]  /*ef40*/  HMMA.16816.F32.BF16 R24, R4, R28, R24 ;  /* 0x0000001c0418723c */ /* 0x000fe20000041818 */
[----:B------:R-:W4:Y:S01]  /*ef50*/  LDSM.16.MT88.4 R28, [R164+0x7000] ;  /* 0x00700000a41c783b */ /* 0x000f220000004200 */
        /* <DEDUP_REMOVED lines=13> */
[----:B------:R-:W-:Y:S01]  /*f030*/  HMMA.16816.F32.BF16 R20, R4, R34, R20 ;  /* 0x000000220414723c */ /* 0x000fe20000041814 */
[----:B------:R-:W2:Y:S01]  /*f040*/  LDSM.16.MT88.4 R32, [R135+0x7400] ;  /* 0x007400008720783b */ /* 0x000ea20000004200 */
        /* <DEDUP_REMOVED lines=19> */
[----:B-1----:R-:W-:-:S04]  /*f180*/  FFMA.FTZ R3, R197, c[0x0][0x23c], -R0 ;  /* 0x00008f00c5037a23 */ /* 0x002fc80000010800 */
[----:B------:R1:W-:Y:S03]  /*f190*/  MUFU.EX2 R61, R3 ;  /* 0x00000003003d7308 */ /* 0x0003e60000000800 */
[C---:B----4-:R-:W-:Y:S07]  /*f1a0*/  HMMA.16816.F32.BF16 R12, R4.reuse, R30, R8 ;  /* 0x0000001e040c723c */ /* 0x050fee0000041808 */
        /* <DEDUP_REMOVED lines=9> */
[----:B------:R1:W3:Y:S01]  /*f240*/  MUFU.EX2 R65, R3 ;  /* 0x0000000300417308 */ /* 0x0002e20000000800 */
[----:B------:R-:W-:-:S04]  /*f250*/  FADD.FTZ R8, R216, R8 ;  /* 0x00000008d8087221 */ /* 0x000fc80000010000 */
[----:B------:R-:W-:-:S04]  /*f260*/  FADD.FTZ R8, R218, R8 ;  /* 0x00000008da087221 */ /* 0x000fc80000010000 */
[----:B------:R-:W-:-:S04]  /*f270*/  FADD.FTZ R8, R217, R8 ;  /* 0x00000008d9087221 */ /* 0x000fc80000010000 */
[----:B------:R-:W-:Y:S02]  /*f280*/  FADD.FTZ R8, R219, R8 ;  /* 0x00000008db087221 */ /* 0x000fe40000010000 */
[----:B-1----:R-:W-:Y:S01]  /*f290*/  FFMA.FTZ R3, R161, c[0x0][0x23c], -R0 ;  /* 0x00008f00a1037a23 */ /* 0x002fe20000010800 */
[----:B---3--:R-:W-:Y:S01]  /*f2a0*/  F2FP.BF16.PACK_AB R5, R65, R61 ;  /* 0x0000003d4105723e */ /* 0x008fe200000010ff */
        /* <DEDUP_REMOVED lines=8> */
[----:B------:R1:W3:Y:S02]  /*f330*/  MUFU.EX2 R62, R3 ;  /* 0x00000003003e7308 */ /* 0x0002e40000000800 */
        /* <DEDUP_REMOVED lines=8> */
[----:B------:R-:W-:Y:S02]  /*f3c0*/  FADD.FTZ R8, R232, R8 ;  /* 0x00000008e8087221 */ /* 0x000fe40000010000 */
[----:B--2---:R-:W-:Y:S02]  /*f3d0*/  HMMA.16816.F32.BF16 R16, R4, R32, R16 ;  /* 0x000000200410723c */ /* 0x004fe40000041810 */
        /* <DEDUP_REMOVED lines=17> */
[----:B--2---:R-:W-:Y:S01]  /*f4f0*/  F2FP.BF16.PACK_AB R7, R58, R60 ;  /* 0x0000003c3a07723e */ /* 0x004fe200000010ff */
[----:B------:R-:W1:Y:S02]  /*f500*/  LDSM.16.MT88.4 R48, [R164+0x7800] ;  /* 0x00780000a430783b */ /* 0x000e640000004200 */
[----:B------:R-:W-:Y:S02]  /*f510*/  FADD.FTZ R9, R74, R3 ;  /* 0x000000034a097221 */ /* 0x000fe40000010000 */
[----:B------:R-:W-:-:S02]  /*f520*/  FFMA.FTZ R3, R99, c[0x0][0x23c], -R2 ;  /* 0x00008f0063037a23 */ /* 0x000fc40000010802 */
        /* <DEDUP_REMOVED lines=9> */
[----:B-1----:R-:W-:Y:S01]  /*f5c0*/  HMMA.16816.F32.BF16 R16, R4, R48, R24 ;  /* 0x000000300410723c */ /* 0x002fe20000041818 */
[----:B--2---:R-:W-:Y:S02]  /*f5d0*/  FADD.FTZ R3, R92, R9 ;  /* 0x000000095c037221 */ /* 0x004fe40000010000 */
[----:B------:R-:W-:Y:S02]  /*f5e0*/  FFMA.FTZ R9, R108, c[0x0][0x23c], -R0 ;  /* 0x00008f006c097a23 */ /* 0x000fe40000010800 */
[----:B------:R-:W-:-:S03]  /*f5f0*/  FADD.FTZ R3, R57, R3 ;  /* 0x0000000339037221 */ /* 0x000fc60000010000 */
[----:B------:R-:W-:Y:S01]  /*f600*/  HMMA.16816.F32.BF16 R12, R4, R50, R12 ;  /* 0x00000032040c723c */ /* 0x000fe2000004180c */
[----:B------:R1:W2:Y:S01]  /*f610*/  MUFU.EX2 R57, R9 ;  /* 0x0000000900397308 */ /* 0x0002a20000000800 */
[----:B------:R-:W-:-:S04]  /*f620*/  FADD.FTZ R3, R55, R3 ;  /* 0x0000000337037221 */ /* 0x000fc80000010000 */
        /* <DEDUP_REMOVED lines=93> */
[----:B------:R1:W2:Y:S01]  /*fc00*/  MUFU.EX2 R39, R9 ;  /* 0x0000000900277308 */ /* 0x0002a20000000800 */
[----:B------:R-:W4:Y:S01]  /*fc10*/  LDSM.16.MT88.4 R140, [R135+0x8800] ;  /* 0x00880000878c783b */ /* 0x000f220000004200 */
        /* <DEDUP_REMOVED lines=29> */
[C---:B----4-:R-:W-:Y:S08]  /*fdf0*/  HMMA.16816.F32.BF16 R136, R4.reuse, R140, R136 ;  /* 0x0000008c0488723c */ /* 0x050ff00000041888 */
        /* <DEDUP_REMOVED lines=8> */
[----:B------:R-:W-:Y:S01]  /*fe80*/  FADD.FTZ R3, R149, R3 ;  /* 0x0000000395037221 */ /* 0x000fe20000010000 */
[----:B------:R-:W-:Y:S01]  /*fe90*/  F2FP.BF16.PACK_AB R148, R42, R50 ;  /* 0x000000322a94723e */ /* 0x000fe200000010ff */
[----:B------:R-:W-:Y:S02]  /*fea0*/  FADD.FTZ R2, R58, R2 ;  /* 0x000000023a027221 */ /* 0x000fe40000010000 */
[----:B------:R-:W-:-:S02]  /*feb0*/  FFMA.FTZ R8, R207, c[0x0][0x23c], -R0 ;  /* 0x00008f00cf087a23 */ /* 0x000fc40000010800 */
[----:B------:R-:W-:Y:S01]  /*fec0*/  FADD.FTZ R3, R150, R3 ;  /* 0x0000000396037221 */ /* 0x000fe20000010000 */
[----:B------:R-:W-:Y:S01]  /*fed0*/  HMMA.16816.F32.BF16 R12, R4, R26, R12 ;  /* 0x0000001a040c723c */ /* 0x000fe2000004180c */
[----:B------:R-:W-:Y:S01]  /*fee0*/  FADD.FTZ R2, R10, R2 ;  /* 0x000000020a027221 */ /* 0x000fe20000010000 */
[----:B------:R2:W-:Y:S01]  /*fef0*/  MUFU.EX2 R11, R8 ;  /* 0x00000008000b7308 */ /* 0x0005e20000000800 */
[----:B------:R-:W-:Y:S02]  /*ff00*/  FADD.FTZ R3, R151, R3 ;  /* 0x0000000397037221 */ /* 0x000fe40000010000 */
[----:B------:R-:W-:Y:S01]  /*ff10*/  FADD.FTZ R2, R57, R2 ;  /* 0x0000000239027221 */ /* 0x000fe20000010000 */
[----:B-1----:R-:W-:Y:S01]  /*ff20*/  F2FP.BF16.PACK_AB R150, R239, R28 ;  /* 0x0000001cef96723e */ /* 0x002fe200000010ff */
[----:B------:R-:W-:Y:S02]  /*ff30*/  FADD.FTZ R3, R124, R3 ;  /* 0x000000037c037221 */ /* 0x000fe40000010000 */
        /* <DEDUP_REMOVED lines=48> */
[----:B------:R-:W-:Y:S11]  /*10240*/  FADD.FTZ R240, R8, R0 ;  /* 0x0000000008f07221 */ /* 0x000ff60000010000 */
[----:B------:R-:W-:Y:S01]  /*10250*/  @!UPT UIADD3 URZ, URZ, URZ, URZ ;  /* 0x0000003f3f3ff290 */ /* 0x000fe2000fffe03f */
.L_x_1198:
[----:B------:R-:W-:Y:S05]  /*10260*/  @!P1 BRA `(.L_x_1206) ;  /* 0x0000571000009947 */ /* 0x000fea0003800000 */
[----:B------:R-:W-:Y:S02]  /*10270*/  MOV R133, R3 ;  /* 0x0000000300857202 */ /* 0x000fe40000000f00 */
[----:B------:R-:W-:Y:S02]  /*10280*/  MOV R132, R20 ;  /* 0x0000001400847202 */ /* 0x000fe40000000f00 */
[----:B------:R-:W-:Y:S02]  /*10290*/  MOV R243, c[0x0][0x1a0] ;  /* 0x0000680000f37a02 */ /* 0x000fe40000000f00 */
.L_x_1210:
[----:B------:R-:W-:Y:S01]  /*102a0*/  IADD3 R238, R238, -0x1, RZ ;  /* 0xffffffffeeee7810 */ /* 0x000fe20007ffe0ff */
[----:B------:R-:W-:Y:S04]  /*102b0*/  DEPBAR.LE SB0, 0x0 ;  /* 0x000080000000791a */ /* 0x000fe80000000000 */
[----:B------:R-:W-:Y:S01]  /*102c0*/  BAR.SYNC.DEFER_BLOCKING 0x0 ;  /* 0x0000000000007b1d */ /* 0x000fe20000010000 */
[----:B------:R-:W-:Y:S05]  /*102d0*/  IMAD.U32 R0, R243, -0x100, RZ ;  /* 0xffffff00f3007824 */ /* 0x000fea00078e00ff */
[----:B------:R-:W-:Y:S01]  /*102e0*/  SHF.R.S32.HI R2, RZ, 0x1f, R0 ;  /* 0x0000001fff027819 */ /* 0x000fe20000011400 */
[----:B------:R-:W-:-:S05]  /*102f0*/  @!P6 BRA `(.L_x_1207) ;  /* 0x000003c00000e947 */ /* 0x000fca0003800000 */
[----:B------:R-:W-:Y:S01]  /*10300*/  IMAD.SHL.U32 R5, R238, 0x100, RZ ;  /* 0x00000100ee057824 */ /* 0x000fe200078e00ff */
[----:B------:R-:W-:Y:S04]  /*10310*/  IABS R9, c[0x0][0x2d0] ;  /* 0x0000b40000097a13 */ /* 0x000fe80000000000 */
[----:B------:R-:W1:Y:S01]  /*10320*/  I2F.RP R2, R9 ;  /* 0x0000000900027306 */ /* 0x000e620000209400 */
[C---:B------:R-:W-:Y:S02]  /*10330*/  IADD3 R8, R5.reuse, 0x100, RZ ;  /* 0x0000010005087810 */ /* 0x040fe40007ffe0ff */
        /* <DEDUP_REMOVED lines=23> */
[----:B------:R-:W-:Y:S01]  /*104b0*/  @!P3 IADD3 R2, R2, 0x1, RZ ;  /* 0x000000010202b810 */ /* 0x000fe20007ffe0ff */
[----:B------:R-:W-:Y:S01]  /*104c0*/  @!P3 IMAD.IADD R4, R4, 0x1, -R9 ;  /* 0x000000010404b824 */ /* 0x000fe200078e0a09 */
[----:B------:R-:W-:Y:S02]  /*104d0*/  ISETP.NE.AND P1, PT, RZ, c[0x0][0x2d0], PT ;  /* 0x0000b400ff007a0c */ /* 0x000fe40003f25270 */
[-C--:B------:R-:W-:Y:S02]  /*104e0*/  ISETP.GE.U32.AND P4, PT, R3, R9.reuse, PT ;  /* 0x000000090300720c */ /* 0x080fe40003f86070 */
[----:B------:R-:W-:Y:S02]  /*104f0*/  ISETP.GE.U32.AND P5, PT, R4, R9, PT ;  /* 0x000000090400720c */ /* 0x000fe40003fa6070 */
[----:B------:R-:W-:Y:S09]  /*10500*/  LOP3.LUT R3, RZ, c[0x0][0x2d0], RZ, 0x33, !PT ;  /* 0x0000b400ff037a12 */ /* 0x000ff200078e33ff */
[----:B------:R-:W-:Y:S02]  /*10510*/  @P4 IADD3 R0, R0, 0x1, RZ ;  /* 0x0000000100004810 */ /* 0x000fe40007ffe0ff */
[----:B------:R-:W-:Y:S02]  /*10520*/  @P5 IADD3 R2, R2, 0x1, RZ ;  /* 0x0000000102025810 */ /* 0x000fe40007ffe0ff */
[----:B------:R-:W-:Y:S03]  /*10530*/  @!P0 IADD3 R0, -R0, RZ, RZ ;  /* 0x000000ff00008210 */ /* 0x000fe60007ffe1ff */
[----:B------:R-:W-:Y:S01]  /*10540*/  @!P2 IMAD.MOV R2, RZ, RZ, -R2 ;  /* 0x000000ffff02a224 */ /* 0x000fe200078e0a02 */
[C---:B------:R-:W-:Y:S04]  /*10550*/  SEL R6, R3.reuse, R0, !P1 ;  /* 0x0000000003067207 */ /* 0x040fe80004800000 */
        /* <DEDUP_REMOVED lines=22> */
.L_x_1207:
[----:B------:R-:W-:Y:S02]  /*106c0*/  ISETP.GE.AND P0, PT, R183, c[0x0][0x220], PT ;  /* 0x00008800b7007a0c */ /* 0x000fe40003f06270 */
[CC--:B------:R-:W-:Y:S04]  /*106d0*/  LEA R186, P3, R0.reuse, R45.reuse, 0x1 ;  /* 0x0000002d00ba7211 */ /* 0x0c0fe800078608ff */
[----:B------:R-:W-:Y:S07]  /*106e0*/  LEA.HI.X R187, R0, R46, R2, 0x1, P3 ;  /* 0x0000002e00bb7211 */ /* 0x000fee00018f0c02 */
[----:B------:R-:W-:Y:S01]  /*106f0*/  @P0 STS.64 [R184+0x5008], RZ ;  /* 0x005008ffb8000388 */ /* 0x000fe20000000a00 */
[-C--:B------:R-:W-:Y:S02]  /*10700*/  @!P0 MOV R8, R0.reuse ;  /* 0x0000000000088202 */ /* 0x080fe40000000f00 */
[C---:B------:R-:W-:Y:S02]  /*10710*/  @!P0 LEA R3, P2, R243.reuse, R0, 0x5 ;  /* 0x00000000f3038211 */ /* 0x040fe400078428ff */
[----:B------:R-:W-:Y:S01]  /*10720*/  @!P0 MOV R9, R2 ;  /* 0x0000000200098202 */ /* 0x000fe20000000f00 */
[----:B------:R-:W-:Y:S01]  /*10730*/  @P0 STS [R184+0x5000], RZ ;  /* 0x005000ffb8000388 */ /* 0x000fe20000000800 */
[C---:B------:R-:W-:Y:S02]  /*10740*/  @!P0 LEA R4, P1, R243.reuse, R0, 0x6 ;  /* 0x00000000f3048211 */ /* 0x040fe400078230ff */
[----:B------:R-:W-:Y:S01]  /*10750*/  @!P0 MOV R13, c[0x0][0x1a4] ;  /* 0x00006900000d8a02 */ /* 0x000fe20000000f00 */
[----:B------:R-:W-:Y:S01]  /*10760*/  @P0 STS [R184+0x5004], RZ ;  /* 0x005004ffb8000388 */ /* 0x000fe20000000800 */
[----:B------:R-:W-:Y:S01]  /*10770*/  @!P0 IMAD.WIDE.U32 R8, R243, 0x60, R8 ;  /* 0x00000060f3088825 */ /* 0x000fe200078e0008 */
[----:B------:R-:W-:Y:S02]  /*10780*/  @!P0 MOV R5, c[0x0][0x1a4] ;  /* 0x0000690000058a02 */ /* 0x000fe40000000f00 */
[----:B------:R-:W-:Y:S01]  /*10790*/  @!PT LDS RZ, [RZ] ;  /* 0x00000000fffff984 */ /* 0x000fe20000000800 */
[----:B------:R-:W-:Y:S01]  /*107a0*/  @!PT LDS RZ, [RZ] ;  /* 0x00000000fffff984 */ /* 0x000fe20000000800 */
[----:B------:R-:W-:Y:S01]  /*107b0*/  @!PT LDS RZ, [RZ] ;  /* 0x00000000fffff984 */ /* 0x000fe20000000800 */
[----:B------:R1:W-:Y:S01]  /*107c0*/  @!P0 LDGSTS.E.BYPASS.LTC128B.128 [R184+0x5000], [R186.64] ;  /* 0x05000000bab88fae */ /* 0x0003e2000b901d46 */
[----:B------:R-:W-:Y:S01]  /*107d0*/  @!P0 IMAD R13, R13, 0x60, RZ ;  /* 0x000000600d0d8824 */ /* 0x000fe200078e02ff */
[C---:B------:R-:W-:Y:S02]  /*107e0*/  @!P0 LEA R18, P4, R8.reuse, R45, 0x1 ;  /* 0x0000002d08128211 */ /* 0x040fe400078808ff */
[----:B------:R-:W-:Y:S02]  /*107f0*/  @!P0 LEA.HI.X R5, R243, R2, R5, 0x5, P2 ;  /* 0x00000002f3058211 */ /* 0x000fe400010f2c05 */
[----:B------:R-:W-:Y:S02]  /*10800*/  @!P0 IADD3 R13, R13, R9, RZ ;  /* 0x000000090d0d8210 */ /* 0x000fe40007ffe0ff */
[----:B------:R-:W-:Y:S01]  /*10810*/  @P0 STS.128 [R184+0x5800], RZ ;  /* 0x005800ffb8000388 */ /* 0x000fe20000000c00 */
[CC--:B------:R-:W-:Y:S02]  /*10820*/  @!P0 LEA R22, P2, R3.reuse, R45.reuse, 0x1 ;  /* 0x0000002d03168211 */ /* 0x0c0fe400078408ff */
[-C--:B------:R-:W-:Y:S02]  /*10830*/  @!P0 LEA.HI.X R19, R8, R46.reuse, R13, 0x1, P4 ;  /* 0x0000002e08138211 */ /* 0x080fe400020f0c0d */
[----:B------:R-:W-:Y:S02]  /*10840*/  @!P0 LEA.HI.X R23, R3, R46, R5, 0x1, P2 ;  /* 0x0000002e03178211 */ /* 0x000fe400010f0c05 */
[----:B------:R-:W-:Y:S02]  /*10850*/  @!P0 MOV R6, c[0x0][0x1a4] ;  /* 0x0000690000068a02 */ /* 0x000fe40000000f00 */
[----:B------:R-:W-:Y:S01]  /*10860*/  @!P0 MOV R14, c[0x0][0x1a4] ;  /* 0x00006900000e8a02 */ /* 0x000fe20000000f00 */
[----:B------:R-:W-:Y:S01]  /*10870*/  @!PT LDS RZ, [RZ] ;  /* 0x00000000fffff984 */ /* 0x000fe20000000800 */
[----:B------:R-:W-:Y:S01]  /*10880*/  @!PT LDS RZ, [RZ] ;  /* 0x00000000fffff984 */ /* 0x000fe20000000800 */
[----:B------:R-:W-:Y:S01]  /*10890*/  @!PT LDS RZ, [RZ] ;  /* 0x00000000fffff984 */ /* 0x000fe20000000800 */
[----:B------:R2:W-:Y:S01]  /*108a0*/  @!P0 LDGSTS.E.BYPASS.LTC128B.128 [R184+0x5800], [R22.64] ;  /* 0x0580000016b88fae */ /* 0x0005e2000b901d46 */
[CC--:B------:R-:W-:Y:S02]  /*108b0*/  @!P0 LEA.HI.X R6, R243.reuse, R2.reuse, R6, 0x6, P1 ;  /* 0x00000002f3068211 */ /* 0x0c0fe400008f3406 */
[CC--:B------:R-:W-:Y:S02]  /*108c0*/  @!P0 LEA R20, P1, R4.reuse, R45.reuse, 0x1 ;  /* 0x0000002d04148211 */ /* 0x0c0fe400078208ff */
[----:B------:R-:W-:Y:S02]  /*108d0*/  @!P0 MOV R7, R2 ;  /* 0x0000000200078202 */ /* 0x000fe40000000f00 */
[----:B------:R-:W-:Y:S01]  /*108e0*/  @!P0 LEA.HI.X R21, R4, R46, R6, 0x1, P1 ;  /* 0x0000002e04158211 */ /* 0x000fe200008f0c06 */
[----:B------:R-:W-:Y:S01]  /*108f0*/  @P0 STS.128 [R184+0x6000], RZ ;  /* 0x006000ffb8000388 */ /* 0x000fe20000000c00 */
[CC--:B------:R-:W-:Y:S02]  /*10900*/  @!P0 LEA R10, P1, R243.reuse, R0.reuse, 0x7 ;  /* 0x00000000f30a8211 */ /* 0x0c0fe400078238ff */
[----:B------:R-:W-:Y:S02]  /*10910*/  @!P0 MOV R6, R0 ;  /* 0x0000000000068202 */ /* 0x000fe40000000f00 */
[C---:B------:R-:W-:Y:S02]  /*10920*/  @!P0 LEA.HI.X R14, R243.reuse, R2, R14, 0x7, P1 ;  /* 0x00000002f30e8211 */ /* 0x040fe400008f3c0e */
[CC--:B------:R-:W-:Y:S01]  /*10930*/  @!P0 LEA R16, P1, R10.reuse, R45.reuse, 0x1 ;  /* 0x0000002d0a108211 */ /* 0x0c0fe200078208ff */
[----:B------:R-:W-:Y:S01]  /*10940*/  @!PT LDS RZ, [RZ] ;  /* 0x00000000fffff984 */ /* 0x000fe20000000800 */
[----:B------:R-:W-:Y:S01]  /*10950*/  @!PT LDS RZ, [RZ] ;  /* 0x00000000fffff984 */ /* 0x000fe20000000800 */
[----:B------:R-:W-:Y:S01]  /*10960*/  @!PT LDS RZ, [RZ] ;  /* 0x00000000fffff984 */ /* 0x000fe20000000800 */
[----:B------:R2:W-:Y:S01]  /*10970*/  @!P0 LDGSTS.E.BYPASS.LTC128B.128 [R184+0x6000], [R20.64] ;  /* 0x0600000014b88fae */ /* 0x0005e2000b901d46 */
[C---:B------:R-:W-:Y:S01]  /*10980*/  @!P0 IMAD.WIDE.U32 R6, R243.reuse, 0xa0, R6 ;  /* 0x000000a0f3068825 */ /* 0x040fe200078e0006 */
[----:B------:R-:W-:Y:S02]  /*10990*/  @!P0 MOV R12, c[0x0][0x1a4] ;  /* 0x00006900000c8a02 */ /* 0x000fe40000000f00 */
[----:B------:R-:W-:Y:S02]  /*109a0*/  @!P0 LEA.HI.X R17, R10, R46, R14, 0x1, P1 ;  /* 0x0000002e0a118211 */ /* 0x000fe400008f0c0e */
[----:B------:R-:W-:Y:S01]  /*109b0*/  @!P0 LEA R14, P3, R6, R45, 0x1 ;  /* 0x0000002d060e8211 */ /* 0x000fe200078608ff */
[----:B------:R-:W-:Y:S01]  /*109c0*/  @!P0 IMAD R12, R12, 0xa0, RZ ;  /* 0x000000a00c0c8824 */ /* 0x000fe200078e02ff */
[----:B------:R-:W-:Y:S01]  /*109d0*/  @P0 STS.128 [R184+0x6800], RZ ;  /* 0x006800ffb8000388 */ /* 0x000fe20000000c00 */
[----:B------:R-:W-:Y:S02]  /*109e0*/  @!P0 MOV R4, R0 ;  /* 0x0000000000048202 */ /* 0x000fe40000000f00 */
[-C--:B------:R-:W-:Y:S02]  /*109f0*/  @!P0 MOV R5, R2.reuse ;  /* 0x0000000200058202 */ /* 0x080fe40000000f00 */
[----:B------:R-:W-:Y:S02]  /*10a00*/  @!P0 IADD3 R7, R12, R7, RZ ;  /* 0x000000070c078210 */ /* 0x000fe40007ffe0ff */
[----:B------:R-:W-:Y:S01]  /*10a10*/  @!P0 MOV R3, R2 ;  /* 0x0000000200038202 */ /* 0x000fe20000000f00 */
[----:B------:R-:W-:Y:S01]  /*10a20*/  @!PT LDS RZ, [RZ] ;  /* 0x00000000fffff984 */ /* 0x000fe20000000800 */
[----:B------:R-:W-:Y:S01]  /*10a30*/  @!PT LDS RZ, [RZ] ;  /* 0x00000000fffff984 */ /* 0x000fe20000000800 */
[----:B------:R-:W-:Y:S01]  /*10a40*/  @!PT LDS RZ, [RZ] ;  /* 0x00000000fffff984 */ /* 0x000fe20000000800 */
[----:B------:R3:W-:Y:S01]  /*10a50*/  @!P0 LDGSTS.E.BYPASS.LTC128B.128 [R184+0x6800], [R18.64] ;  /* 0x0680000012b88fae */ /* 0x0007e2000b901d46 */
[----:B------:R-:W-:Y:S01]  /*10a60*/  @!P0 LEA.HI.X R15, R6, R46, R7, 0x1, P3 ;  /* 0x0000002e060f8211 */ /* 0x000fe200018f0c07 */
[C---:B------:R-:W-:Y:S01]  /*10a70*/  @!P0 IMAD.WIDE.U32 R4, R243.reuse, 0xc0, R4 ;  /* 0x000000c0f3048825 */ /* 0x040fe200078e0004 */
[----:B------:R-:W-:Y:S02]  /*10a80*/  @!P0 MOV R2, R0 ;  /* 0x0000000000028202 */ /* 0x000fe40000000f00 */
[----:B------:R-:W-:Y:S02]  /*10a90*/  @!P0 MOV R11, c[0x0][0x1a4] ;  /* 0x00006900000b8a02 */ /* 0x000fe40000000f00 */
[-C--:B------:R-:W-:Y:S01]  /*10aa0*/  @!P0 LEA R12, P2, R4, R45.reuse, 0x1 ;  /* 0x0000002d040c8211 */ /* 0x080fe200078408ff */
[----:B------:R-:W-:Y:S01]  /*10ab0*/  @P0 STS.128 [R184+0x7000], RZ ;  /* 0x007000ffb8000388 */ /* 0x000fe20000000c00 */
[----:B------:R-:W-:Y:S01]  /*10ac0*/  @!P0 IMAD.WIDE.U32 R2, R243, 0xe0, R2 ;  /* 0x000000e0f3028825 */ /* 0x000fe200078e0002 */
[----:B------:R-:W-:Y:S03]  /*10ad0*/  @!P0 MOV R0, c[0x0][0x1a4] ;  /* 0x0000690000008a02 */ /* 0x000fe60000000f00 */
[----:B------:R-:W-:Y:S01]  /*10ae0*/  @!P0 IMAD R11, R11, 0xc0, RZ ;  /* 0x000000c00b0b8824 */ /* 0x000fe200078e02ff */
[----:B------:R-:W-:Y:S01]  /*10af0*/  @!P0 LEA R10, P1, R2, R45, 0x1 ;  /* 0x0000002d020a8211 */ /* 0x000fe200078208ff */
[----:B------:R-:W-:Y:S01]  /*10b00*/  @!P0 IMAD R0, R0, 0xe0, RZ ;  /* 0x000000e000008824 */ /* 0x000fe200078e02ff */
[----:B------:R-:W-:Y:S01]  /*10b10*/  @!PT LDS RZ, [RZ] ;  /* 0x00000000fffff984 */ /* 0x000fe20000000800 */
[----:B------:R-:W-:Y:S01]  /*10b20*/  @!PT LDS RZ, [RZ] ;  /* 0x00000000fffff984 */ /* 0x000fe20000000800 */
[----:B------:R-:W-:Y:S01]  /*10b30*/  @!PT LDS RZ, [RZ] ;  /* 0x00000000fffff984 */ /* 0x000fe20000000800 */
[----:B------:R3:W-:Y:S02]  /*10b40*/  @!P0 LDGSTS.E.BYPASS.LTC128B.128 [R184+0x7000], [R16.64] ;  /* 0x0700000010b88fae */ /* 0x0007e4000b901d46 */
[----:B------:R-:W-:Y:S02]  /*10b50*/  @!P0 IADD3 R11, R11, R5, RZ ;  /* 0x000000050b0b8210 */ /* 0x000fe40007ffe0ff */
[----:B------:R-:W-:Y:S02]  /*10b60*/  @!P0 IADD3 R0, R0, R3, RZ ;  /* 0x0000000300008210 */ /* 0x000fe40007ffe0ff */
[-C--:B------:R-:W-:Y:S02]  /*10b70*/  @!P0 LEA.HI.X R13, R4, R46.reuse, R11, 0x1, P2 ;  /* 0x0000002e040d8211 */ /* 0x080fe400010f0c0b */
[----:B------:R-:W-:Y:S01]  /*10b80*/  @P0 STS.128 [R184+0x7800], RZ ;  /* 0x007800ffb8000388 */ /* 0x000fe20000000c00 */
[----:B------:R-:W-:Y:S02]  /*10b90*/  @!P0 LEA.HI.X R11, R2, R46, R0, 0x1, P1 ;  /* 0x0000002e020b8211 */ /* 0x000fe400008f0c00 */
[----:B------:R-:W-:Y:S05]  /*10ba0*/  ISETP.GT.AND P1, PT, R238, R241, PT ;  /* 0x000000f1ee00720c */ /* 0x000fea0003f24270 */
        /* <DEDUP_REMOVED lines=16> */
[----:B---3--:R-:W-:Y:S08]  /*10cb0*/  LDSM.16.M88.4 R16, [R134+0x1400] ;  /* 0x001400008610783b */ /* 0x008ff00000000200 */
[----:B-----5:R-:W3:Y:S08]  /*10cc0*/  LDSM.16.M88.4 R8, [R134+0x1000] ;  /* 0x001000008608783b */ /* 0x020ef00000000200 */
[----:B------:R-:W2:Y:S08]  /*10cd0*/  LDSM.16.M88.4 R24, [R134+0x1800] ;  /* 0x001800008618783b */ /* 0x000eb00000000200 */
[----:B------:R-:W5:Y:S08]  /*10ce0*/  LDSM.16.M88.4 R32, [R134+0x1c00] ;  /* 0x001c00008620783b */ /* 0x000f700000000200 */
        /* <DEDUP_REMOVED lines=14> */
[C---:B---3--:R-:W-:Y:S08]  /*10dd0*/  HMMA.16816.F32.BF16 R4, R128.reuse, R8, RZ ;  /* 0x000000088004723c */ /* 0x048ff000000418ff */
[C---:B------:R-:W-:Y:S08]  /*10de0*/  HMMA.16816.F32.BF16 R8, R128.reuse, R10, RZ ;  /* 0x0000000a8008723c */ /* 0x040ff000000418ff */
[C---:B----4-:R-:W-:Y:S08]  /*10df0*/  HMMA.16816.F32.BF16 R12, R128.reuse, R16, RZ ;  /* 0x00000010800c723c */ /* 0x050ff000000418ff */
[C---:B------:R-:W-:Y:S08]  /*10e00*/  HMMA.16816.F32.BF16 R16, R128.reuse, R18, RZ ;  /* 0x000000128010723c */ /* 0x040ff000000418ff */
[C---:B--2---:R-:W-:Y:S08]  /*10e10*/  HMMA.16816.F32.BF16 R20, R128.reuse, R24, RZ ;  /* 0x000000188014723c */ /* 0x044ff000000418ff */
[C---:B------:R-:W-:Y:S08]  /*10e20*/  HMMA.16816.F32.BF16 R24, R128.reuse, R26, RZ ;  /* 0x0000001a8018723c */ /* 0x040ff000000418ff */
[C---:B-----5:R-:W-:Y:S08]  /*10e30*/  HMMA.16816.F32.BF16 R28, R128.reuse, R32, RZ ;  /* 0x00000020801c723c */ /* 0x060ff000000418ff */
        /* <DEDUP_REMOVED lines=156> */
[----:B------:R2:W2:Y:S01]  /*11800*/  MUFU.TANH R155, R29 ;  /* 0x0000001d009b7308 */ /* 0x0004a20000002400 */
[C---:B------:R-:W-:Y:S01]  /*11810*/  HMMA.16816.F32.BF16 R80, R156.reuse, R10, R80 ;  /* 0x0000000a9c50723c */ /* 0x040fe20000041850 */
[----:B------:R-:W5:Y:S02]  /*11820*/  LDSM.16.M88.4 R8, [R172] ;  /* 0x00000000ac08783b */ /* 0x000f640000000200 */
[----:B------:R-:W-:Y:S02]  /*11830*/  FMUL.FTZ R74, R74, c[0x0][0x2ec] ;  /* 0x0000bb004a4a7a20 */ /* 0x000fe40000410000 */
[----:B------:R-:W-:Y:S04]  /*11840*/  FMUL.FTZ R75, R75, c[0x0][0x2ec] ;  /* 0x0000bb004b4b7a20 */ /* 0x000fe80000410000 */
[----:B------:R2:W2:Y:S01]  /*11850*/  MUFU.TANH R152, R32 ;  /* 0x0000002000987308 */ /* 0x0004a20000002400 */
        /* <DEDUP_REMOVED lines=202> */
[----:B------:R-:W-:Y:S01]  /*12500*/  ISETP.GE.AND P2, PT, R6, RZ, PT ;  /* 0x000000ff0600720c */ /* 0x000fe20003f46270 */
[----:B------:R-:W-:Y:S01]  /*12510*/  @!P3 IMAD.IADD R4, R4, 0x1, -R9 ;  /* 0x000000010404b824 */ /* 0x000fe200078e0a09 */
[----:B------:R-:W-:Y:S02]  /*12520*/  @!P3 IADD3 R2, R2, 0x1, RZ ;  /* 0x000000010202b810 */ /* 0x000fe40007ffe0ff */
[-C--:B------:R-:W-:Y:S02]  /*12530*/  ISETP.GE.U32.AND P4, PT, R3, R9.reuse, PT ;  /* 0x000000090300720c */ /* 0x080fe40003f86070 */
[----:B------:R-:W-:Y:S02]  /*12540*/  ISETP.GE.U32.AND P5, PT, R4, R9, PT ;  /* 0x000000090400720c */ /* 0x000fe40003fa6070 */
[----:B------:R-:W-:Y:S02]  /*12550*/  LOP3.LUT R3, RZ, c[0x0][0x2d0], RZ, 0x33, !PT ;  /* 0x0000b400ff037a12 */ /* 0x000fe400078e33ff */
[----:B------:R-:W-:Y:S07]  /*12560*/  ISETP.NE.AND P3, PT, RZ, c[0x0][0x2d0], PT ;  /* 0x0000b400ff007a0c */ /* 0x000fee0003f65270 */
[----:B------:R-:W-:Y:S02]  /*12570*/  @P4 IADD3 R0, R0, 0x1, RZ ;  /* 0x0000000100004810 */ /* 0x000fe40007ffe0ff */
[----:B------:R-:W-:Y:S02]  /*12580*/  @P5 IADD3 R2, R2, 0x1, RZ ;  /* 0x0000000102025810 */ /* 0x000fe40007ffe0ff */
[----:B------:R-:W-:Y:S03]  /*12590*/  @!P1 IADD3 R0, -R0, RZ, RZ ;  /* 0x000000ff00009210 */ /* 0x000fe60007ffe1ff */
[----:B------:R-:W-:Y:S01]  /*125a0*/  @!P2 IMAD.MOV R2, RZ, RZ, -R2 ;  /* 0x000000ffff02a224 */ /* 0x000fe200078e0a02 */
[C---:B------:R-:W-:Y:S04]  /*125b0*/  SEL R6, R3.reuse, R0, !P3 ;  /* 0x0000000003067207 */ /* 0x040fe80005800000 */
[C---:B------:R-:W-:Y:S02]  /*125c0*/  LEA R4, P2, R6.reuse, R210, 0x2 ;  /* 0x000000d206047211 */ /* 0x040fe400078410ff */
[----:B------:R-:W-:Y:S02]  /*125d0*/  SEL R0, R3, R2, !P3 ;  /* 0x0000000203007207 */ /* 0x000fe40005800000 */
[-C--:B------:R-:W-:Y:S02]  /*125e0*/  LEA.HI.X.SX32 R5, R6, R211.reuse, 0x2, P2 ;  /* 0x000000d306057211 */ /* 0x080fe400010f16ff */
[C---:B------:R-:W-:Y:S03]  /*125f0*/  LEA R2, P1, R0.reuse, R210, 0x2 ;  /* 0x000000d200027211 */ /* 0x040fe600078210ff */
[----:B------:R1:W2:Y:S01]  /*12600*/  LDG.E R7, [R4.64] ;  /* 0x0000000604077981 */ /* 0x0002a2000c1e1900 */
        /* <DEDUP_REMOVED lines=17> */
.L_x_1209:
[----:B------:R1:W-:Y:S01]  /*12720*/  @P0 STS [R184+0x1004], RZ ;  /* 0x001004ffb8000388 */ /* 0x0003e20000000800 */
[-C--:B------:R-:W-:Y:S01]  /*12730*/  LEA R4, P4, R0, R185.reuse, 0x1 ;  /* 0x000000b900047211 */ /* 0x080fe200078808ff */
[----:B------:R-:W-:Y:S01]  /*12740*/  @!P0 IMAD.MOV.U32 R16, RZ, RZ, c[0x0][0x19c] ;  /* 0x00006700ff108624 */ /* 0x000fe200078e00ff */
[----:B------:R-:W-:Y:S01]  /*12750*/  @!P0 LEA R3, P3, R18, R0, 0x5 ;  /* 0x0000000012038211 */ /* 0x000fe200078628ff */
[----:B------:R1:W-:Y:S01]  /*12760*/  @P0 STS.64 [R184+0x1008], RZ ;  /* 0x001008ffb8000388 */ /* 0x0003e20000000a00 */
[----:B------:R-:W-:Y:S01]  /*12770*/  @!P0 IMAD.MOV.U32 R17, RZ, RZ, c[0x0][0x19c] ;  /* 0x00006700ff118624 */ /* 0x000fe200078e00ff */
[----:B------:R-:W-:Y:S01]  /*12780*/  LEA.HI.X R5, R0, R188, R2, 0x1, P4 ;  /* 0x000000bc00057211 */ /* 0x000fe200020f0c02 */
[----:B------:R-:W-:Y:S01]  /*12790*/  @!P0 IMAD.MOV.U32 R19, RZ, RZ, c[0x0][0x19c] ;  /* 0x00006700ff138624 */ /* 0x000fe200078e00ff */
[----:B------:R1:W-:Y:S01]  /*127a0*/  @P0 STS [R184+0x1000], RZ ;  /* 0x001000ffb8000388 */ /* 0x0003e20000000800 */
[C---:B------:R-:W-:Y:S01]  /*127b0*/  @!P0 LEA R14, P2, R18.reuse, R0, 0x6 ;  /* 0x00000000120e8211 */ /* 0x040fe200078430ff */
[----:B------:R-:W-:Y:S01]  /*127c0*/  @!P0 IMAD.MOV.U32 R12, RZ, RZ, R0 ;  /* 0x000000ffff0c8224 */ /* 0x000fe200078e0000 */
[CC--:B------:R-:W-:Y:S01]  /*127d0*/  @!P0 LEA.HI.X R16, R18.reuse, R2.reuse, R16, 0x5, P3 ;  /* 0x0000000212108211 */ /* 0x0c0fe200018f2c10 */
[----:B------:R-:W-:Y:S01]  /*127e0*/  @!PT LDS RZ, [RZ] ;  /* 0x00000000fffff984 */ /* 0x000fe20000000800 */
[----:B------:R-:W-:Y:S01]  /*127f0*/  @!PT LDS RZ, [RZ] ;  /* 0x00000000fffff984 */ /* 0x000fe20000000800 */
[----:B------:R-:W-:Y:S01]  /*12800*/  @!PT LDS RZ, [RZ] ;  /* 0x00000000fffff984 */ /* 0x000fe20000000800 */
[----:B------:R1:W-:Y:S01]  /*12810*/  @!P0 LDGSTS.E.BYPASS.LTC128B.128 [R184+0x1000], [R4.64] ;  /* 0x0100000004b88fae */ /* 0x0003e2000b901d46 */
[C---:B------:R-:W-:Y:S01]  /*12820*/  @!P0 LEA.HI.X R17, R18.reuse, R2, R17, 0x6, P2 ;  /* 0x0000000212118211 */ /* 0x040fe200010f3411 */
[--C-:B------:R-:W-:Y:S01]  /*12830*/  @!P0 IMAD.MOV.U32 R10, RZ, RZ, R0.reuse ;  /* 0x000000ffff0a8224 */ /* 0x100fe200078e0000 */
[CC--:B------:R-:W-:Y:S01]  /*12840*/  @!P0 LEA R28, P2, R3.reuse, R185.reuse, 0x1 ;  /* 0x000000b9031c8211 */ /* 0x0c0fe200078408ff */
[----:B------:R1:W-:Y:S01]  /*12850*/  @P0 STS.128 [R184+0x1800], RZ ;  /* 0x001800ffb8000388 */ /* 0x0003e20000000c00 */
[C---:B------:R-:W-:Y:S01]  /*12860*/  @!P0 LEA R15, P1, R18.reuse, R0, 0x7 ;  /* 0x00000000120f8211 */ /* 0x040fe200078238ff */
[----:B------:R-:W-:Y:S01]  /*12870*/  @!P0 IMAD.MOV.U32 R8, RZ, RZ, R0 ;  /* 0x000000ffff088224 */ /* 0x000fe200078e0000 */
[----:B------:R-:W-:Y:S01]  /*12880*/  @!P0 LEA.HI.X R29, R3, R188, R16, 0x1, P2 ;  /* 0x000000bc031d8211 */ /* 0x000fe200010f0c10 */
[----:B------:R-:W-:Y:S01]  /*12890*/  @!P0 IMAD.MOV.U32 R6, RZ, RZ, R0 ;  /* 0x000000ffff068224 */ /* 0x000fe200078e0000 */
[-C--:B------:R-:W-:Y:S01]  /*128a0*/  @!P0 MOV R13, R2.reuse ;  /* 0x00000002000d8202 */ /* 0x080fe20000000f00 */
[----:B------:R-:W-:Y:S01]  /*128b0*/  @!P0 IMAD.MOV.U32 R0, RZ, RZ, c[0x0][0x19c] ;  /* 0x00006700ff008624 */ /* 0x000fe200078e00ff */
[-C--:B------:R-:W-:Y:S01]  /*128c0*/  @!P0 LEA.HI.X R19, R18, R2.reuse, R19, 0x7, P1 ;  /* 0x0000000212138211 */ /* 0x080fe200008f3c13 */
[----:B------:R-:W-:Y:S01]  /*128d0*/  @!PT LDS RZ, [RZ] ;  /* 0x00000000fffff984 */ /* 0x000fe20000000800 */
[----:B------:R-:W-:Y:S01]  /*128e0*/  @!PT LDS RZ, [RZ] ;  /* 0x00000000fffff984 */ /* 0x000fe20000000800 */
[----:B------:R-:W-:Y:S01]  /*128f0*/  @!PT LDS RZ, [RZ] ;  /* 0x00000000fffff984 */ /* 0x000fe20000000800 */
[----:B------:R1:W-:Y:S01]  /*12900*/  @!P0 LDGSTS.E.BYPASS.LTC128B.128 [R184+0x1800], [R28.64] ;  /* 0x018000001cb88fae */ /* 0x0003e2000b901d46 */
[-C--:B------:R-:W-:Y:S01]  /*12910*/  @!P0 LEA R26, P1, R14, R185.reuse, 0x1 ;  /* 0x000000b90e1a8211 */ /* 0x080fe200078208ff */
[----:B------:R-:W-:Y:S01]  /*12920*/  @!P0 IMAD.WIDE.U32 R12, R18, 0x60, R12 ;  /* 0x00000060120c8825 */ /* 0x000fe200078e000c */
[----:B------:R-:W-:Y:S01]  /*12930*/  @!P0 MOV R9, R2 ;  /* 0x0000000200098202 */ /* 0x000fe20000000f00 */
[----:B------:R1:W-:Y:S01]  /*12940*/  @P0 STS.128 [R184+0x2000], RZ ;  /* 0x002000ffb8000388 */ /* 0x0003e20000000c00 */
[-C--:B------:R-:W-:Y:S01]  /*12950*/  @!P0 LEA.HI.X R27, R14, R188.reuse, R17, 0x1, P1 ;  /* 0x000000bc0e1b8211 */ /* 0x080fe200008f0c11 */
[----:B------:R-:W-:Y:S01]  /*12960*/  @!P0 IMAD R14, R0, 0x60, RZ ;  /* 0x00000060000e8824 */ /* 0x000fe200078e02ff */
[-C--:B------:R-:W-:Y:S01]  /*12970*/  @!P0 LEA R24, P4, R12, R185.reuse, 0x1 ;  /* 0x000000b90c188211 */ /* 0x080fe200078808ff */
[----:B------:R-:W-:Y:S01]  /*12980*/  @!P0 IMAD.WIDE.U32 R8, R18, 0xc0, R8 ;  /* 0x000000c012088825 */ /* 0x000fe200078e0008 */
[----:B------:R-:W-:Y:S01]  /*12990*/  @!P0 MOV R3, c[0x0][0x19c] ;  /* 0x0000670000038a02 */ /* 0x000fe20000000f00 */
[----:B------:R-:W-:Y:S01]  /*129a0*/  @!PT LDS RZ, [RZ] ;  /* 0x00000000fffff984 */ /* 0x000fe20000000800 */
[----:B------:R-:W-:Y:S01]  /*129b0*/  @!PT LDS RZ, [RZ] ;  /* 0x00000000fffff984 */ /* 0x000fe20000000800 */
[----:B------:R-:W-:Y:S01]  /*129c0*/  @!PT LDS RZ, [RZ] ;  /* 0x00000000fffff984 */ /* 0x000fe20000000800 */
[----:B------:R1:W-:Y:S02]  /*129d0*/  @!P0 LDGSTS.E.BYPASS.LTC128B.128 [R184+0x2000], [R26.64] ;  /* 0x020000001ab88fae */ /* 0x0003e4000b901d46 */
[----:B------:R-:W-:Y:S01]  /*129e0*/  @!P0 IMAD.IADD R13, R14, 0x1, R13 ;  /* 0x000000010e0d8824 */ /* 0x000fe200078e020d */
[-C--:B------:R-:W-:Y:S01]  /*129f0*/  @!P0 LEA R14, P2, R8, R185.reuse, 0x1 ;  /* 0x000000b9080e8211 */ /* 0x080fe200078408ff */
[----:B------:R1:W-:Y:S01]  /*12a00*/  @P0 STS.128 [R184+0x2800], RZ ;  /* 0x002800ffb8000388 */ /* 0x0003e20000000c00 */
[--C-:B------:R-:W-:Y:S02]  /*12a10*/  @!P0 IMAD.MOV.U32 R11, RZ, RZ, R2.reuse ;  /* 0x000000ffff0b8224 */ /* 0x100fe400078e0002 */
[-C--:B------:R-:W-:Y:S01]  /*12a20*/  @!P0 LEA.HI.X R25, R12, R188.reuse, R13, 0x1, P4 ;  /* 0x000000bc0c198211 */ /* 0x080fe200020f0c0d */
[----:B------:R-:W-:Y:S02]  /*12a30*/  @!P0 IMAD.MOV.U32 R7, RZ, RZ, R2 ;  /* 0x000000ffff078224 */ /* 0x000fe400078e0002 */
[C---:B------:R-:W-:Y:S02]  /*12a40*/  @!P0 IMAD.WIDE.U32 R10, R18.reuse, 0xa0, R10 ;  /* 0x000000a0120a8825 */ /* 0x040fe400078e000a */
[----:B------:R-:W-:Y:S01]  /*12a50*/  @!PT LDS RZ, [RZ] ;  /* 0x00000000fffff984 */ /* 0x000fe20000000800 */
[----:B------:R-:W-:Y:S01]  /*12a60*/  @!PT LDS RZ, [RZ] ;  /* 0x00000000fffff984 */ /* 0x000fe20000000800 */
[----:B------:R-:W-:Y:S01]  /*12a70*/  @!PT LDS RZ, [RZ] ;  /* 0x00000000fffff984 */ /* 0x000fe20000000800 */
[----:B------:R1:W-:Y:S02]  /*12a80*/  @!P0 LDGSTS.E.BYPASS.LTC128B.128 [R184+0x2800], [R24.64] ;  /* 0x0280000018b88fae */ /* 0x0003e4000b901d46 */
[----:B------:R-:W-:Y:S01]  /*12a90*/  @!P0 IMAD.WIDE.U32 R6, R18, 0xe0, R6 ;  /* 0x000000e012068825 */ /* 0x000fe200078e0006 */
[----:B------:R-:W-:Y:S01]  /*12aa0*/  @!P0 LEA R18, P1, R15, R185, 0x1 ;  /* 0x000000b90f128211 */ /* 0x000fe200078208ff */
[----:B------:R1:W-:Y:S02]  /*12ab0*/  @P0 STS.128 [R184+0x3000], RZ ;  /* 0x003000ffb8000388 */ /* 0x0003e40000000c00 */
[----:B------:R-:W-:Y:S01]  /*12ac0*/  @!P0 IMAD R3, R3, 0xa0, RZ ;  /* 0x000000a003038824 */ /* 0x000fe200078e02ff */
[-C--:B------:R-:W-:Y:S01]  /*12ad0*/  @!P0 LEA.HI.X R19, R15, R188.reuse, R19, 0x1, P1 ;  /* 0x000000bc0f138211 */ /* 0x080fe200008f0c13 */
[----:B------:R-:W-:Y:S02]  /*12ae0*/  @!P0 IMAD.MOV.U32 R16, RZ, RZ, c[0x0][0x19c] ;  /* 0x00006700ff108624 */ /* 0x000fe400078e00ff */
[----:B------:R-:W-:Y:S01]  /*12af0*/  @!P0 IMAD.MOV.U32 R2, RZ, RZ, c[0x0][0x19c] ;  /* 0x00006700ff028624 */ /* 0x000fe200078e00ff */
[----:B------:R-:W-:Y:S01]  /*12b00*/  @!P0 IADD3 R11, R3, R11, RZ ;  /* 0x0000000b030b8210 */ /* 0x000fe20007ffe0ff */
[----:B------:R-:W-:Y:S01]  /*12b10*/  @!PT LDS RZ, [RZ] ;  /* 0x00000000fffff984 */ /* 0x000fe20000000800 */
[----:B------:R-:W-:Y:S01]  /*12b20*/  @!PT LDS RZ, [RZ] ;  /* 0x00000000fffff984 */ /* 0x000fe20000000800 */
[----:B------:R-:W-:Y:S01]  /*12b30*/  @!PT LDS RZ, [RZ] ;  /* 0x00000000fffff984 */ /* 0x000fe20000000800 */
[----:B------:R1:W-:Y:S01]  /*12b40*/  @!P0 LDGSTS.E.BYPASS.LTC128B.128 [R184+0x3000], [R18.64] ;  /* 0x0300000012b88fae */ /* 0x0003e2000b901d46 */
[----:B------:R-:W-:Y:S01]  /*12b50*/  @!P0 IMAD R0, R16, 0xe0, RZ ;  /* 0x000000e010008824 */ /* 0x000fe200078e02ff */
[-C--:B------:R-:W-:Y:S01]  /*12b60*/  @!P0 LEA R16, P3, R10, R185.reuse, 0x1 ;  /* 0x000000b90a108211 */ /* 0x080fe200078608ff */
[----:B------:R-:W-:Y:S01]  /*12b70*/  @!P0 IMAD R2, R2, 0xc0, RZ ;  /* 0x000000c002028824 */ /* 0x000fe200078e02ff */
[----:B------:R1:W-:Y:S01]  /*12b80*/  @P0 STS.128 [R184+0x3800], RZ ;  /* 0x003800ffb8000388 */ /* 0x0003e20000000c00 */
[----:B------:R-:W-:Y:S01]  /*12b90*/  @!P0 IMAD.IADD R0, R0, 0x1, R7 ;  /* 0x0000000100008824 */ /* 0x000fe200078e0207 */
[----:B------:R-:W-:Y:S01]  /*12ba0*/  @!P0 LEA.HI.X R17, R10, R188, R11, 0x1, P3 ;  /* 0x000000bc0a118211 */ /* 0x000fe200018f0c0b */
[----:B------:R-:W-:Y:S01]  /*12bb0*/  @!P0 IMAD.IADD R3, R2, 0x1, R9 ;  /* 0x0000000102038824 */ /* 0x000fe200078e0209 */
[----:B------:R-:W-:Y:S02]  /*12bc0*/  @!P0 LEA R2, P1, R6, R185, 0x1 ;  /* 0x000000b906028211 */ /* 0x000fe400078208ff */
[----:B------:R-:W-:Y:S01]  /*12bd0*/  MOV R185, R4 ;  /* 0x0000000400b97202 */ /* 0x000fe20000000f00 */
        /* <DEDUP_REMOVED lines=18> */
.L_x_1208:
        /* <DEDUP_REMOVED lines=144> */
[----:B------:R1:W2:Y:S01]  /*13600*/  MUFU.EX2 R2, R0 ;  /* 0x0000000000027308 */ /* 0x0002a20000000800 */
[--C-:B------:R-:W-:Y:S01]  /*13610*/  FFMA.FTZ R4, R203, c[0x0][0x23c], -R23.reuse ;  /* 0x00008f00cb047a23 */ /* 0x100fe20000010817 */
[----:B------:R-:W-:Y:S01]  /*13620*/  FSEL R44, R44, RZ, P0 ;  /* 0x000000ff2c2c7208 */ /* 0x000fe20000000000 */
[--C-:B------:R-:W-:Y:S01]  /*13630*/  FFMA.FTZ R8, R69, c[0x0][0x23c], -R23.reuse ;  /* 0x00008f0045087a23 */ /* 0x100fe20000010817 */
[----:B------:R-:W-:Y:S01]  /*13640*/  ISETP.GT.AND P0, PT, R238, R241, PT ;  /* 0x000000f1ee00720c */ /* 0x000fe20003f04270 */
        /* <DEDUP_REMOVED lines=8> */
[----:B-1----:R-:W-:Y:S02]  /*136d0*/  FADD.FTZ R0, -R3, R133 ;  /* 0x0000008503007221 */ /* 0x002fe40000010100 */
[C---:B--2---:R-:W-:Y:S02]  /*136e0*/  FMUL.FTZ R9, R2.reuse, R141 ;  /* 0x0000008d02097220 */ /* 0x044fe40000410000 */
[----:B------:R-:W-:Y:S05]  /*136f0*/  FMUL.FTZ R17, R2, R149 ;  /* 0x0000009502117220 */ /* 0x000fea0000410000 */
[----:B------:R1:W-:Y:S01]  /*13700*/  MUFU.EX2 R200, R6 ;  /* 0x0000000600c87308 */ /* 0x0003e20000000800 */
[----:B------:R-:W-:Y:S02]  /*13710*/  FMUL.FTZ R0, R0, c[0x0][0x23c] ;  /* 0x00008f0000007a20 */ /* 0x000fe40000410000 */
[--C-:B---3--:R-:W-:Y:S07]  /*13720*/  FFMA.FTZ R4, R209, c[0x0][0x23c], -R23.reuse ;  /* 0x00008f00d1047a23 */ /* 0x108fee0000010817 */
[----:B------:R2:W3:Y:S01]  /*13730*/  MUFU.EX2 R133, R4 ;  /* 0x0000000400857308 */ /* 0x0004e20000000800 */
[--C-:B----4-:R-:W-:Y:S09]  /*13740*/  FFMA.FTZ R5, R197, c[0x0][0x23c], -R23.reuse ;  /* 0x00008f00c5057a23 */ /* 0x110ff20000010817 */
[----:B------:R4:W-:Y:S01]  /*13750*/  MUFU.EX2 R197, R5 ;  /* 0x0000000500c57308 */ /* 0x0009e20000000800 */
[--C-:B-1----:R-:W-:Y:S09]  /*13760*/  FFMA.FTZ R6, R192, c[0x0][0x23c], -R23.reuse ;  /* 0x00008f00c0067a23 */ /* 0x102ff20000010817 */
[----:B------:R1:W-:Y:S01]  /*13770*/  MUFU.EX2 R201, R7 ;  /* 0x0000000700c97308 */ /* 0x0003e20000000800 */
[--C-:B--2---:R-:W-:Y:S01]  /*13780*/  FFMA.FTZ R4, R202, c[0x0][0x23c], -R44.reuse ;  /* 0x00008f00ca047a23 */ /* 0x104fe2000001082c */
[----:B---3--:R-:W-:Y:S08]  /*13790*/  F2FP.BF16.PACK_AB R24, R133, R132 ;  /* 0x000000848518723e */ /* 0x008ff000000010ff */
[----:B------:R2:W-:Y:S01]  /*137a0*/  MUFU.EX2 R130, R4 ;  /* 0x0000000400827308 */ /* 0x0005e20000000800 */
[--C-:B----4-:R-:W-:Y:S09]  /*137b0*/  FFMA.FTZ R5, R189, c[0x0][0x23c], -R23.reuse ;  /* 0x00008f00bd057a23 */ /* 0x110ff20000010817 */
        /* <DEDUP_REMOVED lines=48> */
[----:B------:R-:W1:Y:S01]  /*13ac0*/  MUFU.EX2 R0, R0 ;  /* 0x0000000000007308 */ /* 0x000e620000000800 */
[--C-:B--2---:R-:W-:Y:S09]  /*13ad0*/  FFMA.FTZ R4, R195, c[0x0][0x23c], -R44.reuse ;  /* 0x00008f00c3047a23 */ /* 0x104ff2000001082c */
[----:B------:R2:W-:Y:S01]  /*13ae0*/  MUFU.EX2 R187, R4 ;  /* 0x0000000400bb7308 */ /* 0x0005e20000000800 */
[--C-:B---3--:R-:W-:Y:S09]  /*13af0*/  FFMA.FTZ R6, R68, c[0x0][0x23c], -R23.reuse ;  /* 0x00008f0044067a23 */ /* 0x108ff20000010817 */
[----:B------:R3:W-:Y:S01]  /*13b00*/  MUFU.EX2 R233, R6 ;  /* 0x0000000600e97308 */ /* 0x0007e20000000800 */
[C---:B-1----:R-:W-:Y:S02]  /*13b10*/  FMUL.FTZ R10, R0.reuse, R142 ;  /* 0x0000008e000a7220 */ /* 0x042fe40000410000 */
[C---:B------:R-:W-:Y:S02]  /*13b20*/  FMUL.FTZ R11, R0.reuse, R143 ;  /* 0x0000008f000b7220 */ /* 0x040fe40000410000 */
[----:B------:R-:W-:Y:S05]  /*13b30*/  FMUL.FTZ R18, R0, R150 ;  /* 0x0000009600127220 */ /* 0x000fea0000410000 */
[----:B------:R1:W-:Y:S01]  /*13b40*/  MUFU.EX2 R232, R8 ;  /* 0x0000000800e87308 */ /* 0x0003e20000000800 */
[--C-:B--2---:R-:W-:Y:S09]  /*13b50*/  FFMA.FTZ R4, R194, c[0x0][0x23c], -R44.reuse ;  /* 0x00008f00c2047a23 */ /* 0x104ff2000001082c */
[----:B------:R2:W4:Y:S01]  /*13b60*/  MUFU.EX2 R194, R4 ;  /* 0x0000000400c27308 */ /* 0x0005220000000800 */
[----:B---3--:R-:W-:Y:S02]  /*13b70*/  FMUL.FTZ R6, R0, R138 ;  /* 0x0000008a00067220 */ /* 0x008fe40000410000 */
[----:B-1----:R-:W-:Y:S02]  /*13b80*/  FMUL.FTZ R8, R2, R140 ;  /* 0x0000008c02087220 */ /* 0x002fe40000410000 */
[--C-:B--2---:R-:W-:Y:S05]  /*13b90*/  FFMA.FTZ R4, R191, c[0x0][0x23c], -R44.reuse ;  /* 0x00008f00bf047a23 */ /* 0x104fea000001082c */
[----:B------:R1:W-:Y:S02]  /*13ba0*/  MUFU.EX2 R191, R4 ;  /* 0x0000000400bf7308 */ /* 0x0003e40000000800 */
[--C-:B-1----:R-:W-:Y:S08]  /*13bb0*/  FFMA.FTZ R4, R190, c[0x0][0x23c], -R44.reuse ;  /* 0x00008f00be047a23 */ /* 0x102ff0000001082c */
[----:B------:R1:W2:Y:S02]  /*13bc0*/  MUFU.EX2 R190, R4 ;  /* 0x0000000400be7308 */ /* 0x0002a40000000800 */
[--C-:B-1----:R-:W-:Y:S08]  /*13bd0*/  FFMA.FTZ R4, R163, c[0x0][0x23c], -R23.reuse ;  /* 0x00008f00a3047a23 */ /* 0x102ff00000010817 */
[----:B------:R1:W3:Y:S02]  /*13be0*/  MUFU.EX2 R163, R4 ;  /* 0x0000000400a37308 */ /* 0x0002e40000000800 */
[--C-:B-1----:R-:W-:Y:S08]  /*13bf0*/  FFMA.FTZ R4, R162, c[0x0][0x23c], -R44.reuse ;  /* 0x00008f00a2047a23 */ /* 0x102ff0000001082c */
[----:B------:R1:W-:Y:S02]  /*13c00*/  MUFU.EX2 R162, R4 ;  /* 0x0000000400a27308 */ /* 0x0003e40000000800 */
[--C-:B-1----:R-:W-:Y:S08]  /*13c10*/  FFMA.FTZ R4, R161, c[0x0][0x23c], -R44.reuse ;  /* 0x00008f00a1047a23 */ /* 0x102ff0000001082c */
[----:B------:R1:W5:Y:S02]  /*13c20*/  MUFU.EX2 R161, R4 ;  /* 0x0000000400a17308 */ /* 0x0003640000000800 */
        /* <DEDUP_REMOVED lines=28> */
[--C-:B--2---:R-:W-:Y:S09]  /*13df0*/  FFMA.FTZ R5, R56, c[0x0][0x23c], -R23.reuse ;  /* 0x00008f0038057a23 */ /* 0x104ff20000010817 */
[----:B------:R2:W-:Y:S01]  /*13e00*/  MUFU.EX2 R218, R5 ;  /* 0x0000000500da7308 */ /* 0x0005e20000000800 */
[--C-:B-1----:R-:W-:Y:S09]  /*13e10*/  FFMA.FTZ R4, R49, c[0x0][0x23c], -R23.reuse ;  /* 0x00008f0031047a23 */ /* 0x102ff20000010817 */
[----:B------:R1:W1:Y:S10]  /*13e20*/  MUFU.EX2 R217, R4 ;  /* 0x0000000400d97308 */ /* 0x0002740000000800 */
[----:B------:R3:W-:Y:S01]  /*13e30*/  MUFU.EX2 R49, R7 ;  /* 0x0000000700317308 */ /* 0x0007e20000000800 */
[--C-:B--2---:R-:W-:Y:S09]  /*13e40*/  FFMA.FTZ R5, R64, c[0x0][0x23c], -R23.reuse ;  /* 0x00008f0040057a23 */ /* 0x104ff20000010817 */
[----:B------:R2:W-:Y:S01]  /*13e50*/  MUFU.EX2 R230, R5 ;  /* 0x0000000500e67308 */ /* 0x0005e20000000800 */
[--C-:B-1----:R-:W-:Y:S09]  /*13e60*/  FFMA.FTZ R4, R50, c[0x0][0x23c], -R44.reuse ;  /* 0x00008f0032047a23 */ /* 0x102ff2000001082c */
[----:B------:R1:W-:Y:S01]  /*13e70*/  MUFU.EX2 R48, R4 ;  /* 0x0000000400307308 */ /* 0x0003e20000000800 */
[--C-:B---3--:R-:W-:Y:S09]  /*13e80*/  FFMA.FTZ R7, R60, c[0x0][0x23c], -R23.reuse ;  /* 0x00008f003c077a23 */ /* 0x108ff20000010817 */
[----:B------:R3:W-:Y:S01]  /*13e90*/  MUFU.EX2 R224, R7 ;  /* 0x0000000700e07308 */ /* 0x0007e20000000800 */
[----:B--2---:R-:W-:Y:S02]  /*13ea0*/  FMUL.FTZ R5, R2, R137 ;  /* 0x0000008902057220 */ /* 0x004fe40000410000 */
[--C-:B-1----:R-:W-:Y:S07]  /*13eb0*/  FFMA.FTZ R4, R51, c[0x0][0x23c], -R44.reuse ;  /* 0x00008f0033047a23 */ /* 0x102fee000001082c */
[----:B------:R1:W2:Y:S01]  /*13ec0*/  MUFU.EX2 R50, R4 ;  /* 0x0000000400327308 */ /* 0x0002a20000000800 */
[----:B---3--:R-:W-:Y:S02]  /*13ed0*/  FMUL.FTZ R7, R0, R139 ;  /* 0x0000008b00077220 */ /* 0x008fe40000410000 */
[--C-:B-1----:R-:W-:Y:S07]  /*13ee0*/  FFMA.FTZ R4, R54, c[0x0][0x23c], -R44.reuse ;  /* 0x00008f0036047a23 */ /* 0x102fee000001082c */
[----:B------:R1:W-:Y:S02]  /*13ef0*/  MUFU.EX2 R51, R4 ;  /* 0x0000000400337308 */ /* 0x0003e40000000800 */
[--C-:B-1----:R-:W-:Y:S08]  /*13f00*/  FFMA.FTZ R4, R55, c[0x0][0x23c], -R44.reuse ;  /* 0x00008f0037047a23 */ /* 0x102ff0000001082c */
[----:B------:R1:W3:Y:S02]  /*13f10*/  MUFU.EX2 R219, R4 ;  /* 0x0000000400db7308 */ /* 0x0002e40000000800 */
        /* <DEDUP_REMOVED lines=28> */
[----:B------:R2:W2:Y:S10]  /*140e0*/  MUFU.EX2 R146, R16 ;  /* 0x0000001000927308 */ /* 0x0004b40000000800 */
[----:B------:R3:W-:Y:S01]  /*140f0*/  MUFU.EX2 R145, R19 ;  /* 0x0000001300917308 */ /* 0x0007e20000000800 */
[C---:B-1----:R-:W-:Y:S09]  /*14100*/  FMUL.FTZ R12, R2.reuse, R144 ;  /* 0x00000090020c7220 */ /* 0x042ff20000410000 */
[----:B------:R1:W-:Y:S01]  /*14110*/  MUFU.EX2 R144, R40 ;  /* 0x0000002800907308 */ /* 0x0003e20000000800 */
[C---:B------:R-:W-:Y:S03]  /*14120*/  HMMA.16816.F32.BF16 R12, R24.reuse, R28, R12 ;  /* 0x0000001c180c723c */ /* 0x040fe6000004180c */
[C---:B--2---:R-:W-:Y:S02]  /*14130*/  FMUL.FTZ R16, R2.reuse, R148 ;  /* 0x0000009402107220 */ /* 0x044fe40000410000 */
[----:B------:R-:W-:Y:S01]  /*14140*/  FFMA.FTZ R2, R2, R239, R132 ;  /* 0x000000ef02027223 */ /* 0x000fe20000010084 */
[----:B------:R-:W-:Y:S01]  /*14150*/  MOV R132, R20 ;  /* 0x0000001400847202 */ /* 0x000fe20000000f00 */
[C---:B---3--:R-:W-:Y:S02]  /*14160*/  FMUL.FTZ R19, R0.reuse, R151 ;  /* 0x0000009700137220 */ /* 0x048fe40000410000 */
[----:B------:R-:W-:Y:S05]  /*14170*/  FFMA.FTZ R0, R0, R240, R130 ;  /* 0x000000f000007223 */ /* 0x000fea0000010082 */
[----:B------:R-:W-:Y:S01]  /*14180*/  HMMA.16816.F32.BF16 R16, R24, R30, R16 ;  /* 0x0000001e1810723c */ /* 0x000fe20000041810 */
[----:B------:R-:W2:Y:S02]  /*14190*/  LDSM.16.MT88.4 R28, [R135+0x5800] ;  /* 0x00580000871c783b */ /* 0x000ea40000004200 */
[--C-:B-1----:R-:W-:Y:S04]  /*141a0*/  FFMA.FTZ R40, R78, c[0x0][0x23c], -R44.reuse ;  /* 0x00008f004e287a23 */ /* 0x102fe8000001082c */
[----:B------:R1:W-:Y:S01]  /*141b0*/  MUFU.EX2 R143, R40 ;  /* 0x00000028008f7308 */ /* 0x0003e20000000800 */
[----:B------:R-:W-:Y:S04]  /*141c0*/  F2FP.BF16.PACK_AB R24, R200, R201 ;  /* 0x000000c9c818723e */ /* 0x000fe800000010ff */
[----:B------:R-:W-:Y:S02]  /*141d0*/  F2FP.BF16.PACK_AB R25, R186, R159 ;  /* 0x0000009fba19723e */ /* 0x000fe400000010ff */
[----:B------:R-:W-:Y:S02]  /*141e0*/  F2FP.BF16.PACK_AB R26, R196, R197 ;  /* 0x000000c5c41a723e */ /* 0x000fe400000010ff */
[----:B----4-:R-:W-:Y:S07]  /*141f0*/  F2FP.BF16.PACK_AB R27, R194, R187 ;  /* 0x000000bbc21b723e */ /* 0x010fee00000010ff */
[C---:B------:R-:W-:Y:S07]  /*14200*/  HMMA.16816.F32.BF16 R4, R24.reuse, R32, R4 ;  /* 0x000000201804723c */ /* 0x040fee0000041804 */
[--C-:B------:R-:W-:Y:S01]  /*14210*/  FFMA.FTZ R32, R79, c[0x0][0x23c], -R44.reuse ;  /* 0x00008f004f207a23 */ /* 0x100fe2000001082c */
[----:B-1----:R-:W1:Y:S01]  /*14220*/  LDSM.16.MT88.4 R40, [R164+0x5800] ;  /* 0x00580000a428783b */ /* 0x002e620000004200 */
[C---:B------:R-:W-:Y:S02]  /*14230*/  HMMA.16816.F32.BF16 R8, R24.reuse, R34, R8 ;  /* 0x000000221808723c */ /* 0x040fe40000041808 */
[----:B------:R3:W4:Y:S06]  /*14240*/  MUFU.EX2 R142, R32 ;  /* 0x00000020008e7308 */ /* 0x00072c0000000800 */
[C---:B------:R-:W-:Y:S07]  /*14250*/  HMMA.16816.F32.BF16 R12, R24.reuse, R36, R12 ;  /* 0x00000024180c723c */ /* 0x040fee000004180c */
[--C-:B------:R-:W-:Y:S01]  /*14260*/  FFMA.FTZ R36, R82, c[0x0][0x23c], -R44.reuse ;  /* 0x00008f0052247a23 */ /* 0x100fe2000001082c */
[----:B------:R-:W-:Y:S03]  /*14270*/  HMMA.16816.F32.BF16 R16, R24, R38, R16 ;  /* 0x000000261810723c */ /* 0x000fe60000041810 */
[----:B------:R1:W-:Y:S04]  /*14280*/  MUFU.EX2 R136, R36 ;  /* 0x0000002400887308 */ /* 0x0003e80000000800 */
[----:B------:R-:W-:Y:S02]  /*14290*/  F2FP.BF16.PACK_AB R24, R192, R193 ;  /* 0x000000c1c018723e */ /* 0x000fe400000010ff */
[----:B------:R-:W-:Y:S03]  /*142a0*/  F2FP.BF16.PACK_AB R25, R190, R191 ;  /* 0x000000bfbe19723e */ /* 0x000fe600000010ff */
[--C-:B---3--:R-:W-:Y:S01]  /*142b0*/  FFMA.FTZ R32, R80, c[0x0][0x23c], -R23.reuse ;  /* 0x00008f0050207a23 */ /* 0x108fe20000010817 */
[----:B------:R-:W-:Y:S02]  /*142c0*/  F2FP.BF16.PACK_AB R26, R163, R189 ;  /* 0x000000bda31a723e */ /* 0x000fe400000010ff */
[----:B-----5:R-:W-:Y:S01]  /*142d0*/  F2FP.BF16.PACK_AB R27, R161, R162 ;  /* 0x000000a2a11b723e */ /* 0x020fe200000010ff */
[----:B------:R3:W-:Y:S06]  /*142e0*/  MUFU.EX2 R141, R32 ;  /* 0x00000020008d7308 */ /* 0x0007ec0000000800 */
[C---:B--2---:R-:W-:Y:S03]  /*142f0*/  HMMA.16816.F32.BF16 R4, R24.reuse, R28, R4 ;  /* 0x0000001c1804723c */ /* 0x044fe60000041804 */
[--C-:B-1----:R-:W-:Y:S04]  /*14300*/  FFMA.FTZ R36, R84, c[0x0][0x23c], -R23.reuse ;  /* 0x00008f0054247a23 */ /* 0x102fe80000010817 */
[--C-:B------:R-:W-:Y:S01]  /*14310*/  FFMA.FTZ R28, R83, c[0x0][0x23c], -R44.reuse ;  /* 0x00008f00531c7a23 */ /* 0x100fe2000001082c */
[C---:B------:R-:W-:Y:S01]  /*14320*/  HMMA.16816.F32.BF16 R8, R24.reuse, R30, R8 ;  /* 0x0000001e1808723c */ /* 0x040fe20000041808 */
[----:B------:R1:W-:Y:S07]  /*14330*/  MUFU.EX2 R138, R36 ;  /* 0x00000024008a7308 */ /* 0x0003ee0000000800 */
[C---:B------:R-:W-:Y:S03]  /*14340*/  HMMA.16816.F32.BF16 R12, R24.reuse, R40, R12 ;  /* 0x00000028180c723c */ /* 0x040fe6000004180c */
[----:B------:R2:W-:Y:S01]  /*14350*/  MUFU.EX2 R139, R28 ;  /* 0x0000001c008b7308 */ /* 0x0005e20000000800 */
[--C-:B---3--:R-:W-:Y:S03]  /*14360*/  FFMA.FTZ R32, R81, c[0x0][0x23c], -R23.reuse ;  /* 0x00008f0051207a23 */ /* 0x108fe60000010817 */
[--C-:B------:R-:W-:Y:S01]  /*14370*/  FFMA.FTZ R40, R86, c[0x0][0x23c], -R44.reuse ;  /* 0x00008f0056287a23 */ /* 0x100fe2000001082c */
[----:B------:R-:W-:Y:S05]  /*14380*/  HMMA.16816.F32.BF16 R16, R24, R42, R16 ;  /* 0x0000002a1810723c */ /* 0x000fea0000041810 */
[----:B------:R3:W5:Y:S02]  /*14390*/  MUFU.EX2 R140, R32 ;  /* 0x00000020008c7308 */ /* 0x0007640000000800 */
[----:B------:R-:W-:Y:S02]  /*143a0*/  F2FP.BF16.PACK_AB R24, R155, R160 ;  /* 0x000000a09b18723e */ /* 0x000fe400000010ff */
[----:B------:R-:W-:Y:S03]  /*143b0*/  F2FP.BF16.PACK_AB R25, R153, R154 ;  /* 0x0000009a9919723e */ /* 0x000fe600000010ff */
[----:B------:R-:W-:Y:S01]  /*143c0*/  F2FP.BF16.PACK_AB R26, R199, R152 ;  /* 0x00000098c71a723e */ /* 0x000fe200000010ff */
[--C-:B-1----:R-:W-:Y:S01]  /*143d0*/  FFMA.FTZ R36, R85, c[0x0][0x23c], -R23.reuse ;  /* 0x00008f0055247a23 */ /* 0x102fe20000010817 */
[----:B------:R-:W-:Y:S01]  /*143e0*/  F2FP.BF16.PACK_AB R27, R203, R195 ;  /* 0x000000c3cb1b723e */ /* 0x000fe200000010ff */
[----:B------:R1:W-:Y:S01]  /*143f0*/  MUFU.EX2 R85, R40 ;  /* 0x0000002800557308 */ /* 0x0003e20000000800 */
[----:B--2---:R-:W-:Y:S09]  /*14400*/  LDSM.16.MT88.4 R28, [R164+0x5c00] ;  /* 0x005c0000a41c783b */ /* 0x004ff20000004200 */
[----:B------:R2:W2:Y:S01]  /*14410*/  MUFU.EX2 R137, R36 ;  /* 0x0000002400897308 */ /* 0x0004a20000000800 */
[----:B---3--:R-:W3:Y:S01]  /*14420*/  LDSM.16.MT88.4 R32, [R135+0x5c00] ;  /* 0x005c00008720783b */ /* 0x008ee20000004200 */
[--C-:B-1----:R-:W-:Y:S08]  /*14430*/  FFMA.FTZ R40, R87, c[0x0][0x23c], -R44.reuse ;  /* 0x00008f0057287a23 */ /* 0x102ff0000001082c */
[----:B------:R1:W1:Y:S01]  /*14440*/  MUFU.EX2 R86, R40 ;  /* 0x0000002800567308 */ /* 0x0002620000000800 */
[----:B--2---:R-:W2:Y:S01]  /*14450*/  LDSM.16.MT88.4 R36, [R135+0x6000] ;  /* 0x006000008724783b */ /* 0x004ea20000004200 */
[--C-:B-1----:R-:W-:Y:S01]  /*14460*/  FFMA.FTZ R40, R89, c[0x0][0x23c], -R23.reuse ;  /* 0x00008f0059287a23 */ /* 0x102fe20000010817 */
[C---:B---3--:R-:W-:Y:S07]  /*14470*/  HMMA.16816.F32.BF16 R4, R24.reuse, R32, R4 ;  /* 0x000000201804723c */ /* 0x048fee0000041804 */
        /* <DEDUP_REMOVED lines=11> */
[----:B---3--:R-:W3:Y:S02]  /*14530*/  LDSM.16.MT88.4 R32, [R164+0x6000] ;  /* 0x00600000a420783b */ /* 0x008ee40000004200 */
[----:B------:R-:W-:Y:S02]  /*14540*/  F2FP.BF16.PACK_AB R26, R214, R209 ;  /* 0x000000d1d61a723e */ /* 0x000fe400000010ff */
[----:B------:R-:W-:Y:S07]  /*14550*/  F2FP.BF16.PACK_AB R27, R213, R207 ;  /* 0x000000cfd51b723e */ /* 0x000fee00000010ff */
[C---:B--2---:R-:W-:Y:S03]  /*14560*/  HMMA.16816.F32.BF16 R4, R24.reuse, R36, R4 ;  /* 0x000000241804723c */ /* 0x044fe60000041804 */
[--C-:B-1----:R-:W-:Y:S04]  /*14570*/  FFMA.FTZ R28, R91, c[0x0][0x23c], -R44.reuse ;  /* 0x00008f005b1c7a23 */ /* 0x102fe8000001082c */
[--C-:B------:R-:W-:Y:S01]  /*14580*/  FFMA.FTZ R36, R92, c[0x0][0x23c], -R23.reuse ;  /* 0x00008f005c247a23 */ /* 0x100fe20000010817 */
[C---:B------:R-:W-:Y:S01]  /*14590*/  HMMA.16816.F32.BF16 R8, R24.reuse, R38, R8 ;  /* 0x000000261808723c */ /* 0x040fe20000041808 */
[----:B------:R1:W2:Y:S10]  /*145a0*/  MUFU.EX2 R81, R28 ;  /* 0x0000001c00517308 */ /* 0x0002b40000000800 */
[----:B------:R2:W-:Y:S01]  /*145b0*/  MUFU.EX2 R80, R36 ;  /* 0x0000002400507308 */ /* 0x0005e20000000800 */
[C---:B---3--:R-:W-:Y:S01]  /*145c0*/  HMMA.16816.F32.BF16 R12, R24.reuse, R32, R12 ;  /* 0x00000020180c723c */ /* 0x048fe2000004180c */
[----:B-1----:R-:W1:Y:S06]  /*145d0*/  LDSM.16.MT88.4 R28, [R135+0x6400] ;  /* 0x00640000871c783b */ /* 0x002e6c0000004200 */
[--C-:B------:R-:W-:Y:S01]  /*145e0*/  FFMA.FTZ R32, R94, c[0x0][0x23c], -R44.reuse ;  /* 0x00008f005e207a23 */ /* 0x100fe2000001082c */
[----:B------:R-:W-:Y:S03]  /*145f0*/  HMMA.16816.F32.BF16 R16, R24, R34, R16 ;  /* 0x000000221810723c */ /* 0x000fe60000041810 */
[----:B------:R3:W-:Y:S01]  /*14600*/  MUFU.EX2 R77, R32 ;  /* 0x00000020004d7308 */ /* 0x0007e20000000800 */
[--C-:B--2---:R-:W-:Y:S03]  /*14610*/  FFMA.FTZ R36, R93, c[0x0][0x23c], -R23.reuse ;  /* 0x00008f005d247a23 */ /* 0x104fe60000010817 */
[----:B------:R-:W-:Y:S02]  /*14620*/  F2FP.BF16.PACK_AB R24, R215, R212 ;  /* 0x000000d4d718723e */ /* 0x000fe400000010ff */
[----:B------:R-:W-:Y:S03]  /*14630*/  F2FP.BF16.PACK_AB R25, R216, R208 ;  /* 0x000000d0d819723e */ /* 0x000fe600000010ff */
[----:B------:R-:W-:Y:S01]  /*14640*/  F2FP.BF16.PACK_AB R26, R217, R47 ;  /* 0x0000002fd91a723e */ /* 0x000fe200000010ff */
[----:B------:R2:W2:Y:S01]  /*14650*/  MUFU.EX2 R79, R36 ;  /* 0x00000024004f7308 */ /* 0x0004a20000000800 */
[----:B------:R-:W-:Y:S01]  /*14660*/  F2FP.BF16.PACK_AB R27, R50, R48 ;  /* 0x00000030321b723e */ /* 0x000fe200000010ff */
[----:B---3--:R-:W3:Y:S06]  /*14670*/  LDSM.16.MT88.4 R32, [R135+0x6800] ;  /* 0x006800008720783b */ /* 0x008eec0000004200 */
[C---:B-1----:R-:W-:Y:S03]  /*14680*/  HMMA.16816.F32.BF16 R4, R24.reuse, R28, R4 ;  /* 0x0000001c1804723c */ /* 0x042fe60000041804 */
[--C-:B--2---:R-:W-:Y:S04]  /*14690*/  FFMA.FTZ R36, R95, c[0x0][0x23c], -R44.reuse ;  /* 0x00008f005f247a23 */ /* 0x104fe8000001082c */
[----:B------:R1:W2:Y:S01]  /*146a0*/  MUFU.EX2 R75, R36 ;  /* 0x00000024004b7308 */ /* 0x0002a20000000800 */
        /* <DEDUP_REMOVED lines=14> */
[C---:B---3--:R-:W-:Y:S03]  /*14790*/  HMMA.16816.F32.BF16 R4, R24.reuse, R32, R4 ;  /* 0x000000201804723c */ /* 0x048fe60000041804 */
[--C-:B----4-:R-:W-:Y:S04]  /*147a0*/  FFMA.FTZ R40, R100, c[0x0][0x23c], -R23.reuse ;  /* 0x00008f0064287a23 */ /* 0x110fe80000010817 */
        /* <DEDUP_REMOVED lines=19> */
[--C-:B---3--:R-:W-:Y:S04]  /*148e0*/  FFMA.FTZ R32, R104, c[0x0][0x23c], -R23.reuse ;  /* 0x00008f0068207a23 */ /* 0x108fe80000010817 */
[----:B------:R3:W-:Y:S01]  /*148f0*/  MUFU.EX2 R68, R32 ;  /* 0x0000002000447308 */ /* 0x0007e20000000800 */
[C---:B-1----:R-:W-:Y:S07]  /*14900*/  HMMA.16816.F32.BF16 R4, R24.reuse, R36, R4 ;  /* 0x000000241804723c */ /* 0x042fee0000041804 */
[----:B------:R-:W-:Y:S01]  /*14910*/  FFMA.FTZ R36, R107, c[0x0][0x23c], -R44 ;  /* 0x00008f006b247a23 */ /* 0x000fe2000001082c */
[C---:B------:R-:W-:Y:S03]  /*14920*/  HMMA.16816.F32.BF16 R8, R24.reuse, R38, R8 ;  /* 0x000000261808723c */ /* 0x040fe60000041808 */
[----:B------:R1:W-:Y:S01]  /*14930*/  MUFU.EX2 R65, R36 ;  /* 0x0000002400417308 */ /* 0x0003e20000000800 */
[--C-:B---3--:R-:W-:Y:S04]  /*14940*/  FFMA.FTZ R32, R105, c[0x0][0x23c], -R23.reuse ;  /* 0x00008f0069207a23 */ /* 0x108fe80000010817 */
[C---:B------:R-:W-:Y:S05]  /*14950*/  HMMA.16816.F32.BF16 R12, R24.reuse, R40, R12 ;  /* 0x00000028180c723c */ /* 0x040fea000004180c */
[----:B------:R3:W2:Y:S02]  /*14960*/  MUFU.EX2 R67, R32 ;  /* 0x0000002000437308 */ /* 0x0006a40000000800 */
[----:B------:R-:W-:Y:S01]  /*14970*/  FADD.FTZ R40, R133, R2 ;  /* 0x0000000285287221 */ /* 0x000fe20000010000 */
[----:B------:R-:W-:Y:S04]  /*14980*/  HMMA.16816.F32.BF16 R16, R24, R42, R16 ;  /* 0x0000002a1810723c */ /* 0x000fe80000041810 */
[----:B------:R-:W-:Y:S01]  /*14990*/  FADD.FTZ R2, R131, R0 ;  /* 0x0000000083027221 */ /* 0x000fe20000010000 */
[----:B------:R-:W-:Y:S01]  /*149a0*/  MOV R133, R3 ;  /* 0x0000000300857202 */ /* 0x000fe20000000f00 */
[--C-:B------:R-:W-:Y:S01]  /*149b0*/  FFMA.FTZ R0, R108, c[0x0][0x23c], -R23.reuse ;  /* 0x00008f006c007a23 */ /* 0x100fe20000010817 */
[----:B------:R-:W-:Y:S01]  /*149c0*/  F2FP.BF16.PACK_AB R24, R236, R233 ;  /* 0x000000e9ec18723e */ /* 0x000fe200000010ff */
[----:B------:R-:W-:Y:S01]  /*149d0*/  FADD.FTZ R2, R156, R2 ;  /* 0x000000029c027221 */ /* 0x000fe20000010000 */
[----:B------:R-:W-:Y:S01]  /*149e0*/  F2FP.BF16.PACK_AB R25, R237, R234 ;  /* 0x000000eaed19723e */ /* 0x000fe200000010ff */
[----:B------:R4:W-:Y:S01]  /*149f0*/  MUFU.EX2 R64, R0 ;  /* 0x0000000000407308 */ /* 0x0009e20000000800 */
[----:B-1----:R-:W-:Y:S01]  /*14a00*/  LDSM.16.MT88.4 R36, [R135+0x7400] ;  /* 0x007400008724783b */ /* 0x002fe20000004200 */
[----:B------:R-:W-:Y:S01]  /*14a10*/  FADD.FTZ R40, R157, R40 ;  /* 0x000000289d287221 */ /* 0x000fe20000010000 */
[----:B------:R-:W-:Y:S02]  /*14a20*/  F2FP.BF16.PACK_AB R26, R232, R235 ;  /* 0x000000ebe81a723e */ /* 0x000fe400000010ff */
[----:B------:R-:W-:Y:S01]  /*14a30*/  F2FP.BF16.PACK_AB R27, R146, R225 ;  /* 0x000000e1921b723e */ /* 0x000fe200000010ff */
[----:B------:R-:W-:Y:S02]  /*14a40*/  FADD.FTZ R40, R202, R40 ;  /* 0x00000028ca287221 */ /* 0x000fe40000010000 */
[----:B---3--:R-:W-:Y:S04]  /*14a50*/  FFMA.FTZ R32, R106, c[0x0][0x23c], -R44 ;  /* 0x00008f006a207a23 */ /* 0x008fe8000001082c */
[C---:B--2---:R-:W-:Y:S01]  /*14a60*/  HMMA.16816.F32.BF16 R4, R24.reuse, R28, R4 ;  /* 0x0000001c1804723c */ /* 0x044fe20000041804 */
[----:B------:R1:W2:Y:S06]  /*14a70*/  MUFU.EX2 R66, R32 ;  /* 0x0000002000427308 */ /* 0x0002ac0000000800 */
[--C-:B------:R-:W-:Y:S01]  /*14a80*/  FFMA.FTZ R28, R109, c[0x0][0x23c], -R23.reuse ;  /* 0x00008f006d1c7a23 */ /* 0x100fe20000010817 */
[C---:B------:R-:W-:Y:S04]  /*14a90*/  HMMA.16816.F32.BF16 R8, R24.reuse, R30, R8 ;  /* 0x0000001e1808723c */ /* 0x040fe80000041808 */
[----:B----4-:R-:W-:Y:S01]  /*14aa0*/  FADD.FTZ R0, R158, R2 ;  /* 0x000000029e007221 */ /* 0x010fe20000010000 */
[----:B------:R3:W4:Y:S01]  /*14ab0*/  MUFU.EX2 R63, R28 ;  /* 0x0000001c003f7308 */ /* 0x0007220000000800 */
[----:B------:R-:W-:Y:S02]  /*14ac0*/  FADD.FTZ R2, R201, R40 ;  /* 0x00000028c9027221 */ /* 0x000fe40000010000 */
[----:B------:R-:W-:Y:S04]  /*14ad0*/  FADD.FTZ R0, R159, R0 ;  /* 0x000000009f007221 */ /* 0x000fe80000010000 */
[----:B------:R-:W-:Y:S04]  /*14ae0*/  FADD.FTZ R2, R200, R2 ;  /* 0x00000002c8027221 */ /* 0x000fe80000010000 */
[----:B------:R-:W-:Y:S01]  /*14af0*/  FADD.FTZ R2, R197, R2 ;  /* 0x00000002c5027221 */ /* 0x000fe20000010000 */
[----:B-1----:R-:W1:Y:S03]  /*14b00*/  LDSM.16.MT88.4 R32, [R164+0x7000] ;  /* 0x00700000a420783b */ /* 0x002e660000004200 */
[----:B------:R-:W-:Y:S04]  /*14b10*/  FADD.FTZ R2, R196, R2 ;  /* 0x00000002c4027221 */ /* 0x000fe80000010000 */
[----:B------:R-:W-:Y:S02]  /*14b20*/  FADD.FTZ R2, R193, R2 ;  /* 0x00000002c1027221 */ /* 0x000fe40000010000 */
[----:B---3--:R-:W-:Y:S02]  /*14b30*/  FADD.FTZ R28, R186, R0 ;  /* 0x00000000ba1c7221 */ /* 0x008fe40000010000 */
[----:B------:R-:W-:Y:S02]  /*14b40*/  FFMA.FTZ R0, R110, c[0x0][0x23c], -R44 ;  /* 0x00008f006e007a23 */ /* 0x000fe4000001082c */
[----:B------:R-:W-:Y:S02]  /*14b50*/  FADD.FTZ R40, R187, R28 ;  /* 0x0000001cbb287221 */ /* 0x000fe40000010000 */
[----:B------:R3:W-:Y:S01]  /*14b60*/  MUFU.EX2 R62, R0 ;  /* 0x00000000003e7308 */ /* 0x0007e20000000800 */
[----:B------:R-:W2:Y:S01]  /*14b70*/  LDSM.16.MT88.4 R28, [R164+0x7400] ;  /* 0x00740000a41c783b */ /* 0x000ea20000004200 */
[----:B---3--:R-:W-:Y:S01]  /*14b80*/  FADD.FTZ R0, R194, R40 ;  /* 0x00000028c2007221 */ /* 0x008fe20000010000 */
[C---:B-1----:R-:W-:Y:S03]  /*14b90*/  HMMA.16816.F32.BF16 R12, R24.reuse, R32, R12 ;  /* 0x00000020180c723c */ /* 0x042fe6000004180c */
[----:B------:R-:W-:Y:S04]  /*14ba0*/  FADD.FTZ R40, R192, R2 ;  /* 0x00000002c0287221 */ /* 0x000fe80000010000 */
[----:B------:R-:W-:Y:S01]  /*14bb0*/  FFMA.FTZ R32, R111, c[0x0][0x23c], -R44 ;  /* 0x00008f006f207a23 */ /* 0x000fe2000001082c */
[----:B------:R-:W-:Y:S03]  /*14bc0*/  HMMA.16816.F32.BF16 R16, R24, R34, R16 ;  /* 0x000000221810723c */ /* 0x000fe60000041810 */
[----:B------:R1:W3:Y:S01]  /*14bd0*/  MUFU.EX2 R61, R32 ;  /* 0x00000020003d7308 */ /* 0x0002e20000000800 */
[----:B------:R-:W-:Y:S02]  /*14be0*/  FADD.FTZ R33, R191, R0 ;  /* 0x00000000bf217221 */ /* 0x000fe40000010000 */
[----:B------:R-:W-:Y:S01]  /*14bf0*/  FFMA.FTZ R0, R112, c[0x0][0x23c], -R23 ;  /* 0x00008f0070007a23 */ /* 0x000fe20000010817 */
[----:B------:R-:W-:Y:S01]  /*14c00*/  F2FP.BF16.PACK_AB R25, R142, R143 ;  /* 0x0000008f8e19723e */ /* 0x000fe200000010ff */
[----:B------:R-:W-:Y:S01]  /*14c10*/  FADD.FTZ R2, R190, R33 ;  /* 0x00000021be027221 */ /* 0x000fe20000010000 */
[----:B-----5:R-:W-:Y:S03]  /*14c20*/  F2FP.BF16.PACK_AB R26, R140, R141 ;  /* 0x0000008d8c1a723e */ /* 0x020fe600000010ff */
[----:B------:R-:W-:Y:S01]  /*14c30*/  FADD.FTZ R40, R189, R40 ;  /* 0x00000028bd287221 */ /* 0x000fe20000010000 */
[----:B------:R-:W-:Y:S01]  /*14c40*/  F2FP.BF16.PACK_AB R24, R144, R145 ;  /* 0x000000919018723e */ /* 0x000fe200000010ff */
[----:B------:R5:W-:Y:S01]  /*14c50*/  MUFU.EX2 R60, R0 ;  /* 0x00000000003c7308 */ /* 0x000be20000000800 */
[----:B------:R-:W-:Y:S07]  /*14c60*/  F2FP.BF16.PACK_AB R27, R139, R136 ;  /* 0x000000888b1b723e */ /* 0x000fee00000010ff */
[C---:B------:R-:W-:Y:S01]  /*14c70*/  HMMA.16816.F32.BF16 R4, R24.reuse, R36, R4 ;  /* 0x000000241804723c */ /* 0x040fe20000041804 */
[----:B-1----:R-:W1:Y:S06]  /*14c80*/  LDSM.16.MT88.4 R32, [R135+0x7800] ;  /* 0x007800008720783b */ /* 0x002e6c0000004200 */
[--C-:B------:R-:W-:Y:S01]  /*14c90*/  FFMA.FTZ R36, R113, c[0x0][0x23c], -R23.reuse ;  /* 0x00008f0071247a23 */ /* 0x100fe20000010817 */
[C---:B------:R-:W-:Y:S03]  /*14ca0*/  HMMA.16816.F32.BF16 R8, R24.reuse, R38, R8 ;  /* 0x000000261808723c */ /* 0x040fe60000041808 */
[----:B------:R3:W1:Y:S01]  /*14cb0*/  MUFU.EX2 R59, R36 ;  /* 0x00000024003b7308 */ /* 0x0006620000000800 */
[----:B-----5:R-:W-:Y:S04]  /*14cc0*/  FADD.FTZ R0, R162, R2 ;  /* 0x00000002a2007221 */ /* 0x020fe80000010000 */
[C---:B--2---:R-:W-:Y:S04]  /*14cd0*/  HMMA.16816.F32.BF16 R12, R24.reuse, R28, R12 ;  /* 0x0000001c180c723c */ /* 0x044fe8000004180c */
[----:B------:R-:W-:Y:S02]  /*14ce0*/  FADD.FTZ R2, R163, R40 ;  /* 0x00000028a3027221 */ /* 0x000fe40000010000 */
[--C-:B------:R-:W-:Y:S02]  /*14cf0*/  FFMA.FTZ R40, R114, c[0x0][0x23c], -R44.reuse ;  /* 0x00008f0072287a23 */ /* 0x100fe4000001082c */
[----:B------:R-:W-:Y:S01]  /*14d00*/  FFMA.FTZ R28, R115, c[0x0][0x23c], -R44 ;  /* 0x00008f00731c7a23 */ /* 0x000fe2000001082c */
[----:B------:R-:W-:Y:S01]  /*14d10*/  HMMA.16816.F32.BF16 R16, R24, R30, R16 ;  /* 0x0000001e1810723c */ /* 0x000fe20000041810 */
[----:B------:R2:W-:Y:S02]  /*14d20*/  MUFU.EX2 R58, R40 ;  /* 0x00000028003a7308 */ /* 0x0005e40000000800 */
[----:B------:R-:W-:Y:S02]  /*14d30*/  FADD.FTZ R2, R160, R2 ;  /* 0x00000002a0027221 */ /* 0x000fe40000010000 */
[----:B------:R-:W-:Y:S02]  /*14d40*/  FADD.FTZ R0, R161, R0 ;  /* 0x00000000a1007221 */ /* 0x000fe40000010000 */
[----:B------:R-:W-:Y:S01]  /*14d50*/  F2FP.BF16.PACK_AB R24, R137, R138 ;  /* 0x0000008a8918723e */ /* 0x000fe200000010ff */
[----:B------:R-:W-:Y:S01]  /*14d60*/  FADD.FTZ R2, R155, R2 ;  /* 0x000000029b027221 */ /* 0x000fe20000010000 */
[----:B------:R-:W-:Y:S01]  /*14d70*/  F2FP.BF16.PACK_AB R25, R86, R85 ;  /* 0x000000555619723e */ /* 0x000fe200000010ff */
[----:B---3--:R-:W3:Y:S01]  /*14d80*/  LDSM.16.MT88.4 R36, [R164+0x7800] ;  /* 0x00780000a424783b */ /* 0x008ee20000004200 */
[----:B------:R5:W3:Y:S01]  /*14d90*/  MUFU.EX2 R57, R28 ;  /* 0x0000001c00397308 */ /* 0x000ae20000000800 */
        /* <DEDUP_REMOVED lines=8> */
[C---:B-1----:R-:W-:Y:S03]  /*14e20*/  HMMA.16816.F32.BF16 R4, R24.reuse, R32, R4 ;  /* 0x000000201804723c */ /* 0x042fe60000041804 */
[----:B--2---:R-:W-:Y:S02]  /*14e30*/  FADD.FTZ R40, R205, R2 ;  /* 0x00000002cd287221 */ /* 0x004fe40000010000 */
[--C-:B------:R-:W-:Y:S02]  /*14e40*/  FFMA.FTZ R2, R116, c[0x0][0x23c], -R23.reuse ;  /* 0x00008f0074027a23 */ /* 0x100fe40000010817 */
[--C-:B------:R-:W-:Y:S01]  /*14e50*/  FFMA.FTZ R32, R117, c[0x0][0x23c], -R23.reuse ;  /* 0x00008f0075207a23 */ /* 0x100fe20000010817 */
[C---:B------:R-:W-:Y:S01]  /*14e60*/  HMMA.16816.F32.BF16 R8, R24.reuse, R34, R8 ;  /* 0x000000221808723c */ /* 0x040fe20000041808 */
[----:B------:R1:W-:Y:S03]  /*14e70*/  MUFU.EX2 R56, R2 ;  /* 0x0000000200387308 */ /* 0x0003e60000000800 */
[----:B------:R-:W-:Y:S01]  /*14e80*/  FADD.FTZ R0, R203, R0 ;  /* 0x00000000cb007221 */ /* 0x000fe20000010000 */
[----:B-----5:R-:W2:Y:S03]  /*14e90*/  LDSM.16.MT88.4 R28, [R135+0x7c00] ;  /* 0x007c0000871c783b */ /* 0x020ea60000004200 */
[----:B------:R-:W-:Y:S03]  /*14ea0*/  FADD.FTZ R0, R198, R0 ;  /* 0x00000000c6007221 */ /* 0x000fe60000010000 */
[----:B------:R5:W-:Y:S01]  /*14eb0*/  MUFU.EX2 R55, R32 ;  /* 0x0000002000377308 */ /* 0x000be20000000800 */
[----:B------:R-:W-:Y:S04]  /*14ec0*/  FADD.FTZ R0, R206, R0 ;  /* 0x00000000ce007221 */ /* 0x000fe80000010000 */
[----:B------:R-:W-:Y:S01]  /*14ed0*/  FADD.FTZ R0, R207, R0 ;  /* 0x00000000cf007221 */ /* 0x000fe20000010000 */
[C---:B---3--:R-:W-:Y:S03]  /*14ee0*/  HMMA.16816.F32.BF16 R12, R24.reuse, R36, R12 ;  /* 0x00000024180c723c */ /* 0x048fe6000004180c */
[----:B------:R-:W-:Y:S02]  /*14ef0*/  FADD.FTZ R0, R213, R0 ;  /* 0x00000000d5007221 */ /* 0x000fe40000010000 */
[----:B-1----:R-:W-:Y:S02]  /*14f00*/  FADD.FTZ R2, R209, R40 ;  /* 0x00000028d1027221 */ /* 0x002fe40000010000 */
[----:B------:R-:W-:Y:S01]  /*14f10*/  FFMA.FTZ R36, R119, c[0x0][0x23c], -R44 ;  /* 0x00008f0077247a23 */ /* 0x000fe2000001082c */
[----:B------:R-:W-:Y:S04]  /*14f20*/  HMMA.16816.F32.BF16 R16, R24, R38, R16 ;  /* 0x000000261810723c */ /* 0x000fe80000041810 */
[----:B------:R-:W-:Y:S01]  /*14f30*/  FADD.FTZ R2, R214, R2 ;  /* 0x00000002d6027221 */ /* 0x000fe20000010000 */
[----:B------:R1:W-:Y:S01]  /*14f40*/  MUFU.EX2 R53, R36 ;  /* 0x0000002400357308 */ /* 0x0003e20000000800 */
[----:B------:R-:W-:Y:S02]  /*14f50*/  FADD.FTZ R40, R208, R0 ;  /* 0x00000000d0287221 */ /* 0x000fe40000010000 */
[----:B------:R-:W-:Y:S01]  /*14f60*/  FADD.FTZ R2, R212, R2 ;  /* 0x00000002d4027221 */ /* 0x000fe20000010000 */
[----:B-----5:R-:W3:Y:S03]  /*14f70*/  LDSM.16.MT88.4 R32, [R164+0x7c00] ;  /* 0x007c0000a420783b */ /* 0x020ee60000004200 */
[----:B------:R-:W-:Y:S02]  /*14f80*/  FADD.FTZ R40, R216, R40 ;  /* 0x00000028d8287221 */ /* 0x000fe40000010000 */
[----:B------:R-:W-:Y:S01]  /*14f90*/  FADD.FTZ R0, R215, R2 ;  /* 0x00000002d7007221 */ /* 0x000fe20000010000 */
[----:B------:R-:W-:Y:S01]  /*14fa0*/  F2FP.BF16.PACK_AB R24, R79, R80 ;  /* 0x000000504f18723e */ /* 0x000fe200000010ff */
[----:B------:R-:W-:Y:S01]  /*14fb0*/  FFMA.FTZ R2, R118, c[0x0][0x23c], -R44 ;  /* 0x00008f0076027a23 */ /* 0x000fe2000001082c */
[----:B------:R-:W-:Y:S01]  /*14fc0*/  F2FP.BF16.PACK_AB R25, R75, R77 ;  /* 0x0000004d4b19723e */ /* 0x000fe200000010ff */
[----:B------:R-:W-:Y:S01]  /*14fd0*/  FADD.FTZ R41, R47, R0 ;  /* 0x000000002f297221 */ /* 0x000fe20000010000 */
[----:B------:R-:W-:Y:S01]  /*14fe0*/  F2FP.BF16.PACK_AB R26, R76, R78 ;  /* 0x0000004e4c1a723e */ /* 0x000fe200000010ff */
[----:B------:R-:W-:Y:S01]  /*14ff0*/  FADD.FTZ R0, R48, R40 ;  /* 0x0000002830007221 */ /* 0x000fe20000010000 */
[----:B------:R-:W-:Y:S01]  /*15000*/  F2FP.BF16.PACK_AB R27, R72, R74 ;  /* 0x0000004a481b723e */ /* 0x000fe200000010ff */
[--C-:B------:R-:W-:Y:S01]  /*15010*/  FFMA.FTZ R40, R120, c[0x0][0x23c], -R23.reuse ;  /* 0x00008f0078287a23 */ /* 0x100fe20000010817 */
[----:B------:R5:W-:Y:S01]  /*15020*/  MUFU.EX2 R54, R2 ;  /* 0x0000000200367308 */ /* 0x000be20000000800 */
[----:B------:R-:W-:Y:S04]  /*15030*/  FADD.FTZ R0, R50, R0 ;  /* 0x0000000032007221 */ /* 0x000fe80000010000 */
[----:B------:R-:W-:Y:S01]  /*15040*/  FADD.FTZ R0, R51, R0 ;  /* 0x0000000033007221 */ /* 0x000fe20000010000 */
[C---:B--2---:R-:W-:Y:S01]  /*15050*/  HMMA.16816.F32.BF16 R4, R24.reuse, R28, R4 ;  /* 0x0000001c1804723c */ /* 0x044fe20000041804 */
[----:B-1----:R-:W1:Y:S02]  /*15060*/  LDSM.16.MT88.4 R36, [R135+0x8000] ;  /* 0x008000008724783b */ /* 0x002e640000004200 */
[----:B------:R-:W-:Y:S04]  /*15070*/  FADD.FTZ R0, R219, R0 ;  /* 0x00000000db007221 */ /* 0x000fe80000010000 */
[----:B------:R-:W-:Y:S01]  /*15080*/  FFMA.FTZ R28, R121, c[0x0][0x23c], -R23 ;  /* 0x00008f00791c7a23 */ /* 0x000fe20000010817 */
[C---:B------:R-:W-:Y:S03]  /*15090*/  HMMA.16816.F32.BF16 R8, R24.reuse, R30, R8 ;  /* 0x0000001e1808723c */ /* 0x040fe60000041808 */
[----:B------:R2:W-:Y:S01]  /*150a0*/  MUFU.EX2 R51, R28 ;  /* 0x0000001c00337308 */ /* 0x0005e20000000800 */
[----:B------:R-:W-:Y:S04]  /*150b0*/  FADD.FTZ R0, R221, R0 ;  /* 0x00000000dd007221 */ /* 0x000fe80000010000 */
[----:B------:R-:W-:Y:S04]  /*150c0*/  FADD.FTZ R0, R220, R0 ;  /* 0x00000000dc007221 */ /* 0x000fe80000010000 */
[----:B-----5:R-:W-:Y:S01]  /*150d0*/  FADD.FTZ R2, R217, R41 ;  /* 0x00000029d9027221 */ /* 0x020fe20000010000 */
[C---:B---3--:R-:W-:Y:S03]  /*150e0*/  HMMA.16816.F32.BF16 R12, R24.reuse, R32, R12 ;  /* 0x00000020180c723c */ /* 0x048fe6000004180c */
[----:B------:R-:W-:Y:S02]  /*150f0*/  FADD.FTZ R2, R49, R2 ;  /* 0x0000000231027221 */ /* 0x000fe40000010000 */
[----:B------:R-:W-:Y:S02]  /*15100*/  FADD.FTZ R0, R222, R0 ;  /* 0x00000000de007221 */ /* 0x000fe40000010000 */
[----:B------:R-:W-:Y:S01]  /*15110*/  FADD.FTZ R2, R52, R2 ;  /* 0x0000000234027221 */ /* 0x000fe20000010000 */
[----:B------:R-:W-:Y:S01]  /*15120*/  HMMA.16816.F32.BF16 R16, R24, R34, R16 ;  /* 0x000000221810723c */ /* 0x000fe20000041810 */
[----:B------:R3:W-:Y:S03]  /*15130*/  MUFU.EX2 R52, R40 ;  /* 0x0000002800347308 */ /* 0x0007e60000000800 */
[----:B------:R-:W-:Y:S02]  /*15140*/  FADD.FTZ R2, R218, R2 ;  /* 0x00000002da027221 */ /* 0x000fe40000010000 */
[----:B------:R-:W-:Y:S01]  /*15150*/  FFMA.FTZ R32, R122, c[0x0][0x23c], -R44 ;  /* 0x00008f007a207a23 */ /* 0x000fe2000001082c */
[----:B------:R-:W-:Y:S01]  /*15160*/  F2FP.BF16.PACK_AB R24, R71, R73 ;  /* 0x000000494718723e */ /* 0x000fe200000010ff */
[----:B------:R-:W-:Y:S01]  /*15170*/  FADD.FTZ R2, R223, R2 ;  /* 0x00000002df027221 */ /* 0x000fe20000010000 */
[----:B------:R-:W-:Y:S01]  /*15180*/  F2FP.BF16.PACK_AB R25, R69, R70 ;  /* 0x000000464519723e */ /* 0x000fe200000010ff */
[----:B--2---:R-:W2:Y:S01]  /*15190*/  LDSM.16.MT88.4 R28, [R164+0x8000] ;  /* 0x00800000a41c783b */ /* 0x004ea20000004200 */
[----:B------:R5:W-:Y:S01]  /*151a0*/  MUFU.EX2 R50, R32 ;  /* 0x0000002000327308 */ /* 0x000be20000000800 */
[----:B------:R-:W-:Y:S01]  /*151b0*/  FADD.FTZ R2, R224, R2 ;  /* 0x00000002e0027221 */ /* 0x000fe20000010000 */
[----:B------:R-:W-:Y:S01]  /*151c0*/  F2FP.BF16.PACK_AB R26, R67, R68 ;  /* 0x00000044431a723e */ /* 0x000fe200000010ff */
[----:B------:R-:W-:Y:S01]  /*151d0*/  FADD.FTZ R0, R226, R0 ;  /* 0x00000000e2007221 */ /* 0x000fe20000010000 */
[----:B------:R-:W-:Y:S01]  /*151e0*/  F2FP.BF16.PACK_AB R27, R65, R66 ;  /* 0x00000042411b723e */ /* 0x000fe200000010ff */
[----:B------:R-:W-:Y:S02]  /*151f0*/  FADD.FTZ R2, R229, R2 ;  /* 0x00000002e5027221 */ /* 0x000fe40000010000 */
[----:B------:R-:W-:Y:S02]  /*15200*/  FADD.FTZ R0, R227, R0 ;  /* 0x00000000e3007221 */ /* 0x000fe40000010000 */
[----:B------:R-:W-:Y:S02]  /*15210*/  FADD.FTZ R2, R230, R2 ;  /* 0x00000002e6027221 */ /* 0x000fe40000010000 */
[C---:B-1----:R-:W-:Y:S03]  /*15220*/  HMMA.16816.F32.BF16 R4, R24.reuse, R36, R4 ;  /* 0x000000241804723c */ /* 0x042fe60000041804 */
[----:B------:R-:W-:Y:S02]  /*15230*/  FADD.FTZ R2, R231, R2 ;  /* 0x00000002e7027221 */ /* 0x000fe40000010000 */
[----:B---3--:R-:W-:Y:S02]  /*15240*/  FADD.FTZ R40, R228, R0 ;  /* 0x00000000e4287221 */ /* 0x008fe40000010000 */
[--C-:B------:R-:W-:Y:S01]  /*15250*/  FFMA.FTZ R36, R124, c[0x0][0x23c], -R23.reuse ;  /* 0x00008f007c247a23 */ /* 0x100fe20000010817 */
[C---:B------:R-:W-:Y:S03]  /*15260*/  HMMA.16816.F32.BF16 R8, R24.reuse, R38, R8 ;  /* 0x000000261808723c */ /* 0x040fe60000041808 */
[----:B------:R1:W-:Y:S01]  /*15270*/  MUFU.EX2 R48, R36 ;  /* 0x0000002400307308 */ /* 0x0003e20000000800 */
[----:B------:R-:W-:Y:S01]  /*15280*/  FADD.FTZ R2, R233, R2 ;  /* 0x00000002e9027221 */ /* 0x000fe20000010000 */
[----:B-----5:R-:W3:Y:S01]  /*15290*/  LDSM.16.MT88.4 R32, [R135+0x8400] ;  /* 0x008400008720783b */ /* 0x020ee20000004200 */
[----:B------:R-:W-:Y:S02]  /*152a0*/  FFMA.FTZ R0, R123, c[0x0][0x23c], -R44 ;  /* 0x00008f007b007a23 */ /* 0x000fe4000001082c */
[----:B------:R-:W-:Y:S04]  /*152b0*/  FADD.FTZ R2, R236, R2 ;  /* 0x00000002ec027221 */ /* 0x000fe80000010000 */
[----:B------:R-:W-:Y:S01]  /*152c0*/  FADD.FTZ R2, R235, R2 ;  /* 0x00000002eb027221 */ /* 0x000fe20000010000 */
[----:B------:R5:W-:Y:S01]  /*152d0*/  MUFU.EX2 R49, R0 ;  /* 0x0000000000317308 */ /* 0x000be20000000800 */
[C---:B--2---:R-:W-:Y:S03]  /*152e0*/  HMMA.16816.F32.BF16 R12, R24.reuse, R28, R12 ;  /* 0x0000001c180c723c */ /* 0x044fe6000004180c */
[----:B-1----:R-:W-:Y:S05]  /*152f0*/  FADD.FTZ R36, R232, R2 ;  /* 0x00000002e8247221 */ /* 0x002fea0000010000 */
[----:B------:R-:W-:Y:S04]  /*15300*/  HMMA.16816.F32.BF16 R16, R24, R30, R16 ;  /* 0x0000001e1810723c */ /* 0x000fe80000041810 */
[----:B------:R-:W-:Y:S02]  /*15310*/  FFMA.FTZ R2, R125, c[0x0][0x23c], -R23 ;  /* 0x00008f007d027a23 */ /* 0x000fe40000010817 */
[----:B------:R-:W-:Y:S01]  /*15320*/  FFMA.FTZ R28, R126, c[0x0][0x23c], -R44 ;  /* 0x00008f007e1c7a23 */ /* 0x000fe2000001082c */
[----:B----4-:R-:W-:Y:S01]  /*15330*/  F2FP.BF16.PACK_AB R24, R63, R64 ;  /* 0x000000403f18723e */ /* 0x010fe200000010ff */
[----:B------:R1:W2:Y:S01]  /*15340*/  MUFU.EX2 R47, R2 ;  /* 0x00000002002f7308 */ /* 0x0002a20000000800 */
[----:B-----5:R-:W-:Y:S03]  /*15350*/  FADD.FTZ R0, R234, R40 ;  /* 0x00000028ea007221 */ /* 0x020fe60000010000 */
[----:B------:R-:W-:Y:S01]  /*15360*/  FADD.FTZ R40, R145, R36 ;  /* 0x0000002491287221 */ /* 0x000fe20000010000 */
[----:B------:R-:W-:Y:S01]  /*15370*/  F2FP.BF16.PACK_AB R25, R61, R62 ;  /* 0x0000003e3d19723e */ /* 0x000fe200000010ff */
[----:B------:R-:W-:Y:S01]  /*15380*/  FADD.FTZ R0, R237, R0 ;  /* 0x00000000ed007221 */ /* 0x000fe20000010000 */
[----:B------:R-:W4:Y:S01]  /*15390*/  LDSM.16.MT88.4 R36, [R164+0x8400] ;  /* 0x00840000a424783b */ /* 0x000f220000004200 */
[----:B------:R-:W-:Y:S02]  /*153a0*/  F2FP.BF16.PACK_AB R26, R59, R60 ;  /* 0x0000003c3b1a723e */ /* 0x000fe400000010ff */
[----:B------:R-:W-:Y:S01]  /*153b0*/  FADD.FTZ R0, R225, R0 ;  /* 0x00000000e1007221 */ /* 0x000fe20000010000 */
[----:B------:R5:W-:Y:S01]  /*153c0*/  MUFU.EX2 R43, R28 ;  /* 0x0000001c002b7308 */ /* 0x000be20000000800 */
[----:B------:R-:W-:Y:S02]  /*153d0*/  F2FP.BF16.PACK_AB R27, R57, R58 ;  /* 0x0000003a391b723e */ /* 0x000fe400000010ff */
[----:B------:R-:W-:Y:S04]  /*153e0*/  FADD.FTZ R0, R146, R0 ;  /* 0x0000000092007221 */ /* 0x000fe80000010000 */
[----:B------:R-:W-:Y:S01]  /*153f0*/  FADD.FTZ R0, R143, R0 ;  /* 0x000000008f007221 */ /* 0x000fe20000010000 */
[C---:B---3--:R-:W-:Y:S03]  /*15400*/  HMMA.16816.F32.BF16 R4, R24.reuse, R32, R4 ;  /* 0x000000201804723c */ /* 0x048fe60000041804 */
[----:B------:R-:W-:Y:S02]  /*15410*/  FADD.FTZ R0, R142, R0 ;  /* 0x000000008e007221 */ /* 0x000fe40000010000 */
[----:B-1----:R-:W-:Y:S01]  /*15420*/  FADD.FTZ R2, R144, R40 ;  /* 0x0000002890027221 */ /* 0x002fe20000010000 */
[----:B--2---:R-:W-:Y:S01]  /*15430*/  F2FP.BF16.PACK_AB R148, R47, R48 ;  /* 0x000000302f94723e */ /* 0x004fe200000010ff */
[----:B------:R-:W-:Y:S01]  /*15440*/  FADD.FTZ R40, R136, R0 ;  /* 0x0000000088287221 */ /* 0x000fe20000010000 */
[C---:B------:R-:W-:Y:S04]  /*15450*/  HMMA.16816.F32.BF16 R8, R24.reuse, R34, R8 ;  /* 0x000000221808723c */ /* 0x040fe80000041808 */
[----:B------:R-:W-:Y:S02]  /*15460*/  FADD.FTZ R29, R141, R2 ;  /* 0x000000028d1d7221 */ /* 0x000fe40000010000 */
[----:B------:R-:W-:Y:S02]  /*15470*/  FFMA.FTZ R2, R127, c[0x0][0x23c], -R44 ;  /* 0x00008f007f027a23 */ /* 0x000fe4000001082c */
[----:B------:R-:W-:Y:S02]  /*15480*/  FADD.FTZ R0, R140, R29 ;  /* 0x0000001d8c007221 */ /* 0x000fe40000010000 */
[----:B------:R-:W1:Y:S01]  /*15490*/  MUFU.EX2 R42, R2 ;  /* 0x00000002002a7308 */ /* 0x000e620000000800 */
[----:B-----5:R-:W2:Y:S01]  /*154a0*/  LDSM.16.MT88.4 R28, [R135+0x8800] ;  /* 0x00880000871c783b */ /* 0x020ea20000004200 */
[----:B------:R-:W-:Y:S02]  /*154b0*/  FADD.FTZ R41, R138, R0 ;  /* 0x000000008a297221 */ /* 0x000fe40000010000 */
[----:B------:R-:W-:Y:S02]  /*154c0*/  FADD.FTZ R40, R139, R40 ;  /* 0x000000288b287221 */ /* 0x000fe40000010000 */
[----:B------:R-:W-:Y:S02]  /*154d0*/  FADD.FTZ R32, R137, R41 ;  /* 0x0000002989207221 */ /* 0x000fe40000010000 */
[----:B------:R-:W-:Y:S01]  /*154e0*/  FADD.FTZ R0, R85, R40 ;  /* 0x0000002855007221 */ /* 0x000fe20000010000 */
[----:B------:R-:W-:Y:S01]  /*154f0*/  LDSM.16.MT88.4 R140, [R135+0x8c00] ;  /* 0x008c0000878c783b */ /* 0x000fe20000004200 */
[----:B------:R-:W-:Y:S01]  /*15500*/  FFMA.FTZ R44, R22, c[0x0][0x23c], -R44 ;  /* 0x00008f00162c7a23 */ /* 0x000fe2000001082c */
[C---:B----4-:R-:W-:Y:S03]  /*15510*/  HMMA.16816.F32.BF16 R12, R24.reuse, R36, R12 ;  /* 0x00000024180c723c */ /* 0x050fe6000004180c */
[----:B------:R-:W-:Y:S02]  /*15520*/  FADD.FTZ R0, R86, R0 ;  /* 0x0000000056007221 */ /* 0x000fe40000010000 */
[----:B------:R-:W-:Y:S02]  /*15530*/  MUFU.EX2 R44, R44 ;  /* 0x0000002c002c7308 */ /* 0x000fe40000000800 */
[----:B------:R-:W-:Y:S01]  /*15540*/  FADD.FTZ R0, R82, R0 ;  /* 0x0000000052007221 */ /* 0x000fe20000010000 */
[----:B------:R-:W-:Y:S04]  /*15550*/  HMMA.16816.F32.BF16 R16, R24, R38, R16 ;  /* 0x000000261810723c */ /* 0x000fe80000041810 */
[----:B------:R-:W-:Y:S01]  /*15560*/  FADD.FTZ R0, R81, R0 ;  /* 0x0000000051007221 */ /* 0x000fe20000010000 */
[----:B-1----:R-:W-:Y:S01]  /*15570*/  F2FP.BF16.PACK_AB R149, R42, R43 ;  /* 0x0000002b2a95723e */ /* 0x002fe200000010ff */
[--C-:B------:R-:W-:Y:S01]  /*15580*/  FFMA.FTZ R2, R128, c[0x0][0x23c], -R23.reuse ;  /* 0x00008f0080027a23 */ /* 0x100fe20000010817 */
[----:B------:R-:W-:Y:S01]  /*15590*/  F2FP.BF16.PACK_AB R24, R55, R56 ;  /* 0x000000383718723e */ /* 0x000fe200000010ff */
[----:B------:R-:W-:Y:S01]  /*155a0*/  FFMA.FTZ R23, R129, c[0x0][0x23c], -R23 ;  /* 0x00008f0081177a23 */ /* 0x000fe20000010817 */
[----:B------:R-:W-:Y:S01]  /*155b0*/  F2FP.BF16.PACK_AB R25, R53, R54 ;  /* 0x000000363519723e */ /* 0x000fe200000010ff */
[----:B------:R1:W-:Y:S02]  /*155c0*/  MUFU.EX2 R41, R2 ;  /* 0x0000000200297308 */ /* 0x0003e40000000800 */
[----:B------:R-:W-:Y:S01]  /*155d0*/  FADD.FTZ R0, R77, R0 ;  /* 0x000000004d007221 */ /* 0x000fe20000010000 */
[----:B------:R-:W-:Y:S02]  /*155e0*/  F2FP.BF16.PACK_AB R26, R51, R52 ;  /* 0x00000034331a723e */ /* 0x000fe400000010ff */
[----:B------:R-:W-:Y:S01]  /*155f0*/  F2FP.BF16.PACK_AB R27, R49, R50 ;  /* 0x00000032311b723e */ /* 0x000fe200000010ff */
[----:B------:R-:W-:Y:S04]  /*15600*/  FADD.FTZ R0, R75, R0 ;  /* 0x000000004b007221 */ /* 0x000fe80000010000 */
[----:B------:R-:W-:Y:S01]  /*15610*/  FADD.FTZ R0, R74, R0 ;  /* 0x000000004a007221 */ /* 0x000fe20000010000 */
[----:B------:R-:W3:Y:S01]  /*15620*/  MUFU.EX2 R40, R23 ;  /* 0x0000001700287308 */ /* 0x000ee20000000800 */
[C---:B--2---:R-:W-:Y:S03]  /*15630*/  HMMA.16816.F32.BF16 R4, R24.reuse, R28, R4 ;  /* 0x0000001c1804723c */ /* 0x044fe60000041804 */
[----:B------:R-:W-:Y:S05]  /*15640*/  FADD.FTZ R0, R72, R0 ;  /* 0x0000000048007221 */ /* 0x000fea0000010000 */
[C---:B------:R-:W-:Y:S01]  /*15650*/  HMMA.16816.F32.BF16 R8, R24.reuse, R30, R8 ;  /* 0x0000001e1808723c */ /* 0x040fe20000041808 */
[----:B------:R-:W-:Y:S01]  /*15660*/  LDSM.16.MT88.4 R28, [R164+0x8c00] ;  /* 0x008c0000a41c783b */ /* 0x000fe20000004200 */
[----:B------:R2:W4:Y:S02]  /*15670*/  MUFU.EX2 R23, R21 ;  /* 0x0000001500177308 */ /* 0x0005240000000800 */
[----:B-1----:R-:W-:Y:S04]  /*15680*/  FADD.FTZ R2, R84, R32 ;  /* 0x0000002054027221 */ /* 0x002fe80000010000 */
[----:B------:R-:W-:Y:S01]  /*15690*/  FADD.FTZ R2, R83, R2 ;  /* 0x0000000253027221 */ /* 0x000fe20000010000 */
[----:B------:R-:W1:Y:S03]  /*156a0*/  LDSM.16.MT88.4 R32, [R164+0x8800] ;  /* 0x00880000a420783b */ /* 0x000e660000004200 */
[----:B------:R-:W-:Y:S01]  /*156b0*/  FADD.FTZ R2, R80, R2 ;  /* 0x0000000250027221 */ /* 0x000fe20000010000 */
[----:B---3--:R-:W-:Y:S03]  /*156c0*/  F2FP.BF16.PACK_AB R150, R40, R41 ;  /* 0x000000292896723e */ /* 0x008fe600000010ff */
[----:B------:R-:W-:Y:S04]  /*156d0*/  FADD.FTZ R2, R79, R2 ;  /* 0x000000024f027221 */ /* 0x000fe80000010000 */
[----:B------:R-:W-:Y:S04]  /*156e0*/  FADD.FTZ R2, R78, R2 ;  /* 0x000000024e027221 */ /* 0x000fe80000010000 */
[----:B------:R-:W-:Y:S02]  /*156f0*/  FADD.FTZ R2, R76, R2 ;  /* 0x000000024c027221 */ /* 0x000fe40000010000 */
[----:B--2---:R-:W-:Y:S01]  /*15700*/  FADD.FTZ R21, R70, R0 ;  /* 0x0000000046157221 */ /* 0x004fe20000010000 */
[----:B----4-:R-:W-:Y:S01]  /*15710*/  F2FP.BF16.PACK_AB R151, R44, R23 ;  /* 0x000000172c97723e */ /* 0x010fe200000010ff */
[----:B------:R-:W-:Y:S04]  /*15720*/  FADD.FTZ R2, R73, R2 ;  /* 0x0000000249027221 */ /* 0x000fe80000010000 */
        /* <DEDUP_REMOVED lines=9> */
[C---:B-1----:R-:W-:Y:S03]  /*157c0*/  HMMA.16816.F32.BF16 R12, R24.reuse, R32, R12 ;  /* 0x00000020180c723c */ /* 0x042fe6000004180c */
        /* <DEDUP_REMOVED lines=23> */
[----:B------:R-:W-:Y:S02]  /*15940*/  FADD.FTZ R0, R23, R0 ;  /* 0x0000000017007221 */ /* 0x000fe40000010000 */
[----:B------:R-:W-:Y:S02]  /*15950*/  FADD.FTZ R239, R40, R2 ;  /* 0x0000000228ef7221 */ /* 0x000fe40000010000 */
[----:B------:R-:W-:Y:S01]  /*15960*/  FADD.FTZ R240, R44, R0 ;  /* 0x000000002cf07221 */ /* 0x000fe20000010000 */
[----:B------:R-:W-:-:S05]  /*15970*/  @P0 BRA `(.L_x_1210) ;  /* 0xffffa92000000947 */ /* 0x000fca000383ffff */
.L_x_1206:
[----:B------:R1:W5:Y:S01]  /*15980*/  LDL R36, [R1] ;  /* 0x0000000001247983 */ /* 0x0003620000100800 */
[----:B------:R-:W-:Y:S03]  /*15990*/  BSSY B0, `(.L_x_1211) ;  /* 0x0000094000007945 */ /* 0x000fe60003800000 */
[----:B------:R-:W2:Y:S04]  /*159a0*/  SHFL.BFLY PT, R0, R240, 0x2, 0x1f ;  /* 0x0c401f00f0007f89 */ /* 0x000ea800000e0000 */
[----:B------:R-:W3:Y:S04]  /*159b0*/  S2R R21, SR_TID.X ;  /* 0x0000000000157919 */ /* 0x000ee80000002100 */
[----:B------:R-:W4:Y:S04]  /*159c0*/  SHFL.BFLY PT, R2, R239, 0x2, 0x1f ;  /* 0x0c401f00ef027f89 */ /* 0x000f2800000e0000 */
[----:B------:R-:W1:Y:S01]  /*159d0*/  S2R R23, SR_CTAID.X ;  /* 0x0000000000177919 */ /* 0x000e620000002500 */
[----:B--2---:R-:W-:Y:S01]  /*159e0*/  FADD.FTZ R0, R0, R240 ;  /* 0x000000f000007221 */ /* 0x004fe20000010000 */
[----:B---3--:R-:W-:-:S04]  /*159f0*/  SHF.R.S32.HI R8, RZ, 0x1f, R21 ;  /* 0x0000001fff087819 */ /* 0x008fc80000011415 */
[----:B------:R-:W2:Y:S01]  /*15a00*/  SHFL.BFLY PT, R4, R0, 0x1, 0x1f ;  /* 0x0c201f0000047f89 */ /* 0x000ea200000e0000 */
[----:B----4-:R-:W-:Y:S01]  /*15a10*/  FADD.FTZ R2, R2, R239 ;  /* 0x000000ef02027221 */ /* 0x010fe20000010000 */
[----:B------:R-:W-:-:S04]  /*15a20*/  LEA.HI R22, R8, R21, RZ, 0x5 ;  /* 0x0000001508167211 */ /* 0x000fc800078f28ff */
[----:B------:R-:W-:Y:S01]  /*15a30*/  SHF.R.S32.HI R6, RZ, 0x5, R22 ;  /* 0x00000005ff067819 */ /* 0x000fe20000011416 */
[----:B------:R-:W3:Y:S01]  /*15a40*/  SHFL.BFLY PT, R5, R2, 0x1, 0x1f ;  /* 0x0c201f0002057f89 */ /* 0x000ee200000e0000 */
[----:B--2---:R-:W-:Y:S01]  /*15a50*/  FADD.FTZ R15, R0, R4 ;  /* 0x00000004000f7221 */ /* 0x004fe20000010000 */
[----:B------:R-:W-:-:S04]  /*15a60*/  LEA.HI R4, R8, R21, RZ, 0x2 ;  /* 0x0000001508047211 */ /* 0x000fc800078f10ff */
[----:B------:R-:W-:Y:S01]  /*15a70*/  LOP3.LUT R0, R4, 0xfffffffc, RZ, 0xc0, !PT ;  /* 0xfffffffc04007812 */ /* 0x000fe200078ec0ff */
[----:B------:R-:W-:Y:S01]  /*15a80*/  BAR.SYNC.DEFER_BLOCKING 0x0 ;  /* 0x0000000000007b1d */ /* 0x000fe20000010000 */
[----:B------:R-:W-:Y:S01]  /*15a90*/  FSETP.NE.FTZ.AND P2, PT, R15, RZ, PT ;  /* 0x000000ff0f00720b */ /* 0x000fe20003f55000 */
[----:B---3--:R-:W-:Y:S02]  /*15aa0*/  FADD.FTZ R14, R2, R5 ;  /* 0x00000005020e7221 */ /* 0x008fe40000010000 */
[----:B------:R-:W-:Y:S02]  /*15ab0*/  IMAD.IADD R0, R21, 0x1, -R0 ;  /* 0x0000000115007824 */ /* 0x000fe400078e0a00 */
[----:B------:R-:W-:Y:S01]  /*15ac0*/  IMAD.MOV.U32 R2, RZ, RZ, 0x3f800000 ;  /* 0x3f800000ff027424 */ /* 0x000fe200078e00ff */
[----:B------:R-:W-:Y:S01]  /*15ad0*/  FSETP.NE.FTZ.AND P3, PT, R14, RZ, PT ;  /* 0x000000ff0e00720b */ /* 0x000fe20003f75000 */
[----:B------:R-:W-:Y:S01]  /*15ae0*/  IMAD R16, R6, 0x100, R0 ;  /* 0x0000010006107824 */ /* 0x000fe200078e0200 */
[----:B------:R-:W-:Y:S01]  /*15af0*/  LEA.HI R6, R8, R21, RZ, 0x3 ;  /* 0x0000001508067211 */ /* 0x000fe200078f18ff */
[----:B------:R-:W-:Y:S01]  /*15b00*/  IMAD.MOV.U32 R5, RZ, RZ, 0x3f800000 ;  /* 0x3f800000ff057424 */ /* 0x000fe200078e00ff */
[----:B------:R-:W-:-:S02]  /*15b10*/  SHF.R.S32.HI R0, RZ, 0x2, R4 ;  /* 0x00000002ff007819 */ /* 0x000fc40000011404 */
[CC--:B------:R-:W-:Y:S02]  /*15b20*/  LEA.HI R4, R8.reuse, R21.reuse, RZ, 0x4 ;  /* 0x0000001508047211 */ /* 0x0c0fe400078f20ff */
[----:B------:R-:W-:Y:S01]  /*15b30*/  SHF.R.S32.HI R12, RZ, 0x3, R6 ;  /* 0x00000003ff0c7819 */ /* 0x000fe20000011406 */
[----:B------:R-:W2:Y:S01]  /*15b40*/  @P2 MUFU.RCP R5, R15 ;  /* 0x0000000f00052308 */ /* 0x000ea20000001000 */
[----:B------:R-:W-:Y:S02]  /*15b50*/  SHF.R.S32.HI R7, RZ, 0x1f, R0 ;  /* 0x0000001fff077819 */ /* 0x000fe40000011400 */
[----:B------:R-:W-:Y:S02]  /*15b60*/  LEA.HI R8, R8, R21, RZ, 0x6 ;  /* 0x0000001508087211 */ /* 0x000fe400078f30ff */
[----:B------:R-:W-:Y:S02]  /*15b70*/  SHF.R.S32.HI R9, RZ, 0x4, R4 ;  /* 0x00000004ff097819 */ /* 0x000fe40000011404 */
[----:B------:R-:W-:Y:S01]  /*15b80*/  LEA.HI R4, R6, R12, RZ, 0x1 ;  /* 0x0000000c06047211 */ /* 0x000fe200078f08ff */
[----:B------:R-:W-:Y:S01]  /*15b90*/  IMAD.SHL.U32 R8, R8, 0x4, RZ ;  /* 0x0000000408087824 */ /* 0x000fe200078e00ff */
[----:B------:R-:W-:Y:S01]  /*15ba0*/  LEA.HI R7, R7, R0, RZ, 0x3 ;  /* 0x0000000007077211 */ /* 0x000fe200078f18ff */
[----:B------:R-:W3:Y:S01]  /*15bb0*/  @P3 MUFU.RCP R2, R14 ;  /* 0x0000000e00023308 */ /* 0x000ee20000001000 */
[----:B------:R-:W-:-:S02]  /*15bc0*/  LOP3.LUT R6, R6, 0xfffffff8, RZ, 0xc0, !PT ;  /* 0xfffffff806067812 */ /* 0x000fc400078ec0ff */
[----:B------:R-:W-:Y:S02]  /*15bd0*/  LOP3.LUT R4, R4, 0xfffffffe, RZ, 0xc0, !PT ;  /* 0xfffffffe04047812 */ /* 0x000fe400078ec0ff */
[----:B------:R-:W-:Y:S01]  /*15be0*/  LOP3.LUT R7, R7, 0xfffffff8, RZ, 0xc0, !PT ;  /* 0xfffffff807077812 */ /* 0x000fe200078ec0ff */
[----:B--2---:R-:W-:Y:S01]  /*15bf0*/  FMUL.FTZ R139, R5, R139 ;  /* 0x0000008b058b7220 */ /* 0x004fe20000410000 */
[----:B------:R-:W-:Y:S01]  /*15c00*/  IADD3 R13, -R6, R21, RZ ;  /* 0x00000015060d7210 */ /* 0x000fe20007ffe1ff */
[----:B------:R-:W-:Y:S01]  /*15c10*/  IMAD.IADD R6, R12, 0x1, -R4 ;  /* 0x000000010c067824 */ /* 0x000fe200078e0a04 */
[----:B------:R-:W-:Y:S01]  /*15c20*/  LOP3.LUT R8, R8, 0x3fffff00, RZ, 0xc0, !PT ;  /* 0x3fffff0008087812 */ /* 0x000fe200078ec0ff */
[----:B------:R-:W-:Y:S01]  /*15c30*/  IMAD.IADD R7, R0, 0x1, -R7 ;  /* 0x0000000100077824 */ /* 0x000fe200078e0a07 */
[----:B------:R-:W-:Y:S01]  /*15c40*/  LEA.HI R0, R13, R13, RZ, 0x1 ;  /* 0x0000000d0d007211 */ /* 0x000fe200078f08ff */
[----:B------:R-:W-:Y:S02]  /*15c50*/  IMAD.SHL.U32 R4, R9, 0x40, RZ ;  /* 0x0000004009047824 */ /* 0x000fe400078e00ff */
[----:B------:R-:W-:Y:S01]  /*15c60*/  IMAD R11, R6, 0x20, R8 ;  /* 0x00000020060b7824 */ /* 0x000fe200078e0208 */
[----:B------:R-:W-:Y:S01]  /*15c70*/  LEA.HI R6, R7, R7, RZ, 0x1 ;  /* 0x0000000707067211 */ /* 0x000fe200078f08ff */
[----:B---3--:R-:W-:Y:S01]  /*15c80*/  FMUL.FTZ R136, R2, R136 ;  /* 0x0000008802887220 */ /* 0x008fe20000410000 */
[----:B------:R-:W-:Y:S01]  /*15c90*/  LOP3.LUT R9, R0, 0xfffffffe, RZ, 0xc0, !PT ;  /* 0xfffffffe00097812 */ /* 0x000fe200078ec0ff */
[C---:B------:R-:W-:Y:S01]  /*15ca0*/  FMUL.FTZ R137, R2.reuse, R137 ;  /* 0x0000008902897220 */ /* 0x040fe20000410000 */
[----:B------:R-:W-:Y:S01]  /*15cb0*/  SHF.R.S32.HI R8, RZ, 0x1, R0 ;  /* 0x00000001ff087819 */ /* 0x000fe20000011400 */
[----:B------:R-:W-:Y:S01]  /*15cc0*/  FMUL.FTZ R138, R5, R138 ;  /* 0x0000008a058a7220 */ /* 0x000fe20000410000 */
[----:B------:R-:W-:Y:S01]  /*15cd0*/  SHF.R.S32.HI R0, RZ, 0x1, R6 ;  /* 0x00000001ff007819 */ /* 0x000fe20000011406 */
[----:B------:R-:W-:Y:S01]  /*15ce0*/  FMUL.FTZ R140, R2, R140 ;  /* 0x0000008c028c7220 */ /* 0x000fe20000410000 */
[----:B------:R-:W-:Y:S01]  /*15cf0*/  IADD3 R10, R13, -R9, RZ ;  /* 0x800000090d0a7210 */ /* 0x000fe20007ffe0ff */
[----:B------:R-:W-:Y:S01]  /*15d00*/  IMAD.SHL.U32 R8, R8, 0x8, RZ ;  /* 0x0000000808087824 */ /* 0x000fe200078e00ff */
[----:B------:R-:W-:Y:S01]  /*15d10*/  LOP3.LUT R6, R6, 0x1fffffe, RZ, 0xc0, !PT ;  /* 0x01fffffe06067812 */ /* 0x000fe200078ec0ff */
[----:B------:R-:W-:Y:S01]  /*15d20*/  IMAD.SHL.U32 R9, R0, 0x40, RZ ;  /* 0x0000004000097824 */ /* 0x000fe200078e00ff */
[----:B------:R-:W-:Y:S01]  /*15d30*/  LOP3.LUT R4, R4, 0xc0, RZ, 0xc0, !PT ;  /* 0x000000c004047812 */ /* 0x000fe200078ec0ff */
[----:B------:R-:W-:Y:S01]  /*15d40*/  IMAD R11, R10, 0x4, R11 ;  /* 0x000000040a0b7824 */ /* 0x000fe200078e020b */
[----:B------:R-:W-:Y:S01]  /*15d50*/  LOP3.LUT P0, RZ, R0, 0x2, RZ, 0xc0, !PT ;  /* 0x0000000200ff7812 */ /* 0x000fe2000780c0ff */
[----:B------:R-:W-:Y:S01]  /*15d60*/  IMAD.IADD R7, R7, 0x1, -R6 ;  /* 0x0000000107077824 */ /* 0x000fe200078e0a06 */
[----:B------:R-:W-:Y:S01]  /*15d70*/  LOP3.LUT R9, R9, 0xc0, RZ, 0xc0, !PT ;  /* 0x000000c009097812 */ /* 0x000fe200078ec0ff */
[----:B------:R-:W-:Y:S01]  /*15d80*/  FMUL.FTZ R141, R2, R141 ;  /* 0x0000008d028d7220 */ /* 0x000fe20000410000 */
[----:B------:R-:W-:Y:S01]  /*15d90*/  LOP3.LUT R10, R4, 0x18, R8, 0xf8, !PT ;  /* 0x00000018040a7812 */ /* 0x000fe200078ef808 */
[C---:B------:R-:W-:Y:S01]  /*15da0*/  FMUL.FTZ R143, R5.reuse, R143 ;  /* 0x0000008f058f7220 */ /* 0x040fe20000410000 */
[----:B------:R-:W-:Y:S01]  /*15db0*/  SHF.R.U32.HI R8, RZ, 0x3, R4 ;  /* 0x00000003ff087819 */ /* 0x000fe20000011604 */
[----:B------:R-:W-:Y:S01]  /*15dc0*/  FMUL.FTZ R142, R5, R142 ;  /* 0x0000008e058e7220 */ /* 0x000fe20000410000 */
[----:B------:R-:W-:Y:S01]  /*15dd0*/  LEA R7, R7, R16, 0x4 ;  /* 0x0000001007077211 */ /* 0x000fe200078e20ff */
[C---:B------:R-:W-:Y:S01]  /*15de0*/  FMUL.FTZ R144, R2.reuse, R144 ;  /* 0x0000009002907220 */ /* 0x040fe20000410000 */
[----:B------:R-:W-:Y:S01]  /*15df0*/  LEA.HI R4, R9, R9, RZ, 0x1d ;  /* 0x0000000909047211 */ /* 0x000fe200078fe8ff */
[----:B------:R-:W-:Y:S01]  /*15e00*/  FMUL.FTZ R145, R2, R145 ;  /* 0x0000009102917220 */ /* 0x000fe20000410000 */
[----:B------:R-:W-:Y:S01]  /*15e10*/  LOP3.LUT R6, R0, 0x1, RZ, 0xc0, !PT ;  /* 0x0000000100067812 */ /* 0x000fe200078ec0ff */
[----:B------:R-:W-:Y:S01]  /*15e20*/  IMAD.MOV.U32 R0, RZ, RZ, -0x20 ;  /* 0xffffffe0ff007424 */ /* 0x000fe200078e00ff */
[----:B------:R-:W2:Y:S01]  /*15e30*/  S2R R9, SR_TID.X ;  /* 0x0000000000097919 */ /* 0x000ea20000002100 */
[----:B------:R-:W-:Y:S01]  /*15e40*/  IMAD.U32 R7, R7, 0x2, R4 ;  /* 0x0000000207077824 */ /* 0x000fe200078e0004 */
[----:B------:R-:W-:Y:S01]  /*15e50*/  ISETP.NE.U32.AND P1, PT, R6, 0x1, PT ;  /* 0x000000010600780c */ /* 0x000fe20003f25070 */
[----:B------:R-:W-:Y:S01]  /*15e60*/  FMUL.FTZ R147, R5, R147 ;  /* 0x0000009305937220 */ /* 0x000fe20000410000 */
[----:B------:R-:W-:Y:S01]  /*15e70*/  LOP3.LUT R8, R10, R8, RZ, 0x3c, !PT ;  /* 0x000000080a087212 */ /* 0x000fe200078e3cff */
[----:B------:R-:W-:Y:S01]  /*15e80*/  IMAD.SHL.U32 R4, R7, 0x4, RZ ;  /* 0x0000000407047824 */ /* 0x000fe200078e00ff */
[----:B------:R-:W-:Y:S01]  /*15e90*/  STS.64 [R7.X4], R136 ;  /* 0x0000008807007388 */ /* 0x000fe20000004a00 */
[C---:B------:R-:W-:Y:S01]  /*15ea0*/  FMUL.FTZ R146, R5.reuse, R146 ;  /* 0x0000009205927220 */ /* 0x040fe20000410000 */
[----:B------:R-:W-:Y:S01]  /*15eb0*/  @P2 MUFU.LG2 R10, R15 ;  /* 0x0000000f000a2308 */ /* 0x000fe20000000c00 */
[C---:B------:R-:W-:Y:S01]  /*15ec0*/  FMUL.FTZ R148, R2.reuse, R148 ;  /* 0x0000009402947220 */ /* 0x040fe20000410000 */
[----:B------:R-:W-:Y:S01]  /*15ed0*/  STS.64 [R7.X4+0x400], R138 ;  /* 0x0004008a07007388 */ /* 0x000fe20000004a00 */
[----:B------:R-:W-:Y:S01]  /*15ee0*/  FMUL.FTZ R149, R2, R149 ;  /* 0x0000009502957220 */ /* 0x000fe20000410000 */
[C---:B------:R-:W-:Y:S01]  /*15ef0*/  IADD3 R2, R4.reuse, 0x40, RZ ;  /* 0x0000004004027810 */ /* 0x040fe20007ffe0ff */
[C---:B------:R-:W-:Y:S01]  /*15f00*/  FMUL.FTZ R151, R5.reuse, R151 ;  /* 0x0000009705977220 */ /* 0x040fe20000410000 */
[----:B------:R-:W-:Y:S01]  /*15f10*/  @P0 IADD3 R2, R4, -0x40, RZ ;  /* 0xffffffc004020810 */ /* 0x000fe20007ffe0ff */
[----:B------:R-:W-:Y:S01]  /*15f20*/  FMUL.FTZ R150, R5, R150 ;  /* 0x0000009605967220 */ /* 0x000fe20000410000 */
[----:B------:R-:W-:Y:S01]  /*15f30*/  SEL R5, R0, 0x20, !P1 ;  /* 0x0000002000057807 */ /* 0x000fe20004800000 */
[----:B------:R-:W-:-:S02]  /*15f40*/  IMAD.IADD R0, R11, 0x1, R8 ;  /* 0x000000010b007824 */ /* 0x000fc400078e0208 */
[----:B------:R-:W3:Y:S01]  /*15f50*/  S2R R8, SR_CTAID.Z ;  /* 0x0000000000087919 */ /* 0x000ee20000002700 */
[----:B------:R-:W-:Y:S01]  /*15f60*/  IADD3 R6, R4, R5, RZ ;  /* 0x0000000504067210 */ /* 0x000fe20007ffe0ff */
[----:B------:R-:W-:Y:S01]  /*15f70*/  IMAD.IADD R4, R5, 0x1, R2 ;  /* 0x0000000105047824 */ /* 0x000fe200078e0202 */
[----:B------:R-:W-:Y:S01]  /*15f80*/  LOP3.LUT R5, R22, 0xffffffe0, RZ, 0xc0, !PT ;  /* 0xffffffe016057812 */ /* 0x000fe200078ec0ff */
[----:B------:R-:W4:Y:S02]  /*15f90*/  @P3 MUFU.LG2 R11, R14 ;  /* 0x0000000e000b3308 */ /* 0x000f240000000c00 */
[----:B------:R-:W-:Y:S01]  /*15fa0*/  STS.64 [R6], R140 ;  /* 0x0000008c06007388 */ /* 0x000fe20000000a00 */
[----:B------:R-:W-:-:S03]  /*15fb0*/  IADD3 R5, -R5, R21, RZ ;  /* 0x0000001505057210 */ /* 0x000fc60007ffe1ff */
[----:B------:R1:W-:Y:S01]  /*15fc0*/  STS.64 [R6+0x400], R142 ;  /* 0x0004008e06007388 */ /* 0x0003e20000000a00 */
[----:B------:R-:W-:-:S03]  /*15fd0*/  LOP3.LUT P0, RZ, R5, 0x3, RZ, 0xc0, !PT ;  /* 0x0000000305ff7812 */ /* 0x000fc6000780c0ff */
[----:B------:R-:W-:Y:S04]  /*15fe0*/  STS.64 [R2], R144 ;  /* 0x0000009002007388 */ /* 0x000fe80000000a00 */
[----:B------:R2:W-:Y:S01]  /*15ff0*/  STS.64 [R2+0x400], R146 ;  /* 0x0004009202007388 */ /* 0x0005e20000000a00 */
[----:B----4-:R-:W-:-:S03]  /*16000*/  @P3 FMUL.FTZ R5, R11, 0.69314718246459960938 ;  /* 0x3f3172180b053820 */ /* 0x010fc60000410000 */
[----:B------:R-:W-:Y:S04]  /*16010*/  STS.64 [R4], R148 ;  /* 0x0000009404007388 */ /* 0x000fe80000000a00 */
[----:B------:R4:W-:Y:S04]  /*16020*/  STS.64 [R4+0x400], R150 ;  /* 0x0004009604007388 */ /* 0x0009e80000000a00 */
[----:B------:R-:W-:Y:S06]  /*16030*/  BAR.SYNC.DEFER_BLOCKING 0x0 ;  /* 0x0000000000007b1d */ /* 0x000fec0000010000 */
[----:B-1----:R-:W1:Y:S01]  /*16040*/  S2R R6, SR_CTAID.Y ;  /* 0x0000000000067919 */ /* 0x002e620000002600 */
[----:B--2---:R-:W-:-:S04]  /*16050*/  IMAD.MOV R2, RZ, RZ, -R242 ;  /* 0x000000ffff027224 */ /* 0x004fc800078e0af2 */
[----:B---3--:R-:W-:Y:S01]  /*16060*/  IMAD R7, R2, c[0x0][0x1c0], R8 ;  /* 0x0000700002077a24 */ /* 0x008fe200078e0208 */
[----:B----4-:R-:W-:Y:S01]  /*16070*/  SHF.R.S32.HI R4, RZ, 0x1f, R9 ;  /* 0x0000001fff047819 */ /* 0x010fe20000011409 */
[----:B------:R-:W2:Y:S03]  /*16080*/  LDS.128 R32, [R0.X4] ;  /* 0x0000000000207984 */ /* 0x000ea60000004c00 */
[----:B------:R-:W-:Y:S01]  /*16090*/  LEA.HI R4, R4, R9, RZ, 0x5 ;  /* 0x0000000904047211 */ /* 0x000fe200078f28ff */
[----:B------:R-:W3:Y:S03]  /*160a0*/  LDS.128 R28, [R0.X4+0x800] ;  /* 0x00080000001c7984 */ /* 0x000ee60000004c00 */
[----:B------:R-:W-:Y:S01]  /*160b0*/  LOP3.LUT R2, R4, 0xffffffe0, RZ, 0xc0, !PT ;  /* 0xffffffe004027812 */ /* 0x000fe200078ec0ff */
[----:B------:R-:W4:Y:S01]  /*160c0*/  LDS.128 R24, [R0.X4+0x1000] ;  /* 0x0010000000187984 */ /* 0x000f220000004c00 */
[----:B-1----:R-:W-:-:S03]  /*160d0*/  IMAD R6, R6, c[0x0][0x210], R242 ;  /* 0x0000840006067a24 */ /* 0x002fc600078e02f2 */
[----:B------:R1:W2:Y:S01]  /*160e0*/  LDS.128 R16, [R0.X4+0x1800] ;  /* 0x0018000000107984 */ /* 0x0002a20000004c00 */
[----:B------:R-:W-:Y:S01]  /*160f0*/  IMAD.IADD R2, R9, 0x1, -R2 ;  /* 0x0000000109027824 */ /* 0x000fe200078e0a02 */
[----:B------:R-:W-:Y:S01]  /*16100*/  MOV R9, 0xff800000 ;  /* 0xff80000000097802 */ /* 0x000fe20000000f00 */
[----:B------:R-:W-:Y:S02]  /*16110*/  IMAD R7, R6, c[0x0][0x1c0], R7 ;  /* 0x0000700006077a24 */ /* 0x000fe400078e0207 */
[----:B------:R-:W-:Y:S01]  /*16120*/  IMAD.SHL.U32 R6, R23, 0x40, RZ ;  /* 0x0000004017067824 */ /* 0x000fe200078e00ff */
[----:B------:R-:W-:-:S03]  /*16130*/  SHF.R.S32.HI R8, RZ, 0x1f, R2 ;  /* 0x0000001fff087819 */ /* 0x000fc60000011402 */
[----:B------:R-:W-:Y:S01]  /*16140*/  IMAD R7, R7, c[0x0][0x214], R6 ;  /* 0x0000850007077a24 */ /* 0x000fe200078e0206 */
[----:B------:R-:W-:Y:S01]  /*16150*/  LEA.HI R2, R8, R2, RZ, 0x2 ;  /* 0x0000000208027211 */ /* 0x000fe200078f10ff */
[----:B------:R-:W-:Y:S02]  /*16160*/  IMAD.MOV.U32 R8, RZ, RZ, -0x800000 ;  /* 0xff800000ff087424 */ /* 0x000fe400078e00ff */
[----:B------:R-:W-:Y:S01]  /*16170*/  @P3 FFMA.FTZ R8, R20, c[0x0][0x238], R5 ;  /* 0x00008e0014083a23 */ /* 0x000fe20000010005 */
[----:B------:R-:W-:Y:S02]  /*16180*/  SHF.R.S32.HI R2, RZ, 0x2, R2 ;  /* 0x00000002ff027819 */ /* 0x000fe40000011402 */
[----:B-1----:R-:W-:-:S04]  /*16190*/  SHF.R.S32.HI R0, RZ, 0x5, R4 ;  /* 0x00000005ff007819 */ /* 0x002fc80000011404 */
[----:B------:R-:W-:-:S04]  /*161a0*/  SHF.R.S32.HI R4, RZ, 0x1f, R0 ;  /* 0x0000001fff047819 */ /* 0x000fc80000011400 */
[----:B------:R-:W-:-:S04]  /*161b0*/  LEA.HI R4, R4, R0, RZ, 0x2 ;  /* 0x0000000004047211 */ /* 0x000fc800078f10ff */
[----:B------:R-:W-:-:S05]  /*161c0*/  LOP3.LUT R4, R4, 0xfffffffc, RZ, 0xc0, !PT ;  /* 0xfffffffc04047812 */ /* 0x000fca00078ec0ff */
[----:B------:R-:W-:Y:S02]  /*161d0*/  IMAD.IADD R0, R0, 0x1, -R4 ;  /* 0x0000000100007824 */ /* 0x000fe400078e0a04 */
[----:B------:R-:W-:Y:S02]  /*161e0*/  @P2 FMUL.FTZ R4, R10, 0.69314718246459960938 ;  /* 0x3f3172180a042820 */ /* 0x000fe40000410000 */
[----:B------:R-:W-:Y:S02]  /*161f0*/  IMAD R0, R0, 0x10, R2 ;  /* 0x0000001000007824 */ /* 0x000fe400078e0202 */
[----:B------:R-:W-:Y:S02]  /*16200*/  @P2 FFMA.FTZ R9, R3, c[0x0][0x238], R4 ;  /* 0x00008e0003092a23 */ /* 0x000fe40000010004 */
[----:B------:R-:W-:Y:S01]  /*16210*/  IMAD.SHL.U32 R4, R13, 0x4, RZ ;  /* 0x000000040d047824 */ /* 0x000fe200078e00ff */
[----:B------:R-:W-:Y:S05]  /*16220*/  @P0 BRA `(.L_x_1212) ;  /* 0x000000a000000947 */ /* 0x000fea0003800000 */
[----:B--234-:R-:W-:Y:S02]  /*16230*/  IADD3 R6, R0, 0x8, RZ ;  /* 0x0000000800067810 */ /* 0x01cfe40007ffe0ff */
[----:B------:R-:W-:-:S02]  /*16240*/  SHF.R.S32.HI R2, RZ, 0x1f, R0 ;  /* 0x0000001fff027819 */ /* 0x000fc40000011400 */
[C---:B------:R-:W-:Y:S02]  /*16250*/  IADD3 R3, P0, R7.reuse, R0, RZ ;  /* 0x0000000007037210 */ /* 0x040fe40007f1e0ff */
[-C--:B-----5:R-:W-:Y:S02]  /*16260*/  ISETP.GE.AND P2, PT, R0, R36.reuse, PT ;  /* 0x000000240000720c */ /* 0x0a0fe40003f46270 */
[----:B------:R-:W-:Y:S02]  /*16270*/  ISETP.GE.AND P1, PT, R6, R36, PT ;  /* 0x000000240600720c */ /* 0x000fe40003f26270 */
[----:B------:R-:W-:Y:S02]  /*16280*/  LEA.HI.X.SX32 R0, R7, R2, 0x1, P0 ;  /* 0x0000000207007211 */ /* 0x000fe400000f0eff */
[----:B------:R-:W-:-:S04]  /*16290*/  LEA R2, P0, R3, c[0x0][0x208], 0x2 ;  /* 0x0000820003027a11 */ /* 0x000fc800078010ff */
[----:B------:R-:W-:-:S05]  /*162a0*/  LEA.HI.X R3, R3, c[0x0][0x20c], R0, 0x2, P0 ;  /* 0x0000830003037a11 */ /* 0x000fca00000f1400 */
[----:B------:R1:W-:Y:S04]  /*162b0*/  @!P2 STG.E [R2.64], R8 ;  /* 0x000000080200a986 */ /* 0x0003e8000c101906 */
[----:B------:R1:W-:Y:S02]  /*162c0*/  @!P1 STG.E [R2.64+0x20], R9 ;  /* 0x0000200902009986 */ /* 0x0003e4000c101906 */
.L_x_1212:
[----:B--234-:R-:W-:Y:S05]  /*162d0*/  BSYNC B0 ;  /* 0x0000000000007941 */ /* 0x01cfea0003800000 */
.L_x_1211:
[--C-:B------:R-:W-:Y:S01]  /*162e0*/  SHF.R.S32.HI R5, RZ, 0x1f, R4.reuse ;  /* 0x0000001fff057819 */ /* 0x100fe20000011404 */
[----:B------:R-:W-:Y:S01]  /*162f0*/  IMAD R0, R7, c[0x0][0x22c], RZ ;  /* 0x00008b0007007a24 */ /* 0x000fe200078e02ff */
[----:B------:R-:W-:Y:S02]  /*16300*/  ISETP.GE.AND P1, PT, R4, c[0x0][0x220], PT ;  /* 0x0000880004007a0c */ /* 0x000fe40003f26270 */
[C---:B------:R-:W-:Y:S01]  /*16310*/  IADD3 R6, R12.reuse, 0x10, RZ ;  /* 0x000000100c067810 */ /* 0x040fe20007ffe0ff */
[C---:B-1----:R-:W-:Y:S01]  /*16320*/  IMAD.WIDE R2, R12.reuse, 0x20, R4 ;  /* 0x000000200c027825 */ /* 0x042fe200078e0204 */
[----:B------:R-:W-:-:S02]  /*16330*/  IADD3 R5, R12, 0x20, RZ ;  /* 0x000000200c057810 */ /* 0x000fc40007ffe0ff */
[----:B-----5:R-:W-:Y:S02]  /*16340*/  ISETP.GE.OR P3, PT, R6, R36, P1 ;  /* 0x000000240600720c */ /* 0x020fe40000f66670 */
[C---:B------:R-:W-:Y:S02]  /*16350*/  IADD3 R4, P0, R0.reuse, R2, RZ ;  /* 0x0000000200047210 */ /* 0x040fe40007f1e0ff */
[-C--:B------:R-:W-:Y:S02]  /*16360*/  ISETP.GE.OR P2, PT, R5, R36.reuse, P1 ;  /* 0x000000240500720c */ /* 0x080fe40000f46670 */
[----:B------:R-:W-:Y:S02]  /*16370*/  LEA.HI.X.SX32 R3, R0, R3, 0x1, P0 ;  /* 0x0000000300037211 */ /* 0x000fe400000f0eff */
[C---:B------:R-:W-:Y:S02]  /*16380*/  IADD3 R0, R12.reuse, 0x30, RZ ;  /* 0x000000300c007810 */ /* 0x040fe40007ffe0ff */
[----:B------:R-:W-:-:S02]  /*16390*/  ISETP.GE.OR P4, PT, R12, R36, P1 ;  /* 0x000000240c00720c */ /* 0x000fc40000f86670 */
[----:B------:R-:W-:Y:S02]  /*163a0*/  ISETP.GE.OR P1, PT, R0, R36, P1 ;  /* 0x000000240000720c */ /* 0x000fe40000f26670 */
[----:B------:R-:W-:-:S04]  /*163b0*/  LEA R2, P0, R4, c[0x0][0x1d8], 0x2 ;  /* 0x0000760004027a11 */ /* 0x000fc800078010ff */
[----:B------:R-:W-:-:S05]  /*163c0*/  LEA.HI.X R3, R4, c[0x0][0x1dc], R3, 0x2, P0 ;  /* 0x0000770004037a11 */ /* 0x000fca00000f1403 */
[----:B------:R1:W-:Y:S04]  /*163d0*/  @!P3 STG.E.128 [R2.64+0x800], R28 ;  /* 0x0008001c0200b986 */ /* 0x0003e8000c101d06 */
[----:B------:R1:W-:Y:S04]  /*163e0*/  @!P2 STG.E.128 [R2.64+0x1000], R24 ;  /* 0x001000180200a986 */ /* 0x0003e8000c101d06 */
[----:B------:R1:W-:Y:S04]  /*163f0*/  @!P4 STG.E.64 [R2.64], R32 ;  /* 0x000000200200c986 */ /* 0x0003e8000c101b06 */
[----:B------:R1:W-:Y:S01]  /*16400*/  @!P4 STG.E.64 [R2.64+0x8], R34 ;  /* 0x000008220200c986 */ /* 0x0003e2000c101b06 */
[----:B------:R-:W-:Y:S05]  /*16410*/  @P1 EXIT ;  /* 0x000000000000194d */ /* 0x000fea0003800000 */
[----:B------:R-:W-:Y:S01]  /*16420*/  STG.E.128 [R2.64+0x1800], R16 ;  /* 0x0018001002007986 */ /* 0x000fe2000c101d06 */
[----:B------:R-:W-:Y:S05]  /*16430*/  EXIT ;  /* 0x000000000000794d */ /* 0x000fea0003800000 */
.L_x_1213:
        /* <DEDUP_REMOVED lines=12> */
.L_x_5195:


//--------------------- .text._ZN5flash24flash_fwd_splitkv_kernelI23Flash_fwd_kernel_traitsILi32ELi64ELi256ELi4ELb0ELb0EN7cutlass10bfloat16_tE19Flash_kernel_traitsILi32ELi64ELi256ELi4ES3_EELb1ELb0ELb0ELb0ELb0ELb0ELb1ELb1EEEvNS_16Flash_fwd_paramsE --------------------------
	.section	.text._ZN5flash24flash_fwd_splitkv_kernelI23Flash_fwd_kernel_traitsILi32ELi64ELi256ELi4ELb0ELb0EN7cutlass10bfloat16_tE19Flash_kernel_traitsILi32ELi64ELi256ELi4ES3_EELb1ELb0ELb0ELb0ELb0ELb0ELb1ELb1EEEvNS_16Flash_fwd_paramsE,"ax",@progbits
	.sectioninfo	@"SHI_REGISTERS=255"
	.align	128
        .global         _ZN5flash24flash_fwd_splitkv_kernelI23Flash_fwd_kernel_traitsILi32ELi64ELi256ELi4ELb0ELb0EN7cutlass10bfloat16_tE19Flash_kernel_traitsILi32ELi64ELi256ELi4ES3_EELb1ELb0ELb0ELb0ELb0ELb0ELb1ELb1EEEvNS_16Flash_fwd_paramsE
        .type           _ZN5flash24flash_fwd_splitkv_kernelI23Flash_fwd_kernel_traitsILi32ELi64ELi256ELi4ELb0ELb0EN7cutlass10bfloat16_tE19Flash_kernel_traitsILi32ELi64ELi256ELi4ES3_EELb1ELb0ELb0ELb0ELb0ELb0ELb1ELb1EEEvNS_16Flash_fwd_paramsE,@function
        .size           _ZN5flash24flash_fwd_splitkv_kernelI23Flash_fwd_kernel_traitsILi32ELi64ELi256ELi4ELb0ELb0EN7cutlass10bfloat16_tE19Flash_kernel_traitsILi32ELi64ELi256ELi4ES3_EELb1ELb0ELb0ELb0ELb0ELb0ELb1ELb1EEEvNS_16Flash_fwd_paramsE,(.L_x_5196 - _ZN5flash24flash_fwd_splitkv_kernelI23Flash_fwd_kernel_traitsILi32ELi64ELi256ELi4ELb0ELb0EN7cutlass10bfloat16_tE19Flash_kernel_traitsILi32ELi64ELi256ELi4ES3_EELb1ELb0ELb0ELb0ELb0ELb0ELb1ELb1EEEvNS_16Flash_fwd_paramsE)
        .other          _ZN5flash24flash_fwd_splitkv_kernelI23Flash_fwd_kernel_traitsILi32ELi64ELi256ELi4ELb0ELb0EN7cutlass10bfloat16_tE19Flash_kernel_traitsILi32ELi64ELi256ELi4ES3_EELb1ELb0ELb0ELb0ELb0ELb0ELb1ELb1EEEvNS_16Flash_fwd_paramsE,@"STO_CUDA_ENTRY STV_DEFAULT"
_ZN5flash24flash_fwd_splitkv_kernelI23Flash_fwd_kernel_traitsILi32ELi64ELi256ELi4ELb0ELb0EN7cutlass10bfloat16_tE19Flash_kernel_traitsILi32ELi64ELi256ELi4ES3_EELb1ELb0ELb0ELb0ELb0ELb0ELb1ELb1EEEvNS_16Flash_fwd_paramsE:
.text._ZN5flash24flash_fwd_splitkv_kernelI23Flash_fwd_kernel_traitsILi32ELi64ELi256ELi4ELb0ELb0EN7cutlass10bfloat16_tE19Flash_kernel_traitsILi32ELi64ELi256ELi4ES3_EELb1ELb0ELb0ELb0ELb0ELb0ELb1ELb1EEEvNS_16Flash_fwd_paramsE:
[----:B------:R-:W-:Y:S02]  /*0000*/  MOV R1, c[0x0][0x28] ;  /* 0x00000a0000017a02 */ /* 0x000fe40000000f00 */
[----:B------:R-:W1:Y:S01]  /*0010*/  I2F.U32.RP R4, c[0x0][0x1c0] ;  /* 0x0000700000047b06 */ /* 0x000e620000209000 */
[----:B------:R-:W2:Y:S01]  /*0020*/  S2R R3, SR_CTAID.Z ;  /* 0x0000000000037919 */ /* 0x000ea20000002700 */
[----:B------:R-:W-:Y:S01]  /*0030*/  ISETP.NE.U32.AND P2, PT, RZ, c[0x0][0x1c0], PT ;  /* 0x00007000ff007a0c */ /* 0x000fe20003f45070 */
[----:B------:R-:W-:Y:S01]  /*0040*/  IMAD.MOV.U32 R11, RZ, RZ, -0x1 ;  /* 0xffffffffff0b7424 */ /* 0x000fe200078e00ff */
[----:B------:R-:W-:Y:S01]  /*0050*/  ULDC.64 UR6, c[0x0][0x118] ;  /* 0x0000460000067ab9 */ /* 0x000fe20000000a00 */
[----:B------:R-:W3:Y:S01]  /*0060*/  LDC.U8 R2, c[0x0][0x312] ;  /* 0x0000c480ff027b82 */ /* 0x000ee20000000000 */
[----:B------:R-:W-:Y:S02]  /*0070*/  ISETP.EQ.U32.AND P3, PT, RZ, c[0x0][0x248], PT ;  /* 0x00009200ff007a0c */ /* 0x000fe40003f62070 */
[----:B-1----:R-:W1:Y:S02]  /*0080*/  MUFU.RCP R4, R4 ;  /* 0x0000000400047308 */ /* 0x002e640000001000 */
[----:B-1----:R-:W-:-:S06]  /*0090*/  IADD3 R4, R4, 0xffffffe, RZ ;  /* 0x0ffffffe04047810 */ /* 0x002fcc0007ffe0ff */
[----:B------:R-:W1:Y:S02]  /*00a0*/  F2I.FTZ.U32.TRUNC.NTZ R5, R4 ;  /* 0x0000000400057305 */ /* 0x000e64000021f000 */
[----:B-1----:R-:W-:Y:S02]  /*00b0*/  IMAD.MOV R0, RZ, RZ, -R5 ;  /* 0x000000ffff007224 */ /* 0x002fe400078e0a05 */
[----:B------:R-:W-:Y:S02]  /*00c0*/  IMAD.MOV.U32 R4, RZ, RZ, RZ ;  /* 0x000000ffff047224 */ /* 0x000fe400078e00ff */
[----:B------:R-:W-:-:S04]  /*00d0*/  IMAD R0, R0, c[0x0][0x1c0], RZ ;  /* 0x0000700000007a24 */ /* 0x000fc800078e02ff */
[----:B------:R-:W-:-:S06]  /*00e0*/  IMAD.HI.U32 R0, R5, R0, R4 ;  /* 0x0000000005007227 */ /* 0x000fcc00078e0004 */
[----:B--2---:R-:W-:-:S04]  /*00f0*/  IMAD.HI.U32 R231, R0, R3, RZ ;  /* 0x0000000300e77227 */ /* 0x004fc800078e00ff */
[----:B------:R-:W-:-:S04]  /*0100*/  IMAD.MOV R0, RZ, RZ, -R231 ;  /* 0x000000ffff007224 */ /* 0x000fc800078e0ae7 */
[----:B------:R-:W-:-:S05]  /*0110*/  IMAD R0, R0, c[0x0][0x1c0], R3 ;  /* 0x0000700000007a24 */ /* 0x000fca00078e0203 */
[----:B------:R-:W-:-:S13]  /*0120*/  ISETP.GE.U32.AND P0, PT, R0, c[0x0][0x1c0], PT ;  /* 0x0000700000007a0c */ /* 0x000fda0003f06070 */
[----:B------:R-:W-:Y:S02]  /*0130*/  @P0 IADD3 R0, R0, -c[0x0][0x1c0], RZ ;  /* 0x8000700000000a10 */ /* 0x000fe40007ffe0ff */
[----:B------:R-:W-:Y:S02]  /*0140*/  @P0 IADD3 R231, R231, 0x1, RZ ;  /* 0x00000001e7e70810 */ /* 0x000fe40007ffe0ff */
[----:B------:R-:W-:Y:S01]  /*0150*/  ISETP.GE.U32.AND P1, PT, R0, c[0x0][0x1c0], PT ;  /* 0x0000700000007a0c */ /* 0x000fe20003f26070 */
[----:B------:R-:W-:Y:S01]  /*0160*/  IMAD.MOV.U32 R0, RZ, RZ, 0x4 ;  /* 0x00000004ff007424 */ /* 0x000fe200078e00ff */
[----:B------:R-:W-:-:S04]  /*0170*/  ISETP.NE.U32.AND P0, PT, RZ, c[0x0][0x240], PT ;  /* 0x00009000ff007a0c */ /* 0x000fc80003f05070 */
[----:B------:R-:W-:-:S07]  /*0180*/  ISETP.NE.AND.EX P0, PT, RZ, c[0x0][0x244], PT, P0 ;  /* 0x00009100ff007a0c */ /* 0x000fce0003f05300 */
[----:B------:R-:W-:Y:S02]  /*0190*/  @P1 IADD3 R231, R231, 0x1, RZ ;  /* 0x00000001e7e71810 */ /* 0x000fe40007ffe0ff */
[----:B------:R-:W-:Y:S02]  /*01a0*/  @!P2 LOP3.LUT R231, RZ, c[0x0][0x1c0], RZ, 0x33, !PT ;  /* 0x00007000ffe7aa12 */ /* 0x000fe400078e33ff */
[----:B------:R-:W-:Y:S01]  /*01b0*/  ISETP.NE.U32.AND P2, PT, RZ, c[0x0][0x250], PT ;  /* 0x00009400ff007a0c */ /* 0x000fe20003f45070 */
[----:B------:R-:W-:Y:S01]  /*01c0*/  IMAD.MOV.U32 R13, RZ, RZ, RZ ;  /* 0x000000ffff0d7224 */ /* 0x000fe200078e00ff */
[----:B---3--:R-:W-:Y:S01]  /*01d0*/  ISETP.NE.AND P1, PT, R2, RZ, PT ;  /* 0x000000ff0200720c */ /* 0x008fe20003f25270 */
[CC--:B------:R-:W-:Y:S01]  /*01e0*/  IMAD.WIDE R4, R231.reuse, R0.reuse, c[0x0][0x240] ;  /* 0x00009000e7047625 */ /* 0x0c0fe200078e0200 */
[----:B------:R-:W-:Y:S02]  /*01f0*/  ISETP.NE.AND.EX P4, PT, RZ, c[0x0][0x254], PT, P2 ;  /* 0x00009500ff007a0c */ /* 0x000fe40003f85320 */
[----:B------:R-:W-:Y:S01]  /*0200*/  ISETP.EQ.OR.EX P2, PT, RZ, c[0x0][0x24c], !P1, P3 ;  /* 0x00009300ff007a0c */ /* 0x000fe20004f42730 */
[----:B------:R-:W-:Y:S01]  /*0210*/  IMAD.WIDE R136, R231, R0, c[0x0][0x250] ;  /* 0x00009400e7887625 */ /* 0x000fe200078e0200 */
[----:B------:R1:W2:Y:S04]  /*0220*/  @P0 LDG.E R11, [R4.64] ;  /* 0x00000006040b0981 */ /* 0x0002a8000c1e1900 */
[----:B------:R1:W2:Y:S01]  /*0230*/  @P0 LDG.E R230, [R4.64+0x4] ;  /* 0x0000040604e60981 */ /* 0x0002a2000c1e1900 */
[----:B------:R-:W-:-:S04]  /*0240*/  MOV R10, 0xffffffff ;  /* 0xffffffff000a7802 */ /* 0x000fc80000000f00 */
[----:B------:R3:W5:Y:S04]  /*0250*/  @P4 LDG.E R13, [R136.64] ;  /* 0x00000006880d4981 */ /* 0x000768000c1e1900 */
[----:B------:R-:W4:Y:S04]  /*0260*/  S2R R16, SR_CTAID.X ;  /* 0x0000000000107919 */ /* 0x000f280000002500 */
[----:B------:R-:W2:Y:S04]  /*0270*/  S2R R2, SR_CTAID.Y ;  /* 0x0000000000027919 */ /* 0x000ea80000002600 */
[----:B------:R-:W2:Y:S01]  /*0280*/  S2R R47, SR_TID.X ;  /* 0x00000000002f7919 */ /* 0x000ea20000002100 */
[----:B-1----:R-:W-:-:S05]  /*0290*/  IMAD.WIDE R4, R231, R0, c[0x0][0x248] ;  /* 0x00009200e7047625 */ /* 0x002fca00078e0200 */
[----:B------:R3:W5:Y:S01]  /*02a0*/  @!P2 LDG.E R10, [R4.64] ;  /* 0x00000006040aa981 */ /* 0x000762000c1e1900 */
[----:B------:R-:W-:-:S04]  /*02b0*/  ISETP.NE.U32.AND P2, PT, RZ, c[0x0][0x248], PT ;  /* 0x00009200ff007a0c */ /* 0x000fc80003f45070 */
[----:B------:R-:W-:Y:S01]  /*02c0*/  ISETP.NE.AND.EX P2, PT, RZ, c[0x0][0x24c], PT, P2 ;  /* 0x00009300ff007a0c */ /* 0x000fe20003f45320 */
[----:B------:R-:W-:-:S04]  /*02d0*/  IMAD.MOV R134, RZ, RZ, -R231 ;  /* 0x000000ffff867224 */ /* 0x000fc800078e0ae7 */
[----:B------:R-:W-:Y:S01]  /*02e0*/  IMAD R134, R134, c[0x0][0x1c0], R3 ;  /* 0x0000700086867a24 */ /* 0x000fe200078e0203 */
[----:B--2---:R-:W-:Y:S01]  /*02f0*/  @P0 IADD3 R230, R230, -R11, RZ ;  /* 0x8000000be6e60210 */ /* 0x004fe20007ffe0ff */
[----:B------:R-:W-:-:S06]  /*0300*/  @!P0 IMAD.MOV.U32 R230, RZ, RZ, c[0x0][0x214] ;  /* 0x00008500ffe68624 */ /* 0x000fcc00078e00ff */
[----:B------:R-:W-:Y:S05]  /*0310*/  @!P2 BRA `(.L_x_1214) ;  /* 0x000000400000a947 */ /* 0x000fea0003800000 */
[----:B---34-:R-:W2:Y:S02]  /*0320*/  @P1 LDG.E R57, [R4.64+0x4] ;  /* 0x0000040604391981 */ /* 0x018ea4000c1e1900 */
[----:B--2--5:R-:W-:-:S06]  /*0330*/  @P1 IADD3 R57, R57, -R10, RZ ;  /* 0x8000000a39391210 */ /* 0x024fcc0007ffe0ff */
[----:B------:R1:W5:Y:S01]  /*0340*/  @!P1 LDG.E R57, [R4.64] ;  /* 0x0000000604399981 */ /* 0x000362000c1e1900 */
[----:B------:R-:W-:Y:S05]  /*0350*/  BRA `(.L_x_1215) ;  /* 0x0000001000007947 */ /* 0x000fea0003800000 */
.L_x_1214:
[----:B---34-:R-:W-:Y:S02]  /*0360*/  MOV R57, c[0x0][0x218] ;  /* 0x0000860000397a02 */ /* 0x018fe40000000f00 */
.L_x_1215:
[----:B------:R-:W-:-:S04]  /*0370*/  ISETP.NE.U32.AND P0, PT, RZ, c[0x0][0x258], PT ;  /* 0x00009600ff007a0c */ /* 0x000fc80003f05070 */
[----:B------:R-:W-:-:S13]  /*0380*/  ISETP.NE.AND.EX P1, PT, RZ, c[0x0][0x25c], PT, P0 ;  /* 0x00009700ff007a0c */ /* 0x000fda0003f25300 */
[----:B-1----:R-:W-:-:S05]  /*0390*/  @P1 IMAD.WIDE R4, R231, R0, c[0x0][0x258] ;  /* 0x00009600e7041625 */ /* 0x002fca00078e0200 */
        /* <DEDUP_REMOVED lines=18> */
[----:B------:R-:W-:-:S04]  /*04c0*/  IADD3 R6, R6, -0x1, RZ ;  /* 0xffffffff06067810 */ /* 0x000fc80007ffe0ff */
[----:B------:R-:W-:Y:S02]  /*04d0*/  IABS R3, R6 ;  /* 0x0000000600037213 */ /* 0x000fe40000000000 */
[----:B------:R-:W-:-:S04]  /*04e0*/  LOP3.LUT R6, R6, c[0x0][0x10], RZ, 0x3c, !PT ;  /* 0x0000040006067a12 */ /* 0x000fc800078e3cff */
[----:B------:R-:W-:Y:S02]  /*04f0*/  ISETP.GE.AND P1, PT, R6, RZ, PT ;  /* 0x000000ff0600720c */ /* 0x000fe40003f26270 */
[----:B-1----:R-:W-:-:S04]  /*0500*/  IADD3 R8, R8, 0xffffffe, RZ ;  /* 0x0ffffffe08087810 */ /* 0x002fc80007ffe0ff */
[----:B------:R-:W1:Y:S02]  /*0510*/  F2I.FTZ.U32.TRUNC.NTZ R9, R8 ;  /* 0x0000000800097305 */ /* 0x000e64000021f000 */
[----:B-1----:R-:W-:Y:S02]  /*0520*/  IMAD.MOV R4, RZ, RZ, -R9 ;  /* 0x000000ffff047224 */ /* 0x002fe400078e0a09 */
[----:B------:R-:W-:Y:S02]  /*0530*/  IMAD.MOV.U32 R8, RZ, RZ, RZ ;  /* 0x000000ffff087224 */ /* 0x000fe400078e00ff */
[----:B------:R-:W-:-:S04]  /*0540*/  IMAD R4, R4, R5, RZ ;  /* 0x0000000504047224 */ /* 0x000fc800078e02ff */
[----:B------:R-:W-:-:S04]  /*0550*/  IMAD.HI.U32 R7, R9, R4, R8 ;  /* 0x0000000409077227 */ /* 0x000fc800078e0008 */
[----:B------:R-:W-:-:S04]  /*0560*/  IMAD.MOV.U32 R4, RZ, RZ, R3 ;  /* 0x000000ffff047224 */ /* 0x000fc800078e0003 */
[----:B------:R-:W-:-:S04]  /*0570*/  IMAD.HI.U32 R7, R7, R4, RZ ;  /* 0x0000000407077227 */ /* 0x000fc800078e00ff */
[----:B------:R-:W-:-:S04]  /*0580*/  IMAD.MOV R3, RZ, RZ, -R7 ;  /* 0x000000ffff037224 */ /* 0x000fc800078e0a07 */
[----:B------:R-:W-:Y:S01]  /*0590*/  IMAD R3, R5, R3, R4 ;  /* 0x0000000305037224 */ /* 0x000fe200078e0204 */
[----:B------:R-:W-:-:S04]  /*05a0*/  IADD3 R4, -R230, 0x13f, R48 ;  /* 0x0000013fe6047810 */ /* 0x000fc80007ffe130 */
[----:B------:R-:W-:Y:S02]  /*05b0*/  ISETP.GT.U32.AND P0, PT, R5, R3, PT ;  /* 0x000000030500720c */ /* 0x000fe40003f04070 */
[----:B------:R-:W-:-:S11]  /*05c0*/  IADD3 R4, R4, c[0x0][0x2e8], R49 ;  /* 0x0000ba0004047a10 */ /* 0x000fd60007ffe031 */
[----:B------:R-:W-:Y:S01]  /*05d0*/  @!P0 IMAD.IADD R3, R3, 0x1, -R5 ;  /* 0x0000000103038824 */ /* 0x000fe200078e0a05 */
[----:B------:R-:W-:Y:S02]  /*05e0*/  @!P0 IADD3 R7, R7, 0x1, RZ ;  /* 0x0000000107078810 */ /* 0x000fe40007ffe0ff */
[----:B------:R-:W-:Y:S02]  /*05f0*/  ISETP.NE.AND P0, PT, RZ, c[0x0][0x10], PT ;  /* 0x00000400ff007a0c */ /* 0x000fe40003f05270 */
[----:B------:R-:W-:Y:S02]  /*0600*/  ISETP.GE.U32.AND P2, PT, R3, R5, PT ;  /* 0x000000050300720c */ /* 0x000fe40003f46070 */
[----:B------:R-:W-:-:S04]  /*0610*/  IADD3 R3, R49, 0xff, RZ ;  /* 0x000000ff31037810 */ /* 0x000fc80007ffe0ff */
[----:B------:R-:W-:-:S04]  /*0620*/  SHF.R.S32.HI R5, RZ, 0x1f, R3 ;  /* 0x0000001fff057819 */ /* 0x000fc80000011403 */
[----:B------:R-:W-:Y:S02]  /*0630*/  LEA.HI R5, R5, R3, RZ, 0x8 ;  /* 0x0000000305057211 */ /* 0x000fe400078f40ff */
[----:B------:R-:W-:Y:S02]  /*0640*/  SHF.R.S32.HI R3, RZ, 0x1f, R4 ;  /* 0x0000001fff037819 */ /* 0x000fe40000011404 */
[----:B------:R-:W-:Y:S02]  /*0650*/  @P2 IADD3 R7, R7, 0x1, RZ ;  /* 0x0000000107072810 */ /* 0x000fe40007ffe0ff */
[----:B------:R-:W-:Y:S02]  /*0660*/  LEA.HI R3, R3, R4, RZ, 0x8 ;  /* 0x0000000403037211 */ /* 0x000fe400078f40ff */
[----:B------:R-:W-:Y:S01]  /*0670*/  SHF.R.S32.HI R5, RZ, 0x8, R5 ;  /* 0x00000008ff057819 */ /* 0x000fe20000011405 */
[----:B------:R-:W-:Y:S01]  /*0680*/  IMAD.MOV.U32 R6, RZ, RZ, R7 ;  /* 0x000000ffff067224 */ /* 0x000fe200078e0007 */
[----:B------:R-:W-:-:S03]  /*0690*/  SHF.R.S32.HI R3, RZ, 0x8, R3 ;  /* 0x00000008ff037819 */ /* 0x000fc60000011403 */
[----:B------:R-:W-:Y:S01]  /*06a0*/  @!P1 IMAD.MOV R6, RZ, RZ, -R6 ;  /* 0x000000ffff069224 */ /* 0x000fe200078e0a06 */
[----:B------:R-:W-:-:S05]  /*06b0*/  @!P0 LOP3.LUT R6, RZ, c[0x0][0x10], RZ, 0x33, !PT ;  /* 0x00000400ff068a12 */ /* 0x000fca00078e33ff */
[----:B------:R-:W-:-:S04]  /*06c0*/  IMAD R229, R6, R2, RZ ;  /* 0x0000000206e57224 */ /* 0x000fc800078e02ff */
[----:B------:R-:W-:-:S05]  /*06d0*/  IMAD.IADD R6, R6, 0x1, R229 ;  /* 0x0000000106067824 */ /* 0x000fca00078e02e5 */
        /* <DEDUP_REMOVED lines=8> */
[----:B------:R-:W-:Y:S02]  /*0760*/  LOP3.LUT R3, R0, 0xfffffff8, RZ, 0xc0, !PT ;  /* 0xfffffff800037812 */ /* 0x000fe400078ec0ff */
[----:B------:R-:W-:-:S03]  /*0770*/  SHF.R.S32.HI R0, RZ, 0x3, R0 ;  /* 0x00000003ff007819 */ /* 0x000fc60000011400 */
[----:B------:R-:W-:Y:S01]  /*0780*/  IMAD.IADD R47, R47, 0x1, -R3 ;  /* 0x000000012f2f7824 */ /* 0x000fe200078e0a03 */
[----:B------:R-:W-:Y:S01]  /*0790*/  IADD3 R6, R0, 0x10, RZ ;  /* 0x0000001000067810 */ /* 0x000fe20007ffe0ff */
[--C-:B------:R-:W-:Y:S02]  /*07a0*/  IMAD R3, R2, c[0x0][0x214], R48.reuse ;  /* 0x0000850002037a24 */ /* 0x100fe400078e0230 */
[----:B------:R-:W-:Y:S02]  /*07b0*/  IMAD.SHL.U32 R8, R47, 0x4, RZ ;  /* 0x000000042f087824 */ /* 0x000fe400078e00ff */
[----:B------:R-:W-:Y:S02]  /*07c0*/  IMAD R2, R3, c[0x0][0x22c], RZ ;  /* 0x00008b0003027a24 */ /* 0x000fe400078e02ff */
[----:B------:R-:W-:Y:S01]  /*07d0*/  IMAD.IADD R48, R230, 0x1, -R48 ;  /* 0x00000001e6307824 */ /* 0x000fe200078e0a30 */
[----:B------:R-:W-:Y:S02]  /*07e0*/  SHF.R.S32.HI R9, RZ, 0x1f, R8 ;  /* 0x0000001fff097819 */ /* 0x000fe40000011408 */
[----:B------:R-:W-:-:S02]  /*07f0*/  ISETP.GE.AND P2, PT, R8, c[0x0][0x220], PT ;  /* 0x0000880008007a0c */ /* 0x000fc40003f46270 */
[-C--:B------:R-:W-:Y:S01]  /*0800*/  ISETP.GE.AND P3, PT, R6, R48.reuse, PT ;  /* 0x000000300600720c */ /* 0x080fe20003f66270 */
[C---:B------:R-:W-:Y:S01]  /*0810*/  IMAD.WIDE R4, R0.reuse, 0x20, R8 ;  /* 0x0000002000047825 */ /* 0x040fe200078e0208 */
[-C--:B------:R-:W-:Y:S02]  /*0820*/  ISETP.GE.OR P4, PT, R0, R48.reuse, P2 ;  /* 0x000000300000720c */ /* 0x080fe40001786670 */
[----:B------:R-:W-:Y:S02]  /*0830*/  ISETP.GE.OR P1, PT, R6, R48, P2 ;  /* 0x000000300600720c */ /* 0x000fe40001726670 */
[----:B------:R-:W-:Y:S02]  /*0840*/  IADD3 R4, P0, R2, R4, RZ ;  /* 0x0000000402047210 */ /* 0x000fe40007f1e0ff */
[----:B------:R-:W-:Y:S02]  /*0850*/  IADD3 R6, R0, 0x30, RZ ;  /* 0x0000003000067810 */ /* 0x000fe40007ffe0ff */
[----:B------:R-:W-:-:S02]  /*0860*/  LEA.HI.X.SX32 R2, R2, R5, 0x1, P0 ;  /* 0x0000000502027211 */ /* 0x000fc400000f0eff */
[----:B------:R-:W-:Y:S02]  /*0870*/  LEA R8, P0, R4, c[0x0][0x1d8], 0x2 ;  /* 0x0000760004087a11 */ /* 0x000fe400078010ff */
[----:B------:R-:W-:Y:S02]  /*0880*/  IADD3 R5, R0, 0x20, RZ ;  /* 0x0000002000057810 */ /* 0x000fe40007ffe0ff */
[----:B------:R-:W-:Y:S02]  /*0890*/  LEA.HI.X R9, R4, c[0x0][0x1dc], R2, 0x2, P0 ;  /* 0x0000770004097a11 */ /* 0x000fe400000f1402 */
[----:B------:R-:W-:Y:S02]  /*08a0*/  ISETP.GE.AND P0, PT, R5, R48, PT ;  /* 0x000000300500720c */ /* 0x000fe40003f06270 */
[----:B------:R-:W-:Y:S01]  /*08b0*/  SHF.R.S32.HI R2, RZ, 0x1f, R3 ;  /* 0x0000001fff027819 */ /* 0x000fe20000011403 */
[----:B------:R1:W-:Y:S01]  /*08c0*/  @!P4 STG.E.128 [R8.64], RZ ;  /* 0x000000ff0800c986 */ /* 0x0003e2000c101d06 */
[----:B------:R-:W-:-:S02]  /*08d0*/  IADD3 R3, P6, R3, R0, RZ ;  /* 0x0000000003037210 */ /* 0x000fc40007fde0ff */
[----:B------:R-:W-:Y:S02]  /*08e0*/  P2R R4, PR, RZ, 0x2 ;  /* 0x00000002ff047803 */ /* 0x000fe40000000000 */
[----:B------:R-:W-:Y:S02]  /*08f0*/  ISETP.NE.OR P0, PT, R47, RZ, P0 ;  /* 0x000000ff2f00720c */ /* 0x000fe40000705670 */
[----:B------:R-:W-:Y:S02]  /*0900*/  LEA.HI.X.SX32 R2, R0, R2, 0x1, P6 ;  /* 0x0000000200027211 */ /* 0x000fe400030f0eff */
[-C--:B------:R-:W-:Y:S02]  /*0910*/  ISETP.GE.OR P5, PT, R5, R48.reuse, P2 ;  /* 0x000000300500720c */ /* 0x080fe400017a6670 */
[----:B------:R-:W-:Y:S02]  /*0920*/  ISETP.GE.OR P4, PT, R6, R48, P2 ;  /* 0x000000300600720c */ /* 0x000fe40001786670 */
[----:B------:R-:W-:-:S02]  /*0930*/  ISETP.NE.AND P6, PT, R4, RZ, PT ;  /* 0x000000ff0400720c */ /* 0x000fc40003fc5270 */
[----:B------:R-:W-:Y:S02]  /*0940*/  ISETP.NE.AND P1, PT, R47, RZ, PT ;  /* 0x000000ff2f00720c */ /* 0x000fe40003f25270 */
[C---:B------:R-:W-:Y:S02]  /*0950*/  LEA R4, P2, R3.reuse, c[0x0][0x208], 0x2 ;  /* 0x0000820003047a11 */ /* 0x040fe400078410ff */
[----:B------:R-:W-:Y:S01]  /*0960*/  ISETP.GE.OR P1, PT, R0, R48, P1 ;  /* 0x000000300000720c */ /* 0x000fe20000f26670 */
[----:B------:R-:W-:Y:S01]  /*0970*/  @!P0 IMAD.MOV.U32 R0, RZ, RZ, -0x800000 ;  /* 0xff800000ff008424 */ /* 0x000fe200078e00ff */
[----:B------:R-:W-:Y:S01]  /*0980*/  LEA.HI.X R5, R3, c[0x0][0x20c], R2, 0x2, P2 ;  /* 0x0000830003057a11 */ /* 0x000fe200010f1402 */
[----:B------:R1:W-:Y:S01]  /*0990*/  @!P5 STG.E.128 [R8.64+0x1000], RZ ;  /* 0x001000ff0800d986 */ /* 0x0003e2000c101d06 */
[----:B------:R-:W-:-:S03]  /*09a0*/  ISETP.NE.OR P3, PT, R47, RZ, P3 ;  /* 0x000000ff2f00720c */ /* 0x000fc60001f65670 */
[----:B------:R1:W-:Y:S04]  /*09b0*/  @!P6 STG.E.128 [R8.64+0x800], RZ ;  /* 0x000800ff0800e986 */ /* 0x0003e8000c101d06 */
[----:B------:R1:W-:Y:S02]  /*09c0*/  @!P4 STG.E.128 [R8.64+0x1800], RZ ;  /* 0x001800ff0800c986 */ /* 0x0003e4000c101d06 */
[----:B------:R-:W-:Y:S02]  /*09d0*/  @!P1 IMAD.MOV.U32 R3, RZ, RZ, -0x800000 ;  /* 0xff800000ff039424 */ /* 0x000fe400078e00ff */
        /* <DEDUP_REMOVED lines=10> */
.L_x_1216:
[----:B------:R-:W-:Y:S01]  /*0a80*/  ISETP.NE.U32.AND P0, PT, RZ, c[0x0][0x2b8], PT ;  /* 0x0000ae00ff007a0c */ /* 0x000fe20003f05070 */
[----:B------:R-:W-:-:S03]  /*0a90*/  IMAD.MOV.U32 R2, RZ, RZ, R231 ;  /* 0x000000ffff027224 */ /* 0x000fc600078e00e7 */
        /* <DEDUP_REMOVED lines=8> */
[----:B------:R-:W-:-:S05]  /*0b20*/  @P1 IMAD.WIDE.U32 R6, R231, c[0x0][0x2c8], RZ ;  /* 0x0000b200e7061a25 */ /* 0x000fca00078e00ff */
[----:B------:R-:W-:Y:S02]  /*0b30*/  @P1 LEA R234, P0, R6, c[0x0][0x2c0], 0x2 ;  /* 0x0000b00006ea1a11 */ /* 0x000fe400078010ff */
[----:B-1----:R-:W-:-:S05]  /*0b40*/  SHF.R.S32.HI R5, RZ, 0x1f, R231 ;  /* 0x0000001fff057819 */ /* 0x002fca00000114e7 */
[----:B------:R-:W-:-:S04]  /*0b50*/  @P1 IMAD R0, R5, c[0x0][0x2c8], RZ ;  /* 0x0000b20005001a24 */ /* 0x000fc800078e02ff */
[----:B------:R-:W-:-:S04]  /*0b60*/  @P1 IMAD R0, R231, c[0x0][0x2cc], R0 ;  /* 0x0000b300e7001a24 */ /* 0x000fc800078e0200 */
[----:B------:R-:W-:-:S05]  /*0b70*/  @P1 IMAD.IADD R0, R7, 0x1, R0 ;  /* 0x0000000107001824 */ /* 0x000fca00078e0200 */
[----:B------:R-:W-:-:S04]  /*0b80*/  @P1 SHF.L.U64.HI R0, R6, 0x2, R0 ;  /* 0x0000000206001819 */ /* 0x000fc80000010200 */
[----:B------:R-:W-:Y:S02]  /*0b90*/  @P1 IADD3.X R235, R0, c[0x0][0x2c4], RZ, P0, !PT ;  /* 0x0000b10000eb1a10 */ /* 0x000fe400007fe4ff */
[----:B------:R-:W-:-:S04]  /*0ba0*/  @P1 ISETP.NE.U32.AND P0, PT, R234, RZ, PT ;  /* 0x000000ffea00120c */ /* 0x000fc80003f05070 */
[----:B------:R-:W-:-:S13]  /*0bb0*/  @P1 ISETP.NE.AND.EX P2, PT, R235, RZ, PT, P0 ;  /* 0x000000ffeb00120c */ /* 0x000fda0003f45300 */
[----:B------:R-:W-:Y:S01]  /*0bc0*/  @P2 LOP3.LUT R232, R232, 0x8, RZ, 0xfc, !PT ;  /* 0x00000008e8e82812 */ /* 0x000fe200078efcff */
[----:B------:R-:W-:Y:S05]  /*0bd0*/  @!P2 BRA `(.L_x_1217) ;  /* 0x000004a00000a947 */ /* 0x000fea0003800000 */
[----:B------:R-:W-:Y:S02]  /*0be0*/  IABS R3, c[0x0][0x2d0] ;  /* 0x0000b40000037a13 */ /* 0x000fe40000000000 */
[----:B------:R-:W-:Y:S02]  /*0bf0*/  LEA R7, R34, 0xffffff00, 0x8 ;  /* 0xffffff0022077811 */ /* 0x000fe400078e40ff */
[----:B------:R-:W1:Y:S02]  /*0c00*/  I2F.RP R8, R3 ;  /* 0x0000000300087306 */ /* 0x000e640000209400 */
[----:B-----5:R-:W-:-:S06]  /*0c10*/  IABS R2, R7 ;  /* 0x0000000700027213 */ /* 0x020fcc0000000000 */
[----:B-1----:R-:W1:Y:S02]  /*0c20*/  MUFU.RCP R8, R8 ;  /* 0x0000000800087308 */ /* 0x002e640000001000 */
[----:B-1----:R-:W-:-:S06]  /*0c30*/  IADD3 R8, R8, 0xffffffe, RZ ;  /* 0x0ffffffe08087810 */ /* 0x002fcc0007ffe0ff */
[----:B------:R-:W1:Y:S02]  /*0c40*/  F2I.FTZ.U32.TRUNC.NTZ R9, R8 ;  /* 0x0000000800097305 */ /* 0x000e64000021f000 */
[----:B-1----:R-:W-:Y:S02]  /*0c50*/  IMAD.MOV R4, RZ, RZ, -R9 ;  /* 0x000000ffff047224 */ /* 0x002fe400078e0a09 */
[----:B------:R-:W-:Y:S02]  /*0c60*/  IMAD.MOV.U32 R8, RZ, RZ, RZ ;  /* 0x000000ffff087224 */ /* 0x000fe400078e00ff */
[----:B------:R-:W-:-:S04]  /*0c70*/  IMAD R4, R4, R3, RZ ;  /* 0x0000000304047224 */ /* 0x000fc800078e02ff */
[----:B------:R-:W-:-:S06]  /*0c80*/  IMAD.HI.U32 R4, R9, R4, R8 ;  /* 0x0000000409047227 */ /* 0x000fcc00078e0008 */
[----:B------:R-:W-:-:S05]  /*0c90*/  IMAD.HI.U32 R4, R4, R2, RZ ;  /* 0x0000000204047227 */ /* 0x000fca00078e00ff */
[----:B------:R-:W-:-:S05]  /*0ca0*/  IADD3 R0, -R4, RZ, RZ ;  /* 0x000000ff04007210 */ /* 0x000fca0007ffe1ff */
        /* <DEDUP_REMOVED lines=8> */
[----:B------:R-:W-:-:S06]  /*0d30*/  @P2 IADD3 R4, R4, 0x1, RZ ;  /* 0x0000000104042810 */ /* 0x000fcc0007ffe0ff */
[----:B------:R-:W-:Y:S01]  /*0d40*/  @!P1 IMAD.MOV R4, RZ, RZ, -R4 ;  /* 0x000000ffff049224 */ /* 0x000fe200078e0a04 */
[----:B------:R-:W-:-:S05]  /*0d50*/  @!P0 LOP3.LUT R4, RZ, c[0x0][0x2d0], RZ, 0x33, !PT ;  /* 0x0000b400ff048a12 */ /* 0x000fca00078e33ff */
[----:B------:R-:W-:-:S06]  /*0d60*/  IMAD.WIDE R2, R4, 0x4, R234 ;  /* 0x0000000404027825 */ /* 0x000fcc00078e02ea */
[----:B------:R1:W2:Y:S01]  /*0d70*/  LDG.E R2, [R2.64] ;  /* 0x0000000602027981 */ /* 0x0002a2000c1e1900 */
[----:B------:R-:W-:Y:S01]  /*0d80*/  IMAD.MOV R4, RZ, RZ, -R4 ;  /* 0x000000ffff047224 */ /* 0x000fe200078e0a04 */
[----:B-1----:R-:W-:-:S04]  /*0d90*/  IABS R3, c[0x0][0x1c8] ;  /* 0x0000720000037a13 */ /* 0x002fc80000000000 */
        /* <DEDUP_REMOVED lines=8> */
[----:B------:R-:W-:Y:S01]  /*0e20*/  IMAD.HI.U32 R6, R9, R6, R8 ;  /* 0x0000000609067227 */ /* 0x000fe200078e0008 */
[----:B------:R-:W-:-:S03]  /*0e30*/  MOV R8, R0 ;  /* 0x0000000000087202 */ /* 0x000fc60000000f00 */
[----:B------:R-:W-:Y:S02]  /*0e40*/  IMAD R9, R4, c[0x0][0x2d0], R7 ;  /* 0x0000b40004097a24 */ /* 0x000fe400078e0207 */
[----:B------:R-:W-:-:S04]  /*0e50*/  IMAD.HI.U32 R0, R6, R8, RZ ;  /* 0x0000000806007227 */ /* 0x000fc800078e00ff */
[----:B------:R-:W-:-:S04]  /*0e60*/  IMAD.MOV R6, RZ, RZ, -R0 ;  /* 0x000000ffff067224 */ /* 0x000fc800078e0a00 */
[----:B------:R-:W-:Y:S01]  /*0e70*/  IMAD R6, R3, R6, R8 ;  /* 0x0000000603067224 */ /* 0x000fe200078e0208 */
[----:B------:R-:W-:-:S04]  /*0e80*/  SHF.R.S32.HI R8, RZ, 0x1f, R9 ;  /* 0x0000001fff087819 */ /* 0x000fc80000011409 */
[----:B------:R-:W-:Y:S01]  /*0e90*/  ISETP.GT.U32.AND P0, PT, R3, R6, PT ;  /* 0x000000060300720c */ /* 0x000fe20003f04070 */
[----:B------:R-:W-:-:S04]  /*0ea0*/  IMAD R4, R8, c[0x0][0x198], RZ ;  /* 0x0000660008047a24 */ /* 0x000fc800078e02ff */
[----:B------:R-:W-:-:S08]  /*0eb0*/  IMAD R4, R9, c[0x0][0x19c], R4 ;  /* 0x0000670009047a24 */ /* 0x000fd000078e0204 */
[-C--:B------:R-:W-:Y:S02]  /*0ec0*/  @!P0 IADD3 R6, R6, -R3.reuse, RZ ;  /* 0x8000000306068210 */ /* 0x080fe40007ffe0ff */
[----:B------:R-:W-:Y:S02]  /*0ed0*/  @!P0 IADD3 R0, R0, 0x1, RZ ;  /* 0x0000000100008810 */ /* 0x000fe40007ffe0ff */
[----:B------:R-:W-:Y:S02]  /*0ee0*/  ISETP.GE.U32.AND P1, PT, R6, R3, PT ;  /* 0x000000030600720c */ /* 0x000fe40003f26070 */
[----:B------:R-:W-:-:S04]  /*0ef0*/  LOP3.LUT R3, R134, c[0x0][0x1c8], RZ, 0x3c, !PT ;  /* 0x0000720086037a12 */ /* 0x000fc800078e3cff */
[----:B------:R-:W-:-:S07]  /*0f00*/  ISETP.GE.AND P0, PT, R3, RZ, PT ;  /* 0x000000ff0300720c */ /* 0x000fce0003f06270 */
[----:B------:R-:W-:Y:S02]  /*0f10*/  @P1 IADD3 R0, R0, 0x1, RZ ;  /* 0x0000000100001810 */ /* 0x000fe40007ffe0ff */
[----:B------:R-:W-:-:S04]  /*0f20*/  ISETP.NE.AND P1, PT, RZ, c[0x0][0x1c8], PT ;  /* 0x00007200ff007a0c */ /* 0x000fc80003f25270 */
[----:B------:R-:W-:-:S09]  /*0f30*/  @!P0 IADD3 R0, -R0, RZ, RZ ;  /* 0x000000ff00008210 */ /* 0x000fd20007ffe1ff */
[----:B------:R-:W-:Y:S02]  /*0f40*/  @!P1 LOP3.LUT R0, RZ, c[0x0][0x1c8], RZ, 0x33, !PT ;  /* 0x00007200ff009a12 */ /* 0x000fe400078e33ff */
[----:B--2---:R-:W-:Y:S01]  /*0f50*/  SHF.R.S32.HI R10, RZ, 0x1f, R2 ;  /* 0x0000001fff0a7819 */ /* 0x004fe20000011402 */
[----:B------:R-:W-:-:S04]  /*0f60*/  IMAD.WIDE.U32 R12, R2, c[0x0][0x180], RZ ;  /* 0x00006000020c7a25 */ /* 0x000fc800078e00ff */
[C---:B------:R-:W-:Y:S02]  /*0f70*/  IMAD R3, R10.reuse, c[0x0][0x180], RZ ;  /* 0x000060000a037a24 */ /* 0x040fe400078e02ff */
[----:B------:R-:W-:Y:S02]  /*0f80*/  IMAD R10, R10, c[0x0][0x188], RZ ;  /* 0x000062000a0a7a24 */ /* 0x000fe400078e02ff */
[C---:B------:R-:W-:Y:S02]  /*0f90*/  IMAD R3, R2.reuse, c[0x0][0x184], R3 ;  /* 0x0000610002037a24 */ /* 0x040fe400078e0203 */
[C---:B------:R-:W-:Y:S02]  /*0fa0*/  IMAD R10, R2.reuse, c[0x0][0x18c], R10 ;  /* 0x00006300020a7a24 */ /* 0x040fe400078e020a */
[----:B------:R-:W-:Y:S01]  /*0fb0*/  IMAD.IADD R13, R13, 0x1, R3 ;  /* 0x000000010d0d7824 */ /* 0x000fe200078e0203 */
[----:B------:R-:W-:Y:S01]  /*0fc0*/  SHF.R.S32.HI R3, RZ, 0x1f, R0 ;  /* 0x0000001fff037819 */ /* 0x000fe20000011400 */
[----:B------:R-:W-:-:S04]  /*0fd0*/  IMAD.WIDE.U32 R14, R2, c[0x0][0x188], RZ ;  /* 0x00006200020e7a25 */ /* 0x000fc800078e00ff */
[----:B------:R-:W-:Y:S01]  /*0fe0*/  IMAD.WIDE.U32 R12, R9, c[0x0][0x198], R12 ;  /* 0x00006600090c7a25 */ /* 0x000fe200078e000c */
[----:B------:R-:W-:-:S04]  /*0ff0*/  IADD3 R10, R15, R10, RZ ;  /* 0x0000000a0f0a7210 */ /* 0x000fc80007ffe0ff */
[----:B------:R-:W-:Y:S01]  /*1000*/  IADD3 R13, R13, R4, RZ ;  /* 0x000000040d0d7210 */ /* 0x000fe20007ffe0ff */
[----:B------:R-:W-:-:S04]  /*1010*/  IMAD R4, R3, c[0x0][0x1b0], RZ ;  /* 0x00006c0003047a24 */ /* 0x000fc800078e02ff */
[----:B------:R-:W-:-:S04]  /*1020*/  IMAD.WIDE.U32 R18, R0, c[0x0][0x1b0], R12 ;  /* 0x00006c0000127a25 */ /* 0x000fc800078e000c */
[----:B------:R-:W-:Y:S01]  /*1030*/  IMAD R4, R0, c[0x0][0x1b4], R4 ;  /* 0x00006d0000047a24 */ /* 0x000fe200078e0204 */
[----:B------:R-:W-:Y:S01]  /*1040*/  MOV R6, R18 ;  /* 0x0000001200067202 */ /* 0x000fe20000000f00 */
[----:B------:R-:W-:Y:S02]  /*1050*/  IMAD.MOV.U32 R12, RZ, RZ, R14 ;  /* 0x000000ffff0c7224 */ /* 0x000fe400078e000e */
[----:B------:R-:W-:Y:S01]  /*1060*/  IMAD.IADD R4, R19, 0x1, R4 ;  /* 0x0000000113047824 */ /* 0x000fe200078e0204 */
[----:B------:R-:W-:Y:S05]  /*1070*/  BRA `(.L_x_1218) ;  /* 0x0000046000007947 */ /* 0x000fea0003800000 */
.L_x_1217:
        /* <DEDUP_REMOVED lines=14> */
[----:B------:R-:W-:-:S04]  /*1160*/  IADD3 R3, R7, R0, RZ ;  /* 0x0000000007037210 */ /* 0x000fc80007ffe0ff */
.L_x_1219:
[----:B------:R-:W-:Y:S01]  /*1170*/  IABS R7, c[0x0][0x1c8] ;  /* 0x0000720000077a13 */ /* 0x000fe20000000000 */
[----:B------:R-:W-:Y:S01]  /*1180*/  IMAD.MOV.U32 R15, RZ, RZ, R3 ;  /* 0x000000ffff0f7224 */ /* 0x000fe200078e0003 */
[----:B------:R-:W-:Y:S02]  /*1190*/  MOV R14, R6 ;  /* 0x00000006000e7202 */ /* 0x000fe40000000f00 */
[----:B------:R-:W1:Y:S01]  /*11a0*/  I2F.RP R8, R7 ;  /* 0x0000000700087306 */ /* 0x000e620000209400 */
[----:B------:R-:W-:-:S05]  /*11b0*/  @P0 IADD3 R10, R13, R10, RZ ;  /* 0x0000000a0d0a0210 */ /* 0x000fca0007ffe0ff */
[----:B------:R-:W-:-:S04]  /*11c0*/  @P0 IMAD.WIDE.U32 R18, R10, c[0x0][0x1a0], RZ ;  /* 0x000068000a120a25 */ /* 0x000fc800078e00ff */
[----:B------:R-:W-:Y:S01]  /*11d0*/  @P0 IMAD R10, R10, c[0x0][0x1a4], R19 ;  /* 0x000069000a0a0a24 */ /* 0x000fe200078e0213 */
[----:B------:R-:W-:Y:S01]  /*11e0*/  @P0 MOV R12, R18 ;  /* 0x00000012000c0202 */ /* 0x000fe20000000f00 */
        /* <DEDUP_REMOVED lines=19> */
[----:B------:R-:W-:-:S04]  /*1320*/  LEA R7, R34, 0xffffff00, 0x8 ;  /* 0xffffff0022077811 */ /* 0x000fc800078e40ff */
[----:B------:R-:W-:Y:S01]  /*1330*/  SHF.R.S32.HI R8, RZ, 0x1f, R7 ;  /* 0x0000001fff087819 */ /* 0x000fe20000011407 */
[----:B------:R-:W-:Y:S01]  /*1340*/  IMAD.WIDE.U32 R14, R7, c[0x0][0x198], R14 ;  /* 0x00006600070e7a25 */ /* 0x000fe200078e000e */
[----:B------:R-:W-:-:S03]  /*1350*/  @P3 IADD3 R0, R0, 0x1, RZ ;  /* 0x0000000100003810 */ /* 0x000fc60007ffe0ff */
[----:B------:R-:W-:Y:S02]  /*1360*/  IMAD R4, R8, c[0x0][0x198], RZ ;  /* 0x0000660008047a24 */ /* 0x000fe400078e02ff */
[----:B------:R-:W-:Y:S01]  /*1370*/  @!P2 IMAD.MOV R0, RZ, RZ, -R0 ;  /* 0x000000ffff00a224 */ /* 0x000fe200078e0a00 */
[----:B------:R-:W-:Y:S01]  /*1380*/  @!P1 LOP3.LUT R0, RZ, c[0x0][0x1c8], RZ, 0x33, !PT ;  /* 0x00007200ff009a12 */ /* 0x000fe200078e33ff */
[----:B------:R-:W-:Y:S02]  /*1390*/  IMAD R4, R7, c[0x0][0x19c], R4 ;  /* 0x0000670007047a24 */ /* 0x000fe400078e0204 */
[----:B------:R-:W-:Y:S01]  /*13a0*/  IMAD.MOV.U32 R9, RZ, RZ, R7 ;  /* 0x000000ffff097224 */ /* 0x000fe200078e0007 */
[----:B------:R-:W-:Y:S01]  /*13b0*/  SHF.R.S32.HI R3, RZ, 0x1f, R0 ;  /* 0x0000001fff037819 */ /* 0x000fe20000011400 */
[----:B------:R-:W-:-:S04]  /*13c0*/  IMAD.IADD R15, R15, 0x1, R4 ;  /* 0x000000010f0f7824 */ /* 0x000fc800078e0204 */
[----:B------:R-:W-:Y:S02]  /*13d0*/  IMAD R4, R3, c[0x0][0x1b0], RZ ;  /* 0x00006c0003047a24 */ /* 0x000fe400078e02ff */
[----:B------:R-:W-:-:S04]  /*13e0*/  IMAD.WIDE.U32 R14, R0, c[0x0][0x1b0], R14 ;  /* 0x00006c00000e7a25 */ /* 0x000fc800078e000e */
[----:B------:R-:W-:Y:S02]  /*13f0*/  IMAD R4, R0, c[0x0][0x1b4], R4 ;  /* 0x00006d0000047a24 */ /* 0x000fe400078e0204 */
[----:B------:R-:W-:-:S03]  /*1400*/  IMAD.MOV.U32 R6, RZ, RZ, R14 ;  /* 0x000000ffff067224 */ /* 0x000fc600078e000e */
        /* <DEDUP_REMOVED lines=9> */
[----:B------:R-:W-:Y:S02]  /*14a0*/  IADD3 R13, R15, R12, RZ ;  /* 0x0000000c0f0d7210 */ /* 0x000fe40007ffe0ff */
[----:B------:R-:W-:-:S05]  /*14b0*/  MOV R12, R14 ;  /* 0x0000000e000c7202 */ /* 0x000fca0000000f00 */
[----:B------:R-:W-:-:S05]  /*14c0*/  IMAD.WIDE.U32 R12, R2, c[0x0][0x188], R12 ;  /* 0x00006200020c7a25 */ /* 0x000fca00078e000c */
[----:B------:R-:W-:Y:S02]  /*14d0*/  IADD3 R10, R13, R10, RZ ;  /* 0x0000000a0d0a7210 */ /* 0x000fe40007ffe0ff */
.L_x_1218:
[----:B------:R1:W5:Y:S01]  /*14e0*/  @P4 LDG.E R111, [R136.64] ;  /* 0x00000006886f4981 */ /* 0x000362000c1e1900 */
[----:B------:R-:W-:Y:S01]  /*14f0*/  ISETP.NE.AND P0, PT, R11, -0x1, PT ;  /* 0xffffffff0b00780c */ /* 0x000fe20003f05270 */
[----:B------:R-:W-:Y:S01]  /*1500*/  IMAD.MOV.U32 R13, RZ, RZ, 0x2 ;  /* 0x00000002ff0d7424 */ /* 0x000fe200078e00ff */
[----:B------:R-:W-:Y:S01]  /*1510*/  SHF.R.S32.HI R55, RZ, 0x1f, R47 ;  /* 0x0000001fff377819 */ /* 0x000fe2000001142f */
[----:B------:R-:W-:Y:S01]  /*1520*/  IMAD.MOV.U32 R63, RZ, RZ, c[0x0][0x230] ;  /* 0x00008c00ff3f7624 */ /* 0x000fe200078e00ff */
[----:B------:R-:W-:Y:S01]  /*1530*/  SHF.R.S32.HI R78, RZ, 0x1f, R57 ;  /* 0x0000001fff4e7819 */ /* 0x000fe20000011439 */
[----:B------:R-:W-:Y:S01]  /*1540*/  IMAD.MOV.U32 R146, RZ, RZ, c[0x0][0x198] ;  /* 0x00006600ff927624 */ /* 0x000fe200078e00ff */
[CC--:B------:R-:W-:Y:S01]  /*1550*/  LEA.HI R15, R55.reuse, R47.reuse, RZ, 0x2 ;  /* 0x0000002f370f7211 */ /* 0x0c0fe200078f10ff */
[----:B------:R-:W-:Y:S01]  /*1560*/  IMAD.MOV.U32 R112, RZ, RZ, 0x5 ;  /* 0x00000005ff707424 */ /* 0x000fe200078e00ff */
[----:B------:R-:W-:Y:S01]  /*1570*/  LEA.HI R52, R55, R47, RZ, 0x3 ;  /* 0x0000002f37347211 */ /* 0x000fe200078f18ff */
[----:B------:R-:W-:Y:S01]  /*1580*/  IMAD.SHL.U32 R46, R146, 0x20, RZ ;  /* 0x00000020922e7824 */ /* 0x000fe200078e00ff */
[----:B------:R-:W-:-:S02]  /*1590*/  LOP3.LUT R61, R15, 0xfffffffc, RZ, 0xc0, !PT ;  /* 0xfffffffc0f3d7812 */ /* 0x000fc400078ec0ff */
[----:B------:R-:W-:Y:S01]  /*15a0*/  SHF.R.S32.HI R132, RZ, 0x2, R15 ;  /* 0x00000002ff847819 */ /* 0x000fe2000001140f */
[----:B------:R-:W-:Y:S01]  /*15b0*/  @P0 IMAD.WIDE.U32 R20, R11, c[0x0][0x190], RZ ;  /* 0x000064000b140a25 */ /* 0x000fe200078e00ff */
[----:B------:R-:W-:Y:S02]  /*15c0*/  SHF.R.S32.HI R51, RZ, 0x3, R52 ;  /* 0x00000003ff337819 */ /* 0x000fe40000011434 */
[-C--:B------:R-:W-:Y:S01]  /*15d0*/  IADD3 R61, -R61, R47.reuse, RZ ;  /* 0x0000002f3d3d7210 */ /* 0x080fe20007ffe1ff */
[----:B------:R-:W-:Y:S01]  /*15e0*/  @P0 IMAD R11, R11, c[0x0][0x194], R21 ;  /* 0x000065000b0b0a24 */ /* 0x000fe200078e0215 */
[----:B------:R-:W-:Y:S01]  /*15f0*/  MOV R21, c[0x0][0x230] ;  /* 0x00008c0000157a02 */ /* 0x000fe20000000f00 */
[----:B------:R-:W-:Y:S01]  /*1600*/  @P0 IMAD.MOV.U32 R14, RZ, RZ, R20 ;  /* 0x000000ffff0e0224 */ /* 0x000fe200078e0014 */
[CC--:B------:R-:W-:Y:S01]  /*1610*/  LEA.HI R121, R55.reuse, R47.reuse, RZ, 0x5 ;  /* 0x0000002f37797211 */ /* 0x0c0fe200078f28ff */
[----:B------:R-:W-:Y:S01]  /*1620*/  IMAD.MOV.U32 R20, RZ, RZ, RZ ;  /* 0x000000ffff147224 */ /* 0x000fe200078e00ff */
[----:B------:R-:W-:Y:S01]  /*1630*/  LEA.HI R55, R55, R47, RZ, 0x4 ;  /* 0x0000002f37377211 */ /* 0x000fe200078f20ff */
[----:B-----5:R-:W-:Y:S01]  /*1640*/  @!P0 IMAD R2, R5, c[0x0][0x178], RZ ;  /* 0x00005e0005028a24 */ /* 0x020fe200078e02ff */
[----:B------:R-:W-:Y:S01]  /*1650*/  LEA.HI R15, R15, R132, RZ, 0x1 ;  /* 0x000000840f0f7211 */ /* 0x000fe200078f08ff */
[----:B------:R-:W-:Y:S01]  /*1660*/  IMAD.HI.U32 R63, R13, R63, R20 ;  /* 0x0000003f0d3f7227 */ /* 0x000fe200078e0014 */
[----:B------:R-:W-:-:S02]  /*1670*/  LOP3.LUT R52, R52, 0xfffffff8, RZ, 0xc0, !PT ;  /* 0xfffffff834347812 */ /* 0x000fc400078ec0ff */
[----:B------:R-:W-:Y:S01]  /*1680*/  LOP3.LUT R15, R15, 0x7fffffe, RZ, 0xc0, !PT ;  /* 0x07fffffe0f0f7812 */ /* 0x000fe200078ec0ff */
[----:B------:R-:W-:Y:S01]  /*1690*/  IMAD.SHL.U32 R13, R51, 0x40, RZ ;  /* 0x00000040330d7824 */ /* 0x000fe200078e00ff */
[----:B------:R-:W-:Y:S01]  /*16a0*/  LOP3.LUT R55, R55, 0xfffffff0, RZ, 0xc0, !PT ;  /* 0xfffffff037377812 */ /* 0x000fe200078ec0ff */
[----:B------:R-:W-:Y:S01]  /*16b0*/  @!P0 IMAD.WIDE.U32 R18, R231, c[0x0][0x178], RZ ;  /* 0x00005e00e7128a25 */ /* 0x000fe200078e00ff */
[----:B------:R-:W-:Y:S02]  /*16c0*/  SHF.R.S32.HI R121, RZ, 0x5, R121 ;  /* 0x00000005ff797819 */ /* 0x000fe40000011479 */
[----:B------:R-:W-:Y:S01]  /*16d0*/  LOP3.LUT R13, R13, 0xc0, RZ, 0xc0, !PT ;  /* 0x000000c00d0d7812 */ /* 0x000fe200078ec0ff */
[----:B------:R-:W-:Y:S01]  /*16e0*/  @!P0 IMAD R2, R231, c[0x0][0x17c], R2 ;  /* 0x00005f00e7028a24 */ /* 0x000fe200078e0202 */
[----:B------:R-:W-:Y:S01]  /*16f0*/  SHF.R.S32.HI R133, RZ, 0x1f, R132 ;  /* 0x0000001fff857819 */ /* 0x000fe20000011484 */
[----:B------:R-:W-:Y:S01]  /*1700*/  IMAD.SHL.U32 R148, R61, 0x8, RZ ;  /* 0x000000083d947824 */ /* 0x000fe200078e00ff */
[----:B------:R-:W-:Y:S01]  /*1710*/  LEA.HI R78, R78, R57, RZ, 0x8 ;  /* 0x000000394e4e7211 */ /* 0x000fe200078f40ff */
[----:B------:R-:W-:Y:S01]  /*1720*/  @!P0 IMAD.IADD R11, R19, 0x1, R2 ;  /* 0x00000001130b8824 */ /* 0x000fe200078e0202 */
[----:B------:R-:W-:Y:S01]  /*1730*/  SHF.R.S32.HI R60, RZ, 0x1, R63 ;  /* 0x00000001ff3c7819 */ /* 0x000fe2000001143f */
[----:B------:R-:W-:Y:S01]  /*1740*/  @!P0 IMAD.MOV.U32 R14, RZ, RZ, R18 ;  /* 0x000000ffff0e8224 */ /* 0x000fe200078e0012 */
[----:B------:R-:W-:Y:S01]  /*1750*/  SHF.R.S32.HI R149, RZ, 0x1f, R148 ;  /* 0x0000001fff957819 */ /* 0x000fe20000011494 */
[----:B------:R-:W-:Y:S01]  /*1760*/  IMAD.IADD R52, R47, 0x1, -R52 ;  /* 0x000000012f347824 */ /* 0x000fe200078e0a34 */
[----:B------:R-:W-:Y:S01]  /*1770*/  IADD3 R18, P0, R148, R12, RZ ;  /* 0x0000000c94127210 */ /* 0x000fe20007f1e0ff */
[----:B------:R-:W-:Y:S01]  /*1780*/  IMAD.IADD R15, R132, 0x1, -R15 ;  /* 0x00000001840f7824 */ /* 0x000fe200078e0a0f */
[----:B------:R-:W-:Y:S01]  /*1790*/  LOP3.LUT R2, R13, 0x18, R148, 0xf8, !PT ;  /* 0x000000180d027812 */ /* 0x000fe200078ef894 */
[----:B------:R-:W-:Y:S01]  /*17a0*/  IMAD.IADD R55, R47, 0x1, -R55 ;  /* 0x000000012f377824 */ /* 0x000fe200078e0a37 */
[----:B------:R-:W-:Y:S01]  /*17b0*/  LEA.HI R50, R52, R52, RZ, 0x1 ;  /* 0x0000003434327211 */ /* 0x000fe200078f08ff */
[----:B------:R-:W-:Y:S01]  /*17c0*/  IMAD.X R19, R149, 0x1, R10, P0 ;  /* 0x0000000195137824 */ /* 0x000fe200000e060a */
[----:B------:R-:W-:Y:S01]  /*17d0*/  SHF.R.U32.HI R13, RZ, 0x3, R13 ;  /* 0x00000003ff0d7819 */ /* 0x000fe2000001160d */
[----:B------:R-:W-:Y:S01]  /*17e0*/  IMAD.WIDE R16, R16, 0x40, R132 ;  /* 0x0000004010107825 */ /* 0x000fe200078e0284 */
[----:B------:R-:W-:-:S02]  /*17f0*/  IADD3 R124, P0, R132, R9, RZ ;  /* 0x00000009847c7210 */ /* 0x000fc40007f1e0ff */
[----:B------:R-:W-:Y:S01]  /*1800*/  LEA R121, R121, R15, 0x3 ;  /* 0x0000000f79797211 */ /* 0x000fe200078e18ff */
[----:B------:R-:W-:Y:S01]  /*1810*/  IMAD.WIDE.U32 R18, R0, c[0x0][0x1b8], R18 ;  /* 0x00006e0000127a25 */ /* 0x000fe200078e0012 */
[----:B------:R-:W-:Y:S02]  /*1820*/  LEA.HI R54, R55, R55, RZ, 0x1 ;  /* 0x0000003737367211 */ /* 0x000fe400078f08ff */
[----:B------:R-:W-:Y:S01]  /*1830*/  LOP3.LUT R15, R50, 0xfffffffe, RZ, 0xc0, !PT ;  /* 0xfffffffe320f7812 */ /* 0x000fe200078ec0ff */
[----:B------:R-:W-:Y:S01]  /*1840*/  IMAD.X R8, R133, 0x1, R8, P0 ;  /* 0x0000000185087824 */ /* 0x000fe200000e0608 */
[----:B------:R-:W-:Y:S01]  /*1850*/  LOP3.LUT R13, R2, R13, RZ, 0x3c, !PT ;  /* 0x0000000d020d7212 */ /* 0x000fe200078e3cff */
[----:B------:R-:W-:Y:S01]  /*1860*/  IMAD R2, R3, c[0x0][0x1b8], RZ ;  /* 0x00006e0003027a24 */ /* 0x000fe200078e02ff */
[----:B------:R-:W-:Y:S01]  /*1870*/  IADD3 R14, P1, R148, R14, RZ ;  /* 0x0000000e940e7210 */ /* 0x000fe20007f3e0ff */
[----:B------:R-:W-:Y:S01]  /*1880*/  IMAD.IADD R52, R52, 0x1, -R15 ;  /* 0x0000000134347824 */ /* 0x000fe200078e0a0f */
[----:B------:R-:W-:Y:S01]  /*1890*/  SHF.R.S32.HI R78, RZ, 0x8, R78 ;  /* 0x00000008ff4e7819 */ /* 0x000fe2000001144e */
[----:B------:R-:W-:Y:S01]  /*18a0*/  IMAD R2, R0, c[0x0][0x1bc], R2 ;  /* 0x00006f0000027a24 */ /* 0x000fe200078e0202 */
[--C-:B------:R-:W-:Y:S01]  /*18b0*/  SHF.R.S32.HI R53, RZ, 0x1, R54.reuse ;  /* 0x00000001ff357819 */ /* 0x100fe20000011436 */
[----:B------:R-:W-:Y:S01]  /*18c0*/  IMAD R9, R17, c[0x0][0x190], RZ ;  /* 0x0000640011097a24 */ /* 0x000fe200078e02ff */
[----:B------:R-:W-:Y:S01]  /*18d0*/  SHF.R.S32.HI R12, RZ, 0x1f, R54 ;  /* 0x0000001fff0c7819 */ /* 0x000fe20000011436 */
[----:B------:R-:W-:Y:S01]  /*18e0*/  IMAD.IADD R19, R19, 0x1, R2 ;  /* 0x0000000113137824 */ /* 0x000fe200078e0202 */
[----:B------:R-:W-:Y:S01]  /*18f0*/  IADD3 R128, P0, R148, R6, RZ ;  /* 0x0000000694807210 */ /* 0x000fe20007f1e0ff */
[----:B------:R-:W-:Y:S01]  /*1900*/  IMAD R9, R16, c[0x0][0x194], R9 ;  /* 0x0000650010097a24 */ /* 0x000fe200078e0209 */
[----:B------:R-:W-:Y:S01]  /*1910*/  IADD3.X R15, R149, R11, RZ, P1, !PT ;  /* 0x0000000b950f7210 */ /* 0x000fe20000ffe4ff */
[----:B------:R-:W-:Y:S01]  /*1920*/  IMAD.SHL.U32 R61, R61, 0x4, RZ ;  /* 0x000000043d3d7824 */ /* 0x000fe200078e00ff */
[----:B------:R-:W-:Y:S01]  /*1930*/  IMNMX R78, R229, R78, !PT ;  /* 0x0000004ee54e7217 */ /* 0x000fe20007800200 */
[----:B------:R-:W-:Y:S01]  /*1940*/  IMAD.X R129, R149, 0x1, R4, P0 ;  /* 0x0000000195817824 */ /* 0x000fe200000e0604 */
[----:B------:R-:W-:Y:S01]  /*1950*/  LEA.HI R12, R12, R53, RZ, 0x2 ;  /* 0x000000350c0c7211 */ /* 0x000fe200078f10ff */
[----:B------:R-:W-:Y:S01]  /*1960*/  IMAD.WIDE.U32 R14, R16, c[0x0][0x190], R14 ;  /* 0x00006400100e7a25 */ /* 0x000fe200078e000e */
[----:B------:R-:W-:-:S02]  /*1970*/  SHF.R.S32.HI R2, RZ, 0x1f, R134 ;  /* 0x0000001fff027819 */ /* 0x000fc40000011486 */
[----:B------:R-:W-:Y:S01]  /*1980*/  ISETP.GT.AND P0, PT, R34, R78, PT ;  /* 0x0000004e2200720c */ /* 0x000fe20003f04270 */
[----:B------:R-:W-:Y:S01]  /*1990*/  IMAD R8, R8, c[0x0][0x1a0], RZ ;  /* 0x0000680008087a24 */ /* 0x000fe200078e02ff */
[----:B------:R-:W-:Y:S01]  /*19a0*/  LOP3.LUT R12, R12, 0xfffffffc, RZ, 0xc0, !PT ;  /* 0xfffffffc0c0c7812 */ /* 0x000fe200078ec0ff */
[----:B------:R-:W-:Y:S01]  /*19b0*/  IMAD R2, R2, c[0x0][0x1a8], RZ ;  /* 0x00006a0002027a24 */ /* 0x000fe200078e02ff */
[----:B------:R-:W-:Y:S01]  /*19c0*/  IADD3 R15, R15, R9, RZ ;  /* 0x000000090f0f7210 */ /* 0x000fe20007ffe0ff */
[----:B------:R-:W-:Y:S01]  /*19d0*/  IMAD R130, R133, c[0x0][0x198], RZ ;  /* 0x0000660085827a24 */ /* 0x000fe200078e02ff */
[----:B------:R-:W-:Y:S01]  /*19e0*/  MOV R31, 0x10 ;  /* 0x00000010001f7802 */ /* 0x000fe20000000f00 */
[----:B------:R-:W-:Y:S01]  /*19f0*/  IMAD.IADD R53, R53, 0x1, -R12 ;  /* 0x0000000135357824 */ /* 0x000fe200078e0a0c */
[----:B------:R-:W-:Y:S01]  /*1a00*/  SHF.L.U64.HI R45, R146, R112, c[0x0][0x19c] ;  /* 0x00006700922d7619 */ /* 0x000fe20000010270 */
[----:B------:R-:W-:Y:S01]  /*1a10*/  IMAD R62, R132, R60, R61 ;  /* 0x0000003c843e7224 */ /* 0x000fe200078e023d */
[----:B------:R-:W-:Y:S01]  /*1a20*/  SHF.R.S32.HI R50, RZ, 0x1, R50 ;  /* 0x00000001ff327819 */ /* 0x000fe20000011432 */
[----:B------:R-:W-:Y:S01]  /*1a30*/  IMAD R56, R134, c[0x0][0x1ac], R2 ;  /* 0x00006b0086387a24 */ /* 0x000fe200078e0202 */
[----:B------:R-:W-:Y:S01]  /*1a40*/  LOP3.LUT P1, RZ, R53, 0x2, RZ, 0xc0, !PT ;  /* 0x0000000235ff7812 */ /* 0x000fe2000782c0ff */
[----:B------:R-:W-:Y:S01]  /*1a50*/  IMAD R126, R124, c[0x0][0x1a4], R8 ;  /* 0x000069007c7e7a24 */ /* 0x000fe200078e0208 */
[----:B------:R-:W-:Y:S01]  /*1a60*/  SHF.R.S32.HI R59, RZ, 0x1f, R62 ;  /* 0x0000001fff3b7819 */ /* 0x000fe2000001143e */
[----:B------:R-:W-:Y:S01]  /*1a70*/  IMAD.MOV.U32 R2, RZ, RZ, c[0x0][0x1a0] ;  /* 0x00006800ff027624 */ /* 0x000fe200078e00ff */
[----:B------:R-:W-:Y:S01]  /*1a80*/  SEL R31, R31, 0xfffffff0, !P1 ;  /* 0xfffffff01f1f7807 */ /* 0x000fe20004800000 */
[----:B------:R-:W-:-:S02]  /*1a90*/  IMAD R130, R132, c[0x0][0x19c], R130 ;  /* 0x0000670084827a24 */ /* 0x000fc400078e0282 */
[----:B------:R-:W-:Y:S01]  /*1aa0*/  IMAD.IADD R61, R61, 0x1, R62 ;  /* 0x000000013d3d7824 */ /* 0x000fe200078e023e */
[----:B------:R-:W-:Y:S01]  /*1ab0*/  SHF.L.U64.HI R35, R2, R112, c[0x0][0x1a4] ;  /* 0x0000690002237619 */ /* 0x000fe20000010270 */
[----:B------:R-:W-:Y:S01]  /*1ac0*/  IMAD.WIDE.U32 R128, R132, c[0x0][0x198], R128 ;  /* 0x0000660084807a25 */ /* 0x000fe200078e0080 */
[----:B------:R-:W-:Y:S02]  /*1ad0*/  SHF.L.U32 R44, R2, 0x5, RZ ;  /* 0x00000005022c7819 */ /* 0x000fe400000006ff */
[----:B------:R-:W-:Y:S01]  /*1ae0*/  SHF.R.S32.HI R58, RZ, 0x1f, R61 ;  /* 0x0000001fff3a7819 */ /* 0x000fe2000001143d */
[----:B------:R-:W-:Y:S01]  /*1af0*/  IMAD.WIDE.U32 R124, R124, c[0x0][0x1a0], R18 ;  /* 0x000068007c7c7a25 */ /* 0x000fe200078e0012 */
[----:B------:R-:W-:-:S03]  /*1b00*/  IADD3 R131, R129, R130, RZ ;  /* 0x0000008281837210 */ /* 0x000fc60007ffe0ff */
[----:B------:R-:W-:-:S04]  /*1b10*/  IMAD.WIDE.U32 R134, R134, c[0x0][0x1a8], R14 ;  /* 0x00006a0086867a25 */ /* 0x000fc800078e000e */
[----:B------:R-:W-:Y:S02]  /*1b20*/  IMAD.U32 R121, R121, 0x20, R13 ;  /* 0x0000002079797824 */ /* 0x000fe400078e000d */
[----:B------:R-:W-:Y:S02]  /*1b30*/  IMAD.IADD R127, R125, 0x1, R126 ;  /* 0x000000017d7f7824 */ /* 0x000fe400078e027e */
[----:B------:R-:W-:Y:S02]  /*1b40*/  IMAD.IADD R56, R135, 0x1, R56 ;  /* 0x0000000187387824 */ /* 0x000fe400078e0238 */
[----:B------:R-:W-:Y:S01]  /*1b50*/  @!P4 IMAD.MOV.U32 R111, RZ, RZ, RZ ;  /* 0x000000ffff6fc224 */ /* 0x000fe200078e00ff */
[----:B------:R-:W-:Y:S05]  /*1b60*/  @!P0 BRA `(.L_x_1220) ;  /* 0x00006cd000008947 */ /* 0x000fea0003800000 */
[--C-:B-1----:R-:W-:Y:S01]  /*1b70*/  IMAD.IADD R111, R111, 0x1, R7.reuse ;  /* 0x000000016f6f7824 */ /* 0x102fe200078e0207 */
[----:B------:R-:W-:Y:S01]  /*1b80*/  SHF.R.S32.HI R4, RZ, 0x1f, R7 ;  /* 0x0000001fff047819 */ /* 0x000fe20000011407 */
[----:B------:R-:W-:Y:S01]  /*1b90*/  IMAD R6, R5, c[0x0][0x280], RZ ;  /* 0x0000a00005067a24 */ /* 0x000fe200078e02ff */
[--C-:B------:R-:W-:Y:S01]  /*1ba0*/  IADD3 R7, P1, P0, R7, R132, -R57.reuse ;  /* 0x0000008407077210 */ /* 0x100fe2000783e839 */
[----:B------:R-:W-:Y:S01]  /*1bb0*/  IMAD R5, R5, c[0x0][0x278], RZ ;  /* 0x00009e0005057a24 */ /* 0x000fe200078e02ff */
[----:B------:R-:W-:Y:S01]  /*1bc0*/  SHF.R.S32.HI R8, RZ, 0x1f, R57 ;  /* 0x0000001fff087819 */ /* 0x000fe20000011439 */
[C---:B------:R-:W-:Y:S01]  /*1bd0*/  IMAD.WIDE.U32 R12, R231.reuse, c[0x0][0x278], R148 ;  /* 0x00009e00e70c7a25 */ /* 0x040fe200078e0094 */
[----:B------:R-:W-:Y:S01]  /*1be0*/  UMOV UR13, 0x80 ;  /* 0x00000080000d7882 */ /* 0x000fe20000000000 */
[----:B------:R-:W-:Y:S01]  /*1bf0*/  SHF.L.U32 R77, R60, 0x5, RZ ;  /* 0x000000053c4d7819 */ /* 0x000fe200000006ff */
[----:B------:R-:W-:Y:S01]  /*1c00*/  ULDC.64 UR4, c[0x0][0x1a0] ;  /* 0x0000680000047ab9 */ /* 0x000fe20000000a00 */
[C---:B------:R-:W-:Y:S01]  /*1c10*/  IMAD R5, R231.reuse, c[0x0][0x27c], R5 ;  /* 0x00009f00e7057a24 */ /* 0x040fe200078e0205 */
[----:B------:R-:W-:Y:S01]  /*1c20*/  IADD3.X R4, R4, R133, ~R8, P1, P0 ;  /* 0x0000008504047210 */ /* 0x000fe20000fe0c08 */
[C---:B------:R-:W-:Y:S01]  /*1c30*/  IMAD.WIDE.U32 R10, R231.reuse, c[0x0][0x280], R148 ;  /* 0x0000a000e70a7a25 */ /* 0x040fe200078e0094 */
[----:B------:R-:W-:Y:S01]  /*1c40*/  UIMAD UR18, UR13, UR5, URZ ;  /* 0x000000050d1272a4 */ /* 0x000fe2000f8e023f */
[----:B------:R-:W-:Y:S01]  /*1c50*/  IADD3 R120, R132, 0x20, RZ ;  /* 0x0000002084787810 */ /* 0x000fe20007ffe0ff */
[----:B------:R-:W-:Y:S01]  /*1c60*/  UMOV UR12, 0x40 ;  /* 0x00000040000c7882 */ /* 0x000fe20000000000 */
[----:B------:R-:W-:Y:S01]  /*1c70*/  IMAD R6, R231, c[0x0][0x284], R6 ;  /* 0x0000a100e7067a24 */ /* 0x000fe200078e0206 */
[----:B------:R-:W-:Y:S01]  /*1c80*/  UMOV UR11, 0xc0 ;  /* 0x000000c0000b7882 */ /* 0x000fe20000000000 */
[----:B------:R-:W-:Y:S01]  /*1c90*/  IMAD.IADD R9, R13, 0x1, R5 ;  /* 0x000000010d097824 */ /* 0x000fe200078e0205 */
[----:B------:R-:W-:Y:S01]  /*1ca0*/  UMOV UR10, 0x140 ;  /* 0x00000140000a7882 */ /* 0x000fe20000000000 */
[C---:B------:R-:W-:Y:S01]  /*1cb0*/  IMAD R5, R4.reuse, c[0x0][0x290], RZ ;  /* 0x0000a40004057a24 */ /* 0x040fe200078e02ff */
[----:B------:R-:W-:Y:S01]  /*1cc0*/  UMOV UR9, 0x180 ;  /* 0x0000018000097882 */ /* 0x000fe20000000000 */
[----:B------:R-:W-:Y:S01]  /*1cd0*/  IMAD.MOV.U32 R8, RZ, RZ, R12 ;  /* 0x000000ffff087224 */ /* 0x000fe200078e000c */
[----:B------:R-:W-:Y:S01]  /*1ce0*/  UMOV UR8, 0x1c0 ;  /* 0x000001c000087882 */ /* 0x000fe20000000000 */
[----:B------:R-:W-:Y:S01]  /*1cf0*/  IMAD R4, R4, c[0x0][0x288], RZ ;  /* 0x0000a20004047a24 */ /* 0x000fe200078e02ff */
[----:B------:R-:W-:Y:S01]  /*1d00*/  UIMAD UR19, UR12, UR5, URZ ;  /* 0x000000050c1372a4 */ /* 0x000fe2000f8e023f */
[----:B------:R-:W-:Y:S01]  /*1d10*/  IMAD.IADD R11, R11, 0x1, R6 ;  /* 0x000000010b0b7824 */ /* 0x000fe200078e0206 */
[----:B------:R-:W-:Y:S01]  /*1d20*/  UIMAD UR16, UR11, UR5, URZ ;  /* 0x000000050b1072a4 */ /* 0x000fe2000f8e023f */
[C---:B------:R-:W-:Y:S01]  /*1d30*/  IMAD R4, R7.reuse, c[0x0][0x28c], R4 ;  /* 0x0000a30007047a24 */ /* 0x040fe200078e0204 */
[----:B------:R-:W-:Y:S01]  /*1d40*/  UIMAD UR15, UR10, UR5, URZ ;  /* 0x000000050a0f72a4 */ /* 0x000fe2000f8e023f */
[C---:B------:R-:W-:Y:S01]  /*1d50*/  IMAD.WIDE.U32 R8, R7.reuse, c[0x0][0x288], R8 ;  /* 0x0000a20007087a25 */ /* 0x040fe200078e0008 */
[----:B------:R-:W-:Y:S01]  /*1d60*/  UIMAD UR14, UR9, UR5, URZ ;  /* 0x00000005090e72a4 */ /* 0x000fe2000f8e023f */
[C---:B------:R-:W-:Y:S01]  /*1d70*/  IADD3 R119, R132.reuse, 0x40, RZ ;  /* 0x0000004084777810 */ /* 0x040fe20007ffe0ff */
[----:B------:R-:W-:Y:S01]  /*1d80*/  UIMAD UR26, UR8, UR5, URZ ;  /* 0x00000005081a72a4 */ /* 0x000fe2000f8e023f */
[C---:B------:R-:W-:Y:S01]  /*1d90*/  IMAD R5, R7.reuse, c[0x0][0x294], R5 ;  /* 0x0000a50007057a24 */ /* 0x040fe200078e0205 */
[----:B------:R-:W-:Y:S01]  /*1da0*/  UIMAD.WIDE.U32 UR32, UR11, UR4, URZ ;  /* 0x000000040b2072a5 */ /* 0x000fe2000f8e003f */
[----:B------:R-:W-:Y:S01]  /*1db0*/  IMAD.WIDE.U32 R10, R7, c[0x0][0x290], R10 ;  /* 0x0000a400070a7a25 */ /* 0x000fe200078e000a */
[----:B------:R-:W-:Y:S01]  /*1dc0*/  ULDC UR5, c[0x0][0x294] ;  /* 0x0000a50000057ab9 */ /* 0x000fe20000000800 */
[----:B------:R-:W-:Y:S01]  /*1dd0*/  IADD3 R118, R132, 0x60, RZ ;  /* 0x0000006084767810 */ /* 0x000fe20007ffe0ff */
[----:B------:R-:W-:Y:S01]  /*1de0*/  UIMAD.WIDE.U32 UR30, UR10, UR4, URZ ;  /* 0x000000040a1e72a5 */ /* 0x000fe2000f8e003f */
[----:B------:R-:W-:Y:S01]  /*1df0*/  IMAD.IADD R9, R9, 0x1, R4 ;  /* 0x0000000109097824 */ /* 0x000fe200078e0204 */
[----:B------:R-:W-:Y:S01]  /*1e00*/  UIMAD.WIDE.U32 UR28, UR9, UR4, URZ ;  /* 0x00000004091c72a5 */ /* 0x000fe2000f8e003f */
[----:B------:R-:W-:Y:S01]  /*1e10*/  IMAD R106, R3, c[0x0][0x298], RZ ;  /* 0x0000a600036a7a24 */ /* 0x000fe200078e02ff */
[----:B------:R-:W-:Y:S01]  /*1e20*/  ULDC UR17, c[0x0][0x19c] ;  /* 0x0000670000117ab9 */ /* 0x000fe20000000800 */
[----:B------:R-:W-:Y:S01]  /*1e30*/  IMAD.IADD R7, R11, 0x1, R5 ;  /* 0x000000010b077824 */ /* 0x000fe200078e0205 */
[----:B------:R-:W-:Y:S01]  /*1e40*/  UIMAD UR11, UR11, UR5, URZ ;  /* 0x000000050b0b72a4 */ /* 0x000fe2000f8e023f */
[----:B------:R-:W-:Y:S01]  /*1e50*/  IMAD.MOV.U32 R6, RZ, RZ, R10 ;  /* 0x000000ffff067224 */ /* 0x000fe200078e000a */
[----:B------:R-:W-:Y:S01]  /*1e60*/  UIMAD UR10, UR10, UR5, URZ ;  /* 0x000000050a0a72a4 */ /* 0x000fe2000f8e023f */
[----:B------:R-:W-:Y:S01]  /*1e70*/  IMAD.WIDE.U32 R12, R2, 0x40, RZ ;  /* 0x00000040020c7825 */ /* 0x000fe200078e00ff */
[----:B------:R-:W-:Y:S01]  /*1e80*/  UIMAD UR9, UR9, UR5, URZ ;  /* 0x00000005090972a4 */ /* 0x000fe2000f8e023f */
[----:B------:R-:W-:Y:S01]  /*1e90*/  IADD3 R117, R132, 0x80, RZ ;  /* 0x0000008084757810 */ /* 0x000fe20007ffe0ff */
[----:B------:R-:W-:Y:S01]  /*1ea0*/  UIMAD UR13, UR13, UR17, URZ ;  /* 0x000000110d0d72a4 */ /* 0x000fe2000f8e023f */
[----:B------:R-:W-:Y:S01]  /*1eb0*/  IMAD R104, R3, c[0x0][0x2a0], RZ ;  /* 0x0000a80003687a24 */ /* 0x000fe200078e02ff */
[----:B------:R-:W-:Y:S01]  /*1ec0*/  UIMAD UR12, UR12, UR17, URZ ;  /* 0x000000110c0c72a4 */ /* 0x000fe2000f8e023f */
[----:B------:R-:W-:Y:S01]  /*1ed0*/  IMAD.WIDE.U32 R10, R2, 0x80, RZ ;  /* 0x00000080020a7825 */ /* 0x000fe200078e00ff */
[----:B------:R-:W-:Y:S01]  /*1ee0*/  UIMAD UR5, UR8, UR5, URZ ;  /* 0x00000005080572a4 */ /* 0x000fe2000f8e023f */
[----:B------:R-:W-:Y:S01]  /*1ef0*/  IADD3 R90, R13, UR19, RZ ;  /* 0x000000130d5a7c10 */ /* 0x000fe2000fffe0ff */
[----:B------:R-:W-:Y:S01]  /*1f00*/  UIMAD.WIDE.U32 UR34, UR8, UR4, URZ ;  /* 0x00000004082272a5 */ /* 0x000fe2000f8e003f */
[C---:B------:R-:W-:Y:S01]  /*1f10*/  IMAD R106, R0.reuse, c[0x0][0x29c], R106 ;  /* 0x0000a700006a7a24 */ /* 0x040fe200078e026a */
[----:B------:R-:W-:Y:S01]  /*1f20*/  IADD3 R95, R11, UR18, RZ ;  /* 0x000000120b5f7c10 */ /* 0x000fe2000fffe0ff */
[----:B------:R-:W-:Y:S01]  /*1f30*/  IMAD.WIDE.U32 R2, R0, c[0x0][0x298], R8 ;  /* 0x0000a60000027a25 */ /* 0x000fe200078e0008 */
[C---:B------:R-:W-:Y:S01]  /*1f40*/  SHF.L.U32 R96, R10.reuse, 0x1, RZ ;  /* 0x000000010a607819 */ /* 0x040fe200000006ff */
[----:B------:R-:W-:Y:S01]  /*1f50*/  ULDC UR25, c[0x0][0x28c] ;  /* 0x0000a30000197ab9 */ /* 0x000fe20000000800 */
[----:B------:R-:W-:Y:S01]  /*1f60*/  SHF.L.U64.HI R95, R10, 0x1, R95 ;  /* 0x000000010a5f7819 */ /* 0x000fe2000001025f */
[----:B------:R-:W-:Y:S01]  /*1f70*/  IMAD R104, R0, c[0x0][0x2a4], R104 ;  /* 0x0000a90000687a24 */ /* 0x000fe200078e0268 */
[----:B------:R-:W-:Y:S01]  /*1f80*/  LEA R107, P0, R2, c[0x0][0x268], 0x1 ;  /* 0x00009a00026b7a11 */ /* 0x000fe200078008ff */
[----:B------:R-:W-:Y:S01]  /*1f90*/  IMAD.WIDE.U32 R4, R0, c[0x0][0x2a0], R6 ;  /* 0x0000a80000047a25 */ /* 0x000fe200078e0006 */
[----:B------:R-:W-:Y:S01]  /*1fa0*/  SHF.L.U64.HI R90, R12, 0x1, R90 ;  /* 0x000000010c5a7819 */ /* 0x000fe2000001025a */
        /* <DEDUP_REMOVED lines=12> */
[----:B------:R-:W-:Y:S01]  /*2070*/  IMAD.MOV.U32 R83, RZ, RZ, 0x7 ;  /* 0x00000007ff537424 */ /* 0x000fe200078e00ff */
        /* <DEDUP_REMOVED lines=11> */
[----:B------:R-:W-:Y:S01]  /*2130*/  IMAD.WIDE.U32 R144, R138, 0xc0, RZ ;  /* 0x000000c08a907825 */ /* 0x000fe200078e00ff */
[-C--:B------:R-:W-:Y:S01]  /*2140*/  IADD3 R33, P1, R62, R111.reuse, RZ ;  /* 0x0000006f3e217210 */ /* 0x080fe20007f3e0ff */
[----:B------:R-:W-:Y:S01]  /*2150*/  ULDC UR22, c[0x0][0x28c] ;  /* 0x0000a30000167ab9 */ /* 0x000fe20000000800 */
[----:B------:R-:W-:Y:S01]  /*2160*/  IADD3 R111, P0, R61, R111, RZ ;  /* 0x0000006f3d6f7210 */ /* 0x000fe20007f1e0ff */
[C---:B------:R-:W-:Y:S01]  /*2170*/  IMAD.WIDE.U32 R142, R138.reuse, 0x140, RZ ;  /* 0x000001408a8e7825 */ /* 0x040fe200078e00ff */
[C---:B------:R-:W-:Y:S01]  /*2180*/  SHF.L.U64.HI R88, R138.reuse, R80, c[0x0][0x294] ;  /* 0x0000a5008a587619 */ /* 0x040fe20000010250 */
[----:B------:R-:W-:Y:S01]  /*2190*/  ULDC UR21, c[0x0][0x28c] ;  /* 0x0000a30000157ab9 */ /* 0x000fe20000000800 */
[-C--:B------:R-:W-:Y:S01]  /*21a0*/  SHF.L.U64.HI R93, R138, R83.reuse, c[0x0][0x294] ;  /* 0x0000a5008a5d7619 */ /* 0x080fe20000010253 */
[----:B------:R-:W-:Y:S01]  /*21b0*/  IMAD.X R110, R58, 0x1, R32, P0 ;  /* 0x000000013a6e7824 */ /* 0x000fe200000e0620 */
[----:B------:R-:W-:Y:S01]  /*21c0*/  IADD3.X R32, R59, R32, RZ, P1, !PT ;  /* 0x000000203b207210 */ /* 0x000fe20000ffe4ff */
[C---:B------:R-:W-:Y:S01]  /*21d0*/  IMAD.WIDE.U32 R140, R138.reuse, 0x180, RZ ;  /* 0x000001808a8c7825 */ /* 0x040fe200078e00ff */
[C---:B------:R-:W-:Y:S01]  /*21e0*/  SHF.L.U64.HI R86, R138.reuse, R112, c[0x0][0x294] ;  /* 0x0000a5008a567619 */ /* 0x040fe20000010270 */
[----:B------:R-:W-:Y:S01]  /*21f0*/  ULDC UR20, c[0x0][0x28c] ;  /* 0x0000a30000147ab9 */ /* 0x000fe20000000800 */
[C---:B------:R-:W-:Y:S01]  /*2200*/  SHF.L.U64.HI R110, R111.reuse, 0x1, R110 ;  /* 0x000000016f6e7819 */ /* 0x040fe2000001026e */
[----:B------:R-:W-:Y:S01]  /*2210*/  IMAD.SHL.U32 R111, R111, 0x2, RZ ;  /* 0x000000026f6f7824 */ /* 0x000fe200078e00ff */
[C---:B------:R-:W-:Y:S01]  /*2220*/  SHF.L.U64.HI R32, R33.reuse, 0x1, R32 ;  /* 0x0000000121207819 */ /* 0x040fe20000010220 */
[----:B------:R-:W-:Y:S01]  /*2230*/  IMAD.SHL.U32 R33, R33, 0x2, RZ ;  /* 0x0000000221217824 */ /* 0x000fe200078e00ff */
[----:B------:R-:W-:Y:S01]  /*2240*/  SHF.L.U32 R89, R138, 0x6, RZ ;  /* 0x000000068a597819 */ /* 0x000fe200000006ff */
[----:B------:R-:W-:Y:S01]  /*2250*/  IMAD.WIDE.U32 R146, R146, 0x40, RZ ;  /* 0x0000004092927825 */ /* 0x000fe200078e00ff */
[----:B------:R-:W-:Y:S01]  /*2260*/  IADD3 R109, P3, R111, c[0x0][0x2b0], RZ ;  /* 0x0000ac006f6d7a10 */ /* 0x000fe20007f7e0ff */
[----:B------:R-:W-:Y:S01]  /*2270*/  ULDC UR19, c[0x0][0x28c] ;  /* 0x0000a30000137ab9 */ /* 0x000fe20000000800 */
[----:B------:R-:W-:Y:S01]  /*2280*/  IADD3 R10, P1, R33, c[0x0][0x2b0], RZ ;  /* 0x0000ac00210a7a10 */ /* 0x000fe20007f3e0ff */
[C---:B------:R-:W-:Y:S01]  /*2290*/  IMAD.SHL.U32 R75, R60.reuse, 0x40, RZ ;  /* 0x000000403c4b7824 */ /* 0x040fe200078e00ff */
[----:B------:R-:W-:Y:S01]  /*22a0*/  IADD3 R111, P2, R111, c[0x0][0x2a8], RZ ;  /* 0x0000aa006f6f7a10 */ /* 0x000fe20007f5e0ff */
[C---:B------:R-:W-:Y:S01]  /*22b0*/  IMAD R73, R60.reuse, 0x60, RZ ;  /* 0x000000603c497824 */ /* 0x040fe200078e02ff */
[----:B------:R-:W-:Y:S01]  /*22c0*/  IADD3 R33, P0, R33, c[0x0][0x2a8], RZ ;  /* 0x0000aa0021217a10 */ /* 0x000fe20007f1e0ff */
[C---:B------:R-:W-:Y:S01]  /*22d0*/  IMAD.SHL.U32 R71, R60.reuse, 0x80, RZ ;  /* 0x000000803c477824 */ /* 0x040fe200078e00ff */
[C---:B------:R-:W-:Y:S01]  /*22e0*/  SHF.L.U64.HI R80, R113.reuse, R80, c[0x0][0x28c] ;  /* 0x0000a30071507619 */ /* 0x040fe20000010250 */
[C---:B------:R-:W-:Y:S01]  /*22f0*/  IMAD R69, R60.reuse, 0xa0, RZ ;  /* 0x000000a03c457824 */ /* 0x040fe200078e02ff */
[C---:B------:R-:W-:Y:S01]  /*2300*/  SHF.L.U64.HI R83, R113.reuse, R83, c[0x0][0x28c] ;  /* 0x0000a30071537619 */ /* 0x040fe20000010253 */
[C---:B------:R-:W-:Y:S01]  /*2310*/  IMAD R67, R60.reuse, 0xc0, RZ ;  /* 0x000000c03c437824 */ /* 0x040fe200078e02ff */
[----:B------:R-:W-:Y:S01]  /*2320*/  SHF.L.U64.HI R112, R113, R112, c[0x0][0x28c] ;  /* 0x0000a30071707619 */ /* 0x000fe20000010270 */
[----:B------:R-:W-:Y:S01]  /*2330*/  IMAD R65, R60, 0xe0, RZ ;  /* 0x000000e03c417824 */ /* 0x000fe200078e02ff */
[----:B------:R-:W-:Y:S01]  /*2340*/  SHF.L.U64.HI R88, R89, 0x1, R88 ;  /* 0x0000000159587819 */ /* 0x000fe20000010258 */
[----:B------:R-:W-:Y:S01]  /*2350*/  IMAD.WIDE.U32 R138, R138, 0x1c0, RZ ;  /* 0x000001c08a8a7825 */ /* 0x000fe200078e00ff */
[----:B------:R-:W-:Y:S01]  /*2360*/  SHF.L.U64.HI R93, R94, 0x1, R93 ;  /* 0x000000015e5d7819 */ /* 0x000fe2000001025d */
[----:B------:R-:W-:Y:S01]  /*2370*/  ULDC UR18, c[0x0][0x28c] ;  /* 0x0000a30000127ab9 */ /* 0x000fe20000000800 */
[----:B------:R-:W-:Y:S01]  /*2380*/  SHF.L.U64.HI R86, R87, 0x1, R86 ;  /* 0x0000000157567819 */ /* 0x000fe20000010256 */
[----:B------:R-:W-:Y:S01]  /*2390*/  IMAD.MOV.U32 R79, RZ, RZ, c[0x0][0x290] ;  /* 0x0000a400ff4f7624 */ /* 0x000fe200078e00ff */
[----:B------:R-:W-:Y:S01]  /*23a0*/  IADD3.X R108, R110, c[0x0][0x2b4], RZ, P3, !PT ;  /* 0x0000ad006e6c7a10 */ /* 0x000fe20001ffe4ff */
[C---:B------:R-:W-:Y:S01]  /*23b0*/  IMAD.SHL.U32 R81, R113.reuse, 0x40, RZ ;  /* 0x0000004071517824 */ /* 0x040fe200078e00ff */
[----:B------:R-:W-:Y:S01]  /*23c0*/  IADD3.X R9, R32, c[0x0][0x2b4], RZ, P1, !PT ;  /* 0x0000ad0020097a10 */ /* 0x000fe20000ffe4ff */
[C---:B------:R-:W-:Y:S01]  /*23d0*/  IMAD.SHL.U32 R84, R113.reuse, 0x80, RZ ;  /* 0x0000008071547824 */ /* 0x040fe200078e00ff */
[----:B------:R-:W-:Y:S01]  /*23e0*/  IADD3 R114, R132, 0xe0, RZ ;  /* 0x000000e084727810 */ /* 0x000fe20007ffe0ff */
        /* <DEDUP_REMOVED lines=11> */
[----:B------:R-:W-:Y:S01]  /*24a0*/  SHF.R.S32.HI R66, RZ, 0x1f, R67 ;  /* 0x0000001fff427819 */ /* 0x000fe20000011443 */
[----:B------:R-:W-:Y:S01]  /*24b0*/  IMAD.U32 R79, R79, -0x100, RZ ;  /* 0xffffff004f4f7824 */ /* 0x000fe200078e00ff */
[----:B------:R-:W-:Y:S01]  /*24c0*/  SHF.R.S32.HI R64, RZ, 0x1f, R65 ;  /* 0x0000001fff407819 */ /* 0x000fe20000011441 */
[----:B------:R-:W-:Y:S01]  /*24d0*/  ULDC UR4, c[0x0][0x230] ;  /* 0x00008c0000047ab9 */ /* 0x000fe20000000800 */
[----:B------:R-:W-:Y:S01]  /*24e0*/  IADD3 R85, R151, UR13, RZ ;  /* 0x0000000d97557c10 */ /* 0x000fe2000fffe0ff */
[----:B------:R-:W-:Y:S01]  /*24f0*/  UIMAD UR25, UR25, 0xc0, URZ ;  /* 0x000000c0191978a4 */ /* 0x000fe2000f8e023f */
        /* <DEDUP_REMOVED lines=14> */
[----:B------:R-:W-:Y:S02]  /*25e0*/  UIADD3 UR16, UR33, UR16, URZ ;  /* 0x0000001021107290 */ /* 0x000fe4000fffe03f */
[----:B------:R-:W-:Y:S02]  /*25f0*/  UIADD3 UR15, UR31, UR15, URZ ;  /* 0x0000000f1f0f7290 */ /* 0x000fe4000fffe03f */
[----:B------:R-:W-:Y:S02]  /*2600*/  UIADD3 UR14, UR29, UR14, URZ ;  /* 0x0000000e1d0e7290 */ /* 0x000fe4000fffe03f */
[----:B------:R-:W-:Y:S02]  /*2610*/  UIADD3 UR26, UR35, UR26, URZ ;  /* 0x0000001a231a7290 */ /* 0x000fe4000fffe03f */
[----:B------:R-:W-:Y:S02]  /*2620*/  ULDC.U8 UR8, c[0x0][0x313] ;  /* 0x0000c4c000087ab9 */ /* 0x000fe40000000000 */
.L_x_1274:
[----:B------:R-:W-:Y:S01]  /*2630*/  ISETP.NE.AND P4, PT, R122, RZ, PT ;  /* 0x000000ff7a00720c */ /* 0x000fe20003f85270 */
[----:B------:R-:W-:Y:S02]  /*2640*/  IMAD.SHL.U32 R13, R11, 0x100, RZ ;  /* 0x000001000b0d7824 */ /* 0x000fe400078e00ff */
[----:B------:R-:W-:Y:S03]  /*2650*/  IMAD.MOV.U32 R5, RZ, RZ, R104 ;  /* 0x000000ffff057224 */ /* 0x000fe600078e0068 */
[----:B------:R-:W-:Y:S05]  /*2660*/  IADD3 R12, R13, -0x100, RZ ;  /* 0xffffff000d0c7810 */ /* 0x000fea0007ffe0ff */
[--C-:B------:R-:W-:Y:S02]  /*2670*/  IMAD.IADD R3, R49, 0x1, -R12.reuse ;  /* 0x0000000131037824 */ /* 0x100fe400078e0a0c */
[----:B------:R-:W-:Y:S03]  /*2680*/  IMAD.IADD R2, R57, 0x1, -R12 ;  /* 0x0000000139027824 */ /* 0x000fe600078e0a0c */
[CC--:B------:R-:W-:Y:S04]  /*2690*/  ISETP.GE.OR P0, PT, R120.reuse, R3.reuse, P4 ;  /* 0x000000037800720c */ /* 0x0c0fe80002706670 */
[-C--:B------:R-:W-:Y:S02]  /*26a0*/  ISETP.LT.OR P2, PT, R120, R2.reuse, P0 ;  /* 0x000000027800720c */ /* 0x080fe40000741670 */
[CC--:B------:R-:W-:Y:S02]  /*26b0*/  ISETP.GE.OR P0, PT, R119.reuse, R3.reuse, P4 ;  /* 0x000000037700720c */ /* 0x0c0fe40002706670 */
[----:B------:R-:W-:Y:S02]  /*26c0*/  P2R R4, PR, RZ, 0x4 ;  /* 0x00000004ff047803 */ /* 0x000fe40000000000 */
[-C--:B------:R-:W-:Y:S02]  /*26d0*/  ISETP.LT.OR P6, PT, R119, R2.reuse, P0 ;  /* 0x000000027700720c */ /* 0x080fe400007c1670 */
[C---:B------:R-:W-:Y:S04]  /*26e0*/  ISETP.GE.OR P0, PT, R118.reuse, R3, P4 ;  /* 0x000000037600720c */ /* 0x040fe80002706670 */
[----:B------:R-:W-:Y:S02]  /*26f0*/  ISETP.LT.OR P3, PT, R118, R2, P0 ;  /* 0x000000027600720c */ /* 0x000fe40000761670 */
[C---:B------:R-:W-:Y:S02]  /*2700*/  @!P2 LEA R26, P0, R44.reuse, R103, 0x1 ;  /* 0x000000672c1aa211 */ /* 0x040fe400078008ff */
[----:B------:R-:W-:Y:S02]  /*2710*/  @!P2 IADD3 R156, P1, R105, R87, RZ ;  /* 0x00000057699ca210 */ /* 0x000fe40007f3e0ff */
[----:B------:R-:W-:Y:S02]  /*2720*/  @!P2 LEA.HI.X R27, R44, R102, R35, 0x1, P0 ;  /* 0x000000662c1ba211 */ /* 0x000fe400000f0c23 */
[----:B------:R-:W-:Y:S01]  /*2730*/  ISETP.GE.OR P0, PT, R117, R3, P4 ;  /* 0x000000037500720c */ /* 0x000fe20002706670 */
[C---:B------:R-:W-:Y:S01]  /*2740*/  @!P2 IMAD.X R157, R104.reuse, 0x1, R86, P1 ;  /* 0x00000001689da824 */ /* 0x040fe200008e0656 */
[----:B------:R-:W-:Y:S02]  /*2750*/  @!P6 IADD3 R24, P1, R105, R89, RZ ;  /* 0x000000596918e210 */ /* 0x000fe40007f3e0ff */
        /* <DEDUP_REMOVED lines=21> */
[-C--:B------:R-:W-:Y:S02]  /*28b0*/  ISETP.GE.OR P0, PT, R115, R3.reuse, P1 ;  /* 0x000000037300720c */ /* 0x080fe40000f06670 */
[----:B------:R-:W-:Y:S02]  /*28c0*/  ISETP.NE.AND P4, PT, R153, RZ, PT ;  /* 0x000000ff9900720c */ /* 0x000fe40003f85270 */
[----:B------:R-:W-:Y:S11]  /*28d0*/  ISETP.LT.OR P5, PT, R115, R2, P0 ;  /* 0x000000027300720c */ /* 0x000ff600007a1670 */
[----:B------:R-:W-:Y:S02]  /*28e0*/  @!UPT UIADD3 URZ, URZ, URZ, URZ ;  /* 0x0000003f3f3ff290 */ /* 0x000fe4000fffe03f */
[----:B------:R-:W-:Y:S05]  /*28f0*/  @!P5 IADD3 R38, P0, R105, R140, RZ ;  /* 0x0000008c6926d210 */ /* 0x000fea0007f1e0ff */
[----:B------:R-:W-:Y:S01]  /*2900*/  @!P5 IMAD.X R39, R104, 0x1, R98, P0 ;  /* 0x000000016827d824 */ /* 0x000fe200000e0662 */
[----:B------:R-:W-:Y:S04]  /*2910*/  @!P5 IADD3 R36, P0, R103, UR28, RZ ;  /* 0x0000001c6724dc10 */ /* 0x000fe8000ff1e0ff */
        /* <DEDUP_REMOVED lines=14> */
[----:B------:R-:W-:Y:S11]  /*2a00*/  ISETP.NE.AND P0, PT, R123, RZ, PT ;  /* 0x000000ff7b00720c */ /* 0x000ff60003f05270 */
[----:B------:R-:W2:Y:S01]  /*2a10*/  @!P1 LDG.E.128 R4, [R4.64] ;  /* 0x0000000604049981 */ /* 0x000ea2000c1e1d00 */
[----:B------:R-:W-:Y:S02]  /*2a20*/  @!P1 IMAD.MOV.U32 R2, RZ, RZ, R103 ;  /* 0x000000ffff029224 */ /* 0x000fe400078e0067 */
[----:B------:R-:W-:Y:S05]  /*2a30*/  @!P1 IMAD.MOV.U32 R3, RZ, RZ, R102 ;  /* 0x000000ffff039224 */ /* 0x000fea00078e0066 */
[----:B--2---:R1:W-:Y:S04]  /*2a40*/  @!P1 STG.E.128 [R2.64], R4 ;  /* 0x0000000402009986 */ /* 0x0043e8000c101d06 */
[----:B-1----:R-:W2:Y:S04]  /*2a50*/  @!P2 LDG.E.128 R4, [R156.64] ;  /* 0x000000069c04a981 */ /* 0x002ea8000c1e1d00 */
[----:B--2---:R1:W-:Y:S04]  /*2a60*/  @!P2 STG.E.128 [R26.64], R4 ;  /* 0x000000041a00a986 */ /* 0x0043e8000c101d06 */
[----:B-1----:R-:W2:Y:S04]  /*2a70*/  @!P6 LDG.E.128 R24, [R24.64] ;  /* 0x000000061818e981 */ /* 0x002ea8000c1e1d00 */
[----:B--2---:R1:W-:Y:S04]  /*2a80*/  @!P6 STG.E.128 [R22.64], R24 ;  /* 0x000000181600e986 */ /* 0x0043e8000c101d06 */
[----:B-1----:R-:W2:Y:S04]  /*2a90*/  @!P3 LDG.E.128 R20, [R20.64] ;  /* 0x000000061414b981 */ /* 0x002ea8000c1e1d00 */
[----:B--2---:R1:W-:Y:S04]  /*2aa0*/  @!P3 STG.E.128 [R18.64], R20 ;  /* 0x000000141200b986 */ /* 0x0043e8000c101d06 */
[----:B-1----:R-:W2:Y:S04]  /*2ab0*/  @!P4 LDG.E.128 R16, [R16.64] ;  /* 0x000000061010c981 */ /* 0x002ea8000c1e1d00 */
[----:B--2---:R-:W-:Y:S01]  /*2ac0*/  @!P4 STG.E.128 [R154.64], R16 ;  /* 0x000000109a00c986 */ /* 0x004fe2000c101d06 */
[----:B------:R-:W-:Y:S11]  /*2ad0*/  ISETP.NE.AND P4, PT, R0, RZ, PT ;  /* 0x000000ff0000720c */ /* 0x000ff60003f85270 */
[----:B------:R-:W-:Y:S02]  /*2ae0*/  @!UPT UIADD3 URZ, URZ, URZ, URZ ;  /* 0x0000003f3f3ff290 */ /* 0x000fe4000fffe03f */
[----:B------:R-:W2:Y:S04]  /*2af0*/  @!P4 LDG.E.128 R4, [R42.64] ;  /* 0x000000062a04c981 */ /* 0x000ea8000c1e1d00 */
[----:B--2---:R1:W-:Y:S04]  /*2b00*/  @!P4 STG.E.128 [R40.64], R4 ;  /* 0x000000042800c986 */ /* 0x0043e8000c101d06 */
[----:B-1----:R-:W2:Y:S04]  /*2b10*/  @!P5 LDG.E.128 R4, [R38.64] ;  /* 0x000000062604d981 */ /* 0x002ea8000c1e1d00 */
        /* <DEDUP_REMOVED lines=11> */
[----:B-1----:R-:W-:Y:S01]  /*2bd0*/  IMAD.MOV.U32 R5, RZ, RZ, R106 ;  /* 0x000000ffff057224 */ /* 0x002fe200078e006a */
[----:B------:R-:W-:Y:S02]  /*2be0*/  ISETP.GE.AND P0, PT, R148, UR4, PT ;  /* 0x0000000494007c0c */ /* 0x000fe4000bf06270 */
[----:B------:R-:W-:Y:S05]  /*2bf0*/  MOV R4, R107 ;  /* 0x0000006b00047202 */ /* 0x000fea0000000f00 */
[----:B------:R-:W2:Y:S06]  /*2c00*/  LDG.E.128 R16, [R4.64] ;  /* 0x0000000604107981 */ /* 0x000eac000c1e1d00 */
[----:B------:R-:W-:Y:S01]  /*2c10*/  @!P0 IMAD.MOV.U32 R3, RZ, RZ, R32 ;  /* 0x000000ffff038224 */ /* 0x000fe200078e0020 */
[----:B------:R-:W-:Y:S02]  /*2c20*/  @!P0 MOV R2, R33 ;  /* 0x0000002100028202 */ /* 0x000fe40000000f00 */
[----:B------:R-:W-:Y:S03]  /*2c30*/  @!P0 MOV R8, R10 ;  /* 0x0000000a00088202 */ /* 0x000fe60000000f00 */
[----:B------:R1:W3:Y:S06]  /*2c40*/  @!P0 LDG.E.64 R14, [R2.64] ;  /* 0x00000006020e8981 */ /* 0x0002ec000c1e1b00 */
[----:B-1----:R3:W4:Y:S01]  /*2c50*/  @!P0 LDG.E.64 R2, [R8.64] ;  /* 0x0000000608028981 */ /* 0x002722000c1e1b00 */
[C---:B--2---:R-:W-:Y:S01]  /*2c60*/  @!P0 IMAD.U32 R6, R16.reuse, 0x10000, RZ ;  /* 0x0001000010068824 */ /* 0x044fe200078e00ff */
[----:B------:R-:W-:Y:S02]  /*2c70*/  @!P0 LOP3.LUT R7, R16, 0xffff0000, RZ, 0xc0, !PT ;  /* 0xffff000010078812 */ /* 0x000fe400078ec0ff */
[----:B------:R-:W-:Y:S02]  /*2c80*/  @!P0 LOP3.LUT R21, R19, 0xffff0000, RZ, 0xc0, !PT ;  /* 0xffff000013158812 */ /* 0x000fe400078ec0ff */
[----:B---3--:R-:W-:Y:S02]  /*2c90*/  @!P0 SHF.L.U32 R8, R14, 0x10, RZ ;  /* 0x000000100e088819 */ /* 0x008fe400000006ff */
[C---:B------:R-:W-:Y:S02]  /*2ca0*/  @!P0 SHF.L.U32 R20, R15.reuse, 0x10, RZ ;  /* 0x000000100f148819 */ /* 0x040fe400000006ff */
[----:B------:R-:W-:Y:S02]  /*2cb0*/  @!P0 LOP3.LUT R22, R15, 0xffff0000, RZ, 0xc0, !PT ;  /* 0xffff00000f168812 */ /* 0x000fe400078ec0ff */
        /* <DEDUP_REMOVED lines=8> */
[C---:B------:R-:W-:Y:S02]  /*2d40*/  @!P0 FMUL.FTZ R0, R6.reuse, R0 ;  /* 0x0000000006008220 */ /* 0x040fe40000410000 */
[-C--:B------:R-:W-:Y:S01]  /*2d50*/  @!P0 FFMA.FTZ R23, R6, R8.reuse, -R23 ;  /* 0x0000000806178223 */ /* 0x080fe20000010817 */
[----:B------:R-:W-:Y:S01]  /*2d60*/  @!P0 SHF.L.U32 R6, R19, 0x10, RZ ;  /* 0x0000001013068819 */ /* 0x000fe200000006ff */
[----:B------:R-:W-:Y:S01]  /*2d70*/  @!P0 FFMA.FTZ R0, R7, R8, R0 ;  /* 0x0000000807008223 */ /* 0x000fe20000010000 */
[----:B------:R-:W-:Y:S01]  /*2d80*/  @!P0 LOP3.LUT R8, R17, 0xffff0000, RZ, 0xc0, !PT ;  /* 0xffff000011088812 */ /* 0x000fe200078ec0ff */
[----:B------:R-:W-:Y:S02]  /*2d90*/  @!P0 IMAD.U32 R7, R18, 0x10000, RZ ;  /* 0x0001000012078824 */ /* 0x000fe400078e00ff */
[----:B------:R-:W-:Y:S01]  /*2da0*/  @!P0 FMUL.FTZ R25, R21, R4 ;  /* 0x0000000415198220 */ /* 0x000fe20000410000 */
[----:B------:R-:W-:Y:S01]  /*2db0*/  @!P0 F2FP.BF16.PACK_AB R0, R0, R23 ;  /* 0x000000170000823e */ /* 0x000fe200000010ff */
[-C--:B------:R-:W-:Y:S02]  /*2dc0*/  @!P0 FMUL.FTZ R24, R8, R2.reuse ;  /* 0x0000000208188220 */ /* 0x080fe40000410000 */
[C---:B------:R-:W-:Y:S02]  /*2dd0*/  @!P0 FMUL.FTZ R2, R3.reuse, R2 ;  /* 0x0000000203028220 */ /* 0x040fe40000410000 */
[----:B------:R-:W-:Y:S02]  /*2de0*/  @!P0 FFMA.FTZ R24, R3, R14, -R24 ;  /* 0x0000000e03188223 */ /* 0x000fe40000010818 */
[-C--:B------:R-:W-:Y:S02]  /*2df0*/  @!P0 FMUL.FTZ R3, R7, R5.reuse ;  /* 0x0000000507038220 */ /* 0x080fe40000410000 */
[----:B------:R-:W-:Y:S02]  /*2e00*/  @!P0 FMUL.FTZ R4, R6, R4 ;  /* 0x0000000406048220 */ /* 0x000fe40000410000 */
[----:B------:R-:W-:Y:S02]  /*2e10*/  @!P0 FFMA.FTZ R2, R8, R14, R2 ;  /* 0x0000000e08028223 */ /* 0x000fe40000010002 */
[C---:B------:R-:W-:Y:S02]  /*2e20*/  @!P0 FMUL.FTZ R26, R15.reuse, R5 ;  /* 0x000000050f1a8220 */ /* 0x040fe40000410000 */
[----:B------:R-:W-:Y:S01]  /*2e30*/  @!P0 FFMA.FTZ R3, R15, R20, R3 ;  /* 0x000000140f038223 */ /* 0x000fe20000010003 */
[----:B------:R-:W-:Y:S01]  /*2e40*/  @!P0 F2FP.BF16.PACK_AB R2, R2, R24 ;  /* 0x000000180202823e */ /* 0x000fe200000010ff */
[-C--:B------:R-:W-:Y:S02]  /*2e50*/  @!P0 FFMA.FTZ R25, R6, R22.reuse, -R25 ;  /* 0x0000001606198223 */ /* 0x080fe40000010819 */
[----:B------:R-:W-:Y:S01]  /*2e60*/  @!P0 FFMA.FTZ R4, R21, R22, R4 ;  /* 0x0000001615048223 */ /* 0x000fe20000010004 */
[----:B------:R-:W-:Y:S01]  /*2e70*/  @!P0 MOV R17, R2 ;  /* 0x0000000200118202 */ /* 0x000fe20000000f00 */
[----:B------:R-:W-:Y:S01]  /*2e80*/  @!P0 FFMA.FTZ R7, R7, R20, -R26 ;  /* 0x0000001407078223 */ /* 0x000fe2000001081a */
[----:B------:R-:W-:Y:S01]  /*2e90*/  MOV R2, R101 ;  /* 0x0000006500027202 */ /* 0x000fe20000000f00 */
[----:B------:R-:W-:Y:S01]  /*2ea0*/  @!P0 IMAD.MOV.U32 R16, RZ, RZ, R0 ;  /* 0x000000ffff108224 */ /* 0x000fe200078e0000 */
[----:B------:R-:W-:Y:S02]  /*2eb0*/  @!P0 F2FP.BF16.PACK_AB R4, R4, R25 ;  /* 0x000000190404823e */ /* 0x000fe400000010ff */
[----:B------:R-:W-:Y:S03]  /*2ec0*/  @!P0 F2FP.BF16.PACK_AB R3, R3, R7 ;  /* 0x000000070303823e */ /* 0x000fe600000010ff */
[----:B------:R-:W-:Y:S01]  /*2ed0*/  @!P0 IMAD.MOV.U32 R19, RZ, RZ, R4 ;  /* 0x000000ffff138224 */ /* 0x000fe200078e0004 */
[----:B------:R-:W-:Y:S02]  /*2ee0*/  @!P0 MOV R18, R3 ;  /* 0x0000000300128202 */ /* 0x000fe40000000f00 */
[----:B------:R-:W-:Y:S05]  /*2ef0*/  MOV R3, R100 ;  /* 0x0000006400037202 */ /* 0x000fea0000000f00 */
[----:B------:R1:W-:Y:S02]  /*2f00*/  STG.E.128 [R2.64], R16 ;  /* 0x0000001002007986 */ /* 0x0003e4000c101d06 */
.L_x_1224:
[----:B------:R-:W-:Y:S05]  /*2f10*/  BSYNC B0 ;  /* 0x0000000000007941 */ /* 0x000fea0003800000 */
.L_x_1223:
        /* <DEDUP_REMOVED lines=18> */
[----:B------:R-:W-:Y:S02]  /*3040*/  @!P0 LOP3.LUT R21, R19, 0xffff0000, RZ, 0xc0, !PT ;  /* 0xffff000013158812 */ /* 0x000fe400078ec0ff */
[----:B---3--:R-:W-:Y:S02]  /*3050*/  @!P0 SHF.L.U32 R8, R14, 0x10, RZ ;  /* 0x000000100e088819 */ /* 0x008fe400000006ff */
[C---:B------:R-:W-:Y:S02]  /*3060*/  @!P0 SHF.L.U32 R20, R15.reuse, 0x10, RZ ;  /* 0x000000100f148819 */ /* 0x040fe400000006ff */
[----:B------:R-:W-:Y:S01]  /*3070*/  @!P0 LOP3.LUT R22, R15, 0xffff0000, RZ, 0xc0, !PT ;  /* 0xffff00000f168812 */ /* 0x000fe200078ec0ff */
[----:B----4-:R-:W-:Y:S01]  /*3080*/  @!P0 IMAD.U32 R0, R2, 0x10000, RZ ;  /* 0x0001000002008824 */ /* 0x010fe200078e00ff */
[----:B------:R-:W-:Y:S01]  /*3090*/  @!P0 LOP3.LUT R15, R18, 0xffff0000, RZ, 0xc0, !PT ;  /* 0xffff0000120f8812 */ /* 0x000fe200078ec0ff */
[C---:B------:R-:W-:Y:S01]  /*30a0*/  @!P0 IMAD.U32 R5, R3.reuse, 0x10000, RZ ;  /* 0x0001000003058824 */ /* 0x040fe200078e00ff */
[----:B------:R-:W-:Y:S01]  /*30b0*/  @!P0 LOP3.LUT R4, R3, 0xffff0000, RZ, 0xc0, !PT ;  /* 0xffff000003048812 */ /* 0x000fe200078ec0ff */
[-C--:B------:R-:W-:Y:S01]  /*30c0*/  @!P0 FMUL.FTZ R23, R7, R0.reuse ;  /* 0x0000000007178220 */ /* 0x080fe20000410000 */
[----:B------:R-:W-:Y:S01]  /*30d0*/  @!P0 SHF.L.U32 R3, R17, 0x10, RZ ;  /* 0x0000001011038819 */ /* 0x000fe200000006ff */
[----:B------:R-:W-:Y:S01]  /*30e0*/  @!P0 FMUL.FTZ R0, R6, R0 ;  /* 0x0000000006008220 */ /* 0x000fe20000410000 */
[----:B------:R-:W-:Y:S01]  /*30f0*/  @!P0 LOP3.LUT R14, R14, 0xffff0000, RZ, 0xc0, !PT ;  /* 0xffff00000e0e8812 */ /* 0x000fe200078ec0ff */
[-C--:B------:R-:W-:Y:S01]  /*3100*/  @!P0 FFMA.FTZ R23, R6, R8.reuse, -R23 ;  /* 0x0000000806178223 */ /* 0x080fe20000010817 */
[----:B------:R-:W-:Y:S01]  /*3110*/  @!P0 SHF.L.U32 R6, R19, 0x10, RZ ;  /* 0x0000001013068819 */ /* 0x000fe200000006ff */
[----:B------:R-:W-:Y:S01]  /*3120*/  @!P0 FFMA.FTZ R0, R7, R8, R0 ;  /* 0x0000000807008223 */ /* 0x000fe20000010000 */
[----:B------:R-:W-:Y:S01]  /*3130*/  @!P0 LOP3.LUT R8, R17, 0xffff0000, RZ, 0xc0, !PT ;  /* 0xffff000011088812 */ /* 0x000fe200078ec0ff */
[----:B------:R-:W-:Y:S01]  /*3140*/  @!P0 IMAD.U32 R7, R18, 0x10000, RZ ;  /* 0x0001000012078824 */ /* 0x000fe200078e00ff */
[----:B------:R-:W-:Y:S01]  /*3150*/  @!P0 LOP3.LUT R2, R2, 0xffff0000, RZ, 0xc0, !PT ;  /* 0xffff000002028812 */ /* 0x000fe200078ec0ff */
[----:B------:R-:W-:Y:S01]  /*3160*/  @!P0 FMUL.FTZ R26, R15, R5 ;  /* 0x000000050f1a8220 */ /* 0x000fe20000410000 */
[----:B------:R-:W-:Y:S01]  /*3170*/  @!P0 F2FP.BF16.PACK_AB R0, R0, R23 ;  /* 0x000000170000823e */ /* 0x000fe200000010ff */
[----:B------:R-:W-:Y:S02]  /*3180*/  @!P0 FMUL.FTZ R25, R21, R4 ;  /* 0x0000000415198220 */ /* 0x000fe40000410000 */
[-C--:B------:R-:W-:Y:S02]  /*3190*/  @!P0 FMUL.FTZ R24, R8, R2.reuse ;  /* 0x0000000208188220 */ /* 0x080fe40000410000 */
[C---:B------:R-:W-:Y:S02]  /*31a0*/  @!P0 FMUL.FTZ R2, R3.reuse, R2 ;  /* 0x0000000203028220 */ /* 0x040fe40000410000 */
[----:B------:R-:W-:Y:S02]  /*31b0*/  @!P0 FFMA.FTZ R24, R3, R14, -R24 ;  /* 0x0000000e03188223 */ /* 0x000fe40000010818 */
[----:B------:R-:W-:Y:S02]  /*31c0*/  @!P0 FMUL.FTZ R3, R7, R5 ;  /* 0x0000000507038220 */ /* 0x000fe40000410000 */
[----:B------:R-:W-:Y:S02]  /*31d0*/  @!P0 FMUL.FTZ R4, R6, R4 ;  /* 0x0000000406048220 */ /* 0x000fe40000410000 */
[----:B------:R-:W-:Y:S02]  /*31e0*/  @!P0 FFMA.FTZ R2, R8, R14, R2 ;  /* 0x0000000e08028223 */ /* 0x000fe40000010002 */
[-C--:B------:R-:W-:Y:S02]  /*31f0*/  @!P0 FFMA.FTZ R3, R15, R20.reuse, R3 ;  /* 0x000000140f038223 */ /* 0x080fe40000010003 */
[----:B------:R-:W-:Y:S01]  /*3200*/  @!P0 FFMA.FTZ R7, R7, R20, -R26 ;  /* 0x0000001407078223 */ /* 0x000fe2000001081a */
[----:B------:R-:W-:Y:S01]  /*3210*/  @!P0 F2FP.BF16.PACK_AB R2, R2, R24 ;  /* 0x000000180202823e */ /* 0x000fe200000010ff */
[-C--:B------:R-:W-:Y:S02]  /*3220*/  @!P0 FFMA.FTZ R25, R6, R22.reuse, -R25 ;  /* 0x0000001606198223 */ /* 0x080fe40000010819 */
        /* <DEDUP_REMOVED lines=8> */
.L_x_1226:
[----:B------:R-:W-:Y:S05]  /*32b0*/  BSYNC B0 ;  /* 0x0000000000007941 */ /* 0x000fea0003800000 */
.L_x_1225:
        /* <DEDUP_REMOVED lines=57> */
.L_x_1228:
[----:B------:R-:W-:Y:S05]  /*3650*/  BSYNC B0 ;  /* 0x0000000000007941 */ /* 0x000fea0003800000 */
.L_x_1227:
[----:B------:R-:W-:Y:S01]  /*3660*/  BSSY B0, `(.L_x_1229) ;  /* 0x0000040000007945 */ /* 0x000fe20003800000 */
[----:B------:R-:W-:-:S05]  /*3670*/  @P3 BRA `(.L_x_1230) ;  /* 0x000003e000003947 */ /* 0x000fca0003800000 */
[----:B-1----:R-:W-:Y:S01]  /*3680*/  IMAD.MOV.U32 R7, RZ, RZ, R106 ;  /* 0x000000ffff077224 */ /* 0x002fe200078e006a */
[----:B------:R-:W-:Y:S02]  /*3690*/  ISETP.GE.AND P0, PT, R148, UR4, PT ;  /* 0x0000000494007c0c */ /* 0x000fe4000bf06270 */
[----:B------:R-:W-:Y:S11]  /*36a0*/  MOV R6, R107 ;  /* 0x0000006b00067202 */ /* 0x000ff60000000f00 */
        /* <DEDUP_REMOVED lines=10> */
[----:B------:R-:W-:Y:S05]  /*3750*/  IADD3 R7, R7, UR25, RZ ;  /* 0x0000001907077c10 */ /* 0x000fea000fffe0ff */
        /* <DEDUP_REMOVED lines=13> */
[-C--:B------:R-:W-:Y:S01]  /*3830*/  @!P0 FMUL.FTZ R23, R7, R0.reuse ;  /* 0x0000000007178220 */ /* 0x080fe20000410000 */
[----:B------:R-:W-:Y:S01]  /*3840*/  @!P0 LOP3.LUT R21, R19, 0xffff0000, RZ, 0xc0, !PT ;  /* 0xffff000013158812 */ /* 0x000fe200078ec0ff */
[----:B------:R-:W-:Y:S02]  /*3850*/  @!P0 FMUL.FTZ R0, R6, R0 ;  /* 0x0000000006008220 */ /* 0x000fe40000410000 */
[----:B------:R-:W-:Y:S02]  /*3860*/  @!P0 FMUL.FTZ R24, R14, R2 ;  /* 0x000000020e188220 */ /* 0x000fe40000410000 */
[-C--:B------:R-:W-:Y:S01]  /*3870*/  @!P0 FFMA.FTZ R0, R7, R8.reuse, R0 ;  /* 0x0000000807008223 */ /* 0x080fe20000010000 */
[----:B------:R-:W-:Y:S01]  /*3880*/  @!P0 SHF.L.U32 R7, R18, 0x10, RZ ;  /* 0x0000001012078819 */ /* 0x000fe200000006ff */
[----:B------:R-:W-:Y:S01]  /*3890*/  @!P0 FFMA.FTZ R23, R6, R8, -R23 ;  /* 0x0000000806178223 */ /* 0x000fe20000010817 */
[----:B------:R-:W-:Y:S01]  /*38a0*/  @!P0 LOP3.LUT R8, R18, 0xffff0000, RZ, 0xc0, !PT ;  /* 0xffff000012088812 */ /* 0x000fe200078ec0ff */
[----:B------:R-:W-:Y:S02]  /*38b0*/  @!P0 FMUL.FTZ R2, R3, R2 ;  /* 0x0000000203028220 */ /* 0x000fe40000410000 */
[----:B------:R-:W-:Y:S01]  /*38c0*/  @!P0 IMAD.U32 R6, R19, 0x10000, RZ ;  /* 0x0001000013068824 */ /* 0x000fe200078e00ff */
[----:B------:R-:W-:Y:S01]  /*38d0*/  @!P0 F2FP.BF16.PACK_AB R0, R0, R23 ;  /* 0x000000170000823e */ /* 0x000fe200000010ff */
[----:B------:R-:W-:Y:S02]  /*38e0*/  @!P0 FFMA.FTZ R24, R3, R15, -R24 ;  /* 0x0000000f03188223 */ /* 0x000fe40000010818 */
[-C--:B------:R-:W-:Y:S01]  /*38f0*/  @!P0 FMUL.FTZ R3, R7, R5.reuse ;  /* 0x0000000507038220 */ /* 0x080fe20000410000 */
[----:B------:R-:W-:Y:S01]  /*3900*/  @!P0 MOV R16, R0 ;  /* 0x0000000000108202 */ /* 0x000fe20000000f00 */
[----:B------:R-:W-:Y:S01]  /*3910*/  @!P0 FMUL.FTZ R26, R8, R5 ;  /* 0x00000005081a8220 */ /* 0x000fe20000410000 */
[----:B------:R-:W-:Y:S01]  /*3920*/  MOV R5, 0xc0 ;  /* 0x000000c000057802 */ /* 0x000fe20000000f00 */
[-C--:B------:R-:W-:Y:S02]  /*3930*/  @!P0 FMUL.FTZ R25, R21, R4.reuse ;  /* 0x0000000415198220 */ /* 0x080fe40000410000 */
[----:B------:R-:W-:Y:S02]  /*3940*/  @!P0 FMUL.FTZ R4, R6, R4 ;  /* 0x0000000406048220 */ /* 0x000fe40000410000 */
[----:B------:R-:W-:Y:S01]  /*3950*/  @!P0 FFMA.FTZ R2, R14, R15, R2 ;  /* 0x0000000f0e028223 */ /* 0x000fe20000010002 */
[----:B------:R-:W-:Y:S01]  /*3960*/  MOV R15, R100 ;  /* 0x00000064000f7202 */ /* 0x000fe20000000f00 */
[-C--:B------:R-:W-:Y:S02]  /*3970*/  @!P0 FFMA.FTZ R3, R8, R20.reuse, R3 ;  /* 0x0000001408038223 */ /* 0x080fe40000010003 */
[----:B------:R-:W-:Y:S01]  /*3980*/  @!P0 FFMA.FTZ R7, R7, R20, -R26 ;  /* 0x0000001407078223 */ /* 0x000fe2000001081a */
[----:B------:R-:W-:Y:S01]  /*3990*/  @!P0 F2FP.BF16.PACK_AB R2, R2, R24 ;  /* 0x000000180202823e */ /* 0x000fe200000010ff */
[-C--:B------:R-:W-:Y:S02]  /*39a0*/  @!P0 FFMA.FTZ R6, R6, R22.reuse, -R25 ;  /* 0x0000001606068223 */ /* 0x080fe40000010819 */
[----:B------:R-:W-:Y:S01]  /*39b0*/  @!P0 FFMA.FTZ R4, R21, R22, R4 ;  /* 0x0000001615048223 */ /* 0x000fe20000010004 */
[----:B------:R-:W-:Y:S01]  /*39c0*/  @!P0 F2FP.BF16.PACK_AB R3, R3, R7 ;  /* 0x000000070303823e */ /* 0x000fe200000010ff */
[----:B------:R-:W-:Y:S02]  /*39d0*/  IMAD.MOV.U32 R14, RZ, RZ, R101 ;  /* 0x000000ffff0e7224 */ /* 0x000fe400078e0065 */
[----:B------:R-:W-:Y:S01]  /*39e0*/  @!P0 IMAD.MOV.U32 R17, RZ, RZ, R2 ;  /* 0x000000ffff118224 */ /* 0x000fe200078e0002 */
[----:B------:R-:W-:Y:S01]  /*39f0*/  @!P0 F2FP.BF16.PACK_AB R4, R4, R6 ;  /* 0x000000060404823e */ /* 0x000fe200000010ff */
[C---:B------:R-:W-:Y:S01]  /*3a00*/  IMAD.WIDE.U32 R14, R5.reuse, c[0x0][0x198], R14 ;  /* 0x00006600050e7a25 */ /* 0x040fe200078e000e */
[----:B------:R-:W-:Y:S02]  /*3a10*/  @!P0 MOV R18, R3 ;  /* 0x0000000300128202 */ /* 0x000fe40000000f00 */
[----:B------:R-:W-:Y:S01]  /*3a20*/  @!P0 MOV R19, R4 ;  /* 0x0000000400138202 */ /* 0x000fe20000000f00 */
[----:B------:R-:W-:Y:S04]  /*3a30*/  IMAD R5, R5, c[0x0][0x19c], RZ ;  /* 0x0000670005057a24 */ /* 0x000fe800078e02ff */
[----:B------:R-:W-:Y:S05]  /*3a40*/  IMAD.IADD R15, R15, 0x1, R5 ;  /* 0x000000010f0f7824 */ /* 0x000fea00078e0205 */
[----:B------:R1:W-:Y:S02]  /*3a50*/  STG.E.128 [R14.64], R16 ;  /* 0x000000100e007986 */ /* 0x0003e4000c101d06 */
.L_x_1230:
[----:B------:R-:W-:Y:S05]  /*3a60*/  BSYNC B0 ;  /* 0x0000000000007941 */ /* 0x000fea0003800000 */
.L_x_1229:
[----:B------:R-:W-:Y:S01]  /*3a70*/  ISETP.NE.AND P0, PT, R153, RZ, PT ;  /* 0x000000ff9900720c */ /* 0x000fe20003f05270 */
        /* <DEDUP_REMOVED lines=13> */
[----:B------:R-:W3:Y:S06]  /*3b50*/  @!P0 LDG.E.64 R14, [R14.64] ;  /* 0x000000060e0e8981 */ /* 0x000eec000c1e1b00 */
        /* <DEDUP_REMOVED lines=33> */
[-C--:B------:R-:W-:Y:S01]  /*3d70*/  @!P0 FFMA.FTZ R25, R6, R22.reuse, -R25 ;  /* 0x0000001606198223 */ /* 0x080fe20000010819 */
[C---:B------:R-:W-:Y:S01]  /*3d80*/  LEA R6, P1, R150.reuse, R101, 0x1 ;  /* 0x0000006596067211 */ /* 0x040fe200078208ff */
[----:B------:R-:W-:Y:S01]  /*3d90*/  @!P0 FFMA.FTZ R4, R21, R22, R4 ;  /* 0x0000001615048223 */ /* 0x000fe20000010004 */
[----:B------:R-:W-:Y:S01]  /*3da0*/  @!P0 F2FP.BF16.PACK_AB R3, R3, R7 ;  /* 0x000000070303823e */ /* 0x000fe200000010ff */
[----:B------:R-:W-:Y:S01]  /*3db0*/  @!P0 IMAD.MOV.U32 R16, RZ, RZ, R0 ;  /* 0x000000ffff108224 */ /* 0x000fe200078e0000 */
[----:B------:R-:W-:Y:S02]  /*3dc0*/  LEA.HI.X R7, R150, R100, R85, 0x1, P1 ;  /* 0x0000006496077211 */ /* 0x000fe400008f0c55 */
[----:B------:R-:W-:Y:S01]  /*3dd0*/  @!P0 F2FP.BF16.PACK_AB R4, R4, R25 ;  /* 0x000000190404823e */ /* 0x000fe200000010ff */
[----:B------:R-:W-:Y:S01]  /*3de0*/  @!P0 IMAD.MOV.U32 R18, RZ, RZ, R3 ;  /* 0x000000ffff128224 */ /* 0x000fe200078e0003 */
[----:B------:R-:W-:Y:S02]  /*3df0*/  @!P0 MOV R17, R2 ;  /* 0x0000000200118202 */ /* 0x000fe40000000f00 */
[----:B------:R-:W-:Y:S05]  /*3e00*/  @!P0 MOV R19, R4 ;  /* 0x0000000400138202 */ /* 0x000fea0000000f00 */
[----:B------:R1:W-:Y:S02]  /*3e10*/  STG.E.128 [R6.64], R16 ;  /* 0x0000001006007986 */ /* 0x0003e4000c101d06 */
.L_x_1232:
[----:B------:R-:W-:Y:S05]  /*3e20*/  BSYNC B0 ;  /* 0x0000000000007941 */ /* 0x000fea0003800000 */
.L_x_1231:
[----:B------:R-:W-:Y:S01]  /*3e30*/  BSSY B0, `(.L_x_1233) ;  /* 0x0000040000007945 */ /* 0x000fe20003800000 */
[----:B------:R-:W-:-:S05]  /*3e40*/  @P4 BRA `(.L_x_1234) ;  /* 0x000003e000004947 */ /* 0x000fca0003800000 */
[----:B-1----:R-:W-:Y:S01]  /*3e50*/  IMAD.MOV.U32 R6, RZ, RZ, R107 ;  /* 0x000000ffff067224 */ /* 0x002fe200078e006b */
[----:B------:R-:W-:Y:S02]  /*3e60*/  ISETP.GE.AND P0, PT, R148, UR4, PT ;  /* 0x0000000494007c0c */ /* 0x000fe4000bf06270 */
[----:B------:R-:W-:Y:S02]  /*3e70*/  MOV R0, c[0x0][0x288] ;  /* 0x0000a20000007a02 */ /* 0x000fe40000000f00 */
[----:B------:R-:W-:Y:S05]  /*3e80*/  MOV R7, R106 ;  /* 0x0000006a00077202 */ /* 0x000fea0000000f00 */
[----:B------:R-:W-:Y:S04]  /*3e90*/  IMAD.WIDE.U32 R6, R0, 0x140, R6 ;  /* 0x0000014000067825 */ /* 0x000fe800078e0006 */
[C---:B------:R-:W-:Y:S01]  /*3ea0*/  @!P0 IMAD.SHL.U32 R2, R69.reuse, 0x2, RZ ;  /* 0x0000000245028824 */ /* 0x040fe200078e00ff */
[----:B------:R-:W-:Y:S02]  /*3eb0*/  @!P0 SHF.L.U64.HI R0, R69, 0x1, R68 ;  /* 0x0000000145008819 */ /* 0x000fe40000010244 */
[----:B------:R-:W-:Y:S02]  /*3ec0*/  IADD3 R7, R7, UR24, RZ ;  /* 0x0000001807077c10 */ /* 0x000fe4000fffe0ff */
[C---:B------:R-:W-:Y:S02]  /*3ed0*/  @!P0 IADD3 R4, P2, R2.reuse, R33, RZ ;  /* 0x0000002102048210 */ /* 0x040fe40007f5e0ff */
[----:B------:R-:W-:Y:S01]  /*3ee0*/  @!P0 IADD3 R2, P1, R2, R10, RZ ;  /* 0x0000000a02028210 */ /* 0x000fe20007f3e0ff */
[----:B------:R-:W2:Y:S01]  /*3ef0*/  LDG.E.128 R16, [R6.64] ;  /* 0x0000000606107981 */ /* 0x000ea2000c1e1d00 */
[C---:B------:R-:W-:Y:S03]  /*3f00*/  @!P0 IADD3.X R5, R0.reuse, R32, RZ, P2, !PT ;  /* 0x0000002000058210 */ /* 0x040fe600017fe4ff */
[----:B------:R-:W-:Y:S04]  /*3f10*/  @!P0 IMAD.X R3, R0, 0x1, R9, P1 ;  /* 0x0000000100038824 */ /* 0x000fe800008e0609 */
        /* <DEDUP_REMOVED lines=9> */
[----:B------:R-:W-:Y:S01]  /*3fb0*/  @!P0 LOP3.LUT R15, R4, 0xffff0000, RZ, 0xc0, !PT ;  /* 0xffff0000040f8812 */ /* 0x000fe200078ec0ff */
[-C--:B------:R-:W-:Y:S01]  /*3fc0*/  @!P0 FMUL.FTZ R23, R7, R0.reuse ;  /* 0x0000000007178220 */ /* 0x080fe20000410000 */
[----:B------:R-:W-:Y:S01]  /*3fd0*/  @!P0 LOP3.LUT R4, R3, 0xffff0000, RZ, 0xc0, !PT ;  /* 0xffff000003048812 */ /* 0x000fe200078ec0ff */
[----:B------:R-:W-:Y:S01]  /*3fe0*/  @!P0 FMUL.FTZ R0, R6, R0 ;  /* 0x0000000006008220 */ /* 0x000fe20000410000 */
[----:B------:R-:W-:Y:S01]  /*3ff0*/  @!P0 LOP3.LUT R2, R2, 0xffff0000, RZ, 0xc0, !PT ;  /* 0xffff000002028812 */ /* 0x000fe200078ec0ff */
[-C--:B------:R-:W-:Y:S01]  /*4000*/  @!P0 FFMA.FTZ R23, R6, R8.reuse, -R23 ;  /* 0x0000000806178223 */ /* 0x080fe20000010817 */
[----:B------:R-:W-:Y:S01]  /*4010*/  @!P0 LOP3.LUT R22, R5, 0xffff0000, RZ, 0xc0, !PT ;  /* 0xffff000005168812 */ /* 0x000fe200078ec0ff */
[----:B------:R-:W-:Y:S01]  /*4020*/  @!P0 FFMA.FTZ R0, R7, R8, R0 ;  /* 0x0000000807008223 */ /* 0x000fe20000010000 */
[----:B------:R-:W-:Y:S01]  /*4030*/  @!P0 SHF.L.U32 R5, R3, 0x10, RZ ;  /* 0x0000001003058819 */ /* 0x000fe200000006ff */
[----:B------:R-:W-:Y:S01]  /*4040*/  @!P0 IMAD.U32 R3, R17, 0x10000, RZ ;  /* 0x0001000011038824 */ /* 0x000fe200078e00ff */
[----:B------:R-:W-:Y:S01]  /*4050*/  @!P0 SHF.L.U32 R7, R18, 0x10, RZ ;  /* 0x0000001012078819 */ /* 0x000fe200000006ff */
[-C--:B------:R-:W-:Y:S01]  /*4060*/  @!P0 FMUL.FTZ R24, R14, R2.reuse ;  /* 0x000000020e188220 */ /* 0x080fe20000410000 */
[----:B------:R-:W-:Y:S01]  /*4070*/  @!P0 LOP3.LUT R8, R18, 0xffff0000, RZ, 0xc0, !PT ;  /* 0xffff000012088812 */ /* 0x000fe200078ec0ff */
[----:B------:R-:W-:Y:S01]  /*4080*/  @!P0 FMUL.FTZ R2, R3, R2 ;  /* 0x0000000203028220 */ /* 0x000fe20000410000 */
[----:B------:R-:W-:Y:S01]  /*4090*/  @!P0 F2FP.BF16.PACK_AB R0, R0, R23 ;  /* 0x000000170000823e */ /* 0x000fe200000010ff */
[----:B------:R-:W-:Y:S02]  /*40a0*/  @!P0 IMAD.U32 R6, R19, 0x10000, RZ ;  /* 0x0001000013068824 */ /* 0x000fe400078e00ff */
[----:B------:R-:W-:Y:S01]  /*40b0*/  @!P0 FFMA.FTZ R24, R3, R15, -R24 ;  /* 0x0000000f03188223 */ /* 0x000fe20000010818 */
[----:B------:R-:W-:Y:S01]  /*40c0*/  @!P0 MOV R16, R0 ;  /* 0x0000000000108202 */ /* 0x000fe20000000f00 */
[-C--:B------:R-:W-:Y:S02]  /*40d0*/  @!P0 FMUL.FTZ R3, R7, R5.reuse ;  /* 0x0000000507038220 */ /* 0x080fe40000410000 */
        /* <DEDUP_REMOVED lines=21> */
.L_x_1234:
[----:B------:R-:W-:Y:S05]  /*4230*/  BSYNC B0 ;  /* 0x0000000000007941 */ /* 0x000fea0003800000 */
.L_x_1233:
        /* <DEDUP_REMOVED lines=64> */
.L_x_1236:
[----:B------:R-:W-:Y:S05]  /*4640*/  BSYNC B0 ;  /* 0x0000000000007941 */ /* 0x000fea0003800000 */
.L_x_1235:
[----:B------:R-:W-:Y:S01]  /*4650*/  ISETP.NE.AND P0, PT, R123, RZ, PT ;  /* 0x000000ff7b00720c */ /* 0x000fe20003f05270 */
[----:B------:R-:W-:Y:S01]  /*4660*/  @!UPT UIADD3 URZ, URZ, URZ, URZ ;  /* 0x0000003f3f3ff290 */ /* 0x000fe2000fffe03f */
[----:B------:R-:W-:Y:S11]  /*4670*/  BSSY B0, `(.L_x_1237) ;  /* 0x0000040000007945 */ /* 0x000ff60003800000 */
        /* <DEDUP_REMOVED lines=63> */
.L_x_1238:
[----:B------:R-:W-:Y:S05]  /*4a70*/  BSYNC B0 ;  /* 0x0000000000007941 */ /* 0x000fea0003800000 */
.L_x_1237:
[----:B-1----:R-:W-:Y:S01]  /*4a80*/  MOV R2, R33 ;  /* 0x0000002100027202 */ /* 0x002fe20000000f00 */
[----:B------:R-:W-:Y:S01]  /*4a90*/  IMAD.MOV.U32 R0, RZ, RZ, c[0x0][0x230] ;  /* 0x00008c00ff007624 */ /* 0x000fe200078e00ff */
[----:B------:R-:W-:Y:S01]  /*4aa0*/  MOV R8, R10 ;  /* 0x0000000a00087202 */ /* 0x000fe20000000f00 */
[----:B------:R-:W-:Y:S01]  /*4ab0*/  IMAD.MOV.U32 R3, RZ, RZ, R32 ;  /* 0x000000ffff037224 */ /* 0x000fe200078e0020 */
[----:B------:R-:W-:Y:S01]  /*4ac0*/  ULDC UR4, c[0x0][0x230] ;  /* 0x00008c0000047ab9 */ /* 0x000fe20000000800 */
[----:B------:R-:W-:Y:S05]  /*4ad0*/  IMAD.U32 R0, R0, -0x80, RZ ;  /* 0xffffff8000007824 */ /* 0x000fea00078e00ff */
[C---:B------:R-:W-:Y:S02]  /*4ae0*/  LEA R33, P1, R0.reuse, R2, 0x1 ;  /* 0x0000000200217211 */ /* 0x040fe400078208ff */
[C---:B------:R-:W-:Y:S02]  /*4af0*/  LEA R10, P0, R0.reuse, R8, 0x1 ;  /* 0x00000008000a7211 */ /* 0x040fe400078008ff */
[C---:B------:R-:W-:Y:S02]  /*4b00*/  LEA.HI.X.SX32 R32, R0.reuse, R3, 0x1, P1 ;  /* 0x0000000300207211 */ /* 0x040fe400008f0eff */
[----:B------:R-:W-:Y:S01]  /*4b10*/  LEA.HI.X.SX32 R9, R0, R9, 0x1, P0 ;  /* 0x0000000900097211 */ /* 0x000fe200000f0eff */
[----:B------:R-:W-:-:S05]  /*4b20*/  BRA `(.L_x_1239) ;  /* 0x000036d000007947 */ /* 0x000fca0003800000 */
.L_x_1222:
        /* <DEDUP_REMOVED lines=15> */
[----:B-----5:R-:W-:Y:S01]  /*4c20*/  SHF.L.U32 R23, R40, 0x10, RZ ;  /* 0x0000001028177819 */ /* 0x020fe200000006ff */
[C---:B------:R-:W-:Y:S01]  /*4c30*/  IMAD.U32 R29, R43.reuse, 0x10000, RZ ;  /* 0x000100002b1d7824 */ /* 0x040fe200078e00ff */
[----:B------:R-:W-:Y:S02]  /*4c40*/  LOP3.LUT R28, R42, 0xffff0000, RZ, 0xc0, !PT ;  /* 0xffff00002a1c7812 */ /* 0x000fe400078ec0ff */
[----:B------:R-:W-:Y:S05]  /*4c50*/  LOP3.LUT R30, R43, 0xffff0000, RZ, 0xc0, !PT ;  /* 0xffff00002b1e7812 */ /* 0x000fea00078ec0ff */
[----:B------:R-:W-:Y:S05]  /*4c60*/  @P0 IMAD R0, RZ, RZ, -UR5 ;  /* 0x80000005ff000e24 */ /* 0x000fea000f8e02ff */
[C---:B------:R-:W-:Y:S04]  /*4c70*/  LEA R24, P1, R0.reuse, R4, 0x1 ;  /* 0x0000000400187211 */ /* 0x040fe800078208ff */
[----:B------:R-:W-:Y:S02]  /*4c80*/  LEA.HI.X.SX32 R25, R0, R5, 0x1, P1 ;  /* 0x0000000500197211 */ /* 0x000fe400008f0eff */
[----:B------:R-:W-:Y:S01]  /*4c90*/  MOV R0, R152 ;  /* 0x0000009800007202 */ /* 0x000fe20000000f00 */
[----:B------:R-:W-:Y:S03]  /*4ca0*/  @P0 IMAD R0, RZ, RZ, -UR5 ;  /* 0x80000005ff000e24 */ /* 0x000fe6000f8e02ff */
[----:B------:R-:W3:Y:S02]  /*4cb0*/  LDG.E.128 R24, [R24.64] ;  /* 0x0000000618187981 */ /* 0x000ee4000c1e1d00 */
[C---:B------:R-:W-:Y:S02]  /*4cc0*/  LEA R4, P1, R0.reuse, R2, 0x1 ;  /* 0x0000000200047211 */ /* 0x040fe400078208ff */
[----:B--2---:R-:W-:Y:S02]  /*4cd0*/  MOV R2, R111 ;  /* 0x0000006f00027202 */ /* 0x004fe40000000f00 */
[----:B------:R-:W-:Y:S01]  /*4ce0*/  LEA.HI.X.SX32 R5, R0, R3, 0x1, P1 ;  /* 0x0000000300057211 */ /* 0x000fe200008f0eff */
[----:B------:R-:W-:Y:S01]  /*4cf0*/  IMAD.MOV.U32 R3, RZ, RZ, R110 ;  /* 0x000000ffff037224 */ /* 0x000fe200078e006e */
[----:B------:R-:W-:Y:S01]  /*4d00*/  MOV R0, RZ ;  /* 0x000000ff00007202 */ /* 0x000fe20000000f00 */
[----:B------:R-:W-:Y:S03]  /*4d10*/  @P0 IMAD R0, RZ, RZ, -UR5 ;  /* 0x80000005ff000e24 */ /* 0x000fe6000f8e02ff */
[----:B------:R-:W2:Y:S02]  /*4d20*/  LDG.E.128 R4, [R4.64] ;  /* 0x0000000604047981 */ /* 0x000ea4000c1e1d00 */
[C---:B------:R-:W-:Y:S04]  /*4d30*/  LEA R20, P1, R0.reuse, R2, 0x1 ;  /* 0x0000000200147211 */ /* 0x040fe800078208ff */
[----:B------:R-:W-:Y:S05]  /*4d40*/  LEA.HI.X.SX32 R21, R0, R3, 0x1, P1 ;  /* 0x0000000300157211 */ /* 0x000fea00008f0eff */
[----:B------:R1:W4:Y:S01]  /*4d50*/  LDG.E.128 R36, [R20.64] ;  /* 0x0000000614247981 */ /* 0x000322000c1e1d00 */
[----:B---3--:R-:W-:Y:S01]  /*4d60*/  IMAD.U32 R14, R27, 0x10000, RZ ;  /* 0x000100001b0e7824 */ /* 0x008fe200078e00ff */
[----:B------:R-:W-:Y:S01]  /*4d70*/  SHF.L.U32 R0, R24, 0x10, RZ ;  /* 0x0000001018007819 */ /* 0x000fe200000006ff */
        /* <DEDUP_REMOVED lines=10> */
[----:B--2---:R-:W-:Y:S01]  /*4e20*/  IMAD.U32 R17, R7, 0x10000, RZ ;  /* 0x0001000007117824 */ /* 0x004fe200078e00ff */
[C---:B------:R-:W-:Y:S01]  /*4e30*/  SHF.L.U32 R22, R4.reuse, 0x10, RZ ;  /* 0x0000001004167819 */ /* 0x040fe200000006ff */
[----:B------:R-:W-:Y:S01]  /*4e40*/  @!P0 FADD.FTZ R3, -R3, -RZ ;  /* 0x800000ff03038221 */ /* 0x000fe20000010100 */
[----:B-1----:R-:W-:Y:S01]  /*4e50*/  LOP3.LUT R21, R4, 0xffff0000, RZ, 0xc0, !PT ;  /* 0xffff000004157812 */ /* 0x002fe200078ec0ff */
[C---:B------:R-:W-:Y:S01]  /*4e60*/  IMAD.U32 R4, R5.reuse, 0x10000, RZ ;  /* 0x0001000005047824 */ /* 0x040fe200078e00ff */
[----:B------:R-:W-:Y:S01]  /*4e70*/  LOP3.LUT R20, R5, 0xffff0000, RZ, 0xc0, !PT ;  /* 0xffff000005147812 */ /* 0x000fe200078ec0ff */
[----:B------:R-:W-:Y:S01]  /*4e80*/  @!P0 FADD.FTZ R16, -R16, -RZ ;  /* 0x800000ff10108221 */ /* 0x000fe20000010100 */
[----:B------:R-:W-:Y:S01]  /*4e90*/  SHF.L.U32 R5, R6, 0x10, RZ ;  /* 0x0000001006057819 */ /* 0x000fe200000006ff */
[----:B------:R-:W-:Y:S01]  /*4ea0*/  FMUL.FTZ R0, R22, R0 ;  /* 0x0000000016007220 */ /* 0x000fe20000410000 */
[----:B------:R-:W-:Y:S01]  /*4eb0*/  LOP3.LUT R6, R6, 0xffff0000, RZ, 0xc0, !PT ;  /* 0xffff000006067812 */ /* 0x000fe200078ec0ff */
[----:B------:R-:W-:Y:S01]  /*4ec0*/  @!P0 FADD.FTZ R18, -R18, -RZ ;  /* 0x800000ff12128221 */ /* 0x000fe20000010100 */
[----:B------:R-:W-:Y:S01]  /*4ed0*/  LOP3.LUT R19, R7, 0xffff0000, RZ, 0xc0, !PT ;  /* 0xffff000007137812 */ /* 0x000fe200078ec0ff */
[----:B------:R-:W-:Y:S01]  /*4ee0*/  FMUL.FTZ R7, R17, R14 ;  /* 0x0000000e11077220 */ /* 0x000fe20000410000 */
[----:B----4-:R-:W-:Y:S01]  /*4ef0*/  SHF.L.U32 R14, R36, 0x10, RZ ;  /* 0x00000010240e7819 */ /* 0x010fe200000006ff */
[----:B------:R-:W-:Y:S01]  /*4f00*/  FMUL.FTZ R6, R6, R15 ;  /* 0x0000000f06067220 */ /* 0x000fe20000410000 */
[----:B------:R-:W-:Y:S01]  /*4f10*/  LOP3.LUT R24, R40, 0xffff0000, RZ, 0xc0, !PT ;  /* 0xffff000028187812 */ /* 0x000fe200078ec0ff */
[----:B------:R-:W-:Y:S01]  /*4f20*/  FMUL.FTZ R2, R21, R2 ;  /* 0x0000000215027220 */ /* 0x000fe20000410000 */
[----:B------:R-:W-:Y:S01]  /*4f30*/  LOP3.LUT R15, R36, 0xffff0000, RZ, 0xc0, !PT ;  /* 0xffff0000240f7812 */ /* 0x000fe200078ec0ff */
[C---:B------:R-:W-:Y:S01]  /*4f40*/  IMAD.U32 R25, R41.reuse, 0x10000, RZ ;  /* 0x0001000029197824 */ /* 0x040fe200078e00ff */
[----:B------:R-:W-:Y:S01]  /*4f50*/  LOP3.LUT R26, R41, 0xffff0000, RZ, 0xc0, !PT ;  /* 0xffff0000291a7812 */ /* 0x000fe200078ec0ff */
[----:B------:R-:W-:Y:S01]  /*4f60*/  FMUL.FTZ R3, R4, R3 ;  /* 0x0000000304037220 */ /* 0x000fe20000410000 */
[----:B------:R-:W-:Y:S01]  /*4f70*/  LOP3.LUT R17, R37, 0xffff0000, RZ, 0xc0, !PT ;  /* 0xffff000025117812 */ /* 0x000fe200078ec0ff */
[----:B------:R-:W-:Y:S01]  /*4f80*/  FMUL.FTZ R5, R5, R16 ;  /* 0x0000001005057220 */ /* 0x000fe20000410000 */
[----:B------:R-:W-:Y:S01]  /*4f90*/  SHF.L.U32 R27, R42, 0x10, RZ ;  /* 0x000000102a1b7819 */ /* 0x000fe200000006ff */
[----:B------:R-:W-:Y:S01]  /*4fa0*/  IMAD.U32 R16, R37, 0x10000, RZ ;  /* 0x0001000025107824 */ /* 0x000fe200078e00ff */
[----:B------:R-:W-:Y:S01]  /*4fb0*/  LOP3.LUT R21, R39, 0xffff0000, RZ, 0xc0, !PT ;  /* 0xffff000027157812 */ /* 0x000fe200078ec0ff */
[----:B------:R-:W-:Y:S02]  /*4fc0*/  FFMA.FTZ R0, R23, R14, R0 ;  /* 0x0000000e17007223 */ /* 0x000fe40000010000 */
[----:B------:R-:W-:Y:S02]  /*4fd0*/  @!P0 FADD.FTZ R8, -R8, -RZ ;  /* 0x800000ff08088221 */ /* 0x000fe40000010100 */
[----:B------:R-:W-:Y:S01]  /*4fe0*/  FMUL.FTZ R4, R20, R18 ;  /* 0x0000001214047220 */ /* 0x000fe20000410000 */
[----:B------:R-:W-:Y:S01]  /*4ff0*/  SHF.L.U32 R18, R38, 0x10, RZ ;  /* 0x0000001026127819 */ /* 0x000fe200000006ff */
[----:B------:R-:W-:Y:S02]  /*5000*/  FFMA.FTZ R2, R24, R15, R2 ;  /* 0x0000000f18027223 */ /* 0x000fe40000010002 */
[----:B------:R-:W-:Y:S02]  /*5010*/  FFMA.FTZ R3, R25, R16, R3 ;  /* 0x0000001019037223 */ /* 0x000fe40000010003 */
[----:B------:R-:W-:Y:S01]  /*5020*/  FMUL.FTZ R8, R19, R8 ;  /* 0x0000000813087220 */ /* 0x000fe20000410000 */
[----:B------:R-:W-:Y:S01]  /*5030*/  LOP3.LUT R19, R38, 0xffff0000, RZ, 0xc0, !PT ;  /* 0xffff000026137812 */ /* 0x000fe200078ec0ff */
[----:B------:R-:W-:Y:S01]  /*5040*/  FFMA.FTZ R4, R26, R17, R4 ;  /* 0x000000111a047223 */ /* 0x000fe20000010004 */
[----:B------:R-:W-:Y:S01]  /*5050*/  F2FP.BF16.PACK_AB R40, R2, R0 ;  /* 0x000000000228723e */ /* 0x000fe200000010ff */
[----:B------:R-:W-:Y:S02]  /*5060*/  IMAD.U32 R20, R39, 0x10000, RZ ;  /* 0x0001000027147824 */ /* 0x000fe400078e00ff */
[----:B------:R-:W-:Y:S01]  /*5070*/  FFMA.FTZ R5, R27, R18, R5 ;  /* 0x000000121b057223 */ /* 0x000fe20000010005 */
[----:B------:R-:W-:Y:S01]  /*5080*/  F2FP.BF16.PACK_AB R41, R4, R3 ;  /* 0x000000030429723e */ /* 0x000fe200000010ff */
[----:B------:R-:W-:Y:S02]  /*5090*/  FFMA.FTZ R6, R28, R19, R6 ;  /* 0x000000131c067223 */ /* 0x000fe40000010006 */
[----:B------:R-:W-:Y:S02]  /*50a0*/  FFMA.FTZ R7, R29, R20, R7 ;  /* 0x000000141d077223 */ /* 0x000fe40000010007 */
[----:B------:R-:W-:Y:S01]  /*50b0*/  FFMA.FTZ R8, R30, R21, R8 ;  /* 0x000000151e087223 */ /* 0x000fe20000010008 */
[----:B------:R-:W-:Y:S04]  /*50c0*/  F2FP.BF16.PACK_AB R42, R6, R5 ;  /* 0x00000005062a723e */ /* 0x000fe800000010ff */
[----:B------:R-:W-:Y:S02]  /*50d0*/  F2FP.BF16.PACK_AB R43, R8, R7 ;  /* 0x00000007082b723e */ /* 0x000fe400000010ff */
.L_x_1243:
[----:B------:R-:W-:Y:S05]  /*50e0*/  BSYNC B0 ;  /* 0x0000000000007941 */ /* 0x000fea0003800000 */
.L_x_1242:
[----:B--2---:R-:W-:Y:S02]  /*50f0*/  MOV R2, R101 ;  /* 0x0000006500027202 */ /* 0x004fe40000000f00 */
[----:B------:R-:W-:Y:S05]  /*5100*/  MOV R3, R100 ;  /* 0x0000006400037202 */ /* 0x000fea0000000f00 */
[----:B-----5:R2:W-:Y:S02]  /*5110*/  STG.E.128 [R2.64], R40 ;  /* 0x0000002802007986 */ /* 0x0205e4000c101d06 */
.L_x_1241:
[----:B------:R-:W-:Y:S05]  /*5120*/  BSYNC B1 ;  /* 0x0000000000017941 */ /* 0x000fea0003800000 */
.L_x_1240:
        /* <DEDUP_REMOVED lines=10> */
[----:B-----5:R-:W-:Y:S01]  /*51d0*/  LOP3.LUT R28, R42, 0xffff0000, RZ, 0xc0, !PT ;  /* 0xffff00002a1c7812 */ /* 0x020fe200078ec0ff */
[----:B------:R-:W-:Y:S01]  /*51e0*/  IMAD.U32 R23, R40, 0x10000, RZ ;  /* 0x0001000028177824 */ /* 0x000fe200078e00ff */
[C---:B------:R-:W-:Y:S02]  /*51f0*/  SHF.L.U32 R29, R43.reuse, 0x10, RZ ;  /* 0x000000102b1d7819 */ /* 0x040fe400000006ff */
[----:B------:R-:W-:Y:S07]  /*5200*/  LOP3.LUT R30, R43, 0xffff0000, RZ, 0xc0, !PT ;  /* 0xffff00002b1e7812 */ /* 0x000fee00078ec0ff */
[----:B------:R-:W-:Y:S05]  /*5210*/  @P0 IMAD R0, RZ, RZ, -UR5 ;  /* 0x80000005ff000e24 */ /* 0x000fea000f8e02ff */
[C---:B-1----:R-:W-:Y:S04]  /*5220*/  LEA R4, P1, R0.reuse, R2, 0x1 ;  /* 0x0000000200047211 */ /* 0x042fe800078208ff */
[----:B------:R-:W-:Y:S01]  /*5230*/  LEA.HI.X.SX32 R5, R0, R3, 0x1, P1 ;  /* 0x0000000300057211 */ /* 0x000fe200008f0eff */
[----:B------:R-:W-:Y:S01]  /*5240*/  IMAD.MOV.U32 R0, RZ, RZ, RZ ;  /* 0x000000ffff007224 */ /* 0x000fe200078e00ff */
[----:B--2---:R-:W-:Y:S01]  /*5250*/  MOV R3, RZ ;  /* 0x000000ff00037202 */ /* 0x004fe20000000f00 */
[----:B------:R-:W-:Y:S01]  /*5260*/  @P0 IMAD R3, RZ, RZ, -UR5 ;  /* 0x80000005ff030e24 */ /* 0x000fe2000f8e02ff */
[----:B------:R-:W-:Y:S04]  /*5270*/  @P0 IADD3 R0, RZ, -UR5, RZ ;  /* 0x80000005ff000c10 */ /* 0x000fe8000fffe0ff */
[----:B------:R-:W-:Y:S04]  /*5280*/  IADD3 R6, P1, R77, R3, RZ ;  /* 0x000000034d067210 */ /* 0x000fe80007f3e0ff */
[----:B------:R-:W-:Y:S02]  /*5290*/  LEA.HI.X.SX32 R3, R3, R76, 0x1, P1 ;  /* 0x0000004c03037211 */ /* 0x000fe400008f0eff */
[----:B------:R-:W-:Y:S04]  /*52a0*/  IADD3 R2, P1, R77, R0, RZ ;  /* 0x000000004d027210 */ /* 0x000fe80007f3e0ff */
[----:B------:R-:W-:Y:S02]  /*52b0*/  LEA.HI.X.SX32 R0, R0, R76, 0x1, P1 ;  /* 0x0000004c00007211 */ /* 0x000fe400008f0eff */
[C---:B------:R-:W-:Y:S04]  /*52c0*/  LEA R24, P1, R6.reuse, R109, 0x1 ;  /* 0x0000006d06187211 */ /* 0x040fe800078208ff */
[----:B------:R-:W-:Y:S02]  /*52d0*/  LEA.HI.X R25, R6, R108, R3, 0x1, P1 ;  /* 0x0000006c06197211 */ /* 0x000fe400008f0c03 */
[C---:B------:R-:W-:Y:S01]  /*52e0*/  LEA R20, P1, R2.reuse, R111, 0x1 ;  /* 0x0000006f02147211 */ /* 0x040fe200078208ff */
[----:B------:R-:W2:Y:S03]  /*52f0*/  LDG.E.128 R4, [R4.64] ;  /* 0x0000000604047981 */ /* 0x000ea6000c1e1d00 */
[----:B------:R-:W-:Y:S05]  /*5300*/  LEA.HI.X R21, R2, R110, R0, 0x1, P1 ;  /* 0x0000006e02157211 */ /* 0x000fea00008f0c00 */
[----:B------:R-:W3:Y:S08]  /*5310*/  LDG.E.128 R24, [R24.64] ;  /* 0x0000000618187981 */ /* 0x000ef0000c1e1d00 */
[----:B------:R1:W4:Y:S01]  /*5320*/  LDG.E.128 R36, [R20.64] ;  /* 0x0000000614247981 */ /* 0x000322000c1e1d00 */
[C---:B--2---:R-:W-:Y:S01]  /*5330*/  IMAD.U32 R22, R4.reuse, 0x10000, RZ ;  /* 0x0001000004167824 */ /* 0x044fe200078e00ff */
[----:B------:R-:W-:Y:S02]  /*5340*/  SHF.L.U32 R17, R7, 0x10, RZ ;  /* 0x0000001007117819 */ /* 0x000fe400000006ff */
[----:B-1----:R-:W-:Y:S02]  /*5350*/  LOP3.LUT R21, R4, 0xffff0000, RZ, 0xc0, !PT ;  /* 0xffff000004157812 */ /* 0x002fe400078ec0ff */
[C---:B------:R-:W-:Y:S02]  /*5360*/  SHF.L.U32 R4, R5.reuse, 0x10, RZ ;  /* 0x0000001005047819 */ /* 0x040fe400000006ff */
[----:B------:R-:W-:Y:S01]  /*5370*/  LOP3.LUT R20, R5, 0xffff0000, RZ, 0xc0, !PT ;  /* 0xffff000005147812 */ /* 0x000fe200078ec0ff */
[----:B---3--:R-:W-:Y:S01]  /*5380*/  IMAD.U32 R0, R24, 0x10000, RZ ;  /* 0x0001000018007824 */ /* 0x008fe200078e00ff */
[----:B------:R-:W-:Y:S01]  /*5390*/  LOP3.LUT R15, R26, 0xffff0000, RZ, 0xc0, !PT ;  /* 0xffff00001a0f7812 */ /* 0x000fe200078ec0ff */
[----:B------:R-:W-:Y:S01]  /*53a0*/  IMAD.U32 R14, R27, 0x10000, RZ ;  /* 0x000100001b0e7824 */ /* 0x000fe200078e00ff */
[----:B------:R-:W-:Y:S01]  /*53b0*/  LOP3.LUT R2, R24, 0xffff0000, RZ, 0xc0, !PT ;  /* 0xffff000018027812 */ /* 0x000fe200078ec0ff */
[C---:B------:R-:W-:Y:S01]  /*53c0*/  IMAD.U32 R3, R25.reuse, 0x10000, RZ ;  /* 0x0001000019037824 */ /* 0x040fe200078e00ff */
[----:B------:R-:W-:Y:S01]  /*53d0*/  SHF.L.U32 R16, R26, 0x10, RZ ;  /* 0x000000101a107819 */ /* 0x000fe200000006ff */
[----:B------:R-:W-:Y:S01]  /*53e0*/  @!P0 FADD.FTZ R0, -R0, -RZ ;  /* 0x800000ff00008221 */ /* 0x000fe20000010100 */
[----:B------:R-:W-:Y:S01]  /*53f0*/  LOP3.LUT R18, R25, 0xffff0000, RZ, 0xc0, !PT ;  /* 0xffff000019127812 */ /* 0x000fe200078ec0ff */
[----:B------:R-:W-:Y:S01]  /*5400*/  @!P0 FADD.FTZ R14, -R14, -RZ ;  /* 0x800000ff0e0e8221 */ /* 0x000fe20000010100 */
[----:B------:R-:W-:Y:S01]  /*5410*/  LOP3.LUT R8, R27, 0xffff0000, RZ, 0xc0, !PT ;  /* 0xffff00001b087812 */ /* 0x000fe200078ec0ff */
[C---:B------:R-:W-:Y:S01]  /*5420*/  IMAD.U32 R5, R6.reuse, 0x10000, RZ ;  /* 0x0001000006057824 */ /* 0x040fe200078e00ff */
        /* <DEDUP_REMOVED lines=9> */
[----:B------:R-:W-:Y:S02]  /*54c0*/  FMUL.FTZ R0, R22, R0 ;  /* 0x0000000016007220 */ /* 0x000fe40000410000 */
[----:B------:R-:W-:Y:S01]  /*54d0*/  FMUL.FTZ R7, R17, R14 ;  /* 0x0000000e11077220 */ /* 0x000fe20000410000 */
[----:B----4-:R-:W-:Y:S01]  /*54e0*/  LOP3.LUT R17, R37, 0xffff0000, RZ, 0xc0, !PT ;  /* 0xffff000025117812 */ /* 0x010fe200078ec0ff */
[----:B------:R-:W-:Y:S02]  /*54f0*/  IMAD.U32 R14, R36, 0x10000, RZ ;  /* 0x00010000240e7824 */ /* 0x000fe400078e00ff */
[----:B------:R-:W-:Y:S01]  /*5500*/  FMUL.FTZ R6, R6, R15 ;  /* 0x0000000f06067220 */ /* 0x000fe20000410000 */
[----:B------:R-:W-:Y:S01]  /*5510*/  LOP3.LUT R15, R36, 0xffff0000, RZ, 0xc0, !PT ;  /* 0xffff0000240f7812 */ /* 0x000fe200078ec0ff */
[----:B------:R-:W-:Y:S02]  /*5520*/  @!P0 FADD.FTZ R18, -R18, -RZ ;  /* 0x800000ff12128221 */ /* 0x000fe40000010100 */
[----:B------:R-:W-:Y:S01]  /*5530*/  FMUL.FTZ R2, R21, R2 ;  /* 0x0000000215027220 */ /* 0x000fe20000410000 */
[----:B------:R-:W-:Y:S01]  /*5540*/  LOP3.LUT R21, R39, 0xffff0000, RZ, 0xc0, !PT ;  /* 0xffff000027157812 */ /* 0x000fe200078ec0ff */
[----:B------:R-:W-:Y:S01]  /*5550*/  FMUL.FTZ R5, R5, R16 ;  /* 0x0000001005057220 */ /* 0x000fe20000410000 */
[----:B------:R-:W-:Y:S01]  /*5560*/  SHF.L.U32 R16, R37, 0x10, RZ ;  /* 0x0000001025107819 */ /* 0x000fe200000006ff */
[----:B------:R-:W-:Y:S02]  /*5570*/  FMUL.FTZ R3, R4, R3 ;  /* 0x0000000304037220 */ /* 0x000fe40000410000 */
[----:B------:R-:W-:Y:S02]  /*5580*/  FFMA.FTZ R0, R23, R14, R0 ;  /* 0x0000000e17007223 */ /* 0x000fe40000010000 */
[----:B------:R-:W-:Y:S02]  /*5590*/  @!P0 FADD.FTZ R8, -R8, -RZ ;  /* 0x800000ff08088221 */ /* 0x000fe40000010100 */
[----:B------:R-:W-:Y:S01]  /*55a0*/  FMUL.FTZ R4, R20, R18 ;  /* 0x0000001214047220 */ /* 0x000fe20000410000 */
[----:B------:R-:W-:Y:S01]  /*55b0*/  SHF.L.U32 R20, R39, 0x10, RZ ;  /* 0x0000001027147819 */ /* 0x000fe200000006ff */
[----:B------:R-:W-:Y:S02]  /*55c0*/  FFMA.FTZ R2, R24, R15, R2 ;  /* 0x0000000f18027223 */ /* 0x000fe40000010002 */
[----:B------:R-:W-:Y:S02]  /*55d0*/  IMAD.U32 R27, R42, 0x10000, RZ ;  /* 0x000100002a1b7824 */ /* 0x000fe400078e00ff */
[----:B------:R-:W-:Y:S01]  /*55e0*/  IMAD.U32 R18, R38, 0x10000, RZ ;  /* 0x0001000026127824 */ /* 0x000fe200078e00ff */
[----:B------:R-:W-:Y:S01]  /*55f0*/  F2FP.BF16.PACK_AB R40, R2, R0 ;  /* 0x000000000228723e */ /* 0x000fe200000010ff */
[----:B------:R-:W-:Y:S02]  /*5600*/  FFMA.FTZ R3, R25, R16, R3 ;  /* 0x0000001019037223 */ /* 0x000fe40000010003 */
[----:B------:R-:W-:Y:S01]  /*5610*/  FMUL.FTZ R8, R19, R8 ;  /* 0x0000000813087220 */ /* 0x000fe20000410000 */
[----:B------:R-:W-:Y:S01]  /*5620*/  LOP3.LUT R19, R38, 0xffff0000, RZ, 0xc0, !PT ;  /* 0xffff000026137812 */ /* 0x000fe200078ec0ff */
[----:B------:R-:W-:Y:S02]  /*5630*/  FFMA.FTZ R4, R26, R17, R4 ;  /* 0x000000111a047223 */ /* 0x000fe40000010004 */
[----:B------:R-:W-:Y:S02]  /*5640*/  FFMA.FTZ R5, R27, R18, R5 ;  /* 0x000000121b057223 */ /* 0x000fe40000010005 */
[----:B------:R-:W-:Y:S01]  /*5650*/  FFMA.FTZ R6, R28, R19, R6 ;  /* 0x000000131c067223 */ /* 0x000fe20000010006 */
[----:B------:R-:W-:Y:S01]  /*5660*/  F2FP.BF16.PACK_AB R41, R4, R3 ;  /* 0x000000030429723e */ /* 0x000fe200000010ff */
[----:B------:R-:W-:Y:S02]  /*5670*/  FFMA.FTZ R7, R29, R20, R7 ;  /* 0x000000141d077223 */ /* 0x000fe40000010007 */
[----:B------:R-:W-:Y:S01]  /*5680*/  FFMA.FTZ R8, R30, R21, R8 ;  /* 0x000000151e087223 */ /* 0x000fe20000010008 */
[----:B------:R-:W-:Y:S04]  /*5690*/  F2FP.BF16.PACK_AB R42, R6, R5 ;  /* 0x00000005062a723e */ /* 0x000fe800000010ff */
[----:B------:R-:W-:Y:S02]  /*56a0*/  F2FP.BF16.PACK_AB R43, R8, R7 ;  /* 0x00000007082b723e */ /* 0x000fe400000010ff */
.L_x_1247:
[----:B------:R-:W-:Y:S05]  /*56b0*/  BSYNC B0 ;  /* 0x0000000000007941 */ /* 0x000fea0003800000 */
.L_x_1246:
[C---:B--2---:R-:W-:Y:S04]  /*56c0*/  LEA R2, P0, R46.reuse, R101, 0x1 ;  /* 0x000000652e027211 */ /* 0x044fe800078008ff */
[----:B------:R-:W-:Y:S05]  /*56d0*/  LEA.HI.X R3, R46, R100, R45, 0x1, P0 ;  /* 0x000000642e037211 */ /* 0x000fea00000f0c2d */
[----:B-----5:R2:W-:Y:S04]  /*56e0*/  STG.E.128 [R2.64], R40 ;  /* 0x0000002802007986 */ /* 0x0205e8000c101d06 */
.L_x_1245:
[----:B------:R-:W-:Y:S05]  /*56f0*/  BSYNC B1 ;  /* 0x0000000000017941 */ /* 0x000fea0003800000 */
.L_x_1244:
        /* <DEDUP_REMOVED lines=88> */
.L_x_1251:
[----:B------:R-:W-:Y:S05]  /*5c80*/  BSYNC B0 ;  /* 0x0000000000007941 */ /* 0x000fea0003800000 */
.L_x_1250:
[C---:B--2---:R-:W-:Y:S04]  /*5c90*/  LEA R2, P0, R146.reuse, R101, 0x1 ;  /* 0x0000006592027211 */ /* 0x044fe800078008ff */
[----:B------:R-:W-:Y:S05]  /*5ca0*/  LEA.HI.X R3, R146, R100, R82, 0x1, P0 ;  /* 0x0000006492037211 */ /* 0x000fea00000f0c52 */
[----:B-----5:R2:W-:Y:S04]  /*5cb0*/  STG.E.128 [R2.64], R40 ;  /* 0x0000002802007986 */ /* 0x0205e8000c101d06 */
.L_x_1249:
[----:B------:R-:W-:Y:S05]  /*5cc0*/  BSYNC B1 ;  /* 0x0000000000017941 */ /* 0x000fea0003800000 */
.L_x_1248:
        /* <DEDUP_REMOVED lines=13> */
[----:B-1----:R-:W-:Y:S01]  /*5da0*/  MOV R5, RZ ;  /* 0x000000ff00057202 */ /* 0x002fe20000000f00 */
[C---:B-----5:R-:W-:Y:S01]  /*5db0*/  IMAD.U32 R22, R16.reuse, 0x10000, RZ ;  /* 0x0001000010167824 */ /* 0x060fe200078e00ff */
[----:B------:R-:W-:Y:S01]  /*5dc0*/  LOP3.LUT R23, R16, 0xffff0000, RZ, 0xc0, !PT ;  /* 0xffff000010177812 */ /* 0x000fe200078ec0ff */
[C---:B------:R-:W-:Y:S01]  /*5dd0*/  IMAD.U32 R28, R19.reuse, 0x10000, RZ ;  /* 0x00010000131c7824 */ /* 0x040fe200078e00ff */
[----:B------:R-:W-:Y:S01]  /*5de0*/  LOP3.LUT R29, R19, 0xffff0000, RZ, 0xc0, !PT ;  /* 0xffff0000131d7812 */ /* 0x000fe200078ec0ff */
[C---:B------:R-:W-:Y:S01]  /*5df0*/  IMAD.U32 R24, R17.reuse, 0x10000, RZ ;  /* 0x0001000011187824 */ /* 0x040fe200078e00ff */
[----:B------:R-:W-:Y:S02]  /*5e00*/  LOP3.LUT R25, R17, 0xffff0000, RZ, 0xc0, !PT ;  /* 0xffff000011197812 */ /* 0x000fe400078ec0ff */
[C---:B------:R-:W-:Y:S02]  /*5e10*/  SHF.L.U32 R26, R18.reuse, 0x10, RZ ;  /* 0x00000010121a7819 */ /* 0x040fe400000006ff */
[----:B------:R-:W-:Y:S01]  /*5e20*/  LOP3.LUT R27, R18, 0xffff0000, RZ, 0xc0, !PT ;  /* 0xffff0000121b7812 */ /* 0x000fe200078ec0ff */
[----:B------:R-:W-:Y:S02]  /*5e30*/  @P0 IMAD R0, RZ, RZ, -UR5 ;  /* 0x80000005ff000e24 */ /* 0x000fe4000f8e02ff */
[----:B------:R-:W-:Y:S03]  /*5e40*/  @P0 IMAD R5, RZ, RZ, -UR5 ;  /* 0x80000005ff050e24 */ /* 0x000fe6000f8e02ff */
[C---:B--2---:R-:W-:Y:S04]  /*5e50*/  LEA R2, P1, R0.reuse, R2, 0x1 ;  /* 0x0000000200027211 */ /* 0x044fe800078208ff */
[----:B------:R-:W-:Y:S01]  /*5e60*/  LEA.HI.X.SX32 R3, R0, R3, 0x1, P1 ;  /* 0x0000000300037211 */ /* 0x000fe200008f0eff */
[----:B------:R-:W-:Y:S01]  /*5e70*/  IMAD.MOV.U32 R0, RZ, RZ, RZ ;  /* 0x000000ffff007224 */ /* 0x000fe200078e00ff */
[----:B------:R-:W-:Y:S02]  /*5e80*/  IADD3 R6, P1, R73, R5, RZ ;  /* 0x0000000549067210 */ /* 0x000fe40007f3e0ff */
[----:B------:R-:W-:Y:S02]  /*5e90*/  @P0 IADD3 R0, RZ, -UR5, RZ ;  /* 0x80000005ff000c10 */ /* 0x000fe4000fffe0ff */
[----:B------:R-:W-:Y:S02]  /*5ea0*/  LEA.HI.X.SX32 R5, R5, R72, 0x1, P1 ;  /* 0x0000004805057211 */ /* 0x000fe400008f0eff */
[----:B------:R-:W-:Y:S04]  /*5eb0*/  IADD3 R4, P1, R73, R0, RZ ;  /* 0x0000000049047210 */ /* 0x000fe80007f3e0ff */
[----:B------:R-:W-:Y:S02]  /*5ec0*/  LEA.HI.X.SX32 R0, R0, R72, 0x1, P1 ;  /* 0x0000004800007211 */ /* 0x000fe400008f0eff */
[C---:B------:R-:W-:Y:S04]  /*5ed0*/  LEA R40, P1, R6.reuse, R109, 0x1 ;  /* 0x0000006d06287211 */ /* 0x040fe800078208ff */
[----:B------:R-:W-:Y:S02]  /*5ee0*/  LEA.HI.X R41, R6, R108, R5, 0x1, P1 ;  /* 0x0000006c06297211 */ /* 0x000fe400008f0c05 */
[C---:B------:R-:W-:Y:S04]  /*5ef0*/  LEA R14, P1, R4.reuse, R111, 0x1 ;  /* 0x0000006f040e7211 */ /* 0x040fe800078208ff */
[----:B------:R-:W-:Y:S01]  /*5f00*/  LEA.HI.X R15, R4, R110, R0, 0x1, P1 ;  /* 0x0000006e040f7211 */ /* 0x000fe200008f0c00 */
[----:B------:R-:W2:Y:S08]  /*5f10*/  LDG.E.128 R40, [R40.64] ;  /* 0x0000000628287981 */ /* 0x000eb0000c1e1d00 */
[----:B------:R-:W3:Y:S08]  /*5f20*/  LDG.E.128 R4, [R2.64] ;  /* 0x0000000602047981 */ /* 0x000ef0000c1e1d00 */
[----:B------:R1:W4:Y:S01]  /*5f30*/  LDG.E.128 R36, [R14.64] ;  /* 0x000000060e247981 */ /* 0x000322000c1e1d00 */
[----:B--2---:R-:W-:Y:S01]  /*5f40*/  IMAD.U32 R21, R40, 0x10000, RZ ;  /* 0x0001000028157824 */ /* 0x004fe200078e00ff */
[----:B-1----:R-:W-:Y:S01]  /*5f50*/  LOP3.LUT R14, R43, 0xffff0000, RZ, 0xc0, !PT ;  /* 0xffff00002b0e7812 */ /* 0x002fe200078ec0ff */
[----:B------:R-:W-:Y:S01]  /*5f60*/  IMAD.U32 R17, R42, 0x10000, RZ ;  /* 0x000100002a117824 */ /* 0x000fe200078e00ff */
[----:B------:R-:W-:Y:S01]  /*5f70*/  LOP3.LUT R20, R40, 0xffff0000, RZ, 0xc0, !PT ;  /* 0xffff000028147812 */ /* 0x000fe200078ec0ff */
[----:B------:R-:W-:Y:S01]  /*5f80*/  @!P0 FADD.FTZ R21, -R21, -RZ ;  /* 0x800000ff15158221 */ /* 0x000fe20000010100 */
[----:B------:R-:W-:Y:S01]  /*5f90*/  LOP3.LUT R16, R42, 0xffff0000, RZ, 0xc0, !PT ;  /* 0xffff00002a107812 */ /* 0x000fe200078ec0ff */
[----:B------:R-:W-:Y:S01]  /*5fa0*/  @!P0 FADD.FTZ R14, -R14, -RZ ;  /* 0x800000ff0e0e8221 */ /* 0x000fe20000010100 */
[----:B------:R-:W-:Y:S01]  /*5fb0*/  SHF.L.U32 R19, R41, 0x10, RZ ;  /* 0x0000001029137819 */ /* 0x000fe200000006ff */
[----:B---3--:R-:W-:Y:S01]  /*5fc0*/  IMAD.U32 R0, R4, 0x10000, RZ ;  /* 0x0001000004007824 */ /* 0x008fe200078e00ff */
[C---:B------:R-:W-:Y:S01]  /*5fd0*/  SHF.L.U32 R8, R7.reuse, 0x10, RZ ;  /* 0x0000001007087819 */ /* 0x040fe200000006ff */
[----:B------:R-:W-:Y:S01]  /*5fe0*/  @!P0 FADD.FTZ R20, -R20, -RZ ;  /* 0x800000ff14148221 */ /* 0x000fe20000010100 */
[----:B------:R-:W-:Y:S01]  /*5ff0*/  LOP3.LUT R15, R7, 0xffff0000, RZ, 0xc0, !PT ;  /* 0xffff0000070f7812 */ /* 0x000fe200078ec0ff */
[----:B------:R-:W-:Y:S01]  /*6000*/  @!P0 FADD.FTZ R16, -R16, -RZ ;  /* 0x800000ff10108221 */ /* 0x000fe20000010100 */
[----:B------:R-:W-:Y:S01]  /*6010*/  SHF.L.U32 R7, R43, 0x10, RZ ;  /* 0x000000102b077819 */ /* 0x000fe200000006ff */
[----:B------:R-:W-:Y:S01]  /*6020*/  @!P0 FADD.FTZ R19, -R19, -RZ ;  /* 0x800000ff13138221 */ /* 0x000fe20000010100 */
[----:B------:R-:W-:Y:S01]  /*6030*/  LOP3.LUT R2, R4, 0xffff0000, RZ, 0xc0, !PT ;  /* 0xffff000004027812 */ /* 0x000fe200078ec0ff */
[----:B------:R-:W-:Y:S01]  /*6040*/  FMUL.FTZ R0, R0, R21 ;  /* 0x0000001500007220 */ /* 0x000fe20000410000 */
[----:B------:R-:W-:Y:S01]  /*6050*/  LOP3.LUT R18, R41, 0xffff0000, RZ, 0xc0, !PT ;  /* 0xffff000029127812 */ /* 0x000fe200078ec0ff */
[----:B------:R-:W-:Y:S01]  /*6060*/  @!P0 FADD.FTZ R7, -R7, -RZ ;  /* 0x800000ff07078221 */ /* 0x000fe20000010100 */
[----:B------:R-:W-:Y:S01]  /*6070*/  SHF.L.U32 R3, R5, 0x10, RZ ;  /* 0x0000001005037819 */ /* 0x000fe200000006ff */
[----:B------:R-:W-:Y:S01]  /*6080*/  @!P0 FADD.FTZ R17, -R17, -RZ ;  /* 0x800000ff11118221 */ /* 0x000fe20000010100 */
[----:B------:R-:W-:Y:S01]  /*6090*/  LOP3.LUT R4, R5, 0xffff0000, RZ, 0xc0, !PT ;  /* 0xffff000005047812 */ /* 0x000fe200078ec0ff */
[C---:B------:R-:W-:Y:S01]  /*60a0*/  IMAD.U32 R5, R6.reuse, 0x10000, RZ ;  /* 0x0001000006057824 */ /* 0x040fe200078e00ff */
[----:B------:R-:W-:Y:S01]  /*60b0*/  LOP3.LUT R6, R6, 0xffff0000, RZ, 0xc0, !PT ;  /* 0xffff000006067812 */ /* 0x000fe200078ec0ff */
[----:B------:R-:W-:Y:S01]  /*60c0*/  FMUL.FTZ R7, R8, R7 ;  /* 0x0000000708077220 */ /* 0x000fe20000410000 */
[----:B----4-:R-:W-:Y:S01]  /*60d0*/  LOP3.LUT R21, R39, 0xffff0000, RZ, 0xc0, !PT ;  /* 0xffff000027157812 */ /* 0x010fe200078ec0ff */
[----:B------:R-:W-:Y:S01]  /*60e0*/  FMUL.FTZ R8, R15, R14 ;  /* 0x0000000e0f087220 */ /* 0x000fe20000410000 */
[C---:B------:R-:W-:Y:S01]  /*60f0*/  LOP3.LUT R15, R36.reuse, 0xffff0000, RZ, 0xc0, !PT ;  /* 0xffff0000240f7812 */ /* 0x040fe200078ec0ff */
[----:B------:R-:W-:Y:S02]  /*6100*/  IMAD.U32 R14, R36, 0x10000, RZ ;  /* 0x00010000240e7824 */ /* 0x000fe400078e00ff */
[----:B------:R-:W-:Y:S02]  /*6110*/  @!P0 FADD.FTZ R18, -R18, -RZ ;  /* 0x800000ff12128221 */ /* 0x000fe40000010100 */
[----:B------:R-:W-:Y:S01]  /*6120*/  FMUL.FTZ R2, R2, R20 ;  /* 0x0000001402027220 */ /* 0x000fe20000410000 */
[----:B------:R-:W-:Y:S01]  /*6130*/  SHF.L.U32 R20, R39, 0x10, RZ ;  /* 0x0000001027147819 */ /* 0x000fe200000006ff */
[----:B------:R-:W-:Y:S01]  /*6140*/  FMUL.FTZ R6, R6, R16 ;  /* 0x0000001006067220 */ /* 0x000fe20000410000 */
[----:B------:R-:W-:Y:S01]  /*6150*/  SHF.L.U32 R16, R37, 0x10, RZ ;  /* 0x0000001025107819 */ /* 0x000fe200000006ff */
[----:B------:R-:W-:Y:S01]  /*6160*/  FMUL.FTZ R3, R3, R19 ;  /* 0x0000001303037220 */ /* 0x000fe20000410000 */
[----:B------:R-:W-:Y:S01]  /*6170*/  LOP3.LUT R19, R38, 0xffff0000, RZ, 0xc0, !PT ;  /* 0xffff000026137812 */ /* 0x000fe200078ec0ff */
[----:B------:R-:W-:Y:S02]  /*6180*/  FFMA.FTZ R0, R22, R14, R0 ;  /* 0x0000000e16007223 */ /* 0x000fe40000010000 */
[----:B------:R-:W-:Y:S01]  /*6190*/  FMUL.FTZ R5, R5, R17 ;  /* 0x0000001105057220 */ /* 0x000fe20000410000 */
[----:B------:R-:W-:Y:S01]  /*61a0*/  LOP3.LUT R17, R37, 0xffff0000, RZ, 0xc0, !PT ;  /* 0xffff000025117812 */ /* 0x000fe200078ec0ff */
[----:B------:R-:W-:Y:S02]  /*61b0*/  FMUL.FTZ R4, R4, R18 ;  /* 0x0000001204047220 */ /* 0x000fe40000410000 */
[----:B------:R-:W-:Y:S02]  /*61c0*/  FFMA.FTZ R2, R23, R15, R2 ;  /* 0x0000000f17027223 */ /* 0x000fe40000010002 */
[----:B------:R-:W-:Y:S02]  /*61d0*/  IMAD.U32 R18, R38, 0x10000, RZ ;  /* 0x0001000026127824 */ /* 0x000fe400078e00ff */
[----:B------:R-:W-:Y:S01]  /*61e0*/  FFMA.FTZ R3, R24, R16, R3 ;  /* 0x0000001018037223 */ /* 0x000fe20000010003 */
[----:B------:R-:W-:Y:S01]  /*61f0*/  F2FP.BF16.PACK_AB R16, R2, R0 ;  /* 0x000000000210723e */ /* 0x000fe200000010ff */
        /* <DEDUP_REMOVED lines=8> */
.L_x_1255:
[----:B------:R-:W-:Y:S05]  /*6280*/  BSYNC B0 ;  /* 0x0000000000007941 */ /* 0x000fea0003800000 */
.L_x_1254:
[----:B------:R-:W-:Y:S02]  /*6290*/  MOV R0, 0xc0 ;  /* 0x000000c000007802 */ /* 0x000fe40000000f00 */
[----:B--2---:R-:W-:Y:S02]  /*62a0*/  MOV R2, R101 ;  /* 0x0000006500027202 */ /* 0x004fe40000000f00 */
[----:B------:R-:W-:Y:S05]  /*62b0*/  MOV R3, R100 ;  /* 0x0000006400037202 */ /* 0x000fea0000000f00 */
[C---:B------:R-:W-:Y:S04]  /*62c0*/  IMAD.WIDE.U32 R2, R0.reuse, c[0x0][0x198], R2 ;  /* 0x0000660000027a25 */ /* 0x040fe800078e0002 */
[----:B------:R-:W-:Y:S05]  /*62d0*/  IMAD R0, R0, c[0x0][0x19c], RZ ;  /* 0x0000670000007a24 */ /* 0x000fea00078e02ff */
[----:B------:R-:W-:Y:S05]  /*62e0*/  IADD3 R3, R3, R0, RZ ;  /* 0x0000000003037210 */ /* 0x000fea0007ffe0ff */
[----:B-----5:R2:W-:Y:S02]  /*62f0*/  STG.E.128 [R2.64], R16 ;  /* 0x0000001002007986 */ /* 0x0205e4000c101d06 */
.L_x_1253:
[----:B------:R-:W-:Y:S05]  /*6300*/  BSYNC B1 ;  /* 0x0000000000017941 */ /* 0x000fea0003800000 */
.L_x_1252:
[----:B------:R-:W-:Y:S01]  /*6310*/  ISETP.NE.AND P0, PT, R153, RZ, PT ;  /* 0x000000ff9900720c */ /* 0x000fe20003f05270 */
[----:B------:R-:W-:Y:S01]  /*6320*/  @!UPT UIADD3 URZ, URZ, URZ, URZ ;  /* 0x0000003f3f3ff290 */ /* 0x000fe2000fffe03f */
[----:B------:R-:W-:Y:S11]  /*6330*/  BSSY B1, `(.L_x_1256) ;  /* 0x000005c000017945 */ /* 0x000ff60003800000 */
[----:B------:R-:W-:-:S05]  /*6340*/  @P0 BRA `(.L_x_1257) ;  /* 0x000005a000000947 */ /* 0x000fca0003800000 */
[C---:B-1----:R-:W-:Y:S01]  /*6350*/  LEA R4, P0, R84.reuse, R107, 0x1 ;  /* 0x0000006b54047211 */ /* 0x042fe200078008ff */
[----:B------:R-:W-:Y:S03]  /*6360*/  BSSY B0, `(.L_x_1258) ;  /* 0x0000055000007945 */ /* 0x000fe60003800000 */
[----:B------:R-:W-:Y:S02]  /*6370*/  LEA.HI.X R5, R84, R106, R83, 0x1, P0 ;  /* 0x0000006a54057211 */ /* 0x000fe400000f0c53 */
[----:B------:R-:W-:Y:S03]  /*6380*/  ISETP.GE.AND P0, PT, R148, UR4, PT ;  /* 0x0000000494007c0c */ /* 0x000fe6000bf06270 */
[----:B--2---:R1:W5:Y:S10]  /*6390*/  LDG.E.128 R16, [R4.64] ;  /* 0x0000000604107981 */ /* 0x004374000c1e1d00 */
[----:B------:R-:W-:-:S05]  /*63a0*/  @P0 BRA `(.L_x_1259) ;  /* 0x0000050000000947 */ /* 0x000fca0003800000 */
[----:B------:R-:W-:Y:S01]  /*63b0*/  ISETP.GE.AND P0, PT, R148, R152, PT ;  /* 0x000000989400720c */ /* 0x000fe20003f06270 */
[----:B------:R-:W-:Y:S01]  /*63c0*/  IMAD.MOV.U32 R3, RZ, RZ, R152 ;  /* 0x000000ffff037224 */ /* 0x000fe200078e0098 */
[----:B------:R-:W-:Y:S01]  /*63d0*/  MOV R0, RZ ;  /* 0x000000ff00007202 */ /* 0x000fe20000000f00 */
        /* <DEDUP_REMOVED lines=10> */
[C---:B------:R-:W-:Y:S04]  /*6480*/  LEA R2, P1, R3.reuse, R4, 0x1 ;  /* 0x0000000403027211 */ /* 0x040fe800078208ff */
[----:B------:R-:W-:Y:S02]  /*6490*/  LEA.HI.X.SX32 R3, R3, R5, 0x1, P1 ;  /* 0x0000000503037211 */ /* 0x000fe400008f0eff */
[C---:B------:R-:W-:Y:S03]  /*64a0*/  IADD3 R8, P1, R71.reuse, R0, RZ ;  /* 0x0000000047087210 */ /* 0x040fe60007f3e0ff */
[----:B-1----:R1:W2:Y:S01]  /*64b0*/  LDG.E.128 R4, [R2.64] ;  /* 0x0000000602047981 */ /* 0x0022a2000c1e1d00 */
[----:B------:R-:W-:Y:S02]  /*64c0*/  LEA.HI.X.SX32 R0, R0, R70, 0x1, P1 ;  /* 0x0000004600007211 */ /* 0x000fe400008f0eff */
[C---:B------:R-:W-:Y:S04]  /*64d0*/  LEA R40, P1, R8.reuse, R109, 0x1 ;  /* 0x0000006d08287211 */ /* 0x040fe800078208ff */
[----:B------:R-:W-:Y:S01]  /*64e0*/  LEA.HI.X R41, R8, R108, R0, 0x1, P1 ;  /* 0x0000006c08297211 */ /* 0x000fe200008f0c00 */
[----:B------:R-:W-:Y:S01]  /*64f0*/  IMAD.MOV.U32 R0, RZ, RZ, RZ ;  /* 0x000000ffff007224 */ /* 0x000fe200078e00ff */
[----:B------:R-:W-:Y:S04]  /*6500*/  @P0 IADD3 R0, RZ, -UR5, RZ ;  /* 0x80000005ff000c10 */ /* 0x000fe8000fffe0ff */
[----:B------:R-:W3:Y:S01]  /*6510*/  LDG.E.128 R40, [R40.64] ;  /* 0x0000000628287981 */ /* 0x000ee2000c1e1d00 */
[----:B-1----:R-:W-:Y:S04]  /*6520*/  IADD3 R3, P1, R71, R0, RZ ;  /* 0x0000000047037210 */ /* 0x002fe80007f3e0ff */
[----:B------:R-:W-:Y:S02]  /*6530*/  LEA.HI.X.SX32 R0, R0, R70, 0x1, P1 ;  /* 0x0000004600007211 */ /* 0x000fe400008f0eff */
[C---:B------:R-:W-:Y:S04]  /*6540*/  LEA R2, P1, R3.reuse, R111, 0x1 ;  /* 0x0000006f03027211 */ /* 0x040fe800078208ff */
[----:B------:R-:W-:Y:S05]  /*6550*/  LEA.HI.X R3, R3, R110, R0, 0x1, P1 ;  /* 0x0000006e03037211 */ /* 0x000fea00008f0c00 */
[----:B------:R1:W4:Y:S01]  /*6560*/  LDG.E.128 R36, [R2.64] ;  /* 0x0000000602247981 */ /* 0x000322000c1e1d00 */
[C---:B--2---:R-:W-:Y:S01]  /*6570*/  IMAD.U32 R0, R4.reuse, 0x10000, RZ ;  /* 0x0001000004007824 */ /* 0x044fe200078e00ff */
[C---:B------:R-:W-:Y:S02]  /*6580*/  SHF.L.U32 R8, R7.reuse, 0x10, RZ ;  /* 0x0000001007087819 */ /* 0x040fe400000006ff */
[----:B------:R-:W-:Y:S02]  /*6590*/  LOP3.LUT R15, R7, 0xffff0000, RZ, 0xc0, !PT ;  /* 0xffff0000070f7812 */ /* 0x000fe400078ec0ff */
[----:B-1----:R-:W-:Y:S02]  /*65a0*/  LOP3.LUT R2, R4, 0xffff0000, RZ, 0xc0, !PT ;  /* 0xffff000004027812 */ /* 0x002fe400078ec0ff */
[C---:B------:R-:W-:Y:S02]  /*65b0*/  SHF.L.U32 R3, R5.reuse, 0x10, RZ ;  /* 0x0000001005037819 */ /* 0x040fe400000006ff */
[----:B------:R-:W-:Y:S01]  /*65c0*/  LOP3.LUT R4, R5, 0xffff0000, RZ, 0xc0, !PT ;  /* 0xffff000005047812 */ /* 0x000fe200078ec0ff */
[C---:B------:R-:W-:Y:S01]  /*65d0*/  IMAD.U32 R5, R6.reuse, 0x10000, RZ ;  /* 0x0001000006057824 */ /* 0x040fe200078e00ff */
[----:B------:R-:W-:Y:S01]  /*65e0*/  LOP3.LUT R6, R6, 0xffff0000, RZ, 0xc0, !PT ;  /* 0xffff000006067812 */ /* 0x000fe200078ec0ff */
[----:B---3--:R-:W-:Y:S01]  /*65f0*/  IMAD.U32 R21, R40, 0x10000, RZ ;  /* 0x0001000028157824 */ /* 0x008fe200078e00ff */
[C---:B------:R-:W-:Y:S01]  /*6600*/  SHF.L.U32 R7, R43.reuse, 0x10, RZ ;  /* 0x000000102b077819 */ /* 0x040fe200000006ff */
[----:B------:R-:W-:Y:S01]  /*6610*/  IMAD.U32 R17, R42, 0x10000, RZ ;  /* 0x000100002a117824 */ /* 0x000fe200078e00ff */
[----:B------:R-:W-:Y:S01]  /*6620*/  LOP3.LUT R14, R43, 0xffff0000, RZ, 0xc0, !PT ;  /* 0xffff00002b0e7812 */ /* 0x000fe200078ec0ff */
[----:B------:R-:W-:Y:S01]  /*6630*/  @!P0 FADD.FTZ R21, -R21, -RZ ;  /* 0x800000ff15158221 */ /* 0x000fe20000010100 */
[----:B------:R-:W-:Y:S01]  /*6640*/  LOP3.LUT R20, R40, 0xffff0000, RZ, 0xc0, !PT ;  /* 0xffff000028147812 */ /* 0x000fe200078ec0ff */
[----:B------:R-:W-:Y:S01]  /*6650*/  @!P0 FADD.FTZ R7, -R7, -RZ ;  /* 0x800000ff07078221 */ /* 0x000fe20000010100 */
[----:B------:R-:W-:Y:S01]  /*6660*/  LOP3.LUT R16, R42, 0xffff0000, RZ, 0xc0, !PT ;  /* 0xffff00002a107812 */ /* 0x000fe200078ec0ff */
[----:B------:R-:W-:Y:S01]  /*6670*/  @!P0 FADD.FTZ R14, -R14, -RZ ;  /* 0x800000ff0e0e8221 */ /* 0x000fe20000010100 */
[C---:B------:R-:W-:Y:S01]  /*6680*/  SHF.L.U32 R19, R41.reuse, 0x10, RZ ;  /* 0x0000001029137819 */ /* 0x040fe200000006ff */
[----:B------:R-:W-:Y:S01]  /*6690*/  @!P0 FADD.FTZ R20, -R20, -RZ ;  /* 0x800000ff14148221 */ /* 0x000fe20000010100 */
[----:B------:R-:W-:Y:S01]  /*66a0*/  LOP3.LUT R18, R41, 0xffff0000, RZ, 0xc0, !PT ;  /* 0xffff000029127812 */ /* 0x000fe200078ec0ff */
[----:B------:R-:W-:Y:S02]  /*66b0*/  @!P0 FADD.FTZ R16, -R16, -RZ ;  /* 0x800000ff10108221 */ /* 0x000fe40000010100 */
[----:B------:R-:W-:Y:S02]  /*66c0*/  @!P0 FADD.FTZ R19, -R19, -RZ ;  /* 0x800000ff13138221 */ /* 0x000fe40000010100 */
[----:B------:R-:W-:Y:S02]  /*66d0*/  FMUL.FTZ R0, R0, R21 ;  /* 0x0000001500007220 */ /* 0x000fe40000410000 */
[----:B------:R-:W-:Y:S02]  /*66e0*/  FMUL.FTZ R7, R8, R7 ;  /* 0x0000000708077220 */ /* 0x000fe40000410000 */
[----:B------:R-:W-:Y:S02]  /*66f0*/  FMUL.FTZ R8, R15, R14 ;  /* 0x0000000e0f087220 */ /* 0x000fe40000410000 */
[----:B------:R-:W-:Y:S02]  /*6700*/  @!P0 FADD.FTZ R17, -R17, -RZ ;  /* 0x800000ff11118221 */ /* 0x000fe40000010100 */
[----:B------:R-:W-:Y:S02]  /*6710*/  @!P0 FADD.FTZ R18, -R18, -RZ ;  /* 0x800000ff12128221 */ /* 0x000fe40000010100 */
[----:B------:R-:W-:Y:S01]  /*6720*/  FMUL.FTZ R2, R2, R20 ;  /* 0x0000001402027220 */ /* 0x000fe20000410000 */
[C---:B----4-:R-:W-:Y:S01]  /*6730*/  LOP3.LUT R15, R36.reuse, 0xffff0000, RZ, 0xc0, !PT ;  /* 0xffff0000240f7812 */ /* 0x050fe200078ec0ff */
[----:B------:R-:W-:Y:S01]  /*6740*/  IMAD.U32 R14, R36, 0x10000, RZ ;  /* 0x00010000240e7824 */ /* 0x000fe200078e00ff */
[----:B------:R-:W-:Y:S01]  /*6750*/  SHF.L.U32 R20, R39, 0x10, RZ ;  /* 0x0000001027147819 */ /* 0x000fe200000006ff */
[----:B------:R-:W-:Y:S01]  /*6760*/  FMUL.FTZ R6, R6, R16 ;  /* 0x0000001006067220 */ /* 0x000fe20000410000 */
[----:B------:R-:W-:Y:S01]  /*6770*/  SHF.L.U32 R16, R37, 0x10, RZ ;  /* 0x0000001025107819 */ /* 0x000fe200000006ff */
[----:B------:R-:W-:Y:S01]  /*6780*/  FMUL.FTZ R3, R3, R19 ;  /* 0x0000001303037220 */ /* 0x000fe20000410000 */
[----:B------:R-:W-:Y:S01]  /*6790*/  LOP3.LUT R19, R38, 0xffff0000, RZ, 0xc0, !PT ;  /* 0xffff000026137812 */ /* 0x000fe200078ec0ff */
[----:B------:R-:W-:Y:S01]  /*67a0*/  FFMA.FTZ R0, R22, R14, R0 ;  /* 0x0000000e16007223 */ /* 0x000fe20000010000 */
[----:B------:R-:W-:Y:S01]  /*67b0*/  LOP3.LUT R21, R39, 0xffff0000, RZ, 0xc0, !PT ;  /* 0xffff000027157812 */ /* 0x000fe200078ec0ff */
        /* <DEDUP_REMOVED lines=15> */
.L_x_1259:
[----:B------:R-:W-:Y:S05]  /*68b0*/  BSYNC B0 ;  /* 0x0000000000007941 */ /* 0x000fea0003800000 */
.L_x_1258:
[C---:B------:R-:W-:Y:S04]  /*68c0*/  LEA R2, P0, R150.reuse, R101, 0x1 ;  /* 0x0000006596027211 */ /* 0x040fe800078008ff */
[----:B------:R-:W-:Y:S05]  /*68d0*/  LEA.HI.X R3, R150, R100, R85, 0x1, P0 ;  /* 0x0000006496037211 */ /* 0x000fea00000f0c55 */
[----:B-----5:R2:W-:Y:S04]  /*68e0*/  STG.E.128 [R2.64], R16 ;  /* 0x0000001002007986 */ /* 0x0205e8000c101d06 */
.L_x_1257:
[----:B------:R-:W-:Y:S05]  /*68f0*/  BSYNC B1 ;  /* 0x0000000000017941 */ /* 0x000fea0003800000 */
.L_x_1256:
[----:B------:R-:W-:Y:S01]  /*6900*/  BSSY B1, `(.L_x_1260) ;  /* 0x0000063000017945 */ /* 0x000fe20003800000 */
[----:B------:R-:W-:-:S05]  /*6910*/  @P4 BRA `(.L_x_1261) ;  /* 0x0000061000004947 */ /* 0x000fca0003800000 */
[----:B------:R-:W-:Y:S01]  /*6920*/  IMAD.MOV.U32 R0, RZ, RZ, c[0x0][0x288] ;  /* 0x0000a200ff007624 */ /* 0x000fe200078e00ff */
[----:B-1----:R-:W-:Y:S01]  /*6930*/  MOV R4, R107 ;  /* 0x0000006b00047202 */ /* 0x002fe20000000f00 */
[----:B------:R-:W-:Y:S01]  /*6940*/  IMAD.MOV.U32 R5, RZ, RZ, R106 ;  /* 0x000000ffff057224 */ /* 0x000fe200078e006a */
[----:B------:R-:W-:Y:S01]  /*6950*/  ISETP.GE.AND P0, PT, R148, UR4, PT ;  /* 0x0000000494007c0c */ /* 0x000fe2000bf06270 */
[----:B------:R-:W-:Y:S02]  /*6960*/  BSSY B0, `(.L_x_1262) ;  /* 0x0000055000007945 */ /* 0x000fe40003800000 */
[----:B------:R-:W-:Y:S05]  /*6970*/  IMAD.WIDE.U32 R4, R0, 0x140, R4 ;  /* 0x0000014000047825 */ /* 0x000fea00078e0004 */
[----:B------:R-:W-:Y:S05]  /*6980*/  IADD3 R5, R5, UR20, RZ ;  /* 0x0000001405057c10 */ /* 0x000fea000fffe0ff */
[----:B--2---:R1:W5:Y:S01]  /*6990*/  LDG.E.128 R16, [R4.64] ;  /* 0x0000000604107981 */ /* 0x004362000c1e1d00 */
[----:B------:R-:W-:-:S05]  /*69a0*/  @P0 BRA `(.L_x_1263) ;  /* 0x0000050000000947 */ /* 0x000fca0003800000 */
[----:B------:R-:W-:Y:S01]  /*69b0*/  ISETP.GE.AND P0, PT, R148, R152, PT ;  /* 0x000000989400720c */ /* 0x000fe20003f06270 */
[----:B------:R-:W-:Y:S01]  /*69c0*/  IMAD.MOV.U32 R3, RZ, RZ, R152 ;  /* 0x000000ffff037224 */ /* 0x000fe200078e0098 */
[C---:B-----5:R-:W-:Y:S01]  /*69d0*/  LOP3.LUT R23, R16.reuse, 0xffff0000, RZ, 0xc0, !PT ;  /* 0xffff000010177812 */ /* 0x060fe200078ec0ff */
[----:B------:R-:W-:Y:S01]  /*69e0*/  IMAD.MOV.U32 R0, RZ, RZ, RZ ;  /* 0x000000ffff007224 */ /* 0x000fe200078e00ff */
[----:B------:R-:W-:Y:S01]  /*69f0*/  LOP3.LUT R29, R19, 0xffff0000, RZ, 0xc0, !PT ;  /* 0xffff0000131d7812 */ /* 0x000fe200078ec0ff */
[----:B------:R-:W-:Y:S01]  /*6a00*/  IMAD.U32 R22, R16, 0x10000, RZ ;  /* 0x0001000010167824 */ /* 0x000fe200078e00ff */
[----:B------:R-:W-:Y:S01]  /*6a10*/  LOP3.LUT R25, R17, 0xffff0000, RZ, 0xc0, !PT ;  /* 0xffff000011197812 */ /* 0x000fe200078ec0ff */
[----:B------:R-:W-:Y:S01]  /*6a20*/  IMAD.U32 R28, R19, 0x10000, RZ ;  /* 0x00010000131c7824 */ /* 0x000fe200078e00ff */
[C---:B------:R-:W-:Y:S01]  /*6a30*/  SHF.L.U32 R26, R18.reuse, 0x10, RZ ;  /* 0x00000010121a7819 */ /* 0x040fe200000006ff */
[----:B------:R-:W-:Y:S01]  /*6a40*/  IMAD.U32 R24, R17, 0x10000, RZ ;  /* 0x0001000011187824 */ /* 0x000fe200078e00ff */
[----:B------:R-:W-:Y:S03]  /*6a50*/  LOP3.LUT R27, R18, 0xffff0000, RZ, 0xc0, !PT ;  /* 0xffff0000121b7812 */ /* 0x000fe600078ec0ff */
[----:B------:R-:W-:Y:S01]  /*6a60*/  @P0 IADD3 R3, RZ, -UR5, RZ ;  /* 0x80000005ff030c10 */ /* 0x000fe2000fffe0ff */
[----:B------:R-:W-:Y:S03]  /*6a70*/  @P0 IMAD R0, RZ, RZ, -UR5 ;  /* 0x80000005ff000e24 */ /* 0x000fe6000f8e02ff */
[----:B------:R-:W-:Y:S02]  /*6a80*/  LEA R2, P1, R3, R4, 0x1 ;  /* 0x0000000403027211 */ /* 0x000fe400078208ff */
[----:B------:R-:W-:Y:S02]  /*6a90*/  IADD3 R8, P2, R69, R0, RZ ;  /* 0x0000000045087210 */ /* 0x000fe40007f5e0ff */
[----:B------:R-:W-:Y:S02]  /*6aa0*/  LEA.HI.X.SX32 R3, R3, R5, 0x1, P1 ;  /* 0x0000000503037211 */ /* 0x000fe400008f0eff */
[----:B------:R-:W-:Y:S02]  /*6ab0*/  LEA R40, P1, R8, R109, 0x1 ;  /* 0x0000006d08287211 */ /* 0x000fe400078208ff */
[----:B------:R-:W-:Y:S01]  /*6ac0*/  LEA.HI.X.SX32 R0, R0, R68, 0x1, P2 ;  /* 0x0000004400007211 */ /* 0x000fe200010f0eff */
[----:B-1----:R1:W2:Y:S03]  /*6ad0*/  LDG.E.128 R4, [R2.64] ;  /* 0x0000000602047981 */ /* 0x0022a6000c1e1d00 */
        /* <DEDUP_REMOVED lines=13> */
[----:B------:R-:W-:Y:S01]  /*6bb0*/  SHF.L.U32 R3, R5, 0x10, RZ ;  /* 0x0000001005037819 */ /* 0x000fe200000006ff */
        /* <DEDUP_REMOVED lines=14> */
[C---:B------:R-:W-:Y:S01]  /*6ca0*/  IMAD.U32 R5, R6.reuse, 0x10000, RZ ;  /* 0x0001000006057824 */ /* 0x040fe200078e00ff */
[----:B------:R-:W-:Y:S01]  /*6cb0*/  LOP3.LUT R6, R6, 0xffff0000, RZ, 0xc0, !PT ;  /* 0xffff000006067812 */ /* 0x000fe200078ec0ff */
[----:B------:R-:W-:Y:S02]  /*6cc0*/  @!P0 FADD.FTZ R19, -R19, -RZ ;  /* 0x800000ff13138221 */ /* 0x000fe40000010100 */
[----:B------:R-:W-:Y:S02]  /*6cd0*/  FMUL.FTZ R0, R0, R21 ;  /* 0x0000001500007220 */ /* 0x000fe40000410000 */
[----:B------:R-:W-:Y:S02]  /*6ce0*/  FMUL.FTZ R7, R8, R7 ;  /* 0x0000000708077220 */ /* 0x000fe40000410000 */
[----:B------:R-:W-:Y:S02]  /*6cf0*/  FMUL.FTZ R8, R15, R14 ;  /* 0x0000000e0f087220 */ /* 0x000fe40000410000 */
[----:B------:R-:W-:Y:S02]  /*6d00*/  @!P0 FADD.FTZ R17, -R17, -RZ ;  /* 0x800000ff11118221 */ /* 0x000fe40000010100 */
[----:B------:R-:W-:Y:S02]  /*6d10*/  @!P0 FADD.FTZ R18, -R18, -RZ ;  /* 0x800000ff12128221 */ /* 0x000fe40000010100 */
[----:B------:R-:W-:Y:S02]  /*6d20*/  FMUL.FTZ R2, R2, R20 ;  /* 0x0000001402027220 */ /* 0x000fe40000410000 */
[----:B------:R-:W-:Y:S01]  /*6d30*/  FMUL.FTZ R6, R6, R16 ;  /* 0x0000001006067220 */ /* 0x000fe20000410000 */
[C---:B----4-:R-:W-:Y:S01]  /*6d40*/  LOP3.LUT R15, R36.reuse, 0xffff0000, RZ, 0xc0, !PT ;  /* 0xffff0000240f7812 */ /* 0x050fe200078ec0ff */
[----:B------:R-:W-:Y:S01]  /*6d50*/  IMAD.U32 R14, R36, 0x10000, RZ ;  /* 0x00010000240e7824 */ /* 0x000fe200078e00ff */
[----:B------:R-:W-:Y:S01]  /*6d60*/  SHF.L.U32 R16, R37, 0x10, RZ ;  /* 0x0000001025107819 */ /* 0x000fe200000006ff */
[----:B------:R-:W-:Y:S01]  /*6d70*/  FMUL.FTZ R3, R3, R19 ;  /* 0x0000001303037220 */ /* 0x000fe20000410000 */
[----:B------:R-:W-:Y:S01]  /*6d80*/  LOP3.LUT R19, R38, 0xffff0000, RZ, 0xc0, !PT ;  /* 0xffff000026137812 */ /* 0x000fe200078ec0ff */
[----:B------:R-:W-:Y:S01]  /*6d90*/  FFMA.FTZ R0, R22, R14, R0 ;  /* 0x0000000e16007223 */ /* 0x000fe20000010000 */
[----:B------:R-:W-:Y:S01]  /*6da0*/  SHF.L.U32 R20, R39, 0x10, RZ ;  /* 0x0000001027147819 */ /* 0x000fe200000006ff */
[----:B------:R-:W-:Y:S01]  /*6db0*/  FMUL.FTZ R5, R5, R17 ;  /* 0x0000001105057220 */ /* 0x000fe20000410000 */
[----:B------:R-:W-:Y:S01]  /*6dc0*/  LOP3.LUT R17, R37, 0xffff0000, RZ, 0xc0, !PT ;  /* 0xffff000025117812 */ /* 0x000fe200078ec0ff */
[----:B------:R-:W-:Y:S01]  /*6dd0*/  FMUL.FTZ R4, R4, R18 ;  /* 0x0000001204047220 */ /* 0x000fe20000410000 */
[----:B------:R-:W-:Y:S01]  /*6de0*/  LOP3.LUT R21, R39, 0xffff0000, RZ, 0xc0, !PT ;  /* 0xffff000027157812 */ /* 0x000fe200078ec0ff */
        /* <DEDUP_REMOVED lines=12> */
.L_x_1263:
[----:B------:R-:W-:Y:S05]  /*6eb0*/  BSYNC B0 ;  /* 0x0000000000007941 */ /* 0x000fea0003800000 */
.L_x_1262:
[----:B------:R-:W-:Y:S02]  /*6ec0*/  MOV R0, 0x140 ;  /* 0x0000014000007802 */ /* 0x000fe40000000f00 */
[----:B------:R-:W-:Y:S02]  /*6ed0*/  MOV R2, R101 ;  /* 0x0000006500027202 */ /* 0x000fe40000000f00 */
[----:B------:R-:W-:Y:S05]  /*6ee0*/  MOV R3, R100 ;  /* 0x0000006400037202 */ /* 0x000fea0000000f00 */
[C---:B------:R-:W-:Y:S04]  /*6ef0*/  IMAD.WIDE.U32 R2, R0.reuse, c[0x0][0x198], R2 ;  /* 0x0000660000027a25 */ /* 0x040fe800078e0002 */
[----:B------:R-:W-:Y:S05]  /*6f00*/  IMAD R0, R0, c[0x0][0x19c], RZ ;  /* 0x0000670000007a24 */ /* 0x000fea00078e02ff */
[----:B------:R-:W-:Y:S05]  /*6f10*/  IADD3 R3, R3, R0, RZ ;  /* 0x0000000003037210 */ /* 0x000fea0007ffe0ff */
[----:B-----5:R2:W-:Y:S02]  /*6f20*/  STG.E.128 [R2.64], R16 ;  /* 0x0000001002007986 */ /* 0x0205e4000c101d06 */
.L_x_1261:
[----:B------:R-:W-:Y:S05]  /*6f30*/  BSYNC B1 ;  /* 0x0000000000017941 */ /* 0x000fea0003800000 */
.L_x_1260:
        /* <DEDUP_REMOVED lines=91> */
.L_x_1267:
[----:B------:R-:W-:Y:S05]  /*74f0*/  BSYNC B0 ;  /* 0x0000000000007941 */ /* 0x000fea0003800000 */
.L_x_1266:
[----:B------:R-:W-:Y:S02]  /*7500*/  MOV R0, 0x180 ;  /* 0x0000018000007802 */ /* 0x000fe40000000f00 */
[----:B------:R-:W-:Y:S02]  /*7510*/  MOV R2, R101 ;  /* 0x0000006500027202 */ /* 0x000fe40000000f00 */
[----:B------:R-:W-:Y:S05]  /*7520*/  MOV R3, R100 ;  /* 0x0000006400037202 */ /* 0x000fea0000000f00 */
[C---:B------:R-:W-:Y:S04]  /*7530*/  IMAD.WIDE.U32 R2, R0.reuse, c[0x0][0x198], R2 ;  /* 0x0000660000027a25 */ /* 0x040fe800078e0002 */
[----:B------:R-:W-:Y:S05]  /*7540*/  IMAD R0, R0, c[0x0][0x19c], RZ ;  /* 0x0000670000007a24 */ /* 0x000fea00078e02ff */
[----:B------:R-:W-:Y:S05]  /*7550*/  IADD3 R3, R3, R0, RZ ;  /* 0x0000000003037210 */ /* 0x000fea0007ffe0ff */
[----:B-----5:R2:W-:Y:S02]  /*7560*/  STG.E.128 [R2.64], R16 ;  /* 0x0000001002007986 */ /* 0x0205e4000c101d06 */
.L_x_1265:
[----:B------:R-:W-:Y:S05]  /*7570*/  BSYNC B1 ;  /* 0x0000000000017941 */ /* 0x000fea0003800000 */
.L_x_1264:
[----:B------:R-:W-:Y:S01]  /*7580*/  ISETP.NE.AND P0, PT, R123, RZ, PT ;  /* 0x000000ff7b00720c */ /* 0x000fe20003f05270 */
        /* <DEDUP_REMOVED lines=14> */
[C---:B-----5:R-:W-:Y:S01]  /*7670*/  SHF.L.U32 R22, R16.reuse, 0x10, RZ ;  /* 0x0000001010167819 */ /* 0x060fe200000006ff */
[----:B------:R-:W-:Y:S01]  /*7680*/  IMAD.U32 R24, R17, 0x10000, RZ ;  /* 0x0001000011187824 */ /* 0x000fe200078e00ff */
[----:B------:R-:W-:Y:S01]  /*7690*/  LOP3.LUT R23, R16, 0xffff0000, RZ, 0xc0, !PT ;  /* 0xffff000010177812 */ /* 0x000fe200078ec0ff */
[C---:B------:R-:W-:Y:S01]  /*76a0*/  IMAD.U32 R26, R18.reuse, 0x10000, RZ ;  /* 0x00010000121a7824 */ /* 0x040fe200078e00ff */
[C---:B------:R-:W-:Y:S02]  /*76b0*/  SHF.L.U32 R28, R19.reuse, 0x10, RZ ;  /* 0x00000010131c7819 */ /* 0x040fe400000006ff */
[----:B------:R-:W-:Y:S02]  /*76c0*/  LOP3.LUT R29, R19, 0xffff0000, RZ, 0xc0, !PT ;  /* 0xffff0000131d7812 */ /* 0x000fe400078ec0ff */
[----:B------:R-:W-:Y:S02]  /*76d0*/  LOP3.LUT R25, R17, 0xffff0000, RZ, 0xc0, !PT ;  /* 0xffff000011197812 */ /* 0x000fe400078ec0ff */
[----:B------:R-:W-:Y:S01]  /*76e0*/  LOP3.LUT R27, R18, 0xffff0000, RZ, 0xc0, !PT ;  /* 0xffff0000121b7812 */ /* 0x000fe200078ec0ff */
[----:B------:R-:W-:Y:S01]  /*76f0*/  @P0 IMAD R152, RZ, RZ, -UR5 ;  /* 0x80000005ff980e24 */ /* 0x000fe2000f8e02ff */
[----:B------:R-:W-:Y:S04]  /*7700*/  @P0 IADD3 R8, RZ, -UR5, RZ ;  /* 0x80000005ff080c10 */ /* 0x000fe8000fffe0ff */
[C---:B--2---:R-:W-:Y:S02]  /*7710*/  LEA R2, P1, R152.reuse, R2, 0x1 ;  /* 0x0000000298027211 */ /* 0x044fe400078208ff */
[C---:B------:R-:W-:Y:S02]  /*7720*/  IADD3 R0, P2, R65.reuse, R8, RZ ;  /* 0x0000000841007210 */ /* 0x040fe40007f5e0ff */
[----:B------:R-:W-:Y:S02]  /*7730*/  LEA.HI.X.SX32 R3, R152, R3, 0x1, P1 ;  /* 0x0000000398037211 */ /* 0x000fe400008f0eff */
[----:B------:R-:W-:Y:S02]  /*7740*/  LEA R40, P1, R0, R109, 0x1 ;  /* 0x0000006d00287211 */ /* 0x000fe400078208ff */
[----:B------:R-:W-:Y:S01]  /*7750*/  LEA.HI.X.SX32 R8, R8, R64, 0x1, P2 ;  /* 0x0000004008087211 */ /* 0x000fe200010f0eff */
[----:B-1----:R1:W2:Y:S03]  /*7760*/  LDG.E.128 R4, [R2.64] ;  /* 0x0000000602047981 */ /* 0x0022a6000c1e1d00 */
[----:B------:R-:W-:Y:S01]  /*7770*/  LEA.HI.X R41, R0, R108, R8, 0x1, P1 ;  /* 0x0000006c00297211 */ /* 0x000fe200008f0c08 */
[----:B------:R-:W-:Y:S02]  /*7780*/  IMAD.MOV.U32 R0, RZ, RZ, RZ ;  /* 0x000000ffff007224 */ /* 0x000fe400078e00ff */
[----:B------:R-:W-:Y:S03]  /*7790*/  @P0 IMAD R0, RZ, RZ, -UR5 ;  /* 0x80000005ff000e24 */ /* 0x000fe6000f8e02ff */
[----:B------:R-:W3:Y:S02]  /*77a0*/  LDG.E.128 R40, [R40.64] ;  /* 0x0000000628287981 */ /* 0x000ee4000c1e1d00 */
[----:B-1----:R-:W-:Y:S04]  /*77b0*/  IADD3 R3, P1, R65, R0, RZ ;  /* 0x0000000041037210 */ /* 0x002fe80007f3e0ff */
[----:B------:R-:W-:Y:S02]  /*77c0*/  LEA.HI.X.SX32 R0, R0, R64, 0x1, P1 ;  /* 0x0000004000007211 */ /* 0x000fe400008f0eff */
[C---:B------:R-:W-:Y:S04]  /*77d0*/  LEA R2, P1, R3.reuse, R111, 0x1 ;  /* 0x0000006f03027211 */ /* 0x040fe800078208ff */
[----:B------:R-:W-:Y:S05]  /*77e0*/  LEA.HI.X R3, R3, R110, R0, 0x1, P1 ;  /* 0x0000006e03037211 */ /* 0x000fea00008f0c00 */
[----:B------:R1:W4:Y:S01]  /*77f0*/  LDG.E.128 R36, [R2.64] ;  /* 0x0000000602247981 */ /* 0x000322000c1e1d00 */
[C---:B--2---:R-:W-:Y:S01]  /*7800*/  IMAD.U32 R8, R7.reuse, 0x10000, RZ ;  /* 0x0001000007087824 */ /* 0x044fe200078e00ff */
[----:B------:R-:W-:Y:S01]  /*7810*/  LOP3.LUT R15, R7, 0xffff0000, RZ, 0xc0, !PT ;  /* 0xffff0000070f7812 */ /* 0x000fe200078ec0ff */
[C---:B------:R-:W-:Y:S01]  /*7820*/  IMAD.U32 R0, R4.reuse, 0x10000, RZ ;  /* 0x0001000004007824 */ /* 0x040fe200078e00ff */
[----:B-1----:R-:W-:Y:S01]  /*7830*/  LOP3.LUT R2, R4, 0xffff0000, RZ, 0xc0, !PT ;  /* 0xffff000004027812 */ /* 0x002fe200078ec0ff */
[C---:B------:R-:W-:Y:S01]  /*7840*/  IMAD.U32 R3, R5.reuse, 0x10000, RZ ;  /* 0x0001000005037824 */ /* 0x040fe200078e00ff */
[----:B------:R-:W-:Y:S02]  /*7850*/  LOP3.LUT R4, R5, 0xffff0000, RZ, 0xc0, !PT ;  /* 0xffff000005047812 */ /* 0x000fe400078ec0ff */
        /* <DEDUP_REMOVED lines=30> */
[----:B------:R-:W-:Y:S01]  /*7a40*/  LOP3.LUT R19, R38, 0xffff0000, RZ, 0xc0, !PT ;  /* 0xffff000026137812 */ /* 0x000fe200078ec0ff */
[----:B------:R-:W-:Y:S01]  /*7a50*/  FMUL.FTZ R4, R4, R18 ;  /* 0x0000001204047220 */ /* 0x000fe20000410000 */
[----:B------:R-:W-:Y:S01]  /*7a60*/  SHF.L.U32 R20, R39, 0x10, RZ ;  /* 0x0000001027147819 */ /* 0x000fe200000006ff */
[----:B------:R-:W-:Y:S01]  /*7a70*/  FFMA.FTZ R2, R23, R15, R2 ;  /* 0x0000000f17027223 */ /* 0x000fe20000010002 */
[----:B------:R-:W-:Y:S01]  /*7a80*/  LOP3.LUT R21, R39, 0xffff0000, RZ, 0xc0, !PT ;  /* 0xffff000027157812 */ /* 0x000fe200078ec0ff */
        /* <DEDUP_REMOVED lines=11> */
.L_x_1271:
[----:B------:R-:W-:Y:S05]  /*7b40*/  BSYNC B0 ;  /* 0x0000000000007941 */ /* 0x000fea0003800000 */
.L_x_1270:
[----:B------:R-:W-:Y:S02]  /*7b50*/  MOV R0, 0x1c0 ;  /* 0x000001c000007802 */ /* 0x000fe40000000f00 */
[----:B--2---:R-:W-:Y:S02]  /*7b60*/  MOV R2, R101 ;  /* 0x0000006500027202 */ /* 0x004fe40000000f00 */
[----:B------:R-:W-:Y:S05]  /*7b70*/  MOV R3, R100 ;  /* 0x0000006400037202 */ /* 0x000fea0000000f00 */
[C---:B------:R-:W-:Y:S04]  /*7b80*/  IMAD.WIDE.U32 R2, R0.reuse, c[0x0][0x198], R2 ;  /* 0x0000660000027a25 */ /* 0x040fe800078e0002 */
[----:B------:R-:W-:Y:S05]  /*7b90*/  IMAD R0, R0, c[0x0][0x19c], RZ ;  /* 0x0000670000007a24 */ /* 0x000fea00078e02ff */
[----:B------:R-:W-:Y:S05]  /*7ba0*/  IADD3 R3, R3, R0, RZ ;  /* 0x0000000003037210 */ /* 0x000fea0007ffe0ff */
[----:B-----5:R2:W-:Y:S02]  /*7bb0*/  STG.E.128 [R2.64], R16 ;  /* 0x0000001002007986 */ /* 0x0205e4000c101d06 */
.L_x_1269:
[----:B------:R-:W-:Y:S05]  /*7bc0*/  BSYNC B1 ;  /* 0x0000000000017941 */ /* 0x000fea0003800000 */
.L_x_1268:
        /* <DEDUP_REMOVED lines=12> */
.L_x_1221:
[----:B------:R-:W-:Y:S01]  /*7c90*/  @!P1 IMAD.MOV.U32 R3, RZ, RZ, R106 ;  /* 0x000000ffff039224 */ /* 0x000fe200078e006a */
[-C--:B------:R-:W-:Y:S01]  /*7ca0*/  @!P1 MOV R2, R107.reuse ;  /* 0x0000006b00029202 */ /* 0x080fe20000000f00 */
[----:B------:R-:W-:Y:S01]  /*7cb0*/  @!P3 IMAD.MOV.U32 R0, RZ, RZ, c[0x0][0x28c] ;  /* 0x0000a300ff00b624 */ /* 0x000fe200078e00ff */
[C---:B------:R-:W-:Y:S01]  /*7cc0*/  @!P2 LEA R18, P0, R113.reuse, R107, 0x1 ;  /* 0x0000006b7112a211 */ /* 0x040fe200078008ff */
[----:B------:R-:W-:Y:S02]  /*7cd0*/  UMOV UR4, URZ ;  /* 0x0000003f00047c82 */ /* 0x000fe40008000000 */
[----:B------:R-:W-:Y:S01]  /*7ce0*/  @!P3 IMAD R0, R0, 0xc0, RZ ;  /* 0x000000c00000b824 */ /* 0x000fe200078e02ff */
[----:B-1----:R1:W2:Y:S01]  /*7cf0*/  @!P1 LDG.E.128 R4, [R2.64] ;  /* 0x0000000602049981 */ /* 0x0022a2000c1e1d00 */
[----:B------:R-:W-:Y:S02]  /*7d00*/  @!P2 LEA.HI.X R19, R113, R106, R112, 0x1, P0 ;  /* 0x0000006a7113a211 */ /* 0x000fe400000f0c70 */
[C---:B------:R-:W-:Y:S04]  /*7d10*/  @!P2 LEA R14, P0, R46.reuse, R101, 0x1 ;  /* 0x000000652e0ea211 */ /* 0x040fe800078008ff */
[----:B------:R-:W-:Y:S02]  /*7d20*/  @!P2 LEA.HI.X R15, R46, R100, R45, 0x1, P0 ;  /* 0x000000642e0fa211 */ /* 0x000fe400000f0c2d */
[C---:B------:R-:W-:Y:S04]  /*7d30*/  @!P6 LEA R16, P0, R81.reuse, R107, 0x1 ;  /* 0x0000006b5110e211 */ /* 0x040fe800078008ff */
[----:B------:R-:W-:Y:S01]  /*7d40*/  @!P6 LEA.HI.X R17, R81, R106, R80, 0x1, P0 ;  /* 0x0000006a5111e211 */ /* 0x000fe200000f0c50 */
[----:B-1----:R-:W-:Y:S01]  /*7d50*/  @!P1 IMAD.MOV.U32 R3, RZ, RZ, R100 ;  /* 0x000000ffff039224 */ /* 0x002fe200078e0064 */
[-C--:B------:R-:W-:Y:S05]  /*7d60*/  @!P1 MOV R2, R101.reuse ;  /* 0x0000006500029202 */ /* 0x080fea0000000f00 */
[----:B--2---:R1:W-:Y:S01]  /*7d70*/  @!P1 STG.E.128 [R2.64], R4 ;  /* 0x0000000402009986 */ /* 0x0043e2000c101d06 */
[----:B------:R-:W-:Y:S03]  /*7d80*/  ISETP.NE.AND P1, PT, R123, RZ, PT ;  /* 0x000000ff7b00720c */ /* 0x000fe60003f25270 */
[----:B-1----:R-:W2:Y:S01]  /*7d90*/  @!P2 LDG.E.128 R4, [R18.64] ;  /* 0x000000061204a981 */ /* 0x002ea2000c1e1d00 */
[C---:B------:R-:W-:Y:S04]  /*7da0*/  @!P6 LEA R2, P0, R146.reuse, R101, 0x1 ;  /* 0x000000659202e211 */ /* 0x040fe800078008ff */
[----:B------:R-:W-:Y:S01]  /*7db0*/  @!P6 LEA.HI.X R3, R146, R100, R82, 0x1, P0 ;  /* 0x000000649203e211 */ /* 0x000fe200000f0c52 */
[----:B--2---:R1:W-:Y:S01]  /*7dc0*/  @!P2 STG.E.128 [R14.64], R4 ;  /* 0x000000040e00a986 */ /* 0x0043e2000c101d06 */
[----:B------:R-:W-:Y:S03]  /*7dd0*/  ISETP.NE.AND P2, PT, R153, RZ, PT ;  /* 0x000000ff9900720c */ /* 0x000fe60003f45270 */
[----:B-1----:R1:W2:Y:S10]  /*7de0*/  @!P6 LDG.E.128 R4, [R16.64] ;  /* 0x000000061004e981 */ /* 0x0022b4000c1e1d00 */
[CC--:B------:R-:W-:Y:S04]  /*7df0*/  @!P2 LEA R14, P0, R84.reuse, R107.reuse, 0x1 ;  /* 0x0000006b540ea211 */ /* 0x0c0fe800078008ff */
[----:B------:R-:W-:Y:S01]  /*7e00*/  @!P2 LEA.HI.X R15, R84, R106, R83, 0x1, P0 ;  /* 0x0000006a540fa211 */ /* 0x000fe200000f0c53 */
[----:B-1----:R-:W-:Y:S01]  /*7e10*/  @!P4 IMAD.MOV.U32 R16, RZ, RZ, R101 ;  /* 0x000000ffff10c224 */ /* 0x002fe200078e0065 */
[----:B------:R-:W-:Y:S01]  /*7e20*/  @!P4 MOV R17, R100 ;  /* 0x000000640011c202 */ /* 0x000fe20000000f00 */
[----:B--2---:R1:W-:Y:S02]  /*7e30*/  @!P6 STG.E.128 [R2.64], R4 ;  /* 0x000000040200e986 */ /* 0x0043e4000c101d06 */
[----:B-1----:R-:W-:Y:S01]  /*7e40*/  @!P3 IMAD.MOV.U32 R5, RZ, RZ, R106 ;  /* 0x000000ffff05b224 */ /* 0x002fe200078e006a */
[----:B------:R-:W-:Y:S02]  /*7e50*/  @!P3 MOV R4, R107 ;  /* 0x0000006b0004b202 */ /* 0x000fe40000000f00 */
[----:B------:R-:W-:Y:S05]  /*7e60*/  @!P3 MOV R2, c[0x0][0x288] ;  /* 0x0000a2000002ba02 */ /* 0x000fea0000000f00 */
[----:B------:R-:W-:Y:S05]  /*7e70*/  @!P3 IMAD.WIDE.U32 R2, R2, 0xc0, R4 ;  /* 0x000000c00202b825 */ /* 0x000fea00078e0004 */
[----:B------:R-:W-:Y:S01]  /*7e80*/  @!P3 IADD3 R3, R3, R0, RZ ;  /* 0x000000000303b210 */ /* 0x000fe20007ffe0ff */
[----:B------:R-:W-:Y:S04]  /*7e90*/  @!P3 IMAD.MOV.U32 R0, RZ, RZ, 0xc0 ;  /* 0x000000c0ff00b424 */ /* 0x000fe800078e00ff */
[----:B------:R1:W2:Y:S02]  /*7ea0*/  @!P3 LDG.E.128 R4, [R2.64] ;  /* 0x000000060204b981 */ /* 0x0002a4000c1e1d00 */
[----:B-1----:R-:W-:Y:S01]  /*7eb0*/  @!P3 IMAD.MOV.U32 R3, RZ, RZ, R100 ;  /* 0x000000ffff03b224 */ /* 0x002fe200078e0064 */
[-C--:B------:R-:W-:Y:S05]  /*7ec0*/  @!P3 MOV R2, R101.reuse ;  /* 0x000000650002b202 */ /* 0x080fea0000000f00 */
[C---:B------:R-:W-:Y:S04]  /*7ed0*/  @!P3 IMAD.WIDE.U32 R2, R0.reuse, c[0x0][0x198], R2 ;  /* 0x000066000002ba25 */ /* 0x040fe800078e0002 */
[----:B------:R-:W-:Y:S05]  /*7ee0*/  @!P3 IMAD R0, R0, c[0x0][0x19c], RZ ;  /* 0x000067000000ba24 */ /* 0x000fea00078e02ff */
[----:B------:R-:W-:Y:S02]  /*7ef0*/  @!P3 IADD3 R3, R3, R0, RZ ;  /* 0x000000000303b210 */ /* 0x000fe40007ffe0ff */
[----:B------:R-:W-:Y:S05]  /*7f00*/  @!P4 MOV R0, c[0x0][0x28c] ;  /* 0x0000a3000000ca02 */ /* 0x000fea0000000f00 */
[----:B------:R-:W-:Y:S01]  /*7f10*/  @!P4 IMAD R0, R0, 0x140, RZ ;  /* 0x000001400000c824 */ /* 0x000fe200078e02ff */
[----:B--2---:R1:W-:Y:S02]  /*7f20*/  @!P3 STG.E.128 [R2.64], R4 ;  /* 0x000000040200b986 */ /* 0x0043e4000c101d06 */
[----:B-1----:R-:W-:Y:S02]  /*7f30*/  @!P4 IMAD.MOV.U32 R2, RZ, RZ, c[0x0][0x288] ;  /* 0x0000a200ff02c624 */ /* 0x002fe400078e00ff */
[----:B------:R1:W2:Y:S02]  /*7f40*/  @!P2 LDG.E.128 R4, [R14.64] ;  /* 0x000000060e04a981 */ /* 0x0002a4000c1e1d00 */
[----:B-1----:R-:W-:Y:S01]  /*7f50*/  @!P4 IMAD.MOV.U32 R14, RZ, RZ, R107 ;  /* 0x000000ffff0ec224 */ /* 0x002fe200078e006b */
[----:B------:R-:W-:Y:S05]  /*7f60*/  @!P4 MOV R15, R106 ;  /* 0x0000006a000fc202 */ /* 0x000fea0000000f00 */
[----:B------:R-:W-:Y:S01]  /*7f70*/  @!P4 IMAD.WIDE.U32 R2, R2, 0x140, R14 ;  /* 0x000001400202c825 */ /* 0x000fe200078e000e */
[CC--:B------:R-:W-:Y:S03]  /*7f80*/  @!P2 LEA R14, P0, R150.reuse, R101.reuse, 0x1 ;  /* 0x00000065960ea211 */ /* 0x0c0fe600078008ff */
[----:B------:R-:W-:Y:S01]  /*7f90*/  @!P4 IMAD.IADD R3, R3, 0x1, R0 ;  /* 0x000000010303c824 */ /* 0x000fe200078e0200 */
[----:B------:R-:W-:Y:S02]  /*7fa0*/  @!P2 LEA.HI.X R15, R150, R100, R85, 0x1, P0 ;  /* 0x00000064960fa211 */ /* 0x000fe400000f0c55 */
[----:B------:R-:W-:Y:S05]  /*7fb0*/  @!P5 MOV R0, c[0x0][0x28c] ;  /* 0x0000a3000000da02 */ /* 0x000fea0000000f00 */
[----:B------:R-:W-:Y:S01]  /*7fc0*/  @!P5 IMAD R0, R0, 0x180, RZ ;  /* 0x000001800000d824 */ /* 0x000fe200078e02ff */
[----:B--2---:R1:W-:Y:S02]  /*7fd0*/  @!P2 STG.E.128 [R14.64], R4 ;  /* 0x000000040e00a986 */ /* 0x0043e4000c101d06 */
[----:B-1----:R-:W-:Y:S02]  /*7fe0*/  @!P5 IMAD.MOV.U32 R14, RZ, RZ, R107 ;  /* 0x000000ffff0ed224 */ /* 0x002fe400078e006b */
[----:B------:R1:W2:Y:S01]  /*7ff0*/  @!P4 LDG.E.128 R4, [R2.64] ;  /* 0x000000060204c981 */ /* 0x0002a2000c1e1d00 */
[----:B------:R-:W-:Y:S01]  /*8000*/  @!P5 MOV R15, R106 ;  /* 0x0000006a000fd202 */ /* 0x000fe20000000f00 */
[----:B-1----:R-:W-:Y:S01]  /*8010*/  @!P4 IMAD.MOV.U32 R3, RZ, RZ, 0x140 ;  /* 0x00000140ff03c424 */ /* 0x002fe200078e00ff */
[----:B------:R-:W-:Y:S03]  /*8020*/  @!P5 MOV R2, c[0x0][0x288] ;  /* 0x0000a2000002da02 */ /* 0x000fe60000000f00 */
[----:B------:R-:W-:Y:S04]  /*8030*/  @!P4 IMAD.WIDE.U32 R16, R3, c[0x0][0x198], R16 ;  /* 0x000066000310ca25 */ /* 0x000fe800078e0010 */
[----:B------:R-:W-:Y:S04]  /*8040*/  @!P5 IMAD.WIDE.U32 R14, R2, 0x180, R14 ;  /* 0x00000180020ed825 */ /* 0x000fe800078e000e */
[----:B------:R-:W-:Y:S01]  /*8050*/  @!P1 IMAD.MOV.U32 R2, RZ, RZ, c[0x0][0x288] ;  /* 0x0000a200ff029624 */ /* 0x000fe200078e00ff */
[----:B------:R-:W-:Y:S01]  /*8060*/  @!P5 IADD3 R15, R15, R0, RZ ;  /* 0x000000000f0fd210 */ /* 0x000fe20007ffe0ff */
[----:B------:R-:W-:Y:S02]  /*8070*/  @!P1 IMAD.MOV.U32 R0, RZ, RZ, c[0x0][0x28c] ;  /* 0x0000a300ff009624 */ /* 0x000fe400078e00ff */
[----:B------:R-:W-:Y:S02]  /*8080*/  @!P4 IMAD R3, R3, c[0x0][0x19c], RZ ;  /* 0x000067000303ca24 */ /* 0x000fe400078e02ff */
[----:B------:R-:W-:Y:S02]  /*8090*/  @!P1 IMAD R0, R0, 0x1c0, RZ ;  /* 0x000001c000009824 */ /* 0x000fe400078e02ff */
[----:B------:R-:W-:Y:S01]  /*80a0*/  @!P4 IMAD.IADD R17, R17, 0x1, R3 ;  /* 0x000000011111c824 */ /* 0x000fe200078e0203 */
[----:B------:R-:W-:Y:S04]  /*80b0*/  @!P5 MOV R3, 0x180 ;  /* 0x000001800003d802 */ /* 0x000fe80000000f00 */
[----:B--2---:R1:W-:Y:S02]  /*80c0*/  @!P4 STG.E.128 [R16.64], R4 ;  /* 0x000000041000c986 */ /* 0x0043e4000c101d06 */
[----:B-1----:R-:W-:Y:S02]  /*80d0*/  @!P5 IMAD.MOV.U32 R17, RZ, RZ, R100 ;  /* 0x000000ffff11d224 */ /* 0x002fe400078e0064 */
[----:B------:R1:W2:Y:S01]  /*80e0*/  @!P5 LDG.E.128 R4, [R14.64] ;  /* 0x000000060e04d981 */ /* 0x0002a2000c1e1d00 */
[----:B------:R-:W-:Y:S05]  /*80f0*/  @!P5 MOV R16, R101 ;  /* 0x000000650010d202 */ /* 0x000fea0000000f00 */
[C---:B------:R-:W-:Y:S04]  /*8100*/  @!P5 IMAD.WIDE.U32 R16, R3.reuse, c[0x0][0x198], R16 ;  /* 0x000066000310da25 */ /* 0x040fe800078e0010 */
[----:B------:R-:W-:Y:S05]  /*8110*/  @!P5 IMAD R3, R3, c[0x0][0x19c], RZ ;  /* 0x000067000303da24 */ /* 0x000fea00078e02ff */
[----:B------:R-:W-:Y:S02]  /*8120*/  @!P5 IADD3 R17, R17, R3, RZ ;  /* 0x000000031111d210 */ /* 0x000fe40007ffe0ff */
[----:B------:R-:W-:Y:S01]  /*8130*/  @!P1 MOV R3, R100 ;  /* 0x0000006400039202 */ /* 0x000fe20000000f00 */
[----:B-1----:R-:W-:Y:S01]  /*8140*/  @!P1 IMAD.MOV.U32 R15, RZ, RZ, R106 ;  /* 0x000000ffff0f9224 */ /* 0x002fe200078e006a */
[----:B------:R-:W-:Y:S05]  /*8150*/  @!P1 MOV R14, R107 ;  /* 0x0000006b000e9202 */ /* 0x000fea0000000f00 */
[----:B------:R-:W-:Y:S04]  /*8160*/  @!P1 IMAD.WIDE.U32 R14, R2, 0x1c0, R14 ;  /* 0x000001c0020e9825 */ /* 0x000fe800078e000e */
[----:B------:R-:W-:Y:S01]  /*8170*/  @!P1 IMAD.IADD R15, R15, 0x1, R0 ;  /* 0x000000010f0f9824 */ /* 0x000fe200078e0200 */
[----:B------:R-:W-:Y:S01]  /*8180*/  @!P1 MOV R0, 0x1c0 ;  /* 0x000001c000009802 */ /* 0x000fe20000000f00 */
[----:B------:R-:W-:Y:S04]  /*8190*/  @!P1 IMAD.MOV.U32 R2, RZ, RZ, R101 ;  /* 0x000000ffff029224 */ /* 0x000fe800078e0065 */
[C---:B------:R-:W-:Y:S04]  /*81a0*/  @!P1 IMAD.WIDE.U32 R2, R0.reuse, c[0x0][0x198], R2 ;  /* 0x0000660000029a25 */ /* 0x040fe800078e0002 */
[----:B------:R-:W-:Y:S05]  /*81b0*/  @!P1 IMAD R0, R0, c[0x0][0x19c], RZ ;  /* 0x0000670000009a24 */ /* 0x000fea00078e02ff */
[----:B------:R-:W-:Y:S01]  /*81c0*/  @!P1 IADD3 R3, R3, R0, RZ ;  /* 0x0000000003039210 */ /* 0x000fe20007ffe0ff */
[----:B--2---:R1:W-:Y:S04]  /*81d0*/  @!P5 STG.E.128 [R16.64], R4 ;  /* 0x000000041000d986 */ /* 0x0043e8000c101d06 */
[----:B-1----:R-:W2:Y:S04]  /*81e0*/  @!P1 LDG.E.128 R4, [R14.64] ;  /* 0x000000060e049981 */ /* 0x002ea8000c1e1d00 */
[----:B--2---:R1:W-:Y:S02]  /*81f0*/  @!P1 STG.E.128 [R2.64], R4 ;  /* 0x0000000402009986 */ /* 0x0043e4000c101d06 */
.L_x_1239:
        /* <DEDUP_REMOVED lines=12> */
[----:B------:R-:W-:Y:S01]  /*82c0*/  IMAD.MOV.U32 R14, RZ, RZ, RZ ;  /* 0x000000ffff0e7224 */ /* 0x000fe200078e00ff */
[----:B------:R-:W-:Y:S02]  /*82d0*/  IABS R2, c[0x0][0x2d0] ;  /* 0x0000b40000027a13 */ /* 0x000fe40000000000 */
[----:B------:R-:W-:Y:S02]  /*82e0*/  IABS R8, R12 ;  /* 0x0000000c00087213 */ /* 0x000fe40000000000 */
[----:B------:R-:W1:Y:S10]  /*82f0*/  I2F.RP R0, R2 ;  /* 0x0000000200007306 */ /* 0x000e740000209400 */
[----:B-1----:R-:W1:Y:S02]  /*8300*/  MUFU.RCP R0, R0 ;  /* 0x0000000000007308 */ /* 0x002e640000001000 */
[----:B-1----:R-:W-:Y:S08]  /*8310*/  IADD3 R0, R0, 0xffffffe, RZ ;  /* 0x0ffffffe00007810 */ /* 0x002ff00007ffe0ff */
[----:B------:R-:W1:Y:S02]  /*8320*/  F2I.FTZ.U32.TRUNC.NTZ R15, R0 ;  /* 0x00000000000f7305 */ /* 0x000e64000021f000 */
[--C-:B-1----:R-:W-:Y:S01]  /*8330*/  IMAD.MOV R4, RZ, RZ, -R15.reuse ;  /* 0x000000ffff047224 */ /* 0x102fe200078e0a0f */
        /* <DEDUP_REMOVED lines=8> */
[----:B------:R-:W-:Y:S01]  /*83c0*/  IMAD R6, R2, R5, R6 ;  /* 0x0000000502067224 */ /* 0x000fe200078e0206 */
[----:B------:R-:W-:Y:S01]  /*83d0*/  LOP3.LUT R5, R12, c[0x0][0x2d0], RZ, 0x3c, !PT ;  /* 0x0000b4000c057a12 */ /* 0x000fe200078e3cff */
[C---:B------:R-:W-:Y:S03]  /*83e0*/  IMAD R8, R2.reuse, R7, R8 ;  /* 0x0000000702087224 */ /* 0x040fe600078e0208 */
[C---:B------:R-:W-:Y:S02]  /*83f0*/  ISETP.GT.U32.AND P0, PT, R2.reuse, R6, PT ;  /* 0x000000060200720c */ /* 0x040fe40003f04070 */
[----:B------:R-:W-:Y:S02]  /*8400*/  ISETP.GT.U32.AND P1, PT, R2, R8, PT ;  /* 0x000000080200720c */ /* 0x000fe40003f24070 */
[----:B------:R-:W-:Y:S09]  /*8410*/  ISETP.GE.AND P2, PT, R5, RZ, PT ;  /* 0x000000ff0500720c */ /* 0x000ff20003f46270 */
[----:B------:R-:W-:Y:S01]  /*8420*/  @!P0 IMAD.IADD R6, R6, 0x1, -R2 ;  /* 0x0000000106068824 */ /* 0x000fe200078e0a02 */
[----:B------:R-:W-:Y:S02]  /*8430*/  @!P0 IADD3 R3, R3, 0x1, RZ ;  /* 0x0000000103038810 */ /* 0x000fe40007ffe0ff */
[-C--:B------:R-:W-:Y:S02]  /*8440*/  @!P1 IADD3 R8, R8, -R2.reuse, RZ ;  /* 0x8000000208089210 */ /* 0x080fe40007ffe0ff */
[-C--:B------:R-:W-:Y:S02]  /*8450*/  ISETP.GE.U32.AND P3, PT, R6, R2.reuse, PT ;  /* 0x000000020600720c */ /* 0x080fe40003f66070 */
[----:B------:R-:W-:Y:S02]  /*8460*/  ISETP.GE.U32.AND P4, PT, R8, R2, PT ;  /* 0x000000020800720c */ /* 0x000fe40003f86070 */
[C---:B------:R-:W-:Y:S01]  /*8470*/  LOP3.LUT R2, R0.reuse, c[0x0][0x2d0], RZ, 0x3c, !PT ;  /* 0x0000b40000027a12 */ /* 0x040fe200078e3cff */
[----:B------:R-:W-:Y:S01]  /*8480*/  IMAD.IADD R0, R0, 0x1, -R12 ;  /* 0x0000000100007824 */ /* 0x000fe200078e0a0c */
[----:B------:R-:W-:Y:S02]  /*8490*/  @!P1 IADD3 R4, R4, 0x1, RZ ;  /* 0x0000000104049810 */ /* 0x000fe40007ffe0ff */
[----:B------:R-:W-:Y:S02]  /*84a0*/  ISETP.GE.AND P5, PT, R2, RZ, PT ;  /* 0x000000ff0200720c */ /* 0x000fe40003fa6270 */
[----:B------:R-:W-:Y:S02]  /*84b0*/  ISETP.NE.AND P0, PT, RZ, c[0x0][0x2d0], PT ;  /* 0x0000b400ff007a0c */ /* 0x000fe40003f05270 */
[----:B------:R-:W-:Y:S02]  /*84c0*/  LOP3.LUT R2, RZ, c[0x0][0x2d0], RZ, 0x33, !PT ;  /* 0x0000b400ff027a12 */ /* 0x000fe400078e33ff */
[----:B------:R-:W-:Y:S02]  /*84d0*/  @P3 IADD3 R3, R3, 0x1, RZ ;  /* 0x0000000103033810 */ /* 0x000fe40007ffe0ff */
[----:B------:R-:W-:Y:S05]  /*84e0*/  @P4 IADD3 R4, R4, 0x1, RZ ;  /* 0x0000000104044810 */ /* 0x000fea0007ffe0ff */
[----:B------:R-:W-:Y:S02]  /*84f0*/  @!P5 IMAD.MOV R3, RZ, RZ, -R3 ;  /* 0x000000ffff03d224 */ /* 0x000fe400078e0a03 */
[----:B------:R-:W-:Y:S03]  /*8500*/  @!P2 IMAD.MOV R4, RZ, RZ, -R4 ;  /* 0x000000ffff04a224 */ /* 0x000fe600078e0a04 */
[C---:B------:R-:W-:Y:S02]  /*8510*/  SEL R3, R2.reuse, R3, !P0 ;  /* 0x0000000302037207 */ /* 0x040fe40004000000 */
[----:B------:R-:W-:Y:S02]  /*8520*/  SEL R2, R2, R4, !P0 ;  /* 0x0000000402027207 */ /* 0x000fe40004000000 */
[CC--:B------:R-:W-:Y:S02]  /*8530*/  LEA R4, P1, R3.reuse, R234.reuse, 0x2 ;  /* 0x000000ea03047211 */ /* 0x0c0fe400078210ff */
[C---:B------:R-:W-:Y:S02]  /*8540*/  LEA R6, P0, R2.reuse, R234, 0x2 ;  /* 0x000000ea02067211 */ /* 0x040fe400078010ff */
[-C--:B------:R-:W-:Y:S02]  /*8550*/  LEA.HI.X.SX32 R5, R3, R235.reuse, 0x2, P1 ;  /* 0x000000eb03057211 */ /* 0x080fe400008f16ff */
[C---:B------:R-:W-:Y:S02]  /*8560*/  LEA.HI.X.SX32 R7, R2.reuse, R235, 0x2, P0 ;  /* 0x000000eb02077211 */ /* 0x040fe400000f16ff */
[----:B------:R-:W-:Y:S01]  /*8570*/  IADD3 R2, R2, -R3, RZ ;  /* 0x8000000302027210 */ /* 0x000fe20007ffe0ff */
[----:B------:R1:W2:Y:S04]  /*8580*/  LDG.E R4, [R4.64] ;  /* 0x0000000604047981 */ /* 0x0002a8000c1e1900 */
[----:B------:R-:W-:Y:S04]  /*8590*/  IMAD R0, R2, c[0x0][0x2d0], R0 ;  /* 0x0000b40002007a24 */ /* 0x000fe800078e0200 */
[----:B------:R-:W-:Y:S01]  /*85a0*/  IMAD.WIDE.U32 R12, R0, c[0x0][0x1a0], RZ ;  /* 0x00006800000c7a25 */ /* 0x000fe200078e00ff */
[----:B-1----:R-:W2:Y:S03]  /*85b0*/  LDG.E R5, [R6.64] ;  /* 0x0000000606057981 */ /* 0x002ea6000c1e1900 */
[----:B--2---:R-:W-:Y:S01]  /*85c0*/  IMAD.IADD R6, R4, 0x1, -R5 ;  /* 0x0000000104067824 */ /* 0x004fe200078e0a05 */
[----:B------:R-:W-:Y:S03]  /*85d0*/  SHF.R.S32.HI R4, RZ, 0x1f, R0 ;  /* 0x0000001fff047819 */ /* 0x000fe60000011400 */
[----:B------:R-:W-:Y:S01]  /*85e0*/  IMAD.WIDE.U32 R14, R6, c[0x0][0x180], RZ ;  /* 0x00006000060e7a25 */ /* 0x000fe200078e00ff */
[----:B------:R-:W-:Y:S03]  /*85f0*/  SHF.R.S32.HI R5, RZ, 0x1f, R6 ;  /* 0x0000001fff057819 */ /* 0x000fe60000011406 */
[----:B------:R-:W-:Y:S02]  /*8600*/  IMAD R3, R4, c[0x0][0x1a0], RZ ;  /* 0x0000680004037a24 */ /* 0x000fe400078e02ff */
[----:B------:R-:W-:Y:S02]  /*8610*/  IMAD R2, R5, c[0x0][0x180], RZ ;  /* 0x0000600005027a24 */ /* 0x000fe400078e02ff */
[----:B------:R-:W-:Y:S02]  /*8620*/  IMAD R3, R0, c[0x0][0x1a4], R3 ;  /* 0x0000690000037a24 */ /* 0x000fe400078e0203 */
[----:B------:R-:W-:Y:S02]  /*8630*/  IMAD R2, R6, c[0x0][0x184], R2 ;  /* 0x0000610006027a24 */ /* 0x000fe400078e0202 */
[----:B------:R-:W-:Y:S02]  /*8640*/  IMAD.IADD R13, R13, 0x1, R3 ;  /* 0x000000010d0d7824 */ /* 0x000fe400078e0203 */
[----:B------:R-:W-:Y:S01]  /*8650*/  IMAD.IADD R3, R15, 0x1, R2 ;  /* 0x000000010f037824 */ /* 0x000fe200078e0202 */
[----:B------:R-:W-:Y:S01]  /*8660*/  MOV R2, R14 ;  /* 0x0000000e00027202 */ /* 0x000fe20000000f00 */
[----:B------:R-:W-:Y:S02]  /*8670*/  IMAD R5, R5, c[0x0][0x188], RZ ;  /* 0x0000620005057a24 */ /* 0x000fe400078e02ff */
[----:B------:R-:W-:Y:S02]  /*8680*/  IMAD R4, R4, c[0x0][0x198], RZ ;  /* 0x0000660004047a24 */ /* 0x000fe400078e02ff */
[----:B------:R-:W-:Y:S04]  /*8690*/  IMAD.WIDE.U32 R12, R6, c[0x0][0x188], R12 ;  /* 0x00006200060c7a25 */ /* 0x000fe800078e000c */
        /* <DEDUP_REMOVED lines=10> */
.L_x_1272:
        /* <DEDUP_REMOVED lines=12> */
.L_x_1273:
[----:B------:R-:W-:Y:S04]  /*8800*/  IADD3 R11, R11, -0x1, RZ ;  /* 0xffffffff0b0b7810 */ /* 0x000fe80007ffe0ff */
[----:B------:R-:W-:Y:S11]  /*8810*/  ISETP.GT.AND P0, PT, R11, R78, PT ;  /* 0x0000004e0b00720c */ /* 0x000ff60003f04270 */
[----:B------:R-:W-:Y:S02]  /*8820*/  @!UPT UIADD3 URZ, URZ, URZ, URZ ;  /* 0x0000003f3f3ff290 */ /* 0x000fe4000fffe03f */
[----:B------:R-:W-:-:S05]  /*8830*/  @P0 BRA `(.L_x_1274) ;  /* 0xffff9df000000947 */ /* 0x000fca000383ffff */
.L_x_1220:
        /* <DEDUP_REMOVED lines=13> */
[C---:B------:R-:W-:Y:S01]  /*8910*/  IADD3 R2, P0, R134.reuse, UR4, RZ ;  /* 0x0000000486027c10 */ /* 0x040fe2000ff1e0ff */
[----:B------:R-:W-:Y:S01]  /*8920*/  ULDC.U8 UR4, c[0x0][0x313] ;  /* 0x0000c4c000047ab9 */ /* 0x000fe20000000000 */
[----:B------:R-:W-:Y:S01]  /*8930*/  LEA R8, P3, R134, c[0x0][0x160], 0x1 ;  /* 0x0000580086087a11 */ /* 0x000fe200078608ff */
[----:B------:R-:W-:Y:S01]  /*8940*/  IMAD.IADD R21, R230, 0x1, -R48 ;  /* 0x00000001e6157824 */ /* 0x000fe200078e0a30 */
[----:B------:R-:W-:Y:S02]  /*8950*/  ISETP.NE.AND P4, PT, RZ, UR4, PT ;  /* 0x00000004ff007c0c */ /* 0x000fe4000bf85270 */
[----:B------:R-:W-:Y:S02]  /*8960*/  LEA.HI.X R9, R134, c[0x0][0x164], R56, 0x1, P3 ;  /* 0x0000590086097a11 */ /* 0x000fe400018f0c38 */
[----:B--2---:R-:W-:-:S05]  /*8970*/  IADD3 R0, R0, R57, R48 ;  /* 0x0000003900007210 */ /* 0x004fca0007ffe030 */
[----:B------:R-:W-:Y:S01]  /*8980*/  IMAD R3, R60, R0, RZ ;  /* 0x000000003c037224 */ /* 0x000fe200078e02ff */
[----:B------:R-:W-:Y:S02]  /*8990*/  IADD3.X R0, R56, UR5, RZ, P0, !PT ;  /* 0x0000000538007c10 */ /* 0x000fe400087fe4ff */
[----:B------:R-:W-:Y:S02]  /*89a0*/  LEA R22, P0, R2, c[0x0][0x160], 0x1 ;  /* 0x0000580002167a11 */ /* 0x000fe400078008ff */
[-C--:B------:R-:W-:Y:S02]  /*89b0*/  IADD3 R62, P2, R62, R3.reuse, RZ ;  /* 0x000000033e3e7210 */ /* 0x080fe40007f5e0ff */
[----:B------:R-:W-:Y:S02]  /*89c0*/  IADD3 R61, P1, R61, R3, RZ ;  /* 0x000000033d3d7210 */ /* 0x000fe40007f3e0ff */
[----:B------:R-:W-:Y:S02]  /*89d0*/  SHF.R.S32.HI R3, RZ, 0x1f, R3 ;  /* 0x0000001fff037819 */ /* 0x000fe40000011403 */
[----:B------:R-:W-:Y:S01]  /*89e0*/  LEA.HI.X R23, R2, c[0x0][0x164], R0, 0x1, P0 ;  /* 0x0000590002177a11 */ /* 0x000fe200000f0c00 */
[----:B------:R-:W-:-:S02]  /*89f0*/  IMAD.SHL.U32 R0, R60, 0x20, RZ ;  /* 0x000000203c007824 */ /* 0x000fc400078e00ff */
[--C-:B------:R-:W-:Y:S02]  /*8a00*/  IMAD.X R59, R59, 0x1, R3.reuse, P2 ;  /* 0x000000013b3b7824 */ /* 0x100fe400010e0603 */
        /* <DEDUP_REMOVED lines=21> */
[----:B------:R2:W3:Y:S04]  /*8b60*/  LDG.E.64 R2, [R6.64] ;  /* 0x0000000606027981 */ /* 0x0004e8000c1e1b00 */
[----:B------:R-:W4:Y:S01]  /*8b70*/  LDG.E.64 R4, [R4.64] ;  /* 0x0000000604047981 */ /* 0x000f22000c1e1b00 */
[----:B-----5:R-:W-:Y:S01]  /*8b80*/  LOP3.LUT R14, R8, 0xffff0000, RZ, 0xc0, !PT ;  /* 0xffff0000080e7812 */ /* 0x020fe200078ec0ff */
[C---:B------:R-:W-:Y:S01]  /*8b90*/  IMAD.U32 R13, R10.reuse, 0x10000, RZ ;  /* 0x000100000a0d7824 */ /* 0x040fe200078e00ff */
[C---:B------:R-:W-:Y:S02]  /*8ba0*/  SHF.L.U32 R12, R11.reuse, 0x10, RZ ;  /* 0x000000100b0c7819 */ /* 0x040fe400000006ff */
[----:B------:R-:W-:Y:S02]  /*8bb0*/  LOP3.LUT R18, R10, 0xffff0000, RZ, 0xc0, !PT ;  /* 0xffff00000a127812 */ /* 0x000fe400078ec0ff */
[----:B------:R-:W-:-:S02]  /*8bc0*/  LOP3.LUT R11, R11, 0xffff0000, RZ, 0xc0, !PT ;  /* 0xffff00000b0b7812 */ /* 0x000fc400078ec0ff */
[C---:B--2---:R-:W-:Y:S02]  /*8bd0*/  SHF.L.U32 R7, R9.reuse, 0x10, RZ ;  /* 0x0000001009077819 */ /* 0x044fe400000006ff */
[----:B------:R-:W-:Y:S01]  /*8be0*/  LOP3.LUT R6, R9, 0xffff0000, RZ, 0xc0, !PT ;  /* 0xffff000009067812 */ /* 0x000fe200078ec0ff */
[----:B------:R-:W-:Y:S01]  /*8bf0*/  IMAD.U32 R9, R8, 0x10000, RZ ;  /* 0x0001000008097824 */ /* 0x000fe200078e00ff */
[----:B---3--:R-:W-:Y:S02]  /*8c00*/  LOP3.LUT R8, R2, 0xffff0000, RZ, 0xc0, !PT ;  /* 0xffff000002087812 */ /* 0x008fe400078ec0ff */
[C---:B------:R-:W-:Y:S01]  /*8c10*/  LOP3.LUT R15, R3.reuse, 0xffff0000, RZ, 0xc0, !PT ;  /* 0xffff0000030f7812 */ /* 0x040fe200078ec0ff */
[----:B------:R-:W-:Y:S01]  /*8c20*/  IMAD.U32 R3, R3, 0x10000, RZ ;  /* 0x0001000003037824 */ /* 0x000fe200078e00ff */
[----:B----4-:R-:W-:Y:S01]  /*8c30*/  LOP3.LUT R17, R4, 0xffff0000, RZ, 0xc0, !PT ;  /* 0xffff000004117812 */ /* 0x010fe200078ec0ff */
[-C--:B------:R-:W-:Y:S01]  /*8c40*/  FMUL.FTZ R19, R7, R8.reuse ;  /* 0x0000000807137220 */ /* 0x080fe20000410000 */
[----:B------:R-:W-:Y:S01]  /*8c50*/  SHF.L.U32 R2, R2, 0x10, RZ ;  /* 0x0000001002027819 */ /* 0x000fe200000006ff */
[C---:B------:R-:W-:Y:S01]  /*8c60*/  FMUL.FTZ R10, R6.reuse, R8 ;  /* 0x00000008060a7220 */ /* 0x040fe20000410000 */
[----:B------:R-:W-:Y:S01]  /*8c70*/  LOP3.LUT R16, R5, 0xffff0000, RZ, 0xc0, !PT ;  /* 0xffff000005107812 */ /* 0x000fe200078ec0ff */
[-C--:B------:R-:W-:Y:S01]  /*8c80*/  FFMA.FTZ R19, R6, R17.reuse, R19 ;  /* 0x0000001106137223 */ /* 0x080fe20000010013 */
[----:B------:R-:W-:Y:S01]  /*8c90*/  SHF.L.U32 R4, R4, 0x10, RZ ;  /* 0x0000001004047819 */ /* 0x000fe200000006ff */
[----:B------:R-:W-:-:S02]  /*8ca0*/  FFMA.FTZ R10, R7, R17, -R10 ;  /* 0x00000011070a7223 */ /* 0x000fc4000001080a */
[----:B------:R-:W-:Y:S02]  /*8cb0*/  IMAD.U32 R6, R5, 0x10000, RZ ;  /* 0x0001000005067824 */ /* 0x000fe400078e00ff */
[-C--:B------:R-:W-:Y:S01]  /*8cc0*/  FMUL.FTZ R8, R11, R15.reuse ;  /* 0x0000000f0b087220 */ /* 0x080fe20000410000 */
[----:B------:R-:W-:Y:S01]  /*8cd0*/  F2FP.BF16.PACK_AB R10, R19, R10 ;  /* 0x0000000a130a723e */ /* 0x000fe200000010ff */
[-C--:B------:R-:W-:Y:S02]  /*8ce0*/  FMUL.FTZ R5, R14, R2.reuse ;  /* 0x000000020e057220 */ /* 0x080fe40000410000 */
[----:B------:R-:W-:Y:S02]  /*8cf0*/  FMUL.FTZ R7, R9, R2 ;  /* 0x0000000209077220 */ /* 0x000fe40000410000 */
[----:B------:R-:W-:Y:S02]  /*8d00*/  FMUL.FTZ R15, R12, R15 ;  /* 0x0000000f0c0f7220 */ /* 0x000fe40000410000 */
[----:B------:R-:W-:-:S02]  /*8d10*/  FMUL.FTZ R2, R18, R3 ;  /* 0x0000000312027220 */ /* 0x000fc40000410000 */
[----:B------:R-:W-:Y:S02]  /*8d20*/  FMUL.FTZ R3, R13, R3 ;  /* 0x000000030d037220 */ /* 0x000fe40000410000 */
[-C--:B------:R-:W-:Y:S02]  /*8d30*/  FFMA.FTZ R8, R12, R16.reuse, -R8 ;  /* 0x000000100c087223 */ /* 0x080fe40000010808 */
[----:B------:R-:W-:Y:S02]  /*8d40*/  FFMA.FTZ R15, R11, R16, R15 ;  /* 0x000000100b0f7223 */ /* 0x000fe4000001000f */
[-C--:B------:R-:W-:Y:S02]  /*8d50*/  FFMA.FTZ R5, R9, R4.reuse, -R5 ;  /* 0x0000000409057223 */ /* 0x080fe40000010805 */
[----:B------:R-:W-:Y:S01]  /*8d60*/  FFMA.FTZ R7, R14, R4, R7 ;  /* 0x000000040e077223 */ /* 0x000fe20000010007 */
[----:B------:R-:W-:Y:S01]  /*8d70*/  F2FP.BF16.PACK_AB R15, R15, R8 ;  /* 0x000000080f0f723e */ /* 0x000fe200000010ff */
[----:B------:R-:W-:-:S02]  /*8d80*/  FFMA.FTZ R2, R13, R6, -R2 ;  /* 0x000000060d027223 */ /* 0x000fc40000010802 */
[----:B------:R-:W-:Y:S01]  /*8d90*/  FFMA.FTZ R3, R18, R6, R3 ;  /* 0x0000000612037223 */ /* 0x000fe20000010003 */
[----:B------:R-:W-:Y:S01]  /*8da0*/  F2FP.BF16.PACK_AB R5, R7, R5 ;  /* 0x000000050705723e */ /* 0x000fe200000010ff */
[----:B------:R-:W-:Y:S02]  /*8db0*/  IMAD.MOV.U32 R9, RZ, RZ, R10 ;  /* 0x000000ffff097224 */ /* 0x000fe400078e000a */
[----:B------:R-:W-:Y:S01]  /*8dc0*/  IMAD.MOV.U32 R11, RZ, RZ, R15 ;  /* 0x000000ffff0b7224 */ /* 0x000fe200078e000f */
[----:B------:R-:W-:Y:S02]  /*8dd0*/  F2FP.BF16.PACK_AB R2, R3, R2 ;  /* 0x000000020302723e */ /* 0x000fe400000010ff */
[----:B------:R-:W-:Y:S02]  /*8de0*/  MOV R8, R5 ;  /* 0x0000000500087202 */ /* 0x000fe40000000f00 */
[----:B------:R-:W-:Y:S02]  /*8df0*/  MOV R10, R2 ;  /* 0x00000002000a7202 */ /* 0x000fe40000000f00 */
.L_x_1281:
[----:B------:R-:W-:Y:S05]  /*8e00*/  BSYNC B0 ;  /* 0x0000000000007941 */ /* 0x000fea0003800000 */
.L_x_1280:
[----:B-----5:R2:W-:Y:S04]  /*8e10*/  STS.64 [R238], R8 ;  /* 0x00000008ee007388 */ /* 0x0205e80000000a00 */
[----:B------:R2:W-:Y:S02]  /*8e20*/  STS.64 [R238+0x8], R10 ;  /* 0x0000080aee007388 */ /* 0x0005e40000000a00 */
.L_x_1279:
[----:B------:R-:W-:Y:S05]  /*8e30*/  BSYNC B1 ;  /* 0x0000000000017941 */ /* 0x000fea0003800000 */
.L_x_1278:
[----:B------:R-:W-:-:S04]  /*8e40*/  IADD3 R20, R132, 0x20, RZ ;  /* 0x0000002084147810 */ /* 0x000fc80007ffe0ff */
[----:B------:R-:W-:-:S04]  /*8e50*/  ISETP.GE.AND P0, PT, R20, R21, PT ;  /* 0x000000151400720c */ /* 0x000fc80003f06270 */
[----:B------:R-:W-:-:S13]  /*8e60*/  ISETP.LT.OR P0, PT, R47, -0x83, P0 ;  /* 0xffffff7d2f00780c */ /* 0x000fda0000701670 */
[----:B------:R-:W-:Y:S05]  /*8e70*/  @P0 BRA `(.L_x_1282) ;  /* 0x0000126000000947 */ /* 0x000fea0003800000 */
[----:B------:R-:W-:-:S13]  /*8e80*/  ISETP.GE.AND P0, PT, R148, c[0x0][0x220], PT ;  /* 0x0000880094007a0c */ /* 0x000fda0003f06270 */
[----:B------:R3:W-:Y:S01]  /*8e90*/  @P0 STS.128 [R238+0x800], RZ ;  /* 0x000800ffee000388 */ /* 0x0007e20000000c00 */
[----:B------:R-:W-:Y:S05]  /*8ea0*/  @P0 BRA `(.L_x_1282) ;  /* 0x0000123000000947 */ /* 0x000fea0003800000 */
[----:B--2---:R2:W5:Y:S01]  /*8eb0*/  LDG.E.128 R8, [R22.64] ;  /* 0x0000000616087981 */ /* 0x004562000c1e1d00 */
        /* <DEDUP_REMOVED lines=11> */
[----:B--2---:R4:W2:Y:S04]  /*8f70*/  LDG.E.64 R2, [R6.64] ;  /* 0x0000000606027981 */ /* 0x0048a8000c1e1b00 */
[----:B---3--:R-:W3:Y:S01]  /*8f80*/  LDG.E.64 R4, [R4.64] ;  /* 0x0000000604047981 */ /* 0x008ee2000c1e1b00 */
[----:B-----5:R-:W-:Y:S01]  /*8f90*/  LOP3.LUT R13, R8, 0xffff0000, RZ, 0xc0, !PT ;  /* 0xffff0000080d7812 */ /* 0x020fe200078ec0ff */
[----:B------:R-:W-:Y:S01]  /*8fa0*/  IMAD.U32 R12, R11, 0x10000, RZ ;  /* 0x000100000b0c7824 */ /* 0x000fe200078e00ff */
[C---:B------:R-:W-:Y:S02]  /*8fb0*/  LOP3.LUT R0, R9.reuse, 0xffff0000, RZ, 0xc0, !PT ;  /* 0xffff000009007812 */ /* 0x040fe400078ec0ff */
[----:B------:R-:W-:Y:S02]  /*8fc0*/  LOP3.LUT R17, R10, 0xffff0000, RZ, 0xc0, !PT ;  /* 0xffff00000a117812 */ /* 0x000fe400078ec0ff */
[----:B----4-:R-:W-:Y:S01]  /*8fd0*/  SHF.L.U32 R7, R8, 0x10, RZ ;  /* 0x0000001008077819 */ /* 0x010fe200000006ff */
[----:B------:R-:W-:Y:S01]  /*8fe0*/  IMAD.U32 R6, R9, 0x10000, RZ ;  /* 0x0001000009067824 */ /* 0x000fe200078e00ff */
[----:B------:R-:W-:-:S02]  /*8ff0*/  LOP3.LUT R9, R11, 0xffff0000, RZ, 0xc0, !PT ;  /* 0xffff00000b097812 */ /* 0x000fc400078ec0ff */
[----:B------:R-:W-:Y:S02]  /*9000*/  SHF.L.U32 R11, R10, 0x10, RZ ;  /* 0x000000100a0b7819 */ /* 0x000fe400000006ff */
[C---:B--2---:R-:W-:Y:S01]  /*9010*/  LOP3.LUT R8, R2.reuse, 0xffff0000, RZ, 0xc0, !PT ;  /* 0xffff000002087812 */ /* 0x044fe200078ec0ff */
[----:B------:R-:W-:Y:S01]  /*9020*/  IMAD.U32 R2, R2, 0x10000, RZ ;  /* 0x0001000002027824 */ /* 0x000fe200078e00ff */
[C---:B------:R-:W-:Y:S02]  /*9030*/  LOP3.LUT R14, R3.reuse, 0xffff0000, RZ, 0xc0, !PT ;  /* 0xffff0000030e7812 */ /* 0x040fe400078ec0ff */
[----:B---3--:R-:W-:Y:S01]  /*9040*/  LOP3.LUT R16, R4, 0xffff0000, RZ, 0xc0, !PT ;  /* 0xffff000004107812 */ /* 0x008fe200078ec0ff */
[-C--:B------:R-:W-:Y:S01]  /*9050*/  FMUL.FTZ R10, R0, R8.reuse ;  /* 0x00000008000a7220 */ /* 0x080fe20000410000 */
[----:B------:R-:W-:Y:S01]  /*9060*/  SHF.L.U32 R3, R3, 0x10, RZ ;  /* 0x0000001003037819 */ /* 0x000fe200000006ff */
[C---:B------:R-:W-:Y:S01]  /*9070*/  FMUL.FTZ R18, R6.reuse, R8 ;  /* 0x0000000806127220 */ /* 0x040fe20000410000 */
[C---:B------:R-:W-:Y:S01]  /*9080*/  LOP3.LUT R15, R5.reuse, 0xffff0000, RZ, 0xc0, !PT ;  /* 0xffff0000050f7812 */ /* 0x040fe200078ec0ff */
[-C--:B------:R-:W-:Y:S01]  /*9090*/  FFMA.FTZ R10, R6, R16.reuse, -R10 ;  /* 0x00000010060a7223 */ /* 0x080fe2000001080a */
[----:B------:R-:W-:Y:S01]  /*90a0*/  SHF.L.U32 R5, R5, 0x10, RZ ;  /* 0x0000001005057819 */ /* 0x000fe200000006ff */
[----:B------:R-:W-:-:S02]  /*90b0*/  FFMA.FTZ R18, R0, R16, R18 ;  /* 0x0000001000127223 */ /* 0x000fc40000010012 */
[-C--:B------:R-:W-:Y:S02]  /*90c0*/  FMUL.FTZ R0, R13, R2.reuse ;  /* 0x000000020d007220 */ /* 0x080fe40000410000 */
[----:B------:R-:W-:Y:S01]  /*90d0*/  FMUL.FTZ R6, R7, R2 ;  /* 0x0000000207067220 */ /* 0x000fe20000410000 */
[----:B------:R-:W-:Y:S01]  /*90e0*/  F2FP.BF16.PACK_AB R10, R18, R10 ;  /* 0x0000000a120a723e */ /* 0x000fe200000010ff */
[-C--:B------:R-:W-:Y:S02]  /*90f0*/  FMUL.FTZ R2, R17, R3.reuse ;  /* 0x0000000311027220 */ /* 0x080fe40000410000 */
[----:B------:R-:W-:Y:S02]  /*9100*/  FMUL.FTZ R8, R9, R14 ;  /* 0x0000000e09087220 */ /* 0x000fe40000410000 */
[----:B------:R-:W-:Y:S02]  /*9110*/  IMAD.U32 R4, R4, 0x10000, RZ ;  /* 0x0001000004047824 */ /* 0x000fe400078e00ff */
        /* <DEDUP_REMOVED lines=9> */
[----:B------:R-:W-:Y:S02]  /*91b0*/  F2FP.BF16.PACK_AB R2, R3, R2 ;  /* 0x000000020302723e */ /* 0x000fe400000010ff */
[----:B------:R-:W-:Y:S02]  /*91c0*/  MOV R9, R10 ;  /* 0x0000000a00097202 */ /* 0x000fe40000000f00 */
[----:B------:R-:W-:Y:S01]  /*91d0*/  F2FP.BF16.PACK_AB R14, R14, R8 ;  /* 0x000000080e0e723e */ /* 0x000fe200000010ff */
[----:B------:R-:W-:Y:S02]  /*91e0*/  IMAD.MOV.U32 R8, RZ, RZ, R0 ;  /* 0x000000ffff087224 */ /* 0x000fe400078e0000 */
[----:B------:R-:W-:Y:S01]  /*91f0*/  IMAD.MOV.U32 R10, RZ, RZ, R2 ;  /* 0x000000ffff0a7224 */ /* 0x000fe200078e0002 */
[----:B------:R-:W-:Y:S02]  /*9200*/  MOV R11, R14 ;  /* 0x0000000e000b7202 */ /* 0x000fe40000000f00 */
.L_x_1284:
[----:B------:R-:W-:Y:S05]  /*9210*/  BSYNC B0 ;  /* 0x0000000000007941 */ /* 0x000fea0003800000 */
.L_x_1283:
[----:B-----5:R4:W-:Y:S01]  /*9220*/  STS.128 [R238+0x800], R8 ;  /* 0x00080008ee007388 */ /* 0x0209e20000000c00 */
[----:B------:R-:W-:Y:S05]  /*9230*/  BRA `(.L_x_1282) ;  /* 0x00000ea000007947 */ /* 0x000fea0003800000 */
.L_x_1277:
        /* <DEDUP_REMOVED lines=23> */
[----:B--2---:R-:W-:-:S03]  /*93b0*/  LEA R8, P1, R3, c[0x0][0x2b0], 0x1 ;  /* 0x0000ac0003087a11 */ /* 0x004fc600078208ff */
[----:B------:R-:W2:Y:S01]  /*93c0*/  LDG.E.128 R4, [R4.64] ;  /* 0x0000000604047981 */ /* 0x000ea2000c1e1d00 */
[----:B------:R-:W-:Y:S01]  /*93d0*/  LEA.HI.X R9, R3, c[0x0][0x2b4], R2, 0x1, P1 ;  /* 0x0000ad0003097a11 */ /* 0x000fe200008f0c02 */
[----:B------:R-:W-:Y:S01]  /*93e0*/  IMAD.MOV.U32 R3, RZ, RZ, RZ ;  /* 0x000000ffff037224 */ /* 0x000fe200078e00ff */
[----:B------:R-:W-:-:S04]  /*93f0*/  @P0 SHF.R.S32.HI R2, RZ, 0x1, R63 ;  /* 0x00000001ff020819 */ /* 0x000fc8000001143f */
[----:B------:R-:W-:Y:S01]  /*9400*/  @P0 IADD3 R3, -R2, RZ, RZ ;  /* 0x000000ff02030210 */ /* 0x000fe20007ffe1ff */
[----:B------:R-:W3:Y:S03]  /*9410*/  LDG.E.128 R8, [R8.64] ;  /* 0x0000000608087981 */ /* 0x000ee6000c1e1d00 */
[----:B------:R-:W-:-:S04]  /*9420*/  IADD3 R2, P1, R3, R61, RZ ;  /* 0x0000003d03027210 */ /* 0x000fc80007f3e0ff */
[----:B------:R-:W-:Y:S02]  /*9430*/  LEA.HI.X.SX32 R3, R3, R58, 0x1, P1 ;  /* 0x0000003a03037211 */ /* 0x000fe400008f0eff */
[----:B------:R-:W-:-:S04]  /*9440*/  LEA R12, P1, R2, c[0x0][0x2a8], 0x1 ;  /* 0x0000aa00020c7a11 */ /* 0x000fc800078208ff */
[----:B------:R-:W-:-:S06]  /*9450*/  LEA.HI.X R13, R2, c[0x0][0x2ac], R3, 0x1, P1 ;  /* 0x0000ab00020d7a11 */ /* 0x000fcc00008f0c03 */
[----:B------:R-:W4:Y:S01]  /*9460*/  LDG.E.128 R12, [R12.64] ;  /* 0x000000060c0c7981 */ /* 0x000f22000c1e1d00 */
[C---:B-----5:R-:W-:Y:S01]  /*9470*/  IMAD.U32 R20, R16.reuse, 0x10000, RZ ;  /* 0x0001000010147824 */ /* 0x060fe200078e00ff */
[----:B------:R-:W-:Y:S01]  /*9480*/  LOP3.LUT R3, R16, 0xffff0000, RZ, 0xc0, !PT ;  /* 0xffff000010037812 */ /* 0x000fe200078ec0ff */
[C---:B------:R-:W-:Y:S01]  /*9490*/  IMAD.U32 R25, R17.reuse, 0x10000, RZ ;  /* 0x0001000011197824 */ /* 0x040fe200078e00ff */
[----:B------:R-:W-:Y:S01]  /*94a0*/  LOP3.LUT R2, R17, 0xffff0000, RZ, 0xc0, !PT ;  /* 0xffff000011027812 */ /* 0x000fe200078ec0ff */
[C---:B------:R-:W-:Y:S01]  /*94b0*/  IMAD.U32 R26, R19.reuse, 0x10000, RZ ;  /* 0x00010000131a7824 */ /* 0x040fe200078e00ff */
[C---:B------:R-:W-:Y:S02]  /*94c0*/  SHF.L.U32 R24, R18.reuse, 0x10, RZ ;  /* 0x0000001012187819 */ /* 0x040fe400000006ff */
[----:B------:R-:W-:Y:S02]  /*94d0*/  LOP3.LUT R17, R18, 0xffff0000, RZ, 0xc0, !PT ;  /* 0xffff000012117812 */ /* 0x000fe400078ec0ff */
[----:B------:R-:W-:Y:S01]  /*94e0*/  LOP3.LUT R16, R19, 0xffff0000, RZ, 0xc0, !PT ;  /* 0xffff000013107812 */ /* 0x000fe200078ec0ff */
[C---:B--2---:R-:W-:Y:S01]  /*94f0*/  IMAD.U32 R19, R4.reuse, 0x10000, RZ ;  /* 0x0001000004137824 */ /* 0x044fe200078e00ff */
        /* <DEDUP_REMOVED lines=19> */
[----:B------:R-:W-:Y:S01]  /*9630*/  @!P0 FADD.FTZ R9, -R9, -RZ ;  /* 0x800000ff09098221 */ /* 0x000fe20000010100 */
[----:B------:R-:W-:Y:S01]  /*9640*/  LOP3.LUT R6, R6, 0xffff0000, RZ, 0xc0, !PT ;  /* 0xffff000006067812 */ /* 0x000fe200078ec0ff */
[----:B------:R-:W-:-:S02]  /*9650*/  @!P0 FADD.FTZ R11, -R11, -RZ ;  /* 0x800000ff0b0b8221 */ /* 0x000fc40000010100 */
[----:B------:R-:W-:Y:S02]  /*9660*/  @!P0 FADD.FTZ R10, -R10, -RZ ;  /* 0x800000ff0a0a8221 */ /* 0x000fe40000010100 */
[----:B------:R-:W-:Y:S01]  /*9670*/  FMUL.FTZ R18, R18, R8 ;  /* 0x0000000812127220 */ /* 0x000fe20000410000 */
[----:B----4-:R-:W-:Y:S01]  /*9680*/  LOP3.LUT R8, R12, 0xffff0000, RZ, 0xc0, !PT ;  /* 0xffff00000c087812 */ /* 0x010fe200078ec0ff */
[----:B------:R-:W-:Y:S02]  /*9690*/  FMUL.FTZ R5, R5, R9 ;  /* 0x0000000905057220 */ /* 0x000fe40000410000 */
[----:B------:R-:W-:Y:S01]  /*96a0*/  FMUL.FTZ R4, R4, R7 ;  /* 0x0000000704047220 */ /* 0x000fe20000410000 */
[C---:B------:R-:W-:Y:S01]  /*96b0*/  SHF.L.U32 R7, R13.reuse, 0x10, RZ ;  /* 0x000000100d077819 */ /* 0x040fe200000006ff */
        /* <DEDUP_REMOVED lines=14> */
[----:B------:R-:W-:Y:S01]  /*97a0*/  FFMA.FTZ R6, R17, R11, R6 ;  /* 0x0000000b11067223 */ /* 0x000fe20000010006 */
[----:B------:R-:W-:Y:S01]  /*97b0*/  F2FP.BF16.PACK_AB R3, R3, R9 ;  /* 0x000000090303723e */ /* 0x000fe200000010ff */
[----:B------:R-:W-:-:S02]  /*97c0*/  FFMA.FTZ R4, R25, R7, R4 ;  /* 0x0000000719047223 */ /* 0x000fc40000010004 */
[----:B------:R-:W-:Y:S01]  /*97d0*/  FFMA.FTZ R2, R2, R13, R28 ;  /* 0x0000000d02027223 */ /* 0x000fe2000001001c */
[----:B------:R-:W-:Y:S01]  /*97e0*/  F2FP.BF16.PACK_AB R6, R6, R12 ;  /* 0x0000000c0606723e */ /* 0x000fe200000010ff */
[----:B------:R-:W-:Y:S02]  /*97f0*/  FFMA.FTZ R5, R26, R10, R5 ;  /* 0x0000000a1a057223 */ /* 0x000fe40000010005 */
[----:B------:R-:W-:Y:S01]  /*9800*/  FFMA.FTZ R14, R16, R14, R30 ;  /* 0x0000000e100e7223 */ /* 0x000fe2000001001e */
[----:B------:R-:W-:Y:S01]  /*9810*/  F2FP.BF16.PACK_AB R2, R2, R4 ;  /* 0x000000040202723e */ /* 0x000fe200000010ff */
[----:B------:R-:W-:Y:S02]  /*9820*/  IMAD.MOV.U32 R16, RZ, RZ, R3 ;  /* 0x000000ffff107224 */ /* 0x000fe400078e0003 */
[----:B------:R-:W-:Y:S01]  /*9830*/  IMAD.MOV.U32 R18, RZ, RZ, R6 ;  /* 0x000000ffff127224 */ /* 0x000fe200078e0006 */
[----:B------:R-:W-:Y:S02]  /*9840*/  F2FP.BF16.PACK_AB R5, R14, R5 ;  /* 0x000000050e05723e */ /* 0x000fe400000010ff */
[----:B------:R-:W-:-:S02]  /*9850*/  MOV R17, R2 ;  /* 0x0000000200117202 */ /* 0x000fc40000000f00 */
[----:B------:R-:W-:Y:S02]  /*9860*/  MOV R19, R5 ;  /* 0x0000000500137202 */ /* 0x000fe40000000f00 */
.L_x_1288:
[----:B------:R-:W-:Y:S05]  /*9870*/  BSYNC B0 ;  /* 0x0000000000007941 */ /* 0x000fea0003800000 */
.L_x_1287:
[----:B-----5:R3:W-:Y:S04]  /*9880*/  STS.64 [R238], R16 ;  /* 0x00000010ee007388 */ /* 0x0207e80000000a00 */
[----:B------:R3:W-:Y:S02]  /*9890*/  STS.64 [R238+0x8], R18 ;  /* 0x00000812ee007388 */ /* 0x0007e40000000a00 */
.L_x_1286:
[----:B------:R-:W-:Y:S05]  /*98a0*/  BSYNC B1 ;  /* 0x0000000000017941 */ /* 0x000fea0003800000 */
.L_x_1285:
        /* <DEDUP_REMOVED lines=16> */
[----:B--2---:R-:W-:-:S03]  /*99b0*/  @P0 SHF.R.S32.HI R8, RZ, 0x1, R63 ;  /* 0x00000001ff080819 */ /* 0x004fc6000001143f */
[----:B------:R-:W-:Y:S01]  /*99c0*/  @P0 IMAD.MOV R3, RZ, RZ, -R2 ;  /* 0x000000ffff030224 */ /* 0x000fe200078e0a02 */
[----:B------:R-:W-:-:S04]  /*99d0*/  @P0 IADD3 R60, -R8, RZ, RZ ;  /* 0x000000ff083c0210 */ /* 0x000fc80007ffe1ff */
[C---:B------:R-:W-:Y:S01]  /*99e0*/  IADD3 R2, P1, R3.reuse, R61, RZ ;  /* 0x0000003d03027210 */ /* 0x040fe20007f3e0ff */
[----:B------:R-:W-:Y:S01]  /*99f0*/  IMAD.WIDE R8, R60, 0x2, R22 ;  /* 0x000000023c087825 */ /* 0x000fe200078e0216 */
[----:B------:R-:W-:Y:S02]  /*9a00*/  @P0 SHF.R.S32.HI R63, RZ, 0x1, R63 ;  /* 0x00000001ff3f0819 */ /* 0x000fe4000001143f */
[----:B------:R-:W-:Y:S02]  /*9a10*/  LEA.HI.X.SX32 R3, R3, R0, 0x1, P1 ;  /* 0x0000000003037211 */ /* 0x000fe400008f0eff */
[C---:B------:R-:W-:Y:S01]  /*9a20*/  LEA R12, P1, R2.reuse, c[0x0][0x2b0], 0x1 ;  /* 0x0000ac00020c7a11 */ /* 0x040fe200078208ff */
[----:B------:R-:W2:Y:S03]  /*9a30*/  LDG.E.128 R8, [R8.64] ;  /* 0x0000000608087981 */ /* 0x000ea6000c1e1d00 */
[----:B------:R-:W-:Y:S01]  /*9a40*/  LEA.HI.X R13, R2, c[0x0][0x2b4], R3, 0x1, P1 ;  /* 0x0000ad00020d7a11 */ /* 0x000fe200008f0c03 */
[----:B------:R-:W-:-:S02]  /*9a50*/  IMAD.MOV.U32 R2, RZ, RZ, RZ ;  /* 0x000000ffff027224 */ /* 0x000fc400078e00ff */
[----:B------:R-:W-:-:S03]  /*9a60*/  @P0 IMAD.MOV R2, RZ, RZ, -R63 ;  /* 0x000000ffff020224 */ /* 0x000fc600078e0a3f */
[----:B---3--:R-:W3:Y:S02]  /*9a70*/  LDG.E.128 R12, [R12.64] ;  /* 0x000000060c0c7981 */ /* 0x008ee4000c1e1d00 */
[----:B------:R-:W-:-:S04]  /*9a80*/  IADD3 R61, P1, R2, R61, RZ ;  /* 0x0000003d023d7210 */ /* 0x000fc80007f3e0ff */
[----:B------:R-:W-:Y:S02]  /*9a90*/  LEA.HI.X.SX32 R0, R2, R0, 0x1, P1 ;  /* 0x0000000002007211 */ /* 0x000fe400008f0eff */
[----:B------:R-:W-:-:S04]  /*9aa0*/  LEA R16, P1, R61, c[0x0][0x2a8], 0x1 ;  /* 0x0000aa003d107a11 */ /* 0x000fc800078208ff */
[----:B------:R-:W-:-:S06]  /*9ab0*/  LEA.HI.X R17, R61, c[0x0][0x2ac], R0, 0x1, P1 ;  /* 0x0000ab003d117a11 */ /* 0x000fcc00008f0c00 */
[----:B----4-:R-:W4:Y:S01]  /*9ac0*/  LDG.E.128 R16, [R16.64] ;  /* 0x0000000610107981 */ /* 0x010f22000c1e1d00 */
[C---:B-----5:R-:W-:Y:S01]  /*9ad0*/  LOP3.LUT R0, R5.reuse, 0xffff0000, RZ, 0xc0, !PT ;  /* 0xffff000005007812 */ /* 0x060fe200078ec0ff */
[----:B-1----:R-:W-:Y:S01]  /*9ae0*/  IMAD.U32 R22, R5, 0x10000, RZ ;  /* 0x0001000005167824 */ /* 0x002fe200078e00ff */
[C---:B------:R-:W-:Y:S01]  /*9af0*/  LOP3.LUT R5, R6.reuse, 0xffff0000, RZ, 0xc0, !PT ;  /* 0xffff000006057812 */ /* 0x040fe200078ec0ff */
[----:B------:R-:W-:Y:S01]  /*9b00*/  IMAD.U32 R21, R6, 0x10000, RZ ;  /* 0x0001000006157824 */ /* 0x000fe200078e00ff */
[C---:B------:R-:W-:Y:S02]  /*9b10*/  SHF.L.U32 R3, R4.reuse, 0x10, RZ ;  /* 0x0000001004037819 */ /* 0x040fe400000006ff */
[----:B------:R-:W-:Y:S02]  /*9b20*/  LOP3.LUT R2, R4, 0xffff0000, RZ, 0xc0, !PT ;  /* 0xffff000004027812 */ /* 0x000fe400078ec0ff */
[C---:B------:R-:W-:Y:S02]  /*9b30*/  LOP3.LUT R4, R7.reuse, 0xffff0000, RZ, 0xc0, !PT ;  /* 0xffff000007047812 */ /* 0x040fe400078ec0ff */
[----:B------:R-:W-:Y:S01]  /*9b40*/  SHF.L.U32 R24, R7, 0x10, RZ ;  /* 0x0000001007187819 */ /* 0x000fe200000006ff */
[C---:B--2---:R-:W-:Y:S01]  /*9b50*/  IMAD.U32 R6, R9.reuse, 0x10000, RZ ;  /* 0x0001000009067824 */ /* 0x044fe200078e00ff */
[----:B------:R-:W-:Y:S01]  /*9b60*/  LOP3.LUT R26, R9, 0xffff0000, RZ, 0xc0, !PT ;  /* 0xffff0000091a7812 */ /* 0x000fe200078ec0ff */
[----:B------:R-:W-:Y:S01]  /*9b70*/  IMAD.U32 R23, R8, 0x10000, RZ ;  /* 0x0001000008177824 */ /* 0x000fe200078e00ff */
[----:B------:R-:W-:-:S02]  /*9b80*/  SHF.L.U32 R25, R10, 0x10, RZ ;  /* 0x000000100a197819 */ /* 0x000fc400000006ff */
[----:B------:R-:W-:Y:S02]  /*9b90*/  LOP3.LUT R9, R10, 0xffff0000, RZ, 0xc0, !PT ;  /* 0xffff00000a097812 */ /* 0x000fe400078ec0ff */
[----:B------:R-:W-:Y:S01]  /*9ba0*/  LOP3.LUT R7, R8, 0xffff0000, RZ, 0xc0, !PT ;  /* 0xffff000008077812 */ /* 0x000fe200078ec0ff */
[----:B------:R-:W-:Y:S01]  /*9bb0*/  IMAD.U32 R8, R11, 0x10000, RZ ;  /* 0x000100000b087824 */ /* 0x000fe200078e00ff */
[C---:B---3--:R-:W-:Y:S01]  /*9bc0*/  SHF.L.U32 R10, R13.reuse, 0x10, RZ ;  /* 0x000000100d0a7819 */ /* 0x048fe200000006ff */
[----:B------:R-:W-:Y:S01]  /*9bd0*/  IMAD.U32 R29, R14, 0x10000, RZ ;  /* 0x000100000e1d7824 */ /* 0x000fe200078e00ff */
[----:B------:R-:W-:Y:S01]  /*9be0*/  LOP3.LUT R30, R13, 0xffff0000, RZ, 0xc0, !PT ;  /* 0xffff00000d1e7812 */ /* 0x000fe200078ec0ff */
[----:B------:R-:W-:Y:S01]  /*9bf0*/  IMAD.U32 R27, R12, 0x10000, RZ ;  /* 0x000100000c1b7824 */ /* 0x000fe200078e00ff */
[----:B------:R-:W-:Y:S01]  /*9c00*/  LOP3.LUT R28, R11, 0xffff0000, RZ, 0xc0, !PT ;  /* 0xffff00000b1c7812 */ /* 0x000fe200078ec0ff */
[----:B------:R-:W-:Y:S01]  /*9c10*/  @!P0 FADD.FTZ R10, -R10, -RZ ;  /* 0x800000ff0a0a8221 */ /* 0x000fe20000010100 */
[----:B------:R-:W-:Y:S01]  /*9c20*/  LOP3.LUT R13, R14, 0xffff0000, RZ, 0xc0, !PT ;  /* 0xffff00000e0d7812 */ /* 0x000fe200078ec0ff */
[----:B------:R-:W-:Y:S01]  /*9c30*/  @!P0 FADD.FTZ R27, -R27, -RZ ;  /* 0x800000ff1b1b8221 */ /* 0x000fe20000010100 */
[----:B------:R-:W-:Y:S01]  /*9c40*/  LOP3.LUT R11, R12, 0xffff0000, RZ, 0xc0, !PT ;  /* 0xffff00000c0b7812 */ /* 0x000fe200078ec0ff */
[C---:B------:R-:W-:Y:S01]  /*9c50*/  IMAD.U32 R12, R15.reuse, 0x10000, RZ ;  /* 0x000100000f0c7824 */ /* 0x040fe200078e00ff */
[----:B------:R-:W-:Y:S01]  /*9c60*/  LOP3.LUT R14, R15, 0xffff0000, RZ, 0xc0, !PT ;  /* 0xffff00000f0e7812 */ /* 0x000fe200078ec0ff */
[----:B------:R-:W-:-:S02]  /*9c70*/  @!P0 FADD.FTZ R13, -R13, -RZ ;  /* 0x800000ff0d0d8221 */ /* 0x000fc40000010100 */
[----:B------:R-:W-:Y:S02]  /*9c80*/  @!P0 FADD.FTZ R11, -R11, -RZ ;  /* 0x800000ff0b0b8221 */ /* 0x000fe40000010100 */
[----:B------:R-:W-:Y:S02]  /*9c90*/  @!P0 FADD.FTZ R12, -R12, -RZ ;  /* 0x800000ff0c0c8221 */ /* 0x000fe40000010100 */
[----:B------:R-:W-:Y:S02]  /*9ca0*/  @!P0 FADD.FTZ R14, -R14, -RZ ;  /* 0x800000ff0e0e8221 */ /* 0x000fe40000010100 */
[----:B------:R-:W-:Y:S02]  /*9cb0*/  @!P0 FADD.FTZ R29, -R29, -RZ ;  /* 0x800000ff1d1d8221 */ /* 0x000fe40000010100 */
[----:B------:R-:W-:Y:S02]  /*9cc0*/  @!P0 FADD.FTZ R30, -R30, -RZ ;  /* 0x800000ff1e1e8221 */ /* 0x000fe40000010100 */
[----:B------:R-:W-:Y:S01]  /*9cd0*/  FMUL.FTZ R7, R7, R11 ;  /* 0x0000000b07077220 */ /* 0x000fe20000410000 */
[----:B----4-:R-:W-:Y:S01]  /*9ce0*/  LOP3.LUT R11, R16, 0xffff0000, RZ, 0xc0, !PT ;  /* 0xffff0000100b7812 */ /* 0x010fe200078ec0ff */
[----:B------:R-:W-:Y:S01]  /*9cf0*/  FMUL.FTZ R8, R8, R12 ;  /* 0x0000000c08087220 */ /* 0x000fe20000410000 */
[----:B------:R-:W-:Y:S01]  /*9d00*/  SHF.L.U32 R12, R16, 0x10, RZ ;  /* 0x00000010100c7819 */ /* 0x000fe200000006ff */
[----:B------:R-:W-:Y:S01]  /*9d10*/  FMUL.FTZ R28, R28, R14 ;  /* 0x0000000e1c1c7220 */ /* 0x000fe20000410000 */
[C---:B------:R-:W-:Y:S01]  /*9d20*/  LOP3.LUT R14, R18.reuse, 0xffff0000, RZ, 0xc0, !PT ;  /* 0xffff0000120e7812 */ /* 0x040fe200078ec0ff */
[----:B------:R-:W-:Y:S01]  /*9d30*/  FMUL.FTZ R9, R9, R13 ;  /* 0x0000000d09097220 */ /* 0x000fe20000410000 */
[----:B------:R-:W-:Y:S01]  /*9d40*/  LOP3.LUT R16, R17, 0xffff0000, RZ, 0xc0, !PT ;  /* 0xffff000011107812 */ /* 0x000fe200078ec0ff */
[----:B------:R-:W-:Y:S01]  /*9d50*/  IMAD.U32 R15, R18, 0x10000, RZ ;  /* 0x00010000120f7824 */ /* 0x000fe200078e00ff */
[----:B------:R-:W-:Y:S01]  /*9d60*/  SHF.L.U32 R13, R19, 0x10, RZ ;  /* 0x00000010130d7819 */ /* 0x000fe200000006ff */
[----:B------:R-:W-:Y:S01]  /*9d70*/  FMUL.FTZ R23, R23, R27 ;  /* 0x0000001b17177220 */ /* 0x000fe20000410000 */
[----:B------:R-:W-:Y:S01]  /*9d80*/  LOP3.LUT R18, R19, 0xffff0000, RZ, 0xc0, !PT ;  /* 0xffff000013127812 */ /* 0x000fe200078ec0ff */
[----:B------:R-:W-:-:S02]  /*9d90*/  FMUL.FTZ R6, R6, R10 ;  /* 0x0000000a06067220 */ /* 0x000fc40000410000 */
[----:B------:R-:W-:Y:S02]  /*9da0*/  FMUL.FTZ R25, R25, R29 ;  /* 0x0000001d19197220 */ /* 0x000fe40000410000 */
[----:B------:R-:W-:Y:S02]  /*9db0*/  FMUL.FTZ R26, R26, R30 ;  /* 0x0000001e1a1a7220 */ /* 0x000fe40000410000 */
[----:B------:R-:W-:Y:S02]  /*9dc0*/  IMAD.U32 R10, R17, 0x10000, RZ ;  /* 0x00010000110a7824 */ /* 0x000fe400078e00ff */
[----:B------:R-:W-:Y:S02]  /*9dd0*/  FFMA.FTZ R3, R3, R12, R23 ;  /* 0x0000000c03037223 */ /* 0x000fe40000010017 */
[----:B------:R-:W-:Y:S02]  /*9de0*/  FFMA.FTZ R2, R2, R11, R7 ;  /* 0x0000000b02027223 */ /* 0x000fe40000010007 */
[----:B------:R-:W-:-:S02]  /*9df0*/  FFMA.FTZ R15, R21, R15, R25 ;  /* 0x0000000f150f7223 */ /* 0x000fc40000010019 */
[----:B------:R-:W-:Y:S01]  /*9e00*/  FFMA.FTZ R5, R5, R14, R9 ;  /* 0x0000000e05057223 */ /* 0x000fe20000010009 */
[----:B------:R-:W-:Y:S01]  /*9e10*/  F2FP.BF16.PACK_AB R2, R2, R3 ;  /* 0x000000030202723e */ /* 0x000fe200000010ff */
[----:B------:R-:W-:Y:S02]  /*9e20*/  FFMA.FTZ R6, R22, R10, R6 ;  /* 0x0000000a16067223 */ /* 0x000fe40000010006 */
[----:B------:R-:W-:Y:S01]  /*9e30*/  FFMA.FTZ R0, R0, R16, R26 ;  /* 0x0000001000007223 */ /* 0x000fe2000001001a */
[----:B------:R-:W-:Y:S01]  /*9e40*/  F2FP.BF16.PACK_AB R15, R5, R15 ;  /* 0x0000000f050f723e */ /* 0x000fe200000010ff */
[----:B------:R-:W-:Y:S02]  /*9e50*/  FFMA.FTZ R8, R24, R13, R8 ;  /* 0x0000000d18087223 */ /* 0x000fe40000010008 */
[----:B------:R-:W-:Y:S01]  /*9e60*/  FFMA.FTZ R4, R4, R18, R28 ;  /* 0x0000001204047223 */ /* 0x000fe2000001001c */
[----:B------:R-:W-:Y:S01]  /*9e70*/  F2FP.BF16.PACK_AB R0, R0, R6 ;  /* 0x000000060000723e */ /* 0x000fe200000010ff */
[----:B------:R-:W-:-:S03]  /*9e80*/  IMAD.MOV.U32 R6, RZ, RZ, R15 ;  /* 0x000000ffff067224 */ /* 0x000fc600078e000f */
[----:B------:R-:W-:Y:S01]  /*9e90*/  F2FP.BF16.PACK_AB R8, R4, R8 ;  /* 0x000000080408723e */ /* 0x000fe200000010ff */
[----:B------:R-:W-:Y:S01]  /*9ea0*/  IMAD.MOV.U32 R4, RZ, RZ, R2 ;  /* 0x000000ffff047224 */ /* 0x000fe200078e0002 */
[----:B------:R-:W-:Y:S02]  /*9eb0*/  MOV R5, R0 ;  /* 0x0000000000057202 */ /* 0x000fe40000000f00 */
[----:B------:R-:W-:Y:S02]  /*9ec0*/  MOV R7, R8 ;  /* 0x0000000800077202 */ /* 0x000fe40000000f00 */
.L_x_1290:
[----:B------:R-:W-:Y:S05]  /*9ed0*/  BSYNC B0 ;  /* 0x0000000000007941 */ /* 0x000fea0003800000 */
.L_x_1289:
[----:B-----5:R1:W-:Y:S01]  /*9ee0*/  STS.128 [R238+0x800], R4 ;  /* 0x00080004ee007388 */ /* 0x0203e20000000c00 */
[----:B------:R-:W-:Y:S05]  /*9ef0*/  BRA `(.L_x_1282) ;  /* 0x000001e000007947 */ /* 0x000fea0003800000 */
.L_x_1276:
        /* <DEDUP_REMOVED lines=15> */
.L_x_1292:
[----:B------:R-:W-:Y:S05]  /*9ff0*/  BSYNC B0 ;  /* 0x0000000000007941 */ /* 0x000fea0003800000 */
.L_x_1291:
[----:B------:R-:W-:-:S04]  /*a000*/  IADD3 R20, R132, 0x20, RZ ;  /* 0x0000002084147810 */ /* 0x000fc80007ffe0ff */
[----:B------:R-:W-:-:S13]  /*a010*/  ISETP.GE.AND P0, PT, R20, R0, PT ;  /* 0x000000001400720c */ /* 0x000fda0003f06270 */
[----:B------:R-:W-:Y:S05]  /*a020*/  @P0 BRA `(.L_x_1282) ;  /* 0x000000b000000947 */ /* 0x000fea0003800000 */
[----:B------:R-:W-:-:S13]  /*a030*/  ISETP.GE.AND P0, PT, R148, c[0x0][0x220], PT ;  /* 0x0000880094007a0c */ /* 0x000fda0003f06270 */
[----:B------:R3:W-:Y:S01]  /*a040*/  @P0 STS.128 [R238+0x800], RZ ;  /* 0x000800ffee000388 */ /* 0x0007e20000000c00 */
[----:B------:R-:W-:Y:S05]  /*a050*/  @P0 BRA `(.L_x_1282) ;  /* 0x0000008000000947 */ /* 0x000fea0003800000 */
[----:B------:R-:W-:-:S04]  /*a060*/  IADD3 R134, P0, R134, UR4, RZ ;  /* 0x0000000486867c10 */ /* 0x000fc8000ff1e0ff */
[----:B------:R-:W-:Y:S02]  /*a070*/  IADD3.X R56, R56, UR5, RZ, P0, !PT ;  /* 0x0000000538387c10 */ /* 0x000fe400087fe4ff */
[----:B--2---:R-:W-:-:S04]  /*a080*/  LEA R2, P0, R134, c[0x0][0x160], 0x1 ;  /* 0x0000580086027a11 */ /* 0x004fc800078008ff */
[----:B------:R-:W-:-:S05]  /*a090*/  LEA.HI.X R3, R134, c[0x0][0x164], R56, 0x1, P0 ;  /* 0x0000590086037a11 */ /* 0x000fca00000f0c38 */
[----:B------:R-:W-:Y:S01]  /*a0a0*/  @!PT LDS RZ, [RZ] ;  /* 0x00000000fffff984 */ /* 0x000fe20000000800 */
[----:B------:R-:W-:Y:S01]  /*a0b0*/  @!PT LDS RZ, [RZ] ;  /* 0x00000000fffff984 */ /* 0x000fe20000000800 */
[----:B------:R-:W-:Y:S01]  /*a0c0*/  @!PT LDS RZ, [RZ] ;  /* 0x00000000fffff984 */ /* 0x000fe20000000800 */
[----:B------:R2:W-:Y:S04]  /*a0d0*/  LDGSTS.E.BYPASS.LTC128B.128 [R238+0x800], [R2.64] ;  /* 0x0080000002ee7fae */ /* 0x0005e8000b901d46 */
.L_x_1282:
[----:B------:R-:W-:Y:S05]  /*a0e0*/  BSYNC B2 ;  /* 0x0000000000027941 */ /* 0x000fea0003800000 */
.L_x_1275:
[----:B------:R-:W-:Y:S01]  /*a0f0*/  IADD3 R237, R34, -0x1, RZ ;  /* 0xffffffff22ed7810 */ /* 0x000fe20007ffe0ff */
[----:B------:R-:W-:Y:S01]  /*a100*/  BSSY B0, `(.L_x_1293) ;  /* 0x0000012000007945 */ /* 0x000fe20003800000 */
[----:B------:R-:W-:-:S03]  /*a110*/  LEA R236, P0, R128, c[0x0][0x168], 0x1 ;  /* 0x00005a0080ec7a11 */ /* 0x000fc600078008ff */
[----:B------:R-:W-:Y:S01]  /*a120*/  IMAD.SHL.U32 R0, R237, 0x100, RZ ;  /* 0x00000100ed007824 */ /* 0x000fe200078e00ff */
[----:B------:R-:W-:-:S03]  /*a130*/  LEA.HI.X R233, R128, c[0x0][0x16c], R131, 0x1, P0 ;  /* 0x00005b0080e97a11 */ /* 0x000fc600000f0c83 */
[----:B--2-4-:R-:W-:-:S05]  /*a140*/  IMAD.IADD R10, R49, 0x1, -R0 ;  /* 0x00000001310a7824 */ /* 0x014fca00078e0a00 */
[----:B------:R-:W-:-:S13]  /*a150*/  ISETP.GE.AND P1, PT, R132, R10, PT ;  /* 0x0000000a8400720c */ /* 0x000fda0003f26270 */
        /* <DEDUP_REMOVED lines=12> */
.L_x_1294:
[----:B------:R-:W-:Y:S05]  /*a220*/  BSYNC B0 ;  /* 0x0000000000007941 */ /* 0x000fea0003800000 */
.L_x_1293:
[----:B------:R-:W-:Y:S01]  /*a230*/  ISETP.GE.AND P0, PT, R20, R10, PT ;  /* 0x0000000a1400720c */ /* 0x000fe20003f06270 */
[----:B------:R-:W-:-:S12]  /*a240*/  BSSY B0, `(.L_x_1295) ;  /* 0x000000b000007945 */ /* 0x000fd80003800000 */
[----:B------:R-:W-:Y:S05]  /*a250*/  @P0 BRA `(.L_x_1296) ;  /* 0x0000009000000947 */ /* 0x000fea0003800000 */
[----:B------:R-:W-:-:S13]  /*a260*/  ISETP.GE.AND P0, PT, R148, c[0x0][0x220], PT ;  /* 0x0000880094007a0c */ /* 0x000fda0003f06270 */
[----:B------:R1:W-:Y:S01]  /*a270*/  @P0 STS.128 [R238+0x1800], RZ ;  /* 0x001800ffee000388 */ /* 0x0003e20000000c00 */
[----:B------:R-:W-:Y:S05]  /*a280*/  @P0 BRA `(.L_x_1296) ;  /* 0x0000006000000947 */ /* 0x000fea0003800000 */
[----:B----4-:R-:W-:-:S04]  /*a290*/  LEA R2, P0, R46, R236, 0x1 ;  /* 0x000000ec2e027211 */ /* 0x010fc800078008ff */
[----:B------:R-:W-:-:S05]  /*a2a0*/  LEA.HI.X R3, R46, R233, R45, 0x1, P0 ;  /* 0x000000e92e037211 */ /* 0x000fca00000f0c2d */
[----:B------:R-:W-:Y:S01]  /*a2b0*/  @!PT LDS RZ, [RZ] ;  /* 0x00000000fffff984 */ /* 0x000fe20000000800 */
[----:B------:R-:W-:Y:S01]  /*a2c0*/  @!PT LDS RZ, [RZ] ;  /* 0x00000000fffff984 */ /* 0x000fe20000000800 */
[----:B------:R-:W-:Y:S01]  /*a2d0*/  @!PT LDS RZ, [RZ] ;  /* 0x00000000fffff984 */ /* 0x000fe20000000800 */
[----:B------:R4:W-:Y:S04]  /*a2e0*/  LDGSTS.E.BYPASS.LTC128B.128 [R238+0x1800], [R2.64] ;  /* 0x0180000002ee7fae */ /* 0x0009e8000b901d46 */
.L_x_1296:
[----:B------:R-:W-:Y:S05]  /*a2f0*/  BSYNC B0 ;  /* 0x0000000000007941 */ /* 0x000fea0003800000 */
.L_x_1295:
[----:B------:R-:W-:Y:S01]  /*a300*/  IADD3 R9, R132, 0x40, RZ ;  /* 0x0000004084097810 */ /* 0x000fe20007ffe0ff */
        /* <DEDUP_REMOVED lines=8> */
[----:B-1----:R-:W-:-:S04]  /*a390*/  LEA R4, P0, R2, R236, 0x7 ;  /* 0x000000ec02047211 */ /* 0x002fc800078038ff */
[----:B------:R-:W-:-:S05]  /*a3a0*/  LEA.HI.X R5, R2, R233, R3, 0x7, P0 ;  /* 0x000000e902057211 */ /* 0x000fca00000f3c03 */
[----:B------:R-:W-:Y:S01]  /*a3b0*/  @!PT LDS RZ, [RZ] ;  /* 0x00000000fffff984 */ /* 0x000fe20000000800 */
[----:B------:R-:W-:Y:S01]  /*a3c0*/  @!PT LDS RZ, [RZ] ;  /* 0x00000000fffff984 */ /* 0x000fe20000000800 */
[----:B------:R-:W-:Y:S01]  /*a3d0*/  @!PT LDS RZ, [RZ] ;  /* 0x00000000fffff984 */ /* 0x000fe20000000800 */
[----:B------:R1:W-:Y:S04]  /*a3e0*/  LDGSTS.E.BYPASS.LTC128B.128 [R238+0x2000], [R4.64] ;  /* 0x0200000004ee7fae */ /* 0x0003e8000b901d46 */
.L_x_1298:
[----:B------:R-:W-:Y:S05]  /*a3f0*/  BSYNC B0 ;  /* 0x0000000000007941 */ /* 0x000fea0003800000 */
.L_x_1297:
        /* <DEDUP_REMOVED lines=18> */
.L_x_1300:
[----:B------:R-:W-:Y:S05]  /*a520*/  BSYNC B0 ;  /* 0x0000000000007941 */ /* 0x000fea0003800000 */
.L_x_1299:
[----:B-1----:R-:W-:Y:S01]  /*a530*/  IADD3 R7, R132, 0x80, RZ ;  /* 0x0000008084077810 */ /* 0x002fe20007ffe0ff */
        /* <DEDUP_REMOVED lines=9> */
[----:B------:R-:W-:-:S05]  /*a5d0*/  LEA.HI.X R5, R3, R233, R2, 0x8, P0 ;  /* 0x000000e903057211 */ /* 0x000fca00000f4402 */
[----:B------:R-:W-:Y:S01]  /*a5e0*/  @!PT LDS RZ, [RZ] ;  /* 0x00000000fffff984 */ /* 0x000fe20000000800 */
[----:B------:R-:W-:Y:S01]  /*a5f0*/  @!PT LDS RZ, [RZ] ;  /* 0x00000000fffff984 */ /* 0x000fe20000000800 */
[----:B------:R-:W-:Y:S01]  /*a600*/  @!PT LDS RZ, [RZ] ;  /* 0x00000000fffff984 */ /* 0x000fe20000000800 */
[----:B------:R4:W-:Y:S04]  /*a610*/  LDGSTS.E.BYPASS.LTC128B.128 [R238+0x3000], [R4.64] ;  /* 0x0300000004ee7fae */ /* 0x0009e8000b901d46 */
.L_x_1302:
[----:B------:R-:W-:Y:S05]  /*a620*/  BSYNC B0 ;  /* 0x0000000000007941 */ /* 0x000fea0003800000 */
.L_x_1301:
        /* <DEDUP_REMOVED lines=18> */
.L_x_1304:
[----:B------:R-:W-:Y:S05]  /*a750*/  BSYNC B0 ;  /* 0x0000000000007941 */ /* 0x000fea0003800000 */
.L_x_1303:
[----:B----4-:R-:W-:Y:S01]  /*a760*/  IADD3 R5, R132, 0xc0, RZ ;  /* 0x000000c084057810 */ /* 0x010fe20007ffe0ff */
        /* <DEDUP_REMOVED lines=17> */
.L_x_1306:
[----:B------:R-:W-:Y:S05]  /*a880*/  BSYNC B0 ;  /* 0x0000000000007941 */ /* 0x000fea0003800000 */
.L_x_1305:
[----:B------:R-:W-:Y:S01]  /*a890*/  IADD3 R4, R132, 0xe0, RZ ;  /* 0x000000e084047810 */ /* 0x000fe20007ffe0ff */
[----:B------:R-:W-:Y:S01]  /*a8a0*/  BSSY B0, `(.L_x_1307) ;  /* 0x0000015000007945 */ /* 0x000fe20003800000 */
[----:B-1----:R-:W-:Y:S02]  /*a8b0*/  SHF.R.S32.HI R3, RZ, 0x1f, R47 ;  /* 0x0000001fff037819 */ /* 0x002fe4000001142f */
        /* <DEDUP_REMOVED lines=19> */
.L_x_1308:
[----:B------:R-:W-:Y:S05]  /*a9f0*/  BSYNC B0 ;  /* 0x0000000000007941 */ /* 0x000fea0003800000 */
.L_x_1307:
[----:B------:R-:W0:Y:S01]  /*aa00*/  LDGDEPBAR ;  /* 0x00000000000079af */ /* 0x000e220000000000 */
[----:B------:R-:W-:Y:S01]  /*aa10*/  ISETP.GE.AND P0, PT, R132, R10, PT ;  /* 0x0000000a8400720c */ /* 0x000fe20003f06270 */
[----:B------:R-:W-:Y:S01]  /*aa20*/  BSSY B0, `(.L_x_1309) ;  /* 0x0000017000007945 */ /* 0x000fe20003800000 */
[----:B------:R-:W-:Y:S02]  /*aa30*/  SHF.R.S32.HI R11, RZ, 0x1f, R2 ;  /* 0x0000001fff0b7819 */ /* 0x000fe40000011402 */
[C---:B------:R-:W-:Y:S02]  /*aa40*/  LEA R153, P1, R124.reuse, c[0x0][0x170], 0x1 ;  /* 0x00005c007c997a11 */ /* 0x040fe400078208ff */
[----:B------:R-:W-:Y:S02]  /*aa50*/  LEA.HI R2, R11, R2, RZ, 0x2 ;  /* 0x000000020b027211 */ /* 0x000fe400078f10ff */
[----:B------:R-:W-:Y:S02]  /*aa60*/  LEA.HI.X R152, R124, c[0x0][0x174], R127, 0x1, P1 ;  /* 0x00005d007c987a11 */ /* 0x000fe400008f0c7f */
        /* <DEDUP_REMOVED lines=12> */
[----:B-1----:R-:W-:Y:S02]  /*ab30*/  MOV R12, R153 ;  /* 0x00000099000c7202 */ /* 0x002fe40000000f00 */
[----:B------:R-:W-:-:S05]  /*ab40*/  MOV R13, R152 ;  /* 0x00000098000d7202 */ /* 0x000fca0000000f00 */
[----:B------:R-:W-:Y:S01]  /*ab50*/  @!PT LDS RZ, [RZ] ;  /* 0x00000000fffff984 */ /* 0x000fe20000000800 */
[----:B------:R-:W-:Y:S01]  /*ab60*/  @!PT LDS RZ, [RZ] ;  /* 0x00000000fffff984 */ /* 0x000fe20000000800 */
[----:B------:R-:W-:Y:S01]  /*ab70*/  @!PT LDS RZ, [RZ] ;  /* 0x00000000fffff984 */ /* 0x000fe20000000800 */
[----:B------:R1:W-:Y:S02]  /*ab80*/  LDGSTS.E.BYPASS.LTC128B.128 [R238+0x5000], [R12.64] ;  /* 0x050000000cee7fae */ /* 0x0003e4000b901d46 */
.L_x_1310:
[----:B------:R-:W-:Y:S05]  /*ab90*/  BSYNC B0 ;  /* 0x0000000000007941 */ /* 0x000fea0003800000 */
.L_x_1309:
[----:B------:R-:W-:Y:S01]  /*aba0*/  ISETP.GE.AND P0, PT, R20, R10, PT ;  /* 0x0000000a1400720c */ /* 0x000fe20003f06270 */
[----:B------:R-:W-:-:S12]  /*abb0*/  BSSY B0, `(.L_x_1311) ;  /* 0x000000c000007945 */ /* 0x000fd80003800000 */
        /* <DEDUP_REMOVED lines=11> */
.L_x_1312:
[----:B------:R-:W-:Y:S05]  /*ac70*/  BSYNC B0 ;  /* 0x0000000000007941 */ /* 0x000fea0003800000 */
.L_x_1311:
        /* <DEDUP_REMOVED lines=15> */
.L_x_1314:
[----:B------:R-:W-:Y:S05]  /*ad70*/  BSYNC B0 ;  /* 0x0000000000007941 */ /* 0x000fea0003800000 */
.L_x_1313:
        /* <DEDUP_REMOVED lines=18> */
.L_x_1316:
[----:B------:R-:W-:Y:S05]  /*aea0*/  BSYNC B0 ;  /* 0x0000000000007941 */ /* 0x000fea0003800000 */
.L_x_1315:
[----:B------:R-:W-:Y:S01]  /*aeb0*/  ISETP.GE.AND P0, PT, R7, R10, PT ;  /* 0x0000000a0700720c */ /* 0x000fe20003f06270 */
[----:B------:R-:W-:-:S12]  /*aec0*/  BSSY B0, `(.L_x_1317) ;  /* 0x000000e000007945 */ /* 0x000fd80003800000 */
[----:B------:R1:W-:Y:S01]  /*aed0*/  @P0 STS.128 [R238+0x7000], RZ ;  /* 0x007000ffee000388 */ /* 0x0003e20000000c00 */
[----:B------:R-:W-:Y:S05]  /*aee0*/  @P0 BRA `(.L_x_1318) ;  /* 0x000000b000000947 */ /* 0x000fea0003800000 */
[----:B------:R-:W-:-:S13]  /*aef0*/  ISETP.GE.AND P0, PT, R148, c[0x0][0x220], PT ;  /* 0x0000880094007a0c */ /* 0x000fda0003f06270 */
[----:B------:R1:W-:Y:S01]  /*af00*/  @P0 STS.128 [R238+0x7000], RZ ;  /* 0x007000ffee000388 */ /* 0x0003e20000000c00 */
[----:B------:R-:W-:Y:S05]  /*af10*/  @P0 BRA `(.L_x_1318) ;  /* 0x0000008000000947 */ /* 0x000fea0003800000 */
[----:B-1----:R-:W-:Y:S02]  /*af20*/  IMAD.MOV.U32 R8, RZ, RZ, c[0x0][0x1a0] ;  /* 0x00006800ff087624 */ /* 0x002fe400078e00ff */
[----:B------:R-:W-:-:S03]  /*af30*/  IMAD.MOV.U32 R7, RZ, RZ, c[0x0][0x1a4] ;  /* 0x00006900ff077624 */ /* 0x000fc600078e00ff */
[----:B------:R-:W-:-:S04]  /*af40*/  LEA R12, P0, R8, R153, 0x8 ;  /* 0x00000099080c7211 */ /* 0x000fc800078040ff */
[----:B------:R-:W-:-:S05]  /*af50*/  LEA.HI.X R13, R8, R152, R7, 0x8, P0 ;  /* 0x00000098080d7211 */ /* 0x000fca00000f4407 */
[----:B------:R-:W-:Y:S01]  /*af60*/  @!PT LDS RZ, [RZ] ;  /* 0x00000000fffff984 */ /* 0x000fe20000000800 */
[----:B------:R-:W-:Y:S01]  /*af70*/  @!PT LDS RZ, [RZ] ;  /* 0x00000000fffff984 */ /* 0x000fe20000000800 */
[----:B------:R-:W-:Y:S01]  /*af80*/  @!PT LDS RZ, [RZ] ;  /* 0x00000000fffff984 */ /* 0x000fe20000000800 */
[----:B------:R1:W-:Y:S04]  /*af90*/  LDGSTS.E.BYPASS.LTC128B.128 [R238+0x7000], [R12.64] ;  /* 0x070000000cee7fae */ /* 0x0003e8000b901d46 */
.L_x_1318:
[----:B------:R-:W-:Y:S05]  /*afa0*/  BSYNC B0 ;  /* 0x0000000000007941 */ /* 0x000fea0003800000 */
.L_x_1317:
        /* <DEDUP_REMOVED lines=18> */
.L_x_1320:
[----:B------:R-:W-:Y:S05]  /*b0d0*/  BSYNC B0 ;  /* 0x0000000000007941 */ /* 0x000fea0003800000 */
.L_x_1319:
        /* <DEDUP_REMOVED lines=18> */
.L_x_1322:
[----:B------:R-:W-:Y:S05]  /*b200*/  BSYNC B0 ;  /* 0x0000000000007941 */ /* 0x000fea0003800000 */
.L_x_1321:
[----:B------:R-:W-:Y:S01]  /*b210*/  ISETP.GE.AND P0, PT, R4, R10, PT ;  /* 0x0000000a0400720c */ /* 0x000fe20003f06270 */
[----:B------:R-:W-:Y:S01]  /*b220*/  BSSY B0, `(.L_x_1323) ;  /* 0x0000018000007945 */ /* 0x000fe20003800000 */
[CC--:B------:R-:W-:Y:S02]  /*b230*/  LEA.HI R4, R3.reuse, R47.reuse, RZ, 0x3 ;  /* 0x0000002f03047211 */ /* 0x0c0fe400078f18ff */
[----:B------:R-:W-:Y:S02]  /*b240*/  LEA.HI R3, R3, R47, RZ, 0x4 ;  /* 0x0000002f03037211 */ /* 0x000fe400078f20ff */
[----:B------:R-:W-:Y:S02]  /*b250*/  LEA.HI R4, R4, R51, RZ, 0x1 ;  /* 0x0000003304047211 */ /* 0x000fe400078f08ff */
[----:B------:R-:W-:Y:S02]  /*b260*/  SHF.R.S32.HI R30, RZ, 0x5, R30 ;  /* 0x00000005ff1e7819 */ /* 0x000fe4000001141e */
[----:B------:R-:W-:-:S02]  /*b270*/  LOP3.LUT R4, R4, 0xfffffffe, RZ, 0xc0, !PT ;  /* 0xfffffffe04047812 */ /* 0x000fc400078ec0ff */
[----:B------:R-:W-:Y:S01]  /*b280*/  SHF.R.S32.HI R3, RZ, 0x4, R3 ;  /* 0x00000004ff037819 */ /* 0x000fe20000011403 */
[----:B------:R1:W-:Y:S02]  /*b290*/  @P0 STS.128 [R238+0x8800], RZ ;  /* 0x008800ffee000388 */ /* 0x0003e40000000c00 */
[----:B------:R-:W-:Y:S01]  /*b2a0*/  IMAD.IADD R51, R51, 0x1, -R4 ;  /* 0x0000000133337824 */ /* 0x000fe200078e0a04 */
        /* <DEDUP_REMOVED lines=15> */
.L_x_1324:
[----:B------:R-:W-:Y:S05]  /*b3a0*/  BSYNC B0 ;  /* 0x0000000000007941 */ /* 0x000fea0003800000 */
.L_x_1323:
[----:B-1----:R-:W-:Y:S01]  /*b3b0*/  LEA.HI R4, R3, R3, RZ, 0x1 ;  /* 0x0000000303047211 */ /* 0x002fe200078f08ff */
[----:B------:R-:W-:Y:S01]  /*b3c0*/  IMAD.SHL.U32 R6, R50, 0x40, RZ ;  /* 0x0000004032067824 */ /* 0x000fe200078e00ff */
[----:B------:R-:W-:Y:S01]  /*b3d0*/  SHF.R.S32.HI R29, RZ, 0x1f, R55 ;  /* 0x0000001fff1d7819 */ /* 0x000fe20000011437 */
[----:B------:R-:W-:Y:S01]  /*b3e0*/  IMAD.SHL.U32 R8, R53, 0x40, RZ ;  /* 0x0000004035087824 */ /* 0x000fe200078e00ff */
[----:B------:R-:W-:Y:S01]  /*b3f0*/  LOP3.LUT R4, R4, 0xfffffffe, RZ, 0xc0, !PT ;  /* 0xfffffffe04047812 */ /* 0x000fe200078ec0ff */
[----:B------:R-:W-:Y:S01]  /*b400*/  IMAD.SHL.U32 R5, R51, 0x8, RZ ;  /* 0x0000000833057824 */ /* 0x000fe200078e00ff */
[----:B------:R-:W-:Y:S01]  /*b410*/  LEA.HI R29, R29, R55, RZ, 0x3 ;  /* 0x000000371d1d7211 */ /* 0x000fe200078f18ff */
[----:B------:R-:W-:Y:S01]  /*b420*/  IMAD.SHL.U32 R47, R47, 0x2, RZ ;  /* 0x000000022f2f7824 */ /* 0x000fe200078e00ff */
[----:B------:R-:W-:Y:S01]  /*b430*/  LOP3.LUT R6, R6, 0xc0, RZ, 0xc0, !PT ;  /* 0x000000c006067812 */ /* 0x000fe200078ec0ff */
[----:B------:R-:W-:Y:S01]  /*b440*/  IMAD.IADD R3, R3, 0x1, -R4 ;  /* 0x0000000103037824 */ /* 0x000fe200078e0a04 */
[----:B------:R-:W-:Y:S01]  /*b450*/  LOP3.LUT R8, R8, 0xc0, RZ, 0xc0, !PT ;  /* 0x000000c008087812 */ /* 0x000fe200078ec0ff */
[----:B------:R-:W-:Y:S01]  /*b460*/  IMAD.SHL.U32 R29, R29, 0x20, RZ ;  /* 0x000000201d1d7824 */ /* 0x000fe200078e00ff */
[----:B------:R-:W-:Y:S01]  /*b470*/  LOP3.LUT R28, R54, 0x7fffffe, RZ, 0xc0, !PT ;  /* 0x07fffffe361c7812 */ /* 0x000fe200078ec0ff */
[C---:B------:R-:W-:Y:S01]  /*b480*/  IMAD.SHL.U32 R7, R3.reuse, 0x8, RZ ;  /* 0x0000000803077824 */ /* 0x040fe200078e00ff */
[----:B------:R-:W-:Y:S01]  /*b490*/  LOP3.LUT R5, R6, 0x8, R5, 0xf8, !PT ;  /* 0x0000000806057812 */ /* 0x000fe200078ef805 */
[----:B------:R-:W-:Y:S01]  /*b4a0*/  IMAD R52, R3, 0x8, R52 ;  /* 0x0000000803347824 */ /* 0x000fe200078e0234 */
[----:B------:R-:W-:Y:S01]  /*b4b0*/  LOP3.LUT R29, R29, 0xffffff00, RZ, 0xc0, !PT ;  /* 0xffffff001d1d7812 */ /* 0x000fe200078ec0ff */
[----:B------:R-:W-:Y:S01]  /*b4c0*/  IMAD.IADD R28, R55, 0x1, -R28 ;  /* 0x00000001371c7824 */ /* 0x000fe200078e0a1c */
[----:B------:R-:W-:Y:S01]  /*b4d0*/  LOP3.LUT R7, R8, 0x8, R7, 0xf8, !PT ;  /* 0x0000000808077812 */ /* 0x000fe200078ef807 */
[----:B------:R-:W0:Y:S01]  /*b4e0*/  LDGDEPBAR ;  /* 0x00000000000079af */ /* 0x000e220000000000 */
[----:B------:R-:W-:Y:S01]  /*b4f0*/  SHF.R.U32.HI R6, RZ, 0x3, R6 ;  /* 0x00000003ff067819 */ /* 0x000fe20000011606 */
[C-C-:B------:R-:W-:Y:S01]  /*b500*/  IMAD R4, R30.reuse, 0x200, R29.reuse ;  /* 0x000002001e047824 */ /* 0x140fe200078e021d */
[----:B------:R-:W-:Y:S01]  /*b510*/  SHF.R.U32.HI R8, RZ, 0x3, R8 ;  /* 0x00000003ff087819 */ /* 0x000fe20000011608 */
[----:B------:R-:W-:Y:S01]  /*b520*/  IMAD R30, R30, 0x10, R48 ;  /* 0x000000101e1e7824 */ /* 0x000fe200078e0230 */
[----:B------:R-:W-:Y:S01]  /*b530*/  LOP3.LUT R5, R5, R6, RZ, 0x3c, !PT ;  /* 0x0000000605057212 */ /* 0x000fe200078e3cff */
[C---:B------:R-:W-:Y:S01]  /*b540*/  IMAD R4, R28.reuse, 0x20, R4 ;  /* 0x000000201c047824 */ /* 0x040fe200078e0204 */
[----:B------:R-:W-:Y:S01]  /*b550*/  LOP3.LUT R3, R7, R8, RZ, 0x3c, !PT ;  /* 0x0000000807037212 */ /* 0x000fe200078e3cff */
[----:B------:R-:W-:Y:S01]  /*b560*/  IMAD R28, R28, 0x20, R29 ;  /* 0x000000201c1c7824 */ /* 0x000fe200078e021d */
[----:B------:R-:W-:Y:S01]  /*b570*/  LOP3.LUT P0, RZ, R50, 0x2, RZ, 0xc0, !PT ;  /* 0x0000000232ff7812 */ /* 0x000fe2000780c0ff */
[----:B------:R-:W-:Y:S01]  /*b580*/  IMAD.U32 R226, R52, 0x20, R5 ;  /* 0x0000002034e27824 */ /* 0x000fe200078e0005 */
[----:B------:R-:W-:Y:S01]  /*b590*/  IADD3 R2, R30, 0x1, R2 ;  /* 0x000000011e027810 */ /* 0x000fe20007ffe002 */
[----:B------:R-:W-:-:S02]  /*b5a0*/  IMAD.IADD R228, R3, 0x1, R4 ;  /* 0x0000000103e47824 */ /* 0x000fc400078e0204 */
[----:B------:R-:W-:Y:S01]  /*b5b0*/  IMAD.SHL.U32 R226, R226, 0x2, RZ ;  /* 0x00000002e2e27824 */ /* 0x000fe200078e00ff */
[----:B------:R-:W-:Y:S01]  /*b5c0*/  IADD3 R150, R49, R2, -R230 ;  /* 0x0000000231967210 */ /* 0x000fe20007ffe8e6 */
[----:B------:R-:W-:Y:S01]  /*b5d0*/  IMAD.SHL.U32 R228, R228, 0x2, RZ ;  /* 0x00000002e4e47824 */ /* 0x000fe200078e00ff */
[----:B------:R-:W-:Y:S01]  /*b5e0*/  LOP3.LUT R2, R47, 0x6, RZ, 0xc0, !PT ;  /* 0x000000062f027812 */ /* 0x000fe200078ec0ff */
[----:B------:R-:W-:Y:S01]  /*b5f0*/  IMAD.IADD R3, R3, 0x1, R28 ;  /* 0x0000000103037824 */ /* 0x000fe200078e021c */
[----:B------:R-:W-:Y:S01]  /*b600*/  LDSM.16.M88.4 R4, [R226+0x1000] ;  /* 0x00100000e204783b */ /* 0x000fe20000000200 */
[C---:B------:R-:W-:Y:S01]  /*b610*/  IADD3 R8, R226.reuse, 0x1000, RZ ;  /* 0x00001000e2087810 */ /* 0x040fe20007ffe0ff */
[----:B------:R-:W-:Y:S01]  /*b620*/  IMAD R227, R31, 0x2, R228 ;  /* 0x000000021fe37824 */ /* 0x000fe200078e02e4 */
[----:B------:R-:W-:Y:S01]  /*b630*/  IADD3 R225, R226, 0x1020, RZ ;  /* 0x00001020e2e17810 */ /* 0x000fe20007ffe0ff */
[----:B------:R-:W1:Y:S01]  /*b640*/  LDSM.16.M88.4 R160, [R228] ;  /* 0x00000000e4a0783b */ /* 0x000e620000000200 */
[----:B------:R-:W-:Y:S01]  /*b650*/  @P0 IADD3 R225, R8, -0x20, RZ ;  /* 0xffffffe008e10810 */ /* 0x000fe20007ffe0ff */
[----:B------:R-:W-:Y:S01]  /*b660*/  IMAD.IADD R2, R0, 0x1, R2 ;  /* 0x0000000100027824 */ /* 0x000fe200078e0202 */
[----:B------:R-:W-:Y:S01]  /*b670*/  IADD3 R150, R150, c[0x0][0x2e8], RZ ;  /* 0x0000ba0096967a10 */ /* 0x000fe20007ffe0ff */
[----:B------:R-:W5:Y:S01]  /*b680*/  LDSM.16.M88.4 R136, [R226+0x1400] ;  /* 0x00140000e288783b */ /* 0x000f620000000200 */
[----:B------:R-:W-:-:S02]  /*b690*/  IADD3 R222, R225, 0x400, RZ ;  /* 0x00000400e1de7810 */ /* 0x000fc40007ffe0ff */
[C---:B------:R-:W-:Y:S01]  /*b6a0*/  IADD3 R151, R150.reuse, 0x8, RZ ;  /* 0x0000000896977810 */ /* 0x040fe20007ffe0ff */
[----:B------:R-:W-:Y:S01]  /*b6b0*/  LDSM.16.M88.4 R12, [R225] ;  /* 0x00000000e10c783b */ /* 0x000fe20000000200 */
[-C--:B------:R-:W-:Y:S02]  /*b6c0*/  IMNMX R150, R150, R49.reuse, PT ;  /* 0x0000003196967217 */ /* 0x080fe40003800200 */
[----:B------:R-:W-:Y:S01]  /*b6d0*/  IMNMX R151, R151, R49, PT ;  /* 0x0000003197977217 */ /* 0x000fe20003800200 */
[----:B------:R-:W2:Y:S01]  /*b6e0*/  LDSM.16.M88.4 R156, [R227] ;  /* 0x00000000e39c783b */ /* 0x000ea20000000200 */
[C---:B------:R-:W-:Y:S02]  /*b6f0*/  IADD3 R29, R2.reuse, 0x1, RZ ;  /* 0x00000001021d7810 */ /* 0x040fe40007ffe0ff */
[----:B------:R-:W-:Y:S01]  /*b700*/  IADD3 R28, R2, 0x8, RZ ;  /* 0x00000008021c7810 */ /* 0x000fe20007ffe0ff */
[----:B------:R-:W3:Y:S01]  /*b710*/  LDSM.16.M88.4 R144, [R225+0x400] ;  /* 0x00040000e190783b */ /* 0x000ee20000000200 */
[----:B------:R-:W-:-:S02]  /*b720*/  ISETP.GE.AND P2, PT, R29, R150, PT ;  /* 0x000000961d00720c */ /* 0x000fc40003f46270 */
[-C--:B------:R-:W-:Y:S01]  /*b730*/  ISETP.GE.AND P0, PT, R29, R151.reuse, PT ;  /* 0x000000971d00720c */ /* 0x080fe20003f06270 */
[----:B------:R-:W4:Y:S01]  /*b740*/  LDSM.16.M88.4 R120, [R226+0x1800] ;  /* 0x00180000e278783b */ /* 0x000f220000000200 */
[----:B------:R-:W-:Y:S02]  /*b750*/  IADD3 R29, R2, 0x9, RZ ;  /* 0x00000009021d7810 */ /* 0x000fe40007ffe0ff */
[CC--:B------:R-:W-:Y:S01]  /*b760*/  ISETP.GE.AND P1, PT, R28.reuse, R150.reuse, PT ;  /* 0x000000961c00720c */ /* 0x0c0fe20003f26270 */
[----:B------:R-:W2:Y:S01]  /*b770*/  LDSM.16.M88.4 R112, [R226+0x1c00] ;  /* 0x001c0000e270783b */ /* 0x000ea20000000200 */
[----:B------:R-:W-:Y:S02]  /*b780*/  ISETP.GE.AND P3, PT, R28, R151, PT ;  /* 0x000000971c00720c */ /* 0x000fe40003f66270 */
[----:B------:R-:W-:Y:S01]  /*b790*/  IADD3 R28, R2, 0x10, RZ ;  /* 0x00000010021c7810 */ /* 0x000fe20007ffe0ff */
[----:B------:R-:W3:Y:S01]  /*b7a0*/  LDSM.16.M88.4 R104, [R226+0x2000] ;  /* 0x00200000e268783b */ /* 0x000ee20000000200 */
[----:B------:R-:W-:-:S02]  /*b7b0*/  ISETP.GE.AND P6, PT, R29, R150, PT ;  /* 0x000000961d00720c */ /* 0x000fc40003fc6270 */
[-C--:B------:R-:W-:Y:S01]  /*b7c0*/  ISETP.GE.AND P5, PT, R29, R151.reuse, PT ;  /* 0x000000971d00720c */ /* 0x080fe20003fa6270 */
[----:B------:R-:W3:Y:S01]  /*b7d0*/  LDSM.16.M88.4 R96, [R226+0x2400] ;  /* 0x00240000e260783b */ /* 0x000ee20000000200 */
[----:B------:R-:W-:Y:S02]  /*b7e0*/  IADD3 R29, R2, 0x11, RZ ;  /* 0x00000011021d7810 */ /* 0x000fe40007ffe0ff */
[----:B------:R-:W-:Y:S01]  /*b7f0*/  ISETP.GE.AND P4, PT, R28, R150, PT ;  /* 0x000000961c00720c */ /* 0x000fe20003f86270 */
[----:B------:R-:W3:Y:S01]  /*b800*/  LDSM.16.M88.4 R88, [R226+0x2800] ;  /* 0x00280000e258783b */ /* 0x000ee20000000200 */
[----:B------:R-:W-:Y:S02]  /*b810*/  P2R R47, PR, RZ, 0x1 ;  /* 0x00000001ff2f7803 */ /* 0x000fe40000000000 */
[C---:B------:R-:W-:Y:S01]  /*b820*/  ISETP.GE.AND P0, PT, R2.reuse, R151, PT ;  /* 0x000000970200720c */ /* 0x040fe20003f06270 */
[----:B-1----:R-:W-:Y:S01]  /*b830*/  HMMA.16816.F32.BF16 R8, R160, R4, RZ ;  /* 0x00000004a008723c */ /* 0x002fe200000418ff */
[----:B------:R-:W1:Y:S01]  /*b840*/  LDSM.16.M88.4 R80, [R226+0x2c00] ;  /* 0x002c0000e250783b */ /* 0x000e620000000200 */
[----:B------:R-:W-:-:S02]  /*b850*/  IADD3 R32, R2, 0x21, RZ ;  /* 0x0000002102207810 */ /* 0x000fc40007ffe0ff */
[----:B------:R-:W-:Y:S01]  /*b860*/  IADD3 R33, R2, 0x31, RZ ;  /* 0x0000003102217810 */ /* 0x000fe20007ffe0ff */
[----:B------:R-:W1:Y:S01]  /*b870*/  LDSM.16.M88.4 R72, [R226+0x3000] ;  /* 0x00300000e248783b */ /* 0x000e620000000200 */
[C---:B------:R-:W-:Y:S02]  /*b880*/  IADD3 R221, R225.reuse, 0x800, RZ ;  /* 0x00000800e1dd7810 */ /* 0x040fe40007ffe0ff */
[----:B------:R-:W-:Y:S01]  /*b890*/  HMMA.16816.F32.BF16 R4, R160, R6, RZ ;  /* 0x00000006a004723c */ /* 0x000fe200000418ff */
[----:B------:R-:W1:Y:S01]  /*b8a0*/  LDSM.16.M88.4 R64, [R226+0x3400] ;  /* 0x00340000e240783b */ /* 0x000e620000000200 */
[C---:B------:R-:W-:Y:S02]  /*b8b0*/  IADD3 R220, R225.reuse, 0xc00, RZ ;  /* 0x00000c00e1dc7810 */ /* 0x040fe40007ffe0ff */
[C---:B------:R-:W-:Y:S01]  /*b8c0*/  IADD3 R219, R225.reuse, 0x1000, RZ ;  /* 0x00001000e1db7810 */ /* 0x040fe20007ffe0ff */
[----:B------:R-:W1:Y:S01]  /*b8d0*/  LDSM.16.M88.4 R56, [R226+0x3800] ;  /* 0x00380000e238783b */ /* 0x000e620000000200 */
[----:B------:R-:W-:-:S02]  /*b8e0*/  IADD3 R218, R225, 0x1400, RZ ;  /* 0x00001400e1da7810 */ /* 0x000fc40007ffe0ff */
[----:B-----5:R-:W-:Y:S01]  /*b8f0*/  HMMA.16816.F32.BF16 R140, R160, R136, RZ ;  /* 0x00000088a08c723c */ /* 0x020fe200000418ff */
[----:B------:R-:W5:Y:S01]  /*b900*/  LDSM.16.M88.4 R40, [R226+0x3c00] ;  /* 0x003c0000e228783b */ /* 0x000f620000000200 */
[C---:B------:R-:W-:Y:S02]  /*b910*/  IADD3 R217, R225.reuse, 0x1800, RZ ;  /* 0x00001800e1d97810 */ /* 0x040fe40007ffe0ff */
[C---:B------:R-:W-:Y:S01]  /*b920*/  IADD3 R216, R225.reuse, 0x1c00, RZ ;  /* 0x00001c00e1d87810 */ /* 0x040fe20007ffe0ff */
[----:B------:R-:W1:Y:S01]  /*b930*/  LDSM.16.M88.4 R24, [R226+0x4000] ;  /* 0x00400000e218783b */ /* 0x000e620000000200 */
[C---:B------:R-:W-:Y:S02]  /*b940*/  IADD3 R215, R225.reuse, 0x2000, RZ ;  /* 0x00002000e1d77810 */ /* 0x040fe40007ffe0ff */
[----:B--2---:R-:W-:Y:S01]  /*b950*/  HMMA.16816.F32.BF16 R8, R156, R12, R8 ;  /* 0x0000000c9c08723c */ /* 0x004fe20000041808 */
[----:B---3--:R-:W2:Y:S01]  /*b960*/  LDSM.16.M88.4 R16, [R226+0x4400] ;  /* 0x00440000e210783b */ /* 0x008ea20000000200 */
[----:B------:R-:W-:-:S02]  /*b970*/  IADD3 R214, R225, 0x2400, RZ ;  /* 0x00002400e1d67810 */ /* 0x000fc40007ffe0ff */
[C---:B------:R-:W-:Y:S01]  /*b980*/  IADD3 R213, R225.reuse, 0x2800, RZ ;  /* 0x00002800e1d57810 */ /* 0x040fe20007ffe0ff */
[----:B------:R-:W3:Y:S01]  /*b990*/  LDSM.16.M88.4 R164, [R226+0x4800] ;  /* 0x00480000e2a4783b */ /* 0x000ee20000000200 */
[C---:B------:R-:W-:Y:S02]  /*b9a0*/  IADD3 R212, R225.reuse, 0x2c00, RZ ;  /* 0x00002c00e1d47810 */ /* 0x040fe40007ffe0ff */
[----:B------:R-:W-:Y:S01]  /*b9b0*/  HMMA.16816.F32.BF16 R4, R156, R14, R4 ;  /* 0x0000000e9c04723c */ /* 0x000fe20000041804 */
[----:B------:R-:W1:Y:S01]  /*b9c0*/  LDSM.16.M88.4 R168, [R226+0x4c00] ;  /* 0x004c0000e2a8783b */ /* 0x000e620000000200 */
[C---:B------:R-:W-:Y:S02]  /*b9d0*/  IADD3 R211, R225.reuse, 0x3000, RZ ;  /* 0x00003000e1d37810 */ /* 0x040fe40007ffe0ff */
[C---:B------:R-:W-:Y:S01]  /*b9e0*/  IADD3 R210, R225.reuse, 0x3400, RZ ;  /* 0x00003400e1d27810 */ /* 0x040fe20007ffe0ff */
[----:B------:R-:W1:Y:S01]  /*b9f0*/  LDSM.16.M88.4 R172, [R225+0x800] ;  /* 0x00080000e1ac783b */ /* 0x000e620000000200 */
[----:B------:R-:W-:-:S02]  /*ba00*/  IADD3 R209, R225, 0x3800, RZ ;  /* 0x00003800e1d17810 */ /* 0x000fc40007ffe0ff */
[----:B------:R-:W-:Y:S01]  /*ba10*/  HMMA.16816.F32.BF16 R140, R156, R144, R140 ;  /* 0x000000909c8c723c */ /* 0x000fe2000004188c */
[----:B------:R-:W1:Y:S01]  /*ba20*/  LDSM.16.M88.4 R48, [R225+0xc00] ;  /* 0x000c0000e130783b */ /* 0x000e620000000200 */
[----:B------:R-:W-:-:S06]  /*ba30*/  IADD3 R208, R225, 0x3c00, RZ ;  /* 0x00003c00e1d07810 */ /* 0x000fcc0007ffe0ff */
[----:B------:R-:W-:Y:S01]  /*ba40*/  HMMA.16816.F32.BF16 R136, R160, R138, RZ ;  /* 0x0000008aa088723c */ /* 0x000fe200000418ff */
[----:B------:R-:W-:Y:S02]  /*ba50*/  FSEL R10, R10, -INF , !P0 ;  /* 0xff8000000a0a7808 */ /* 0x000fe40004000000 */
[----:B------:R-:W-:Y:S02]  /*ba60*/  ISETP.GE.AND P0, PT, R28, R151, PT ;  /* 0x000000971c00720c */ /* 0x000fe40003f06270 */
[----:B------:R-:W-:-:S03]  /*ba70*/  IADD3 R28, R2, 0x19, RZ ;  /* 0x00000019021c7810 */ /* 0x000fc60007ffe0ff */
[C---:B----4-:R-:W-:Y:S01]  /*ba80*/  HMMA.16816.F32.BF16 R132, R160.reuse, R120, RZ ;  /* 0x00000078a084723c */ /* 0x050fe200000418ff */
[----:B------:R-:W-:Y:S02]  /*ba90*/  FSEL R154, R4, -INF , !P1 ;  /* 0xff800000049a7808 */ /* 0x000fe40004800000 */
[----:B------:R-:W-:Y:S02]  /*baa0*/  IADD3 R4, R2, 0x18, RZ ;  /* 0x0000001802047810 */ /* 0x000fe40007ffe0ff */
[----:B------:R-:W-:Y:S02]  /*bab0*/  ISETP.GE.AND P1, PT, R29, R150, PT ;  /* 0x000000961d00720c */ /* 0x000fe40003f26270 */
[----:B------:R-:W-:Y:S01]  /*bac0*/  FSEL R180, R5, -INF , !P6 ;  /* 0xff80000005b47808 */ /* 0x000fe20007000000 */
[----:B------:R-:W-:Y:S01]  /*bad0*/  HMMA.16816.F32.BF16 R116, R160, R112, RZ ;  /* 0x00000070a074723c */ /* 0x000fe200000418ff */
[----:B------:R-:W-:Y:S02]  /*bae0*/  FSEL R182, R140, -INF , !P4 ;  /* 0xff8000008cb67808 */ /* 0x000fe40006000000 */
[----:B------:R-:W-:-:S02]  /*baf0*/  ISETP.GE.AND P4, PT, R4, R151, PT ;  /* 0x000000970400720c */ /* 0x000fc40003f86270 */
[----:B------:R-:W-:Y:S02]  /*bb00*/  FSEL R30, R142, -INF , !P0 ;  /* 0xff8000008e1e7808 */ /* 0x000fe40004000000 */
[----:B------:R-:W-:Y:S01]  /*bb10*/  ISETP.GE.AND P0, PT, R28, R151, PT ;  /* 0x000000971c00720c */ /* 0x000fe20003f06270 */
[----:B------:R-:W-:Y:S01]  /*bb20*/  HMMA.16816.F32.BF16 R108, R160, R104, RZ ;  /* 0x00000068a06c723c */ /* 0x000fe200000418ff */
[----:B------:R-:W-:-:S07]  /*bb30*/  FSEL R183, R141, -INF , !P1 ;  /* 0xff8000008db77808 */ /* 0x000fce0004800000 */
[C---:B------:R-:W-:Y:S08]  /*bb40*/  HMMA.16816.F32.BF16 R100, R160.reuse, R96, RZ ;  /* 0x00000060a064723c */ /* 0x040ff000000418ff */
[C---:B------:R-:W-:Y:S08]  /*bb50*/  HMMA.16816.F32.BF16 R92, R160.reuse, R88, RZ ;  /* 0x00000058a05c723c */ /* 0x040ff000000418ff */
[C---:B-1----:R-:W-:Y:S08]  /*bb60*/  HMMA.16816.F32.BF16 R84, R160.reuse, R80, RZ ;  /* 0x00000050a054723c */ /* 0x042ff000000418ff */
[C---:B------:R-:W-:Y:S08]  /*bb70*/  HMMA.16816.F32.BF16 R76, R160.reuse, R72, RZ ;  /* 0x00000048a04c723c */ /* 0x040ff000000418ff */
[C---:B------:R-:W-:Y:S08]  /*bb80*/  HMMA.16816.F32.BF16 R68, R160.reuse, R64, RZ ;  /* 0x00000040a044723c */ /* 0x040ff000000418ff */
[C---:B------:R-:W-:Y:S08]  /*bb90*/  HMMA.16816.F32.BF16 R60, R160.reuse, R56, RZ ;  /* 0x00000038a03c723c */ /* 0x040ff000000418ff */
[C---:B-----5:R-:W-:Y:S08]  /*bba0*/  HMMA.16816.F32.BF16 R52, R160.reuse, R40, RZ ;  /* 0x00000028a034723c */ /* 0x060ff000000418ff */
[C---:B------:R-:W-:Y:S08]  /*bbb0*/  HMMA.16816.F32.BF16 R36, R160.reuse, R24, RZ ;  /* 0x00000018a024723c */ /* 0x040ff000000418ff */
[C---:B--2---:R-:W-:Y:S08]  /*bbc0*/  HMMA.16816.F32.BF16 R20, R160.reuse, R16, RZ ;  /* 0x00000010a014723c */ /* 0x044ff000000418ff */
[C---:B---3--:R-:W-:Y:S08]  /*bbd0*/  HMMA.16816.F32.BF16 R12, R160.reuse, R164, RZ ;  /* 0x000000a4a00c723c */ /* 0x048ff000000418ff */
        /* <DEDUP_REMOVED lines=15> */
[----:B------:R-:W-:Y:S01]  /*bcd0*/  FSEL R171, R9, -INF , !P2 ;  /* 0xff80000009ab7808 */ /* 0x000fe20005000000 */
[----:B------:R-:W-:Y:S01]  /*bce0*/  HMMA.16816.F32.BF16 R136, R156, R146, R136 ;  /* 0x000000929c88723c */ /* 0x000fe20000041888 */
[----:B------:R-:W-:-:S02]  /*bcf0*/  ISETP.GE.AND P2, PT, R29, R151, PT ;  /* 0x000000971d00720c */ /* 0x000fc40003f46270 */
[----:B------:R-:W-:Y:S02]  /*bd00*/  FSEL R29, R7, -INF , !P5 ;  /* 0xff800000071d7808 */ /* 0x000fe40006800000 */
[----:B------:R-:W-:Y:S02]  /*bd10*/  FSEL R9, R6, -INF , !P3 ;  /* 0xff80000006097808 */ /* 0x000fe40005800000 */
[-C--:B------:R-:W-:Y:S01]  /*bd20*/  ISETP.GE.AND P5, PT, R4, R150.reuse, PT ;  /* 0x000000960400720c */ /* 0x080fe20003fa6270 */
[----:B------:R-:W-:Y:S01]  /*bd30*/  HMMA.16816.F32.BF16 R132, R156, R172, R132 ;  /* 0x000000ac9c84723c */ /* 0x000fe20000041884 */
[----:B------:R-:W1:Y:S01]  /*bd40*/  LDSM.16.M88.4 R4, [R225+0x1000] ;  /* 0x00100000e104783b */ /* 0x000e620000000200 */
[----:B------:R-:W-:Y:S02]  /*bd50*/  ISETP.GE.AND P3, PT, R28, R150, PT ;  /* 0x000000961c00720c */ /* 0x000fe40003f66270 */
[----:B------:R-:W-:Y:S02]  /*bd60*/  IADD3 R28, R2, 0x20, RZ ;  /* 0x00000020021c7810 */ /* 0x000fe40007ffe0ff */
[----:B------:R-:W-:-:S02]  /*bd70*/  FSEL R169, R143, -INF , !P2 ;  /* 0xff8000008fa97808 */ /* 0x000fc40005000000 */
[----:B------:R-:W-:Y:S01]  /*bd80*/  HMMA.16816.F32.BF16 R120, R156, R174, R120 ;  /* 0x000000ae9c78723c */ /* 0x000fe20000041878 */
[C---:B------:R-:W-:Y:S02]  /*bd90*/  ISETP.GE.AND P1, PT, R28.reuse, R150, PT ;  /* 0x000000961c00720c */ /* 0x040fe40003f26270 */
[----:B------:R-:W-:Y:S02]  /*bda0*/  ISETP.GE.AND P2, PT, R28, R151, PT ;  /* 0x000000971c00720c */ /* 0x000fe40003f46270 */
[----:B------:R-:W-:-:S03]  /*bdb0*/  IADD3 R28, R2, 0x28, RZ ;  /* 0x00000028021c7810 */ /* 0x000fc60007ffe0ff */
[C---:B------:R-:W-:Y:S01]  /*bdc0*/  HMMA.16816.F32.BF16 R116, R156.reuse, R48, R116 ;  /* 0x000000309c74723c */ /* 0x040fe20000041874 */
[----:B------:R-:W-:Y:S02]  /*bdd0*/  FSEL R184, R136, -INF , !P5 ;  /* 0xff80000088b87808 */ /* 0x000fe40006800000 */
[----:B------:R-:W-:Y:S02]  /*bde0*/  FSEL R155, R138, -INF , !P4 ;  /* 0xff8000008a9b7808 */ /* 0x000fe40006000000 */
[C---:B------:R-:W-:Y:S02]  /*bdf0*/  ISETP.GE.AND P5, PT, R32.reuse, R150, PT ;  /* 0x000000962000720c */ /* 0x040fe40003fa6270 */
[----:B------:R-:W-:Y:S01]  /*be00*/  ISETP.GE.AND P4, PT, R32, R151, PT ;  /* 0x000000972000720c */ /* 0x000fe20003f86270 */
[----:B------:R-:W-:Y:S01]  /*be10*/  HMMA.16816.F32.BF16 R112, R156, R50, R112 ;  /* 0x000000329c70723c */ /* 0x000fe20000041870 */
[----:B------:R-:W-:Y:S01]  /*be20*/  FSEL R185, R137, -INF , !P3 ;  /* 0xff80000089b97808 */ /* 0x000fe20005800000 */
[----:B------:R-:W2:Y:S01]  /*be30*/  LDSM.16.M88.4 R48, [R225+0x1800] ;  /* 0x00180000e130783b */ /* 0x000ea20000000200 */
[----:B------:R-:W-:-:S02]  /*be40*/  FSEL R168, R139, -INF , !P0 ;  /* 0xff8000008ba87808 */ /* 0x000fc40004000000 */
[----:B------:R-:W-:Y:S01]  /*be50*/  IADD3 R32, R2, 0x29, RZ ;  /* 0x0000002902207810 */ /* 0x000fe20007ffe0ff */
[----:B------:R-:W3:Y:S01]  /*be60*/  LDSM.16.M88.4 R136, [R225+0x1400] ;  /* 0x00140000e188783b */ /* 0x000ee20000000200 */
[CC--:B------:R-:W-:Y:S02]  /*be70*/  ISETP.GE.AND P3, PT, R28.reuse, R150.reuse, PT ;  /* 0x000000961c00720c */ /* 0x0c0fe40003f66270 */
[----:B------:R-:W-:Y:S02]  /*be80*/  ISETP.GE.AND P0, PT, R28, R151, PT ;  /* 0x000000971c00720c */ /* 0x000fe40003f06270 */
[----:B------:R-:W-:Y:S02]  /*be90*/  FSEL R186, R132, -INF , !P1 ;  /* 0xff80000084ba7808 */ /* 0x000fe40004800000 */
[----:B------:R-:W-:Y:S02]  /*bea0*/  FSEL R28, R134, -INF , !P2 ;  /* 0xff800000861c7808 */ /* 0x000fe40005000000 */
[----:B------:R-:W-:-:S02]  /*beb0*/  ISETP.GE.AND P1, PT, R32, R150, PT ;  /* 0x000000962000720c */ /* 0x000fc40003f26270 */
[-C--:B------:R-:W-:Y:S01]  /*bec0*/  ISETP.GE.AND P2, PT, R32, R151.reuse, PT ;  /* 0x000000972000720c */ /* 0x080fe20003f46270 */
[C---:B-1----:R-:W-:Y:S01]  /*bed0*/  HMMA.16816.F32.BF16 R108, R156.reuse, R4, R108 ;  /* 0x000000049c6c723c */ /* 0x042fe2000004186c */
[----:B------:R-:W-:Y:S02]  /*bee0*/  IADD3 R32, R2, 0x30, RZ ;  /* 0x0000003002207810 */ /* 0x000fe40007ffe0ff */
[----:B------:R-:W-:Y:S02]  /*bef0*/  FSEL R187, R133, -INF , !P5 ;  /* 0xff80000085bb7808 */ /* 0x000fe40006800000 */
[----:B------:R-:W-:Y:S02]  /*bf00*/  FSEL R147, R135, -INF , !P4 ;  /* 0xff80000087937808 */ /* 0x000fe40006000000 */
        /* <DEDUP_REMOVED lines=8> */
[----:B------:R-:W-:-:S02]  /*bf90*/  FSEL R144, R118, -INF , !P4 ;  /* 0xff80000076907808 */ /* 0x000fc40006000000 */
[CC--:B------:R-:W-:Y:S01]  /*bfa0*/  ISETP.GE.AND P3, PT, R33.reuse, R150.reuse, PT ;  /* 0x000000962100720c */ /* 0x0c0fe20003f66270 */
[C---:B--2---:R-:W-:Y:S01]  /*bfb0*/  HMMA.16816.F32.BF16 R92, R156.reuse, R48, R92 ;  /* 0x000000309c5c723c */ /* 0x044fe2000004185c */
[-C--:B------:R-:W-:Y:S02]  /*bfc0*/  ISETP.GE.AND P0, PT, R33, R151.reuse, PT ;  /* 0x000000972100720c */ /* 0x080fe40003f06270 */
[C---:B------:R-:W-:Y:S02]  /*bfd0*/  ISETP.GE.AND P5, PT, R4.reuse, R150, PT ;  /* 0x000000960400720c */ /* 0x040fe40003fa6270 */
[----:B------:R-:W-:Y:S02]  /*bfe0*/  ISETP.GE.AND P4, PT, R4, R151, PT ;  /* 0x000000970400720c */ /* 0x000fe40003f86270 */
[C---:B------:R-:W-:Y:S01]  /*bff0*/  IADD3 R4, R2.reuse, 0x40, RZ ;  /* 0x0000004002047810 */ /* 0x040fe20007ffe0ff */
[----:B---3--:R-:W-:Y:S01]  /*c000*/  HMMA.16816.F32.BF16 R100, R156, R136, R100 ;  /* 0x000000889c64723c */ /* 0x008fe20000041864 */
[----:B------:R-:W-:-:S02]  /*c010*/  IADD3 R32, R2, 0x38, RZ ;  /* 0x0000003802207810 */ /* 0x000fc40007ffe0ff */
[----:B------:R-:W-:Y:S02]  /*c020*/  FSEL R191, R117, -INF , !P3 ;  /* 0xff80000075bf7808 */ /* 0x000fe40005800000 */
[----:B------:R-:W-:Y:S02]  /*c030*/  FSEL R142, R119, -INF , !P0 ;  /* 0xff800000778e7808 */ /* 0x000fe40004000000 */
[----:B------:R-:W-:Y:S01]  /*c040*/  FSEL R190, R121, -INF , !P1 ;  /* 0xff80000079be7808 */ /* 0x000fe20004800000 */
[----:B------:R-:W-:Y:S01]  /*c050*/  HMMA.16816.F32.BF16 R96, R156, R138, R96 ;  /* 0x0000008a9c60723c */ /* 0x000fe20000041860 */
[CC--:B------:R-:W-:Y:S02]  /*c060*/  ISETP.GE.AND P3, PT, R4.reuse, R150.reuse, PT ;  /* 0x000000960400720c */ /* 0x0c0fe40003f66270 */
[----:B------:R-:W-:Y:S02]  /*c070*/  ISETP.GE.AND P0, PT, R4, R151, PT ;  /* 0x000000970400720c */ /* 0x000fe40003f06270 */
[----:B------:R-:W-:-:S02]  /*c080*/  ISETP.GE.AND P1, PT, R32, R150, PT ;  /* 0x000000962000720c */ /* 0x000fc40003f26270 */
[----:B------:R-:W-:Y:S01]  /*c090*/  ISETP.GE.AND P2, PT, R32, R151, PT ;  /* 0x000000972000720c */ /* 0x000fe20003f46270 */
[----:B------:R-:W-:Y:S01]  /*c0a0*/  HMMA.16816.F32.BF16 R88, R156, R50, R88 ;  /* 0x000000329c58723c */ /* 0x000fe20000041858 */
[C---:B------:R-:W-:Y:S01]  /*c0b0*/  IADD3 R5, R2.reuse, 0x41, RZ ;  /* 0x0000004102057810 */ /* 0x040fe20007ffe0ff */
[----:B------:R-:W1:Y:S01]  /*c0c0*/  LDSM.16.M88.4 R48, [R225+0x2400] ;  /* 0x00240000e130783b */ /* 0x000e620000000200 */
        /* <DEDUP_REMOVED lines=11> */
[----:B------:R-:W-:Y:S02]  /*c180*/  FSEL R195, R108, -INF , !P3 ;  /* 0xff8000006cc37808 */ /* 0x000fe40005800000 */
[----:B------:R-:W-:Y:S02]  /*c190*/  FSEL R140, R110, -INF , !P0 ;  /* 0xff8000006e8c7808 */ /* 0x000fe40004000000 */
[C---:B------:R-:W-:Y:S02]  /*c1a0*/  ISETP.GE.AND P3, PT, R32.reuse, R150, PT ;  /* 0x000000962000720c */ /* 0x040fe40003f66270 */
[----:B------:R-:W-:Y:S02]  /*c1b0*/  ISETP.GE.AND P0, PT, R32, R151, PT ;  /* 0x000000972000720c */ /* 0x000fe40003f06270 */
[----:B------:R-:W-:Y:S02]  /*c1c0*/  IADD3 R32, R2, 0x50, RZ ;  /* 0x0000005002207810 */ /* 0x000fe40007ffe0ff */
[----:B------:R-:W-:-:S02]  /*c1d0*/  FSEL R196, R109, -INF , !P1 ;  /* 0xff8000006dc47808 */ /* 0x000fc40004800000 */
[----:B------:R-:W-:Y:S02]  /*c1e0*/  FSEL R138, R111, -INF , !P2 ;  /* 0xff8000006f8a7808 */ /* 0x000fe40005000000 */
[C---:B------:R-:W-:Y:S02]  /*c1f0*/  ISETP.GE.AND P1, PT, R32.reuse, R150, PT ;  /* 0x000000962000720c */ /* 0x040fe40003f26270 */
[----:B------:R-:W-:Y:S02]  /*c200*/  ISETP.GE.AND P2, PT, R32, R151, PT ;  /* 0x000000972000720c */ /* 0x000fe40003f46270 */
[----:B------:R-:W-:Y:S01]  /*c210*/  IADD3 R33, R2, 0x51, RZ ;  /* 0x0000005102217810 */ /* 0x000fe20007ffe0ff */
[----:B-1----:R-:W-:Y:S01]  /*c220*/  HMMA.16816.F32.BF16 R68, R156, R48, R68 ;  /* 0x000000309c44723c */ /* 0x002fe20000041844 */
[----:B------:R-:W-:Y:S02]  /*c230*/  FSEL R197, R104, -INF , !P5 ;  /* 0xff80000068c57808 */ /* 0x000fe40006800000 */
[----:B------:R-:W-:-:S02]  /*c240*/  FSEL R137, R106, -INF , !P4 ;  /* 0xff8000006a897808 */ /* 0x000fc40006000000 */
[----:B------:R-:W-:Y:S02]  /*c250*/  FSEL R198, R105, -INF , !P3 ;  /* 0xff80000069c67808 */ /* 0x000fe40005800000 */
[----:B------:R-:W-:Y:S01]  /*c260*/  IADD3 R32, R2, 0x58, RZ ;  /* 0x0000005802207810 */ /* 0x000fe20007ffe0ff */
[----:B------:R-:W-:Y:S01]  /*c270*/  HMMA.16816.F32.BF16 R64, R156, R50, R64 ;  /* 0x000000329c40723c */ /* 0x000fe20000041840 */
[----:B------:R-:W-:Y:S01]  /*c280*/  FSEL R136, R107, -INF , !P0 ;  /* 0xff8000006b887808 */ /* 0x000fe20004000000 */
[----:B------:R-:W1:Y:S01]  /*c290*/  LDSM.16.M88.4 R48, [R225+0x3000] ;  /* 0x00300000e130783b */ /* 0x000e620000000200 */
[CC--:B------:R-:W-:Y:S02]  /*c2a0*/  ISETP.GE.AND P5, PT, R33.reuse, R150.reuse, PT ;  /* 0x000000962100720c */ /* 0x0c0fe40003fa6270 */
[----:B------:R-:W-:Y:S01]  /*c2b0*/  ISETP.GE.AND P4, PT, R33, R151, PT ;  /* 0x000000972100720c */ /* 0x000fe20003f86270 */
[----:B------:R-:W3:Y:S01]  /*c2c0*/  LDSM.16.M88.4 R104, [R225+0x2000] ;  /* 0x00200000e168783b */ /* 0x000ee20000000200 */
[----:B------:R-:W-:-:S02]  /*c2d0*/  ISETP.GE.AND P3, PT, R32, R150, PT ;  /* 0x000000962000720c */ /* 0x000fc40003f66270 */
[----:B------:R-:W-:Y:S01]  /*c2e0*/  ISETP.GE.AND P0, PT, R32, R151, PT ;  /* 0x000000972000720c */ /* 0x000fe20003f06270 */
[C---:B--2---:R-:W-:Y:S01]  /*c2f0*/  HMMA.16816.F32.BF16 R84, R156.reuse, R4, R84 ;  /* 0x000000049c54723c */ /* 0x044fe20000041854 */
        /* <DEDUP_REMOVED lines=11> */
[----:B------:R-:W-:-:S02]  /*c3b0*/  IADD3 R33, R2, 0x61, RZ ;  /* 0x0000006102217810 */ /* 0x000fc40007ffe0ff */
[----:B------:R-:W-:Y:S02]  /*c3c0*/  IADD3 R4, R2, 0x69, RZ ;  /* 0x0000006902047810 */ /* 0x000fe40007ffe0ff */
[----:B------:R-:W-:Y:S02]  /*c3d0*/  FSEL R201, R96, -INF , !P3 ;  /* 0xff80000060c97808 */ /* 0x000fe40005800000 */
[----:B------:R-:W-:Y:S02]  /*c3e0*/  FSEL R132, R98, -INF , !P0 ;  /* 0xff80000062847808 */ /* 0x000fe40004000000 */
[----:B------:R-:W-:Y:S02]  /*c3f0*/  FSEL R203, R92, -INF , !P5 ;  /* 0xff8000005ccb7808 */ /* 0x000fe40006800000 */
[----:B------:R-:W-:Y:S01]  /*c400*/  FSEL R121, R94, -INF , !P4 ;  /* 0xff8000005e797808 */ /* 0x000fe20006000000 */
[----:B-1----:R-:W-:Y:S01]  /*c410*/  HMMA.16816.F32.BF16 R24, R156, R50, R24 ;  /* 0x000000329c18723c */ /* 0x002fe20000041818 */
[----:B------:R-:W-:-:S02]  /*c420*/  ISETP.GE.AND P3, PT, R33, R150, PT ;  /* 0x000000962100720c */ /* 0x000fc40003f66270 */
[-C--:B------:R-:W-:Y:S02]  /*c430*/  ISETP.GE.AND P0, PT, R33, R151.reuse, PT ;  /* 0x000000972100720c */ /* 0x080fe40003f06270 */
[C---:B------:R-:W-:Y:S02]  /*c440*/  ISETP.GE.AND P5, PT, R4.reuse, R150, PT ;  /* 0x000000960400720c */ /* 0x040fe40003fa6270 */
[----:B------:R-:W-:Y:S01]  /*c450*/  ISETP.GE.AND P4, PT, R4, R151, PT ;  /* 0x000000970400720c */ /* 0x000fe20003f86270 */
[----:B---3--:R-:W-:Y:S01]  /*c460*/  HMMA.16816.F32.BF16 R76, R156, R104, R76 ;  /* 0x000000689c4c723c */ /* 0x008fe2000004184c */
[C---:B------:R-:W-:Y:S02]  /*c470*/  IADD3 R4, R2.reuse, 0x70, RZ ;  /* 0x0000007002047810 */ /* 0x040fe40007ffe0ff */
[----:B------:R-:W-:Y:S02]  /*c480*/  IADD3 R32, R2, 0x68, RZ ;  /* 0x0000006802207810 */ /* 0x000fe40007ffe0ff */
[----:B------:R-:W-:-:S02]  /*c490*/  FSEL R204, R93, -INF , !P3 ;  /* 0xff8000005dcc7808 */ /* 0x000fc40005800000 */
[----:B------:R-:W-:Y:S01]  /*c4a0*/  FSEL R120, R95, -INF , !P0 ;  /* 0xff8000005f787808 */ /* 0x000fe20004000000 */
[----:B------:R-:W-:Y:S01]  /*c4b0*/  HMMA.16816.F32.BF16 R72, R156, R106, R72 ;  /* 0x0000006a9c48723c */ /* 0x000fe20000041848 */
        /* <DEDUP_REMOVED lines=33> */
[CC--:B------:R-:W-:Y:S01]  /*c6d0*/  ISETP.GE.AND P5, PT, R33.reuse, R150.reuse, PT ;  /* 0x000000962100720c */ /* 0x0c0fe20003fa6270 */
[----:B------:R-:W2:Y:S01]  /*c6e0*/  LDSM.16.M88.4 R80, [R225+0x2c00] ;  /* 0x002c0000e150783b */ /* 0x000ea20000000200 */
[----:B------:R-:W-:Y:S02]  /*c6f0*/  ISETP.GE.AND P4, PT, R33, R151, PT ;  /* 0x000000972100720c */ /* 0x000fe40003f86270 */
        /* <DEDUP_REMOVED lines=20> */
[C---:B------:R-:W-:Y:S01]  /*c840*/  ISETP.GE.AND P3, PT, R33.reuse, R150, PT ;  /* 0x000000962100720c */ /* 0x040fe20003f66270 */
[----:B--2---:R-:W-:Y:S01]  /*c850*/  HMMA.16816.F32.BF16 R52, R156, R80, R52 ;  /* 0x000000509c34723c */ /* 0x004fe20000041834 */
[----:B------:R-:W-:-:S02]  /*c860*/  ISETP.GE.AND P0, PT, R33, R151, PT ;  /* 0x000000972100720c */ /* 0x000fc40003f06270 */
[C---:B------:R-:W-:Y:S02]  /*c870*/  ISETP.GE.AND P5, PT, R4.reuse, R150, PT ;  /* 0x000000960400720c */ /* 0x040fe40003fa6270 */
[----:B------:R-:W-:Y:S02]  /*c880*/  ISETP.GE.AND P4, PT, R4, R151, PT ;  /* 0x000000970400720c */ /* 0x000fe40003f86270 */
[C---:B------:R-:W-:Y:S01]  /*c890*/  IADD3 R4, R2.reuse, 0xa0, RZ ;  /* 0x000000a002047810 */ /* 0x040fe20007ffe0ff */
[----:B------:R-:W-:Y:S01]  /*c8a0*/  HMMA.16816.F32.BF16 R40, R156, R82, R40 ;  /* 0x000000529c28723c */ /* 0x000fe20000041828 */
        /* <DEDUP_REMOVED lines=17> */
[C---:B------:R-:W-:Y:S02]  /*c9c0*/  ISETP.GE.AND P5, PT, R4.reuse, R150, PT ;  /* 0x000000960400720c */ /* 0x040fe40003fa6270 */
[----:B------:R-:W-:Y:S02]  /*c9d0*/  ISETP.GE.AND P4, PT, R4, R151, PT ;  /* 0x000000970400720c */ /* 0x000fe40003f86270 */
[----:B------:R-:W1:Y:S01]  /*c9e0*/  LDSM.16.M88.4 R4, [R225+0x3400] ;  /* 0x00340000e104783b */ /* 0x000e620000000200 */
[----:B------:R-:W-:Y:S02]  /*c9f0*/  FSEL R249, R60, -INF , !P3 ;  /* 0xff8000003cf97808 */ /* 0x000fe40005800000 */
[----:B------:R-:W-:-:S02]  /*ca00*/  FSEL R105, R62, -INF , !P0 ;  /* 0xff8000003e697808 */ /* 0x000fc40004000000 */
[----:B------:R-:W-:Y:S02]  /*ca10*/  FSEL R250, R61, -INF , !P1 ;  /* 0xff8000003dfa7808 */ /* 0x000fe40004800000 */
[----:B------:R-:W-:Y:S02]  /*ca20*/  FSEL R104, R63, -INF , !P2 ;  /* 0xff8000003f687808 */ /* 0x000fe40005000000 */
[----:B------:R-:W-:Y:S01]  /*ca30*/  HMMA.16816.F32.BF16 R60, R156, R48, R36 ;  /* 0x000000309c3c723c */ /* 0x000fe20000041824 */
[----:B------:R-:W2:Y:S01]  /*ca40*/  LDSM.16.M88.4 R36, [R225+0x3800] ;  /* 0x00380000e124783b */ /* 0x000ea20000000200 */
[C---:B------:R-:W-:Y:S02]  /*ca50*/  IADD3 R32, R2.reuse, 0xa9, RZ ;  /* 0x000000a902207810 */ /* 0x040fe40007ffe0ff */
[----:B------:R-:W-:Y:S02]  /*ca60*/  IADD3 R33, R2, 0xb1, RZ ;  /* 0x000000b102217810 */ /* 0x000fe40007ffe0ff */
[----:B------:R-:W-:-:S02]  /*ca70*/  ISETP.GE.AND P3, PT, R32, R150, PT ;  /* 0x000000962000720c */ /* 0x000fc40003f66270 */
[-C--:B------:R-:W-:Y:S02]  /*ca80*/  ISETP.GE.AND P0, PT, R32, R151.reuse, PT ;  /* 0x000000972000720c */ /* 0x080fe40003f06270 */
[----:B------:R-:W-:Y:S02]  /*ca90*/  IADD3 R32, R2, 0xb0, RZ ;  /* 0x000000b002207810 */ /* 0x000fe40007ffe0ff */
[----:B------:R-:W-:Y:S02]  /*caa0*/  FSEL R251, R56, -INF , !P5 ;  /* 0xff80000038fb7808 */ /* 0x000fe40006800000 */
[C---:B------:R-:W-:Y:S02]  /*cab0*/  ISETP.GE.AND P1, PT, R32.reuse, R150, PT ;  /* 0x000000962000720c */ /* 0x040fe40003f26270 */
[----:B------:R-:W-:Y:S02]  /*cac0*/  ISETP.GE.AND P2, PT, R32, R151, PT ;  /* 0x000000972000720c */ /* 0x000fe40003f46270 */
[----:B------:R-:W-:-:S02]  /*cad0*/  IADD3 R32, R2, 0xb8, RZ ;  /* 0x000000b802207810 */ /* 0x000fc40007ffe0ff */
[----:B------:R-:W-:Y:S02]  /*cae0*/  FSEL R102, R58, -INF , !P4 ;  /* 0xff8000003a667808 */ /* 0x000fe40006000000 */
[----:B------:R-:W-:Y:S02]  /*caf0*/  FSEL R57, R57, -INF , !P3 ;  /* 0xff80000039397808 */ /* 0x000fe40005800000 */
[----:B------:R-:W-:Y:S02]  /*cb00*/  FSEL R103, R59, -INF , !P0 ;  /* 0xff8000003b677808 */ /* 0x000fe40004000000 */
[CC--:B------:R-:W-:Y:S02]  /*cb10*/  ISETP.GE.AND P5, PT, R33.reuse, R150.reuse, PT ;  /* 0x000000962100720c */ /* 0x0c0fe40003fa6270 */
[-C--:B------:R-:W-:Y:S02]  /*cb20*/  ISETP.GE.AND P4, PT, R33, R151.reuse, PT ;  /* 0x000000972100720c */ /* 0x080fe40003f86270 */
[C---:B------:R-:W-:Y:S01]  /*cb30*/  ISETP.GE.AND P3, PT, R32.reuse, R150, PT ;  /* 0x000000962000720c */ /* 0x040fe20003f66270 */
[----:B-1----:R-:W-:Y:S01]  /*cb40*/  HMMA.16816.F32.BF16 R48, R156, R4, R20 ;  /* 0x000000049c30723c */ /* 0x002fe20000041814 */
[----:B------:R-:W1:Y:S01]  /*cb50*/  LDSM.16.M88.4 R20, [R225+0x3c00] ;  /* 0x003c0000e114783b */ /* 0x000e620000000200 */
[----:B------:R-:W-:Y:S01]  /*cb60*/  ISETP.GE.AND P0, PT, R32, R151, PT ;  /* 0x000000972000720c */ /* 0x000fe20003f06270 */
[----:B------:R-:W-:-:S04]  /*cb70*/  DEPBAR.LE SB0, 0x0 ;  /* 0x000080000000791a */ /* 0x000fc80000000000 */
[C---:B------:R-:W-:Y:S01]  /*cb80*/  IADD3 R33, R2.reuse, 0xb9, RZ ;  /* 0x000000b902217810 */ /* 0x040fe20007ffe0ff */
[C---:B------:R-:W-:Y:S01]  /*cb90*/  HMMA.16816.F32.BF16 R16, R156.reuse, R6, R16 ;  /* 0x000000069c10723c */ /* 0x040fe20000041810 */
[----:B------:R-:W-:Y:S02]  /*cba0*/  IADD3 R32, R2, 0xc0, RZ ;  /* 0x000000c002207810 */ /* 0x000fe40007ffe0ff */
[----:B------:R-:W-:Y:S02]  /*cbb0*/  FSEL R58, R52, -INF , !P1 ;  /* 0xff800000343a7808 */ /* 0x000fe40004800000 */
[----:B------:R-:W-:Y:S02]  /*cbc0*/  FSEL R97, R54, -INF , !P2 ;  /* 0xff80000036617808 */ /* 0x000fe40005000000 */
[----:B------:R-:W-:Y:S01]  /*cbd0*/  FSEL R252, R53, -INF , !P5 ;  /* 0xff80000035fc7808 */ /* 0x000fe20006800000 */
[----:B--2---:R-:W-:Y:S01]  /*cbe0*/  HMMA.16816.F32.BF16 R12, R156, R36, R12 ;  /* 0x000000249c0c723c */ /* 0x004fe2000004180c */
[----:B------:R-:W-:-:S02]  /*cbf0*/  FSEL R96, R55, -INF , !P4 ;  /* 0xff80000037607808 */ /* 0x000fc40006000000 */
[CC--:B------:R-:W-:Y:S02]  /*cc00*/  ISETP.GE.AND P1, PT, R33.reuse, R150.reuse, PT ;  /* 0x000000962100720c */ /* 0x0c0fe40003f26270 */
[-C--:B------:R-:W-:Y:S02]  /*cc10*/  ISETP.GE.AND P2, PT, R33, R151.reuse, PT ;  /* 0x000000972100720c */ /* 0x080fe40003f46270 */
[C---:B------:R-:W-:Y:S01]  /*cc20*/  ISETP.GE.AND P5, PT, R32.reuse, R150, PT ;  /* 0x000000962000720c */ /* 0x040fe20003fa6270 */
[----:B------:R-:W-:Y:S01]  /*cc30*/  HMMA.16816.F32.BF16 R164, R156, R38, R164 ;  /* 0x000000269ca4723c */ /* 0x000fe200000418a4 */
[----:B------:R-:W-:Y:S02]  /*cc40*/  ISETP.GE.AND P4, PT, R32, R151, PT ;  /* 0x000000972000720c */ /* 0x000fe40003f86270 */
[C---:B------:R-:W-:Y:S02]  /*cc50*/  IADD3 R33, R2.reuse, 0xc1, RZ ;  /* 0x000000c102217810 */ /* 0x040fe40007ffe0ff */
[----:B------:R-:W-:-:S02]  /*cc60*/  IADD3 R32, R2, 0xc8, RZ ;  /* 0x000000c802207810 */ /* 0x000fc40007ffe0ff */
[----:B------:R-:W-:Y:S02]  /*cc70*/  IADD3 R4, R2, 0xc9, RZ ;  /* 0x000000c902047810 */ /* 0x000fe40007ffe0ff */
[----:B------:R-:W-:Y:S02]  /*cc80*/  FSEL R173, R40, -INF , !P3 ;  /* 0xff80000028ad7808 */ /* 0x000fe40005800000 */
[----:B------:R-:W-:Y:S02]  /*cc90*/  FSEL R91, R42, -INF , !P0 ;  /* 0xff8000002a5b7808 */ /* 0x000fe40004000000 */
[----:B------:R-:W-:Y:S02]  /*cca0*/  FSEL R172, R41, -INF , !P1 ;  /* 0xff80000029ac7808 */ /* 0x000fe40004800000 */
[----:B------:R-:W-:Y:S02]  /*ccb0*/  FSEL R90, R43, -INF , !P2 ;  /* 0xff8000002b5a7808 */ /* 0x000fe40005000000 */
[----:B------:R-:W-:Y:S01]  /*ccc0*/  FSEL R247, R60, -INF , !P5 ;  /* 0xff8000003cf77808 */ /* 0x000fe20006800000 */
[----:B-1----:R-:W-:Y:S01]  /*ccd0*/  HMMA.16816.F32.BF16 R176, R156, R20, R176 ;  /* 0x000000149cb0723c */ /* 0x002fe200000418b0 */
[----:B------:R-:W-:-:S02]  /*cce0*/  FSEL R85, R62, -INF , !P4 ;  /* 0xff8000003e557808 */ /* 0x000fc40006000000 */
[CC--:B------:R-:W-:Y:S02]  /*ccf0*/  ISETP.GE.AND P3, PT, R33.reuse, R150.reuse, PT ;  /* 0x000000962100720c */ /* 0x0c0fe40003f66270 */
[-C--:B------:R-:W-:Y:S02]  /*cd00*/  ISETP.GE.AND P0, PT, R33, R151.reuse, PT ;  /* 0x000000972100720c */ /* 0x080fe40003f06270 */
[CC--:B------:R-:W-:Y:S01]  /*cd10*/  ISETP.GE.AND P1, PT, R32.reuse, R150.reuse, PT ;  /* 0x000000962000720c */ /* 0x0c0fe20003f26270 */
[----:B------:R-:W-:Y:S01]  /*cd20*/  HMMA.16816.F32.BF16 R160, R156, R22, R160 ;  /* 0x000000169ca0723c */ /* 0x000fe200000418a0 */
[----:B------:R-:W-:Y:S01]  /*cd30*/  BAR.SYNC.DEFER_BLOCKING 0x0 ;  /* 0x0000000000007b1d */ /* 0x000fe20000010000 */
        /* <DEDUP_REMOVED lines=27> */
[----:B------:R-:W-:Y:S02]  /*cef0*/  FSEL R40, R18, -INF , !P4 ;  /* 0xff80000012287808 */ /* 0x000fe40006000000 */
[-C--:B------:R-:W-:Y:S02]  /*cf00*/  ISETP.GE.AND P2, PT, R4, R151.reuse, PT ;  /* 0x000000970400720c */ /* 0x080fe40003f46270 */
[C---:B------:R-:W-:Y:S02]  /*cf10*/  ISETP.GE.AND P5, PT, R5.reuse, R150, PT ;  /* 0x000000960500720c */ /* 0x040fe40003fa6270 */
[----:B------:R-:W-:Y:S02]  /*cf20*/  ISETP.GE.AND P4, PT, R5, R151, PT ;  /* 0x000000970500720c */ /* 0x000fe40003f86270 */
[----:B------:R-:W-:Y:S02]  /*cf30*/  FSEL R181, R49, -INF , !P1 ;  /* 0xff80000031b57808 */ /* 0x000fe40004800000 */
[----:B------:R-:W-:-:S02]  /*cf40*/  IADD3 R5, R2, 0xe9, RZ ;  /* 0x000000e902057810 */ /* 0x000fc40007ffe0ff */
[-C--:B------:R-:W-:Y:S02]  /*cf50*/  ISETP.GE.AND P1, PT, R4, R150.reuse, PT ;  /* 0x000000960400720c */ /* 0x080fe40003f26270 */
[----:B------:R-:W-:Y:S02]  /*cf60*/  IADD3 R4, R2, 0xe8, RZ ;  /* 0x000000e802047810 */ /* 0x000fe40007ffe0ff */
[----:B------:R-:W-:Y:S02]  /*cf70*/  FSEL R43, R19, -INF , !P0 ;  /* 0xff800000132b7808 */ /* 0x000fe40004000000 */
[----:B------:R-:W-:Y:S02]  /*cf80*/  FSEL R42, R14, -INF , !P2 ;  /* 0xff8000000e2a7808 */ /* 0x000fe40005000000 */
[C---:B------:R-:W-:Y:S02]  /*cf90*/  ISETP.GE.AND P2, PT, R5.reuse, R150, PT ;  /* 0x000000960500720c */ /* 0x040fe40003f46270 */
[----:B------:R-:W-:-:S02]  /*cfa0*/  ISETP.GE.AND P0, PT, R5, R151, PT ;  /* 0x000000970500720c */ /* 0x000fc40003f06270 */
[----:B------:R-:W-:Y:S02]  /*cfb0*/  FSEL R174, R17, -INF , !P3 ;  /* 0xff80000011ae7808 */ /* 0x000fe40005800000 */
[----:B------:R-:W-:Y:S02]  /*cfc0*/  FSEL R170, R12, -INF , !P1 ;  /* 0xff8000000caa7808 */ /* 0x000fe40004800000 */
[----:B------:R-:W-:Y:S02]  /*cfd0*/  IADD3 R5, R2, 0xf0, RZ ;  /* 0x000000f002057810 */ /* 0x000fe40007ffe0ff */
[C---:B------:R-:W-:Y:S02]  /*cfe0*/  ISETP.GE.AND P3, PT, R4.reuse, R150, PT ;  /* 0x000000960400720c */ /* 0x040fe40003f66270 */
[----:B------:R-:W-:Y:S02]  /*cff0*/  ISETP.GE.AND P1, PT, R4, R151, PT ;  /* 0x000000970400720c */ /* 0x000fe40003f26270 */
[----:B------:R-:W-:-:S02]  /*d000*/  IADD3 R4, R2, 0xf1, RZ ;  /* 0x000000f102047810 */ /* 0x000fc40007ffe0ff */
[----:B------:R-:W-:Y:S02]  /*d010*/  FSEL R139, R13, -INF , !P5 ;  /* 0xff8000000d8b7808 */ /* 0x000fe40006800000 */
[CC--:B------:R-:W-:Y:S02]  /*d020*/  ISETP.GE.AND P5, PT, R5.reuse, R150.reuse, PT ;  /* 0x000000960500720c */ /* 0x0c0fe40003fa6270 */
[----:B------:R-:W-:Y:S02]  /*d030*/  ISETP.GE.AND P6, PT, R5, R151, PT ;  /* 0x000000970500720c */ /* 0x000fe40003fc6270 */
[----:B------:R-:W-:Y:S02]  /*d040*/  FSEL R122, R164, -INF , !P3 ;  /* 0xff800000a47a7808 */ /* 0x000fe40005800000 */
[----:B------:R-:W-:Y:S02]  /*d050*/  ISETP.GE.AND P3, PT, R4, R150, PT ;  /* 0x000000960400720c */ /* 0x000fe40003f66270 */
[----:B------:R-:W-:-:S02]  /*d060*/  P2R R5, PR, RZ, 0x20 ;  /* 0x00000020ff057803 */ /* 0x000fc40000000000 */
[----:B------:R-:W-:Y:S02]  /*d070*/  FSEL R50, R178, -INF , !P6 ;  /* 0xff800000b2327808 */ /* 0x000fe40007000000 */
[----:B------:R-:W-:Y:S02]  /*d080*/  FSEL R49, R15, -INF , !P4 ;  /* 0xff8000000f317808 */ /* 0x000fe40006000000 */
[----:B------:R-:W-:Y:S02]  /*d090*/  ISETP.GE.AND P5, PT, R4, R151, PT ;  /* 0x000000970400720c */ /* 0x000fe40003fa6270 */
[----:B------:R-:W-:Y:S02]  /*d0a0*/  ISETP.GT.AND P6, PT, R237, R229, PT ;  /* 0x000000e5ed00720c */ /* 0x000fe40003fc4270 */
[----:B------:R-:W-:Y:S02]  /*d0b0*/  ISETP.NE.AND P4, PT, R47, RZ, PT ;  /* 0x000000ff2f00720c */ /* 0x000fe40003f85270 */
[----:B------:R-:W-:-:S02]  /*d0c0*/  P2R R4, PR, RZ, 0x8 ;  /* 0x00000008ff047803 */ /* 0x000fc40000000000 */
[----:B------:R-:W-:Y:S02]  /*d0d0*/  FSEL R47, R167, -INF , !P0 ;  /* 0xff800000a72f7808 */ /* 0x000fe40004000000 */
[----:B------:R-:W-:Y:S02]  /*d0e0*/  FSEL R48, R166, -INF , !P1 ;  /* 0xff800000a6307808 */ /* 0x000fe40004800000 */
[----:B------:R-:W-:Y:S02]  /*d0f0*/  ISETP.NE.AND P0, PT, R4, RZ, PT ;  /* 0x000000ff0400720c */ /* 0x000fe40003f05270 */
[----:B------:R-:W-:Y:S02]  /*d100*/  FSEL R11, R11, -INF , !P4 ;  /* 0xff8000000b0b7808 */ /* 0x000fe40006000000 */
[----:B------:R-:W-:Y:S02]  /*d110*/  ISETP.NE.AND P1, PT, R5, RZ, PT ;  /* 0x000000ff0500720c */ /* 0x000fe40003f25270 */
[----:B------:R-:W-:-:S02]  /*d120*/  IADD3 R4, R2, 0xf8, RZ ;  /* 0x000000f802047810 */ /* 0x000fc40007ffe0ff */
[CC--:B------:R-:W-:Y:S02]  /*d130*/  ISETP.GE.AND P4, PT, R2.reuse, R150.reuse, PT ;  /* 0x000000960200720c */ /* 0x0c0fe40003f86270 */
[----:B------:R-:W-:Y:S02]  /*d140*/  IADD3 R2, R2, 0xf9, RZ ;  /* 0x000000f902027810 */ /* 0x000fe40007ffe0ff */
[----:B------:R-:W-:Y:S02]  /*d150*/  FSEL R87, R165, -INF , !P2 ;  /* 0xff800000a5577808 */ /* 0x000fe40005000000 */
[----:B------:R-:W-:Y:S02]  /*d160*/  FSEL R84, R176, -INF , !P1 ;  /* 0xff800000b0547808 */ /* 0x000fe40004800000 */
[----:B------:R-:W-:Y:S02]  /*d170*/  FSEL R51, R177, -INF , !P0 ;  /* 0xff800000b1337808 */ /* 0x000fe40004000000 */
[----:B------:R-:W-:-:S02]  /*d180*/  ISETP.GE.AND P3, PT, R4, R150, PT ;  /* 0x000000960400720c */ /* 0x000fc40003f66270 */
[-C--:B------:R-:W-:Y:S02]  /*d190*/  ISETP.GE.AND P1, PT, R4, R151.reuse, PT ;  /* 0x000000970400720c */ /* 0x080fe40003f26270 */
[C---:B------:R-:W-:Y:S02]  /*d1a0*/  ISETP.GE.AND P2, PT, R2.reuse, R150, PT ;  /* 0x000000960200720c */ /* 0x040fe40003f46270 */
[----:B------:R-:W-:Y:S02]  /*d1b0*/  ISETP.GE.AND P0, PT, R2, R151, PT ;  /* 0x000000970200720c */ /* 0x000fe40003f06270 */
[----:B------:R-:W-:Y:S02]  /*d1c0*/  FSEL R8, R8, -INF , !P4 ;  /* 0xff80000008087808 */ /* 0x000fe40006000000 */
[----:B------:R-:W-:Y:S02]  /*d1d0*/  FSEL R54, R179, -INF , !P5 ;  /* 0xff800000b3367808 */ /* 0x000fe40006800000 */
[----:B------:R-:W-:-:S02]  /*d1e0*/  FSEL R56, R160, -INF , !P3 ;  /* 0xff800000a0387808 */ /* 0x000fc40005800000 */
[----:B------:R-:W-:Y:S02]  /*d1f0*/  FSEL R53, R162, -INF , !P1 ;  /* 0xff800000a2357808 */ /* 0x000fe40004800000 */
        /* <DEDUP_REMOVED lines=35> */
[----:B------:R-:W-:-:S02]  /*d430*/  ISETP.NE.AND P1, PT, RZ, c[0x0][0x2d0], PT ;  /* 0x0000b400ff007a0c */ /* 0x000fc40003f25270 */
[----:B------:R-:W-:-:S05]  /*d440*/  LOP3.LUT R4, RZ, c[0x0][0x2d0], RZ, 0x33, !PT ;  /* 0x0000b400ff047a12 */ /* 0x000fca00078e33ff */
        /* <DEDUP_REMOVED lines=27> */
.L_x_1326:
[----:B------:R-:W-:-:S05]  /*d600*/  IMAD.MOV.U32 R2, RZ, RZ, c[0x0][0x198] ;  /* 0x00006600ff027624 */ /* 0x000fca00078e00ff */
[----:B------:R-:W-:-:S04]  /*d610*/  LEA R2, -R2, RZ, 0x8 ;  /* 0x000000ff02027211 */ /* 0x000fc800078e41ff */
[----:B------:R-:W-:Y:S02]  /*d620*/  SHF.R.S32.HI R0, RZ, 0x1f, R2 ;  /* 0x0000001fff007819 */ /* 0x000fe40000011402 */
.L_x_1327:
        /* <DEDUP_REMOVED lines=9> */
[----:B------:R-:W-:Y:S01]  /*d6c0*/  @!P0 LEA R20, P2, R46, c[0x0][0x168], 0x1 ;  /* 0x00005a002e148a11 */ /* 0x000fe200078408ff */
        /* <DEDUP_REMOVED lines=22> */
[C---:B------:R-:W-:Y:S01]  /*d830*/  @!P0 IADD3 R15, P2, R2.reuse, R24, RZ ;  /* 0x00000018020f8210 */ /* 0x040fe20007f5e0ff */
[----:B------:R-:W-:Y:S01]  /*d840*/  @!P0 IMAD.MOV.U32 R4, RZ, RZ, c[0x0][0x19c] ;  /* 0x00006700ff048624 */ /* 0x000fe200078e00ff */
[----:B------:R-:W-:Y:S01]  /*d850*/  @!P0 IADD3 R6, P4, R2, R18, RZ ;  /* 0x0000001202068210 */ /* 0x000fe20007f9e0ff */
        /* <DEDUP_REMOVED lines=70> */
.L_x_1329:
[----:B------:R-:W-:Y:S05]  /*dcc0*/  BSYNC B0 ;  /* 0x0000000000007941 */ /* 0x000fea0003800000 */
.L_x_1328:
[----:B------:R-:W0:Y:S01]  /*dcd0*/  LDGDEPBAR ;  /* 0x00000000000079af */ /* 0x000e220000000000 */
[----:B------:R-:W-:-:S04]  /*dce0*/  LEA R236, P0, R2, R236, 0x1 ;  /* 0x000000ec02ec7211 */ /* 0x000fc800078008ff */
[----:B------:R-:W-:Y:S02]  /*dcf0*/  LEA.HI.X R233, R2, R233, R0, 0x1, P0 ;  /* 0x000000e902e97211 */ /* 0x000fe400000f0c00 */
.L_x_1325:
[----:B------:R-:W-:Y:S02]  /*dd00*/  FMNMX.FTZ R2, R8, R171, !PT ;  /* 0x000000ab08027209 */ /* 0x000fe40007810000 */
[----:B--2---:R-:W-:Y:S02]  /*dd10*/  MOV R6, R173 ;  /* 0x000000ad00067202 */ /* 0x004fe40000000f00 */
[----:B------:R-:W-:Y:S02]  /*dd20*/  FMNMX.FTZ R2, R154, R2, !PT ;  /* 0x000000029a027209 */ /* 0x000fe40007810000 */
[----:B------:R-:W-:Y:S02]  /*dd30*/  MOV R5, R172 ;  /* 0x000000ac00057202 */ /* 0x000fe40000000f00 */
        /* <DEDUP_REMOVED lines=74> */
[--C-:B------:R-:W-:Y:S01]  /*e1e0*/  FFMA.FTZ R60, R57, c[0x0][0x23c], -R79.reuse ;  /* 0x00008f00393c7a23 */ /* 0x100fe2000001084f */
[----:B------:R-:W-:Y:S01]  /*e1f0*/  SHF.L.U32 R224, R3, 0x1, RZ ;  /* 0x0000000103e07819 */ /* 0x000fe200000006ff */
[--C-:B------:R-:W-:Y:S01]  /*e200*/  FFMA.FTZ R57, R6, c[0x0][0x23c], -R79.reuse ;  /* 0x00008f0006397a23 */ /* 0x100fe2000001084f */
[----:B------:R-:W-:Y:S01]  /*e210*/  FMNMX.FTZ R0, R155, R0, !PT ;  /* 0x000000009b007209 */ /* 0x000fe20007810000 */
[--C-:B------:R-:W-:Y:S01]  /*e220*/  FFMA.FTZ R46, R5, c[0x0][0x23c], -R79.reuse ;  /* 0x00008f00052e7a23 */ /* 0x100fe2000001084f */
[----:B------:R-:W-:Y:S01]  /*e230*/  MUFU.EX2 R73, R73 ;  /* 0x0000004900497308 */ /* 0x000fe20000000800 */
        /* <DEDUP_REMOVED lines=10> */
[----:B-1----:R-:W-:Y:S01]  /*e2e0*/  LDSM.16.MT88.4 R12, [R223+0x5000] ;  /* 0x00500000df0c783b */ /* 0x002fe20000004200 */
[----:B------:R-:W-:-:S02]  /*e2f0*/  FFMA.FTZ R160, R182, c[0x0][0x23c], -R79 ;  /* 0x00008f00b6a07a23 */ /* 0x000fc4000001084f */
[----:B------:R-:W-:Y:S01]  /*e300*/  FMNMX.FTZ R0, R146, R0, !PT ;  /* 0x0000000092007209 */ /* 0x000fe20007810000 */
[----:B------:R-:W-:Y:S01]  /*e310*/  LDSM.16.MT88.4 R36, [R224+0x5400] ;  /* 0x00540000e024783b */ /* 0x000fe20000004200 */
[----:B------:R-:W1:Y:S01]  /*e320*/  MUFU.EX2 R173, R173 ;  /* 0x000000ad00ad7308 */ /* 0x000e620000000800 */
[--C-:B------:R-:W-:Y:S01]  /*e330*/  FFMA.FTZ R157, R183, c[0x0][0x23c], -R79.reuse ;  /* 0x00008f00b79d7a23 */ /* 0x100fe2000001084f */
[----:B------:R-:W-:Y:S01]  /*e340*/  FMNMX.FTZ R0, R145, R0, !PT ;  /* 0x0000000091007209 */ /* 0x000fe20007810000 */
[--C-:B------:R-:W-:Y:S01]  /*e350*/  FFMA.FTZ R156, R184, c[0x0][0x23c], -R79.reuse ;  /* 0x00008f00b89c7a23 */ /* 0x100fe2000001084f */
[----:B------:R-:W-:Y:S01]  /*e360*/  LDSM.16.MT88.4 R16, [R223+0x5400] ;  /* 0x00540000df10783b */ /* 0x000fe20000004200 */
        /* <DEDUP_REMOVED lines=10> */
[----:B------:R-:W2:Y:S01]  /*e410*/  MUFU.EX2 R161, R161 ;  /* 0x000000a100a17308 */ /* 0x000ea20000000800 */
        /* <DEDUP_REMOVED lines=35> */
[----:B------:R-:W-:Y:S01]  /*e650*/  FADD.FTZ R172, R173, R172 ;  /* 0x000000acadac7221 */ /* 0x000fe20000010000 */
        /* <DEDUP_REMOVED lines=10> */
[----:B------:R-:W-:Y:S02]  /*e700*/  FADD.FTZ R172, R166, R172 ;  /* 0x000000aca6ac7221 */ /* 0x000fe40000010000 */
[--C-:B------:R-:W-:Y:S01]  /*e710*/  FFMA.FTZ R65, R64, c[0x0][0x23c], -R79.reuse ;  /* 0x00008f0040417a23 */ /* 0x100fe2000001084f */
[----:B------:R-:W-:Y:S01]  /*e720*/  FMNMX.FTZ R0, R114, R0, !PT ;  /* 0x0000000072007209 */ /* 0x000fe20007810000 */
[----:B------:R-:W-:Y:S01]  /*e730*/  MUFU.EX2 R128, R128 ;  /* 0x0000008000807308 */ /* 0x000fe20000000800 */
[----:B------:R-:W-:Y:S02]  /*e740*/  FADD.FTZ R172, R161, R172 ;  /* 0x000000aca1ac7221 */ /* 0x000fe40000010000 */
        /* <DEDUP_REMOVED lines=26> */
[----:B------:R-:W-:Y:S01]  /*e8f0*/  FFMA.FTZ R243, R55, c[0x0][0x23c], -R79 ;  /* 0x00008f0037f37a23 */ /* 0x000fe2000001084f */
        /* <DEDUP_REMOVED lines=51> */
[----:B------:R-:W-:-:S05]  /*ec30*/  FSEL R45, R45, RZ, P0 ;  /* 0x000000ff2d2d7208 */ /* 0x000fca0000000000 */
[----:B------:R-:W-:Y:S01]  /*ec40*/  MUFU.EX2 R66, R66 ;  /* 0x0000004200427308 */ /* 0x000fe20000000800 */
        /* <DEDUP_REMOVED lines=9> */
[----:B------:R-:W2:Y:S01]  /*ece0*/  MUFU.EX2 R167, R167 ;  /* 0x000000a700a77308 */ /* 0x000ea20000000800 */
[--C-:B------:R-:W-:Y:S02]  /*ecf0*/  FFMA.FTZ R162, R28, c[0x0][0x23c], -R45.reuse ;  /* 0x00008f001ca27a23 */ /* 0x100fe4000001082d */
[----:B------:R-:W3:Y:S01]  /*ed00*/  LDSM.16.MT88.4 R28, [R224+0x5800] ;  /* 0x00580000e01c783b */ /* 0x000ee20000004200 */
[--C-:B------:R-:W-:Y:S02]  /*ed10*/  FFMA.FTZ R147, R147, c[0x0][0x23c], -R45.reuse ;  /* 0x00008f0093937a23 */ /* 0x100fe4000001082d */
[--C-:B------:R-:W-:Y:S02]  /*ed20*/  FFMA.FTZ R146, R146, c[0x0][0x23c], -R45.reuse ;  /* 0x00008f0092927a23 */ /* 0x100fe4000001082d */
[----:B------:R-:W-:Y:S01]  /*ed30*/  MUFU.EX2 R165, R165 ;  /* 0x000000a500a57308 */ /* 0x000fe20000000800 */
[----:B------:R-:W-:-:S02]  /*ed40*/  FFMA.FTZ R145, R145, c[0x0][0x23c], -R45 ;  /* 0x00008f0091917a23 */ /* 0x000fc4000001082d */
[--C-:B------:R-:W-:Y:S02]  /*ed50*/  FFMA.FTZ R168, R144, c[0x0][0x23c], -R45.reuse ;  /* 0x00008f0090a87a23 */ /* 0x100fe4000001082d */
[--C-:B------:R-:W-:Y:S02]  /*ed60*/  FFMA.FTZ R142, R142, c[0x0][0x23c], -R45.reuse ;  /* 0x00008f008e8e7a23 */ /* 0x100fe4000001082d */
[--C-:B------:R-:W-:Y:S01]  /*ed70*/  FFMA.FTZ R144, R141, c[0x0][0x23c], -R45.reuse ;  /* 0x00008f008d907a23 */ /* 0x100fe2000001082d */
[----:B------:R-:W4:Y:S01]  /*ed80*/  MUFU.EX2 R163, R163 ;  /* 0x000000a300a37308 */ /* 0x000f220000000800 */
[----:B--2---:R-:W-:Y:S01]  /*ed90*/  F2FP.BF16.PACK_AB R21, R167, R171 ;  /* 0x000000aba715723e */ /* 0x004fe200000010ff */
        /* <DEDUP_REMOVED lines=9> */
[----:B------:R-:W2:Y:S01]  /*ee30*/  MUFU.EX2 R159, R159 ;  /* 0x0000009f009f7308 */ /* 0x000ea20000000800 */
        /* <DEDUP_REMOVED lines=13> */
[----:B------:R-:W-:Y:S02]  /*ef10*/  FFMA.FTZ R116, R116, c[0x0][0x23c], -R45 ;  /* 0x00008f0074747a23 */ /* 0x000fe4000001082d */
[----:B------:R-:W-:Y:S01]  /*ef20*/  FADD.FTZ R167, R171, R167 ;  /* 0x000000a7aba77221 */ /* 0x000fe20000010000 */
[C---:B------:R-:W-:Y:S01]  /*ef30*/  HMMA.16816.F32.BF16 R24, R20.reuse, R12, RZ ;  /* 0x0000000c1418723c */ /* 0x040fe200000418ff */
[----:B------:R-:W-:Y:S01]  /*ef40*/  FFMA.FTZ R114, R175, c[0x0][0x23c], -R79 ;  /* 0x00008f00af727a23 */ /* 0x000fe2000001084f */
[----:B------:R-:W4:Y:S01]  /*ef50*/  MUFU.EX2 R162, R162 ;  /* 0x000000a200a27308 */ /* 0x000f220000000800 */
[--C-:B------:R-:W-:Y:S02]  /*ef60*/  FFMA.FTZ R113, R113, c[0x0][0x23c], -R45.reuse ;  /* 0x00008f0071717a23 */ /* 0x100fe4000001082d */
[--C-:B------:R-:W-:Y:S02]  /*ef70*/  FFMA.FTZ R112, R112, c[0x0][0x23c], -R45.reuse ;  /* 0x00008f0070707a23 */ /* 0x100fe4000001082d */
[----:B------:R-:W-:Y:S01]  /*ef80*/  F2FP.BF16.PACK_AB R12, R157, R160 ;  /* 0x000000a09d0c723e */ /* 0x000fe200000010ff */
[----:B------:R-:W-:Y:S01]  /*ef90*/  HMMA.16816.F32.BF16 R20, R20, R14, RZ ;  /* 0x0000000e1414723c */ /* 0x000fe200000418ff */
[----:B--2---:R-:W-:Y:S01]  /*efa0*/  F2FP.BF16.PACK_AB R13, R159, R164 ;  /* 0x000000a49f0d723e */ /* 0x004fe200000010ff */
[----:B------:R-:W2:Y:S01]  /*efb0*/  MUFU.EX2 R147, R147 ;  /* 0x0000009300937308 */ /* 0x000ea20000000800 */
[----:B------:R-:W-:-:S02]  /*efc0*/  FFMA.FTZ R111, R111, c[0x0][0x23c], -R45 ;  /* 0x00008f006f6f7a23 */ /* 0x000fc4000001082d */
[----:B------:R-:W-:Y:S02]  /*efd0*/  FFMA.FTZ R175, R110, c[0x0][0x23c], -R45 ;  /* 0x00008f006eaf7a23 */ /* 0x000fe4000001082d */
[----:B------:R-:W-:Y:S01]  /*efe0*/  F2FP.BF16.PACK_AB R14, R154, R156 ;  /* 0x0000009c9a0e723e */ /* 0x000fe200000010ff */
[----:B------:R-:W-:Y:S01]  /*eff0*/  FADD.FTZ R165, R165, R167 ;  /* 0x000000a7a5a57221 */ /* 0x000fe20000010000 */
[----:B-1----:R-:W-:Y:S01]  /*f000*/  F2FP.BF16.PACK_AB R15, R158, R155 ;  /* 0x0000009b9e0f723e */ /* 0x002fe200000010ff */
[----:B------:R-:W-:Y:S01]  /*f010*/  MUFU.EX2 R146, R146 ;  /* 0x0000009200927308 */ /* 0x000fe20000000800 */
[----:B------:R-:W-:Y:S02]  /*f020*/  FADD.FTZ R160, R160, R172 ;  /* 0x000000aca0a07221 */ /* 0x000fe40000010000 */
[----:B------:R-:W-:Y:S02]  /*f030*/  FADD.FTZ R165, R163, R165 ;  /* 0x000000a5a3a57221 */ /* 0x000fe40000010000 */
[----:B------:R-:W-:Y:S01]  /*f040*/  FADD.FTZ R160, R157, R160 ;  /* 0x000000a09da07221 */ /* 0x000fe20000010000 */
[----:B------:R-:W-:Y:S01]  /*f050*/  HMMA.16816.F32.BF16 R8, R12, R36, R8 ;  /* 0x000000240c08723c */ /* 0x000fe20000041808 */
[----:B------:R-:W-:Y:S01]  /*f060*/  FADD.FTZ R164, R164, R165 ;  /* 0x000000a5a4a47221 */ /* 0x000fe20000010000 */
[----:B------:R-:W1:Y:S01]  /*f070*/  MUFU.EX2 R145, R145 ;  /* 0x0000009100917308 */ /* 0x000e620000000800 */
[----:B------:R-:W-:-:S02]  /*f080*/  FADD.FTZ R156, R156, R160 ;  /* 0x000000a09c9c7221 */ /* 0x000fc40000010000 */
[----:B------:R-:W-:Y:S02]  /*f090*/  FADD.FTZ R164, R159, R164 ;  /* 0x000000a49fa47221 */ /* 0x000fe40000010000 */
[----:B------:R-:W-:Y:S01]  /*f0a0*/  FADD.FTZ R156, R154, R156 ;  /* 0x0000009c9a9c7221 */ /* 0x000fe20000010000 */
[C---:B------:R-:W-:Y:S01]  /*f0b0*/  HMMA.16816.F32.BF16 R4, R12.reuse, R38, R4 ;  /* 0x000000260c04723c */ /* 0x040fe20000041804 */
[----:B------:R-:W5:Y:S01]  /*f0c0*/  LDSM.16.MT88.4 R36, [R223+0x5800] ;  /* 0x00580000df24783b */ /* 0x000f620000004200 */
[----:B------:R-:W1:Y:S01]  /*f0d0*/  MUFU.EX2 R168, R168 ;  /* 0x000000a800a87308 */ /* 0x000e620000000800 */
[----:B------:R-:W-:Y:S02]  /*f0e0*/  FADD.FTZ R164, R155, R164 ;  /* 0x000000a49ba47221 */ /* 0x000fe40000010000 */
[----:B------:R-:W-:Y:S02]  /*f0f0*/  FFMA.FTZ R110, R174, c[0x0][0x23c], -R79 ;  /* 0x00008f00ae6e7a23 */ /* 0x000fe4000001084f */
[----:B------:R-:W-:Y:S01]  /*f100*/  FADD.FTZ R158, R158, R164 ;  /* 0x000000a49e9e7221 */ /* 0x000fe20000010000 */
[----:B------:R-:W-:Y:S01]  /*f110*/  HMMA.16816.F32.BF16 R24, R12, R16, R24 ;  /* 0x000000100c18723c */ /* 0x000fe20000041818 */
[----:B------:R-:W-:Y:S01]  /*f120*/  FFMA.FTZ R109, R109, c[0x0][0x23c], -R45 ;  /* 0x00008f006d6d7a23 */ /* 0x000fe2000001082d */
[----:B------:R-:W1:Y:S01]  /*f130*/  MUFU.EX2 R142, R142 ;  /* 0x0000008e008e7308 */ /* 0x000e620000000800 */
[----:B----4-:R-:W-:-:S02]  /*f140*/  FADD.FTZ R158, R162, R158 ;  /* 0x0000009ea29e7221 */ /* 0x010fc40000010000 */
[--C-:B------:R-:W-:Y:S02]  /*f150*/  FFMA.FTZ R107, R107, c[0x0][0x23c], -R45.reuse ;  /* 0x00008f006b6b7a23 */ /* 0x100fe4000001082d */
[--C-:B------:R-:W-:Y:S01]  /*f160*/  FFMA.FTZ R174, R106, c[0x0][0x23c], -R45.reuse ;  /* 0x00008f006aae7a23 */ /* 0x100fe2000001082d */
[----:B------:R-:W-:Y:S01]  /*f170*/  HMMA.16816.F32.BF16 R20, R12, R18, R20 ;  /* 0x000000120c14723c */ /* 0x000fe20000041814 */
[----:B------:R-:W4:Y:S01]  /*f180*/  LDSM.16.MT88.4 R16, [R224+0x5c00] ;  /* 0x005c0000e010783b */ /* 0x000f220000004200 */
[----:B------:R-:W-:Y:S01]  /*f190*/  MUFU.EX2 R144, R144 ;  /* 0x0000009000907308 */ /* 0x000fe20000000800 */
[----:B------:R-:W-:Y:S02]  /*f1a0*/  FFMA.FTZ R108, R108, c[0x0][0x23c], -R45 ;  /* 0x00008f006c6c7a23 */ /* 0x000fe4000001082d */
        /* <DEDUP_REMOVED lines=8> */
[----:B------:R-:W-:-:S02]  /*f230*/  FADD.FTZ R147, R147, R158 ;  /* 0x0000009e93937221 */ /* 0x000fc40000010000 */
[----:B------:R-:W-:Y:S02]  /*f240*/  FADD.FTZ R129, R129, R131 ;  /* 0x0000008381817221 */ /* 0x000fe40000010000 */
[----:B------:R-:W-:Y:S01]  /*f250*/  MUFU.EX2 R140, R140 ;  /* 0x0000008c008c7308 */ /* 0x000fe20000000800 */
[----:B------:R-:W-:Y:S01]  /*f260*/  FADD.FTZ R147, R146, R147 ;  /* 0x0000009392937221 */ /* 0x000fe20000010000 */
[C---:B---3--:R-:W-:Y:S01]  /*f270*/  HMMA.16816.F32.BF16 R8, R12.reuse, R28, R8 ;  /* 0x0000001c0c08723c */ /* 0x048fe20000041808 */
        /* <DEDUP_REMOVED lines=16> */
[--C-:B------:R-:W-:Y:S01]  /*f380*/  FFMA.FTZ R91, R91, c[0x0][0x23c], -R45.reuse ;  /* 0x00008f005b5b7a23 */ /* 0x100fe2000001082d */
[----:B------:R-:W-:Y:S01]  /*f390*/  HMMA.16816.F32.BF16 R20, R12, R38, R20 ;  /* 0x000000260c14723c */ /* 0x000fe20000041814 */
[----:B------:R-:W1:Y:S01]  /*f3a0*/  LDSM.16.MT88.4 R36, [R224+0x6000] ;  /* 0x00600000e024783b */ /* 0x000e620000004200 */
[----:B------:R-:W-:-:S02]  /*f3b0*/  FFMA.FTZ R90, R90, c[0x0][0x23c], -R45 ;  /* 0x00008f005a5a7a23 */ /* 0x000fc4000001082d */
[--C-:B------:R-:W-:Y:S02]  /*f3c0*/  FFMA.FTZ R141, R202, c[0x0][0x23c], -R79.reuse ;  /* 0x00008f00ca8d7a23 */ /* 0x100fe4000001084f */
[----:B------:R-:W-:Y:S01]  /*f3d0*/  MUFU.EX2 R176, R176 ;  /* 0x000000b000b07308 */ /* 0x000fe20000000800 */
[----:B------:R-:W-:Y:S01]  /*f3e0*/  F2FP.BF16.PACK_AB R12, R101, R123 ;  /* 0x0000007b650c723e */ /* 0x000fe200000010ff */
[----:B------:R-:W-:Y:S01]  /*f3f0*/  FFMA.FTZ R136, R194, c[0x0][0x23c], -R79 ;  /* 0x00008f00c2887a23 */ /* 0x000fe2000001084f */
[C---:B------:R-:W-:Y:S01]  /*f400*/  F2FP.BF16.PACK_AB R13, R142.reuse, R168 ;  /* 0x000000a88e0d723e */ /* 0x040fe200000010ff */
[----:B------:R-:W-:Y:S01]  /*f410*/  FADD.FTZ R142, R142, R145 ;  /* 0x000000918e8e7221 */ /* 0x000fe20000010000 */
[----:B------:R-:W-:Y:S01]  /*f420*/  F2FP.BF16.PACK_AB R14, R99, R100 ;  /* 0x00000064630e723e */ /* 0x000fe200000010ff */
[----:B------:R-:W-:Y:S01]  /*f430*/  FADD.FTZ R100, R100, R129 ;  /* 0x0000008164647221 */ /* 0x000fe20000010000 */
[----:B--2---:R-:W-:Y:S01]  /*f440*/  F2FP.BF16.PACK_AB R15, R143, R144 ;  /* 0x000000908f0f723e */ /* 0x004fe200000010ff */
[----:B------:R-:W2:Y:S01]  /*f450*/  MUFU.EX2 R133, R133 ;  /* 0x0000008500857308 */ /* 0x000ea20000000800 */
[----:B------:R-:W-:-:S02]  /*f460*/  FADD.FTZ R142, R144, R142 ;  /* 0x0000008e908e7221 */ /* 0x000fc40000010000 */
[----:B------:R-:W-:Y:S02]  /*f470*/  FADD.FTZ R100, R99, R100 ;  /* 0x0000006463647221 */ /* 0x000fe40000010000 */
[----:B------:R-:W-:Y:S01]  /*f480*/  FADD.FTZ R142, R143, R142 ;  /* 0x0000008e8f8e7221 */ /* 0x000fe20000010000 */
[C---:B----4-:R-:W-:Y:S01]  /*f490*/  HMMA.16816.F32.BF16 R8, R12.reuse, R16, R8 ;  /* 0x000000100c08723c */ /* 0x050fe20000041808 */
[--C-:B------:R-:W-:Y:S01]  /*f4a0*/  FFMA.FTZ R85, R85, c[0x0][0x23c], -R45.reuse ;  /* 0x00008f0055557a23 */ /* 0x100fe2000001082d */
[----:B------:R-:W-:Y:S01]  /*f4b0*/  MUFU.EX2 R135, R135 ;  /* 0x0000008700877308 */ /* 0x000fe20000000800 */
[--C-:B------:R-:W-:Y:S02]  /*f4c0*/  FFMA.FTZ R82, R82, c[0x0][0x23c], -R45.reuse ;  /* 0x00008f0052527a23 */ /* 0x100fe4000001082d */
[--C-:B------:R-:W-:Y:S02]  /*f4d0*/  FFMA.FTZ R80, R80, c[0x0][0x23c], -R45.reuse ;  /* 0x00008f0050507a23 */ /* 0x100fe4000001082d */
[----:B------:R-:W-:Y:S01]  /*f4e0*/  FFMA.FTZ R33, R33, c[0x0][0x23c], -R45 ;  /* 0x00008f0021217a23 */ /* 0x000fe2000001082d */
[----:B------:R-:W-:Y:S01]  /*f4f0*/  HMMA.16816.F32.BF16 R4, R12, R18, R4 ;  /* 0x000000120c04723c */ /* 0x000fe20000041804 */
[----:B------:R-:W4:Y:S01]  /*f500*/  LDSM.16.MT88.4 R16, [R223+0x6000] ;  /* 0x00600000df10783b */ /* 0x000f220000004200 */
[----:B------:R-:W1:Y:S01]  /*f510*/  MUFU.EX2 R134, R134 ;  /* 0x0000008600867308 */ /* 0x000e620000000800 */
[----:B------:R-:W-:-:S02]  /*f520*/  FFMA.FTZ R132, R188, c[0x0][0x23c], -R79 ;  /* 0x00008f00bc847a23 */ /* 0x000fc4000001084f */
[----:B------:R-:W-:Y:S02]  /*f530*/  FFMA.FTZ R118, R181, c[0x0][0x23c], -R79 ;  /* 0x00008f00b5767a23 */ /* 0x000fe4000001084f */
[--C-:B------:R-:W-:Y:S01]  /*f540*/  FFMA.FTZ R32, R32, c[0x0][0x23c], -R45.reuse ;  /* 0x00008f0020207a23 */ /* 0x100fe2000001082d */
[C---:B---3--:R-:W-:Y:S01]  /*f550*/  HMMA.16816.F32.BF16 R24, R12.reuse, R28, R24 ;  /* 0x0000001c0c18723c */ /* 0x048fe20000041818 */
[--C-:B------:R-:W-:Y:S01]  /*f560*/  FFMA.FTZ R41, R41, c[0x0][0x23c], -R45.reuse ;  /* 0x00008f0029297a23 */ /* 0x100fe2000001082d */
[----:B------:R-:W3:Y:S01]  /*f570*/  MUFU.EX2 R121, R121 ;  /* 0x0000007900797308 */ /* 0x000ee20000000800 */
[--C-:B------:R-:W-:Y:S02]  /*f580*/  FFMA.FTZ R40, R40, c[0x0][0x23c], -R45.reuse ;  /* 0x00008f0028287a23 */ /* 0x100fe4000001082d */
[----:B------:R-:W-:Y:S02]  /*f590*/  FFMA.FTZ R43, R43, c[0x0][0x23c], -R45 ;  /* 0x00008f002b2b7a23 */ /* 0x000fe4000001082d */
[----:B------:R-:W-:Y:S01]  /*f5a0*/  FFMA.FTZ R102, R139, c[0x0][0x23c], -R79 ;  /* 0x00008f008b667a23 */ /* 0x000fe2000001084f */
[----:B------:R-:W-:Y:S01]  /*f5b0*/  HMMA.16816.F32.BF16 R20, R12, R30, R20 ;  /* 0x0000001e0c14723c */ /* 0x000fe20000041814 */
[----:B------:R-:W2:Y:S01]  /*f5c0*/  LDSM.16.MT88.4 R28, [R224+0x6400] ;  /* 0x00640000e01c783b */ /* 0x000ea20000004200 */
[----:B------:R-:W2:Y:S01]  /*f5d0*/  MUFU.EX2 R120, R120 ;  /* 0x0000007800787308 */ /* 0x000ea20000000800 */
[----:B------:R-:W-:-:S02]  /*f5e0*/  FFMA.FTZ R42, R42, c[0x0][0x23c], -R45 ;  /* 0x00008f002a2a7a23 */ /* 0x000fc4000001082d */
[----:B------:R-:W-:Y:S02]  /*f5f0*/  FFMA.FTZ R49, R49, c[0x0][0x23c], -R45 ;  /* 0x00008f0031317a23 */ /* 0x000fe4000001082d */
[----:B------:R-:W-:Y:S01]  /*f600*/  F2FP.BF16.PACK_AB R12, R94, R95 ;  /* 0x0000005f5e0c723e */ /* 0x000fe200000010ff */
[----:B------:R-:W-:Y:S01]  /*f610*/  FADD.FTZ R95, R95, R100 ;  /* 0x000000645f5f7221 */ /* 0x000fe20000010000 */
[----:B-1----:R-:W-:Y:S01]  /*f620*/  F2FP.BF16.PACK_AB R13, R138, R140 ;  /* 0x0000008c8a0d723e */ /* 0x002fe200000010ff */
[----:B------:R-:W-:Y:S01]  /*f630*/  MUFU.EX2 R119, R119 ;  /* 0x0000007700777308 */ /* 0x000fe20000000800 */
[----:B------:R-:W-:Y:S01]  /*f640*/  F2FP.BF16.PACK_AB R14, R92, R93 ;  /* 0x0000005d5c0e723e */ /* 0x000fe200000010ff */
[----:B------:R-:W-:Y:S01]  /*f650*/  FADD.FTZ R140, R140, R142 ;  /* 0x0000008e8c8c7221 */ /* 0x000fe20000010000 */
[----:B-----5:R-:W-:Y:S01]  /*f660*/  F2FP.BF16.PACK_AB R15, R169, R137 ;  /* 0x00000089a90f723e */ /* 0x020fe200000010ff */
[----:B------:R-:W-:Y:S02]  /*f670*/  FADD.FTZ R95, R94, R95 ;  /* 0x0000005f5e5f7221 */ /* 0x000fe40000010000 */
[----:B------:R-:W-:-:S02]  /*f680*/  FADD.FTZ R140, R138, R140 ;  /* 0x0000008c8a8c7221 */ /* 0x000fc40000010000 */
[----:B------:R-:W1:Y:S01]  /*f690*/  MUFU.EX2 R177, R177 ;  /* 0x000000b100b17308 */ /* 0x000e620000000800 */
[----:B------:R-:W-:Y:S01]  /*f6a0*/  FADD.FTZ R93, R93, R95 ;  /* 0x0000005f5d5d7221 */ /* 0x000fe20000010000 */
[C---:B------:R-:W-:Y:S01]  /*f6b0*/  HMMA.16816.F32.BF16 R8, R12.reuse, R36, R8 ;  /* 0x000000240c08723c */ /* 0x040fe20000041808 */
[----:B------:R-:W-:Y:S02]  /*f6c0*/  FADD.FTZ R137, R137, R140 ;  /* 0x0000008c89897221 */ /* 0x000fe40000010000 */
[----:B------:R-:W-:Y:S02]  /*f6d0*/  FADD.FTZ R93, R92, R93 ;  /* 0x0000005d5c5d7221 */ /* 0x000fe40000010000 */
[----:B------:R-:W-:Y:S01]  /*f6e0*/  FADD.FTZ R137, R169, R137 ;  /* 0x00000089a9897221 */ /* 0x000fe20000010000 */
[----:B------:R-:W5:Y:S01]  /*f6f0*/  MUFU.EX2 R117, R117 ;  /* 0x0000007500757308 */ /* 0x000f620000000800 */
[----:B------:R-:W-:Y:S01]  /*f700*/  FADD.FTZ R93, R89, R93 ;  /* 0x0000005d595d7221 */ /* 0x000fe20000010000 */
[----:B------:R-:W-:Y:S01]  /*f710*/  HMMA.16816.F32.BF16 R4, R12, R38, R4 ;  /* 0x000000260c04723c */ /* 0x000fe20000041804 */
[----:B------:R-:W1:Y:S01]  /*f720*/  LDSM.16.MT88.4 R36, [R223+0x6400] ;  /* 0x00640000df24783b */ /* 0x000e620000004200 */
[----:B------:R-:W-:-:S02]  /*f730*/  FFMA.FTZ R48, R48, c[0x0][0x23c], -R45 ;  /* 0x00008f0030307a23 */ /* 0x000fc4000001082d */
[--C-:B------:R-:W-:Y:S02]  /*f740*/  FFMA.FTZ R47, R47, c[0x0][0x23c], -R45.reuse ;  /* 0x00008f002f2f7a23 */ /* 0x100fe4000001082d */
[----:B------:R-:W1:Y:S01]  /*f750*/  MUFU.EX2 R115, R115 ;  /* 0x0000007300737308 */ /* 0x000e620000000800 */
[--C-:B------:R-:W-:Y:S01]  /*f760*/  FFMA.FTZ R50, R50, c[0x0][0x23c], -R45.reuse ;  /* 0x00008f0032327a23 */ /* 0x100fe2000001082d */
[C---:B----4-:R-:W-:Y:S01]  /*f770*/  HMMA.16816.F32.BF16 R24, R12.reuse, R16, R24 ;  /* 0x000000100c18723c */ /* 0x050fe20000041818 */
[--C-:B------:R-:W-:Y:S02]  /*f780*/  FFMA.FTZ R54, R54, c[0x0][0x23c], -R45.reuse ;  /* 0x00008f0036367a23 */ /* 0x100fe4000001082d */
[--C-:B------:R-:W-:Y:S02]  /*f790*/  FFMA.FTZ R53, R53, c[0x0][0x23c], -R45.reuse ;  /* 0x00008f0035357a23 */ /* 0x100fe4000001082d */
[----:B------:R-:W-:Y:S01]  /*f7a0*/  FFMA.FTZ R242, R52, c[0x0][0x23c], -R45 ;  /* 0x00008f0034f27a23 */ /* 0x000fe2000001082d */
[----:B------:R-:W-:Y:S02]  /*f7b0*/  MUFU.EX2 R178, R178 ;  /* 0x000000b200b27308 */ /* 0x000fe40000000800 */
[----:B------:R-:W-:Y:S01]  /*f7c0*/  HMMA.16816.F32.BF16 R20, R12, R18, R20 ;  /* 0x000000120c14723c */ /* 0x000fe20000041814 */
[----:B------:R-:W4:Y:S05]  /*f7d0*/  LDSM.16.MT88.4 R16, [R224+0x6800] ;  /* 0x00680000e010783b */ /* 0x000f2a0000004200 */
[----:B------:R-:W1:Y:S01]  /*f7e0*/  MUFU.EX2 R116, R116 ;  /* 0x0000007400747308 */ /* 0x000e620000000800 */
[C---:B------:R-:W-:Y:S01]  /*f7f0*/  F2FP.BF16.PACK_AB R12, R88.reuse, R89 ;  /* 0x00000059580c723e */ /* 0x040fe200000010ff */
[----:B------:R-:W-:Y:S01]  /*f800*/  FADD.FTZ R88, R88, R93 ;  /* 0x0000005d58587221 */ /* 0x000fe20000010000 */
[----:B--2---:R-:W-:Y:S01]  /*f810*/  F2FP.BF16.PACK_AB R13, R133, R176 ;  /* 0x000000b0850d723e */ /* 0x004fe200000010ff */
[----:B------:R-:W-:Y:S01]  /*f820*/  FADD.FTZ R176, R176, R137 ;  /* 0x00000089b0b07221 */ /* 0x000fe20000010000 */
[----:B------:R-:W-:Y:S01]  /*f830*/  F2FP.BF16.PACK_AB R14, R83, R86 ;  /* 0x00000056530e723e */ /* 0x000fe200000010ff */
[----:B------:R-:W-:Y:S01]  /*f840*/  FADD.FTZ R88, R86, R88 ;  /* 0x0000005856587221 */ /* 0x000fe20000010000 */
[----:B------:R-:W-:Y:S01]  /*f850*/  F2FP.BF16.PACK_AB R15, R134, R135 ;  /* 0x00000087860f723e */ /* 0x000fe200000010ff */
[----:B------:R-:W2:Y:S01]  /*f860*/  MUFU.EX2 R113, R113 ;  /* 0x0000007100717308 */ /* 0x000ea20000000800 */
[----:B------:R-:W-:-:S02]  /*f870*/  FADD.FTZ R176, R133, R176 ;  /* 0x000000b085b07221 */ /* 0x000fc40000010000 */
[----:B------:R-:W-:Y:S02]  /*f880*/  FADD.FTZ R83, R83, R88 ;  /* 0x0000005853537221 */ /* 0x000fe40000010000 */
[----:B------:R-:W-:Y:S01]  /*f890*/  FADD.FTZ R176, R135, R176 ;  /* 0x000000b087b07221 */ /* 0x000fe20000010000 */
[C---:B------:R-:W-:Y:S01]  /*f8a0*/  HMMA.16816.F32.BF16 R8, R12.reuse, R28, R8 ;  /* 0x0000001c0c08723c */ /* 0x040fe20000041808 */
[----:B------:R-:W-:Y:S01]  /*f8b0*/  FADD.FTZ R83, R81, R83 ;  /* 0x0000005351537221 */ /* 0x000fe20000010000 */
[----:B------:R-:W2:Y:S01]  /*f8c0*/  MUFU.EX2 R112, R112 ;  /* 0x0000007000707308 */ /* 0x000ea20000000800 */
[----:B------:R-:W-:Y:S02]  /*f8d0*/  FADD.FTZ R134, R134, R176 ;  /* 0x000000b086867221 */ /* 0x000fe40000010000 */
[C---:B------:R-:W-:Y:S02]  /*f8e0*/  FADD.FTZ R83, R78.reuse, R83 ;  /* 0x000000534e537221 */ /* 0x040fe40000010000 */
[----:B---3--:R-:W-:Y:S01]  /*f8f0*/  FADD.FTZ R134, R121, R134 ;  /* 0x0000008679867221 */ /* 0x008fe20000010000 */
[C---:B------:R-:W-:Y:S01]  /*f900*/  HMMA.16816.F32.BF16 R4, R12.reuse, R30, R4 ;  /* 0x0000001e0c04723c */ /* 0x040fe20000041804 */
[----:B------:R-:W3:Y:S01]  /*f910*/  LDSM.16.MT88.4 R28, [R223+0x6800] ;  /* 0x00680000df1c783b */ /* 0x000ee20000004200 */
[----:B------:R-:W-:Y:S06]  /*f920*/  MUFU.EX2 R111, R111 ;  /* 0x0000006f006f7308 */ /* 0x000fec0000000800 */
[C---:B-1----:R-:W-:Y:S02]  /*f930*/  HMMA.16816.F32.BF16 R24, R12.reuse, R36, R24 ;  /* 0x000000240c18723c */ /* 0x042fe40000041818 */
[----:B------:R-:W1:Y:S06]  /*f940*/  MUFU.EX2 R175, R175 ;  /* 0x000000af00af7308 */ /* 0x000e6c0000000800 */
[----:B------:R-:W-:Y:S01]  /*f950*/  HMMA.16816.F32.BF16 R20, R12, R38, R20 ;  /* 0x000000260c14723c */ /* 0x000fe20000041814 */
[----:B------:R-:W1:Y:S01]  /*f960*/  LDSM.16.MT88.4 R36, [R224+0x6c00] ;  /* 0x006c0000e024783b */ /* 0x000e620000004200 */
[----:B------:R-:W-:Y:S05]  /*f970*/  MUFU.EX2 R65, R65 ;  /* 0x0000004100417308 */ /* 0x000fea0000000800 */
[----:B------:R-:W-:-:S02]  /*f980*/  F2FP.BF16.PACK_AB R12, R78, R81 ;  /* 0x000000514e0c723e */ /* 0x000fc400000010ff */
[----:B------:R-:W-:Y:S01]  /*f990*/  F2FP.BF16.PACK_AB R13, R120, R121 ;  /* 0x00000079780d723e */ /* 0x000fe200000010ff */
[----:B------:R-:W-:Y:S01]  /*f9a0*/  MUFU.EX2 R64, R64 ;  /* 0x0000004000407308 */ /* 0x000fe20000000800 */
[----:B------:R-:W-:Y:S01]  /*f9b0*/  F2FP.BF16.PACK_AB R14, R76, R77 ;  /* 0x0000004d4c0e723e */ /* 0x000fe200000010ff */
[----:B------:R-:W-:Y:S01]  /*f9c0*/  FADD.FTZ R120, R120, R134 ;  /* 0x0000008678787221 */ /* 0x000fe20000010000 */
[----:B------:R-:W-:Y:S01]  /*f9d0*/  F2FP.BF16.PACK_AB R15, R177, R119 ;  /* 0x00000077b10f723e */ /* 0x000fe200000010ff */
[----:B------:R-:W-:Y:S02]  /*f9e0*/  FADD.FTZ R77, R77, R83 ;  /* 0x000000534d4d7221 */ /* 0x000fe40000010000 */
[----:B------:R-:W-:Y:S02]  /*f9f0*/  FADD.FTZ R120, R119, R120 ;  /* 0x0000007877787221 */ /* 0x000fe40000010000 */
[----:B------:R-:W1:Y:S01]  /*fa00*/  MUFU.EX2 R109, R109 ;  /* 0x0000006d006d7308 */ /* 0x000e620000000800 */
[----:B------:R-:W-:Y:S01]  /*fa10*/  FADD.FTZ R77, R76, R77 ;  /* 0x0000004d4c4d7221 */ /* 0x000fe20000010000 */
[----:B----4-:R-:W-:Y:S01]  /*fa20*/  HMMA.16816.F32.BF16 R8, R12, R16, R8 ;  /* 0x000000100c08723c */ /* 0x010fe20000041808 */
[----:B------:R-:W-:-:S04]  /*fa30*/  FADD.FTZ R177, R177, R120 ;  /* 0x00000078b1b17221 */ /* 0x000fc80000010000 */
[----:B-----5:R-:W-:Y:S01]  /*fa40*/  FADD.FTZ R177, R117, R177 ;  /* 0x000000b175b17221 */ /* 0x020fe20000010000 */
[----:B------:R-:W4:Y:S02]  /*fa50*/  MUFU.EX2 R107, R107 ;  /* 0x0000006b006b7308 */ /* 0x000f240000000800 */
[----:B------:R-:W-:Y:S01]  /*fa60*/  HMMA.16816.F32.BF16 R4, R12, R18, R4 ;  /* 0x000000120c04723c */ /* 0x000fe20000041804 */
[----:B------:R-:W5:Y:S01]  /*fa70*/  LDSM.16.MT88.4 R16, [R223+0x6c00] ;  /* 0x006c0000df10783b */ /* 0x000f620000004200 */
[----:B------:R-:W-:-:S04]  /*fa80*/  FADD.FTZ R177, R115, R177 ;  /* 0x000000b173b17221 */ /* 0x000fc80000010000 */
[----:B------:R-:W-:Y:S02]  /*fa90*/  MUFU.EX2 R174, R174 ;  /* 0x000000ae00ae7308 */ /* 0x000fe40000000800 */
[C---:B---3--:R-:W-:Y:S06]  /*faa0*/  HMMA.16816.F32.BF16 R24, R12.reuse, R28, R24 ;  /* 0x0000001c0c18723c */ /* 0x048fec0000041818 */
[----:B------:R-:W3:Y:S02]  /*fab0*/  MUFU.EX2 R108, R108 ;  /* 0x0000006c006c7308 */ /* 0x000ee40000000800 */
[----:B------:R-:W-:Y:S01]  /*fac0*/  HMMA.16816.F32.BF16 R20, R12, R30, R20 ;  /* 0x0000001e0c14723c */ /* 0x000fe20000041814 */
[----:B------:R-:W3:Y:S05]  /*fad0*/  LDSM.16.MT88.4 R28, [R224+0x7000] ;  /* 0x00700000e01c783b */ /* 0x000eea0000004200 */
[----:B------:R-:W-:Y:S01]  /*fae0*/  MUFU.EX2 R63, R63 ;  /* 0x0000003f003f7308 */ /* 0x000fe20000000800 */
[----:B------:R-:W-:Y:S01]  /*faf0*/  F2FP.BF16.PACK_AB R12, R74, R75 ;  /* 0x0000004b4a0c723e */ /* 0x000fe200000010ff */
[----:B------:R-:W-:Y:S01]  /*fb00*/  FADD.FTZ R75, R75, R77 ;  /* 0x0000004d4b4b7221 */ /* 0x000fe20000010000 */
[----:B------:R-:W-:-:S02]  /*fb10*/  F2FP.BF16.PACK_AB R13, R115, R117 ;  /* 0x00000075730d723e */ /* 0x000fc400000010ff */
[----:B------:R-:W-:Y:S01]  /*fb20*/  F2FP.BF16.PACK_AB R14, R72, R73 ;  /* 0x00000049480e723e */ /* 0x000fe200000010ff */
[----:B------:R-:W-:Y:S01]  /*fb30*/  FADD.FTZ R75, R74, R75 ;  /* 0x0000004b4a4b7221 */ /* 0x000fe20000010000 */
[----:B------:R-:W-:Y:S01]  /*fb40*/  F2FP.BF16.PACK_AB R15, R116, R178 ;  /* 0x000000b2740f723e */ /* 0x000fe200000010ff */
[----:B------:R-:W-:Y:S01]  /*fb50*/  MUFU.EX2 R62, R62 ;  /* 0x0000003e003e7308 */ /* 0x000fe20000000800 */
[----:B------:R-:W-:Y:S02]  /*fb60*/  FADD.FTZ R178, R178, R177 ;  /* 0x000000b1b2b27221 */ /* 0x000fe40000010000 */
[----:B------:R-:W-:Y:S02]  /*fb70*/  FADD.FTZ R73, R73, R75 ;  /* 0x0000004b49497221 */ /* 0x000fe40000010000 */
[----:B------:R-:W-:Y:S01]  /*fb80*/  FADD.FTZ R178, R116, R178 ;  /* 0x000000b274b27221 */ /* 0x000fe20000010000 */
[----:B-1----:R-:W-:Y:S01]  /*fb90*/  HMMA.16816.F32.BF16 R8, R12, R36, R8 ;  /* 0x000000240c08723c */ /* 0x002fe20000041808 */
[----:B------:R-:W-:Y:S01]  /*fba0*/  FADD.FTZ R73, R72, R73 ;  /* 0x0000004948497221 */ /* 0x000fe20000010000 */
[----:B------:R-:W-:Y:S01]  /*fbb0*/  MUFU.EX2 R61, R61 ;  /* 0x0000003d003d7308 */ /* 0x000fe20000000800 */
[----:B--2---:R-:W-:-:S02]  /*fbc0*/  FADD.FTZ R178, R113, R178 ;  /* 0x000000b271b27221 */ /* 0x004fc40000010000 */
[----:B------:R-:W-:-:S03]  /*fbd0*/  FADD.FTZ R73, R71, R73 ;  /* 0x0000004947497221 */ /* 0x000fc60000010000 */
[C---:B------:R-:W-:Y:S01]  /*fbe0*/  HMMA.16816.F32.BF16 R4, R12.reuse, R38, R4 ;  /* 0x000000260c04723c */ /* 0x040fe20000041804 */
[----:B------:R-:W1:Y:S01]  /*fbf0*/  LDSM.16.MT88.4 R36, [R223+0x7000] ;  /* 0x00700000df24783b */ /* 0x000e620000004200 */
[----:B------:R-:W-:Y:S06]  /*fc00*/  MUFU.EX2 R60, R60 ;  /* 0x0000003c003c7308 */ /* 0x000fec0000000800 */
[C---:B-----5:R-:W-:Y:S02]  /*fc10*/  HMMA.16816.F32.BF16 R24, R12.reuse, R16, R24 ;  /* 0x000000100c18723c */ /* 0x060fe40000041818 */
[----:B------:R-:W2:Y:S05]  /*fc20*/  MUFU.EX2 R105, R105 ;  /* 0x0000006900697308 */ /* 0x000eaa0000000800 */
[----:B------:R-:W-:Y:S01]  /*fc30*/  F2FP.BF16.PACK_AB R16, R70, R71 ;  /* 0x000000474610723e */ /* 0x000fe200000010ff */
[----:B------:R-:W-:Y:S01]  /*fc40*/  HMMA.16816.F32.BF16 R20, R12, R18, R20 ;  /* 0x000000120c14723c */ /* 0x000fe20000041814 */
[----:B------:R-:W-:Y:S01]  /*fc50*/  F2FP.BF16.PACK_AB R17, R112, R113 ;  /* 0x000000717011723e */ /* 0x000fe200000010ff */
[----:B------:R-:W5:Y:S01]  /*fc60*/  LDSM.16.MT88.4 R12, [R224+0x7400] ;  /* 0x00740000e00c783b */ /* 0x000f620000004200 */
[----:B------:R-:W1:Y:S01]  /*fc70*/  MUFU.EX2 R104, R104 ;  /* 0x0000006800687308 */ /* 0x000e620000000800 */
[----:B------:R-:W-:-:S02]  /*fc80*/  FADD.FTZ R70, R70, R73 ;  /* 0x0000004946467221 */ /* 0x000fc40000010000 */
[----:B------:R-:W-:Y:S01]  /*fc90*/  FADD.FTZ R112, R112, R178 ;  /* 0x000000b270707221 */ /* 0x000fe20000010000 */
[C---:B------:R-:W-:Y:S01]  /*fca0*/  F2FP.BF16.PACK_AB R18, R68.reuse, R69 ;  /* 0x000000454412723e */ /* 0x040fe200000010ff */
[----:B------:R-:W-:Y:S01]  /*fcb0*/  FADD.FTZ R70, R69, R70 ;  /* 0x0000004645467221 */ /* 0x000fe20000010000 */
[----:B------:R-:W-:Y:S01]  /*fcc0*/  F2FP.BF16.PACK_AB R19, R175, R111 ;  /* 0x0000006faf13723e */ /* 0x000fe200000010ff */
[----:B------:R-:W-:Y:S01]  /*fcd0*/  FADD.FTZ R112, R111, R112 ;  /* 0x000000706f707221 */ /* 0x000fe20000010000 */
[----:B------:R-:W-:Y:S01]  /*fce0*/  MUFU.EX2 R170, R170 ;  /* 0x000000aa00aa7308 */ /* 0x000fe20000000800 */
[----:B------:R-:W-:Y:S02]  /*fcf0*/  FADD.FTZ R70, R68, R70 ;  /* 0x0000004644467221 */ /* 0x000fe40000010000 */
[----:B------:R-:W-:Y:S02]  /*fd00*/  FADD.FTZ R175, R175, R112 ;  /* 0x00000070afaf7221 */ /* 0x000fe40000010000 */
[C---:B---3--:R-:W-:Y:S02]  /*fd10*/  HMMA.16816.F32.BF16 R8, R16.reuse, R28, R8 ;  /* 0x0000001c1008723c */ /* 0x048fe40000041808 */
[----:B------:R-:W-:Y:S01]  /*fd20*/  FADD.FTZ R175, R109, R175 ;  /* 0x000000af6daf7221 */ /* 0x000fe20000010000 */
[----:B------:R-:W3:Y:S05]  /*fd30*/  MUFU.EX2 R103, R103 ;  /* 0x0000006700677308 */ /* 0x000eea0000000800 */
[C---:B------:R-:W-:Y:S01]  /*fd40*/  HMMA.16816.F32.BF16 R4, R16.reuse, R30, R4 ;  /* 0x0000001e1004723c */ /* 0x040fe20000041804 */
[----:B------:R-:W3:Y:S02]  /*fd50*/  LDSM.16.MT88.4 R28, [R223+0x7400] ;  /* 0x00740000df1c783b */ /* 0x000ee40000004200 */
[----:B------:R-:W2:Y:S05]  /*fd60*/  MUFU.EX2 R59, R59 ;  /* 0x0000003b003b7308 */ /* 0x000eaa0000000800 */
[C---:B-1----:R-:W-:Y:S03]  /*fd70*/  HMMA.16816.F32.BF16 R24, R16.reuse, R36, R24 ;  /* 0x000000241018723c */ /* 0x042fe60000041818 */
[----:B------:R-:W-:Y:S04]  /*fd80*/  MUFU.EX2 R58, R58 ;  /* 0x0000003a003a7308 */ /* 0x000fe80000000800 */
[----:B------:R-:W-:Y:S01]  /*fd90*/  F2FP.BF16.PACK_AB R36, R66, R67 ;  /* 0x000000434224723e */ /* 0x000fe200000010ff */
[----:B------:R-:W-:Y:S01]  /*fda0*/  HMMA.16816.F32.BF16 R20, R16, R38, R20 ;  /* 0x000000261014723c */ /* 0x000fe20000041814 */
[----:B------:R-:W1:Y:S01]  /*fdb0*/  LDSM.16.MT88.4 R16, [R224+0x7800] ;  /* 0x00780000e010783b */ /* 0x000e620000004200 */
[----:B----4-:R-:W-:Y:S01]  /*fdc0*/  F2FP.BF16.PACK_AB R37, R107, R109 ;  /* 0x0000006d6b25723e */ /* 0x010fe200000010ff */
[----:B------:R-:W-:Y:S01]  /*fdd0*/  MUFU.EX2 R57, R57 ;  /* 0x0000003900397308 */ /* 0x000fe20000000800 */
[----:B------:R-:W-:-:S02]  /*fde0*/  FADD.FTZ R67, R67, R70 ;  /* 0x0000004643437221 */ /* 0x000fc40000010000 */
[----:B------:R-:W-:Y:S01]  /*fdf0*/  FADD.FTZ R107, R107, R175 ;  /* 0x000000af6b6b7221 */ /* 0x000fe20000010000 */
[----:B------:R-:W-:Y:S01]  /*fe00*/  F2FP.BF16.PACK_AB R38, R64, R65 ;  /* 0x000000414026723e */ /* 0x000fe200000010ff */
[----:B------:R-:W-:Y:S01]  /*fe10*/  FADD.FTZ R67, R66, R67 ;  /* 0x0000004342437221 */ /* 0x000fe20000010000 */
[----:B------:R-:W-:Y:S01]  /*fe20*/  F2FP.BF16.PACK_AB R39, R108, R174 ;  /* 0x000000ae6c27723e */ /* 0x000fe200000010ff */
[----:B------:R-:W-:Y:S01]  /*fe30*/  FADD.FTZ R107, R174, R107 ;  /* 0x0000006bae6b7221 */ /* 0x000fe20000010000 */
[----:B------:R-:W-:Y:S01]  /*fe40*/  MUFU.EX2 R46, R46 ;  /* 0x0000002e002e7308 */ /* 0x000fe20000000800 */
[----:B------:R-:W-:Y:S02]  /*fe50*/  FADD.FTZ R65, R65, R67 ;  /* 0x0000004341417221 */ /* 0x000fe40000010000 */
[----:B------:R-:W-:Y:S02]  /*fe60*/  FADD.FTZ R108, R108, R107 ;  /* 0x0000006b6c6c7221 */ /* 0x000fe40000010000 */
[----:B-----5:R-:W-:Y:S01]  /*fe70*/  HMMA.16816.F32.BF16 R8, R36, R12, R8 ;  /* 0x0000000c2408723c */ /* 0x020fe20000041808 */
[----:B------:R-:W-:-:S02]  /*fe80*/  FADD.FTZ R65, R64, R65 ;  /* 0x0000004140417221 */ /* 0x000fc40000010000 */
[----:B------:R-:W-:Y:S01]  /*fe90*/  MUFU.EX2 R91, R91 ;  /* 0x0000005b005b7308 */ /* 0x000fe20000000800 */
[----:B--2---:R-:W-:-:S04]  /*fea0*/  FADD.FTZ R108, R105, R108 ;  /* 0x0000006c696c7221 */ /* 0x004fc80000010000 */
[C---:B------:R-:W-:Y:S01]  /*feb0*/  HMMA.16816.F32.BF16 R4, R36.reuse, R14, R4 ;  /* 0x0000000e2404723c */ /* 0x040fe20000041804 */
[----:B------:R-:W2:Y:S01]  /*fec0*/  LDSM.16.MT88.4 R12, [R223+0x7800] ;  /* 0x00780000df0c783b */ /* 0x000ea20000004200 */
[----:B------:R-:W-:Y:S01]  /*fed0*/  FADD.FTZ R108, R104, R108 ;  /* 0x0000006c686c7221 */ /* 0x000fe20000010000 */
[----:B------:R4:W-:Y:S05]  /*fee0*/  MUFU.EX2 R130, R90 ;  /* 0x0000005a00827308 */ /* 0x0009ea0000000800 */
[C---:B---3--:R-:W-:Y:S03]  /*fef0*/  HMMA.16816.F32.BF16 R24, R36.reuse, R28, R24 ;  /* 0x0000001c2418723c */ /* 0x048fe60000041818 */
[----:B------:R-:W-:Y:S05]  /*ff00*/  MUFU.EX2 R3, R3 ;  /* 0x0000000300037308 */ /* 0x000fea0000000800 */
[----:B------:R-:W-:Y:S03]  /*ff10*/  HMMA.16816.F32.BF16 R28, R36, R30, R20 ;  /* 0x0000001e241c723c */ /* 0x000fe60000041814 */
[----:B------:R-:W-:Y:S01]  /*ff20*/  MUFU.EX2 R98, R98 ;  /* 0x0000006200627308 */ /* 0x000fe20000000800 */
[----:B----4-:R-:W-:-:S03]  /*ff30*/  FFMA.FTZ R90, R122, c[0x0][0x23c], -R79 ;  /* 0x00008f007a5a7a23 */ /* 0x010fc6000001084f */
[----:B------:R-:W-:Y:S01]  /*ff40*/  FFMA.FTZ R20, R96, c[0x0][0x23c], -R45 ;  /* 0x00008f0060147a23 */ /* 0x000fe2000001082d */
[----:B------:R-:W-:Y:S01]  /*ff50*/  F2FP.BF16.PACK_AB R36, R62, R63 ;  /* 0x0000003f3e24723e */ /* 0x000fe200000010ff */
[----:B------:R-:W-:Y:S01]  /*ff60*/  FADD.FTZ R63, R63, R65 ;  /* 0x000000413f3f7221 */ /* 0x000fe20000010000 */
[----:B------:R-:W-:Y:S01]  /*ff70*/  F2FP.BF16.PACK_AB R37, R104, R105 ;  /* 0x000000696825723e */ /* 0x000fe200000010ff */
[----:B------:R-:W3:Y:S01]  /*ff80*/  MUFU.EX2 R96, R97 ;  /* 0x0000006100607308 */ /* 0x000ee20000000800 */
[----:B------:R-:W-:Y:S01]  /*ff90*/  F2FP.BF16.PACK_AB R38, R60, R61 ;  /* 0x0000003d3c26723e */ /* 0x000fe200000010ff */
[----:B------:R-:W-:Y:S01]  /*ffa0*/  FADD.FTZ R63, R62, R63 ;  /* 0x0000003f3e3f7221 */ /* 0x000fe20000010000 */
[----:B------:R-:W-:Y:S01]  /*ffb0*/  F2FP.BF16.PACK_AB R39, R103, R170 ;  /* 0x000000aa6727723e */ /* 0x000fe200000010ff */
[----:B------:R-:W-:Y:S02]  /*ffc0*/  FADD.FTZ R170, R170, R108 ;  /* 0x0000006caaaa7221 */ /* 0x000fe40000010000 */
[----:B------:R-:W-:-:S02]  /*ffd0*/  FADD.FTZ R63, R61, R63 ;  /* 0x0000003f3d3f7221 */ /* 0x000fc40000010000 */
[----:B------:R4:W5:Y:S01]  /*ffe0*/  MUFU.EX2 R97, R20 ;  /* 0x0000001400617308 */ /* 0x0009620000000800 */
[----:B------:R-:W-:Y:S01]  /*fff0*/  FADD.FTZ R170, R103, R170 ;  /* 0x000000aa67aa7221 */ /* 0x000fe20000010000 */
[----:B-1----:R-:W-:Y:S01]  /*10000*/  HMMA.16816.F32.BF16 R8, R36, R16, R8 ;  /* 0x000000102408723c */ /* 0x002fe20000041808 */
[----:B------:R-:W-:-:S04]  /*10010*/  FADD.FTZ R60, R60, R63 ;  /* 0x0000003f3c3c7221 */ /* 0x000fc80000010000 */
[----:B------:R-:W-:Y:S01]  /*10020*/  FADD.FTZ R60, R59, R60 ;  /* 0x0000003c3b3c7221 */ /* 0x000fe20000010000 */
[----:B------:R-:W-:Y:S01]  /*10030*/  MUFU.EX2 R141, R141 ;  /* 0x0000008d008d7308 */ /* 0x000fe20000000800 */
[----:B---3--:R-:W-:Y:S01]  /*10040*/  FADD.FTZ R170, R96, R170 ;  /* 0x000000aa60aa7221 */ /* 0x008fe20000010000 */
[----:B------:R-:W-:Y:S01]  /*10050*/  HMMA.16816.F32.BF16 R4, R36, R18, R4 ;  /* 0x000000122404723c */ /* 0x000fe20000041804 */
[----:B------:R-:W1:Y:S01]  /*10060*/  LDSM.16.MT88.4 R16, [R223+0x7c00] ;  /* 0x007c0000df10783b */ /* 0x000e620000004200 */
[----:B------:R-:W-:-:S03]  /*10070*/  FADD.FTZ R60, R58, R60 ;  /* 0x0000003c3a3c7221 */ /* 0x000fc60000010000 */
[----:B----4-:R-:W3:Y:S01]  /*10080*/  LDSM.16.MT88.4 R20, [R224+0x7c00] ;  /* 0x007c0000e014783b */ /* 0x010ee20000004200 */
[----:B------:R-:W-:Y:S02]  /*10090*/  MUFU.EX2 R136, R136 ;  /* 0x0000008800887308 */ /* 0x000fe40000000800 */
[C---:B--2---:R-:W-:Y:S07]  /*100a0*/  HMMA.16816.F32.BF16 R24, R36.reuse, R12, R24 ;  /* 0x0000000c2418723c */ /* 0x044fee0000041818 */
[----:B------:R-:W-:Y:S01]  /*100b0*/  F2FP.BF16.PACK_AB R12, R58, R59 ;  /* 0x0000003b3a0c723e */ /* 0x000fe200000010ff */
[----:B------:R-:W-:Y:S01]  /*100c0*/  HMMA.16816.F32.BF16 R28, R36, R14, R28 ;  /* 0x0000000e241c723c */ /* 0x000fe2000004181c */
[C---:B-----5:R-:W-:Y:S01]  /*100d0*/  F2FP.BF16.PACK_AB R13, R97.reuse, R96 ;  /* 0x00000060610d723e */ /* 0x060fe200000010ff */
[----:B------:R-:W2:Y:S01]  /*100e0*/  LDSM.16.MT88.4 R36, [R224+0x8000] ;  /* 0x00800000e024783b */ /* 0x000ea20000004200 */
[----:B------:R-:W4:Y:S01]  /*100f0*/  MUFU.EX2 R85, R85 ;  /* 0x0000005500557308 */ /* 0x000f220000000800 */
[----:B------:R-:W-:-:S03]  /*10100*/  FADD.FTZ R97, R97, R170 ;  /* 0x000000aa61617221 */ /* 0x000fc60000010000 */
[----:B------:R-:W-:Y:S01]  /*10110*/  F2FP.BF16.PACK_AB R14, R46, R57 ;  /* 0x000000392e0e723e */ /* 0x000fe200000010ff */
[----:B------:R-:W-:Y:S01]  /*10120*/  FADD.FTZ R57, R57, R60 ;  /* 0x0000003c39397221 */ /* 0x000fe20000010000 */
[----:B------:R-:W-:Y:S01]  /*10130*/  F2FP.BF16.PACK_AB R15, R130, R91 ;  /* 0x0000005b820f723e */ /* 0x000fe200000010ff */
[----:B------:R-:W-:Y:S01]  /*10140*/  FADD.FTZ R97, R91, R97 ;  /* 0x000000615b617221 */ /* 0x000fe20000010000 */
[----:B------:R-:W5:Y:S01]  /*10150*/  MUFU.EX2 R82, R82 ;  /* 0x0000005200527308 */ /* 0x000f620000000800 */
[----:B------:R-:W-:Y:S02]  /*10160*/  FADD.FTZ R57, R46, R57 ;  /* 0x000000392e397221 */ /* 0x000fe40000010000 */
[----:B------:R-:W-:-:S05]  /*10170*/  FADD.FTZ R130, R130, R97 ;  /* 0x0000006182827221 */ /* 0x000fca0000010000 */
[----:B------:R-:W-:Y:S01]  /*10180*/  MUFU.EX2 R80, R80 ;  /* 0x0000005000507308 */ /* 0x000fe20000000800 */
[----:B----4-:R-:W-:Y:S01]  /*10190*/  FADD.FTZ R130, R85, R130 ;  /* 0x0000008255827221 */ /* 0x010fe20000010000 */
[C---:B-1----:R-:W-:Y:S06]  /*101a0*/  HMMA.16816.F32.BF16 R24, R12.reuse, R16, R24 ;  /* 0x000000100c18723c */ /* 0x042fec0000041818 */
[----:B------:R1:W4:Y:S02]  /*101b0*/  MUFU.EX2 R94, R33 ;  /* 0x00000021005e7308 */ /* 0x0003240000000800 */
[C---:B---3--:R-:W-:Y:S06]  /*101c0*/  HMMA.16816.F32.BF16 R8, R12.reuse, R20, R8 ;  /* 0x000000140c08723c */ /* 0x048fec0000041808 */
[----:B------:R-:W-:Y:S02]  /*101d0*/  MUFU.EX2 R132, R132 ;  /* 0x0000008400847308 */ /* 0x000fe40000000800 */
[C---:B------:R-:W-:Y:S01]  /*101e0*/  HMMA.16816.F32.BF16 R4, R12.reuse, R22, R4 ;  /* 0x000000160c04723c */ /* 0x040fe20000041804 */
[----:B------:R-:W3:Y:S05]  /*101f0*/  LDSM.16.MT88.4 R20, [R223+0x8000] ;  /* 0x00800000df14783b */ /* 0x000eea0000004200 */
[----:B------:R-:W2:Y:S01]  /*10200*/  MUFU.EX2 R118, R118 ;  /* 0x0000007600767308 */ /* 0x000ea20000000800 */
[----:B-1----:R-:W-:Y:S01]  /*10210*/  FFMA.FTZ R33, R87, c[0x0][0x23c], -R79 ;  /* 0x00008f0057217a23 */ /* 0x002fe2000001084f */
[----:B------:R-:W-:Y:S01]  /*10220*/  HMMA.16816.F32.BF16 R28, R12, R18, R28 ;  /* 0x000000120c1c723c */ /* 0x000fe2000004181c */
[----:B------:R-:W1:Y:S05]  /*10230*/  LDSM.16.MT88.4 R16, [R224+0x8400] ;  /* 0x00840000e010783b */ /* 0x000e6a0000004200 */
[----:B------:R-:W-:Y:S01]  /*10240*/  MUFU.EX2 R114, R114 ;  /* 0x0000007200727308 */ /* 0x000fe20000000800 */
[----:B------:R-:W-:Y:S01]  /*10250*/  F2FP.BF16.PACK_AB R12, R98, R3 ;  /* 0x00000003620c723e */ /* 0x000fe200000010ff */
[----:B------:R-:W-:Y:S01]  /*10260*/  FADD.FTZ R3, R3, R57 ;  /* 0x0000003903037221 */ /* 0x000fe20000010000 */
[----:B-----5:R-:W-:-:S05]  /*10270*/  F2FP.BF16.PACK_AB R13, R82, R85 ;  /* 0x00000055520d723e */ /* 0x020fca00000010ff */
[----:B------:R-:W-:Y:S01]  /*10280*/  MUFU.EX2 R110, R110 ;  /* 0x0000006e006e7308 */ /* 0x000fe20000000800 */
[----:B------:R-:W-:Y:S01]  /*10290*/  F2FP.BF16.PACK_AB R14, R136, R141 ;  /* 0x0000008d880e723e */ /* 0x000fe200000010ff */
[----:B------:R-:W-:Y:S01]  /*102a0*/  FADD.FTZ R3, R98, R3 ;  /* 0x0000000362037221 */ /* 0x000fe20000010000 */
[----:B----4-:R-:W-:Y:S01]  /*102b0*/  F2FP.BF16.PACK_AB R15, R94, R80 ;  /* 0x000000505e0f723e */ /* 0x010fe200000010ff */
[----:B------:R-:W-:Y:S02]  /*102c0*/  FADD.FTZ R82, R82, R130 ;  /* 0x0000008252527221 */ /* 0x000fe40000010000 */
[----:B------:R-:W-:Y:S02]  /*102d0*/  FADD.FTZ R141, R141, R3 ;  /* 0x000000038d8d7221 */ /* 0x000fe40000010000 */
[----:B------:R-:W-:Y:S01]  /*102e0*/  MUFU.EX2 R32, R32 ;  /* 0x0000002000207308 */ /* 0x000fe20000000800 */
[----:B------:R-:W-:Y:S01]  /*102f0*/  FADD.FTZ R82, R80, R82 ;  /* 0x0000005250527221 */ /* 0x000fe20000010000 */
[----:B--2---:R-:W-:Y:S01]  /*10300*/  HMMA.16816.F32.BF16 R8, R12, R36, R8 ;  /* 0x000000240c08723c */ /* 0x004fe20000041808 */
[----:B------:R-:W-:-:S02]  /*10310*/  FADD.FTZ R141, R136, R141 ;  /* 0x0000008d888d7221 */ /* 0x000fc40000010000 */
[----:B------:R-:W-:-:S03]  /*10320*/  FADD.FTZ R82, R94, R82 ;  /* 0x000000525e527221 */ /* 0x000fc60000010000 */
[----:B------:R-:W2:Y:S02]  /*10330*/  MUFU.EX2 R41, R41 ;  /* 0x0000002900297308 */ /* 0x000ea40000000800 */
[C---:B------:R-:W-:Y:S01]  /*10340*/  HMMA.16816.F32.BF16 R4, R12.reuse, R38, R4 ;  /* 0x000000260c04723c */ /* 0x040fe20000041804 */
[----:B------:R-:W4:Y:S05]  /*10350*/  LDSM.16.MT88.4 R36, [R223+0x8400] ;  /* 0x00840000df24783b */ /* 0x000f2a0000004200 */
[----:B------:R-:W-:Y:S02]  /*10360*/  MUFU.EX2 R40, R40 ;  /* 0x0000002800287308 */ /* 0x000fe40000000800 */
[C---:B---3--:R-:W-:Y:S06]  /*10370*/  HMMA.16816.F32.BF16 R24, R12.reuse, R20, R24 ;  /* 0x000000140c18723c */ /* 0x048fec0000041818 */
[----:B------:R-:W3:Y:S02]  /*10380*/  MUFU.EX2 R43, R43 ;  /* 0x0000002b002b7308 */ /* 0x000ee40000000800 */
[----:B------:R-:W-:Y:S01]  /*10390*/  HMMA.16816.F32.BF16 R28, R12, R22, R28 ;  /* 0x000000160c1c723c */ /* 0x000fe2000004181c */
[----:B------:R-:W5:Y:S05]  /*103a0*/  LDSM.16.MT88.4 R20, [R224+0x8800] ;  /* 0x00880000e014783b */ /* 0x000f6a0000004200 */
[----:B------:R-:W-:Y:S01]  /*103b0*/  MUFU.EX2 R106, R106 ;  /* 0x0000006a006a7308 */ /* 0x000fe20000000800 */
[----:B------:R-:W-:Y:S01]  /*103c0*/  F2FP.BF16.PACK_AB R12, R118, R132 ;  /* 0x00000084760c723e */ /* 0x000fe200000010ff */
[----:B------:R-:W-:Y:S01]  /*103d0*/  FADD.FTZ R132, R132, R141 ;  /* 0x0000008d84847221 */ /* 0x000fe20000010000 */
[----:B--2---:R-:W-:Y:S01]  /*103e0*/  F2FP.BF16.PACK_AB R13, R41, R32 ;  /* 0x00000020290d723e */ /* 0x004fe200000010ff */
[----:B------:R-:W-:Y:S01]  /*103f0*/  FADD.FTZ R32, R32, R82 ;  /* 0x0000005220207221 */ /* 0x000fe20000010000 */
[----:B------:R-:W-:Y:S01]  /*10400*/  F2FP.BF16.PACK_AB R14, R110, R114 ;  /* 0x000000726e0e723e */ /* 0x000fe200000010ff */
[----:B------:R-:W-:Y:S01]  /*10410*/  FADD.FTZ R132, R118, R132 ;  /* 0x0000008476847221 */ /* 0x000fe20000010000 */
[----:B---3--:R-:W-:Y:S01]  /*10420*/  F2FP.BF16.PACK_AB R15, R43, R40 ;  /* 0x000000282b0f723e */ /* 0x008fe200000010ff */
[----:B------:R-:W2:Y:S01]  /*10430*/  MUFU.EX2 R102, R102 ;  /* 0x0000006600667308 */ /* 0x000ea20000000800 */
[----:B------:R-:W-:-:S02]  /*10440*/  FADD.FTZ R32, R41, R32 ;  /* 0x0000002029207221 */ /* 0x000fc40000010000 */
[----:B------:R-:W-:Y:S02]  /*10450*/  FADD.FTZ R114, R114, R132 ;  /* 0x0000008472727221 */ /* 0x000fe40000010000 */
[----:B------:R-:W-:Y:S01]  /*10460*/  FADD.FTZ R40, R40, R32 ;  /* 0x0000002028287221 */ /* 0x000fe20000010000 */
[----:B-1----:R-:W-:Y:S01]  /*10470*/  HMMA.16816.F32.BF16 R8, R12, R16, R8 ;  /* 0x000000100c08723c */ /* 0x002fe20000041808 */
[----:B------:R-:W-:Y:S01]  /*10480*/  FADD.FTZ R114, R110, R114 ;  /* 0x000000726e727221 */ /* 0x000fe20000010000 */
[----:B------:R-:W-:Y:S01]  /*10490*/  MUFU.EX2 R90, R90 ;  /* 0x0000005a005a7308 */ /* 0x000fe20000000800 */
[----:B------:R-:W-:-:S05]  /*104a0*/  FADD.FTZ R40, R43, R40 ;  /* 0x000000282b287221 */ /* 0x000fca0000010000 */
[C---:B------:R-:W-:Y:S01]  /*104b0*/  HMMA.16816.F32.BF16 R4, R12.reuse, R18, R4 ;  /* 0x000000120c04723c */ /* 0x040fe20000041804 */
[----:B------:R-:W1:Y:S01]  /*104c0*/  LDSM.16.MT88.4 R16, [R223+0x8800] ;  /* 0x00880000df10783b */ /* 0x000e620000004200 */
[----:B------:R-:W3:Y:S06]  /*104d0*/  MUFU.EX2 R33, R33 ;  /* 0x0000002100217308 */ /* 0x000eec0000000800 */
[C---:B----4-:R-:W-:Y:S02]  /*104e0*/  HMMA.16816.F32.BF16 R24, R12.reuse, R36, R24 ;  /* 0x000000240c18723c */ /* 0x050fe40000041818 */
[----:B------:R-:W-:Y:S06]  /*104f0*/  MUFU.EX2 R42, R42 ;  /* 0x0000002a002a7308 */ /* 0x000fec0000000800 */
[----:B------:R-:W-:Y:S01]  /*10500*/  HMMA.16816.F32.BF16 R28, R12, R38, R28 ;  /* 0x000000260c1c723c */ /* 0x000fe2000004181c */
[----:B------:R-:W4:Y:S01]  /*10510*/  LDSM.16.MT88.4 R36, [R224+0x8c00] ;  /* 0x008c0000e024783b */ /* 0x000f220000004200 */
[----:B------:R-:W5:Y:S05]  /*10520*/  MUFU.EX2 R49, R49 ;  /* 0x0000003100317308 */ /* 0x000f6a0000000800 */
[----:B--2---:R-:W-:Y:S01]  /*10530*/  F2FP.BF16.PACK_AB R12, R102, R106 ;  /* 0x0000006a660c723e */ /* 0x004fe200000010ff */
[----:B------:R-:W-:Y:S01]  /*10540*/  FADD.FTZ R106, R106, R114 ;  /* 0x000000726a6a7221 */ /* 0x000fe20000010000 */
[----:B---3--:R-:W-:Y:S01]  /*10550*/  F2FP.BF16.PACK_AB R14, R33, R90 ;  /* 0x0000005a210e723e */ /* 0x008fe200000010ff */
[----:B------:R-:W-:Y:S02]  /*10560*/  MUFU.EX2 R48, R48 ;  /* 0x0000003000307308 */ /* 0x000fe40000000800 */
[----:B------:R-:W-:-:S04]  /*10570*/  FADD.FTZ R106, R102, R106 ;  /* 0x0000006a666a7221 */ /* 0x000fc80000010000 */
[----:B------:R-:W-:Y:S02]  /*10580*/  FADD.FTZ R90, R90, R106 ;  /* 0x0000006a5a5a7221 */ /* 0x000fe40000010000 */
[----:B------:R-:W2:Y:S01]  /*10590*/  MUFU.EX2 R47, R47 ;  /* 0x0000002f002f7308 */ /* 0x000ea20000000800 */
[----:B-----5:R-:W-:Y:S01]  /*105a0*/  F2FP.BF16.PACK_AB R13, R49, R42 ;  /* 0x0000002a310d723e */ /* 0x020fe200000010ff */
[----:B------:R-:W-:Y:S02]  /*105b0*/  FADD.FTZ R42, R42, R40 ;  /* 0x000000282a2a7221 */ /* 0x000fe40000010000 */
[----:B------:R-:W-:Y:S02]  /*105c0*/  FADD.FTZ R90, R33, R90 ;  /* 0x0000005a215a7221 */ /* 0x000fe40000010000 */
[----:B------:R-:W-:Y:S02]  /*105d0*/  FADD.FTZ R42, R49, R42 ;  /* 0x0000002a312a7221 */ /* 0x000fe40000010000 */
[----:B------:R-:W3:Y:S01]  /*105e0*/  MUFU.EX2 R84, R84 ;  /* 0x0000005400547308 */ /* 0x000ee20000000800 */
[----:B--2---:R-:W-:-:S07]  /*105f0*/  F2FP.BF16.PACK_AB R15, R47, R48 ;  /* 0x000000302f0f723e */ /* 0x004fce00000010ff */
[----:B------:R-:W2:Y:S01]  /*10600*/  MUFU.EX2 R50, R50 ;  /* 0x0000003200327308 */ /* 0x000ea20000000800 */
[----:B------:R-:W-:-:S04]  /*10610*/  FADD.FTZ R48, R48, R42 ;  /* 0x0000002a30307221 */ /* 0x000fc80000010000 */
[----:B------:R-:W-:Y:S01]  /*10620*/  FADD.FTZ R48, R47, R48 ;  /* 0x000000302f307221 */ /* 0x000fe20000010000 */
[C---:B------:R-:W-:Y:S01]  /*10630*/  HMMA.16816.F32.BF16 R8, R12.reuse, R20, R8 ;  /* 0x000000140c08723c */ /* 0x040fe20000041808 */
[----:B---3--:R-:W-:Y:S01]  /*10640*/  FADD.FTZ R90, R84, R90 ;  /* 0x0000005a545a7221 */ /* 0x008fe20000010000 */
[----:B------:R-:W3:Y:S06]  /*10650*/  MUFU.EX2 R51, R51 ;  /* 0x0000003300337308 */ /* 0x000eec0000000800 */
[----:B------:R-:W-:Y:S01]  /*10660*/  HMMA.16816.F32.BF16 R20, R12, R22, R4 ;  /* 0x000000160c14723c */ /* 0x000fe20000041804 */
[----:B------:R-:W5:Y:S01]  /*10670*/  LDSM.16.MT88.4 R4, [R223+0x8c00] ;  /* 0x008c0000df04783b */ /* 0x000f620000004200 */
[----:B------:R-:W4:Y:S01]  /*10680*/  MUFU.EX2 R56, R56 ;  /* 0x0000003800387308 */ /* 0x000f220000000800 */
[----:B--2---:R-:W-:-:S05]  /*10690*/  FADD.FTZ R48, R50, R48 ;  /* 0x0000003032307221 */ /* 0x004fca0000010000 */
[----:B-1----:R-:W-:Y:S02]  /*106a0*/  HMMA.16816.F32.BF16 R24, R12, R16, R24 ;  /* 0x000000100c18723c */ /* 0x002fe40000041818 */
[----:B------:R-:W1:Y:S01]  /*106b0*/  MUFU.EX2 R243, R243 ;  /* 0x000000f300f37308 */ /* 0x000e620000000800 */
[----:B---3--:R-:W-:-:S05]  /*106c0*/  FADD.FTZ R90, R51, R90 ;  /* 0x0000005a335a7221 */ /* 0x008fca0000010000 */
[----:B------:R-:W-:Y:S02]  /*106d0*/  HMMA.16816.F32.BF16 R28, R12, R18, R28 ;  /* 0x000000120c1c723c */ /* 0x000fe4000004181c */
[----:B------:R-:W2:Y:S01]  /*106e0*/  MUFU.EX2 R54, R54 ;  /* 0x0000003600367308 */ /* 0x000ea20000000800 */
[----:B----4-:R-:W-:-:S04]  /*106f0*/  FADD.FTZ R90, R56, R90 ;  /* 0x0000005a385a7221 */ /* 0x010fc80000010000 */
[----:B------:R-:W-:-:S03]  /*10700*/  F2FP.BF16.PACK_AB R12, R51, R84 ;  /* 0x00000054330c723e */ /* 0x000fc600000010ff */
[----:B------:R-:W3:Y:S01]  /*10710*/  MUFU.EX2 R53, R53 ;  /* 0x0000003500357308 */ /* 0x000ee20000000800 */
[C---:B-1----:R-:W-:Y:S01]  /*10720*/  F2FP.BF16.PACK_AB R14, R243.reuse, R56 ;  /* 0x00000038f30e723e */ /* 0x042fe200000010ff */
[----:B------:R-:W-:-:S06]  /*10730*/  FADD.FTZ R243, R243, R90 ;  /* 0x0000005af3f37221 */ /* 0x000fcc0000010000 */
[----:B------:R-:W1:Y:S01]  /*10740*/  MUFU.EX2 R242, R242 ;  /* 0x000000f200f27308 */ /* 0x000e620000000800 */
[C---:B--2---:R-:W-:Y:S01]  /*10750*/  F2FP.BF16.PACK_AB R13, R54.reuse, R50 ;  /* 0x00000032360d723e */ /* 0x044fe200000010ff */
[----:B------:R-:W-:-:S04]  /*10760*/  FADD.FTZ R48, R54, R48 ;  /* 0x0000003036307221 */ /* 0x000fc80000010000 */
[----:B---3--:R-:W-:Y:S01]  /*10770*/  FADD.FTZ R48, R53, R48 ;  /* 0x0000003035307221 */ /* 0x008fe20000010000 */
[----:B-1----:R-:W-:-:S03]  /*10780*/  F2FP.BF16.PACK_AB R15, R242, R53 ;  /* 0x00000035f20f723e */ /* 0x002fc600000010ff */
[----:B------:R-:W-:-:S04]  /*10790*/  FADD.FTZ R242, R242, R48 ;  /* 0x00000030f2f27221 */ /* 0x000fc80000010000 */
[C---:B------:R-:W-:Y:S08]  /*107a0*/  HMMA.16816.F32.BF16 R144, R12.reuse, R36, R8 ;  /* 0x000000240c90723c */ /* 0x040ff00000041808 */
[C---:B------:R-:W-:Y:S08]  /*107b0*/  HMMA.16816.F32.BF16 R140, R12.reuse, R38, R20 ;  /* 0x000000260c8c723c */ /* 0x040ff00000041814 */
[C---:B-----5:R-:W-:Y:S08]  /*107c0*/  HMMA.16816.F32.BF16 R136, R12.reuse, R4, R24 ;  /* 0x000000040c88723c */ /* 0x060ff00000041818 */
[----:B------:R-:W-:Y:S01]  /*107d0*/  HMMA.16816.F32.BF16 R132, R12, R6, R28 ;  /* 0x000000060c84723c */ /* 0x000fe2000004181c */
[----:B------:R-:W-:Y:S07]  /*107e0*/  @!UPT UIADD3 URZ, URZ, URZ, URZ ;  /* 0x0000003f3f3ff290 */ /* 0x000fee000fffe03f */
[----:B------:R-:W-:Y:S11]  /*107f0*/  @!P6 BRA `(.L_x_1330) ;  /* 0x00005c700000e947 */ /* 0x000ff60003800000 */
        /* <DEDUP_REMOVED lines=40> */
[----:B------:R-:W-:Y:S01]  /*10a80*/  IMAD.MOV.U32 R3, RZ, RZ, R10 ;  /* 0x000000ffff037224 */ /* 0x000fe200078e000a */
[----:B------:R-:W-:-:S03]  /*10a90*/  @!P2 IADD3 R9, -R9, RZ, RZ ;  /* 0x000000ff0909a210 */ /* 0x000fc60007ffe1ff */
[----:B------:R-:W-:-:S05]  /*10aa0*/  @!P3 IMAD.MOV R3, RZ, RZ, -R3 ;  /* 0x000000ffff03b224 */ /* 0x000fca00078e0a03 */
[C---:B------:R-:W-:Y:S02]  /*10ab0*/  SEL R3, R5.reuse, R3, !P0 ;  /* 0x0000000305037207 */ /* 0x040fe40004000000 */
[----:B------:R-:W-:-:S03]  /*10ac0*/  SEL R5, R5, R9, !P0 ;  /* 0x0000000905057207 */ /* 0x000fc60004000000 */
[----:B------:R-:W-:-:S04]  /*10ad0*/  IMAD.WIDE R8, R3, 0x4, R234 ;  /* 0x0000000403087825 */ /* 0x000fc800078e02ea */
[----:B------:R-:W-:Y:S01]  /*10ae0*/  IMAD.WIDE R6, R5, 0x4, R234 ;  /* 0x0000000405067825 */ /* 0x000fe200078e02ea */
[----:B------:R1:W2:Y:S05]  /*10af0*/  LDG.E R4, [R8.64] ;  /* 0x0000000608047981 */ /* 0x0002aa000c1e1900 */
[----:B------:R-:W2:Y:S01]  /*10b00*/  LDG.E R6, [R6.64] ;  /* 0x0000000606067981 */ /* 0x000ea2000c1e1900 */
[----:B------:R-:W-:Y:S02]  /*10b10*/  IMAD.IADD R3, R3, 0x1, -R5 ;  /* 0x0000000103037824 */ /* 0x000fe400078e0a05 */
[----:B------:R-:W-:-:S04]  /*10b20*/  IMAD.MOV.U32 R5, RZ, RZ, c[0x0][0x2d0] ;  /* 0x0000b400ff057624 */ /* 0x000fc800078e00ff */
[----:B------:R-:W-:-:S05]  /*10b30*/  IMAD R5, R3, R5, -0x100 ;  /* 0xffffff0003057424 */ /* 0x000fca00078e0205 */
[----:B------:R-:W-:-:S05]  /*10b40*/  SHF.R.S32.HI R3, RZ, 0x1f, R5 ;  /* 0x0000001fff037819 */ /* 0x000fca0000011405 */
[----:B------:R-:W-:Y:S02]  /*10b50*/  IMAD R3, R3, c[0x0][0x1a0], RZ ;  /* 0x0000680003037a24 */ /* 0x000fe400078e02ff */
[----:B-1----:R-:W-:-:S04]  /*10b60*/  IMAD.WIDE.U32 R8, R5, c[0x0][0x1a0], RZ ;  /* 0x0000680005087a25 */ /* 0x002fc800078e00ff */
[----:B------:R-:W-:-:S04]  /*10b70*/  IMAD R3, R5, c[0x0][0x1a4], R3 ;  /* 0x0000690005037a24 */ /* 0x000fc800078e0203 */
[----:B------:R-:W-:Y:S01]  /*10b80*/  IMAD.IADD R9, R9, 0x1, R3 ;  /* 0x0000000109097824 */ /* 0x000fe200078e0203 */
[----:B--2---:R-:W-:-:S04]  /*10b90*/  IADD3 R6, -R4, R6, RZ ;  /* 0x0000000604067210 */ /* 0x004fc80007ffe1ff */
[----:B------:R-:W-:-:S05]  /*10ba0*/  SHF.R.S32.HI R4, RZ, 0x1f, R6 ;  /* 0x0000001fff047819 */ /* 0x000fca0000011406 */
[----:B------:R-:W-:-:S04]  /*10bb0*/  IMAD R4, R4, c[0x0][0x188], RZ ;  /* 0x0000620004047a24 */ /* 0x000fc800078e02ff */
[C---:B------:R-:W-:Y:S02]  /*10bc0*/  IMAD R4, R6.reuse, c[0x0][0x18c], R4 ;  /* 0x0000630006047a24 */ /* 0x040fe400078e0204 */
[----:B------:R-:W-:-:S05]  /*10bd0*/  IMAD.WIDE.U32 R6, R6, c[0x0][0x188], R8 ;  /* 0x0000620006067a25 */ /* 0x000fca00078e0008 */
[----:B------:R-:W-:Y:S01]  /*10be0*/  IADD3 R5, R7, R4, RZ ;  /* 0x0000000407057210 */ /* 0x000fe20007ffe0ff */
[----:B------:R-:W-:Y:S05]  /*10bf0*/  BRA `(.L_x_1332) ;  /* 0x0000003000007947 */ /* 0x000fea0003800000 */
.L_x_1331:
[----:B------:R-:W-:-:S05]  /*10c00*/  IMAD.MOV.U32 R6, RZ, RZ, c[0x0][0x1a0] ;  /* 0x00006800ff067624 */ /* 0x000fca00078e00ff */
[----:B------:R-:W-:-:S04]  /*10c10*/  LEA R6, -R6, RZ, 0x8 ;  /* 0x000000ff06067211 */ /* 0x000fc800078e41ff */
[----:B------:R-:W-:Y:S02]  /*10c20*/  SHF.R.S32.HI R5, RZ, 0x1f, R6 ;  /* 0x0000001fff057819 */ /* 0x000fe40000011406 */
.L_x_1332:
[----:B------:R-:W-:Y:S02]  /*10c30*/  ISETP.GE.AND P0, PT, R148, c[0x0][0x220], PT ;  /* 0x0000880094007a0c */ /* 0x000fe40003f06270 */
[C---:B------:R-:W-:Y:S02]  /*10c40*/  LEA R153, P5, R6.reuse, R153, 0x1 ;  /* 0x0000009906997211 */ /* 0x040fe400078a08ff */
[----:B------:R-:W-:Y:S02]  /*10c50*/  ISETP.GT.AND P6, PT, R237, R229, PT ;  /* 0x000000e5ed00720c */ /* 0x000fe40003fc4270 */
[----:B------:R-:W-:-:S07]  /*10c60*/  LEA.HI.X R152, R6, R152, R5, 0x1, P5 ;  /* 0x0000009806987211 */ /* 0x000fce00028f0c05 */
[----:B------:R-:W-:Y:S01]  /*10c70*/  @!P0 IMAD.MOV.U32 R4, RZ, RZ, c[0x0][0x1a0] ;  /* 0x00006800ff048624 */ /* 0x000fe200078e00ff */
[-C--:B------:R-:W-:Y:S01]  /*10c80*/  @!P0 IADD3 R44, P4, P3, R6, R124.reuse, R44 ;  /* 0x0000007c062c8210 */ /* 0x080fe20007b9e02c */
[----:B------:R-:W-:Y:S01]  /*10c90*/  @!P0 IMAD.MOV.U32 R14, RZ, RZ, c[0x0][0x1a0] ;  /* 0x00006800ff0e8624 */ /* 0x000fe200078e00ff */
[----:B------:R-:W-:Y:S01]  /*10ca0*/  @P0 STS [R238+0x5000], RZ ;  /* 0x005000ffee000388 */ /* 0x000fe20000000800 */
[----:B------:R-:W-:Y:S01]  /*10cb0*/  @!P0 IMAD.MOV.U32 R12, RZ, RZ, c[0x0][0x1a0] ;  /* 0x00006800ff0c8624 */ /* 0x000fe200078e00ff */
[----:B------:R-:W-:Y:S01]  /*10cc0*/  @!P0 LEA R7, P2, R4, R124, 0x6 ;  /* 0x0000007c04078211 */ /* 0x000fe200078430ff */
[--C-:B------:R-:W-:Y:S01]  /*10cd0*/  @!P0 IMAD.MOV.U32 R8, RZ, RZ, R124.reuse ;  /* 0x000000ffff088224 */ /* 0x100fe200078e007c */
[----:B------:R-:W-:Y:S01]  /*10ce0*/  @P0 STS [R238+0x5004], RZ ;  /* 0x005004ffee000388 */ /* 0x000fe20000000800 */
[----:B------:R-:W-:Y:S01]  /*10cf0*/  @!P0 IMAD.MOV.U32 R9, RZ, RZ, R127 ;  /* 0x000000ffff098224 */ /* 0x000fe200078e007f */
[----:B------:R-:W-:Y:S01]  /*10d00*/  @!P0 IADD3.X R35, R5, R127, R35, P4, P3 ;  /* 0x0000007f05238210 */ /* 0x000fe200027e6423 */
[----:B------:R-:W-:Y:S01]  /*10d10*/  @!P0 IMAD.MOV.U32 R3, RZ, RZ, c[0x0][0x1a0] ;  /* 0x00006800ff038624 */ /* 0x000fe200078e00ff */
[----:B------:R-:W-:Y:S01]  /*10d20*/  @P0 STS.64 [R238+0x5008], RZ ;  /* 0x005008ffee000388 */ /* 0x000fe20000000a00 */
[----:B------:R-:W-:Y:S01]  /*10d30*/  @!P0 IMAD.MOV.U32 R16, RZ, RZ, c[0x0][0x1a0] ;  /* 0x00006800ff108624 */ /* 0x000fe200078e00ff */
[----:B------:R-:W-:Y:S01]  /*10d40*/  @!P0 IADD3 R7, P5, R6, R7, RZ ;  /* 0x0000000706078210 */ /* 0x000fe20007fbe0ff */
[----:B------:R-:W-:-:S02]  /*10d50*/  @!P0 IMAD.MOV.U32 R126, RZ, RZ, R124 ;  /* 0x000000ffff7e8224 */ /* 0x000fc400078e007c */
[----:B------:R-:W-:Y:S02]  /*10d60*/  @!P0 IMAD.MOV.U32 R11, RZ, RZ, c[0x0][0x1a4] ;  /* 0x00006900ff0b8624 */ /* 0x000fe400078e00ff */
[----:B------:R-:W-:-:S03]  /*10d70*/  @!P0 IMAD.WIDE.U32 R14, R14, 0xa0, R8 ;  /* 0x000000a00e0e8825 */ /* 0x000fc600078e0008 */
[----:B------:R-:W-:Y:S01]  /*10d80*/  @!P0 LEA.HI.X R4, R4, R127, R11, 0x6, P2 ;  /* 0x0000007f04048211 */ /* 0x000fe200010f340b */
[----:B------:R-:W-:Y:S01]  /*10d90*/  @!P0 IMAD.WIDE.U32 R12, R12, 0xc0, R8 ;  /* 0x000000c00c0c8825 */ /* 0x000fe200078e0008 */
[----:B------:R-:W-:Y:S02]  /*10da0*/  @!P0 LEA R8, P1, R3, R124, 0x7 ;  /* 0x0000007c03088211 */ /* 0x000fe400078238ff */
[----:B------:R-:W-:Y:S01]  /*10db0*/  @!P0 LEA R22, P2, R44, c[0x0][0x170], 0x1 ;  /* 0x00005c002c168a11 */ /* 0x000fe200078408ff */
[----:B------:R-:W-:Y:S01]  /*10dc0*/  @!P0 IMAD.MOV.U32 R20, RZ, RZ, R153 ;  /* 0x000000ffff148224 */ /* 0x000fe200078e0099 */
[----:B------:R-:W-:Y:S01]  /*10dd0*/  @!P0 IADD3 R8, P4, R6, R8, RZ ;  /* 0x0000000806088210 */ /* 0x000fe20007f9e0ff */
[----:B------:R-:W-:Y:S01]  /*10de0*/  @!P0 IMAD.MOV.U32 R21, RZ, RZ, R152 ;  /* 0x000000ffff158224 */ /* 0x000fe200078e0098 */
[----:B------:R-:W-:Y:S01]  /*10df0*/  @!P0 LEA.HI.X R23, R44, c[0x0][0x174], R35, 0x1, P2 ;  /* 0x00005d002c178a11 */ /* 0x000fe200010f0c23 */
[----:B------:R-:W-:Y:S01]  /*10e00*/  @!P0 IMAD.MOV.U32 R9, RZ, RZ, c[0x0][0x1a4] ;  /* 0x00006900ff098624 */ /* 0x000fe200078e00ff */
[----:B------:R-:W-:Y:S01]  /*10e10*/  @!P0 IADD3 R12, P2, R6, R12, RZ ;  /* 0x0000000c060c8210 */ /* 0x000fe20007f5e0ff */
[----:B------:R-:W-:Y:S01]  /*10e20*/  @!P0 IMAD.WIDE.U32 R16, R16, 0x60, R126 ;  /* 0x0000006010108825 */ /* 0x000fe200078e007e */
[----:B------:R-:W-:Y:S01]  /*10e30*/  @!PT LDS RZ, [RZ] ;  /* 0x00000000fffff984 */ /* 0x000fe20000000800 */
[----:B------:R-:W-:Y:S01]  /*10e40*/  @!PT LDS RZ, [RZ] ;  /* 0x00000000fffff984 */ /* 0x000fe20000000800 */
[----:B------:R-:W-:Y:S01]  /*10e50*/  @!PT LDS RZ, [RZ] ;  /* 0x00000000fffff984 */ /* 0x000fe20000000800 */
[----:B------:R1:W-:Y:S01]  /*10e60*/  @!P0 LDGSTS.E.BYPASS.LTC128B.128 [R238+0x5000], [R20.64] ;  /* 0x0500000014ee8fae */ /* 0x0003e2000b901d46 */
[----:B------:R-:W-:-:S02]  /*10e70*/  @!P0 IADD3 R14, P3, R6, R14, RZ ;  /* 0x0000000e060e8210 */ /* 0x000fc40007f7e0ff */
[----:B------:R-:W-:Y:S01]  /*10e80*/  @!P0 IMAD.MOV.U32 R10, RZ, RZ, c[0x0][0x1a4] ;  /* 0x00006900ff0a8624 */ /* 0x000fe200078e00ff */
[----:B------:R-:W-:Y:S01]  /*10e90*/  @!P0 LEA.HI.X R9, R3, R127, R9, 0x7, P1 ;  /* 0x0000007f03098211 */ /* 0x000fe200008f3c09 */
[----:B------:R-:W-:Y:S01]  /*10ea0*/  @!P0 IMAD.MOV.U32 R18, RZ, RZ, c[0x0][0x1a0] ;  /* 0x00006800ff128624 */ /* 0x000fe200078e00ff */
[----:B------:R-:W-:Y:S01]  /*10eb0*/  @!P0 IADD3 R16, P1, R6, R16, RZ ;  /* 0x0000001006108210 */ /* 0x000fe20007f3e0ff */
[----:B------:R-:W-:Y:S01]  /*10ec0*/  @!P0 IMAD.MOV.U32 R125, RZ, RZ, R127 ;  /* 0x000000ffff7d8224 */ /* 0x000fe200078e007f */
[----:B------:R-:W-:Y:S01]  /*10ed0*/  @P0 STS.128 [R238+0x5800], RZ ;  /* 0x005800ffee000388 */ /* 0x000fe20000000c00 */
[----:B------:R-:W-:Y:S02]  /*10ee0*/  @!P0 IMAD R11, R11, 0xc0, RZ ;  /* 0x000000c00b0b8824 */ /* 0x000fe400078e02ff */
[----:B------:R-:W-:Y:S01]  /*10ef0*/  @!P0 IMAD.WIDE.U32 R18, R18, 0xe0, R124 ;  /* 0x000000e012128825 */ /* 0x000fe200078e007c */
[----:B------:R-:W-:Y:S01]  /*10f00*/  @!PT LDS RZ, [RZ] ;  /* 0x00000000fffff984 */ /* 0x000fe20000000800 */
[----:B------:R-:W-:Y:S01]  /*10f10*/  @!PT LDS RZ, [RZ] ;  /* 0x00000000fffff984 */ /* 0x000fe20000000800 */
[----:B------:R-:W-:Y:S01]  /*10f20*/  @!PT LDS RZ, [RZ] ;  /* 0x00000000fffff984 */ /* 0x000fe20000000800 */
[----:B------:R2:W-:Y:S02]  /*10f30*/  @!P0 LDGSTS.E.BYPASS.LTC128B.128 [R238+0x5800], [R22.64] ;  /* 0x0580000016ee8fae */ /* 0x0005e4000b901d46 */
[C---:B------:R-:W-:Y:S01]  /*10f40*/  @!P0 IADD3.X R11, R5.reuse, R11, R13, P2, !PT ;  /* 0x0000000b050b8210 */ /* 0x040fe200017fe40d */
[----:B------:R-:W-:Y:S01]  /*10f50*/  @!P0 IMAD.MOV.U32 R3, RZ, RZ, c[0x0][0x1a4] ;  /* 0x00006900ff038624 */ /* 0x000fe200078e00ff */
[----:B------:R-:W-:Y:S01]  /*10f60*/  @P0 STS.128 [R238+0x6000], RZ ;  /* 0x006000ffee000388 */ /* 0x000fe20000000c00 */
[----:B------:R-:W-:-:S02]  /*10f70*/  @!P0 IMAD.X R4, R5, 0x1, R4, P5 ;  /* 0x0000000105048824 */ /* 0x000fc400028e0604 */
[----:B------:R-:W-:Y:S02]  /*10f80*/  @!P0 IMAD R3, R3, 0xa0, RZ ;  /* 0x000000a003038824 */ /* 0x000fe400078e02ff */
[C---:B------:R-:W-:Y:S01]  /*10f90*/  @!P0 IMAD.X R9, R5.reuse, 0x1, R9, P4 ;  /* 0x0000000105098824 */ /* 0x040fe200020e0609 */
[C---:B------:R-:W-:Y:S02]  /*10fa0*/  @!P0 LEA R24, P4, R8.reuse, c[0x0][0x170], 0x1 ;  /* 0x00005c0008188a11 */ /* 0x040fe400078808ff */
[----:B------:R-:W-:Y:S02]  /*10fb0*/  @!P0 IADD3.X R3, R5, R15, R3, P3, !PT ;  /* 0x0000000f05038210 */ /* 0x000fe40001ffe403 */
[----:B------:R-:W-:Y:S01]  /*10fc0*/  @!P0 LEA.HI.X R25, R8, c[0x0][0x174], R9, 0x1, P4 ;  /* 0x00005d0008198a11 */ /* 0x000fe200020f0c09 */
[C---:B-1----:R-:W-:Y:S02]  /*10fd0*/  @!P0 IMAD R20, R10.reuse, 0x60, RZ ;  /* 0x000000600a148824 */ /* 0x042fe400078e02ff */
[----:B------:R-:W-:-:S03]  /*10fe0*/  @!P0 IMAD R10, R10, 0xe0, RZ ;  /* 0x000000e00a0a8824 */ /* 0x000fc600078e02ff */
[----:B------:R-:W-:Y:S02]  /*10ff0*/  @!P0 IADD3.X R20, R5, R17, R20, P1, !PT ;  /* 0x0000001105148210 */ /* 0x000fe40000ffe414 */
[----:B------:R-:W-:Y:S02]  /*11000*/  @!P0 IADD3 R17, P1, R6, R18, RZ ;  /* 0x0000001206118210 */ /* 0x000fe40007f3e0ff */
[----:B------:R-:W-:Y:S02]  /*11010*/  @!P0 LEA R18, P2, R7, c[0x0][0x170], 0x1 ;  /* 0x00005c0007128a11 */ /* 0x000fe400078408ff */
[----:B------:R-:W-:Y:S02]  /*11020*/  @!P0 IADD3.X R10, R5, R19, R10, P1, !PT ;  /* 0x00000013050a8210 */ /* 0x000fe40000ffe40a */
[----:B------:R-:W-:Y:S02]  /*11030*/  @!P0 LEA R6, P1, R16, c[0x0][0x170], 0x1 ;  /* 0x00005c0010068a11 */ /* 0x000fe400078208ff */
[----:B------:R-:W-:-:S02]  /*11040*/  @!P0 LEA.HI.X R19, R7, c[0x0][0x174], R4, 0x1, P2 ;  /* 0x00005d0007138a11 */ /* 0x000fc400010f0c04 */
[----:B------:R-:W-:Y:S02]  /*11050*/  @!P0 LEA.HI.X R7, R16, c[0x0][0x174], R20, 0x1, P1 ;  /* 0x00005d0010078a11 */ /* 0x000fe400008f0c14 */
[----:B--2---:R-:W-:Y:S01]  /*11060*/  @!P0 LEA R22, P3, R14, c[0x0][0x170], 0x1 ;  /* 0x00005c000e168a11 */ /* 0x004fe200078608ff */
[----:B------:R-:W-:Y:S01]  /*11070*/  @!PT LDS RZ, [RZ] ;  /* 0x00000000fffff984 */ /* 0x000fe20000000800 */
[----:B------:R-:W-:Y:S01]  /*11080*/  @!PT LDS RZ, [RZ] ;  /* 0x00000000fffff984 */ /* 0x000fe20000000800 */
[----:B------:R-:W-:Y:S01]  /*11090*/  @!PT LDS RZ, [RZ] ;  /* 0x00000000fffff984 */ /* 0x000fe20000000800 */
[----:B------:R1:W-:Y:S01]  /*110a0*/  @!P0 LDGSTS.E.BYPASS.LTC128B.128 [R238+0x6000], [R18.64] ;  /* 0x0600000012ee8fae */ /* 0x0003e2000b901d46 */
[----:B------:R-:W-:Y:S02]  /*110b0*/  @!P0 LEA R20, P2, R12, c[0x0][0x170], 0x1 ;  /* 0x00005c000c148a11 */ /* 0x000fe400078408ff */
[C---:B------:R-:W-:Y:S01]  /*110c0*/  @!P0 LEA R4, P1, R17.reuse, c[0x0][0x170], 0x1 ;  /* 0x00005c0011048a11 */ /* 0x040fe200078208ff */
[----:B------:R-:W-:Y:S01]  /*110d0*/  @P0 STS.128 [R238+0x6800], RZ ;  /* 0x006800ffee000388 */ /* 0x000fe20000000c00 */
[----:B------:R-:W-:Y:S02]  /*110e0*/  @!P0 LEA.HI.X R23, R14, c[0x0][0x174], R3, 0x1, P3 ;  /* 0x00005d000e178a11 */ /* 0x000fe400018f0c03 */
[----:B------:R-:W-:Y:S01]  /*110f0*/  @!P0 LEA.HI.X R21, R12, c[0x0][0x174], R11, 0x1, P2 ;  /* 0x00005d000c158a11 */ /* 0x000fe200010f0c0b */
        /* <DEDUP_REMOVED lines=26> */
[----:B------:R-:W5:Y:S04]  /*112a0*/  LDSM.16.M88.4 R112, [R226+0x1400] ;  /* 0x00140000e270783b */ /* 0x000f680000000200 */
[----:B------:R-:W1:Y:S04]  /*112b0*/  LDSM.16.M88.4 R120, [R226+0x1000] ;  /* 0x00100000e278783b */ /* 0x000e680000000200 */
[----:B------:R-:W1:Y:S04]  /*112c0*/  LDSM.16.M88.4 R104, [R226+0x1800] ;  /* 0x00180000e268783b */ /* 0x000e680000000200 */
[----:B------:R-:W2:Y:S04]  /*112d0*/  LDSM.16.M88.4 R96, [R226+0x1c00] ;  /* 0x001c0000e260783b */ /* 0x000ea80000000200 */
[----:B------:R-:W2:Y:S04]  /*112e0*/  LDSM.16.M88.4 R88, [R226+0x2000] ;  /* 0x00200000e258783b */ /* 0x000ea80000000200 */
[----:B------:R-:W2:Y:S04]  /*112f0*/  LDSM.16.M88.4 R80, [R226+0x2400] ;  /* 0x00240000e250783b */ /* 0x000ea80000000200 */
[----:B------:R-:W2:Y:S04]  /*11300*/  LDSM.16.M88.4 R72, [R226+0x2800] ;  /* 0x00280000e248783b */ /* 0x000ea80000000200 */
[----:B------:R-:W2:Y:S04]  /*11310*/  LDSM.16.M88.4 R64, [R226+0x2c00] ;  /* 0x002c0000e240783b */ /* 0x000ea80000000200 */
[----:B------:R-:W2:Y:S04]  /*11320*/  LDSM.16.M88.4 R56, [R226+0x3000] ;  /* 0x00300000e238783b */ /* 0x000ea80000000200 */
[----:B------:R-:W2:Y:S04]  /*11330*/  LDSM.16.M88.4 R48, [R226+0x3400] ;  /* 0x00340000e230783b */ /* 0x000ea80000000200 */
[----:B------:R-:W2:Y:S01]  /*11340*/  LDSM.16.M88.4 R40, [R226+0x3800] ;  /* 0x00380000e228783b */ /* 0x000ea20000000200 */
[C---:B-----5:R-:W-:Y:S03]  /*11350*/  HMMA.16816.F32.BF16 R116, R168.reuse, R112, RZ ;  /* 0x00000070a874723c */ /* 0x060fe600000418ff */
[----:B------:R-:W5:Y:S04]  /*11360*/  LDSM.16.M88.4 R32, [R226+0x3c00] ;  /* 0x003c0000e220783b */ /* 0x000f680000000200 */
[----:B---3--:R-:W3:Y:S01]  /*11370*/  LDSM.16.M88.4 R24, [R226+0x4000] ;  /* 0x00400000e218783b */ /* 0x008ee20000000200 */
[C---:B-1----:R-:W-:Y:S03]  /*11380*/  HMMA.16816.F32.BF16 R124, R168.reuse, R120, RZ ;  /* 0x00000078a87c723c */ /* 0x042fe600000418ff */
[----:B------:R-:W4:Y:S04]  /*11390*/  LDSM.16.M88.4 R16, [R226+0x4400] ;  /* 0x00440000e210783b */ /* 0x000f280000000200 */
[----:B------:R-:W1:Y:S01]  /*113a0*/  LDSM.16.M88.4 R8, [R226+0x4800] ;  /* 0x00480000e208783b */ /* 0x000e620000000200 */
[C---:B------:R-:W-:Y:S03]  /*113b0*/  HMMA.16816.F32.BF16 R112, R168.reuse, R114, RZ ;  /* 0x00000072a870723c */ /* 0x040fe600000418ff */
[----:B------:R-:W1:Y:S04]  /*113c0*/  LDSM.16.M88.4 R172, [R226+0x4c00] ;  /* 0x004c0000e2ac783b */ /* 0x000e680000000200 */
[----:B------:R-:W-:Y:S01]  /*113d0*/  LDSM.16.M88.4 R164, [R227] ;  /* 0x00000000e3a4783b */ /* 0x000fe20000000200 */
[C---:B------:R-:W-:Y:S03]  /*113e0*/  HMMA.16816.F32.BF16 R120, R168.reuse, R122, RZ ;  /* 0x0000007aa878723c */ /* 0x040fe600000418ff */
[----:B------:R-:W1:Y:S04]  /*113f0*/  LDSM.16.M88.4 R160, [R225] ;  /* 0x00000000e1a0783b */ /* 0x000e680000000200 */
[----:B------:R-:W1:Y:S01]  /*11400*/  LDSM.16.M88.4 R156, [R222] ;  /* 0x00000000de9c783b */ /* 0x000e620000000200 */
[C---:B------:R-:W-:Y:S03]  /*11410*/  HMMA.16816.F32.BF16 R108, R168.reuse, R104, RZ ;  /* 0x00000068a86c723c */ /* 0x040fe600000418ff */
[----:B------:R-:W3:Y:S04]  /*11420*/  S2R R3, SR_TID.X ;  /* 0x0000000000037919 */ /* 0x000ee80000002100 */
[----:B------:R-:W1:Y:S01]  /*11430*/  LDSM.16.M88.4 R128, [R221] ;  /* 0x00000000dd80783b */ /* 0x000e620000000200 */
[C---:B--2---:R-:W-:Y:S03]  /*11440*/  HMMA.16816.F32.BF16 R100, R168.reuse, R96, RZ ;  /* 0x00000060a864723c */ /* 0x044fe600000418ff */
[----:B------:R-:W0:Y:S05]  /*11450*/  LDGDEPBAR ;  /* 0x00000000000079af */ /* 0x000e2a0000000000 */
[C---:B------:R-:W-:Y:S08]  /*11460*/  HMMA.16816.F32.BF16 R92, R168.reuse, R88, RZ ;  /* 0x00000058a85c723c */ /* 0x040ff000000418ff */
[----:B------:R-:W-:Y:S01]  /*11470*/  HMMA.16816.F32.BF16 R84, R168, R80, RZ ;  /* 0x00000050a854723c */ /* 0x000fe200000418ff */
[----:B---3--:R-:W-:-:S07]  /*11480*/  IMAD.SHL.U32 R3, R3, 0x2, RZ ;  /* 0x0000000203037824 */ /* 0x008fce00078e00ff */
[----:B------:R-:W-:Y:S01]  /*11490*/  HMMA.16816.F32.BF16 R76, R168, R72, RZ ;  /* 0x00000048a84c723c */ /* 0x000fe200000418ff */
[----:B------:R-:W-:-:S07]  /*114a0*/  LOP3.LUT R182, R3, 0x6, RZ, 0xc0, !PT ;  /* 0x0000000603b67812 */ /* 0x000fce00078ec0ff */
[C---:B------:R-:W-:Y:S08]  /*114b0*/  HMMA.16816.F32.BF16 R68, R168.reuse, R64, RZ ;  /* 0x00000040a844723c */ /* 0x040ff000000418ff */
[C---:B------:R-:W-:Y:S08]  /*114c0*/  HMMA.16816.F32.BF16 R60, R168.reuse, R56, RZ ;  /* 0x00000038a83c723c */ /* 0x040ff000000418ff */
[C---:B------:R-:W-:Y:S08]  /*114d0*/  HMMA.16816.F32.BF16 R52, R168.reuse, R48, RZ ;  /* 0x00000030a834723c */ /* 0x040ff000000418ff */
[C---:B------:R-:W-:Y:S08]  /*114e0*/  HMMA.16816.F32.BF16 R44, R168.reuse, R40, RZ ;  /* 0x00000028a82c723c */ /* 0x040ff000000418ff */
[C---:B-----5:R-:W-:Y:S08]  /*114f0*/  HMMA.16816.F32.BF16 R36, R168.reuse, R32, RZ ;  /* 0x00000020a824723c */ /* 0x060ff000000418ff */
[C---:B------:R-:W-:Y:S08]  /*11500*/  HMMA.16816.F32.BF16 R28, R168.reuse, R24, RZ ;  /* 0x00000018a81c723c */ /* 0x040ff000000418ff */
[C---:B----4-:R-:W-:Y:S08]  /*11510*/  HMMA.16816.F32.BF16 R20, R168.reuse, R16, RZ ;  /* 0x00000010a814723c */ /* 0x050ff000000418ff */
        /* <DEDUP_REMOVED lines=18> */
[C---:B------:R-:W-:Y:S08]  /*11640*/  HMMA.16816.F32.BF16 R112, R164.reuse, R158, R112 ;  /* 0x0000009ea470723c */ /* 0x040ff00000041870 */
[C---:B------:R-:W-:Y:S07]  /*11650*/  HMMA.16816.F32.BF16 R120, R164.reuse, R162, R120 ;  /* 0x000000a2a478723c */ /* 0x040fee0000041878 */
[----:B------:R-:W-:Y:S01]  /*11660*/  IMAD.SHL.U32 R163, R237, 0x100, RZ ;  /* 0x00000100eda37824 */ /* 0x000fe200078e00ff */
[----:B------:R-:W-:Y:S01]  /*11670*/  HMMA.16816.F32.BF16 R116, R164, R156, R116 ;  /* 0x0000009ca474723c */ /* 0x000fe20000041874 */
[----:B------:R-:W2:Y:S03]  /*11680*/  LDSM.16.M88.4 R156, [R219] ;  /* 0x00000000db9c783b */ /* 0x000ea60000000200 */
[----:B------:R-:W-:-:S02]  /*11690*/  LOP3.LUT R3, R163, 0x18, R182, 0xfe, !PT ;  /* 0x00000018a3037812 */ /* 0x000fc400078efeb6 */
[C---:B------:R-:W-:Y:S02]  /*116a0*/  LOP3.LUT R154, R163.reuse, 0xf9, R182, 0xfe, !PT ;  /* 0x000000f9a39a7812 */ /* 0x040fe400078efeb6 */
[----:B------:R-:W-:Y:S01]  /*116b0*/  LOP3.LUT R155, R163, R182, RZ, 0xfc, !PT ;  /* 0x000000b6a39b7212 */ /* 0x000fe200078efcff */
[C---:B------:R-:W-:Y:S01]  /*116c0*/  HMMA.16816.F32.BF16 R108, R164.reuse, R128, R108 ;  /* 0x00000080a46c723c */ /* 0x040fe2000004186c */
[-C--:B------:R-:W-:Y:S02]  /*116d0*/  ISETP.GE.AND P1, PT, R3, R151.reuse, PT ;  /* 0x000000970300720c */ /* 0x080fe40003f26270 */
[CC--:B------:R-:W-:Y:S02]  /*116e0*/  ISETP.GE.AND P5, PT, R154.reuse, R150.reuse, PT ;  /* 0x000000969a00720c */ /* 0x0c0fe40003fa6270 */
[-C--:B------:R-:W-:Y:S02]  /*116f0*/  ISETP.GE.AND P4, PT, R154, R151.reuse, PT ;  /* 0x000000979a00720c */ /* 0x080fe40003f86270 */
[C---:B------:R-:W-:Y:S01]  /*11700*/  ISETP.GE.AND P2, PT, R155.reuse, R150, PT ;  /* 0x000000969b00720c */ /* 0x040fe20003f46270 */
[----:B------:R-:W-:Y:S01]  /*11710*/  HMMA.16816.F32.BF16 R104, R164, R130, R104 ;  /* 0x00000082a468723c */ /* 0x000fe20000041868 */
[----:B------:R-:W-:-:S02]  /*11720*/  ISETP.GE.AND P3, PT, R155, R151, PT ;  /* 0x000000979b00720c */ /* 0x000fc40003f66270 */
[C-C-:B------:R-:W-:Y:S02]  /*11730*/  LOP3.LUT R154, R163.reuse, 0x1, R182.reuse, 0xfe, !PT ;  /* 0x00000001a39a7812 */ /* 0x140fe400078efeb6 */
[----:B------:R-:W-:Y:S02]  /*11740*/  LOP3.LUT R3, R163, 0x8, R182, 0xfe, !PT ;  /* 0x00000008a3037812 */ /* 0x000fe400078efeb6 */
[----:B------:R-:W-:Y:S01]  /*11750*/  P2R R183, PR, RZ, 0x10 ;  /* 0x00000010ffb77803 */ /* 0x000fe20000000000 */
[----:B-1----:R-:W-:Y:S01]  /*11760*/  HMMA.16816.F32.BF16 R100, R164, R172, R100 ;  /* 0x000000aca464723c */ /* 0x002fe20000041864 */
[----:B------:R-:W-:Y:S02]  /*11770*/  FSEL R129, R114, -INF , !P1 ;  /* 0xff80000072817808 */ /* 0x000fe40004800000 */
[----:B------:R-:W-:Y:S02]  /*11780*/  FSEL R124, R124, -INF , !P2 ;  /* 0xff8000007c7c7808 */ /* 0x000fe40005000000 */
[----:B------:R-:W-:-:S02]  /*11790*/  FSEL R176, R126, -INF , !P3 ;  /* 0xff8000007eb07808 */ /* 0x000fc40005800000 */
[CC--:B------:R-:W-:Y:S01]  /*117a0*/  ISETP.GE.AND P4, PT, R154.reuse, R150.reuse, PT ;  /* 0x000000969a00720c */ /* 0x0c0fe20003f86270 */
[C---:B------:R-:W-:Y:S01]  /*117b0*/  HMMA.16816.F32.BF16 R96, R164.reuse, R174, R96 ;  /* 0x000000aea460723c */ /* 0x040fe20000041860 */
[-C--:B------:R-:W-:Y:S02]  /*117c0*/  ISETP.GE.AND P1, PT, R154, R151.reuse, PT ;  /* 0x000000979a00720c */ /* 0x080fe40003f26270 */
[C---:B------:R-:W-:Y:S02]  /*117d0*/  ISETP.GE.AND P2, PT, R3.reuse, R150, PT ;  /* 0x000000960300720c */ /* 0x040fe40003f46270 */
[----:B------:R-:W-:Y:S02]  /*117e0*/  ISETP.GE.AND P3, PT, R3, R151, PT ;  /* 0x000000970300720c */ /* 0x000fe40003f66270 */
[----:B------:R-:W-:Y:S01]  /*117f0*/  LOP3.LUT R3, R163, 0x9, R182, 0xfe, !PT ;  /* 0x00000009a3037812 */ /* 0x000fe200078efeb6 */
[----:B--2---:R-:W-:Y:S01]  /*11800*/  HMMA.16816.F32.BF16 R92, R164, R156, R92 ;  /* 0x0000009ca45c723c */ /* 0x004fe2000004185c */
[----:B------:R-:W-:-:S02]  /*11810*/  FSEL R114, R125, -INF , !P4 ;  /* 0xff8000007d727808 */ /* 0x000fc40006000000 */
[----:B------:R-:W-:Y:S02]  /*11820*/  FSEL R177, R127, -INF , !P1 ;  /* 0xff8000007fb17808 */ /* 0x000fe40004800000 */
[C---:B------:R-:W-:Y:S02]  /*11830*/  ISETP.GE.AND P4, PT, R3.reuse, R150, PT ;  /* 0x000000960300720c */ /* 0x040fe40003f86270 */
[----:B------:R-:W-:Y:S01]  /*11840*/  ISETP.GE.AND P1, PT, R3, R151, PT ;  /* 0x000000970300720c */ /* 0x000fe20003f26270 */
[----:B------:R-:W-:Y:S01]  /*11850*/  HMMA.16816.F32.BF16 R88, R164, R158, R88 ;  /* 0x0000009ea458723c */ /* 0x000fe20000041858 */
[----:B------:R-:W-:Y:S02]  /*11860*/  FSEL R127, R120, -INF , !P2 ;  /* 0xff800000787f7808 */ /* 0x000fe40005000000 */
[----:B------:R-:W-:Y:S02]  /*11870*/  FSEL R178, R122, -INF , !P3 ;  /* 0xff8000007ab27808 */ /* 0x000fe40005800000 */
[----:B------:R-:W-:-:S02]  /*11880*/  FSEL R131, R121, -INF , !P4 ;  /* 0xff80000079837808 */ /* 0x000fc40006000000 */
[----:B------:R-:W-:Y:S02]  /*11890*/  FSEL R173, R123, -INF , !P1 ;  /* 0xff8000007bad7808 */ /* 0x000fe40004800000 */
[----:B------:R-:W1:Y:S01]  /*118a0*/  LDSM.16.M88.4 R120, [R218] ;  /* 0x00000000da78783b */ /* 0x000e620000000200 */
[C-C-:B------:R-:W-:Y:S02]  /*118b0*/  LOP3.LUT R125, R163.reuse, 0x10, R182.reuse, 0xfe, !PT ;  /* 0x00000010a37d7812 */ /* 0x140fe400078efeb6 */
[----:B------:R-:W-:Y:S02]  /*118c0*/  LOP3.LUT R3, R163, 0x19, R182, 0xfe, !PT ;  /* 0x00000019a3037812 */ /* 0x000fe400078efeb6 */
[CC--:B------:R-:W-:Y:S02]  /*118d0*/  ISETP.GE.AND P2, PT, R125.reuse, R150.reuse, PT ;  /* 0x000000967d00720c */ /* 0x0c0fe40003f46270 */
[----:B------:R-:W-:Y:S02]  /*118e0*/  ISETP.GE.AND P3, PT, R125, R151, PT ;  /* 0x000000977d00720c */ /* 0x000fe40003f66270 */
        /* <DEDUP_REMOVED lines=12> */
[----:B------:R-:W-:-:S02]  /*119b0*/  FSEL R115, R108, -INF , !P2 ;  /* 0xff8000006c737808 */ /* 0x000fc40005000000 */
[----:B------:R-:W-:Y:S02]  /*119c0*/  FSEL R161, R110, -INF , !P3 ;  /* 0xff8000006ea17808 */ /* 0x000fe40005800000 */
[----:B------:R-:W-:Y:S02]  /*119d0*/  FSEL R174, R109, -INF , !P4 ;  /* 0xff8000006dae7808 */ /* 0x000fe40006000000 */
[----:B------:R-:W-:Y:S01]  /*119e0*/  FSEL R160, R111, -INF , !P1 ;  /* 0xff8000006fa07808 */ /* 0x000fe20004800000 */
[----:B-1----:R-:W-:Y:S01]  /*119f0*/  HMMA.16816.F32.BF16 R84, R164, R120, R84 ;  /* 0x00000078a454723c */ /* 0x002fe20000041854 */
[----:B------:R-:W1:Y:S01]  /*11a00*/  LDSM.16.M88.4 R108, [R217] ;  /* 0x00000000d96c783b */ /* 0x000e620000000200 */
[C-C-:B------:R-:W-:Y:S02]  /*11a10*/  LOP3.LUT R116, R163.reuse, 0x28, R182.reuse, 0xfe, !PT ;  /* 0x00000028a3747812 */ /* 0x140fe400078efeb6 */
[----:B------:R-:W-:Y:S02]  /*11a20*/  LOP3.LUT R3, R163, 0x29, R182, 0xfe, !PT ;  /* 0x00000029a3037812 */ /* 0x000fe400078efeb6 */
[----:B------:R-:W-:-:S02]  /*11a30*/  ISETP.GE.AND P2, PT, R116, R150, PT ;  /* 0x000000967400720c */ /* 0x000fc40003f46270 */
[-C--:B------:R-:W-:Y:S01]  /*11a40*/  ISETP.GE.AND P3, PT, R116, R151.reuse, PT ;  /* 0x000000977400720c */ /* 0x080fe20003f66270 */
[----:B------:R-:W-:Y:S01]  /*11a50*/  HMMA.16816.F32.BF16 R80, R164, R122, R80 ;  /* 0x0000007aa450723c */ /* 0x000fe20000041850 */
[C---:B------:R-:W-:Y:S02]  /*11a60*/  ISETP.GE.AND P4, PT, R3.reuse, R150, PT ;  /* 0x000000960300720c */ /* 0x040fe40003f86270 */
[----:B------:R-:W-:Y:S02]  /*11a70*/  ISETP.GE.AND P1, PT, R3, R151, PT ;  /* 0x000000970300720c */ /* 0x000fe40003f26270 */
[C-C-:B------:R-:W-:Y:S02]  /*11a80*/  LOP3.LUT R116, R163.reuse, 0x30, R182.reuse, 0xfe, !PT ;  /* 0x00000030a3747812 */ /* 0x140fe400078efeb6 */
[----:B------:R-:W-:Y:S02]  /*11a90*/  LOP3.LUT R3, R163, 0x31, R182, 0xfe, !PT ;  /* 0x00000031a3037812 */ /* 0x000fe400078efeb6 */
        /* <DEDUP_REMOVED lines=8> */
[----:B------:R-:W-:Y:S02]  /*11b20*/  FSEL R106, R100, -INF , !P2 ;  /* 0xff800000646a7808 */ /* 0x000fe40005000000 */
[----:B------:R-:W-:Y:S02]  /*11b30*/  FSEL R154, R102, -INF , !P3 ;  /* 0xff800000669a7808 */ /* 0x000fe40005800000 */
[----:B------:R-:W-:Y:S02]  /*11b40*/  FSEL R107, R101, -INF , !P4 ;  /* 0xff800000656b7808 */ /* 0x000fe40006000000 */
[----:B------:R-:W-:Y:S01]  /*11b50*/  FSEL R128, R103, -INF , !P1 ;  /* 0xff80000067807808 */ /* 0x000fe20004800000 */
[----:B-1----:R-:W-:Y:S01]  /*11b60*/  HMMA.16816.F32.BF16 R76, R164, R108, R76 ;  /* 0x0000006ca44c723c */ /* 0x002fe2000004184c */
[----:B------:R-:W1:Y:S01]  /*11b70*/  LDSM.16.M88.4 R100, [R216] ;  /* 0x00000000d864783b */ /* 0x000e620000000200 */
[----:B------:R-:W-:-:S02]  /*11b80*/  LOP3.LUT R116, R163, 0x38, R182, 0xfe, !PT ;  /* 0x00000038a3747812 */ /* 0x000fc400078efeb6 */
[--C-:B------:R-:W-:Y:S02]  /*11b90*/  LOP3.LUT R3, R163, 0x39, R182.reuse, 0xfe, !PT ;  /* 0x00000039a3037812 */ /* 0x100fe400078efeb6 */
[CC--:B------:R-:W-:Y:S02]  /*11ba0*/  ISETP.GE.AND P2, PT, R116.reuse, R150.reuse, PT ;  /* 0x000000967400720c */ /* 0x0c0fe40003f46270 */
[-C--:B------:R-:W-:Y:S01]  /*11bb0*/  ISETP.GE.AND P3, PT, R116, R151.reuse, PT ;  /* 0x000000977400720c */ /* 0x080fe20003f66270 */
        /* <DEDUP_REMOVED lines=13> */
[----:B------:R-:W-:Y:S02]  /*11c90*/  LOP3.LUT R116, R163, 0x48, R182, 0xfe, !PT ;  /* 0x00000048a3747812 */ /* 0x000fe400078efeb6 */
[----:B------:R-:W-:Y:S02]  /*11ca0*/  FSEL R98, R92, -INF , !P2 ;  /* 0xff8000005c627808 */ /* 0x000fe40005000000 */
[----:B------:R-:W-:-:S02]  /*11cb0*/  FSEL R125, R94, -INF , !P3 ;  /* 0xff8000005e7d7808 */ /* 0x000fc40005800000 */
[----:B------:R-:W-:Y:S01]  /*11cc0*/  FSEL R99, R93, -INF , !P4 ;  /* 0xff8000005d637808 */ /* 0x000fe20006000000 */
[C---:B-1----:R-:W-:Y:S01]  /*11cd0*/  HMMA.16816.F32.BF16 R68, R164.reuse, R100, R68 ;  /* 0x00000064a444723c */ /* 0x042fe20000041844 */
[----:B------:R-:W-:Y:S02]  /*11ce0*/  FSEL R123, R95, -INF , !P1 ;  /* 0xff8000005f7b7808 */ /* 0x000fe40004800000 */
[----:B------:R-:W1:Y:S01]  /*11cf0*/  LDSM.16.M88.4 R92, [R215] ;  /* 0x00000000d75c783b */ /* 0x000e620000000200 */
[C---:B------:R-:W-:Y:S02]  /*11d00*/  ISETP.GE.AND P2, PT, R116.reuse, R150, PT ;  /* 0x000000967400720c */ /* 0x040fe40003f46270 */
[C-C-:B------:R-:W-:Y:S02]  /*11d10*/  LOP3.LUT R3, R163.reuse, 0x49, R182.reuse, 0xfe, !PT ;  /* 0x00000049a3037812 */ /* 0x140fe400078efeb6 */
[----:B------:R-:W-:Y:S01]  /*11d20*/  LOP3.LUT R108, R163, 0x50, R182, 0xfe, !PT ;  /* 0x00000050a36c7812 */ /* 0x000fe200078efeb6 */
[----:B------:R-:W-:Y:S01]  /*11d30*/  HMMA.16816.F32.BF16 R64, R164, R102, R64 ;  /* 0x00000066a440723c */ /* 0x000fe20000041840 */
[----:B------:R-:W-:-:S02]  /*11d40*/  ISETP.GE.AND P3, PT, R116, R151, PT ;  /* 0x000000977400720c */ /* 0x000fc40003f66270 */
[----:B------:R-:W-:Y:S02]  /*11d50*/  FSEL R88, R88, -INF , !P2 ;  /* 0xff80000058587808 */ /* 0x000fe40005000000 */
[CC--:B------:R-:W-:Y:S02]  /*11d60*/  ISETP.GE.AND P4, PT, R3.reuse, R150.reuse, PT ;  /* 0x000000960300720c */ /* 0x0c0fe40003f86270 */
[----:B------:R-:W-:Y:S02]  /*11d70*/  ISETP.GE.AND P1, PT, R3, R151, PT ;  /* 0x000000970300720c */ /* 0x000fe40003f26270 */
[----:B------:R-:W-:Y:S02]  /*11d80*/  ISETP.GE.AND P2, PT, R108, R150, PT ;  /* 0x000000966c00720c */ /* 0x000fe40003f46270 */
[----:B------:R-:W-:Y:S02]  /*11d90*/  LOP3.LUT R3, R163, 0x51, R182, 0xfe, !PT ;  /* 0x00000051a3037812 */ /* 0x000fe400078efeb6 */
[----:B------:R-:W-:-:S02]  /*11da0*/  FSEL R122, R90, -INF , !P3 ;  /* 0xff8000005a7a7808 */ /* 0x000fc40005800000 */
[----:B------:R-:W-:Y:S02]  /*11db0*/  FSEL R89, R89, -INF , !P4 ;  /* 0xff80000059597808 */ /* 0x000fe40006000000 */
[----:B------:R-:W-:Y:S02]  /*11dc0*/  FSEL R121, R91, -INF , !P1 ;  /* 0xff8000005b797808 */ /* 0x000fe40004800000 */
[----:B------:R-:W-:Y:S02]  /*11dd0*/  FSEL R90, R84, -INF , !P2 ;  /* 0xff800000545a7808 */ /* 0x000fe40005000000 */
[C---:B------:R-:W-:Y:S02]  /*11de0*/  ISETP.GE.AND P4, PT, R3.reuse, R150, PT ;  /* 0x000000960300720c */ /* 0x040fe40003f86270 */
[----:B------:R-:W-:Y:S02]  /*11df0*/  ISETP.GE.AND P1, PT, R3, R151, PT ;  /* 0x000000970300720c */ /* 0x000fe40003f26270 */
[----:B------:R-:W-:-:S02]  /*11e00*/  LOP3.LUT R84, R163, 0x59, R182, 0xfe, !PT ;  /* 0x00000059a3547812 */ /* 0x000fc400078efeb6 */
[-C--:B------:R-:W-:Y:S02]  /*11e10*/  ISETP.GE.AND P3, PT, R108, R151.reuse, PT ;  /* 0x000000976c00720c */ /* 0x080fe40003f66270 */
[----:B------:R-:W-:Y:S02]  /*11e20*/  FSEL R91, R85, -INF , !P4 ;  /* 0xff800000555b7808 */ /* 0x000fe40006000000 */
[----:B------:R-:W-:Y:S02]  /*11e30*/  FSEL R3, R87, -INF , !P1 ;  /* 0xff80000057037808 */ /* 0x000fe40004800000 */
[----:B------:R-:W-:Y:S01]  /*11e40*/  FSEL R120, R86, -INF , !P3 ;  /* 0xff80000056787808 */ /* 0x000fe20005800000 */
[----:B-1----:R-:W-:Y:S01]  /*11e50*/  HMMA.16816.F32.BF16 R60, R164, R92, R60 ;  /* 0x0000005ca43c723c */ /* 0x002fe2000004183c */
[C---:B------:R-:W-:Y:S02]  /*11e60*/  ISETP.GE.AND P4, PT, R84.reuse, R150, PT ;  /* 0x000000965400720c */ /* 0x040fe40003f86270 */
[----:B------:R-:W-:-:S02]  /*11e70*/  ISETP.GE.AND P1, PT, R84, R151, PT ;  /* 0x000000975400720c */ /* 0x000fc40003f26270 */
[----:B------:R-:W1:Y:S01]  /*11e80*/  LDSM.16.M88.4 R84, [R214] ;  /* 0x00000000d654783b */ /* 0x000e620000000200 */
[--C-:B------:R-:W-:Y:S02]  /*11e90*/  LOP3.LUT R108, R163, 0x58, R182.reuse, 0xfe, !PT ;  /* 0x00000058a36c7812 */ /* 0x100fe400078efeb6 */
[----:B------:R-:W-:Y:S01]  /*11ea0*/  FSEL R101, R81, -INF , !P4 ;  /* 0xff80000051657808 */ /* 0x000fe20006000000 */
[----:B------:R-:W-:Y:S01]  /*11eb0*/  HMMA.16816.F32.BF16 R56, R164, R94, R56 ;  /* 0x0000005ea438723c */ /* 0x000fe20000041838 */
[C---:B------:R-:W-:Y:S02]  /*11ec0*/  ISETP.GE.AND P2, PT, R108.reuse, R150, PT ;  /* 0x000000966c00720c */ /* 0x040fe40003f46270 */
[----:B------:R-:W-:Y:S02]  /*11ed0*/  ISETP.GE.AND P3, PT, R108, R151, PT ;  /* 0x000000976c00720c */ /* 0x000fe40003f66270 */
[----:B------:R-:W-:Y:S02]  /*11ee0*/  LOP3.LUT R108, R163, 0x60, R182, 0xfe, !PT ;  /* 0x00000060a36c7812 */ /* 0x000fe400078efeb6 */
[----:B------:R-:W-:-:S02]  /*11ef0*/  FSEL R100, R80, -INF , !P2 ;  /* 0xff80000050647808 */ /* 0x000fc40005000000 */
[----:B------:R-:W-:Y:S02]  /*11f00*/  ISETP.GE.AND P2, PT, R108, R150, PT ;  /* 0x000000966c00720c */ /* 0x000fe40003f46270 */
[--C-:B------:R-:W-:Y:S02]  /*11f10*/  LOP3.LUT R80, R163, 0x61, R182.reuse, 0xfe, !PT ;  /* 0x00000061a3507812 */ /* 0x100fe400078efeb6 */
[----:B------:R-:W-:Y:S02]  /*11f20*/  FSEL R82, R82, -INF , !P3 ;  /* 0xff80000052527808 */ /* 0x000fe40005800000 */
[----:B------:R-:W-:Y:S02]  /*11f30*/  ISETP.GE.AND P3, PT, R108, R151, PT ;  /* 0x000000976c00720c */ /* 0x000fe40003f66270 */
[----:B------:R-:W-:Y:S02]  /*11f40*/  FSEL R83, R83, -INF , !P1 ;  /* 0xff80000053537808 */ /* 0x000fe40004800000 */
[----:B------:R-:W-:-:S02]  /*11f50*/  LOP3.LUT R81, R163, 0x68, R182, 0xfe, !PT ;  /* 0x00000068a3517812 */ /* 0x000fc400078efeb6 */
[----:B------:R-:W-:Y:S02]  /*11f60*/  FSEL R102, R76, -INF , !P2 ;  /* 0xff8000004c667808 */ /* 0x000fe40005000000 */
[CC--:B------:R-:W-:Y:S02]  /*11f70*/  ISETP.GE.AND P4, PT, R80.reuse, R150.reuse, PT ;  /* 0x000000965000720c */ /* 0x0c0fe40003f86270 */
[----:B------:R-:W-:Y:S02]  /*11f80*/  ISETP.GE.AND P1, PT, R80, R151, PT ;  /* 0x000000975000720c */ /* 0x000fe40003f26270 */
[----:B------:R-:W-:Y:S02]  /*11f90*/  LOP3.LUT R76, R163, 0x69, R182, 0xfe, !PT ;  /* 0x00000069a34c7812 */ /* 0x000fe400078efeb6 */
[----:B------:R-:W-:Y:S02]  /*11fa0*/  FSEL R80, R78, -INF , !P3 ;  /* 0xff8000004e507808 */ /* 0x000fe40005800000 */
[----:B------:R-:W-:-:S02]  /*11fb0*/  ISETP.GE.AND P2, PT, R81, R150, PT ;  /* 0x000000965100720c */ /* 0x000fc40003f46270 */
[-C--:B------:R-:W-:Y:S02]  /*11fc0*/  ISETP.GE.AND P3, PT, R81, R151.reuse, PT ;  /* 0x000000975100720c */ /* 0x080fe40003f66270 */
[----:B------:R-:W-:Y:S01]  /*11fd0*/  FSEL R103, R77, -INF , !P4 ;  /* 0xff8000004d677808 */ /* 0x000fe20006000000 */
[C---:B-1----:R-:W-:Y:S01]  /*11fe0*/  HMMA.16816.F32.BF16 R52, R164.reuse, R84, R52 ;  /* 0x00000054a434723c */ /* 0x042fe20000041834 */
[----:B------:R-:W-:Y:S02]  /*11ff0*/  FSEL R81, R79, -INF , !P1 ;  /* 0xff8000004f517808 */ /* 0x000fe40004800000 */
[CC--:B------:R-:W-:Y:S02]  /*12000*/  ISETP.GE.AND P4, PT, R76.reuse, R150.reuse, PT ;  /* 0x000000964c00720c */ /* 0x0c0fe40003f86270 */
[----:B------:R-:W-:Y:S02]  /*12010*/  ISETP.GE.AND P1, PT, R76, R151, PT ;  /* 0x000000974c00720c */ /* 0x000fe40003f26270 */
[----:B------:R-:W-:Y:S01]  /*12020*/  LOP3.LUT R108, R163, 0x70, R182, 0xfe, !PT ;  /* 0x00000070a36c7812 */ /* 0x000fe200078efeb6 */
[----:B------:R-:W1:Y:S01]  /*12030*/  LDSM.16.M88.4 R76, [R213] ;  /* 0x00000000d54c783b */ /* 0x000e620000000200 */
[----:B------:R-:W-:Y:S01]  /*12040*/  FSEL R92, R72, -INF , !P2 ;  /* 0xff800000485c7808 */ /* 0x000fe20005000000 */
[----:B------:R-:W-:Y:S01]  /*12050*/  HMMA.16816.F32.BF16 R48, R164, R86, R48 ;  /* 0x00000056a430723c */ /* 0x000fe20000041830 */
[----:B------:R-:W-:-:S02]  /*12060*/  ISETP.GE.AND P2, PT, R108, R150, PT ;  /* 0x000000966c00720c */ /* 0x000fc40003f46270 */
[--C-:B------:R-:W-:Y:S02]  /*12070*/  LOP3.LUT R72, R163, 0x71, R182.reuse, 0xfe, !PT ;  /* 0x00000071a3487812 */ /* 0x100fe400078efeb6 */
[----:B------:R-:W-:Y:S02]  /*12080*/  FSEL R74, R74, -INF , !P3 ;  /* 0xff8000004a4a7808 */ /* 0x000fe40005800000 */
        /* <DEDUP_REMOVED lines=11> */
[----:B------:R-:W-:Y:S02]  /*12140*/  FSEL R95, R69, -INF , !P4 ;  /* 0xff800000455f7808 */ /* 0x000fe40006000000 */
[----:B------:R-:W-:Y:S02]  /*12150*/  FSEL R73, R71, -INF , !P1 ;  /* 0xff80000047497808 */ /* 0x000fe40004800000 */
[C---:B------:R-:W-:Y:S02]  /*12160*/  ISETP.GE.AND P4, PT, R68.reuse, R150, PT ;  /* 0x000000964400720c */ /* 0x040fe40003f86270 */
[----:B------:R-:W-:Y:S02]  /*12170*/  ISETP.GE.AND P1, PT, R68, R151, PT ;  /* 0x000000974400720c */ /* 0x000fe40003f26270 */
[----:B------:R-:W2:Y:S01]  /*12180*/  LDSM.16.M88.4 R68, [R212] ;  /* 0x00000000d444783b */ /* 0x000ea20000000200 */
[----:B------:R-:W-:Y:S01]  /*12190*/  LOP3.LUT R108, R163, 0x80, R182, 0xfe, !PT ;  /* 0x00000080a36c7812 */ /* 0x000fe200078efeb6 */
[----:B-1----:R-:W-:Y:S01]  /*121a0*/  HMMA.16816.F32.BF16 R44, R164, R76, R44 ;  /* 0x0000004ca42c723c */ /* 0x002fe2000004182c */
[----:B------:R-:W-:-:S02]  /*121b0*/  FSEL R84, R64, -INF , !P2 ;  /* 0xff80000040547808 */ /* 0x000fc40005000000 */
[----:B------:R-:W-:Y:S02]  /*121c0*/  ISETP.GE.AND P2, PT, R108, R150, PT ;  /* 0x000000966c00720c */ /* 0x000fe40003f46270 */
[----:B------:R-:W-:Y:S02]  /*121d0*/  LOP3.LUT R64, R163, 0x81, R182, 0xfe, !PT ;  /* 0x00000081a3407812 */ /* 0x000fe400078efeb6 */
[----:B------:R-:W-:Y:S01]  /*121e0*/  FSEL R66, R66, -INF , !P3 ;  /* 0xff80000042427808 */ /* 0x000fe20005800000 */
[----:B------:R-:W-:Y:S01]  /*121f0*/  HMMA.16816.F32.BF16 R40, R164, R78, R40 ;  /* 0x0000004ea428723c */ /* 0x000fe20000041828 */
[----:B------:R-:W-:Y:S02]  /*12200*/  FSEL R85, R65, -INF , !P4 ;  /* 0xff80000041557808 */ /* 0x000fe40006000000 */
[----:B------:R-:W-:Y:S02]  /*12210*/  ISETP.GE.AND P3, PT, R108, R151, PT ;  /* 0x000000976c00720c */ /* 0x000fe40003f66270 */
[----:B------:R-:W-:-:S02]  /*12220*/  FSEL R67, R67, -INF , !P1 ;  /* 0xff80000043437808 */ /* 0x000fc40004800000 */
[C-C-:B------:R-:W-:Y:S02]  /*12230*/  LOP3.LUT R65, R163.reuse, 0x88, R182.reuse, 0xfe, !PT ;  /* 0x00000088a3417812 */ /* 0x140fe400078efeb6 */
[----:B------:R-:W-:Y:S02]  /*12240*/  FSEL R86, R60, -INF , !P2 ;  /* 0xff8000003c567808 */ /* 0x000fe40005000000 */
[C---:B------:R-:W-:Y:S02]  /*12250*/  ISETP.GE.AND P4, PT, R64.reuse, R150, PT ;  /* 0x000000964000720c */ /* 0x040fe40003f86270 */
[----:B------:R-:W-:Y:S02]  /*12260*/  ISETP.GE.AND P1, PT, R64, R151, PT ;  /* 0x000000974000720c */ /* 0x000fe40003f26270 */
[----:B------:R-:W-:Y:S02]  /*12270*/  LOP3.LUT R60, R163, 0x89, R182, 0xfe, !PT ;  /* 0x00000089a33c7812 */ /* 0x000fe400078efeb6 */
[----:B------:R-:W-:-:S02]  /*12280*/  FSEL R64, R62, -INF , !P3 ;  /* 0xff8000003e407808 */ /* 0x000fc40005800000 */
[CC--:B------:R-:W-:Y:S02]  /*12290*/  ISETP.GE.AND P2, PT, R65.reuse, R150.reuse, PT ;  /* 0x000000964100720c */ /* 0x0c0fe40003f46270 */
[-C--:B------:R-:W-:Y:S02]  /*122a0*/  ISETP.GE.AND P3, PT, R65, R151.reuse, PT ;  /* 0x000000974100720c */ /* 0x080fe40003f66270 */
[----:B------:R-:W-:Y:S02]  /*122b0*/  FSEL R87, R61, -INF , !P4 ;  /* 0xff8000003d577808 */ /* 0x000fe40006000000 */
[----:B------:R-:W-:Y:S02]  /*122c0*/  FSEL R65, R63, -INF , !P1 ;  /* 0xff8000003f417808 */ /* 0x000fe40004800000 */
[C---:B------:R-:W-:Y:S02]  /*122d0*/  ISETP.GE.AND P4, PT, R60.reuse, R150, PT ;  /* 0x000000963c00720c */ /* 0x040fe40003f86270 */
[----:B------:R-:W-:Y:S01]  /*122e0*/  ISETP.GE.AND P1, PT, R60, R151, PT ;  /* 0x000000973c00720c */ /* 0x000fe20003f26270 */
[----:B--2---:R-:W-:Y:S01]  /*122f0*/  HMMA.16816.F32.BF16 R36, R164, R68, R36 ;  /* 0x00000044a424723c */ /* 0x004fe20000041824 */
[----:B------:R-:W1:Y:S01]  /*12300*/  LDSM.16.M88.4 R60, [R211] ;  /* 0x00000000d33c783b */ /* 0x000e620000000200 */
[----:B------:R-:W-:-:S02]  /*12310*/  LOP3.LUT R108, R163, 0x90, R182, 0xfe, !PT ;  /* 0x00000090a36c7812 */ /* 0x000fc400078efeb6 */
[----:B------:R-:W-:Y:S02]  /*12320*/  FSEL R76, R56, -INF , !P2 ;  /* 0xff800000384c7808 */ /* 0x000fe40005000000 */
[----:B------:R-:W-:Y:S02]  /*12330*/  ISETP.GE.AND P2, PT, R108, R150, PT ;  /* 0x000000966c00720c */ /* 0x000fe40003f46270 */
[----:B------:R-:W-:Y:S01]  /*12340*/  FSEL R77, R57, -INF , !P4 ;  /* 0xff800000394d7808 */ /* 0x000fe20006000000 */
[----:B------:R-:W-:Y:S01]  /*12350*/  HMMA.16816.F32.BF16 R32, R164, R70, R32 ;  /* 0x00000046a420723c */ /* 0x000fe20000041820 */
[C-C-:B------:R-:W-:Y:S02]  /*12360*/  LOP3.LUT R56, R163.reuse, 0x91, R182.reuse, 0xfe, !PT ;  /* 0x00000091a3387812 */ /* 0x140fe400078efeb6 */
[----:B------:R-:W-:Y:S02]  /*12370*/  FSEL R58, R58, -INF , !P3 ;  /* 0xff8000003a3a7808 */ /* 0x000fe40005800000 */
[----:B------:R-:W-:-:S02]  /*12380*/  LOP3.LUT R57, R163, 0x98, R182, 0xfe, !PT ;  /* 0x00000098a3397812 */ /* 0x000fc400078efeb6 */
[-C--:B------:R-:W-:Y:S02]  /*12390*/  ISETP.GE.AND P3, PT, R108, R151.reuse, PT ;  /* 0x000000976c00720c */ /* 0x080fe40003f66270 */
[----:B------:R-:W-:Y:S02]  /*123a0*/  FSEL R59, R59, -INF , !P1 ;  /* 0xff8000003b3b7808 */ /* 0x000fe40004800000 */
[----:B------:R-:W-:Y:S02]  /*123b0*/  FSEL R78, R52, -INF , !P2 ;  /* 0xff800000344e7808 */ /* 0x000fe40005000000 */
[C---:B------:R-:W-:Y:S02]  /*123c0*/  ISETP.GE.AND P4, PT, R56.reuse, R150, PT ;  /* 0x000000963800720c */ /* 0x040fe40003f86270 */
[----:B------:R-:W-:Y:S02]  /*123d0*/  ISETP.GE.AND P1, PT, R56, R151, PT ;  /* 0x000000973800720c */ /* 0x000fe40003f26270 */
[----:B------:R-:W-:-:S02]  /*123e0*/  LOP3.LUT R52, R163, 0x99, R182, 0xfe, !PT ;  /* 0x00000099a3347812 */ /* 0x000fc400078efeb6 */
[----:B------:R-:W-:Y:S02]  /*123f0*/  ISETP.GE.AND P2, PT, R57, R150, PT ;  /* 0x000000963900720c */ /* 0x000fe40003f46270 */
[----:B------:R-:W-:Y:S02]  /*12400*/  FSEL R56, R54, -INF , !P3 ;  /* 0xff80000036387808 */ /* 0x000fe40005800000 */
[----:B------:R-:W-:Y:S02]  /*12410*/  LOP3.LUT R68, R163, 0xa0, R182, 0xfe, !PT ;  /* 0x000000a0a3447812 */ /* 0x000fe400078efeb6 */
[----:B------:R-:W-:Y:S02]  /*12420*/  ISETP.GE.AND P3, PT, R57, R151, PT ;  /* 0x000000973900720c */ /* 0x000fe40003f66270 */
[----:B------:R-:W-:Y:S02]  /*12430*/  FSEL R79, R53, -INF , !P4 ;  /* 0xff800000354f7808 */ /* 0x000fe40006000000 */
[----:B------:R-:W-:-:S02]  /*12440*/  FSEL R57, R55, -INF , !P1 ;  /* 0xff80000037397808 */ /* 0x000fc40004800000 */
[-C--:B------:R-:W-:Y:S01]  /*12450*/  ISETP.GE.AND P4, PT, R52, R150.reuse, PT ;  /* 0x000000963400720c */ /* 0x080fe20003f86270 */
[C---:B-1----:R-:W-:Y:S01]  /*12460*/  HMMA.16816.F32.BF16 R28, R164.reuse, R60, R28 ;  /* 0x0000003ca41c723c */ /* 0x042fe2000004181c */
[----:B------:R-:W-:Y:S02]  /*12470*/  FSEL R189, R48, -INF , !P2 ;  /* 0xff80000030bd7808 */ /* 0x000fe40005000000 */
[----:B------:R-:W-:Y:S02]  /*12480*/  ISETP.GE.AND P1, PT, R52, R151, PT ;  /* 0x000000973400720c */ /* 0x000fe40003f26270 */
[----:B------:R-:W1:Y:S01]  /*12490*/  LDSM.16.M88.4 R52, [R210] ;  /* 0x00000000d234783b */ /* 0x000e620000000200 */
[----:B------:R-:W-:Y:S02]  /*124a0*/  ISETP.GE.AND P2, PT, R68, R150, PT ;  /* 0x000000964400720c */ /* 0x000fe40003f46270 */
[----:B------:R-:W-:Y:S01]  /*124b0*/  LOP3.LUT R48, R163, 0xa1, R182, 0xfe, !PT ;  /* 0x000000a1a3307812 */ /* 0x000fe200078efeb6 */
[----:B------:R-:W-:Y:S01]  /*124c0*/  HMMA.16816.F32.BF16 R24, R164, R62, R24 ;  /* 0x0000003ea418723c */ /* 0x000fe20000041818 */
[----:B------:R-:W-:-:S02]  /*124d0*/  FSEL R50, R50, -INF , !P3 ;  /* 0xff80000032327808 */ /* 0x000fc40005800000 */
[----:B------:R-:W-:Y:S02]  /*124e0*/  FSEL R190, R49, -INF , !P4 ;  /* 0xff80000031be7808 */ /* 0x000fe40006000000 */
[----:B------:R-:W-:Y:S02]  /*124f0*/  ISETP.GE.AND P3, PT, R68, R151, PT ;  /* 0x000000974400720c */ /* 0x000fe40003f66270 */
[----:B------:R-:W-:Y:S02]  /*12500*/  FSEL R51, R51, -INF , !P1 ;  /* 0xff80000033337808 */ /* 0x000fe40004800000 */
[----:B------:R-:W-:Y:S02]  /*12510*/  LOP3.LUT R49, R163, 0xa8, R182, 0xfe, !PT ;  /* 0x000000a8a3317812 */ /* 0x000fe400078efeb6 */
[----:B------:R-:W-:Y:S02]  /*12520*/  FSEL R191, R44, -INF , !P2 ;  /* 0xff8000002cbf7808 */ /* 0x000fe40005000000 */
[----:B------:R-:W-:-:S02]  /*12530*/  ISETP.GE.AND P4, PT, R48, R150, PT ;  /* 0x000000963000720c */ /* 0x000fc40003f86270 */
[-C--:B------:R-:W-:Y:S02]  /*12540*/  ISETP.GE.AND P1, PT, R48, R151.reuse, PT ;  /* 0x000000973000720c */ /* 0x080fe40003f26270 */
[----:B------:R-:W-:Y:S02]  /*12550*/  LOP3.LUT R44, R163, 0xa9, R182, 0xfe, !PT ;  /* 0x000000a9a32c7812 */ /* 0x000fe400078efeb6 */
[----:B------:R-:W-:Y:S02]  /*12560*/  FSEL R48, R46, -INF , !P3 ;  /* 0xff8000002e307808 */ /* 0x000fe40005800000 */
[C---:B------:R-:W-:Y:S02]  /*12570*/  ISETP.GE.AND P2, PT, R49.reuse, R150, PT ;  /* 0x000000963100720c */ /* 0x040fe40003f46270 */
[----:B------:R-:W-:Y:S02]  /*12580*/  ISETP.GE.AND P3, PT, R49, R151, PT ;  /* 0x000000973100720c */ /* 0x000fe40003f66270 */
[----:B------:R-:W-:-:S02]  /*12590*/  FSEL R192, R45, -INF , !P4 ;  /* 0xff8000002dc07808 */ /* 0x000fc40006000000 */
[----:B------:R-:W-:Y:S02]  /*125a0*/  FSEL R49, R47, -INF , !P1 ;  /* 0xff8000002f317808 */ /* 0x000fe40004800000 */
[C---:B------:R-:W-:Y:S02]  /*125b0*/  ISETP.GE.AND P4, PT, R44.reuse, R150, PT ;  /* 0x000000962c00720c */ /* 0x040fe40003f86270 */
[----:B------:R-:W-:Y:S02]  /*125c0*/  ISETP.GE.AND P1, PT, R44, R151, PT ;  /* 0x000000972c00720c */ /* 0x000fe40003f26270 */
[----:B------:R-:W2:Y:S01]  /*125d0*/  LDSM.16.M88.4 R44, [R209] ;  /* 0x00000000d12c783b */ /* 0x000ea20000000200 */
[C-C-:B------:R-:W-:Y:S02]  /*125e0*/  LOP3.LUT R60, R163.reuse, 0xb0, R182.reuse, 0xfe, !PT ;  /* 0x000000b0a33c7812 */ /* 0x140fe400078efeb6 */
[----:B------:R-:W-:Y:S01]  /*125f0*/  FSEL R193, R40, -INF , !P2 ;  /* 0xff80000028c17808 */ /* 0x000fe20005000000 */
[----:B-1----:R-:W-:Y:S01]  /*12600*/  HMMA.16816.F32.BF16 R20, R164, R52, R20 ;  /* 0x00000034a414723c */ /* 0x002fe20000041814 */
[----:B------:R-:W-:-:S02]  /*12610*/  LOP3.LUT R40, R163, 0xb1, R182, 0xfe, !PT ;  /* 0x000000b1a3287812 */ /* 0x000fc400078efeb6 */
[----:B------:R-:W-:Y:S02]  /*12620*/  FSEL R42, R42, -INF , !P3 ;  /* 0xff8000002a2a7808 */ /* 0x000fe40005800000 */
[C---:B------:R-:W-:Y:S02]  /*12630*/  ISETP.GE.AND P2, PT, R60.reuse, R150, PT ;  /* 0x000000963c00720c */ /* 0x040fe40003f46270 */
[----:B------:R-:W-:Y:S01]  /*12640*/  FSEL R194, R41, -INF , !P4 ;  /* 0xff80000029c27808 */ /* 0x000fe20006000000 */
[----:B------:R-:W-:Y:S01]  /*12650*/  HMMA.16816.F32.BF16 R16, R164, R54, R16 ;  /* 0x00000036a410723c */ /* 0x000fe20000041810 */
[----:B------:R-:W-:Y:S02]  /*12660*/  ISETP.GE.AND P3, PT, R60, R151, PT ;  /* 0x000000973c00720c */ /* 0x000fe40003f66270 */
[----:B------:R-:W-:Y:S02]  /*12670*/  FSEL R43, R43, -INF , !P1 ;  /* 0xff8000002b2b7808 */ /* 0x000fe40004800000 */
[----:B------:R-:W-:-:S02]  /*12680*/  LOP3.LUT R41, R163, 0xb8, R182, 0xfe, !PT ;  /* 0x000000b8a3297812 */ /* 0x000fc400078efeb6 */
[CC--:B------:R-:W-:Y:S02]  /*12690*/  ISETP.GE.AND P4, PT, R40.reuse, R150.reuse, PT ;  /* 0x000000962800720c */ /* 0x0c0fe40003f86270 */
[-C--:B------:R-:W-:Y:S02]  /*126a0*/  ISETP.GE.AND P1, PT, R40, R151.reuse, PT ;  /* 0x000000972800720c */ /* 0x080fe40003f26270 */
[----:B------:R-:W-:Y:S02]  /*126b0*/  FSEL R195, R36, -INF , !P2 ;  /* 0xff80000024c37808 */ /* 0x000fe40005000000 */
[----:B------:R-:W-:Y:S02]  /*126c0*/  FSEL R40, R38, -INF , !P3 ;  /* 0xff80000026287808 */ /* 0x000fe40005800000 */
[C---:B------:R-:W-:Y:S02]  /*126d0*/  ISETP.GE.AND P2, PT, R41.reuse, R150, PT ;  /* 0x000000962900720c */ /* 0x040fe40003f46270 */
[----:B------:R-:W-:-:S02]  /*126e0*/  ISETP.GE.AND P3, PT, R41, R151, PT ;  /* 0x000000972900720c */ /* 0x000fc40003f66270 */
[----:B------:R-:W-:Y:S02]  /*126f0*/  FSEL R196, R37, -INF , !P4 ;  /* 0xff80000025c47808 */ /* 0x000fe40006000000 */
[----:B------:R-:W-:Y:S02]  /*12700*/  FSEL R41, R39, -INF , !P1 ;  /* 0xff80000027297808 */ /* 0x000fe40004800000 */
[----:B------:R-:W1:Y:S01]  /*12710*/  LDSM.16.M88.4 R36, [R208] ;  /* 0x00000000d024783b */ /* 0x000e620000000200 */
[----:B------:R-:W-:Y:S01]  /*12720*/  LOP3.LUT R60, R163, 0xb9, R182, 0xfe, !PT ;  /* 0x000000b9a33c7812 */ /* 0x000fe200078efeb6 */
[----:B------:R-:W-:-:S04]  /*12730*/  DEPBAR.LE SB0, 0x0 ;  /* 0x000080000000791a */ /* 0x000fc80000000000 */
[C-C-:B------:R-:W-:Y:S01]  /*12740*/  LOP3.LUT R52, R163.reuse, 0xc0, R182.reuse, 0xfe, !PT ;  /* 0x000000c0a3347812 */ /* 0x140fe200078efeb6 */
[C---:B--2---:R-:W-:Y:S01]  /*12750*/  HMMA.16816.F32.BF16 R12, R164.reuse, R44, R12 ;  /* 0x0000002ca40c723c */ /* 0x044fe2000004180c */
[----:B------:R-:W-:Y:S01]  /*12760*/  BAR.SYNC.DEFER_BLOCKING 0x0 ;  /* 0x0000000000007b1d */ /* 0x000fe20000010000 */
[----:B------:R-:W-:Y:S02]  /*12770*/  ISETP.GE.AND P4, PT, R60, R150, PT ;  /* 0x000000963c00720c */ /* 0x000fe40003f86270 */
[----:B------:R-:W-:Y:S02]  /*12780*/  FSEL R197, R32, -INF , !P2 ;  /* 0xff80000020c57808 */ /* 0x000fe40005000000 */
[----:B------:R-:W-:Y:S02]  /*12790*/  ISETP.GE.AND P1, PT, R60, R151, PT ;  /* 0x000000973c00720c */ /* 0x000fe40003f26270 */
[----:B------:R-:W-:Y:S01]  /*127a0*/  FSEL R34, R34, -INF , !P3 ;  /* 0xff80000022227808 */ /* 0x000fe20005800000 */
[----:B------:R-:W-:Y:S01]  /*127b0*/  HMMA.16816.F32.BF16 R8, R164, R46, R8 ;  /* 0x0000002ea408723c */ /* 0x000fe20000041808 */
[----:B------:R-:W-:-:S02]  /*127c0*/  LOP3.LUT R32, R163, 0xc1, R182, 0xfe, !PT ;  /* 0x000000c1a3207812 */ /* 0x000fc400078efeb6 */
[C---:B------:R-:W-:Y:S02]  /*127d0*/  ISETP.GE.AND P3, PT, R52.reuse, R151, PT ;  /* 0x000000973400720c */ /* 0x040fe40003f66270 */
[-C--:B------:R-:W-:Y:S02]  /*127e0*/  ISETP.GE.AND P2, PT, R52, R150.reuse, PT ;  /* 0x000000963400720c */ /* 0x080fe40003f46270 */
[----:B------:R-:W-:Y:S02]  /*127f0*/  FSEL R198, R33, -INF , !P4 ;  /* 0xff80000021c67808 */ /* 0x000fe40006000000 */
[----:B------:R-:W-:Y:S02]  /*12800*/  FSEL R35, R35, -INF , !P1 ;  /* 0xff80000023237808 */ /* 0x000fe40004800000 */
[----:B------:R-:W-:Y:S02]  /*12810*/  LOP3.LUT R33, R163, 0xc8, R182, 0xfe, !PT ;  /* 0x000000c8a3217812 */ /* 0x000fe400078efeb6 */
[----:B------:R-:W-:-:S02]  /*12820*/  ISETP.GE.AND P4, PT, R32, R150, PT ;  /* 0x000000962000720c */ /* 0x000fc40003f86270 */
[-C--:B------:R-:W-:Y:S02]  /*12830*/  ISETP.GE.AND P1, PT, R32, R151.reuse, PT ;  /* 0x000000972000720c */ /* 0x080fe40003f26270 */
[----:B------:R-:W-:Y:S02]  /*12840*/  FSEL R32, R30, -INF , !P3 ;  /* 0xff8000001e207808 */ /* 0x000fe40005800000 */
[----:B------:R-:W-:Y:S02]  /*12850*/  FSEL R28, R28, -INF , !P2 ;  /* 0xff8000001c1c7808 */ /* 0x000fe40005000000 */
[----:B------:R-:W-:Y:S02]  /*12860*/  LOP3.LUT R30, R163, 0xc9, R182, 0xfe, !PT ;  /* 0x000000c9a31e7812 */ /* 0x000fe400078efeb6 */
[C---:B------:R-:W-:Y:S01]  /*12870*/  ISETP.GE.AND P2, PT, R33.reuse, R150, PT ;  /* 0x000000962100720c */ /* 0x040fe20003f46270 */
[----:B-1----:R-:W-:Y:S01]  /*12880*/  HMMA.16816.F32.BF16 R4, R164, R36, R4 ;  /* 0x00000024a404723c */ /* 0x002fe20000041804 */
[----:B------:R-:W-:-:S02]  /*12890*/  ISETP.GE.AND P3, PT, R33, R151, PT ;  /* 0x000000972100720c */ /* 0x000fc40003f66270 */
[----:B------:R-:W-:Y:S02]  /*128a0*/  FSEL R29, R29, -INF , !P4 ;  /* 0xff8000001d1d7808 */ /* 0x000fe40006000000 */
[----:B------:R-:W-:Y:S02]  /*128b0*/  FSEL R33, R31, -INF , !P1 ;  /* 0xff8000001f217808 */ /* 0x000fe40004800000 */
[C-C-:B------:R-:W-:Y:S01]  /*128c0*/  LOP3.LUT R31, R163.reuse, 0xd0, R182.reuse, 0xfe, !PT ;  /* 0x000000d0a31f7812 */ /* 0x140fe200078efeb6 */
[----:B------:R-:W-:Y:S01]  /*128d0*/  HMMA.16816.F32.BF16 R168, R164, R38, R168 ;  /* 0x00000026a4a8723c */ /* 0x000fe200000418a8 */
[----:B------:R-:W-:Y:S02]  /*128e0*/  ISETP.GE.AND P4, PT, R30, R150, PT ;  /* 0x000000961e00720c */ /* 0x000fe40003f86270 */
[----:B------:R-:W-:Y:S02]  /*128f0*/  FSEL R188, R24, -INF , !P2 ;  /* 0xff80000018bc7808 */ /* 0x000fe40005000000 */
[----:B------:R-:W-:-:S02]  /*12900*/  LOP3.LUT R24, R163, 0xd1, R182, 0xfe, !PT ;  /* 0x000000d1a3187812 */ /* 0x000fc400078efeb6 */
[-C--:B------:R-:W-:Y:S02]  /*12910*/  ISETP.GE.AND P2, PT, R31, R150.reuse, PT ;  /* 0x000000961f00720c */ /* 0x080fe40003f46270 */
[----:B------:R-:W-:Y:S02]  /*12920*/  FSEL R187, R25, -INF , !P4 ;  /* 0xff80000019bb7808 */ /* 0x000fe40006000000 */
[----:B------:R-:W-:Y:S02]  /*12930*/  LOP3.LUT R25, R163, 0xd8, R182, 0xfe, !PT ;  /* 0x000000d8a3197812 */ /* 0x000fe400078efeb6 */
[----:B------:R-:W-:Y:S02]  /*12940*/  ISETP.GE.AND P4, PT, R24, R150, PT ;  /* 0x000000961800720c */ /* 0x000fe40003f86270 */
[----:B------:R-:W-:Y:S02]  /*12950*/  ISETP.GE.AND P1, PT, R30, R151, PT ;  /* 0x000000971e00720c */ /* 0x000fe40003f26270 */
[----:B------:R-:W-:-:S02]  /*12960*/  FSEL R44, R26, -INF , !P3 ;  /* 0xff8000001a2c7808 */ /* 0x000fc40005800000 */
[----:B------:R-:W-:Y:S02]  /*12970*/  ISETP.GE.AND P3, PT, R31, R151, PT ;  /* 0x000000971f00720c */ /* 0x000fe40003f66270 */
[----:B------:R-:W-:Y:S02]  /*12980*/  FSEL R186, R20, -INF , !P2 ;  /* 0xff80000014ba7808 */ /* 0x000fe40005000000 */
[----:B------:R-:W-:Y:S02]  /*12990*/  ISETP.GE.AND P2, PT, R25, R150, PT ;  /* 0x000000961900720c */ /* 0x000fe40003f46270 */
[----:B------:R-:W-:Y:S02]  /*129a0*/  LOP3.LUT R20, R163, 0xd9, R182, 0xfe, !PT ;  /* 0x000000d9a3147812 */ /* 0x000fe400078efeb6 */
[----:B------:R-:W-:Y:S02]  /*129b0*/  FSEL R184, R21, -INF , !P4 ;  /* 0xff80000015b87808 */ /* 0x000fe40006000000 */
[----:B------:R-:W-:-:S02]  /*129c0*/  FSEL R45, R27, -INF , !P1 ;  /* 0xff8000001b2d7808 */ /* 0x000fc40004800000 */
[----:B------:R-:W-:Y:S02]  /*129d0*/  LOP3.LUT R21, R163, 0xe0, R182, 0xfe, !PT ;  /* 0x000000e0a3157812 */ /* 0x000fe400078efeb6 */
[-C--:B------:R-:W-:Y:S02]  /*129e0*/  ISETP.GE.AND P1, PT, R24, R151.reuse, PT ;  /* 0x000000971800720c */ /* 0x080fe40003f26270 */
[----:B------:R-:W-:Y:S02]  /*129f0*/  FSEL R46, R22, -INF , !P3 ;  /* 0xff800000162e7808 */ /* 0x000fe40005800000 */
[----:B------:R-:W-:Y:S02]  /*12a00*/  ISETP.GE.AND P3, PT, R25, R151, PT ;  /* 0x000000971900720c */ /* 0x000fe40003f66270 */
[----:B------:R-:W-:Y:S02]  /*12a10*/  ISETP.GE.AND P4, PT, R20, R150, PT ;  /* 0x000000961400720c */ /* 0x000fe40003f86270 */
[----:B------:R-:W-:-:S02]  /*12a20*/  FSEL R181, R16, -INF , !P2 ;  /* 0xff80000010b57808 */ /* 0x000fc40005000000 */
[----:B------:R-:W-:Y:S02]  /*12a30*/  LOP3.LUT R16, R163, 0xe1, R182, 0xfe, !PT ;  /* 0x000000e1a3107812 */ /* 0x000fe400078efeb6 */
[----:B------:R-:W-:Y:S02]  /*12a40*/  ISETP.GE.AND P2, PT, R21, R150, PT ;  /* 0x000000961500720c */ /* 0x000fe40003f46270 */
[----:B------:R-:W-:Y:S02]  /*12a50*/  FSEL R36, R23, -INF , !P1 ;  /* 0xff80000017247808 */ /* 0x000fe40004800000 */
[----:B------:R-:W-:Y:S02]  /*12a60*/  ISETP.GE.AND P1, PT, R20, R151, PT ;  /* 0x000000971400720c */ /* 0x000fe40003f26270 */
[----:B------:R-:W-:Y:S02]  /*12a70*/  FSEL R37, R18, -INF , !P3 ;  /* 0xff80000012257808 */ /* 0x000fe40005800000 */
[----:B------:R-:W-:-:S02]  /*12a80*/  FSEL R180, R17, -INF , !P4 ;  /* 0xff80000011b47808 */ /* 0x000fc40006000000 */
[----:B------:R-:W-:Y:S02]  /*12a90*/  ISETP.GE.AND P3, PT, R21, R151, PT ;  /* 0x000000971500720c */ /* 0x000fe40003f66270 */
[----:B------:R-:W-:Y:S02]  /*12aa0*/  ISETP.GE.AND P4, PT, R16, R150, PT ;  /* 0x000000961000720c */ /* 0x000fe40003f86270 */
[C-C-:B------:R-:W-:Y:S02]  /*12ab0*/  LOP3.LUT R17, R163.reuse, 0xe8, R182.reuse, 0xfe, !PT ;  /* 0x000000e8a3117812 */ /* 0x140fe400078efeb6 */
[----:B------:R-:W-:Y:S02]  /*12ac0*/  FSEL R175, R12, -INF , !P2 ;  /* 0xff8000000caf7808 */ /* 0x000fe40005000000 */
[----:B------:R-:W-:Y:S02]  /*12ad0*/  LOP3.LUT R12, R163, 0xe9, R182, 0xfe, !PT ;  /* 0x000000e9a30c7812 */ /* 0x000fe400078efeb6 */
[----:B------:R-:W-:-:S02]  /*12ae0*/  FSEL R38, R19, -INF , !P1 ;  /* 0xff80000013267808 */ /* 0x000fc40004800000 */
[-C--:B------:R-:W-:Y:S02]  /*12af0*/  ISETP.GE.AND P1, PT, R16, R151.reuse, PT ;  /* 0x000000971000720c */ /* 0x080fe40003f26270 */
        /* <DEDUP_REMOVED lines=8> */
[----:B------:R-:W-:Y:S02]  /*12b80*/  ISETP.GE.AND P1, PT, R12, R151, PT ;  /* 0x000000970c00720c */ /* 0x000fe40003f26270 */
[----:B------:R-:W-:Y:S02]  /*12b90*/  FSEL R53, R10, -INF , !P4 ;  /* 0xff8000000a357808 */ /* 0x000fe40006000000 */
[----:B------:R-:W-:-:S02]  /*12ba0*/  ISETP.GE.AND P4, PT, R13, R150, PT ;  /* 0x000000960d00720c */ /* 0x000fc40003f86270 */
[----:B------:R-:W-:Y:S02]  /*12bb0*/  FSEL R54, R9, -INF , !P2 ;  /* 0xff80000009367808 */ /* 0x000fe40005000000 */
[C-C-:B------:R-:W-:Y:S02]  /*12bc0*/  LOP3.LUT R8, R163.reuse, 0xf1, R182.reuse, 0xfe, !PT ;  /* 0x000000f1a3087812 */ /* 0x140fe400078efeb6 */
[----:B------:R-:W-:Y:S02]  /*12bd0*/  LOP3.LUT R9, R163, 0x11, R182, 0xfe, !PT ;  /* 0x00000011a3097812 */ /* 0x000fe400078efeb6 */
[----:B------:R-:W-:Y:S02]  /*12be0*/  FSEL R55, R11, -INF , !P1 ;  /* 0xff8000000b377808 */ /* 0x000fe40004800000 */
[----:B------:R-:W-:Y:S02]  /*12bf0*/  FSEL R60, R169, -INF , !P5 ;  /* 0xff800000a93c7808 */ /* 0x000fe40006800000 */
[----:B------:R-:W-:-:S02]  /*12c00*/  ISETP.GE.AND P2, PT, R8, R150, PT ;  /* 0x000000960800720c */ /* 0x000fc40003f46270 */
[-C--:B------:R-:W-:Y:S02]  /*12c10*/  ISETP.GE.AND P1, PT, R8, R151.reuse, PT ;  /* 0x000000970800720c */ /* 0x080fe40003f26270 */
[----:B------:R-:W-:Y:S02]  /*12c20*/  FSEL R61, R4, -INF , !P4 ;  /* 0xff800000043d7808 */ /* 0x000fe40006000000 */
[----:B------:R-:W-:Y:S02]  /*12c30*/  ISETP.GE.AND P3, PT, R13, R151, PT ;  /* 0x000000970d00720c */ /* 0x000fe40003f66270 */
[----:B------:R-:W-:Y:S02]  /*12c40*/  ISETP.GE.AND P5, PT, R9, R150, PT ;  /* 0x000000960900720c */ /* 0x000fe40003fa6270 */
[C-C-:B------:R-:W-:Y:S02]  /*12c50*/  LOP3.LUT R4, R163.reuse, 0xf8, R182.reuse, 0xfe, !PT ;  /* 0x000000f8a3047812 */ /* 0x140fe400078efeb6 */
[----:B------:R-:W-:-:S02]  /*12c60*/  LOP3.LUT R8, R163, 0x18, R182, 0xfe, !PT ;  /* 0x00000018a3087812 */ /* 0x000fc400078efeb6 */
[----:B------:R-:W-:Y:S02]  /*12c70*/  LOP3.LUT R182, R163, 0x11, R182, 0xfe, !PT ;  /* 0x00000011a3b67812 */ /* 0x000fe400078efeb6 */
[----:B------:R-:W-:Y:S02]  /*12c80*/  FSEL R62, R6, -INF , !P3 ;  /* 0xff800000063e7808 */ /* 0x000fe40005800000 */
[----:B------:R-:W-:Y:S02]  /*12c90*/  FSEL R63, R5, -INF , !P2 ;  /* 0xff800000053f7808 */ /* 0x000fe40005000000 */
[----:B------:R-:W-:Y:S02]  /*12ca0*/  FSEL R68, R7, -INF , !P1 ;  /* 0xff80000007447808 */ /* 0x000fe40004800000 */
[----:B------:R-:W-:Y:S02]  /*12cb0*/  FSEL R117, R117, -INF , !P5 ;  /* 0xff80000075757808 */ /* 0x000fe40006800000 */
[----:B------:R-:W-:-:S02]  /*12cc0*/  ISETP.GE.AND P4, PT, R8, R150, PT ;  /* 0x000000960800720c */ /* 0x000fc40003f86270 */
[C---:B------:R-:W-:Y:S02]  /*12cd0*/  ISETP.GE.AND P3, PT, R4.reuse, R150, PT ;  /* 0x000000960400720c */ /* 0x040fe40003f66270 */
[-C--:B------:R-:W-:Y:S02]  /*12ce0*/  ISETP.GE.AND P1, PT, R4, R151.reuse, PT ;  /* 0x000000970400720c */ /* 0x080fe40003f26270 */
[----:B------:R-:W-:Y:S02]  /*12cf0*/  ISETP.NE.AND P5, PT, R183, RZ, PT ;  /* 0x000000ffb700720c */ /* 0x000fe40003fa5270 */
[----:B------:R-:W-:Y:S02]  /*12d00*/  ISETP.GE.AND P2, PT, R182, R151, PT ;  /* 0x00000097b600720c */ /* 0x000fe40003f46270 */
[----:B------:R-:W-:Y:S02]  /*12d10*/  FSEL R112, R112, -INF , !P4 ;  /* 0xff80000070707808 */ /* 0x000fe40006000000 */
[----:B------:R-:W-:-:S02]  /*12d20*/  FSEL R20, R119, -INF , !P2 ;  /* 0xff80000077147808 */ /* 0x000fc40005000000 */
[----:B------:R-:W-:Y:S02]  /*12d30*/  FSEL R69, R171, -INF , !P5 ;  /* 0xff800000ab457808 */ /* 0x000fe40006800000 */
[----:B------:R-:W-:Y:S02]  /*12d40*/  FSEL R70, R168, -INF , !P3 ;  /* 0xff800000a8467808 */ /* 0x000fe40005800000 */
[----:B------:R-:W-:Y:S01]  /*12d50*/  FSEL R71, R170, -INF , !P1 ;  /* 0xff800000aa477808 */ /* 0x000fe20004800000 */
[----:B------:R-:W-:Y:S05]  /*12d60*/  @!P6 BRA `(.L_x_1333) ;  /* 0x00000a700000e947 */ /* 0x000fea0003800000 */
[----:B------:R-:W-:Y:S01]  /*12d70*/  LOP3.LUT P5, RZ, R232, 0x8, RZ, 0xc0, !PT ;  /* 0x00000008e8ff7812 */ /* 0x000fe200078ac0ff */
[----:B------:R-:W-:-:S12]  /*12d80*/  ULDC.64 UR8, c[0x0][0x118] ;  /* 0x0000460000087ab9 */ /* 0x000fd80000000a00 */
[----:B------:R-:W-:Y:S05]  /*12d90*/  @!P5 BRA `(.L_x_1334) ;  /* 0x000003b00000d947 */ /* 0x000fea0003800000 */
[----:B------:R-:W-:Y:S02]  /*12da0*/  IABS R5, c[0x0][0x2d0] ;  /* 0x0000b40000057a13 */ /* 0x000fe40000000000 */
[----:B------:R-:W-:Y:S02]  /*12db0*/  IABS R8, R163 ;  /* 0x000000a300087213 */ /* 0x000fe40000000000 */
[----:B------:R-:W1:Y:S01]  /*12dc0*/  I2F.RP R6, R5 ;  /* 0x0000000500067306 */ /* 0x000e620000209400 */
[C---:B------:R-:W-:Y:S02]  /*12dd0*/  IADD3 R9, R163.reuse, -0x100, RZ ;  /* 0xffffff00a3097810 */ /* 0x040fe40007ffe0ff */
        /* <DEDUP_REMOVED lines=8> */
[----:B------:R-:W-:Y:S01]  /*12e60*/  IMAD.HI.U32 R4, R7, R4, R6 ;  /* 0x0000000407047227 */ /* 0x000fe200078e0006 */
[----:B------:R-:W-:Y:S02]  /*12e70*/  IABS R6, R9 ;  /* 0x0000000900067213 */ /* 0x000fe40000000000 */
[----:B------:R-:W-:-:S03]  /*12e80*/  LOP3.LUT R9, R9, c[0x0][0x2d0], RZ, 0x3c, !PT ;  /* 0x0000b40009097a12 */ /* 0x000fc600078e3cff */
        /* <DEDUP_REMOVED lines=17> */
[----:B------:R-:W-:-:S05]  /*12fa0*/  @P4 IADD3 R10, R10, 0x1, RZ ;  /* 0x000000010a0a4810 */ /* 0x000fca0007ffe0ff */
[----:B------:R-:W-:Y:S01]  /*12fb0*/  @!P3 IMAD.MOV R10, RZ, RZ, -R10 ;  /* 0x000000ffff0ab224 */ /* 0x000fe200078e0a0a */
[----:B------:R-:W-:-:S04]  /*12fc0*/  @P5 IADD3 R4, R4, 0x1, RZ ;  /* 0x0000000104045810 */ /* 0x000fc80007ffe0ff */
[----:B------:R-:W-:Y:S02]  /*12fd0*/  MOV R5, R4 ;  /* 0x0000000400057202 */ /* 0x000fe40000000f00 */
[----:B------:R-:W-:-:S03]  /*12fe0*/  SEL R4, R6, R10, !P2 ;  /* 0x0000000a06047207 */ /* 0x000fc60005000000 */
[----:B------:R-:W-:Y:S02]  /*12ff0*/  @!P1 IMAD.MOV R5, RZ, RZ, -R5 ;  /* 0x000000ffff059224 */ /* 0x000fe400078e0a05 */
[----:B------:R-:W-:-:S03]  /*13000*/  IMAD.WIDE R10, R4, 0x4, R234 ;  /* 0x00000004040a7825 */ /* 0x000fc600078e02ea */
[----:B------:R-:W-:Y:S02]  /*13010*/  SEL R6, R6, R5, !P2 ;  /* 0x0000000506067207 */ /* 0x000fe40005000000 */
[----:B------:R-:W2:Y:S03]  /*13020*/  LDG.E R5, [R10.64] ;  /* 0x000000080a057981 */ /* 0x000ea6000c1e1900 */
[----:B------:R-:W-:-:S05]  /*13030*/  IMAD.WIDE R8, R6, 0x4, R234 ;  /* 0x0000000406087825 */ /* 0x000fca00078e02ea */
        /* <DEDUP_REMOVED lines=9> */
[----:B--2---:R-:W-:-:S05]  /*130d0*/  IMAD.IADD R7, R7, 0x1, -R5 ;  /* 0x0000000107077824 */ /* 0x004fca00078e0a05 */
[----:B------:R-:W-:Y:S01]  /*130e0*/  SHF.R.S32.HI R5, RZ, 0x1f, R7 ;  /* 0x0000001fff057819 */ /* 0x000fe20000011407 */
[----:B------:R-:W-:-:S04]  /*130f0*/  IMAD.WIDE.U32 R8, R7, c[0x0][0x180], R8 ;  /* 0x0000600007087a25 */ /* 0x000fc800078e0008 */
[----:B------:R-:W-:-:S04]  /*13100*/  IMAD R5, R5, c[0x0][0x180], RZ ;  /* 0x0000600005057a24 */ /* 0x000fc800078e02ff */
[----:B------:R-:W-:Y:S01]  /*13110*/  IMAD R5, R7, c[0x0][0x184], R5 ;  /* 0x0000610007057a24 */ /* 0x000fe200078e0205 */
[----:B------:R-:W-:-:S03]  /*13120*/  MOV R7, R8 ;  /* 0x0000000800077202 */ /* 0x000fc60000000f00 */
[----:B------:R-:W-:Y:S01]  /*13130*/  IMAD.IADD R6, R9, 0x1, R5 ;  /* 0x0000000109067824 */ /* 0x000fe200078e0205 */
[----:B------:R-:W-:Y:S05]  /*13140*/  BRA `(.L_x_1335) ;  /* 0x0000003000007947 */ /* 0x000fea0003800000 */
.L_x_1334:
[----:B------:R-:W-:-:S05]  /*13150*/  IMAD.MOV.U32 R7, RZ, RZ, c[0x0][0x198] ;  /* 0x00006600ff077624 */ /* 0x000fca00078e00ff */
[----:B------:R-:W-:-:S04]  /*13160*/  LEA R7, -R7, RZ, 0x8 ;  /* 0x000000ff07077211 */ /* 0x000fc800078e41ff */
[----:B------:R-:W-:Y:S02]  /*13170*/  SHF.R.S32.HI R6, RZ, 0x1f, R7 ;  /* 0x0000001fff067819 */ /* 0x000fe40000011407 */
.L_x_1335:
[----:B------:R-:W-:Y:S01]  /*13180*/  @!P0 IMAD.MOV.U32 R22, RZ, RZ, c[0x0][0x198] ;  /* 0x00006600ff168624 */ /* 0x000fe200078e00ff */
[----:B------:R-:W-:Y:S01]  /*13190*/  ULDC.64 UR4, c[0x0][0x198] ;  /* 0x0000660000047ab9 */ /* 0x000fe20000000a00 */
[----:B------:R-:W-:Y:S01]  /*131a0*/  @!P0 IMAD.MOV.U32 R18, RZ, RZ, c[0x0][0x198] ;  /* 0x00006600ff128624 */ /* 0x000fe200078e00ff */
[----:B------:R-:W-:Y:S01]  /*131b0*/  USHF.L.U32 UR7, UR4, 0x5, URZ ;  /* 0x0000000504077899 */ /* 0x000fe2000800063f */
[----:B------:R-:W-:Y:S01]  /*131c0*/  @!P0 IMAD.MOV.U32 R16, RZ, RZ, c[0x0][0x198] ;  /* 0x00006600ff108624 */ /* 0x000fe200078e00ff */
[----:B------:R-:W-:Y:S01]  /*131d0*/  @!P0 MOV R10, c[0x0][0x19c] ;  /* 0x00006700000a8a02 */ /* 0x000fe20000000f00 */
[----:B------:R-:W-:Y:S01]  /*131e0*/  @!P0 IMAD.MOV.U32 R4, RZ, RZ, R7 ;  /* 0x000000ffff048224 */ /* 0x000fe200078e0007 */
[----:B------:R-:W-:Y:S01]  /*131f0*/  UMOV UR6, 0x5 ;  /* 0x0000000500067882 */ /* 0x000fe20000000000 */
[----:B------:R-:W-:Y:S01]  /*13200*/  @!P0 IMAD.MOV.U32 R5, RZ, RZ, R6 ;  /* 0x000000ffff058224 */ /* 0x000fe200078e0006 */
[----:B------:R-:W-:Y:S01]  /*13210*/  USHF.L.U64.HI UR5, UR4, UR6, UR5 ;  /* 0x0000000604057299 */ /* 0x000fe20008010205 */
[----:B------:R-:W-:Y:S01]  /*13220*/  @!P0 IMAD.MOV.U32 R13, RZ, RZ, c[0x0][0x19c] ;  /* 0x00006700ff0d8624 */ /* 0x000fe200078e00ff */
[----:B------:R1:W-:Y:S01]  /*13230*/  @P0 STS [R238+0x1000], RZ ;  /* 0x001000ffee000388 */ /* 0x0003e20000000800 */
[--C-:B------:R-:W-:Y:S01]  /*13240*/  @!P0 IMAD.WIDE.U32 R22, R22, 0x60, R4.reuse ;  /* 0x0000006016168825 */ /* 0x100fe200078e0004 */
[----:B------:R-:W-:Y:S02]  /*13250*/  BSSY B0, `(.L_x_1336) ;  /* 0x0000055000007945 */ /* 0x000fe40003800000 */
[----:B------:R1:W-:Y:S01]  /*13260*/  @P0 STS [R238+0x1004], RZ ;  /* 0x001004ffee000388 */ /* 0x0003e20000000800 */
[----:B------:R-:W-:-:S03]  /*13270*/  @!P0 IMAD.WIDE.U32 R18, R18, 0xa0, R4 ;  /* 0x000000a012128825 */ /* 0x000fc600078e0004 */
[----:B------:R1:W-:Y:S01]  /*13280*/  @P0 STS.64 [R238+0x1008], RZ ;  /* 0x001008ffee000388 */ /* 0x0003e20000000a00 */
[----:B------:R-:W-:-:S04]  /*13290*/  @!P0 IMAD.WIDE.U32 R16, R16, 0xc0, R4 ;  /* 0x000000c010108825 */ /* 0x000fc800078e0004 */
[----:B------:R-:W-:Y:S02]  /*132a0*/  @!P0 IMAD.MOV.U32 R4, RZ, RZ, c[0x0][0x198] ;  /* 0x00006600ff048624 */ /* 0x000fe400078e00ff */
[----:B------:R-:W-:Y:S02]  /*132b0*/  @!P0 IMAD.MOV.U32 R5, RZ, RZ, c[0x0][0x198] ;  /* 0x00006600ff058624 */ /* 0x000fe400078e00ff */
[----:B------:R-:W-:Y:S01]  /*132c0*/  @!P0 IMAD.MOV.U32 R12, RZ, RZ, c[0x0][0x19c] ;  /* 0x00006700ff0c8624 */ /* 0x000fe200078e00ff */
[-C--:B------:R-:W-:Y:S02]  /*132d0*/  @!P0 LEA R14, P1, R4, R7.reuse, 0x7 ;  /* 0x00000007040e8211 */ /* 0x080fe400078238ff */
[----:B------:R-:W-:Y:S01]  /*132e0*/  @!P0 LEA R11, P2, R5, R7, 0x6 ;  /* 0x00000007050b8211 */ /* 0x000fe200078430ff */
[----:B------:R-:W-:Y:S01]  /*132f0*/  @!P0 IMAD R12, R12, 0x60, RZ ;  /* 0x000000600c0c8824 */ /* 0x000fe200078e02ff */
[----:B------:R-:W-:Y:S01]  /*13300*/  @!P0 LEA.HI.X R13, R4, R6, R13, 0x7, P1 ;  /* 0x00000006040d8211 */ /* 0x000fe200008f3c0d */
[----:B------:R-:W-:Y:S01]  /*13310*/  @!P0 IMAD.MOV.U32 R4, RZ, RZ, c[0x0][0x19c] ;  /* 0x00006700ff048624 */ /* 0x000fe200078e00ff */
[----:B------:R-:W-:-:S02]  /*13320*/  @!P0 LEA R24, P1, R7, R236, 0x1 ;  /* 0x000000ec07188211 */ /* 0x000fc400078208ff */
[----:B------:R-:W-:Y:S01]  /*13330*/  @!P0 LEA.HI.X R10, R5, R6, R10, 0x6, P2 ;  /* 0x00000006050a8211 */ /* 0x000fe200010f340a */
[----:B------:R-:W-:Y:S01]  /*13340*/  @!P0 IMAD.MOV.U32 R5, RZ, RZ, c[0x0][0x19c] ;  /* 0x00006700ff058624 */ /* 0x000fe200078e00ff */
[C---:B------:R-:W-:Y:S01]  /*13350*/  @!P0 IADD3 R9, P2, R7.reuse, UR7, RZ ;  /* 0x0000000707098c10 */ /* 0x040fe2000ff5e0ff */
[----:B------:R-:W-:Y:S01]  /*13360*/  @!P0 IMAD R4, R4, 0xc0, RZ ;  /* 0x000000c004048824 */ /* 0x000fe200078e02ff */
[----:B------:R-:W-:Y:S01]  /*13370*/  @!P0 LEA.HI.X R25, R7, R233, R6, 0x1, P1 ;  /* 0x000000e907198211 */ /* 0x000fe200008f0c06 */
[----:B------:R-:W-:Y:S01]  /*13380*/  @!P0 IMAD R5, R5, 0xa0, RZ ;  /* 0x000000a005058824 */ /* 0x000fe200078e02ff */
[----:B------:R-:W-:Y:S01]  /*13390*/  @!P0 IADD3.X R8, R6, UR5, RZ, P2, !PT ;  /* 0x0000000506088c10 */ /* 0x000fe200097fe4ff */
[----:B------:R-:W-:Y:S01]  /*133a0*/  @!P0 IMAD.IADD R4, R4, 0x1, R17 ;  /* 0x0000000104048824 */ /* 0x000fe200078e0211 */
[-C--:B------:R-:W-:Y:S01]  /*133b0*/  @!P0 LEA R30, P2, R9, R236.reuse, 0x1 ;  /* 0x000000ec091e8211 */ /* 0x080fe200078408ff */
[----:B------:R-:W-:Y:S01]  /*133c0*/  @!PT LDS RZ, [RZ] ;  /* 0x00000000fffff984 */ /* 0x000fe20000000800 */
[----:B------:R-:W-:Y:S01]  /*133d0*/  @!PT LDS RZ, [RZ] ;  /* 0x00000000fffff984 */ /* 0x000fe20000000800 */
[----:B------:R-:W-:Y:S01]  /*133e0*/  @!PT LDS RZ, [RZ] ;  /* 0x00000000fffff984 */ /* 0x000fe20000000800 */
[----:B------:R2:W-:Y:S01]  /*133f0*/  @!P0 LDGSTS.E.BYPASS.LTC128B.128 [R238+0x1000], [R24.64] ;  /* 0x0100000018ee8fae */ /* 0x0005e2000b901d48 */
[----:B------:R-:W-:Y:S01]  /*13400*/  @!P0 IADD3 R12, R12, R23, RZ ;  /* 0x000000170c0c8210 */ /* 0x000fe20007ffe0ff */
[----:B------:R-:W-:Y:S01]  /*13410*/  @!P0 IMAD.IADD R5, R5, 0x1, R19 ;  /* 0x0000000105058824 */ /* 0x000fe200078e0213 */
[----:B------:R-:W-:Y:S01]  /*13420*/  @!P0 LEA R26, P1, R22, R236, 0x1 ;  /* 0x000000ec161a8211 */ /* 0x000fe200078208ff */
[----:B------:R1:W-:Y:S01]  /*13430*/  @P0 STS.128 [R238+0x1800], RZ ;  /* 0x001800ffee000388 */ /* 0x0003e20000000c00 */
[----:B------:R-:W-:-:S02]  /*13440*/  @!P0 LEA.HI.X R31, R9, R233, R8, 0x1, P2 ;  /* 0x000000e9091f8211 */ /* 0x000fc400010f0c08 */
[-C--:B------:R-:W-:Y:S02]  /*13450*/  @!P0 LEA.HI.X R27, R22, R233.reuse, R12, 0x1, P1 ;  /* 0x000000e9161b8211 */ /* 0x080fe400008f0c0c */
[-C--:B------:R-:W-:Y:S01]  /*13460*/  @!P0 LEA R12, P3, R14, R236.reuse, 0x1 ;  /* 0x000000ec0e0c8211 */ /* 0x080fe200078608ff */
[----:B------:R-:W-:Y:S01]  /*13470*/  @!PT LDS RZ, [RZ] ;  /* 0x00000000fffff984 */ /* 0x000fe20000000800 */
[----:B------:R-:W-:Y:S01]  /*13480*/  @!PT LDS RZ, [RZ] ;  /* 0x00000000fffff984 */ /* 0x000fe20000000800 */
[----:B------:R-:W-:Y:S01]  /*13490*/  @!PT LDS RZ, [RZ] ;  /* 0x00000000fffff984 */ /* 0x000fe20000000800 */
[----:B------:R1:W-:Y:S01]  /*134a0*/  @!P0 LDGSTS.E.BYPASS.LTC128B.128 [R238+0x1800], [R30.64] ;  /* 0x018000001eee8fae */ /* 0x0003e2000b901d48 */
[-C--:B------:R-:W-:Y:S02]  /*134b0*/  @!P0 LEA R22, P2, R18, R236.reuse, 0x1 ;  /* 0x000000ec12168211 */ /* 0x080fe400078408ff */
[----:B------:R-:W-:Y:S01]  /*134c0*/  @!P0 LEA R8, P1, R16, R236, 0x1 ;  /* 0x000000ec10088211 */ /* 0x000fe200078208ff */
[----:B------:R1:W-:Y:S01]  /*134d0*/  @P0 STS.128 [R238+0x2000], RZ ;  /* 0x002000ffee000388 */ /* 0x0003e20000000c00 */
        /* <DEDUP_REMOVED lines=31> */
[----:B-1----:R-:W-:Y:S01]  /*136d0*/  MOV R8, R7 ;  /* 0x0000000700087202 */ /* 0x002fe20000000f00 */
[----:B------:R-:W-:Y:S01]  /*136e0*/  IMAD.MOV.U32 R4, RZ, RZ, c[0x0][0x198] ;  /* 0x00006600ff047624 */ /* 0x000fe200078e00ff */
        /* <DEDUP_REMOVED lines=11> */
.L_x_1337:
[----:B------:R-:W-:Y:S05]  /*137a0*/  BSYNC B0 ;  /* 0x0000000000007941 */ /* 0x000fea0003800000 */
.L_x_1336:
[----:B------:R-:W0:Y:S01]  /*137b0*/  LDGDEPBAR ;  /* 0x00000000000079af */ /* 0x000e220000000000 */
[----:B------:R-:W-:-:S04]  /*137c0*/  LEA R236, P0, R7, R236, 0x1 ;  /* 0x000000ec07ec7211 */ /* 0x000fc800078008ff */
[----:B------:R-:W-:Y:S02]  /*137d0*/  LEA.HI.X R233, R7, R233, R6, 0x1, P0 ;  /* 0x000000e907e97211 */ /* 0x000fe400000f0c06 */
.L_x_1333:
[----:B------:R-:W-:Y:S01]  /*137e0*/  FMNMX.FTZ R5, R2, R124, !PT ;  /* 0x0000007c02057209 */ /* 0x000fe20007810000 */
[----:B-1----:R-:W-:Y:S03]  /*137f0*/  LDSM.16.MT88.4 R24, [R223+0x5400] ;  /* 0x00540000df18783b */ /* 0x002fe60000004200 */
        /* <DEDUP_REMOVED lines=69> */
[C---:B------:R-:W-:Y:S01]  /*13c50*/  FMUL.FTZ R116, R118.reuse, c[0x0][0x23c] ;  /* 0x00008f0076747a20 */ /* 0x040fe20000410000 */
[----:B------:R-:W-:Y:S02]  /*13c60*/  FMNMX.FTZ R4, R177, R4, !PT ;  /* 0x00000004b1047209 */ /* 0x000fe40007810000 */
[----:B------:R-:W-:-:S02]  /*13c70*/  FSEL R8, R118, RZ, P1 ;  /* 0x000000ff76087208 */ /* 0x000fc40000800000 */
[----:B------:R-:W-:Y:S02]  /*13c80*/  FMNMX.FTZ R4, R178, R4, !PT ;  /* 0x00000004b2047209 */ /* 0x000fe40007810000 */
[----:B------:R-:W-:Y:S01]  /*13c90*/  FSEL R116, R116, RZ, P1 ;  /* 0x000000ff74747208 */ /* 0x000fe20000800000 */
[----:B------:R-:W-:Y:S01]  /*13ca0*/  FADD.FTZ R8, R2, -R8 ;  /* 0x8000000802087221 */ /* 0x000fe20000010000 */
        /* <DEDUP_REMOVED lines=8> */
[----:B------:R-:W-:Y:S01]  /*13d30*/  FFMA.FTZ R95, R76, c[0x0][0x23c], -R116 ;  /* 0x00008f004c5f7a23 */ /* 0x000fe20000010874 */
[----:B------:R-:W-:Y:S01]  /*13d40*/  FMNMX.FTZ R117, R129, R117, !PT ;  /* 0x0000007581757209 */ /* 0x000fe20007810000 */
[----:B------:R-:W-:-:S02]  /*13d50*/  FMUL.FTZ R8, R8, c[0x0][0x23c] ;  /* 0x00008f0008087a20 */ /* 0x000fc40000410000 */
        /* <DEDUP_REMOVED lines=23> */
[----:B------:R-:W-:Y:S01]  /*13ed0*/  FFMA.FTZ R151, R115, c[0x0][0x23c], -R116 ;  /* 0x00008f0073977a23 */ /* 0x000fe20000010874 */
[----:B------:R-:W2:Y:S01]  /*13ee0*/  MUFU.EX2 R171, R171 ;  /* 0x000000ab00ab7308 */ /* 0x000ea20000000800 */
[-C--:B-1----:R-:W-:Y:S01]  /*13ef0*/  FMUL.FTZ R16, R144, R174.reuse ;  /* 0x000000ae90107220 */ /* 0x082fe20000410000 */
[----:B------:R-:W-:Y:S01]  /*13f00*/  FMNMX.FTZ R117, R126, R117, !PT ;  /* 0x000000757e757209 */ /* 0x000fe20007810000 */
[----:B------:R-:W-:-:S02]  /*13f10*/  FMUL.FTZ R17, R145, R174 ;  /* 0x000000ae91117220 */ /* 0x000fc40000410000 */
[-C--:B------:R-:W-:Y:S01]  /*13f20*/  FMUL.FTZ R140, R140, R174.reuse ;  /* 0x000000ae8c8c7220 */ /* 0x080fe20000410000 */
[----:B------:R-:W-:Y:S01]  /*13f30*/  FMNMX.FTZ R117, R130, R117, !PT ;  /* 0x0000007582757209 */ /* 0x000fe20007810000 */
[-C--:B------:R-:W-:Y:S01]  /*13f40*/  FMUL.FTZ R141, R141, R174.reuse ;  /* 0x000000ae8d8d7220 */ /* 0x080fe20000410000 */
[----:B------:R-:W-:Y:S01]  /*13f50*/  MUFU.EX2 R169, R169 ;  /* 0x000000a900a97308 */ /* 0x000fe20000000800 */
[-C--:B------:R-:W-:Y:S01]  /*13f60*/  FMUL.FTZ R136, R136, R174.reuse ;  /* 0x000000ae88887220 */ /* 0x080fe20000410000 */
[----:B------:R-:W-:Y:S01]  /*13f70*/  FMNMX.FTZ R117, R125, R117, !PT ;  /* 0x000000757d757209 */ /* 0x000fe20007810000 */
[-C--:B------:R-:W-:Y:S02]  /*13f80*/  FMUL.FTZ R137, R137, R174.reuse ;  /* 0x000000ae89897220 */ /* 0x080fe40000410000 */
[-C--:B------:R-:W-:Y:S01]  /*13f90*/  FMUL.FTZ R132, R132, R174.reuse ;  /* 0x000000ae84847220 */ /* 0x080fe20000410000 */
[----:B------:R-:W-:Y:S01]  /*13fa0*/  FMNMX.FTZ R117, R123, R117, !PT ;  /* 0x000000757b757209 */ /* 0x000fe20007810000 */
[----:B------:R-:W-:Y:S01]  /*13fb0*/  FMUL.FTZ R133, R133, R174 ;  /* 0x000000ae85857220 */ /* 0x000fe20000410000 */
[----:B------:R-:W1:Y:S01]  /*13fc0*/  MUFU.EX2 R167, R167 ;  /* 0x000000a700a77308 */ /* 0x000e620000000800 */
[----:B--2---:R-:W-:Y:S01]  /*13fd0*/  F2FP.BF16.PACK_AB R12, R171, R172 ;  /* 0x000000acab0c723e */ /* 0x004fe200000010ff */
[--C-:B------:R-:W-:Y:S01]  /*13fe0*/  FFMA.FTZ R131, R104, c[0x0][0x23c], -R116.reuse ;  /* 0x00008f0068837a23 */ /* 0x100fe20000010874 */
[----:B------:R-:W-:Y:S01]  /*13ff0*/  FMNMX.FTZ R117, R122, R117, !PT ;  /* 0x000000757a757209 */ /* 0x000fe20007810000 */
[----:B------:R-:W-:-:S02]  /*14000*/  FFMA.FTZ R127, R105, c[0x0][0x23c], -R116 ;  /* 0x00008f00697f7a23 */ /* 0x000fc40000010874 */
[--C-:B------:R-:W-:Y:S01]  /*14010*/  FFMA.FTZ R115, R96, c[0x0][0x23c], -R116.reuse ;  /* 0x00008f0060737a23 */ /* 0x100fe20000010874 */
[----:B------:R-:W-:Y:S01]  /*14020*/  FMNMX.FTZ R117, R121, R117, !PT ;  /* 0x0000007579757209 */ /* 0x000fe20007810000 */
[----:B------:R-:W2:Y:S01]  /*14030*/  MUFU.EX2 R164, R164 ;  /* 0x000000a400a47308 */ /* 0x000ea20000000800 */
[--C-:B------:R-:W-:Y:S02]  /*14040*/  FFMA.FTZ R114, R97, c[0x0][0x23c], -R116.reuse ;  /* 0x00008f0061727a23 */ /* 0x100fe40000010874 */
[----:B------:R-:W-:Y:S01]  /*14050*/  FMNMX.FTZ R117, R120, R117, !PT ;  /* 0x0000007578757209 */ /* 0x000fe20007810000 */
[--C-:B------:R-:W-:Y:S02]  /*14060*/  FFMA.FTZ R113, R98, c[0x0][0x23c], -R116.reuse ;  /* 0x00008f0062717a23 */ /* 0x100fe40000010874 */
[--C-:B------:R-:W-:Y:S01]  /*14070*/  FFMA.FTZ R112, R99, c[0x0][0x23c], -R116.reuse ;  /* 0x00008f0063707a23 */ /* 0x100fe20000010874 */
[----:B------:R-:W-:Y:S01]  /*14080*/  FMNMX.FTZ R117, R3, R117, !PT ;  /* 0x0000007503757209 */ /* 0x000fe20007810000 */
[----:B------:R-:W-:Y:S01]  /*14090*/  MUFU.EX2 R159, R159 ;  /* 0x0000009f009f7308 */ /* 0x000fe20000000800 */
[----:B-1----:R-:W-:Y:S01]  /*140a0*/  F2FP.BF16.PACK_AB R14, R167, R169 ;  /* 0x000000a9a70e723e */ /* 0x002fe200000010ff */
[--C-:B------:R-:W-:Y:S01]  /*140b0*/  FFMA.FTZ R111, R88, c[0x0][0x23c], -R116.reuse ;  /* 0x00008f00586f7a23 */ /* 0x100fe20000010874 */
[----:B------:R-:W-:Y:S01]  /*140c0*/  FMNMX.FTZ R117, R82, R117, !PT ;  /* 0x0000007552757209 */ /* 0x000fe20007810000 */
[----:B------:R-:W-:-:S02]  /*140d0*/  FFMA.FTZ R110, R89, c[0x0][0x23c], -R116 ;  /* 0x00008f00596e7a23 */ /* 0x000fc40000010874 */
[--C-:B------:R-:W-:Y:S01]  /*140e0*/  FFMA.FTZ R109, R90, c[0x0][0x23c], -R116.reuse ;  /* 0x00008f005a6d7a23 */ /* 0x100fe20000010874 */
[----:B------:R-:W-:Y:S01]  /*140f0*/  FMNMX.FTZ R117, R83, R117, !PT ;  /* 0x0000007553757209 */ /* 0x000fe20007810000 */
[----:B------:R-:W1:Y:S01]  /*14100*/  MUFU.EX2 R157, R157 ;  /* 0x0000009d009d7308 */ /* 0x000e620000000800 */
        /* <DEDUP_REMOVED lines=26> */
[----:B------:R-:W-:Y:S02]  /*142b0*/  FFMA.FTZ R90, R190, c[0x0][0x23c], -R116 ;  /* 0x00008f00be5a7a23 */ /* 0x000fe40000010874 */
[----:B------:R-:W-:Y:S01]  /*142c0*/  FMNMX.FTZ R117, R64, R117, !PT ;  /* 0x0000007540757209 */ /* 0x000fe20007810000 */
[----:B------:R-:W-:Y:S02]  /*142d0*/  FFMA.FTZ R172, R243, R174, R172 ;  /* 0x000000aef3ac7223 */ /* 0x000fe400000100ac */
[----:B------:R-:W-:Y:S01]  /*142e0*/  FFMA.FTZ R89, R191, c[0x0][0x23c], -R116 ;  /* 0x00008f00bf597a23 */ /* 0x000fe20000010874 */
[----:B------:R-:W-:Y:S01]  /*142f0*/  FMNMX.FTZ R117, R65, R117, !PT ;  /* 0x0000007541757209 */ /* 0x000fe20007810000 */
[----:B------:R-:W-:Y:S01]  /*14300*/  MUFU.EX2 R124, R124 ;  /* 0x0000007c007c7308 */ /* 0x000fe20000000800 */
[----:B------:R-:W-:-:S02]  /*14310*/  FADD.FTZ R171, R171, R172 ;  /* 0x000000acabab7221 */ /* 0x000fc40000010000 */
        /* <DEDUP_REMOVED lines=8> */
[----:B------:R-:W-:Y:S01]  /*143a0*/  FADD.FTZ R167, R167, R171 ;  /* 0x000000aba7a77221 */ /* 0x000fe20000010000 */
        /* <DEDUP_REMOVED lines=20> */
[----:B------:R-:W-:Y:S02]  /*144f0*/  FFMA.FTZ R61, R61, c[0x0][0x23c], -R116 ;  /* 0x00008f003d3d7a23 */ /* 0x000fe40000010874 */
        /* <DEDUP_REMOVED lines=29> */
[----:B------:R-:W-:Y:S04]  /*146d0*/  MUFU.EX2 R101, R101 ;  /* 0x0000006500657308 */ /* 0x000fe80000000800 */
[----:B------:R-:W1:Y:S04]  /*146e0*/  SHFL.BFLY PT, R4, R117, 0x2, 0x1f ;  /* 0x0c401f0075047f89 */ /* 0x000e6800000e0000 */
        /* <DEDUP_REMOVED lines=12> */
[C---:B------:R-:W-:Y:S02]  /*147b0*/  FMUL.FTZ R76, R117.reuse, c[0x0][0x23c] ;  /* 0x00008f00754c7a20 */ /* 0x040fe40000410000 */
[----:B------:R-:W-:Y:S01]  /*147c0*/  MUFU.EX2 R93, R93 ;  /* 0x0000005d005d7308 */ /* 0x000fe20000000800 */
[----:B------:R-:W-:Y:S02]  /*147d0*/  FSEL R9, R117, RZ, P0 ;  /* 0x000000ff75097208 */ /* 0x000fe40000000000 */
[----:B------:R-:W-:-:S03]  /*147e0*/  FSEL R76, R76, RZ, P0 ;  /* 0x000000ff4c4c7208 */ /* 0x000fc60000000000 */
[----:B------:R-:W-:Y:S02]  /*147f0*/  FADD.FTZ R9, R0, -R9 ;  /* 0x8000000900097221 */ /* 0x000fe40000010000 */
[--C-:B------:R-:W-:Y:S01]  /*14800*/  FFMA.FTZ R170, R176, c[0x0][0x23c], -R76.reuse ;  /* 0x00008f00b0aa7a23 */ /* 0x100fe2000001084c */
[----:B------:R-:W-:Y:S01]  /*14810*/  MUFU.EX2 R92, R92 ;  /* 0x0000005c005c7308 */ /* 0x000fe20000000800 */
[--C-:B------:R-:W-:Y:S02]  /*14820*/  FFMA.FTZ R168, R177, c[0x0][0x23c], -R76.reuse ;  /* 0x00008f00b1a87a23 */ /* 0x100fe4000001084c */
[--C-:B------:R-:W-:Y:S02]  /*14830*/  FFMA.FTZ R166, R178, c[0x0][0x23c], -R76.reuse ;  /* 0x00008f00b2a67a23 */ /* 0x100fe4000001084c */
[--C-:B------:R-:W-:Y:S02]  /*14840*/  FFMA.FTZ R2, R173, c[0x0][0x23c], -R76.reuse ;  /* 0x00008f00ad027a23 */ /* 0x100fe4000001084c */
[----:B------:R-:W-:Y:S01]  /*14850*/  FMUL.FTZ R9, R9, c[0x0][0x23c] ;  /* 0x00008f0009097a20 */ /* 0x000fe20000410000 */
[----:B------:R-:W-:Y:S01]  /*14860*/  MUFU.EX2 R170, R170 ;  /* 0x000000aa00aa7308 */ /* 0x000fe20000000800 */
[----:B------:R-:W-:-:S02]  /*14870*/  FFMA.FTZ R144, R20, c[0x0][0x23c], -R76 ;  /* 0x00008f0014907a23 */ /* 0x000fc4000001084c */
[----:B------:R-:W-:Y:S01]  /*14880*/  LDSM.16.MT88.4 R20, [R224+0x5400] ;  /* 0x00540000e014783b */ /* 0x000fe20000004200 */
[--C-:B------:R-:W-:Y:S02]  /*14890*/  FFMA.FTZ R165, R179, c[0x0][0x23c], -R76.reuse ;  /* 0x00008f00b3a57a23 */ /* 0x100fe4000001084c */
[----:B------:R-:W-:Y:S02]  /*148a0*/  FFMA.FTZ R129, R129, c[0x0][0x23c], -R76 ;  /* 0x00008f0081817a23 */ /* 0x000fe4000001084c */
[----:B------:R-:W2:Y:S01]  /*148b0*/  MUFU.EX2 R168, R168 ;  /* 0x000000a800a87308 */ /* 0x000ea20000000800 */
[----:B------:R-:W-:Y:S02]  /*148c0*/  FFMA.FTZ R0, R29, c[0x0][0x23c], -R116 ;  /* 0x00008f001d007a23 */ /* 0x000fe40000010874 */
        /* <DEDUP_REMOVED lines=8> */
[----:B------:R-:W3:Y:S01]  /*14950*/  MUFU.EX2 R2, R2 ;  /* 0x0000000200027308 */ /* 0x000ee20000000800 */
[----:B--2---:R-:W-:Y:S01]  /*14960*/  F2FP.BF16.PACK_AB R13, R168, R170 ;  /* 0x000000aaa80d723e */ /* 0x004fe200000010ff */
[----:B------:R-:W-:-:S02]  /*14970*/  FFMA.FTZ R3, R3, c[0x0][0x23c], -R76 ;  /* 0x00008f0003037a23 */ /* 0x000fc4000001084c */
[--C-:B------:R-:W-:Y:S02]  /*14980*/  FFMA.FTZ R83, R83, c[0x0][0x23c], -R76.reuse ;  /* 0x00008f0053537a23 */ /* 0x100fe4000001084c */
[--C-:B------:R-:W-:Y:S02]  /*14990*/  FFMA.FTZ R75, R75, c[0x0][0x23c], -R76.reuse ;  /* 0x00008f004b4b7a23 */ /* 0x100fe4000001084c */
[----:B------:R2:W4:Y:S01]  /*149a0*/  MUFU.EX2 R173, R9 ;  /* 0x0000000900ad7308 */ /* 0x0005220000000800 */
[--C-:B------:R-:W-:Y:S02]  /*149b0*/  FFMA.FTZ R67, R67, c[0x0][0x23c], -R76.reuse ;  /* 0x00008f0043437a23 */ /* 0x100fe4000001084c */
[--C-:B------:R-:W-:Y:S02]  /*149c0*/  FFMA.FTZ R59, R59, c[0x0][0x23c], -R76.reuse ;  /* 0x00008f003b3b7a23 */ /* 0x100fe4000001084c */
[--C-:B------:R-:W-:Y:S02]  /*149d0*/  FFMA.FTZ R50, R50, c[0x0][0x23c], -R76.reuse ;  /* 0x00008f0032327a23 */ /* 0x100fe4000001084c */
[--C-:B------:R-:W-:Y:S01]  /*149e0*/  FFMA.FTZ R51, R51, c[0x0][0x23c], -R76.reuse ;  /* 0x00008f0033337a23 */ /* 0x100fe2000001084c */
[----:B---3--:R-:W-:Y:S01]  /*149f0*/  F2FP.BF16.PACK_AB R15, R2, R166 ;  /* 0x000000a6020f723e */ /* 0x008fe200000010ff */
[----:B------:R-:W-:Y:S01]  /*14a00*/  MUFU.EX2 R165, R165 ;  /* 0x000000a500a57308 */ /* 0x000fe20000000800 */
[----:B------:R-:W-:-:S02]  /*14a10*/  FFMA.FTZ R48, R48, c[0x0][0x23c], -R76 ;  /* 0x00008f0030307a23 */ /* 0x000fc4000001084c */
[--C-:B------:R-:W-:Y:S02]  /*14a20*/  FFMA.FTZ R49, R49, c[0x0][0x23c], -R76.reuse ;  /* 0x00008f0031317a23 */ /* 0x100fe4000001084c */
[----:B------:R-:W-:Y:S01]  /*14a30*/  FFMA.FTZ R42, R42, c[0x0][0x23c], -R76 ;  /* 0x00008f002a2a7a23 */ /* 0x000fe2000001084c */
[----:B--2---:R-:W2:Y:S01]  /*14a40*/  LDSM.16.MT88.4 R8, [R223+0x5000] ;  /* 0x00500000df08783b */ /* 0x004ea20000004200 */
[-C--:B----4-:R-:W-:Y:S01]  /*14a50*/  FMUL.FTZ R18, R146, R173.reuse ;  /* 0x000000ad92127220 */ /* 0x090fe20000410000 */
[----:B------:R-:W3:Y:S01]  /*14a60*/  MUFU.EX2 R144, R144 ;  /* 0x0000009000907308 */ /* 0x000ee20000000800 */
[-C--:B------:R-:W-:Y:S02]  /*14a70*/  FMUL.FTZ R19, R147, R173.reuse ;  /* 0x000000ad93137220 */ /* 0x080fe40000410000 */
[-C--:B------:R-:W-:Y:S02]  /*14a80*/  FMUL.FTZ R142, R142, R173.reuse ;  /* 0x000000ad8e8e7220 */ /* 0x080fe40000410000 */
[----:B------:R-:W-:-:S02]  /*14a90*/  FMUL.FTZ R143, R143, R173 ;  /* 0x000000ad8f8f7220 */ /* 0x000fc40000410000 */
[-C--:B------:R-:W-:Y:S01]  /*14aa0*/  FMUL.FTZ R138, R138, R173.reuse ;  /* 0x000000ad8a8a7220 */ /* 0x080fe20000410000 */
[C---:B-1----:R-:W-:Y:S01]  /*14ab0*/  HMMA.16816.F32.BF16 R16, R12.reuse, R4, R16 ;  /* 0x000000040c10723c */ /* 0x042fe20000041810 */
[----:B------:R-:W-:Y:S01]  /*14ac0*/  MUFU.EX2 R129, R129 ;  /* 0x0000008100817308 */ /* 0x000fe20000000800 */
[-C--:B------:R-:W-:Y:S02]  /*14ad0*/  FMUL.FTZ R139, R139, R173.reuse ;  /* 0x000000ad8b8b7220 */ /* 0x080fe40000410000 */
[-C--:B------:R-:W-:Y:S02]  /*14ae0*/  FMUL.FTZ R134, R134, R173.reuse ;  /* 0x000000ad86867220 */ /* 0x080fe40000410000 */
[----:B------:R-:W-:Y:S02]  /*14af0*/  FMUL.FTZ R135, R135, R173 ;  /* 0x000000ad87877220 */ /* 0x000fe40000410000 */
[----:B------:R-:W-:Y:S01]  /*14b00*/  HMMA.16816.F32.BF16 R4, R12, R6, R140 ;  /* 0x000000060c04723c */ /* 0x000fe2000004188c */
[----:B---3--:R-:W-:Y:S01]  /*14b10*/  F2FP.BF16.PACK_AB R29, R144, R165 ;  /* 0x000000a5901d723e */ /* 0x008fe200000010ff */
[----:B------:R-:W-:Y:S01]  /*14b20*/  MUFU.EX2 R128, R128 ;  /* 0x0000008000807308 */ /* 0x000fe20000000800 */
        /* <DEDUP_REMOVED lines=9> */
[----:B------:R-:W1:Y:S01]  /*14bc0*/  MUFU.EX2 R140, R140 ;  /* 0x0000008c008c7308 */ /* 0x000e620000000800 */
[--C-:B------:R-:W-:Y:S02]  /*14bd0*/  FFMA.FTZ R81, R74, c[0x0][0x23c], -R76.reuse ;  /* 0x00008f004a517a23 */ /* 0x100fe4000001084c */
[--C-:B------:R-:W-:Y:S01]  /*14be0*/  FFMA.FTZ R154, R72, c[0x0][0x23c], -R76.reuse ;  /* 0x00008f00489a7a23 */ /* 0x100fe2000001084c */
[----:B--2---:R-:W-:Y:S01]  /*14bf0*/  HMMA.16816.F32.BF16 R136, R12, R8, R136 ;  /* 0x000000080c88723c */ /* 0x004fe20000041888 */
[--C-:B------:R-:W-:Y:S02]  /*14c00*/  FFMA.FTZ R72, R73, c[0x0][0x23c], -R76.reuse ;  /* 0x00008f0049487a23 */ /* 0x100fe4000001084c */
[--C-:B------:R-:W-:Y:S01]  /*14c10*/  FFMA.FTZ R73, R66, c[0x0][0x23c], -R76.reuse ;  /* 0x00008f0042497a23 */ /* 0x100fe2000001084c */
[----:B------:R-:W-:Y:S01]  /*14c20*/  MUFU.EX2 R141, R141 ;  /* 0x0000008d008d7308 */ /* 0x000fe20000000800 */
[----:B------:R-:W-:-:S02]  /*14c30*/  FFMA.FTZ R156, R56, c[0x0][0x23c], -R76 ;  /* 0x00008f00389c7a23 */ /* 0x000fc4000001084c */
[----:B------:R-:W-:Y:S01]  /*14c40*/  FFMA.FTZ R56, R57, c[0x0][0x23c], -R76 ;  /* 0x00008f0039387a23 */ /* 0x000fe2000001084c */
[----:B------:R-:W-:Y:S01]  /*14c50*/  HMMA.16816.F32.BF16 R12, R12, R10, R132 ;  /* 0x0000000a0c0c723c */ /* 0x000fe20000041884 */
[----:B------:R-:W2:Y:S01]  /*14c60*/  LDSM.16.MT88.4 R8, [R224+0x5800] ;  /* 0x00580000e008783b */ /* 0x000ea20000004200 */
[----:B------:R-:W-:Y:S01]  /*14c70*/  FFMA.FTZ R170, R242, R173, R170 ;  /* 0x000000adf2aa7223 */ /* 0x000fe200000100aa */
[----:B-1----:R-:W-:Y:S01]  /*14c80*/  F2FP.BF16.PACK_AB R31, R140, R129 ;  /* 0x000000818c1f723e */ /* 0x002fe200000010ff */
[----:B------:R-:W-:Y:S02]  /*14c90*/  MUFU.EX2 R134, R161 ;  /* 0x000000a100867308 */ /* 0x000fe40000000800 */
[----:B------:R-:W-:Y:S02]  /*14ca0*/  FADD.FTZ R170, R168, R170 ;  /* 0x000000aaa8aa7221 */ /* 0x000fe40000010000 */
[--C-:B------:R-:W-:Y:S02]  /*14cb0*/  FFMA.FTZ R133, R160, c[0x0][0x23c], -R76.reuse ;  /* 0x00008f00a0857a23 */ /* 0x100fe4000001084c */
[--C-:B------:R-:W-:Y:S01]  /*14cc0*/  FFMA.FTZ R135, R155, c[0x0][0x23c], -R76.reuse ;  /* 0x00008f009b877a23 */ /* 0x100fe2000001084c */
[----:B------:R-:W-:Y:S01]  /*14cd0*/  HMMA.16816.F32.BF16 R16, R28, R20, R16 ;  /* 0x000000141c10723c */ /* 0x000fe20000041810 */
[--C-:B------:R-:W-:Y:S01]  /*14ce0*/  FFMA.FTZ R155, R64, c[0x0][0x23c], -R76.reuse ;  /* 0x00008f00409b7a23 */ /* 0x100fe2000001084c */
[----:B------:R-:W-:Y:S01]  /*14cf0*/  MUFU.EX2 R143, R143 ;  /* 0x0000008f008f7308 */ /* 0x000fe20000000800 */
[----:B------:R-:W-:-:S02]  /*14d00*/  FFMA.FTZ R64, R65, c[0x0][0x23c], -R76 ;  /* 0x00008f0041407a23 */ /* 0x000fc4000001084c */
[----:B------:R-:W-:Y:S02]  /*14d10*/  FFMA.FTZ R65, R58, c[0x0][0x23c], -R76 ;  /* 0x00008f003a417a23 */ /* 0x000fe4000001084c */
[----:B------:R-:W-:Y:S01]  /*14d20*/  FADD.FTZ R166, R166, R170 ;  /* 0x000000aaa6a67221 */ /* 0x000fe20000010000 */
[C---:B------:R-:W-:Y:S01]  /*14d30*/  HMMA.16816.F32.BF16 R4, R28.reuse, R22, R4 ;  /* 0x000000161c04723c */ /* 0x040fe20000041804 */
[----:B------:R-:W1:Y:S01]  /*14d40*/  LDSM.16.MT88.4 R20, [R223+0x5800] ;  /* 0x00580000df14783b */ /* 0x000e620000004200 */
[----:B------:R-:W3:Y:S01]  /*14d50*/  MUFU.EX2 R133, R133 ;  /* 0x0000008500857308 */ /* 0x000ee20000000800 */
[----:B------:R-:W-:Y:S02]  /*14d60*/  FFMA.FTZ R57, R43, c[0x0][0x23c], -R76 ;  /* 0x00008f002b397a23 */ /* 0x000fe4000001084c */
        /* <DEDUP_REMOVED lines=10> */
[----:B------:R-:W1:Y:S01]  /*14e10*/  MUFU.EX2 R142, R142 ;  /* 0x0000008e008e7308 */ /* 0x000e620000000800 */
[----:B------:R-:W-:Y:S02]  /*14e20*/  FADD.FTZ R129, R129, R165 ;  /* 0x000000a581817221 */ /* 0x000fe40000010000 */
[----:B------:R-:W-:Y:S02]  /*14e30*/  FFMA.FTZ R34, R34, c[0x0][0x23c], -R76 ;  /* 0x00008f0022227a23 */ /* 0x000fe4000001084c */
[----:B------:R-:W-:Y:S01]  /*14e40*/  F2FP.BF16.PACK_AB R28, R150, R151 ;  /* 0x00000097961c723e */ /* 0x000fe200000010ff */
[----:B------:R-:W-:Y:S01]  /*14e50*/  FADD.FTZ R129, R140, R129 ;  /* 0x000000818c817221 */ /* 0x000fe20000010000 */
[----:B---3--:R-:W-:Y:S01]  /*14e60*/  F2FP.BF16.PACK_AB R29, R133, R134 ;  /* 0x00000086851d723e */ /* 0x008fe200000010ff */
[----:B------:R-:W3:Y:S01]  /*14e70*/  MUFU.EX2 R125, R125 ;  /* 0x0000007d007d7308 */ /* 0x000ee20000000800 */
[----:B------:R-:W-:Y:S01]  /*14e80*/  F2FP.BF16.PACK_AB R30, R127, R131 ;  /* 0x000000837f1e723e */ /* 0x000fe200000010ff */
[----:B------:R-:W-:Y:S01]  /*14e90*/  FADD.FTZ R151, R151, R163 ;  /* 0x000000a397977221 */ /* 0x000fe20000010000 */
[----:B----4-:R-:W-:Y:S01]  /*14ea0*/  F2FP.BF16.PACK_AB R31, R135, R141 ;  /* 0x0000008d871f723e */ /* 0x010fe200000010ff */
[----:B------:R-:W-:-:S02]  /*14eb0*/  FADD.FTZ R134, R134, R129 ;  /* 0x0000008186867221 */ /* 0x000fc40000010000 */
[----:B------:R-:W-:Y:S02]  /*14ec0*/  FADD.FTZ R151, R150, R151 ;  /* 0x0000009796977221 */ /* 0x000fe40000010000 */
        /* <DEDUP_REMOVED lines=10> */
[----:B------:R-:W-:-:S02]  /*14f70*/  FFMA.FTZ R35, R35, c[0x0][0x23c], -R76 ;  /* 0x00008f0023237a23 */ /* 0x000fc4000001084c */
[--C-:B------:R-:W-:Y:S02]  /*14f80*/  FFMA.FTZ R41, R32, c[0x0][0x23c], -R76.reuse ;  /* 0x00008f0020297a23 */ /* 0x100fe4000001084c */
[----:B------:R-:W2:Y:S01]  /*14f90*/  MUFU.EX2 R145, R145 ;  /* 0x0000009100917308 */ /* 0x000ea20000000800 */
[----:B------:R-:W-:Y:S01]  /*14fa0*/  FFMA.FTZ R32, R33, c[0x0][0x23c], -R76 ;  /* 0x00008f0021207a23 */ /* 0x000fe2000001084c */
[C---:B-1----:R-:W-:Y:S01]  /*14fb0*/  HMMA.16816.F32.BF16 R136, R28.reuse, R20, R136 ;  /* 0x000000141c88723c */ /* 0x042fe20000041888 */
[--C-:B------:R-:W-:Y:S02]  /*14fc0*/  FFMA.FTZ R132, R188, c[0x0][0x23c], -R116.reuse ;  /* 0x00008f00bc847a23 */ /* 0x100fe40000010874 */
[----:B------:R-:W-:Y:S02]  /*14fd0*/  FFMA.FTZ R126, R187, c[0x0][0x23c], -R116 ;  /* 0x00008f00bb7e7a23 */ /* 0x000fe40000010874 */
[--C-:B------:R-:W-:Y:S01]  /*14fe0*/  FFMA.FTZ R33, R44, c[0x0][0x23c], -R76.reuse ;  /* 0x00008f002c217a23 */ /* 0x100fe2000001084c */
[----:B------:R-:W-:Y:S01]  /*14ff0*/  MUFU.EX2 R146, R146 ;  /* 0x0000009200927308 */ /* 0x000fe20000000800 */
[----:B------:R-:W-:Y:S01]  /*15000*/  FFMA.FTZ R45, R45, c[0x0][0x23c], -R76 ;  /* 0x00008f002d2d7a23 */ /* 0x000fe2000001084c */
[----:B------:R-:W-:Y:S01]  /*15010*/  HMMA.16816.F32.BF16 R24, R28, R22, R24 ;  /* 0x000000161c18723c */ /* 0x000fe20000041818 */
[----:B------:R-:W1:Y:S01]  /*15020*/  LDSM.16.MT88.4 R20, [R224+0x6000] ;  /* 0x00600000e014783b */ /* 0x000e620000004200 */
[----:B------:R-:W-:-:S02]  /*15030*/  FFMA.FTZ R2, R52, c[0x0][0x23c], -R116 ;  /* 0x00008f0034027a23 */ /* 0x000fc40000010874 */
[----:B------:R-:W-:Y:S02]  /*15040*/  FFMA.FTZ R121, R186, c[0x0][0x23c], -R116 ;  /* 0x00008f00ba797a23 */ /* 0x000fe40000010874 */
[----:B------:R-:W1:Y:S01]  /*15050*/  MUFU.EX2 R3, R3 ;  /* 0x0000000300037308 */ /* 0x000e620000000800 */
[----:B------:R-:W-:Y:S01]  /*15060*/  F2FP.BF16.PACK_AB R28, R119, R124 ;  /* 0x0000007c771c723e */ /* 0x000fe200000010ff */
[----:B------:R-:W-:Y:S01]  /*15070*/  FADD.FTZ R124, R124, R131 ;  /* 0x000000837c7c7221 */ /* 0x000fe20000010000 */
[----:B------:R-:W-:Y:S01]  /*15080*/  F2FP.BF16.PACK_AB R29, R128, R143 ;  /* 0x0000008f801d723e */ /* 0x000fe200000010ff */
[----:B------:R-:W-:Y:S01]  /*15090*/  FADD.FTZ R143, R143, R141 ;  /* 0x0000008d8f8f7221 */ /* 0x000fe20000010000 */
[----:B------:R-:W-:Y:S01]  /*150a0*/  F2FP.BF16.PACK_AB R30, R114, R115 ;  /* 0x00000073721e723e */ /* 0x000fe200000010ff */
[----:B------:R-:W-:Y:S01]  /*150b0*/  FADD.FTZ R124, R119, R124 ;  /* 0x0000007c777c7221 */ /* 0x000fe20000010000 */
[----:B------:R-:W-:Y:S01]  /*150c0*/  F2FP.BF16.PACK_AB R31, R130, R142 ;  /* 0x0000008e821f723e */ /* 0x000fe200000010ff */
[----:B------:R-:W-:Y:S01]  /*150d0*/  MUFU.EX2 R120, R120 ;  /* 0x0000007800787308 */ /* 0x000fe20000000800 */
[----:B------:R-:W-:-:S02]  /*150e0*/  FADD.FTZ R143, R128, R143 ;  /* 0x0000008f808f7221 */ /* 0x000fc40000010000 */
[----:B------:R-:W-:Y:S02]  /*150f0*/  FADD.FTZ R124, R115, R124 ;  /* 0x0000007c737c7221 */ /* 0x000fe40000010000 */
[----:B------:R-:W-:Y:S01]  /*15100*/  FADD.FTZ R142, R142, R143 ;  /* 0x0000008f8e8e7221 */ /* 0x000fe20000010000 */
[C---:B-----5:R-:W-:Y:S01]  /*15110*/  HMMA.16816.F32.BF16 R16, R28.reuse, R12, R16 ;  /* 0x0000000c1c10723c */ /* 0x060fe20000041810 */
[----:B------:R-:W-:Y:S01]  /*15120*/  FADD.FTZ R114, R114, R124 ;  /* 0x0000007c72727221 */ /* 0x000fe20000010000 */
[----:B------:R-:W5:Y:S01]  /*15130*/  MUFU.EX2 R83, R83 ;  /* 0x0000005300537308 */ /* 0x000f620000000800 */
[----:B------:R-:W-:Y:S02]  /*15140*/  FADD.FTZ R142, R130, R142 ;  /* 0x0000008e828e7221 */ /* 0x000fe40000010000 */
[----:B------:R-:W-:Y:S02]  /*15150*/  FADD.FTZ R114, R113, R114 ;  /* 0x0000007271727221 */ /* 0x000fe40000010000 */
[----:B---3--:R-:W-:Y:S01]  /*15160*/  FADD.FTZ R142, R125, R142 ;  /* 0x0000008e7d8e7221 */ /* 0x008fe20000010000 */
[----:B------:R-:W-:Y:S01]  /*15170*/  HMMA.16816.F32.BF16 R4, R28, R14, R4 ;  /* 0x0000000e1c04723c */ /* 0x000fe20000041804 */
[----:B------:R-:W3:Y:S01]  /*15180*/  LDSM.16.MT88.4 R12, [R223+0x6000] ;  /* 0x00600000df0c783b */ /* 0x000ee20000004200 */
[----:B------:R-:W-:Y:S01]  /*15190*/  MUFU.EX2 R147, R147 ;  /* 0x0000009300937308 */ /* 0x000fe20000000800 */
[----:B------:R-:W-:-:S02]  /*151a0*/  FFMA.FTZ R82, R184, c[0x0][0x23c], -R116 ;  /* 0x00008f00b8527a23 */ /* 0x000fc40000010874 */
[--C-:B------:R-:W-:Y:S02]  /*151b0*/  FFMA.FTZ R74, R181, c[0x0][0x23c], -R116.reuse ;  /* 0x00008f00b54a7a23 */ /* 0x100fe40000010874 */
[----:B------:R-:W-:Y:S01]  /*151c0*/  FFMA.FTZ R66, R180, c[0x0][0x23c], -R116 ;  /* 0x00008f00b4427a23 */ /* 0x000fe20000010874 */
[C---:B--2---:R-:W-:Y:S01]  /*151d0*/  HMMA.16816.F32.BF16 R136, R28.reuse, R8, R136 ;  /* 0x000000081c88723c */ /* 0x044fe20000041888 */
[--C-:B------:R-:W-:Y:S01]  /*151e0*/  FFMA.FTZ R46, R46, c[0x0][0x23c], -R76.reuse ;  /* 0x00008f002e2e7a23 */ /* 0x100fe2000001084c */
[----:B------:R-:W2:Y:S01]  /*151f0*/  MUFU.EX2 R80, R80 ;  /* 0x0000005000507308 */ /* 0x000ea20000000800 */
[--C-:B------:R-:W-:Y:S02]  /*15200*/  FFMA.FTZ R36, R36, c[0x0][0x23c], -R76.reuse ;  /* 0x00008f0024247a23 */ /* 0x100fe4000001084c */
[--C-:B------:R-:W-:Y:S02]  /*15210*/  FFMA.FTZ R37, R37, c[0x0][0x23c], -R76.reuse ;  /* 0x00008f0025257a23 */ /* 0x100fe4000001084c */
[----:B------:R-:W-:Y:S01]  /*15220*/  FFMA.FTZ R52, R38, c[0x0][0x23c], -R76 ;  /* 0x00008f0026347a23 */ /* 0x000fe2000001084c */
[----:B------:R-:W-:Y:S01]  /*15230*/  HMMA.16816.F32.BF16 R24, R28, R10, R24 ;  /* 0x0000000a1c18723c */ /* 0x000fe20000041818 */
[----:B------:R-:W2:Y:S01]  /*15240*/  LDSM.16.MT88.4 R8, [R224+0x6400] ;  /* 0x00640000e008783b */ /* 0x000ea20000004200 */
[----:B------:R-:W-:Y:S01]  /*15250*/  MUFU.EX2 R81, R81 ;  /* 0x0000005100517308 */ /* 0x000fe20000000800 */
[----:B------:R-:W-:-:S02]  /*15260*/  FFMA.FTZ R58, R175, c[0x0][0x23c], -R116 ;  /* 0x00008f00af3a7a23 */ /* 0x000fc40000010874 */
[----:B------:R-:W-:Y:S02]  /*15270*/  FFMA.FTZ R44, R54, c[0x0][0x23c], -R116 ;  /* 0x00008f00362c7a23 */ /* 0x000fe40000010874 */
[C---:B------:R-:W-:Y:S01]  /*15280*/  F2FP.BF16.PACK_AB R28, R112.reuse, R113 ;  /* 0x00000071701c723e */ /* 0x040fe200000010ff */
[----:B------:R-:W-:Y:S01]  /*15290*/  FADD.FTZ R112, R112, R114 ;  /* 0x0000007270707221 */ /* 0x000fe20000010000 */
[C---:B----4-:R-:W-:Y:S01]  /*152a0*/  F2FP.BF16.PACK_AB R29, R123.reuse, R125 ;  /* 0x0000007d7b1d723e */ /* 0x050fe200000010ff */
[----:B------:R-:W4:Y:S01]  /*152b0*/  MUFU.EX2 R75, R75 ;  /* 0x0000004b004b7308 */ /* 0x000f220000000800 */
[----:B------:R-:W-:Y:S01]  /*152c0*/  F2FP.BF16.PACK_AB R30, R110, R111 ;  /* 0x0000006f6e1e723e */ /* 0x000fe200000010ff */
[----:B------:R-:W-:Y:S01]  /*152d0*/  FADD.FTZ R123, R123, R142 ;  /* 0x0000008e7b7b7221 */ /* 0x000fe20000010000 */
[----:B------:R-:W-:Y:S01]  /*152e0*/  F2FP.BF16.PACK_AB R31, R145, R122 ;  /* 0x0000007a911f723e */ /* 0x000fe200000010ff */
[----:B------:R-:W-:Y:S01]  /*152f0*/  FADD.FTZ R112, R111, R112 ;  /* 0x000000706f707221 */ /* 0x000fe20000010000 */
[----:B------:R-:W-:Y:S01]  /*15300*/  LDSM.16.MT88.4 R140, [R224+0x8c00] ;  /* 0x008c0000e08c783b */ /* 0x000fe20000004200 */
[----:B------:R-:W-:-:S02]  /*15310*/  FADD.FTZ R123, R122, R123 ;  /* 0x0000007b7a7b7221 */ /* 0x000fc40000010000 */
[----:B------:R-:W-:Y:S01]  /*15320*/  MUFU.EX2 R154, R154 ;  /* 0x0000009a009a7308 */ /* 0x000fe20000000800 */
[----:B------:R-:W-:Y:S01]  /*15330*/  FADD.FTZ R110, R110, R112 ;  /* 0x000000706e6e7221 */ /* 0x000fe20000010000 */
[C---:B-1----:R-:W-:Y:S01]  /*15340*/  HMMA.16816.F32.BF16 R16, R28.reuse, R20, R16 ;  /* 0x000000141c10723c */ /* 0x042fe20000041810 */
[----:B------:R-:W-:Y:S02]  /*15350*/  FADD.FTZ R145, R145, R123 ;  /* 0x0000007b91917221 */ /* 0x000fe40000010000 */
[----:B------:R-:W-:Y:S02]  /*15360*/  FADD.FTZ R110, R109, R110 ;  /* 0x0000006e6d6e7221 */ /* 0x000fe40000010000 */
[----:B------:R-:W-:Y:S01]  /*15370*/  FFMA.FTZ R39, R39, c[0x0][0x23c], -R76 ;  /* 0x00008f0027277a23 */ /* 0x000fe2000001084c */
[----:B------:R-:W1:Y:S01]  /*15380*/  MUFU.EX2 R72, R72 ;  /* 0x0000004800487308 */ /* 0x000e620000000800 */
[----:B------:R-:W-:Y:S01]  /*15390*/  FADD.FTZ R110, R108, R110 ;  /* 0x0000006e6c6e7221 */ /* 0x000fe20000010000 */
[----:B------:R-:W-:Y:S01]  /*153a0*/  HMMA.16816.F32.BF16 R4, R28, R22, R4 ;  /* 0x000000161c04723c */ /* 0x000fe20000041804 */
[----:B------:R-:W1:Y:S01]  /*153b0*/  LDSM.16.MT88.4 R20, [R223+0x6400] ;  /* 0x00640000df14783b */ /* 0x000e620000004200 */
[----:B------:R-:W-:-:S02]  /*153c0*/  FFMA.FTZ R47, R47, c[0x0][0x23c], -R76 ;  /* 0x00008f002f2f7a23 */ /* 0x000fc4000001084c */
[--C-:B------:R-:W-:Y:S02]  /*153d0*/  FFMA.FTZ R53, R53, c[0x0][0x23c], -R76.reuse ;  /* 0x00008f0035357a23 */ /* 0x100fe4000001084c */
[----:B------:R-:W-:Y:S01]  /*153e0*/  MUFU.EX2 R73, R73 ;  /* 0x0000004900497308 */ /* 0x000fe20000000800 */
[----:B------:R-:W-:Y:S01]  /*153f0*/  FFMA.FTZ R55, R55, c[0x0][0x23c], -R76 ;  /* 0x00008f0037377a23 */ /* 0x000fe2000001084c */
[----:B---3--:R-:W-:Y:S01]  /*15400*/  HMMA.16816.F32.BF16 R136, R28, R12, R136 ;  /* 0x0000000c1c88723c */ /* 0x008fe20000041888 */
[----:B------:R-:W-:Y:S02]  /*15410*/  FFMA.FTZ R38, R63, c[0x0][0x23c], -R116 ;  /* 0x00008f003f267a23 */ /* 0x000fe40000010874 */
[----:B------:R-:W-:-:S03]  /*15420*/  FFMA.FTZ R242, R69, c[0x0][0x23c], -R76 ;  /* 0x00008f0045f27a23 */ /* 0x000fc6000001084c */
[----:B------:R-:W3:Y:S02]  /*15430*/  MUFU.EX2 R67, R67 ;  /* 0x0000004300437308 */ /* 0x000ee40000000800 */
[----:B------:R-:W-:Y:S01]  /*15440*/  HMMA.16816.F32.BF16 R24, R28, R14, R24 ;  /* 0x0000000e1c18723c */ /* 0x000fe20000041818 */
[----:B------:R-:W3:Y:S05]  /*15450*/  LDSM.16.MT88.4 R12, [R224+0x6800] ;  /* 0x00680000e00c783b */ /* 0x000eea0000004200 */
[----:B------:R-:W-:Y:S01]  /*15460*/  MUFU.EX2 R155, R155 ;  /* 0x0000009b009b7308 */ /* 0x000fe20000000800 */
[----:B------:R-:W-:Y:S02]  /*15470*/  F2FP.BF16.PACK_AB R28, R108, R109 ;  /* 0x0000006d6c1c723e */ /* 0x000fe400000010ff */
[----:B------:R-:W-:-:S02]  /*15480*/  F2FP.BF16.PACK_AB R29, R3, R146 ;  /* 0x00000092031d723e */ /* 0x000fc400000010ff */
[C---:B------:R-:W-:Y:S01]  /*15490*/  F2FP.BF16.PACK_AB R30, R106.reuse, R107 ;  /* 0x0000006b6a1e723e */ /* 0x040fe200000010ff */
[----:B------:R-:W-:Y:S01]  /*154a0*/  FADD.FTZ R107, R107, R110 ;  /* 0x0000006e6b6b7221 */ /* 0x000fe20000010000 */
[----:B-----5:R-:W-:Y:S01]  /*154b0*/  F2FP.BF16.PACK_AB R31, R83, R120 ;  /* 0x00000078531f723e */ /* 0x020fe200000010ff */
[----:B------:R-:W5:Y:S02]  /*154c0*/  MUFU.EX2 R64, R64 ;  /* 0x0000004000407308 */ /* 0x000f640000000800 */
[----:B------:R-:W-:-:S04]  /*154d0*/  FADD.FTZ R107, R106, R107 ;  /* 0x0000006b6a6b7221 */ /* 0x000fc80000010000 */
[C---:B--2---:R-:W-:Y:S02]  /*154e0*/  HMMA.16816.F32.BF16 R16, R28.reuse, R8, R16 ;  /* 0x000000081c10723c */ /* 0x044fe40000041810 */
[----:B------:R-:W-:Y:S06]  /*154f0*/  MUFU.EX2 R65, R65 ;  /* 0x0000004100417308 */ /* 0x000fec0000000800 */
[C---:B------:R-:W-:Y:S01]  /*15500*/  HMMA.16816.F32.BF16 R4, R28.reuse, R10, R4 ;  /* 0x0000000a1c04723c */ /* 0x040fe20000041804 */
[----:B------:R-:W2:Y:S01]  /*15510*/  LDSM.16.MT88.4 R8, [R223+0x6800] ;  /* 0x00680000df08783b */ /* 0x000ea20000004200 */
[----:B------:R-:W2:Y:S06]  /*15520*/  MUFU.EX2 R59, R59 ;  /* 0x0000003b003b7308 */ /* 0x000eac0000000800 */
[C---:B-1----:R-:W-:Y:S02]  /*15530*/  HMMA.16816.F32.BF16 R136, R28.reuse, R20, R136 ;  /* 0x000000141c88723c */ /* 0x042fe40000041888 */
[----:B------:R-:W-:Y:S06]  /*15540*/  MUFU.EX2 R91, R91 ;  /* 0x0000005b005b7308 */ /* 0x000fec0000000800 */
[----:B------:R-:W-:Y:S01]  /*15550*/  HMMA.16816.F32.BF16 R24, R28, R22, R24 ;  /* 0x000000161c18723c */ /* 0x000fe20000041818 */
[----:B------:R-:W1:Y:S01]  /*15560*/  LDSM.16.MT88.4 R20, [R224+0x6c00] ;  /* 0x006c0000e014783b */ /* 0x000e620000004200 */
[----:B------:R-:W-:Y:S05]  /*15570*/  MUFU.EX2 R90, R90 ;  /* 0x0000005a005a7308 */ /* 0x000fea0000000800 */
[----:B------:R-:W-:Y:S01]  /*15580*/  F2FP.BF16.PACK_AB R28, R104, R105 ;  /* 0x00000069681c723e */ /* 0x000fe200000010ff */
[----:B------:R-:W-:Y:S01]  /*15590*/  FADD.FTZ R105, R105, R107 ;  /* 0x0000006b69697221 */ /* 0x000fe20000010000 */
[----:B------:R-:W-:Y:S01]  /*155a0*/  F2FP.BF16.PACK_AB R29, R80, R147 ;  /* 0x00000093501d723e */ /* 0x000fe200000010ff */
[----:B------:R-:W-:Y:S01]  /*155b0*/  MUFU.EX2 R156, R156 ;  /* 0x0000009c009c7308 */ /* 0x000fe20000000800 */
[----:B------:R-:W-:Y:S01]  /*155c0*/  F2FP.BF16.PACK_AB R30, R102, R103 ;  /* 0x00000067661e723e */ /* 0x000fe200000010ff */
[----:B------:R-:W-:Y:S01]  /*155d0*/  FADD.FTZ R105, R104, R105 ;  /* 0x0000006968697221 */ /* 0x000fe20000010000 */
[----:B----4-:R-:W-:-:S03]  /*155e0*/  F2FP.BF16.PACK_AB R31, R75, R81 ;  /* 0x000000514b1f723e */ /* 0x010fc600000010ff */
[----:B------:R-:W-:Y:S02]  /*155f0*/  FADD.FTZ R105, R103, R105 ;  /* 0x0000006967697221 */ /* 0x000fe40000010000 */
[----:B------:R-:W4:Y:S02]  /*15600*/  MUFU.EX2 R56, R56 ;  /* 0x0000003800387308 */ /* 0x000f240000000800 */
[----:B---3--:R-:W-:Y:S01]  /*15610*/  HMMA.16816.F32.BF16 R16, R28, R12, R16 ;  /* 0x0000000c1c10723c */ /* 0x008fe20000041810 */
[----:B------:R-:W-:-:S04]  /*15620*/  FADD.FTZ R102, R102, R105 ;  /* 0x0000006966667221 */ /* 0x000fc80000010000 */
[----:B------:R-:W-:Y:S01]  /*15630*/  FADD.FTZ R102, R101, R102 ;  /* 0x0000006665667221 */ /* 0x000fe20000010000 */
[----:B------:R-:W-:Y:S02]  /*15640*/  MUFU.EX2 R50, R50 ;  /* 0x0000003200327308 */ /* 0x000fe40000000800 */
[C---:B------:R-:W-:Y:S01]  /*15650*/  HMMA.16816.F32.BF16 R4, R28.reuse, R14, R4 ;  /* 0x0000000e1c04723c */ /* 0x040fe20000041804 */
[----:B------:R-:W3:Y:S05]  /*15660*/  LDSM.16.MT88.4 R12, [R223+0x6c00] ;  /* 0x006c0000df0c783b */ /* 0x000eea0000004200 */
[----:B------:R-:W1:Y:S02]  /*15670*/  MUFU.EX2 R51, R51 ;  /* 0x0000003300337308 */ /* 0x000e640000000800 */
[C---:B--2---:R-:W-:Y:S06]  /*15680*/  HMMA.16816.F32.BF16 R136, R28.reuse, R8, R136 ;  /* 0x000000081c88723c */ /* 0x044fec0000041888 */
[----:B------:R-:W2:Y:S02]  /*15690*/  MUFU.EX2 R89, R89 ;  /* 0x0000005900597308 */ /* 0x000ea40000000800 */
[----:B------:R-:W-:Y:S01]  /*156a0*/  HMMA.16816.F32.BF16 R24, R28, R10, R24 ;  /* 0x0000000a1c18723c */ /* 0x000fe20000041818 */
[----:B------:R-:W2:Y:S05]  /*156b0*/  LDSM.16.MT88.4 R8, [R224+0x7000] ;  /* 0x00700000e008783b */ /* 0x000eaa0000004200 */
[----:B------:R-:W2:Y:S01]  /*156c0*/  MUFU.EX2 R88, R88 ;  /* 0x0000005800587308 */ /* 0x000ea20000000800 */
[C---:B------:R-:W-:Y:S01]  /*156d0*/  F2FP.BF16.PACK_AB R28, R100.reuse, R101 ;  /* 0x00000065641c723e */ /* 0x040fe200000010ff */
[----:B------:R-:W-:Y:S01]  /*156e0*/  FADD.FTZ R100, R100, R102 ;  /* 0x0000006664647221 */ /* 0x000fe20000010000 */
[----:B------:R-:W-:-:S02]  /*156f0*/  F2FP.BF16.PACK_AB R29, R72, R154 ;  /* 0x0000009a481d723e */ /* 0x000fc400000010ff */
[C---:B------:R-:W-:Y:S01]  /*15700*/  F2FP.BF16.PACK_AB R30, R98.reuse, R99 ;  /* 0x00000063621e723e */ /* 0x040fe200000010ff */
[----:B------:R-:W-:Y:S01]  /*15710*/  FADD.FTZ R100, R99, R100 ;  /* 0x0000006463647221 */ /* 0x000fe20000010000 */
[----:B------:R-:W-:Y:S01]  /*15720*/  F2FP.BF16.PACK_AB R31, R67, R73 ;  /* 0x00000049431f723e */ /* 0x000fe200000010ff */
[----:B------:R-:W-:Y:S02]  /*15730*/  MUFU.EX2 R87, R87 ;  /* 0x0000005700577308 */ /* 0x000fe40000000800 */
[----:B------:R-:W-:-:S04]  /*15740*/  FADD.FTZ R98, R98, R100 ;  /* 0x0000006462627221 */ /* 0x000fc80000010000 */
[----:B-1----:R-:W-:Y:S01]  /*15750*/  HMMA.16816.F32.BF16 R16, R28, R20, R16 ;  /* 0x000000141c10723c */ /* 0x002fe20000041810 */
[----:B------:R-:W-:Y:S01]  /*15760*/  FADD.FTZ R98, R97, R98 ;  /* 0x0000006261627221 */ /* 0x000fe20000010000 */
[----:B------:R-:W-:Y:S03]  /*15770*/  MUFU.EX2 R86, R86 ;  /* 0x0000005600567308 */ /* 0x000fe60000000800 */
[----:B------:R-:W-:-:S03]  /*15780*/  FADD.FTZ R98, R96, R98 ;  /* 0x0000006260627221 */ /* 0x000fc60000010000 */
[C---:B------:R-:W-:Y:S01]  /*15790*/  HMMA.16816.F32.BF16 R4, R28.reuse, R22, R4 ;  /* 0x000000161c04723c */ /* 0x040fe20000041804 */
[----:B------:R-:W1:Y:S01]  /*157a0*/  LDSM.16.MT88.4 R20, [R223+0x7000] ;  /* 0x00700000df14783b */ /* 0x000e620000004200 */
[----:B------:R-:W-:Y:S06]  /*157b0*/  MUFU.EX2 R48, R48 ;  /* 0x0000003000307308 */ /* 0x000fec0000000800 */
[C---:B---3--:R-:W-:Y:S02]  /*157c0*/  HMMA.16816.F32.BF16 R136, R28.reuse, R12, R136 ;  /* 0x0000000c1c88723c */ /* 0x048fe40000041888 */
[----:B------:R-:W3:Y:S06]  /*157d0*/  MUFU.EX2 R49, R49 ;  /* 0x0000003100317308 */ /* 0x000eec0000000800 */
[----:B------:R-:W-:Y:S01]  /*157e0*/  HMMA.16816.F32.BF16 R24, R28, R14, R24 ;  /* 0x0000000e1c18723c */ /* 0x000fe20000041818 */
[----:B------:R-:W3:Y:S01]  /*157f0*/  LDSM.16.MT88.4 R12, [R224+0x7400] ;  /* 0x00740000e00c783b */ /* 0x000ee20000004200 */
[----:B------:R-:W-:Y:S05]  /*15800*/  MUFU.EX2 R42, R42 ;  /* 0x0000002a002a7308 */ /* 0x000fea0000000800 */
[----:B------:R-:W-:-:S02]  /*15810*/  F2FP.BF16.PACK_AB R28, R96, R97 ;  /* 0x00000061601c723e */ /* 0x000fc400000010ff */
[----:B-----5:R-:W-:Y:S01]  /*15820*/  F2FP.BF16.PACK_AB R29, R64, R155 ;  /* 0x0000009b401d723e */ /* 0x020fe200000010ff */
[----:B------:R-:W5:Y:S01]  /*15830*/  MUFU.EX2 R57, R57 ;  /* 0x0000003900397308 */ /* 0x000f620000000800 */
[----:B------:R-:W-:Y:S01]  /*15840*/  F2FP.BF16.PACK_AB R30, R94, R95 ;  /* 0x0000005f5e1e723e */ /* 0x000fe200000010ff */
[----:B------:R-:W-:Y:S01]  /*15850*/  FADD.FTZ R95, R95, R98 ;  /* 0x000000625f5f7221 */ /* 0x000fe20000010000 */
[----:B------:R-:W-:-:S03]  /*15860*/  F2FP.BF16.PACK_AB R31, R59, R65 ;  /* 0x000000413b1f723e */ /* 0x000fc600000010ff */
[----:B------:R-:W-:Y:S02]  /*15870*/  FADD.FTZ R95, R94, R95 ;  /* 0x0000005f5e5f7221 */ /* 0x000fe40000010000 */
[----:B------:R-:W-:Y:S02]  /*15880*/  MUFU.EX2 R85, R85 ;  /* 0x0000005500557308 */ /* 0x000fe40000000800 */
[----:B--2---:R-:W-:Y:S01]  /*15890*/  HMMA.16816.F32.BF16 R16, R28, R8, R16 ;  /* 0x000000081c10723c */ /* 0x004fe20000041810 */
[----:B------:R-:W-:-:S05]  /*158a0*/  FADD.FTZ R95, R93, R95 ;  /* 0x0000005f5d5f7221 */ /* 0x000fca0000010000 */
[----:B------:R-:W2:Y:S02]  /*158b0*/  MUFU.EX2 R84, R84 ;  /* 0x0000005400547308 */ /* 0x000ea40000000800 */
[C---:B------:R-:W-:Y:S01]  /*158c0*/  HMMA.16816.F32.BF16 R4, R28.reuse, R10, R4 ;  /* 0x0000000a1c04723c */ /* 0x040fe20000041804 */
[----:B------:R-:W2:Y:S05]  /*158d0*/  LDSM.16.MT88.4 R8, [R223+0x7400] ;  /* 0x00740000df08783b */ /* 0x000eaa0000004200 */
[----:B------:R-:W-:Y:S02]  /*158e0*/  MUFU.EX2 R79, R79 ;  /* 0x0000004f004f7308 */ /* 0x000fe40000000800 */
[C---:B-1----:R-:W-:Y:S06]  /*158f0*/  HMMA.16816.F32.BF16 R136, R28.reuse, R20, R136 ;  /* 0x000000141c88723c */ /* 0x042fec0000041888 */
[----:B------:R-:W-:Y:S02]  /*15900*/  MUFU.EX2 R78, R78 ;  /* 0x0000004e004e7308 */ /* 0x000fe40000000800 */
[----:B------:R-:W-:Y:S01]  /*15910*/  HMMA.16816.F32.BF16 R24, R28, R22, R24 ;  /* 0x000000161c18723c */ /* 0x000fe20000041818 */
[----:B------:R-:W1:Y:S05]  /*15920*/  LDSM.16.MT88.4 R20, [R224+0x7800] ;  /* 0x00780000e014783b */ /* 0x000e6a0000004200 */
[----:B------:R-:W-:Y:S01]  /*15930*/  MUFU.EX2 R158, R158 ;  /* 0x0000009e009e7308 */ /* 0x000fe20000000800 */
[C---:B------:R-:W-:Y:S01]  /*15940*/  F2FP.BF16.PACK_AB R28, R92.reuse, R93 ;  /* 0x0000005d5c1c723e */ /* 0x040fe200000010ff */
[----:B------:R-:W-:Y:S01]  /*15950*/  FADD.FTZ R92, R92, R95 ;  /* 0x0000005f5c5c7221 */ /* 0x000fe20000010000 */
[----:B----4-:R-:W-:-:S02]  /*15960*/  F2FP.BF16.PACK_AB R29, R56, R156 ;  /* 0x0000009c381d723e */ /* 0x010fc400000010ff */
[C---:B------:R-:W-:Y:S01]  /*15970*/  F2FP.BF16.PACK_AB R30, R90.reuse, R91 ;  /* 0x0000005b5a1e723e */ /* 0x040fe200000010ff */
[----:B------:R-:W-:Y:S01]  /*15980*/  FADD.FTZ R92, R91, R92 ;  /* 0x0000005c5b5c7221 */ /* 0x000fe20000010000 */
[----:B------:R-:W-:Y:S01]  /*15990*/  F2FP.BF16.PACK_AB R31, R51, R50 ;  /* 0x00000032331f723e */ /* 0x000fe200000010ff */
[----:B------:R-:W4:Y:S02]  /*159a0*/  MUFU.EX2 R40, R40 ;  /* 0x0000002800287308 */ /* 0x000f240000000800 */
[----:B------:R-:W-:-:S04]  /*159b0*/  FADD.FTZ R90, R90, R92 ;  /* 0x0000005c5a5a7221 */ /* 0x000fc80000010000 */
[C---:B---3--:R-:W-:Y:S01]  /*159c0*/  HMMA.16816.F32.BF16 R16, R28.reuse, R12, R16 ;  /* 0x0000000c1c10723c */ /* 0x048fe20000041810 */
[----:B------:R-:W-:Y:S01]  /*159d0*/  FADD.FTZ R90, R89, R90 ;  /* 0x0000005a595a7221 */ /* 0x000fe20000010000 */
[----:B------:R-:W-:Y:S06]  /*159e0*/  MUFU.EX2 R34, R34 ;  /* 0x0000002200227308 */ /* 0x000fec0000000800 */
[C---:B------:R-:W-:Y:S01]  /*159f0*/  HMMA.16816.F32.BF16 R4, R28.reuse, R14, R4 ;  /* 0x0000000e1c04723c */ /* 0x040fe20000041804 */
[----:B------:R-:W3:Y:S01]  /*15a00*/  LDSM.16.MT88.4 R12, [R223+0x7800] ;  /* 0x00780000df0c783b */ /* 0x000ee20000004200 */
[----:B------:R-:W1:Y:S06]  /*15a10*/  MUFU.EX2 R35, R35 ;  /* 0x0000002300237308 */ /* 0x000e6c0000000800 */
[C---:B--2---:R-:W-:Y:S02]  /*15a20*/  HMMA.16816.F32.BF16 R136, R28.reuse, R8, R136 ;  /* 0x000000081c88723c */ /* 0x044fe40000041888 */
[----:B------:R-:W2:Y:S05]  /*15a30*/  MUFU.EX2 R77, R77 ;  /* 0x0000004d004d7308 */ /* 0x000eaa0000000800 */
[C---:B------:R-:W-:Y:S01]  /*15a40*/  F2FP.BF16.PACK_AB R8, R88.reuse, R89 ;  /* 0x000000595808723e */ /* 0x040fe200000010ff */
[----:B------:R-:W-:Y:S01]  /*15a50*/  HMMA.16816.F32.BF16 R24, R28, R10, R24 ;  /* 0x0000000a1c18723c */ /* 0x000fe20000041818 */
[----:B------:R-:W-:Y:S01]  /*15a60*/  F2FP.BF16.PACK_AB R9, R49, R48 ;  /* 0x000000303109723e */ /* 0x000fe200000010ff */
[----:B------:R-:W2:Y:S01]  /*15a70*/  LDSM.16.MT88.4 R28, [R224+0x7c00] ;  /* 0x007c0000e01c783b */ /* 0x000ea20000004200 */
[----:B------:R-:W2:Y:S01]  /*15a80*/  MUFU.EX2 R0, R0 ;  /* 0x0000000000007308 */ /* 0x000ea20000000800 */
[----:B------:R-:W-:-:S03]  /*15a90*/  FADD.FTZ R88, R88, R90 ;  /* 0x0000005a58587221 */ /* 0x000fc60000010000 */
[C---:B------:R-:W-:Y:S01]  /*15aa0*/  F2FP.BF16.PACK_AB R10, R86.reuse, R87 ;  /* 0x00000057560a723e */ /* 0x040fe200000010ff */
[----:B------:R-:W-:Y:S01]  /*15ab0*/  FADD.FTZ R88, R87, R88 ;  /* 0x0000005857587221 */ /* 0x000fe20000010000 */
[----:B-----5:R-:W-:Y:S02]  /*15ac0*/  F2FP.BF16.PACK_AB R11, R57, R42 ;  /* 0x0000002a390b723e */ /* 0x020fe400000010ff */
[----:B------:R-:W-:Y:S01]  /*15ad0*/  MUFU.EX2 R132, R132 ;  /* 0x0000008400847308 */ /* 0x000fe20000000800 */
[----:B------:R-:W-:-:S04]  /*15ae0*/  FADD.FTZ R88, R86, R88 ;  /* 0x0000005856587221 */ /* 0x000fc80000010000 */
[C---:B-1----:R-:W-:Y:S03]  /*15af0*/  HMMA.16816.F32.BF16 R16, R8.reuse, R20, R16 ;  /* 0x000000140810723c */ /* 0x042fe60000041810 */
[----:B------:R-:W-:Y:S05]  /*15b00*/  MUFU.EX2 R126, R126 ;  /* 0x0000007e007e7308 */ /* 0x000fea0000000800 */
[C---:B------:R-:W-:Y:S01]  /*15b10*/  HMMA.16816.F32.BF16 R4, R8.reuse, R22, R4 ;  /* 0x000000160804723c */ /* 0x040fe20000041804 */
[----:B------:R-:W1:Y:S02]  /*15b20*/  LDSM.16.MT88.4 R20, [R223+0x7c00] ;  /* 0x007c0000df14783b */ /* 0x000e640000004200 */
[----:B------:R-:W-:Y:S05]  /*15b30*/  MUFU.EX2 R41, R41 ;  /* 0x0000002900297308 */ /* 0x000fea0000000800 */
[C---:B---3--:R-:W-:Y:S03]  /*15b40*/  HMMA.16816.F32.BF16 R136, R8.reuse, R12, R136 ;  /* 0x0000000c0888723c */ /* 0x048fe60000041888 */
[----:B------:R-:W3:Y:S05]  /*15b50*/  MUFU.EX2 R32, R32 ;  /* 0x0000002000207308 */ /* 0x000eea0000000800 */
[----:B------:R-:W-:Y:S01]  /*15b60*/  HMMA.16816.F32.BF16 R24, R8, R14, R24 ;  /* 0x0000000e0818723c */ /* 0x000fe20000041818 */
[----:B------:R-:W5:Y:S02]  /*15b70*/  LDSM.16.MT88.4 R12, [R224+0x8000] ;  /* 0x00800000e00c783b */ /* 0x000f640000004200 */
[----:B------:R-:W-:Y:S04]  /*15b80*/  MUFU.EX2 R33, R33 ;  /* 0x0000002100217308 */ /* 0x000fe80000000800 */
[----:B------:R-:W-:Y:S01]  /*15b90*/  F2FP.BF16.PACK_AB R8, R84, R85 ;  /* 0x000000555408723e */ /* 0x000fe200000010ff */
[----:B------:R-:W-:Y:S01]  /*15ba0*/  FADD.FTZ R85, R85, R88 ;  /* 0x0000005855557221 */ /* 0x000fe20000010000 */
[----:B----4-:R-:W-:-:S02]  /*15bb0*/  F2FP.BF16.PACK_AB R9, R40, R158 ;  /* 0x0000009e2809723e */ /* 0x010fc400000010ff */
[----:B------:R-:W-:Y:S01]  /*15bc0*/  F2FP.BF16.PACK_AB R10, R78, R79 ;  /* 0x0000004f4e0a723e */ /* 0x000fe200000010ff */
[----:B------:R-:W4:Y:S01]  /*15bd0*/  MUFU.EX2 R45, R45 ;  /* 0x0000002d002d7308 */ /* 0x000f220000000800 */
[----:B------:R-:W-:Y:S01]  /*15be0*/  F2FP.BF16.PACK_AB R11, R35, R34 ;  /* 0x00000022230b723e */ /* 0x000fe200000010ff */
[----:B------:R-:W-:-:S04]  /*15bf0*/  FADD.FTZ R85, R84, R85 ;  /* 0x0000005554557221 */ /* 0x000fc80000010000 */
[----:B------:R-:W-:Y:S02]  /*15c00*/  FADD.FTZ R85, R79, R85 ;  /* 0x000000554f557221 */ /* 0x000fe40000010000 */
[----:B--2---:R-:W-:Y:S01]  /*15c10*/  HMMA.16816.F32.BF16 R16, R8, R28, R16 ;  /* 0x0000001c0810723c */ /* 0x004fe20000041810 */
[----:B------:R-:W2:Y:S01]  /*15c20*/  MUFU.EX2 R121, R121 ;  /* 0x0000007900797308 */ /* 0x000ea20000000800 */
[----:B------:R-:W-:-:S04]  /*15c30*/  FADD.FTZ R78, R78, R85 ;  /* 0x000000554e4e7221 */ /* 0x000fc80000010000 */
[----:B------:R-:W-:Y:S02]  /*15c40*/  FADD.FTZ R78, R77, R78 ;  /* 0x0000004e4d4e7221 */ /* 0x000fe40000010000 */
[C---:B-1----:R-:W-:Y:S01]  /*15c50*/  HMMA.16816.F32.BF16 R136, R8.reuse, R20, R136 ;  /* 0x000000140888723c */ /* 0x042fe20000041888 */
[----:B------:R-:W1:Y:S06]  /*15c60*/  MUFU.EX2 R82, R82 ;  /* 0x0000005200527308 */ /* 0x000e6c0000000800 */
[----:B------:R-:W-:Y:S01]  /*15c70*/  FADD.FTZ R20, R146, R145 ;  /* 0x0000009192147221 */ /* 0x000fe20000010000 */
[----:B------:R-:W-:Y:S01]  /*15c80*/  HMMA.16816.F32.BF16 R4, R8, R30, R4 ;  /* 0x0000001e0804723c */ /* 0x000fe20000041804 */
[----:B------:R-:W1:Y:S01]  /*15c90*/  LDSM.16.MT88.4 R28, [R223+0x8000] ;  /* 0x00800000df1c783b */ /* 0x000e620000004200 */
[----:B------:R-:W-:Y:S01]  /*15ca0*/  MUFU.EX2 R74, R74 ;  /* 0x0000004a004a7308 */ /* 0x000fe20000000800 */
[----:B------:R-:W-:-:S04]  /*15cb0*/  FADD.FTZ R20, R3, R20 ;  /* 0x0000001403147221 */ /* 0x000fc80000010000 */
[----:B------:R-:W-:Y:S01]  /*15cc0*/  FADD.FTZ R20, R120, R20 ;  /* 0x0000001478147221 */ /* 0x000fe20000010000 */
[----:B------:R-:W-:Y:S02]  /*15cd0*/  HMMA.16816.F32.BF16 R24, R8, R22, R24 ;  /* 0x000000160818723c */ /* 0x000fe40000041818 */
[----:B------:R-:W-:Y:S01]  /*15ce0*/  MUFU.EX2 R66, R66 ;  /* 0x0000004200427308 */ /* 0x000fe20000000800 */
[----:B------:R-:W-:-:S04]  /*15cf0*/  FADD.FTZ R20, R83, R20 ;  /* 0x0000001453147221 */ /* 0x000fc80000010000 */
[----:B------:R-:W-:Y:S01]  /*15d00*/  FADD.FTZ R147, R147, R20 ;  /* 0x0000001493937221 */ /* 0x000fe20000010000 */
[----:B------:R-:W-:Y:S01]  /*15d10*/  F2FP.BF16.PACK_AB R8, R0, R77 ;  /* 0x0000004d0008723e */ /* 0x000fe200000010ff */
[----:B------:R-:W2:Y:S01]  /*15d20*/  LDSM.16.MT88.4 R20, [R224+0x8400] ;  /* 0x00840000e014783b */ /* 0x000ea20000004200 */
[----:B---3--:R-:W-:Y:S01]  /*15d30*/  F2FP.BF16.PACK_AB R9, R32, R41 ;  /* 0x000000292009723e */ /* 0x008fe200000010ff */
[----:B------:R-:W-:Y:S01]  /*15d40*/  FADD.FTZ R147, R80, R147 ;  /* 0x0000009350937221 */ /* 0x000fe20000010000 */
[----:B------:R-:W-:Y:S01]  /*15d50*/  F2FP.BF16.PACK_AB R10, R126, R132 ;  /* 0x000000847e0a723e */ /* 0x000fe200000010ff */
[----:B------:R-:W-:Y:S01]  /*15d60*/  MUFU.EX2 R46, R46 ;  /* 0x0000002e002e7308 */ /* 0x000fe20000000800 */
[----:B----4-:R-:W-:Y:S01]  /*15d70*/  F2FP.BF16.PACK_AB R11, R45, R33 ;  /* 0x000000212d0b723e */ /* 0x010fe200000010ff */
[----:B------:R-:W-:Y:S02]  /*15d80*/  FADD.FTZ R81, R81, R147 ;  /* 0x0000009351517221 */ /* 0x000fe40000010000 */
[----:B------:R-:W-:-:S02]  /*15d90*/  FADD.FTZ R0, R0, R78 ;  /* 0x0000004e00007221 */ /* 0x000fc40000010000 */
[----:B------:R-:W-:Y:S02]  /*15da0*/  FADD.FTZ R81, R75, R81 ;  /* 0x000000514b517221 */ /* 0x000fe40000010000 */
[C---:B-----5:R-:W-:Y:S01]  /*15db0*/  HMMA.16816.F32.BF16 R16, R8.reuse, R12, R16 ;  /* 0x0000000c0810723c */ /* 0x060fe20000041810 */
[----:B------:R-:W3:Y:S01]  /*15dc0*/  MUFU.EX2 R36, R36 ;  /* 0x0000002400247308 */ /* 0x000ee20000000800 */
[----:B------:R-:W-:Y:S02]  /*15dd0*/  FADD.FTZ R154, R154, R81 ;  /* 0x000000519a9a7221 */ /* 0x000fe40000010000 */
[----:B------:R-:W-:Y:S02]  /*15de0*/  FADD.FTZ R0, R132, R0 ;  /* 0x0000000084007221 */ /* 0x000fe40000010000 */
[----:B------:R-:W-:Y:S02]  /*15df0*/  FADD.FTZ R154, R72, R154 ;  /* 0x0000009a489a7221 */ /* 0x000fe40000010000 */
[----:B------:R-:W-:Y:S01]  /*15e00*/  HMMA.16816.F32.BF16 R4, R8, R14, R4 ;  /* 0x0000000e0804723c */ /* 0x000fe20000041804 */
[----:B------:R-:W-:Y:S01]  /*15e10*/  MUFU.EX2 R37, R37 ;  /* 0x0000002500257308 */ /* 0x000fe20000000800 */
[----:B------:R-:W-:Y:S01]  /*15e20*/  FADD.FTZ R154, R73, R154 ;  /* 0x0000009a499a7221 */ /* 0x000fe20000010000 */
[----:B------:R-:W4:Y:S01]  /*15e30*/  LDSM.16.MT88.4 R12, [R223+0x8400] ;  /* 0x00840000df0c783b */ /* 0x000f220000004200 */
[----:B------:R-:W-:Y:S01]  /*15e40*/  FADD.FTZ R126, R126, R0 ;  /* 0x000000007e7e7221 */ /* 0x000fe20000010000 */
[----:B------:R-:W-:Y:S01]  /*15e50*/  MOV R0, R117 ;  /* 0x0000007500007202 */ /* 0x000fe20000000f00 */
[----:B------:R-:W-:-:S02]  /*15e60*/  FADD.FTZ R67, R67, R154 ;  /* 0x0000009a43437221 */ /* 0x000fc40000010000 */
[C---:B-1----:R-:W-:Y:S01]  /*15e70*/  HMMA.16816.F32.BF16 R136, R8.reuse, R28, R136 ;  /* 0x0000001c0888723c */ /* 0x042fe20000041888 */
[----:B------:R-:W1:Y:S01]  /*15e80*/  MUFU.EX2 R52, R52 ;  /* 0x0000003400347308 */ /* 0x000e620000000800 */
[----:B------:R-:W-:Y:S02]  /*15e90*/  FADD.FTZ R67, R155, R67 ;  /* 0x000000439b437221 */ /* 0x000fe40000010000 */
[----:B--2---:R-:W-:Y:S02]  /*15ea0*/  FADD.FTZ R126, R121, R126 ;  /* 0x0000007e797e7221 */ /* 0x004fe40000010000 */
[----:B------:R-:W-:Y:S02]  /*15eb0*/  FADD.FTZ R67, R64, R67 ;  /* 0x0000004340437221 */ /* 0x000fe40000010000 */
[----:B------:R-:W-:Y:S01]  /*15ec0*/  HMMA.16816.F32.BF16 R24, R8, R30, R24 ;  /* 0x0000001e0818723c */ /* 0x000fe20000041818 */
[----:B------:R-:W2:Y:S01]  /*15ed0*/  LDSM.16.MT88.4 R28, [R224+0x8800] ;  /* 0x00880000e01c783b */ /* 0x000ea20000004200 */
[----:B------:R-:W-:Y:S01]  /*15ee0*/  FADD.FTZ R65, R65, R67 ;  /* 0x0000004341417221 */ /* 0x000fe20000010000 */
[----:B------:R-:W5:Y:S03]  /*15ef0*/  MUFU.EX2 R58, R58 ;  /* 0x0000003a003a7308 */ /* 0x000f660000000800 */
[----:B------:R-:W-:Y:S01]  /*15f00*/  FADD.FTZ R65, R59, R65 ;  /* 0x000000413b417221 */ /* 0x000fe20000010000 */
[C---:B------:R-:W-:Y:S01]  /*15f10*/  F2FP.BF16.PACK_AB R8, R82.reuse, R121 ;  /* 0x000000795208723e */ /* 0x040fe200000010ff */
[----:B------:R-:W-:Y:S01]  /*15f20*/  FADD.FTZ R82, R82, R126 ;  /* 0x0000007e52527221 */ /* 0x000fe20000010000 */
[----:B---3--:R-:W-:Y:S01]  /*15f30*/  F2FP.BF16.PACK_AB R9, R36, R46 ;  /* 0x0000002e2409723e */ /* 0x008fe200000010ff */
[----:B------:R-:W-:Y:S01]  /*15f40*/  FADD.FTZ R156, R156, R65 ;  /* 0x000000419c9c7221 */ /* 0x000fe20000010000 */
[----:B------:R-:W-:Y:S01]  /*15f50*/  F2FP.BF16.PACK_AB R10, R66, R74 ;  /* 0x0000004a420a723e */ /* 0x000fe200000010ff */
[----:B------:R-:W3:Y:S01]  /*15f60*/  MUFU.EX2 R43, R43 ;  /* 0x0000002b002b7308 */ /* 0x000ee20000000800 */
[----:B-1----:R-:W-:Y:S01]  /*15f70*/  F2FP.BF16.PACK_AB R11, R52, R37 ;  /* 0x00000025340b723e */ /* 0x002fe200000010ff */
[----:B------:R-:W-:-:S04]  /*15f80*/  FADD.FTZ R82, R74, R82 ;  /* 0x000000524a527221 */ /* 0x000fc80000010000 */
[----:B------:R-:W-:Y:S02]  /*15f90*/  FADD.FTZ R66, R66, R82 ;  /* 0x0000005242427221 */ /* 0x000fe40000010000 */
[----:B------:R-:W-:Y:S01]  /*15fa0*/  HMMA.16816.F32.BF16 R16, R8, R20, R16 ;  /* 0x000000140810723c */ /* 0x000fe20000041810 */
[----:B------:R-:W-:Y:S01]  /*15fb0*/  MUFU.EX2 R2, R2 ;  /* 0x0000000200027308 */ /* 0x000fe20000000800 */
[----:B-----5:R-:W-:-:S05]  /*15fc0*/  FADD.FTZ R66, R58, R66 ;  /* 0x000000423a427221 */ /* 0x020fca0000010000 */
[----:B------:R-:W-:Y:S01]  /*15fd0*/  FADD.FTZ R20, R56, R156 ;  /* 0x0000009c38147221 */ /* 0x000fe20000010000 */
[----:B------:R-:W-:Y:S01]  /*15fe0*/  HMMA.16816.F32.BF16 R4, R8, R22, R4 ;  /* 0x000000160804723c */ /* 0x000fe20000041804 */
[----:B------:R-:W1:Y:S02]  /*15ff0*/  MUFU.EX2 R44, R44 ;  /* 0x0000002c002c7308 */ /* 0x000e640000000800 */
[----:B------:R-:W-:-:S04]  /*16000*/  FADD.FTZ R20, R50, R20 ;  /* 0x0000001432147221 */ /* 0x000fc80000010000 */
[----:B------:R-:W-:Y:S01]  /*16010*/  FADD.FTZ R20, R51, R20 ;  /* 0x0000001433147221 */ /* 0x000fe20000010000 */
[C---:B----4-:R-:W-:Y:S01]  /*16020*/  HMMA.16816.F32.BF16 R136, R8.reuse, R12, R136 ;  /* 0x0000000c0888723c */ /* 0x050fe20000041888 */
[----:B------:R-:W-:Y:S02]  /*16030*/  MUFU.EX2 R39, R39 ;  /* 0x0000002700277308 */ /* 0x000fe40000000800 */
[----:B------:R-:W-:Y:S02]  /*16040*/  FADD.FTZ R48, R48, R20 ;  /* 0x0000001430307221 */ /* 0x000fe40000010000 */
[----:B------:R-:W4:Y:S02]  /*16050*/  LDSM.16.MT88.4 R20, [R223+0x8800] ;  /* 0x00880000df14783b */ /* 0x000f240000004200 */
[----:B------:R-:W-:Y:S01]  /*16060*/  FADD.FTZ R48, R49, R48 ;  /* 0x0000003031307221 */ /* 0x000fe20000010000 */
[----:B------:R-:W-:Y:S01]  /*16070*/  HMMA.16816.F32.BF16 R24, R8, R14, R24 ;  /* 0x0000000e0818723c */ /* 0x000fe20000041818 */
[----:B------:R-:W5:Y:S01]  /*16080*/  MUFU.EX2 R47, R47 ;  /* 0x0000002f002f7308 */ /* 0x000f620000000800 */
[----:B------:R-:W-:-:S02]  /*16090*/  FFMA.FTZ R12, R70, c[0x0][0x23c], -R116 ;  /* 0x00008f00460c7a23 */ /* 0x000fc40000010874 */
[----:B------:R-:W-:Y:S02]  /*160a0*/  FADD.FTZ R48, R42, R48 ;  /* 0x000000302a307221 */ /* 0x000fe40000010000 */
[----:B------:R-:W-:Y:S01]  /*160b0*/  FFMA.FTZ R13, R62, c[0x0][0x23c], -R76 ;  /* 0x00008f003e0d7a23 */ /* 0x000fe2000001084c */
[----:B---3--:R-:W-:Y:S01]  /*160c0*/  F2FP.BF16.PACK_AB R8, R43, R58 ;  /* 0x0000003a2b08723e */ /* 0x008fe200000010ff */
[----:B------:R-:W-:Y:S01]  /*160d0*/  FADD.FTZ R57, R57, R48 ;  /* 0x0000003039397221 */ /* 0x000fe20000010000 */
[----:B------:R-:W-:Y:S01]  /*160e0*/  MUFU.EX2 R53, R53 ;  /* 0x0000003500357308 */ /* 0x000fe20000000800 */
[----:B-1----:R-:W-:Y:S01]  /*160f0*/  F2FP.BF16.PACK_AB R10, R44, R2 ;  /* 0x000000022c0a723e */ /* 0x002fe200000010ff */
[--C-:B------:R-:W-:Y:S02]  /*16100*/  FFMA.FTZ R14, R68, c[0x0][0x23c], -R76.reuse ;  /* 0x00008f00440e7a23 */ /* 0x100fe4000001084c */
[----:B------:R-:W-:Y:S02]  /*16110*/  FADD.FTZ R57, R158, R57 ;  /* 0x000000399e397221 */ /* 0x000fe40000010000 */
[----:B------:R-:W-:-:S02]  /*16120*/  FFMA.FTZ R15, R71, c[0x0][0x23c], -R76 ;  /* 0x00008f00470f7a23 */ /* 0x000fc4000001084c */
[----:B------:R-:W1:Y:S01]  /*16130*/  MUFU.EX2 R50, R55 ;  /* 0x0000003700327308 */ /* 0x000e620000000800 */
[----:B------:R-:W-:Y:S01]  /*16140*/  FADD.FTZ R57, R40, R57 ;  /* 0x0000003928397221 */ /* 0x000fe20000010000 */
[----:B-----5:R-:W-:Y:S01]  /*16150*/  F2FP.BF16.PACK_AB R9, R47, R39 ;  /* 0x000000272f09723e */ /* 0x020fe200000010ff */
[----:B------:R-:W-:Y:S02]  /*16160*/  FADD.FTZ R43, R43, R66 ;  /* 0x000000422b2b7221 */ /* 0x000fe40000010000 */
[----:B------:R-:W-:Y:S02]  /*16170*/  FADD.FTZ R34, R34, R57 ;  /* 0x0000003922227221 */ /* 0x000fe40000010000 */
[----:B------:R-:W-:Y:S01]  /*16180*/  FADD.FTZ R43, R2, R43 ;  /* 0x0000002b022b7221 */ /* 0x000fe20000010000 */
[----:B------:R-:W3:Y:S01]  /*16190*/  MUFU.EX2 R3, R61 ;  /* 0x0000003d00037308 */ /* 0x000ee20000000800 */
[----:B------:R-:W-:Y:S01]  /*161a0*/  FADD.FTZ R34, R35, R34 ;  /* 0x0000002223227221 */ /* 0x000fe20000010000 */
[----:B------:R-:W-:Y:S01]  /*161b0*/  MOV R2, R118 ;  /* 0x0000007600027202 */ /* 0x000fe20000000f00 */
[----:B------:R-:W-:-:S02]  /*161c0*/  FADD.FTZ R44, R44, R43 ;  /* 0x0000002b2c2c7221 */ /* 0x000fc40000010000 */
[----:B------:R-:W-:Y:S01]  /*161d0*/  FADD.FTZ R41, R41, R34 ;  /* 0x0000002229297221 */ /* 0x000fe20000010000 */
[----:B-1----:R-:W-:-:S03]  /*161e0*/  F2FP.BF16.PACK_AB R11, R50, R53 ;  /* 0x00000035320b723e */ /* 0x002fc600000010ff */
[----:B------:R-:W-:Y:S01]  /*161f0*/  FADD.FTZ R41, R32, R41 ;  /* 0x0000002920297221 */ /* 0x000fe20000010000 */
[----:B------:R-:W1:Y:S03]  /*16200*/  MUFU.EX2 R38, R38 ;  /* 0x0000002600267308 */ /* 0x000e660000000800 */
[----:B------:R-:W-:Y:S01]  /*16210*/  FADD.FTZ R33, R33, R41 ;  /* 0x0000002921217221 */ /* 0x000fe20000010000 */
[C---:B--2---:R-:W-:Y:S01]  /*16220*/  HMMA.16816.F32.BF16 R16, R8.reuse, R28, R16 ;  /* 0x0000001c0810723c */ /* 0x044fe20000041810 */
[----:B---3--:R-:W-:Y:S02]  /*16230*/  FADD.FTZ R44, R3, R44 ;  /* 0x0000002c032c7221 */ /* 0x008fe40000010000 */
[----:B------:R-:W-:Y:S01]  /*16240*/  FADD.FTZ R33, R45, R33 ;  /* 0x000000212d217221 */ /* 0x000fe20000010000 */
[----:B------:R-:W2:Y:S03]  /*16250*/  MUFU.EX2 R12, R12 ;  /* 0x0000000c000c7308 */ /* 0x000ea60000000800 */
[----:B------:R-:W-:Y:S01]  /*16260*/  FADD.FTZ R33, R46, R33 ;  /* 0x000000212e217221 */ /* 0x000fe20000010000 */
[----:B------:R-:W-:Y:S01]  /*16270*/  HMMA.16816.F32.BF16 R28, R8, R30, R4 ;  /* 0x0000001e081c723c */ /* 0x000fe20000041804 */
[----:B------:R-:W3:Y:S02]  /*16280*/  LDSM.16.MT88.4 R4, [R223+0x8c00] ;  /* 0x008c0000df04783b */ /* 0x000ee40000004200 */
[----:B------:R-:W-:Y:S01]  /*16290*/  FADD.FTZ R36, R36, R33 ;  /* 0x0000002124247221 */ /* 0x000fe20000010000 */
[----:B------:R-:W5:Y:S01]  /*162a0*/  MUFU.EX2 R243, R243 ;  /* 0x000000f300f37308 */ /* 0x000f620000000800 */
[C---:B-1----:R-:W-:Y:S01]  /*162b0*/  F2FP.BF16.PACK_AB R132, R38.reuse, R3 ;  /* 0x000000032684723e */ /* 0x042fe200000010ff */
[----:B------:R-:W-:-:S02]  /*162c0*/  FADD.FTZ R44, R38, R44 ;  /* 0x0000002c262c7221 */ /* 0x000fc40000010000 */
[----:B----4-:R-:W-:Y:S01]  /*162d0*/  HMMA.16816.F32.BF16 R136, R8, R20, R136 ;  /* 0x000000140888723c */ /* 0x010fe20000041888 */
[----:B------:R-:W-:-:S03]  /*162e0*/  FADD.FTZ R36, R37, R36 ;  /* 0x0000002425247221 */ /* 0x000fc60000010000 */
[----:B------:R-:W1:Y:S01]  /*162f0*/  MUFU.EX2 R13, R13 ;  /* 0x0000000d000d7308 */ /* 0x000e620000000800 */
[----:B------:R-:W-:Y:S02]  /*16300*/  FADD.FTZ R52, R52, R36 ;  /* 0x0000002434347221 */ /* 0x000fe40000010000 */
[----:B--2---:R-:W-:Y:S01]  /*16310*/  FADD.FTZ R44, R12, R44 ;  /* 0x0000002c0c2c7221 */ /* 0x004fe20000010000 */
[----:B------:R-:W-:Y:S01]  /*16320*/  HMMA.16816.F32.BF16 R24, R8, R22, R24 ;  /* 0x000000160818723c */ /* 0x000fe20000041818 */
[----:B------:R-:W-:-:S03]  /*16330*/  FADD.FTZ R52, R39, R52 ;  /* 0x0000003427347221 */ /* 0x000fc60000010000 */
[----:B------:R-:W2:Y:S01]  /*16340*/  MUFU.EX2 R14, R14 ;  /* 0x0000000e000e7308 */ /* 0x000ea20000000800 */
[----:B-----5:R-:W-:Y:S01]  /*16350*/  F2FP.BF16.PACK_AB R134, R243, R12 ;  /* 0x0000000cf386723e */ /* 0x020fe200000010ff */
[----:B------:R-:W-:Y:S02]  /*16360*/  FADD.FTZ R47, R47, R52 ;  /* 0x000000342f2f7221 */ /* 0x000fe40000010000 */
[----:B------:R-:W-:Y:S02]  /*16370*/  FADD.FTZ R243, R243, R44 ;  /* 0x0000002cf3f37221 */ /* 0x000fe40000010000 */
[----:B------:R-:W-:Y:S02]  /*16380*/  FADD.FTZ R47, R53, R47 ;  /* 0x0000002f352f7221 */ /* 0x000fe40000010000 */
[----:B------:R-:W4:Y:S02]  /*16390*/  MUFU.EX2 R15, R15 ;  /* 0x0000000f000f7308 */ /* 0x000f240000000800 */
[----:B------:R-:W-:-:S04]  /*163a0*/  FADD.FTZ R50, R50, R47 ;  /* 0x0000002f32327221 */ /* 0x000fc80000010000 */
[----:B-1----:R-:W-:Y:S02]  /*163b0*/  FADD.FTZ R50, R13, R50 ;  /* 0x000000320d327221 */ /* 0x002fe40000010000 */
[----:B------:R-:W1:Y:S01]  /*163c0*/  MUFU.EX2 R242, R242 ;  /* 0x000000f200f27308 */ /* 0x000e620000000800 */
[C---:B--2---:R-:W-:Y:S01]  /*163d0*/  F2FP.BF16.PACK_AB R133, R14.reuse, R13 ;  /* 0x0000000d0e85723e */ /* 0x044fe200000010ff */
[----:B------:R-:W-:-:S04]  /*163e0*/  FADD.FTZ R50, R14, R50 ;  /* 0x000000320e327221 */ /* 0x000fc80000010000 */
[----:B----4-:R-:W-:Y:S01]  /*163f0*/  FADD.FTZ R50, R15, R50 ;  /* 0x000000320f327221 */ /* 0x010fe20000010000 */
[----:B-1----:R-:W-:-:S03]  /*16400*/  F2FP.BF16.PACK_AB R135, R242, R15 ;  /* 0x0000000ff287723e */ /* 0x002fc600000010ff */
[----:B------:R-:W-:-:S04]  /*16410*/  FADD.FTZ R242, R242, R50 ;  /* 0x00000032f2f27221 */ /* 0x000fc80000010000 */
[C---:B------:R-:W-:Y:S08]  /*16420*/  HMMA.16816.F32.BF16 R144, R132.reuse, R140, R16 ;  /* 0x0000008c8490723c */ /* 0x040ff00000041810 */
[C---:B------:R-:W-:Y:S08]  /*16430*/  HMMA.16816.F32.BF16 R140, R132.reuse, R142, R28 ;  /* 0x0000008e848c723c */ /* 0x040ff0000004181c */
[C---:B---3--:R-:W-:Y:S08]  /*16440*/  HMMA.16816.F32.BF16 R136, R132.reuse, R4, R136 ;  /* 0x000000048488723c */ /* 0x048ff00000041888 */
[----:B------:R-:W-:Y:S11]  /*16450*/  HMMA.16816.F32.BF16 R132, R132, R6, R24 ;  /* 0x000000068484723c */ /* 0x000ff60000041818 */
[----:B------:R-:W-:Y:S08]  /*16460*/  @!UPT UIADD3 URZ, URZ, URZ, URZ ;  /* 0x0000003f3f3ff290 */ /* 0x000ff0000fffe03f */
.L_x_1330:
[----:B------:R-:W-:Y:S05]  /*16470*/  @!P6 BRA `(.L_x_1338) ;  /* 0x000047700000e947 */ /* 0x000fea0003800000 */
[----:B------:R-:W-:Y:S01]  /*16480*/  IMAD.MOV.U32 R241, RZ, RZ, c[0x0][0x1a0] ;  /* 0x00006800fff17624 */ /* 0x000fe200078e00ff */
[----:B------:R-:W-:Y:S01]  /*16490*/  MOV R150, R2 ;  /* 0x0000000200967202 */ /* 0x000fe20000000f00 */
[----:B------:R-:W-:Y:S01]  /*164a0*/  IMAD.MOV.U32 R3, RZ, RZ, R0 ;  /* 0x000000ffff037224 */ /* 0x000fe200078e0000 */
[----:B------:R-:W-:-:S02]  /*164b0*/  ULDC.64 UR8, c[0x0][0x118] ;  /* 0x0000460000087ab9 */ /* 0x000fc40000000a00 */
[----:B------:R-:W-:Y:S01]  /*164c0*/  LEA R240, -R241, RZ, 0x8 ;  /* 0x000000fff1f07211 */ /* 0x000fe200078e41ff */
[----:B------:R-:W-:Y:S02]  /*164d0*/  UMOV UR7, 0x5 ;  /* 0x0000000500077882 */ /* 0x000fe40000000000 */
[----:B------:R-:W-:Y:S01]  /*164e0*/  UMOV UR6, 0x5 ;  /* 0x0000000500067882 */ /* 0x000fe20000000000 */
[----:B------:R-:W-:Y:S02]  /*164f0*/  SHF.R.S32.HI R239, RZ, 0x1f, R240 ;  /* 0x0000001fffef7819 */ /* 0x000fe400000114f0 */
.L_x_1342:
[----:B------:R-:W-:Y:S04]  /*16500*/  DEPBAR.LE SB0, 0x0 ;  /* 0x000080000000791a */ /* 0x000fe80000000000 */
[----:B------:R-:W-:Y:S01]  /*16510*/  BAR.SYNC.DEFER_BLOCKING 0x0 ;  /* 0x0000000000007b1d */ /* 0x000fe20000010000 */
[----:B------:R-:W-:Y:S01]  /*16520*/  LOP3.LUT P6, RZ, R232, 0x8, RZ, 0xc0, !PT ;  /* 0x00000008e8ff7812 */ /* 0x000fe200078cc0ff */
[----:B------:R-:W-:Y:S01]  /*16530*/  IMAD.MOV.U32 R4, RZ, RZ, R240 ;  /* 0x000000ffff047224 */ /* 0x000fe200078e00f0 */
[----:B------:R-:W-:Y:S01]  /*16540*/  IADD3 R237, R237, -0x1, RZ ;  /* 0xffffffffeded7810 */ /* 0x000fe20007ffe0ff */
[----:B------:R-:W-:Y:S10]  /*16550*/  IMAD.MOV.U32 R5, RZ, RZ, R239 ;  /* 0x000000ffff057224 */ /* 0x000ff400078e00ef */
[----:B------:R-:W-:-:S05]  /*16560*/  @!P6 BRA `(.L_x_1339) ;  /* 0x000003b00000e947 */ /* 0x000fca0003800000 */
[----:B------:R-:W-:Y:S01]  /*16570*/  IMAD.SHL.U32 R2, R237, 0x100, RZ ;  /* 0x00000100ed027824 */ /* 0x000fe200078e00ff */
[----:B------:R-:W-:Y:S04]  /*16580*/  IABS R0, c[0x0][0x2d0] ;  /* 0x0000b40000007a13 */ /* 0x000fe80000000000 */
[----:B------:R-:W1:Y:S01]  /*16590*/  I2F.RP R8, R0 ;  /* 0x0000000000087306 */ /* 0x000e620000209400 */
[----:B------:R-:W-:Y:S02]  /*165a0*/  IABS R5, R2 ;  /* 0x0000000200057213 */ /* 0x000fe40000000000 */
[C---:B------:R-:W-:Y:S02]  /*165b0*/  IADD3 R10, R2.reuse, 0x100, RZ ;  /* 0x00000100020a7810 */ /* 0x040fe40007ffe0ff */
[----:B------:R-:W-:Y:S02]  /*165c0*/  LOP3.LUT R2, R2, c[0x0][0x2d0], RZ, 0x3c, !PT ;  /* 0x0000b40002027a12 */ /* 0x000fe400078e3cff */
[----:B------:R-:W-:Y:S02]  /*165d0*/  IABS R7, R10 ;  /* 0x0000000a00077213 */ /* 0x000fe40000000000 */
[----:B------:R-:W-:Y:S01]  /*165e0*/  ISETP.GE.AND P2, PT, R2, RZ, PT ;  /* 0x000000ff0200720c */ /* 0x000fe20003f46270 */
[----:B------:R-:W-:Y:S01]  /*165f0*/  IMAD.MOV.U32 R2, RZ, RZ, c[0x0][0x2d0] ;  /* 0x0000b400ff027624 */ /* 0x000fe200078e00ff */
        /* <DEDUP_REMOVED lines=13> */
[----:B------:R-:W-:Y:S03]  /*166d0*/  IMAD.MOV R6, RZ, RZ, -R9 ;  /* 0x000000ffff067224 */ /* 0x000fe600078e0a09 */
[C---:B------:R-:W-:Y:S01]  /*166e0*/  ISETP.GT.U32.AND P0, PT, R0.reuse, R5, PT ;  /* 0x000000050000720c */ /* 0x040fe20003f04070 */
[C---:B------:R-:W-:Y:S05]  /*166f0*/  IMAD R7, R0.reuse, R6, R7 ;  /* 0x0000000600077224 */ /* 0x040fea00078e0207 */
[----:B------:R-:W-:Y:S07]  /*16700*/  ISETP.GT.U32.AND P1, PT, R0, R7, PT ;  /* 0x000000070000720c */ /* 0x000fee0003f24070 */
[--C-:B------:R-:W-:Y:S01]  /*16710*/  @!P0 IMAD.IADD R5, R5, 0x1, -R0.reuse ;  /* 0x0000000105058824 */ /* 0x100fe200078e0a00 */
[----:B------:R-:W-:Y:S02]  /*16720*/  @!P0 IADD3 R8, R8, 0x1, RZ ;  /* 0x0000000108088810 */ /* 0x000fe40007ffe0ff */
[----:B------:R-:W-:Y:S02]  /*16730*/  ISETP.NE.AND P0, PT, RZ, c[0x0][0x2d0], PT ;  /* 0x0000b400ff007a0c */ /* 0x000fe40003f05270 */
[-C--:B------:R-:W-:Y:S01]  /*16740*/  ISETP.GE.U32.AND P4, PT, R5, R0.reuse, PT ;  /* 0x000000000500720c */ /* 0x080fe20003f86070 */
[----:B------:R-:W-:Y:S01]  /*16750*/  @!P1 IMAD.IADD R7, R7, 0x1, -R0 ;  /* 0x0000000107079824 */ /* 0x000fe200078e0a00 */
[----:B------:R-:W-:Y:S04]  /*16760*/  @!P1 IADD3 R9, R9, 0x1, RZ ;  /* 0x0000000109099810 */ /* 0x000fe80007ffe0ff */
[----:B------:R-:W-:Y:S02]  /*16770*/  ISETP.GE.U32.AND P5, PT, R7, R0, PT ;  /* 0x000000000700720c */ /* 0x000fe40003fa6070 */
[----:B------:R-:W-:Y:S05]  /*16780*/  LOP3.LUT R0, RZ, c[0x0][0x2d0], RZ, 0x33, !PT ;  /* 0x0000b400ff007a12 */ /* 0x000fea00078e33ff */
[----:B------:R-:W-:Y:S05]  /*16790*/  @P4 IADD3 R8, R8, 0x1, RZ ;  /* 0x0000000108084810 */ /* 0x000fea0007ffe0ff */
[----:B------:R-:W-:Y:S01]  /*167a0*/  @!P2 IMAD.MOV R8, RZ, RZ, -R8 ;  /* 0x000000ffff08a224 */ /* 0x000fe200078e0a08 */
[----:B------:R-:W-:Y:S04]  /*167b0*/  @P5 IADD3 R9, R9, 0x1, RZ ;  /* 0x0000000109095810 */ /* 0x000fe80007ffe0ff */
[----:B------:R-:W-:Y:S01]  /*167c0*/  SEL R8, R0, R8, !P0 ;  /* 0x0000000800087207 */ /* 0x000fe20004000000 */
[----:B------:R-:W-:Y:S03]  /*167d0*/  @!P3 IMAD.MOV R9, RZ, RZ, -R9 ;  /* 0x000000ffff09b224 */ /* 0x000fe600078e0a09 */
[-C--:B------:R-:W-:Y:S02]  /*167e0*/  LEA R6, P1, R8, R234.reuse, 0x2 ;  /* 0x000000ea08067211 */ /* 0x080fe400078210ff */
[----:B------:R-:W-:Y:S02]  /*167f0*/  SEL R0, R0, R9, !P0 ;  /* 0x0000000900007207 */ /* 0x000fe40004000000 */
[-C--:B------:R-:W-:Y:S02]  /*16800*/  LEA.HI.X.SX32 R7, R8, R235.reuse, 0x2, P1 ;  /* 0x000000eb08077211 */ /* 0x080fe400008f16ff */
[C---:B------:R-:W-:Y:S03]  /*16810*/  LEA R4, P0, R0.reuse, R234, 0x2 ;  /* 0x000000ea00047211 */ /* 0x040fe600078010ff */
[----:B------:R1:W2:Y:S01]  /*16820*/  LDG.E R6, [R6.64] ;  /* 0x0000000806067981 */ /* 0x0002a2000c1e1900 */
[C---:B------:R-:W-:Y:S01]  /*16830*/  LEA.HI.X.SX32 R5, R0.reuse, R235, 0x2, P0 ;  /* 0x000000eb00057211 */ /* 0x040fe200000f16ff */
[----:B------:R-:W-:Y:S04]  /*16840*/  IMAD.IADD R0, R0, 0x1, -R8 ;  /* 0x0000000100007824 */ /* 0x000fe800078e0a08 */
[----:B------:R-:W-:Y:S05]  /*16850*/  IMAD R2, R0, R2, -0x100 ;  /* 0xffffff0000027424 */ /* 0x000fea00078e0202 */
[----:B------:R-:W-:Y:S05]  /*16860*/  SHF.R.S32.HI R0, RZ, 0x1f, R2 ;  /* 0x0000001fff007819 */ /* 0x000fea0000011402 */
[----:B------:R-:W-:Y:S04]  /*16870*/  IMAD R0, R0, c[0x0][0x1a0], RZ ;  /* 0x0000680000007a24 */ /* 0x000fe800078e02ff */
[C---:B------:R-:W-:Y:S01]  /*16880*/  IMAD R0, R2.reuse, c[0x0][0x1a4], R0 ;  /* 0x0000690002007a24 */ /* 0x040fe200078e0200 */
[----:B-1----:R1:W2:Y:S02]  /*16890*/  LDG.E R7, [R4.64] ;  /* 0x0000000804077981 */ /* 0x0022a4000c1e1900 */
[----:B-1----:R-:W-:Y:S04]  /*168a0*/  IMAD.WIDE.U32 R4, R2, c[0x0][0x1a0], RZ ;  /* 0x0000680002047a25 */ /* 0x002fe800078e00ff */
[----:B------:R-:W-:Y:S02]  /*168b0*/  IMAD.IADD R5, R5, 0x1, R0 ;  /* 0x0000000105057824 */ /* 0x000fe400078e0200 */
[----:B--2---:R-:W-:Y:S04]  /*168c0*/  IMAD.IADD R6, R6, 0x1, -R7 ;  /* 0x0000000106067824 */ /* 0x004fe800078e0a07 */
[----:B------:R-:W-:Y:S01]  /*168d0*/  IMAD.WIDE.U32 R4, R6, c[0x0][0x188], R4 ;  /* 0x0000620006047a25 */ /* 0x000fe200078e0004 */
[----:B------:R-:W-:Y:S05]  /*168e0*/  SHF.R.S32.HI R2, RZ, 0x1f, R6 ;  /* 0x0000001fff027819 */ /* 0x000fea0000011406 */
[----:B------:R-:W-:Y:S04]  /*168f0*/  IMAD R2, R2, c[0x0][0x188], RZ ;  /* 0x0000620002027a24 */ /* 0x000fe800078e02ff */
[----:B------:R-:W-:Y:S04]  /*16900*/  IMAD R2, R6, c[0x0][0x18c], R2 ;  /* 0x0000630006027a24 */ /* 0x000fe800078e0202 */
[----:B------:R-:W-:Y:S02]  /*16910*/  IMAD.IADD R5, R5, 0x1, R2 ;  /* 0x0000000105057824 */ /* 0x000fe400078e0202 */
.L_x_1339:
        /* <DEDUP_REMOVED lines=8> */
[----:B------:R-:W-:Y:S01]  /*169a0*/  @!P0 IMAD.MOV.U32 R6, RZ, RZ, c[0x0][0x1a4] ;  /* 0x00006900ff068624 */ /* 0x000fe200078e00ff */
[C---:B------:R-:W-:Y:S01]  /*169b0*/  @!P0 LEA R7, P1, R241.reuse, R4, 0x7 ;  /* 0x00000004f1078211 */ /* 0x040fe200078238ff */
[----:B------:R-:W-:Y:S01]  /*169c0*/  @P0 STS [R238+0x5000], RZ ;  /* 0x005000ffee000388 */ /* 0x000fe20000000800 */
[C---:B------:R-:W-:Y:S01]  /*169d0*/  @!P0 LEA.HI.X R0, R241.reuse, R5, R0, 0x6, P2 ;  /* 0x00000005f1008211 */ /* 0x040fe200010f3400 */
[--C-:B------:R-:W-:Y:S01]  /*169e0*/  @!P0 IMAD.MOV.U32 R11, RZ, RZ, R5.reuse ;  /* 0x000000ffff0b8224 */ /* 0x100fe200078e0005 */
[C---:B------:R-:W-:Y:S01]  /*169f0*/  @!P0 LEA R14, P2, R2.reuse, R153, 0x1 ;  /* 0x00000099020e8211 */ /* 0x040fe200078408ff */
[C---:B------:R-:W-:Y:S01]  /*16a00*/  @!P0 IMAD.WIDE.U32 R20, R241.reuse, 0x60, R4 ;  /* 0x00000060f1148825 */ /* 0x040fe200078e0004 */
[----:B------:R-:W-:Y:S01]  /*16a10*/  @!P0 LEA.HI.X R6, R241, R5, R6, 0x7, P1 ;  /* 0x00000005f1068211 */ /* 0x000fe200008f3c06 */
[----:B------:R-:W-:Y:S01]  /*16a20*/  @P0 STS [R238+0x5004], RZ ;  /* 0x005004ffee000388 */ /* 0x000fe20000000800 */
[C---:B------:R-:W-:Y:S01]  /*16a30*/  @!P0 LEA R12, P1, R7.reuse, R153, 0x1 ;  /* 0x00000099070c8211 */ /* 0x040fe200078208ff */
[----:B------:R-:W-:Y:S01]  /*16a40*/  @!P0 IMAD.MOV.U32 R19, RZ, RZ, R5 ;  /* 0x000000ffff138224 */ /* 0x000fe200078e0005 */
[-C--:B------:R-:W-:Y:S01]  /*16a50*/  @!P0 LEA.HI.X R15, R2, R152.reuse, R0, 0x1, P2 ;  /* 0x00000098020f8211 */ /* 0x080fe200010f0c00 */
[----:B------:R-:W-:Y:S01]  /*16a60*/  @!P0 IMAD.MOV.U32 R16, RZ, RZ, c[0x0][0x1a4] ;  /* 0x00006900ff108624 */ /* 0x000fe200078e00ff */
[----:B------:R-:W-:Y:S01]  /*16a70*/  @P0 STS.64 [R238+0x5008], RZ ;  /* 0x005008ffee000388 */ /* 0x000fe20000000a00 */
[-C--:B------:R-:W-:Y:S01]  /*16a80*/  @!P0 LEA.HI.X R13, R7, R152.reuse, R6, 0x1, P1 ;  /* 0x00000098070d8211 */ /* 0x080fe200008f0c06 */
[----:B------:R-:W-:Y:S01]  /*16a90*/  @!P0 IMAD.MOV.U32 R7, RZ, RZ, c[0x0][0x1a4] ;  /* 0x00006900ff078624 */ /* 0x000fe200078e00ff */
[----:B------:R-:W-:Y:S01]  /*16aa0*/  @!P0 IADD3 R6, P2, R4, UR10, RZ ;  /* 0x0000000a04068c10 */ /* 0x000fe2000ff5e0ff */
[--C-:B------:R-:W-:Y:S01]  /*16ab0*/  @!P0 IMAD.MOV.U32 R10, RZ, RZ, R4.reuse ;  /* 0x000000ffff0a8224 */ /* 0x100fe200078e0004 */
[----:B------:R-:W-:Y:S01]  /*16ac0*/  @!PT LDS RZ, [RZ] ;  /* 0x00000000fffff984 */ /* 0x000fe20000000800 */
[----:B------:R-:W-:Y:S01]  /*16ad0*/  @!PT LDS RZ, [RZ] ;  /* 0x00000000fffff984 */ /* 0x000fe20000000800 */
[----:B------:R-:W-:Y:S01]  /*16ae0*/  @!PT LDS RZ, [RZ] ;  /* 0x00000000fffff984 */ /* 0x000fe20000000800 */
[----:B------:R1:W-:Y:S01]  /*16af0*/  @!P0 LDGSTS.E.BYPASS.LTC128B.128 [R238+0x5000], [R244.64] ;  /* 0x05000000f4ee8fae */ /* 0x0003e2000b901d48 */
[----:B------:R-:W-:Y:S01]  /*16b00*/  @!P0 MOV R9, R5 ;  /* 0x0000000500098202 */ /* 0x000fe20000000f00 */
[----:B------:R-:W-:Y:S01]  /*16b10*/  @!P0 IMAD R7, R7, 0x60, RZ ;  /* 0x0000006007078824 */ /* 0x000fe200078e02ff */
[CC--:B------:R-:W-:Y:S01]  /*16b20*/  @!P0 LEA R24, P4, R6.reuse, R153.reuse, 0x1 ;  /* 0x0000009906188211 */ /* 0x0c0fe200078808ff */
[--C-:B------:R-:W-:Y:S01]  /*16b30*/  @!P0 IMAD.MOV.U32 R8, RZ, RZ, R4.reuse ;  /* 0x000000ffff088224 */ /* 0x100fe200078e0004 */
[----:B------:R-:W-:Y:S01]  /*16b40*/  @!P0 IADD3.X R5, R5, UR5, RZ, P2, !PT ;  /* 0x0000000505058c10 */ /* 0x000fe200097fe4ff */
[----:B------:R-:W-:Y:S01]  /*16b50*/  @P0 STS.128 [R238+0x5800], RZ ;  /* 0x005800ffee000388 */ /* 0x000fe20000000c00 */
[----:B------:R-:W-:Y:S02]  /*16b60*/  @!P0 IMAD.IADD R7, R7, 0x1, R21 ;  /* 0x0000000107078824 */ /* 0x000fe400078e0215 */
[-C--:B------:R-:W-:Y:S01]  /*16b70*/  @!P0 LEA.HI.X R25, R6, R152.reuse, R5, 0x1, P4 ;  /* 0x0000009806198211 */ /* 0x080fe200020f0c05 */
[----:B------:R-:W-:Y:S02]  /*16b80*/  @!P0 IMAD.MOV.U32 R18, RZ, RZ, R4 ;  /* 0x000000ffff128224 */ /* 0x000fe400078e0004 */
[----:B------:R-:W-:Y:S01]  /*16b90*/  @!P0 IMAD R4, R16, 0xa0, RZ ;  /* 0x000000a010048824 */ /* 0x000fe200078e02ff */
[CC--:B------:R-:W-:Y:S01]  /*16ba0*/  @!P0 LEA R16, P1, R20.reuse, R153.reuse, 0x1 ;  /* 0x0000009914108211 */ /* 0x0c0fe200078208ff */
[----:B------:R-:W-:Y:S01]  /*16bb0*/  @!PT LDS RZ, [RZ] ;  /* 0x00000000fffff984 */ /* 0x000fe20000000800 */
[----:B------:R-:W-:Y:S01]  /*16bc0*/  @!PT LDS RZ, [RZ] ;  /* 0x00000000fffff984 */ /* 0x000fe20000000800 */
[----:B------:R-:W-:Y:S01]  /*16bd0*/  @!PT LDS RZ, [RZ] ;  /* 0x00000000fffff984 */ /* 0x000fe20000000800 */
[----:B------:R2:W-:Y:S01]  /*16be0*/  @!P0 LDGSTS.E.BYPASS.LTC128B.128 [R238+0x5800], [R24.64] ;  /* 0x0580000018ee8fae */ /* 0x0005e2000b901d48 */
[C---:B------:R-:W-:Y:S02]  /*16bf0*/  @!P0 IMAD.WIDE.U32 R10, R241.reuse, 0xa0, R10 ;  /* 0x000000a0f10a8825 */ /* 0x040fe400078e000a */
[-C--:B------:R-:W-:Y:S02]  /*16c00*/  @!P0 LEA.HI.X R17, R20, R152.reuse, R7, 0x1, P1 ;  /* 0x0000009814118211 */ /* 0x080fe400008f0c07 */
[----:B------:R-:W-:Y:S01]  /*16c10*/  @P0 STS.128 [R238+0x6000], RZ ;  /* 0x006000ffee000388 */ /* 0x000fe20000000c00 */
[----:B------:R-:W-:Y:S01]  /*16c20*/  @!P0 IMAD.IADD R4, R4, 0x1, R11 ;  /* 0x0000000104048824 */ /* 0x000fe200078e020b */
[CC--:B------:R-:W-:Y:S01]  /*16c30*/  @!P0 LEA R22, P3, R10.reuse, R153.reuse, 0x1 ;  /* 0x000000990a168211 */ /* 0x0c0fe200078608ff */
[----:B------:R-:W-:Y:S02]  /*16c40*/  @!P0 IMAD.MOV.U32 R2, RZ, RZ, c[0x0][0x1a4] ;  /* 0x00006900ff028624 */ /* 0x000fe400078e00ff */
[----:B------:R-:W-:Y:S01]  /*16c50*/  @!PT LDS RZ, [RZ] ;  /* 0x00000000fffff984 */ /* 0x000fe20000000800 */
[----:B------:R-:W-:Y:S01]  /*16c60*/  @!PT LDS RZ, [RZ] ;  /* 0x00000000fffff984 */ /* 0x000fe20000000800 */
[----:B------:R-:W-:Y:S01]  /*16c70*/  @!PT LDS RZ, [RZ] ;  /* 0x00000000fffff984 */ /* 0x000fe20000000800 */
[----:B------:R3:W-:Y:S01]  /*16c80*/  @!P0 LDGSTS.E.BYPASS.LTC128B.128 [R238+0x6000], [R14.64] ;  /* 0x060000000eee8fae */ /* 0x0007e2000b901d48 */
[-C--:B------:R-:W-:Y:S01]  /*16c90*/  @!P0 LEA.HI.X R23, R10, R152.reuse, R4, 0x1, P3 ;  /* 0x000000980a178211 */ /* 0x080fe200018f0c04 */
[C---:B------:R-:W-:Y:S03]  /*16ca0*/  @!P0 IMAD.WIDE.U32 R8, R241.reuse, 0xc0, R8 ;  /* 0x000000c0f1088825 */ /* 0x040fe600078e0008 */
[----:B------:R-:W-:Y:S01]  /*16cb0*/  @P0 STS.128 [R238+0x6800], RZ ;  /* 0x006800ffee000388 */ /* 0x000fe20000000c00 */
[----:B------:R-:W-:Y:S01]  /*16cc0*/  @!P0 IMAD R2, R2, 0xc0, RZ ;  /* 0x000000c002028824 */ /* 0x000fe200078e02ff */
[----:B------:R-:W-:Y:S01]  /*16cd0*/  @!P0 LEA R20, P2, R8, R153, 0x1 ;  /* 0x0000009908148211 */ /* 0x000fe200078408ff */
[----:B------:R-:W-:Y:S02]  /*16ce0*/  @!P0 IMAD.MOV.U32 R0, RZ, RZ, c[0x0][0x1a4] ;  /* 0x00006900ff008624 */ /* 0x000fe400078e00ff */
[----:B------:R-:W-:Y:S01]  /*16cf0*/  @!PT LDS RZ, [RZ] ;  /* 0x00000000fffff984 */ /* 0x000fe20000000800 */
[----:B------:R-:W-:Y:S01]  /*16d00*/  @!PT LDS RZ, [RZ] ;  /* 0x00000000fffff984 */ /* 0x000fe20000000800 */
[----:B------:R-:W-:Y:S01]  /*16d10*/  @!PT LDS RZ, [RZ] ;  /* 0x00000000fffff984 */ /* 0x000fe20000000800 */
[----:B------:R4:W-:Y:S01]  /*16d20*/  @!P0 LDGSTS.E.BYPASS.LTC128B.128 [R238+0x6800], [R16.64] ;  /* 0x0680000010ee8fae */ /* 0x0009e2000b901d48 */
[----:B------:R-:W-:Y:S01]  /*16d30*/  @!P0 IADD3 R2, R2, R9, RZ ;  /* 0x0000000902028210 */ /* 0x000fe20007ffe0ff */
[----:B------:R-:W-:Y:S03]  /*16d40*/  @!P0 IMAD.WIDE.U32 R18, R241, 0xe0, R18 ;  /* 0x000000e0f1128825 */ /* 0x000fe600078e0012 */
        /* <DEDUP_REMOVED lines=11> */
[----:B------:R-:W-:Y:S02]  /*16e00*/  ISETP.GT.AND P1, PT, R237, R229, PT ;  /* 0x000000e5ed00720c */ /* 0x000fe40003f24270 */
        /* <DEDUP_REMOVED lines=16> */
[----:B----4-:R-:W3:Y:S05]  /*16f10*/  LDSM.16.M88.4 R16, [R226+0x1400] ;  /* 0x00140000e210783b */ /* 0x010eea0000000200 */
[----:B------:R-:W0:Y:S05]  /*16f20*/  LDGDEPBAR ;  /* 0x00000000000079af */ /* 0x000e2a0000000000 */
[----:B------:R-:W-:Y:S05]  /*16f30*/  LDSM.16.M88.4 R32, [R226+0x1c00] ;  /* 0x001c0000e220783b */ /* 0x000fea0000000200 */
[----:B--2---:R-:W5:Y:S05]  /*16f40*/  LDSM.16.M88.4 R24, [R226+0x1800] ;  /* 0x00180000e218783b */ /* 0x004f6a0000000200 */
[----:B------:R-:W2:Y:S05]  /*16f50*/  LDSM.16.M88.4 R40, [R226+0x2000] ;  /* 0x00200000e228783b */ /* 0x000eaa0000000200 */
[----:B------:R-:W4:Y:S05]  /*16f60*/  LDSM.16.M88.4 R48, [R226+0x2400] ;  /* 0x00240000e230783b */ /* 0x000f2a0000000200 */
[----:B------:R-:W2:Y:S01]  /*16f70*/  LDSM.16.M88.4 R56, [R226+0x2800] ;  /* 0x00280000e238783b */ /* 0x000ea20000000200 */
[C---:B-1----:R-:W-:Y:S04]  /*16f80*/  HMMA.16816.F32.BF16 R4, R128.reuse, R8, RZ ;  /* 0x000000088004723c */ /* 0x042fe800000418ff */
[----:B------:R-:W1:Y:S05]  /*16f90*/  LDSM.16.M88.4 R64, [R226+0x2c00] ;  /* 0x002c0000e240783b */ /* 0x000e6a0000000200 */
[----:B------:R-:W1:Y:S01]  /*16fa0*/  LDSM.16.M88.4 R72, [R226+0x3000] ;  /* 0x00300000e248783b */ /* 0x000e620000000200 */
[C---:B------:R-:W-:Y:S04]  /*16fb0*/  HMMA.16816.F32.BF16 R8, R128.reuse, R10, RZ ;  /* 0x0000000a8008723c */ /* 0x040fe800000418ff */
[----:B------:R-:W1:Y:S04]  /*16fc0*/  LDSM.16.M88.4 R80, [R226+0x3400] ;  /* 0x00340000e250783b */ /* 0x000e680000000200 */
[C---:B---3--:R-:W-:Y:S01]  /*16fd0*/  HMMA.16816.F32.BF16 R12, R128.reuse, R16, RZ ;  /* 0x00000010800c723c */ /* 0x048fe200000418ff */
[----:B------:R-:W3:Y:S05]  /*16fe0*/  LDSM.16.M88.4 R88, [R226+0x3800] ;  /* 0x00380000e258783b */ /* 0x000eea0000000200 */
[----:B------:R-:W1:Y:S02]  /*16ff0*/  LDSM.16.M88.4 R96, [R226+0x3c00] ;  /* 0x003c0000e260783b */ /* 0x000e640000000200 */
[C---:B------:R-:W-:Y:S03]  /*17000*/  HMMA.16816.F32.BF16 R16, R128.reuse, R18, RZ ;  /* 0x000000128010723c */ /* 0x040fe600000418ff */
[----:B------:R-:W1:Y:S05]  /*17010*/  LDSM.16.M88.4 R104, [R226+0x4000] ;  /* 0x00400000e268783b */ /* 0x000e6a0000000200 */
[C---:B-----5:R-:W-:Y:S01]  /*17020*/  HMMA.16816.F32.BF16 R20, R128.reuse, R24, RZ ;  /* 0x000000188014723c */ /* 0x060fe200000418ff */
[----:B------:R-:W5:Y:S05]  /*17030*/  LDSM.16.M88.4 R112, [R226+0x4400] ;  /* 0x00440000e270783b */ /* 0x000f6a0000000200 */
[----:B------:R-:W1:Y:S02]  /*17040*/  LDSM.16.M88.4 R120, [R226+0x4800] ;  /* 0x00480000e278783b */ /* 0x000e640000000200 */
[C---:B------:R-:W-:Y:S03]  /*17050*/  HMMA.16816.F32.BF16 R24, R128.reuse, R26, RZ ;  /* 0x0000001a8018723c */ /* 0x040fe600000418ff */
[----:B------:R-:W1:Y:S05]  /*17060*/  LDSM.16.M88.4 R152, [R226+0x4c00] ;  /* 0x004c0000e298783b */ /* 0x000e6a0000000200 */
[C---:B------:R-:W-:Y:S01]  /*17070*/  HMMA.16816.F32.BF16 R28, R128.reuse, R32, RZ ;  /* 0x00000020801c723c */ /* 0x040fe200000418ff */
[----:B------:R-:W-:Y:S05]  /*17080*/  LDSM.16.M88.4 R156, [R227] ;  /* 0x00000000e39c783b */ /* 0x000fea0000000200 */
[----:B------:R-:W1:Y:S02]  /*17090*/  LDSM.16.M88.4 R160, [R225] ;  /* 0x00000000e1a0783b */ /* 0x000e640000000200 */
[C---:B------:R-:W-:Y:S03]  /*170a0*/  HMMA.16816.F32.BF16 R32, R128.reuse, R34, RZ ;  /* 0x000000228020723c */ /* 0x040fe600000418ff */
[----:B------:R-:W1:Y:S05]  /*170b0*/  LDSM.16.M88.4 R164, [R222] ;  /* 0x00000000dea4783b */ /* 0x000e6a0000000200 */
[C---:B--2---:R-:W-:Y:S01]  /*170c0*/  HMMA.16816.F32.BF16 R36, R128.reuse, R40, RZ ;  /* 0x000000288024723c */ /* 0x044fe200000418ff */
[----:B------:R-:W2:Y:S05]  /*170d0*/  LDSM.16.M88.4 R168, [R221] ;  /* 0x00000000dda8783b */ /* 0x000eaa0000000200 */
[----:B------:R-:W-:Y:S02]  /*170e0*/  LDSM.16.M88.4 R172, [R219] ;  /* 0x00000000dbac783b */ /* 0x000fe40000000200 */
[C---:B------:R-:W-:Y:S03]  /*170f0*/  HMMA.16816.F32.BF16 R40, R128.reuse, R42, RZ ;  /* 0x0000002a8028723c */ /* 0x040fe600000418ff */
[----:B------:R-:W-:Y:S05]  /*17100*/  LDSM.16.M88.4 R176, [R218] ;  /* 0x00000000dab0783b */ /* 0x000fea0000000200 */
[C---:B----4-:R-:W-:Y:S01]  /*17110*/  HMMA.16816.F32.BF16 R44, R128.reuse, R48, RZ ;  /* 0x00000030802c723c */ /* 0x050fe200000418ff */
[----:B------:R-:W-:Y:S05]  /*17120*/  LDSM.16.M88.4 R180, [R217] ;  /* 0x00000000d9b4783b */ /* 0x000fea0000000200 */
[----:B------:R-:W-:Y:S02]  /*17130*/  LDSM.16.M88.4 R184, [R216] ;  /* 0x00000000d8b8783b */ /* 0x000fe40000000200 */
[C---:B------:R-:W-:Y:S03]  /*17140*/  HMMA.16816.F32.BF16 R48, R128.reuse, R50, RZ ;  /* 0x000000328030723c */ /* 0x040fe600000418ff */
[----:B------:R-:W-:Y:S05]  /*17150*/  LDSM.16.M88.4 R188, [R213] ;  /* 0x00000000d5bc783b */ /* 0x000fea0000000200 */
[C---:B------:R-:W-:Y:S01]  /*17160*/  HMMA.16816.F32.BF16 R52, R128.reuse, R56, RZ ;  /* 0x000000388034723c */ /* 0x040fe200000418ff */
[----:B------:R-:W-:Y:S05]  /*17170*/  LDSM.16.M88.4 R192, [R212] ;  /* 0x00000000d4c0783b */ /* 0x000fea0000000200 */
[----:B------:R-:W-:Y:S02]  /*17180*/  LDSM.16.M88.4 R196, [R211] ;  /* 0x00000000d3c4783b */ /* 0x000fe40000000200 */
[C---:B------:R-:W-:Y:S03]  /*17190*/  HMMA.16816.F32.BF16 R56, R128.reuse, R58, RZ ;  /* 0x0000003a8038723c */ /* 0x040fe600000418ff */
[----:B------:R-:W-:Y:S05]  /*171a0*/  LDSM.16.M88.4 R200, [R210] ;  /* 0x00000000d2c8783b */ /* 0x000fea0000000200 */
[C---:B-1----:R-:W-:Y:S01]  /*171b0*/  HMMA.16816.F32.BF16 R60, R128.reuse, R64, RZ ;  /* 0x00000040803c723c */ /* 0x042fe200000418ff */
[----:B------:R-:W-:Y:S07]  /*171c0*/  LDSM.16.M88.4 R204, [R209] ;  /* 0x00000000d1cc783b */ /* 0x000fee0000000200 */
[C---:B------:R-:W-:Y:S08]  /*171d0*/  HMMA.16816.F32.BF16 R64, R128.reuse, R66, RZ ;  /* 0x000000428040723c */ /* 0x040ff000000418ff */
[C---:B------:R-:W-:Y:S08]  /*171e0*/  HMMA.16816.F32.BF16 R68, R128.reuse, R72, RZ ;  /* 0x000000488044723c */ /* 0x040ff000000418ff */
[C---:B------:R-:W-:Y:S08]  /*171f0*/  HMMA.16816.F32.BF16 R72, R128.reuse, R74, RZ ;  /* 0x0000004a8048723c */ /* 0x040ff000000418ff */
[C---:B------:R-:W-:Y:S08]  /*17200*/  HMMA.16816.F32.BF16 R76, R128.reuse, R80, RZ ;  /* 0x00000050804c723c */ /* 0x040ff000000418ff */
[C---:B------:R-:W-:Y:S08]  /*17210*/  HMMA.16816.F32.BF16 R80, R128.reuse, R82, RZ ;  /* 0x000000528050723c */ /* 0x040ff000000418ff */
[C---:B---3--:R-:W-:Y:S08]  /*17220*/  HMMA.16816.F32.BF16 R84, R128.reuse, R88, RZ ;  /* 0x000000588054723c */ /* 0x048ff000000418ff */
[C---:B------:R-:W-:Y:S08]  /*17230*/  HMMA.16816.F32.BF16 R88, R128.reuse, R90, RZ ;  /* 0x0000005a8058723c */ /* 0x040ff000000418ff */
[C---:B------:R-:W-:Y:S08]  /*17240*/  HMMA.16816.F32.BF16 R92, R128.reuse, R96, RZ ;  /* 0x00000060805c723c */ /* 0x040ff000000418ff */
        /* <DEDUP_REMOVED lines=8> */
[----:B------:R-:W-:Y:S01]  /*172d0*/  HMMA.16816.F32.BF16 R128, R128, R154, RZ ;  /* 0x0000009a8080723c */ /* 0x000fe200000418ff */
[----:B------:R-:W1:Y:S07]  /*172e0*/  LDSM.16.M88.4 R152, [R220] ;  /* 0x00000000dc98783b */ /* 0x000e6e0000000200 */
[C---:B------:R-:W-:Y:S08]  /*172f0*/  HMMA.16816.F32.BF16 R4, R156.reuse, R160, R4 ;  /* 0x000000a09c04723c */ /* 0x040ff00000041804 */
[C---:B------:R-:W-:Y:S01]  /*17300*/  HMMA.16816.F32.BF16 R8, R156.reuse, R162, R8 ;  /* 0x000000a29c08723c */ /* 0x040fe20000041808 */
[----:B------:R-:W3:Y:S07]  /*17310*/  LDSM.16.M88.4 R160, [R215] ;  /* 0x00000000d7a0783b */ /* 0x000eee0000000200 */
[C---:B------:R-:W-:Y:S08]  /*17320*/  HMMA.16816.F32.BF16 R12, R156.reuse, R164, R12 ;  /* 0x000000a49c0c723c */ /* 0x040ff0000004180c */
[C---:B------:R-:W-:Y:S01]  /*17330*/  HMMA.16816.F32.BF16 R16, R156.reuse, R166, R16 ;  /* 0x000000a69c10723c */ /* 0x040fe20000041810 */
[----:B------:R-:W4:Y:S07]  /*17340*/  LDSM.16.M88.4 R164, [R214] ;  /* 0x00000000d6a4783b */ /* 0x000f2e0000000200 */
[C---:B--2---:R-:W-:Y:S08]  /*17350*/  HMMA.16816.F32.BF16 R20, R156.reuse, R168, R20 ;  /* 0x000000a89c14723c */ /* 0x044ff00000041814 */
[C---:B------:R-:W-:Y:S01]  /*17360*/  HMMA.16816.F32.BF16 R24, R156.reuse, R170, R24 ;  /* 0x000000aa9c18723c */ /* 0x040fe20000041818 */
[----:B------:R-:W2:Y:S01]  /*17370*/  LDSM.16.M88.4 R168, [R208] ;  /* 0x00000000d0a8783b */ /* 0x000ea20000000200 */
        /* <DEDUP_REMOVED lines=16> */
[C---:B----4-:R-:W-:Y:S08]  /*17480*/  HMMA.16816.F32.BF16 R76, R156.reuse, R164, R76 ;  /* 0x000000a49c4c723c */ /* 0x050ff0000004184c */
        /* <DEDUP_REMOVED lines=46> */
[----:B------:R-:W-:Y:S01]  /*17770*/  ISETP.GE.AND P1, PT, R2, RZ, PT ;  /* 0x000000ff0200720c */ /* 0x000fe20003f26270 */
[----:B------:R-:W-:Y:S01]  /*17780*/  IMAD.MOV.U32 R2, RZ, RZ, c[0x0][0x2d0] ;  /* 0x0000b400ff027624 */ /* 0x000fe200078e00ff */
[-C--:B------:R-:W-:Y:S02]  /*17790*/  ISETP.GE.U32.AND P5, PT, R156, R0.reuse, PT ;  /* 0x000000009c00720c */ /* 0x080fe40003fa6070 */
[----:B------:R-:W-:Y:S02]  /*177a0*/  ISETP.GE.U32.AND P4, PT, R154, R0, PT ;  /* 0x000000009a00720c */ /* 0x000fe40003f86070 */
[----:B------:R-:W-:Y:S02]  /*177b0*/  ISETP.NE.AND P2, PT, RZ, c[0x0][0x2d0], PT ;  /* 0x0000b400ff007a0c */ /* 0x000fe40003f45270 */
[----:B------:R-:W-:Y:S07]  /*177c0*/  LOP3.LUT R0, RZ, c[0x0][0x2d0], RZ, 0x33, !PT ;  /* 0x0000b400ff007a12 */ /* 0x000fee00078e33ff */
[----:B------:R-:W-:Y:S02]  /*177d0*/  @P5 IADD3 R159, R159, 0x1, RZ ;  /* 0x000000019f9f5810 */ /* 0x000fe40007ffe0ff */
[----:B------:R-:W-:Y:S03]  /*177e0*/  @P4 IADD3 R157, R157, 0x1, RZ ;  /* 0x000000019d9d4810 */ /* 0x000fe60007ffe0ff */
[----:B------:R-:W-:Y:S01]  /*177f0*/  @!P1 IMAD.MOV R159, RZ, RZ, -R159 ;  /* 0x000000ffff9f9224 */ /* 0x000fe200078e0a9f */
[----:B------:R-:W-:Y:S04]  /*17800*/  @!P3 IADD3 R157, -R157, RZ, RZ ;  /* 0x000000ff9d9db210 */ /* 0x000fe80007ffe1ff */
[C---:B------:R-:W-:Y:S02]  /*17810*/  SEL R157, R0.reuse, R157, !P2 ;  /* 0x0000009d009d7207 */ /* 0x040fe40005000000 */
[----:B------:R-:W-:Y:S02]  /*17820*/  SEL R0, R0, R159, !P2 ;  /* 0x0000009f00007207 */ /* 0x000fe40005000000 */
[CC--:B------:R-:W-:Y:S02]  /*17830*/  LEA R158, P2, R157.reuse, R234.reuse, 0x2 ;  /* 0x000000ea9d9e7211 */ /* 0x0c0fe400078410ff */
[C---:B------:R-:W-:Y:S02]  /*17840*/  LEA R154, P1, R0.reuse, R234, 0x2 ;  /* 0x000000ea009a7211 */ /* 0x040fe400078210ff */
        /* <DEDUP_REMOVED lines=9> */
[----:B------:R-:W-:Y:S05]  /*178e0*/  IMAD R0, R2, c[0x0][0x19c], R0 ;  /* 0x0000670002007a24 */ /* 0x000fea00078e0200 */
[----:B------:R-:W-:Y:S01]  /*178f0*/  IADD3 R157, R157, R0, RZ ;  /* 0x000000009d9d7210 */ /* 0x000fe20007ffe0ff */
[----:B--2---:R-:W-:Y:S04]  /*17900*/  IMAD.IADD R151, R151, 0x1, -R154 ;  /* 0x0000000197977824 */ /* 0x004fe800078e0a9a */
[C---:B------:R-:W-:Y:S01]  /*17910*/  IMAD.WIDE.U32 R156, R151.reuse, c[0x0][0x180], R156 ;  /* 0x00006000979c7a25 */ /* 0x040fe200078e009c */
[----:B------:R-:W-:Y:S03]  /*17920*/  SHF.R.S32.HI R2, RZ, 0x1f, R151 ;  /* 0x0000001fff027819 */ /* 0x000fe60000011497 */
[----:B------:R-:W-:Y:S02]  /*17930*/  IMAD.MOV.U32 R155, RZ, RZ, R156 ;  /* 0x000000ffff9b7224 */ /* 0x000fe400078e009c */
[----:B------:R-:W-:Y:S04]  /*17940*/  IMAD R2, R2, c[0x0][0x180], RZ ;  /* 0x0000600002027a24 */ /* 0x000fe800078e02ff */
[----:B------:R-:W-:Y:S04]  /*17950*/  IMAD R2, R151, c[0x0][0x184], R2 ;  /* 0x0000610097027a24 */ /* 0x000fe800078e0202 */
[----:B------:R-:W-:Y:S02]  /*17960*/  IMAD.IADD R154, R157, 0x1, R2 ;  /* 0x000000019d9a7824 */ /* 0x000fe400078e0202 */
.L_x_1341:
[----:B------:R1:W-:Y:S01]  /*17970*/  @P0 STS [R238+0x1000], RZ ;  /* 0x001000ffee000388 */ /* 0x0003e20000000800 */
[----:B------:R-:W-:Y:S01]  /*17980*/  @!P0 IMAD.MOV.U32 R151, RZ, RZ, c[0x0][0x19c] ;  /* 0x00006700ff978624 */ /* 0x000fe200078e00ff */
[CC--:B------:R-:W-:Y:S01]  /*17990*/  @!P0 LEA R163, P1, R164.reuse, R155.reuse, 0x7 ;  /* 0x0000009ba4a38211 */ /* 0x0c0fe200078238ff */
[----:B------:R-:W-:Y:S01]  /*179a0*/  @!P0 IMAD.MOV.U32 R168, RZ, RZ, R155 ;  /* 0x000000ffffa88224 */ /* 0x000fe200078e009b */
[----:B------:R1:W-:Y:S01]  /*179b0*/  @P0 STS [R238+0x1004], RZ ;  /* 0x001004ffee000388 */ /* 0x0003e20000000800 */
[----:B------:R-:W-:Y:S01]  /*179c0*/  @!P0 IMAD.MOV.U32 R169, RZ, RZ, R154 ;  /* 0x000000ffffa98224 */ /* 0x000fe200078e009a */
[-C--:B------:R-:W-:Y:S01]  /*179d0*/  @!P0 MOV R160, R155.reuse ;  /* 0x0000009b00a08202 */ /* 0x080fe20000000f00 */
[----:B------:R-:W-:Y:S01]  /*179e0*/  @!P0 IMAD.MOV.U32 R165, RZ, RZ, c[0x0][0x19c] ;  /* 0x00006700ffa58624 */ /* 0x000fe200078e00ff */
[----:B------:R1:W-:Y:S01]  /*179f0*/  @P0 STS.64 [R238+0x1008], RZ ;  /* 0x001008ffee000388 */ /* 0x0003e20000000a00 */
[C---:B------:R-:W-:Y:S01]  /*17a00*/  @!P0 IMAD.WIDE.U32 R168, R164.reuse, 0x60, R168 ;  /* 0x00000060a4a88825 */ /* 0x040fe200078e00a8 */
[-C--:B------:R-:W-:Y:S01]  /*17a10*/  @!P0 MOV R156, R155.reuse ;  /* 0x0000009b009c8202 */ /* 0x080fe20000000f00 */
[----:B------:R-:W-:Y:S01]  /*17a20*/  ULDC.64 UR4, c[0x0][0x198] ;  /* 0x0000660000047ab9 */ /* 0x000fe20000000a00 */
[C---:B------:R-:W-:Y:S01]  /*17a30*/  @!P0 LEA R2, P2, R164.reuse, R155, 0x6 ;  /* 0x0000009ba4028211 */ /* 0x040fe200078430ff */
[----:B------:R-:W-:Y:S01]  /*17a40*/  @!P0 IMAD.MOV.U32 R0, RZ, RZ, c[0x0][0x19c] ;  /* 0x00006700ff008624 */ /* 0x000fe200078e00ff */
[C---:B------:R-:W-:Y:S01]  /*17a50*/  @!P0 LEA.HI.X R151, R164.reuse, R154, R151, 0x7, P1 ;  /* 0x0000009aa4978211 */ /* 0x040fe200008f3c97 */
[----:B------:R-:W-:Y:S01]  /*17a60*/  @!P0 IMAD R165, R165, 0x60, RZ ;  /* 0x00000060a5a58824 */ /* 0x000fe200078e02ff */
[C---:B------:R-:W-:Y:S01]  /*17a70*/  @!P0 LEA R162, P1, R163.reuse, R236, 0x1 ;  /* 0x000000eca3a28211 */ /* 0x040fe200078208ff */
[----:B------:R-:W-:Y:S01]  /*17a80*/  @!P0 IMAD.MOV.U32 R161, RZ, RZ, R154 ;  /* 0x000000ffffa18224 */ /* 0x000fe200078e009a */
[----:B------:R-:W-:Y:S01]  /*17a90*/  @!P0 LEA.HI.X R0, R164, R154, R0, 0x6, P2 ;  /* 0x0000009aa4008211 */ /* 0x000fe200010f3400 */
[----:B------:R-:W-:Y:S01]  /*17aa0*/  @!P0 IMAD.MOV.U32 R158, RZ, RZ, R155 ;  /* 0x000000ffff9e8224 */ /* 0x000fe200078e009b */
[-C--:B------:R-:W-:Y:S01]  /*17ab0*/  @!P0 LEA.HI.X R163, R163, R233.reuse, R151, 0x1, P1 ;  /* 0x000000e9a3a38211 */ /* 0x080fe200008f0c97 */
[--C-:B------:R-:W-:Y:S01]  /*17ac0*/  @!P0 IMAD.MOV.U32 R159, RZ, RZ, R154.reuse ;  /* 0x000000ffff9f8224 */ /* 0x100fe200078e009a */
[----:B------:R-:W-:Y:S01]  /*17ad0*/  USHF.L.U32 UR10, UR4, 0x5, URZ ;  /* 0x00000005040a7899 */ /* 0x000fe2000800063f */
[----:B------:R-:W-:Y:S01]  /*17ae0*/  @!P0 IMAD.MOV.U32 R157, RZ, RZ, R154 ;  /* 0x000000ffff9d8224 */ /* 0x000fe200078e009a */
[----:B------:R-:W-:Y:S01]  /*17af0*/  USHF.L.U64.HI UR5, UR4, UR6, UR5 ;  /* 0x0000000604057299 */ /* 0x000fe20008010205 */
[----:B------:R-:W-:Y:S01]  /*17b00*/  @!P0 IMAD.IADD R165, R165, 0x1, R169 ;  /* 0x00000001a5a58824 */ /* 0x000fe200078e02a9 */
[-C--:B------:R-:W-:Y:S01]  /*17b10*/  @!P0 LEA R166, P2, R2, R236.reuse, 0x1 ;  /* 0x000000ec02a68211 */ /* 0x080fe200078408ff */
[----:B------:R-:W-:Y:S03]  /*17b20*/  @!P0 IMAD.WIDE.U32 R160, R164, 0xa0, R160 ;  /* 0x000000a0a4a08825 */ /* 0x000fe600078e00a0 */
[-C--:B------:R-:W-:Y:S01]  /*17b30*/  @!P0 LEA.HI.X R167, R2, R233.reuse, R0, 0x1, P2 ;  /* 0x000000e902a78211 */ /* 0x080fe200010f0c00 */
[----:B------:R-:W-:Y:S01]  /*17b40*/  @!P0 IMAD.WIDE.U32 R158, R164, 0xc0, R158 ;  /* 0x000000c0a49e8825 */ /* 0x000fe200078e009e */
[-C--:B------:R-:W-:Y:S02]  /*17b50*/  @!P0 LEA R174, P4, R160, R236.reuse, 0x1 ;  /* 0x000000eca0ae8211 */ /* 0x080fe400078808ff */
[----:B------:R-:W-:Y:S01]  /*17b60*/  @!P0 MOV R2, c[0x0][0x19c] ;  /* 0x0000670000028a02 */ /* 0x000fe20000000f00 */
[----:B------:R-:W-:Y:S01]  /*17b70*/  @!P0 IMAD.WIDE.U32 R156, R164, 0xe0, R156 ;  /* 0x000000e0a49c8825 */ /* 0x000fe200078e009c */
[-C--:B------:R-:W-:Y:S02]  /*17b80*/  @!P0 LEA R164, P1, R168, R236.reuse, 0x1 ;  /* 0x000000eca8a48211 */ /* 0x080fe400078208ff */
[-C--:B------:R-:W-:Y:S01]  /*17b90*/  @!P0 LEA R172, P3, R158, R236.reuse, 0x1 ;  /* 0x000000ec9eac8211 */ /* 0x080fe200078608ff */
[----:B------:R-:W-:Y:S01]  /*17ba0*/  @!P0 IMAD R2, R2, 0xc0, RZ ;  /* 0x000000c002028824 */ /* 0x000fe200078e02ff */
[-C--:B------:R-:W-:Y:S01]  /*17bb0*/  @!P0 LEA.HI.X R165, R168, R233.reuse, R165, 0x1, P1 ;  /* 0x000000e9a8a58211 */ /* 0x080fe200008f0ca5 */
[----:B------:R-:W-:Y:S01]  /*17bc0*/  @!P0 IMAD.MOV.U32 R151, RZ, RZ, c[0x0][0x19c] ;  /* 0x00006700ff978624 */ /* 0x000fe200078e00ff */
[-C--:B------:R-:W-:Y:S01]  /*17bd0*/  LEA R168, P1, R155, R236.reuse, 0x1 ;  /* 0x000000ec9ba87211 */ /* 0x080fe200078208ff */
[----:B------:R-:W-:Y:S01]  /*17be0*/  @!P0 IMAD.IADD R2, R2, 0x1, R159 ;  /* 0x0000000102028824 */ /* 0x000fe200078e029f */
[-C--:B------:R-:W-:Y:S01]  /*17bf0*/  @!P0 LEA R170, P2, R156, R236.reuse, 0x1 ;  /* 0x000000ec9caa8211 */ /* 0x080fe200078408ff */
[----:B------:R-:W-:Y:S01]  /*17c00*/  @!P0 IMAD R151, R151, 0xa0, RZ ;  /* 0x000000a097978824 */ /* 0x000fe200078e02ff */
[CC--:B------:R-:W-:Y:S01]  /*17c10*/  LEA.HI.X R169, R155.reuse, R233.reuse, R154, 0x1, P1 ;  /* 0x000000e99ba97211 */ /* 0x0c0fe200008f0c9a */
[----:B------:R-:W-:Y:S01]  /*17c20*/  @!P0 IMAD.MOV.U32 R0, RZ, RZ, c[0x0][0x19c] ;  /* 0x00006700ff008624 */ /* 0x000fe200078e00ff */
[----:B------:R-:W-:Y:S01]  /*17c30*/  @!P0 IADD3 R155, P1, R155, UR10, RZ ;  /* 0x0000000a9b9b8c10 */ /* 0x000fe2000ff3e0ff */
[----:B------:R-:W-:Y:S01]  /*17c40*/  @!P0 IMAD.IADD R151, R151, 0x1, R161 ;  /* 0x0000000197978824 */ /* 0x000fe200078e02a1 */
[-C--:B------:R-:W-:Y:S01]  /*17c50*/  @!P0 LEA.HI.X R173, R158, R233.reuse, R2, 0x1, P3 ;  /* 0x000000e99ead8211 */ /* 0x080fe200018f0c02 */
[----:B------:R-:W-:Y:S01]  /*17c60*/  @!PT LDS RZ, [RZ] ;  /* 0x00000000fffff984 */ /* 0x000fe20000000800 */
[----:B------:R-:W-:Y:S01]  /*17c70*/  @!PT LDS RZ, [RZ] ;  /* 0x00000000fffff984 */ /* 0x000fe20000000800 */
[----:B------:R-:W-:Y:S01]  /*17c80*/  @!PT LDS RZ, [RZ] ;  /* 0x00000000fffff984 */ /* 0x000fe20000000800 */
[----:B------:R1:W-:Y:S01]  /*17c90*/  @!P0 LDGSTS.E.BYPASS.LTC128B.128 [R238+0x1000], [R168.64] ;  /* 0x01000000a8ee8fae */ /* 0x0003e2000b901d48 */
[----:B------:R-:W-:Y:S01]  /*17ca0*/  @!P0 IADD3.X R154, R154, UR5, RZ, P1, !PT ;  /* 0x000000059a9a8c10 */ /* 0x000fe20008ffe4ff */
[----:B------:R-:W-:Y:S01]  /*17cb0*/  @!P0 IMAD R0, R0, 0xe0, RZ ;  /* 0x000000e000008824 */ /* 0x000fe200078e02ff */
[C---:B------:R-:W-:Y:S01]  /*17cc0*/  @!P0 LEA R176, P1, R155.reuse, R236, 0x1 ;  /* 0x000000ec9bb08211 */ /* 0x040fe200078208ff */
[----:B------:R1:W-:Y:S01]  /*17cd0*/  @P0 STS.128 [R238+0x1800], RZ ;  /* 0x001800ffee000388 */ /* 0x0003e20000000c00 */
[-C--:B------:R-:W-:Y:S01]  /*17ce0*/  @!P0 LEA.HI.X R175, R160, R233.reuse, R151, 0x1, P4 ;  /* 0x000000e9a0af8211 */ /* 0x080fe200020f0c97 */
[----:B------:R-:W-:Y:S01]  /*17cf0*/  IMAD.MOV.U32 R236, RZ, RZ, R168 ;  /* 0x000000ffffec7224 */ /* 0x000fe200078e00a8 */
[----:B------:R-:W-:Y:S02]  /*17d00*/  @!P0 LEA.HI.X R177, R155, R233, R154, 0x1, P1 ;  /* 0x000000e99bb18211 */ /* 0x000fe400008f0c9a */
[----:B------:R-:W-:Y:S03]  /*17d10*/  @!P0 IADD3 R0, R0, R157, RZ ;  /* 0x0000009d00008210 */ /* 0x000fe60007ffe0ff */
[----:B------:R-:W-:Y:S01]  /*17d20*/  @!PT LDS RZ, [RZ] ;  /* 0x00000000fffff984 */ /* 0x000fe20000000800 */
[----:B------:R-:W-:Y:S01]  /*17d30*/  @!PT LDS RZ, [RZ] ;  /* 0x00000000fffff984 */ /* 0x000fe20000000800 */
[----:B------:R-:W-:Y:S01]  /*17d40*/  @!PT LDS RZ, [RZ] ;  /* 0x00000000fffff984 */ /* 0x000fe20000000800 */
[----:B------:R1:W-:Y:S01]  /*17d50*/  @!P0 LDGSTS.E.BYPASS.LTC128B.128 [R238+0x1800], [R176.64] ;  /* 0x01800000b0ee8fae */ /* 0x0003e2000b901d48 */
[----:B------:R-:W-:Y:S01]  /*17d60*/  @!P0 LEA.HI.X R171, R156, R233, R0, 0x1, P2 ;  /* 0x000000e99cab8211 */ /* 0x000fe200010f0c00 */
[----:B------:R-:W-:Y:S02]  /*17d70*/  IMAD.MOV.U32 R233, RZ, RZ, R169 ;  /* 0x000000ffffe97224 */ /* 0x000fe400078e00a9 */
        /* <DEDUP_REMOVED lines=31> */
.L_x_1340:
        /* <DEDUP_REMOVED lines=149> */
[----:B------:R-:W-:Y:S01]  /*188c0*/  ISETP.GT.AND P0, PT, R237, R229, PT ;  /* 0x000000e5ed00720c */ /* 0x000fe20003f04270 */
        /* <DEDUP_REMOVED lines=180> */
[----:B------:R-:W4:Y:S03]  /*19410*/  LDSM.16.MT88.4 R36, [R223+0x6000] ;  /* 0x00600000df24783b */ /* 0x000f260000004200 */
[--C-:B------:R-:W-:Y:S01]  /*19420*/  FFMA.FTZ R89, R105, c[0x0][0x23c], -R154.reuse ;  /* 0x00008f0069597a23 */ /* 0x100fe2000001089a */
[----:B------:R-:W5:Y:S01]  /*19430*/  MUFU.EX2 R173, R173 ;  /* 0x000000ad00ad7308 */ /* 0x000f620000000800 */
        /* <DEDUP_REMOVED lines=15> */
[----:B-----5:R-:W-:Y:S01]  /*19530*/  F2FP.BF16.PACK_AB R22, R173, R178 ;  /* 0x000000b2ad16723e */ /* 0x020fe200000010ff */
[----:B------:R-:W-:Y:S02]  /*19540*/  FFMA.FTZ R121, R121, c[0x0][0x23c], -R154 ;  /* 0x00008f0079797a23 */ /* 0x000fe4000001089a */
[--C-:B------:R-:W-:Y:S02]  /*19550*/  FFMA.FTZ R122, R122, c[0x0][0x23c], -R151.reuse ;  /* 0x00008f007a7a7a23 */ /* 0x100fe40000010897 */
[----:B------:R-:W-:Y:S01]  /*19560*/  FFMA.FTZ R123, R123, c[0x0][0x23c], -R151 ;  /* 0x00008f007b7b7a23 */ /* 0x000fe20000010897 */
[----:B------:R-:W-:Y:S01]  /*19570*/  MUFU.EX2 R177, R177 ;  /* 0x000000b100b17308 */ /* 0x000fe20000000800 */
[----:B------:R-:W-:Y:S02]  /*19580*/  FADD.FTZ R205, R201, R205 ;  /* 0x000000cdc9cd7221 */ /* 0x000fe40000010000 */
[----:B------:R-:W-:Y:S01]  /*19590*/  FFMA.FTZ R203, R150, R243, R203 ;  /* 0x000000f396cb7223 */ /* 0x000fe200000100cb */
[----:B------:R-:W-:Y:S01]  /*195a0*/  MOV R150, R2 ;  /* 0x0000000200967202 */ /* 0x000fe20000000f00 */
        /* <DEDUP_REMOVED lines=17> */
[----:B------:R-:W-:Y:S02]  /*196c0*/  LDSM.16.MT88.4 R28, [R223+0x6400] ;  /* 0x00640000df1c783b */ /* 0x000fe40000004200 */
        /* <DEDUP_REMOVED lines=30> */
[----:B------:R-:W-:Y:S02]  /*198b0*/  FFMA.FTZ R124, R124, c[0x0][0x23c], -R154 ;  /* 0x00008f007c7c7a23 */ /* 0x000fe4000001089a */
[----:B------:R-:W-:Y:S02]  /*198c0*/  FADD.FTZ R178, R173, R178 ;  /* 0x000000b2adb27221 */ /* 0x000fe40000010000 */
[----:B-1----:R-:W-:Y:S02]  /*198d0*/  FADD.FTZ R171, R170, R171 ;  /* 0x000000abaaab7221 */ /* 0x002fe40000010000 */
[----:B------:R-:W-:Y:S03]  /*198e0*/  FADD.FTZ R177, R177, R178 ;  /* 0x000000b2b1b17221 */ /* 0x000fe60000010000 */
[----:B------:R-:W1:Y:S01]  /*198f0*/  MUFU.EX2 R162, R162 ;  /* 0x000000a200a27308 */ /* 0x000e620000000800 */
[----:B------:R-:W-:Y:S01]  /*19900*/  FADD.FTZ R177, R169, R177 ;  /* 0x000000b1a9b17221 */ /* 0x000fe20000010000 */
[C---:B--2---:R-:W-:Y:S01]  /*19910*/  F2FP.BF16.PACK_AB R23, R165.reuse, R170 ;  /* 0x000000aaa517723e */ /* 0x044fe200000010ff */
[----:B------:R-:W-:Y:S02]  /*19920*/  FADD.FTZ R171, R165, R171 ;  /* 0x000000aba5ab7221 */ /* 0x000fe40000010000 */
[----:B------:R-:W-:Y:S05]  /*19930*/  FADD.FTZ R177, R167, R177 ;  /* 0x000000b1a7b17221 */ /* 0x000fea0000010000 */
[----:B------:R-:W-:Y:S01]  /*19940*/  MUFU.EX2 R164, R164 ;  /* 0x000000a400a47308 */ /* 0x000fe20000000800 */
[C---:B------:R-:W-:Y:S03]  /*19950*/  HMMA.16816.F32.BF16 R4, R20.reuse, R32, R4 ;  /* 0x000000201404723c */ /* 0x040fe60000041804 */
[----:B------:R-:W-:Y:S04]  /*19960*/  FADD.FTZ R168, R168, R177 ;  /* 0x000000b1a8a87221 */ /* 0x000fe80000010000 */
[----:B-----5:R-:W-:Y:S01]  /*19970*/  FADD.FTZ R168, R166, R168 ;  /* 0x000000a8a6a87221 */ /* 0x020fe20000010000 */
[C---:B------:R-:W-:Y:S01]  /*19980*/  HMMA.16816.F32.BF16 R8, R20.reuse, R34, R8 ;  /* 0x000000221408723c */ /* 0x040fe20000041808 */
[----:B------:R-:W2:Y:S01]  /*19990*/  MUFU.EX2 R159, R159 ;  /* 0x0000009f009f7308 */ /* 0x000ea20000000800 */
[----:B------:R-:W5:Y:S06]  /*199a0*/  LDSM.16.MT88.4 R32, [R224+0x6800] ;  /* 0x00680000e020783b */ /* 0x000f6c0000004200 */
[C---:B----4-:R-:W-:Y:S03]  /*199b0*/  HMMA.16816.F32.BF16 R12, R20.reuse, R36, R12 ;  /* 0x00000024140c723c */ /* 0x050fe6000004180c */
[----:B------:R-:W4:Y:S05]  /*199c0*/  MUFU.EX2 R160, R160 ;  /* 0x000000a000a07308 */ /* 0x000f2a0000000800 */
[----:B------:R-:W-:Y:S01]  /*199d0*/  HMMA.16816.F32.BF16 R16, R20, R38, R16 ;  /* 0x000000261410723c */ /* 0x000fe20000041810 */
[----:B------:R-:W-:Y:S04]  /*199e0*/  LDSM.16.MT88.4 R36, [R223+0x6c00] ;  /* 0x006c0000df24783b */ /* 0x000fe80000004200 */
[----:B------:R-:W3:Y:S02]  /*199f0*/  MUFU.EX2 R161, R161 ;  /* 0x000000a100a17308 */ /* 0x000ee40000000800 */
[C---:B-1----:R-:W-:Y:S01]  /*19a00*/  F2FP.BF16.PACK_AB R20, R162.reuse, R166 ;  /* 0x000000a6a214723e */ /* 0x042fe200000010ff */
[----:B------:R-:W-:Y:S01]  /*19a10*/  FADD.FTZ R162, R162, R168 ;  /* 0x000000a8a2a27221 */ /* 0x000fe20000010000 */
[C---:B--2---:R-:W-:Y:S03]  /*19a20*/  F2FP.BF16.PACK_AB R21, R159.reuse, R164 ;  /* 0x000000a49f15723e */ /* 0x044fe600000010ff */
[----:B------:R-:W-:Y:S03]  /*19a30*/  FADD.FTZ R164, R164, R171 ;  /* 0x000000aba4a47221 */ /* 0x000fe60000010000 */
[----:B------:R-:W-:Y:S01]  /*19a40*/  MUFU.EX2 R163, R163 ;  /* 0x000000a300a37308 */ /* 0x000fe20000000800 */
[----:B------:R-:W-:Y:S02]  /*19a50*/  FADD.FTZ R164, R159, R164 ;  /* 0x000000a49fa47221 */ /* 0x000fe40000010000 */
[----:B----4-:R-:W-:Y:S07]  /*19a60*/  FADD.FTZ R162, R160, R162 ;  /* 0x000000a2a0a27221 */ /* 0x010fee0000010000 */
[----:B------:R-:W1:Y:S01]  /*19a70*/  MUFU.EX2 R157, R157 ;  /* 0x0000009d009d7308 */ /* 0x000e620000000800 */
[C---:B---3--:R-:W-:Y:S01]  /*19a80*/  F2FP.BF16.PACK_AB R22, R161.reuse, R160 ;  /* 0x000000a0a116723e */ /* 0x048fe200000010ff */
[----:B------:R-:W-:Y:S08]  /*19a90*/  FADD.FTZ R161, R161, R162 ;  /* 0x000000a2a1a17221 */ /* 0x000ff00000010000 */
[----:B------:R-:W2:Y:S10]  /*19aa0*/  MUFU.EX2 R158, R158 ;  /* 0x0000009e009e7308 */ /* 0x000eb40000000800 */
[----:B------:R-:W3:Y:S01]  /*19ab0*/  MUFU.EX2 R155, R155 ;  /* 0x0000009b009b7308 */ /* 0x000ee20000000800 */
[----:B-1----:R-:W-:Y:S01]  /*19ac0*/  F2FP.BF16.PACK_AB R23, R157, R163 ;  /* 0x000000a39d17723e */ /* 0x002fe200000010ff */
        /* <DEDUP_REMOVED lines=15> */
[----:B-1----:R-:W-:Y:S03]  /*19bc0*/  F2FP.BF16.PACK_AB R21, R54, R156 ;  /* 0x0000009c3615723e */ /* 0x002fe600000010ff */
        /* <DEDUP_REMOVED lines=9> */
[C---:B-1----:R-:W-:Y:S01]  /*19c60*/  F2FP.BF16.PACK_AB R23, R53.reuse, R58 ;  /* 0x0000003a3517723e */ /* 0x042fe200000010ff */
[----:B------:R-:W-:Y:S04]  /*19c70*/  FADD.FTZ R58, R58, R156 ;  /* 0x0000009c3a3a7221 */ /* 0x000fe80000010000 */
[----:B------:R-:W-:Y:S04]  /*19c80*/  FADD.FTZ R58, R53, R58 ;  /* 0x0000003a353a7221 */ /* 0x000fe80000010000 */
[----:B------:R-:W-:Y:S01]  /*19c90*/  MUFU.EX2 R52, R52 ;  /* 0x0000003400347308 */ /* 0x000fe20000000800 */
[C---:B------:R-:W-:Y:S03]  /*19ca0*/  HMMA.16816.F32.BF16 R4, R20.reuse, R32, R4 ;  /* 0x000000201404723c */ /* 0x040fe60000041804 */
[----:B---3--:R-:W-:Y:S05]  /*19cb0*/  FADD.FTZ R57, R55, R57 ;  /* 0x0000003937397221 */ /* 0x008fea0000010000 */
[C---:B------:R-:W-:Y:S01]  /*19cc0*/  HMMA.16816.F32.BF16 R8, R20.reuse, R34, R8 ;  /* 0x000000221408723c */ /* 0x040fe20000041808 */
[----:B------:R-:W1:Y:S01]  /*19cd0*/  MUFU.EX2 R46, R46 ;  /* 0x0000002e002e7308 */ /* 0x000e620000000800 */
[----:B------:R-:W-:Y:S06]  /*19ce0*/  LDSM.16.MT88.4 R32, [R224+0x7400] ;  /* 0x00740000e020783b */ /* 0x000fec0000004200 */
[C---:B--2---:R-:W-:Y:S03]  /*19cf0*/  HMMA.16816.F32.BF16 R12, R20.reuse, R24, R12 ;  /* 0x00000018140c723c */ /* 0x044fe6000004180c */
[----:B------:R-:W2:Y:S05]  /*19d00*/  MUFU.EX2 R48, R48 ;  /* 0x0000003000307308 */ /* 0x000eaa0000000800 */
[----:B------:R-:W-:Y:S01]  /*19d10*/  HMMA.16816.F32.BF16 R16, R20, R26, R16 ;  /* 0x0000001a1410723c */ /* 0x000fe20000041810 */
[----:B------:R-:W3:Y:S04]  /*19d20*/  LDSM.16.MT88.4 R24, [R224+0x7000] ;  /* 0x00700000e018783b */ /* 0x000ee80000004200 */
[----:B------:R-:W5:Y:S02]  /*19d30*/  MUFU.EX2 R49, R49 ;  /* 0x0000003100317308 */ /* 0x000f640000000800 */
[C---:B----4-:R-:W-:Y:S01]  /*19d40*/  F2FP.BF16.PACK_AB R20, R50.reuse, R55 ;  /* 0x000000373214723e */ /* 0x050fe200000010ff */
        /* <DEDUP_REMOVED lines=9> */
[----:B------:R-:W2:Y:S10]  /*19de0*/  MUFU.EX2 R42, R42 ;  /* 0x0000002a002a7308 */ /* 0x000eb40000000800 */
[----:B------:R-:W4:Y:S01]  /*19df0*/  MUFU.EX2 R40, R40 ;  /* 0x0000002800287308 */ /* 0x000f220000000800 */
        /* <DEDUP_REMOVED lines=8> */
[----:B------:R-:W2:Y:S02]  /*19e80*/  LDSM.16.MT88.4 R28, [R223+0x7000] ;  /* 0x00700000df1c783b */ /* 0x000ea40000004200 */
[----:B----4-:R-:W-:Y:S04]  /*19e90*/  FADD.FTZ R49, R40, R49 ;  /* 0x0000003128317221 */ /* 0x010fe80000010000 */
[C---:B------:R-:W-:Y:S03]  /*19ea0*/  HMMA.16816.F32.BF16 R12, R20.reuse, R36, R12 ;  /* 0x00000024140c723c */ /* 0x040fe6000004180c */
[----:B------:R-:W-:Y:S04]  /*19eb0*/  MUFU.EX2 R45, R45 ;  /* 0x0000002d002d7308 */ /* 0x000fe80000000800 */
[--C-:B------:R-:W-:Y:S01]  /*19ec0*/  FFMA.FTZ R36, R108, c[0x0][0x23c], -R154.reuse ;  /* 0x00008f006c247a23 */ /* 0x100fe2000001089a */
[----:B------:R-:W-:Y:S04]  /*19ed0*/  HMMA.16816.F32.BF16 R16, R20, R38, R16 ;  /* 0x000000261410723c */ /* 0x000fe80000041810 */
[--C-:B------:R-:W-:Y:S01]  /*19ee0*/  FFMA.FTZ R37, R109, c[0x0][0x23c], -R154.reuse ;  /* 0x00008f006d257a23 */ /* 0x100fe2000001089a */
[----:B------:R-:W4:Y:S02]  /*19ef0*/  MUFU.EX2 R47, R47 ;  /* 0x0000002f002f7308 */ /* 0x000f240000000800 */
[----:B------:R-:W-:Y:S01]  /*19f00*/  F2FP.BF16.PACK_AB R20, R40, R42 ;  /* 0x0000002a2814723e */ /* 0x000fe200000010ff */
[--C-:B------:R-:W-:Y:S01]  /*19f10*/  FFMA.FTZ R38, R110, c[0x0][0x23c], -R151.reuse ;  /* 0x00008f006e267a23 */ /* 0x100fe20000010897 */
[----:B-1----:R-:W-:Y:S03]  /*19f20*/  F2FP.BF16.PACK_AB R21, R41, R43 ;  /* 0x0000002b2915723e */ /* 0x002fe600000010ff */
[----:B------:R-:W-:Y:S02]  /*19f30*/  FFMA.FTZ R39, R111, c[0x0][0x23c], -R151 ;  /* 0x00008f006f277a23 */ /* 0x000fe40000010897 */
[----:B------:R-:W-:Y:S01]  /*19f40*/  FADD.FTZ R43, R43, R51 ;  /* 0x000000332b2b7221 */ /* 0x000fe20000010000 */
[----:B------:R-:W-:Y:S01]  /*19f50*/  MUFU.EX2 R59, R59 ;  /* 0x0000003b003b7308 */ /* 0x000fe20000000800 */
[----:B------:R-:W-:Y:S02]  /*19f60*/  FFMA.FTZ R42, R126, c[0x0][0x23c], -R151 ;  /* 0x00008f007e2a7a23 */ /* 0x000fe40000010897 */
[----:B------:R-:W-:Y:S02]  /*19f70*/  FADD.FTZ R43, R41, R43 ;  /* 0x0000002b292b7221 */ /* 0x000fe40000010000 */
[--C-:B------:R-:W-:Y:S05]  /*19f80*/  FFMA.FTZ R41, R125, c[0x0][0x23c], -R154.reuse ;  /* 0x00008f007d297a23 */ /* 0x100fea000001089a */
[----:B------:R-:W1:Y:S01]  /*19f90*/  MUFU.EX2 R60, R60 ;  /* 0x0000003c003c7308 */ /* 0x000e620000000800 */
[----:B----4-:R-:W-:Y:S01]  /*19fa0*/  F2FP.BF16.PACK_AB R22, R47, R45 ;  /* 0x0000002d2f16723e */ /* 0x010fe200000010ff */
[----:B------:R-:W-:Y:S04]  /*19fb0*/  FADD.FTZ R45, R45, R49 ;  /* 0x000000312d2d7221 */ /* 0x000fe80000010000 */
[----:B------:R-:W-:Y:S04]  /*19fc0*/  FADD.FTZ R45, R47, R45 ;  /* 0x0000002d2f2d7221 */ /* 0x000fe80000010000 */
[----:B------:R-:W-:Y:S10]  /*19fd0*/  MUFU.EX2 R61, R61 ;  /* 0x0000003d003d7308 */ /* 0x000ff40000000800 */
[----:B------:R-:W4:Y:S01]  /*19fe0*/  MUFU.EX2 R62, R62 ;  /* 0x0000003e003e7308 */ /* 0x000f220000000800 */
[C---:B-1----:R-:W-:Y:S01]  /*19ff0*/  F2FP.BF16.PACK_AB R23, R60.reuse, R59 ;  /* 0x0000003b3c17723e */ /* 0x042fe200000010ff */
[----:B------:R-:W-:Y:S02]  /*1a000*/  FADD.FTZ R59, R59, R43 ;  /* 0x0000002b3b3b7221 */ /* 0x000fe40000010000 */
[----:B------:R-:W-:Y:S02]  /*1a010*/  FFMA.FTZ R43, R127, c[0x0][0x23c], -R151 ;  /* 0x00008f007f2b7a23 */ /* 0x000fe40000010897 */
[----:B------:R-:W-:Y:S04]  /*1a020*/  FADD.FTZ R59, R60, R59 ;  /* 0x0000003b3c3b7221 */ /* 0x000fe80000010000 */
[----:B------:R-:W-:Y:S01]  /*1a030*/  MUFU.EX2 R63, R63 ;  /* 0x0000003f003f7308 */ /* 0x000fe20000000800 */
[C---:B---3--:R-:W-:Y:S08]  /*1a040*/  HMMA.16816.F32.BF16 R4, R20.reuse, R24, R4 ;  /* 0x000000181404723c */ /* 0x048ff00000041804 */
[C---:B------:R-:W-:Y:S01]  /*1a050*/  HMMA.16816.F32.BF16 R8, R20.reuse, R26, R8 ;  /* 0x0000001a1408723c */ /* 0x040fe20000041808 */
[----:B------:R-:W1:Y:S01]  /*1a060*/  MUFU.EX2 R64, R64 ;  /* 0x0000004000407308 */ /* 0x000e620000000800 */
[----:B------:R-:W3:Y:S06]  /*1a070*/  LDSM.16.MT88.4 R24, [R223+0x7400] ;  /* 0x00740000df18783b */ /* 0x000eec0000004200 */
[C---:B--2---:R-:W-:Y:S03]  /*1a080*/  HMMA.16816.F32.BF16 R12, R20.reuse, R28, R12 ;  /* 0x0000001c140c723c */ /* 0x044fe6000004180c */
[----:B------:R-:W-:Y:S05]  /*1a090*/  MUFU.EX2 R65, R65 ;  /* 0x0000004100417308 */ /* 0x000fea0000000800 */
[----:B------:R-:W-:Y:S01]  /*1a0a0*/  HMMA.16816.F32.BF16 R16, R20, R30, R16 ;  /* 0x0000001e1410723c */ /* 0x000fe20000041810 */
[----:B------:R-:W2:Y:S04]  /*1a0b0*/  LDSM.16.MT88.4 R28, [R224+0x7800] ;  /* 0x00780000e01c783b */ /* 0x000ea80000004200 */
[----:B------:R-:W5:Y:S02]  /*1a0c0*/  MUFU.EX2 R66, R66 ;  /* 0x0000004200427308 */ /* 0x000f640000000800 */
[----:B----4-:R-:W-:Y:S01]  /*1a0d0*/  F2FP.BF16.PACK_AB R20, R62, R61 ;  /* 0x0000003d3e14723e */ /* 0x010fe200000010ff */
[----:B------:R-:W-:Y:S01]  /*1a0e0*/  FADD.FTZ R61, R61, R45 ;  /* 0x0000002d3d3d7221 */ /* 0x000fe20000010000 */
[----:B-1----:R-:W-:Y:S03]  /*1a0f0*/  F2FP.BF16.PACK_AB R21, R64, R63 ;  /* 0x0000003f4015723e */ /* 0x002fe600000010ff */
[----:B------:R-:W-:Y:S02]  /*1a100*/  FADD.FTZ R63, R63, R59 ;  /* 0x0000003b3f3f7221 */ /* 0x000fe40000010000 */
[----:B------:R-:W-:Y:S01]  /*1a110*/  FADD.FTZ R61, R62, R61 ;  /* 0x0000003d3e3d7221 */ /* 0x000fe20000010000 */
[----:B------:R-:W-:Y:S01]  /*1a120*/  MUFU.EX2 R68, R68 ;  /* 0x0000004400447308 */ /* 0x000fe20000000800 */
[----:B------:R-:W-:Y:S02]  /*1a130*/  FADD.FTZ R63, R64, R63 ;  /* 0x0000003f403f7221 */ /* 0x000fe40000010000 */
[--C-:B------:R-:W-:Y:S02]  /*1a140*/  FFMA.FTZ R45, R128, c[0x0][0x23c], -R154.reuse ;  /* 0x00008f00802d7a23 */ /* 0x100fe4000001089a */
[----:B------:R-:W-:Y:S05]  /*1a150*/  FFMA.FTZ R154, R129, c[0x0][0x23c], -R154 ;  /* 0x00008f00819a7a23 */ /* 0x000fea000001089a */
[----:B------:R-:W1:Y:S01]  /*1a160*/  MUFU.EX2 R67, R67 ;  /* 0x0000004300437308 */ /* 0x000e620000000800 */
[C---:B-----5:R-:W-:Y:S01]  /*1a170*/  F2FP.BF16.PACK_AB R22, R66.reuse, R65 ;  /* 0x000000414216723e */ /* 0x060fe200000010ff */
        /* <DEDUP_REMOVED lines=8> */
[C---:B------:R-:W-:Y:S08]  /*1a200*/  HMMA.16816.F32.BF16 R4, R20.reuse, R32, R4 ;  /* 0x000000201404723c */ /* 0x040ff00000041804 */
[C---:B------:R-:W-:Y:S01]  /*1a210*/  HMMA.16816.F32.BF16 R8, R20.reuse, R34, R8 ;  /* 0x000000221408723c */ /* 0x040fe20000041808 */
[----:B------:R-:W4:Y:S01]  /*1a220*/  MUFU.EX2 R72, R72 ;  /* 0x0000004800487308 */ /* 0x000f220000000800 */
[----:B------:R-:W5:Y:S06]  /*1a230*/  LDSM.16.MT88.4 R32, [R223+0x7800] ;  /* 0x00780000df20783b */ /* 0x000f6c0000004200 */
[C---:B---3--:R-:W-:Y:S03]  /*1a240*/  HMMA.16816.F32.BF16 R12, R20.reuse, R24, R12 ;  /* 0x00000018140c723c */ /* 0x048fe6000004180c */
[----:B------:R-:W3:Y:S01]  /*1a250*/  MUFU.EX2 R73, R73 ;  /* 0x0000004900497308 */ /* 0x000ee20000000800 */
[----:B-1----:R-:W-:Y:S04]  /*1a260*/  FADD.FTZ R68, R71, R68 ;  /* 0x0000004447447221 */ /* 0x002fe80000010000 */
[----:B------:R-:W-:Y:S01]  /*1a270*/  HMMA.16816.F32.BF16 R16, R20, R26, R16 ;  /* 0x0000001a1410723c */ /* 0x000fe20000041810 */
[----:B------:R-:W1:Y:S04]  /*1a280*/  LDSM.16.MT88.4 R24, [R224+0x7c00] ;  /* 0x007c0000e018783b */ /* 0x000e680000004200 */
[----:B------:R-:W2:Y:S02]  /*1a290*/  MUFU.EX2 R74, R74 ;  /* 0x0000004a004a7308 */ /* 0x000ea40000000800 */
[----:B------:R-:W-:Y:S01]  /*1a2a0*/  F2FP.BF16.PACK_AB R20, R70, R69 ;  /* 0x000000454614723e */ /* 0x000fe200000010ff */
[----:B------:R-:W-:Y:S01]  /*1a2b0*/  FADD.FTZ R69, R69, R65 ;  /* 0x0000004145457221 */ /* 0x000fe20000010000 */
[----:B----4-:R-:W-:Y:S03]  /*1a2c0*/  F2FP.BF16.PACK_AB R21, R72, R71 ;  /* 0x000000474815723e */ /* 0x010fe600000010ff */
[----:B------:R-:W-:Y:S02]  /*1a2d0*/  FADD.FTZ R69, R70, R69 ;  /* 0x0000004546457221 */ /* 0x000fe40000010000 */
[----:B------:R-:W-:Y:S01]  /*1a2e0*/  FADD.FTZ R72, R72, R68 ;  /* 0x0000004448487221 */ /* 0x000fe20000010000 */
[----:B------:R-:W4:Y:S01]  /*1a2f0*/  MUFU.EX2 R76, R76 ;  /* 0x0000004c004c7308 */ /* 0x000f220000000800 */
[----:B---3--:R-:W-:Y:S09]  /*1a300*/  FADD.FTZ R69, R73, R69 ;  /* 0x0000004549457221 */ /* 0x008ff20000010000 */
[----:B------:R-:W3:Y:S01]  /*1a310*/  MUFU.EX2 R75, R75 ;  /* 0x0000004b004b7308 */ /* 0x000ee20000000800 */
[C---:B--2---:R-:W-:Y:S01]  /*1a320*/  F2FP.BF16.PACK_AB R22, R74.reuse, R73 ;  /* 0x000000494a16723e */ /* 0x044fe200000010ff */
[----:B------:R-:W-:Y:S08]  /*1a330*/  FADD.FTZ R74, R74, R69 ;  /* 0x000000454a4a7221 */ /* 0x000ff00000010000 */
[----:B------:R-:W2:Y:S01]  /*1a340*/  MUFU.EX2 R77, R77 ;  /* 0x0000004d004d7308 */ /* 0x000ea20000000800 */
[----:B----4-:R-:W-:Y:S09]  /*1a350*/  FADD.FTZ R72, R76, R72 ;  /* 0x000000484c487221 */ /* 0x010ff20000010000 */
[----:B------:R-:W-:Y:S01]  /*1a360*/  MUFU.EX2 R78, R78 ;  /* 0x0000004e004e7308 */ /* 0x000fe20000000800 */
[C---:B---3--:R-:W-:Y:S01]  /*1a370*/  F2FP.BF16.PACK_AB R23, R75.reuse, R76 ;  /* 0x0000004c4b17723e */ /* 0x048fe200000010ff */
[----:B------:R-:W-:Y:S08]  /*1a380*/  FADD.FTZ R75, R75, R72 ;  /* 0x000000484b4b7221 */ /* 0x000ff00000010000 */
[----:B------:R-:W3:Y:S01]  /*1a390*/  MUFU.EX2 R79, R79 ;  /* 0x0000004f004f7308 */ /* 0x000ee20000000800 */
[C---:B------:R-:W-:Y:S03]  /*1a3a0*/  HMMA.16816.F32.BF16 R4, R20.reuse, R28, R4 ;  /* 0x0000001c1404723c */ /* 0x040fe60000041804 */
[----:B--2---:R-:W-:Y:S05]  /*1a3b0*/  FADD.FTZ R74, R77, R74 ;  /* 0x0000004a4d4a7221 */ /* 0x004fea0000010000 */
[C---:B------:R-:W-:Y:S01]  /*1a3c0*/  HMMA.16816.F32.BF16 R8, R20.reuse, R30, R8 ;  /* 0x0000001e1408723c */ /* 0x040fe20000041808 */
[----:B------:R-:W2:Y:S01]  /*1a3d0*/  MUFU.EX2 R82, R82 ;  /* 0x0000005200527308 */ /* 0x000ea20000000800 */
[----:B------:R-:W4:Y:S06]  /*1a3e0*/  LDSM.16.MT88.4 R28, [R223+0x7c00] ;  /* 0x007c0000df1c783b */ /* 0x000f2c0000004200 */
[C---:B-----5:R-:W-:Y:S03]  /*1a3f0*/  HMMA.16816.F32.BF16 R12, R20.reuse, R32, R12 ;  /* 0x00000020140c723c */ /* 0x060fe6000004180c */
[----:B------:R-:W5:Y:S01]  /*1a400*/  MUFU.EX2 R80, R80 ;  /* 0x0000005000507308 */ /* 0x000f620000000800 */
[----:B---3--:R-:W-:Y:S04]  /*1a410*/  FADD.FTZ R75, R79, R75 ;  /* 0x0000004b4f4b7221 */ /* 0x008fe80000010000 */
[----:B------:R-:W-:Y:S01]  /*1a420*/  HMMA.16816.F32.BF16 R16, R20, R34, R16 ;  /* 0x000000221410723c */ /* 0x000fe20000041810 */
[----:B------:R-:W3:Y:S04]  /*1a430*/  LDSM.16.MT88.4 R32, [R224+0x8000] ;  /* 0x00800000e020783b */ /* 0x000ee80000004200 */
[----:B------:R-:W1:Y:S02]  /*1a440*/  MUFU.EX2 R81, R81 ;  /* 0x0000005100517308 */ /* 0x000e640000000800 */
[C---:B------:R-:W-:Y:S01]  /*1a450*/  F2FP.BF16.PACK_AB R20, R78.reuse, R77 ;  /* 0x0000004d4e14723e */ /* 0x040fe200000010ff */
[----:B------:R-:W-:Y:S01]  /*1a460*/  FADD.FTZ R78, R78, R74 ;  /* 0x0000004a4e4e7221 */ /* 0x000fe20000010000 */
[C---:B--2---:R-:W-:Y:S03]  /*1a470*/  F2FP.BF16.PACK_AB R21, R82.reuse, R79 ;  /* 0x0000004f5215723e */ /* 0x044fe600000010ff */
[----:B------:R-:W-:Y:S03]  /*1a480*/  FADD.FTZ R82, R82, R75 ;  /* 0x0000004b52527221 */ /* 0x000fe60000010000 */
[----:B------:R-:W2:Y:S01]  /*1a490*/  MUFU.EX2 R83, R83 ;  /* 0x0000005300537308 */ /* 0x000ea20000000800 */
[----:B-----5:R-:W-:Y:S09]  /*1a4a0*/  FADD.FTZ R78, R80, R78 ;  /* 0x0000004e504e7221 */ /* 0x020ff20000010000 */
[----:B------:R-:W5:Y:S01]  /*1a4b0*/  MUFU.EX2 R84, R84 ;  /* 0x0000005400547308 */ /* 0x000f620000000800 */
[C---:B-1----:R-:W-:Y:S01]  /*1a4c0*/  F2FP.BF16.PACK_AB R22, R81.reuse, R80 ;  /* 0x000000505116723e */ /* 0x042fe200000010ff */
[----:B------:R-:W-:Y:S08]  /*1a4d0*/  FADD.FTZ R78, R81, R78 ;  /* 0x0000004e514e7221 */ /* 0x000ff00000010000 */
[----:B------:R-:W-:Y:S01]  /*1a4e0*/  MUFU.EX2 R85, R85 ;  /* 0x0000005500557308 */ /* 0x000fe20000000800 */
[----:B--2---:R-:W-:Y:S09]  /*1a4f0*/  FADD.FTZ R82, R83, R82 ;  /* 0x0000005253527221 */ /* 0x004ff20000010000 */
[----:B------:R-:W1:Y:S01]  /*1a500*/  MUFU.EX2 R86, R86 ;  /* 0x0000005600567308 */ /* 0x000e620000000800 */
[C---:B-----5:R-:W-:Y:S01]  /*1a510*/  F2FP.BF16.PACK_AB R23, R84.reuse, R83 ;  /* 0x000000535417723e */ /* 0x060fe200000010ff */
[----:B------:R-:W-:Y:S08]  /*1a520*/  FADD.FTZ R82, R84, R82 ;  /* 0x0000005254527221 */ /* 0x000ff00000010000 */
[----:B------:R-:W-:Y:S01]  /*1a530*/  MUFU.EX2 R88, R88 ;  /* 0x0000005800587308 */ /* 0x000fe20000000800 */
[C---:B------:R-:W-:Y:S08]  /*1a540*/  HMMA.16816.F32.BF16 R4, R20.reuse, R24, R4 ;  /* 0x000000181404723c */ /* 0x040ff00000041804 */
[C---:B------:R-:W-:Y:S01]  /*1a550*/  HMMA.16816.F32.BF16 R8, R20.reuse, R26, R8 ;  /* 0x0000001a1408723c */ /* 0x040fe20000041808 */
[----:B------:R-:W2:Y:S01]  /*1a560*/  MUFU.EX2 R87, R87 ;  /* 0x0000005700577308 */ /* 0x000ea20000000800 */
[----:B------:R-:W5:Y:S06]  /*1a570*/  LDSM.16.MT88.4 R24, [R223+0x8000] ;  /* 0x00800000df18783b */ /* 0x000f6c0000004200 */
[C---:B----4-:R-:W-:Y:S03]  /*1a580*/  HMMA.16816.F32.BF16 R12, R20.reuse, R28, R12 ;  /* 0x0000001c140c723c */ /* 0x050fe6000004180c */
[----:B------:R-:W-:Y:S05]  /*1a590*/  MUFU.EX2 R90, R90 ;  /* 0x0000005a005a7308 */ /* 0x000fea0000000800 */
[----:B------:R-:W-:Y:S01]  /*1a5a0*/  HMMA.16816.F32.BF16 R16, R20, R30, R16 ;  /* 0x0000001e1410723c */ /* 0x000fe20000041810 */
[----:B------:R-:W4:Y:S04]  /*1a5b0*/  LDSM.16.MT88.4 R28, [R224+0x8400] ;  /* 0x00840000e01c783b */ /* 0x000f280000004200 */
[----:B------:R-:W3:Y:S02]  /*1a5c0*/  MUFU.EX2 R89, R89 ;  /* 0x0000005900597308 */ /* 0x000ee40000000800 */
[----:B-1----:R-:W-:Y:S01]  /*1a5d0*/  F2FP.BF16.PACK_AB R20, R86, R85 ;  /* 0x000000555614723e */ /* 0x002fe200000010ff */
[----:B------:R-:W-:Y:S01]  /*1a5e0*/  FADD.FTZ R85, R85, R78 ;  /* 0x0000004e55557221 */ /* 0x000fe20000010000 */
[C---:B--2---:R-:W-:Y:S03]  /*1a5f0*/  F2FP.BF16.PACK_AB R21, R87.reuse, R88 ;  /* 0x000000585715723e */ /* 0x044fe600000010ff */
        /* <DEDUP_REMOVED lines=17> */
[----:B------:R-:W3:Y:S06]  /*1a710*/  LDSM.16.MT88.4 R32, [R223+0x8400] ;  /* 0x00840000df20783b */ /* 0x000eec0000004200 */
[C---:B-----5:R-:W-:Y:S03]  /*1a720*/  HMMA.16816.F32.BF16 R12, R20.reuse, R24, R12 ;  /* 0x00000018140c723c */ /* 0x060fe6000004180c */
[----:B------:R-:W5:Y:S01]  /*1a730*/  MUFU.EX2 R92, R92 ;  /* 0x0000005c005c7308 */ /* 0x000f620000000800 */
        /* <DEDUP_REMOVED lines=9> */
[----:B------:R-:W2:Y:S01]  /*1a7d0*/  MUFU.EX2 R94, R94 ;  /* 0x0000005e005e7308 */ /* 0x000ea20000000800 */
[----:B------:R-:W-:Y:S01]  /*1a7e0*/  MOV R3, R0 ;  /* 0x0000000000037202 */ /* 0x000fe20000000f00 */
[----:B-----5:R-:W-:Y:S08]  /*1a7f0*/  FADD.FTZ R36, R92, R36 ;  /* 0x000000245c247221 */ /* 0x020ff00000010000 */
[----:B------:R-:W5:Y:S01]  /*1a800*/  MUFU.EX2 R95, R95 ;  /* 0x0000005f005f7308 */ /* 0x000f620000000800 */
[C---:B---3--:R-:W-:Y:S01]  /*1a810*/  F2FP.BF16.PACK_AB R22, R93.reuse, R92 ;  /* 0x0000005c5d16723e */ /* 0x048fe200000010ff */
[----:B------:R-:W-:Y:S08]  /*1a820*/  FADD.FTZ R93, R93, R36 ;  /* 0x000000245d5d7221 */ /* 0x000ff00000010000 */
[----:B------:R-:W3:Y:S01]  /*1a830*/  MUFU.EX2 R96, R96 ;  /* 0x0000006000607308 */ /* 0x000ee20000000800 */
[----:B--2---:R-:W-:Y:S09]  /*1a840*/  FADD.FTZ R39, R94, R39 ;  /* 0x000000275e277221 */ /* 0x004ff20000010000 */
[----:B------:R-:W-:Y:S01]  /*1a850*/  MUFU.EX2 R97, R97 ;  /* 0x0000006100617308 */ /* 0x000fe20000000800 */
[C---:B-----5:R-:W-:Y:S01]  /*1a860*/  F2FP.BF16.PACK_AB R23, R95.reuse, R94 ;  /* 0x0000005e5f17723e */ /* 0x060fe200000010ff */
[----:B------:R-:W-:Y:S08]  /*1a870*/  FADD.FTZ R95, R95, R39 ;  /* 0x000000275f5f7221 */ /* 0x000ff00000010000 */
[----:B------:R-:W2:Y:S01]  /*1a880*/  MUFU.EX2 R98, R98 ;  /* 0x0000006200627308 */ /* 0x000ea20000000800 */
[C---:B----4-:R-:W-:Y:S03]  /*1a890*/  HMMA.16816.F32.BF16 R4, R20.reuse, R28, R4 ;  /* 0x0000001c1404723c */ /* 0x050fe60000041804 */
[----:B---3--:R-:W-:Y:S05]  /*1a8a0*/  FADD.FTZ R93, R96, R93 ;  /* 0x0000005d605d7221 */ /* 0x008fea0000010000 */
[C---:B------:R-:W-:Y:S01]  /*1a8b0*/  HMMA.16816.F32.BF16 R8, R20.reuse, R30, R8 ;  /* 0x0000001e1408723c */ /* 0x040fe20000041808 */
[----:B------:R-:W3:Y:S01]  /*1a8c0*/  MUFU.EX2 R99, R99 ;  /* 0x0000006300637308 */ /* 0x000ee20000000800 */
[----:B------:R-:W4:Y:S06]  /*1a8d0*/  LDSM.16.MT88.4 R28, [R223+0x8800] ;  /* 0x00880000df1c783b */ /* 0x000f2c0000004200 */
[C---:B------:R-:W-:Y:S03]  /*1a8e0*/  HMMA.16816.F32.BF16 R12, R20.reuse, R32, R12 ;  /* 0x00000020140c723c */ /* 0x040fe6000004180c */
[----:B------:R-:W5:Y:S04]  /*1a8f0*/  MUFU.EX2 R54, R120 ;  /* 0x0000007800367308 */ /* 0x000f680000000800 */
[--C-:B------:R-:W-:Y:S01]  /*1a900*/  FFMA.FTZ R32, R130, c[0x0][0x23c], -R151.reuse ;  /* 0x00008f0082207a23 */ /* 0x100fe20000010897 */
[----:B------:R-:W-:Y:S04]  /*1a910*/  HMMA.16816.F32.BF16 R16, R20, R34, R16 ;  /* 0x000000221410723c */ /* 0x000fe80000041810 */
[----:B------:R-:W-:Y:S01]  /*1a920*/  FFMA.FTZ R151, R131, c[0x0][0x23c], -R151 ;  /* 0x00008f0083977a23 */ /* 0x000fe20000010897 */
[----:B------:R-:W1:Y:S01]  /*1a930*/  MUFU.EX2 R53, R121 ;  /* 0x0000007900357308 */ /* 0x000e620000000800 */
[----:B--2---:R-:W-:Y:S01]  /*1a940*/  FADD.FTZ R95, R98, R95 ;  /* 0x0000005f625f7221 */ /* 0x004fe20000010000 */
[C---:B------:R-:W-:Y:S01]  /*1a950*/  F2FP.BF16.PACK_AB R20, R97.reuse, R96 ;  /* 0x000000606114723e */ /* 0x040fe200000010ff */
[----:B------:R-:W-:Y:S01]  /*1a960*/  FADD.FTZ R97, R97, R93 ;  /* 0x0000005d61617221 */ /* 0x000fe20000010000 */
[C---:B---3--:R-:W-:Y:S03]  /*1a970*/  F2FP.BF16.PACK_AB R21, R99.reuse, R98 ;  /* 0x000000626315723e */ /* 0x048fe600000010ff */
[----:B------:R-:W-:Y:S03]  /*1a980*/  FADD.FTZ R99, R99, R95 ;  /* 0x0000005f63637221 */ /* 0x000fe60000010000 */
[----:B------:R-:W2:Y:S01]  /*1a990*/  MUFU.EX2 R46, R122 ;  /* 0x0000007a002e7308 */ /* 0x000ea20000000800 */
[----:B-----5:R-:W-:Y:S09]  /*1a9a0*/  FADD.FTZ R97, R54, R97 ;  /* 0x0000006136617221 */ /* 0x020ff20000010000 */
[----:B------:R-:W3:Y:S01]  /*1a9b0*/  MUFU.EX2 R44, R123 ;  /* 0x0000007b002c7308 */ /* 0x000ee20000000800 */
[C---:B-1----:R-:W-:Y:S01]  /*1a9c0*/  F2FP.BF16.PACK_AB R22, R53.reuse, R54 ;  /* 0x000000363516723e */ /* 0x042fe200000010ff */
[----:B------:R-:W-:Y:S08]  /*1a9d0*/  FADD.FTZ R53, R53, R97 ;  /* 0x0000006135357221 */ /* 0x000ff00000010000 */
[----:B------:R-:W1:Y:S01]  /*1a9e0*/  MUFU.EX2 R40, R124 ;  /* 0x0000007c00287308 */ /* 0x000e620000000800 */
[----:B--2---:R-:W-:Y:S09]  /*1a9f0*/  FADD.FTZ R99, R46, R99 ;  /* 0x000000632e637221 */ /* 0x004ff20000010000 */
[----:B------:R-:W2:Y:S01]  /*1aa00*/  MUFU.EX2 R41, R41 ;  /* 0x0000002900297308 */ /* 0x000ea20000000800 */
[C---:B---3--:R-:W-:Y:S01]  /*1aa10*/  F2FP.BF16.PACK_AB R23, R44.reuse, R46 ;  /* 0x0000002e2c17723e */ /* 0x048fe200000010ff */
[----:B------:R-:W-:Y:S08]  /*1aa20*/  FADD.FTZ R44, R44, R99 ;  /* 0x000000632c2c7221 */ /* 0x000ff00000010000 */
[----:B------:R-:W3:Y:S01]  /*1aa30*/  MUFU.EX2 R42, R42 ;  /* 0x0000002a002a7308 */ /* 0x000ee20000000800 */
[C---:B------:R-:W-:Y:S03]  /*1aa40*/  HMMA.16816.F32.BF16 R4, R20.reuse, R24, R4 ;  /* 0x000000181404723c */ /* 0x040fe60000041804 */
[----:B-1----:R-:W-:Y:S05]  /*1aa50*/  FADD.FTZ R53, R40, R53 ;  /* 0x0000003528357221 */ /* 0x002fea0000010000 */
[C---:B------:R-:W-:Y:S01]  /*1aa60*/  HMMA.16816.F32.BF16 R8, R20.reuse, R26, R8 ;  /* 0x0000001a1408723c */ /* 0x040fe20000041808 */
[----:B------:R-:W1:Y:S01]  /*1aa70*/  MUFU.EX2 R43, R43 ;  /* 0x0000002b002b7308 */ /* 0x000e620000000800 */
[----:B------:R-:W5:Y:S02]  /*1aa80*/  LDSM.16.MT88.4 R24, [R223+0x8c00] ;  /* 0x008c0000df18783b */ /* 0x000f640000004200 */
[C---:B--2---:R-:W-:Y:S01]  /*1aa90*/  F2FP.BF16.PACK_AB R132, R41.reuse, R40 ;  /* 0x000000282984723e */ /* 0x044fe200000010ff */
[----:B------:R-:W-:Y:S03]  /*1aaa0*/  FADD.FTZ R53, R41, R53 ;  /* 0x0000003529357221 */ /* 0x000fe60000010000 */
[C---:B----4-:R-:W-:Y:S03]  /*1aab0*/  HMMA.16816.F32.BF16 R12, R20.reuse, R28, R12 ;  /* 0x0000001c140c723c */ /* 0x050fe6000004180c */
[----:B------:R-:W2:Y:S01]  /*1aac0*/  MUFU.EX2 R45, R45 ;  /* 0x0000002d002d7308 */ /* 0x000ea20000000800 */
[----:B---3--:R-:W-:Y:S04]  /*1aad0*/  FADD.FTZ R44, R42, R44 ;  /* 0x0000002c2a2c7221 */ /* 0x008fe80000010000 */
[----:B------:R-:W-:Y:S05]  /*1aae0*/  HMMA.16816.F32.BF16 R16, R20, R30, R16 ;  /* 0x0000001e1410723c */ /* 0x000fea0000041810 */
[----:B------:R-:W3:Y:S01]  /*1aaf0*/  MUFU.EX2 R154, R154 ;  /* 0x0000009a009a7308 */ /* 0x000ee20000000800 */
[C---:B-1----:R-:W-:Y:S01]  /*1ab00*/  F2FP.BF16.PACK_AB R133, R43.reuse, R42 ;  /* 0x0000002a2b85723e */ /* 0x042fe200000010ff */
[----:B------:R-:W-:Y:S08]  /*1ab10*/  FADD.FTZ R44, R43, R44 ;  /* 0x0000002c2b2c7221 */ /* 0x000ff00000010000 */
[----:B------:R-:W1:Y:S01]  /*1ab20*/  MUFU.EX2 R32, R32 ;  /* 0x0000002000207308 */ /* 0x000e620000000800 */
[----:B--2---:R-:W-:Y:S09]  /*1ab30*/  FADD.FTZ R53, R45, R53 ;  /* 0x000000352d357221 */ /* 0x004ff20000010000 */
[----:B------:R-:W2:Y:S01]  /*1ab40*/  MUFU.EX2 R151, R151 ;  /* 0x0000009700977308 */ /* 0x000ea20000000800 */
[C---:B---3--:R-:W-:Y:S01]  /*1ab50*/  F2FP.BF16.PACK_AB R134, R154.reuse, R45 ;  /* 0x0000002d9a86723e */ /* 0x048fe200000010ff */
[----:B------:R-:W-:Y:S02]  /*1ab60*/  FADD.FTZ R243, R154, R53 ;  /* 0x000000359af37221 */ /* 0x000fe40000010000 */
[----:B-1----:R-:W-:Y:S01]  /*1ab70*/  FADD.FTZ R44, R32, R44 ;  /* 0x0000002c202c7221 */ /* 0x002fe20000010000 */
[C---:B--2---:R-:W-:Y:S03]  /*1ab80*/  F2FP.BF16.PACK_AB R135, R151.reuse, R32 ;  /* 0x000000209787723e */ /* 0x044fe600000010ff */
[----:B------:R-:W-:Y:S04]  /*1ab90*/  FADD.FTZ R242, R151, R44 ;  /* 0x0000002c97f27221 */ /* 0x000fe80000010000 */
[C---:B------:R-:W-:Y:S08]  /*1aba0*/  HMMA.16816.F32.BF16 R144, R132.reuse, R140, R4 ;  /* 0x0000008c8490723c */ /* 0x040ff00000041804 */
[C---:B------:R-:W-:Y:S08]  /*1abb0*/  HMMA.16816.F32.BF16 R140, R132.reuse, R142, R8 ;  /* 0x0000008e848c723c */ /* 0x040ff00000041808 */
[C---:B-----5:R-:W-:Y:S08]  /*1abc0*/  HMMA.16816.F32.BF16 R136, R132.reuse, R24, R12 ;  /* 0x000000188488723c */ /* 0x060ff0000004180c */
[----:B------:R-:W-:Y:S01]  /*1abd0*/  HMMA.16816.F32.BF16 R132, R132, R26, R16 ;  /* 0x0000001a8484723c */ /* 0x000fe20000041810 */
[----:B------:R-:W-:-:S07]  /*1abe0*/  @P0 BRA `(.L_x_1342) ;  /* 0xffffb91000000947 */ /* 0x000fce000383ffff */
.L_x_1338:
[----:B------:R-:W1:Y:S01]  /*1abf0*/  SHFL.BFLY PT, R5, R243, 0x2, 0x1f ;  /* 0x0c401f00f3057f89 */ /* 0x000e6200000e0000 */
[----:B------:R-:W-:Y:S01]  /*1ac00*/  IMAD.MOV.U32 R11, RZ, RZ, 0x3f800000 ;  /* 0x3f800000ff0b7424 */ /* 0x000fe200078e00ff */
[----:B------:R-:W-:Y:S01]  /*1ac10*/  ULDC.64 UR4, c[0x0][0x118] ;  /* 0x0000460000047ab9 */ /* 0x000fe20000000a00 */
[----:B------:R-:W-:Y:S01]  /*1ac20*/  IMAD.MOV.U32 R6, RZ, RZ, 0x3f800000 ;  /* 0x3f800000ff067424 */ /* 0x000fe200078e00ff */
[----:B------:R-:W2:Y:S01]  /*1ac30*/  SHFL.BFLY PT, R3, R242, 0x2, 0x1f ;  /* 0x0c401f00f2037f89 */ /* 0x000ea200000e0000 */
[----:B------:R-:W-:Y:S01]  /*1ac40*/  IMAD.MOV R31, RZ, RZ, -R231 ;  /* 0x000000ffff1f7224 */ /* 0x000fe200078e0ae7 */
[----:B------:R-:W-:Y:S02]  /*1ac50*/  BSSY B0, `(.L_x_1343) ;  /* 0x000008f000007945 */ /* 0x000fe40003800000 */
[----:B------:R-:W-:Y:S06]  /*1ac60*/  BAR.SYNC.DEFER_BLOCKING 0x0 ;  /* 0x0000000000007b1d */ /* 0x000fec0000010000 */
[----:B------:R-:W3:Y:S04]  /*1ac70*/  S2R R28, SR_CTAID.Y ;  /* 0x00000000001c7919 */ /* 0x000ee80000002600 */
[----:B------:R-:W4:Y:S01]  /*1ac80*/  S2R R29, SR_CTAID.X ;  /* 0x00000000001d7919 */ /* 0x000f220000002500 */
[----:B-1----:R-:W-:-:S02]  /*1ac90*/  FADD.FTZ R5, R5, R243 ;  /* 0x000000f305057221 */ /* 0x002fc40000010000 */
[----:B--2---:R-:W-:-:S03]  /*1aca0*/  FADD.FTZ R242, R3, R242 ;  /* 0x000000f203f27221 */ /* 0x004fc60000010000 */
[----:B------:R-:W1:Y:S04]  /*1acb0*/  SHFL.BFLY PT, R3, R5, 0x1, 0x1f ;  /* 0x0c201f0005037f89 */ /* 0x000e6800000e0000 */
[----:B------:R-:W2:Y:S01]  /*1acc0*/  SHFL.BFLY PT, R4, R242, 0x1, 0x1f ;  /* 0x0c201f00f2047f89 */ /* 0x000ea200000e0000 */
[----:B---3--:R-:W-:Y:S02]  /*1acd0*/  IMAD R28, R28, c[0x0][0x210], R231 ;  /* 0x000084001c1c7a24 */ /* 0x008fe400078e02e7 */
[----:B-1----:R-:W-:Y:S02]  /*1ace0*/  FADD.FTZ R5, R5, R3 ;  /* 0x0000000305057221 */ /* 0x002fe40000010000 */
[----:B------:R-:W1:Y:S01]  /*1acf0*/  S2R R3, SR_TID.X ;  /* 0x0000000000037919 */ /* 0x000e620000002100 */
[----:B--2---:R-:W-:-:S02]  /*1ad00*/  FADD.FTZ R4, R242, R4 ;  /* 0x00000004f2047221 */ /* 0x004fc40000010000 */
[----:B------:R-:W-:-:S03]  /*1ad10*/  FSETP.NE.FTZ.AND P1, PT, R5, RZ, PT ;  /* 0x000000ff0500720b */ /* 0x000fc60003f35000 */
[----:B------:R-:W-:-:S10]  /*1ad20*/  FSETP.NE.FTZ.AND P0, PT, R4, RZ, PT ;  /* 0x000000ff0400720b */ /* 0x000fd40003f15000 */
[----:B------:R-:W2:Y:S01]  /*1ad30*/  @P1 MUFU.RCP R11, R5 ;  /* 0x00000005000b1308 */ /* 0x000ea20000001000 */
[----:B-1----:R-:W-:-:S07]  /*1ad40*/  SHF.R.S32.HI R10, RZ, 0x1f, R3 ;  /* 0x0000001fff0a7819 */ /* 0x002fce0000011403 */
[----:B------:R-:W1:Y:S01]  /*1ad50*/  @P0 MUFU.RCP R6, R4 ;  /* 0x0000000400060308 */ /* 0x000e620000001000 */
[CC--:B------:R-:W-:Y:S02]  /*1ad60*/  LEA.HI R8, R10.reuse, R3.reuse, RZ, 0x3 ;  /* 0x000000030a087211 */ /* 0x0c0fe400078f18ff */
[C---:B------:R-:W-:Y:S02]  /*1ad70*/  LEA.HI R9, R10.reuse, R3, RZ, 0x2 ;  /* 0x000000030a097211 */ /* 0x040fe400078f10ff */
[----:B------:R-:W-:Y:S01]  /*1ad80*/  SHF.R.S32.HI R7, RZ, 0x3, R8 ;  /* 0x00000003ff077819 */ /* 0x000fe20000011408 */
[C---:B--2---:R-:W-:Y:S01]  /*1ad90*/  FMUL.FTZ R144, R11.reuse, R144 ;  /* 0x000000900b907220 */ /* 0x044fe20000410000 */
[----:B------:R-:W-:Y:S01]  /*1ada0*/  SHF.R.S32.HI R13, RZ, 0x2, R9 ;  /* 0x00000002ff0d7819 */ /* 0x000fe20000011409 */
[C---:B------:R-:W-:Y:S01]  /*1adb0*/  FMUL.FTZ R145, R11.reuse, R145 ;  /* 0x000000910b917220 */ /* 0x040fe20000410000 */
[----:B------:R-:W-:Y:S01]  /*1adc0*/  LEA.HI R15, R10, R3, RZ, 0x6 ;  /* 0x000000030a0f7211 */ /* 0x000fe200078f30ff */
[C---:B------:R-:W-:Y:S01]  /*1add0*/  FMUL.FTZ R140, R11.reuse, R140 ;  /* 0x0000008c0b8c7220 */ /* 0x040fe20000410000 */
[C---:B------:R-:W-:Y:S01]  /*1ade0*/  LEA.HI R14, R8.reuse, R7, RZ, 0x1 ;  /* 0x00000007080e7211 */ /* 0x040fe200078f08ff */
[----:B------:R-:W-:Y:S01]  /*1adf0*/  FMUL.FTZ R141, R11, R141 ;  /* 0x0000008d0b8d7220 */ /* 0x000fe20000410000 */
[----:B------:R-:W-:Y:S01]  /*1ae00*/  LOP3.LUT R12, R8, 0xfffffff8, RZ, 0xc0, !PT ;  /* 0xfffffff8080c7812 */ /* 0x000fe200078ec0ff */
[----:B------:R-:W-:Y:S01]  /*1ae10*/  IMAD.SHL.U32 R15, R15, 0x4, RZ ;  /* 0x000000040f0f7824 */ /* 0x000fe200078e00ff */
[----:B------:R-:W-:Y:S01]  /*1ae20*/  SHF.R.S32.HI R16, RZ, 0x1f, R13 ;  /* 0x0000001fff107819 */ /* 0x000fe2000001140d */
[----:B-1----:R-:W-:Y:S01]  /*1ae30*/  FMUL.FTZ R147, R6, R147 ;  /* 0x0000009306937220 */ /* 0x002fe20000410000 */
[----:B------:R-:W-:Y:S01]  /*1ae40*/  LOP3.LUT R14, R14, 0xfffffffe, RZ, 0xc0, !PT ;  /* 0xfffffffe0e0e7812 */ /* 0x000fe200078ec0ff */
[----:B------:R-:W-:Y:S01]  /*1ae50*/  IMAD.IADD R8, R3, 0x1, -R12 ;  /* 0x0000000103087824 */ /* 0x000fe200078e0a0c */
[----:B------:R-:W-:Y:S01]  /*1ae60*/  LEA.HI R16, R16, R13, RZ, 0x3 ;  /* 0x0000000d10107211 */ /* 0x000fe200078f18ff */
[----:B------:R-:W-:Y:S01]  /*1ae70*/  FMUL.FTZ R146, R6, R146 ;  /* 0x0000009206927220 */ /* 0x000fe20000410000 */
[----:B------:R-:W-:Y:S01]  /*1ae80*/  LOP3.LUT R15, R15, 0x3fffff00, RZ, 0xc0, !PT ;  /* 0x3fffff000f0f7812 */ /* 0x000fe200078ec0ff */
[----:B------:R-:W-:Y:S01]  /*1ae90*/  IMAD.IADD R14, R7, 0x1, -R14 ;  /* 0x00000001070e7824 */ /* 0x000fe200078e0a0e */
[----:B------:R-:W-:Y:S01]  /*1aea0*/  LEA.HI R12, R8, R8, RZ, 0x1 ;  /* 0x00000008080c7211 */ /* 0x000fe200078f08ff */
[----:B------:R-:W-:Y:S01]  /*1aeb0*/  FMUL.FTZ R143, R6, R143 ;  /* 0x0000008f068f7220 */ /* 0x000fe20000410000 */
[----:B------:R-:W-:Y:S01]  /*1aec0*/  LOP3.LUT R16, R16, 0xfffffff8, RZ, 0xc0, !PT ;  /* 0xfffffff810107812 */ /* 0x000fe200078ec0ff */
[----:B------:R-:W-:Y:S01]  /*1aed0*/  FMUL.FTZ R142, R6, R142 ;  /* 0x0000008e068e7220 */ /* 0x000fe20000410000 */
[----:B------:R-:W-:Y:S01]  /*1aee0*/  LEA R14, R14, R15, 0x5 ;  /* 0x0000000f0e0e7211 */ /* 0x000fe200078e28ff */
[----:B------:R-:W-:Y:S01]  /*1aef0*/  FMUL.FTZ R136, R11, R136 ;  /* 0x000000880b887220 */ /* 0x000fe20000410000 */
[----:B------:R-:W-:Y:S01]  /*1af00*/  LOP3.LUT R15, R12, 0xfffffffe, RZ, 0xc0, !PT ;  /* 0xfffffffe0c0f7812 */ /* 0x000fe200078ec0ff */
[----:B------:R-:W-:Y:S01]  /*1af10*/  IMAD.IADD R16, R13, 0x1, -R16 ;  /* 0x000000010d107824 */ /* 0x000fe200078e0a10 */
[C---:B------:R-:W-:Y:S01]  /*1af20*/  LEA.HI R17, R10.reuse, R3, RZ, 0x4 ;  /* 0x000000030a117211 */ /* 0x040fe200078f20ff */
[----:B------:R-:W-:Y:S01]  /*1af30*/  FMUL.FTZ R137, R11, R137 ;  /* 0x000000890b897220 */ /* 0x000fe20000410000 */
[----:B------:R-:W-:Y:S01]  /*1af40*/  LEA.HI R10, R10, R3, RZ, 0x5 ;  /* 0x000000030a0a7211 */ /* 0x000fe200078f28ff */
[----:B------:R-:W-:Y:S01]  /*1af50*/  IMAD.IADD R15, R8, 0x1, -R15 ;  /* 0x00000001080f7824 */ /* 0x000fe200078e0a0f */
[----:B------:R-:W-:Y:S01]  /*1af60*/  LEA.HI R18, R16, R16, RZ, 0x1 ;  /* 0x0000001010127211 */ /* 0x000fe200078f08ff */
[C---:B------:R-:W-:Y:S01]  /*1af70*/  FMUL.FTZ R139, R6.reuse, R139 ;  /* 0x0000008b068b7220 */ /* 0x040fe20000410000 */
[----:B------:R-:W-:Y:S01]  /*1af80*/  SHF.R.S32.HI R17, RZ, 0x4, R17 ;  /* 0x00000004ff117819 */ /* 0x000fe20000011411 */
[----:B------:R-:W-:Y:S01]  /*1af90*/  IMAD R13, R15, 0x4, R14 ;  /* 0x000000040f0d7824 */ /* 0x000fe200078e020e */
[----:B------:R-:W-:Y:S01]  /*1afa0*/  LOP3.LUT R15, R9, 0xfffffffc, RZ, 0xc0, !PT ;  /* 0xfffffffc090f7812 */ /* 0x000fe200078ec0ff */
[----:B------:R-:W-:Y:S01]  /*1afb0*/  FMUL.FTZ R138, R6, R138 ;  /* 0x0000008a068a7220 */ /* 0x000fe20000410000 */
[----:B------:R-:W-:Y:S01]  /*1afc0*/  SHF.R.S32.HI R14, RZ, 0x1, R18 ;  /* 0x00000001ff0e7819 */ /* 0x000fe20000011412 */
[----:B------:R-:W-:Y:S01]  /*1afd0*/  FMUL.FTZ R132, R11, R132 ;  /* 0x000000840b847220 */ /* 0x000fe20000410000 */
[----:B------:R-:W-:Y:S01]  /*1afe0*/  SHF.R.S32.HI R9, RZ, 0x5, R10 ;  /* 0x00000005ff097819 */ /* 0x000fe2000001140a */
[----:B------:R-:W-:Y:S01]  /*1aff0*/  IMAD.IADD R15, R3, 0x1, -R15 ;  /* 0x00000001030f7824 */ /* 0x000fe200078e0a0f */
[----:B------:R-:W-:Y:S01]  /*1b000*/  LOP3.LUT R18, R18, 0x1fffffe, RZ, 0xc0, !PT ;  /* 0x01fffffe12127812 */ /* 0x000fe200078ec0ff */
[----:B------:R-:W-:Y:S01]  /*1b010*/  IMAD.SHL.U32 R19, R14, 0x40, RZ ;  /* 0x000000400e137824 */ /* 0x000fe200078e00ff */
[----:B------:R-:W-:Y:S01]  /*1b020*/  SHF.R.S32.HI R12, RZ, 0x1, R12 ;  /* 0x00000001ff0c7819 */ /* 0x000fe2000001140c */
[----:B------:R-:W-:Y:S01]  /*1b030*/  IMAD R15, R9, 0x100, R15 ;  /* 0x00000100090f7824 */ /* 0x000fe200078e020f */
[----:B------:R-:W-:Y:S01]  /*1b040*/  SHF.L.U32 R17, R17, 0x6, RZ ;  /* 0x0000000611117819 */ /* 0x000fe200000006ff */
[----:B------:R-:W-:Y:S01]  /*1b050*/  IMAD.IADD R18, R16, 0x1, -R18 ;  /* 0x0000000110127824 */ /* 0x000fe200078e0a12 */
[----:B------:R-:W-:Y:S01]  /*1b060*/  LOP3.LUT R19, R19, 0xc0, RZ, 0xc0, !PT ;  /* 0x000000c013137812 */ /* 0x000fe200078ec0ff */
[----:B------:R-:W-:Y:S01]  /*1b070*/  IMAD.SHL.U32 R12, R12, 0x8, RZ ;  /* 0x000000080c0c7824 */ /* 0x000fe200078e00ff */
[----:B------:R-:W-:Y:S01]  /*1b080*/  LOP3.LUT R17, R17, 0xc0, RZ, 0xc0, !PT ;  /* 0x000000c011117812 */ /* 0x000fe200078ec0ff */
[----:B------:R-:W-:Y:S01]  /*1b090*/  FMUL.FTZ R133, R11, R133 ;  /* 0x000000850b857220 */ /* 0x000fe20000410000 */
[----:B------:R-:W-:Y:S01]  /*1b0a0*/  LEA R15, R18, R15, 0x4 ;  /* 0x0000000f120f7211 */ /* 0x000fe200078e20ff */
[C---:B------:R-:W-:Y:S01]  /*1b0b0*/  FMUL.FTZ R135, R6.reuse, R135 ;  /* 0x0000008706877220 */ /* 0x040fe20000410000 */
[----:B------:R-:W-:Y:S01]  /*1b0c0*/  LEA.HI R19, R19, R19, RZ, 0x1d ;  /* 0x0000001313137211 */ /* 0x000fe200078fe8ff */
[----:B------:R-:W-:Y:S01]  /*1b0d0*/  FMUL.FTZ R134, R6, R134 ;  /* 0x0000008606867220 */ /* 0x000fe20000410000 */
[C---:B------:R-:W-:Y:S01]  /*1b0e0*/  LOP3.LUT P2, RZ, R14.reuse, 0x2, RZ, 0xc0, !PT ;  /* 0x000000020eff7812 */ /* 0x040fe2000784c0ff */
[----:B------:R-:W1:Y:S01]  /*1b0f0*/  S2R R11, SR_TID.X ;  /* 0x00000000000b7919 */ /* 0x000e620000002100 */
[----:B------:R-:W-:Y:S01]  /*1b100*/  LOP3.LUT R12, R17, 0x18, R12, 0xf8, !PT ;  /* 0x00000018110c7812 */ /* 0x000fe200078ef80c */
[----:B------:R-:W2:Y:S01]  /*1b110*/  @P1 MUFU.LG2 R5, R5 ;  /* 0x0000000500051308 */ /* 0x000ea20000000c00 */
[----:B------:R-:W-:Y:S01]  /*1b120*/  SHF.R.U32.HI R17, RZ, 0x3, R17 ;  /* 0x00000003ff117819 */ /* 0x000fe20000011611 */
[----:B------:R-:W3:Y:S01]  /*1b130*/  S2R R6, SR_CTAID.Z ;  /* 0x0000000000067919 */ /* 0x000ee20000002700 */
[----:B------:R-:W-:Y:S01]  /*1b140*/  LOP3.LUT R16, R14, 0x1, RZ, 0xc0, !PT ;  /* 0x000000010e107812 */ /* 0x000fe200078ec0ff */
[----:B------:R-:W-:Y:S01]  /*1b150*/  IMAD.U32 R14, R15, 0x2, R19 ;  /* 0x000000020f0e7824 */ /* 0x000fe200078e0013 */
[----:B------:R-:W-:Y:S01]  /*1b160*/  LOP3.LUT R12, R12, R17, RZ, 0x3c, !PT ;  /* 0x000000110c0c7212 */ /* 0x000fe200078e3cff */
[----:B------:R-:W-:Y:S01]  /*1b170*/  IMAD.SHL.U32 R8, R8, 0x4, RZ ;  /* 0x0000000408087824 */ /* 0x000fe200078e00ff */
[----:B------:R-:W-:Y:S01]  /*1b180*/  ISETP.NE.U32.AND P3, PT, R16, 0x1, PT ;  /* 0x000000011000780c */ /* 0x000fe20003f65070 */
[----:B------:R-:W-:Y:S01]  /*1b190*/  IMAD.SHL.U32 R17, R14, 0x4, RZ ;  /* 0x000000040e117824 */ /* 0x000fe200078e00ff */
[----:B------:R4:W-:Y:S01]  /*1b1a0*/  STS.64 [R14.X4], R144 ;  /* 0x000000900e007388 */ /* 0x0009e20000004a00 */
[----:B------:R-:W-:Y:S01]  /*1b1b0*/  IMAD.MOV.U32 R16, RZ, RZ, -0x20 ;  /* 0xffffffe0ff107424 */ /* 0x000fe200078e00ff */
[----:B------:R-:W-:Y:S01]  /*1b1c0*/  LOP3.LUT R10, R10, 0xffffffe0, RZ, 0xc0, !PT ;  /* 0xffffffe00a0a7812 */ /* 0x000fe200078ec0ff */
[----:B------:R-:W-:Y:S01]  /*1b1d0*/  IMAD.IADD R12, R13, 0x1, R12 ;  /* 0x000000010d0c7824 */ /* 0x000fe200078e020c */
[C---:B------:R-:W-:Y:S01]  /*1b1e0*/  IADD3 R15, R17.reuse, 0x40, RZ ;  /* 0x00000040110f7810 */ /* 0x040fe20007ffe0ff */
[----:B------:R4:W-:Y:S01]  /*1b1f0*/  STS.64 [R14.X4+0x400], R146 ;  /* 0x000400920e007388 */ /* 0x0009e20000004a00 */
[----:B------:R-:W-:Y:S01]  /*1b200*/  SEL R16, R16, 0x20, !P3 ;  /* 0x0000002010107807 */ /* 0x000fe20005800000 */
[----:B------:R-:W5:Y:S01]  /*1b210*/  @P0 MUFU.LG2 R4, R4 ;  /* 0x0000000400040308 */ /* 0x000f620000000c00 */
[----:B------:R-:W-:Y:S01]  /*1b220*/  @P2 IADD3 R15, R17, -0x40, RZ ;  /* 0xffffffc0110f2810 */ /* 0x000fe20007ffe0ff */
[----:B--2---:R-:W-:Y:S01]  /*1b230*/  @P1 FMUL.FTZ R5, R5, 0.69314718246459960938 ;  /* 0x3f31721805051820 */ /* 0x004fe20000410000 */
[----:B------:R-:W-:-:S02]  /*1b240*/  IADD3 R17, R17, R16, RZ ;  /* 0x0000001011117210 */ /* 0x000fc40007ffe0ff */
[----:B------:R-:W-:Y:S01]  /*1b250*/  IADD3 R10, R3, -R10, RZ ;  /* 0x8000000a030a7210 */ /* 0x000fe20007ffe0ff */
[----:B------:R-:W-:Y:S01]  /*1b260*/  IMAD.IADD R16, R16, 0x1, R15 ;  /* 0x0000000110107824 */ /* 0x000fe200078e020f */
[----:B-1----:R-:W-:Y:S01]  /*1b270*/  SHF.R.S32.HI R30, RZ, 0x1f, R11 ;  /* 0x0000001fff1e7819 */ /* 0x002fe2000001140b */
[----:B------:R1:W-:Y:S01]  /*1b280*/  STS.64 [R17], R140 ;  /* 0x0000008c11007388 */ /* 0x0003e20000000a00 */
[----:B------:R-:W-:Y:S01]  /*1b290*/  LOP3.LUT P2, RZ, R10, 0x3, RZ, 0xc0, !PT ;  /* 0x000000030aff7812 */ /* 0x000fe2000784c0ff */
[----:B---3--:R-:W-:Y:S01]  /*1b2a0*/  IMAD R6, R31, c[0x0][0x1c0], R6 ;  /* 0x000070001f067a24 */ /* 0x008fe200078e0206 */
[----:B------:R-:W-:Y:S01]  /*1b2b0*/  LEA.HI R30, R30, R11, RZ, 0x5 ;  /* 0x0000000b1e1e7211 */ /* 0x000fe200078f28ff */
[----:B------:R1:W-:Y:S01]  /*1b2c0*/  STS.64 [R17+0x400], R142 ;  /* 0x0004008e11007388 */ /* 0x0003e20000000a00 */
[----:B------:R-:W-:Y:S01]  /*1b2d0*/  SHF.R.S32.HI R31, RZ, 0x1f, R9 ;  /* 0x0000001fff1f7819 */ /* 0x000fe20000011409 */
[----:B------:R-:W-:Y:S01]  /*1b2e0*/  IMAD R6, R28, c[0x0][0x1c0], R6 ;  /* 0x000070001c067a24 */ /* 0x000fe200078e0206 */
[----:B------:R-:W-:Y:S01]  /*1b2f0*/  LOP3.LUT R30, R30, 0xffffffe0, RZ, 0xc0, !PT ;  /* 0xffffffe01e1e7812 */ /* 0x000fe200078ec0ff */
[----:B------:R1:W-:Y:S01]  /*1b300*/  STS.64 [R15], R136 ;  /* 0x000000880f007388 */ /* 0x0003e20000000a00 */
[----:B------:R-:W-:Y:S01]  /*1b310*/  LEA.HI R31, R31, R9, RZ, 0x2 ;  /* 0x000000091f1f7211 */ /* 0x000fe200078f10ff */
[----:B-----5:R-:W-:-:S02]  /*1b320*/  @P0 FMUL.FTZ R4, R4, 0.69314718246459960938 ;  /* 0x3f31721804040820 */ /* 0x020fc40000410000 */
[----:B------:R1:W-:Y:S01]  /*1b330*/  STS.64 [R15+0x400], R138 ;  /* 0x0004008a0f007388 */ /* 0x0003e20000000a00 */
[----:B------:R-:W-:Y:S01]  /*1b340*/  IMAD.IADD R30, R11, 0x1, -R30 ;  /* 0x000000010b1e7824 */ /* 0x000fe200078e0a1e */
[----:B------:R-:W-:Y:S01]  /*1b350*/  LOP3.LUT R31, R31, 0xffffffc, RZ, 0xc0, !PT ;  /* 0x0ffffffc1f1f7812 */ /* 0x000fe200078ec0ff */
[----:B------:R-:W-:Y:S01]  /*1b360*/  IMAD.MOV.U32 R10, RZ, RZ, -0x800000 ;  /* 0xff800000ff0a7424 */ /* 0x000fe200078e00ff */
[----:B------:R1:W-:Y:S01]  /*1b370*/  STS.64 [R16], R132 ;  /* 0x0000008410007388 */ /* 0x0003e20000000a00 */
[----:B------:R-:W-:Y:S01]  /*1b380*/  MOV R11, 0xff800000 ;  /* 0xff800000000b7802 */ /* 0x000fe20000000f00 */
[----:B------:R-:W-:Y:S01]  /*1b390*/  @P1 FFMA.FTZ R10, R2, c[0x0][0x238], R5 ;  /* 0x00008e00020a1a23 */ /* 0x000fe20000010005 */
[----:B------:R-:W-:Y:S01]  /*1b3a0*/  SHF.R.S32.HI R3, RZ, 0x1f, R30 ;  /* 0x0000001fff037819 */ /* 0x000fe2000001141e */
[----:B------:R1:W-:Y:S01]  /*1b3b0*/  STS.64 [R16+0x400], R134 ;  /* 0x0004008610007388 */ /* 0x0003e20000000a00 */
[----:B------:R-:W-:Y:S02]  /*1b3c0*/  IMAD.IADD R31, R9, 0x1, -R31 ;  /* 0x00000001091f7824 */ /* 0x000fe400078e0a1f */
[----:B------:R-:W-:Y:S01]  /*1b3d0*/  LEA.HI R3, R3, R30, RZ, 0x2 ;  /* 0x0000001e03037211 */ /* 0x000fe200078f10ff */
[----:B------:R-:W-:Y:S01]  /*1b3e0*/  BAR.SYNC.DEFER_BLOCKING 0x0 ;  /* 0x0000000000007b1d */ /* 0x000fe20000010000 */
[----:B----4-:R-:W-:-:S02]  /*1b3f0*/  IMAD.SHL.U32 R9, R29, 0x40, RZ ;  /* 0x000000401d097824 */ /* 0x010fc400078e00ff */
[----:B------:R-:W-:Y:S01]  /*1b400*/  SHF.R.S32.HI R3, RZ, 0x2, R3 ;  /* 0x00000002ff037819 */ /* 0x000fe20000011403 */
[----:B------:R-:W-:Y:S02]  /*1b410*/  @P0 FFMA.FTZ R11, R0, c[0x0][0x238], R4 ;  /* 0x00008e00000b0a23 */ /* 0x000fe40000010004 */
[----:B------:R-:W-:Y:S02]  /*1b420*/  IMAD R6, R6, c[0x0][0x214], R9 ;  /* 0x0000850006067a24 */ /* 0x000fe400078e0209 */
[----:B------:R-:W-:Y:S01]  /*1b430*/  IMAD R3, R31, 0x10, R3 ;  /* 0x000000101f037824 */ /* 0x000fe200078e0203 */
[----:B------:R1:W2:Y:S04]  /*1b440*/  LDS.128 R24, [R12.X4] ;  /* 0x000000000c187984 */ /* 0x0002a80000004c00 */
[----:B------:R1:W3:Y:S04]  /*1b450*/  LDS.128 R20, [R12.X4+0x800] ;  /* 0x000800000c147984 */ /* 0x0002e80000004c00 */
[----:B------:R1:W4:Y:S04]  /*1b460*/  LDS.128 R16, [R12.X4+0x1000] ;  /* 0x001000000c107984 */ /* 0x0003280000004c00 */
[----:B------:R-:W1:Y:S01]  /*1b470*/  LDS.128 R12, [R12.X4+0x1800] ;  /* 0x001800000c0c7984 */ /* 0x000e620000004c00 */
[----:B------:R-:W-:Y:S05]  /*1b480*/  @P2 BRA `(.L_x_1344) ;  /* 0x000000b000002947 */ /* 0x000fea0003800000 */
[----:B------:R-:W-:Y:S01]  /*1b490*/  IMAD R0, R29, -0x40, R230 ;  /* 0xffffffc01d007824 */ /* 0x000fe200078e02e6 */
[----:B------:R-:W-:-:S02]  /*1b4a0*/  IADD3 R5, R3, 0x8, RZ ;  /* 0x0000000803057810 */ /* 0x000fc40007ffe0ff */
        /* <DEDUP_REMOVED lines=9> */
.L_x_1344:
[----:B------:R-:W-:Y:S05]  /*1b540*/  BSYNC B0 ;  /* 0x0000000000007941 */ /* 0x000fea0003800000 */
.L_x_1343:
[----:B------:R-:W-:Y:S01]  /*1b550*/  SHF.R.S32.HI R9, RZ, 0x1f, R8 ;  /* 0x0000001fff097819 */ /* 0x000fe20000011408 */
[----:B------:R-:W-:Y:S01]  /*1b560*/  IMAD R6, R6, c[0x0][0x22c], RZ ;  /* 0x00008b0006067a24 */ /* 0x000fe200078e02ff */
[----:B------:R-:W-:Y:S01]  /*1b570*/  ISETP.GE.AND P1, PT, R8, c[0x0][0x220], PT ;  /* 0x0000880008007a0c */ /* 0x000fe20003f26270 */
[----:B------:R-:W-:Y:S01]  /*1b580*/  IMAD R29, R29, -0x40, R230 ;  /* 0xffffffc01d1d7824 */ /* 0x000fe200078e02e6 */
[C---:B------:R-:W-:Y:S01]  /*1b590*/  IADD3 R2, R7.reuse, 0x10, RZ ;  /* 0x0000001007027810 */ /* 0x040fe20007ffe0ff */
[C---:B------:R-:W-:Y:S01]  /*1b5a0*/  IMAD.WIDE R4, R7.reuse, 0x20, R8 ;  /* 0x0000002007047825 */ /* 0x040fe200078e0208 */
[----:B------:R-:W-:-:S02]  /*1b5b0*/  IADD3 R0, R7, 0x20, RZ ;  /* 0x0000002007007810 */ /* 0x000fc40007ffe0ff */
[-C--:B------:R-:W-:Y:S02]  /*1b5c0*/  ISETP.GE.OR P4, PT, R2, R29.reuse, P1 ;  /* 0x0000001d0200720c */ /* 0x080fe40000f86670 */
[----:B------:R-:W-:Y:S02]  /*1b5d0*/  IADD3 R3, P0, R6, R4, RZ ;  /* 0x0000000406037210 */ /* 0x000fe40007f1e0ff */
[----:B------:R-:W-:Y:S02]  /*1b5e0*/  ISETP.GE.OR P3, PT, R0, R29, P1 ;  /* 0x0000001d0000720c */ /* 0x000fe40000f66670 */
[----:B------:R-:W-:Y:S02]  /*1b5f0*/  LEA.HI.X.SX32 R6, R6, R5, 0x1, P0 ;  /* 0x0000000506067211 */ /* 0x000fe400000f0eff */
[----:B------:R-:W-:Y:S02]  /*1b600*/  ISETP.GE.OR P0, PT, R7, R29, P1 ;  /* 0x0000001d0700720c */ /* 0x000fe40000f06670 */
[----:B------:R-:W-:-:S02]  /*1b610*/  LEA R2, P2, R3, c[0x0][0x1d8], 0x2 ;  /* 0x0000760003027a11 */ /* 0x000fc400078410ff */
[----:B------:R-:W-:Y:S02]  /*1b620*/  IADD3 R7, R7, 0x30, RZ ;  /* 0x0000003007077810 */ /* 0x000fe40007ffe0ff */
[----:B------:R-:W-:-:S05]  /*1b630*/  LEA.HI.X R3, R3, c[0x0][0x1dc], R6, 0x2, P2 ;  /* 0x0000770003037a11 */ /* 0x000fca00010f1406 */
[----:B---3--:R3:W-:Y:S04]  /*1b640*/  @!P4 STG.E.128 [R2.64+0x800], R20 ;  /* 0x000800140200c986 */ /* 0x0087e8000c101d04 */
[----:B--2---:R3:W-:Y:S04]  /*1b650*/  @!P0 STG.E.64 [R2.64], R24 ;  /* 0x0000001802008986 */ /* 0x0047e8000c101b04 */
[----:B------:R3:W-:Y:S01]  /*1b660*/  @!P0 STG.E.64 [R2.64+0x8], R26 ;  /* 0x0000081a02008986 */ /* 0x0007e2000c101b04 */
[----:B------:R-:W-:-:S03]  /*1b670*/  ISETP.GE.OR P0, PT, R7, R29, P1 ;  /* 0x0000001d0700720c */ /* 0x000fc60000f06670 */
[----:B----4-:R3:W-:Y:S10]  /*1b680*/  @!P3 STG.E.128 [R2.64+0x1000], R16 ;  /* 0x001000100200b986 */ /* 0x0107f4000c101d04 */
[----:B------:R-:W-:Y:S05]  /*1b690*/  @P0 EXIT ;  /* 0x000000000000094d */ /* 0x000fea0003800000 */
[----:B-1----:R-:W-:Y:S01]  /*1b6a0*/  STG.E.128 [R2.64+0x1800], R12 ;  /* 0x0018000c02007986 */ /* 0x002fe2000c101d04 */
[----:B------:R-:W-:Y:S05]  /*1b6b0*/  EXIT ;  /* 0x000000000000794d */ /* 0x000fea0003800000 */
.L_x_1345:
        /* <DEDUP_REMOVED lines=12> */
.L_x_5196:


//--------------------- .text._ZN5flash24flash_fwd_splitkv_kernelI23Flash_fwd_kernel_traitsILi32ELi64ELi256ELi4ELb0ELb0EN7cutlass10bfloat16_tE19Flash_kernel_traitsILi32ELi64ELi256ELi4ES3_EELb1ELb0ELb0ELb0ELb0ELb1ELb1ELb1EEEvNS_16Flash_fwd_paramsE --------------------------
	.section	.text._ZN5flash24flash_fwd_splitkv_kernelI23Flash_fwd_kernel_traitsILi32ELi64ELi256ELi4ELb0ELb0EN7cutlass10bfloat16_tE19Flash_kernel_traitsILi32ELi64ELi256ELi4ES3_EELb1ELb0ELb0ELb0ELb0ELb1ELb1ELb1EEEvNS_16Flash_fwd_paramsE,"ax",@progbits
	.sectioninfo	@"SHI_REGISTERS=255"
	.align	128
        .global         _ZN5flash24flash_fwd_splitkv_kernelI23Flash_fwd_kernel_traitsILi32ELi64ELi256ELi4ELb0ELb0EN7cutlass10bfloat16_tE19Flash_kernel_traitsILi32ELi64ELi256ELi4ES3_EELb1ELb0ELb0ELb0ELb0ELb1ELb1ELb1EEEvNS_16Flash_fwd_paramsE
        .type           _ZN5flash24flash_fwd_splitkv_kernelI23Flash_fwd_kernel_traitsILi32ELi64ELi256ELi4ELb0ELb0EN7cutlass10bfloat16_tE19Flash_kernel_traitsILi32ELi64ELi256ELi4ES3_EELb1ELb0ELb0ELb0ELb0ELb1ELb1ELb1EEEvNS_16Flash_fwd_paramsE,@function
        .size           _ZN5flash24flash_fwd_splitkv_kernelI23Flash_fwd_kernel_traitsILi32ELi64ELi256ELi4ELb0ELb0EN7cutlass10bfloat16_tE19Flash_kernel_traitsILi32ELi64ELi256ELi4ES3_EELb1ELb0ELb0ELb0ELb0ELb1ELb1ELb1EEEvNS_16Flash_fwd_paramsE,(.L_x_5197 - _ZN5flash24flash_fwd_splitkv_kernelI23Flash_fwd_kernel_traitsILi32ELi64ELi256ELi4ELb0ELb0EN7cutlass10bfloat16_tE19Flash_kernel_traitsILi32ELi64ELi256ELi4ES3_EELb1ELb0ELb0ELb0ELb0ELb1ELb1ELb1EEEvNS_16Flash_fwd_paramsE)
        .other          _ZN5flash24flash_fwd_splitkv_kernelI23Flash_fwd_kernel_traitsILi32ELi64ELi256ELi4ELb0ELb0EN7cutlass10bfloat16_tE19Flash_kernel_traitsILi32ELi64ELi256ELi4ES3_EELb1ELb0ELb0ELb0ELb0ELb1ELb1ELb1EEEvNS_16Flash_fwd_paramsE,@"STO_CUDA_ENTRY STV_DEFAULT"
_ZN5flash24flash_fwd_splitkv_kernelI23Flash_fwd_kernel_traitsILi32ELi64ELi256ELi4ELb0ELb0EN7cutlass10bfloat16_tE19Flash_kernel_traitsILi32ELi64ELi256ELi4ES3_EELb1ELb0ELb0ELb0ELb0ELb1ELb1ELb1EEEvNS_16Flash_fwd_paramsE:
.text._ZN5flash24flash_fwd_splitkv_kernelI23Flash_fwd_kernel_traitsILi32ELi64ELi256ELi4ELb0ELb0EN7cutlass10bfloat16_tE19Flash_kernel_traitsILi32ELi64ELi256ELi4ES3_EELb1ELb0ELb0ELb0ELb0ELb1ELb1ELb1EEEvNS_16Flash_fwd_paramsE:
[----:B------:R-:W-:Y:S02]  /*0000*/  MOV R1, c[0x0][0x28] ;  /* 0x00000a0000017a02 */ /* 0x000fe40000000f00 */
[----:B------:R-:W1:Y:S01]  /*0010*/  I2F.U32.RP R2, c[0x0][0x1c0] ;  /* 0x0000700000027b06 */ /* 0x000e620000209000 */
[----:B------:R-:W2:Y:S01]  /*0020*/  S2R R22, SR_CTAID.Z ;  /* 0x0000000000167919 */ /* 0x000ea20000002700 */
[----:B------:R-:W-:Y:S01]  /*0030*/  ISETP.NE.U32.AND P2, PT, RZ, c[0x0][0x1c0], PT ;  /* 0x00007000ff007a0c */ /* 0x000fe20003f45070 */
[----:B------:R-:W-:Y:S01]  /*0040*/  IMAD.MOV.U32 R11, RZ, RZ, 0x4 ;  /* 0x00000004ff0b7424 */ /* 0x000fe200078e00ff */
[----:B------:R-:W-:Y:S01]  /*0050*/  ULDC.64 UR6, c[0x0][0x118] ;  /* 0x0000460000067ab9 */ /* 0x000fe20000000a00 */
[----:B------:R-:W-:Y:S01]  /*0060*/  IMAD.MOV.U32 R10, RZ, RZ, -0x1 ;  /* 0xffffffffff0a7424 */ /* 0x000fe200078e00ff */
[----:B------:R-:W-:Y:S02]  /*0070*/  ISETP.EQ.U32.AND P3, PT, RZ, c[0x0][0x248], PT ;  /* 0x00009200ff007a0c */ /* 0x000fe40003f62070 */
[----:B------:R-:W-:Y:S01]  /*0080*/  IADD3 R1, R1, -0x8, RZ ;  /* 0xfffffff801017810 */ /* 0x000fe20007ffe0ff */
        /* <DEDUP_REMOVED lines=15> */
[----:B------:R-:W-:-:S04]  /*0180*/  ISETP.NE.U32.AND P0, PT, RZ, c[0x0][0x240], PT ;  /* 0x00009000ff007a0c */ /* 0x000fc80003f05070 */
[----:B------:R-:W-:-:S07]  /*0190*/  ISETP.NE.AND.EX P0, PT, RZ, c[0x0][0x244], PT, P0 ;  /* 0x00009100ff007a0c */ /* 0x000fce0003f05300 */
[----:B------:R-:W-:Y:S02]  /*01a0*/  @P1 IADD3 R244, R244, 0x1, RZ ;  /* 0x00000001f4f41810 */ /* 0x000fe40007ffe0ff */
[----:B------:R-:W-:Y:S02]  /*01b0*/  @!P2 LOP3.LUT R244, RZ, c[0x0][0x1c0], RZ, 0x33, !PT ;  /* 0x00007000fff4aa12 */ /* 0x000fe400078e33ff */
[----:B-1----:R-:W-:Y:S02]  /*01c0*/  ISETP.NE.AND P1, PT, R2, RZ, PT ;  /* 0x000000ff0200720c */ /* 0x002fe40003f25270 */
[----:B------:R-:W-:Y:S01]  /*01d0*/  ISETP.NE.U32.AND P2, PT, RZ, c[0x0][0x250], PT ;  /* 0x00009400ff007a0c */ /* 0x000fe20003f45070 */
[----:B------:R-:W-:-:S03]  /*01e0*/  IMAD.WIDE R2, R244, R11, c[0x0][0x240] ;  /* 0x00009000f4027625 */ /* 0x000fc600078e020b */
[----:B------:R-:W-:Y:S02]  /*01f0*/  ISETP.NE.AND.EX P4, PT, RZ, c[0x0][0x254], PT, P2 ;  /* 0x00009500ff007a0c */ /* 0x000fe40003f85320 */
[----:B------:R1:W2:Y:S01]  /*0200*/  @P0 LDG.E R10, [R2.64] ;  /* 0x00000006020a0981 */ /* 0x0002a2000c1e1900 */
[----:B------:R-:W-:Y:S01]  /*0210*/  IMAD.MOV.U32 R8, RZ, RZ, RZ ;  /* 0x000000ffff087224 */ /* 0x000fe200078e00ff */
[----:B------:R-:W-:Y:S02]  /*0220*/  ISETP.EQ.OR.EX P2, PT, RZ, c[0x0][0x24c], !P1, P3 ;  /* 0x00009300ff007a0c */ /* 0x000fe40004f42730 */
[----:B------:R1:W2:Y:S01]  /*0230*/  @P0 LDG.E R4, [R2.64+0x4] ;  /* 0x0000040602040981 */ /* 0x0002a2000c1e1900 */
[----:B------:R-:W-:-:S06]  /*0240*/  IMAD.WIDE R120, R244, R11, c[0x0][0x250] ;  /* 0x00009400f4787625 */ /* 0x000fcc00078e020b */
[----:B------:R3:W5:Y:S01]  /*0250*/  @P4 LDG.E R8, [R120.64] ;  /* 0x0000000678084981 */ /* 0x000762000c1e1900 */
[----:B------:R-:W-:-:S03]  /*0260*/  IMAD.MOV.U32 R7, RZ, RZ, -0x1 ;  /* 0xffffffffff077424 */ /* 0x000fc600078e00ff */
        /* <DEDUP_REMOVED lines=8> */
[----:B------:R-:W-:Y:S02]  /*02f0*/  IMAD R22, R0, c[0x0][0x1c0], R22 ;  /* 0x0000700000167a24 */ /* 0x000fe400078e0216 */
        /* <DEDUP_REMOVED lines=8> */
.L_x_1346:
[----:B----4-:R-:W-:Y:S02]  /*0380*/  MOV R0, c[0x0][0x218] ;  /* 0x0000860000007a02 */ /* 0x010fe40000000f00 */
.L_x_1347:
        /* <DEDUP_REMOVED lines=68> */
[----:B------:R-:W-:Y:S01]  /*07d0*/  IMAD R7, R8, c[0x0][0x22c], RZ ;  /* 0x00008b0008077a24 */ /* 0x000fe200078e02ff */
[----:B------:R-:W-:Y:S01]  /*07e0*/  IADD3 R11, R0, 0x20, RZ ;  /* 0x00000020000b7810 */ /* 0x000fe20007ffe0ff */
[----:B------:R-:W-:Y:S01]  /*07f0*/  IMAD.SHL.U32 R2, R6, 0x4, RZ ;  /* 0x0000000406027824 */ /* 0x000fe200078e00ff */
[----:B------:R-:W-:-:S04]  /*0800*/  ISETP.GE.AND P3, PT, R10, R9, PT ;  /* 0x000000090a00720c */ /* 0x000fc80003f66270 */
[--C-:B------:R-:W-:Y:S02]  /*0810*/  SHF.R.S32.HI R3, RZ, 0x1f, R2.reuse ;  /* 0x0000001fff037819 */ /* 0x100fe40000011402 */
[----:B------:R-:W-:Y:S02]  /*0820*/  ISETP.GE.AND P2, PT, R2, c[0x0][0x220], PT ;  /* 0x0000880002007a0c */ /* 0x000fe40003f46270 */
[----:B------:R-:W-:Y:S01]  /*0830*/  ISETP.NE.OR P3, PT, R6, RZ, P3 ;  /* 0x000000ff0600720c */ /* 0x000fe20001f65670 */
[C---:B------:R-:W-:Y:S01]  /*0840*/  IMAD.WIDE R4, R0.reuse, 0x20, R2 ;  /* 0x0000002000047825 */ /* 0x040fe200078e0202 */
[-C--:B------:R-:W-:Y:S02]  /*0850*/  ISETP.GE.OR P4, PT, R0, R9.reuse, P2 ;  /* 0x000000090000720c */ /* 0x080fe40001786670 */
[----:B------:R-:W-:Y:S02]  /*0860*/  ISETP.GE.OR P1, PT, R10, R9, P2 ;  /* 0x000000090a00720c */ /* 0x000fe40001726670 */
[----:B------:R-:W-:-:S02]  /*0870*/  IADD3 R3, P0, R7, R4, RZ ;  /* 0x0000000407037210 */ /* 0x000fc40007f1e0ff */
[----:B------:R-:W-:Y:S02]  /*0880*/  P2R R2, PR, RZ, 0x2 ;  /* 0x00000002ff027803 */ /* 0x000fe40000000000 */
[----:B------:R-:W-:Y:S02]  /*0890*/  LEA.HI.X.SX32 R5, R7, R5, 0x1, P0 ;  /* 0x0000000507057211 */ /* 0x000fe400000f0eff */
[C---:B------:R-:W-:Y:S02]  /*08a0*/  LEA R4, P0, R3.reuse, c[0x0][0x1d8], 0x2 ;  /* 0x0000760003047a11 */ /* 0x040fe400078010ff */
[----:B------:R-:W-:Y:S02]  /*08b0*/  ISETP.NE.AND P1, PT, R6, RZ, PT ;  /* 0x000000ff0600720c */ /* 0x000fe40003f25270 */
[----:B------:R-:W-:Y:S02]  /*08c0*/  LEA.HI.X R5, R3, c[0x0][0x1dc], R5, 0x2, P0 ;  /* 0x0000770003057a11 */ /* 0x000fe400000f1405 */
[----:B------:R-:W-:-:S02]  /*08d0*/  ISETP.GE.AND P0, PT, R11, R9, PT ;  /* 0x000000090b00720c */ /* 0x000fc40003f06270 */
[----:B------:R-:W-:Y:S01]  /*08e0*/  SHF.R.S32.HI R7, RZ, 0x1f, R8 ;  /* 0x0000001fff077819 */ /* 0x000fe20000011408 */
[----:B------:R1:W-:Y:S01]  /*08f0*/  @!P4 STG.E.128 [R4.64], RZ ;  /* 0x000000ff0400c986 */ /* 0x0003e2000c101d06 */
[----:B------:R-:W-:Y:S02]  /*0900*/  IADD3 R3, P6, R8, R0, RZ ;  /* 0x0000000008037210 */ /* 0x000fe40007fde0ff */
[----:B------:R-:W-:Y:S02]  /*0910*/  IADD3 R10, R0, 0x30, RZ ;  /* 0x00000030000a7810 */ /* 0x000fe40007ffe0ff */
[----:B------:R-:W-:Y:S02]  /*0920*/  ISETP.NE.OR P0, PT, R6, RZ, P0 ;  /* 0x000000ff0600720c */ /* 0x000fe40000705670 */
[C---:B------:R-:W-:Y:S02]  /*0930*/  ISETP.GE.OR P1, PT, R0.reuse, R9, P1 ;  /* 0x000000090000720c */ /* 0x040fe40000f26670 */
[----:B------:R-:W-:Y:S01]  /*0940*/  LEA.HI.X.SX32 R0, R0, R7, 0x1, P6 ;  /* 0x0000000700007211 */ /* 0x000fe200030f0eff */
[----:B------:R-:W-:Y:S01]  /*0950*/  @!P3 IMAD.MOV.U32 R7, RZ, RZ, -0x800000 ;  /* 0xff800000ff07b424 */ /* 0x000fe200078e00ff */
[----:B------:R-:W-:-:S02]  /*0960*/  ISETP.GE.OR P5, PT, R11, R9, P2 ;  /* 0x000000090b00720c */ /* 0x000fc400017a6670 */
[----:B------:R-:W-:Y:S02]  /*0970*/  ISETP.GE.OR P4, PT, R10, R9, P2 ;  /* 0x000000090a00720c */ /* 0x000fe40001786670 */
[----:B------:R-:W-:Y:S02]  /*0980*/  ISETP.NE.AND P6, PT, R2, RZ, PT ;  /* 0x000000ff0200720c */ /* 0x000fe40003fc5270 */
[----:B------:R-:W-:-:S03]  /*0990*/  LEA R2, P2, R3, c[0x0][0x208], 0x2 ;  /* 0x0000820003027a11 */ /* 0x000fc600078410ff */
[----:B------:R-:W-:Y:S01]  /*09a0*/  @!P1 IMAD.MOV.U32 R8, RZ, RZ, -0x800000 ;  /* 0xff800000ff089424 */ /* 0x000fe200078e00ff */
[----:B------:R-:W-:Y:S01]  /*09b0*/  LEA.HI.X R3, R3, c[0x0][0x20c], R0, 0x2, P2 ;  /* 0x0000830003037a11 */ /* 0x000fe200010f1400 */
[----:B------:R-:W-:Y:S02]  /*09c0*/  @!P0 IMAD.MOV.U32 R0, RZ, RZ, -0x800000 ;  /* 0xff800000ff008424 */ /* 0x000fe400078e00ff */
[----:B------:R1:W-:Y:S04]  /*09d0*/  @!P5 STG.E.128 [R4.64+0x1000], RZ ;  /* 0x001000ff0400d986 */ /* 0x0003e8000c101d06 */
        /* <DEDUP_REMOVED lines=11> */
.L_x_1348:
[----:B------:R-:W-:Y:S01]  /*0a90*/  ISETP.NE.U32.AND P0, PT, RZ, c[0x0][0x2b8], PT ;  /* 0x0000ae00ff007a0c */ /* 0x000fe20003f05070 */
[----:B------:R-:W-:-:S03]  /*0aa0*/  IMAD.MOV.U32 R9, RZ, RZ, R244 ;  /* 0x000000ffff097224 */ /* 0x000fc600078e00f4 */
[----:B------:R-:W-:-:S13]  /*0ab0*/  ISETP.NE.AND.EX P0, PT, RZ, c[0x0][0x2bc], PT, P0 ;  /* 0x0000af00ff007a0c */ /* 0x000fda0003f05300 */
[----:B------:R-:W-:-:S05]  /*0ac0*/  @P0 IMAD.WIDE R2, R244, R11, c[0x0][0x2b8] ;  /* 0x0000ae00f4020625 */ /* 0x000fca00078e020b */
[----:B------:R1:W5:Y:S01]  /*0ad0*/  @P0 LDG.E R9, [R2.64] ;  /* 0x0000000602090981 */ /* 0x000362000c1e1900 */
[----:B------:R-:W-:Y:S01]  /*0ae0*/  ISETP.NE.U32.AND P0, PT, RZ, c[0x0][0x2c0], PT ;  /* 0x0000b000ff007a0c */ /* 0x000fe20003f05070 */
[----:B------:R-:W-:Y:S01]  /*0af0*/  IMAD.MOV.U32 R4, RZ, RZ, RZ ;  /* 0x000000ffff047224 */ /* 0x000fe200078e00ff */
[----:B------:R-:W-:Y:S02]  /*0b00*/  SHF.R.S32.HI R26, RZ, 0x1f, R244 ;  /* 0x0000001fff1a7819 */ /* 0x000fe400000114f4 */
[----:B------:R-:W-:Y:S02]  /*0b10*/  ISETP.NE.AND.EX P1, PT, RZ, c[0x0][0x2c4], PT, P0 ;  /* 0x0000b100ff007a0c */ /* 0x000fe40003f25300 */
[----:B------:R-:W-:Y:S02]  /*0b20*/  PLOP3.LUT P2, PT, PT, PT, PT, 0x8, 0x0 ;  /* 0x000000000000781c */ /* 0x000fe40003f4e170 */
[----:B------:R-:W-:-:S09]  /*0b30*/  LOP3.LUT R188, R188, 0xfffffff7, RZ, 0xc0, !PT ;  /* 0xfffffff7bcbc7812 */ /* 0x000fd200078ec0ff */
        /* <DEDUP_REMOVED lines=74> */
[----:B-----5:R-:W-:-:S04]  /*0fe0*/  IMAD.WIDE.U32 R8, R6, c[0x0][0x180], RZ ;  /* 0x0000600006087a25 */ /* 0x020fc800078e00ff */
[C---:B------:R-:W-:Y:S02]  /*0ff0*/  IMAD R2, R5.reuse, c[0x0][0x180], RZ ;  /* 0x0000600005027a24 */ /* 0x040fe400078e02ff */
[----:B------:R-:W-:Y:S02]  /*1000*/  IMAD R5, R5, c[0x0][0x188], RZ ;  /* 0x0000620005057a24 */ /* 0x000fe400078e02ff */
[C---:B------:R-:W-:Y:S02]  /*1010*/  IMAD R2, R6.reuse, c[0x0][0x184], R2 ;  /* 0x0000610006027a24 */ /* 0x040fe400078e0202 */
[C---:B------:R-:W-:Y:S02]  /*1020*/  IMAD R5, R6.reuse, c[0x0][0x18c], R5 ;  /* 0x0000630006057a24 */ /* 0x040fe400078e0205 */
[----:B------:R-:W-:Y:S01]  /*1030*/  IMAD.IADD R3, R9, 0x1, R2 ;  /* 0x0000000109037824 */ /* 0x000fe200078e0202 */
[----:B------:R-:W-:Y:S01]  /*1040*/  MOV R2, R8 ;  /* 0x0000000800027202 */ /* 0x000fe20000000f00 */
[----:B------:R-:W-:-:S04]  /*1050*/  IMAD.WIDE.U32 R6, R6, c[0x0][0x188], RZ ;  /* 0x0000620006067a25 */ /* 0x000fc800078e00ff */
[----:B------:R-:W-:Y:S01]  /*1060*/  IMAD.WIDE.U32 R2, R14, c[0x0][0x198], R2 ;  /* 0x000066000e027a25 */ /* 0x000fe200078e0002 */
[----:B------:R-:W-:-:S03]  /*1070*/  MOV R12, R6 ;  /* 0x00000006000c7202 */ /* 0x000fc60000000f00 */
[----:B------:R-:W-:Y:S02]  /*1080*/  IMAD.IADD R3, R3, 0x1, R4 ;  /* 0x0000000103037824 */ /* 0x000fe400078e0204 */
[----:B------:R-:W-:Y:S02]  /*1090*/  IMAD R4, R20, c[0x0][0x1b0], RZ ;  /* 0x00006c0014047a24 */ /* 0x000fe400078e02ff */
[----:B------:R-:W-:-:S04]  /*10a0*/  IMAD.WIDE.U32 R2, R0, c[0x0][0x1b0], R2 ;  /* 0x00006c0000027a25 */ /* 0x000fc800078e0002 */
[----:B------:R-:W-:Y:S02]  /*10b0*/  IMAD R4, R0, c[0x0][0x1b4], R4 ;  /* 0x00006d0000047a24 */ /* 0x000fe400078e0204 */
[----:B------:R-:W-:Y:S02]  /*10c0*/  IMAD.IADD R15, R7, 0x1, R5 ;  /* 0x00000001070f7824 */ /* 0x000fe400078e0205 */
[----:B------:R-:W-:Y:S01]  /*10d0*/  IMAD.MOV.U32 R24, RZ, RZ, R2 ;  /* 0x000000ffff187224 */ /* 0x000fe200078e0002 */
[----:B------:R-:W-:Y:S01]  /*10e0*/  IADD3 R25, R3, R4, RZ ;  /* 0x0000000403197210 */ /* 0x000fe20007ffe0ff */
[----:B------:R-:W-:Y:S05]  /*10f0*/  BRA `(.L_x_1350) ;  /* 0x0000049000007947 */ /* 0x000fea0003800000 */
.L_x_1349:
        /* <DEDUP_REMOVED lines=17> */
.L_x_1351:
        /* <DEDUP_REMOVED lines=15> */
[----:B------:R-:W-:Y:S02]  /*1300*/  IMAD R4, R21, c[0x0][0x198], RZ ;  /* 0x0000660015047a24 */ /* 0x000fe400078e02ff */
[----:B------:R-:W-:-:S04]  /*1310*/  IMAD.HI.U32 R0, R0, R2, RZ ;  /* 0x0000000200007227 */ /* 0x000fc800078e00ff */
[----:B------:R-:W-:Y:S01]  /*1320*/  IMAD R4, R13, c[0x0][0x19c], R4 ;  /* 0x000067000d047a24 */ /* 0x000fe200078e0204 */
[----:B------:R-:W-:-:S05]  /*1330*/  IADD3 R3, -R0, RZ, RZ ;  /* 0x000000ff00037210 */ /* 0x000fca0007ffe1ff */
[----:B------:R-:W-:Y:S01]  /*1340*/  IMAD R2, R11, R3, R2 ;  /* 0x000000030b027224 */ /* 0x000fe200078e0202 */
[----:B------:R-:W-:-:S04]  /*1350*/  MOV R3, R6 ;  /* 0x0000000600037202 */ /* 0x000fc80000000f00 */
[----:B------:R-:W-:-:S13]  /*1360*/  ISETP.GT.U32.AND P1, PT, R11, R2, PT ;  /* 0x000000020b00720c */ /* 0x000fda0003f24070 */
[----:B------:R-:W-:Y:S01]  /*1370*/  @!P1 IMAD.IADD R2, R2, 0x1, -R11 ;  /* 0x0000000102029824 */ /* 0x000fe200078e0a0b */
[----:B------:R-:W-:Y:S02]  /*1380*/  @!P1 IADD3 R0, R0, 0x1, RZ ;  /* 0x0000000100009810 */ /* 0x000fe40007ffe0ff */
[----:B------:R-:W-:Y:S02]  /*1390*/  ISETP.NE.AND P1, PT, RZ, c[0x0][0x1c8], PT ;  /* 0x00007200ff007a0c */ /* 0x000fe40003f25270 */
[----:B------:R-:W-:Y:S02]  /*13a0*/  ISETP.GE.U32.AND P3, PT, R2, R11, PT ;  /* 0x0000000b0200720c */ /* 0x000fe40003f66070 */
[----:B------:R-:W-:-:S04]  /*13b0*/  LOP3.LUT R2, R22, c[0x0][0x1c8], RZ, 0x3c, !PT ;  /* 0x0000720016027a12 */ /* 0x000fc800078e3cff */
        /* <DEDUP_REMOVED lines=29> */
.L_x_1350:
[----:B------:R1:W5:Y:S01]  /*1590*/  @P4 LDG.E R23, [R120.64] ;  /* 0x0000000678174981 */ /* 0x000362000c1e1900 */
[----:B------:R-:W-:Y:S01]  /*15a0*/  ISETP.NE.AND P0, PT, R10, -0x1, PT ;  /* 0xffffffff0a00780c */ /* 0x000fe20003f05270 */
[----:B------:R-:W-:Y:S01]  /*15b0*/  IMAD.MOV.U32 R11, RZ, RZ, 0x2 ;  /* 0x00000002ff0b7424 */ /* 0x000fe200078e00ff */
[----:B------:R-:W-:Y:S01]  /*15c0*/  SHF.R.S32.HI R16, RZ, 0x1f, R144 ;  /* 0x0000001fff107819 */ /* 0x000fe20000011490 */
[----:B------:R-:W-:Y:S01]  /*15d0*/  IMAD.MOV.U32 R7, RZ, RZ, c[0x0][0x230] ;  /* 0x00008c00ff077624 */ /* 0x000fe200078e00ff */
[----:B------:R-:W-:Y:S01]  /*15e0*/  MOV R111, c[0x0][0x230] ;  /* 0x00008c00006f7a02 */ /* 0x000fe20000000f00 */
[----:B------:R-:W-:Y:S01]  /*15f0*/  IMAD.MOV.U32 R110, RZ, RZ, RZ ;  /* 0x000000ffff6e7224 */ /* 0x000fe200078e00ff */
[----:B------:R-:W-:Y:S01]  /*1600*/  LEA.HI R6, R16, R144, RZ, 0x2 ;  /* 0x0000009010067211 */ /* 0x000fe200078f10ff */
[----:B------:R-:W-:Y:S01]  /*1610*/  IMAD.MOV.U32 R106, RZ, RZ, c[0x0][0x198] ;  /* 0x00006600ff6a7624 */ /* 0x000fe200078e00ff */
[----:B------:R-:W-:Y:S01]  /*1620*/  MOV R118, 0x5 ;  /* 0x0000000500767802 */ /* 0x000fe20000000f00 */
[----:B------:R-:W-:Y:S01]  /*1630*/  IMAD.HI.U32 R110, R11, R7, R110 ;  /* 0x000000070b6e7227 */ /* 0x000fe200078e006e */
[----:B------:R-:W-:-:S02]  /*1640*/  SHF.R.S32.HI R72, RZ, 0x2, R6 ;  /* 0x00000002ff487819 */ /* 0x000fc40000011406 */
[----:B------:R-:W-:Y:S01]  /*1650*/  LEA.HI R7, R16, R144, RZ, 0x5 ;  /* 0x0000009010077211 */ /* 0x000fe200078f28ff */
[----:B------:R-:W-:Y:S01]  /*1660*/  @!P0 IMAD R0, R26, c[0x0][0x178], RZ ;  /* 0x00005e001a008a24 */ /* 0x000fe200078e02ff */
[----:B------:R-:W-:Y:S01]  /*1670*/  SHF.R.S32.HI R73, RZ, 0x1f, R72 ;  /* 0x0000001fff497819 */ /* 0x000fe20000011448 */
[----:B------:R-:W-:Y:S01]  /*1680*/  @P0 IMAD.WIDE.U32 R4, R10, c[0x0][0x190], RZ ;  /* 0x000064000a040a25 */ /* 0x000fe200078e00ff */
[----:B------:R-:W-:Y:S02]  /*1690*/  SHF.R.S32.HI R101, RZ, 0x1, R110 ;  /* 0x00000001ff657819 */ /* 0x000fe4000001146e */
[----:B------:R-:W-:Y:S01]  /*16a0*/  SHF.L.U64.HI R165, R106, R118, c[0x0][0x19c] ;  /* 0x000067006aa57619 */ /* 0x000fe20000010276 */
[----:B------:R-:W-:-:S04]  /*16b0*/  @!P0 IMAD.WIDE.U32 R2, R244, c[0x0][0x178], RZ ;  /* 0x00005e00f4028a25 */ /* 0x000fc800078e00ff */
[----:B------:R-:W-:Y:S02]  /*16c0*/  @!P0 IMAD R0, R244, c[0x0][0x17c], R0 ;  /* 0x00005f00f4008a24 */ /* 0x000fe400078e0200 */
[----:B-----5:R-:W-:Y:S02]  /*16d0*/  @P0 IMAD R9, R10, c[0x0][0x194], R5 ;  /* 0x000065000a090a24 */ /* 0x020fe400078e0205 */
[----:B------:R-:W-:Y:S01]  /*16e0*/  @!P0 IMAD.IADD R9, R3, 0x1, R0 ;  /* 0x0000000103098824 */ /* 0x000fe200078e0200 */
[----:B------:R-:W-:Y:S01]  /*16f0*/  LEA.HI R0, R16, R144, RZ, 0x3 ;  /* 0x0000009010007211 */ /* 0x000fe200078f18ff */
[----:B------:R-:W-:Y:S01]  /*1700*/  @P0 IMAD.MOV.U32 R8, RZ, RZ, R4 ;  /* 0x000000ffff080224 */ /* 0x000fe200078e0004 */
[----:B------:R-:W-:Y:S01]  /*1710*/  LOP3.LUT R4, R6, 0xfffffffc, RZ, 0xc0, !PT ;  /* 0xfffffffc06047812 */ /* 0x000fe200078ec0ff */
[----:B------:R-:W-:Y:S01]  /*1720*/  @!P0 IMAD.MOV.U32 R8, RZ, RZ, R2 ;  /* 0x000000ffff088224 */ /* 0x000fe200078e0002 */
[----:B------:R-:W-:Y:S01]  /*1730*/  SHF.R.S32.HI R125, RZ, 0x3, R0 ;  /* 0x00000003ff7d7819 */ /* 0x000fe20000011400 */
[----:B------:R-:W-:Y:S01]  /*1740*/  IMAD.WIDE R10, R18, 0x40, R72 ;  /* 0x00000040120a7825 */ /* 0x000fe200078e0248 */
[----:B------:R-:W-:-:S02]  /*1750*/  LEA.HI R2, R6, R72, RZ, 0x1 ;  /* 0x0000004806027211 */ /* 0x000fc400078f08ff */
[----:B------:R-:W-:Y:S01]  /*1760*/  LOP3.LUT R0, R0, 0xfffffff8, RZ, 0xc0, !PT ;  /* 0xfffffff800007812 */ /* 0x000fe200078ec0ff */
[----:B------:R-:W-:Y:S01]  /*1770*/  IMAD.SHL.U32 R3, R125, 0x40, RZ ;  /* 0x000000407d037824 */ /* 0x000fe200078e00ff */
[-C--:B------:R-:W-:Y:S01]  /*1780*/  LEA.HI R16, R16, R144.reuse, RZ, 0x4 ;  /* 0x0000009010107211 */ /* 0x080fe200078f20ff */
[----:B------:R-:W-:Y:S01]  /*1790*/  IMAD.IADD R18, R144, 0x1, -R4 ;  /* 0x0000000190127824 */ /* 0x000fe200078e0a04 */
[----:B------:R-:W-:Y:S01]  /*17a0*/  LOP3.LUT R4, R2, 0x7fffffe, RZ, 0xc0, !PT ;  /* 0x07fffffe02047812 */ /* 0x000fe200078ec0ff */
[----:B------:R-:W-:Y:S01]  /*17b0*/  IMAD.MOV.U32 R38, RZ, RZ, 0x10 ;  /* 0x00000010ff267424 */ /* 0x000fe200078e00ff */
[----:B------:R-:W-:Y:S01]  /*17c0*/  IADD3 R5, -R0, R144, RZ ;  /* 0x0000009000057210 */ /* 0x000fe20007ffe1ff */
[----:B------:R-:W-:Y:S01]  /*17d0*/  IMAD.SHL.U32 R132, R18, 0x8, RZ ;  /* 0x0000000812847824 */ /* 0x000fe200078e00ff */
[----:B------:R-:W-:Y:S01]  /*17e0*/  LOP3.LUT R0, R3, 0xc0, RZ, 0xc0, !PT ;  /* 0x000000c003007812 */ /* 0x000fe200078ec0ff */
[----:B------:R-:W-:Y:S01]  /*17f0*/  IMAD.IADD R3, R72, 0x1, -R4 ;  /* 0x0000000148037824 */ /* 0x000fe200078e0a04 */
[----:B------:R-:W-:Y:S01]  /*1800*/  SHF.R.S32.HI R2, RZ, 0x5, R7 ;  /* 0x00000005ff027819 */ /* 0x000fe20000011407 */
[----:B------:R-:W-:Y:S01]  /*1810*/  IMAD.SHL.U32 R154, R106, 0x20, RZ ;  /* 0x000000206a9a7824 */ /* 0x000fe200078e00ff */
[----:B------:R-:W-:-:S02]  /*1820*/  LOP3.LUT R6, R0, 0x18, R132, 0xf8, !PT ;  /* 0x0000001800067812 */ /* 0x000fc400078ef884 */
[----:B------:R-:W-:Y:S01]  /*1830*/  SHF.R.U32.HI R4, RZ, 0x3, R0 ;  /* 0x00000003ff047819 */ /* 0x000fe20000011600 */
[----:B------:R-:W-:Y:S01]  /*1840*/  IMAD R7, R2, 0x8, R3 ;  /* 0x0000000802077824 */ /* 0x000fe200078e0203 */
[----:B------:R-:W-:Y:S01]  /*1850*/  LOP3.LUT R3, R16, 0xfffffff0, RZ, 0xc0, !PT ;  /* 0xfffffff010037812 */ /* 0x000fe200078ec0ff */
[----:B------:R-:W-:Y:S01]  /*1860*/  IMAD R0, R20, c[0x0][0x1b8], RZ ;  /* 0x00006e0014007a24 */ /* 0x000fe200078e02ff */
[----:B------:R-:W-:Y:S02]  /*1870*/  LOP3.LUT R4, R6, R4, RZ, 0x3c, !PT ;  /* 0x0000000406047212 */ /* 0x000fe400078e3cff */
[----:B------:R-:W-:Y:S01]  /*1880*/  LEA.HI R19, R5, R5, RZ, 0x1 ;  /* 0x0000000505137211 */ /* 0x000fe200078f08ff */
[----:B------:R-:W-:Y:S01]  /*1890*/  IMAD.IADD R122, R144, 0x1, -R3 ;  /* 0x00000001907a7824 */ /* 0x000fe200078e0a03 */
[----:B------:R-:W-:Y:S01]  /*18a0*/  SHF.R.S32.HI R133, RZ, 0x1f, R132 ;  /* 0x0000001fff857819 */ /* 0x000fe20000011484 */
[----:B------:R-:W-:Y:S01]  /*18b0*/  IMAD.U32 R185, R7, 0x20, R4 ;  /* 0x0000002007b97824 */ /* 0x000fe200078e0004 */
[----:B------:R-:W-:Y:S01]  /*18c0*/  LOP3.LUT R2, R19, 0xfffffffe, RZ, 0xc0, !PT ;  /* 0xfffffffe13027812 */ /* 0x000fe200078ec0ff */
[----:B------:R-:W-:Y:S01]  /*18d0*/  IMAD R16, R17, c[0x0][0x1bc], R0 ;  /* 0x00006f0011107a24 */ /* 0x000fe200078e0200 */
[----:B------:R-:W-:-:S02]  /*18e0*/  LEA.HI R124, R122, R122, RZ, 0x1 ;  /* 0x0000007a7a7c7211 */ /* 0x000fc400078f08ff */
[----:B------:R-:W-:Y:S02]  /*18f0*/  IADD3 R4, P1, R132, R8, RZ ;  /* 0x0000000884047210 */ /* 0x000fe40007f3e0ff */
[--C-:B------:R-:W-:Y:S02]  /*1900*/  SHF.R.S32.HI R7, RZ, 0x1, R124.reuse ;  /* 0x00000001ff077819 */ /* 0x100fe4000001147c */
[----:B------:R-:W-:Y:S02]  /*1910*/  SHF.R.S32.HI R0, RZ, 0x1f, R124 ;  /* 0x0000001fff007819 */ /* 0x000fe4000001147c */
[----:B------:R-:W-:Y:S01]  /*1920*/  IADD3 R138, R5, -R2, RZ ;  /* 0x80000002058a7210 */ /* 0x000fe20007ffe0ff */
[----:B------:R-:W-:Y:S01]  /*1930*/  IMAD.X R5, R133, 0x1, R9, P1 ;  /* 0x0000000185057824 */ /* 0x000fe200008e0609 */
[----:B------:R-:W-:Y:S01]  /*1940*/  LEA.HI R6, R0, R7, RZ, 0x2 ;  /* 0x0000000700067211 */ /* 0x000fe200078f10ff */
[----:B------:R-:W-:Y:S01]  /*1950*/  IMAD R0, R11, c[0x0][0x190], RZ ;  /* 0x000064000b007a24 */ /* 0x000fe200078e02ff */
[----:B------:R-:W-:Y:S01]  /*1960*/  IADD3 R2, P0, R132, R12, RZ ;  /* 0x0000000c84027210 */ /* 0x000fe20007f1e0ff */
[----:B------:R-:W-:Y:S01]  /*1970*/  IMAD.MOV.U32 R11, RZ, RZ, c[0x0][0x1a0] ;  /* 0x00006800ff0b7624 */ /* 0x000fe200078e00ff */
[----:B------:R-:W-:Y:S01]  /*1980*/  LOP3.LUT R6, R6, 0xfffffffc, RZ, 0xc0, !PT ;  /* 0xfffffffc06067812 */ /* 0x000fe200078ec0ff */
[----:B------:R-:W-:Y:S01]  /*1990*/  IMAD R9, R10, c[0x0][0x194], R0 ;  /* 0x000065000a097a24 */ /* 0x000fe200078e0200 */
[----:B------:R-:W-:Y:S01]  /*19a0*/  SHF.R.S32.HI R0, RZ, 0x1f, R22 ;  /* 0x0000001fff007819 */ /* 0x000fe20000011416 */
[----:B------:R-:W-:Y:S01]  /*19b0*/  IMAD.X R3, R133, 0x1, R15, P0 ;  /* 0x0000000185037824 */ /* 0x000fe200000e060f */
[----:B------:R-:W-:Y:S01]  /*19c0*/  IADD3 R8, P0, R72, R14, RZ ;  /* 0x0000000e48087210 */ /* 0x000fe20007f1e0ff */
[----:B------:R-:W-:Y:S01]  /*19d0*/  IMAD.IADD R130, R7, 0x1, -R6 ;  /* 0x0000000107827824 */ /* 0x000fe200078e0a06 */
[----:B------:R-:W-:Y:S01]  /*19e0*/  SHF.R.S32.HI R131, RZ, 0x1, R19 ;  /* 0x00000001ff837819 */ /* 0x000fe20000011413 */
[----:B------:R-:W-:-:S02]  /*19f0*/  IMAD R0, R0, c[0x0][0x1a8], RZ ;  /* 0x00006a0000007a24 */ /* 0x000fc400078e02ff */
[----:B------:R-:W-:Y:S01]  /*1a00*/  IMAD.WIDE.U32 R2, R17, c[0x0][0x1b8], R2 ;  /* 0x00006e0011027a25 */ /* 0x000fe200078e0002 */
[----:B------:R-:W-:-:S03]  /*1a10*/  LOP3.LUT P1, RZ, R130, 0x2, RZ, 0xc0, !PT ;  /* 0x0000000282ff7812 */ /* 0x000fc6000782c0ff */
[----:B------:R-:W-:Y:S01]  /*1a20*/  IMAD R6, R22, c[0x0][0x1ac], R0 ;  /* 0x00006b0016067a24 */ /* 0x000fe200078e0200 */
[----:B------:R-:W-:Y:S01]  /*1a30*/  SHF.R.S32.HI R0, RZ, 0x1f, R90 ;  /* 0x0000001fff007819 */ /* 0x000fe2000001145a */
[----:B------:R-:W-:Y:S01]  /*1a40*/  IMAD.WIDE.U32 R4, R10, c[0x0][0x190], R4 ;  /* 0x000064000a047a25 */ /* 0x000fe200078e0004 */
[----:B------:R-:W-:Y:S02]  /*1a50*/  IADD3 R3, R3, R16, RZ ;  /* 0x0000001003037210 */ /* 0x000fe40007ffe0ff */
[----:B------:R-:W-:Y:S01]  /*1a60*/  LEA.HI R0, R0, R90, RZ, 0x8 ;  /* 0x0000005a00007211 */ /* 0x000fe200078f40ff */
[----:B------:R-:W-:Y:S01]  /*1a70*/  IMAD.X R10, R73, 0x1, R21, P0 ;  /* 0x00000001490a7824 */ /* 0x000fe200000e0615 */
[----:B------:R-:W-:Y:S01]  /*1a80*/  SEL R38, R38, 0xfffffff0, !P1 ;  /* 0xfffffff026267807 */ /* 0x000fe20004800000 */
[----:B------:R-:W-:Y:S01]  /*1a90*/  IMAD.WIDE.U32 R152, R8, c[0x0][0x1a0], R2 ;  /* 0x0000680008987a25 */ /* 0x000fe200078e0002 */
[----:B------:R-:W-:Y:S02]  /*1aa0*/  SHF.R.S32.HI R3, RZ, 0x8, R0 ;  /* 0x00000008ff037819 */ /* 0x000fe40000011400 */
[----:B------:R-:W-:Y:S01]  /*1ab0*/  SHF.L.U64.HI R2, R11, R118, c[0x0][0x1a4] ;  /* 0x000069000b027619 */ /* 0x000fe20000010276 */
[----:B------:R-:W-:Y:S01]  /*1ac0*/  IMAD.IADD R5, R5, 0x1, R9 ;  /* 0x0000000105057824 */ /* 0x000fe200078e0209 */
[----:B------:R-:W-:Y:S01]  /*1ad0*/  IADD3 R2, P0, R132, R24, RZ ;  /* 0x0000001884027210 */ /* 0x000fe20007f1e0ff */
[----:B------:R-:W-:Y:S01]  /*1ae0*/  IMAD R10, R10, c[0x0][0x1a0], RZ ;  /* 0x000068000a0a7a24 */ /* 0x000fe200078e02ff */
[----:B------:R-:W-:Y:S01]  /*1af0*/  IMNMX R89, R243, R3, !PT ;  /* 0x00000003f3597217 */ /* 0x000fe20007800200 */
[----:B------:R-:W-:Y:S01]  /*1b00*/  IMAD.WIDE.U32 R102, R22, c[0x0][0x1a8], R4 ;  /* 0x00006a0016667a25 */ /* 0x000fe200078e0004 */
[----:B------:R-:W-:-:S03]  /*1b10*/  SHF.L.U32 R0, R18, 0x2, RZ ;  /* 0x0000000212007819 */ /* 0x000fc600000006ff */
[----:B------:R-:W-:Y:S01]  /*1b20*/  IMAD.X R3, R133, 0x1, R25, P0 ;  /* 0x0000000185037824 */ /* 0x000fe200000e0619 */
[----:B------:R-:W-:Y:S01]  /*1b30*/  ISETP.GT.AND P0, PT, R216, R89, PT ;  /* 0x00000059d800720c */ /* 0x000fe20003f04270 */
[----:B------:R-:W-:Y:S02]  /*1b40*/  IMAD R4, R73, c[0x0][0x198], RZ ;  /* 0x0000660049047a24 */ /* 0x000fe400078e02ff */
[C---:B------:R-:W-:Y:S02]  /*1b50*/  IMAD R114, R72.reuse, R101, R0 ;  /* 0x0000006548727224 */ /* 0x040fe400078e0200 */
[----:B------:R-:W-:Y:S02]  /*1b60*/  IMAD R4, R72, c[0x0][0x19c], R4 ;  /* 0x0000670048047a24 */ /* 0x000fe400078e0204 */
[--C-:B------:R-:W-:Y:S01]  /*1b70*/  IMAD.IADD R123, R0, 0x1, R114.reuse ;  /* 0x00000001007b7824 */ /* 0x100fe200078e0272 */
[----:B------:R-:W-:Y:S01]  /*1b80*/  SHF.R.S32.HI R126, RZ, 0x1f, R114 ;  /* 0x0000001fff7e7819 */ /* 0x000fe20000011472 */
[----:B------:R-:W-:-:S03]  /*1b90*/  IMAD.WIDE.U32 R104, R72, c[0x0][0x198], R2 ;  /* 0x0000660048687a25 */ /* 0x000fc600078e0002 */
[----:B------:R-:W-:Y:S01]  /*1ba0*/  SHF.R.S32.HI R127, RZ, 0x1f, R123 ;  /* 0x0000001fff7f7819 */ /* 0x000fe2000001147b */
[----:B------:R-:W-:Y:S01]  /*1bb0*/  IMAD R10, R8, c[0x0][0x1a4], R10 ;  /* 0x00006900080a7a24 */ /* 0x000fe200078e020a */
[----:B------:R-:W-:Y:S01]  /*1bc0*/  IADD3 R115, R105, R4, RZ ;  /* 0x0000000469737210 */ /* 0x000fe20007ffe0ff */
[----:B------:R-:W-:Y:S02]  /*1bd0*/  IMAD.IADD R119, R103, 0x1, R6 ;  /* 0x0000000167777824 */ /* 0x000fe400078e0206 */
[----:B------:R-:W-:Y:S02]  /*1be0*/  IMAD.IADD R155, R153, 0x1, R10 ;  /* 0x00000001999b7824 */ /* 0x000fe400078e020a */
[----:B------:R-:W-:Y:S01]  /*1bf0*/  @!P4 IMAD.MOV.U32 R23, RZ, RZ, RZ ;  /* 0x000000ffff17c224 */ /* 0x000fe200078e00ff */
[----:B------:R-:W-:Y:S05]  /*1c00*/  @!P0 BRA `(.L_x_1352) ;  /* 0x00006de000008947 */ /* 0x000fea0003800000 */
[----:B-1----:R-:W-:Y:S01]  /*1c10*/  IMAD R6, R26, c[0x0][0x280], RZ ;  /* 0x0000a0001a067a24 */ /* 0x002fe200078e02ff */
[----:B------:R-:W-:Y:S01]  /*1c20*/  SHF.R.S32.HI R9, RZ, 0x1f, R13 ;  /* 0x0000001fff097819 */ /* 0x000fe2000001140d */
[C---:B------:R-:W-:Y:S01]  /*1c30*/  IMAD.WIDE.U32 R4, R244.reuse, c[0x0][0x280], R132 ;  /* 0x0000a000f4047a25 */ /* 0x040fe200078e0084 */
[--C-:B------:R-:W-:Y:S01]  /*1c40*/  IADD3 R0, P1, P0, R13, R72, -R90.reuse ;  /* 0x000000480d007210 */ /* 0x100fe2000783e85a */
[----:B------:R-:W-:Y:S01]  /*1c50*/  UMOV UR12, 0x40 ;  /* 0x00000040000c7882 */ /* 0x000fe20000000000 */
[----:B------:R-:W-:Y:S01]  /*1c60*/  SHF.R.S32.HI R8, RZ, 0x1f, R90 ;  /* 0x0000001fff087819 */ /* 0x000fe2000001145a */
[----:B------:R-:W-:Y:S01]  /*1c70*/  IMAD R6, R244, c[0x0][0x284], R6 ;  /* 0x0000a100f4067a24 */ /* 0x000fe200078e0206 */
[----:B------:R-:W-:Y:S01]  /*1c80*/  ULDC.64 UR4, c[0x0][0x1a0] ;  /* 0x0000680000047ab9 */ /* 0x000fe20000000a00 */
[----:B------:R-:W-:Y:S01]  /*1c90*/  IMAD R7, R26, c[0x0][0x278], RZ ;  /* 0x00009e001a077a24 */ /* 0x000fe200078e02ff */
[----:B------:R-:W-:Y:S01]  /*1ca0*/  UIMAD UR19, UR12, UR5, URZ ;  /* 0x000000050c1372a4 */ /* 0x000fe2000f8e023f */
[----:B------:R-:W-:Y:S01]  /*1cb0*/  IMAD.IADD R5, R5, 0x1, R6 ;  /* 0x0000000105057824 */ /* 0x000fe200078e0206 */
[----:B------:R-:W-:Y:S01]  /*1cc0*/  IADD3.X R6, R9, R73, ~R8, P1, P0 ;  /* 0x0000004909067210 */ /* 0x000fe20000fe0c08 */
[----:B------:R-:W-:Y:S01]  /*1cd0*/  IMAD.WIDE.U32 R2, R244, c[0x0][0x278], R132 ;  /* 0x00009e00f4027a25 */ /* 0x000fe200078e0084 */
[----:B------:R-:W-:Y:S01]  /*1ce0*/  UMOV UR13, 0x80 ;  /* 0x00000080000d7882 */ /* 0x000fe20000000000 */
[----:B------:R-:W-:Y:S01]  /*1cf0*/  LOP3.LUT R188, R188, 0xfffffffb, RZ, 0xc0, !PT ;  /* 0xfffffffbbcbc7812 */ /* 0x000fe200078ec0ff */
[----:B------:R-:W-:Y:S01]  /*1d00*/  UIMAD UR18, UR13, UR5, URZ ;  /* 0x000000050d1272a4 */ /* 0x000fe2000f8e023f */
[----:B------:R-:W-:Y:S01]  /*1d10*/  IMAD R7, R244, c[0x0][0x27c], R7 ;  /* 0x00009f00f4077a24 */ /* 0x000fe200078e0207 */
[----:B------:R-:W-:Y:S01]  /*1d20*/  UMOV UR11, 0xc0 ;  /* 0x000000c0000b7882 */ /* 0x000fe20000000000 */
[----:B------:R-:W-:Y:S01]  /*1d30*/  IMAD.WIDE.U32 R8, R11, 0x40, RZ ;  /* 0x000000400b087825 */ /* 0x000fe200078e00ff */
[----:B------:R-:W-:Y:S01]  /*1d40*/  UMOV UR10, 0x140 ;  /* 0x00000140000a7882 */ /* 0x000fe20000000000 */
[----:B------:R-:W-:Y:S01]  /*1d50*/  IADD3 R88, R72, 0x20, RZ ;  /* 0x0000002048587810 */ /* 0x000fe20007ffe0ff */
[----:B------:R-:W-:Y:S01]  /*1d60*/  UMOV UR9, 0x180 ;  /* 0x0000018000097882 */ /* 0x000fe20000000000 */
[----:B------:R-:W-:Y:S01]  /*1d70*/  IMAD.IADD R3, R3, 0x1, R7 ;  /* 0x0000000103037824 */ /* 0x000fe200078e0207 */
[----:B------:R-:W-:Y:S01]  /*1d80*/  UMOV UR8, 0x1c0 ;  /* 0x000001c000087882 */ /* 0x000fe20000000000 */
[C---:B------:R-:W-:Y:S01]  /*1d90*/  IMAD R7, R6.reuse, c[0x0][0x290], RZ ;  /* 0x0000a40006077a24 */ /* 0x040fe200078e02ff */
[----:B------:R-:W-:Y:S01]  /*1da0*/  UIMAD UR16, UR11, UR5, URZ ;  /* 0x000000050b1072a4 */ /* 0x000fe2000f8e023f */
[----:B------:R-:W-:Y:S01]  /*1db0*/  IMAD R6, R6, c[0x0][0x288], RZ ;  /* 0x0000a20006067a24 */ /* 0x000fe200078e02ff */
[----:B------:R-:W-:Y:S01]  /*1dc0*/  UIMAD UR15, UR10, UR5, URZ ;  /* 0x000000050a0f72a4 */ /* 0x000fe2000f8e023f */
[C---:B------:R-:W-:Y:S01]  /*1dd0*/  IMAD R7, R0.reuse, c[0x0][0x294], R7 ;  /* 0x0000a50000077a24 */ /* 0x040fe200078e0207 */
[----:B------:R-:W-:Y:S01]  /*1de0*/  UIMAD UR14, UR9, UR5, URZ ;  /* 0x00000005090e72a4 */ /* 0x000fe2000f8e023f */
[----:B------:R-:W-:Y:S01]  /*1df0*/  IMAD.WIDE.U32 R4, R0, c[0x0][0x290], R4 ;  /* 0x0000a40000047a25 */ /* 0x000fe200078e0004 */
[----:B------:R-:W-:Y:S01]  /*1e00*/  UIMAD UR26, UR8, UR5, URZ ;  /* 0x00000005081a72a4 */ /* 0x000fe2000f8e023f */
[----:B------:R-:W-:Y:S01]  /*1e10*/  IADD3 R87, R72, 0x40, RZ ;  /* 0x0000004048577810 */ /* 0x000fe20007ffe0ff */
[----:B------:R-:W-:Y:S01]  /*1e20*/  UIMAD.WIDE.U32 UR32, UR11, UR4, URZ ;  /* 0x000000040b2072a5 */ /* 0x000fe2000f8e003f */
[C---:B------:R-:W-:Y:S01]  /*1e30*/  IMAD R6, R0.reuse, c[0x0][0x28c], R6 ;  /* 0x0000a30000067a24 */ /* 0x040fe200078e0206 */
[----:B------:R-:W-:Y:S01]  /*1e40*/  ULDC UR5, c[0x0][0x294] ;  /* 0x0000a50000057ab9 */ /* 0x000fe20000000800 */
[----:B------:R-:W-:Y:S01]  /*1e50*/  IMAD.WIDE.U32 R2, R0, c[0x0][0x288], R2 ;  /* 0x0000a20000027a25 */ /* 0x000fe200078e0002 */
[----:B------:R-:W-:Y:S01]  /*1e60*/  IADD3 R0, R9, UR19, RZ ;  /* 0x0000001309007c10 */ /* 0x000fe2000fffe0ff */
[----:B------:R-:W-:Y:S01]  /*1e70*/  UIMAD.WIDE.U32 UR30, UR10, UR4, URZ ;  /* 0x000000040a1e72a5 */ /* 0x000fe2000f8e003f */
[----:B------:R-:W-:Y:S01]  /*1e80*/  IADD3 R86, R72, 0x60, RZ ;  /* 0x0000006048567810 */ /* 0x000fe20007ffe0ff */
[----:B------:R-:W-:Y:S01]  /*1e90*/  IMAD.IADD R3, R3, 0x1, R6 ;  /* 0x0000000103037824 */ /* 0x000fe200078e0206 */
[----:B------:R-:W-:Y:S01]  /*1ea0*/  SHF.L.U64.HI R100, R8, 0x1, R0 ;  /* 0x0000000108647819 */ /* 0x000fe20000010200 */
[----:B------:R-:W-:Y:S01]  /*1eb0*/  IMAD R0, R20, c[0x0][0x298], RZ ;  /* 0x0000a60014007a24 */ /* 0x000fe200078e02ff */
[----:B------:R-:W-:Y:S01]  /*1ec0*/  UIMAD.WIDE.U32 UR28, UR9, UR4, URZ ;  /* 0x00000004091c72a5 */ /* 0x000fe2000f8e003f */
[C---:B------:R-:W-:Y:S01]  /*1ed0*/  IMAD.WIDE.U32 R2, R17.reuse, c[0x0][0x298], R2 ;  /* 0x0000a60011027a25 */ /* 0x040fe200078e0002 */
[----:B------:R-:W-:Y:S01]  /*1ee0*/  ULDC UR17, c[0x0][0x19c] ;  /* 0x0000670000117ab9 */ /* 0x000fe20000000800 */
[----:B------:R-:W-:Y:S01]  /*1ef0*/  IADD3 R85, R72, 0x80, RZ ;  /* 0x0000008048557810 */ /* 0x000fe20007ffe0ff */
[----:B------:R-:W-:Y:S01]  /*1f00*/  UIMAD UR11, UR11, UR5, URZ ;  /* 0x000000050b0b72a4 */ /* 0x000fe2000f8e023f */
        /* <DEDUP_REMOVED lines=21> */
[----:B------:R-:W-:Y:S01]  /*2060*/  LEA R63, P1, R4, c[0x0][0x270], 0x1 ;  /* 0x00009c00043f7a11 */ /* 0x000fe200078208ff */
[----:B------:R-:W-:Y:S01]  /*2070*/  IMAD.IADD R0, R5, 0x1, R6 ;  /* 0x0000000105007824 */ /* 0x000fe200078e0206 */
[----:B------:R-:W-:Y:S01]  /*2080*/  UIMAD.WIDE.U32 UR34, UR8, UR4, URZ ;  /* 0x00000004082272a5 */ /* 0x000fe2000f8e003f */
[----:B------:R-:W-:Y:S01]  /*2090*/  IMAD.MOV.U32 R2, RZ, RZ, c[0x0][0x290] ;  /* 0x0000a400ff027624 */ /* 0x000fe200078e00ff */
[----:B------:R-:W-:Y:S01]  /*20a0*/  IADD3 R82, R72, 0xe0, RZ ;  /* 0x000000e048527810 */ /* 0x000fe20007ffe0ff */
        /* <DEDUP_REMOVED lines=35> */
[----:B------:R-:W-:Y:S01]  /*22e0*/  SHF.L.U64.HI R116, R113, R116, c[0x0][0x28c] ;  /* 0x0000a30071747619 */ /* 0x000fe20000010274 */
[--C-:B------:R-:W-:Y:S01]  /*22f0*/  IMAD.X R4, R127, 0x1, R3.reuse, P0 ;  /* 0x000000017f047824 */ /* 0x100fe200000e0603 */
[C---:B------:R-:W-:Y:S01]  /*2300*/  SHF.L.U64.HI R117, R113.reuse, R117, c[0x0][0x28c] ;  /* 0x0000a30071757619 */ /* 0x040fe20000010275 */
        /* <DEDUP_REMOVED lines=59> */
.L_x_1406:
        /* <DEDUP_REMOVED lines=17> */
[----:B------:R-:W-:Y:S02]  /*27d0*/  @!P2 IADD3 R12, P1, R63, R135, RZ ;  /* 0x000000873f0ca210 */ /* 0x000fe40007f3e0ff */
[----:B------:R-:W-:Y:S01]  /*27e0*/  @!P2 LEA.HI.X R11, R2, R56, R3, 0x1, P0 ;  /* 0x00000038020ba211 */ /* 0x000fe200000f0c03 */
[----:B------:R-:W-:Y:S01]  /*27f0*/  IMAD.MOV.U32 R3, RZ, RZ, R62 ;  /* 0x000000ffff037224 */ /* 0x000fe200078e003e */
[C---:B------:R-:W-:Y:S01]  /*2800*/  ISETP.GE.OR P0, PT, R85.reuse, R14, P4 ;  /* 0x0000000e5500720c */ /* 0x040fe20002706670 */
[C---:B------:R-:W-:Y:S01]  /*2810*/  @!P2 IMAD.X R13, R62.reuse, 0x1, R96, P1 ;  /* 0x000000013e0da824 */ /* 0x040fe200008e0660 */
        /* <DEDUP_REMOVED lines=24> */
[C---:B------:R-:W-:Y:S02]  /*29a0*/  ISETP.GE.OR P0, PT, R83.reuse, R14, P1 ;  /* 0x0000000e5300720c */ /* 0x040fe40000f06670 */
[C---:B------:R-:W-:Y:S02]  /*29b0*/  LOP3.LUT P4, RZ, R188.reuse, 0x2, RZ, 0xc0, !PT ;  /* 0x00000002bcff7812 */ /* 0x040fe4000788c0ff */
        /* <DEDUP_REMOVED lines=102> */
.L_x_1356:
[----:B------:R-:W-:Y:S05]  /*3020*/  BSYNC B0 ;  /* 0x0000000000007941 */ /* 0x000fea0003800000 */
.L_x_1355:
        /* <DEDUP_REMOVED lines=57> */
.L_x_1358:
[----:B------:R-:W-:Y:S05]  /*33c0*/  BSYNC B0 ;  /* 0x0000000000007941 */ /* 0x000fea0003800000 */
.L_x_1357:
        /* <DEDUP_REMOVED lines=57> */
.L_x_1360:
[----:B------:R-:W-:Y:S05]  /*3760*/  BSYNC B0 ;  /* 0x0000000000007941 */ /* 0x000fea0003800000 */
.L_x_1359:
        /* <DEDUP_REMOVED lines=65> */
.L_x_1362:
[----:B------:R-:W-:Y:S05]  /*3b80*/  BSYNC B0 ;  /* 0x0000000000007941 */ /* 0x000fea0003800000 */
.L_x_1361:
        /* <DEDUP_REMOVED lines=59> */
.L_x_1364:
[----:B------:R-:W-:Y:S05]  /*3f40*/  BSYNC B0 ;  /* 0x0000000000007941 */ /* 0x000fea0003800000 */
.L_x_1363:
        /* <DEDUP_REMOVED lines=65> */
.L_x_1366:
[----:B------:R-:W-:Y:S05]  /*4360*/  BSYNC B0 ;  /* 0x0000000000007941 */ /* 0x000fea0003800000 */
.L_x_1365:
        /* <DEDUP_REMOVED lines=65> */
.L_x_1368:
[----:B------:R-:W-:Y:S05]  /*4780*/  BSYNC B0 ;  /* 0x0000000000007941 */ /* 0x000fea0003800000 */
.L_x_1367:
        /* <DEDUP_REMOVED lines=67> */
.L_x_1370:
[----:B------:R-:W-:Y:S05]  /*4bc0*/  BSYNC B0 ;  /* 0x0000000000007941 */ /* 0x000fea0003800000 */
.L_x_1369:
        /* <DEDUP_REMOVED lines=12> */
.L_x_1354:
        /* <DEDUP_REMOVED lines=91> */
.L_x_1375:
[----:B------:R-:W-:Y:S05]  /*5240*/  BSYNC B0 ;  /* 0x0000000000007941 */ /* 0x000fea0003800000 */
.L_x_1374:
[----:B--2---:R-:W-:Y:S02]  /*5250*/  MOV R2, R52 ;  /* 0x0000003400027202 */ /* 0x004fe40000000f00 */
[----:B------:R-:W-:Y:S05]  /*5260*/  MOV R3, R53 ;  /* 0x0000003500037202 */ /* 0x000fea0000000f00 */
[----:B-----5:R2:W-:Y:S02]  /*5270*/  STG.E.128 [R2.64], R28 ;  /* 0x0000001c02007986 */ /* 0x0205e4000c101d06 */
.L_x_1373:
[----:B------:R-:W-:Y:S05]  /*5280*/  BSYNC B1 ;  /* 0x0000000000017941 */ /* 0x000fea0003800000 */
.L_x_1372:
        /* <DEDUP_REMOVED lines=88> */
.L_x_1379:
[----:B------:R-:W-:Y:S05]  /*5810*/  BSYNC B0 ;  /* 0x0000000000007941 */ /* 0x000fea0003800000 */
.L_x_1378:
[C---:B--2---:R-:W-:Y:S04]  /*5820*/  LEA R2, P0, R154.reuse, R52, 0x1 ;  /* 0x000000349a027211 */ /* 0x044fe800078008ff */
[----:B------:R-:W-:Y:S05]  /*5830*/  LEA.HI.X R3, R154, R53, R165, 0x1, P0 ;  /* 0x000000359a037211 */ /* 0x000fea00000f0ca5 */
[----:B-----5:R2:W-:Y:S04]  /*5840*/  STG.E.128 [R2.64], R28 ;  /* 0x0000001c02007986 */ /* 0x0205e8000c101d06 */
.L_x_1377:
[----:B------:R-:W-:Y:S05]  /*5850*/  BSYNC B1 ;  /* 0x0000000000017941 */ /* 0x000fea0003800000 */
.L_x_1376:
        /* <DEDUP_REMOVED lines=88> */
.L_x_1383:
[----:B------:R-:W-:Y:S05]  /*5de0*/  BSYNC B0 ;  /* 0x0000000000007941 */ /* 0x000fea0003800000 */
.L_x_1382:
[C---:B--2---:R-:W-:Y:S04]  /*5df0*/  LEA R2, P0, R106.reuse, R52, 0x1 ;  /* 0x000000346a027211 */ /* 0x044fe800078008ff */
[----:B------:R-:W-:Y:S05]  /*5e00*/  LEA.HI.X R3, R106, R53, R80, 0x1, P0 ;  /* 0x000000356a037211 */ /* 0x000fea00000f0c50 */
[----:B-----5:R2:W-:Y:S04]  /*5e10*/  STG.E.128 [R2.64], R28 ;  /* 0x0000001c02007986 */ /* 0x0205e8000c101d06 */
.L_x_1381:
[----:B------:R-:W-:Y:S05]  /*5e20*/  BSYNC B1 ;  /* 0x0000000000017941 */ /* 0x000fea0003800000 */
.L_x_1380:
        /* <DEDUP_REMOVED lines=92> */
.L_x_1387:
[----:B------:R-:W-:Y:S05]  /*63f0*/  BSYNC B0 ;  /* 0x0000000000007941 */ /* 0x000fea0003800000 */
.L_x_1386:
[----:B------:R-:W-:Y:S02]  /*6400*/  MOV R0, 0xc0 ;  /* 0x000000c000007802 */ /* 0x000fe40000000f00 */
[----:B--2---:R-:W-:Y:S02]  /*6410*/  MOV R2, R52 ;  /* 0x0000003400027202 */ /* 0x004fe40000000f00 */
[----:B------:R-:W-:Y:S05]  /*6420*/  MOV R3, R53 ;  /* 0x0000003500037202 */ /* 0x000fea0000000f00 */
[C---:B------:R-:W-:Y:S04]  /*6430*/  IMAD.WIDE.U32 R2, R0.reuse, c[0x0][0x198], R2 ;  /* 0x0000660000027a25 */ /* 0x040fe800078e0002 */
[----:B------:R-:W-:Y:S05]  /*6440*/  IMAD R0, R0, c[0x0][0x19c], RZ ;  /* 0x0000670000007a24 */ /* 0x000fea00078e02ff */
[----:B------:R-:W-:Y:S05]  /*6450*/  IADD3 R3, R3, R0, RZ ;  /* 0x0000000003037210 */ /* 0x000fea0007ffe0ff */
[----:B-----5:R2:W-:Y:S02]  /*6460*/  STG.E.128 [R2.64], R8 ;  /* 0x0000000802007986 */ /* 0x0205e4000c101d06 */
.L_x_1385:
[----:B------:R-:W-:Y:S05]  /*6470*/  BSYNC B1 ;  /* 0x0000000000017941 */ /* 0x000fea0003800000 */
.L_x_1384:
        /* <DEDUP_REMOVED lines=91> */
.L_x_1391:
[----:B------:R-:W-:Y:S05]  /*6a30*/  BSYNC B0 ;  /* 0x0000000000007941 */ /* 0x000fea0003800000 */
.L_x_1390:
[C---:B--2---:R-:W-:Y:S04]  /*6a40*/  LEA R2, P0, R108.reuse, R52, 0x1 ;  /* 0x000000346c027211 */ /* 0x044fe800078008ff */
[----:B------:R-:W-:Y:S05]  /*6a50*/  LEA.HI.X R3, R108, R53, R81, 0x1, P0 ;  /* 0x000000356c037211 */ /* 0x000fea00000f0c51 */
[----:B-----5:R2:W-:Y:S04]  /*6a60*/  STG.E.128 [R2.64], R8 ;  /* 0x0000000802007986 */ /* 0x0205e8000c101d06 */
.L_x_1389:
[----:B------:R-:W-:Y:S05]  /*6a70*/  BSYNC B1 ;  /* 0x0000000000017941 */ /* 0x000fea0003800000 */
.L_x_1388:
        /* <DEDUP_REMOVED lines=92> */
.L_x_1395:
[----:B------:R-:W-:Y:S05]  /*7040*/  BSYNC B0 ;  /* 0x0000000000007941 */ /* 0x000fea0003800000 */
.L_x_1394:
[----:B------:R-:W-:Y:S02]  /*7050*/  MOV R0, 0x140 ;  /* 0x0000014000007802 */ /* 0x000fe40000000f00 */
[----:B--2---:R-:W-:Y:S02]  /*7060*/  MOV R2, R52 ;  /* 0x0000003400027202 */ /* 0x004fe40000000f00 */
[----:B------:R-:W-:Y:S05]  /*7070*/  MOV R3, R53 ;  /* 0x0000003500037202 */ /* 0x000fea0000000f00 */
[C---:B------:R-:W-:Y:S04]  /*7080*/  IMAD.WIDE.U32 R2, R0.reuse, c[0x0][0x198], R2 ;  /* 0x0000660000027a25 */ /* 0x040fe800078e0002 */
[----:B------:R-:W-:Y:S05]  /*7090*/  IMAD R0, R0, c[0x0][0x19c], RZ ;  /* 0x0000670000007a24 */ /* 0x000fea00078e02ff */
[----:B------:R-:W-:Y:S05]  /*70a0*/  IADD3 R3, R3, R0, RZ ;  /* 0x0000000003037210 */ /* 0x000fea0007ffe0ff */
[----:B-----5:R2:W-:Y:S02]  /*70b0*/  STG.E.128 [R2.64], R8 ;  /* 0x0000000802007986 */ /* 0x0205e4000c101d06 */
.L_x_1393:
[----:B------:R-:W-:Y:S05]  /*70c0*/  BSYNC B1 ;  /* 0x0000000000017941 */ /* 0x000fea0003800000 */
.L_x_1392:
        /* <DEDUP_REMOVED lines=92> */
.L_x_1399:
[----:B------:R-:W-:Y:S05]  /*7690*/  BSYNC B0 ;  /* 0x0000000000007941 */ /* 0x000fea0003800000 */
.L_x_1398:
[----:B------:R-:W-:Y:S02]  /*76a0*/  MOV R0, 0x180 ;  /* 0x0000018000007802 */ /* 0x000fe40000000f00 */
[----:B--2---:R-:W-:Y:S02]  /*76b0*/  MOV R2, R52 ;  /* 0x0000003400027202 */ /* 0x004fe40000000f00 */
[----:B------:R-:W-:Y:S05]  /*76c0*/  MOV R3, R53 ;  /* 0x0000003500037202 */ /* 0x000fea0000000f00 */
[C---:B------:R-:W-:Y:S04]  /*76d0*/  IMAD.WIDE.U32 R2, R0.reuse, c[0x0][0x198], R2 ;  /* 0x0000660000027a25 */ /* 0x040fe800078e0002 */
[----:B------:R-:W-:Y:S05]  /*76e0*/  IMAD R0, R0, c[0x0][0x19c], RZ ;  /* 0x0000670000007a24 */ /* 0x000fea00078e02ff */
[----:B------:R-:W-:Y:S05]  /*76f0*/  IADD3 R3, R3, R0, RZ ;  /* 0x0000000003037210 */ /* 0x000fea0007ffe0ff */
[----:B-----5:R2:W-:Y:S02]  /*7700*/  STG.E.128 [R2.64], R8 ;  /* 0x0000000802007986 */ /* 0x0205e4000c101d06 */
.L_x_1397:
[----:B------:R-:W-:Y:S05]  /*7710*/  BSYNC B1 ;  /* 0x0000000000017941 */ /* 0x000fea0003800000 */
.L_x_1396:
        /* <DEDUP_REMOVED lines=93> */
.L_x_1403:
[----:B------:R-:W-:Y:S05]  /*7cf0*/  BSYNC B0 ;  /* 0x0000000000007941 */ /* 0x000fea0003800000 */
.L_x_1402:
[----:B------:R-:W-:Y:S02]  /*7d00*/  MOV R0, 0x1c0 ;  /* 0x000001c000007802 */ /* 0x000fe40000000f00 */
[----:B--2---:R-:W-:Y:S02]  /*7d10*/  MOV R2, R52 ;  /* 0x0000003400027202 */ /* 0x004fe40000000f00 */
[----:B------:R-:W-:Y:S05]  /*7d20*/  MOV R3, R53 ;  /* 0x0000003500037202 */ /* 0x000fea0000000f00 */
[C---:B------:R-:W-:Y:S04]  /*7d30*/  IMAD.WIDE.U32 R2, R0.reuse, c[0x0][0x198], R2 ;  /* 0x0000660000027a25 */ /* 0x040fe800078e0002 */
[----:B------:R-:W-:Y:S05]  /*7d40*/  IMAD R0, R0, c[0x0][0x19c], RZ ;  /* 0x0000670000007a24 */ /* 0x000fea00078e02ff */
[----:B------:R-:W-:Y:S05]  /*7d50*/  IADD3 R3, R3, R0, RZ ;  /* 0x0000000003037210 */ /* 0x000fea0007ffe0ff */
[----:B-----5:R2:W-:Y:S02]  /*7d60*/  STG.E.128 [R2.64], R8 ;  /* 0x0000000802007986 */ /* 0x0205e4000c101d06 */
.L_x_1401:
[----:B------:R-:W-:Y:S05]  /*7d70*/  BSYNC B1 ;  /* 0x0000000000017941 */ /* 0x000fea0003800000 */
.L_x_1400:
        /* <DEDUP_REMOVED lines=12> */
.L_x_1353:
        /* <DEDUP_REMOVED lines=87> */
.L_x_1371:
        /* <DEDUP_REMOVED lines=84> */
.L_x_1404:
        /* <DEDUP_REMOVED lines=12> */
.L_x_1405:
[----:B------:R-:W-:Y:S04]  /*89b0*/  IADD3 R21, R21, -0x1, RZ ;  /* 0xffffffff15157810 */ /* 0x000fe80007ffe0ff */
[----:B------:R-:W-:Y:S11]  /*89c0*/  ISETP.GT.AND P0, PT, R21, R89, PT ;  /* 0x000000591500720c */ /* 0x000ff60003f04270 */
[----:B------:R-:W-:Y:S02]  /*89d0*/  @!UPT UIADD3 URZ, URZ, URZ, URZ ;  /* 0x0000003f3f3ff290 */ /* 0x000fe4000fffe03f */
[----:B------:R-:W-:-:S05]  /*89e0*/  @P0 BRA `(.L_x_1406) ;  /* 0xffff9cd000000947 */ /* 0x000fca000383ffff */
.L_x_1352:
        /* <DEDUP_REMOVED lines=15> */
[C---:B------:R-:W-:Y:S02]  /*8ae0*/  IMAD.SHL.U32 R32, R101.reuse, 0x20, RZ ;  /* 0x0000002065207824 */ /* 0x040fe400078e00ff */
        /* <DEDUP_REMOVED lines=73> */
.L_x_1413:
[----:B------:R-:W-:Y:S05]  /*8f80*/  BSYNC B0 ;  /* 0x0000000000007941 */ /* 0x000fea0003800000 */
.L_x_1412:
[----:B-----5:R4:W-:Y:S04]  /*8f90*/  STS.64 [R185], R4 ;  /* 0x00000004b9007388 */ /* 0x0209e80000000a00 */
[----:B------:R4:W-:Y:S02]  /*8fa0*/  STS.64 [R185+0x8], R6 ;  /* 0x00000806b9007388 */ /* 0x0009e40000000a00 */
.L_x_1411:
[----:B------:R-:W-:Y:S05]  /*8fb0*/  BSYNC B1 ;  /* 0x0000000000017941 */ /* 0x000fea0003800000 */
.L_x_1410:
        /* <DEDUP_REMOVED lines=57> */
.L_x_1416:
[----:B------:R-:W-:Y:S05]  /*9350*/  BSYNC B0 ;  /* 0x0000000000007941 */ /* 0x000fea0003800000 */
.L_x_1415:
[----:B-----5:R1:W-:Y:S01]  /*9360*/  STS.128 [R185+0x800], R4 ;  /* 0x00080004b9007388 */ /* 0x0203e20000000c00 */
[----:B------:R-:W-:Y:S05]  /*9370*/  BRA `(.L_x_1414) ;  /* 0x00000e2000007947 */ /* 0x000fea0003800000 */
.L_x_1409:
        /* <DEDUP_REMOVED lines=95> */
.L_x_1420:
[----:B------:R-:W-:Y:S05]  /*9970*/  BSYNC B0 ;  /* 0x0000000000007941 */ /* 0x000fea0003800000 */
.L_x_1419:
[----:B-----5:R4:W-:Y:S04]  /*9980*/  STS.64 [R185], R4 ;  /* 0x00000004b9007388 */ /* 0x0209e80000000a00 */
[----:B------:R4:W-:Y:S02]  /*9990*/  STS.64 [R185+0x8], R6 ;  /* 0x00000806b9007388 */ /* 0x0009e40000000a00 */
.L_x_1418:
[----:B------:R-:W-:Y:S05]  /*99a0*/  BSYNC B1 ;  /* 0x0000000000017941 */ /* 0x000fea0003800000 */
.L_x_1417:
        /* <DEDUP_REMOVED lines=94> */
.L_x_1422:
[----:B------:R-:W-:Y:S05]  /*9f90*/  BSYNC B0 ;  /* 0x0000000000007941 */ /* 0x000fea0003800000 */
.L_x_1421:
[----:B-----5:R1:W-:Y:S01]  /*9fa0*/  STS.128 [R185+0x800], R4 ;  /* 0x00080004b9007388 */ /* 0x0203e20000000c00 */
[----:B------:R-:W-:Y:S05]  /*9fb0*/  BRA `(.L_x_1414) ;  /* 0x000001e000007947 */ /* 0x000fea0003800000 */
.L_x_1408:
        /* <DEDUP_REMOVED lines=15> */
.L_x_1424:
[----:B------:R-:W-:Y:S05]  /*a0b0*/  BSYNC B0 ;  /* 0x0000000000007941 */ /* 0x000fea0003800000 */
.L_x_1423:
        /* <DEDUP_REMOVED lines=14> */
.L_x_1414:
[----:B------:R-:W-:Y:S05]  /*a1a0*/  BSYNC B2 ;  /* 0x0000000000027941 */ /* 0x000fea0003800000 */
.L_x_1407:
        /* <DEDUP_REMOVED lines=19> */
.L_x_1426:
[----:B------:R-:W-:Y:S05]  /*a2e0*/  BSYNC B0 ;  /* 0x0000000000007941 */ /* 0x000fea0003800000 */
.L_x_1425:
        /* <DEDUP_REMOVED lines=12> */
.L_x_1428:
[----:B------:R-:W-:Y:S05]  /*a3b0*/  BSYNC B0 ;  /* 0x0000000000007941 */ /* 0x000fea0003800000 */
.L_x_1427:
        /* <DEDUP_REMOVED lines=15> */
.L_x_1430:
[----:B------:R-:W-:Y:S05]  /*a4b0*/  BSYNC B0 ;  /* 0x0000000000007941 */ /* 0x000fea0003800000 */
.L_x_1429:
        /* <DEDUP_REMOVED lines=18> */
.L_x_1432:
[----:B------:R-:W-:Y:S05]  /*a5e0*/  BSYNC B0 ;  /* 0x0000000000007941 */ /* 0x000fea0003800000 */
.L_x_1431:
        /* <DEDUP_REMOVED lines=15> */
.L_x_1434:
[----:B------:R-:W-:Y:S05]  /*a6e0*/  BSYNC B0 ;  /* 0x0000000000007941 */ /* 0x000fea0003800000 */
.L_x_1433:
        /* <DEDUP_REMOVED lines=18> */
.L_x_1436:
[----:B------:R-:W-:Y:S05]  /*a810*/  BSYNC B0 ;  /* 0x0000000000007941 */ /* 0x000fea0003800000 */
.L_x_1435:
        /* <DEDUP_REMOVED lines=18> */
.L_x_1438:
[----:B------:R-:W-:Y:S05]  /*a940*/  BSYNC B0 ;  /* 0x0000000000007941 */ /* 0x000fea0003800000 */
.L_x_1437:
        /* <DEDUP_REMOVED lines=22> */
.L_x_1440:
[----:B------:R-:W-:Y:S05]  /*aab0*/  BSYNC B0 ;  /* 0x0000000000007941 */ /* 0x000fea0003800000 */
.L_x_1439:
[----:B------:R-:W0:Y:S01]  /*aac0*/  LDGDEPBAR ;  /* 0x00000000000079af */ /* 0x000e220000000000 */
[----:B------:R-:W-:Y:S01]  /*aad0*/  ISETP.GE.AND P0, PT, R72, R4, PT ;  /* 0x000000044800720c */ /* 0x000fe20003f06270 */
[----:B------:R-:W-:Y:S01]  /*aae0*/  BSSY B0, `(.L_x_1441) ;  /* 0x0000017000007945 */ /* 0x000fe20003800000 */
[----:B---3--:R-:W-:Y:S02]  /*aaf0*/  SHF.R.S32.HI R2, RZ, 0x1f, R0 ;  /* 0x0000001fff027819 */ /* 0x008fe40000011400 */
[----:B------:R-:W-:Y:S02]  /*ab00*/  LEA R46, P1, R152, c[0x0][0x170], 0x1 ;  /* 0x00005c00982e7a11 */ /* 0x000fe400078208ff */
        /* <DEDUP_REMOVED lines=20> */
.L_x_1442:
[----:B------:R-:W-:Y:S05]  /*ac50*/  BSYNC B0 ;  /* 0x0000000000007941 */ /* 0x000fea0003800000 */
.L_x_1441:
        /* <DEDUP_REMOVED lines=18> */
.L_x_1444:
[----:B------:R-:W-:Y:S05]  /*ad80*/  BSYNC B0 ;  /* 0x0000000000007941 */ /* 0x000fea0003800000 */
.L_x_1443:
        /* <DEDUP_REMOVED lines=15> */
.L_x_1446:
[----:B------:R-:W-:Y:S05]  /*ae80*/  BSYNC B0 ;  /* 0x0000000000007941 */ /* 0x000fea0003800000 */
.L_x_1445:
        /* <DEDUP_REMOVED lines=18> */
.L_x_1448:
[----:B------:R-:W-:Y:S05]  /*afb0*/  BSYNC B0 ;  /* 0x0000000000007941 */ /* 0x000fea0003800000 */
.L_x_1447:
        /* <DEDUP_REMOVED lines=15> */
.L_x_1450:
[----:B------:R-:W-:Y:S05]  /*b0b0*/  BSYNC B0 ;  /* 0x0000000000007941 */ /* 0x000fea0003800000 */
.L_x_1449:
        /* <DEDUP_REMOVED lines=18> */
.L_x_1452:
[----:B------:R-:W-:Y:S05]  /*b1e0*/  BSYNC B0 ;  /* 0x0000000000007941 */ /* 0x000fea0003800000 */
.L_x_1451:
        /* <DEDUP_REMOVED lines=18> */
.L_x_1454:
[----:B------:R-:W-:Y:S05]  /*b310*/  BSYNC B0 ;  /* 0x0000000000007941 */ /* 0x000fea0003800000 */
.L_x_1453:
        /* <DEDUP_REMOVED lines=25> */
.L_x_1456:
[----:B------:R-:W-:Y:S05]  /*b4b0*/  BSYNC B0 ;  /* 0x0000000000007941 */ /* 0x000fea0003800000 */
.L_x_1455:
[----:B-1----:R-:W-:Y:S01]  /*b4c0*/  LEA.HI R3, R4, R4, RZ, 0x1 ;  /* 0x0000000404037211 */ /* 0x002fe200078f08ff */
[----:B------:R-:W-:Y:S01]  /*b4d0*/  IMAD.SHL.U32 R2, R130, 0x40, RZ ;  /* 0x0000004082027824 */ /* 0x000fe200078e00ff */
[----:B------:R-:W-:Y:S01]  /*b4e0*/  SHF.R.S32.HI R5, RZ, 0x1f, R122 ;  /* 0x0000001fff057819 */ /* 0x000fe2000001147a */
        /* <DEDUP_REMOVED lines=9> */
[----:B------:R-:W-:Y:S01]  /*b580*/  IMAD.IADD R3, R4, 0x1, -R3 ;  /* 0x0000000104037824 */ /* 0x000fe200078e0a03 */
[----:B------:R-:W-:Y:S01]  /*b590*/  LOP3.LUT R188, R188, 0xfffffffe, RZ, 0xc0, !PT ;  /* 0xfffffffebcbc7812 */ /* 0x000fe200078ec0ff */
        /* <DEDUP_REMOVED lines=31> */
[----:B------:R-:W5:Y:S01]  /*b790*/  LDSM.16.M88.4 R28, [R164+0x1400] ;  /* 0x00140000a41c783b */ /* 0x000f620000000200 */
[----:B------:R-:W-:Y:S01]  /*b7a0*/  IMAD.IADD R3, R60, 0x1, R3 ;  /* 0x000000013c037824 */ /* 0x000fe200078e0203 */
[----:B------:R-:W-:-:S02]  /*b7b0*/  IADD3 R181, R167, 0x1000, RZ ;  /* 0x00001000a7b57810 */ /* 0x000fc40007ffe0ff */
[----:B------:R-:W2:Y:S01]  /*b7c0*/  LDSM.16.M88.4 R32, [R167+0x400] ;  /* 0x00040000a720783b */ /* 0x000ea20000000200 */
        /* <DEDUP_REMOVED lines=35> */
[----:B------:R1:W4:Y:S02]  /*ba00*/  MUFU.TANH R110, R0 ;  /* 0x00000000006e7308 */ /* 0x0003240000002400 */
[----:B-1----:R-:W-:-:S06]  /*ba10*/  FMUL.FTZ R0, R6, c[0x0][0x2ec] ;  /* 0x0000bb0006007a20 */ /* 0x002fcc0000410000 */
[----:B------:R1:W-:Y:S02]  /*ba20*/  MUFU.TANH R124, R0 ;  /* 0x00000000007c7308 */ /* 0x0003e40000002400 */
[----:B-1----:R-:W-:Y:S02]  /*ba30*/  FMUL.FTZ R0, R7, c[0x0][0x2ec] ;  /* 0x0000bb0007007a20 */ /* 0x002fe40000410000 */
[----:B------:R-:W-:Y:S04]  /*ba40*/  HMMA.16816.F32.BF16 R4, R12, R24, RZ ;  /* 0x000000180c04723c */ /* 0x000fe800000418ff */
[----:B------:R1:W1:Y:S04]  /*ba50*/  MUFU.TANH R126, R0 ;  /* 0x00000000007e7308 */ /* 0x0002680000002400 */
        /* <DEDUP_REMOVED lines=22> */
[----:B------:R2:W3:Y:S04]  /*bbc0*/  MUFU.TANH R123, R0 ;  /* 0x00000000007b7308 */ /* 0x0004e80000002400 */
        /* <DEDUP_REMOVED lines=98> */
[----:B------:R3:W2:Y:S04]  /*c1f0*/  MUFU.TANH R149, R0 ;  /* 0x0000000000957308 */ /* 0x0006a80000002400 */
[----:B-1----:R-:W-:Y:S01]  /*c200*/  HMMA.16816.F32.BF16 R16, R12, R28, RZ ;  /* 0x0000001c0c10723c */ /* 0x002fe200000418ff */
[----:B---3--:R-:W-:-:S04]  /*c210*/  FMUL.FTZ R0, R24, c[0x0][0x2ec] ;  /* 0x0000bb0018007a20 */ /* 0x008fc80000410000 */
[----:B------:R1:W3:Y:S02]  /*c220*/  MUFU.TANH R84, R0 ;  /* 0x0000000000547308 */ /* 0x0002e40000002400 */
        /* <DEDUP_REMOVED lines=25> */
[----:B------:R-:W-:Y:S01]  /*c3c0*/  HMMA.16816.F32.BF16 R4, R8, R34, R24 ;  /* 0x000000220804723c */ /* 0x000fe20000041818 */
[----:B------:R-:W2:Y:S03]  /*c3d0*/  LDSM.16.M88.4 R32, [R164+0x3800] ;  /* 0x00380000a420783b */ /* 0x000ea60000000200 */
[----:B------:R1:W1:Y:S02]  /*c3e0*/  MUFU.TANH R151, R0 ;  /* 0x0000000000977308 */ /* 0x0002640000002400 */
[----:B-1----:R-:W-:-:S06]  /*c3f0*/  FMUL.FTZ R0, R20, c[0x0][0x2ec] ;  /* 0x0000bb0014007a20 */ /* 0x002fcc0000410000 */
[----:B------:R1:W1:Y:S11]  /*c400*/  MUFU.TANH R78, R0 ;  /* 0x00000000004e7308 */ /* 0x0002760000002400 */
[----:B------:R-:W-:Y:S01]  /*c410*/  @!UPT UIADD3 URZ, URZ, URZ, URZ ;  /* 0x0000003f3f3ff290 */ /* 0x000fe2000fffe03f */
[----:B------:R-:W-:-:S04]  /*c420*/  FMUL.FTZ R7, R7, c[0x0][0x2ec] ;  /* 0x0000bb0007077a20 */ /* 0x000fc80000410000 */
[----:B------:R-:W-:Y:S01]  /*c430*/  MUFU.TANH R144, R7 ;  /* 0x0000000700907308 */ /* 0x000fe20000002400 */
[----:B-1----:R-:W-:-:S07]  /*c440*/  FMUL.FTZ R0, R21, c[0x0][0x2ec] ;  /* 0x0000bb0015007a20 */ /* 0x002fce0000410000 */
        /* <DEDUP_REMOVED lines=9> */
[----:B------:R1:W1:Y:S10]  /*c4e0*/  MUFU.TANH R77, R0 ;  /* 0x00000000004d7308 */ /* 0x0002740000002400 */
[----:B------:R-:W-:-:S02]  /*c4f0*/  FMUL.FTZ R7, R20, c[0x0][0x2ec] ;  /* 0x0000bb0014077a20 */ /* 0x000fc40000410000 */
[----:B------:R-:W-:Y:S02]  /*c500*/  FMUL.FTZ R22, R22, c[0x0][0x2ec] ;  /* 0x0000bb0016167a20 */ /* 0x000fe40000410000 */
[----:B------:R-:W-:Y:S01]  /*c510*/  FMUL.FTZ R23, R23, c[0x0][0x2ec] ;  /* 0x0000bb0017177a20 */ /* 0x000fe20000410000 */
[----:B------:R4:W-:Y:S03]  /*c520*/  MUFU.TANH R74, R7 ;  /* 0x00000007004a7308 */ /* 0x0009e60000002400 */
[----:B------:R-:W-:Y:S01]  /*c530*/  HMMA.16816.F32.BF16 R24, R8, R30, R16 ;  /* 0x0000001e0818723c */ /* 0x000fe20000041810 */
[----:B------:R-:W-:Y:S01]  /*c540*/  LDSM.16.M88.4 R28, [R164+0x4000] ;  /* 0x00400000a41c783b */ /* 0x000fe20000000200 */
[----:B-1----:R-:W-:-:S03]  /*c550*/  FMUL.FTZ R0, R5, c[0x0][0x2ec] ;  /* 0x0000bb0005007a20 */ /* 0x002fc60000410000 */
[----:B------:R-:W-:Y:S03]  /*c560*/  MUFU.TANH R73, R22 ;  /* 0x0000001600497308 */ /* 0x000fe60000002400 */
[----:B--2---:R-:W-:Y:S01]  /*c570*/  HMMA.16816.F32.BF16 R16, R12, R32, RZ ;  /* 0x000000200c10723c */ /* 0x004fe200000418ff */
[----:B----4-:R-:W-:-:S04]  /*c580*/  IADD3 R7, R3, 0x9, RZ ;  /* 0x0000000903077810 */ /* 0x010fc80007ffe0ff */
[----:B------:R1:W-:Y:S11]  /*c590*/  MUFU.TANH R161, R0 ;  /* 0x0000000000a17308 */ /* 0x0003f60000002400 */
[----:B------:R-:W-:-:S04]  /*c5a0*/  FMUL.FTZ R25, R25, c[0x0][0x2ec] ;  /* 0x0000bb0019197a20 */ /* 0x000fc80000410000 */
[----:B------:R-:W-:Y:S01]  /*c5b0*/  MUFU.TANH R71, R25 ;  /* 0x0000001900477308 */ /* 0x000fe20000002400 */
[----:B-1----:R-:W-:Y:S01]  /*c5c0*/  IADD3 R0, R2, 0x1, R47 ;  /* 0x0000000102007810 */ /* 0x002fe20007ffe02f */
[----:B------:R-:W-:Y:S01]  /*c5d0*/  FMUL.FTZ R2, R6, c[0x0][0x2ec] ;  /* 0x0000bb0006027a20 */ /* 0x000fe20000410000 */
[----:B------:R-:W-:Y:S02]  /*c5e0*/  IADD3 R6, R3, 0x1, RZ ;  /* 0x0000000103067810 */ /* 0x000fe40007ffe0ff */
[----:B------:R-:W-:-:S03]  /*c5f0*/  IADD3 R0, R91, R0, -R160 ;  /* 0x000000005b007210 */ /* 0x000fc60007ffe8a0 */
[----:B------:R1:W2:Y:S08]  /*c600*/  MUFU.TANH R75, R2 ;  /* 0x00000002004b7308 */ /* 0x0002b00000002400 */
[----:B------:R4:W-:Y:S01]  /*c610*/  MUFU.TANH R47, R23 ;  /* 0x00000017002f7308 */ /* 0x0009e20000002400 */
[----:B-1----:R-:W-:Y:S01]  /*c620*/  IADD3 R2, R0, c[0x0][0x2e8], RZ ;  /* 0x0000ba0000027a10 */ /* 0x002fe20007ffe0ff */
[----:B------:R-:W-:-:S03]  /*c630*/  IMAD R0, R44, 0x20, R37 ;  /* 0x000000202c007824 */ /* 0x000fc600078e0225 */
[C---:B------:R-:W-:Y:S01]  /*c640*/  IADD3 R5, R2.reuse, 0x8, RZ ;  /* 0x0000000802057810 */ /* 0x040fe20007ffe0ff */
[----:B------:R-:W-:Y:S01]  /*c650*/  IMAD.IADD R0, R39, 0x1, R0 ;  /* 0x0000000127007824 */ /* 0x000fe200078e0200 */
[-C--:B------:R-:W-:Y:S02]  /*c660*/  IMNMX R4, R2, R91.reuse, PT ;  /* 0x0000005b02047217 */ /* 0x080fe40003800200 */
[----:B------:R-:W-:Y:S02]  /*c670*/  IMNMX R2, R5, R91, PT ;  /* 0x0000005b05027217 */ /* 0x000fe40003800200 */
[----:B------:R-:W-:Y:S02]  /*c680*/  IADD3 R5, R3, 0x8, RZ ;  /* 0x0000000803057810 */ /* 0x000fe40007ffe0ff */
[-C--:B------:R-:W-:Y:S02]  /*c690*/  ISETP.GE.AND P4, PT, R7, R4.reuse, PT ;  /* 0x000000040700720c */ /* 0x080fe40003f86270 */
[----:B------:R-:W-:-:S02]  /*c6a0*/  ISETP.GE.AND P3, PT, R5, R4, PT ;  /* 0x000000040500720c */ /* 0x000fc40003f66270 */
[----:B------:R-:W-:Y:S01]  /*c6b0*/  ISETP.GE.AND P5, PT, R5, R2, PT ;  /* 0x000000020500720c */ /* 0x000fe20003fa6270 */
[----:B------:R-:W-:Y:S01]  /*c6c0*/  FMUL.FTZ R5, R21, c[0x0][0x2ec] ;  /* 0x0000bb0015057a20 */ /* 0x000fe20000410000 */
[C---:B------:R-:W-:Y:S01]  /*c6d0*/  ISETP.GE.AND P2, PT, R6.reuse, R4, PT ;  /* 0x000000040600720c */ /* 0x040fe20003f46270 */
[----:B----4-:R-:W-:Y:S01]  /*c6e0*/  HMMA.16816.F32.BF16 R20, R8, R48, R16 ;  /* 0x000000300814723c */ /* 0x010fe20000041810 */
[-C--:B------:R-:W-:Y:S01]  /*c6f0*/  ISETP.GE.AND P0, PT, R6, R2.reuse, PT ;  /* 0x000000020600720c */ /* 0x080fe20003f06270 */
[----:B------:R1:W-:Y:S01]  /*c700*/  MUFU.TANH R129, R5 ;  /* 0x0000000500817308 */ /* 0x0003e20000002400 */
[C---:B------:R-:W-:Y:S02]  /*c710*/  ISETP.GE.AND P1, PT, R3.reuse, R2, PT ;  /* 0x000000020300720c */ /* 0x040fe40003f26270 */
[----:B------:R-:W-:Y:S02]  /*c720*/  IADD3 R6, R3, 0x10, RZ ;  /* 0x0000001003067810 */ /* 0x000fe40007ffe0ff */
[----:B-----5:R-:W-:Y:S01]  /*c730*/  FSEL R118, R118, -INF , !P1 ;  /* 0xff80000076767808 */ /* 0x020fe20004800000 */
[----:B------:R-:W-:Y:S01]  /*c740*/  HMMA.16816.F32.BF16 R16, R12, R34, RZ ;  /* 0x000000220c10723c */ /* 0x000fe200000418ff */
[----:B------:R-:W-:Y:S01]  /*c750*/  FSEL R111, R111, -INF , !P3 ;  /* 0xff8000006f6f7808 */ /* 0x000fe20005800000 */
[----:B------:R-:W4:Y:S01]  /*c760*/  LDSM.16.M88.4 R32, [R167+0x2c00] ;  /* 0x002c0000a720783b */ /* 0x000f220000000200 */
[----:B------:R-:W-:-:S02]  /*c770*/  ISETP.GE.AND P6, PT, R6, R4, PT ;  /* 0x000000040600720c */ /* 0x000fc40003fc6270 */
[-C--:B------:R-:W-:Y:S02]  /*c780*/  ISETP.GE.AND P1, PT, R6, R2.reuse, PT ;  /* 0x000000020600720c */ /* 0x080fe40003f26270 */
[----:B------:R-:W-:Y:S02]  /*c790*/  IADD3 R6, R3, 0x18, RZ ;  /* 0x0000001803067810 */ /* 0x000fe40007ffe0ff */
[----:B------:R-:W-:Y:S02]  /*c7a0*/  FSEL R108, R108, -INF , !P2 ;  /* 0xff8000006c6c7808 */ /* 0x000fe40005000000 */
[----:B-1----:R-:W-:Y:S02]  /*c7b0*/  P2R R5, PR, RZ, 0x10 ;  /* 0x00000010ff057803 */ /* 0x002fe40000000000 */
[----:B------:R-:W-:Y:S02]  /*c7c0*/  ISETP.GE.AND P4, PT, R7, R2, PT ;  /* 0x000000020700720c */ /* 0x000fe40003f86270 */
[----:B------:R-:W-:Y:S01]  /*c7d0*/  ISETP.NE.AND P3, PT, R5, RZ, PT ;  /* 0x000000ff0500720c */ /* 0x000fe20003f65270 */
[----:B------:R-:W-:Y:S01]  /*c7e0*/  FMUL.FTZ R5, R24, c[0x0][0x2ec] ;  /* 0x0000bb0018057a20 */ /* 0x000fe20000410000 */
[----:B------:R-:W-:-:S02]  /*c7f0*/  IADD3 R7, R3, 0x11, RZ ;  /* 0x0000001103077810 */ /* 0x000fc40007ffe0ff */
[----:B------:R-:W-:Y:S01]  /*c800*/  FSEL R110, R110, -INF , !P3 ;  /* 0xff8000006e6e7808 */ /* 0x000fe20005800000 */
[----:B------:R1:W5:Y:S01]  /*c810*/  MUFU.TANH R72, R5 ;  /* 0x0000000500487308 */ /* 0x0003620000002400 */
[-C--:B------:R-:W-:Y:S02]  /*c820*/  ISETP.GE.AND P3, PT, R6, R4.reuse, PT ;  /* 0x000000040600720c */ /* 0x080fe40003f66270 */
[----:B------:R-:W-:Y:S02]  /*c830*/  FSEL R119, R119, -INF , !P0 ;  /* 0xff80000077777808 */ /* 0x000fe40004000000 */
[----:B------:R-:W-:Y:S02]  /*c840*/  FSEL R126, R126, -INF , !P4 ;  /* 0xff8000007e7e7808 */ /* 0x000fe40006000000 */
[C---:B------:R-:W-:Y:S02]  /*c850*/  ISETP.GE.AND P2, PT, R7.reuse, R4, PT ;  /* 0x000000040700720c */ /* 0x040fe40003f46270 */
[----:B------:R-:W-:-:S02]  /*c860*/  ISETP.GE.AND P0, PT, R7, R2, PT ;  /* 0x000000020700720c */ /* 0x000fc40003f06270 */
[----:B------:R-:W-:Y:S02]  /*c870*/  ISETP.GE.AND P4, PT, R6, R2, PT ;  /* 0x000000020600720c */ /* 0x000fe40003f86270 */
[----:B------:R-:W-:Y:S02]  /*c880*/  P2R R7, PR, RZ, 0x8 ;  /* 0x00000008ff077803 */ /* 0x000fe40000000000 */
[----:B------:R-:W-:Y:S02]  /*c890*/  IADD3 R6, R3, 0x19, RZ ;  /* 0x0000001903067810 */ /* 0x000fe40007ffe0ff */
[----:B------:R-:W-:Y:S02]  /*c8a0*/  FSEL R109, R109, -INF , !P6 ;  /* 0xff8000006d6d7808 */ /* 0x000fe40007000000 */
[----:B------:R-:W-:Y:S02]  /*c8b0*/  FSEL R121, R121, -INF , !P1 ;  /* 0xff80000079797808 */ /* 0x000fe40004800000 */
[----:B------:R-:W-:-:S02]  /*c8c0*/  ISETP.GE.AND P6, PT, R6, R4, PT ;  /* 0x000000040600720c */ /* 0x000fc40003fc6270 */
[----:B------:R-:W-:Y:S01]  /*c8d0*/  ISETP.NE.AND P1, PT, R7, RZ, PT ;  /* 0x000000ff0700720c */ /* 0x000fe20003f25270 */
[----:B------:R-:W-:Y:S01]  /*c8e0*/  FMUL.FTZ R7, R27, c[0x0][0x2ec] ;  /* 0x0000bb001b077a20 */ /* 0x000fe20000410000 */
[----:B------:R-:W-:Y:S01]  /*c8f0*/  ISETP.GE.AND P3, PT, R6, R2, PT ;  /* 0x000000020600720c */ /* 0x000fe20003f66270 */
[----:B------:R-:W-:Y:S01]  /*c900*/  FMUL.FTZ R6, R26, c[0x0][0x2ec] ;  /* 0x0000bb001a067a20 */ /* 0x000fe20000410000 */
[----:B-1----:R-:W-:Y:S01]  /*c910*/  IADD3 R5, R3, 0x20, RZ ;  /* 0x0000002003057810 */ /* 0x002fe20007ffe0ff */
[----:B------:R-:W-:Y:S01]  /*c920*/  HMMA.16816.F32.BF16 R24, R8, R50, R16 ;  /* 0x000000320818723c */ /* 0x000fe20000041810 */
[----:B------:R1:W-:Y:S01]  /*c930*/  MUFU.TANH R44, R7 ;  /* 0x00000007002c7308 */ /* 0x0003e20000002400 */
[----:B------:R-:W-:Y:S01]  /*c940*/  FSEL R124, R124, -INF , !P5 ;  /* 0xff8000007c7c7808 */ /* 0x000fe20006800000 */
[----:B------:R-:W2:Y:S01]  /*c950*/  LDSM.16.M88.4 R48, [R167+0x3000] ;  /* 0x00300000a730783b */ /* 0x000ea20000000200 */
[----:B------:R-:W-:Y:S02]  /*c960*/  FSEL R120, R120, -INF , !P0 ;  /* 0xff80000078787808 */ /* 0x000fe40004000000 */
[----:B------:R-:W-:-:S02]  /*c970*/  ISETP.GE.AND P5, PT, R5, R4, PT ;  /* 0x000000040500720c */ /* 0x000fc40003fa6270 */
[----:B---3--:R-:W-:Y:S01]  /*c980*/  HMMA.16816.F32.BF16 R16, R12, R40, RZ ;  /* 0x000000280c10723c */ /* 0x008fe200000418ff */
[----:B------:R-:W-:Y:S01]  /*c990*/  ISETP.GE.AND P0, PT, R5, R2, PT ;  /* 0x000000020500720c */ /* 0x000fe20003f06270 */
[----:B------:R3:W2:Y:S01]  /*c9a0*/  MUFU.TANH R68, R6 ;  /* 0x0000000600447308 */ /* 0x0006a20000002400 */
[----:B------:R-:W-:Y:S02]  /*c9b0*/  IADD3 R5, R3, 0x21, RZ ;  /* 0x0000002103057810 */ /* 0x000fe40007ffe0ff */
[----:B------:R-:W-:Y:S02]  /*c9c0*/  FSEL R107, R107, -INF , !P2 ;  /* 0xff8000006b6b7808 */ /* 0x000fe40005000000 */
[----:B------:R-:W-:Y:S01]  /*c9d0*/  ISETP.GE.AND P2, PT, R5, R4, PT ;  /* 0x000000040500720c */ /* 0x000fe20003f46270 */
[----:B-1----:R-:W-:Y:S01]  /*c9e0*/  FMUL.FTZ R7, R20, c[0x0][0x2ec] ;  /* 0x0000bb0014077a20 */ /* 0x002fe20000410000 */
[----:B------:R-:W-:Y:S02]  /*c9f0*/  FSEL R103, R103, -INF , !P1 ;  /* 0xff80000067677808 */ /* 0x000fe40004800000 */
[----:B------:R-:W-:Y:S01]  /*ca00*/  ISETP.GE.AND P1, PT, R5, R2, PT ;  /* 0x000000020500720c */ /* 0x000fe20003f26270 */
[----:B------:R1:W1:Y:S01]  /*ca10*/  MUFU.TANH R116, R7 ;  /* 0x0000000700747308 */ /* 0x0002620000002400 */
[----:B------:R-:W-:-:S02]  /*ca20*/  P2R R5, PR, RZ, 0x4 ;  /* 0x00000004ff057803 */ /* 0x000fc40000000000 */
[----:B------:R-:W-:Y:S02]  /*ca30*/  FSEL R122, R122, -INF , !P4 ;  /* 0xff8000007a7a7808 */ /* 0x000fe40006000000 */
[----:B---3--:R-:W-:Y:S02]  /*ca40*/  IADD3 R6, R3, 0x28, RZ ;  /* 0x0000002803067810 */ /* 0x008fe40007ffe0ff */
[----:B------:R-:W-:Y:S02]  /*ca50*/  FSEL R106, R106, -INF , !P6 ;  /* 0xff8000006a6a7808 */ /* 0x000fe40007000000 */
[----:B------:R-:W-:Y:S02]  /*ca60*/  ISETP.NE.AND P6, PT, R5, RZ, PT ;  /* 0x000000ff0500720c */ /* 0x000fe40003fc5270 */
[C---:B------:R-:W-:Y:S02]  /*ca70*/  ISETP.GE.AND P4, PT, R6.reuse, R4, PT ;  /* 0x000000040600720c */ /* 0x040fe40003f86270 */
[----:B------:R-:W-:-:S02]  /*ca80*/  ISETP.GE.AND P2, PT, R6, R2, PT ;  /* 0x000000020600720c */ /* 0x000fc40003f46270 */
[----:B------:R-:W-:Y:S01]  /*ca90*/  IADD3 R5, R3, 0x29, RZ ;  /* 0x0000002903057810 */ /* 0x000fe20007ffe0ff */
[----:B-1----:R-:W-:Y:S01]  /*caa0*/  FMUL.FTZ R7, R21, c[0x0][0x2ec] ;  /* 0x0000bb0015077a20 */ /* 0x002fe20000410000 */
[----:B------:R-:W-:Y:S02]  /*cab0*/  IADD3 R6, R3, 0x30, RZ ;  /* 0x0000003003067810 */ /* 0x000fe40007ffe0ff */
[----:B------:R-:W-:Y:S01]  /*cac0*/  FSEL R123, R123, -INF , !P3 ;  /* 0xff8000007b7b7808 */ /* 0x000fe20005800000 */
[----:B------:R1:W-:Y:S01]  /*cad0*/  MUFU.TANH R117, R7 ;  /* 0x0000000700757308 */ /* 0x0003e20000002400 */
[----:B------:R-:W-:Y:S02]  /*cae0*/  FSEL R102, R102, -INF , !P5 ;  /* 0xff80000066667808 */ /* 0x000fe40006800000 */
[----:B------:R-:W-:Y:S02]  /*caf0*/  FSEL R125, R125, -INF , !P0 ;  /* 0xff8000007d7d7808 */ /* 0x000fe40004000000 */
[----:B------:R-:W-:-:S02]  /*cb00*/  FSEL R127, R127, -INF , !P1 ;  /* 0xff8000007f7f7808 */ /* 0x000fc40004800000 */
[C---:B------:R-:W-:Y:S02]  /*cb10*/  ISETP.GE.AND P3, PT, R5.reuse, R4, PT ;  /* 0x000000040500720c */ /* 0x040fe40003f66270 */
[----:B------:R-:W-:Y:S02]  /*cb20*/  ISETP.GE.AND P0, PT, R5, R2, PT ;  /* 0x000000020500720c */ /* 0x000fe40003f06270 */
[C---:B------:R-:W-:Y:S02]  /*cb30*/  ISETP.GE.AND P5, PT, R6.reuse, R4, PT ;  /* 0x000000040600720c */ /* 0x040fe40003fa6270 */
[----:B------:R-:W-:Y:S02]  /*cb40*/  ISETP.GE.AND P1, PT, R6, R2, PT ;  /* 0x000000020600720c */ /* 0x000fe40003f26270 */
[----:B------:R-:W-:Y:S01]  /*cb50*/  IADD3 R6, R3, 0x38, RZ ;  /* 0x0000003803067810 */ /* 0x000fe20007ffe0ff */
[----:B-1----:R-:W-:Y:S01]  /*cb60*/  FMUL.FTZ R7, R22, c[0x0][0x2ec] ;  /* 0x0000bb0016077a20 */ /* 0x002fe20000410000 */
[----:B------:R-:W-:-:S02]  /*cb70*/  FSEL R99, R99, -INF , !P3 ;  /* 0xff80000063637808 */ /* 0x000fc40005800000 */
[----:B------:R-:W-:Y:S01]  /*cb80*/  FSEL R130, R130, -INF , !P0 ;  /* 0xff80000082827808 */ /* 0x000fe20004000000 */
[----:B------:R1:W3:Y:S01]  /*cb90*/  MUFU.TANH R67, R7 ;  /* 0x0000000700437308 */ /* 0x0002e20000002400 */
[C---:B------:R-:W-:Y:S02]  /*cba0*/  ISETP.GE.AND P3, PT, R6.reuse, R4, PT ;  /* 0x000000040600720c */ /* 0x040fe40003f66270 */
[----:B------:R-:W-:Y:S01]  /*cbb0*/  ISETP.GE.AND P0, PT, R6, R2, PT ;  /* 0x000000020600720c */ /* 0x000fe20003f06270 */
[----:B------:R-:W-:Y:S01]  /*cbc0*/  FMUL.FTZ R6, R24, c[0x0][0x2ec] ;  /* 0x0000bb0018067a20 */ /* 0x000fe20000410000 */
[----:B------:R-:W-:Y:S02]  /*cbd0*/  IADD3 R5, R3, 0x31, RZ ;  /* 0x0000003103057810 */ /* 0x000fe40007ffe0ff */
[----:B------:R-:W-:Y:S01]  /*cbe0*/  FSEL R100, R100, -INF , !P4 ;  /* 0xff80000064647808 */ /* 0x000fe20006000000 */
[----:B------:R2:W-:Y:S01]  /*cbf0*/  MUFU.TANH R66, R6 ;  /* 0x0000000600427308 */ /* 0x0005e20000002400 */
[----:B------:R-:W-:-:S02]  /*cc00*/  FSEL R128, R128, -INF , !P2 ;  /* 0xff80000080807808 */ /* 0x000fc40005000000 */
[C---:B------:R-:W-:Y:S02]  /*cc10*/  ISETP.GE.AND P4, PT, R5.reuse, R4, PT ;  /* 0x000000040500720c */ /* 0x040fe40003f86270 */
[----:B------:R-:W-:Y:S02]  /*cc20*/  ISETP.GE.AND P2, PT, R5, R2, PT ;  /* 0x000000020500720c */ /* 0x000fe40003f46270 */
[----:B------:R-:W-:Y:S01]  /*cc30*/  FSEL R97, R97, -INF , !P4 ;  /* 0xff80000061617808 */ /* 0x000fe20006000000 */
[----:B-1----:R-:W-:Y:S01]  /*cc40*/  FMUL.FTZ R7, R23, c[0x0][0x2ec] ;  /* 0x0000bb0017077a20 */ /* 0x002fe20000410000 */
[----:B------:R-:W-:Y:S01]  /*cc50*/  FSEL R134, R134, -INF , !P2 ;  /* 0xff80000086867808 */ /* 0x000fe20005000000 */
[----:B----4-:R-:W-:Y:S01]  /*cc60*/  HMMA.16816.F32.BF16 R20, R8, R32, R16 ;  /* 0x000000200814723c */ /* 0x010fe20000041810 */
[----:B------:R-:W-:Y:S01]  /*cc70*/  IADD3 R5, R3, 0x39, RZ ;  /* 0x0000003903057810 */ /* 0x000fe20007ffe0ff */
[----:B------:R1:W4:Y:S01]  /*cc80*/  MUFU.TANH R39, R7 ;  /* 0x0000000700277308 */ /* 0x0003220000002400 */
[----:B------:R-:W-:-:S02]  /*cc90*/  FSEL R101, R101, -INF , !P5 ;  /* 0xff80000065657808 */ /* 0x000fc40006800000 */
[----:B------:R-:W-:Y:S02]  /*cca0*/  FSEL R131, R131, -INF , !P1 ;  /* 0xff80000083837808 */ /* 0x000fe40004800000 */
[----:B--2---:R-:W-:Y:S01]  /*ccb0*/  IADD3 R6, R3, 0x40, RZ ;  /* 0x0000004003067810 */ /* 0x004fe20007ffe0ff */
[----:B------:R-:W-:Y:S01]  /*ccc0*/  HMMA.16816.F32.BF16 R16, R12, R42, RZ ;  /* 0x0000002a0c10723c */ /* 0x000fe200000418ff */
[CC--:B------:R-:W-:Y:S01]  /*ccd0*/  ISETP.GE.AND P5, PT, R5.reuse, R4.reuse, PT ;  /* 0x000000040500720c */ /* 0x0c0fe20003fa6270 */
[----:B------:R-:W2:Y:S01]  /*cce0*/  LDSM.16.M88.4 R40, [R164+0x4400] ;  /* 0x00440000a428783b */ /* 0x000ea20000000200 */
[C---:B------:R-:W-:Y:S02]  /*ccf0*/  ISETP.GE.AND P4, PT, R6.reuse, R4, PT ;  /* 0x000000040600720c */ /* 0x040fe40003f86270 */
[-C--:B------:R-:W-:Y:S01]  /*cd00*/  ISETP.GE.AND P2, PT, R6, R2.reuse, PT ;  /* 0x000000020600720c */ /* 0x080fe20003f46270 */
[----:B------:R-:W-:Y:S01]  /*cd10*/  FMUL.FTZ R6, R26, c[0x0][0x2ec] ;  /* 0x0000bb001a067a20 */ /* 0x000fe20000410000 */
[----:B------:R-:W-:-:S02]  /*cd20*/  ISETP.GE.AND P1, PT, R5, R2, PT ;  /* 0x000000020500720c */ /* 0x000fc40003f26270 */
[----:B------:R-:W-:Y:S01]  /*cd30*/  IADD3 R5, R3, 0x41, RZ ;  /* 0x0000004103057810 */ /* 0x000fe20007ffe0ff */
[----:B------:R3:W2:Y:S01]  /*cd40*/  MUFU.TANH R37, R6 ;  /* 0x0000000600257308 */ /* 0x0006a20000002400 */
[----:B-1----:R-:W-:Y:S01]  /*cd50*/  FMUL.FTZ R7, R25, c[0x0][0x2ec] ;  /* 0x0000bb0019077a20 */ /* 0x002fe20000410000 */
[----:B------:R-:W-:Y:S02]  /*cd60*/  FSEL R96, R96, -INF , !P3 ;  /* 0xff80000060607808 */ /* 0x000fe40005800000 */
[----:B------:R-:W-:Y:S02]  /*cd70*/  FSEL R135, R135, -INF , !P0 ;  /* 0xff80000087877808 */ /* 0x000fe40004000000 */
[C---:B------:R-:W-:Y:S02]  /*cd80*/  ISETP.GE.AND P3, PT, R5.reuse, R4, PT ;  /* 0x000000040500720c */ /* 0x040fe40003f66270 */
[----:B------:R1:W1:Y:S01]  /*cd90*/  MUFU.TANH R65, R7 ;  /* 0x0000000700417308 */ /* 0x0002620000002400 */
[----:B------:R-:W-:-:S02]  /*cda0*/  ISETP.GE.AND P0, PT, R5, R2, PT ;  /* 0x000000020500720c */ /* 0x000fc40003f06270 */
[----:B------:R-:W-:Y:S02]  /*cdb0*/  IADD3 R5, R3, 0x48, RZ ;  /* 0x0000004803057810 */ /* 0x000fe40007ffe0ff */
[----:B------:R-:W-:Y:S02]  /*cdc0*/  FSEL R94, R94, -INF , !P5 ;  /* 0xff8000005e5e7808 */ /* 0x000fe40006800000 */
[----:B------:R-:W-:Y:S01]  /*cdd0*/  FSEL R136, R136, -INF , !P1 ;  /* 0xff80000088887808 */ /* 0x000fe20004800000 */
[----:B---3--:R-:W-:Y:S01]  /*cde0*/  FMUL.FTZ R6, R27, c[0x0][0x2ec] ;  /* 0x0000bb001b067a20 */ /* 0x008fe20000410000 */
[C---:B------:R-:W-:Y:S01]  /*cdf0*/  ISETP.GE.AND P5, PT, R5.reuse, R4, PT ;  /* 0x000000040500720c */ /* 0x040fe20003fa6270 */
[----:B------:R-:W-:Y:S01]  /*ce00*/  HMMA.16816.F32.BF16 R24, R8, R34, R16 ;  /* 0x000000220818723c */ /* 0x000fe20000041810 */
[----:B------:R-:W-:Y:S01]  /*ce10*/  ISETP.GE.AND P1, PT, R5, R2, PT ;  /* 0x000000020500720c */ /* 0x000fe20003f26270 */
[----:B------:R3:W2:Y:S01]  /*ce20*/  MUFU.TANH R113, R6 ;  /* 0x0000000600717308 */ /* 0x0006a20000002400 */
[----:B------:R-:W-:Y:S01]  /*ce30*/  IADD3 R5, R3, 0x49, RZ ;  /* 0x0000004903057810 */ /* 0x000fe20007ffe0ff */
[----:B------:R-:W-:Y:S01]  /*ce40*/  LDSM.16.M88.4 R32, [R164+0x4800] ;  /* 0x00480000a420783b */ /* 0x000fe20000000200 */
[----:B------:R-:W-:Y:S01]  /*ce50*/  FSEL R95, R95, -INF , !P4 ;  /* 0xff8000005f5f7808 */ /* 0x000fe20006000000 */
[----:B-1----:R-:W-:Y:S01]  /*ce60*/  FMUL.FTZ R7, R21, c[0x0][0x2ec] ;  /* 0x0000bb0015077a20 */ /* 0x002fe20000410000 */
[----:B------:R-:W-:Y:S01]  /*ce70*/  FSEL R137, R137, -INF , !P2 ;  /* 0xff80000089897808 */ /* 0x000fe20005000000 */
[----:B------:R-:W-:Y:S01]  /*ce80*/  HMMA.16816.F32.BF16 R16, R12, R28, RZ ;  /* 0x0000001c0c10723c */ /* 0x000fe200000418ff */
[C---:B------:R-:W-:Y:S01]  /*ce90*/  ISETP.GE.AND P4, PT, R5.reuse, R4, PT ;  /* 0x000000040500720c */ /* 0x040fe20003f86270 */
[----:B------:R1:W-:Y:S01]  /*cea0*/  MUFU.TANH R63, R7 ;  /* 0x00000007003f7308 */ /* 0x0003e20000002400 */
[----:B------:R-:W-:-:S02]  /*ceb0*/  ISETP.GE.AND P2, PT, R5, R2, PT ;  /* 0x000000020500720c */ /* 0x000fc40003f46270 */
[----:B------:R-:W-:Y:S02]  /*cec0*/  IADD3 R5, R3, 0x50, RZ ;  /* 0x0000005003057810 */ /* 0x000fe40007ffe0ff */
[----:B------:R-:W-:Y:S02]  /*ced0*/  FSEL R93, R93, -INF , !P3 ;  /* 0xff8000005d5d7808 */ /* 0x000fe40005800000 */
[----:B------:R-:W-:Y:S01]  /*cee0*/  FSEL R139, R139, -INF , !P0 ;  /* 0xff8000008b8b7808 */ /* 0x000fe20004000000 */
[----:B---3--:R-:W-:Y:S01]  /*cef0*/  FMUL.FTZ R6, R20, c[0x0][0x2ec] ;  /* 0x0000bb0014067a20 */ /* 0x008fe20000410000 */
[----:B------:R-:W-:Y:S02]  /*cf00*/  FSEL R89, R89, -INF , !P5 ;  /* 0xff80000059597808 */ /* 0x000fe40006800000 */
[----:B------:R-:W-:Y:S01]  /*cf10*/  FSEL R138, R138, -INF , !P1 ;  /* 0xff8000008a8a7808 */ /* 0x000fe20004800000 */
[----:B------:R3:W2:Y:S01]  /*cf20*/  MUFU.TANH R64, R6 ;  /* 0x0000000600407308 */ /* 0x0006a20000002400 */
[----:B------:R-:W-:-:S02]  /*cf30*/  ISETP.GE.AND P3, PT, R5, R4, PT ;  /* 0x000000040500720c */ /* 0x000fc40003f66270 */
[----:B------:R-:W-:Y:S01]  /*cf40*/  ISETP.GE.AND P0, PT, R5, R2, PT ;  /* 0x000000020500720c */ /* 0x000fe20003f06270 */
[----:B-1----:R-:W-:Y:S01]  /*cf50*/  FMUL.FTZ R7, R22, c[0x0][0x2ec] ;  /* 0x0000bb0016077a20 */ /* 0x002fe20000410000 */
[----:B------:R-:W-:Y:S02]  /*cf60*/  FSEL R90, R90, -INF , !P3 ;  /* 0xff8000005a5a7808 */ /* 0x000fe40005800000 */
[----:B------:R-:W-:Y:S01]  /*cf70*/  FSEL R141, R141, -INF , !P0 ;  /* 0xff8000008d8d7808 */ /* 0x000fe20004000000 */
[----:B------:R1:W1:Y:S01]  /*cf80*/  MUFU.TANH R36, R7 ;  /* 0x0000000700247308 */ /* 0x0002620000002400 */
[----:B------:R-:W-:Y:S02]  /*cf90*/  IADD3 R5, R3, 0x58, RZ ;  /* 0x0000005803057810 */ /* 0x000fe40007ffe0ff */
[----:B------:R-:W-:Y:S02]  /*cfa0*/  FSEL R91, R57, -INF , !P4 ;  /* 0xff800000395b7808 */ /* 0x000fe40006000000 */
[----:B------:R-:W-:-:S02]  /*cfb0*/  FSEL R140, R140, -INF , !P2 ;  /* 0xff8000008c8c7808 */ /* 0x000fc40005000000 */
[----:B------:R-:W-:Y:S02]  /*cfc0*/  ISETP.GE.AND P4, PT, R5, R4, PT ;  /* 0x000000040500720c */ /* 0x000fe40003f86270 */
[----:B---3--:R-:W-:Y:S02]  /*cfd0*/  IADD3 R6, R3, 0x51, RZ ;  /* 0x0000005103067810 */ /* 0x008fe40007ffe0ff */
[----:B------:R-:W-:Y:S02]  /*cfe0*/  ISETP.GE.AND P2, PT, R5, R2, PT ;  /* 0x000000020500720c */ /* 0x000fe40003f46270 */
[C---:B------:R-:W-:Y:S02]  /*cff0*/  ISETP.GE.AND P5, PT, R6.reuse, R4, PT ;  /* 0x000000040600720c */ /* 0x040fe40003fa6270 */
[----:B------:R-:W-:Y:S01]  /*d000*/  ISETP.GE.AND P1, PT, R6, R2, PT ;  /* 0x000000020600720c */ /* 0x000fe20003f26270 */
[----:B-1----:R-:W-:Y:S01]  /*d010*/  FMUL.FTZ R7, R23, c[0x0][0x2ec] ;  /* 0x0000bb0017077a20 */ /* 0x002fe20000410000 */
[----:B------:R-:W-:Y:S01]  /*d020*/  IADD3 R6, R3, 0x59, RZ ;  /* 0x0000005903067810 */ /* 0x000fe20007ffe0ff */
[----:B------:R-:W-:Y:S01]  /*d030*/  HMMA.16816.F32.BF16 R20, R8, R48, R16 ;  /* 0x000000300814723c */ /* 0x000fe20000041810 */
[----:B------:R-:W-:Y:S01]  /*d040*/  FSEL R88, R88, -INF , !P4 ;  /* 0xff80000058587808 */ /* 0x000fe20006000000 */
[----:B------:R1:W-:Y:S01]  /*d050*/  MUFU.TANH R112, R7 ;  /* 0x0000000700707308 */ /* 0x0003e20000002400 */
[----:B------:R-:W-:-:S02]  /*d060*/  ISETP.GE.AND P3, PT, R6, R4, PT ;  /* 0x000000040600720c */ /* 0x000fc40003f66270 */
[----:B------:R-:W-:Y:S01]  /*d070*/  ISETP.GE.AND P0, PT, R6, R2, PT ;  /* 0x000000020600720c */ /* 0x000fe20003f06270 */
[----:B------:R-:W-:Y:S01]  /*d080*/  FMUL.FTZ R6, R24, c[0x0][0x2ec] ;  /* 0x0000bb0018067a20 */ /* 0x000fe20000410000 */
[----:B------:R-:W-:Y:S01]  /*d090*/  FSEL R142, R142, -INF , !P2 ;  /* 0xff8000008e8e7808 */ /* 0x000fe20005000000 */
[----:B------:R-:W-:Y:S01]  /*d0a0*/  HMMA.16816.F32.BF16 R16, R12, R30, RZ ;  /* 0x0000001e0c10723c */ /* 0x000fe200000418ff */
[----:B------:R-:W3:Y:S01]  /*d0b0*/  LDSM.16.M88.4 R28, [R167+0x3400] ;  /* 0x00340000a71c783b */ /* 0x000ee20000000200 */
[----:B------:R2:W2:Y:S01]  /*d0c0*/  MUFU.TANH R69, R6 ;  /* 0x0000000600457308 */ /* 0x0004a20000002400 */
[----:B------:R-:W-:Y:S02]  /*d0d0*/  IADD3 R5, R3, 0x60, RZ ;  /* 0x0000006003057810 */ /* 0x000fe40007ffe0ff */
[----:B------:R-:W-:Y:S02]  /*d0e0*/  FSEL R92, R92, -INF , !P5 ;  /* 0xff8000005c5c7808 */ /* 0x000fe40006800000 */
[----:B------:R-:W-:-:S02]  /*d0f0*/  FSEL R145, R145, -INF , !P1 ;  /* 0xff80000091917808 */ /* 0x000fc40004800000 */
[----:B------:R-:W-:Y:S01]  /*d100*/  ISETP.GE.AND P5, PT, R5, R4, PT ;  /* 0x000000040500720c */ /* 0x000fe20003fa6270 */
[----:B-1----:R-:W-:Y:S01]  /*d110*/  FMUL.FTZ R7, R25, c[0x0][0x2ec] ;  /* 0x0000bb0019077a20 */ /* 0x002fe20000410000 */
[----:B------:R-:W-:Y:S02]  /*d120*/  ISETP.GE.AND P1, PT, R5, R2, PT ;  /* 0x000000020500720c */ /* 0x000fe40003f26270 */
[----:B------:R-:W-:Y:S01]  /*d130*/  IADD3 R5, R3, 0x68, RZ ;  /* 0x0000006803057810 */ /* 0x000fe20007ffe0ff */
[----:B------:R1:W-:Y:S01]  /*d140*/  MUFU.TANH R70, R7 ;  /* 0x0000000700467308 */ /* 0x0003e20000002400 */
[----:B------:R-:W-:Y:S02]  /*d150*/  FSEL R87, R87, -INF , !P3 ;  /* 0xff80000057577808 */ /* 0x000fe40005800000 */
[----:B------:R-:W-:Y:S02]  /*d160*/  FSEL R143, R143, -INF , !P0 ;  /* 0xff8000008f8f7808 */ /* 0x000fe40004000000 */
[----:B--2---:R-:W-:-:S02]  /*d170*/  IADD3 R6, R3, 0x61, RZ ;  /* 0x0000006103067810 */ /* 0x004fc40007ffe0ff */
[CC--:B------:R-:W-:Y:S02]  /*d180*/  ISETP.GE.AND P3, PT, R5.reuse, R4.reuse, PT ;  /* 0x000000040500720c */ /* 0x0c0fe40003f66270 */
[C---:B------:R-:W-:Y:S02]  /*d190*/  ISETP.GE.AND P4, PT, R6.reuse, R4, PT ;  /* 0x000000040600720c */ /* 0x040fe40003f86270 */
[-C--:B------:R-:W-:Y:S01]  /*d1a0*/  ISETP.GE.AND P2, PT, R6, R2.reuse, PT ;  /* 0x000000020600720c */ /* 0x080fe20003f46270 */
[----:B------:R-:W-:Y:S01]  /*d1b0*/  FMUL.FTZ R6, R26, c[0x0][0x2ec] ;  /* 0x0000bb001a067a20 */ /* 0x000fe20000410000 */
[----:B------:R-:W-:Y:S02]  /*d1c0*/  ISETP.GE.AND P0, PT, R5, R2, PT ;  /* 0x000000020500720c */ /* 0x000fe40003f06270 */
[----:B------:R-:W-:Y:S01]  /*d1d0*/  IADD3 R5, R3, 0x69, RZ ;  /* 0x0000006903057810 */ /* 0x000fe20007ffe0ff */
[----:B------:R2:W2:Y:S01]  /*d1e0*/  MUFU.TANH R61, R6 ;  /* 0x00000006003d7308 */ /* 0x0004a20000002400 */
[----:B-1----:R-:W-:Y:S01]  /*d1f0*/  FMUL.FTZ R7, R21, c[0x0][0x2ec] ;  /* 0x0000bb0015077a20 */ /* 0x002fe20000410000 */
[----:B------:R-:W-:-:S02]  /*d200*/  FSEL R85, R85, -INF , !P5 ;  /* 0xff80000055557808 */ /* 0x000fc40006800000 */
[----:B------:R-:W-:Y:S02]  /*d210*/  FSEL R146, R146, -INF , !P1 ;  /* 0xff80000092927808 */ /* 0x000fe40004800000 */
[C---:B------:R-:W-:Y:S02]  /*d220*/  ISETP.GE.AND P5, PT, R5.reuse, R4, PT ;  /* 0x000000040500720c */ /* 0x040fe40003fa6270 */
[----:B------:R-:W-:Y:S01]  /*d230*/  ISETP.GE.AND P1, PT, R5, R2, PT ;  /* 0x000000020500720c */ /* 0x000fe20003f26270 */
[----:B------:R1:W-:Y:S01]  /*d240*/  MUFU.TANH R59, R7 ;  /* 0x00000007003b7308 */ /* 0x0003e20000002400 */
[----:B------:R-:W-:Y:S02]  /*d250*/  IADD3 R5, R3, 0x70, RZ ;  /* 0x0000007003057810 */ /* 0x000fe40007ffe0ff */
[----:B------:R-:W-:Y:S02]  /*d260*/  FSEL R86, R86, -INF , !P4 ;  /* 0xff80000056567808 */ /* 0x000fe40006000000 */
[----:B------:R-:W-:Y:S01]  /*d270*/  FSEL R149, R149, -INF , !P2 ;  /* 0xff80000095957808 */ /* 0x000fe20005000000 */
[----:B--2---:R-:W-:Y:S01]  /*d280*/  FMUL.FTZ R6, R27, c[0x0][0x2ec] ;  /* 0x0000bb001b067a20 */ /* 0x004fe20000410000 */
[C---:B------:R-:W-:Y:S01]  /*d290*/  ISETP.GE.AND P4, PT, R5.reuse, R4, PT ;  /* 0x000000040500720c */ /* 0x040fe20003f86270 */
[----:B------:R-:W-:Y:S01]  /*d2a0*/  HMMA.16816.F32.BF16 R24, R8, R50, R16 ;  /* 0x000000320818723c */ /* 0x000fe20000041810 */
[----:B------:R-:W-:Y:S01]  /*d2b0*/  ISETP.GE.AND P2, PT, R5, R2, PT ;  /* 0x000000020500720c */ /* 0x000fe20003f46270 */
[----:B------:R2:W2:Y:S01]  /*d2c0*/  MUFU.TANH R62, R6 ;  /* 0x00000006003e7308 */ /* 0x0004a20000002400 */
[----:B------:R-:W-:-:S02]  /*d2d0*/  IADD3 R5, R3, 0x71, RZ ;  /* 0x0000007103057810 */ /* 0x000fc40007ffe0ff */
[----:B------:R-:W-:Y:S01]  /*d2e0*/  FSEL R84, R84, -INF , !P3 ;  /* 0xff80000054547808 */ /* 0x000fe20005800000 */
[----:B-1----:R-:W-:Y:S02]  /*d2f0*/  FMUL.FTZ R7, R22, c[0x0][0x2ec] ;  /* 0x0000bb0016077a20 */ /* 0x002fe40000410000 */
[----:B------:R-:W-:Y:S01]  /*d300*/  HMMA.16816.F32.BF16 R16, R12, R40, RZ ;  /* 0x000000280c10723c */ /* 0x000fe200000418ff */
[----:B------:R-:W-:Y:S01]  /*d310*/  FSEL R147, R147, -INF , !P0 ;  /* 0xff80000093937808 */ /* 0x000fe20004000000 */
[----:B------:R1:W-:Y:S01]  /*d320*/  MUFU.TANH R55, R7 ;  /* 0x0000000700377308 */ /* 0x0003e20000002400 */
[----:B------:R-:W-:Y:S02]  /*d330*/  FSEL R80, R80, -INF , !P5 ;  /* 0xff80000050507808 */ /* 0x000fe40006800000 */
[----:B------:R-:W-:Y:S02]  /*d340*/  FSEL R148, R148, -INF , !P1 ;  /* 0xff80000094947808 */ /* 0x000fe40004800000 */
[C---:B------:R-:W-:Y:S01]  /*d350*/  ISETP.GE.AND P3, PT, R5.reuse, R4, PT ;  /* 0x000000040500720c */ /* 0x040fe20003f66270 */
[----:B--2---:R-:W-:Y:S01]  /*d360*/  FMUL.FTZ R6, R20, c[0x0][0x2ec] ;  /* 0x0000bb0014067a20 */ /* 0x004fe20000410000 */
[----:B------:R-:W-:-:S02]  /*d370*/  ISETP.GE.AND P0, PT, R5, R2, PT ;  /* 0x000000020500720c */ /* 0x000fc40003f06270 */
[----:B------:R-:W-:Y:S01]  /*d380*/  FSEL R81, R81, -INF , !P3 ;  /* 0xff80000051517808 */ /* 0x000fe20005800000 */
[----:B------:R2:W-:Y:S01]  /*d390*/  MUFU.TANH R58, R6 ;  /* 0x00000006003a7308 */ /* 0x0005e20000002400 */
[----:B------:R-:W-:Y:S02]  /*d3a0*/  FSEL R156, R156, -INF , !P0 ;  /* 0xff8000009c9c7808 */ /* 0x000fe40004000000 */
[----:B------:R-:W-:Y:S01]  /*d3b0*/  IADD3 R5, R3, 0x79, RZ ;  /* 0x0000007903057810 */ /* 0x000fe20007ffe0ff */
[----:B-1----:R-:W-:Y:S01]  /*d3c0*/  FMUL.FTZ R7, R23, c[0x0][0x2ec] ;  /* 0x0000bb0017077a20 */ /* 0x002fe20000410000 */
[----:B------:R-:W-:Y:S02]  /*d3d0*/  FSEL R82, R82, -INF , !P4 ;  /* 0xff80000052527808 */ /* 0x000fe40006000000 */
[----:B------:R-:W-:Y:S01]  /*d3e0*/  FSEL R150, R150, -INF , !P2 ;  /* 0xff80000096967808 */ /* 0x000fe20005000000 */
[----:B------:R1:W1:Y:S04]  /*d3f0*/  MUFU.TANH R57, R7 ;  /* 0x0000000700397308 */ /* 0x0002680000002400 */
[----:B---3--:R-:W-:Y:S01]  /*d400*/  HMMA.16816.F32.BF16 R20, R8, R28, R16 ;  /* 0x0000001c0814723c */ /* 0x008fe20000041810 */
[----:B------:R-:W-:-:S02]  /*d410*/  ISETP.GE.AND P4, PT, R5, R4, PT ;  /* 0x000000040500720c */ /* 0x000fc40003f86270 */
[----:B------:R-:W-:Y:S02]  /*d420*/  ISETP.GE.AND P2, PT, R5, R2, PT ;  /* 0x000000020500720c */ /* 0x000fe40003f46270 */
[----:B------:R-:W-:Y:S02]  /*d430*/  FSEL R79, R79, -INF , !P4 ;  /* 0xff8000004f4f7808 */ /* 0x000fe40006000000 */
[----:B--2---:R-:W-:Y:S01]  /*d440*/  IADD3 R6, R3, 0x78, RZ ;  /* 0x0000007803067810 */ /* 0x004fe20007ffe0ff */
[----:B------:R-:W-:Y:S01]  /*d450*/  HMMA.16816.F32.BF16 R16, R12, R42, RZ ;  /* 0x0000002a0c10723c */ /* 0x000fe200000418ff */
[----:B------:R-:W2:Y:S01]  /*d460*/  LDSM.16.M88.4 R40, [R167+0x3800] ;  /* 0x00380000a728783b */ /* 0x000ea20000000200 */
[----:B------:R-:W-:Y:S02]  /*d470*/  FSEL R151, R151, -INF , !P2 ;  /* 0xff80000097977808 */ /* 0x000fe40005000000 */
[C---:B------:R-:W-:Y:S02]  /*d480*/  ISETP.GE.AND P5, PT, R6.reuse, R4, PT ;  /* 0x000000040600720c */ /* 0x040fe40003fa6270 */
[----:B------:R-:W-:Y:S01]  /*d490*/  ISETP.GE.AND P1, PT, R6, R2, PT ;  /* 0x000000020600720c */ /* 0x000fe20003f26270 */
[----:B-1----:R-:W-:Y:S01]  /*d4a0*/  FMUL.FTZ R7, R25, c[0x0][0x2ec] ;  /* 0x0000bb0019077a20 */ /* 0x002fe20000410000 */
[----:B------:R-:W-:-:S02]  /*d4b0*/  IADD3 R6, R3, 0x80, RZ ;  /* 0x0000008003067810 */ /* 0x000fc40007ffe0ff */
[----:B------:R-:W-:Y:S01]  /*d4c0*/  FSEL R157, R52, -INF , !P1 ;  /* 0xff800000349d7808 */ /* 0x000fe20004800000 */
[----:B------:R1:W-:Y:S01]  /*d4d0*/  MUFU.TANH R53, R7 ;  /* 0x0000000700357308 */ /* 0x0003e20000002400 */
[C---:B------:R-:W-:Y:S02]  /*d4e0*/  ISETP.GE.AND P3, PT, R6.reuse, R4, PT ;  /* 0x000000040600720c */ /* 0x040fe40003f66270 */
[----:B------:R-:W-:Y:S01]  /*d4f0*/  ISETP.GE.AND P0, PT, R6, R2, PT ;  /* 0x000000020600720c */ /* 0x000fe20003f06270 */
[----:B------:R-:W-:Y:S01]  /*d500*/  FMUL.FTZ R6, R24, c[0x0][0x2ec] ;  /* 0x0000bb0018067a20 */ /* 0x000fe20000410000 */
[----:B------:R-:W-:Y:S02]  /*d510*/  IADD3 R5, R3, 0x81, RZ ;  /* 0x0000008103057810 */ /* 0x000fe40007ffe0ff */
[----:B------:R-:W-:Y:S01]  /*d520*/  FSEL R83, R83, -INF , !P5 ;  /* 0xff80000053537808 */ /* 0x000fe20006800000 */
[----:B------:R3:W-:Y:S01]  /*d530*/  MUFU.TANH R54, R6 ;  /* 0x0000000600367308 */ /* 0x0007e20000002400 */
[----:B------:R-:W-:-:S02]  /*d540*/  ISETP.GE.AND P5, PT, R5, R4, PT ;  /* 0x000000040500720c */ /* 0x000fc40003fa6270 */
[----:B------:R-:W-:Y:S02]  /*d550*/  ISETP.GE.AND P1, PT, R5, R2, PT ;  /* 0x000000020500720c */ /* 0x000fe40003f26270 */
        /* <DEDUP_REMOVED lines=8> */
[----:B---3--:R-:W-:Y:S02]  /*d5e0*/  IADD3 R6, R3, 0x88, RZ ;  /* 0x0000008803067810 */ /* 0x008fe40007ffe0ff */
[----:B------:R-:W-:Y:S02]  /*d5f0*/  FSEL R76, R76, -INF , !P5 ;  /* 0xff8000004c4c7808 */ /* 0x000fe40006800000 */
[C---:B------:R-:W-:Y:S02]  /*d600*/  ISETP.GE.AND P4, PT, R6.reuse, R4, PT ;  /* 0x000000040600720c */ /* 0x040fe40003f86270 */
[----:B------:R-:W-:Y:S01]  /*d610*/  ISETP.GE.AND P2, PT, R6, R2, PT ;  /* 0x000000020600720c */ /* 0x000fe20003f46270 */
[----:B------:R-:W-:Y:S01]  /*d620*/  FMUL.FTZ R6, R26, c[0x0][0x2ec] ;  /* 0x0000bb001a067a20 */ /* 0x000fe20000410000 */
[----:B------:R-:W-:-:S02]  /*d630*/  FSEL R159, R159, -INF , !P1 ;  /* 0xff8000009f9f7808 */ /* 0x000fc40004800000 */
[C---:B------:R-:W-:Y:S01]  /*d640*/  ISETP.GE.AND P5, PT, R5.reuse, R4, PT ;  /* 0x000000040500720c */ /* 0x040fe20003fa6270 */
[----:B------:R3:W2:Y:S01]  /*d650*/  MUFU.TANH R52, R6 ;  /* 0x0000000600347308 */ /* 0x0006a20000002400 */
[----:B-1----:R-:W-:Y:S01]  /*d660*/  FMUL.FTZ R7, R22, c[0x0][0x2ec] ;  /* 0x0000bb0016077a20 */ /* 0x002fe20000410000 */
[----:B------:R-:W-:Y:S02]  /*d670*/  ISETP.GE.AND P1, PT, R5, R2, PT ;  /* 0x000000020500720c */ /* 0x000fe40003f26270 */
[----:B------:R-:W-:Y:S02]  /*d680*/  IADD3 R5, R3, 0x91, RZ ;  /* 0x0000009103057810 */ /* 0x000fe40007ffe0ff */
[----:B------:R-:W-:Y:S02]  /*d690*/  FSEL R77, R77, -INF , !P4 ;  /* 0xff8000004d4d7808 */ /* 0x000fe40006000000 */
[----:B------:R1:W-:Y:S01]  /*d6a0*/  MUFU.TANH R48, R7 ;  /* 0x0000000700307308 */ /* 0x0003e20000002400 */
[----:B------:R-:W-:-:S02]  /*d6b0*/  FSEL R160, R75, -INF , !P2 ;  /* 0xff8000004ba07808 */ /* 0x000fc40005000000 */
[C---:B------:R-:W-:Y:S02]  /*d6c0*/  ISETP.GE.AND P4, PT, R5.reuse, R4, PT ;  /* 0x000000040500720c */ /* 0x040fe40003f86270 */
[----:B------:R-:W-:Y:S02]  /*d6d0*/  ISETP.GE.AND P2, PT, R5, R2, PT ;  /* 0x000000020500720c */ /* 0x000fe40003f46270 */
[----:B------:R-:W-:Y:S01]  /*d6e0*/  IADD3 R5, R3, 0x98, RZ ;  /* 0x0000009803057810 */ /* 0x000fe20007ffe0ff */
[----:B---3--:R-:W-:Y:S01]  /*d6f0*/  FMUL.FTZ R6, R27, c[0x0][0x2ec] ;  /* 0x0000bb001b067a20 */ /* 0x008fe20000410000 */
[----:B------:R-:W-:Y:S01]  /*d700*/  FSEL R75, R161, -INF , !P3 ;  /* 0xff800000a14b7808 */ /* 0x000fe20005800000 */
[----:B------:R-:W-:Y:S01]  /*d710*/  HMMA.16816.F32.BF16 R24, R8, R30, R16 ;  /* 0x0000001e0818723c */ /* 0x000fe20000041810 */
[----:B------:R-:W3:Y:S01]  /*d720*/  LDSM.16.M88.4 R28, [R164+0x4c00] ;  /* 0x004c0000a41c783b */ /* 0x000ee20000000200 */
[----:B------:R2:W-:Y:S01]  /*d730*/  MUFU.TANH R51, R6 ;  /* 0x0000000600337308 */ /* 0x0005e20000002400 */
[----:B------:R-:W-:-:S02]  /*d740*/  FSEL R161, R144, -INF , !P0 ;  /* 0xff80000090a17808 */ /* 0x000fc40004000000 */
[----:B------:R-:W-:Y:S01]  /*d750*/  FSEL R74, R74, -INF , !P5 ;  /* 0xff8000004a4a7808 */ /* 0x000fe20006800000 */
[----:B-1----:R-:W-:Y:S01]  /*d760*/  FMUL.FTZ R7, R23, c[0x0][0x2ec] ;  /* 0x0000bb0017077a20 */ /* 0x002fe20000410000 */
[----:B------:R-:W-:Y:S01]  /*d770*/  FSEL R144, R73, -INF , !P1 ;  /* 0xff80000049907808 */ /* 0x000fe20004800000 */
[----:B------:R-:W-:Y:S01]  /*d780*/  HMMA.16816.F32.BF16 R16, R12, R32, RZ ;  /* 0x000000200c10723c */ /* 0x000fe200000418ff */
[C---:B------:R-:W-:Y:S02]  /*d790*/  ISETP.GE.AND P3, PT, R5.reuse, R4, PT ;  /* 0x000000040500720c */ /* 0x040fe40003f66270 */
[----:B------:R-:W-:Y:S02]  /*d7a0*/  ISETP.GE.AND P0, PT, R5, R2, PT ;  /* 0x000000020500720c */ /* 0x000fe40003f06270 */
[----:B-----5:R-:W-:Y:S02]  /*d7b0*/  FSEL R72, R72, -INF , !P3 ;  /* 0xff80000048487808 */ /* 0x020fe40005800000 */
[----:B------:R-:W-:-:S02]  /*d7c0*/  FSEL R162, R68, -INF , !P0 ;  /* 0xff80000044a27808 */ /* 0x000fc40004000000 */
[----:B------:R-:W-:Y:S01]  /*d7d0*/  IADD3 R5, R3, 0xa0, RZ ;  /* 0x000000a003057810 */ /* 0x000fe20007ffe0ff */
[----:B--2---:R-:W-:Y:S01]  /*d7e0*/  FMUL.FTZ R6, R20, c[0x0][0x2ec] ;  /* 0x0000bb0014067a20 */ /* 0x004fe20000410000 */
[----:B------:R-:W-:Y:S02]  /*d7f0*/  FSEL R73, R129, -INF , !P4 ;  /* 0xff80000081497808 */ /* 0x000fe40006000000 */
[----:B------:R-:W-:Y:S01]  /*d800*/  ISETP.GE.AND P4, PT, R5, R4, PT ;  /* 0x000000040500720c */ /* 0x000fe20003f86270 */
[----:B------:R1:W2:Y:S01]  /*d810*/  MUFU.TANH R50, R6 ;  /* 0x0000000600327308 */ /* 0x0002a20000002400 */
[----:B------:R-:W-:Y:S02]  /*d820*/  FSEL R129, R47, -INF , !P2 ;  /* 0xff8000002f817808 */ /* 0x000fe40005000000 */
[----:B------:R-:W-:Y:S02]  /*d830*/  ISETP.GE.AND P2, PT, R5, R2, PT ;  /* 0x000000020500720c */ /* 0x000fe40003f46270 */
[----:B------:R-:W-:-:S02]  /*d840*/  FSEL R68, R116, -INF , !P4 ;  /* 0xff80000074447808 */ /* 0x000fc40006000000 */
[----:B------:R-:W-:Y:S01]  /*d850*/  FSEL R116, R67, -INF , !P2 ;  /* 0xff80000043747808 */ /* 0x000fe20005000000 */
[----:B------:R5:W-:Y:S01]  /*d860*/  MUFU.TANH R47, R7 ;  /* 0x00000007002f7308 */ /* 0x000be20000002400 */
[C---:B------:R-:W-:Y:S01]  /*d870*/  IADD3 R5, R3.reuse, 0xa8, RZ ;  /* 0x000000a803057810 */ /* 0x040fe20007ffe0ff */
[----:B------:R-:W-:Y:S01]  /*d880*/  HMMA.16816.F32.BF16 R20, R8, R40, R16 ;  /* 0x000000280814723c */ /* 0x000fe20000041810 */
[----:B------:R-:W-:Y:S02]  /*d890*/  FSEL R98, R98, -INF , !P6 ;  /* 0xff80000062627808 */ /* 0x000fe40007000000 */
[----:B-1----:R-:W-:-:S05]  /*d8a0*/  IADD3 R6, R3, 0x99, RZ ;  /* 0x0000009903067810 */ /* 0x002fca0007ffe0ff */
[----:B------:R-:W-:Y:S01]  /*d8b0*/  HMMA.16816.F32.BF16 R16, R12, R34, RZ ;  /* 0x000000220c10723c */ /* 0x000fe200000418ff */
[----:B------:R-:W1:Y:S01]  /*d8c0*/  LDSM.16.M88.4 R32, [R167+0x3c00] ;  /* 0x003c0000a720783b */ /* 0x000e620000000200 */
[----:B------:R-:W-:Y:S01]  /*d8d0*/  ISETP.GE.AND P5, PT, R6, R4, PT ;  /* 0x000000040600720c */ /* 0x000fe20003fa6270 */
[----:B------:R-:W-:-:S04]  /*d8e0*/  DEPBAR.LE SB0, 0x0 ;  /* 0x000080000000791a */ /* 0x000fc80000000000 */
[----:B------:R-:W-:Y:S01]  /*d8f0*/  BAR.SYNC.DEFER_BLOCKING 0x0 ;  /* 0x0000000000007b1d */ /* 0x000fe20000010000 */
[----:B------:R-:W-:Y:S01]  /*d900*/  ISETP.GE.AND P1, PT, R6, R2, PT ;  /* 0x000000020600720c */ /* 0x000fe20003f26270 */
[----:B-----5:R-:W-:Y:S01]  /*d910*/  FMUL.FTZ R7, R25, c[0x0][0x2ec] ;  /* 0x0000bb0019077a20 */ /* 0x020fe20000410000 */
[----:B------:R-:W-:Y:S02]  /*d920*/  IADD3 R6, R3, 0xa1, RZ ;  /* 0x000000a103067810 */ /* 0x000fe40007ffe0ff */
[----:B------:R-:W-:Y:S01]  /*d930*/  FSEL R163, R44, -INF , !P1 ;  /* 0xff8000002ca37808 */ /* 0x000fe20004800000 */
[----:B------:R5:W-:Y:S01]  /*d940*/  MUFU.TANH R41, R7 ;  /* 0x0000000700297308 */ /* 0x000be20000002400 */
[C---:B------:R-:W-:Y:S02]  /*d950*/  ISETP.GE.AND P3, PT, R6.reuse, R4, PT ;  /* 0x000000040600720c */ /* 0x040fe40003f66270 */
        /* <DEDUP_REMOVED lines=8> */
[----:B----4-:R-:W-:Y:S01]  /*d9e0*/  FSEL R117, R39, -INF , !P0 ;  /* 0xff80000027757808 */ /* 0x010fe20004000000 */
[----:B-----5:R-:W-:Y:S01]  /*d9f0*/  FMUL.FTZ R7, R27, c[0x0][0x2ec] ;  /* 0x0000bb001b077a20 */ /* 0x020fe20000410000 */
[----:B------:R-:W-:-:S02]  /*da00*/  FSEL R66, R66, -INF , !P5 ;  /* 0xff80000042427808 */ /* 0x000fc40006800000 */
[----:B------:R-:W-:Y:S01]  /*da10*/  FSEL R186, R37, -INF , !P1 ;  /* 0xff80000025ba7808 */ /* 0x000fe20004800000 */
[----:B------:R4:W-:Y:S01]  /*da20*/  MUFU.TANH R39, R7 ;  /* 0x0000000700277308 */ /* 0x0009e20000002400 */
[C---:B------:R-:W-:Y:S02]  /*da30*/  ISETP.GE.AND P3, PT, R5.reuse, R4, PT ;  /* 0x000000040500720c */ /* 0x040fe40003f66270 */
[----:B------:R-:W-:Y:S02]  /*da40*/  ISETP.GE.AND P0, PT, R5, R2, PT ;  /* 0x000000020500720c */ /* 0x000fe40003f06270 */
[C---:B--2---:R-:W-:Y:S02]  /*da50*/  IADD3 R6, R3.reuse, 0xa9, RZ ;  /* 0x000000a903067810 */ /* 0x044fe40007ffe0ff */
[----:B------:R-:W-:Y:S02]  /*da60*/  IADD3 R5, R3, 0xb8, RZ ;  /* 0x000000b803057810 */ /* 0x000fe40007ffe0ff */
[----:B------:R-:W-:-:S02]  /*da70*/  ISETP.GE.AND P4, PT, R6, R4, PT ;  /* 0x000000040600720c */ /* 0x000fc40003f86270 */
[----:B------:R-:W-:Y:S01]  /*da80*/  ISETP.GE.AND P2, PT, R6, R2, PT ;  /* 0x000000020600720c */ /* 0x000fe20003f46270 */
[----:B------:R-:W-:Y:S01]  /*da90*/  FMUL.FTZ R6, R26, c[0x0][0x2ec] ;  /* 0x0000bb001a067a20 */ /* 0x000fe20000410000 */
[----:B------:R-:W-:Y:S01]  /*daa0*/  FSEL R65, R65, -INF , !P4 ;  /* 0xff80000041417808 */ /* 0x000fe20006000000 */
[----:B------:R-:W-:Y:S01]  /*dab0*/  HMMA.16816.F32.BF16 R24, R8, R42, R16 ;  /* 0x0000002a0818723c */ /* 0x000fe20000041810 */
[----:B------:R-:W-:Y:S01]  /*dac0*/  FSEL R113, R113, -INF , !P2 ;  /* 0xff80000071717808 */ /* 0x000fe20005000000 */
[----:B------:R2:W-:Y:S01]  /*dad0*/  MUFU.TANH R40, R6 ;  /* 0x0000000600287308 */ /* 0x0005e20000002400 */
[----:B------:R-:W-:Y:S01]  /*dae0*/  ISETP.GE.AND P4, PT, R5, R4, PT ;  /* 0x000000040500720c */ /* 0x000fe20003f86270 */
[----:B----4-:R-:W-:Y:S01]  /*daf0*/  FMUL.FTZ R7, R21, c[0x0][0x2ec] ;  /* 0x0000bb0015077a20 */ /* 0x010fe20000410000 */
[----:B------:R-:W-:Y:S02]  /*db00*/  ISETP.GE.AND P2, PT, R5, R2, PT ;  /* 0x000000020500720c */ /* 0x000fe40003f46270 */
[----:B------:R-:W-:Y:S01]  /*db10*/  IADD3 R5, R3, 0xb9, RZ ;  /* 0x000000b903057810 */ /* 0x000fe20007ffe0ff */
[----:B---3--:R-:W-:Y:S01]  /*db20*/  HMMA.16816.F32.BF16 R16, R12, R28, RZ ;  /* 0x0000001c0c10723c */ /* 0x008fe200000418ff */
[----:B------:R-:W-:-:S02]  /*db30*/  FSEL R64, R64, -INF , !P3 ;  /* 0xff80000040407808 */ /* 0x000fc40005800000 */
[----:B------:R-:W-:Y:S02]  /*db40*/  FSEL R187, R36, -INF , !P0 ;  /* 0xff80000024bb7808 */ /* 0x000fe40004000000 */
[C---:B------:R-:W-:Y:S01]  /*db50*/  ISETP.GE.AND P3, PT, R5.reuse, R4, PT ;  /* 0x000000040500720c */ /* 0x040fe20003f66270 */
[----:B------:R3:W-:Y:S01]  /*db60*/  MUFU.TANH R36, R7 ;  /* 0x0000000700247308 */ /* 0x0007e20000002400 */
[----:B------:R-:W-:Y:S01]  /*db70*/  ISETP.GE.AND P0, PT, R5, R2, PT ;  /* 0x000000020500720c */ /* 0x000fe20003f06270 */
[----:B------:R-:W-:Y:S01]  /*db80*/  HMMA.16816.F32.BF16 R12, R12, R30, RZ ;  /* 0x0000001e0c0c723c */ /* 0x000fe200000418ff */
[C---:B------:R-:W-:Y:S02]  /*db90*/  IADD3 R5, R3.reuse, 0xc1, RZ ;  /* 0x000000c103057810 */ /* 0x040fe40007ffe0ff */
[----:B--2---:R-:W-:Y:S02]  /*dba0*/  IADD3 R6, R3, 0xb1, RZ ;  /* 0x000000b103067810 */ /* 0x004fe40007ffe0ff */
[----:B------:R-:W-:-:S02]  /*dbb0*/  FSEL R43, R69, -INF , !P4 ;  /* 0xff800000452b7808 */ /* 0x000fc40006000000 */
[C---:B------:R-:W-:Y:S02]  /*dbc0*/  ISETP.GE.AND P5, PT, R6.reuse, R4, PT ;  /* 0x000000040600720c */ /* 0x040fe40003fa6270 */
[----:B------:R-:W-:Y:S01]  /*dbd0*/  ISETP.GE.AND P1, PT, R6, R2, PT ;  /* 0x000000020600720c */ /* 0x000fe20003f26270 */
[----:B------:R-:W-:Y:S01]  /*dbe0*/  FMUL.FTZ R6, R20, c[0x0][0x2ec] ;  /* 0x0000bb0014067a20 */ /* 0x000fe20000410000 */
[----:B------:R-:W-:Y:S02]  /*dbf0*/  FSEL R63, R63, -INF , !P5 ;  /* 0xff8000003f3f7808 */ /* 0x000fe40006800000 */
[----:B------:R-:W-:Y:S01]  /*dc00*/  FSEL R112, R112, -INF , !P1 ;  /* 0xff80000070707808 */ /* 0x000fe20004800000 */
[----:B------:R2:W-:Y:S01]  /*dc10*/  MUFU.TANH R37, R6 ;  /* 0x0000000600257308 */ /* 0x0005e20000002400 */
[----:B---3--:R-:W-:Y:S01]  /*dc20*/  FMUL.FTZ R7, R22, c[0x0][0x2ec] ;  /* 0x0000bb0016077a20 */ /* 0x008fe20000410000 */
[----:B------:R-:W-:Y:S01]  /*dc30*/  FSEL R193, R61, -INF , !P2 ;  /* 0xff8000003dc17808 */ /* 0x000fe20005000000 */
[----:B-1----:R-:W-:Y:S01]  /*dc40*/  HMMA.16816.F32.BF16 R16, R8, R32, R16 ;  /* 0x000000200810723c */ /* 0x002fe20000041810 */
[----:B------:R-:W-:-:S02]  /*dc50*/  FSEL R42, R70, -INF , !P3 ;  /* 0xff800000462a7808 */ /* 0x000fc40005800000 */
[----:B------:R-:W-:Y:S02]  /*dc60*/  FSEL R194, R62, -INF , !P0 ;  /* 0xff8000003ec27808 */ /* 0x000fe40004000000 */
[C---:B------:R-:W-:Y:S01]  /*dc70*/  ISETP.GE.AND P4, PT, R5.reuse, R4, PT ;  /* 0x000000040500720c */ /* 0x040fe20003f86270 */
[----:B------:R1:W3:Y:S01]  /*dc80*/  MUFU.TANH R28, R7 ;  /* 0x00000007001c7308 */ /* 0x0002e20000002400 */
[----:B------:R-:W-:Y:S01]  /*dc90*/  ISETP.GE.AND P2, PT, R5, R2, PT ;  /* 0x000000020500720c */ /* 0x000fe20003f46270 */
[----:B------:R-:W-:Y:S01]  /*dca0*/  HMMA.16816.F32.BF16 R12, R8, R34, R12 ;  /* 0x00000022080c723c */ /* 0x000fe2000004180c */
[----:B------:R-:W-:Y:S02]  /*dcb0*/  IADD3 R5, R3, 0xc9, RZ ;  /* 0x000000c903057810 */ /* 0x000fe40007ffe0ff */
[----:B------:R-:W-:Y:S02]  /*dcc0*/  FSEL R197, R57, -INF , !P2 ;  /* 0xff80000039c57808 */ /* 0x000fe40005000000 */
[----:B--2---:R-:W-:-:S02]  /*dcd0*/  IADD3 R6, R3, 0xc0, RZ ;  /* 0x000000c003067810 */ /* 0x004fc40007ffe0ff */
[-C--:B------:R-:W-:Y:S02]  /*dce0*/  ISETP.GE.AND P6, PT, R5, R4.reuse, PT ;  /* 0x000000040500720c */ /* 0x080fe40003fc6270 */
[C---:B------:R-:W-:Y:S02]  /*dcf0*/  ISETP.GE.AND P5, PT, R6.reuse, R4, PT ;  /* 0x000000040600720c */ /* 0x040fe40003fa6270 */
[----:B------:R-:W-:Y:S02]  /*dd00*/  ISETP.GE.AND P1, PT, R6, R2, PT ;  /* 0x000000020600720c */ /* 0x000fe40003f26270 */
[----:B------:R-:W-:Y:S01]  /*dd10*/  IADD3 R6, R3, 0xc8, RZ ;  /* 0x000000c803067810 */ /* 0x000fe20007ffe0ff */
[----:B-1----:R-:W-:Y:S01]  /*dd20*/  FMUL.FTZ R7, R23, c[0x0][0x2ec] ;  /* 0x0000bb0017077a20 */ /* 0x002fe20000410000 */
[----:B------:R-:W-:Y:S02]  /*dd30*/  FSEL R195, R55, -INF , !P1 ;  /* 0xff80000037c37808 */ /* 0x000fe40004800000 */
[C---:B------:R-:W-:Y:S01]  /*dd40*/  ISETP.GE.AND P3, PT, R6.reuse, R4, PT ;  /* 0x000000040600720c */ /* 0x040fe20003f66270 */
[----:B------:R1:W-:Y:S01]  /*dd50*/  MUFU.TANH R29, R7 ;  /* 0x00000007001d7308 */ /* 0x0003e20000002400 */
[-C--:B------:R-:W-:Y:S01]  /*dd60*/  ISETP.GE.AND P0, PT, R6, R2.reuse, PT ;  /* 0x000000020600720c */ /* 0x080fe20003f06270 */
[----:B------:R-:W-:Y:S01]  /*dd70*/  FMUL.FTZ R6, R24, c[0x0][0x2ec] ;  /* 0x0000bb0018067a20 */ /* 0x000fe20000410000 */
[----:B------:R-:W-:-:S02]  /*dd80*/  ISETP.GE.AND P1, PT, R5, R2, PT ;  /* 0x000000020500720c */ /* 0x000fc40003f26270 */
[----:B------:R-:W-:Y:S01]  /*dd90*/  IADD3 R5, R3, 0xd0, RZ ;  /* 0x000000d003057810 */ /* 0x000fe20007ffe0ff */
[----:B------:R-:W-:Y:S01]  /*dda0*/  FMUL.FTZ R15, R15, c[0x0][0x2ec] ;  /* 0x0000bb000f0f7a20 */ /* 0x000fe20000410000 */
[----:B------:R-:W-:Y:S01]  /*ddb0*/  FSEL R58, R58, -INF , !P5 ;  /* 0xff8000003a3a7808 */ /* 0x000fe20006800000 */
[----:B------:R2:W4:Y:S01]  /*ddc0*/  MUFU.TANH R23, R6 ;  /* 0x0000000600177308 */ /* 0x0005220000002400 */
[C---:B------:R-:W-:Y:S02]  /*ddd0*/  ISETP.GE.AND P5, PT, R5.reuse, R4, PT ;  /* 0x000000040500720c */ /* 0x040fe40003fa6270 */
[----:B------:R-:W-:Y:S02]  /*dde0*/  ISETP.GE.AND P2, PT, R5, R2, PT ;  /* 0x000000020500720c */ /* 0x000fe40003f46270 */
[----:B------:R-:W-:Y:S02]  /*ddf0*/  IADD3 R5, R3, 0xd1, RZ ;  /* 0x000000d103057810 */ /* 0x000fe40007ffe0ff */
[----:B------:R-:W-:Y:S01]  /*de00*/  FSEL R59, R59, -INF , !P4 ;  /* 0xff8000003b3b7808 */ /* 0x000fe20006000000 */
[----:B-1----:R-:W-:Y:S01]  /*de10*/  FMUL.FTZ R7, R27, c[0x0][0x2ec] ;  /* 0x0000bb001b077a20 */ /* 0x002fe20000410000 */
[----:B------:R-:W-:Y:S01]  /*de20*/  FSEL R196, R52, -INF , !P0 ;  /* 0xff80000034c47808 */ /* 0x000fe20004000000 */
[----:B------:R-:W-:Y:S01]  /*de30*/  MUFU.TANH R15, R15 ;  /* 0x0000000f000f7308 */ /* 0x000fe20000002400 */
[----:B------:R-:W-:-:S02]  /*de40*/  ISETP.GE.AND P4, PT, R5, R4, PT ;  /* 0x000000040500720c */ /* 0x000fc40003f86270 */
[----:B------:R-:W-:Y:S02]  /*de50*/  ISETP.GE.AND P0, PT, R5, R2, PT ;  /* 0x000000020500720c */ /* 0x000fe40003f06270 */
[----:B------:R-:W-:Y:S01]  /*de60*/  IADD3 R5, R3, 0xd8, RZ ;  /* 0x000000d803057810 */ /* 0x000fe20007ffe0ff */
[----:B--2---:R-:W-:Y:S01]  /*de70*/  FMUL.FTZ R6, R25, c[0x0][0x2ec] ;  /* 0x0000bb0019067a20 */ /* 0x004fe20000410000 */
[----:B------:R-:W-:Y:S01]  /*de80*/  FSEL R54, R54, -INF , !P3 ;  /* 0xff80000036367808 */ /* 0x000fe20005800000 */
[----:B------:R1:W-:Y:S01]  /*de90*/  MUFU.TANH R21, R7 ;  /* 0x0000000700157308 */ /* 0x0003e20000002400 */
[----:B------:R-:W-:Y:S02]  /*dea0*/  FSEL R53, R53, -INF , !P6 ;  /* 0xff80000035357808 */ /* 0x000fe40007000000 */
[----:B------:R-:W-:Y:S02]  /*deb0*/  FSEL R52, R50, -INF , !P5 ;  /* 0xff80000032347808 */ /* 0x000fe40006800000 */
[----:B------:R-:W-:-:S02]  /*dec0*/  ISETP.GE.AND P6, PT, R5, R4, PT ;  /* 0x000000040500720c */ /* 0x000fc40003fc6270 */
[----:B------:R-:W-:Y:S01]  /*ded0*/  FSEL R198, R51, -INF , !P1 ;  /* 0xff80000033c67808 */ /* 0x000fe20004800000 */
[----:B------:R2:W5:Y:S01]  /*dee0*/  MUFU.TANH R22, R6 ;  /* 0x0000000600167308 */ /* 0x0005620000002400 */
[----:B------:R-:W-:Y:S02]  /*def0*/  FSEL R200, R48, -INF , !P2 ;  /* 0xff80000030c87808 */ /* 0x000fe40005000000 */
[----:B------:R-:W-:Y:S02]  /*df00*/  FSEL R44, R44, -INF , !P6 ;  /* 0xff8000002c2c7808 */ /* 0x000fe40007000000 */
[----:B------:R-:W-:Y:S02]  /*df10*/  ISETP.GE.AND P1, PT, R5, R2, PT ;  /* 0x000000020500720c */ /* 0x000fe40003f26270 */
[----:B------:R-:W-:Y:S01]  /*df20*/  IADD3 R5, R3, 0xe0, RZ ;  /* 0x000000e003057810 */ /* 0x000fe20007ffe0ff */
[----:B-1----:R-:W-:Y:S01]  /*df30*/  FMUL.FTZ R7, R16, c[0x0][0x2ec] ;  /* 0x0000bb0010077a20 */ /* 0x002fe20000410000 */
[----:B------:R-:W-:-:S02]  /*df40*/  FSEL R202, R47, -INF , !P0 ;  /* 0xff8000002fca7808 */ /* 0x000fc40004000000 */
[----:B------:R-:W-:Y:S01]  /*df50*/  ISETP.GE.AND P0, PT, R5, R2, PT ;  /* 0x000000020500720c */ /* 0x000fe20003f06270 */
[----:B------:R1:W-:Y:S01]  /*df60*/  MUFU.TANH R16, R7 ;  /* 0x0000000700107308 */ /* 0x0003e20000002400 */
[----:B------:R-:W-:Y:S02]  /*df70*/  FSEL R55, R49, -INF , !P4 ;  /* 0xff80000031377808 */ /* 0x000fe40006000000 */
[----:B------:R-:W-:Y:S01]  /*df80*/  ISETP.GE.AND P4, PT, R5, R4, PT ;  /* 0x000000040500720c */ /* 0x000fe20003f86270 */
[----:B--2---:R-:W-:Y:S01]  /*df90*/  FMUL.FTZ R6, R26, c[0x0][0x2ec] ;  /* 0x0000bb001a067a20 */ /* 0x004fe20000410000 */
[----:B------:R-:W-:Y:S02]  /*dfa0*/  IADD3 R5, R3, 0xe8, RZ ;  /* 0x000000e803057810 */ /* 0x000fe40007ffe0ff */
[----:B---3--:R-:W-:Y:S01]  /*dfb0*/  FSEL R204, R28, -INF , !P0 ;  /* 0xff8000001ccc7808 */ /* 0x008fe20004000000 */
[----:B------:R2:W-:Y:S01]  /*dfc0*/  MUFU.TANH R20, R6 ;  /* 0x0000000600147308 */ /* 0x0005e20000002400 */
[----:B------:R-:W-:-:S02]  /*dfd0*/  FSEL R201, R40, -INF , !P1 ;  /* 0xff80000028c97808 */ /* 0x000fc40004800000 */
[----:B------:R-:W-:Y:S01]  /*dfe0*/  FSEL R57, R37, -INF , !P4 ;  /* 0xff80000025397808 */ /* 0x000fe20006000000 */
[----:B-1----:R-:W-:-:S04]  /*dff0*/  FMUL.FTZ R7, R17, c[0x0][0x2ec] ;  /* 0x0000bb0011077a20 */ /* 0x002fc80000410000 */
[----:B------:R1:W3:Y:S01]  /*e000*/  MUFU.TANH R10, R7 ;  /* 0x00000007000a7308 */ /* 0x0002e20000002400 */
[----:B--2---:R-:W-:-:S04]  /*e010*/  IADD3 R6, R3, 0xd9, RZ ;  /* 0x000000d903067810 */ /* 0x004fc80007ffe0ff */
[C---:B------:R-:W-:Y:S02]  /*e020*/  ISETP.GE.AND P5, PT, R6.reuse, R4, PT ;  /* 0x000000040600720c */ /* 0x040fe40003fa6270 */
[----:B------:R-:W-:Y:S02]  /*e030*/  ISETP.GE.AND P3, PT, R6, R2, PT ;  /* 0x000000020600720c */ /* 0x000fe40003f66270 */
[----:B------:R-:W-:Y:S02]  /*e040*/  IADD3 R6, R3, 0xe1, RZ ;  /* 0x000000e103067810 */ /* 0x000fe40007ffe0ff */
[----:B------:R-:W-:Y:S02]  /*e050*/  FSEL R47, R41, -INF , !P5 ;  /* 0xff800000292f7808 */ /* 0x000fe40006800000 */
[C---:B------:R-:W-:Y:S01]  /*e060*/  ISETP.GE.AND P6, PT, R6.reuse, R4, PT ;  /* 0x000000040600720c */ /* 0x040fe20003fc6270 */
[----:B-1----:R-:W-:Y:S01]  /*e070*/  FMUL.FTZ R7, R19, c[0x0][0x2ec] ;  /* 0x0000bb0013077a20 */ /* 0x002fe20000410000 */
[----:B------:R-:W-:Y:S01]  /*e080*/  ISETP.GE.AND P2, PT, R6, R2, PT ;  /* 0x000000020600720c */ /* 0x000fe20003f46270 */
[----:B------:R-:W-:Y:S01]  /*e090*/  FMUL.FTZ R6, R18, c[0x0][0x2ec] ;  /* 0x0000bb0012067a20 */ /* 0x000fe20000410000 */
[----:B------:R-:W-:Y:S01]  /*e0a0*/  FSEL R203, R39, -INF , !P3 ;  /* 0xff80000027cb7808 */ /* 0x000fe20005800000 */
[----:B------:R1:W-:Y:S01]  /*e0b0*/  MUFU.TANH R8, R7 ;  /* 0x0000000700087308 */ /* 0x0003e20000002400 */
[----:B------:R-:W-:-:S02]  /*e0c0*/  ISETP.GE.AND P5, PT, R5, R4, PT ;  /* 0x000000040500720c */ /* 0x000fc40003fa6270 */
[----:B------:R-:W-:Y:S02]  /*e0d0*/  ISETP.GE.AND P3, PT, R5, R2, PT ;  /* 0x000000020500720c */ /* 0x000fe40003f66270 */
[----:B------:R-:W-:Y:S02]  /*e0e0*/  IADD3 R5, R3, 0xe9, RZ ;  /* 0x000000e903057810 */ /* 0x000fe40007ffe0ff */
[----:B------:R-:W-:Y:S01]  /*e0f0*/  FSEL R61, R36, -INF , !P6 ;  /* 0xff800000243d7808 */ /* 0x000fe20007000000 */
[----:B------:R2:W2:Y:S01]  /*e100*/  MUFU.TANH R9, R6 ;  /* 0x0000000600097308 */ /* 0x0004a20000002400 */
[C---:B------:R-:W-:Y:S02]  /*e110*/  ISETP.GE.AND P4, PT, R5.reuse, R4, PT ;  /* 0x000000040500720c */ /* 0x040fe40003f86270 */
[----:B------:R-:W-:Y:S02]  /*e120*/  ISETP.GE.AND P1, PT, R5, R2, PT ;  /* 0x000000020500720c */ /* 0x000fe40003f26270 */
[----:B------:R-:W-:-:S02]  /*e130*/  IADD3 R5, R3, 0xf1, RZ ;  /* 0x000000f103057810 */ /* 0x000fc40007ffe0ff */
[----:B----4-:R-:W-:Y:S01]  /*e140*/  FSEL R62, R23, -INF , !P5 ;  /* 0xff800000173e7808 */ /* 0x010fe20006800000 */
[----:B-1----:R-:W-:Y:S01]  /*e150*/  FMUL.FTZ R7, R12, c[0x0][0x2ec] ;  /* 0x0000bb000c077a20 */ /* 0x002fe20000410000 */
[C---:B------:R-:W-:Y:S02]  /*e160*/  ISETP.GE.AND P6, PT, R5.reuse, R4, PT ;  /* 0x000000040500720c */ /* 0x040fe40003fc6270 */
[----:B------:R-:W-:Y:S01]  /*e170*/  ISETP.GE.AND P5, PT, R5, R2, PT ;  /* 0x000000020500720c */ /* 0x000fe20003fa6270 */
[----:B------:R-:W1:Y:S01]  /*e180*/  MUFU.TANH R11, R7 ;  /* 0x00000007000b7308 */ /* 0x000e620000002400 */
[----:B-----5:R-:W-:Y:S02]  /*e190*/  FSEL R191, R22, -INF , !P4 ;  /* 0xff80000016bf7808 */ /* 0x020fe40006000000 */
[C---:B------:R-:W-:Y:S02]  /*e1a0*/  IADD3 R5, R3.reuse, 0xf8, RZ ;  /* 0x000000f803057810 */ /* 0x040fe40007ffe0ff */
[----:B--2---:R-:W-:-:S02]  /*e1b0*/  IADD3 R6, R3, 0xf0, RZ ;  /* 0x000000f003067810 */ /* 0x004fc40007ffe0ff */
[CC--:B------:R-:W-:Y:S02]  /*e1c0*/  ISETP.GE.AND P4, PT, R3.reuse, R4.reuse, PT ;  /* 0x000000040300720c */ /* 0x0c0fe40003f86270 */
[-C--:B------:R-:W-:Y:S02]  /*e1d0*/  ISETP.GE.AND P0, PT, R6, R4.reuse, PT ;  /* 0x000000040600720c */ /* 0x080fe40003f06270 */
[----:B------:R-:W-:Y:S02]  /*e1e0*/  IADD3 R3, R3, 0xf9, RZ ;  /* 0x000000f903037810 */ /* 0x000fe40007ffe0ff */
[----:B------:R-:W-:Y:S02]  /*e1f0*/  FSEL R208, R21, -INF , !P1 ;  /* 0xff80000015d07808 */ /* 0x000fe40004800000 */
[----:B------:R-:W-:Y:S02]  /*e200*/  ISETP.GE.AND P1, PT, R3, R4, PT ;  /* 0x000000040300720c */ /* 0x000fe40003f26270 */
[----:B---3--:R-:W-:-:S02]  /*e210*/  FSEL R199, R10, -INF , !P6 ;  /* 0xff8000000ac77808 */ /* 0x008fc40007000000 */
[----:B------:R-:W-:Y:S02]  /*e220*/  ISETP.GT.AND P6, PT, R240, R243, PT ;  /* 0x000000f3f000720c */ /* 0x000fe40003fc4270 */
[----:B------:R-:W-:Y:S02]  /*e230*/  FSEL R205, R29, -INF , !P2 ;  /* 0xff8000001dcd7808 */ /* 0x000fe40005000000 */
[----:B------:R-:W-:Y:S02]  /*e240*/  @P0 LOP3.LUT R188, R188, 0x1, RZ, 0xfc, !PT ;  /* 0x00000001bcbc0812 */ /* 0x000fe400078efcff */
[-C--:B------:R-:W-:Y:S01]  /*e250*/  ISETP.GE.AND P0, PT, R6, R2.reuse, PT ;  /* 0x000000020600720c */ /* 0x080fe20003f06270 */
[----:B------:R-:W-:Y:S01]  /*e260*/  FMUL.FTZ R6, R13, c[0x0][0x2ec] ;  /* 0x0000bb000d067a20 */ /* 0x000fe20000410000 */
[----:B------:R-:W-:Y:S02]  /*e270*/  LOP3.LUT P2, RZ, R188, 0x1, RZ, 0xc0, !PT ;  /* 0x00000001bcff7812 */ /* 0x000fe4000784c0ff */
[----:B------:R-:W-:Y:S01]  /*e280*/  FSEL R212, R9, -INF , !P0 ;  /* 0xff80000009d47808 */ /* 0x000fe20004000000 */
[----:B------:R2:W3:Y:S01]  /*e290*/  MUFU.TANH R7, R6 ;  /* 0x0000000600077308 */ /* 0x0004e20000002400 */
[----:B------:R-:W-:Y:S01]  /*e2a0*/  ISETP.GE.AND P0, PT, R3, R2, PT ;  /* 0x000000020300720c */ /* 0x000fe20003f06270 */
[----:B------:R-:W-:Y:S01]  /*e2b0*/  FMUL.FTZ R3, R56, c[0x0][0x2ec] ;  /* 0x0000bb0038037a20 */ /* 0x000fe20000410000 */
[----:B------:R-:W-:-:S02]  /*e2c0*/  FSEL R206, R20, -INF , !P3 ;  /* 0xff80000014ce7808 */ /* 0x000fc40005800000 */
[----:B------:R-:W-:Y:S02]  /*e2d0*/  FSEL R192, R16, -INF , !P2 ;  /* 0xff80000010c07808 */ /* 0x000fe40005000000 */
[C---:B------:R-:W-:Y:S01]  /*e2e0*/  ISETP.GE.AND P3, PT, R5.reuse, R4, PT ;  /* 0x000000040500720c */ /* 0x040fe20003f66270 */
[----:B------:R-:W4:Y:S01]  /*e2f0*/  MUFU.TANH R3, R3 ;  /* 0x0000000300037308 */ /* 0x000f220000002400 */
[----:B------:R-:W-:Y:S02]  /*e300*/  ISETP.GE.AND P2, PT, R5, R2, PT ;  /* 0x000000020500720c */ /* 0x000fe40003f46270 */
[----:B------:R-:W-:Y:S02]  /*e310*/  FSEL R213, R8, -INF , !P5 ;  /* 0xff80000008d57808 */ /* 0x000fe40006800000 */
[----:B-1----:R-:W-:Y:S02]  /*e320*/  FSEL R207, R11, -INF , !P3 ;  /* 0xff8000000bcf7808 */ /* 0x002fe40005800000 */
[----:B------:R-:W-:Y:S01]  /*e330*/  FSEL R215, R15, -INF , !P0 ;  /* 0xff8000000fd77808 */ /* 0x000fe20004000000 */
[----:B--2---:R-:W-:Y:S01]  /*e340*/  FMUL.FTZ R6, R14, c[0x0][0x2ec] ;  /* 0x0000bb000e067a20 */ /* 0x004fe20000410000 */
[----:B---3--:R-:W-:-:S05]  /*e350*/  FSEL R209, R7, -INF , !P1 ;  /* 0xff80000007d17808 */ /* 0x008fca0004800000 */
[----:B------:R-:W1:Y:S01]  /*e360*/  MUFU.TANH R6, R6 ;  /* 0x0000000600067308 */ /* 0x000e620000002400 */
[----:B----4-:R-:W-:Y:S02]  /*e370*/  FSEL R26, R3, -INF , !P4 ;  /* 0xff800000031a7808 */ /* 0x010fe40006000000 */
[----:B-1----:R-:W-:Y:S01]  /*e380*/  FSEL R214, R6, -INF , !P2 ;  /* 0xff80000006d67808 */ /* 0x002fe20005000000 */
        /* <DEDUP_REMOVED lines=63> */
.L_x_1458:
[----:B------:R-:W-:-:S05]  /*e780*/  IMAD.MOV.U32 R3, RZ, RZ, c[0x0][0x198] ;  /* 0x00006600ff037624 */ /* 0x000fca00078e00ff */
[----:B------:R-:W-:-:S04]  /*e790*/  LEA R3, -R3, RZ, 0x8 ;  /* 0x000000ff03037211 */ /* 0x000fc800078e41ff */
[----:B------:R-:W-:Y:S02]  /*e7a0*/  SHF.R.S32.HI R5, RZ, 0x1f, R3 ;  /* 0x0000001fff057819 */ /* 0x000fe40000011403 */
.L_x_1459:
        /* <DEDUP_REMOVED lines=106> */
.L_x_1461:
[----:B------:R-:W-:Y:S05]  /*ee50*/  BSYNC B0 ;  /* 0x0000000000007941 */ /* 0x000fea0003800000 */
.L_x_1460:
[----:B------:R-:W0:Y:S01]  /*ee60*/  LDGDEPBAR ;  /* 0x00000000000079af */ /* 0x000e220000000000 */
[----:B------:R-:W-:-:S04]  /*ee70*/  LEA R189, P0, R3, R189, 0x1 ;  /* 0x000000bd03bd7211 */ /* 0x000fc800078008ff */
[----:B------:R-:W-:Y:S02]  /*ee80*/  LEA.HI.X R190, R3, R190, R5, 0x1, P0 ;  /* 0x000000be03be7211 */ /* 0x000fe400000f0c05 */
.L_x_1457:
        /* <DEDUP_REMOVED lines=262> */
[----:B-1----:R-:W-:-:S05]  /*fef0*/  FMUL.FTZ R5, R3, c[0x0][0x23c] ;  /* 0x00008f0003057a20 */ /* 0x002fca0000410000 */
[----:B------:R-:W-:-:S05]  /*ff00*/  FSEL R5, R5, RZ, P0 ;  /* 0x000000ff05057208 */ /* 0x000fca0000000000 */
[----:B------:R-:W-:-:S04]  /*ff10*/  FFMA.FTZ R0, R118, c[0x0][0x23c], -R5 ;  /* 0x00008f0076007a23 */ /* 0x000fc80000010805 */
[----:B------:R1:W-:Y:S02]  /*ff20*/  MUFU.EX2 R56, R0 ;  /* 0x0000000000387308 */ /* 0x0003e40000000800 */
[----:B-1----:R-:W-:-:S06]  /*ff30*/  FFMA.FTZ R0, R119, c[0x0][0x23c], -R5 ;  /* 0x00008f0077007a23 */ /* 0x002fcc0000010805 */
[----:B------:R1:W2:Y:S02]  /*ff40*/  MUFU.EX2 R21, R0 ;  /* 0x0000000000157308 */ /* 0x0002a40000000800 */
[----:B-1----:R-:W-:Y:S01]  /*ff50*/  FFMA.FTZ R0, R124, c[0x0][0x23c], -R5 ;  /* 0x00008f007c007a23 */ /* 0x002fe20000010805 */
[----:B------:R-:W-:Y:S02]  /*ff60*/  MOV R124, R10 ;  /* 0x0000000a007c7202 */ /* 0x000fe40000000f00 */
[----:B------:R-:W-:-:S03]  /*ff70*/  F2FP.BF16.PACK_AB R10, R110, R111 ;  /* 0x0000006f6e0a723e */ /* 0x000fc600000010ff */
[----:B------:R1:W3:Y:S02]  /*ff80*/  MUFU.EX2 R60, R0 ;  /* 0x00000000003c7308 */ /* 0x0002e40000000800 */
[----:B-1----:R-:W-:Y:S01]  /*ff90*/  FFMA.FTZ R0, R126, c[0x0][0x23c], -R5 ;  /* 0x00008f007e007a23 */ /* 0x002fe20000010805 */
[----:B------:R-:W-:Y:S02]  /*ffa0*/  MOV R126, R9 ;  /* 0x00000009007e7202 */ /* 0x000fe40000000f00 */
[----:B--2---:R-:W-:-:S03]  /*ffb0*/  F2FP.BF16.PACK_AB R9, R21, R56 ;  /* 0x000000381509723e */ /* 0x004fc600000010ff */
[----:B------:R1:W2:Y:S01]  /*ffc0*/  MUFU.EX2 R63, R0 ;  /* 0x00000000003f7308 */ /* 0x0002a20000000800 */
[----:B------:R-:W-:-:S04]  /*ffd0*/  FADD.FTZ R21, R56, R21 ;  /* 0x0000001538157221 */ /* 0x000fc80000010000 */
[----:B---3--:R-:W-:Y:S02]  /*ffe0*/  FADD.FTZ R21, R60, R21 ;  /* 0x000000153c157221 */ /* 0x008fe40000010000 */
[----:B-1----:R-:W-:Y:S01]  /*fff0*/  FFMA.FTZ R0, R121, c[0x0][0x23c], -R5 ;  /* 0x00008f0079007a23 */ /* 0x002fe20000010805 */
[----:B--2---:R-:W-:-:S03]  /*10000*/  F2FP.BF16.PACK_AB R11, R63, R60 ;  /* 0x0000003c3f0b723e */ /* 0x004fc600000010ff */
[----:B------:R1:W-:Y:S04]  /*10010*/  MUFU.EX2 R64, R0 ;  /* 0x0000000000407308 */ /* 0x0003e80000000800 */
        /* <DEDUP_REMOVED lines=27> */
[----:B------:R-:W-:-:S06]  /*101d0*/  MOV R127, R49 ;  /* 0x00000031007f7202 */ /* 0x000fcc0000000f00 */
[----:B------:R-:W-:Y:S01]  /*101e0*/  HMMA.16816.F32.BF16 R12, R8, R38, R12 ;  /* 0x00000026080c723c */ /* 0x000fe2000004180c */
[----:B------:R2:W3:Y:S01]  /*101f0*/  MUFU.EX2 R101, R0 ;  /* 0x0000000000657308 */ /* 0x0004e20000000800 */
[----:B------:R-:W-:Y:S05]  /*10200*/  LDSM.16.MT88.4 R36, [R166+0x5c00] ;  /* 0x005c0000a624783b */ /* 0x000fea0000004200 */
[----:B------:R-:W-:Y:S02]  /*10210*/  F2FP.BF16.PACK_AB R8, R222, R219 ;  /* 0x000000dbde08723e */ /* 0x000fe400000010ff */
[----:B------:R-:W-:Y:S01]  /*10220*/  F2FP.BF16.PACK_AB R10, R223, R221 ;  /* 0x000000dddf0a723e */ /* 0x000fe200000010ff */
[----:B--2---:R-:W-:Y:S01]  /*10230*/  FFMA.FTZ R0, R128, c[0x0][0x23c], -R5 ;  /* 0x00008f0080007a23 */ /* 0x004fe20000010805 */
[----:B------:R-:W-:-:S02]  /*10240*/  MOV R128, R48 ;  /* 0x0000003000807202 */ /* 0x000fc40000000f00 */
[----:B------:R-:W2:Y:S01]  /*10250*/  LDSM.16.MT88.4 R48, [R166+0x5800] ;  /* 0x00580000a630783b */ /* 0x000ea20000004200 */
[----:B------:R4:W-:Y:S01]  /*10260*/  MUFU.EX2 R102, R0 ;  /* 0x0000000000667308 */ /* 0x0009e20000000800 */
[----:B---3--:R-:W-:Y:S01]  /*10270*/  F2FP.BF16.PACK_AB R9, R101, R100 ;  /* 0x000000646509723e */ /* 0x008fe200000010ff */
[----:B----4-:R-:W-:Y:S01]  /*10280*/  FFMA.FTZ R0, R130, c[0x0][0x23c], -R5 ;  /* 0x00008f0082007a23 */ /* 0x010fe20000010805 */
        /* <DEDUP_REMOVED lines=8> */
[----:B---3--:R-:W-:Y:S01]  /*10310*/  FFMA.FTZ R0, R131, c[0x0][0x23c], -R5 ;  /* 0x00008f0083007a23 */ /* 0x008fe20000010805 */
[----:B------:R-:W-:-:S03]  /*10320*/  MOV R131, R23 ;  /* 0x0000001700837202 */ /* 0x000fc60000000f00 */
[----:B------:R3:W-:Y:S02]  /*10330*/  MUFU.EX2 R95, R0 ;  /* 0x00000000005f7308 */ /* 0x0007e40000000800 */
[C---:B--2---:R-:W-:Y:S08]  /*10340*/  HMMA.16816.F32.BF16 R16, R8.reuse, R48, R16 ;  /* 0x000000300810723c */ /* 0x044ff00000041810 */
[----:B------:R-:W-:Y:S01]  /*10350*/  HMMA.16816.F32.BF16 R12, R8, R50, R12 ;  /* 0x00000032080c723c */ /* 0x000fe2000004180c */
[----:B------:R-:W2:Y:S01]  /*10360*/  LDSM.16.MT88.4 R48, [R166+0x6000] ;  /* 0x00600000a630783b */ /* 0x000ea20000004200 */
[----:B---3--:R-:W-:-:S05]  /*10370*/  FFMA.FTZ R0, R134, c[0x0][0x23c], -R5 ;  /* 0x00008f0086007a23 */ /* 0x008fca0000010805 */
[----:B------:R-:W-:Y:S02]  /*10380*/  F2FP.BF16.PACK_AB R8, R226, R224 ;  /* 0x000000e0e208723e */ /* 0x000fe400000010ff */
[----:B------:R-:W-:Y:S01]  /*10390*/  F2FP.BF16.PACK_AB R10, R227, R225 ;  /* 0x000000e1e30a723e */ /* 0x000fe200000010ff */
[----:B------:R3:W4:Y:S01]  /*103a0*/  MUFU.EX2 R98, R0 ;  /* 0x0000000000627308 */ /* 0x0007220000000800 */
[----:B------:R-:W-:Y:S01]  /*103b0*/  MOV R134, R22 ;  /* 0x0000001600867202 */ /* 0x000fe20000000f00 */
        /* <DEDUP_REMOVED lines=13> */
[C---:B------:R-:W-:Y:S08]  /*10490*/  HMMA.16816.F32.BF16 R16, R8.reuse, R36, R16 ;  /* 0x000000240810723c */ /* 0x040ff00000041810 */
        /* <DEDUP_REMOVED lines=29> */
[----:B-1----:R-:W-:Y:S02]  /*10670*/  FFMA.FTZ R0, R143, c[0x0][0x23c], -R5 ;  /* 0x00008f008f007a23 */ /* 0x002fe40000010805 */
[----:B------:R-:W-:Y:S04]  /*10680*/  LDSM.16.MT88.4 R140, [R165+0x8800] ;  /* 0x00880000a58c783b */ /* 0x000fe80000004200 */
        /* <DEDUP_REMOVED lines=132> */
[----:B------:R-:W-:Y:S02]  /*10ed0*/  FADD.FTZ R0, R102, R0 ;  /* 0x0000000066007221 */ /* 0x000fe40000010000 */
[----:B------:R2:W-:Y:S02]  /*10ee0*/  MUFU.EX2 R62, R12 ;  /* 0x0000000c003e7308 */ /* 0x0005e40000000800 */
[----:B------:R-:W-:Y:S01]  /*10ef0*/  FADD.FTZ R0, R99, R0 ;  /* 0x0000000063007221 */ /* 0x000fe20000010000 */
[----:B-1----:R-:W-:Y:S03]  /*10f00*/  HMMA.16816.F32.BF16 R40, R8, R56, R32 ;  /* 0x000000380828723c */ /* 0x002fe60000041820 */
[----:B------:R-:W-:-:S04]  /*10f10*/  FADD.FTZ R0, R95, R0 ;  /* 0x000000005f007221 */ /* 0x000fc80000010000 */
[----:B------:R-:W-:Y:S01]  /*10f20*/  FADD.FTZ R0, R98, R0 ;  /* 0x0000000062007221 */ /* 0x000fe20000010000 */
[C---:B------:R-:W-:Y:S03]  /*10f30*/  HMMA.16816.F32.BF16 R32, R8.reuse, R58, R28 ;  /* 0x0000003a0820723c */ /* 0x040fe6000004181c */
[----:B------:R-:W-:Y:S02]  /*10f40*/  FADD.FTZ R0, R97, R0 ;  /* 0x0000000061007221 */ /* 0x000fe40000010000 */
[----:B--2---:R-:W-:Y:S02]  /*10f50*/  FFMA.FTZ R12, R197, c[0x0][0x23c], -R5 ;  /* 0x00008f00c50c7a23 */ /* 0x004fe40000010805 */
[----:B------:R-:W-:Y:S01]  /*10f60*/  FADD.FTZ R0, R96, R0 ;  /* 0x0000000060007221 */ /* 0x000fe20000010000 */
[----:B---3--:R-:W-:Y:S01]  /*10f70*/  HMMA.16816.F32.BF16 R28, R8, R48, R16 ;  /* 0x00000030081c723c */ /* 0x008fe20000041810 */
[----:B------:R1:W2:Y:S02]  /*10f80*/  MUFU.EX2 R61, R12 ;  /* 0x0000000c003d7308 */ /* 0x0002a40000000800 */
[----:B------:R-:W-:-:S04]  /*10f90*/  FADD.FTZ R0, R92, R0 ;  /* 0x000000005c007221 */ /* 0x000fc80000010000 */
[----:B------:R-:W-:Y:S01]  /*10fa0*/  FADD.FTZ R0, R93, R0 ;  /* 0x000000005d007221 */ /* 0x000fe20000010000 */
[----:B------:R-:W-:Y:S01]  /*10fb0*/  HMMA.16816.F32.BF16 R16, R8, R50, R24 ;  /* 0x000000320810723c */ /* 0x000fe20000041818 */
[----:B------:R-:W3:Y:S02]  /*10fc0*/  LDSM.16.MT88.4 R24, [R166+0x8400] ;  /* 0x00840000a618783b */ /* 0x000ee40000004200 */
[----:B------:R-:W-:Y:S02]  /*10fd0*/  FADD.FTZ R0, R91, R0 ;  /* 0x000000005b007221 */ /* 0x000fe40000010000 */
[----:B------:R-:W4:Y:S02]  /*10fe0*/  LDSM.16.MT88.4 R48, [R165+0x8400] ;  /* 0x00840000a530783b */ /* 0x000f240000004200 */
[----:B------:R-:W-:Y:S01]  /*10ff0*/  FADD.FTZ R0, R90, R0 ;  /* 0x000000005a007221 */ /* 0x000fe20000010000 */
[----:B------:R-:W-:Y:S01]  /*11000*/  F2FP.BF16.PACK_AB R8, R120, R121 ;  /* 0x000000797808723e */ /* 0x000fe200000010ff */
[----:B-1----:R-:W-:Y:S01]  /*11010*/  FFMA.FTZ R12, R196, c[0x0][0x23c], -R5 ;  /* 0x00008f00c40c7a23 */ /* 0x002fe20000010805 */
[----:B--2---:R-:W-:Y:S01]  /*11020*/  F2FP.BF16.PACK_AB R9, R61, R62 ;  /* 0x0000003e3d09723e */ /* 0x004fe200000010ff */
[----:B------:R-:W-:Y:S01]  /*11030*/  FADD.FTZ R0, R87, R0 ;  /* 0x0000000057007221 */ /* 0x000fe20000010000 */
[----:B------:R-:W-:Y:S01]  /*11040*/  F2FP.BF16.PACK_AB R10, R118, R119 ;  /* 0x00000077760a723e */ /* 0x000fe200000010ff */
        /* <DEDUP_REMOVED lines=62> */
[----:B------:R-:W-:Y:S02]  /*11430*/  FADD.FTZ R7, R248, R7 ;  /* 0x00000007f8077221 */ /* 0x000fe40000010000 */
[----:B------:R-:W-:Y:S02]  /*11440*/  FADD.FTZ R0, R56, R0 ;  /* 0x0000000038007221 */ /* 0x000fe40000010000 */
[----:B------:R-:W-:Y:S02]  /*11450*/  FADD.FTZ R7, R247, R7 ;  /* 0x00000007f7077221 */ /* 0x000fe40000010000 */
[----:B-1----:R-:W-:Y:S02]  /*11460*/  FFMA.FTZ R12, R203, c[0x0][0x23c], -R5 ;  /* 0x00008f00cb0c7a23 */ /* 0x002fe40000010805 */
[----:B------:R-:W-:Y:S02]  /*11470*/  FADD.FTZ R7, R249, R7 ;  /* 0x00000007f9077221 */ /* 0x000fe40000010000 */
[----:B------:R-:W1:Y:S01]  /*11480*/  MUFU.EX2 R47, R12 ;  /* 0x0000000c002f7308 */ /* 0x000e620000000800 */
[----:B------:R-:W-:-:S02]  /*11490*/  FADD.FTZ R0, R53, R0 ;  /* 0x0000000035007221 */ /* 0x000fc40000010000 */
[----:B------:R-:W-:Y:S02]  /*114a0*/  FADD.FTZ R7, R250, R7 ;  /* 0x00000007fa077221 */ /* 0x000fe40000010000 */
[----:B--2---:R-:W-:Y:S02]  /*114b0*/  FADD.FTZ R0, R52, R0 ;  /* 0x0000000034007221 */ /* 0x004fe40000010000 */
        /* <DEDUP_REMOVED lines=150> */
.L_x_1463:
[----:B------:R-:W-:-:S05]  /*11e20*/  IMAD.MOV.U32 R0, RZ, RZ, c[0x0][0x1a0] ;  /* 0x00006800ff007624 */ /* 0x000fca00078e00ff */
[----:B------:R-:W-:-:S04]  /*11e30*/  LEA R0, -R0, RZ, 0x8 ;  /* 0x000000ff00007211 */ /* 0x000fc800078e41ff */
[----:B------:R-:W-:Y:S02]  /*11e40*/  SHF.R.S32.HI R5, RZ, 0x1f, R0 ;  /* 0x0000001fff057819 */ /* 0x000fe40000011400 */
.L_x_1464:
[----:B------:R-:W-:Y:S01]  /*11e50*/  ISETP.GE.AND P0, PT, R132, c[0x0][0x220], PT ;  /* 0x0000880084007a0c */ /* 0x000fe20003f06270 */
[----:B------:R-:W-:Y:S01]  /*11e60*/  IMAD.MOV.U32 R16, RZ, RZ, c[0x0][0x1a0] ;  /* 0x00006800ff107624 */ /* 0x000fe200078e00ff */
[----:B------:R-:W-:Y:S01]  /*11e70*/  LEA R46, P5, R0, R46, 0x1 ;  /* 0x0000002e002e7211 */ /* 0x000fe200078a08ff */
[----:B------:R-:W-:Y:S01]  /*11e80*/  IMAD.MOV.U32 R24, RZ, RZ, 0x5 ;  /* 0x00000005ff187424 */ /* 0x000fe200078e00ff */
[----:B------:R-:W-:Y:S01]  /*11e90*/  P2R R198, PR, RZ, 0x1 ;  /* 0x00000001ffc67803 */ /* 0x000fe20000000000 */
        /* <DEDUP_REMOVED lines=38> */
[-C--:B------:R-:W-:Y:S01]  /*12100*/  @!P0 LEA.HI.X R26, R15, R155.reuse, R21, 0x6, P2 ;  /* 0x0000009b0f1a8211 */ /* 0x080fe200010f3415 */
[----:B------:R-:W-:Y:S01]  /*12110*/  @!P0 IMAD.MOV.U32 R14, RZ, RZ, c[0x0][0x1a4] ;  /* 0x00006900ff0e8624 */ /* 0x000fe200078e00ff */
[----:B------:R-:W-:Y:S01]  /*12120*/  @!P0 IADD3 R15, P1, R0, R12, RZ ;  /* 0x0000000c000f8210 */ /* 0x000fe20007f3e0ff */
[----:B------:R-:W-:Y:S02]  /*12130*/  @!P0 IMAD.MOV.U32 R12, RZ, RZ, c[0x0][0x1a4] ;  /* 0x00006900ff0c8624 */ /* 0x000fe400078e00ff */
[----:B------:R-:W-:Y:S02]  /*12140*/  @!P0 IMAD R14, R14, 0xc0, RZ ;  /* 0x000000c00e0e8824 */ /* 0x000fe400078e02ff */
[----:B-1----:R-:W-:Y:S01]  /*12150*/  @!P0 IMAD.MOV.U32 R18, RZ, RZ, c[0x0][0x1a4] ;  /* 0x00006900ff128624 */ /* 0x002fe200078e00ff */
        /* <DEDUP_REMOVED lines=43> */
[----:B------:R-:W-:-:S03]  /*12410*/  @!P0 LEA.HI.X R7, R23, c[0x0][0x174], R7, 0x1, P1 ;  /* 0x00005d0017078a11 */ /* 0x000fc600008f0c07 */
        /* <DEDUP_REMOVED lines=24> */
[----:B------:R-:W-:Y:S04]  /*125a0*/  LDSM.16.M88.4 R56, [R164+0x1800] ;  /* 0x00180000a438783b */ /* 0x000fe80000000200 */
[----:B------:R-:W5:Y:S04]  /*125b0*/  LDSM.16.M88.4 R48, [R184] ;  /* 0x00000000b830783b */ /* 0x000f680000000200 */
[----:B------:R-:W-:Y:S04]  /*125c0*/  LDSM.16.M88.4 R36, [R183] ;  /* 0x00000000b724783b */ /* 0x000fe80000000200 */
[----:B------:R-:W5:Y:S04]  /*125d0*/  LDSM.16.M88.4 R52, [R164+0x1c00] ;  /* 0x001c0000a434783b */ /* 0x000f680000000200 */
[----:B------:R-:W-:Y:S04]  /*125e0*/  LDSM.16.M88.4 R64, [R170] ;  /* 0x00000000aa40783b */ /* 0x000fe80000000200 */
[----:B----4-:R-:W4:Y:S01]  /*125f0*/  S2R R6, SR_TID.X ;  /* 0x0000000000067919 */ /* 0x010f220000002100 */
[C---:B-1----:R-:W-:Y:S03]  /*12600*/  HMMA.16816.F32.BF16 R16, R12.reuse, R24, RZ ;  /* 0x000000180c10723c */ /* 0x042fe600000418ff */
[----:B------:R-:W0:Y:S05]  /*12610*/  LDGDEPBAR ;  /* 0x00000000000079af */ /* 0x000e2a0000000000 */
[C---:B------:R-:W-:Y:S08]  /*12620*/  HMMA.16816.F32.BF16 R28, R12.reuse, R26, RZ ;  /* 0x0000001a0c1c723c */ /* 0x040ff000000418ff */
[----:B--2---:R-:W-:Y:S01]  /*12630*/  HMMA.16816.F32.BF16 R24, R12, R40, RZ ;  /* 0x000000280c18723c */ /* 0x004fe200000418ff */
[----:B----4-:R-:W-:-:S07]  /*12640*/  IMAD.SHL.U32 R6, R6, 0x2, RZ ;  /* 0x0000000206067824 */ /* 0x010fce00078e00ff */
[C---:B---3--:R-:W-:Y:S08]  /*12650*/  HMMA.16816.F32.BF16 R16, R8.reuse, R32, R16 ;  /* 0x000000200810723c */ /* 0x048ff00000041810 */
[C---:B------:R-:W-:Y:S08]  /*12660*/  HMMA.16816.F32.BF16 R32, R8.reuse, R34, R28 ;  /* 0x000000220820723c */ /* 0x040ff0000004181c */
[----:B-----5:R-:W-:Y:S08]  /*12670*/  HMMA.16816.F32.BF16 R28, R8, R48, R24 ;  /* 0x00000030081c723c */ /* 0x020ff00000041818 */
[----:B------:R-:W-:Y:S01]  /*12680*/  FMUL.FTZ R16, R16, c[0x0][0x2ec] ;  /* 0x0000bb0010107a20 */ /* 0x000fe20000410000 */
[----:B------:R-:W-:Y:S01]  /*12690*/  HMMA.16816.F32.BF16 R24, R12, R42, RZ ;  /* 0x0000002a0c18723c */ /* 0x000fe200000418ff */
[----:B------:R-:W-:Y:S01]  /*126a0*/  FMUL.FTZ R17, R17, c[0x0][0x2ec] ;  /* 0x0000bb0011117a20 */ /* 0x000fe20000410000 */
[----:B------:R-:W1:Y:S01]  /*126b0*/  LDSM.16.M88.4 R40, [R182] ;  /* 0x00000000b628783b */ /* 0x000e620000000200 */
[----:B------:R-:W-:Y:S01]  /*126c0*/  FMUL.FTZ R18, R18, c[0x0][0x2ec] ;  /* 0x0000bb0012127a20 */ /* 0x000fe20000410000 */
[----:B------:R-:W-:Y:S01]  /*126d0*/  MUFU.TANH R89, R16 ;  /* 0x0000001000597308 */ /* 0x000fe20000002400 */
[----:B------:R-:W-:-:S02]  /*126e0*/  FMUL.FTZ R19, R19, c[0x0][0x2ec] ;  /* 0x0000bb0013137a20 */ /* 0x000fc40000410000 */
[----:B------:R-:W-:Y:S02]  /*126f0*/  FMUL.FTZ R32, R32, c[0x0][0x2ec] ;  /* 0x0000bb0020207a20 */ /* 0x000fe40000410000 */
[----:B------:R-:W-:Y:S02]  /*12700*/  FMUL.FTZ R33, R33, c[0x0][0x2ec] ;  /* 0x0000bb0021217a20 */ /* 0x000fe40000410000 */
[----:B------:R-:W-:Y:S01]  /*12710*/  FMUL.FTZ R34, R34, c[0x0][0x2ec] ;  /* 0x0000bb0022227a20 */ /* 0x000fe20000410000 */
[----:B------:R-:W-:Y:S01]  /*12720*/  MUFU.TANH R99, R17 ;  /* 0x0000001100637308 */ /* 0x000fe20000002400 */
[----:B------:R-:W-:Y:S02]  /*12730*/  FMUL.FTZ R35, R35, c[0x0][0x2ec] ;  /* 0x0000bb0023237a20 */ /* 0x000fe40000410000 */
[----:B------:R-:W-:-:S05]  /*12740*/  FMUL.FTZ R0, R28, c[0x0][0x2ec] ;  /* 0x0000bb001c007a20 */ /* 0x000fca0000410000 */
[----:B------:R-:W-:Y:S04]  /*12750*/  MUFU.TANH R111, R18 ;  /* 0x00000012006f7308 */ /* 0x000fe80000002400 */
[----:B------:R-:W-:Y:S01]  /*12760*/  HMMA.16816.F32.BF16 R60, R8, R50, R24 ;  /* 0x00000032083c723c */ /* 0x000fe20000041818 */
[----:B------:R-:W2:Y:S03]  /*12770*/  LDSM.16.M88.4 R48, [R164+0x2000] ;  /* 0x00200000a430783b */ /* 0x000ea60000000200 */
[----:B------:R3:W-:Y:S04]  /*12780*/  MUFU.TANH R116, R19 ;  /* 0x0000001300747308 */ /* 0x0007e80000002400 */
[C---:B------:R-:W-:Y:S04]  /*12790*/  HMMA.16816.F32.BF16 R24, R12.reuse, R52, RZ ;  /* 0x000000340c18723c */ /* 0x040fe800000418ff */
[----:B------:R-:W-:Y:S04]  /*127a0*/  MUFU.TANH R98, R32 ;  /* 0x0000002000627308 */ /* 0x000fe80000002400 */
[----:B---3--:R-:W-:Y:S04]  /*127b0*/  HMMA.16816.F32.BF16 R16, R12, R56, RZ ;  /* 0x000000380c10723c */ /* 0x008fe800000418ff */
[----:B------:R-:W-:Y:S08]  /*127c0*/  MUFU.TANH R87, R33 ;  /* 0x0000002100577308 */ /* 0x000ff00000002400 */
[----:B------:R-:W-:Y:S08]  /*127d0*/  MUFU.TANH R113, R34 ;  /* 0x0000002200717308 */ /* 0x000ff00000002400 */
[----:B------:R3:W-:Y:S08]  /*127e0*/  MUFU.TANH R114, R35 ;  /* 0x0000002300727308 */ /* 0x0007f00000002400 */
[----:B------:R4:W-:Y:S01]  /*127f0*/  MUFU.TANH R88, R0 ;  /* 0x0000000000587308 */ /* 0x0009e20000002400 */
[----:B---3--:R-:W-:Y:S08]  /*12800*/  HMMA.16816.F32.BF16 R32, R8, R36, R16 ;  /* 0x000000240820723c */ /* 0x008ff00000041810 */
[----:B------:R-:W-:Y:S01]  /*12810*/  HMMA.16816.F32.BF16 R16, R12, R58, RZ ;  /* 0x0000003a0c10723c */ /* 0x000fe200000418ff */
[----:B----4-:R-:W-:Y:S01]  /*12820*/  FMUL.FTZ R0, R29, c[0x0][0x2ec] ;  /* 0x0000bb001d007a20 */ /* 0x010fe20000410000 */
[----:B------:R-:W-:Y:S03]  /*12830*/  LDSM.16.M88.4 R56, [R179] ;  /* 0x00000000b338783b */ /* 0x000fe60000000200 */
[----:B------:R3:W-:Y:S11]  /*12840*/  MUFU.TANH R217, R0 ;  /* 0x0000000000d97308 */ /* 0x0007f60000002400 */
[----:B------:R-:W-:-:S02]  /*12850*/  FMUL.FTZ R32, R32, c[0x0][0x2ec] ;  /* 0x0000bb0020207a20 */ /* 0x000fc40000410000 */
[----:B------:R-:W-:Y:S02]  /*12860*/  FMUL.FTZ R33, R33, c[0x0][0x2ec] ;  /* 0x0000bb0021217a20 */ /* 0x000fe40000410000 */
[----:B------:R-:W-:Y:S01]  /*12870*/  FMUL.FTZ R34, R34, c[0x0][0x2ec] ;  /* 0x0000bb0022227a20 */ /* 0x000fe20000410000 */
[----:B------:R-:W-:Y:S01]  /*12880*/  MUFU.TANH R97, R32 ;  /* 0x0000002000617308 */ /* 0x000fe20000002400 */
[----:B---3--:R-:W-:Y:S02]  /*12890*/  FMUL.FTZ R0, R30, c[0x0][0x2ec] ;  /* 0x0000bb001e007a20 */ /* 0x008fe40000410000 */
[----:B------:R-:W-:Y:S01]  /*128a0*/  HMMA.16816.F32.BF16 R16, R8, R38, R16 ;  /* 0x000000260810723c */ /* 0x000fe20000041810 */
[----:B------:R-:W-:-:S04]  /*128b0*/  FMUL.FTZ R35, R35, c[0x0][0x2ec] ;  /* 0x0000bb0023237a20 */ /* 0x000fc80000410000 */
[----:B------:R3:W-:Y:S03]  /*128c0*/  MUFU.TANH R115, R0 ;  /* 0x0000000000737308 */ /* 0x0007e60000002400 */
[----:B-1----:R-:W-:Y:S05]  /*128d0*/  HMMA.16816.F32.BF16 R36, R8, R40, R24 ;  /* 0x000000280824723c */ /* 0x002fea0000041818 */
[----:B------:R-:W-:Y:S03]  /*128e0*/  MUFU.TANH R96, R33 ;  /* 0x0000002100607308 */ /* 0x000fe60000002400 */
[----:B------:R-:W-:Y:S01]  /*128f0*/  HMMA.16816.F32.BF16 R24, R12, R54, RZ ;  /* 0x000000360c18723c */ /* 0x000fe200000418ff */
[----:B------:R-:W1:Y:S01]  /*12900*/  LDSM.16.M88.4 R52, [R181] ;  /* 0x00000000b534783b */ /* 0x000e620000000200 */
[----:B---3--:R-:W-:-:S03]  /*12910*/  FMUL.FTZ R0, R31, c[0x0][0x2ec] ;  /* 0x0000bb001f007a20 */ /* 0x008fc60000410000 */
[----:B------:R-:W-:Y:S03]  /*12920*/  MUFU.TANH R121, R34 ;  /* 0x0000002200797308 */ /* 0x000fe60000002400 */
[----:B------:R-:W-:Y:S01]  /*12930*/  FMUL.FTZ R16, R16, c[0x0][0x2ec] ;  /* 0x0000bb0010107a20 */ /* 0x000fe20000410000 */
[----:B--2---:R-:W-:Y:S01]  /*12940*/  HMMA.16816.F32.BF16 R28, R12, R48, RZ ;  /* 0x000000300c1c723c */ /* 0x004fe200000418ff */
        /* <DEDUP_REMOVED lines=8> */
[----:B------:R-:W-:Y:S08]  /*129d0*/  MUFU.TANH R90, R17 ;  /* 0x00000011005a7308 */ /* 0x000ff00000002400 */
[----:B------:R-:W-:Y:S08]  /*129e0*/  MUFU.TANH R122, R18 ;  /* 0x00000012007a7308 */ /* 0x000ff00000002400 */
[----:B------:R2:W-:Y:S08]  /*129f0*/  MUFU.TANH R125, R19 ;  /* 0x00000013007d7308 */ /* 0x0005f00000002400 */
[----:B------:R-:W-:Y:S01]  /*12a00*/  MUFU.TANH R92, R36 ;  /* 0x00000024005c7308 */ /* 0x000fe20000002400 */
[----:B--2---:R-:W-:Y:S01]  /*12a10*/  HMMA.16816.F32.BF16 R16, R8, R42, R24 ;  /* 0x0000002a0810723c */ /* 0x004fe20000041818 */
[----:B------:R-:W2:Y:S06]  /*12a20*/  LDSM.16.M88.4 R40, [R164+0x2400] ;  /* 0x00240000a428783b */ /* 0x000eac0000000200 */
[----:B------:R-:W-:Y:S01]  /*12a30*/  MUFU.TANH R91, R37 ;  /* 0x00000025005b7308 */ /* 0x000fe20000002400 */
[----:B------:R-:W-:Y:S01]  /*12a40*/  HMMA.16816.F32.BF16 R24, R12, R50, RZ ;  /* 0x000000320c18723c */ /* 0x000fe200000418ff */
[----:B------:R-:W-:Y:S06]  /*12a50*/  LDSM.16.M88.4 R48, [R164+0x2800] ;  /* 0x00280000a430783b */ /* 0x000fec0000000200 */
[----:B------:R-:W-:Y:S08]  /*12a60*/  MUFU.TANH R126, R38 ;  /* 0x00000026007e7308 */ /* 0x000ff00000002400 */
[----:B------:R3:W-:Y:S01]  /*12a70*/  MUFU.TANH R129, R39 ;  /* 0x0000002700817308 */ /* 0x0007e20000002400 */
[----:B------:R-:W-:-:S02]  /*12a80*/  FMUL.FTZ R16, R16, c[0x0][0x2ec] ;  /* 0x0000bb0010107a20 */ /* 0x000fc40000410000 */
[----:B------:R-:W-:-:S05]  /*12a90*/  FMUL.FTZ R17, R17, c[0x0][0x2ec] ;  /* 0x0000bb0011117a20 */ /* 0x000fca0000410000 */
[----:B------:R4:W-:Y:S01]  /*12aa0*/  MUFU.TANH R123, R35 ;  /* 0x00000023007b7308 */ /* 0x0009e20000002400 */
[----:B------:R-:W-:Y:S02]  /*12ab0*/  FMUL.FTZ R18, R18, c[0x0][0x2ec] ;  /* 0x0000bb0012127a20 */ /* 0x000fe40000410000 */
[----:B------:R-:W-:Y:S01]  /*12ac0*/  FMUL.FTZ R19, R19, c[0x0][0x2ec] ;  /* 0x0000bb0013137a20 */ /* 0x000fe20000410000 */
[C---:B-1----:R-:W-:Y:S01]  /*12ad0*/  HMMA.16816.F32.BF16 R24, R8.reuse, R54, R24 ;  /* 0x000000360818723c */ /* 0x042fe20000041818 */
[----:B---3--:R-:W1:Y:S03]  /*12ae0*/  LDSM.16.M88.4 R36, [R180] ;  /* 0x00000000b424783b */ /* 0x008e660000000200 */
[----:B------:R-:W-:Y:S08]  /*12af0*/  MUFU.TANH R93, R16 ;  /* 0x00000010005d7308 */ /* 0x000ff00000002400 */
[----:B------:R-:W-:Y:S01]  /*12b00*/  MUFU.TANH R83, R17 ;  /* 0x0000001100537308 */ /* 0x000fe20000002400 */
[----:B----4-:R-:W-:Y:S01]  /*12b10*/  HMMA.16816.F32.BF16 R32, R8, R52, R28 ;  /* 0x000000340820723c */ /* 0x010fe2000004181c */
[----:B------:R-:W-:Y:S06]  /*12b20*/  LDSM.16.M88.4 R52, [R178] ;  /* 0x00000000b234783b */ /* 0x000fec0000000200 */
[----:B------:R-:W-:Y:S01]  /*12b30*/  MUFU.TANH R127, R18 ;  /* 0x00000012007f7308 */ /* 0x000fe20000002400 */
[----:B--2---:R-:W-:Y:S03]  /*12b40*/  HMMA.16816.F32.BF16 R28, R12, R42, RZ ;  /* 0x0000002a0c1c723c */ /* 0x004fe600000418ff */
[----:B------:R-:W-:-:S02]  /*12b50*/  FMUL.FTZ R24, R24, c[0x0][0x2ec] ;  /* 0x0000bb0018187a20 */ /* 0x000fc40000410000 */
[----:B------:R-:W-:Y:S02]  /*12b60*/  FMUL.FTZ R25, R25, c[0x0][0x2ec] ;  /* 0x0000bb0019197a20 */ /* 0x000fe40000410000 */
[----:B------:R2:W-:Y:S01]  /*12b70*/  MUFU.TANH R128, R19 ;  /* 0x0000001300807308 */ /* 0x0005e20000002400 */
[----:B------:R-:W-:Y:S02]  /*12b80*/  FMUL.FTZ R26, R26, c[0x0][0x2ec] ;  /* 0x0000bb001a1a7a20 */ /* 0x000fe40000410000 */
[----:B------:R-:W-:-:S05]  /*12b90*/  FMUL.FTZ R27, R27, c[0x0][0x2ec] ;  /* 0x0000bb001b1b7a20 */ /* 0x000fca0000410000 */
[----:B------:R-:W-:Y:S01]  /*12ba0*/  MUFU.TANH R84, R24 ;  /* 0x0000001800547308 */ /* 0x000fe20000002400 */
[----:B------:R-:W-:Y:S02]  /*12bb0*/  FMUL.FTZ R32, R32, c[0x0][0x2ec] ;  /* 0x0000bb0020207a20 */ /* 0x000fe40000410000 */
[----:B------:R-:W-:Y:S02]  /*12bc0*/  FMUL.FTZ R33, R33, c[0x0][0x2ec] ;  /* 0x0000bb0021217a20 */ /* 0x000fe40000410000 */
[----:B------:R-:W-:Y:S02]  /*12bd0*/  FMUL.FTZ R34, R34, c[0x0][0x2ec] ;  /* 0x0000bb0022227a20 */ /* 0x000fe40000410000 */
[----:B------:R-:W-:Y:S01]  /*12be0*/  FMUL.FTZ R35, R35, c[0x0][0x2ec] ;  /* 0x0000bb0023237a20 */ /* 0x000fe20000410000 */
[----:B--2---:R-:W-:Y:S01]  /*12bf0*/  HMMA.16816.F32.BF16 R16, R12, R40, RZ ;  /* 0x000000280c10723c */ /* 0x004fe200000418ff */
[----:B------:R-:W2:Y:S01]  /*12c00*/  LDSM.16.M88.4 R40, [R164+0x2c00] ;  /* 0x002c0000a428783b */ /* 0x000ea20000000200 */
[----:B------:R-:W-:Y:S08]  /*12c10*/  MUFU.TANH R82, R25 ;  /* 0x0000001900527308 */ /* 0x000ff00000002400 */
[----:B------:R-:W-:Y:S08]  /*12c20*/  MUFU.TANH R131, R26 ;  /* 0x0000001a00837308 */ /* 0x000ff00000002400 */
[----:B------:R3:W-:Y:S06]  /*12c30*/  MUFU.TANH R134, R27 ;  /* 0x0000001b00867308 */ /* 0x0007ec0000002400 */
[C---:B-1----:R-:W-:Y:S02]  /*12c40*/  HMMA.16816.F32.BF16 R16, R8.reuse, R36, R16 ;  /* 0x000000240810723c */ /* 0x042fe40000041810 */
[----:B------:R-:W-:Y:S06]  /*12c50*/  MUFU.TANH R86, R32 ;  /* 0x0000002000567308 */ /* 0x000fec0000002400 */
[----:B------:R-:W-:Y:S02]  /*12c60*/  HMMA.16816.F32.BF16 R36, R8, R38, R28 ;  /* 0x000000260824723c */ /* 0x000fe4000004181c */
[----:B------:R-:W-:Y:S06]  /*12c70*/  MUFU.TANH R85, R33 ;  /* 0x0000002100557308 */ /* 0x000fec0000002400 */
[C---:B------:R-:W-:Y:S02]  /*12c80*/  HMMA.16816.F32.BF16 R28, R12.reuse, R50, RZ ;  /* 0x000000320c1c723c */ /* 0x040fe400000418ff */
[----:B------:R-:W-:Y:S06]  /*12c90*/  MUFU.TANH R130, R34 ;  /* 0x0000002200827308 */ /* 0x000fec0000002400 */
[----:B---3--:R-:W-:Y:S01]  /*12ca0*/  HMMA.16816.F32.BF16 R24, R12, R48, RZ ;  /* 0x000000300c18723c */ /* 0x008fe200000418ff */
[----:B------:R-:W1:Y:S01]  /*12cb0*/  LDSM.16.M88.4 R48, [R164+0x3000] ;  /* 0x00300000a430783b */ /* 0x000e620000000200 */
[----:B------:R2:W-:Y:S01]  /*12cc0*/  MUFU.TANH R135, R35 ;  /* 0x0000002300877308 */ /* 0x0005e20000002400 */
[----:B------:R-:W-:-:S02]  /*12cd0*/  FMUL.FTZ R16, R16, c[0x0][0x2ec] ;  /* 0x0000bb0010107a20 */ /* 0x000fc40000410000 */
[----:B------:R-:W-:Y:S02]  /*12ce0*/  FMUL.FTZ R17, R17, c[0x0][0x2ec] ;  /* 0x0000bb0011117a20 */ /* 0x000fe40000410000 */
[----:B------:R-:W-:Y:S02]  /*12cf0*/  FMUL.FTZ R18, R18, c[0x0][0x2ec] ;  /* 0x0000bb0012127a20 */ /* 0x000fe40000410000 */
[----:B------:R-:W-:Y:S01]  /*12d00*/  FMUL.FTZ R19, R19, c[0x0][0x2ec] ;  /* 0x0000bb0013137a20 */ /* 0x000fe20000410000 */
[----:B------:R-:W-:Y:S01]  /*12d10*/  MUFU.TANH R78, R16 ;  /* 0x00000010004e7308 */ /* 0x000fe20000002400 */
[----:B------:R-:W-:Y:S02]  /*12d20*/  FMUL.FTZ R36, R36, c[0x0][0x2ec] ;  /* 0x0000bb0024247a20 */ /* 0x000fe40000410000 */
[----:B------:R-:W-:Y:S02]  /*12d30*/  FMUL.FTZ R37, R37, c[0x0][0x2ec] ;  /* 0x0000bb0025257a20 */ /* 0x000fe40000410000 */
[----:B------:R-:W-:Y:S01]  /*12d40*/  FMUL.FTZ R38, R38, c[0x0][0x2ec] ;  /* 0x0000bb0026267a20 */ /* 0x000fe20000410000 */
[----:B------:R-:W-:Y:S01]  /*12d50*/  HMMA.16816.F32.BF16 R28, R8, R58, R28 ;  /* 0x0000003a081c723c */ /* 0x000fe2000004181c */
[----:B------:R-:W-:Y:S01]  /*12d60*/  FMUL.FTZ R39, R39, c[0x0][0x2ec] ;  /* 0x0000bb0027277a20 */ /* 0x000fe20000410000 */
[----:B------:R-:W-:Y:S06]  /*12d70*/  MUFU.TANH R80, R17 ;  /* 0x0000001100507308 */ /* 0x000fec0000002400 */
[----:B--2---:R-:W-:Y:S02]  /*12d80*/  HMMA.16816.F32.BF16 R32, R12, R40, RZ ;  /* 0x000000280c20723c */ /* 0x004fe400000418ff */
[----:B------:R-:W-:Y:S08]  /*12d90*/  MUFU.TANH R152, R18 ;  /* 0x0000001200987308 */ /* 0x000ff00000002400 */
[----:B------:R2:W-:Y:S06]  /*12da0*/  MUFU.TANH R155, R19 ;  /* 0x00000013009b7308 */ /* 0x0005ec0000002400 */
[----:B------:R-:W-:-:S02]  /*12db0*/  FMUL.FTZ R28, R28, c[0x0][0x2ec] ;  /* 0x0000bb001c1c7a20 */ /* 0x000fc40000410000 */
[----:B------:R-:W-:Y:S01]  /*12dc0*/  MUFU.TANH R79, R36 ;  /* 0x00000024004f7308 */ /* 0x000fe20000002400 */
[----:B------:R-:W-:Y:S02]  /*12dd0*/  FMUL.FTZ R29, R29, c[0x0][0x2ec] ;  /* 0x0000bb001d1d7a20 */ /* 0x000fe40000410000 */
[----:B------:R-:W-:Y:S02]  /*12de0*/  FMUL.FTZ R30, R30, c[0x0][0x2ec] ;  /* 0x0000bb001e1e7a20 */ /* 0x000fe40000410000 */
[----:B------:R-:W-:Y:S01]  /*12df0*/  FMUL.FTZ R31, R31, c[0x0][0x2ec] ;  /* 0x0000bb001f1f7a20 */ /* 0x000fe20000410000 */
[C---:B------:R-:W-:Y:S02]  /*12e00*/  HMMA.16816.F32.BF16 R32, R8.reuse, R52, R32 ;  /* 0x000000340820723c */ /* 0x040fe40000041820 */
[----:B------:R-:W-:Y:S06]  /*12e10*/  MUFU.TANH R81, R37 ;  /* 0x0000002500517308 */ /* 0x000fec0000002400 */
[----:B--2---:R-:W-:Y:S02]  /*12e20*/  HMMA.16816.F32.BF16 R16, R8, R56, R24 ;  /* 0x000000380810723c */ /* 0x004fe40000041818 */
[----:B------:R-:W-:Y:S06]  /*12e30*/  MUFU.TANH R156, R38 ;  /* 0x00000026009c7308 */ /* 0x000fec0000002400 */
[----:B------:R-:W-:Y:S01]  /*12e40*/  HMMA.16816.F32.BF16 R24, R12, R42, RZ ;  /* 0x0000002a0c18723c */ /* 0x000fe200000418ff */
[----:B------:R-:W-:Y:S01]  /*12e50*/  LDSM.16.M88.4 R40, [R164+0x3400] ;  /* 0x00340000a428783b */ /* 0x000fe20000000200 */
[----:B------:R2:W-:Y:S06]  /*12e60*/  MUFU.TANH R154, R39 ;  /* 0x00000027009a7308 */ /* 0x0005ec0000002400 */
[----:B------:R-:W-:-:S02]  /*12e70*/  FMUL.FTZ R32, R32, c[0x0][0x2ec] ;  /* 0x0000bb0020207a20 */ /* 0x000fc40000410000 */
[----:B------:R-:W-:Y:S01]  /*12e80*/  MUFU.TANH R76, R28 ;  /* 0x0000001c004c7308 */ /* 0x000fe20000002400 */
[----:B------:R-:W-:-:S05]  /*12e90*/  FMUL.FTZ R33, R33, c[0x0][0x2ec] ;  /* 0x0000bb0021217a20 */ /* 0x000fca0000410000 */
[----:B------:R-:W-:Y:S01]  /*12ea0*/  FMUL.FTZ R16, R16, c[0x0][0x2ec] ;  /* 0x0000bb0010107a20 */ /* 0x000fe20000410000 */
[----:B--2---:R-:W2:Y:S01]  /*12eb0*/  LDSM.16.M88.4 R36, [R177] ;  /* 0x00000000b124783b */ /* 0x004ea20000000200 */
[----:B------:R-:W-:Y:S01]  /*12ec0*/  FMUL.FTZ R17, R17, c[0x0][0x2ec] ;  /* 0x0000bb0011117a20 */ /* 0x000fe20000410000 */
[----:B------:R-:W-:Y:S01]  /*12ed0*/  MUFU.TANH R75, R29 ;  /* 0x0000001d004b7308 */ /* 0x000fe20000002400 */
[----:B------:R-:W-:Y:S02]  /*12ee0*/  FMUL.FTZ R18, R18, c[0x0][0x2ec] ;  /* 0x0000bb0012127a20 */ /* 0x000fe40000410000 */
[----:B------:R-:W-:-:S05]  /*12ef0*/  FMUL.FTZ R19, R19, c[0x0][0x2ec] ;  /* 0x0000bb0013137a20 */ /* 0x000fca0000410000 */
[----:B------:R-:W-:Y:S08]  /*12f00*/  MUFU.TANH R161, R30 ;  /* 0x0000001e00a17308 */ /* 0x000ff00000002400 */
[----:B------:R1:W-:Y:S08]  /*12f10*/  MUFU.TANH R160, R31 ;  /* 0x0000001f00a07308 */ /* 0x0003f00000002400 */
[----:B------:R3:W-:Y:S01]  /*12f20*/  MUFU.TANH R120, R0 ;  /* 0x0000000000787308 */ /* 0x0007e20000002400 */
[----:B-1----:R-:W-:Y:S07]  /*12f30*/  HMMA.16816.F32.BF16 R28, R12, R48, RZ ;  /* 0x000000300c1c723c */ /* 0x002fee00000418ff */
[----:B------:R-:W-:Y:S01]  /*12f40*/  MUFU.TANH R74, R16 ;  /* 0x00000010004a7308 */ /* 0x000fe20000002400 */
[----:B---3--:R-:W-:-:S07]  /*12f50*/  FMUL.FTZ R0, R60, c[0x0][0x2ec] ;  /* 0x0000bb003c007a20 */ /* 0x008fce0000410000 */
[----:B------:R-:W-:Y:S08]  /*12f60*/  MUFU.TANH R77, R17 ;  /* 0x00000011004d7308 */ /* 0x000ff00000002400 */
[----:B------:R-:W-:Y:S08]  /*12f70*/  MUFU.TANH R157, R18 ;  /* 0x00000012009d7308 */ /* 0x000ff00000002400 */
[----:B------:R1:W-:Y:S08]  /*12f80*/  MUFU.TANH R159, R19 ;  /* 0x00000013009f7308 */ /* 0x0003f00000002400 */
[----:B------:R3:W-:Y:S01]  /*12f90*/  MUFU.TANH R216, R0 ;  /* 0x0000000000d87308 */ /* 0x0007e20000002400 */
[----:B-1----:R-:W-:Y:S01]  /*12fa0*/  HMMA.16816.F32.BF16 R16, R8, R54, R24 ;  /* 0x000000360810723c */ /* 0x002fe20000041818 */
[----:B------:R-:W-:Y:S06]  /*12fb0*/  LDSM.16.M88.4 R52, [R164+0x4c00] ;  /* 0x004c0000a434783b */ /* 0x000fec0000000200 */
[----:B------:R-:W-:Y:S01]  /*12fc0*/  MUFU.TANH R73, R32 ;  /* 0x0000002000497308 */ /* 0x000fe20000002400 */
[----:B---3--:R-:W-:Y:S01]  /*12fd0*/  FMUL.FTZ R0, R61, c[0x0][0x2ec] ;  /* 0x0000bb003d007a20 */ /* 0x008fe20000410000 */
[----:B------:R-:W-:Y:S06]  /*12fe0*/  HMMA.16816.F32.BF16 R24, R12, R50, RZ ;  /* 0x000000320c18723c */ /* 0x000fec00000418ff */
[----:B------:R-:W-:Y:S01]  /*12ff0*/  MUFU.TANH R69, R33 ;  /* 0x0000002100457308 */ /* 0x000fe20000002400 */
[----:B------:R-:W-:Y:S07]  /*13000*/  LDSM.16.M88.4 R48, [R175] ;  /* 0x00000000af30783b */ /* 0x000fee0000000200 */
[----:B------:R1:W-:Y:S02]  /*13010*/  MUFU.TANH R215, R0 ;  /* 0x0000000000d77308 */ /* 0x0003e40000002400 */
[----:B-1----:R-:W-:-:S06]  /*13020*/  FMUL.FTZ R0, R62, c[0x0][0x2ec] ;  /* 0x0000bb003e007a20 */ /* 0x002fcc0000410000 */
[----:B------:R1:W-:Y:S02]  /*13030*/  MUFU.TANH R214, R0 ;  /* 0x0000000000d67308 */ /* 0x0003e40000002400 */
[----:B-1----:R-:W-:-:S06]  /*13040*/  FMUL.FTZ R0, R34, c[0x0][0x2ec] ;  /* 0x0000bb0022007a20 */ /* 0x002fcc0000410000 */
[----:B------:R1:W-:Y:S02]  /*13050*/  MUFU.TANH R162, R0 ;  /* 0x0000000000a27308 */ /* 0x0003e40000002400 */
[----:B-1----:R-:W-:Y:S02]  /*13060*/  FMUL.FTZ R0, R35, c[0x0][0x2ec] ;  /* 0x0000bb0023007a20 */ /* 0x002fe40000410000 */
[C---:B--2---:R-:W-:Y:S04]  /*13070*/  HMMA.16816.F32.BF16 R32, R8.reuse, R36, R28 ;  /* 0x000000240820723c */ /* 0x044fe8000004181c */
[----:B------:R1:W-:Y:S04]  /*13080*/  MUFU.TANH R163, R0 ;  /* 0x0000000000a37308 */ /* 0x0003e80000002400 */
[----:B------:R-:W-:Y:S01]  /*13090*/  HMMA.16816.F32.BF16 R28, R8, R38, R24 ;  /* 0x00000026081c723c */ /* 0x000fe20000041818 */
[----:B------:R-:W2:Y:S07]  /*130a0*/  LDSM.16.M88.4 R36, [R176] ;  /* 0x00000000b024783b */ /* 0x000eae0000000200 */
[----:B------:R-:W-:Y:S01]  /*130b0*/  HMMA.16816.F32.BF16 R24, R12, R40, RZ ;  /* 0x000000280c18723c */ /* 0x000fe200000418ff */
[----:B-1----:R-:W-:-:S04]  /*130c0*/  FMUL.FTZ R0, R16, c[0x0][0x2ec] ;  /* 0x0000bb0010007a20 */ /* 0x002fc80000410000 */
[----:B------:R1:W-:Y:S02]  /*130d0*/  MUFU.TANH R71, R0 ;  /* 0x0000000000477308 */ /* 0x0003e40000002400 */
[----:B-1----:R-:W-:-:S06]  /*130e0*/  FMUL.FTZ R0, R17, c[0x0][0x2ec] ;  /* 0x0000bb0011007a20 */ /* 0x002fcc0000410000 */
[----:B------:R1:W-:Y:S11]  /*130f0*/  MUFU.TANH R70, R0 ;  /* 0x0000000000467308 */ /* 0x0003f60000002400 */
[----:B--2---:R-:W-:Y:S01]  /*13100*/  HMMA.16816.F32.BF16 R24, R8, R36, R24 ;  /* 0x000000240818723c */ /* 0x004fe20000041818 */
[----:B-1----:R-:W-:-:S04]  /*13110*/  FMUL.FTZ R0, R18, c[0x0][0x2ec] ;  /* 0x0000bb0012007a20 */ /* 0x002fc80000410000 */
[----:B------:R1:W-:Y:S11]  /*13120*/  MUFU.TANH R186, R0 ;  /* 0x0000000000ba7308 */ /* 0x0003f60000002400 */
[----:B------:R-:W-:Y:S08]  /*13130*/  @!UPT UIADD3 URZ, URZ, URZ, URZ ;  /* 0x0000003f3f3ff290 */ /* 0x000ff0000fffe03f */
[----:B------:R-:W-:-:S04]  /*13140*/  FMUL.FTZ R21, R24, c[0x0][0x2ec] ;  /* 0x0000bb0018157a20 */ /* 0x000fc80000410000 */
[----:B------:R2:W-:Y:S01]  /*13150*/  MUFU.TANH R62, R21 ;  /* 0x00000015003e7308 */ /* 0x0005e20000002400 */
[----:B-1----:R-:W-:Y:S02]  /*13160*/  FMUL.FTZ R0, R19, c[0x0][0x2ec] ;  /* 0x0000bb0013007a20 */ /* 0x002fe40000410000 */
[----:B------:R-:W-:Y:S05]  /*13170*/  HMMA.16816.F32.BF16 R16, R12, R54, RZ ;  /* 0x000000360c10723c */ /* 0x000fea00000418ff */
[----:B------:R1:W-:Y:S01]  /*13180*/  MUFU.TANH R187, R0 ;  /* 0x0000000000bb7308 */ /* 0x0003e20000002400 */
[----:B--2---:R-:W-:-:S07]  /*13190*/  FMUL.FTZ R21, R25, c[0x0][0x2ec] ;  /* 0x0000bb0019157a20 */ /* 0x004fce0000410000 */
[----:B------:R2:W-:Y:S01]  /*131a0*/  MUFU.TANH R158, R21 ;  /* 0x00000015009e7308 */ /* 0x0005e20000002400 */
[----:B-1----:R-:W-:-:S10]  /*131b0*/  FMUL.FTZ R0, R32, c[0x0][0x2ec] ;  /* 0x0000bb0020007a20 */ /* 0x002fd40000410000 */
[----:B------:R-:W-:Y:S01]  /*131c0*/  HMMA.16816.F32.BF16 R56, R8, R66, R16 ;  /* 0x000000420838723c */ /* 0x000fe20000041810 */
[----:B------:R1:W-:Y:S07]  /*131d0*/  MUFU.TANH R72, R0 ;  /* 0x0000000000487308 */ /* 0x0003ee0000002400 */
[----:B------:R-:W-:Y:S01]  /*131e0*/  HMMA.16816.F32.BF16 R16, R12, R42, RZ ;  /* 0x0000002a0c10723c */ /* 0x000fe200000418ff */
[----:B------:R-:W-:Y:S01]  /*131f0*/  LDSM.16.M88.4 R40, [R164+0x3c00] ;  /* 0x003c0000a428783b */ /* 0x000fe20000000200 */
[----:B--2---:R-:W-:-:S04]  /*13200*/  FMUL.FTZ R21, R26, c[0x0][0x2ec] ;  /* 0x0000bb001a157a20 */ /* 0x004fc80000410000 */
[----:B------:R2:W-:Y:S01]  /*13210*/  MUFU.TANH R61, R21 ;  /* 0x00000015003d7308 */ /* 0x0005e20000002400 */
[----:B-1----:R-:W-:-:S07]  /*13220*/  FMUL.FTZ R0, R33, c[0x0][0x2ec] ;  /* 0x0000bb0021007a20 */ /* 0x002fce0000410000 */
[----:B------:R1:W-:Y:S02]  /*13230*/  MUFU.TANH R47, R0 ;  /* 0x00000000002f7308 */ /* 0x0003e40000002400 */
[----:B------:R-:W-:Y:S02]  /*13240*/  FMUL.FTZ R5, R57, c[0x0][0x2ec] ;  /* 0x0000bb0039057a20 */ /* 0x000fe40000410000 */
[----:B------:R-:W-:-:S04]  /*13250*/  FMUL.FTZ R7, R59, c[0x0][0x2ec] ;  /* 0x0000bb003b077a20 */ /* 0x000fc80000410000 */
[----:B------:R3:W4:Y:S01]  /*13260*/  MUFU.TANH R23, R5 ;  /* 0x0000000500177308 */ /* 0x0007220000002400 */
[----:B--2---:R-:W-:Y:S02]  /*13270*/  FMUL.FTZ R21, R27, c[0x0][0x2ec] ;  /* 0x0000bb001b157a20 */ /* 0x004fe40000410000 */
[----:B-1----:R-:W-:-:S05]  /*13280*/  FMUL.FTZ R0, R34, c[0x0][0x2ec] ;  /* 0x0000bb0022007a20 */ /* 0x002fca0000410000 */
[----:B------:R-:W1:Y:S01]  /*13290*/  MUFU.TANH R22, R7 ;  /* 0x0000000700167308 */ /* 0x000e620000002400 */
[----:B---3--:R-:W-:-:S07]  /*132a0*/  LOP3.LUT R5, R6, 0x6, RZ, 0xc0, !PT ;  /* 0x0000000606057812 */ /* 0x008fce00078ec0ff */
[----:B------:R2:W3:Y:S08]  /*132b0*/  MUFU.TANH R191, R0 ;  /* 0x0000000000bf7308 */ /* 0x0004f00000002400 */
[----:B------:R-:W-:Y:S01]  /*132c0*/  MUFU.TANH R153, R21 ;  /* 0x0000001500997308 */ /* 0x000fe20000002400 */
[----:B--2---:R-:W-:Y:S02]  /*132d0*/  FMUL.FTZ R0, R35, c[0x0][0x2ec] ;  /* 0x0000bb0023007a20 */ /* 0x004fe40000410000 */
[----:B------:R-:W2:Y:S05]  /*132e0*/  LDSM.16.M88.4 R32, [R164+0x3800] ;  /* 0x00380000a420783b */ /* 0x000eaa0000000200 */
[----:B------:R5:W1:Y:S02]  /*132f0*/  MUFU.TANH R192, R0 ;  /* 0x0000000000c07308 */ /* 0x000a640000002400 */
[----:B-----5:R-:W-:-:S06]  /*13300*/  FMUL.FTZ R0, R28, c[0x0][0x2ec] ;  /* 0x0000bb001c007a20 */ /* 0x020fcc0000410000 */
[----:B------:R5:W1:Y:S02]  /*13310*/  MUFU.TANH R68, R0 ;  /* 0x0000000000447308 */ /* 0x000a640000002400 */
[----:B-----5:R-:W-:-:S06]  /*13320*/  FMUL.FTZ R0, R29, c[0x0][0x2ec] ;  /* 0x0000bb001d007a20 */ /* 0x020fcc0000410000 */
[----:B------:R5:W-:Y:S02]  /*13330*/  MUFU.TANH R67, R0 ;  /* 0x0000000000437308 */ /* 0x000be40000002400 */
[----:B-----5:R-:W-:-:S06]  /*13340*/  FMUL.FTZ R0, R30, c[0x0][0x2ec] ;  /* 0x0000bb001e007a20 */ /* 0x020fcc0000410000 */
[----:B------:R5:W1:Y:S02]  /*13350*/  MUFU.TANH R193, R0 ;  /* 0x0000000000c17308 */ /* 0x000a640000002400 */
[----:B-----5:R-:W-:Y:S02]  /*13360*/  FMUL.FTZ R0, R31, c[0x0][0x2ec] ;  /* 0x0000bb001f007a20 */ /* 0x020fe40000410000 */
[----:B------:R-:W-:Y:S01]  /*13370*/  HMMA.16816.F32.BF16 R28, R8, R38, R16 ;  /* 0x00000026081c723c */ /* 0x000fe20000041810 */
[----:B------:R-:W5:Y:S03]  /*13380*/  LDSM.16.M88.4 R36, [R174] ;  /* 0x00000000ae24783b */ /* 0x000f660000000200 */
[----:B------:R1:W1:Y:S04]  /*13390*/  MUFU.TANH R44, R0 ;  /* 0x00000000002c7308 */ /* 0x0002680000002400 */
[----:B--2---:R-:W-:Y:S01]  /*133a0*/  HMMA.16816.F32.BF16 R16, R12, R32, RZ ;  /* 0x000000200c10723c */ /* 0x004fe200000418ff */
[----:B-1----:R-:W-:-:S05]  /*133b0*/  IMAD.SHL.U32 R0, R240, 0x100, RZ ;  /* 0x00000100f0007824 */ /* 0x002fca00078e00ff */
[----:B------:R-:W-:-:S10]  /*133c0*/  LOP3.LUT R6, R0, 0x11, R5, 0xfe, !PT ;  /* 0x0000001100067812 */ /* 0x000fd400078efe05 */
[----:B------:R-:W-:Y:S01]  /*133d0*/  FMUL.FTZ R21, R29, c[0x0][0x2ec] ;  /* 0x0000bb001d157a20 */ /* 0x000fe20000410000 */
[--C-:B------:R-:W-:Y:S02]  /*133e0*/  LOP3.LUT R7, R0, 0xf9, R5.reuse, 0xfe, !PT ;  /* 0x000000f900077812 */ /* 0x100fe400078efe05 */
[----:B------:R-:W-:Y:S01]  /*133f0*/  ISETP.GE.AND P2, PT, R6, R2, PT ;  /* 0x000000020600720c */ /* 0x000fe20003f46270 */
[----:B------:R1:W-:Y:S01]  /*13400*/  MUFU.TANH R124, R21 ;  /* 0x00000015007c7308 */ /* 0x0003e20000002400 */
[C---:B------:R-:W-:Y:S02]  /*13410*/  ISETP.GE.AND P3, PT, R7.reuse, R4, PT ;  /* 0x000000040700720c */ /* 0x040fe40003f66270 */
[----:B------:R-:W-:Y:S01]  /*13420*/  ISETP.GE.AND P1, PT, R7, R2, PT ;  /* 0x000000020700720c */ /* 0x000fe20003f26270 */
[----:B------:R-:W-:Y:S01]  /*13430*/  HMMA.16816.F32.BF16 R24, R8, R48, R16 ;  /* 0x000000300818723c */ /* 0x000fe20000041810 */
[C---:B------:R-:W-:Y:S02]  /*13440*/  LOP3.LUT R6, R0.reuse, R5, RZ, 0xfc, !PT ;  /* 0x0000000500067212 */ /* 0x040fe400078efcff */
[----:B------:R-:W-:-:S02]  /*13450*/  LOP3.LUT R7, R0, 0x1, R5, 0xfe, !PT ;  /* 0x0000000100077812 */ /* 0x000fc400078efe05 */
[----:B----4-:R-:W-:Y:S02]  /*13460*/  FSEL R212, R23, -INF , !P3 ;  /* 0xff80000017d47808 */ /* 0x010fe40005800000 */
[C---:B------:R-:W-:Y:S01]  /*13470*/  ISETP.GE.AND P4, PT, R6.reuse, R4, PT ;  /* 0x000000040600720c */ /* 0x040fe20003f86270 */
[----:B------:R-:W-:Y:S01]  /*13480*/  HMMA.16816.F32.BF16 R16, R12, R34, RZ ;  /* 0x000000220c10723c */ /* 0x000fe200000418ff */
[----:B------:R-:W-:Y:S01]  /*13490*/  ISETP.GE.AND P5, PT, R6, R2, PT ;  /* 0x000000020600720c */ /* 0x000fe20003fa6270 */
[----:B------:R-:W2:Y:S01]  /*134a0*/  LDSM.16.M88.4 R32, [R164+0x4000] ;  /* 0x00400000a420783b */ /* 0x000ea20000000200 */
[C---:B------:R-:W-:Y:S02]  /*134b0*/  ISETP.GE.AND P6, PT, R7.reuse, R4, PT ;  /* 0x000000040700720c */ /* 0x040fe40003fc6270 */
[----:B------:R-:W-:Y:S02]  /*134c0*/  ISETP.GE.AND P3, PT, R7, R2, PT ;  /* 0x000000020700720c */ /* 0x000fe40003f66270 */
[----:B------:R-:W-:-:S02]  /*134d0*/  LOP3.LUT R7, R0, 0x9, R5, 0xfe, !PT ;  /* 0x0000000900077812 */ /* 0x000fc400078efe05 */
[----:B------:R-:W-:Y:S02]  /*134e0*/  FSEL R89, R89, -INF , !P4 ;  /* 0xff80000059597808 */ /* 0x000fe40006000000 */
[----:B------:R-:W-:Y:S02]  /*134f0*/  FSEL R111, R111, -INF , !P5 ;  /* 0xff8000006f6f7808 */ /* 0x000fe40006800000 */
[C---:B------:R-:W-:Y:S02]  /*13500*/  ISETP.GE.AND P4, PT, R7.reuse, R4, PT ;  /* 0x000000040700720c */ /* 0x040fe40003f86270 */
[----:B------:R-:W-:Y:S01]  /*13510*/  ISETP.GE.AND P5, PT, R7, R2, PT ;  /* 0x000000020700720c */ /* 0x000fe20003fa6270 */
[----:B------:R-:W-:Y:S01]  /*13520*/  FMUL.FTZ R7, R28, c[0x0][0x2ec] ;  /* 0x0000bb001c077a20 */ /* 0x000fe20000410000 */
[----:B------:R-:W-:Y:S01]  /*13530*/  LOP3.LUT R6, R0, 0x8, R5, 0xfe, !PT ;  /* 0x0000000800067812 */ /* 0x000fe200078efe05 */
[----:B-1----:R-:W-:Y:S01]  /*13540*/  FMUL.FTZ R21, R25, c[0x0][0x2ec] ;  /* 0x0000bb0019157a20 */ /* 0x002fe20000410000 */
[----:B------:R-:W-:Y:S01]  /*13550*/  FSEL R120, R120, -INF , !P2 ;  /* 0xff80000078787808 */ /* 0x000fe20005000000 */
[----:B------:R1:W-:Y:S01]  /*13560*/  MUFU.TANH R60, R7 ;  /* 0x00000007003c7308 */ /* 0x0003e20000002400 */
[----:B------:R-:W-:-:S02]  /*13570*/  FSEL R213, R22, -INF , !P1 ;  /* 0xff80000016d57808 */ /* 0x000fc40004800000 */
[C---:B------:R-:W-:Y:S02]  /*13580*/  ISETP.GE.AND P2, PT, R6.reuse, R4, PT ;  /* 0x000000040600720c */ /* 0x040fe40003f46270 */
[----:B------:R-:W-:Y:S02]  /*13590*/  ISETP.GE.AND P1, PT, R6, R2, PT ;  /* 0x000000020600720c */ /* 0x000fe40003f26270 */
[----:B------:R-:W-:Y:S01]  /*135a0*/  FSEL R98, R98, -INF , !P2 ;  /* 0xff80000062627808 */ /* 0x000fe20005000000 */
[----:B------:R4:W-:Y:S01]  /*135b0*/  MUFU.TANH R117, R21 ;  /* 0x0000001500757308 */ /* 0x0009e20000002400 */
[----:B------:R-:W-:Y:S02]  /*135c0*/  FSEL R113, R113, -INF , !P1 ;  /* 0xff80000071717808 */ /* 0x000fe40004800000 */
[----:B------:R-:W-:Y:S02]  /*135d0*/  LOP3.LUT R6, R0, 0x10, R5, 0xfe, !PT ;  /* 0x0000001000067812 */ /* 0x000fe400078efe05 */
[----:B------:R-:W-:-:S02]  /*135e0*/  FSEL R99, R99, -INF , !P6 ;  /* 0xff80000063637808 */ /* 0x000fc40007000000 */
[----:B------:R-:W-:Y:S02]  /*135f0*/  FSEL R116, R116, -INF , !P3 ;  /* 0xff80000074747808 */ /* 0x000fe40005800000 */
[--C-:B-1----:R-:W-:Y:S02]  /*13600*/  LOP3.LUT R7, R0, 0x20, R5.reuse, 0xfe, !PT ;  /* 0x0000002000077812 */ /* 0x102fe400078efe05 */
[-C--:B------:R-:W-:Y:S02]  /*13610*/  ISETP.GE.AND P6, PT, R6, R4.reuse, PT ;  /* 0x000000040600720c */ /* 0x080fe40003fc6270 */
[C---:B------:R-:W-:Y:S02]  /*13620*/  ISETP.GE.AND P2, PT, R7.reuse, R4, PT ;  /* 0x000000040700720c */ /* 0x040fe40003f46270 */
[-C--:B------:R-:W-:Y:S01]  /*13630*/  ISETP.GE.AND P1, PT, R7, R2.reuse, PT ;  /* 0x000000020700720c */ /* 0x080fe20003f26270 */
[----:B------:R-:W-:Y:S01]  /*13640*/  FMUL.FTZ R7, R30, c[0x0][0x2ec] ;  /* 0x0000bb001e077a20 */ /* 0x000fe20000410000 */
[----:B------:R-:W-:Y:S01]  /*13650*/  ISETP.GE.AND P3, PT, R6, R2, PT ;  /* 0x000000020600720c */ /* 0x000fe20003f66270 */
[----:B----4-:R-:W-:Y:S01]  /*13660*/  FMUL.FTZ R21, R26, c[0x0][0x2ec] ;  /* 0x0000bb001a157a20 */ /* 0x010fe20000410000 */
[----:B------:R-:W-:Y:S01]  /*13670*/  LOP3.LUT R6, R0, 0x21, R5, 0xfe, !PT ;  /* 0x0000002100067812 */ /* 0x000fe200078efe05 */
[----:B------:R1:W4:Y:S01]  /*13680*/  MUFU.TANH R59, R7 ;  /* 0x00000007003b7308 */ /* 0x0003220000002400 */
[----:B------:R-:W-:-:S02]  /*13690*/  FSEL R87, R87, -INF , !P4 ;  /* 0xff80000057577808 */ /* 0x000fc40006000000 */
[----:B------:R-:W-:Y:S02]  /*136a0*/  FSEL R114, R114, -INF , !P5 ;  /* 0xff80000072727808 */ /* 0x000fe40006800000 */
[C---:B------:R-:W-:Y:S02]  /*136b0*/  ISETP.GE.AND P4, PT, R6.reuse, R4, PT ;  /* 0x000000040600720c */ /* 0x040fe40003f86270 */
[----:B------:R-:W-:Y:S01]  /*136c0*/  ISETP.GE.AND P5, PT, R6, R2, PT ;  /* 0x000000020600720c */ /* 0x000fe20003fa6270 */
[----:B------:R2:W-:Y:S01]  /*136d0*/  MUFU.TANH R55, R21 ;  /* 0x0000001500377308 */ /* 0x0005e20000002400 */
[----:B------:R-:W-:Y:S02]  /*136e0*/  LOP3.LUT R6, R0, 0x28, R5, 0xfe, !PT ;  /* 0x0000002800067812 */ /* 0x000fe400078efe05 */
[----:B------:R-:W-:Y:S02]  /*136f0*/  FSEL R88, R88, -INF , !P6 ;  /* 0xff80000058587808 */ /* 0x000fe40007000000 */
[----:B------:R-:W-:-:S02]  /*13700*/  FSEL R115, R115, -INF , !P3 ;  /* 0xff80000073737808 */ /* 0x000fc40005800000 */
[C---:B------:R-:W-:Y:S01]  /*13710*/  ISETP.GE.AND P6, PT, R6.reuse, R4, PT ;  /* 0x000000040600720c */ /* 0x040fe20003fc6270 */
[----:B-1----:R-:W-:Y:S01]  /*13720*/  FMUL.FTZ R7, R31, c[0x0][0x2ec] ;  /* 0x0000bb001f077a20 */ /* 0x002fe20000410000 */
[----:B------:R-:W-:Y:S01]  /*13730*/  ISETP.GE.AND P3, PT, R6, R2, PT ;  /* 0x000000020600720c */ /* 0x000fe20003f66270 */
[----:B------:R-:W-:Y:S01]  /*13740*/  HMMA.16816.F32.BF16 R28, R8, R50, R16 ;  /* 0x00000032081c723c */ /* 0x000fe20000041810 */
[--C-:B------:R-:W-:Y:S01]  /*13750*/  LOP3.LUT R6, R0, 0x29, R5.reuse, 0xfe, !PT ;  /* 0x0000002900067812 */ /* 0x100fe200078efe05 */
[----:B------:R1:W1:Y:S01]  /*13760*/  MUFU.TANH R119, R7 ;  /* 0x0000000700777308 */ /* 0x0002620000002400 */
[----:B------:R-:W-:Y:S01]  /*13770*/  FSEL R97, R97, -INF , !P2 ;  /* 0xff80000061617808 */ /* 0x000fe20005000000 */
[----:B------:R-:W-:Y:S01]  /*13780*/  LDSM.16.M88.4 R48, [R164+0x4400] ;  /* 0x00440000a430783b */ /* 0x000fe20000000200 */
[----:B------:R-:W-:Y:S01]  /*13790*/  FSEL R121, R121, -INF , !P1 ;  /* 0xff80000079797808 */ /* 0x000fe20004800000 */
[----:B--2---:R-:W-:Y:S01]  /*137a0*/  FMUL.FTZ R21, R27, c[0x0][0x2ec] ;  /* 0x0000bb001b157a20 */ /* 0x004fe20000410000 */
[C---:B------:R-:W-:Y:S01]  /*137b0*/  ISETP.GE.AND P2, PT, R6.reuse, R4, PT ;  /* 0x000000040600720c */ /* 0x040fe20003f46270 */
[----:B------:R-:W-:Y:S01]  /*137c0*/  HMMA.16816.F32.BF16 R16, R12, R40, RZ ;  /* 0x000000280c10723c */ /* 0x000fe200000418ff */
[----:B------:R-:W-:Y:S01]  /*137d0*/  ISETP.GE.AND P1, PT, R6, R2, PT ;  /* 0x000000020600720c */ /* 0x000fe20003f26270 */
[----:B------:R2:W-:Y:S01]  /*137e0*/  MUFU.TANH R118, R21 ;  /* 0x0000001500767308 */ /* 0x0005e20000002400 */
[----:B------:R-:W-:-:S02]  /*137f0*/  LOP3.LUT R6, R0, 0x30, R5, 0xfe, !PT ;  /* 0x0000003000067812 */ /* 0x000fc400078efe05 */
[----:B------:R-:W-:Y:S02]  /*13800*/  FSEL R96, R96, -INF , !P4 ;  /* 0xff80000060607808 */ /* 0x000fe40006000000 */
[----:B------:R-:W-:Y:S02]  /*13810*/  FSEL R123, R123, -INF , !P5 ;  /* 0xff8000007b7b7808 */ /* 0x000fe40006800000 */
[----:B------:R-:W-:Y:S01]  /*13820*/  FSEL R94, R94, -INF , !P6 ;  /* 0xff8000005e5e7808 */ /* 0x000fe20007000000 */
[----:B-1----:R-:W-:Y:S01]  /*13830*/  FMUL.FTZ R7, R24, c[0x0][0x2ec] ;  /* 0x0000bb0018077a20 */ /* 0x002fe20000410000 */
[----:B------:R-:W-:Y:S02]  /*13840*/  FSEL R122, R122, -INF , !P3 ;  /* 0xff8000007a7a7808 */ /* 0x000fe40005800000 */
[C---:B------:R-:W-:Y:S01]  /*13850*/  ISETP.GE.AND P4, PT, R6.reuse, R4, PT ;  /* 0x000000040600720c */ /* 0x040fe20003f86270 */
[----:B------:R1:W-:Y:S01]  /*13860*/  MUFU.TANH R57, R7 ;  /* 0x0000000700397308 */ /* 0x0003e20000002400 */
[----:B------:R-:W-:-:S02]  /*13870*/  ISETP.GE.AND P5, PT, R6, R2, PT ;  /* 0x000000020600720c */ /* 0x000fc40003fa6270 */
[----:B------:R-:W-:Y:S01]  /*13880*/  FSEL R92, R92, -INF , !P4 ;  /* 0xff8000005c5c7808 */ /* 0x000fe20006000000 */
[----:B--2---:R-:W-:Y:S01]  /*13890*/  FMUL.FTZ R21, R29, c[0x0][0x2ec] ;  /* 0x0000bb001d157a20 */ /* 0x004fe20000410000 */
[----:B------:R-:W-:Y:S02]  /*138a0*/  FSEL R126, R126, -INF , !P5 ;  /* 0xff8000007e7e7808 */ /* 0x000fe40006800000 */
[----:B------:R-:W-:Y:S01]  /*138b0*/  LOP3.LUT R6, R0, 0x38, R5, 0xfe, !PT ;  /* 0x0000003800067812 */ /* 0x000fe200078efe05 */
[----:B------:R2:W-:Y:S01]  /*138c0*/  MUFU.TANH R112, R21 ;  /* 0x0000001500707308 */ /* 0x0005e20000002400 */
[----:B------:R-:W-:Y:S01]  /*138d0*/  FSEL R90, R90, -INF , !P2 ;  /* 0xff8000005a5a7808 */ /* 0x000fe20005000000 */
[----:B-----5:R-:W-:Y:S01]  /*138e0*/  HMMA.16816.F32.BF16 R24, R8, R36, R16 ;  /* 0x000000240818723c */ /* 0x020fe20000041810 */
[----:B------:R-:W-:Y:S02]  /*138f0*/  FSEL R125, R125, -INF , !P1 ;  /* 0xff8000007d7d7808 */ /* 0x000fe40004800000 */
[----:B------:R-:W-:-:S02]  /*13900*/  ISETP.GE.AND P2, PT, R6, R4, PT ;  /* 0x000000040600720c */ /* 0x000fc40003f46270 */
[----:B------:R-:W-:Y:S02]  /*13910*/  ISETP.GE.AND P1, PT, R6, R2, PT ;  /* 0x000000020600720c */ /* 0x000fe40003f26270 */
[C-C-:B-1----:R-:W-:Y:S01]  /*13920*/  LOP3.LUT R7, R0.reuse, 0x31, R5.reuse, 0xfe, !PT ;  /* 0x0000003100077812 */ /* 0x142fe200078efe05 */
[----:B------:R-:W-:Y:S01]  /*13930*/  HMMA.16816.F32.BF16 R16, R12, R42, RZ ;  /* 0x0000002a0c10723c */ /* 0x000fe200000418ff */
[----:B------:R-:W1:Y:S01]  /*13940*/  LDSM.16.M88.4 R40, [R173] ;  /* 0x00000000ad28783b */ /* 0x000e620000000200 */
[----:B------:R-:W-:Y:S02]  /*13950*/  FSEL R93, R93, -INF , !P2 ;  /* 0xff8000005d5d7808 */ /* 0x000fe40005000000 */
[C---:B------:R-:W-:Y:S02]  /*13960*/  ISETP.GE.AND P6, PT, R7.reuse, R4, PT ;  /* 0x000000040700720c */ /* 0x040fe40003fc6270 */
[----:B------:R-:W-:Y:S02]  /*13970*/  ISETP.GE.AND P3, PT, R7, R2, PT ;  /* 0x000000020700720c */ /* 0x000fe40003f66270 */
[----:B------:R-:W-:-:S02]  /*13980*/  LOP3.LUT R7, R0, 0x39, R5, 0xfe, !PT ;  /* 0x0000003900077812 */ /* 0x000fc400078efe05 */
[----:B------:R-:W-:Y:S02]  /*13990*/  FSEL R127, R127, -INF , !P1 ;  /* 0xff8000007f7f7808 */ /* 0x000fe40004800000 */
[C---:B------:R-:W-:Y:S02]  /*139a0*/  ISETP.GE.AND P4, PT, R7.reuse, R4, PT ;  /* 0x000000040700720c */ /* 0x040fe40003f86270 */
[----:B------:R-:W-:Y:S01]  /*139b0*/  ISETP.GE.AND P5, PT, R7, R2, PT ;  /* 0x000000020700720c */ /* 0x000fe20003fa6270 */
[----:B------:R-:W-:Y:S01]  /*139c0*/  FMUL.FTZ R7, R28, c[0x0][0x2ec] ;  /* 0x0000bb001c077a20 */ /* 0x000fe20000410000 */
[----:B------:R-:W-:Y:S01]  /*139d0*/  LOP3.LUT R6, R0, 0x40, R5, 0xfe, !PT ;  /* 0x0000004000067812 */ /* 0x000fe200078efe05 */
[----:B--2---:R-:W-:Y:S01]  /*139e0*/  FMUL.FTZ R21, R25, c[0x0][0x2ec] ;  /* 0x0000bb0019157a20 */ /* 0x004fe20000410000 */
[----:B------:R-:W-:Y:S01]  /*139f0*/  FSEL R91, R91, -INF , !P6 ;  /* 0xff8000005b5b7808 */ /* 0x000fe20007000000 */
[----:B------:R2:W5:Y:S01]  /*13a00*/  MUFU.TANH R109, R7 ;  /* 0x00000007006d7308 */ /* 0x0005620000002400 */
[----:B------:R-:W-:-:S02]  /*13a10*/  FSEL R129, R129, -INF , !P3 ;  /* 0xff80000081817808 */ /* 0x000fc40005800000 */
[C---:B------:R-:W-:Y:S02]  /*13a20*/  ISETP.GE.AND P6, PT, R6.reuse, R4, PT ;  /* 0x000000040600720c */ /* 0x040fe40003fc6270 */
[----:B------:R-:W-:Y:S02]  /*13a30*/  ISETP.GE.AND P3, PT, R6, R2, PT ;  /* 0x000000020600720c */ /* 0x000fe40003f66270 */
[----:B------:R-:W-:Y:S01]  /*13a40*/  LOP3.LUT R6, R0, 0x48, R5, 0xfe, !PT ;  /* 0x0000004800067812 */ /* 0x000fe200078efe05 */
[----:B------:R1:W-:Y:S01]  /*13a50*/  MUFU.TANH R107, R21 ;  /* 0x00000015006b7308 */ /* 0x0003e20000002400 */
[----:B------:R-:W-:Y:S02]  /*13a60*/  FSEL R83, R83, -INF , !P4 ;  /* 0xff80000053537808 */ /* 0x000fe40006000000 */
[----:B------:R-:W-:Y:S02]  /*13a70*/  FSEL R128, R128, -INF , !P5 ;  /* 0xff80000080807808 */ /* 0x000fe40006800000 */
[----:B------:R-:W-:-:S02]  /*13a80*/  ISETP.GE.AND P4, PT, R6, R4, PT ;  /* 0x000000040600720c */ /* 0x000fc40003f86270 */
[----:B------:R-:W-:Y:S02]  /*13a90*/  ISETP.GE.AND P5, PT, R6, R2, PT ;  /* 0x000000020600720c */ /* 0x000fe40003fa6270 */
[C-C-:B--2---:R-:W-:Y:S02]  /*13aa0*/  LOP3.LUT R7, R0.reuse, 0x41, R5.reuse, 0xfe, !PT ;  /* 0x0000004100077812 */ /* 0x144fe400078efe05 */
[----:B------:R-:W-:Y:S02]  /*13ab0*/  LOP3.LUT R6, R0, 0x49, R5, 0xfe, !PT ;  /* 0x0000004900067812 */ /* 0x000fe400078efe05 */
[C---:B------:R-:W-:Y:S02]  /*13ac0*/  ISETP.GE.AND P2, PT, R7.reuse, R4, PT ;  /* 0x000000040700720c */ /* 0x040fe40003f46270 */
[----:B------:R-:W-:Y:S01]  /*13ad0*/  ISETP.GE.AND P1, PT, R7, R2, PT ;  /* 0x000000020700720c */ /* 0x000fe20003f26270 */
[----:B------:R-:W-:Y:S01]  /*13ae0*/  FMUL.FTZ R7, R30, c[0x0][0x2ec] ;  /* 0x0000bb001e077a20 */ /* 0x000fe20000410000 */
[----:B------:R-:W-:Y:S01]  /*13af0*/  FSEL R86, R86, -INF , !P6 ;  /* 0xff80000056567808 */ /* 0x000fe20007000000 */
[----:B-1----:R-:W-:Y:S01]  /*13b00*/  FMUL.FTZ R21, R26, c[0x0][0x2ec] ;  /* 0x0000bb001a157a20 */ /* 0x002fe20000410000 */
[----:B------:R-:W-:Y:S01]  /*13b10*/  FSEL R130, R130, -INF , !P3 ;  /* 0xff80000082827808 */ /* 0x000fe20005800000 */
[----:B------:R1:W2:Y:S01]  /*13b20*/  MUFU.TANH R110, R7 ;  /* 0x00000007006e7308 */ /* 0x0002a20000002400 */
[----:B------:R-:W-:-:S02]  /*13b30*/  ISETP.GE.AND P6, PT, R6, R4, PT ;  /* 0x000000040600720c */ /* 0x000fc40003fc6270 */
[----:B------:R-:W-:Y:S02]  /*13b40*/  ISETP.GE.AND P3, PT, R6, R2, PT ;  /* 0x000000020600720c */ /* 0x000fe40003f66270 */
[----:B------:R-:W-:Y:S02]  /*13b50*/  LOP3.LUT R6, R0, 0x50, R5, 0xfe, !PT ;  /* 0x0000005000067812 */ /* 0x000fe400078efe05 */
[----:B------:R-:W-:Y:S01]  /*13b60*/  FSEL R85, R85, -INF , !P2 ;  /* 0xff80000055557808 */ /* 0x000fe20005000000 */
[----:B------:R2:W-:Y:S01]  /*13b70*/  MUFU.TANH R106, R21 ;  /* 0x00000015006a7308 */ /* 0x0005e20000002400 */
[----:B------:R-:W-:Y:S02]  /*13b80*/  FSEL R135, R135, -INF , !P1 ;  /* 0xff80000087877808 */ /* 0x000fe40004800000 */
[C---:B------:R-:W-:Y:S02]  /*13b90*/  ISETP.GE.AND P2, PT, R6.reuse, R4, PT ;  /* 0x000000040600720c */ /* 0x040fe40003f46270 */
[----:B------:R-:W-:-:S02]  /*13ba0*/  ISETP.GE.AND P1, PT, R6, R2, PT ;  /* 0x000000020600720c */ /* 0x000fc40003f26270 */
[----:B------:R-:W-:Y:S01]  /*13bb0*/  LOP3.LUT R6, R0, 0x51, R5, 0xfe, !PT ;  /* 0x0000005100067812 */ /* 0x000fe200078efe05 */
[----:B-1----:R-:W-:Y:S01]  /*13bc0*/  FMUL.FTZ R7, R31, c[0x0][0x2ec] ;  /* 0x0000bb001f077a20 */ /* 0x002fe20000410000 */
[----:B------:R-:W-:Y:S01]  /*13bd0*/  FSEL R84, R84, -INF , !P4 ;  /* 0xff80000054547808 */ /* 0x000fe20006000000 */
[----:B------:R-:W-:Y:S01]  /*13be0*/  HMMA.16816.F32.BF16 R28, R8, R38, R16 ;  /* 0x00000026081c723c */ /* 0x000fe20000041810 */
[----:B------:R-:W1:Y:S01]  /*13bf0*/  LDSM.16.M88.4 R36, [R172] ;  /* 0x00000000ac24783b */ /* 0x000e620000000200 */
[----:B------:R3:W-:Y:S01]  /*13c00*/  MUFU.TANH R108, R7 ;  /* 0x00000007006c7308 */ /* 0x0007e20000002400 */
[----:B------:R-:W-:Y:S02]  /*13c10*/  FSEL R131, R131, -INF , !P5 ;  /* 0xff80000083837808 */ /* 0x000fe40006800000 */
[----:B------:R-:W-:Y:S01]  /*13c20*/  FSEL R82, R82, -INF , !P6 ;  /* 0xff80000052527808 */ /* 0x000fe20007000000 */
[----:B--2---:R-:W-:Y:S01]  /*13c30*/  FMUL.FTZ R21, R27, c[0x0][0x2ec] ;  /* 0x0000bb001b157a20 */ /* 0x004fe20000410000 */
[----:B------:R-:W-:Y:S01]  /*13c40*/  FSEL R134, R134, -INF , !P3 ;  /* 0xff80000086867808 */ /* 0x000fe20005800000 */
[----:B------:R-:W-:Y:S01]  /*13c50*/  HMMA.16816.F32.BF16 R16, R12, R32, RZ ;  /* 0x000000200c10723c */ /* 0x000fe200000418ff */
[C---:B------:R-:W-:Y:S01]  /*13c60*/  ISETP.GE.AND P4, PT, R6.reuse, R4, PT ;  /* 0x000000040600720c */ /* 0x040fe20003f86270 */
[----:B------:R2:W1:Y:S01]  /*13c70*/  MUFU.TANH R22, R21 ;  /* 0x0000001500167308 */ /* 0x0004620000002400 */
[----:B------:R-:W-:-:S02]  /*13c80*/  ISETP.GE.AND P5, PT, R6, R2, PT ;  /* 0x000000020600720c */ /* 0x000fc40003fa6270 */
[----:B------:R-:W-:Y:S02]  /*13c90*/  FSEL R80, R80, -INF , !P4 ;  /* 0xff80000050507808 */ /* 0x000fe40006000000 */
[----:B------:R-:W-:Y:S02]  /*13ca0*/  FSEL R155, R155, -INF , !P5 ;  /* 0xff8000009b9b7808 */ /* 0x000fe40006800000 */
[----:B------:R-:W-:Y:S01]  /*13cb0*/  LOP3.LUT R6, R0, 0x59, R5, 0xfe, !PT ;  /* 0x0000005900067812 */ /* 0x000fe200078efe05 */
[----:B---3--:R-:W-:Y:S01]  /*13cc0*/  FMUL.FTZ R7, R24, c[0x0][0x2ec] ;  /* 0x0000bb0018077a20 */ /* 0x008fe20000410000 */
[----:B------:R-:W-:Y:S02]  /*13cd0*/  FSEL R78, R78, -INF , !P2 ;  /* 0xff8000004e4e7808 */ /* 0x000fe40005000000 */
[----:B------:R-:W-:Y:S01]  /*13ce0*/  FSEL R152, R152, -INF , !P1 ;  /* 0xff80000098987808 */ /* 0x000fe20004800000 */
[----:B------:R3:W1:Y:S01]  /*13cf0*/  MUFU.TANH R23, R7 ;  /* 0x0000000700177308 */ /* 0x0006620000002400 */
[----:B------:R-:W-:-:S02]  /*13d00*/  ISETP.GE.AND P2, PT, R6, R4, PT ;  /* 0x000000040600720c */ /* 0x000fc40003f46270 */
[----:B------:R-:W-:Y:S01]  /*13d10*/  ISETP.GE.AND P1, PT, R6, R2, PT ;  /* 0x000000020600720c */ /* 0x000fe20003f26270 */
[----:B--2---:R-:W-:Y:S01]  /*13d20*/  FMUL.FTZ R21, R29, c[0x0][0x2ec] ;  /* 0x0000bb001d157a20 */ /* 0x004fe20000410000 */
[--C-:B------:R-:W-:Y:S02]  /*13d30*/  LOP3.LUT R6, R0, 0x61, R5.reuse, 0xfe, !PT ;  /* 0x0000006100067812 */ /* 0x100fe400078efe05 */
[----:B------:R-:W-:Y:S01]  /*13d40*/  FSEL R81, R81, -INF , !P2 ;  /* 0xff80000051517808 */ /* 0x000fe20005000000 */
[----:B------:R2:W-:Y:S01]  /*13d50*/  MUFU.TANH R105, R21 ;  /* 0x0000001500697308 */ /* 0x0005e20000002400 */
[----:B------:R-:W-:Y:S01]  /*13d60*/  FSEL R154, R154, -INF , !P1 ;  /* 0xff8000009a9a7808 */ /* 0x000fe20004800000 */
[----:B------:R-:W-:Y:S01]  /*13d70*/  HMMA.16816.F32.BF16 R24, R8, R40, R16 ;  /* 0x000000280818723c */ /* 0x000fe20000041810 */
[----:B---3--:R-:W-:-:S07]  /*13d80*/  LOP3.LUT R7, R0, 0x58, R5, 0xfe, !PT ;  /* 0x0000005800077812 */ /* 0x008fce00078efe05 */
[----:B------:R-:W-:Y:S01]  /*13d90*/  HMMA.16816.F32.BF16 R16, R12, R34, RZ ;  /* 0x000000220c10723c */ /* 0x000fe200000418ff */
[C---:B------:R-:W-:Y:S02]  /*13da0*/  ISETP.GE.AND P6, PT, R7.reuse, R4, PT ;  /* 0x000000040700720c */ /* 0x040fe40003fc6270 */
[----:B------:R-:W-:Y:S02]  /*13db0*/  ISETP.GE.AND P3, PT, R7, R2, PT ;  /* 0x000000020700720c */ /* 0x000fe40003f66270 */
[----:B------:R-:W-:Y:S02]  /*13dc0*/  LOP3.LUT R7, R0, 0x60, R5, 0xfe, !PT ;  /* 0x0000006000077812 */ /* 0x000fe400078efe05 */
[----:B------:R-:W-:Y:S02]  /*13dd0*/  FSEL R79, R79, -INF , !P6 ;  /* 0xff8000004f4f7808 */ /* 0x000fe40007000000 */
[C---:B------:R-:W-:Y:S02]  /*13de0*/  ISETP.GE.AND P4, PT, R7.reuse, R4, PT ;  /* 0x000000040700720c */ /* 0x040fe40003f86270 */
[----:B------:R-:W-:Y:S01]  /*13df0*/  ISETP.GE.AND P5, PT, R7, R2, PT ;  /* 0x000000020700720c */ /* 0x000fe20003fa6270 */
[----:B------:R-:W-:Y:S01]  /*13e00*/  FMUL.FTZ R7, R28, c[0x0][0x2ec] ;  /* 0x0000bb001c077a20 */ /* 0x000fe20000410000 */
[----:B------:R-:W-:-:S02]  /*13e10*/  FSEL R156, R156, -INF , !P3 ;  /* 0xff8000009c9c7808 */ /* 0x000fc40005800000 */
[C---:B------:R-:W-:Y:S01]  /*13e20*/  ISETP.GE.AND P6, PT, R6.reuse, R4, PT ;  /* 0x000000040600720c */ /* 0x040fe20003fc6270 */
[----:B------:R3:W1:Y:S01]  /*13e30*/  MUFU.TANH R104, R7 ;  /* 0x0000000700687308 */ /* 0x0006620000002400 */
[----:B------:R-:W-:Y:S01]  /*13e40*/  ISETP.GE.AND P3, PT, R6, R2, PT ;  /* 0x000000020600720c */ /* 0x000fe20003f66270 */
[----:B--2---:R-:W-:Y:S01]  /*13e50*/  FMUL.FTZ R21, R25, c[0x0][0x2ec] ;  /* 0x0000bb0019157a20 */ /* 0x004fe20000410000 */
[----:B------:R-:W-:Y:S02]  /*13e60*/  LOP3.LUT R6, R0, 0x69, R5, 0xfe, !PT ;  /* 0x0000006900067812 */ /* 0x000fe400078efe05 */
[----:B------:R-:W-:-:S03]  /*13e70*/  FSEL R74, R74, -INF , !P4 ;  /* 0xff8000004a4a7808 */ /* 0x000fc60006000000 */
[----:B------:R-:W-:Y:S01]  /*13e80*/  HMMA.16816.F32.BF16 R32, R8, R42, R16 ;  /* 0x0000002a0820723c */ /* 0x000fe20000041810 */
[----:B------:R-:W-:Y:S01]  /*13e90*/  FSEL R157, R157, -INF , !P5 ;  /* 0xff8000009d9d7808 */ /* 0x000fe20006800000 */
[----:B------:R-:W2:Y:S01]  /*13ea0*/  LDSM.16.M88.4 R40, [R164+0x4800] ;  /* 0x00480000a428783b */ /* 0x000ea20000000200 */
[C---:B------:R-:W-:Y:S01]  /*13eb0*/  ISETP.GE.AND P4, PT, R6.reuse, R4, PT ;  /* 0x000000040600720c */ /* 0x040fe20003f86270 */
[----:B------:R1:W-:Y:S01]  /*13ec0*/  MUFU.TANH R100, R21 ;  /* 0x0000001500647308 */ /* 0x0003e20000002400 */
[----:B------:R-:W-:Y:S02]  /*13ed0*/  ISETP.GE.AND P5, PT, R6, R2, PT ;  /* 0x000000020600720c */ /* 0x000fe40003fa6270 */
[C-C-:B------:R-:W-:Y:S01]  /*13ee0*/  LOP3.LUT R6, R0.reuse, 0x70, R5.reuse, 0xfe, !PT ;  /* 0x0000007000067812 */ /* 0x140fe200078efe05 */
[----:B------:R-:W-:Y:S01]  /*13ef0*/  HMMA.16816.F32.BF16 R16, R12, R48, RZ ;  /* 0x000000300c10723c */ /* 0x000fe200000418ff */
[----:B---3--:R-:W-:Y:S02]  /*13f00*/  LOP3.LUT R7, R0, 0x68, R5, 0xfe, !PT ;  /* 0x0000006800077812 */ /* 0x008fe400078efe05 */
[----:B------:R-:W-:-:S02]  /*13f10*/  FSEL R77, R77, -INF , !P6 ;  /* 0xff8000004d4d7808 */ /* 0x000fc40007000000 */
[C---:B------:R-:W-:Y:S02]  /*13f20*/  ISETP.GE.AND P2, PT, R7.reuse, R4, PT ;  /* 0x000000040700720c */ /* 0x040fe40003f46270 */
[----:B------:R-:W-:Y:S01]  /*13f30*/  ISETP.GE.AND P1, PT, R7, R2, PT ;  /* 0x000000020700720c */ /* 0x000fe20003f26270 */
[----:B------:R-:W-:Y:S01]  /*13f40*/  FMUL.FTZ R7, R30, c[0x0][0x2ec] ;  /* 0x0000bb001e077a20 */ /* 0x000fe20000410000 */
[----:B------:R-:W-:Y:S02]  /*13f50*/  FSEL R159, R159, -INF , !P3 ;  /* 0xff8000009f9f7808 */ /* 0x000fe40005800000 */
[C---:B------:R-:W-:Y:S01]  /*13f60*/  ISETP.GE.AND P6, PT, R6.reuse, R4, PT ;  /* 0x000000040600720c */ /* 0x040fe20003fc6270 */
[----:B------:R3:W2:Y:S01]  /*13f70*/  MUFU.TANH R103, R7 ;  /* 0x0000000700677308 */ /* 0x0006a20000002400 */
[----:B------:R-:W-:Y:S01]  /*13f80*/  ISETP.GE.AND P3, PT, R6, R2, PT ;  /* 0x000000020600720c */ /* 0x000fe20003f66270 */
[----:B-1----:R-:W-:Y:S01]  /*13f90*/  FMUL.FTZ R21, R26, c[0x0][0x2ec] ;  /* 0x0000bb001a157a20 */ /* 0x002fe20000410000 */
[----:B------:R-:W-:-:S02]  /*13fa0*/  LOP3.LUT R6, R0, 0x71, R5, 0xfe, !PT ;  /* 0x0000007100067812 */ /* 0x000fc400078efe05 */
[----:B------:R-:W-:Y:S02]  /*13fb0*/  FSEL R76, R76, -INF , !P2 ;  /* 0xff8000004c4c7808 */ /* 0x000fe40005000000 */
[----:B------:R-:W-:Y:S01]  /*13fc0*/  FSEL R161, R161, -INF , !P1 ;  /* 0xff800000a1a17808 */ /* 0x000fe20004800000 */
[----:B------:R1:W-:Y:S01]  /*13fd0*/  MUFU.TANH R95, R21 ;  /* 0x00000015005f7308 */ /* 0x0003e20000002400 */
[C---:B------:R-:W-:Y:S02]  /*13fe0*/  ISETP.GE.AND P2, PT, R6.reuse, R4, PT ;  /* 0x000000040600720c */ /* 0x040fe40003f46270 */
[----:B------:R-:W-:Y:S02]  /*13ff0*/  ISETP.GE.AND P1, PT, R6, R2, PT ;  /* 0x000000020600720c */ /* 0x000fe40003f26270 */
[----:B------:R-:W-:Y:S02]  /*14000*/  LOP3.LUT R6, R0, 0x78, R5, 0xfe, !PT ;  /* 0x0000007800067812 */ /* 0x000fe400078efe05 */
[----:B------:R-:W-:Y:S01]  /*14010*/  FSEL R75, R75, -INF , !P4 ;  /* 0xff8000004b4b7808 */ /* 0x000fe20006000000 */
[----:B---3--:R-:W-:Y:S01]  /*14020*/  FMUL.FTZ R7, R31, c[0x0][0x2ec] ;  /* 0x0000bb001f077a20 */ /* 0x008fe20000410000 */
[----:B------:R-:W-:Y:S01]  /*14030*/  FSEL R160, R160, -INF , !P5 ;  /* 0xff800000a0a07808 */ /* 0x000fe20006800000 */
[----:B------:R-:W-:Y:S01]  /*14040*/  HMMA.16816.F32.BF16 R28, R8, R36, R16 ;  /* 0x00000024081c723c */ /* 0x000fe20000041810 */
[----:B------:R-:W-:Y:S01]  /*14050*/  FSEL R73, R73, -INF , !P6 ;  /* 0xff80000049497808 */ /* 0x000fe20007000000 */
[----:B------:R3:W-:Y:S01]  /*14060*/  MUFU.TANH R102, R7 ;  /* 0x0000000700667308 */ /* 0x0007e20000002400 */
[----:B------:R-:W-:-:S02]  /*14070*/  FSEL R162, R162, -INF , !P3 ;  /* 0xff800000a2a27808 */ /* 0x000fc40005800000 */
[C---:B------:R-:W-:Y:S01]  /*14080*/  ISETP.GE.AND P4, PT, R6.reuse, R4, PT ;  /* 0x000000040600720c */ /* 0x040fe20003f86270 */
[----:B-1----:R-:W-:Y:S01]  /*14090*/  FMUL.FTZ R21, R27, c[0x0][0x2ec] ;  /* 0x0000bb001b157a20 */ /* 0x002fe20000410000 */
[----:B------:R-:W-:Y:S01]  /*140a0*/  ISETP.GE.AND P5, PT, R6, R2, PT ;  /* 0x000000020600720c */ /* 0x000fe20003fa6270 */
[----:B------:R-:W-:Y:S01]  /*140b0*/  HMMA.16816.F32.BF16 R16, R12, R50, RZ ;  /* 0x000000320c10723c */ /* 0x000fe200000418ff */
[----:B------:R-:W-:Y:S01]  /*140c0*/  FSEL R71, R71, -INF , !P4 ;  /* 0xff80000047477808 */ /* 0x000fe20006000000 */
[----:B------:R1:W-:Y:S01]  /*140d0*/  MUFU.TANH R54, R21 ;  /* 0x0000001500367308 */ /* 0x0003e20000002400 */
[----:B------:R-:W-:Y:S02]  /*140e0*/  FSEL R186, R186, -INF , !P5 ;  /* 0xff800000baba7808 */ /* 0x000fe40006800000 */
[----:B------:R-:W-:Y:S02]  /*140f0*/  LOP3.LUT R6, R0, 0x80, R5, 0xfe, !PT ;  /* 0x0000008000067812 */ /* 0x000fe400078efe05 */
[----:B------:R-:W-:-:S02]  /*14100*/  FSEL R69, R69, -INF , !P2 ;  /* 0xff80000045457808 */ /* 0x000fc40005000000 */
[----:B------:R-:W-:Y:S01]  /*14110*/  FSEL R163, R163, -INF , !P1 ;  /* 0xff800000a3a37808 */ /* 0x000fe20004800000 */
[----:B---3--:R-:W-:Y:S01]  /*14120*/  FMUL.FTZ R7, R24, c[0x0][0x2ec] ;  /* 0x0000bb0018077a20 */ /* 0x008fe20000410000 */
[C---:B------:R-:W-:Y:S02]  /*14130*/  ISETP.GE.AND P2, PT, R6.reuse, R4, PT ;  /* 0x000000040600720c */ /* 0x040fe40003f46270 */
[----:B------:R-:W-:Y:S01]  /*14140*/  ISETP.GE.AND P1, PT, R6, R2, PT ;  /* 0x000000020600720c */ /* 0x000fe20003f26270 */
[----:B------:R3:W2:Y:S01]  /*14150*/  MUFU.TANH R101, R7 ;  /* 0x0000000700657308 */ /* 0x0006a20000002400 */
[----:B------:R-:W-:Y:S02]  /*14160*/  FSEL R72, R72, -INF , !P2 ;  /* 0xff80000048487808 */ /* 0x000fe40005000000 */
[----:B------:R-:W-:Y:S01]  /*14170*/  FSEL R191, R191, -INF , !P1 ;  /* 0xff800000bfbf7808 */ /* 0x000fe20004800000 */
[----:B-1----:R-:W-:Y:S01]  /*14180*/  FMUL.FTZ R21, R33, c[0x0][0x2ec] ;  /* 0x0000bb0021157a20 */ /* 0x002fe20000410000 */
[----:B------:R-:W-:-:S03]  /*14190*/  LOP3.LUT R6, R0, 0x88, R5, 0xfe, !PT ;  /* 0x0000008800067812 */ /* 0x000fc600078efe05 */
[----:B------:R1:W-:Y:S02]  /*141a0*/  MUFU.TANH R50, R21 ;  /* 0x0000001500327308 */ /* 0x0003e40000002400 */
[----:B------:R-:W-:Y:S01]  /*141b0*/  HMMA.16816.F32.BF16 R24, R8, R38, R16 ;  /* 0x000000260818723c */ /* 0x000fe20000041810 */
[----:B---3--:R-:W-:-:S06]  /*141c0*/  LOP3.LUT R7, R0, 0x79, R5, 0xfe, !PT ;  /* 0x0000007900077812 */ /* 0x008fcc00078efe05 */
[----:B------:R-:W-:Y:S01]  /*141d0*/  FMUL.FTZ R16, R29, c[0x0][0x2ec] ;  /* 0x0000bb001d107a20 */ /* 0x000fe20000410000 */
[----:B------:R-:W-:-:S03]  /*141e0*/  ISETP.GE.AND P6, PT, R7, R4, PT ;  /* 0x000000040700720c */ /* 0x000fc60003fc6270 */
[----:B------:R2:W-:Y:S01]  /*141f0*/  MUFU.TANH R39, R16 ;  /* 0x0000001000277308 */ /* 0x0005e20000002400 */
[----:B------:R-:W-:Y:S02]  /*14200*/  ISETP.GE.AND P3, PT, R7, R2, PT ;  /* 0x000000020700720c */ /* 0x000fe40003f66270 */
[----:B------:R-:W-:Y:S01]  /*14210*/  LOP3.LUT R7, R0, 0x81, R5, 0xfe, !PT ;  /* 0x0000008100077812 */ /* 0x000fe200078efe05 */
[----:B-1----:R-:W-:Y:S01]  /*14220*/  FMUL.FTZ R21, R35, c[0x0][0x2ec] ;  /* 0x0000bb0023157a20 */ /* 0x002fe20000410000 */
[----:B------:R-:W-:Y:S02]  /*14230*/  FSEL R70, R70, -INF , !P6 ;  /* 0xff80000046467808 */ /* 0x000fe40007000000 */
[C---:B------:R-:W-:Y:S01]  /*14240*/  ISETP.GE.AND P4, PT, R7.reuse, R4, PT ;  /* 0x000000040700720c */ /* 0x040fe20003f86270 */
[----:B------:R1:W-:Y:S01]  /*14250*/  MUFU.TANH R48, R21 ;  /* 0x0000001500307308 */ /* 0x0003e20000002400 */
[----:B------:R-:W-:Y:S01]  /*14260*/  ISETP.GE.AND P5, PT, R7, R2, PT ;  /* 0x000000020700720c */ /* 0x000fe20003fa6270 */
[----:B------:R-:W-:Y:S01]  /*14270*/  FMUL.FTZ R7, R32, c[0x0][0x2ec] ;  /* 0x0000bb0020077a20 */ /* 0x000fe20000410000 */
[----:B------:R-:W-:-:S02]  /*14280*/  FSEL R187, R187, -INF , !P3 ;  /* 0xff800000bbbb7808 */ /* 0x000fc40005800000 */
[----:B------:R-:W-:Y:S02]  /*14290*/  FSEL R66, R47, -INF , !P4 ;  /* 0xff8000002f427808 */ /* 0x000fe40006000000 */
[C---:B------:R-:W-:Y:S01]  /*142a0*/  ISETP.GE.AND P6, PT, R6.reuse, R4, PT ;  /* 0x000000040600720c */ /* 0x040fe20003fc6270 */
[----:B------:R3:W3:Y:S01]  /*142b0*/  MUFU.TANH R49, R7 ;  /* 0x0000000700317308 */ /* 0x0006e20000002400 */
[----:B--2---:R-:W-:Y:S01]  /*142c0*/  HMMA.16816.F32.BF16 R16, R12, R40, RZ ;  /* 0x000000280c10723c */ /* 0x004fe200000418ff */
[----:B------:R-:W-:Y:S02]  /*142d0*/  ISETP.GE.AND P3, PT, R6, R2, PT ;  /* 0x000000020600720c */ /* 0x000fe40003f66270 */
[----:B------:R-:W-:Y:S02]  /*142e0*/  LOP3.LUT R6, R0, 0x90, R5, 0xfe, !PT ;  /* 0x0000009000067812 */ /* 0x000fe400078efe05 */
[----:B------:R-:W-:Y:S01]  /*142f0*/  FSEL R192, R192, -INF , !P5 ;  /* 0xff800000c0c07808 */ /* 0x000fe20006800000 */
[----:B-1----:R-:W-:Y:S01]  /*14300*/  FMUL.FTZ R21, R30, c[0x0][0x2ec] ;  /* 0x0000bb001e157a20 */ /* 0x002fe20000410000 */
[----:B------:R-:W-:-:S02]  /*14310*/  FSEL R68, R68, -INF , !P6 ;  /* 0xff80000044447808 */ /* 0x000fc40007000000 */
[----:B------:R-:W-:Y:S01]  /*14320*/  FSEL R193, R193, -INF , !P3 ;  /* 0xff800000c1c17808 */ /* 0x000fe20005800000 */
[----:B------:R1:W-:Y:S01]  /*14330*/  MUFU.TANH R37, R21 ;  /* 0x0000001500257308 */ /* 0x0003e20000002400 */
[C---:B------:R-:W-:Y:S02]  /*14340*/  ISETP.GE.AND P4, PT, R6.reuse, R4, PT ;  /* 0x000000040600720c */ /* 0x040fe40003f86270 */
[----:B------:R-:W-:Y:S02]  /*14350*/  ISETP.GE.AND P5, PT, R6, R2, PT ;  /* 0x000000020600720c */ /* 0x000fe40003fa6270 */
[C-C-:B---3--:R-:W-:Y:S02]  /*14360*/  LOP3.LUT R7, R0.reuse, 0x89, R5.reuse, 0xfe, !PT ;  /* 0x0000008900077812 */ /* 0x148fe400078efe05 */
[----:B------:R-:W-:Y:S02]  /*14370*/  LOP3.LUT R6, R0, 0x98, R5, 0xfe, !PT ;  /* 0x0000009800067812 */ /* 0x000fe400078efe05 */
[----:B------:R-:W-:-:S02]  /*14380*/  ISETP.GE.AND P2, PT, R7, R4, PT ;  /* 0x000000040700720c */ /* 0x000fc40003f46270 */
[----:B------:R-:W-:Y:S01]  /*14390*/  ISETP.GE.AND P1, PT, R7, R2, PT ;  /* 0x000000020700720c */ /* 0x000fe20003f26270 */
[----:B------:R-:W-:Y:S01]  /*143a0*/  FMUL.FTZ R7, R34, c[0x0][0x2ec] ;  /* 0x0000bb0022077a20 */ /* 0x000fe20000410000 */
[----:B------:R-:W-:Y:S01]  /*143b0*/  FSEL R67, R67, -INF , !P2 ;  /* 0xff80000043437808 */ /* 0x000fe20005000000 */
[----:B------:R-:W2:Y:S01]  /*143c0*/  LDSM.16.M88.4 R32, [R171] ;  /* 0x00000000ab20783b */ /* 0x000ea20000000200 */
[----:B------:R-:W-:Y:S01]  /*143d0*/  FSEL R195, R44, -INF , !P1 ;  /* 0xff8000002cc37808 */ /* 0x000fe20004800000 */
[----:B------:R3:W2:Y:S01]  /*143e0*/  MUFU.TANH R47, R7 ;  /* 0x00000007002f7308 */ /* 0x0006a20000002400 */
[----:B-1----:R-:W-:Y:S01]  /*143f0*/  FMUL.FTZ R21, R31, c[0x0][0x2ec] ;  /* 0x0000bb001f157a20 */ /* 0x002fe20000410000 */
[----:B------:R-:W-:Y:S01]  /*14400*/  ISETP.GE.AND P2, PT, R6, R4, PT ;  /* 0x000000040600720c */ /* 0x000fe20003f46270 */
[----:B------:R-:W-:-:S04]  /*14410*/  DEPBAR.LE SB0, 0x0 ;  /* 0x000080000000791a */ /* 0x000fc80000000000 */
[----:B------:R-:W-:Y:S01]  /*14420*/  BAR.SYNC.DEFER_BLOCKING 0x0 ;  /* 0x0000000000007b1d */ /* 0x000fe20000010000 */
[----:B------:R-:W-:Y:S02]  /*14430*/  ISETP.GE.AND P1, PT, R6, R2, PT ;  /* 0x000000020600720c */ /* 0x000fe40003f26270 */
[--C-:B------:R-:W-:Y:S02]  /*14440*/  LOP3.LUT R6, R0, 0x99, R5.reuse, 0xfe, !PT ;  /* 0x0000009900067812 */ /* 0x100fe400078efe05 */
[----:B------:R-:W-:Y:S01]  /*14450*/  FSEL R194, R61, -INF , !P5 ;  /* 0xff8000003dc27808 */ /* 0x000fe20006800000 */
[----:B------:R1:W-:Y:S01]  /*14460*/  MUFU.TANH R38, R21 ;  /* 0x0000001500267308 */ /* 0x0003e20000002400 */
[----:B------:R-:W-:Y:S02]  /*14470*/  FSEL R62, R62, -INF , !P4 ;  /* 0xff8000003e3e7808 */ /* 0x000fe40006000000 */
[----:B---3--:R-:W-:Y:S02]  /*14480*/  LOP3.LUT R7, R0, 0x91, R5, 0xfe, !PT ;  /* 0x0000009100077812 */ /* 0x008fe400078efe05 */
[----:B------:R-:W-:-:S02]  /*14490*/  ISETP.GE.AND P4, PT, R6, R4, PT ;  /* 0x000000040600720c */ /* 0x000fc40003f86270 */
[C---:B------:R-:W-:Y:S02]  /*144a0*/  ISETP.GE.AND P6, PT, R7.reuse, R4, PT ;  /* 0x000000040700720c */ /* 0x040fe40003fc6270 */
[-C--:B------:R-:W-:Y:S01]  /*144b0*/  ISETP.GE.AND P3, PT, R7, R2.reuse, PT ;  /* 0x000000020700720c */ /* 0x080fe20003f66270 */
[----:B------:R-:W-:Y:S01]  /*144c0*/  FMUL.FTZ R7, R28, c[0x0][0x2ec] ;  /* 0x0000bb001c077a20 */ /* 0x000fe20000410000 */
[----:B------:R-:W-:Y:S02]  /*144d0*/  FSEL R61, R158, -INF , !P6 ;  /* 0xff8000009e3d7808 */ /* 0x000fe40007000000 */
[----:B------:R-:W-:Y:S01]  /*144e0*/  FSEL R158, R153, -INF , !P3 ;  /* 0xff800000999e7808 */ /* 0x000fe20005800000 */
[----:B------:R3:W3:Y:S01]  /*144f0*/  MUFU.TANH R44, R7 ;  /* 0x00000007002c7308 */ /* 0x0006e20000002400 */
[----:B------:R-:W-:Y:S01]  /*14500*/  ISETP.GE.AND P5, PT, R6, R2, PT ;  /* 0x000000020600720c */ /* 0x000fe20003fa6270 */
[----:B-1----:R-:W-:Y:S01]  /*14510*/  FMUL.FTZ R21, R26, c[0x0][0x2ec] ;  /* 0x0000bb001a157a20 */ /* 0x002fe20000410000 */
[----:B----4-:R-:W-:-:S02]  /*14520*/  FSEL R153, R59, -INF , !P1 ;  /* 0xff8000003b997808 */ /* 0x010fc40004800000 */
[----:B------:R-:W-:Y:S02]  /*14530*/  FSEL R59, R124, -INF , !P4 ;  /* 0xff8000007c3b7808 */ /* 0x000fe40006000000 */
[----:B------:R-:W-:Y:S02]  /*14540*/  FSEL R119, R119, -INF , !P5 ;  /* 0xff80000077777808 */ /* 0x000fe40006800000 */
[--C-:B------:R-:W-:Y:S01]  /*14550*/  LOP3.LUT R6, R0, 0xa1, R5.reuse, 0xfe, !PT ;  /* 0x000000a100067812 */ /* 0x100fe200078efe05 */
[----:B--2---:R-:W-:Y:S01]  /*14560*/  HMMA.16816.F32.BF16 R28, R8, R32, R16 ;  /* 0x00000020081c723c */ /* 0x004fe20000041810 */
[----:B------:R-:W-:Y:S01]  /*14570*/  FSEL R60, R60, -INF , !P2 ;  /* 0xff8000003c3c7808 */ /* 0x000fe20005000000 */
[----:B------:R1:W2:Y:S01]  /*14580*/  MUFU.TANH R32, R21 ;  /* 0x0000001500207308 */ /* 0x0002a20000002400 */
[----:B------:R-:W-:Y:S02]  /*14590*/  ISETP.GE.AND P2, PT, R6, R4, PT ;  /* 0x000000040600720c */ /* 0x000fe40003f46270 */
[----:B---3--:R-:W-:-:S02]  /*145a0*/  LOP3.LUT R7, R0, 0xa0, R5, 0xfe, !PT ;  /* 0x000000a000077812 */ /* 0x008fc400078efe05 */
[----:B------:R-:W-:Y:S01]  /*145b0*/  FMUL.FTZ R16, R25, c[0x0][0x2ec] ;  /* 0x0000bb0019107a20 */ /* 0x000fe20000410000 */
[----:B------:R-:W-:Y:S02]  /*145c0*/  ISETP.GE.AND P1, PT, R6, R2, PT ;  /* 0x000000020600720c */ /* 0x000fe40003f26270 */
[C---:B------:R-:W-:Y:S01]  /*145d0*/  ISETP.GE.AND P6, PT, R7.reuse, R4, PT ;  /* 0x000000040700720c */ /* 0x040fe20003fc6270 */
[----:B------:R3:W4:Y:S01]  /*145e0*/  MUFU.TANH R33, R16 ;  /* 0x0000001000217308 */ /* 0x0007220000002400 */
[----:B------:R-:W-:Y:S02]  /*145f0*/  ISETP.GE.AND P3, PT, R7, R2, PT ;  /* 0x000000020700720c */ /* 0x000fe40003f66270 */
[C-C-:B------:R-:W-:Y:S02]  /*14600*/  LOP3.LUT R7, R0.reuse, 0xa8, R5.reuse, 0xfe, !PT ;  /* 0x000000a800077812 */ /* 0x140fe400078efe05 */
[----:B------:R-:W-:Y:S02]  /*14610*/  LOP3.LUT R6, R0, 0xa9, R5, 0xfe, !PT ;  /* 0x000000a900067812 */ /* 0x000fe400078efe05 */
[----:B------:R-:W-:Y:S01]  /*14620*/  ISETP.GE.AND P4, PT, R7, R4, PT ;  /* 0x000000040700720c */ /* 0x000fe20003f86270 */
[----:B-1----:R-:W-:Y:S01]  /*14630*/  FMUL.FTZ R21, R27, c[0x0][0x2ec] ;  /* 0x0000bb001b157a20 */ /* 0x002fe20000410000 */
[----:B------:R-:W-:Y:S01]  /*14640*/  ISETP.GE.AND P5, PT, R7, R2, PT ;  /* 0x000000020700720c */ /* 0x000fe20003fa6270 */
[----:B------:R-:W-:Y:S01]  /*14650*/  FMUL.FTZ R7, R24, c[0x0][0x2ec] ;  /* 0x0000bb0018077a20 */ /* 0x000fe20000410000 */
[----:B-----5:R-:W-:Y:S01]  /*14660*/  FSEL R51, R109, -INF , !P4 ;  /* 0xff8000006d337808 */ /* 0x020fe20006000000 */
[----:B------:R-:W-:Y:S01]  /*14670*/  HMMA.16816.F32.BF16 R24, R12, R52, RZ ;  /* 0x000000340c18723c */ /* 0x000fe200000418ff */
[----:B------:R-:W-:Y:S01]  /*14680*/  FSEL R110, R110, -INF , !P5 ;  /* 0xff8000006e6e7808 */ /* 0x000fe20006800000 */
[----:B------:R1:W-:Y:S01]  /*14690*/  MUFU.TANH R36, R7 ;  /* 0x0000000700247308 */ /* 0x0003e20000002400 */
[----:B------:R-:W-:-:S02]  /*146a0*/  FSEL R57, R57, -INF , !P6 ;  /* 0xff80000039397808 */ /* 0x000fc40007000000 */
[----:B------:R-:W-:Y:S02]  /*146b0*/  FSEL R124, R55, -INF , !P3 ;  /* 0xff800000377c7808 */ /* 0x000fe40005800000 */
[C---:B------:R-:W-:Y:S01]  /*146c0*/  ISETP.GE.AND P6, PT, R6.reuse, R4, PT ;  /* 0x000000040600720c */ /* 0x040fe20003fc6270 */
[----:B---3--:R-:W-:Y:S01]  /*146d0*/  HMMA.16816.F32.BF16 R16, R12, R42, RZ ;  /* 0x0000002a0c10723c */ /* 0x008fe200000418ff */
[----:B------:R-:W-:Y:S02]  /*146e0*/  ISETP.GE.AND P3, PT, R6, R2, PT ;  /* 0x000000020600720c */ /* 0x000fe40003f66270 */
[----:B------:R-:W-:Y:S02]  /*146f0*/  LOP3.LUT R6, R0, 0xb0, R5, 0xfe, !PT ;  /* 0x000000b000067812 */ /* 0x000fe400078efe05 */
[----:B------:R-:W-:Y:S02]  /*14700*/  FSEL R55, R117, -INF , !P2 ;  /* 0xff80000075377808 */ /* 0x000fe40005000000 */
[----:B------:R-:W-:Y:S01]  /*14710*/  FMUL.FTZ R12, R28, c[0x0][0x2ec] ;  /* 0x0000bb001c0c7a20 */ /* 0x000fe20000410000 */
[----:B------:R-:W-:-:S02]  /*14720*/  FSEL R118, R118, -INF , !P1 ;  /* 0xff80000076767808 */ /* 0x000fc40004800000 */
[----:B-1----:R-:W-:Y:S02]  /*14730*/  LOP3.LUT R7, R0, 0xb1, R5, 0xfe, !PT ;  /* 0x000000b100077812 */ /* 0x002fe400078efe05 */
[-C--:B------:R-:W-:Y:S02]  /*14740*/  ISETP.GE.AND P2, PT, R6, R4.reuse, PT ;  /* 0x000000040600720c */ /* 0x080fe40003f46270 */
[C---:B------:R-:W-:Y:S02]  /*14750*/  ISETP.GE.AND P4, PT, R7.reuse, R4, PT ;  /* 0x000000040700720c */ /* 0x040fe40003f86270 */
[----:B------:R-:W-:Y:S02]  /*14760*/  ISETP.GE.AND P5, PT, R7, R2, PT ;  /* 0x000000020700720c */ /* 0x000fe40003fa6270 */
[----:B------:R-:W-:Y:S02]  /*14770*/  FSEL R41, R107, -INF , !P4 ;  /* 0xff8000006b297808 */ /* 0x000fe40006000000 */
[----:B------:R-:W-:-:S02]  /*14780*/  FSEL R107, R22, -INF , !P5 ;  /* 0xff800000166b7808 */ /* 0x000fc40006800000 */
[----:B------:R1:W3:Y:S01]  /*14790*/  MUFU.TANH R22, R12 ;  /* 0x0000000c00167308 */ /* 0x0002e20000002400 */
[----:B------:R-:W-:Y:S02]  /*147a0*/  ISETP.GE.AND P1, PT, R6, R2, PT ;  /* 0x000000020600720c */ /* 0x000fe40003f26270 */
[C-C-:B------:R-:W-:Y:S02]  /*147b0*/  LOP3.LUT R6, R0.reuse, 0xb8, R5.reuse, 0xfe, !PT ;  /* 0x000000b800067812 */ /* 0x140fe400078efe05 */
[----:B------:R-:W-:Y:S02]  /*147c0*/  LOP3.LUT R7, R0, 0xb9, R5, 0xfe, !PT ;  /* 0x000000b900077812 */ /* 0x000fe400078efe05 */
[----:B------:R-:W-:Y:S02]  /*147d0*/  FSEL R43, R112, -INF , !P6 ;  /* 0xff800000702b7808 */ /* 0x000fe40007000000 */
[----:B------:R-:W-:Y:S02]  /*147e0*/  FSEL R108, R108, -INF , !P3 ;  /* 0xff8000006c6c7808 */ /* 0x000fe40005800000 */
[----:B------:R-:W-:-:S02]  /*147f0*/  FSEL R42, R23, -INF , !P2 ;  /* 0xff800000172a7808 */ /* 0x000fc40005000000 */
[----:B------:R-:W-:Y:S01]  /*14800*/  FSEL R106, R106, -INF , !P1 ;  /* 0xff8000006a6a7808 */ /* 0x000fe20004800000 */
[----:B------:R-:W-:Y:S01]  /*14810*/  MUFU.TANH R23, R21 ;  /* 0x0000001500177308 */ /* 0x000fe20000002400 */
[C---:B------:R-:W-:Y:S01]  /*14820*/  ISETP.GE.AND P6, PT, R6.reuse, R4, PT ;  /* 0x000000040600720c */ /* 0x040fe20003fc6270 */
[C---:B-1----:R-:W-:Y:S01]  /*14830*/  HMMA.16816.F32.BF16 R12, R8.reuse, R34, R16 ;  /* 0x00000022080c723c */ /* 0x042fe20000041810 */
[----:B------:R-:W-:Y:S02]  /*14840*/  ISETP.GE.AND P3, PT, R6, R2, PT ;  /* 0x000000020600720c */ /* 0x000fe40003f66270 */
[C---:B------:R-:W-:Y:S02]  /*14850*/  ISETP.GE.AND P2, PT, R7.reuse, R4, PT ;  /* 0x000000040700720c */ /* 0x040fe40003f46270 */
[----:B------:R-:W-:Y:S02]  /*14860*/  ISETP.GE.AND P1, PT, R7, R2, PT ;  /* 0x000000020700720c */ /* 0x000fe40003f26270 */
[----:B------:R-:W-:Y:S01]  /*14870*/  LOP3.LUT R7, R0, 0xc1, R5, 0xfe, !PT ;  /* 0x000000c100077812 */ /* 0x000fe200078efe05 */
[----:B------:R-:W-:Y:S01]  /*14880*/  HMMA.16816.F32.BF16 R8, R8, R64, R24 ;  /* 0x000000400808723c */ /* 0x000fe20000041818 */
[----:B------:R-:W-:Y:S01]  /*14890*/  FSEL R40, R104, -INF , !P6 ;  /* 0xff80000068287808 */ /* 0x000fe20007000000 */
[----:B------:R-:W-:Y:S01]  /*148a0*/  FMUL.FTZ R16, R29, c[0x0][0x2ec] ;  /* 0x0000bb001d107a20 */ /* 0x000fe20000410000 */
[----:B------:R-:W-:-:S02]  /*148b0*/  FSEL R103, R103, -INF , !P3 ;  /* 0xff80000067677808 */ /* 0x000fc40005800000 */
[C---:B------:R-:W-:Y:S01]  /*148c0*/  ISETP.GE.AND P6, PT, R7.reuse, R4, PT ;  /* 0x000000040700720c */ /* 0x040fe20003fc6270 */
[----:B------:R1:W5:Y:S01]  /*148d0*/  MUFU.TANH R21, R16 ;  /* 0x0000001000157308 */ /* 0x0003620000002400 */
[----:B------:R-:W-:Y:S01]  /*148e0*/  ISETP.GE.AND P3, PT, R7, R2, PT ;  /* 0x000000020700720c */ /* 0x000fe20003f66270 */
[----:B------:R-:W-:Y:S01]  /*148f0*/  FMUL.FTZ R7, R30, c[0x0][0x2ec] ;  /* 0x0000bb001e077a20 */ /* 0x000fe20000410000 */
[--C-:B------:R-:W-:Y:S02]  /*14900*/  LOP3.LUT R6, R0, 0xc0, R5.reuse, 0xfe, !PT ;  /* 0x000000c000067812 */ /* 0x100fe400078efe05 */
[----:B------:R-:W-:Y:S02]  /*14910*/  FSEL R34, R105, -INF , !P2 ;  /* 0xff80000069227808 */ /* 0x000fe40005000000 */
[C---:B------:R-:W-:Y:S01]  /*14920*/  ISETP.GE.AND P4, PT, R6.reuse, R4, PT ;  /* 0x000000040600720c */ /* 0x040fe20003f86270 */
[----:B------:R2:W-:Y:S01]  /*14930*/  MUFU.TANH R18, R7 ;  /* 0x0000000700127308 */ /* 0x0005e20000002400 */
[----:B------:R-:W-:Y:S01]  /*14940*/  ISETP.GE.AND P5, PT, R6, R2, PT ;  /* 0x000000020600720c */ /* 0x000fe20003fa6270 */
[----:B------:R-:W-:Y:S01]  /*14950*/  FMUL.FTZ R13, R13, c[0x0][0x2ec] ;  /* 0x0000bb000d0d7a20 */ /* 0x000fe20000410000 */
[----:B------:R-:W-:Y:S01]  /*14960*/  FSEL R30, R101, -INF , !P4 ;  /* 0xff800000651e7808 */ /* 0x000fe20006000000 */
[----:B------:R-:W-:Y:S01]  /*14970*/  FMUL.FTZ R14, R14, c[0x0][0x2ec] ;  /* 0x0000bb000e0e7a20 */ /* 0x000fe20000410000 */
[----:B------:R-:W-:Y:S01]  /*14980*/  FSEL R109, R95, -INF , !P5 ;  /* 0xff8000005f6d7808 */ /* 0x000fe20006800000 */
[----:B------:R-:W-:Y:S01]  /*14990*/  FMUL.FTZ R15, R15, c[0x0][0x2ec] ;  /* 0x0000bb000f0f7a20 */ /* 0x000fe20000410000 */
[--C-:B------:R-:W-:Y:S01]  /*149a0*/  LOP3.LUT R6, R0, 0xc8, R5.reuse, 0xfe, !PT ;  /* 0x000000c800067812 */ /* 0x100fe200078efe05 */
[----:B-1----:R-:W-:Y:S01]  /*149b0*/  FMUL.FTZ R16, R31, c[0x0][0x2ec] ;  /* 0x0000bb001f107a20 */ /* 0x002fe20000410000 */
[----:B------:R-:W-:Y:S01]  /*149c0*/  FSEL R104, R102, -INF , !P1 ;  /* 0xff80000066687808 */ /* 0x000fe20004800000 */
[----:B------:R-:W-:Y:S01]  /*149d0*/  MUFU.TANH R14, R14 ;  /* 0x0000000e000e7308 */ /* 0x000fe20000002400 */
[C---:B------:R-:W-:Y:S01]  /*149e0*/  ISETP.GE.AND P2, PT, R6.reuse, R4, PT ;  /* 0x000000040600720c */ /* 0x040fe20003f46270 */
[----:B------:R-:W-:Y:S01]  /*149f0*/  FMUL.FTZ R9, R9, c[0x0][0x2ec] ;  /* 0x0000bb0009097a20 */ /* 0x000fe20000410000 */
[----:B------:R-:W-:Y:S01]  /*14a00*/  ISETP.GE.AND P1, PT, R6, R2, PT ;  /* 0x000000020600720c */ /* 0x000fe20003f26270 */
[----:B------:R-:W-:Y:S01]  /*14a10*/  FMUL.FTZ R10, R10, c[0x0][0x2ec] ;  /* 0x0000bb000a0a7a20 */ /* 0x000fe20000410000 */
[----:B------:R-:W-:-:S02]  /*14a20*/  LOP3.LUT R6, R0, 0xd0, R5, 0xfe, !PT ;  /* 0x000000d000067812 */ /* 0x000fc400078efe05 */
[----:B--2---:R-:W-:Y:S01]  /*14a30*/  LOP3.LUT R7, R0, 0xc9, R5, 0xfe, !PT ;  /* 0x000000c900077812 */ /* 0x004fe200078efe05 */
[----:B------:R-:W1:Y:S01]  /*14a40*/  MUFU.TANH R19, R16 ;  /* 0x0000001000137308 */ /* 0x000e620000002400 */
[----:B------:R-:W-:Y:S02]  /*14a50*/  FSEL R31, R100, -INF , !P6 ;  /* 0xff800000641f7808 */ /* 0x000fe40007000000 */
[C---:B------:R-:W-:Y:S02]  /*14a60*/  ISETP.GE.AND P4, PT, R7.reuse, R4, PT ;  /* 0x000000040700720c */ /* 0x040fe40003f86270 */
[----:B------:R-:W-:Y:S01]  /*14a70*/  ISETP.GE.AND P5, PT, R7, R2, PT ;  /* 0x000000020700720c */ /* 0x000fe20003fa6270 */
[----:B------:R-:W-:Y:S01]  /*14a80*/  FMUL.FTZ R7, R12, c[0x0][0x2ec] ;  /* 0x0000bb000c077a20 */ /* 0x000fe20000410000 */
[----:B------:R-:W-:Y:S01]  /*14a90*/  FSEL R117, R54, -INF , !P3 ;  /* 0xff80000036757808 */ /* 0x000fe20005800000 */
[----:B------:R-:W2:Y:S01]  /*14aa0*/  MUFU.TANH R16, R13 ;  /* 0x0000000d00107308 */ /* 0x000ea20000002400 */
[----:B------:R-:W-:-:S02]  /*14ab0*/  ISETP.GE.AND P6, PT, R6, R4, PT ;  /* 0x000000040600720c */ /* 0x000fc40003fc6270 */
[----:B------:R-:W-:Y:S02]  /*14ac0*/  ISETP.GE.AND P3, PT, R6, R2, PT ;  /* 0x000000020600720c */ /* 0x000fe40003f66270 */
[----:B------:R-:W-:Y:S02]  /*14ad0*/  LOP3.LUT R6, R0, 0xd1, R5, 0xfe, !PT ;  /* 0x000000d100067812 */ /* 0x000fe400078efe05 */
[----:B------:R-:W-:Y:S01]  /*14ae0*/  FSEL R49, R49, -INF , !P2 ;  /* 0xff80000031317808 */ /* 0x000fe20005000000 */
[----:B------:R1:W-:Y:S01]  /*14af0*/  MUFU.TANH R17, R7 ;  /* 0x0000000700117308 */ /* 0x0003e20000002400 */
[----:B------:R-:W-:Y:S02]  /*14b00*/  FSEL R196, R48, -INF , !P5 ;  /* 0xff80000030c47808 */ /* 0x000fe40006800000 */
[----:B------:R-:W-:Y:S02]  /*14b10*/  ISETP.GE.AND P2, PT, R6, R4, PT ;  /* 0x000000040600720c */ /* 0x000fe40003f46270 */
[----:B------:R-:W-:-:S02]  /*14b20*/  FSEL R112, R47, -INF , !P1 ;  /* 0xff8000002f707808 */ /* 0x000fc40004800000 */
[----:B------:R-:W-:Y:S01]  /*14b30*/  FSEL R50, R50, -INF , !P4 ;  /* 0xff80000032327808 */ /* 0x000fe20006000000 */
[----:B------:R-:W-:Y:S01]  /*14b40*/  MUFU.TANH R15, R15 ;  /* 0x0000000f000f7308 */ /* 0x000fe20000002400 */
[----:B------:R-:W-:Y:S02]  /*14b50*/  FSEL R54, R39, -INF , !P2 ;  /* 0xff80000027367808 */ /* 0x000fe40005000000 */
[----:B------:R-:W-:Y:S02]  /*14b60*/  ISETP.GE.AND P1, PT, R6, R2, PT ;  /* 0x000000020600720c */ /* 0x000fe40003f26270 */
[--C-:B------:R-:W-:Y:S02]  /*14b70*/  LOP3.LUT R6, R0, 0xd9, R5.reuse, 0xfe, !PT ;  /* 0x000000d900067812 */ /* 0x100fe400078efe05 */
[----:B------:R-:W-:Y:S01]  /*14b80*/  FSEL R48, R44, -INF , !P6 ;  /* 0xff8000002c307808 */ /* 0x000fe20007000000 */
[----:B------:R-:W-:Y:S01]  /*14b90*/  MUFU.TANH R13, R9 ;  /* 0x00000009000d7308 */ /* 0x000fe20000002400 */
[----:B-1----:R-:W-:-:S02]  /*14ba0*/  LOP3.LUT R7, R0, 0xd8, R5, 0xfe, !PT ;  /* 0x000000d800077812 */ /* 0x002fc400078efe05 */
[----:B------:R-:W-:Y:S02]  /*14bb0*/  FSEL R197, R37, -INF , !P3 ;  /* 0xff80000025c57808 */ /* 0x000fe40005800000 */
[C---:B------:R-:W-:Y:S02]  /*14bc0*/  ISETP.GE.AND P0, PT, R7.reuse, R2, PT ;  /* 0x000000020700720c */ /* 0x040fe40003f06270 */
[----:B------:R-:W-:Y:S01]  /*14bd0*/  ISETP.GE.AND P5, PT, R7, R4, PT ;  /* 0x000000040700720c */ /* 0x000fe20003fa6270 */
[----:B------:R-:W-:Y:S01]  /*14be0*/  MUFU.TANH R10, R10 ;  /* 0x0000000a000a7308 */ /* 0x000fe20000002400 */
[----:B------:R-:W-:Y:S02]  /*14bf0*/  LOP3.LUT R7, R0, 0xe0, R5, 0xfe, !PT ;  /* 0x000000e000077812 */ /* 0x000fe400078efe05 */
[----:B------:R-:W-:Y:S02]  /*14c00*/  ISETP.GE.AND P6, PT, R6, R2, PT ;  /* 0x000000020600720c */ /* 0x000fe40003fc6270 */
[----:B------:R-:W-:-:S02]  /*14c10*/  ISETP.GE.AND P4, PT, R7, R4, PT ;  /* 0x000000040700720c */ /* 0x000fc40003f86270 */
[----:B------:R-:W-:Y:S01]  /*14c20*/  ISETP.GE.AND P2, PT, R7, R2, PT ;  /* 0x000000020700720c */ /* 0x000fe20003f46270 */
[----:B------:R-:W-:Y:S01]  /*14c30*/  FMUL.FTZ R7, R8, c[0x0][0x2ec] ;  /* 0x0000bb0008077a20 */ /* 0x000fe20000410000 */
[----:B------:R-:W-:Y:S01]  /*14c40*/  FSEL R199, R38, -INF , !P1 ;  /* 0xff80000026c77808 */ /* 0x000fe20004800000 */
[----:B------:R-:W-:Y:S01]  /*14c50*/  FMUL.FTZ R8, R56, c[0x0][0x2ec] ;  /* 0x0000bb0038087a20 */ /* 0x000fe20000410000 */
[----:B------:R-:W-:Y:S01]  /*14c60*/  @P0 LOP3.LUT R188, R188, 0x1, RZ, 0xfc, !PT ;  /* 0x00000001bcbc0812 */ /* 0x000fe200078efcff */
[----:B------:R1:W1:Y:S01]  /*14c70*/  MUFU.TANH R12, R7 ;  /* 0x00000007000c7308 */ /* 0x0002620000002400 */
[----:B------:R-:W-:Y:S02]  /*14c80*/  ISETP.GE.AND P0, PT, R6, R4, PT ;  /* 0x000000040600720c */ /* 0x000fe40003f06270 */
[----:B------:R-:W-:Y:S02]  /*14c90*/  LOP3.LUT P3, RZ, R188, 0x1, RZ, 0xc0, !PT ;  /* 0x00000001bcff7812 */ /* 0x000fe4000786c0ff */
[----:B------:R-:W-:-:S02]  /*14ca0*/  LOP3.LUT R6, R0, 0xe1, R5, 0xfe, !PT ;  /* 0x000000e100067812 */ /* 0x000fc400078efe05 */
[----:B------:R-:W-:Y:S01]  /*14cb0*/  FSEL R200, R32, -INF , !P3 ;  /* 0xff80000020c87808 */ /* 0x000fe20005800000 */
[----:B------:R2:W2:Y:S01]  /*14cc0*/  MUFU.TANH R9, R8 ;  /* 0x0000000800097308 */ /* 0x0004a20000002400 */
[----:B----4-:R-:W-:Y:S02]  /*14cd0*/  FSEL R65, R33, -INF , !P0 ;  /* 0xff80000021417808 */ /* 0x010fe40004000000 */
[----:B---3--:R-:W-:Y:S02]  /*14ce0*/  FSEL R95, R22, -INF , !P4 ;  /* 0xff800000165f7808 */ /* 0x008fe40006000000 */
[C---:B------:R-:W-:Y:S02]  /*14cf0*/  ISETP.GE.AND P3, PT, R6.reuse, R4, PT ;  /* 0x000000040600720c */ /* 0x040fe40003f66270 */
[----:B------:R-:W-:Y:S02]  /*14d00*/  ISETP.GE.AND P1, PT, R6, R2, PT ;  /* 0x000000020600720c */ /* 0x000fe40003f26270 */
[----:B-1----:R-:W-:-:S02]  /*14d10*/  LOP3.LUT R7, R0, 0xe8, R5, 0xfe, !PT ;  /* 0x000000e800077812 */ /* 0x002fc400078efe05 */
[----:B-----5:R-:W-:Y:S02]  /*14d20*/  FSEL R100, R21, -INF , !P3 ;  /* 0xff80000015647808 */ /* 0x020fe40005800000 */
[C---:B------:R-:W-:Y:S02]  /*14d30*/  ISETP.GE.AND P0, PT, R7.reuse, R4, PT ;  /* 0x000000040700720c */ /* 0x040fe40003f06270 */
[----:B------:R-:W-:Y:S01]  /*14d40*/  ISETP.GE.AND P4, PT, R7, R2, PT ;  /* 0x000000020700720c */ /* 0x000fe20003f86270 */
[----:B--2---:R-:W-:Y:S01]  /*14d50*/  FMUL.FTZ R8, R58, c[0x0][0x2ec] ;  /* 0x0000bb003a087a20 */ /* 0x004fe20000410000 */
[C-C-:B------:R-:W-:Y:S02]  /*14d60*/  LOP3.LUT R7, R0.reuse, 0xf0, R5.reuse, 0xfe, !PT ;  /* 0x000000f000077812 */ /* 0x140fe400078efe05 */
[----:B------:R-:W-:Y:S02]  /*14d70*/  FSEL R203, R19, -INF , !P1 ;  /* 0xff80000013cb7808 */ /* 0x000fe40004800000 */
[C---:B------:R-:W-:Y:S01]  /*14d80*/  ISETP.GE.AND P3, PT, R7.reuse, R4, PT ;  /* 0x000000040700720c */ /* 0x040fe20003f66270 */
[----:B------:R-:W1:Y:S01]  /*14d90*/  MUFU.TANH R8, R8 ;  /* 0x0000000800087308 */ /* 0x000e620000002400 */
[----:B------:R-:W-:Y:S01]  /*14da0*/  ISETP.GE.AND P1, PT, R7, R2, PT ;  /* 0x000000020700720c */ /* 0x000fe20003f26270 */
[----:B------:R-:W-:Y:S01]  /*14db0*/  FMUL.FTZ R7, R11, c[0x0][0x2ec] ;  /* 0x0000bb000b077a20 */ /* 0x000fe20000410000 */
[----:B------:R-:W-:-:S02]  /*14dc0*/  LOP3.LUT R6, R0, 0xe9, R5, 0xfe, !PT ;  /* 0x000000e900067812 */ /* 0x000fc400078efe05 */
[----:B------:R-:W-:Y:S02]  /*14dd0*/  FSEL R201, R23, -INF , !P6 ;  /* 0xff80000017c97808 */ /* 0x000fe40007000000 */
[----:B------:R-:W-:Y:S01]  /*14de0*/  ISETP.GE.AND P6, PT, R6, R4, PT ;  /* 0x000000040600720c */ /* 0x000fe20003fc6270 */
[----:B------:R2:W3:Y:S01]  /*14df0*/  MUFU.TANH R11, R7 ;  /* 0x00000007000b7308 */ /* 0x0004e20000002400 */
[----:B------:R-:W-:Y:S02]  /*14e00*/  FSEL R64, R36, -INF , !P5 ;  /* 0xff80000024407808 */ /* 0x000fe40006800000 */
[----:B------:R-:W-:Y:S02]  /*14e10*/  FSEL R102, R16, -INF , !P6 ;  /* 0xff80000010667808 */ /* 0x000fe40007000000 */
[----:B------:R-:W-:Y:S02]  /*14e20*/  ISETP.GE.AND P5, PT, R6, R2, PT ;  /* 0x000000020600720c */ /* 0x000fe40003fa6270 */
[----:B------:R-:W-:-:S02]  /*14e30*/  LOP3.LUT R6, R0, 0xf1, R5, 0xfe, !PT ;  /* 0x000000f100067812 */ /* 0x000fc400078efe05 */
[----:B------:R-:W-:Y:S02]  /*14e40*/  FSEL R105, R12, -INF , !P3 ;  /* 0xff8000000c697808 */ /* 0x000fe40005800000 */
[----:B------:R-:W-:Y:S02]  /*14e50*/  FSEL R202, R18, -INF , !P2 ;  /* 0xff80000012ca7808 */ /* 0x000fe40005000000 */
[----:B------:R-:W-:Y:S02]  /*14e60*/  FSEL R205, R14, -INF , !P4 ;  /* 0xff8000000ecd7808 */ /* 0x000fe40006000000 */
[----:B------:R-:W-:Y:S02]  /*14e70*/  ISETP.GE.AND P2, PT, R6, R4, PT ;  /* 0x000000040600720c */ /* 0x000fe40003f46270 */
[----:B--2---:R-:W-:Y:S02]  /*14e80*/  LOP3.LUT R7, R0, 0x11, R5, 0xfe, !PT ;  /* 0x0000001100077812 */ /* 0x004fe400078efe05 */
[----:B------:R-:W-:-:S02]  /*14e90*/  ISETP.GE.AND P4, PT, R6, R2, PT ;  /* 0x000000020600720c */ /* 0x000fc40003f86270 */
[-C--:B------:R-:W-:Y:S02]  /*14ea0*/  ISETP.GE.AND P6, PT, R7, R4.reuse, PT ;  /* 0x000000040700720c */ /* 0x080fe40003fc6270 */
[C-C-:B------:R-:W-:Y:S02]  /*14eb0*/  LOP3.LUT R7, R0.reuse, 0x19, R5.reuse, 0xfe, !PT ;  /* 0x0000001900077812 */ /* 0x140fe400078efe05 */
[----:B------:R-:W-:Y:S02]  /*14ec0*/  LOP3.LUT R6, R0, 0x18, R5, 0xfe, !PT ;  /* 0x0000001800067812 */ /* 0x000fe400078efe05 */
[----:B------:R-:W-:Y:S01]  /*14ed0*/  ISETP.GE.AND P3, PT, R7, R4, PT ;  /* 0x000000040700720c */ /* 0x000fe20003f66270 */
[----:B------:R-:W-:Y:S01]  /*14ee0*/  FMUL.FTZ R7, R63, c[0x0][0x2ec] ;  /* 0x0000bb003f077a20 */ /* 0x000fe20000410000 */
[----:B------:R-:W-:Y:S02]  /*14ef0*/  FSEL R206, R15, -INF , !P5 ;  /* 0xff8000000fce7808 */ /* 0x000fe40006800000 */
[----:B------:R-:W-:-:S02]  /*14f00*/  FSEL R25, R217, -INF , !P6 ;  /* 0xff800000d9197808 */ /* 0x000fc40007000000 */
[----:B------:R-:W-:Y:S01]  /*14f10*/  ISETP.GE.AND P5, PT, R6, R4, PT ;  /* 0x000000040600720c */ /* 0x000fe20003fa6270 */
[----:B------:R-:W2:Y:S01]  /*14f20*/  MUFU.TANH R7, R7 ;  /* 0x0000000700077308 */ /* 0x000ea20000002400 */
[----:B------:R-:W-:Y:S02]  /*14f30*/  ISETP.GT.AND P6, PT, R240, R243, PT ;  /* 0x000000f3f000720c */ /* 0x000fe40003fc4270 */
[----:B------:R-:W-:Y:S02]  /*14f40*/  LOP3.LUT R6, R0, 0xf8, R5, 0xfe, !PT ;  /* 0x000000f800067812 */ /* 0x000fe400078efe05 */
[----:B------:R-:W-:Y:S02]  /*14f50*/  FSEL R101, R17, -INF , !P0 ;  /* 0xff80000011657808 */ /* 0x000fe40004000000 */
[----:B------:R-:W-:Y:S02]  /*14f60*/  ISETP.NE.AND P0, PT, R198, RZ, PT ;  /* 0x000000ffc600720c */ /* 0x000fe40003f05270 */
[----:B------:R-:W-:-:S02]  /*14f70*/  FSEL R198, R13, -INF , !P2 ;  /* 0xff8000000dc67808 */ /* 0x000fc40005000000 */
[----:B------:R-:W-:Y:S02]  /*14f80*/  FSEL R207, R10, -INF , !P1 ;  /* 0xff8000000acf7808 */ /* 0x000fe40004800000 */
[----:B------:R-:W-:Y:S02]  /*14f90*/  ISETP.GE.AND P2, PT, R6, R4, PT ;  /* 0x000000040600720c */ /* 0x000fe40003f46270 */
[--C-:B------:R-:W-:Y:S02]  /*14fa0*/  LOP3.LUT R4, R0, 0x18, R5.reuse, 0xfe, !PT ;  /* 0x0000001800047812 */ /* 0x100fe400078efe05 */
[----:B------:R-:W-:Y:S02]  /*14fb0*/  ISETP.GE.AND P1, PT, R6, R2, PT ;  /* 0x000000020600720c */ /* 0x000fe40003f26270 */
[----:B------:R-:W-:Y:S02]  /*14fc0*/  LOP3.LUT R5, R0, 0x19, R5, 0xfe, !PT ;  /* 0x0000001900057812 */ /* 0x000fe400078efe05 */
[----:B------:R-:W-:-:S02]  /*14fd0*/  FSEL R204, R9, -INF , !P2 ;  /* 0xff80000009cc7808 */ /* 0x000fc40005000000 */
[----:B-1----:R-:W-:Y:S02]  /*14fe0*/  FSEL R209, R8, -INF , !P1 ;  /* 0xff80000008d17808 */ /* 0x002fe40004800000 */
[-C--:B------:R-:W-:Y:S02]  /*14ff0*/  ISETP.GE.AND P2, PT, R4, R2.reuse, PT ;  /* 0x000000020400720c */ /* 0x080fe40003f46270 */
[----:B------:R-:W-:Y:S02]  /*15000*/  ISETP.GE.AND P1, PT, R5, R2, PT ;  /* 0x000000020500720c */ /* 0x000fe40003f26270 */
[----:B---3--:R-:W-:Y:S02]  /*15010*/  FSEL R208, R11, -INF , !P4 ;  /* 0xff8000000bd07808 */ /* 0x008fe40006000000 */
[----:B------:R-:W-:Y:S02]  /*15020*/  FSEL R26, R216, -INF , !P5 ;  /* 0xff800000d81a7808 */ /* 0x000fe40006800000 */
[----:B------:R-:W-:-:S02]  /*15030*/  FSEL R27, R215, -INF , !P3 ;  /* 0xff800000d71b7808 */ /* 0x000fc40005800000 */
[----:B------:R-:W-:Y:S02]  /*15040*/  FSEL R28, R214, -INF , !P2 ;  /* 0xff800000d61c7808 */ /* 0x000fe40005000000 */
[----:B--2---:R-:W-:Y:S01]  /*15050*/  FSEL R29, R7, -INF , !P1 ;  /* 0xff800000071d7808 */ /* 0x004fe20004800000 */
[----:B------:R-:W-:Y:S05]  /*15060*/  @!P6 BRA `(.L_x_1465) ;  /* 0x00000a400000e947 */ /* 0x000fea0003800000 */
[----:B------:R-:W-:Y:S01]  /*15070*/  LOP3.LUT P4, RZ, R188, 0x8, RZ, 0xc0, !PT ;  /* 0x00000008bcff7812 */ /* 0x000fe2000788c0ff */
[----:B------:R-:W-:-:S12]  /*15080*/  ULDC.64 UR8, c[0x0][0x118] ;  /* 0x0000460000087ab9 */ /* 0x000fd80000000a00 */
        /* <DEDUP_REMOVED lines=31> */
[----:B------:R-:W-:Y:S02]  /*15280*/  ISETP.GE.AND P1, PT, R0, RZ, PT ;  /* 0x000000ff0000720c */ /* 0x000fe40003f26270 */
[----:B------:R-:W-:Y:S02]  /*15290*/  @P4 IADD3 R4, R4, 0x1, RZ ;  /* 0x0000000104044810 */ /* 0x000fe40007ffe0ff */
[----:B------:R-:W-:Y:S02]  /*152a0*/  ISETP.NE.AND P2, PT, RZ, c[0x0][0x2d0], PT ;  /* 0x0000b400ff007a0c */ /* 0x000fe40003f45270 */
        /* <DEDUP_REMOVED lines=26> */
.L_x_1466:
[----:B------:R-:W-:-:S05]  /*15450*/  IMAD.MOV.U32 R0, RZ, RZ, c[0x0][0x198] ;  /* 0x00006600ff007624 */ /* 0x000fca00078e00ff */
[----:B------:R-:W-:-:S04]  /*15460*/  LEA R0, -R0, RZ, 0x8 ;  /* 0x000000ff00007211 */ /* 0x000fc800078e41ff */
[----:B------:R-:W-:Y:S02]  /*15470*/  SHF.R.S32.HI R2, RZ, 0x1f, R0 ;  /* 0x0000001fff027819 */ /* 0x000fe40000011400 */
.L_x_1467:
[----:B------:R-:W-:Y:S01]  /*15480*/  @!P0 IMAD.MOV.U32 R11, RZ, RZ, c[0x0][0x198] ;  /* 0x00006600ff0b8624 */ /* 0x000fe200078e00ff */
[----:B------:R-:W-:Y:S01]  /*15490*/  ULDC.64 UR4, c[0x0][0x198] ;  /* 0x0000660000047ab9 */ /* 0x000fe20000000a00 */
[----:B------:R-:W-:Y:S01]  /*154a0*/  @!P0 IMAD.MOV.U32 R10, RZ, RZ, c[0x0][0x198] ;  /* 0x00006600ff0a8624 */ /* 0x000fe200078e00ff */
[----:B------:R-:W-:Y:S01]  /*154b0*/  USHF.L.U32 UR7, UR4, 0x5, URZ ;  /* 0x0000000504077899 */ /* 0x000fe2000800063f */
[----:B------:R-:W-:Y:S01]  /*154c0*/  @!P0 IMAD.MOV.U32 R14, RZ, RZ, c[0x0][0x19c] ;  /* 0x00006700ff0e8624 */ /* 0x000fe200078e00ff */
[CC--:B------:R-:W-:Y:S01]  /*154d0*/  @!P0 LEA R13, P2, R11.reuse, R0.reuse, 0x6 ;  /* 0x000000000b0d8211 */ /* 0x0c0fe200078430ff */
[----:B------:R-:W-:Y:S01]  /*154e0*/  @!P0 IMAD.MOV.U32 R8, RZ, RZ, c[0x0][0x198] ;  /* 0x00006600ff088624 */ /* 0x000fe200078e00ff */
[----:B------:R-:W-:Y:S01]  /*154f0*/  @!P0 LEA R21, P1, R10, R0, 0x7 ;  /* 0x000000000a158211 */ /* 0x000fe200078238ff */
[----:B------:R-:W-:Y:S01]  /*15500*/  @!P0 IMAD.MOV.U32 R6, RZ, RZ, c[0x0][0x198] ;  /* 0x00006600ff068624 */ /* 0x000fe200078e00ff */
[-C--:B------:R-:W-:Y:S01]  /*15510*/  @!P0 LEA.HI.X R24, R11, R2.reuse, R14, 0x6, P2 ;  /* 0x000000020b188211 */ /* 0x080fe200010f340e */
[----:B------:R-:W-:Y:S01]  /*15520*/  @!P0 IMAD.MOV.U32 R4, RZ, RZ, R0 ;  /* 0x000000ffff048224 */ /* 0x000fe200078e0000 */
[----:B------:R-:W-:Y:S01]  /*15530*/  UMOV UR6, 0x5 ;  /* 0x0000000500067882 */ /* 0x000fe20000000000 */
[----:B------:R-:W-:Y:S01]  /*15540*/  @!P0 IMAD.MOV.U32 R5, RZ, RZ, R2 ;  /* 0x000000ffff058224 */ /* 0x000fe200078e0002 */
[----:B------:R-:W-:Y:S01]  /*15550*/  USHF.L.U64.HI UR5, UR4, UR6, UR5 ;  /* 0x0000000604057299 */ /* 0x000fe20008010205 */
[----:B------:R-:W-:Y:S01]  /*15560*/  @!P0 IMAD.MOV.U32 R12, RZ, RZ, c[0x0][0x19c] ;  /* 0x00006700ff0c8624 */ /* 0x000fe200078e00ff */
[----:B------:R1:W-:Y:S01]  /*15570*/  @P0 STS [R185+0x1000], RZ ;  /* 0x001000ffb9000388 */ /* 0x0003e20000000800 */
[----:B------:R-:W-:Y:S01]  /*15580*/  @!P0 IMAD.WIDE.U32 R8, R8, 0x60, R4 ;  /* 0x0000006008088825 */ /* 0x000fe200078e0004 */
[----:B------:R-:W-:Y:S02]  /*15590*/  BSSY B0, `(.L_x_1468) ;  /* 0x000004e000007945 */ /* 0x000fe40003800000 */
[----:B------:R-:W-:Y:S01]  /*155a0*/  @!P0 LEA.HI.X R23, R10, R2, R12, 0x7, P1 ;  /* 0x000000020a178211 */ /* 0x000fe200008f3c0c */
[--C-:B------:R-:W-:Y:S01]  /*155b0*/  @!P0 IMAD.WIDE.U32 R6, R6, 0xa0, R4.reuse ;  /* 0x000000a006068825 */ /* 0x100fe200078e0004 */
[----:B------:R1:W-:Y:S03]  /*155c0*/  @P0 STS [R185+0x1004], RZ ;  /* 0x001004ffb9000388 */ /* 0x0003e60000000800 */
[----:B------:R-:W-:Y:S01]  /*155d0*/  @!P0 IMAD.WIDE.U32 R4, R10, 0xc0, R4 ;  /* 0x000000c00a048825 */ /* 0x000fe200078e0004 */
[----:B------:R-:W-:Y:S01]  /*155e0*/  @!P0 LEA R10, P1, R0, R189, 0x1 ;  /* 0x000000bd000a8211 */ /* 0x000fe200078208ff */
[----:B------:R1:W-:Y:S02]  /*155f0*/  @P0 STS.64 [R185+0x1008], RZ ;  /* 0x001008ffb9000388 */ /* 0x0003e40000000a00 */
[----:B------:R-:W-:-:S02]  /*15600*/  @!P0 IMAD.MOV.U32 R11, RZ, RZ, c[0x0][0x19c] ;  /* 0x00006700ff0b8624 */ /* 0x000fc400078e00ff */
[----:B------:R-:W-:Y:S02]  /*15610*/  @!P0 IMAD R14, R14, 0x60, RZ ;  /* 0x000000600e0e8824 */ /* 0x000fe400078e02ff */
[----:B------:R-:W-:Y:S01]  /*15620*/  @!P0 IMAD R22, R12, 0xa0, RZ ;  /* 0x000000a00c168824 */ /* 0x000fe200078e02ff */
[C---:B------:R-:W-:Y:S01]  /*15630*/  @!P0 IADD3 R12, P2, R0.reuse, UR7, RZ ;  /* 0x00000007000c8c10 */ /* 0x040fe2000ff5e0ff */
[----:B------:R-:W-:Y:S01]  /*15640*/  @!P0 IMAD R15, R11, 0xc0, RZ ;  /* 0x000000c00b0f8824 */ /* 0x000fe200078e02ff */
[-C--:B------:R-:W-:Y:S01]  /*15650*/  @!P0 LEA.HI.X R11, R0, R190.reuse, R2, 0x1, P1 ;  /* 0x000000be000b8211 */ /* 0x080fe200008f0c02 */
[----:B------:R-:W-:Y:S01]  /*15660*/  @!P0 IMAD.IADD R14, R14, 0x1, R9 ;  /* 0x000000010e0e8824 */ /* 0x000fe200078e0209 */
[-C--:B------:R-:W-:Y:S01]  /*15670*/  @!P0 LEA R16, P1, R8, R189.reuse, 0x1 ;  /* 0x000000bd08108211 */ /* 0x080fe200078208ff */
[----:B------:R-:W-:Y:S01]  /*15680*/  @!P0 IMAD.IADD R15, R15, 0x1, R5 ;  /* 0x000000010f0f8824 */ /* 0x000fe200078e0205 */
[----:B------:R-:W-:Y:S01]  /*15690*/  @!P0 IADD3.X R9, R2, UR5, RZ, P2, !PT ;  /* 0x0000000502098c10 */ /* 0x000fe200097fe4ff */
[----:B------:R-:W-:Y:S01]  /*156a0*/  @!PT LDS RZ, [RZ] ;  /* 0x00000000fffff984 */ /* 0x000fe20000000800 */
[----:B------:R-:W-:Y:S01]  /*156b0*/  @!PT LDS RZ, [RZ] ;  /* 0x00000000fffff984 */ /* 0x000fe20000000800 */
[----:B------:R-:W-:Y:S01]  /*156c0*/  @!PT LDS RZ, [RZ] ;  /* 0x00000000fffff984 */ /* 0x000fe20000000800 */
[----:B------:R2:W-:Y:S01]  /*156d0*/  @!P0 LDGSTS.E.BYPASS.LTC128B.128 [R185+0x1000], [R10.64] ;  /* 0x010000000ab98fae */ /* 0x0005e2000b901d48 */
[-C--:B------:R-:W-:Y:S01]  /*156e0*/  @!P0 LEA R18, P2, R12, R189.reuse, 0x1 ;  /* 0x000000bd0c128211 */ /* 0x080fe200078408ff */
[----:B------:R-:W-:Y:S01]  /*156f0*/  @!P0 IMAD.IADD R22, R22, 0x1, R7 ;  /* 0x0000000116168824 */ /* 0x000fe200078e0207 */
[----:B------:R-:W-:Y:S01]  /*15700*/  @!P0 LEA.HI.X R17, R8, R190, R14, 0x1, P1 ;  /* 0x000000be08118211 */ /* 0x000fe200008f0c0e */
[----:B------:R1:W-:Y:S01]  /*15710*/  @P0 STS.128 [R185+0x1800], RZ ;  /* 0x001800ffb9000388 */ /* 0x0003e20000000c00 */
[----:B------:R-:W-:-:S02]  /*15720*/  @!P0 LEA R8, P1, R4, R189, 0x1 ;  /* 0x000000bd04088211 */ /* 0x000fc400078208ff */
[-C--:B------:R-:W-:Y:S02]  /*15730*/  @!P0 LEA R14, P4, R13, R189.reuse, 0x1 ;  /* 0x000000bd0d0e8211 */ /* 0x080fe400078808ff */
[-C--:B------:R-:W-:Y:S02]  /*15740*/  @!P0 LEA.HI.X R19, R12, R190.reuse, R9, 0x1, P2 ;  /* 0x000000be0c138211 */ /* 0x080fe400010f0c09 */
[-C--:B------:R-:W-:Y:S02]  /*15750*/  @!P0 LEA.HI.X R9, R4, R190.reuse, R15, 0x1, P1 ;  /* 0x000000be04098211 */ /* 0x080fe400008f0c0f */
[-C--:B------:R-:W-:Y:S01]  /*15760*/  @!P0 LEA R12, P3, R21, R189.reuse, 0x1 ;  /* 0x000000bd150c8211 */ /* 0x080fe200078608ff */
[----:B------:R-:W-:Y:S01]  /*15770*/  @!PT LDS RZ, [RZ] ;  /* 0x00000000fffff984 */ /* 0x000fe20000000800 */
[----:B------:R-:W-:Y:S01]  /*15780*/  @!PT LDS RZ, [RZ] ;  /* 0x00000000fffff984 */ /* 0x000fe20000000800 */
[----:B------:R-:W-:Y:S01]  /*15790*/  @!PT LDS RZ, [RZ] ;  /* 0x00000000fffff984 */ /* 0x000fe20000000800 */
[----:B------:R1:W-:Y:S01]  /*157a0*/  @!P0 LDGSTS.E.BYPASS.LTC128B.128 [R185+0x1800], [R18.64] ;  /* 0x0180000012b98fae */ /* 0x0003e2000b901d48 */
[-C--:B------:R-:W-:Y:S02]  /*157b0*/  @!P0 LEA.HI.X R15, R13, R190.reuse, R24, 0x1, P4 ;  /* 0x000000be0d0f8211 */ /* 0x080fe400020f0c18 */
[----:B------:R-:W-:Y:S01]  /*157c0*/  @!P0 LEA.HI.X R13, R21, R190, R23, 0x1, P3 ;  /* 0x000000be150d8211 */ /* 0x000fe200018f0c17 */
[----:B------:R1:W-:Y:S04]  /*157d0*/  @P0 STS.128 [R185+0x2000], RZ ;  /* 0x002000ffb9000388 */ /* 0x0003e80000000c00 */
[----:B------:R-:W-:Y:S01]  /*157e0*/  @!PT LDS RZ, [RZ] ;  /* 0x00000000fffff984 */ /* 0x000fe20000000800 */
[----:B------:R-:W-:Y:S01]  /*157f0*/  @!PT LDS RZ, [RZ] ;  /* 0x00000000fffff984 */ /* 0x000fe20000000800 */
[----:B------:R-:W-:Y:S01]  /*15800*/  @!PT LDS RZ, [RZ] ;  /* 0x00000000fffff984 */ /* 0x000fe20000000800 */
[----:B------:R1:W-:Y:S04]  /*15810*/  @!P0 LDGSTS.E.BYPASS.LTC128B.128 [R185+0x2000], [R14.64] ;  /* 0x020000000eb98fae */ /* 0x0003e8000b901d48 */
[----:B------:R1:W-:Y:S01]  /*15820*/  @P0 STS.128 [R185+0x2800], RZ ;  /* 0x002800ffb9000388 */ /* 0x0003e20000000c00 */
[----:B--2---:R-:W-:-:S03]  /*15830*/  @!P0 LEA R10, P2, R6, R189, 0x1 ;  /* 0x000000bd060a8211 */ /* 0x004fc600078408ff */
[----:B------:R-:W-:Y:S01]  /*15840*/  @!PT LDS RZ, [RZ] ;  /* 0x00000000fffff984 */ /* 0x000fe20000000800 */
[----:B------:R-:W-:Y:S01]  /*15850*/  @!PT LDS RZ, [RZ] ;  /* 0x00000000fffff984 */ /* 0x000fe20000000800 */
[----:B------:R-:W-:Y:S01]  /*15860*/  @!PT LDS RZ, [RZ] ;  /* 0x00000000fffff984 */ /* 0x000fe20000000800 */
[----:B------:R1:W-:Y:S01]  /*15870*/  @!P0 LDGSTS.E.BYPASS.LTC128B.128 [R185+0x2800], [R16.64] ;  /* 0x0280000010b98fae */ /* 0x0003e2000b901d48 */
[----:B------:R-:W-:-:S03]  /*15880*/  @!P0 LEA.HI.X R11, R6, R190, R22, 0x1, P2 ;  /* 0x000000be060b8211 */ /* 0x000fc600010f0c16 */
        /* <DEDUP_REMOVED lines=30> */
.L_x_1469:
[----:B------:R-:W-:Y:S05]  /*15a70*/  BSYNC B0 ;  /* 0x0000000000007941 */ /* 0x000fea0003800000 */
.L_x_1468:
[----:B------:R-:W0:Y:S01]  /*15a80*/  LDGDEPBAR ;  /* 0x00000000000079af */ /* 0x000e220000000000 */
[----:B------:R-:W-:-:S04]  /*15a90*/  LEA R189, P0, R0, R189, 0x1 ;  /* 0x000000bd00bd7211 */ /* 0x000fc800078008ff */
[----:B------:R-:W-:Y:S02]  /*15aa0*/  LEA.HI.X R190, R0, R190, R2, 0x1, P0 ;  /* 0x000000be00be7211 */ /* 0x000fe400000f0c02 */
.L_x_1465:
        /* <DEDUP_REMOVED lines=83> */
[----:B------:R1:W3:Y:S02]  /*15fe0*/  MUFU.EX2 R216, R0 ;  /* 0x0000000000d87308 */ /* 0x0002e40000000800 */
        /* <DEDUP_REMOVED lines=22> */
[----:B-1----:R-:W-:Y:S02]  /*16150*/  FFMA.FTZ R4, R27, c[0x0][0x23c], -R2 ;  /* 0x00008f001b047a23 */ /* 0x002fe40000010802 */
[----:B------:R-:W-:Y:S01]  /*16160*/  LDSM.16.MT88.4 R24, [R165+0x5400] ;  /* 0x00540000a518783b */ /* 0x000fe20000004200 */
        /* <DEDUP_REMOVED lines=66> */
[----:B--2---:R-:W2:Y:S01]  /*16590*/  SHFL.BFLY PT, R6, R0, 0x2, 0x1f ;  /* 0x0c401f0000067f89 */ /* 0x004ea200000e0000 */
[----:B-1----:R-:W-:-:S04]  /*165a0*/  FFMA.FTZ R4, R85, c[0x0][0x23c], -R2 ;  /* 0x00008f0055047a23 */ /* 0x002fc80000010802 */
[----:B------:R1:W-:Y:S01]  /*165b0*/  MUFU.EX2 R230, R4 ;  /* 0x0000000400e67308 */ /* 0x0003e20000000800 */
[----:B--2---:R-:W-:Y:S02]  /*165c0*/  FMNMX.FTZ R0, R0, R6, !PT ;  /* 0x0000000600007209 */ /* 0x004fe40007810000 */
[----:B------:R-:W-:Y:S01]  /*165d0*/  FSEL R6, R53, RZ, P1 ;  /* 0x000000ff35067208 */ /* 0x000fe20000800000 */
[----:B-1----:R-:W-:Y:S02]  /*165e0*/  FFMA.FTZ R4, R84, c[0x0][0x23c], -R2 ;  /* 0x00008f0054047a23 */ /* 0x002fe40000010802 */
[----:B------:R-:W1:Y:S02]  /*165f0*/  SHFL.BFLY PT, R5, R0, 0x1, 0x1f ;  /* 0x0c201f0000057f89 */ /* 0x000e6400000e0000 */
[----:B------:R-:W-:Y:S01]  /*16600*/  FADD.FTZ R6, R20, -R6 ;  /* 0x8000000614067221 */ /* 0x000fe20000010000 */
[----:B------:R2:W-:Y:S03]  /*16610*/  MUFU.EX2 R232, R4 ;  /* 0x0000000400e87308 */ /* 0x0005e60000000800 */
[----:B------:R-:W-:-:S05]  /*16620*/  FMUL.FTZ R6, R6, c[0x0][0x23c] ;  /* 0x00008f0006067a20 */ /* 0x000fca0000410000 */
[----:B------:R3:W4:Y:S01]  /*16630*/  MUFU.EX2 R47, R6 ;  /* 0x00000006002f7308 */ /* 0x0007220000000800 */
[----:B--2---:R-:W-:-:S07]  /*16640*/  FFMA.FTZ R4, R82, c[0x0][0x23c], -R2 ;  /* 0x00008f0052047a23 */ /* 0x004fce0000010802 */
[----:B------:R2:W-:Y:S01]  /*16650*/  MUFU.EX2 R231, R4 ;  /* 0x0000000400e77308 */ /* 0x0005e20000000800 */
[----:B-1----:R-:W-:Y:S01]  /*16660*/  FMNMX.FTZ R52, R0, R5, !PT ;  /* 0x0000000500347209 */ /* 0x002fe20007810000 */
[----:B------:R-:W-:Y:S01]  /*16670*/  FFMA.FTZ R0, R40, c[0x0][0x23c], -R2 ;  /* 0x00008f0028007a23 */ /* 0x000fe20000010802 */
[----:B---3--:R-:W-:Y:S01]  /*16680*/  F2FP.BF16.PACK_AB R6, R216, R215 ;  /* 0x000000d7d806723e */ /* 0x008fe200000010ff */
        /* <DEDUP_REMOVED lines=9> */
[----:B--2---:R-:W-:Y:S02]  /*16720*/  FFMA.FTZ R4, R78, c[0x0][0x23c], -R2 ;  /* 0x00008f004e047a23 */ /* 0x004fe40000010802 */
        /* <DEDUP_REMOVED lines=31> */
[----:B-1----:R-:W-:-:S07]  /*16920*/  FFMA.FTZ R3, R28, c[0x0][0x23c], -R0 ;  /* 0x00008f001c037a23 */ /* 0x002fce0000010800 */
[----:B------:R1:W-:Y:S01]  /*16930*/  MUFU.EX2 R57, R3 ;  /* 0x0000000300397308 */ /* 0x0003e20000000800 */
[----:B--2---:R-:W-:-:S07]  /*16940*/  FFMA.FTZ R4, R77, c[0x0][0x23c], -R2 ;  /* 0x00008f004d047a23 */ /* 0x004fce0000010802 */
[----:B------:R2:W-:Y:S01]  /*16950*/  MUFU.EX2 R238, R4 ;  /* 0x0000000400ee7308 */ /* 0x0005e20000000800 */
[----:B-1----:R-:W-:-:S07]  /*16960*/  FFMA.FTZ R3, R29, c[0x0][0x23c], -R0 ;  /* 0x00008f001d037a23 */ /* 0x002fce0000010800 */
        /* <DEDUP_REMOVED lines=35> */
[----:B------:R1:W-:Y:S02]  /*16ba0*/  MUFU.EX2 R87, R4 ;  /* 0x0000000400577308 */ /* 0x0003e40000000800 */
[----:B-1----:R-:W-:-:S06]  /*16bb0*/  FFMA.FTZ R4, R43, c[0x0][0x23c], -R2 ;  /* 0x00008f002b047a23 */ /* 0x002fcc0000010802 */
[----:B------:R1:W2:Y:S02]  /*16bc0*/  MUFU.EX2 R88, R4 ;  /* 0x0000000400587308 */ /* 0x0002a40000000800 */
[----:B-1----:R-:W-:Y:S01]  /*16bd0*/  FFMA.FTZ R4, R42, c[0x0][0x23c], -R2 ;  /* 0x00008f002a047a23 */ /* 0x002fe20000010802 */
[----:B--2---:R-:W-:-:S05]  /*16be0*/  MOV R123, R88 ;  /* 0x00000058007b7202 */ /* 0x004fca0000000f00 */
[----:B------:R1:W-:Y:S02]  /*16bf0*/  MUFU.EX2 R90, R4 ;  /* 0x00000004005a7308 */ /* 0x0003e40000000800 */
[--C-:B-1----:R-:W-:Y:S02]  /*16c00*/  FFMA.FTZ R4, R41, c[0x0][0x23c], -R2.reuse ;  /* 0x00008f0029047a23 */ /* 0x102fe40000010802 */
[----:B------:R-:W-:Y:S04]  /*16c10*/  LDSM.16.MT88.4 R40, [R165+0x7800] ;  /* 0x00780000a528783b */ /* 0x000fe80000004200 */
[----:B------:R1:W-:Y:S02]  /*16c20*/  MUFU.EX2 R92, R4 ;  /* 0x00000004005c7308 */ /* 0x0003e40000000800 */
[----:B-1----:R-:W-:-:S02]  /*16c30*/  FFMA.FTZ R4, R34, c[0x0][0x23c], -R2 ;  /* 0x00008f0022047a23 */ /* 0x002fc40000010802 */
[----:B------:R-:W1:Y:S04]  /*16c40*/  LDSM.16.MT88.4 R32, [R166+0x5400] ;  /* 0x00540000a620783b */ /* 0x000e680000004200 */
[----:B------:R2:W-:Y:S02]  /*16c50*/  MUFU.EX2 R93, R4 ;  /* 0x00000004005d7308 */ /* 0x0005e40000000800 */
[----:B--2---:R-:W-:Y:S02]  /*16c60*/  FFMA.FTZ R4, R30, c[0x0][0x23c], -R2 ;  /* 0x00008f001e047a23 */ /* 0x004fe40000010802 */
[----:B------:R-:W-:Y:S04]  /*16c70*/  LDSM.16.MT88.4 R28, [R166+0x5800] ;  /* 0x00580000a61c783b */ /* 0x000fe80000004200 */
        /* <DEDUP_REMOVED lines=29> */
[----:B------:R-:W-:-:S03]  /*16e50*/  MOV R122, R87 ;  /* 0x00000057007a7202 */ /* 0x000fc60000000f00 */
[----:B------:R2:W-:Y:S02]  /*16e60*/  MUFU.EX2 R91, R3 ;  /* 0x00000003005b7308 */ /* 0x0005e40000000800 */
[C---:B------:R-:W-:Y:S08]  /*16e70*/  HMMA.16816.F32.BF16 R16, R4.reuse, R24, R16 ;  /* 0x000000180410723c */ /* 0x040ff00000041810 */
[----:B------:R-:W-:Y:S01]  /*16e80*/  HMMA.16816.F32.BF16 R20, R4, R26, R20 ;  /* 0x0000001a0414723c */ /* 0x000fe20000041814 */
[----:B--2---:R-:W-:-:S07]  /*16e90*/  FFMA.FTZ R3, R125, c[0x0][0x23c], -R0 ;  /* 0x00008f007d037a23 */ /* 0x004fce0000010800 */
[C---:B-1----:R-:W-:Y:S01]  /*16ea0*/  HMMA.16816.F32.BF16 R8, R4.reuse, R34, R8 ;  /* 0x000000220408723c */ /* 0x042fe20000041808 */
[----:B------:R-:W-:Y:S01]  /*16eb0*/  MOV R125, R99 ;  /* 0x00000063007d7202 */ /* 0x000fe20000000f00 */
[----:B------:R1:W2:Y:S06]  /*16ec0*/  MUFU.EX2 R92, R3 ;  /* 0x00000003005c7308 */ /* 0x0002ac0000000800 */
[----:B------:R-:W-:Y:S01]  /*16ed0*/  HMMA.16816.F32.BF16 R24, R4, R32, R144 ;  /* 0x000000200418723c */ /* 0x000fe20000041890 */
[----:B------:R-:W5:Y:S06]  /*16ee0*/  LDSM.16.MT88.4 R32, [R165+0x5c00] ;  /* 0x005c0000a520783b */ /* 0x000f6c0000004200 */
[----:B------:R-:W-:-:S02]  /*16ef0*/  MOV R146, R39 ;  /* 0x0000002700927202 */ /* 0x000fc40000000f00 */
[----:B------:R-:W-:Y:S01]  /*16f00*/  MOV R145, R38 ;  /* 0x0000002600917202 */ /* 0x000fe20000000f00 */
[----:B-1----:R-:W-:Y:S01]  /*16f10*/  FFMA.FTZ R3, R49, c[0x0][0x23c], -R2 ;  /* 0x00008f0031037a23 */ /* 0x002fe20000010802 */
[----:B------:R-:W-:Y:S02]  /*16f20*/  MOV R144, R37 ;  /* 0x0000002500907202 */ /* 0x000fe40000000f00 */
[----:B------:R-:W1:Y:S01]  /*16f30*/  LDSM.16.MT88.4 R36, [R166+0x5c00] ;  /* 0x005c0000a624783b */ /* 0x000e620000004200 */
[----:B------:R4:W-:Y:S01]  /*16f40*/  MUFU.EX2 R116, R3 ;  /* 0x0000000300747308 */ /* 0x0009e20000000800 */
[----:B------:R-:W-:Y:S02]  /*16f50*/  F2FP.BF16.PACK_AB R4, R223, R220 ;  /* 0x000000dcdf04723e */ /* 0x000fe400000010ff */
[----:B---3--:R-:W-:Y:S02]  /*16f60*/  F2FP.BF16.PACK_AB R5, R93, R55 ;  /* 0x000000375d05723e */ /* 0x008fe400000010ff */
[----:B------:R-:W-:-:S02]  /*16f70*/  F2FP.BF16.PACK_AB R6, R224, R222 ;  /* 0x000000dee006723e */ /* 0x000fc400000010ff */
[----:B--2---:R-:W-:Y:S02]  /*16f80*/  F2FP.BF16.PACK_AB R7, R92, R91 ;  /* 0x0000005b5c07723e */ /* 0x004fe400000010ff */
[----:B------:R-:W-:-:S05]  /*16f90*/  MOV R147, R63 ;  /* 0x0000003f00937202 */ /* 0x000fca0000000f00 */
[----:B----4-:R-:W-:Y:S01]  /*16fa0*/  HMMA.16816.F32.BF16 R16, R4, R12, R16 ;  /* 0x0000000c0410723c */ /* 0x010fe20000041810 */
[----:B------:R-:W-:Y:S01]  /*16fb0*/  FFMA.FTZ R3, R126, c[0x0][0x23c], -R0 ;  /* 0x00008f007e037a23 */ /* 0x000fe20000010800 */
[----:B------:R-:W-:-:S03]  /*16fc0*/  MOV R126, R89 ;  /* 0x00000059007e7202 */ /* 0x000fc60000000f00 */
[----:B------:R2:W-:Y:S03]  /*16fd0*/  MUFU.EX2 R87, R3 ;  /* 0x0000000300577308 */ /* 0x0005e60000000800 */
[C---:B------:R-:W-:Y:S01]  /*16fe0*/  HMMA.16816.F32.BF16 R20, R4.reuse, R14, R20 ;  /* 0x0000000e0414723c */ /* 0x040fe20000041814 */
[----:B------:R-:W3:Y:S07]  /*16ff0*/  LDSM.16.MT88.4 R12, [R165+0x6000] ;  /* 0x00600000a50c783b */ /* 0x000eee0000004200 */
[----:B------:R-:W-:Y:S01]  /*17000*/  HMMA.16816.F32.BF16 R8, R4, R30, R8 ;  /* 0x0000001e0408723c */ /* 0x000fe20000041808 */
[----:B--2---:R-:W-:-:S07]  /*17010*/  FFMA.FTZ R3, R129, c[0x0][0x23c], -R0 ;  /* 0x00008f0081037a23 */ /* 0x004fce0000010800 */
[----:B------:R-:W-:Y:S01]  /*17020*/  HMMA.16816.F32.BF16 R24, R4, R28, R24 ;  /* 0x0000001c0418723c */ /* 0x000fe20000041818 */
[----:B------:R-:W2:Y:S01]  /*17030*/  LDSM.16.MT88.4 R28, [R166+0x6000] ;  /* 0x00600000a61c783b */ /* 0x000ea20000004200 */
[----:B------:R4:W1:Y:S05]  /*17040*/  MUFU.EX2 R90, R3 ;  /* 0x00000003005a7308 */ /* 0x00086a0000000800 */
[----:B------:R-:W-:Y:S02]  /*17050*/  F2FP.BF16.PACK_AB R4, R226, R225 ;  /* 0x000000e1e204723e */ /* 0x000fe400000010ff */
[----:B------:R-:W-:Y:S01]  /*17060*/  F2FP.BF16.PACK_AB R6, R227, R228 ;  /* 0x000000e4e306723e */ /* 0x000fe200000010ff */
[----:B----4-:R-:W-:Y:S01]  /*17070*/  FFMA.FTZ R3, R127, c[0x0][0x23c], -R0 ;  /* 0x00008f007f037a23 */ /* 0x010fe20000010800 */
[----:B-1----:R-:W-:-:S03]  /*17080*/  F2FP.BF16.PACK_AB R5, R90, R87 ;  /* 0x000000575a05723e */ /* 0x002fc600000010ff */
[----:B------:R1:W-:Y:S02]  /*17090*/  MUFU.EX2 R89, R3 ;  /* 0x0000000300597308 */ /* 0x0003e40000000800 */
[----:B-1----:R-:W-:-:S06]  /*170a0*/  FFMA.FTZ R3, R128, c[0x0][0x23c], -R0 ;  /* 0x00008f0080037a23 */ /* 0x002fcc0000010800 */
[----:B------:R1:W4:Y:S02]  /*170b0*/  MUFU.EX2 R88, R3 ;  /* 0x0000000300587308 */ /* 0x0003240000000800 */
[----:B-1----:R-:W-:Y:S01]  /*170c0*/  FFMA.FTZ R3, R50, c[0x0][0x23c], -R2 ;  /* 0x00008f0032037a23 */ /* 0x002fe20000010802 */
[----:B----4-:R-:W-:-:S05]  /*170d0*/  F2FP.BF16.PACK_AB R7, R88, R89 ;  /* 0x000000595807723e */ /* 0x010fca00000010ff */
[----:B------:R1:W-:Y:S02]  /*170e0*/  MUFU.EX2 R115, R3 ;  /* 0x0000000300737308 */ /* 0x0003e40000000800 */
[C---:B-----5:R-:W-:Y:S08]  /*170f0*/  HMMA.16816.F32.BF16 R16, R4.reuse, R32, R16 ;  /* 0x000000200410723c */ /* 0x060ff00000041810 */
        /* <DEDUP_REMOVED lines=138> */
[----:B----4-:R-:W-:Y:S02]  /*179a0*/  HMMA.16816.F32.BF16 R16, R4, R32, R16 ;  /* 0x000000200410723c */ /* 0x010fe40000041810 */
        /* <DEDUP_REMOVED lines=232> */
.L_x_1462:
[----:B------:R-:W-:Y:S05]  /*18830*/  @!P6 BRA `(.L_x_1470) ;  /* 0x000057b00000e947 */ /* 0x000fea0003800000 */
[----:B------:R-:W-:Y:S01]  /*18840*/  IMAD.MOV.U32 R245, RZ, RZ, c[0x0][0x1a0] ;  /* 0x00006800fff57624 */ /* 0x000fe200078e00ff */
[----:B------:R-:W-:Y:S01]  /*18850*/  MOV R134, R20 ;  /* 0x0000001400867202 */ /* 0x000fe20000000f00 */
[----:B------:R-:W-:Y:S01]  /*18860*/  IMAD.MOV.U32 R135, RZ, RZ, R3 ;  /* 0x000000ffff877224 */ /* 0x000fe200078e0003 */
[----:B------:R-:W-:Y:S02]  /*18870*/  ULDC.64 UR8, c[0x0][0x118] ;  /* 0x0000460000087ab9 */ /* 0x000fe40000000a00 */
[----:B------:R-:W-:Y:S01]  /*18880*/  LEA R247, -R245, RZ, 0x8 ;  /* 0x000000fff5f77211 */ /* 0x000fe200078e41ff */
[----:B------:R-:W-:Y:S02]  /*18890*/  UMOV UR7, 0x5 ;  /* 0x0000000500077882 */ /* 0x000fe40000000000 */
[----:B------:R-:W-:Y:S01]  /*188a0*/  UMOV UR6, 0x5 ;  /* 0x0000000500067882 */ /* 0x000fe20000000000 */
[----:B------:R-:W-:-:S02]  /*188b0*/  SHF.R.S32.HI R246, RZ, 0x1f, R247 ;  /* 0x0000001ffff67819 */ /* 0x000fc400000114f7 */
.L_x_1474:
        /* <DEDUP_REMOVED lines=67> */
.L_x_1471:
        /* <DEDUP_REMOVED lines=23> */
[----:B------:R-:W-:Y:S02]  /*18e60*/  @!P0 LEA.HI.X R6, R245, R2, R6, 0x6, P2 ;  /* 0x00000002f5068211 */ /* 0x000fe400010f3406 */
[----:B------:R-:W-:Y:S01]  /*18e70*/  @!P0 LEA R20, P2, R3, R46, 0x1 ;  /* 0x0000002e03148211 */ /* 0x000fe200078408ff */
        /* <DEDUP_REMOVED lines=9> */
[C---:B------:R-:W-:Y:S01]  /*18f10*/  @!P0 IMAD.WIDE.U32 R4, R245.reuse, 0x60, R4 ;  /* 0x00000060f5048825 */ /* 0x040fe200078e0004 */
[-C--:B------:R-:W-:Y:S02]  /*18f20*/  @!P0 MOV R14, R0.reuse ;  /* 0x00000000000e8202 */ /* 0x080fe40000000f00 */
[----:B------:R-:W-:Y:S01]  /*18f30*/  @!P0 MOV R12, R0 ;  /* 0x00000000000c8202 */ /* 0x000fe20000000f00 */
[----:B------:R-:W-:Y:S01]  /*18f40*/  @!P0 IMAD R7, R6, 0xa0, RZ ;  /* 0x000000a006078824 */ /* 0x000fe200078e02ff */
[-C--:B------:R-:W-:Y:S01]  /*18f50*/  @!P0 LEA R16, P1, R4, R46.reuse, 0x1 ;  /* 0x0000002e04108211 */ /* 0x080fe200078208ff */
[C---:B------:R-:W-:Y:S01]  /*18f60*/  @!P0 IMAD.WIDE.U32 R14, R245.reuse, 0xa0, R14 ;  /* 0x000000a0f50e8825 */ /* 0x040fe200078e000e */
        /* <DEDUP_REMOVED lines=25> */
[----:B------:R-:W-:Y:S03]  /*19100*/  ISETP.GT.AND P1, PT, R240, R243, PT ;  /* 0x000000f3f000720c */ /* 0x000fe60003f24270 */
        /* <DEDUP_REMOVED lines=425> */
[----:B------:R-:W-:Y:S02]  /*1aba0*/  ISETP.NE.AND P2, PT, RZ, c[0x0][0x2d0], PT ;  /* 0x0000b400ff007a0c */ /* 0x000fe40003f45270 */
[----:B------:R-:W-:Y:S07]  /*1abb0*/  LOP3.LUT R3, RZ, c[0x0][0x2d0], RZ, 0x33, !PT ;  /* 0x0000b400ff037a12 */ /* 0x000fee00078e33ff */
        /* <DEDUP_REMOVED lines=27> */
.L_x_1473:
        /* <DEDUP_REMOVED lines=96> */
.L_x_1472:
        /* <DEDUP_REMOVED lines=215> */
[----:B------:R2:W4:Y:S01]  /*1c0e0*/  MUFU.EX2 R196, R4 ;  /* 0x0000000400c47308 */ /* 0x0005220000000800 */
[--C-:B---3--:R-:W-:Y:S09]  /*1c0f0*/  FFMA.FTZ R6, R68, c[0x0][0x23c], -R23.reuse ;  /* 0x00008f0044067a23 */ /* 0x108ff20000010817 */
[----:B------:R3:W-:Y:S01]  /*1c100*/  MUFU.EX2 R235, R6 ;  /* 0x0000000600eb7308 */ /* 0x0007e20000000800 */
[C---:B-1----:R-:W-:Y:S02]  /*1c110*/  FMUL.FTZ R10, R0.reuse, R142 ;  /* 0x0000008e000a7220 */ /* 0x042fe40000410000 */
[C---:B------:R-:W-:Y:S02]  /*1c120*/  FMUL.FTZ R11, R0.reuse, R143 ;  /* 0x0000008f000b7220 */ /* 0x040fe40000410000 */
[C---:B------:R-:W-:Y:S05]  /*1c130*/  FMUL.FTZ R18, R0.reuse, R150 ;  /* 0x0000009600127220 */ /* 0x040fea0000410000 */
[----:B------:R1:W-:Y:S01]  /*1c140*/  MUFU.EX2 R234, R8 ;  /* 0x0000000800ea7308 */ /* 0x0003e20000000800 */
[--C-:B--2---:R-:W-:Y:S09]  /*1c150*/  FFMA.FTZ R4, R195, c[0x0][0x23c], -R44.reuse ;  /* 0x00008f00c3047a23 */ /* 0x104ff2000001082c */
[----:B------:R2:W-:Y:S01]  /*1c160*/  MUFU.EX2 R187, R4 ;  /* 0x0000000400bb7308 */ /* 0x0005e20000000800 */
[----:B---3--:R-:W-:Y:S09]  /*1c170*/  FMUL.FTZ R6, R0, R138 ;  /* 0x0000008a00067220 */ /* 0x008ff20000410000 */
[----:B------:R3:W-:Y:S01]  /*1c180*/  MUFU.EX2 R195, R5 ;  /* 0x0000000500c37308 */ /* 0x0007e20000000800 */
[----:B-1----:R-:W-:Y:S02]  /*1c190*/  FMUL.FTZ R8, R2, R140 ;  /* 0x0000008c02087220 */ /* 0x002fe40000410000 */
[--C-:B--2---:R-:W-:Y:S07]  /*1c1a0*/  FFMA.FTZ R4, R194, c[0x0][0x23c], -R44.reuse ;  /* 0x00008f00c2047a23 */ /* 0x104fee000001082c */
[----:B------:R1:W2:Y:S01]  /*1c1b0*/  MUFU.EX2 R194, R4 ;  /* 0x0000000400c27308 */ /* 0x0002a20000000800 */
[--C-:B---3--:R-:W-:Y:S02]  /*1c1c0*/  FFMA.FTZ R5, R40, c[0x0][0x23c], -R23.reuse ;  /* 0x00008f0028057a23 */ /* 0x108fe40000010817 */
[--C-:B------:R-:W-:Y:S07]  /*1c1d0*/  FFMA.FTZ R40, R77, c[0x0][0x23c], -R23.reuse ;  /* 0x00008f004d287a23 */ /* 0x100fee0000010817 */
[----:B------:R3:W-:Y:S01]  /*1c1e0*/  MUFU.EX2 R213, R5 ;  /* 0x0000000500d57308 */ /* 0x0007e20000000800 */
[--C-:B-1----:R-:W-:Y:S09]  /*1c1f0*/  FFMA.FTZ R4, R191, c[0x0][0x23c], -R44.reuse ;  /* 0x00008f00bf047a23 */ /* 0x102ff2000001082c */
[----:B------:R1:W-:Y:S01]  /*1c200*/  MUFU.EX2 R191, R4 ;  /* 0x0000000400bf7308 */ /* 0x0003e20000000800 */
[--C-:B---3--:R-:W-:Y:S02]  /*1c210*/  FFMA.FTZ R5, R48, c[0x0][0x23c], -R23.reuse ;  /* 0x00008f0030057a23 */ /* 0x108fe40000010817 */
[--C-:B-1----:R-:W-:Y:S07]  /*1c220*/  FFMA.FTZ R4, R163, c[0x0][0x23c], -R44.reuse ;  /* 0x00008f00a3047a23 */ /* 0x102fee000001082c */
[----:B------:R1:W3:Y:S02]  /*1c230*/  MUFU.EX2 R163, R4 ;  /* 0x0000000400a37308 */ /* 0x0002e40000000800 */
[--C-:B-1----:R-:W-:Y:S08]  /*1c240*/  FFMA.FTZ R4, R161, c[0x0][0x23c], -R23.reuse ;  /* 0x00008f00a1047a23 */ /* 0x102ff00000010817 */
[----:B------:R1:W5:Y:S02]  /*1c250*/  MUFU.EX2 R161, R4 ;  /* 0x0000000400a17308 */ /* 0x0003640000000800 */
        /* <DEDUP_REMOVED lines=95> */
[----:B----4-:R-:W-:Y:S02]  /*1c850*/  F2FP.BF16.PACK_AB R26, R196, R197 ;  /* 0x000000c5c41a723e */ /* 0x010fe400000010ff */
[----:B------:R-:W-:Y:S07]  /*1c860*/  F2FP.BF16.PACK_AB R27, R194, R187 ;  /* 0x000000bbc21b723e */ /* 0x000fee00000010ff */
        /* <DEDUP_REMOVED lines=12> */
[----:B-----5:R-:W-:Y:S02]  /*1c930*/  F2FP.BF16.PACK_AB R26, R161, R162 ;  /* 0x000000a2a11a723e */ /* 0x020fe400000010ff */
[----:B------:R-:W-:Y:S01]  /*1c940*/  F2FP.BF16.PACK_AB R27, R155, R160 ;  /* 0x000000a09b1b723e */ /* 0x000fe200000010ff */
        /* <DEDUP_REMOVED lines=362> */
.L_x_1470:
[----:B------:R1:W5:Y:S01]  /*1dff0*/  LDL R37, [R1] ;  /* 0x0000000001257983 */ /* 0x0003620000100800 */
[----:B------:R-:W-:Y:S01]  /*1e000*/  ULDC.64 UR4, c[0x0][0x118] ;  /* 0x0000460000047ab9 */ /* 0x000fe20000000a00 */
[----:B------:R-:W-:Y:S02]  /*1e010*/  BSSY B0, `(.L_x_1475) ;  /* 0x0000094000007945 */ /* 0x000fe40003800000 */
        /* <DEDUP_REMOVED lines=8> */
[CC--:B------:R-:W-:Y:S02]  /*1e0a0*/  LEA.HI R6, R22.reuse, R23.reuse, RZ, 0x6 ;  /* 0x0000001716067211 */ /* 0x0c0fe400078f30ff */
[----:B------:R-:W-:Y:S02]  /*1e0b0*/  LEA.HI R9, R22, R23, RZ, 0x2 ;  /* 0x0000001716097211 */ /* 0x000fe400078f10ff */
[----:B------:R-:W3:Y:S01]  /*1e0c0*/  SHFL.BFLY PT, R5, R2, 0x1, 0x1f ;  /* 0x0c201f0002057f89 */ /* 0x000ee200000e0000 */
[----:B------:R-:W-:Y:S01]  /*1e0d0*/  IMAD.SHL.U32 R6, R6, 0x4, RZ ;  /* 0x0000000406067824 */ /* 0x000fe200078e00ff */
[----:B------:R-:W-:-:S04]  /*1e0e0*/  SHF.R.S32.HI R10, RZ, 0x2, R9 ;  /* 0x00000002ff0a7819 */ /* 0x000fc80000011409 */
[----:B------:R-:W-:Y:S01]  /*1e0f0*/  SHF.R.S32.HI R7, RZ, 0x1f, R10 ;  /* 0x0000001fff077819 */ /* 0x000fe2000001140a */
[----:B--2---:R-:W-:Y:S01]  /*1e100*/  FADD.FTZ R15, R0, R4 ;  /* 0x00000004000f7221 */ /* 0x004fe20000010000 */
[----:B------:R-:W-:-:S04]  /*1e110*/  LEA.HI R0, R22, R23, RZ, 0x3 ;  /* 0x0000001716007211 */ /* 0x000fc800078f18ff */
[----:B------:R-:W-:Y:S02]  /*1e120*/  SHF.R.S32.HI R12, RZ, 0x3, R0 ;  /* 0x00000003ff0c7819 */ /* 0x000fe40000011400 */
[----:B------:R-:W-:Y:S01]  /*1e130*/  LOP3.LUT R4, R0, 0xfffffff8, RZ, 0xc0, !PT ;  /* 0xfffffff800047812 */ /* 0x000fe200078ec0ff */
[----:B---3--:R-:W-:Y:S01]  /*1e140*/  FADD.FTZ R14, R2, R5 ;  /* 0x00000005020e7221 */ /* 0x008fe20000010000 */
[----:B------:R-:W-:Y:S01]  /*1e150*/  LEA.HI R0, R0, R12, RZ, 0x1 ;  /* 0x0000000c00007211 */ /* 0x000fe200078f08ff */
[----:B------:R-:W-:Y:S01]  /*1e160*/  IMAD.MOV.U32 R2, RZ, RZ, 0x3f800000 ;  /* 0x3f800000ff027424 */ /* 0x000fe200078e00ff */
[----:B------:R-:W-:Y:S01]  /*1e170*/  BAR.SYNC.DEFER_BLOCKING 0x0 ;  /* 0x0000000000007b1d */ /* 0x000fe20000010000 */
[----:B------:R-:W-:Y:S01]  /*1e180*/  IMAD.IADD R21, R23, 0x1, -R4 ;  /* 0x0000000117157824 */ /* 0x000fe200078e0a04 */
[----:B------:R-:W-:Y:S01]  /*1e190*/  LOP3.LUT R0, R0, 0xfffffffe, RZ, 0xc0, !PT ;  /* 0xfffffffe00007812 */ /* 0x000fe200078ec0ff */
[----:B------:R-:W-:Y:S01]  /*1e1a0*/  IMAD.MOV.U32 R5, RZ, RZ, 0x3f800000 ;  /* 0x3f800000ff057424 */ /* 0x000fe200078e00ff */
[----:B------:R-:W-:-:S02]  /*1e1b0*/  LOP3.LUT R4, R6, 0x3fffff00, RZ, 0xc0, !PT ;  /* 0x3fffff0006047812 */ /* 0x000fc400078ec0ff */
[----:B------:R-:W-:Y:S01]  /*1e1c0*/  LEA.HI R8, R21, R21, RZ, 0x1 ;  /* 0x0000001515087211 */ /* 0x000fe200078f08ff */
[----:B------:R-:W-:Y:S01]  /*1e1d0*/  IMAD.IADD R0, R12, 0x1, -R0 ;  /* 0x000000010c007824 */ /* 0x000fe200078e0a00 */
[----:B------:R-:W-:Y:S02]  /*1e1e0*/  LEA.HI R6, R7, R10, RZ, 0x3 ;  /* 0x0000000a07067211 */ /* 0x000fe400078f18ff */
[----:B------:R-:W-:Y:S02]  /*1e1f0*/  LEA.HI R7, R22, R23, RZ, 0x4 ;  /* 0x0000001716077211 */ /* 0x000fe400078f20ff */
[----:B------:R-:W-:Y:S02]  /*1e200*/  LEA R4, R0, R4, 0x5 ;  /* 0x0000000400047211 */ /* 0x000fe400078e28ff */
[----:B------:R-:W-:Y:S02]  /*1e210*/  LOP3.LUT R0, R8, 0xfffffffe, RZ, 0xc0, !PT ;  /* 0xfffffffe08007812 */ /* 0x000fe400078ec0ff */
[----:B------:R-:W-:-:S02]  /*1e220*/  LOP3.LUT R6, R6, 0xfffffff8, RZ, 0xc0, !PT ;  /* 0xfffffff806067812 */ /* 0x000fc400078ec0ff */
[----:B------:R-:W-:Y:S01]  /*1e230*/  FSETP.NE.FTZ.AND P1, PT, R14, RZ, PT ;  /* 0x000000ff0e00720b */ /* 0x000fe20003f35000 */
[----:B------:R-:W-:Y:S01]  /*1e240*/  IMAD.IADD R0, R21, 0x1, -R0 ;  /* 0x0000000115007824 */ /* 0x000fe200078e0a00 */
[----:B------:R-:W-:Y:S01]  /*1e250*/  LEA.HI R22, R22, R23, RZ, 0x5 ;  /* 0x0000001716167211 */ /* 0x000fe200078f28ff */
[----:B------:R-:W-:Y:S01]  /*1e260*/  IMAD.IADD R6, R10, 0x1, -R6 ;  /* 0x000000010a067824 */ /* 0x000fe200078e0a06 */
[----:B------:R-:W-:Y:S01]  /*1e270*/  SHF.R.S32.HI R7, RZ, 0x4, R7 ;  /* 0x00000004ff077819 */ /* 0x000fe20000011407 */
[----:B------:R-:W-:Y:S01]  /*1e280*/  IMAD R16, R0, 0x4, R4 ;  /* 0x0000000400107824 */ /* 0x000fe200078e0204 */
[----:B------:R-:W-:Y:S02]  /*1e290*/  LOP3.LUT R0, R9, 0xfffffffc, RZ, 0xc0, !PT ;  /* 0xfffffffc09007812 */ /* 0x000fe400078ec0ff */
[----:B------:R-:W-:Y:S02]  /*1e2a0*/  LEA.HI R4, R6, R6, RZ, 0x1 ;  /* 0x0000000606047211 */ /* 0x000fe400078f08ff */
[----:B------:R-:W-:Y:S01]  /*1e2b0*/  FSETP.NE.FTZ.AND P0, PT, R15, RZ, PT ;  /* 0x000000ff0f00720b */ /* 0x000fe20003f15000 */
[----:B------:R-:W-:Y:S01]  /*1e2c0*/  IMAD.IADD R11, R23, 0x1, -R0 ;  /* 0x00000001170b7824 */ /* 0x000fe200078e0a00 */
[----:B------:R-:W-:Y:S01]  /*1e2d0*/  SHF.R.S32.HI R0, RZ, 0x1, R4 ;  /* 0x00000001ff007819 */ /* 0x000fe20000011404 */
[----:B------:R-:W2:Y:S01]  /*1e2e0*/  @P1 MUFU.RCP R2, R14 ;  /* 0x0000000e00021308 */ /* 0x000ea20000001000 */
[----:B------:R-:W-:-:S02]  /*1e2f0*/  SHF.R.S32.HI R8, RZ, 0x1, R8 ;  /* 0x00000001ff087819 */ /* 0x000fc40000011408 */
[----:B------:R-:W-:Y:S01]  /*1e300*/  SHF.R.S32.HI R13, RZ, 0x5, R22 ;  /* 0x00000005ff0d7819 */ /* 0x000fe20000011416 */
[----:B------:R-:W-:Y:S01]  /*1e310*/  IMAD.SHL.U32 R10, R0, 0x40, RZ ;  /* 0x00000040000a7824 */ /* 0x000fe200078e00ff */
[----:B------:R-:W-:Y:S01]  /*1e320*/  SHF.L.U32 R7, R7, 0x6, RZ ;  /* 0x0000000607077819 */ /* 0x000fe200000006ff */
[----:B------:R-:W-:Y:S01]  /*1e330*/  IMAD.SHL.U32 R8, R8, 0x8, RZ ;  /* 0x0000000808087824 */ /* 0x000fe200078e00ff */
[----:B------:R-:W-:Y:S02]  /*1e340*/  LOP3.LUT R9, R4, 0x1fffffe, RZ, 0xc0, !PT ;  /* 0x01fffffe04097812 */ /* 0x000fe400078ec0ff */
[----:B------:R-:W-:Y:S01]  /*1e350*/  LOP3.LUT R4, R7, 0xc0, RZ, 0xc0, !PT ;  /* 0x000000c007047812 */ /* 0x000fe200078ec0ff */
[----:B------:R-:W-:Y:S01]  /*1e360*/  IMAD R7, R13, 0x100, R11 ;  /* 0x000001000d077824 */ /* 0x000fe200078e020b */
[----:B------:R-:W3:Y:S01]  /*1e370*/  @P0 MUFU.RCP R5, R15 ;  /* 0x0000000f00050308 */ /* 0x000ee20000001000 */
[----:B------:R-:W-:Y:S01]  /*1e380*/  IMAD.IADD R6, R6, 0x1, -R9 ;  /* 0x0000000106067824 */ /* 0x000fe200078e0a09 */
[----:B------:R-:W-:Y:S01]  /*1e390*/  LOP3.LUT R9, R10, 0xc0, RZ, 0xc0, !PT ;  /* 0x000000c00a097812 */ /* 0x000fe200078ec0ff */
[----:B-1----:R-:W-:Y:S01]  /*1e3a0*/  IMAD.SHL.U32 R11, R36, 0x40, RZ ;  /* 0x00000040240b7824 */ /* 0x002fe200078e00ff */
[----:B------:R-:W-:Y:S01]  /*1e3b0*/  LOP3.LUT R10, R4, 0x18, R8, 0xf8, !PT ;  /* 0x00000018040a7812 */ /* 0x000fe200078ef808 */
[C---:B--2---:R-:W-:Y:S01]  /*1e3c0*/  FMUL.FTZ R136, R2.reuse, R136 ;  /* 0x0000008802887220 */ /* 0x044fe20000410000 */
[----:B------:R-:W-:Y:S01]  /*1e3d0*/  SHF.R.U32.HI R8, RZ, 0x3, R4 ;  /* 0x00000003ff087819 */ /* 0x000fe20000011604 */
[----:B------:R-:W-:Y:S01]  /*1e3e0*/  FMUL.FTZ R137, R2, R137 ;  /* 0x0000008902897220 */ /* 0x000fe20000410000 */
[----:B------:R-:W-:Y:S01]  /*1e3f0*/  LEA R7, R6, R7, 0x4 ;  /* 0x0000000706077211 */ /* 0x000fe200078e20ff */
[C---:B------:R-:W-:Y:S01]  /*1e400*/  FMUL.FTZ R140, R2.reuse, R140 ;  /* 0x0000008c028c7220 */ /* 0x040fe20000410000 */
[----:B------:R-:W-:Y:S01]  /*1e410*/  LEA.HI R4, R9, R9, RZ, 0x1d ;  /* 0x0000000909047211 */ /* 0x000fe200078fe8ff */
[----:B------:R-:W-:Y:S01]  /*1e420*/  FMUL.FTZ R141, R2, R141 ;  /* 0x0000008d028d7220 */ /* 0x000fe20000410000 */
[----:B------:R-:W-:Y:S01]  /*1e430*/  LOP3.LUT P2, RZ, R0, 0x2, RZ, 0xc0, !PT ;  /* 0x0000000200ff7812 */ /* 0x000fe2000784c0ff */
[----:B------:R-:W-:Y:S01]  /*1e440*/  FMUL.FTZ R144, R2, R144 ;  /* 0x0000009002907220 */ /* 0x000fe20000410000 */
[----:B------:R-:W-:Y:S01]  /*1e450*/  LOP3.LUT R6, R0, 0x1, RZ, 0xc0, !PT ;  /* 0x0000000100067812 */ /* 0x000fe200078ec0ff */
[----:B------:R-:W-:Y:S01]  /*1e460*/  IMAD.U32 R7, R7, 0x2, R4 ;  /* 0x0000000207077824 */ /* 0x000fe200078e0004 */
[----:B------:R-:W1:Y:S01]  /*1e470*/  S2R R9, SR_TID.X ;  /* 0x0000000000097919 */ /* 0x000e620000002100 */
[----:B------:R-:W-:Y:S01]  /*1e480*/  FMUL.FTZ R145, R2, R145 ;  /* 0x0000009102917220 */ /* 0x000fe20000410000 */
[----:B------:R-:W-:Y:S01]  /*1e490*/  ISETP.NE.U32.AND P3, PT, R6, 0x1, PT ;  /* 0x000000010600780c */ /* 0x000fe20003f65070 */
[----:B------:R-:W-:Y:S01]  /*1e4a0*/  IMAD.SHL.U32 R4, R7, 0x4, RZ ;  /* 0x0000000407047824 */ /* 0x000fe200078e00ff */
[----:B------:R-:W-:Y:S01]  /*1e4b0*/  STS.64 [R7.X4], R136 ;  /* 0x0000008807007388 */ /* 0x000fe20000004a00 */
[----:B------:R-:W-:Y:S01]  /*1e4c0*/  IMAD.MOV.U32 R6, RZ, RZ, -0x20 ;  /* 0xffffffe0ff067424 */ /* 0x000fe200078e00ff */
[----:B------:R-:W-:Y:S01]  /*1e4d0*/  LOP3.LUT R8, R10, R8, RZ, 0x3c, !PT ;  /* 0x000000080a087212 */ /* 0x000fe200078e3cff */
[C---:B------:R-:W-:Y:S01]  /*1e4e0*/  FMUL.FTZ R148, R2.reuse, R148 ;  /* 0x0000009402947220 */ /* 0x040fe20000410000 */
[----:B------:R-:W2:Y:S01]  /*1e4f0*/  S2R R10, SR_CTAID.Z ;  /* 0x00000000000a7919 */ /* 0x000ea20000002700 */
[----:B------:R-:W-:Y:S01]  /*1e500*/  FMUL.FTZ R149, R2, R149 ;  /* 0x0000009502957220 */ /* 0x000fe20000410000 */
[----:B------:R-:W-:Y:S01]  /*1e510*/  IADD3 R2, R4, 0x40, RZ ;  /* 0x0000004004027810 */ /* 0x000fe20007ffe0ff */
[C---:B---3--:R-:W-:Y:S01]  /*1e520*/  FMUL.FTZ R139, R5.reuse, R139 ;  /* 0x0000008b058b7220 */ /* 0x048fe20000410000 */
[----:B------:R-:W-:Y:S01]  /*1e530*/  SEL R6, R6, 0x20, !P3 ;  /* 0x0000002006067807 */ /* 0x000fe20005800000 */
[C---:B------:R-:W-:Y:S01]  /*1e540*/  FMUL.FTZ R138, R5.reuse, R138 ;  /* 0x0000008a058a7220 */ /* 0x040fe20000410000 */
[----:B------:R-:W-:Y:S01]  /*1e550*/  @P2 IADD3 R2, R4, -0x40, RZ ;  /* 0xffffffc004022810 */ /* 0x000fe20007ffe0ff */
[----:B------:R-:W-:-:S02]  /*1e560*/  FMUL.FTZ R143, R5, R143 ;  /* 0x0000008f058f7220 */ /* 0x000fc40000410000 */
[C---:B------:R-:W-:Y:S01]  /*1e570*/  FMUL.FTZ R142, R5.reuse, R142 ;  /* 0x0000008e058e7220 */ /* 0x040fe20000410000 */
[----:B------:R-:W-:Y:S01]  /*1e580*/  STS.64 [R7.X4+0x400], R138 ;  /* 0x0004008a07007388 */ /* 0x000fe20000004a00 */
[C---:B------:R-:W-:Y:S02]  /*1e590*/  FMUL.FTZ R147, R5.reuse, R147 ;  /* 0x0000009305937220 */ /* 0x040fe40000410000 */
[C---:B------:R-:W-:Y:S02]  /*1e5a0*/  FMUL.FTZ R146, R5.reuse, R146 ;  /* 0x0000009205927220 */ /* 0x040fe40000410000 */
[C---:B------:R-:W-:Y:S02]  /*1e5b0*/  FMUL.FTZ R151, R5.reuse, R151 ;  /* 0x0000009705977220 */ /* 0x040fe40000410000 */
[----:B------:R-:W-:Y:S01]  /*1e5c0*/  FMUL.FTZ R150, R5, R150 ;  /* 0x0000009605967220 */ /* 0x000fe20000410000 */
[----:B------:R-:W-:Y:S01]  /*1e5d0*/  IADD3 R5, R4, R6, RZ ;  /* 0x0000000604057210 */ /* 0x000fe20007ffe0ff */
[----:B------:R-:W-:-:S02]  /*1e5e0*/  IMAD.IADD R4, R6, 0x1, R2 ;  /* 0x0000000106047824 */ /* 0x000fc400078e0202 */
[----:B------:R-:W-:Y:S01]  /*1e5f0*/  IMAD.IADD R0, R16, 0x1, R8 ;  /* 0x0000000110007824 */ /* 0x000fe200078e0208 */
[----:B------:R-:W-:Y:S01]  /*1e600*/  @P0 MUFU.LG2 R6, R15 ;  /* 0x0000000f00060308 */ /* 0x000fe20000000c00 */
[----:B------:R-:W-:Y:S04]  /*1e610*/  STS.64 [R5], R140 ;  /* 0x0000008c05007388 */ /* 0x000fe80000000a00 */
[----:B------:R3:W-:Y:S03]  /*1e620*/  STS.64 [R5+0x400], R142 ;  /* 0x0004008e05007388 */ /* 0x0007e60000000a00 */
[----:B------:R-:W4:Y:S01]  /*1e630*/  @P1 MUFU.LG2 R8, R14 ;  /* 0x0000000e00081308 */ /* 0x000f220000000c00 */
[----:B------:R-:W-:Y:S04]  /*1e640*/  STS.64 [R2], R144 ;  /* 0x0000009002007388 */ /* 0x000fe80000000a00 */
[----:B------:R1:W-:Y:S04]  /*1e650*/  STS.64 [R2+0x400], R146 ;  /* 0x0004009202007388 */ /* 0x0003e80000000a00 */
[----:B------:R-:W-:Y:S04]  /*1e660*/  STS.64 [R4], R148 ;  /* 0x0000009404007388 */ /* 0x000fe80000000a00 */
[----:B------:R2:W-:Y:S04]  /*1e670*/  STS.64 [R4+0x400], R150 ;  /* 0x0004009604007388 */ /* 0x0005e80000000a00 */
[----:B------:R-:W-:Y:S06]  /*1e680*/  BAR.SYNC.DEFER_BLOCKING 0x0 ;  /* 0x0000000000007b1d */ /* 0x000fec0000010000 */
[----:B---3--:R-:W3:Y:S01]  /*1e690*/  S2R R5, SR_CTAID.Y ;  /* 0x0000000000057919 */ /* 0x008ee20000002600 */
[----:B-1----:R-:W-:-:S04]  /*1e6a0*/  SHF.R.S32.HI R2, RZ, 0x1f, R9 ;  /* 0x0000001fff027819 */ /* 0x002fc80000011409 */
[----:B------:R-:W-:Y:S02]  /*1e6b0*/  LEA.HI R2, R2, R9, RZ, 0x5 ;  /* 0x0000000902027211 */ /* 0x000fe400078f28ff */
[----:B--2---:R-:W-:Y:S01]  /*1e6c0*/  SHF.R.S32.HI R4, RZ, 0x1f, R13 ;  /* 0x0000001fff047819 */ /* 0x004fe2000001140d */
[----:B------:R-:W1:Y:S03]  /*1e6d0*/  LDS.128 R32, [R0.X4] ;  /* 0x0000000000207984 */ /* 0x000e660000004c00 */
[----:B------:R-:W-:Y:S01]  /*1e6e0*/  LEA.HI R4, R4, R13, RZ, 0x2 ;  /* 0x0000000d04047211 */ /* 0x000fe200078f10ff */
[----:B------:R-:W2:Y:S03]  /*1e6f0*/  LDS.128 R28, [R0.X4+0x800] ;  /* 0x00080000001c7984 */ /* 0x000ea60000004c00 */
[----:B------:R-:W-:Y:S01]  /*1e700*/  LOP3.LUT R4, R4, 0xffffffc, RZ, 0xc0, !PT ;  /* 0x0ffffffc04047812 */ /* 0x000fe200078ec0ff */
[----:B------:R-:W1:Y:S01]  /*1e710*/  LDS.128 R24, [R0.X4+0x1000] ;  /* 0x0010000000187984 */ /* 0x000e620000004c00 */
[----:B---3--:R-:W-:-:S03]  /*1e720*/  IMAD R5, R5, c[0x0][0x210], R244 ;  /* 0x0000840005057a24 */ /* 0x008fc600078e02f4 */
[----:B------:R3:W1:Y:S02]  /*1e730*/  LDS.128 R16, [R0.X4+0x1800] ;  /* 0x0018000000107984 */ /* 0x0006640000004c00 */
[----:B---3--:R-:W-:-:S04]  /*1e740*/  IMAD.MOV R0, RZ, RZ, -R244 ;  /* 0x000000ffff007224 */ /* 0x008fc800078e0af4 */
[----:B------:R-:W-:Y:S01]  /*1e750*/  IMAD R7, R0, c[0x0][0x1c0], R10 ;  /* 0x0000700000077a24 */ /* 0x000fe200078e020a */
[----:B------:R-:W-:Y:S02]  /*1e760*/  LOP3.LUT R0, R2, 0xffffffe0, RZ, 0xc0, !PT ;  /* 0xffffffe002007812 */ /* 0x000fe400078ec0ff */
[----:B------:R-:W-:Y:S01]  /*1e770*/  LOP3.LUT R2, R22, 0xffffffe0, RZ, 0xc0, !PT ;  /* 0xffffffe016027812 */ /* 0x000fe200078ec0ff */
[----:B------:R-:W-:Y:S01]  /*1e780*/  IMAD R7, R5, c[0x0][0x1c0], R7 ;  /* 0x0000700005077a24 */ /* 0x000fe200078e0207 */
[----:B------:R-:W-:Y:S01]  /*1e790*/  MOV R10, 0xff800000 ;  /* 0xff800000000a7802 */ /* 0x000fe20000000f00 */
[----:B------:R-:W-:Y:S01]  /*1e7a0*/  IMAD.IADD R0, R9, 0x1, -R0 ;  /* 0x0000000109007824 */ /* 0x000fe200078e0a00 */
[----:B------:R-:W-:Y:S01]  /*1e7b0*/  IADD3 R2, R23, -R2, RZ ;  /* 0x8000000217027210 */ /* 0x000fe20007ffe0ff */
[----:B----4-:R-:W-:Y:S02]  /*1e7c0*/  @P1 FMUL.FTZ R5, R8, 0.69314718246459960938 ;  /* 0x3f31721808051820 */ /* 0x010fe40000410000 */
[----:B------:R-:W-:Y:S01]  /*1e7d0*/  IMAD R7, R7, c[0x0][0x214], R11 ;  /* 0x0000850007077a24 */ /* 0x000fe200078e020b */
[----:B------:R-:W-:Y:S01]  /*1e7e0*/  LOP3.LUT P2, RZ, R2, 0x3, RZ, 0xc0, !PT ;  /* 0x0000000302ff7812 */ /* 0x000fe2000784c0ff */
[----:B------:R-:W-:Y:S01]  /*1e7f0*/  IMAD.IADD R2, R13, 0x1, -R4 ;  /* 0x000000010d027824 */ /* 0x000fe200078e0a04 */
[----:B------:R-:W-:Y:S01]  /*1e800*/  SHF.R.S32.HI R9, RZ, 0x1f, R0 ;  /* 0x0000001fff097819 */ /* 0x000fe20000011400 */
[----:B------:R-:W-:-:S03]  /*1e810*/  @P0 FMUL.FTZ R4, R6, 0.69314718246459960938 ;  /* 0x3f31721806040820 */ /* 0x000fc60000410000 */
[----:B------:R-:W-:Y:S01]  /*1e820*/  LEA.HI R0, R9, R0, RZ, 0x2 ;  /* 0x0000000009007211 */ /* 0x000fe200078f10ff */
[----:B------:R-:W-:Y:S02]  /*1e830*/  IMAD.MOV.U32 R9, RZ, RZ, -0x800000 ;  /* 0xff800000ff097424 */ /* 0x000fe400078e00ff */
[----:B------:R-:W-:Y:S01]  /*1e840*/  @P0 FFMA.FTZ R10, R3, c[0x0][0x238], R4 ;  /* 0x00008e00030a0a23 */ /* 0x000fe20000010004 */
[----:B------:R-:W-:Y:S01]  /*1e850*/  SHF.R.S32.HI R0, RZ, 0x2, R0 ;  /* 0x00000002ff007819 */ /* 0x000fe20000011400 */
[----:B------:R-:W-:Y:S02]  /*1e860*/  @P1 FFMA.FTZ R9, R20, c[0x0][0x238], R5 ;  /* 0x00008e0014091a23 */ /* 0x000fe40000010005 */
[----:B------:R-:W-:Y:S02]  /*1e870*/  IMAD.SHL.U32 R4, R21, 0x4, RZ ;  /* 0x0000000415047824 */ /* 0x000fe400078e00ff */
[----:B------:R-:W-:Y:S01]  /*1e880*/  IMAD R0, R2, 0x10, R0 ;  /* 0x0000001002007824 */ /* 0x000fe200078e0200 */
[----:B------:R-:W-:Y:S05]  /*1e890*/  @P2 BRA `(.L_x_1476) ;  /* 0x000000b000002947 */ /* 0x000fea0003800000 */
[----:B-12--5:R-:W-:Y:S01]  /*1e8a0*/  IMAD R2, R36, -0x40, R37 ;  /* 0xffffffc024027824 */ /* 0x026fe200078e0225 */
        /* <DEDUP_REMOVED lines=10> */
.L_x_1476:
[----:B-12---:R-:W-:Y:S05]  /*1e950*/  BSYNC B0 ;  /* 0x0000000000007941 */ /* 0x006fea0003800000 */
.L_x_1475:
[--C-:B------:R-:W-:Y:S01]  /*1e960*/  SHF.R.S32.HI R5, RZ, 0x1f, R4.reuse ;  /* 0x0000001fff057819 */ /* 0x100fe20000011404 */
[----:B------:R-:W-:Y:S01]  /*1e970*/  IMAD R0, R7, c[0x0][0x22c], RZ ;  /* 0x00008b0007007a24 */ /* 0x000fe200078e02ff */
[----:B------:R-:W-:Y:S02]  /*1e980*/  ISETP.GE.AND P1, PT, R4, c[0x0][0x220], PT ;  /* 0x0000880004007a0c */ /* 0x000fe40003f26270 */
[C---:B------:R-:W-:Y:S01]  /*1e990*/  IADD3 R7, R12.reuse, 0x10, RZ ;  /* 0x000000100c077810 */ /* 0x040fe20007ffe0ff */
[C---:B------:R-:W-:Y:S01]  /*1e9a0*/  IMAD.WIDE R2, R12.reuse, 0x20, R4 ;  /* 0x000000200c027825 */ /* 0x040fe200078e0204 */
[----:B------:R-:W-:-:S03]  /*1e9b0*/  IADD3 R6, R12, 0x20, RZ ;  /* 0x000000200c067810 */ /* 0x000fc60007ffe0ff */
[----:B-----5:R-:W-:Y:S01]  /*1e9c0*/  IMAD R5, R36, -0x40, R37 ;  /* 0xffffffc024057824 */ /* 0x020fe200078e0225 */
[----:B------:R-:W-:-:S04]  /*1e9d0*/  IADD3 R4, P0, R0, R2, RZ ;  /* 0x0000000200047210 */ /* 0x000fc80007f1e0ff */
[----:B------:R-:W-:Y:S02]  /*1e9e0*/  LEA.HI.X.SX32 R3, R0, R3, 0x1, P0 ;  /* 0x0000000300037211 */ /* 0x000fe400000f0eff */
[-C--:B------:R-:W-:Y:S02]  /*1e9f0*/  ISETP.GE.OR P0, PT, R12, R5.reuse, P1 ;  /* 0x000000050c00720c */ /* 0x080fe40000f06670 */
[----:B------:R-:W-:Y:S02]  /*1ea00*/  LEA R2, P2, R4, c[0x0][0x1d8], 0x2 ;  /* 0x0000760004027a11 */ /* 0x000fe400078410ff */
[----:B------:R-:W-:Y:S02]  /*1ea10*/  IADD3 R0, R12, 0x30, RZ ;  /* 0x000000300c007810 */ /* 0x000fe40007ffe0ff */
[----:B------:R-:W-:Y:S02]  /*1ea20*/  LEA.HI.X R3, R4, c[0x0][0x1dc], R3, 0x2, P2 ;  /* 0x0000770004037a11 */ /* 0x000fe400010f1403 */
[----:B------:R-:W-:-:S02]  /*1ea30*/  ISETP.GE.OR P4, PT, R7, R5, P1 ;  /* 0x000000050700720c */ /* 0x000fc40000f86670 */
[----:B------:R-:W-:-:S03]  /*1ea40*/  ISETP.GE.OR P3, PT, R6, R5, P1 ;  /* 0x000000050600720c */ /* 0x000fc60000f66670 */
[----:B------:R1:W-:Y:S04]  /*1ea50*/  @!P0 STG.E.64 [R2.64], R32 ;  /* 0x0000002002008986 */ /* 0x0003e8000c101b04 */
[----:B------:R1:W-:Y:S01]  /*1ea60*/  @!P0 STG.E.64 [R2.64+0x8], R34 ;  /* 0x0000082202008986 */ /* 0x0003e2000c101b04 */
[----:B------:R-:W-:-:S03]  /*1ea70*/  ISETP.GE.OR P0, PT, R0, R5, P1 ;  /* 0x000000050000720c */ /* 0x000fc60000f06670 */
[----:B------:R1:W-:Y:S04]  /*1ea80*/  @!P4 STG.E.128 [R2.64+0x800], R28 ;  /* 0x0008001c0200c986 */ /* 0x0003e8000c101d04 */
[----:B------:R1:W-:Y:S06]  /*1ea90*/  @!P3 STG.E.128 [R2.64+0x1000], R24 ;  /* 0x001000180200b986 */ /* 0x0003ec000c101d04 */
[----:B------:R-:W-:Y:S05]  /*1eaa0*/  @P0 EXIT ;  /* 0x000000000000094d */ /* 0x000fea0003800000 */
[----:B------:R-:W-:Y:S01]  /*1eab0*/  STG.E.128 [R2.64+0x1800], R16 ;  /* 0x0018001002007986 */ /* 0x000fe2000c101d04 */
[----:B------:R-:W-:Y:S05]  /*1eac0*/  EXIT ;  /* 0x000000000000794d */ /* 0x000fea0003800000 */
.L_x_1477:
        /* <DEDUP_REMOVED lines=11> */
.L_x_5197:


//--------------------- .text._ZN5flash24flash_fwd_splitkv_kernelI23Flash_fwd_kernel_traitsILi32ELi64ELi256ELi4ELb0ELb0EN7cutlass10bfloat16_tE19Flash_kernel_traitsILi32ELi64ELi256ELi4ES3_EELb1ELb0ELb0ELb1ELb1ELb0ELb0ELb0EEEvNS_16Flash_fwd_paramsE --------------------------
	.section	.text._ZN5flash24flash_fwd_splitkv_kernelI23Flash_fwd_kernel_traitsILi32ELi64ELi256ELi4ELb0ELb0EN7cutlass10bfloat16_tE19Flash_kernel_traitsILi32ELi64ELi256ELi4ES3_EELb1ELb0ELb0ELb1ELb1ELb0ELb0ELb0EEEvNS_16Flash_fwd_paramsE,"ax",@progbits
	.sectioninfo	@"SHI_REGISTERS=254"
	.align	128
        .global         _ZN5flash24flash_fwd_splitkv_kernelI23Flash_fwd_kernel_traitsILi32ELi64ELi256ELi4ELb0ELb0EN7cutlass10bfloat16_tE19Flash_kernel_traitsILi32ELi64ELi256ELi4ES3_EELb1ELb0ELb0ELb1ELb1ELb0ELb0ELb0EEEvNS_16Flash_fwd_paramsE
        .type           _ZN5flash24flash_fwd_splitkv_kernelI23Flash_fwd_kernel_traitsILi32ELi64ELi256ELi4ELb0ELb0EN7cutlass10bfloat16_tE19Flash_kernel_traitsILi32ELi64ELi256ELi4ES3_EELb1ELb0ELb0ELb1ELb1ELb0ELb0ELb0EEEvNS_16Flash_fwd_paramsE,@function
        .size           _ZN5flash24flash_fwd_splitkv_kernelI23Flash_fwd_kernel_traitsILi32ELi64ELi256ELi4ELb0ELb0EN7cutlass10bfloat16_tE19Flash_kernel_traitsILi32ELi64ELi256ELi4ES3_EELb1ELb0ELb0ELb1ELb1ELb0ELb0ELb0EEEvNS_16Flash_fwd_paramsE,(.L_x_5198 - _ZN5flash24flash_fwd_splitkv_kernelI23Flash_fwd_kernel_traitsILi32ELi64ELi256ELi4ELb0ELb0EN7cutlass10bfloat16_tE19Flash_kernel_traitsILi32ELi64ELi256ELi4ES3_EELb1ELb0ELb0ELb1ELb1ELb0ELb0ELb0EEEvNS_16Flash_fwd_paramsE)
        .other          _ZN5flash24flash_fwd_splitkv_kernelI23Flash_fwd_kernel_traitsILi32ELi64ELi256ELi4ELb0ELb0EN7cutlass10bfloat16_tE19Flash_kernel_traitsILi32ELi64ELi256ELi4ES3_EELb1ELb0ELb0ELb1ELb1ELb0ELb0ELb0EEEvNS_16Flash_fwd_paramsE,@"STO_CUDA_ENTRY STV_DEFAULT"
_ZN5flash24flash_fwd_splitkv_kernelI23Flash_fwd_kernel_traitsILi32ELi64ELi256ELi4ELb0ELb0EN7cutlass10bfloat16_tE19Flash_kernel_traitsILi32ELi64ELi256ELi4ES3_EELb1ELb0ELb0ELb1ELb1ELb0ELb0ELb0EEEvNS_16Flash_fwd_paramsE:
.text._ZN5flash24flash_fwd_splitkv_kernelI23Flash_fwd_kernel_traitsILi32ELi64ELi256ELi4ELb0ELb0EN7cutlass10bfloat16_tE19Flash_kernel_traitsILi32ELi64ELi256ELi4ES3_EELb1ELb0ELb0ELb1ELb1ELb0ELb0ELb0EEEvNS_16Flash_fwd_paramsE:
[----:B------:R-:W-:Y:S02]  /*0000*/  MOV R1, c[0x0][0x28] ;  /* 0x00000a0000017a02 */ /* 0x000fe40000000f00 */
[----:B------:R-:W1:Y:S01]  /*0010*/  S2R R29, SR_CTAID.Y ;  /* 0x00000000001d7919 */ /* 0x000e620000002600 */
[----:B------:R-:W-:Y:S01]  /*0020*/  ISETP.NE.U32.AND P2, PT, RZ, c[0x0][0x258], PT ;  /* 0x00009600ff007a0c */ /* 0x000fe20003f45070 */
[----:B------:R-:W-:Y:S01]  /*0030*/  IMAD.MOV.U32 R10, RZ, RZ, RZ ;  /* 0x000000ffff0a7224 */ /* 0x000fe200078e00ff */
[----:B------:R-:W-:Y:S01]  /*0040*/  ISETP.NE.U32.AND P0, PT, RZ, c[0x0][0x250], PT ;  /* 0x00009400ff007a0c */ /* 0x000fe20003f05070 */
[----:B------:R-:W-:Y:S01]  /*0050*/  ULDC.64 UR12, c[0x0][0x118] ;  /* 0x00004600000c7ab9 */ /* 0x000fe20000000a00 */
[----:B------:R-:W-:Y:S02]  /*0060*/  ISETP.NE.AND.EX P2, PT, RZ, c[0x0][0x25c], PT, P2 ;  /* 0x00009700ff007a0c */ /* 0x000fe40003f45320 */
[----:B------:R-:W-:-:S11]  /*0070*/  ISETP.NE.AND.EX P0, PT, RZ, c[0x0][0x254], PT, P0 ;  /* 0x00009500ff007a0c */ /* 0x000fd60003f05300 */
[----:B------:R-:W-:Y:S02]  /*0080*/  @P2 IMAD.MOV.U32 R0, RZ, RZ, 0x4 ;  /* 0x00000004ff002424 */ /* 0x000fe400078e00ff */
[----:B------:R-:W-:Y:S02]  /*0090*/  @P0 IMAD.MOV.U32 R2, RZ, RZ, 0x4 ;  /* 0x00000004ff020424 */ /* 0x000fe400078e00ff */
[----:B-1----:R-:W-:-:S04]  /*00a0*/  @P2 IMAD.WIDE R4, R29, R0, c[0x0][0x258] ;  /* 0x000096001d042625 */ /* 0x002fc800078e0200 */
[----:B------:R-:W-:Y:S02]  /*00b0*/  @P0 IMAD.WIDE R6, R29, R2, c[0x0][0x250] ;  /* 0x000094001d060625 */ /* 0x000fe400078e0202 */
[----:B------:R-:W2:Y:S04]  /*00c0*/  @P2 LDG.E R5, [R4.64] ;  /* 0x0000000c04052981 */ /* 0x000ea8000c1e1900 */
[----:B------:R-:W2:Y:S04]  /*00d0*/  @P0 LDG.E R10, [R6.64] ;  /* 0x0000000c060a0981 */ /* 0x000ea8000c1e1900 */
[----:B------:R-:W1:Y:S01]  /*00e0*/  S2R R15, SR_CTAID.X ;  /* 0x00000000000f7919 */ /* 0x000e620000002500 */
[----:B------:R-:W-:-:S04]  /*00f0*/  @!P2 ISETP.NE.U32.AND P1, PT, RZ, c[0x0][0x268], PT ;  /* 0x00009a00ff00aa0c */ /* 0x000fc80003f25070 */
[----:B------:R-:W-:Y:S01]  /*0100*/  @!P2 ISETP.NE.AND.EX P1, PT, RZ, c[0x0][0x26c], PT, P1 ;  /* 0x00009b00ff00aa0c */ /* 0x000fe20003f25310 */
[----:B-1----:R-:W-:-:S05]  /*0110*/  IMAD.SHL.U32 R157, R15, 0x40, RZ ;  /* 0x000000400f9d7824 */ /* 0x002fca00078e00ff */
[----:B------:R-:W-:Y:S02]  /*0120*/  ISETP.GE.AND P0, PT, R157, c[0x0][0x214], PT ;  /* 0x000085009d007a0c */ /* 0x000fe40003f06270 */
[----:B------:R-:W-:Y:S01]  /*0130*/  @!P2 SEL R3, RZ, c[0x0][0x21c], !P1 ;  /* 0x00008700ff03aa07 */ /* 0x000fe20004800000 */
[----:B--2---:R-:W-:-:S03]  /*0140*/  @P2 IMAD.IADD R150, R5, 0x1, -R10 ;  /* 0x0000000105962824 */ /* 0x004fc600078e0a0a */
[----:B------:R-:W-:-:S07]  /*0150*/  @!P2 IADD3 R150, R3, c[0x0][0x218], -R10 ;  /* 0x000086000396aa10 */ /* 0x000fce0007ffe80a */
[----:B------:R-:W-:Y:S05]  /*0160*/  @P0 EXIT ;  /* 0x000000000000094d */ /* 0x000fea0003800000 */
[----:B------:R-:W-:Y:S01]  /*0170*/  UMOV UR5, 0xff ;  /* 0x000000ff00057882 */ /* 0x000fe20000000000 */
[----:B------:R-:W-:Y:S01]  /*0180*/  IADD3 R5, R157, 0x13f, RZ ;  /* 0x0000013f9d057810 */ /* 0x000fe20007ffe0ff */
[----:B------:R-:W-:Y:S01]  /*0190*/  ULDC UR4, c[0x0][0x218] ;  /* 0x0000860000047ab9 */ /* 0x000fe20000000800 */
[C---:B------:R-:W-:Y:S01]  /*01a0*/  IADD3 R3, R150.reuse, 0xff, RZ ;  /* 0x000000ff96037810 */ /* 0x040fe20007ffe0ff */
[----:B------:R-:W-:Y:S01]  /*01b0*/  UIADD3 UR5, UR5, UR4, URZ ;  /* 0x0000000405057290 */ /* 0x000fe2000fffe03f */
[----:B------:R-:W-:Y:S01]  /*01c0*/  IADD3 R5, R150, -c[0x0][0x214], R5 ;  /* 0x8000850096057a10 */ /* 0x000fe20007ffe005 */
[----:B------:R-:W1:Y:S01]  /*01d0*/  S2R R18, SR_CTAID.Z ;  /* 0x0000000000127919 */ /* 0x000e620000002700 */
[----:B------:R-:W-:Y:S01]  /*01e0*/  SHF.R.S32.HI R0, RZ, 0x1f, R3 ;  /* 0x0000001fff007819 */ /* 0x000fe20000011403 */
[----:B------:R-:W-:Y:S01]  /*01f0*/  USHF.R.S32.HI UR4, URZ, 0x1f, UR5 ;  /* 0x0000001f3f047899 */ /* 0x000fe20008011405 */
[----:B------:R-:W-:Y:S01]  /*0200*/  IADD3 R5, R5, c[0x0][0x2e8], RZ ;  /* 0x0000ba0005057a10 */ /* 0x000fe20007ffe0ff */
[----:B------:R-:W2:Y:S01]  /*0210*/  S2R R153, SR_TID.X ;  /* 0x0000000000997919 */ /* 0x000ea20000002100 */
[----:B------:R-:W-:Y:S01]  /*0220*/  LEA.HI R3, R0, R3, RZ, 0x8 ;  /* 0x0000000300037211 */ /* 0x000fe200078f40ff */
[----:B------:R-:W-:Y:S01]  /*0230*/  ULEA.HI UR4, UR4, UR5, URZ, 0x8 ;  /* 0x0000000504047291 */ /* 0x000fe2000f8f403f */
[----:B------:R-:W-:-:S02]  /*0240*/  SHF.R.S32.HI R148, RZ, 0x1f, R5 ;  /* 0x0000001fff947819 */ /* 0x000fc40000011405 */
[----:B------:R-:W-:Y:S01]  /*0250*/  SHF.R.S32.HI R3, RZ, 0x8, R3 ;  /* 0x00000008ff037819 */ /* 0x000fe20000011403 */
[----:B------:R-:W-:Y:S01]  /*0260*/  USHF.R.S32.HI UR4, URZ, 0x8, UR4 ;  /* 0x000000083f047899 */ /* 0x000fe20008011404 */
[----:B------:R-:W-:-:S04]  /*0270*/  LEA.HI R148, R148, R5, RZ, 0x8 ;  /* 0x0000000594947211 */ /* 0x000fc800078f40ff */
[----:B------:R-:W-:Y:S02]  /*0280*/  SHF.R.S32.HI R148, RZ, 0x8, R148 ;  /* 0x00000008ff947819 */ /* 0x000fe40000011494 */
[----:B------:R-:W-:-:S04]  /*0290*/  IMNMX R3, R3, UR4, PT ;  /* 0x0000000403037c17 */ /* 0x000fc8000b800200 */
[----:B------:R-:W-:-:S04]  /*02a0*/  IMNMX R148, R3, R148, PT ;  /* 0x0000009403947217 */ /* 0x000fc80003800200 */
[----:B------:R-:W-:-:S13]  /*02b0*/  ISETP.GT.AND P0, PT, R148, RZ, PT ;  /* 0x000000ff9400720c */ /* 0x000fda0003f04270 */
[----:B------:R-:W-:Y:S05]  /*02c0*/  @P0 BRA `(.L_x_1478) ;  /* 0x0000035000000947 */ /* 0x000fea0003800000 */
[----:B-12---:R-:W-:Y:S02]  /*02d0*/  SHF.R.S32.HI R2, RZ, 0x1f, R153 ;  /* 0x0000001fff027819 */ /* 0x006fe40000011499 */
[----:B------:R-:W-:Y:S02]  /*02e0*/  SHF.R.S32.HI R4, RZ, 0x1f, R157 ;  /* 0x0000001fff047819 */ /* 0x000fe4000001149d */
[----:B------:R-:W-:Y:S02]  /*02f0*/  LEA.HI R2, R2, R153, RZ, 0x2 ;  /* 0x0000009902027211 */ /* 0x000fe400078f10ff */
[----:B------:R-:W-:Y:S01]  /*0300*/  SHF.R.S32.HI R0, RZ, 0x1f, R29 ;  /* 0x0000001fff007819 */ /* 0x000fe2000001141d */
[----:B------:R-:W-:Y:S01]  /*0310*/  IMAD R4, R4, c[0x0][0x1e8], RZ ;  /* 0x00007a0004047a24 */ /* 0x000fe200078e02ff */
[----:B------:R-:W-:Y:S02]  /*0320*/  LOP3.LUT R10, R2, 0x1ffffffc, RZ, 0xc0, !PT ;  /* 0x1ffffffc020a7812 */ /* 0x000fe400078ec0ff */
[----:B------:R-:W-:Y:S01]  /*0330*/  SHF.R.S32.HI R2, RZ, 0x2, R2 ;  /* 0x00000002ff027819 */ /* 0x000fe20000011402 */
[----:B------:R-:W-:Y:S01]  /*0340*/  IMAD R3, R157, c[0x0][0x1ec], R4 ;  /* 0x00007b009d037a24 */ /* 0x000fe200078e0204 */
[C---:B------:R-:W-:Y:S01]  /*0350*/  LOP3.LUT P3, RZ, R153.reuse, 0x3, RZ, 0xc0, !PT ;  /* 0x0000000399ff7812 */ /* 0x040fe2000786c0ff */
[----:B------:R-:W-:-:S02]  /*0360*/  IMAD.IADD R10, R153, 0x1, -R10 ;  /* 0x00000001990a7824 */ /* 0x000fc400078e0a0a */
[----:B------:R-:W-:Y:S02]  /*0370*/  IMAD R0, R0, c[0x0][0x1e0], RZ ;  /* 0x0000780000007a24 */ /* 0x000fe400078e02ff */
[----:B------:R-:W-:Y:S02]  /*0380*/  IMAD.SHL.U32 R10, R10, 0x8, RZ ;  /* 0x000000080a0a7824 */ /* 0x000fe400078e00ff */
[----:B------:R-:W-:Y:S01]  /*0390*/  IMAD R5, R29, c[0x0][0x1e4], R0 ;  /* 0x000079001d057a24 */ /* 0x000fe200078e0200 */
[----:B------:R-:W-:Y:S01]  /*03a0*/  SHF.R.S32.HI R0, RZ, 0x1f, R2 ;  /* 0x0000001fff007819 */ /* 0x000fe20000011402 */
[----:B------:R-:W-:Y:S01]  /*03b0*/  IMAD.MOV.U32 R4, RZ, RZ, 0x40 ;  /* 0x00000040ff047424 */ /* 0x000fe200078e00ff */
[----:B------:R-:W-:-:S03]  /*03c0*/  SHF.R.S32.HI R11, RZ, 0x1f, R10 ;  /* 0x0000001fff0b7819 */ /* 0x000fc6000001140a */
[----:B------:R-:W-:-:S04]  /*03d0*/  IMAD.WIDE.U32 R12, R4, c[0x0][0x1e8], RZ ;  /* 0x00007a00040c7a25 */ /* 0x000fc800078e00ff */
[----:B------:R-:W-:-:S04]  /*03e0*/  IMAD.WIDE.U32 R10, R157, c[0x0][0x1e8], R10 ;  /* 0x00007a009d0a7a25 */ /* 0x000fc800078e000a */
[----:B------:R-:W-:Y:S01]  /*03f0*/  IMAD.IADD R11, R11, 0x1, R3 ;  /* 0x000000010b0b7824 */ /* 0x000fe200078e0203 */
[----:B------:R-:W-:-:S03]  /*0400*/  SHF.R.S32.HI R3, RZ, 0x1f, R18 ;  /* 0x0000001fff037819 */ /* 0x000fc60000011412 */
[----:B------:R-:W-:-:S04]  /*0410*/  IMAD.WIDE.U32 R10, R29, c[0x0][0x1e0], R10 ;  /* 0x000078001d0a7a25 */ /* 0x000fc800078e000a */
[----:B------:R-:W-:Y:S02]  /*0420*/  IMAD R3, R3, c[0x0][0x1f0], RZ ;  /* 0x00007c0003037a24 */ /* 0x000fe400078e02ff */
[----:B------:R-:W-:Y:S02]  /*0430*/  IMAD.IADD R11, R11, 0x1, R5 ;  /* 0x000000010b0b7824 */ /* 0x000fe400078e0205 */
[C---:B------:R-:W-:Y:S02]  /*0440*/  IMAD R3, R18.reuse, c[0x0][0x1f4], R3 ;  /* 0x00007d0012037a24 */ /* 0x040fe400078e0203 */
[----:B------:R-:W-:-:S04]  /*0450*/  IMAD.WIDE.U32 R10, R18, c[0x0][0x1f0], R10 ;  /* 0x00007c00120a7a25 */ /* 0x000fc800078e000a */
[----:B------:R-:W-:Y:S01]  /*0460*/  IMAD R18, R29, c[0x0][0x1c0], R18 ;  /* 0x000070001d127a24 */ /* 0x000fe200078e0212 */
[----:B------:R-:W-:Y:S01]  /*0470*/  IADD3 R11, R11, R3, RZ ;  /* 0x000000030b0b7210 */ /* 0x000fe20007ffe0ff */
[----:B------:R-:W-:Y:S02]  /*0480*/  IMAD R5, R0, c[0x0][0x1e8], RZ ;  /* 0x00007a0000057a24 */ /* 0x000fe400078e02ff */
[----:B------:R-:W-:Y:S01]  /*0490*/  IMAD R3, R18, c[0x0][0x214], R157 ;  /* 0x0000850012037a24 */ /* 0x000fe200078e029d */
[----:B------:R-:W-:Y:S01]  /*04a0*/  IADD3 R157, -R157, c[0x0][0x214], RZ ;  /* 0x000085009d9d7a10 */ /* 0x000fe20007ffe1ff */
[C---:B------:R-:W-:Y:S02]  /*04b0*/  IMAD R5, R2.reuse, c[0x0][0x1ec], R5 ;  /* 0x00007b0002057a24 */ /* 0x040fe400078e0205 */
[C---:B------:R-:W-:Y:S01]  /*04c0*/  IMAD.WIDE.U32 R10, R2.reuse, c[0x0][0x1e8], R10 ;  /* 0x00007a00020a7a25 */ /* 0x040fe200078e000a */
[----:B------:R-:W-:Y:S02]  /*04d0*/  ISETP.GE.OR P2, PT, R2, R157, P3 ;  /* 0x0000009d0200720c */ /* 0x000fe40001f46670 */
[----:B------:R-:W-:Y:S01]  /*04e0*/  IADD3 R6, P0, R3, R2, RZ ;  /* 0x0000000203067210 */ /* 0x000fe20007f1e0ff */
[----:B------:R-:W-:Y:S01]  /*04f0*/  IMAD.IADD R5, R11, 0x1, R5 ;  /* 0x000000010b057824 */ /* 0x000fe200078e0205 */
[----:B------:R-:W-:-:S02]  /*0500*/  LEA R8, P1, R10, c[0x0][0x1d0], 0x1 ;  /* 0x000074000a087a11 */ /* 0x000fc400078208ff */
[----:B------:R-:W-:Y:S02]  /*0510*/  IADD3 R2, R2, 0x20, RZ ;  /* 0x0000002002027810 */ /* 0x000fe40007ffe0ff */
[----:B------:R-:W-:Y:S01]  /*0520*/  LEA.HI.X R9, R10, c[0x0][0x1d4], R5, 0x1, P1 ;  /* 0x000075000a097a11 */ /* 0x000fe200008f0c05 */
[----:B------:R-:W-:Y:S01]  /*0530*/  IMAD R5, R4, c[0x0][0x1ec], RZ ;  /* 0x00007b0004057a24 */ /* 0x000fe200078e02ff */
[----:B------:R-:W-:Y:S02]  /*0540*/  ISETP.GE.OR P3, PT, R2, R157, P3 ;  /* 0x0000009d0200720c */ /* 0x000fe40001f66670 */
[----:B------:R-:W-:Y:S01]  /*0550*/  LEA.HI.X.SX32 R3, R3, R0, 0x1, P0 ;  /* 0x0000000003037211 */ /* 0x000fe200000f0eff */
[----:B------:R1:W-:Y:S01]  /*0560*/  STG.E.128 [R8.64], RZ ;  /* 0x000000ff08007986 */ /* 0x0003e2000c101d0c */
[----:B------:R-:W-:Y:S02]  /*0570*/  LEA R10, P0, R6, c[0x0][0x200], 0x2 ;  /* 0x00008000060a7a11 */ /* 0x000fe400078010ff */
[----:B------:R-:W-:-:S02]  /*0580*/  IADD3 R4, P1, R8, R12, RZ ;  /* 0x0000000c08047210 */ /* 0x000fc40007f3e0ff */
[----:B------:R-:W-:Y:S02]  /*0590*/  LEA.HI.X R11, R6, c[0x0][0x204], R3, 0x2, P0 ;  /* 0x00008100060b7a11 */ /* 0x000fe400000f1403 */
[----:B------:R-:W-:Y:S02]  /*05a0*/  IADD3.X R5, R9, R13, R5, P1, !PT ;  /* 0x0000000d09057210 */ /* 0x000fe40000ffe405 */
[----:B------:R-:W-:-:S03]  /*05b0*/  @!P2 MOV R3, 0x7f800000 ;  /* 0x7f8000000003a802 */ /* 0x000fc60000000f00 */
[----:B------:R1:W-:Y:S04]  /*05c0*/  STG.E.128 [R4.64], RZ ;  /* 0x000000ff04007986 */ /* 0x0003e8000c101d0c */
[----:B------:R1:W-:Y:S01]  /*05d0*/  @!P2 STG.E [R10.64], R3 ;  /* 0x000000030a00a986 */ /* 0x0003e2000c10190c */
[----:B------:R-:W-:Y:S05]  /*05e0*/  @P3 EXIT ;  /* 0x000000000000394d */ /* 0x000fea0003800000 */
[----:B-1----:R-:W-:-:S05]  /*05f0*/  MOV R3, 0x7f800000 ;  /* 0x7f80000000037802 */ /* 0x002fca0000000f00 */
[----:B------:R-:W-:Y:S01]  /*0600*/  STG.E [R10.64+0x80], R3 ;  /* 0x000080030a007986 */ /* 0x000fe2000c10190c */
[----:B------:R-:W-:Y:S05]  /*0610*/  EXIT ;  /* 0x000000000000794d */ /* 0x000fea0003800000 */
.L_x_1478:
[----:B-12---:R-:W-:Y:S01]  /*0620*/  ISETP.NE.U32.AND P0, PT, RZ, c[0x0][0x2b8], PT ;  /* 0x0000ae00ff007a0c */ /* 0x006fe20003f05070 */
[----:B------:R-:W-:-:S03]  /*0630*/  IMAD.MOV.U32 R0, RZ, RZ, R29 ;  /* 0x000000ffff007224 */ /* 0x000fc600078e001d */
[----:B------:R-:W-:-:S13]  /*0640*/  ISETP.NE.AND.EX P0, PT, RZ, c[0x0][0x2bc], PT, P0 ;  /* 0x0000af00ff007a0c */ /* 0x000fda0003f05300 */
[----:B------:R-:W-:-:S04]  /*0650*/  @P0 IMAD.MOV.U32 R2, RZ, RZ, 0x4 ;  /* 0x00000004ff020424 */ /* 0x000fc800078e00ff */
[----:B------:R-:W-:-:S05]  /*0660*/  @P0 IMAD.WIDE R2, R29, R2, c[0x0][0x2b8] ;  /* 0x0000ae001d020625 */ /* 0x000fca00078e0202 */
[----:B------:R1:W5:Y:S01]  /*0670*/  @P0 LDG.E R0, [R2.64] ;  /* 0x0000000c02000981 */ /* 0x000362000c1e1900 */
[----:B------:R-:W-:Y:S01]  /*0680*/  ISETP.NE.U32.AND P0, PT, RZ, c[0x0][0x2c0], PT ;  /* 0x0000b000ff007a0c */ /* 0x000fe20003f05070 */
[----:B------:R-:W-:Y:S01]  /*0690*/  CS2R R234, SRZ ;  /* 0x0000000000ea7805 */ /* 0x000fe2000001ff00 */
[----:B------:R-:W-:Y:S02]  /*06a0*/  PLOP3.LUT P6, PT, PT, PT, PT, 0x80, 0x0 ;  /* 0x000000000000781c */ /* 0x000fe40003fcf070 */
[----:B------:R-:W-:-:S13]  /*06b0*/  ISETP.NE.AND.EX P0, PT, RZ, c[0x0][0x2c4], PT, P0 ;  /* 0x0000b100ff007a0c */ /* 0x000fda0003f05300 */
[----:B------:R-:W-:Y:S05]  /*06c0*/  @!P0 BRA `(.L_x_1479) ;  /* 0x0000008000008947 */ /* 0x000fea0003800000 */
[----:B-1----:R-:W-:Y:S01]  /*06d0*/  SHF.R.S32.HI R2, RZ, 0x1f, R29 ;  /* 0x0000001fff027819 */ /* 0x002fe2000001141d */
[----:B------:R-:W-:Y:S01]  /*06e0*/  IMAD.WIDE.U32 R4, R29, c[0x0][0x2c8], RZ ;  /* 0x0000b2001d047a25 */ /* 0x000fe200078e00ff */
[----:B------:R-:W-:-:S03]  /*06f0*/  PLOP3.LUT P6, PT, PT, PT, PT, 0x8, 0x0 ;  /* 0x000000000000781c */ /* 0x000fc60003fce170 */
[----:B------:R-:W-:Y:S01]  /*0700*/  IMAD R2, R2, c[0x0][0x2c8], RZ ;  /* 0x0000b20002027a24 */ /* 0x000fe200078e02ff */
[----:B------:R-:W-:-:S03]  /*0710*/  LEA R234, P0, R4, c[0x0][0x2c0], 0x2 ;  /* 0x0000b00004ea7a11 */ /* 0x000fc600078010ff */
[----:B------:R-:W-:-:S05]  /*0720*/  IMAD R2, R29, c[0x0][0x2cc], R2 ;  /* 0x0000b3001d027a24 */ /* 0x000fca00078e0202 */
[----:B------:R-:W-:-:S04]  /*0730*/  IADD3 R3, R5, R2, RZ ;  /* 0x0000000205037210 */ /* 0x000fc80007ffe0ff */
[----:B------:R-:W-:Y:S02]  /*0740*/  LEA.HI.X R235, R4, c[0x0][0x2c4], R3, 0x2, P0 ;  /* 0x0000b10004eb7a11 */ /* 0x000fe400000f1403 */
.L_x_1479:
[----:B-1----:R-:W-:Y:S01]  /*0750*/  IABS R2, c[0x0][0x2d0] ;  /* 0x0000b40000027a13 */ /* 0x002fe20000000000 */
[----:B------:R-:W-:Y:S05]  /*0760*/  @P6 BRA `(.L_x_1480) ;  /* 0x0000047000006947 */ /* 0x000fea0003800000 */
[----:B------:R-:W1:Y:S01]  /*0770*/  I2F.RP R6, R2 ;  /* 0x0000000200067306 */ /* 0x000e620000209400 */
        /* <DEDUP_REMOVED lines=51> */
[----:B------:R-:W-:-:S04]  /*0ab0*/  @!P1 LOP3.LUT R12, RZ, c[0x0][0x1c8], RZ, 0x33, !PT ;  /* 0x00007200ff0c9a12 */ /* 0x000fc800078e33ff */
[----:B------:R-:W-:Y:S02]  /*0ac0*/  SHF.R.S32.HI R11, RZ, 0x1f, R12 ;  /* 0x0000001fff0b7819 */ /* 0x000fe4000001140c */
        /* <DEDUP_REMOVED lines=8> */
[----:B------:R-:W-:Y:S01]  /*0b50*/  IMAD R3, R13, c[0x0][0x19c], R0 ;  /* 0x000067000d037a24 */ /* 0x000fe200078e0200 */
[----:B------:R-:W-:Y:S01]  /*0b60*/  IADD3 R6, R23, R6, RZ ;  /* 0x0000000617067210 */ /* 0x000fe20007ffe0ff */
[----:B------:R-:W-:-:S04]  /*0b70*/  IMAD.WIDE.U32 R24, R13, c[0x0][0x198], R8 ;  /* 0x000066000d187a25 */ /* 0x000fc800078e0008 */
[----:B------:R-:W-:Y:S02]  /*0b80*/  IMAD.IADD R25, R25, 0x1, R3 ;  /* 0x0000000119197824 */ /* 0x000fe400078e0203 */
[----:B------:R-:W-:Y:S02]  /*0b90*/  IMAD R3, R11, c[0x0][0x1b0], RZ ;  /* 0x00006c000b037a24 */ /* 0x000fe400078e02ff */
[----:B------:R-:W-:-:S04]  /*0ba0*/  IMAD.WIDE.U32 R24, R12, c[0x0][0x1b0], R24 ;  /* 0x00006c000c187a25 */ /* 0x000fc800078e0018 */
[----:B------:R-:W-:-:S04]  /*0bb0*/  IMAD R0, R12, c[0x0][0x1b4], R3 ;  /* 0x00006d000c007a24 */ /* 0x000fc800078e0203 */
[----:B------:R-:W-:Y:S01]  /*0bc0*/  IMAD.IADD R0, R25, 0x1, R0 ;  /* 0x0000000119007824 */ /* 0x000fe200078e0200 */
[----:B------:R-:W-:Y:S05]  /*0bd0*/  BRA `(.L_x_1481) ;  /* 0x0000034000007947 */ /* 0x000fea0003800000 */
.L_x_1480:
[----:B------:R-:W-:Y:S02]  /*0be0*/  IABS R6, c[0x0][0x1c8] ;  /* 0x0000720000067a13 */ /* 0x000fe40000000000 */
[----:B------:R-:W-:Y:S02]  /*0bf0*/  LEA R13, R148, 0xffffff00, 0x8 ;  /* 0xffffff00940d7811 */ /* 0x000fe400078e40ff */
[----:B------:R-:W1:Y:S02]  /*0c00*/  I2F.RP R5, R6 ;  /* 0x0000000600057306 */ /* 0x000e640000209400 */
[----:B------:R-:W-:Y:S02]  /*0c10*/  SHF.R.S32.HI R7, RZ, 0x1f, R13 ;  /* 0x0000001fff077819 */ /* 0x000fe4000001140d */
[----:B------:R-:W-:-:S04]  /*0c20*/  IADD3 R16, P1, R10, R13, RZ ;  /* 0x0000000d0a107210 */ /* 0x000fc80007f3e0ff */
        /* <DEDUP_REMOVED lines=12> */
[----:B------:R-:W-:-:S04]  /*0cf0*/  SHF.R.S32.HI R4, RZ, 0x1f, R10 ;  /* 0x0000001fff047819 */ /* 0x000fc8000001140a */
[----:B------:R-:W-:Y:S01]  /*0d00*/  ISETP.GT.U32.AND P0, PT, R6, R3, PT ;  /* 0x000000030600720c */ /* 0x000fe20003f04070 */
[C---:B------:R-:W-:Y:S02]  /*0d10*/  IMAD.X R9, R4.reuse, 0x1, R7, P1 ;  /* 0x0000000104097824 */ /* 0x040fe400008e0607 */
[----:B------:R-:W-:Y:S02]  /*0d20*/  IMAD R5, R4, c[0x0][0x1a0], RZ ;  /* 0x0000680004057a24 */ /* 0x000fe400078e02ff */
[----:B------:R-:W-:Y:S02]  /*0d30*/  IMAD R9, R9, c[0x0][0x198], RZ ;  /* 0x0000660009097a24 */ /* 0x000fe400078e02ff */
[----:B------:R-:W-:Y:S02]  /*0d40*/  IMAD R5, R10, c[0x0][0x1a4], R5 ;  /* 0x000069000a057a24 */ /* 0x000fe400078e0205 */
[C---:B------:R-:W-:Y:S02]  /*0d50*/  IMAD R9, R16.reuse, c[0x0][0x19c], R9 ;  /* 0x0000670010097a24 */ /* 0x040fe400078e0209 */
[----:B------:R-:W-:-:S02]  /*0d60*/  IMAD.WIDE.U32 R16, R16, c[0x0][0x198], RZ ;  /* 0x0000660010107a25 */ /* 0x000fc400078e00ff */
[-C--:B------:R-:W-:Y:S02]  /*0d70*/  @!P0 IADD3 R3, R3, -R6.reuse, RZ ;  /* 0x8000000603038210 */ /* 0x080fe40007ffe0ff */
[----:B------:R-:W-:Y:S01]  /*0d80*/  @!P0 IADD3 R12, R12, 0x1, RZ ;  /* 0x000000010c0c8810 */ /* 0x000fe20007ffe0ff */
[----:B------:R-:W-:Y:S01]  /*0d90*/  IMAD.WIDE.U32 R10, R10, c[0x0][0x1a0], RZ ;  /* 0x000068000a0a7a25 */ /* 0x000fe200078e00ff */
[----:B------:R-:W-:Y:S02]  /*0da0*/  ISETP.GE.U32.AND P2, PT, R3, R6, PT ;  /* 0x000000060300720c */ /* 0x000fe40003f46070 */
[----:B------:R-:W-:Y:S02]  /*0db0*/  LOP3.LUT R3, R18, c[0x0][0x1c8], RZ, 0x3c, !PT ;  /* 0x0000720012037a12 */ /* 0x000fe400078e3cff */
[----:B------:R-:W-:Y:S02]  /*0dc0*/  ISETP.NE.AND P0, PT, RZ, c[0x0][0x1c8], PT ;  /* 0x00007200ff007a0c */ /* 0x000fe40003f05270 */
[----:B------:R-:W-:-:S02]  /*0dd0*/  ISETP.GE.AND P1, PT, R3, RZ, PT ;  /* 0x000000ff0300720c */ /* 0x000fc40003f26270 */
[----:B-----5:R-:W-:Y:S02]  /*0de0*/  SHF.R.S32.HI R3, RZ, 0x1f, R0 ;  /* 0x0000001fff037819 */ /* 0x020fe40000011400 */
[----:B------:R-:W-:Y:S02]  /*0df0*/  IADD3 R17, R17, R9, RZ ;  /* 0x0000000911117210 */ /* 0x000fe40007ffe0ff */
[----:B------:R-:W-:Y:S01]  /*0e00*/  IADD3 R5, R11, R5, RZ ;  /* 0x000000050b057210 */ /* 0x000fe20007ffe0ff */
[C---:B------:R-:W-:Y:S01]  /*0e10*/  IMAD R9, R3.reuse, c[0x0][0x180], RZ ;  /* 0x0000600003097a24 */ /* 0x040fe200078e02ff */
[----:B------:R-:W-:Y:S01]  /*0e20*/  @P2 IADD3 R12, R12, 0x1, RZ ;  /* 0x000000010c0c2810 */ /* 0x000fe20007ffe0ff */
[----:B------:R-:W-:Y:S02]  /*0e30*/  IMAD R3, R3, c[0x0][0x188], RZ ;  /* 0x0000620003037a24 */ /* 0x000fe400078e02ff */
[C---:B------:R-:W-:Y:S02]  /*0e40*/  IMAD R4, R0.reuse, c[0x0][0x184], R9 ;  /* 0x0000610000047a24 */ /* 0x040fe400078e0209 */
[----:B------:R-:W-:Y:S01]  /*0e50*/  @!P1 IMAD.MOV R12, RZ, RZ, -R12 ;  /* 0x000000ffff0c9224 */ /* 0x000fe200078e0a0c */
[----:B------:R-:W-:Y:S01]  /*0e60*/  @!P0 LOP3.LUT R12, RZ, c[0x0][0x1c8], RZ, 0x33, !PT ;  /* 0x00007200ff0c8a12 */ /* 0x000fe200078e33ff */
[----:B------:R-:W-:-:S03]  /*0e70*/  IMAD.WIDE.U32 R8, R0, c[0x0][0x180], R16 ;  /* 0x0000600000087a25 */ /* 0x000fc600078e0010 */
[----:B------:R-:W-:Y:S01]  /*0e80*/  SHF.R.S32.HI R11, RZ, 0x1f, R12 ;  /* 0x0000001fff0b7819 */ /* 0x000fe2000001140c */
[C---:B------:R-:W-:Y:S01]  /*0e90*/  IMAD R6, R0.reuse, c[0x0][0x18c], R3 ;  /* 0x0000630000067a24 */ /* 0x040fe200078e0203 */
[----:B------:R-:W-:Y:S01]  /*0ea0*/  IADD3 R9, R9, R4, RZ ;  /* 0x0000000409097210 */ /* 0x000fe20007ffe0ff */
[----:B------:R-:W-:Y:S02]  /*0eb0*/  IMAD.MOV.U32 R4, RZ, RZ, R10 ;  /* 0x000000ffff047224 */ /* 0x000fe400078e000a */
[----:B------:R-:W-:Y:S02]  /*0ec0*/  IMAD R3, R11, c[0x0][0x1b0], RZ ;  /* 0x00006c000b037a24 */ /* 0x000fe400078e02ff */
[----:B------:R-:W-:-:S04]  /*0ed0*/  IMAD.WIDE.U32 R22, R0, c[0x0][0x188], R4 ;  /* 0x0000620000167a25 */ /* 0x000fc800078e0004 */
[----:B------:R-:W-:Y:S01]  /*0ee0*/  IMAD.WIDE.U32 R24, R12, c[0x0][0x1b0], R8 ;  /* 0x00006c000c187a25 */ /* 0x000fe200078e0008 */
[----:B------:R-:W-:-:S03]  /*0ef0*/  IADD3 R6, R23, R6, RZ ;  /* 0x0000000617067210 */ /* 0x000fc60007ffe0ff */
[----:B------:R-:W-:-:S05]  /*0f00*/  IMAD R3, R12, c[0x0][0x1b4], R3 ;  /* 0x00006d000c037a24 */ /* 0x000fca00078e0203 */
[----:B------:R-:W-:Y:S02]  /*0f10*/  IADD3 R0, R25, R3, RZ ;  /* 0x0000000319007210 */ /* 0x000fe40007ffe0ff */
.L_x_1481:
[----:B------:R-:W-:Y:S01]  /*0f20*/  SHF.R.S32.HI R8, RZ, 0x1f, R153 ;  /* 0x0000001fff087819 */ /* 0x000fe20000011499 */
[----:B------:R-:W-:Y:S01]  /*0f30*/  IMAD R11, R11, c[0x0][0x1b8], RZ ;  /* 0x00006e000b0b7a24 */ /* 0x000fe200078e02ff */
[----:B------:R-:W-:Y:S01]  /*0f40*/  SHF.R.S32.HI R26, RZ, 0x1f, R29 ;  /* 0x0000001fff1a7819 */ /* 0x000fe2000001141d */
[----:B------:R-:W-:Y:S01]  /*0f50*/  ULDC.64 UR6, c[0x0][0x198] ;  /* 0x0000660000067ab9 */ /* 0x000fe20000000a00 */
[CC--:B------:R-:W-:Y:S01]  /*0f60*/  LEA.HI R233, R8.reuse, R153.reuse, RZ, 0x2 ;  /* 0x0000009908e97211 */ /* 0x0c0fe200078f10ff */
[----:B------:R-:W-:Y:S01]  /*0f70*/  USHF.L.U32 UR9, UR6, 0x6, URZ ;  /* 0x0000000606097899 */ /* 0x000fe2000800063f */
[-C--:B------:R-:W-:Y:S01]  /*0f80*/  LEA.HI R9, R8, R153.reuse, RZ, 0x3 ;  /* 0x0000009908097211 */ /* 0x080fe200078f18ff */
[----:B------:R-:W-:Y:S01]  /*0f90*/  IMAD R26, R26, c[0x0][0x178], RZ ;  /* 0x00005e001a1a7a24 */ /* 0x000fe200078e02ff */
[----:B------:R-:W-:Y:S01]  /*0fa0*/  LOP3.LUT R16, R233, 0xfffffffc, RZ, 0xc0, !PT ;  /* 0xfffffffce9107812 */ /* 0x000fe200078ec0ff */
[----:B------:R-:W-:Y:S01]  /*0fb0*/  UMOV UR8, 0x6 ;  /* 0x0000000600087882 */ /* 0x000fe20000000000 */
[----:B------:R-:W-:Y:S01]  /*0fc0*/  SHF.R.S32.HI R17, RZ, 0x3, R9 ;  /* 0x00000003ff117819 */ /* 0x000fe20000011409 */
[----:B------:R-:W-:Y:S01]  /*0fd0*/  IMAD R26, R29, c[0x0][0x17c], R26 ;  /* 0x00005f001d1a7a24 */ /* 0x000fe200078e021a */
[----:B------:R-:W-:Y:S01]  /*0fe0*/  SHF.R.S32.HI R20, RZ, 0x2, R233 ;  /* 0x00000002ff147819 */ /* 0x000fe200000114e9 */
[----:B------:R-:W-:Y:S01]  /*0ff0*/  IMAD.IADD R16, R153, 0x1, -R16 ;  /* 0x0000000199107824 */ /* 0x000fe200078e0a10 */
[-C--:B------:R-:W-:Y:S01]  /*1000*/  LEA.HI R152, R8, R153.reuse, RZ, 0x4 ;  /* 0x0000009908987211 */ /* 0x080fe200078f20ff */
[----:B------:R-:W-:Y:S01]  /*1010*/  IMAD.SHL.U32 R17, R17, 0x40, RZ ;  /* 0x0000004011117824 */ /* 0x000fe200078e00ff */
[----:B------:R-:W-:Y:S01]  /*1020*/  LEA.HI R233, R233, R20, RZ, 0x1 ;  /* 0x00000014e9e97211 */ /* 0x000fe200078f08ff */
[----:B------:R-:W-:Y:S01]  /*1030*/  IMAD.SHL.U32 R16, R16, 0x8, RZ ;  /* 0x0000000810107824 */ /* 0x000fe200078e00ff */
[----:B------:R-:W-:Y:S01]  /*1040*/  SHF.R.S32.HI R10, RZ, 0x4, R152 ;  /* 0x00000004ff0a7819 */ /* 0x000fe20000011498 */
[----:B------:R-:W-:Y:S01]  /*1050*/  USHF.L.U64.HI UR7, UR6, UR8, UR7 ;  /* 0x0000000806077299 */ /* 0x000fe20008010207 */
[----:B------:R-:W-:Y:S01]  /*1060*/  LOP3.LUT R17, R17, 0xc0, RZ, 0xc0, !PT ;  /* 0x000000c011117812 */ /* 0x000fe200078ec0ff */
[----:B------:R-:W-:Y:S01]  /*1070*/  ULDC.64 UR4, c[0x0][0x1a0] ;  /* 0x0000680000047ab9 */ /* 0x000fe20000000a00 */
[----:B------:R-:W-:Y:S01]  /*1080*/  LEA.HI R155, R8, R153, RZ, 0x5 ;  /* 0x00000099089b7211 */ /* 0x000fe200078f28ff */
[----:B------:R-:W-:Y:S01]  /*1090*/  USHF.L.U32 UR10, UR4, 0x6, URZ ;  /* 0x00000006040a7899 */ /* 0x000fe2000800063f */
[----:B------:R-:W-:Y:S01]  /*10a0*/  LOP3.LUT R233, R233, 0x7fffffe, RZ, 0xc0, !PT ;  /* 0x07fffffee9e97812 */ /* 0x000fe200078ec0ff */
[----:B------:R-:W-:Y:S01]  /*10b0*/  USHF.L.U64.HI UR5, UR4, UR8, UR5 ;  /* 0x0000000804057299 */ /* 0x000fe20008010205 */
[----:B------:R-:W-:Y:S01]  /*10c0*/  LEA.HI R5, R152, R10, RZ, 0x1 ;  /* 0x0000000a98057211 */ /* 0x000fe200078f08ff */
[----:B------:R-:W-:Y:S01]  /*10d0*/  IMAD.SHL.U32 R159, R153, 0x2, RZ ;  /* 0x00000002999f7824 */ /* 0x000fe200078e00ff */
[----:B------:R-:W-:Y:S01]  /*10e0*/  LOP3.LUT R3, R17, 0x18, R16, 0xf8, !PT ;  /* 0x0000001811037812 */ /* 0x000fe200078ef810 */
[----:B------:R-:W-:Y:S01]  /*10f0*/  IMAD.IADD R233, R20, 0x1, -R233 ;  /* 0x0000000114e97824 */ /* 0x000fe200078e0ae9 */
[----:B------:R-:W-:-:S02]  /*1100*/  SHF.R.U32.HI R4, RZ, 0x3, R17 ;  /* 0x00000003ff047819 */ /* 0x000fc40000011611 */
[----:B------:R-:W-:Y:S02]  /*1110*/  SHF.R.S32.HI R154, RZ, 0x5, R155 ;  /* 0x00000005ff9a7819 */ /* 0x000fe4000001149b */
[----:B------:R-:W-:Y:S02]  /*1120*/  LOP3.LUT R152, R152, 0xfffffff0, RZ, 0xc0, !PT ;  /* 0xfffffff098987812 */ /* 0x000fe400078ec0ff */
[----:B------:R-:W-:Y:S01]  /*1130*/  LOP3.LUT R4, R3, R4, RZ, 0x3c, !PT ;  /* 0x0000000403047212 */ /* 0x000fe200078e3cff */
[----:B------:R-:W-:Y:S01]  /*1140*/  IMAD R233, R154, 0x8, R233 ;  /* 0x000000089ae97824 */ /* 0x000fe200078e02e9 */
[----:B------:R-:W-:Y:S01]  /*1150*/  LOP3.LUT R8, R9, 0xfffffff8, RZ, 0xc0, !PT ;  /* 0xfffffff809087812 */ /* 0x000fe200078ec0ff */
[----:B------:R-:W-:Y:S01]  /*1160*/  IMAD.IADD R152, R153, 0x1, -R152 ;  /* 0x0000000199987824 */ /* 0x000fe200078e0a98 */
[C---:B------:R-:W-:Y:S01]  /*1170*/  IADD3 R22, P0, R16.reuse, R22, RZ ;  /* 0x0000001610167210 */ /* 0x040fe20007f1e0ff */
[----:B------:R-:W-:Y:S01]  /*1180*/  IMAD.U32 R233, R233, 0x20, R4 ;  /* 0x00000020e9e97824 */ /* 0x000fe200078e0004 */
[----:B------:R-:W-:Y:S01]  /*1190*/  SHF.R.S32.HI R17, RZ, 0x1f, R16 ;  /* 0x0000001fff117819 */ /* 0x000fe20000011410 */
[----:B------:R-:W-:Y:S01]  /*11a0*/  IMAD.IADD R19, R153, 0x1, -R8 ;  /* 0x0000000199137824 */ /* 0x000fe200078e0a08 */
[----:B------:R-:W-:Y:S01]  /*11b0*/  IADD3 R24, P1, R16, R24, RZ ;  /* 0x0000001810187210 */ /* 0x000fe20007f3e0ff */
[----:B------:R-:W-:Y:S01]  /*11c0*/  IMAD.SHL.U32 R233, R233, 0x2, RZ ;  /* 0x00000002e9e97824 */ /* 0x000fe200078e00ff */
[----:B------:R-:W-:Y:S01]  /*11d0*/  LEA.HI R4, R152, R152, RZ, 0x1 ;  /* 0x0000009898047211 */ /* 0x000fe200078f08ff */
[----:B------:R-:W-:Y:S01]  /*11e0*/  IMAD.X R23, R17, 0x1, R6, P0 ;  /* 0x0000000111177824 */ /* 0x000fe200000e0606 */
[----:B------:R-:W-:Y:S01]  /*11f0*/  IADD3 R8, P0, R20, R13, RZ ;  /* 0x0000000d14087210 */ /* 0x000fe20007f1e0ff */
[----:B------:R-:W-:Y:S01]  /*1200*/  IMAD.WIDE.U32 R28, R29, c[0x0][0x178], R16 ;  /* 0x00005e001d1c7a25 */ /* 0x000fe200078e0010 */
[----:B------:R-:W-:-:S02]  /*1210*/  SHF.R.S32.HI R16, RZ, 0x1, R4 ;  /* 0x00000001ff107819 */ /* 0x000fc40000011404 */
[----:B------:R-:W-:Y:S01]  /*1220*/  SHF.R.S32.HI R13, RZ, 0x1f, R4 ;  /* 0x0000001fff0d7819 */ /* 0x000fe20000011404 */
[----:B------:R-:W-:Y:S01]  /*1230*/  IMAD.X R25, R17, 0x1, R0, P1 ;  /* 0x0000000111197824 */ /* 0x000fe200008e0600 */
[----:B------:R-:W-:Y:S01]  /*1240*/  LEA.HI R3, R19, R19, RZ, 0x1 ;  /* 0x0000001313037211 */ /* 0x000fe200078f08ff */
[----:B------:R-:W-:Y:S01]  /*1250*/  IMAD.IADD R27, R29, 0x1, R26 ;  /* 0x000000011d1b7824 */ /* 0x000fe200078e021a */
[----:B------:R-:W-:Y:S01]  /*1260*/  SHF.R.S32.HI R17, RZ, 0x1f, R18 ;  /* 0x0000001fff117819 */ /* 0x000fe20000011412 */
[----:B------:R-:W-:Y:S01]  /*1270*/  IMAD.MOV.U32 R26, RZ, RZ, R28 ;  /* 0x000000ffff1a7224 */ /* 0x000fe200078e001c */
[----:B------:R-:W-:Y:S01]  /*1280*/  LOP3.LUT R5, R5, 0xfffffffe, RZ, 0xc0, !PT ;  /* 0xfffffffe05057812 */ /* 0x000fe200078ec0ff */
[----:B------:R-:W-:Y:S01]  /*1290*/  IMAD R6, R12, c[0x0][0x1bc], R11 ;  /* 0x00006f000c067a24 */ /* 0x000fe200078e020b */
[----:B------:R-:W-:Y:S01]  /*12a0*/  LEA.HI R13, R13, R16, RZ, 0x2 ;  /* 0x000000100d0d7211 */ /* 0x000fe200078f10ff */
[----:B------:R-:W-:Y:S01]  /*12b0*/  IMAD R17, R17, c[0x0][0x1a8], RZ ;  /* 0x00006a0011117a24 */ /* 0x000fe200078e02ff */
[--C-:B------:R-:W-:Y:S01]  /*12c0*/  SHF.R.S32.HI R21, RZ, 0x1f, R20.reuse ;  /* 0x0000001fff157819 */ /* 0x100fe20000011414 */
[----:B------:R-:W-:Y:S01]  /*12d0*/  IMAD.IADD R5, R10, 0x1, -R5 ;  /* 0x000000010a057824 */ /* 0x000fe200078e0a05 */
[----:B------:R-:W-:Y:S01]  /*12e0*/  LOP3.LUT R0, R3, 0x3fffffe, RZ, 0xc0, !PT ;  /* 0x03fffffe03007812 */ /* 0x000fe200078ec0ff */
[----:B------:R-:W-:Y:S01]  /*12f0*/  IMAD R10, R18, c[0x0][0x1ac], R17 ;  /* 0x00006b00120a7a24 */ /* 0x000fe200078e0211 */
[----:B------:R-:W-:Y:S01]  /*1300*/  LOP3.LUT R13, R13, 0xfffffffc, RZ, 0xc0, !PT ;  /* 0xfffffffc0d0d7812 */ /* 0x000fe200078ec0ff */
[----:B------:R-:W-:Y:S01]  /*1310*/  IMAD.WIDE R14, R15, 0x40, R20 ;  /* 0x000000400f0e7825 */ /* 0x000fe200078e0214 */
[----:B------:R-:W-:-:S02]  /*1320*/  SHF.R.S32.HI R3, RZ, 0x1, R3 ;  /* 0x00000001ff037819 */ /* 0x000fc40000011403 */
[----:B------:R-:W-:Y:S01]  /*1330*/  LOP3.LUT R232, R155, 0xffffffe0, RZ, 0xc0, !PT ;  /* 0xffffffe09be87812 */ /* 0x000fe200078ec0ff */
[----:B------:R-:W-:Y:S01]  /*1340*/  IMAD.IADD R0, R19, 0x1, -R0 ;  /* 0x0000000113007824 */ /* 0x000fe200078e0a00 */
[----:B------:R-:W-:Y:S01]  /*1350*/  SHF.R.S32.HI R237, RZ, 0x1f, R155 ;  /* 0x0000001fffed7819 */ /* 0x000fe2000001149b */
[----:B------:R-:W-:Y:S02]  /*1360*/  IMAD R11, R21, c[0x0][0x198], RZ ;  /* 0x00006600150b7a24 */ /* 0x000fe400078e02ff */
[----:B------:R-:W-:Y:S01]  /*1370*/  IMAD.WIDE.U32 R18, R18, c[0x0][0x1a8], R26 ;  /* 0x00006a0012127a25 */ /* 0x000fe200078e001a */
[----:B------:R-:W-:-:S03]  /*1380*/  LEA.HI R237, R237, R154, RZ, 0x2 ;  /* 0x0000009aeded7211 */ /* 0x000fc600078f10ff */
[----:B------:R-:W-:Y:S01]  /*1390*/  IMAD.IADD R81, R16, 0x1, -R13 ;  /* 0x0000000110517824 */ /* 0x000fe200078e0a0d */
[----:B------:R-:W-:Y:S01]  /*13a0*/  LOP3.LUT R237, R237, 0xfffffffc, RZ, 0xc0, !PT ;  /* 0xfffffffceded7812 */ /* 0x000fe200078ec0ff */
[C---:B------:R-:W-:Y:S02]  /*13b0*/  IMAD R11, R20.reuse, c[0x0][0x19c], R11 ;  /* 0x00006700140b7a24 */ /* 0x040fe400078e020b */
[----:B------:R-:W-:-:S04]  /*13c0*/  IMAD.WIDE.U32 R24, R20, c[0x0][0x198], R24 ;  /* 0x0000660014187a25 */ /* 0x000fc800078e0018 */
[----:B------:R-:W-:Y:S02]  /*13d0*/  IMAD R13, R15, c[0x0][0x190], RZ ;  /* 0x000064000f0d7a24 */ /* 0x000fe400078e02ff */
[----:B------:R-:W-:Y:S02]  /*13e0*/  IMAD.IADD R19, R19, 0x1, R10 ;  /* 0x0000000113137824 */ /* 0x000fe400078e020a */
[----:B------:R-:W-:Y:S01]  /*13f0*/  IMAD.X R7, R21, 0x1, R7, P0 ;  /* 0x0000000115077824 */ /* 0x000fe200000e0607 */
[----:B------:R-:W-:Y:S01]  /*1400*/  LEA R230, P0, R24, c[0x0][0x168], 0x1 ;  /* 0x00005a0018e67a11 */ /* 0x000fe200078008ff */
[----:B------:R-:W-:Y:S02]  /*1410*/  IMAD.IADD R11, R25, 0x1, R11 ;  /* 0x00000001190b7824 */ /* 0x000fe400078e020b */
[----:B------:R-:W-:Y:S02]  /*1420*/  IMAD R13, R14, c[0x0][0x194], R13 ;  /* 0x000065000e0d7a24 */ /* 0x000fe400078e020d */
[----:B------:R-:W-:Y:S01]  /*1430*/  IMAD.WIDE.U32 R22, R12, c[0x0][0x1b8], R22 ;  /* 0x00006e000c167a25 */ /* 0x000fe200078e0016 */
[----:B------:R-:W-:-:S03]  /*1440*/  LEA.HI.X R229, R24, c[0x0][0x16c], R11, 0x1, P0 ;  /* 0x00005b0018e57a11 */ /* 0x000fc600000f0c0b */
[----:B------:R-:W-:-:S04]  /*1450*/  IMAD.WIDE.U32 R14, R14, c[0x0][0x190], R18 ;  /* 0x000064000e0e7a25 */ /* 0x000fc800078e0012 */
[----:B------:R-:W-:Y:S01]  /*1460*/  IMAD.SHL.U32 R12, R3, 0x40, RZ ;  /* 0x00000040030c7824 */ /* 0x000fe200078e00ff */
[----:B------:R-:W-:Y:S01]  /*1470*/  LEA R10, P0, R14, c[0x0][0x160], 0x1 ;  /* 0x000058000e0a7a11 */ /* 0x000fe200078008ff */
[----:B------:R-:W-:Y:S02]  /*1480*/  IMAD.IADD R13, R15, 0x1, R13 ;  /* 0x000000010f0d7824 */ /* 0x000fe400078e020d */
[----:B------:R-:W-:Y:S01]  /*1490*/  IMAD R15, R7, c[0x0][0x1a0], RZ ;  /* 0x00006800070f7a24 */ /* 0x000fe200078e02ff */
[----:B------:R-:W-:Y:S01]  /*14a0*/  LOP3.LUT R12, R12, 0xc0, RZ, 0xc0, !PT ;  /* 0x000000c00c0c7812 */ /* 0x000fe200078ec0ff */
[----:B------:R-:W-:Y:S01]  /*14b0*/  IMAD.IADD R23, R23, 0x1, R6 ;  /* 0x0000000117177824 */ /* 0x000fe200078e0206 */
[----:B------:R-:W-:Y:S01]  /*14c0*/  LEA.HI.X R11, R14, c[0x0][0x164], R13, 0x1, P0 ;  /* 0x000059000e0b7a11 */ /* 0x000fe200000f0c0d */
[----:B------:R-:W-:Y:S01]  /*14d0*/  IMAD.MOV.U32 R13, RZ, RZ, c[0x0][0x190] ;  /* 0x00006400ff0d7624 */ /* 0x000fe200078e00ff */
[----:B------:R-:W-:Y:S01]  /*14e0*/  LOP3.LUT R9, R12, 0x8, R9, 0xf8, !PT ;  /* 0x000000080c097812 */ /* 0x000fe200078ef809 */
[----:B------:R-:W-:Y:S01]  /*14f0*/  IMAD.MOV.U32 R7, RZ, RZ, c[0x0][0x194] ;  /* 0x00006500ff077624 */ /* 0x000fe200078e00ff */
[----:B------:R-:W-:Y:S01]  /*1500*/  SHF.R.U32.HI R12, RZ, 0x3, R12 ;  /* 0x00000003ff0c7819 */ /* 0x000fe2000001160c */
[----:B------:R-:W-:Y:S01]  /*1510*/  IMAD R6, R8, c[0x0][0x1a4], R15 ;  /* 0x0000690008067a24 */ /* 0x000fe200078e020f */
[----:B------:R-:W-:Y:S01]  /*1520*/  IADD3 R14, P0, R230, UR9, RZ ;  /* 0x00000009e60e7c10 */ /* 0x000fe2000ff1e0ff */
[----:B------:R-:W-:Y:S01]  /*1530*/  IMAD.MOV.U32 R228, RZ, RZ, R230 ;  /* 0x000000ffffe47224 */ /* 0x000fe200078e00e6 */
[----:B------:R-:W-:Y:S01]  /*1540*/  LOP3.LUT R9, R9, R12, RZ, 0x3c, !PT ;  /* 0x0000000c09097212 */ /* 0x000fe200078e3cff */
[----:B------:R-:W-:Y:S01]  /*1550*/  @!PT LDS RZ, [RZ] ;  /* 0x00000000fffff984 */ /* 0x000fe20000000800 */
[----:B------:R-:W-:Y:S01]  /*1560*/  @!PT LDS RZ, [RZ] ;  /* 0x00000000fffff984 */ /* 0x000fe20000000800 */
[----:B------:R-:W-:Y:S01]  /*1570*/  @!PT LDS RZ, [RZ] ;  /* 0x00000000fffff984 */ /* 0x000fe20000000800 */
[----:B------:R1:W-:Y:S01]  /*1580*/  LDGSTS.E.BYPASS.LTC128B.128 [R233], [R10.64] ;  /* 0x000000000ae97fae */ /* 0x0003e2000b901d4c */
[----:B------:R-:W-:Y:S01]  /*1590*/  IADD3.X R15, R229, UR7, RZ, P0, !PT ;  /* 0x00000007e50f7c10 */ /* 0x000fe200087fe4ff */
[----:B------:R-:W-:Y:S01]  /*15a0*/  IMAD.WIDE.U32 R22, R8, c[0x0][0x1a0], R22 ;  /* 0x0000680008167a25 */ /* 0x000fe200078e0016 */
[----:B------:R-:W-:-:S02]  /*15b0*/  LEA R16, P1, R13, R10, 0x6 ;  /* 0x0000000a0d107211 */ /* 0x000fc400078230ff */
[----:B------:R-:W-:Y:S01]  /*15c0*/  IADD3 R12, P0, R14, UR9, RZ ;  /* 0x000000090e0c7c10 */ /* 0x000fe2000ff1e0ff */
[----:B------:R-:W-:Y:S01]  /*15d0*/  IMAD R0, R5, 0x8, R0 ;  /* 0x0000000805007824 */ /* 0x000fe200078e0200 */
[----:B------:R-:W-:Y:S01]  /*15e0*/  LEA.HI.X R17, R13, R11, R7, 0x6, P1 ;  /* 0x0000000b0d117211 */ /* 0x000fe200008f3407 */
[----:B------:R-:W-:Y:S01]  /*15f0*/  IMAD.IADD R7, R23, 0x1, R6 ;  /* 0x0000000117077824 */ /* 0x000fe200078e0206 */
[----:B------:R-:W-:Y:S01]  /*1600*/  IADD3.X R13, R15, UR7, RZ, P0, !PT ;  /* 0x000000070f0d7c10 */ /* 0x000fe200087fe4ff */
[----:B------:R-:W-:Y:S01]  /*1610*/  IMAD.SHL.U32 R6, R5, 0x8, RZ ;  /* 0x0000000805067824 */ /* 0x000fe200078e00ff */
[----:B------:R-:W-:Y:S01]  /*1620*/  IADD3 R18, P0, R12, UR9, RZ ;  /* 0x000000090c127c10 */ /* 0x000fe2000ff1e0ff */
[----:B------:R2:W-:Y:S01]  /*1630*/  LDGSTS.E.BYPASS.LTC128B.128 [R233+0x800], [R16.64] ;  /* 0x0080000010e97fae */ /* 0x0005e2000b901d4c */
[----:B------:R-:W-:Y:S01]  /*1640*/  LOP3.LUT R5, R4, 0x7fffffe, RZ, 0xc0, !PT ;  /* 0x07fffffe04057812 */ /* 0x000fe200078ec0ff */
[----:B------:R-:W-:Y:S01]  /*1650*/  IMAD.SHL.U32 R149, R81, 0x40, RZ ;  /* 0x0000004051957824 */ /* 0x000fe200078e00ff */
[----:B------:R-:W-:Y:S01]  /*1660*/  IADD3.X R19, R13, UR7, RZ, P0, !PT ;  /* 0x000000070d137c10 */ /* 0x000fe200087fe4ff */
[----:B------:R3:W-:Y:S01]  /*1670*/  LDGSTS.E.BYPASS.LTC128B.128 [R233+0x1000], [R228.64] ;  /* 0x01000000e4e97fae */ /* 0x0007e2000b901d4c */
[----:B------:R-:W-:Y:S01]  /*1680*/  IADD3 R24, P0, R18, UR9, RZ ;  /* 0x0000000912187c10 */ /* 0x000fe2000ff1e0ff */
[----:B------:R-:W-:Y:S01]  /*1690*/  IMAD.U32 R0, R0, 0x20, R9 ;  /* 0x0000002000007824 */ /* 0x000fe200078e0009 */
[----:B------:R-:W-:Y:S01]  /*16a0*/  LOP3.LUT R149, R149, 0xc0, RZ, 0xc0, !PT ;  /* 0x000000c095957812 */ /* 0x000fe200078ec0ff */
[----:B------:R4:W-:Y:S01]  /*16b0*/  LDGSTS.E.BYPASS.LTC128B.128 [R233+0x1800], [R14.64] ;  /* 0x018000000ee97fae */ /* 0x0009e2000b901d4c */
[----:B------:R-:W-:Y:S01]  /*16c0*/  IADD3.X R25, R19, UR7, RZ, P0, !PT ;  /* 0x0000000713197c10 */ /* 0x000fe200087fe4ff */
[----:B------:R-:W-:Y:S01]  /*16d0*/  IMAD.SHL.U32 R80, R0, 0x2, RZ ;  /* 0x0000000200507824 */ /* 0x000fe200078e00ff */
[----:B------:R-:W-:Y:S01]  /*16e0*/  IADD3 R20, P0, R24, UR9, RZ ;  /* 0x0000000918147c10 */ /* 0x000fe2000ff1e0ff */
[----:B------:R5:W-:Y:S01]  /*16f0*/  LDGSTS.E.BYPASS.LTC128B.128 [R233+0x2000], [R12.64] ;  /* 0x020000000ce97fae */ /* 0x000be2000b901d4c */
[----:B------:R-:W-:Y:S01]  /*1700*/  LOP3.LUT R6, R149, 0x8, R6, 0xf8, !PT ;  /* 0x0000000895067812 */ /* 0x000fe200078ef806 */
[----:B------:R-:W-:Y:S01]  /*1710*/  IMAD.IADD R232, R153, 0x1, -R232 ;  /* 0x0000000199e87824 */ /* 0x000fe200078e0ae8 */
[----:B------:R-:W-:Y:S01]  /*1720*/  IADD3.X R21, R25, UR7, RZ, P0, !PT ;  /* 0x0000000719157c10 */ /* 0x000fe200087fe4ff */
[----:B------:R2:W-:Y:S01]  /*1730*/  LDGSTS.E.BYPASS.LTC128B.128 [R233+0x2800], [R18.64] ;  /* 0x0280000012e97fae */ /* 0x0005e2000b901d4c */
[----:B------:R-:W-:Y:S01]  /*1740*/  IADD3 R26, P0, R20, UR9, RZ ;  /* 0x00000009141a7c10 */ /* 0x000fe2000ff1e0ff */
[----:B------:R-:W-:Y:S01]  /*1750*/  IMAD.IADD R237, R154, 0x1, -R237 ;  /* 0x000000019aed7824 */ /* 0x000fe200078e0aed */
[----:B------:R-:W-:Y:S01]  /*1760*/  SHF.R.U32.HI R149, RZ, 0x3, R149 ;  /* 0x00000003ff957819 */ /* 0x000fe20000011695 */
[----:B------:R2:W-:Y:S01]  /*1770*/  LDGSTS.E.BYPASS.LTC128B.128 [R233+0x3000], [R24.64] ;  /* 0x0300000018e97fae */ /* 0x0005e2000b901d4c */
[----:B------:R-:W-:-:S02]  /*1780*/  IADD3.X R27, R21, UR7, RZ, P0, !PT ;  /* 0x00000007151b7c10 */ /* 0x000fc400087fe4ff */
[----:B-1----:R-:W-:Y:S01]  /*1790*/  IADD3 R10, P0, R26, UR9, RZ ;  /* 0x000000091a0a7c10 */ /* 0x002fe2000ff1e0ff */
[----:B------:R1:W-:Y:S01]  /*17a0*/  LDGSTS.E.BYPASS.LTC128B.128 [R233+0x3800], [R20.64] ;  /* 0x0380000014e97fae */ /* 0x0003e2000b901d4c */
[----:B------:R-:W-:Y:S02]  /*17b0*/  LOP3.LUT R149, R6, R149, RZ, 0x3c, !PT ;  /* 0x0000009506957212 */ /* 0x000fe400078e3cff */
[----:B------:R-:W-:Y:S01]  /*17c0*/  IADD3.X R11, R27, UR7, RZ, P0, !PT ;  /* 0x000000071b0b7c10 */ /* 0x000fe200087fe4ff */
[----:B------:R1:W-:Y:S01]  /*17d0*/  LDGSTS.E.BYPASS.LTC128B.128 [R233+0x4000], [R26.64] ;  /* 0x040000001ae97fae */ /* 0x0003e2000b901d4c */
[C---:B------:R-:W-:Y:S02]  /*17e0*/  LEA R238, P0, R22.reuse, c[0x0][0x170], 0x1 ;  /* 0x00005c0016ee7a11 */ /* 0x040fe400078008ff */
[----:B------:R-:W-:Y:S01]  /*17f0*/  LOP3.LUT P1, RZ, R81, 0x2, RZ, 0xc0, !PT ;  /* 0x0000000251ff7812 */ /* 0x000fe2000782c0ff */
[----:B------:R1:W-:Y:S01]  /*1800*/  LDGSTS.E.BYPASS.LTC128B.128 [R233+0x4800], [R10.64] ;  /* 0x048000000ae97fae */ /* 0x0003e2000b901d4c */
[----:B------:R-:W-:-:S02]  /*1810*/  LEA.HI.X R239, R22, c[0x0][0x174], R7, 0x1, P0 ;  /* 0x00005d0016ef7a11 */ /* 0x000fc400000f0c07 */
[----:B------:R-:W-:Y:S01]  /*1820*/  SHF.R.S32.HI R7, RZ, 0x1f, R152 ;  /* 0x0000001fff077819 */ /* 0x000fe20000011498 */
[----:B------:R-:W0:Y:S01]  /*1830*/  LDGDEPBAR ;  /* 0x00000000000079af */ /* 0x000e220000000000 */
[----:B------:R-:W-:Y:S02]  /*1840*/  LEA R227, R0, 0x1000, 0x1 ;  /* 0x0000100000e37811 */ /* 0x000fe400078e08ff */
[----:B------:R-:W-:Y:S01]  /*1850*/  LEA.HI R4, R7, R152, RZ, 0x3 ;  /* 0x0000009807047211 */ /* 0x000fe200078f18ff */
[----:B------:R-:W-:Y:S01]  /*1860*/  IMAD.IADD R152, R152, 0x1, -R5 ;  /* 0x0000000198987824 */ /* 0x000fe200078e0a05 */
[----:B------:R-:W-:-:S03]  /*1870*/  IADD3 R225, R227, 0x20, RZ ;  /* 0x00000020e3e17810 */ /* 0x000fc60007ffe0ff */
[----:B------:R-:W-:-:S05]  /*1880*/  IMAD.SHL.U32 R4, R4, 0x20, RZ ;  /* 0x0000002004047824 */ /* 0x000fca00078e00ff */
[----:B------:R-:W-:-:S05]  /*1890*/  LOP3.LUT R151, R4, 0xffffff00, RZ, 0xc0, !PT ;  /* 0xffffff0004977812 */ /* 0x000fca00078ec0ff */
[--C-:B------:R-:W-:Y:S02]  /*18a0*/  IMAD R5, R154, 0x200, R151.reuse ;  /* 0x000002009a057824 */ /* 0x100fe400078e0297 */
[C---:B------:R-:W-:Y:S02]  /*18b0*/  IMAD R208, R152.reuse, 0x20, R151 ;  /* 0x0000002098d07824 */ /* 0x040fe400078e0297 */
[----:B---3--:R-:W-:Y:S01]  /*18c0*/  IMAD R228, R152, 0x20, R5 ;  /* 0x0000002098e47824 */ /* 0x008fe200078e0205 */
[----:B-1----:R-:W-:Y:S01]  /*18d0*/  IADD3 R10, P0, R238, UR10, RZ ;  /* 0x0000000aee0a7c10 */ /* 0x002fe2000ff1e0ff */
[----:B------:R-:W-:-:S04]  /*18e0*/  DEPBAR.LE SB0, 0x0 ;  /* 0x000080000000791a */ /* 0x000fc80000000000 */
[----:B------:R-:W-:Y:S01]  /*18f0*/  IADD3.X R11, R239, UR5, RZ, P0, !PT ;  /* 0x00000005ef0b7c10 */ /* 0x000fe200087fe4ff */
[----:B------:R-:W-:Y:S01]  /*1900*/  BAR.SYNC.DEFER_BLOCKING 0x0 ;  /* 0x0000000000007b1d */ /* 0x000fe20000010000 */
[----:B--2---:R-:W-:Y:S01]  /*1910*/  IADD3 R16, P0, R10, UR10, RZ ;  /* 0x0000000a0a107c10 */ /* 0x004fe2000ff1e0ff */
[----:B------:R-:W-:-:S03]  /*1920*/  IMAD.IADD R228, R149, 0x1, R228 ;  /* 0x0000000195e47824 */ /* 0x000fc600078e02e4 */
[----:B------:R-:W-:Y:S01]  /*1930*/  IADD3.X R17, R11, UR5, RZ, P0, !PT ;  /* 0x000000050b117c10 */ /* 0x000fe200087fe4ff */
[----:B------:R-:W-:Y:S01]  /*1940*/  IMAD.SHL.U32 R228, R228, 0x2, RZ ;  /* 0x00000002e4e47824 */ /* 0x000fe200078e00ff */
[----:B----4-:R-:W-:-:S04]  /*1950*/  IADD3 R14, P0, R16, UR10, RZ ;  /* 0x0000000a100e7c10 */ /* 0x010fc8000ff1e0ff */
[----:B------:R-:W-:Y:S02]  /*1960*/  IADD3.X R15, R17, UR5, RZ, P0, !PT ;  /* 0x00000005110f7c10 */ /* 0x000fe400087fe4ff */
[----:B-----5:R-:W-:-:S04]  /*1970*/  IADD3 R12, P0, R14, UR10, RZ ;  /* 0x0000000a0e0c7c10 */ /* 0x020fc8000ff1e0ff */
[----:B------:R-:W-:Y:S02]  /*1980*/  IADD3.X R13, R15, UR5, RZ, P0, !PT ;  /* 0x000000050f0d7c10 */ /* 0x000fe400087fe4ff */
[----:B------:R-:W-:-:S04]  /*1990*/  IADD3 R8, P0, R12, UR10, RZ ;  /* 0x0000000a0c087c10 */ /* 0x000fc8000ff1e0ff */
[----:B------:R-:W-:Y:S01]  /*19a0*/  IADD3.X R9, R13, UR5, RZ, P0, !PT ;  /* 0x000000050d097c10 */ /* 0x000fe200087fe4ff */
[----:B------:R-:W-:Y:S01]  /*19b0*/  @!PT LDS RZ, [RZ] ;  /* 0x00000000fffff984 */ /* 0x000fe20000000800 */
[----:B------:R-:W-:Y:S01]  /*19c0*/  @!PT LDS RZ, [RZ] ;  /* 0x00000000fffff984 */ /* 0x000fe20000000800 */
[----:B------:R-:W-:Y:S01]  /*19d0*/  @!PT LDS RZ, [RZ] ;  /* 0x00000000fffff984 */ /* 0x000fe20000000800 */
[----:B------:R1:W-:Y:S01]  /*19e0*/  LDGSTS.E.BYPASS.LTC128B.128 [R233+0x5000], [R238.64] ;  /* 0x05000000eee97fae */ /* 0x0003e2000b901d4c */
[----:B------:R-:W-:-:S03]  /*19f0*/  IADD3 R6, P0, R8, UR10, RZ ;  /* 0x0000000a08067c10 */ /* 0x000fc6000ff1e0ff */
[----:B------:R2:W-:Y:S01]  /*1a00*/  LDGSTS.E.BYPASS.LTC128B.128 [R233+0x5800], [R10.64] ;  /* 0x058000000ae97fae */ /* 0x0005e2000b901d4c */
[----:B------:R-:W-:Y:S02]  /*1a10*/  IADD3.X R7, R9, UR5, RZ, P0, !PT ;  /* 0x0000000509077c10 */ /* 0x000fe400087fe4ff */
[----:B------:R-:W-:Y:S01]  /*1a20*/  IADD3 R4, P0, R6, UR10, RZ ;  /* 0x0000000a06047c10 */ /* 0x000fe2000ff1e0ff */
[----:B------:R3:W-:Y:S03]  /*1a30*/  LDGSTS.E.BYPASS.LTC128B.128 [R233+0x6000], [R16.64] ;  /* 0x0600000010e97fae */ /* 0x0007e6000b901d4c */
[----:B------:R-:W-:Y:S01]  /*1a40*/  IADD3.X R5, R7, UR5, RZ, P0, !PT ;  /* 0x0000000507057c10 */ /* 0x000fe200087fe4ff */
[----:B------:R4:W-:Y:S01]  /*1a50*/  LDGSTS.E.BYPASS.LTC128B.128 [R233+0x6800], [R14.64] ;  /* 0x068000000ee97fae */ /* 0x0009e2000b901d4c */
[----:B------:R-:W-:Y:S01]  /*1a60*/  LOP3.LUT P0, RZ, R3, 0x2, RZ, 0xc0, !PT ;  /* 0x0000000203ff7812 */ /* 0x000fe2000780c0ff */
[----:B------:R-:W-:-:S02]  /*1a70*/  IMAD.MOV.U32 R3, RZ, RZ, 0x20 ;  /* 0x00000020ff037424 */ /* 0x000fc400078e00ff */
[----:B------:R4:W-:Y:S03]  /*1a80*/  LDGSTS.E.BYPASS.LTC128B.128 [R233+0x7000], [R12.64] ;  /* 0x070000000ce97fae */ /* 0x0009e6000b901d4c */
[----:B------:R-:W-:Y:S01]  /*1a90*/  SEL R3, R3, 0xffffffe0, !P1 ;  /* 0xffffffe003037807 */ /* 0x000fe20004800000 */
[----:B------:R2:W-:Y:S04]  /*1aa0*/  LDGSTS.E.BYPASS.LTC128B.128 [R233+0x7800], [R8.64] ;  /* 0x0780000008e97fae */ /* 0x0005e8000b901d4c */
[----:B------:R5:W-:Y:S01]  /*1ab0*/  LDGSTS.E.BYPASS.LTC128B.128 [R233+0x8000], [R6.64] ;  /* 0x0800000006e97fae */ /* 0x000be2000b901d4c */
[----:B------:R-:W-:Y:S01]  /*1ac0*/  IMAD.IADD R226, R228, 0x1, R3 ;  /* 0x00000001e4e27824 */ /* 0x000fe200078e0203 */
[----:B------:R-:W-:-:S02]  /*1ad0*/  @P0 IADD3 R225, R227, -0x20, RZ ;  /* 0xffffffe0e3e10810 */ /* 0x000fc40007ffe0ff */
[----:B------:R5:W-:Y:S02]  /*1ae0*/  LDGSTS.E.BYPASS.LTC128B.128 [R233+0x8800], [R4.64] ;  /* 0x0880000004e97fae */ /* 0x000be4000b901d4c */
[C---:B------:R-:W-:Y:S02]  /*1af0*/  IADD3 R222, R225.reuse, 0x400, RZ ;  /* 0x00000400e1de7810 */ /* 0x040fe40007ffe0ff */
[----:B------:R-:W-:Y:S01]  /*1b00*/  LDSM.16.M88.4 R76, [R228] ;  /* 0x00000000e44c783b */ /* 0x000fe20000000200 */
[C---:B------:R-:W-:Y:S02]  /*1b10*/  IADD3 R221, R225.reuse, 0x800, RZ ;  /* 0x00000800e1dd7810 */ /* 0x040fe40007ffe0ff */
[C---:B------:R-:W-:Y:S01]  /*1b20*/  IADD3 R220, R225.reuse, 0xc00, RZ ;  /* 0x00000c00e1dc7810 */ /* 0x040fe20007ffe0ff */
[----:B------:R-:W-:Y:S01]  /*1b30*/  LDSM.16.M88.4 R136, [R80+0x4c00] ;  /* 0x004c00005088783b */ /* 0x000fe20000000200 */
[C---:B------:R-:W-:Y:S02]  /*1b40*/  IADD3 R219, R225.reuse, 0x1000, RZ ;  /* 0x00001000e1db7810 */ /* 0x040fe40007ffe0ff */
[C---:B------:R-:W-:Y:S01]  /*1b50*/  IADD3 R218, R225.reuse, 0x1400, RZ ;  /* 0x00001400e1da7810 */ /* 0x040fe20007ffe0ff */
[----:B------:R-:W1:Y:S01]  /*1b60*/  LDSM.16.M88.4 R68, [R80+0x1000] ;  /* 0x001000005044783b */ /* 0x000e620000000200 */
[----:B------:R-:W-:-:S02]  /*1b70*/  IADD3 R217, R225, 0x1800, RZ ;  /* 0x00001800e1d97810 */ /* 0x000fc40007ffe0ff */
[C---:B------:R-:W-:Y:S01]  /*1b80*/  IADD3 R216, R225.reuse, 0x1c00, RZ ;  /* 0x00001c00e1d87810 */ /* 0x040fe20007ffe0ff */
[----:B------:R-:W2:Y:S01]  /*1b90*/  LDSM.16.M88.4 R60, [R80+0x1400] ;  /* 0x00140000503c783b */ /* 0x000ea20000000200 */
[C---:B------:R-:W-:Y:S02]  /*1ba0*/  IADD3 R215, R225.reuse, 0x2000, RZ ;  /* 0x00002000e1d77810 */ /* 0x040fe40007ffe0ff */
[C---:B------:R-:W-:Y:S01]  /*1bb0*/  IADD3 R214, R225.reuse, 0x2400, RZ ;  /* 0x00002400e1d67810 */ /* 0x040fe20007ffe0ff */
[----:B------:R-:W-:Y:S01]  /*1bc0*/  LDSM.16.M88.4 R140, [R226] ;  /* 0x00000000e28c783b */ /* 0x000fe20000000200 */
[C---:B------:R-:W-:Y:S02]  /*1bd0*/  IADD3 R213, R225.reuse, 0x2800, RZ ;  /* 0x00002800e1d57810 */ /* 0x040fe40007ffe0ff */
[C---:B------:R-:W-:Y:S01]  /*1be0*/  IADD3 R212, R225.reuse, 0x2c00, RZ ;  /* 0x00002c00e1d47810 */ /* 0x040fe20007ffe0ff */
[----:B------:R-:W2:Y:S01]  /*1bf0*/  LDSM.16.M88.4 R132, [R225] ;  /* 0x00000000e184783b */ /* 0x000ea20000000200 */
[----:B------:R-:W-:-:S02]  /*1c00*/  IADD3 R211, R225, 0x3000, RZ ;  /* 0x00003000e1d37810 */ /* 0x000fc40007ffe0ff */
[C---:B------:R-:W-:Y:S01]  /*1c10*/  IADD3 R210, R225.reuse, 0x3400, RZ ;  /* 0x00003400e1d27810 */ /* 0x040fe20007ffe0ff */
[----:B------:R-:W2:Y:S01]  /*1c20*/  LDSM.16.M88.4 R52, [R80+0x1800] ;  /* 0x001800005034783b */ /* 0x000ea20000000200 */
[----:B------:R-:W-:-:S03]  /*1c30*/  IADD3 R209, R225, 0x3800, RZ ;  /* 0x00003800e1d17810 */ /* 0x000fc60007ffe0ff */
[----:B------:R-:W3:Y:S04]  /*1c40*/  LDSM.16.M88.4 R44, [R80+0x1c00] ;  /* 0x001c0000502c783b */ /* 0x000ee80000000200 */
[----:B------:R-:W3:Y:S04]  /*1c50*/  LDSM.16.M88.4 R36, [R80+0x2000] ;  /* 0x002000005024783b */ /* 0x000ee80000000200 */
[----:B------:R-:W3:Y:S04]  /*1c60*/  LDSM.16.M88.4 R28, [R80+0x2400] ;  /* 0x00240000501c783b */ /* 0x000ee80000000200 */
[----:B------:R-:W3:Y:S04]  /*1c70*/  LDSM.16.M88.4 R20, [R80+0x2800] ;  /* 0x002800005014783b */ /* 0x000ee80000000200 */
[----:B----4-:R-:W4:Y:S04]  /*1c80*/  LDSM.16.M88.4 R12, [R80+0x2c00] ;  /* 0x002c0000500c783b */ /* 0x010f280000000200 */
[----:B-----5:R-:W5:Y:S01]  /*1c90*/  LDSM.16.M88.4 R4, [R80+0x3000] ;  /* 0x003000005004783b */ /* 0x020f620000000200 */
        /* <DEDUP_REMOVED lines=8> */
[----:B------:R4:W1:Y:S01]  /*1d20*/  LDSM.16.M88.4 R84, [R80+0x4800] ;  /* 0x004800005054783b */ /* 0x0008620000000200 */
[----:B------:R-:W-:Y:S03]  /*1d30*/  HMMA.16816.F32.BF16 R72, R140, R132, R72 ;  /* 0x000000848c48723c */ /* 0x000fe60000041848 */
[----:B------:R-:W1:Y:S04]  /*1d40*/  LDSM.16.M88.4 R144, [R225+0x400] ;  /* 0x00040000e190783b */ /* 0x000e680000000200 */
[----:B------:R-:W0:Y:S01]  /*1d50*/  LDGDEPBAR ;  /* 0x00000000000079af */ /* 0x000e220000000000 */
[C---:B------:R-:W-:Y:S08]  /*1d60*/  HMMA.16816.F32.BF16 R56, R76.reuse, R52, RZ ;  /* 0x000000344c38723c */ /* 0x040ff000000418ff */
[C---:B---3--:R-:W-:Y:S08]  /*1d70*/  HMMA.16816.F32.BF16 R48, R76.reuse, R44, RZ ;  /* 0x0000002c4c30723c */ /* 0x048ff000000418ff */
[C---:B----4-:R-:W-:Y:S07]  /*1d80*/  HMMA.16816.F32.BF16 R80, R76.reuse, R136, RZ ;  /* 0x000000884c50723c */ /* 0x050fee00000418ff */
[----:B------:R-:W-:Y:S01]  /*1d90*/  SHF.R.S32.HI R137, RZ, 0x1f, R232 ;  /* 0x0000001fff897819 */ /* 0x000fe200000114e8 */
[----:B------:R-:W-:Y:S03]  /*1da0*/  HMMA.16816.F32.BF16 R40, R76, R36, RZ ;  /* 0x000000244c28723c */ /* 0x000fe600000418ff */
[----:B------:R-:W-:Y:S01]  /*1db0*/  LEA.HI R232, R137, R232, RZ, 0x2 ;  /* 0x000000e889e87211 */ /* 0x000fe200078f10ff */
[----:B------:R-:W-:-:S03]  /*1dc0*/  IMAD R137, R154, 0x10, R157 ;  /* 0x000000109a897824 */ /* 0x000fc600078e029d */
[----:B------:R-:W-:Y:S01]  /*1dd0*/  SHF.R.S32.HI R232, RZ, 0x2, R232 ;  /* 0x00000002ffe87819 */ /* 0x000fe200000114e8 */
[----:B------:R-:W-:Y:S03]  /*1de0*/  HMMA.16816.F32.BF16 R32, R76, R28, RZ ;  /* 0x0000001c4c20723c */ /* 0x000fe600000418ff */
[----:B------:R-:W-:-:S04]  /*1df0*/  IADD3 R137, R137, 0x1, R232 ;  /* 0x0000000189897810 */ /* 0x000fc80007ffe0e8 */
[----:B------:R-:W-:Y:S01]  /*1e00*/  IADD3 R0, R150, -c[0x0][0x214], R137 ;  /* 0x8000850096007a10 */ /* 0x000fe20007ffe089 */
[----:B------:R-:W-:Y:S03]  /*1e10*/  HMMA.16816.F32.BF16 R24, R76, R20, RZ ;  /* 0x000000144c18723c */ /* 0x000fe600000418ff */
[----:B------:R-:W-:Y:S01]  /*1e20*/  IADD3 R153, R0, c[0x0][0x2e8], RZ ;  /* 0x0000ba0000997a10 */ /* 0x000fe20007ffe0ff */
[----:B------:R-:W-:-:S03]  /*1e30*/  IMAD.SHL.U32 R0, R148, 0x100, RZ ;  /* 0x0000010094007824 */ /* 0x000fc600078e00ff */
[C---:B------:R-:W-:Y:S01]  /*1e40*/  IADD3 R133, R153.reuse, 0x8, RZ ;  /* 0x0000000899857810 */ /* 0x040fe20007ffe0ff */
[C---:B------:R-:W-:Y:S01]  /*1e50*/  HMMA.16816.F32.BF16 R16, R76.reuse, R12, RZ ;  /* 0x0000000c4c10723c */ /* 0x040fe200000418ff */
[----:B------:R-:W-:Y:S02]  /*1e60*/  LOP3.LUT R159, R0, 0x6, R159, 0xf8, !PT ;  /* 0x00000006009f7812 */ /* 0x000fe400078ef89f */
[-C--:B------:R-:W-:Y:S02]  /*1e70*/  IMNMX R153, R153, R150.reuse, PT ;  /* 0x0000009699997217 */ /* 0x080fe40003800200 */
[----:B------:R-:W-:Y:S02]  /*1e80*/  IMNMX R150, R133, R150, PT ;  /* 0x0000009685967217 */ /* 0x000fe40003800200 */
[C---:B------:R-:W-:Y:S01]  /*1e90*/  IADD3 R132, R159.reuse, -0x100, RZ ;  /* 0xffffff009f847810 */ /* 0x040fe20007ffe0ff */
[----:B-----5:R-:W-:Y:S01]  /*1ea0*/  HMMA.16816.F32.BF16 R8, R76, R4, RZ ;  /* 0x000000044c08723c */ /* 0x020fe200000418ff */
[----:B------:R-:W-:-:S02]  /*1eb0*/  IADD3 R133, R159, -0xff, RZ ;  /* 0xffffff019f857810 */ /* 0x000fc40007ffe0ff */
[CC--:B------:R-:W-:Y:S02]  /*1ec0*/  ISETP.GE.AND P5, PT, R132.reuse, R153.reuse, PT ;  /* 0x000000998400720c */ /* 0x0c0fe40003fa6270 */
[-C--:B------:R-:W-:Y:S02]  /*1ed0*/  ISETP.GE.AND P1, PT, R132, R150.reuse, PT ;  /* 0x000000968400720c */ /* 0x080fe40003f26270 */
[C---:B------:R-:W-:Y:S01]  /*1ee0*/  ISETP.GE.AND P4, PT, R133.reuse, R153, PT ;  /* 0x000000998500720c */ /* 0x040fe20003f86270 */
[----:B-1----:R-:W-:Y:S01]  /*1ef0*/  HMMA.16816.F32.BF16 R128, R76, R124, RZ ;  /* 0x0000007c4c80723c */ /* 0x002fe200000418ff */
[----:B------:R-:W-:Y:S02]  /*1f00*/  ISETP.GE.AND P3, PT, R133, R150, PT ;  /* 0x000000968500720c */ /* 0x000fe40003f66270 */
[----:B------:R-:W-:Y:S02]  /*1f10*/  IADD3 R151, R159, -0xf8, RZ ;  /* 0xffffff089f977810 */ /* 0x000fe40007ffe0ff */
[----:B------:R-:W-:-:S02]  /*1f20*/  FSEL R204, R74, -INF , !P1 ;  /* 0xff8000004acc7808 */ /* 0x000fc40004800000 */
[C---:B------:R-:W-:Y:S01]  /*1f30*/  ISETP.GE.AND P2, PT, R151.reuse, R153, PT ;  /* 0x000000999700720c */ /* 0x040fe20003f46270 */
[C---:B------:R-:W-:Y:S01]  /*1f40*/  HMMA.16816.F32.BF16 R120, R76.reuse, R116, RZ ;  /* 0x000000744c78723c */ /* 0x040fe200000418ff */
[----:B------:R-:W-:Y:S02]  /*1f50*/  ISETP.GE.AND P0, PT, R151, R150, PT ;  /* 0x000000969700720c */ /* 0x000fe40003f06270 */
[----:B------:R-:W-:Y:S02]  /*1f60*/  FSEL R151, R72, -INF , !P5 ;  /* 0xff80000048977808 */ /* 0x000fe40006800000 */
[C---:B------:R-:W-:Y:S02]  /*1f70*/  IADD3 R74, R159.reuse, -0xf0, RZ ;  /* 0xffffff109f4a7810 */ /* 0x040fe40007ffe0ff */
[----:B------:R-:W-:Y:S01]  /*1f80*/  IADD3 R72, R159, -0xef, RZ ;  /* 0xffffff119f487810 */ /* 0x000fe20007ffe0ff */
[----:B------:R-:W-:Y:S01]  /*1f90*/  HMMA.16816.F32.BF16 R112, R76, R108, RZ ;  /* 0x0000006c4c70723c */ /* 0x000fe200000418ff */
[----:B------:R-:W-:-:S02]  /*1fa0*/  FSEL R73, R73, -INF , !P4 ;  /* 0xff80000049497808 */ /* 0x000fc40006000000 */
[----:B------:R-:W-:-:S05]  /*1fb0*/  ISETP.GE.AND P4, PT, R74, R153, PT ;  /* 0x000000994a00720c */ /* 0x000fca0003f86270 */
[C---:B------:R-:W-:Y:S08]  /*1fc0*/  HMMA.16816.F32.BF16 R104, R76.reuse, R100, RZ ;  /* 0x000000644c68723c */ /* 0x040ff000000418ff */
[C---:B--2---:R-:W-:Y:S08]  /*1fd0*/  HMMA.16816.F32.BF16 R96, R76.reuse, R92, RZ ;  /* 0x0000005c4c60723c */ /* 0x044ff000000418ff */
        /* <DEDUP_REMOVED lines=17> */
[C---:B------:R-:W-:Y:S01]  /*20f0*/  HMMA.16816.F32.BF16 R68, R140.reuse, R134, R68 ;  /* 0x000000868c44723c */ /* 0x040fe20000041844 */
[----:B------:R-:W2:Y:S07]  /*2100*/  LDSM.16.M88.4 R132, [R225+0xc00] ;  /* 0x000c0000e184783b */ /* 0x000eae0000000200 */
[C---:B------:R-:W-:Y:S07]  /*2110*/  HMMA.16816.F32.BF16 R64, R140.reuse, R144, R64 ;  /* 0x000000908c40723c */ /* 0x040fee0000041840 */
[----:B------:R-:W-:Y:S01]  /*2120*/  IADD3 R144, R159, -0xf7, RZ ;  /* 0xffffff099f907810 */ /* 0x000fe20007ffe0ff */
[----:B------:R-:W-:Y:S01]  /*2130*/  HMMA.16816.F32.BF16 R60, R140, R146, R60 ;  /* 0x000000928c3c723c */ /* 0x000fe2000004183c */
[----:B------:R-:W-:-:S02]  /*2140*/  FSEL R145, R75, -INF , !P3 ;  /* 0xff8000004b917808 */ /* 0x000fc40005800000 */
[C---:B------:R-:W-:Y:S02]  /*2150*/  ISETP.GE.AND P5, PT, R144.reuse, R153, PT ;  /* 0x000000999000720c */ /* 0x040fe40003fa6270 */
[-C--:B------:R-:W-:Y:S02]  /*2160*/  ISETP.GE.AND P1, PT, R144, R150.reuse, PT ;  /* 0x000000969000720c */ /* 0x080fe40003f26270 */
[----:B------:R-:W-:Y:S02]  /*2170*/  ISETP.GE.AND P3, PT, R74, R150, PT ;  /* 0x000000964a00720c */ /* 0x000fe40003f66270 */
[----:B------:R-:W-:Y:S02]  /*2180*/  FSEL R75, R68, -INF , !P2 ;  /* 0xff800000444b7808 */ /* 0x000fe40005000000 */
[----:B------:R-:W-:Y:S02]  /*2190*/  FSEL R206, R70, -INF , !P0 ;  /* 0xff80000046ce7808 */ /* 0x000fe40004000000 */
[----:B------:R-:W-:-:S02]  /*21a0*/  FSEL R147, R69, -INF , !P5 ;  /* 0xff80000045937808 */ /* 0x000fc40006800000 */
[----:B------:R-:W-:Y:S02]  /*21b0*/  FSEL R236, R71, -INF , !P1 ;  /* 0xff80000047ec7808 */ /* 0x000fe40004800000 */
[----:B------:R-:W3:Y:S01]  /*21c0*/  LDSM.16.M88.4 R68, [R225+0x1000] ;  /* 0x00100000e144783b */ /* 0x000ee20000000200 */
[C---:B------:R-:W-:Y:S01]  /*21d0*/  ISETP.GE.AND P2, PT, R72.reuse, R153, PT ;  /* 0x000000994800720c */ /* 0x040fe20003f46270 */
[C---:B-1----:R-:W-:Y:S01]  /*21e0*/  HMMA.16816.F32.BF16 R56, R140.reuse, R136, R56 ;  /* 0x000000888c38723c */ /* 0x042fe20000041838 */
[----:B------:R-:W-:Y:S02]  /*21f0*/  ISETP.GE.AND P0, PT, R72, R150, PT ;  /* 0x000000964800720c */ /* 0x000fe40003f06270 */
[C---:B------:R-:W-:Y:S02]  /*2200*/  IADD3 R74, R159.reuse, -0xe8, RZ ;  /* 0xffffff189f4a7810 */ /* 0x040fe40007ffe0ff */
[----:B------:R-:W-:Y:S02]  /*2210*/  IADD3 R72, R159, -0xe7, RZ ;  /* 0xffffff199f487810 */ /* 0x000fe40007ffe0ff */
[----:B------:R-:W-:Y:S01]  /*2220*/  FSEL R155, R64, -INF , !P4 ;  /* 0xff800000409b7808 */ /* 0x000fe20006000000 */
[----:B------:R-:W-:Y:S01]  /*2230*/  HMMA.16816.F32.BF16 R52, R140, R138, R52 ;  /* 0x0000008a8c34723c */ /* 0x000fe20000041834 */
[----:B------:R-:W-:-:S02]  /*2240*/  FSEL R242, R66, -INF , !P3 ;  /* 0xff80000042f27808 */ /* 0x000fc40005800000 */
[CC--:B------:R-:W-:Y:S02]  /*2250*/  ISETP.GE.AND P5, PT, R74.reuse, R153.reuse, PT ;  /* 0x000000994a00720c */ /* 0x0c0fe40003fa6270 */
[-C--:B------:R-:W-:Y:S02]  /*2260*/  ISETP.GE.AND P1, PT, R74, R150.reuse, PT ;  /* 0x000000964a00720c */ /* 0x080fe40003f26270 */
[C---:B------:R-:W-:Y:S01]  /*2270*/  ISETP.GE.AND P4, PT, R72.reuse, R153, PT ;  /* 0x000000994800720c */ /* 0x040fe20003f86270 */
[----:B--2---:R-:W-:Y:S01]  /*2280*/  HMMA.16816.F32.BF16 R48, R140, R132, R48 ;  /* 0x000000848c30723c */ /* 0x004fe20000041830 */
[----:B------:R-:W-:Y:S02]  /*2290*/  ISETP.GE.AND P3, PT, R72, R150, PT ;  /* 0x000000964800720c */ /* 0x000fe40003f66270 */
[----:B------:R-:W-:Y:S02]  /*22a0*/  FSEL R246, R67, -INF , !P0 ;  /* 0xff80000043f67808 */ /* 0x000fe40004000000 */
[----:B------:R-:W-:-:S02]  /*22b0*/  FSEL R67, R60, -INF , !P5 ;  /* 0xff8000003c437808 */ /* 0x000fc40006800000 */
[----:B------:R-:W-:Y:S01]  /*22c0*/  FSEL R240, R62, -INF , !P1 ;  /* 0xff8000003ef07808 */ /* 0x000fe20004800000 */
[----:B------:R-:W-:Y:S01]  /*22d0*/  HMMA.16816.F32.BF16 R44, R140, R134, R44 ;  /* 0x000000868c2c723c */ /* 0x000fe2000004182c */
[----:B------:R-:W-:Y:S02]  /*22e0*/  FSEL R133, R61, -INF , !P4 ;  /* 0xff8000003d857808 */ /* 0x000fe40006000000 */
[----:B------:R-:W-:Y:S02]  /*22f0*/  FSEL R244, R63, -INF , !P3 ;  /* 0xff8000003ff47808 */ /* 0x000fe40005800000 */
[----:B------:R-:W1:Y:S01]  /*2300*/  LDSM.16.M88.4 R60, [R225+0x1400] ;  /* 0x00140000e13c783b */ /* 0x000e620000000200 */
[C---:B------:R-:W-:Y:S02]  /*2310*/  IADD3 R66, R159.reuse, -0xe0, RZ ;  /* 0xffffff209f427810 */ /* 0x040fe40007ffe0ff */
[----:B------:R-:W-:Y:S02]  /*2320*/  IADD3 R64, R159, -0xdf, RZ ;  /* 0xffffff219f407810 */ /* 0x000fe40007ffe0ff */
[----:B------:R-:W-:-:S02]  /*2330*/  FSEL R65, R65, -INF , !P2 ;  /* 0xff80000041417808 */ /* 0x000fc40005000000 */
[CC--:B------:R-:W-:Y:S02]  /*2340*/  ISETP.GE.AND P2, PT, R66.reuse, R153.reuse, PT ;  /* 0x000000994200720c */ /* 0x0c0fe40003f46270 */
[-C--:B------:R-:W-:Y:S01]  /*2350*/  ISETP.GE.AND P0, PT, R66, R150.reuse, PT ;  /* 0x000000964200720c */ /* 0x080fe20003f06270 */
[C---:B---3--:R-:W-:Y:S01]  /*2360*/  HMMA.16816.F32.BF16 R40, R140.reuse, R68, R40 ;  /* 0x000000448c28723c */ /* 0x048fe20000041828 */
[C---:B------:R-:W-:Y:S02]  /*2370*/  ISETP.GE.AND P5, PT, R64.reuse, R153, PT ;  /* 0x000000994000720c */ /* 0x040fe40003fa6270 */
[----:B------:R-:W-:Y:S02]  /*2380*/  ISETP.GE.AND P1, PT, R64, R150, PT ;  /* 0x000000964000720c */ /* 0x000fe40003f26270 */
[C---:B------:R-:W-:Y:S02]  /*2390*/  IADD3 R66, R159.reuse, -0xd8, RZ ;  /* 0xffffff289f427810 */ /* 0x040fe40007ffe0ff */
[----:B------:R-:W-:Y:S01]  /*23a0*/  IADD3 R64, R159, -0xd7, RZ ;  /* 0xffffff299f407810 */ /* 0x000fe20007ffe0ff */
[----:B------:R-:W-:Y:S01]  /*23b0*/  HMMA.16816.F32.BF16 R36, R140, R70, R36 ;  /* 0x000000468c24723c */ /* 0x000fe20000041824 */
        /* <DEDUP_REMOVED lines=9> */
[----:B------:R-:W-:Y:S02]  /*2450*/  FSEL R69, R53, -INF , !P2 ;  /* 0xff80000035457808 */ /* 0x000fe40005000000 */
[----:B------:R-:W-:Y:S01]  /*2460*/  FSEL R196, R55, -INF , !P0 ;  /* 0xff80000037c47808 */ /* 0x000fe20004000000 */
[----:B-1----:R-:W-:Y:S01]  /*2470*/  HMMA.16816.F32.BF16 R32, R140, R60, R32 ;  /* 0x0000003c8c20723c */ /* 0x002fe20000041820 */
[----:B------:R-:W1:Y:S01]  /*2480*/  LDSM.16.M88.4 R52, [R225+0x1800] ;  /* 0x00180000e134783b */ /* 0x000e620000000200 */
[C---:B------:R-:W-:Y:S02]  /*2490*/  IADD3 R58, R159.reuse, -0xd0, RZ ;  /* 0xffffff309f3a7810 */ /* 0x040fe40007ffe0ff */
[----:B------:R-:W-:-:S02]  /*24a0*/  IADD3 R56, R159, -0xcf, RZ ;  /* 0xffffff319f387810 */ /* 0x000fc40007ffe0ff */
[----:B------:R-:W-:Y:S02]  /*24b0*/  FSEL R57, R57, -INF , !P5 ;  /* 0xff80000039397808 */ /* 0x000fe40006800000 */
[CC--:B------:R-:W-:Y:S01]  /*24c0*/  ISETP.GE.AND P5, PT, R58.reuse, R153.reuse, PT ;  /* 0x000000993a00720c */ /* 0x0c0fe20003fa6270 */
[----:B------:R-:W-:Y:S01]  /*24d0*/  HMMA.16816.F32.BF16 R28, R140, R62, R28 ;  /* 0x0000003e8c1c723c */ /* 0x000fe2000004181c */
[-C--:B------:R-:W-:Y:S02]  /*24e0*/  ISETP.GE.AND P1, PT, R58, R150.reuse, PT ;  /* 0x000000963a00720c */ /* 0x080fe40003f26270 */
[C---:B------:R-:W-:Y:S02]  /*24f0*/  ISETP.GE.AND P4, PT, R56.reuse, R153, PT ;  /* 0x000000993800720c */ /* 0x040fe40003f86270 */
[----:B------:R-:W-:Y:S02]  /*2500*/  ISETP.GE.AND P3, PT, R56, R150, PT ;  /* 0x000000963800720c */ /* 0x000fe40003f66270 */
[----:B------:R-:W-:-:S02]  /*2510*/  IADD3 R58, R159, -0xc8, RZ ;  /* 0xffffff389f3a7810 */ /* 0x000fc40007ffe0ff */
[----:B------:R-:W-:Y:S02]  /*2520*/  IADD3 R56, R159, -0xc7, RZ ;  /* 0xffffff399f387810 */ /* 0x000fe40007ffe0ff */
        /* <DEDUP_REMOVED lines=10> */
[----:B------:R-:W2:Y:S01]  /*25d0*/  LDSM.16.M88.4 R44, [R225+0x1c00] ;  /* 0x001c0000e12c783b */ /* 0x000ea20000000200 */
[C---:B------:R-:W-:Y:S01]  /*25e0*/  IADD3 R50, R159.reuse, -0xc0, RZ ;  /* 0xffffff409f327810 */ /* 0x040fe20007ffe0ff */
[----:B-1----:R-:W-:Y:S01]  /*25f0*/  HMMA.16816.F32.BF16 R24, R140, R52, R24 ;  /* 0x000000348c18723c */ /* 0x002fe20000041818 */
[----:B------:R-:W-:-:S02]  /*2600*/  IADD3 R48, R159, -0xbf, RZ ;  /* 0xffffff419f307810 */ /* 0x000fc40007ffe0ff */
[----:B------:R-:W-:Y:S02]  /*2610*/  FSEL R71, R49, -INF , !P4 ;  /* 0xff80000031477808 */ /* 0x000fe40006000000 */
[----:B------:R-:W-:Y:S02]  /*2620*/  FSEL R190, R51, -INF , !P3 ;  /* 0xff80000033be7808 */ /* 0x000fe40005800000 */
[CC--:B------:R-:W-:Y:S01]  /*2630*/  ISETP.GE.AND P4, PT, R50.reuse, R153.reuse, PT ;  /* 0x000000993200720c */ /* 0x0c0fe20003f86270 */
[----:B------:R-:W-:Y:S01]  /*2640*/  HMMA.16816.F32.BF16 R20, R140, R54, R20 ;  /* 0x000000368c14723c */ /* 0x000fe20000041814 */
[----:B------:R-:W-:Y:S02]  /*2650*/  ISETP.GE.AND P3, PT, R50, R150, PT ;  /* 0x000000963200720c */ /* 0x000fe40003f66270 */
[----:B------:R-:W-:Y:S02]  /*2660*/  IADD3 R49, R159, -0xb8, RZ ;  /* 0xffffff489f317810 */ /* 0x000fe40007ffe0ff */
[----:B------:R-:W-:-:S02]  /*2670*/  ISETP.GE.AND P2, PT, R48, R153, PT ;  /* 0x000000993000720c */ /* 0x000fc40003f46270 */
[-C--:B------:R-:W-:Y:S02]  /*2680*/  ISETP.GE.AND P0, PT, R48, R150.reuse, PT ;  /* 0x000000963000720c */ /* 0x080fe40003f06270 */
[----:B------:R-:W-:Y:S02]  /*2690*/  IADD3 R48, R159, -0xb7, RZ ;  /* 0xffffff499f307810 */ /* 0x000fe40007ffe0ff */
[C---:B------:R-:W-:Y:S02]  /*26a0*/  ISETP.GE.AND P5, PT, R49.reuse, R153, PT ;  /* 0x000000993100720c */ /* 0x040fe40003fa6270 */
[----:B------:R-:W-:Y:S02]  /*26b0*/  ISETP.GE.AND P1, PT, R49, R150, PT ;  /* 0x000000963100720c */ /* 0x000fe40003f26270 */
[----:B------:R-:W-:Y:S02]  /*26c0*/  FSEL R165, R40, -INF , !P4 ;  /* 0xff80000028a57808 */ /* 0x000fe40006000000 */
[----:B------:R-:W-:-:S02]  /*26d0*/  FSEL R186, R42, -INF , !P3 ;  /* 0xff8000002aba7808 */ /* 0x000fc40005800000 */
[C---:B------:R-:W-:Y:S02]  /*26e0*/  IADD3 R42, R159.reuse, -0xb0, RZ ;  /* 0xffffff509f2a7810 */ /* 0x040fe40007ffe0ff */
[----:B------:R-:W-:Y:S02]  /*26f0*/  IADD3 R40, R159, -0xaf, RZ ;  /* 0xffffff519f287810 */ /* 0x000fe40007ffe0ff */
[C---:B------:R-:W-:Y:S02]  /*2700*/  ISETP.GE.AND P4, PT, R48.reuse, R153, PT ;  /* 0x000000993000720c */ /* 0x040fe40003f86270 */
[----:B------:R-:W-:Y:S02]  /*2710*/  ISETP.GE.AND P3, PT, R48, R150, PT ;  /* 0x000000963000720c */ /* 0x000fe40003f66270 */
[----:B------:R-:W-:Y:S02]  /*2720*/  FSEL R63, R41, -INF , !P2 ;  /* 0xff800000293f7808 */ /* 0x000fe40005000000 */
[----:B------:R-:W-:Y:S01]  /*2730*/  FSEL R184, R43, -INF , !P0 ;  /* 0xff8000002bb87808 */ /* 0x000fe20004000000 */
[----:B--2---:R-:W-:Y:S01]  /*2740*/  HMMA.16816.F32.BF16 R16, R140, R44, R16 ;  /* 0x0000002c8c10723c */ /* 0x004fe20000041810 */
[----:B------:R-:W-:-:S02]  /*2750*/  FSEL R169, R36, -INF , !P5 ;  /* 0xff80000024a97808 */ /* 0x000fc40006800000 */
[----:B------:R-:W-:Y:S02]  /*2760*/  FSEL R182, R38, -INF , !P1 ;  /* 0xff80000026b67808 */ /* 0x000fe40004800000 */
[CC--:B------:R-:W-:Y:S02]  /*2770*/  ISETP.GE.AND P2, PT, R42.reuse, R153.reuse, PT ;  /* 0x000000992a00720c */ /* 0x0c0fe40003f46270 */
[-C--:B------:R-:W-:Y:S01]  /*2780*/  ISETP.GE.AND P0, PT, R42, R150.reuse, PT ;  /* 0x000000962a00720c */ /* 0x080fe20003f06270 */
[----:B------:R-:W-:Y:S01]  /*2790*/  HMMA.16816.F32.BF16 R12, R140, R46, R12 ;  /* 0x0000002e8c0c723c */ /* 0x000fe2000004180c */
[C---:B------:R-:W-:Y:S02]  /*27a0*/  ISETP.GE.AND P5, PT, R40.reuse, R153, PT ;  /* 0x000000992800720c */ /* 0x040fe40003fa6270 */
[----:B------:R-:W-:Y:S02]  /*27b0*/  ISETP.GE.AND P1, PT, R40, R150, PT ;  /* 0x000000962800720c */ /* 0x000fe40003f26270 */
[----:B------:R-:W-:-:S02]  /*27c0*/  IADD3 R41, R159, -0xa8, RZ ;  /* 0xffffff589f297810 */ /* 0x000fc40007ffe0ff */
[----:B------:R-:W-:Y:S02]  /*27d0*/  IADD3 R40, R159, -0xa7, RZ ;  /* 0xffffff599f287810 */ /* 0x000fe40007ffe0ff */
[----:B------:R-:W-:Y:S02]  /*27e0*/  FSEL R171, R37, -INF , !P4 ;  /* 0xff80000025ab7808 */ /* 0x000fe40006000000 */
[----:B------:R-:W-:Y:S02]  /*27f0*/  FSEL R180, R39, -INF , !P3 ;  /* 0xff80000027b47808 */ /* 0x000fe40005800000 */
[----:B------:R-:W1:Y:S01]  /*2800*/  LDSM.16.M88.4 R36, [R225+0x2000] ;  /* 0x00200000e124783b */ /* 0x000e620000000200 */
        /* <DEDUP_REMOVED lines=11> */
[----:B------:R-:W2:Y:S01]  /*28c0*/  LDSM.16.M88.4 R28, [R225+0x2400] ;  /* 0x00240000e11c783b */ /* 0x000ea20000000200 */
[C---:B------:R-:W-:Y:S02]  /*28d0*/  IADD3 R34, R159.reuse, -0xa0, RZ ;  /* 0xffffff609f227810 */ /* 0x040fe40007ffe0ff */
[----:B------:R-:W-:Y:S02]  /*28e0*/  IADD3 R32, R159, -0x9f, RZ ;  /* 0xffffff619f207810 */ /* 0x000fe40007ffe0ff */
[----:B------:R-:W-:Y:S02]  /*28f0*/  FSEL R33, R33, -INF , !P5 ;  /* 0xff80000021217808 */ /* 0x000fe40006800000 */
[----:B------:R-:W-:-:S02]  /*2900*/  ISETP.GE.AND P5, PT, R34, R153, PT ;  /* 0x000000992200720c */ /* 0x000fc40003fa6270 */
[-C--:B------:R-:W-:Y:S02]  /*2910*/  ISETP.GE.AND P1, PT, R34, R150.reuse, PT ;  /* 0x000000962200720c */ /* 0x080fe40003f26270 */
[C---:B------:R-:W-:Y:S02]  /*2920*/  ISETP.GE.AND P4, PT, R32.reuse, R153, PT ;  /* 0x000000992000720c */ /* 0x040fe40003f86270 */
[----:B------:R-:W-:Y:S02]  /*2930*/  ISETP.GE.AND P3, PT, R32, R150, PT ;  /* 0x000000962000720c */ /* 0x000fe40003f66270 */
[C---:B------:R-:W-:Y:S02]  /*2940*/  IADD3 R34, R159.reuse, -0x98, RZ ;  /* 0xffffff689f227810 */ /* 0x040fe40007ffe0ff */
[----:B------:R-:W-:Y:S01]  /*2950*/  IADD3 R32, R159, -0x97, RZ ;  /* 0xffffff699f207810 */ /* 0x000fe20007ffe0ff */
[----:B-1----:R-:W-:Y:S01]  /*2960*/  HMMA.16816.F32.BF16 R8, R140, R36, R8 ;  /* 0x000000248c08723c */ /* 0x002fe20000041808 */
[----:B------:R-:W-:-:S02]  /*2970*/  FSEL R175, R24, -INF , !P5 ;  /* 0xff80000018af7808 */ /* 0x000fc40006800000 */
[----:B------:R-:W-:Y:S02]  /*2980*/  FSEL R170, R26, -INF , !P1 ;  /* 0xff8000001aaa7808 */ /* 0x000fe40004800000 */
[CC--:B------:R-:W-:Y:S02]  /*2990*/  ISETP.GE.AND P2, PT, R34.reuse, R153.reuse, PT ;  /* 0x000000992200720c */ /* 0x0c0fe40003f46270 */
[-C--:B------:R-:W-:Y:S01]  /*29a0*/  ISETP.GE.AND P0, PT, R34, R150.reuse, PT ;  /* 0x000000962200720c */ /* 0x080fe20003f06270 */
[----:B------:R-:W-:Y:S01]  /*29b0*/  HMMA.16816.F32.BF16 R4, R140, R38, R4 ;  /* 0x000000268c04723c */ /* 0x000fe20000041804 */
[C---:B------:R-:W-:Y:S02]  /*29c0*/  ISETP.GE.AND P5, PT, R32.reuse, R153, PT ;  /* 0x000000992000720c */ /* 0x040fe40003fa6270 */
[----:B------:R-:W-:Y:S02]  /*29d0*/  ISETP.GE.AND P1, PT, R32, R150, PT ;  /* 0x000000962000720c */ /* 0x000fe40003f26270 */
[----:B------:R-:W-:-:S02]  /*29e0*/  FSEL R179, R20, -INF , !P2 ;  /* 0xff80000014b37808 */ /* 0x000fc40005000000 */
[----:B------:R-:W-:Y:S02]  /*29f0*/  FSEL R166, R22, -INF , !P0 ;  /* 0xff80000016a67808 */ /* 0x000fe40004000000 */
[----:B------:R-:W-:Y:S02]  /*2a00*/  FSEL R181, R21, -INF , !P5 ;  /* 0xff80000015b57808 */ /* 0x000fe40006800000 */
[----:B------:R-:W-:Y:S02]  /*2a10*/  FSEL R164, R23, -INF , !P1 ;  /* 0xff80000017a47808 */ /* 0x000fe40004800000 */
[----:B------:R-:W1:Y:S01]  /*2a20*/  LDSM.16.M88.4 R20, [R225+0x2800] ;  /* 0x00280000e114783b */ /* 0x000e620000000200 */
[C---:B------:R-:W-:Y:S01]  /*2a30*/  IADD3 R26, R159.reuse, -0x90, RZ ;  /* 0xffffff709f1a7810 */ /* 0x040fe20007ffe0ff */
[----:B--2---:R-:W-:Y:S01]  /*2a40*/  HMMA.16816.F32.BF16 R128, R140, R28, R128 ;  /* 0x0000001c8c80723c */ /* 0x004fe20000041880 */
[----:B------:R-:W-:Y:S02]  /*2a50*/  IADD3 R24, R159, -0x8f, RZ ;  /* 0xffffff719f187810 */ /* 0x000fe40007ffe0ff */
[----:B------:R-:W-:-:S02]  /*2a60*/  FSEL R177, R25, -INF , !P4 ;  /* 0xff80000019b17808 */ /* 0x000fc40006000000 */
        /* <DEDUP_REMOVED lines=19> */
[----:B------:R-:W1:Y:S01]  /*2ba0*/  LDSM.16.M88.4 R12, [R225+0x2c00] ;  /* 0x002c0000e10c783b */ /* 0x000e620000000200 */
[----:B------:R-:W-:-:S02]  /*2bb0*/  IADD3 R18, R159, -0x80, RZ ;  /* 0xffffff809f127810 */ /* 0x000fc40007ffe0ff */
[----:B------:R-:W-:Y:S02]  /*2bc0*/  IADD3 R16, R159, -0x7f, RZ ;  /* 0xffffff819f107810 */ /* 0x000fe40007ffe0ff */
[----:B------:R-:W-:Y:S02]  /*2bd0*/  FSEL R185, R17, -INF , !P2 ;  /* 0xff80000011b97808 */ /* 0x000fe40005000000 */
[----:B------:R-:W-:Y:S01]  /*2be0*/  FSEL R158, R19, -INF , !P0 ;  /* 0xff800000139e7808 */ /* 0x000fe20004000000 */
[----:B------:R-:W-:Y:S01]  /*2bf0*/  HMMA.16816.F32.BF16 R20, R140, R22, R116 ;  /* 0x000000168c14723c */ /* 0x000fe20000041874 */
[CC--:B------:R-:W-:Y:S02]  /*2c00*/  ISETP.GE.AND P2, PT, R18.reuse, R153.reuse, PT ;  /* 0x000000991200720c */ /* 0x0c0fe40003f46270 */
[----:B------:R-:W-:Y:S02]  /*2c10*/  ISETP.GE.AND P0, PT, R18, R150, PT ;  /* 0x000000961200720c */ /* 0x000fe40003f06270 */
[----:B------:R-:W-:-:S02]  /*2c20*/  ISETP.GE.AND P5, PT, R16, R153, PT ;  /* 0x000000991000720c */ /* 0x000fc40003fa6270 */
[-C--:B------:R-:W-:Y:S02]  /*2c30*/  ISETP.GE.AND P1, PT, R16, R150.reuse, PT ;  /* 0x000000961000720c */ /* 0x080fe40003f26270 */
[C---:B------:R-:W-:Y:S02]  /*2c40*/  IADD3 R17, R159.reuse, -0x78, RZ ;  /* 0xffffff889f117810 */ /* 0x040fe40007ffe0ff */
[----:B------:R-:W-:Y:S02]  /*2c50*/  IADD3 R16, R159, -0x77, RZ ;  /* 0xffffff899f107810 */ /* 0x000fe40007ffe0ff */
[C---:B------:R-:W-:Y:S02]  /*2c60*/  ISETP.GE.AND P4, PT, R17.reuse, R153, PT ;  /* 0x000000991100720c */ /* 0x040fe40003f86270 */
[----:B------:R-:W-:Y:S02]  /*2c70*/  ISETP.GE.AND P3, PT, R17, R150, PT ;  /* 0x000000961100720c */ /* 0x000fe40003f66270 */
[----:B------:R-:W-:-:S02]  /*2c80*/  FSEL R189, R8, -INF , !P2 ;  /* 0xff80000008bd7808 */ /* 0x000fc40005000000 */
[----:B------:R-:W-:Y:S02]  /*2c90*/  FSEL R154, R10, -INF , !P0 ;  /* 0xff8000000a9a7808 */ /* 0x000fe40004000000 */
[C---:B------:R-:W-:Y:S02]  /*2ca0*/  ISETP.GE.AND P2, PT, R16.reuse, R153, PT ;  /* 0x000000991000720c */ /* 0x040fe40003f46270 */
[----:B------:R-:W-:Y:S02]  /*2cb0*/  ISETP.GE.AND P0, PT, R16, R150, PT ;  /* 0x000000961000720c */ /* 0x000fe40003f06270 */
[C---:B------:R-:W-:Y:S02]  /*2cc0*/  IADD3 R10, R159.reuse, -0x70, RZ ;  /* 0xffffff909f0a7810 */ /* 0x040fe40007ffe0ff */
[----:B------:R-:W-:Y:S02]  /*2cd0*/  IADD3 R8, R159, -0x6f, RZ ;  /* 0xffffff919f087810 */ /* 0x000fe40007ffe0ff */
[----:B------:R-:W-:-:S02]  /*2ce0*/  FSEL R31, R9, -INF , !P5 ;  /* 0xff800000091f7808 */ /* 0x000fc40006800000 */
[----:B------:R-:W-:Y:S01]  /*2cf0*/  FSEL R152, R11, -INF , !P1 ;  /* 0xff8000000b987808 */ /* 0x000fe20004800000 */
[----:B-1----:R-:W-:Y:S01]  /*2d00*/  HMMA.16816.F32.BF16 R16, R140, R12, R112 ;  /* 0x0000000c8c10723c */ /* 0x002fe20000041870 */
        /* <DEDUP_REMOVED lines=8> */
[C---:B------:R-:W-:Y:S01]  /*2d90*/  IADD3 R9, R159.reuse, -0x68, RZ ;  /* 0xffffff989f097810 */ /* 0x040fe20007ffe0ff */
[----:B------:R-:W-:Y:S01]  /*2da0*/  LDSM.16.M88.4 R4, [R225+0x3000] ;  /* 0x00300000e104783b */ /* 0x000fe20000000200 */
[----:B------:R-:W-:Y:S02]  /*2db0*/  IADD3 R8, R159, -0x67, RZ ;  /* 0xffffff999f087810 */ /* 0x000fe40007ffe0ff */
[----:B------:R-:W-:-:S02]  /*2dc0*/  FSEL R195, R128, -INF , !P5 ;  /* 0xff80000080c37808 */ /* 0x000fc40006800000 */
[----:B------:R-:W-:Y:S02]  /*2dd0*/  FSEL R138, R130, -INF , !P1 ;  /* 0xff800000828a7808 */ /* 0x000fe40004800000 */
[CC--:B------:R-:W-:Y:S02]  /*2de0*/  ISETP.GE.AND P2, PT, R9.reuse, R153.reuse, PT ;  /* 0x000000990900720c */ /* 0x0c0fe40003f46270 */
[-C--:B------:R-:W-:Y:S02]  /*2df0*/  ISETP.GE.AND P0, PT, R9, R150.reuse, PT ;  /* 0x000000960900720c */ /* 0x080fe40003f06270 */
[C---:B------:R-:W-:Y:S02]  /*2e00*/  ISETP.GE.AND P5, PT, R8.reuse, R153, PT ;  /* 0x000000990800720c */ /* 0x040fe40003fa6270 */
[----:B------:R-:W-:Y:S02]  /*2e10*/  ISETP.GE.AND P1, PT, R8, R150, PT ;  /* 0x000000960800720c */ /* 0x000fe40003f26270 */
[----:B------:R-:W-:-:S02]  /*2e20*/  IADD3 R9, R159, -0x60, RZ ;  /* 0xffffffa09f097810 */ /* 0x000fc40007ffe0ff */
[----:B------:R-:W-:Y:S02]  /*2e30*/  IADD3 R8, R159, -0x5f, RZ ;  /* 0xffffffa19f087810 */ /* 0x000fe40007ffe0ff */
        /* <DEDUP_REMOVED lines=8> */
[----:B------:R-:W1:Y:S01]  /*2ec0*/  LDSM.16.M88.4 R8, [R225+0x3400] ;  /* 0x00340000e108783b */ /* 0x000e620000000200 */
[C---:B------:R-:W-:Y:S02]  /*2ed0*/  IADD3 R13, R159.reuse, -0x58, RZ ;  /* 0xffffffa89f0d7810 */ /* 0x040fe40007ffe0ff */
[----:B------:R-:W-:Y:S02]  /*2ee0*/  IADD3 R12, R159, -0x57, RZ ;  /* 0xffffffa99f0c7810 */ /* 0x000fe40007ffe0ff */
        /* <DEDUP_REMOVED lines=8> */
[----:B------:R-:W-:Y:S01]  /*2f70*/  HMMA.16816.F32.BF16 R12, R140, R14, R108 ;  /* 0x0000000e8c0c723c */ /* 0x000fe2000004186c */
[C---:B------:R-:W-:Y:S02]  /*2f80*/  IADD3 R25, R159.reuse, -0x50, RZ ;  /* 0xffffffb09f197810 */ /* 0x040fe40007ffe0ff */
[----:B------:R-:W-:Y:S02]  /*2f90*/  IADD3 R24, R159, -0x4f, RZ ;  /* 0xffffffb19f187810 */ /* 0x000fe40007ffe0ff */
        /* <DEDUP_REMOVED lines=9> */
[----:B------:R-:W-:-:S02]  /*3030*/  FSEL R123, R21, -INF , !P4 ;  /* 0xff800000157b7808 */ /* 0x000fc40006000000 */
[----:B------:R-:W-:Y:S02]  /*3040*/  FSEL R110, R23, -INF , !P3 ;  /* 0xff800000176e7808 */ /* 0x000fe40005800000 */
[----:B------:R-:W1:Y:S01]  /*3050*/  LDSM.16.M88.4 R20, [R225+0x3800] ;  /* 0x00380000e114783b */ /* 0x000e620000000200 */
[----:B------:R-:W-:Y:S02]  /*3060*/  FSEL R201, R16, -INF , !P2 ;  /* 0xff80000010c97808 */ /* 0x000fe40005000000 */
[----:B------:R-:W-:Y:S01]  /*3070*/  HMMA.16816.F32.BF16 R24, R140, R4, R104 ;  /* 0x000000048c18723c */ /* 0x000fe20000041868 */
[----:B------:R-:W-:Y:S02]  /*3080*/  IADD3 R16, R159, -0x3f, RZ ;  /* 0xffffffc19f107810 */ /* 0x000fe40007ffe0ff */
[----:B------:R-:W-:Y:S02]  /*3090*/  FSEL R203, R17, -INF , !P5 ;  /* 0xff80000011cb7808 */ /* 0x000fe40006800000 */
[----:B------:R-:W-:-:S02]  /*30a0*/  IADD3 R28, R159, -0x38, RZ ;  /* 0xffffffc89f1c7810 */ /* 0x000fc40007ffe0ff */
[C---:B------:R-:W-:Y:S02]  /*30b0*/  IADD3 R5, R159.reuse, -0x48, RZ ;  /* 0xffffffb89f057810 */ /* 0x040fe40007ffe0ff */
[----:B------:R-:W-:Y:S02]  /*30c0*/  IADD3 R4, R159, -0x47, RZ ;  /* 0xffffffb99f047810 */ /* 0x000fe40007ffe0ff */
[C---:B------:R-:W-:Y:S02]  /*30d0*/  ISETP.GE.AND P4, PT, R5.reuse, R153, PT ;  /* 0x000000990500720c */ /* 0x040fe40003f86270 */
[----:B------:R-:W-:Y:S02]  /*30e0*/  ISETP.GE.AND P3, PT, R5, R150, PT ;  /* 0x000000960500720c */ /* 0x000fe40003f66270 */
[----:B------:R-:W-:Y:S02]  /*30f0*/  FSEL R104, R18, -INF , !P0 ;  /* 0xff80000012687808 */ /* 0x000fe40004000000 */
[----:B------:R-:W-:-:S02]  /*3100*/  IADD3 R18, R159, -0x40, RZ ;  /* 0xffffffc09f127810 */ /* 0x000fc40007ffe0ff */
[CC--:B------:R-:W-:Y:S02]  /*3110*/  ISETP.GE.AND P2, PT, R4.reuse, R153.reuse, PT ;  /* 0x000000990400720c */ /* 0x0c0fe40003f46270 */
[----:B------:R-:W-:Y:S02]  /*3120*/  ISETP.GE.AND P0, PT, R4, R150, PT ;  /* 0x000000960400720c */ /* 0x000fe40003f06270 */
[----:B------:R-:W-:Y:S01]  /*3130*/  HMMA.16816.F32.BF16 R4, R140, R6, R100 ;  /* 0x000000068c04723c */ /* 0x000fe20000041864 */
[----:B------:R-:W-:Y:S02]  /*3140*/  ISETP.GE.AND P5, PT, R18, R153, PT ;  /* 0x000000991200720c */ /* 0x000fe40003fa6270 */
[----:B------:R-:W-:Y:S02]  /*3150*/  IADD3 R10, R159, -0x30, RZ ;  /* 0xffffffd09f0a7810 */ /* 0x000fe40007ffe0ff */
[----:B------:R-:W-:Y:S02]  /*3160*/  FSEL R105, R24, -INF , !P5 ;  /* 0xff80000018697808 */ /* 0x000fe40006800000 */
[----:B------:R-:W-:-:S02]  /*3170*/  FSEL R102, R19, -INF , !P1 ;  /* 0xff80000013667808 */ /* 0x000fc40004800000 */
[----:B------:R-:W-:Y:S02]  /*3180*/  FSEL R103, R12, -INF , !P4 ;  /* 0xff8000000c677808 */ /* 0x000fe40006000000 */
[----:B------:R-:W-:Y:S02]  /*3190*/  FSEL R100, R14, -INF , !P3 ;  /* 0xff8000000e647808 */ /* 0x000fe40005800000 */
[-C--:B------:R-:W-:Y:S01]  /*31a0*/  ISETP.GE.AND P1, PT, R18, R150.reuse, PT ;  /* 0x000000961200720c */ /* 0x080fe20003f26270 */
[----:B-1----:R-:W-:Y:S01]  /*31b0*/  HMMA.16816.F32.BF16 R88, R140, R20, R88 ;  /* 0x000000148c58723c */ /* 0x002fe20000041858 */
[C---:B------:R-:W-:Y:S02]  /*31c0*/  ISETP.GE.AND P4, PT, R16.reuse, R153, PT ;  /* 0x000000991000720c */ /* 0x040fe40003f86270 */
[----:B------:R-:W-:Y:S02]  /*31d0*/  ISETP.GE.AND P3, PT, R16, R150, PT ;  /* 0x000000961000720c */ /* 0x000fe40003f66270 */
[----:B------:R-:W-:-:S02]  /*31e0*/  FSEL R121, R25, -INF , !P4 ;  /* 0xff80000019797808 */ /* 0x000fc40006000000 */
[----:B------:R-:W-:Y:S01]  /*31f0*/  FSEL R37, R27, -INF , !P3 ;  /* 0xff8000001b257808 */ /* 0x000fe20005800000 */
[----:B------:R-:W-:Y:S01]  /*3200*/  HMMA.16816.F32.BF16 R16, R140, R8, R96 ;  /* 0x000000088c10723c */ /* 0x000fe20000041860 */
[C---:B------:R-:W-:Y:S02]  /*3210*/  ISETP.GE.AND P4, PT, R10.reuse, R153, PT ;  /* 0x000000990a00720c */ /* 0x040fe40003f86270 */
[----:B------:R-:W-:-:S04]  /*3220*/  ISETP.GE.AND P3, PT, R10, R150, PT ;  /* 0x000000960a00720c */ /* 0x000fc80003f66270 */
[----:B------:R-:W-:Y:S01]  /*3230*/  FSEL R9, R13, -INF , !P2 ;  /* 0xff8000000d097808 */ /* 0x000fe20005000000 */
[----:B------:R-:W-:Y:S01]  /*3240*/  HMMA.16816.F32.BF16 R20, R140, R22, R84 ;  /* 0x000000168c14723c */ /* 0x000fe20000041854 */
[----:B------:R-:W-:Y:S02]  /*3250*/  FSEL R98, R15, -INF , !P0 ;  /* 0xff8000000f627808 */ /* 0x000fe40004000000 */
[----:B------:R-:W1:Y:S01]  /*3260*/  LDSM.16.M88.4 R12, [R225+0x3c00] ;  /* 0x003c0000e10c783b */ /* 0x000e620000000200 */
[----:B------:R-:W-:Y:S01]  /*3270*/  IADD3 R8, R159, -0x37, RZ ;  /* 0xffffffc99f087810 */ /* 0x000fe20007ffe0ff */
[----:B------:R-:W-:-:S04]  /*3280*/  DEPBAR.LE SB0, 0x0 ;  /* 0x000080000000791a */ /* 0x000fc80000000000 */
[CC--:B------:R-:W-:Y:S02]  /*3290*/  ISETP.GE.AND P2, PT, R28.reuse, R153.reuse, PT ;  /* 0x000000991c00720c */ /* 0x0c0fe40003f46270 */
[-C--:B------:R-:W-:Y:S02]  /*32a0*/  ISETP.GE.AND P0, PT, R28, R150.reuse, PT ;  /* 0x000000961c00720c */ /* 0x080fe40003f06270 */
[----:B------:R-:W-:Y:S02]  /*32b0*/  FSEL R96, R26, -INF , !P1 ;  /* 0xff8000001a607808 */ /* 0x000fe40004800000 */
[C---:B------:R-:W-:Y:S02]  /*32c0*/  ISETP.GE.AND P5, PT, R8.reuse, R153, PT ;  /* 0x000000990800720c */ /* 0x040fe40003fa6270 */
[----:B------:R-:W-:Y:S02]  /*32d0*/  ISETP.GE.AND P1, PT, R8, R150, PT ;  /* 0x000000960800720c */ /* 0x000fe40003f26270 */
[----:B------:R-:W-:-:S02]  /*32e0*/  FSEL R119, R4, -INF , !P2 ;  /* 0xff80000004777808 */ /* 0x000fc40005000000 */
[----:B------:R-:W-:Y:S02]  /*32f0*/  FSEL R36, R6, -INF , !P0 ;  /* 0xff80000006247808 */ /* 0x000fe40004000000 */
[C---:B------:R-:W-:Y:S02]  /*3300*/  IADD3 R8, R159.reuse, -0x2f, RZ ;  /* 0xffffffd19f087810 */ /* 0x040fe40007ffe0ff */
[C---:B------:R-:W-:Y:S02]  /*3310*/  IADD3 R6, R159.reuse, -0x28, RZ ;  /* 0xffffffd89f067810 */ /* 0x040fe40007ffe0ff */
[----:B------:R-:W-:Y:S02]  /*3320*/  IADD3 R4, R159, -0x27, RZ ;  /* 0xffffffd99f047810 */ /* 0x000fe40007ffe0ff */
[----:B------:R-:W-:Y:S02]  /*3330*/  FSEL R167, R5, -INF , !P5 ;  /* 0xff80000005a77808 */ /* 0x000fe40006800000 */
[----:B------:R-:W-:-:S02]  /*3340*/  FSEL R39, R7, -INF , !P1 ;  /* 0xff80000007277808 */ /* 0x000fc40004800000 */
[----:B------:R-:W-:Y:S02]  /*3350*/  FSEL R161, R16, -INF , !P4 ;  /* 0xff80000010a17808 */ /* 0x000fe40006000000 */
[----:B------:R-:W-:Y:S02]  /*3360*/  FSEL R38, R18, -INF , !P3 ;  /* 0xff80000012267808 */ /* 0x000fe40005800000 */
[-C--:B------:R-:W-:Y:S02]  /*3370*/  ISETP.GE.AND P0, PT, R8, R150.reuse, PT ;  /* 0x000000960800720c */ /* 0x080fe40003f06270 */
[CC--:B------:R-:W-:Y:S02]  /*3380*/  ISETP.GE.AND P5, PT, R6.reuse, R153.reuse, PT ;  /* 0x000000990600720c */ /* 0x0c0fe40003fa6270 */
[----:B------:R-:W-:Y:S01]  /*3390*/  ISETP.GE.AND P1, PT, R6, R150, PT ;  /* 0x000000960600720c */ /* 0x000fe20003f26270 */
[----:B-1----:R-:W-:Y:S01]  /*33a0*/  HMMA.16816.F32.BF16 R80, R140, R12, R80 ;  /* 0x0000000c8c50723c */ /* 0x002fe20000041850 */
[----:B------:R-:W-:-:S02]  /*33b0*/  ISETP.GE.AND P4, PT, R4, R153, PT ;  /* 0x000000990400720c */ /* 0x000fc40003f86270 */
[----:B------:R-:W-:Y:S02]  /*33c0*/  ISETP.GE.AND P3, PT, R4, R150, PT ;  /* 0x000000960400720c */ /* 0x000fe40003f66270 */
[C---:B------:R-:W-:Y:S02]  /*33d0*/  IADD3 R5, R159.reuse, -0x20, RZ ;  /* 0xffffffe09f057810 */ /* 0x040fe40007ffe0ff */
[----:B------:R-:W-:Y:S01]  /*33e0*/  IADD3 R4, R159, -0x1f, RZ ;  /* 0xffffffe19f047810 */ /* 0x000fe20007ffe0ff */
[----:B------:R-:W-:Y:S01]  /*33f0*/  HMMA.16816.F32.BF16 R76, R140, R14, R76 ;  /* 0x0000000e8c4c723c */ /* 0x000fe2000004184c */
[----:B------:R-:W-:Y:S01]  /*3400*/  BAR.SYNC.DEFER_BLOCKING 0x0 ;  /* 0x0000000000007b1d */ /* 0x000fe20000010000 */
[----:B------:R-:W-:Y:S02]  /*3410*/  ISETP.GE.AND P2, PT, R8, R153, PT ;  /* 0x000000990800720c */ /* 0x000fe40003f46270 */
[----:B------:R-:W-:Y:S02]  /*3420*/  FSEL R41, R19, -INF , !P0 ;  /* 0xff80000013297808 */ /* 0x000fe40004000000 */
[----:B------:R-:W-:-:S02]  /*3430*/  FSEL R137, R92, -INF , !P5 ;  /* 0xff8000005c897808 */ /* 0x000fc40006800000 */
[----:B------:R-:W-:Y:S02]  /*3440*/  FSEL R40, R94, -INF , !P1 ;  /* 0xff8000005e287808 */ /* 0x000fe40004800000 */
[-C--:B------:R-:W-:Y:S02]  /*3450*/  ISETP.GE.AND P0, PT, R5, R153.reuse, PT ;  /* 0x000000990500720c */ /* 0x080fe40003f06270 */
[C---:B------:R-:W-:Y:S02]  /*3460*/  ISETP.GE.AND P5, PT, R4.reuse, R153, PT ;  /* 0x000000990400720c */ /* 0x040fe40003fa6270 */
[----:B------:R-:W-:Y:S02]  /*3470*/  ISETP.GE.AND P1, PT, R4, R150, PT ;  /* 0x000000960400720c */ /* 0x000fe40003f26270 */
[----:B------:R-:W-:Y:S02]  /*3480*/  IADD3 R4, R159, -0x17, RZ ;  /* 0xffffffe99f047810 */ /* 0x000fe40007ffe0ff */
[----:B------:R-:W-:-:S02]  /*3490*/  FSEL R157, R17, -INF , !P2 ;  /* 0xff800000119d7808 */ /* 0x000fc40005000000 */
[----:B------:R-:W-:Y:S02]  /*34a0*/  ISETP.GE.AND P2, PT, R5, R150, PT ;  /* 0x000000960500720c */ /* 0x000fe40003f46270 */
[----:B------:R-:W-:Y:S02]  /*34b0*/  FSEL R127, R88, -INF , !P0 ;  /* 0xff800000587f7808 */ /* 0x000fe40004000000 */
[C---:B------:R-:W-:Y:S02]  /*34c0*/  IADD3 R5, R159.reuse, -0x18, RZ ;  /* 0xffffffe89f057810 */ /* 0x040fe40007ffe0ff */
[----:B------:R-:W-:Y:S02]  /*34d0*/  ISETP.GE.AND P0, PT, R4, R153, PT ;  /* 0x000000990400720c */ /* 0x000fe40003f06270 */
[----:B------:R-:W-:Y:S02]  /*34e0*/  IADD3 R6, R159, -0x10, RZ ;  /* 0xfffffff09f067810 */ /* 0x000fe40007ffe0ff */
[----:B------:R-:W-:-:S02]  /*34f0*/  FSEL R131, R93, -INF , !P4 ;  /* 0xff8000005d837808 */ /* 0x000fc40006000000 */
[----:B------:R-:W-:Y:S02]  /*3500*/  FSEL R43, R95, -INF , !P3 ;  /* 0xff8000005f2b7808 */ /* 0x000fe40005800000 */
[----:B------:R-:W-:Y:S02]  /*3510*/  FSEL R42, R90, -INF , !P2 ;  /* 0xff8000005a2a7808 */ /* 0x000fe40005000000 */
[C---:B------:R-:W-:Y:S02]  /*3520*/  ISETP.GE.AND P4, PT, R5.reuse, R153, PT ;  /* 0x000000990500720c */ /* 0x040fe40003f86270 */
[-C--:B------:R-:W-:Y:S02]  /*3530*/  ISETP.GE.AND P3, PT, R5, R150.reuse, PT ;  /* 0x000000960500720c */ /* 0x080fe40003f66270 */
[----:B------:R-:W-:Y:S02]  /*3540*/  ISETP.GE.AND P2, PT, R4, R150, PT ;  /* 0x000000960400720c */ /* 0x000fe40003f46270 */
[----:B------:R-:W-:-:S02]  /*3550*/  FSEL R87, R21, -INF , !P0 ;  /* 0xff80000015577808 */ /* 0x000fc40004000000 */
[C---:B------:R-:W-:Y:S02]  /*3560*/  IADD3 R5, R159.reuse, -0xf, RZ ;  /* 0xfffffff19f057810 */ /* 0x040fe40007ffe0ff */
[C---:B------:R-:W-:Y:S02]  /*3570*/  IADD3 R4, R159.reuse, -0x8, RZ ;  /* 0xfffffff89f047810 */ /* 0x040fe40007ffe0ff */
[-C--:B------:R-:W-:Y:S02]  /*3580*/  ISETP.GE.AND P0, PT, R6, R150.reuse, PT ;  /* 0x000000960600720c */ /* 0x080fe40003f06270 */
[----:B------:R-:W-:Y:S02]  /*3590*/  IADD3 R159, R159, -0x7, RZ ;  /* 0xfffffff99f9f7810 */ /* 0x000fe40007ffe0ff */
[----:B------:R-:W-:Y:S02]  /*35a0*/  FSEL R47, R82, -INF , !P0 ;  /* 0xff800000522f7808 */ /* 0x000fe40004000000 */
[----:B------:R-:W-:-:S02]  /*35b0*/  ISETP.GE.AND P0, PT, R159, R150, PT ;  /* 0x000000969f00720c */ /* 0x000fc40003f06270 */
[----:B------:R-:W-:Y:S02]  /*35c0*/  FSEL R50, R91, -INF , !P1 ;  /* 0xff8000005b327808 */ /* 0x000fe40004800000 */
[----:B------:R-:W-:Y:S02]  /*35d0*/  FSEL R44, R79, -INF , !P0 ;  /* 0xff8000004f2c7808 */ /* 0x000fe40004000000 */
[----:B------:R-:W-:Y:S02]  /*35e0*/  ISETP.GE.AND P0, PT, R148, 0x2, PT ;  /* 0x000000029400780c */ /* 0x000fe40003f06270 */
[----:B------:R-:W-:Y:S02]  /*35f0*/  ISETP.GE.AND P1, PT, R6, R153, PT ;  /* 0x000000990600720c */ /* 0x000fe40003f26270 */
[----:B------:R-:W-:Y:S02]  /*3600*/  FSEL R117, R89, -INF , !P5 ;  /* 0xff80000059757808 */ /* 0x000fe40006800000 */
[----:B------:R-:W-:-:S02]  /*3610*/  FSEL R95, R20, -INF , !P4 ;  /* 0xff800000145f7808 */ /* 0x000fc40006000000 */
[----:B------:R-:W-:Y:S02]  /*3620*/  FSEL R49, R22, -INF , !P3 ;  /* 0xff80000016317808 */ /* 0x000fe40005800000 */
[----:B------:R-:W-:Y:S02]  /*3630*/  FSEL R48, R23, -INF , !P2 ;  /* 0xff80000017307808 */ /* 0x000fe40005000000 */
[----:B------:R-:W-:Y:S02]  /*3640*/  FSEL R54, R80, -INF , !P1 ;  /* 0xff80000050367808 */ /* 0x000fe40004800000 */
[-C--:B------:R-:W-:Y:S02]  /*3650*/  ISETP.GE.AND P5, PT, R5, R153.reuse, PT ;  /* 0x000000990500720c */ /* 0x080fe40003fa6270 */
[-C--:B------:R-:W-:Y:S02]  /*3660*/  ISETP.GE.AND P4, PT, R4, R153.reuse, PT ;  /* 0x000000990400720c */ /* 0x080fe40003f86270 */
[----:B------:R-:W-:-:S02]  /*3670*/  ISETP.GE.AND P3, PT, R159, R153, PT ;  /* 0x000000999f00720c */ /* 0x000fc40003f66270 */
[-C--:B------:R-:W-:Y:S02]  /*3680*/  ISETP.GE.AND P2, PT, R5, R150.reuse, PT ;  /* 0x000000960500720c */ /* 0x080fe40003f46270 */
[----:B------:R-:W-:Y:S01]  /*3690*/  ISETP.GE.AND P1, PT, R4, R150, PT ;  /* 0x000000960400720c */ /* 0x000fe20003f26270 */
[----:B------:R-:W-:Y:S01]  /*36a0*/  IMAD.IADD R4, R149, 0x1, R208 ;  /* 0x0000000195047824 */ /* 0x000fe200078e02d0 */
[----:B------:R-:W-:Y:S02]  /*36b0*/  FSEL R53, R81, -INF , !P5 ;  /* 0xff80000051357808 */ /* 0x000fe40006800000 */
[----:B------:R-:W-:Y:S02]  /*36c0*/  FSEL R46, R83, -INF , !P2 ;  /* 0xff800000532e7808 */ /* 0x000fe40005000000 */
[----:B------:R-:W-:Y:S02]  /*36d0*/  FSEL R52, R76, -INF , !P4 ;  /* 0xff8000004c347808 */ /* 0x000fe40006000000 */
[----:B------:R-:W-:-:S02]  /*36e0*/  FSEL R51, R77, -INF , !P3 ;  /* 0xff8000004d337808 */ /* 0x000fc40005800000 */
[----:B------:R-:W-:Y:S02]  /*36f0*/  FSEL R45, R78, -INF , !P1 ;  /* 0xff8000004e2d7808 */ /* 0x000fe40004800000 */
[----:B------:R-:W-:Y:S01]  /*3700*/  IADD3 R208, R225, 0x3c00, RZ ;  /* 0x00003c00e1d07810 */ /* 0x000fe20007ffe0ff */
[----:B------:R-:W-:Y:S05]  /*3710*/  @!P0 BRA `(.L_x_1482) ;  /* 0x000005c000008947 */ /* 0x000fea0003800000 */
[----:B------:R-:W-:Y:S05]  /*3720*/  @P6 BRA `(.L_x_1483) ;  /* 0x000003a000006947 */ /* 0x000fea0003800000 */
[----:B------:R-:W1:Y:S01]  /*3730*/  I2F.RP R8, R2 ;  /* 0x0000000200087306 */ /* 0x000e620000209400 */
[C---:B------:R-:W-:Y:S02]  /*3740*/  IADD3 R10, R0.reuse, -0x200, RZ ;  /* 0xfffffe00000a7810 */ /* 0x040fe40007ffe0ff */
[----:B------:R-:W-:Y:S02]  /*3750*/  IADD3 R5, R0, -0x100, RZ ;  /* 0xffffff0000057810 */ /* 0x000fe40007ffe0ff */
[----:B------:R-:W-:Y:S02]  /*3760*/  IABS R0, R10 ;  /* 0x0000000a00007213 */ /* 0x000fe40000000000 */
[----:B------:R-:W-:-:S02]  /*3770*/  IABS R6, R5 ;  /* 0x0000000500067213 */ /* 0x000fc40000000000 */
        /* <DEDUP_REMOVED lines=26> */
[----:B------:R-:W-:-:S07]  /*3920*/  ISETP.NE.AND P2, PT, RZ, c[0x0][0x2d0], PT ;  /* 0x0000b400ff007a0c */ /* 0x000fce0003f45270 */
        /* <DEDUP_REMOVED lines=22> */
[----:B------:R-:W-:-:S04]  /*3a90*/  IMAD.WIDE.U32 R6, R6, c[0x0][0x180], R10 ;  /* 0x0000600006067a25 */ /* 0x000fc800078e000a */
[----:B------:R-:W-:Y:S01]  /*3aa0*/  IMAD.MOV.U32 R2, RZ, RZ, R6 ;  /* 0x000000ffff027224 */ /* 0x000fe200078e0006 */
[----:B------:R-:W-:Y:S01]  /*3ab0*/  IADD3 R0, R7, R5, RZ ;  /* 0x0000000507007210 */ /* 0x000fe20007ffe0ff */
[----:B------:R-:W-:Y:S05]  /*3ac0*/  BRA `(.L_x_1484) ;  /* 0x0000004000007947 */ /* 0x000fea0003800000 */
.L_x_1483:
[----:B------:R-:W-:-:S04]  /*3ad0*/  ULEA UR6, -UR6, URZ, 0x8 ;  /* 0x0000003f06067291 */ /* 0x000fc8000f8e413f */
[----:B------:R-:W-:Y:S02]  /*3ae0*/  USHF.R.S32.HI UR4, URZ, 0x1f, UR6 ;  /* 0x0000001f3f047899 */ /* 0x000fe40008011406 */
[----:B------:R-:W-:-:S04]  /*3af0*/  MOV R2, UR6 ;  /* 0x0000000600027c02 */ /* 0x000fc80008000f00 */
[----:B------:R-:W-:Y:S02]  /*3b00*/  MOV R0, UR4 ;  /* 0x0000000400007c02 */ /* 0x000fe40008000f00 */
.L_x_1484:
[----:B------:R-:W-:-:S04]  /*3b10*/  LEA R230, P1, R2, R230, 0x1 ;  /* 0x000000e602e67211 */ /* 0x000fc800078208ff */
[----:B------:R-:W-:Y:S02]  /*3b20*/  LEA.HI.X R229, R2, R229, R0, 0x1, P1 ;  /* 0x000000e502e57211 */ /* 0x000fe400008f0c00 */
[----:B------:R-:W-:-:S03]  /*3b30*/  IADD3 R16, P1, R230, UR9, RZ ;  /* 0x00000009e6107c10 */ /* 0x000fc6000ff3e0ff */
[----:B------:R-:W-:Y:S01]  /*3b40*/  IMAD.MOV.U32 R231, RZ, RZ, R229 ;  /* 0x000000ffffe77224 */ /* 0x000fe200078e00e5 */
[----:B------:R-:W-:Y:S02]  /*3b50*/  IADD3.X R17, R229, UR7, RZ, P1, !PT ;  /* 0x00000007e5117c10 */ /* 0x000fe40008ffe4ff */
[----:B------:R-:W-:Y:S02]  /*3b60*/  IADD3 R14, P1, R16, UR9, RZ ;  /* 0x00000009100e7c10 */ /* 0x000fe4000ff3e0ff */
[----:B------:R-:W-:Y:S01]  /*3b70*/  @!PT LDS RZ, [RZ] ;  /* 0x00000000fffff984 */ /* 0x000fe20000000800 */
[----:B------:R-:W-:Y:S01]  /*3b80*/  @!PT LDS RZ, [RZ] ;  /* 0x00000000fffff984 */ /* 0x000fe20000000800 */
[----:B------:R-:W-:Y:S01]  /*3b90*/  @!PT LDS RZ, [RZ] ;  /* 0x00000000fffff984 */ /* 0x000fe20000000800 */
[----:B------:R1:W-:Y:S02]  /*3ba0*/  LDGSTS.E.BYPASS.LTC128B.128 [R233+0x1000], [R230.64] ;  /* 0x01000000e6e97fae */ /* 0x0003e4000b901d4c */
[----:B------:R-:W-:Y:S02]  /*3bb0*/  IADD3.X R15, R17, UR7, RZ, P1, !PT ;  /* 0x00000007110f7c10 */ /* 0x000fe40008ffe4ff */
[----:B------:R-:W-:Y:S01]  /*3bc0*/  IADD3 R12, P1, R14, UR9, RZ ;  /* 0x000000090e0c7c10 */ /* 0x000fe2000ff3e0ff */
[----:B------:R1:W-:Y:S03]  /*3bd0*/  LDGSTS.E.BYPASS.LTC128B.128 [R233+0x1800], [R16.64] ;  /* 0x0180000010e97fae */ /* 0x0003e6000b901d4c */
[----:B------:R-:W-:Y:S01]  /*3be0*/  IADD3.X R13, R15, UR7, RZ, P1, !PT ;  /* 0x000000070f0d7c10 */ /* 0x000fe20008ffe4ff */
[----:B------:R1:W-:Y:S01]  /*3bf0*/  LDGSTS.E.BYPASS.LTC128B.128 [R233+0x2000], [R14.64] ;  /* 0x020000000ee97fae */ /* 0x0003e2000b901d4c */
[----:B------:R-:W-:-:S03]  /*3c00*/  IADD3 R10, P1, R12, UR9, RZ ;  /* 0x000000090c0a7c10 */ /* 0x000fc6000ff3e0ff */
[----:B------:R1:W-:Y:S01]  /*3c10*/  LDGSTS.E.BYPASS.LTC128B.128 [R233+0x2800], [R12.64] ;  /* 0x028000000ce97fae */ /* 0x0003e2000b901d4c */
[----:B------:R-:W-:Y:S02]  /*3c20*/  IADD3.X R11, R13, UR7, RZ, P1, !PT ;  /* 0x000000070d0b7c10 */ /* 0x000fe40008ffe4ff */
        /* <DEDUP_REMOVED lines=8> */
[----:B------:R-:W-:-:S05]  /*3cb0*/  IADD3.X R21, R19, UR7, RZ, P1, !PT ;  /* 0x0000000713157c10 */ /* 0x000fca0008ffe4ff */
[----:B------:R1:W-:Y:S04]  /*3cc0*/  LDGSTS.E.BYPASS.LTC128B.128 [R233+0x4800], [R20.64] ;  /* 0x0480000014e97fae */ /* 0x0003e8000b901d4c */
[----:B------:R-:W0:Y:S02]  /*3cd0*/  LDGDEPBAR ;  /* 0x00000000000079af */ /* 0x000e240000000000 */
.L_x_1482:
[----:B------:R-:W-:Y:S02]  /*3ce0*/  FMNMX.FTZ R0, R151, R73, !PT ;  /* 0x0000004997007209 */ /* 0x000fe40007810000 */
[----:B------:R-:W-:Y:S02]  /*3cf0*/  SHF.L.U32 R224, R4, 0x1, RZ ;  /* 0x0000000104e07819 */ /* 0x000fe400000006ff */
[----:B------:R-:W-:Y:S02]  /*3d00*/  FMNMX.FTZ R0, R75, R0, !PT ;  /* 0x000000004b007209 */ /* 0x000fe40007810000 */
[----:B------:R-:W-:-:S02]  /*3d10*/  IADD3 R223, R3, R224, RZ ;  /* 0x000000e003df7210 */ /* 0x000fc40007ffe0ff */
        /* <DEDUP_REMOVED lines=108> */
[----:B------:R-:W2:Y:S01]  /*43e0*/  MUFU.EX2 R113, R113 ;  /* 0x0000007100717308 */ /* 0x000ea20000000800 */
[----:B-1----:R-:W-:Y:S01]  /*43f0*/  F2FP.BF16.PACK_AB R20, R125, R150 ;  /* 0x000000967d14723e */ /* 0x002fe200000010ff */
[--C-:B------:R-:W-:Y:S01]  /*4400*/  FFMA.FTZ R70, R31, c[0x0][0x23c], -R84.reuse ;  /* 0x00008f001f467a23 */ /* 0x100fe20000010854 */
[----:B------:R-:W-:Y:S01]  /*4410*/  FMNMX.FTZ R5, R192, R5, !PT ;  /* 0x00000005c0057209 */ /* 0x000fe20007810000 */
[----:B------:R-:W-:Y:S01]  /*4420*/  LDSM.16.MT88.4 R28, [R224+0x5800] ;  /* 0x00580000e01c783b */ /* 0x000fe20000004200 */
[----:B------:R-:W-:-:S02]  /*4430*/  FFMA.FTZ R62, R109, c[0x0][0x23c], -R84 ;  /* 0x00008f006d3e7a23 */ /* 0x000fc40000010854 */
        /* <DEDUP_REMOVED lines=145> */
[----:B------:R-:W3:Y:S01]  /*4d50*/  MUFU.EX2 R115, R115 ;  /* 0x0000007300737308 */ /* 0x000ee20000000800 */
        /* <DEDUP_REMOVED lines=9> */
[----:B---3--:R-:W-:Y:S01]  /*4df0*/  F2FP.BF16.PACK_AB R23, R115, R136 ;  /* 0x000000887317723e */ /* 0x008fe200000010ff */
        /* <DEDUP_REMOVED lines=23> */
[----:B--2---:R-:W-:Y:S01]  /*4f70*/  F2FP.BF16.PACK_AB R13, R111, R134 ;  /* 0x000000866f0d723e */ /* 0x004fe200000010ff */
        /* <DEDUP_REMOVED lines=11> */
[--C-:B------:R-:W-:Y:S01]  /*5030*/  FFMA.FTZ R116, R116, c[0x0][0x23c], -R55.reuse ;  /* 0x00008f0074747a23 */ /* 0x100fe20000010837 */
[----:B------:R-:W1:Y:S01]  /*5040*/  MUFU.EX2 R128, R128 ;  /* 0x0000008000807308 */ /* 0x000e620000000800 */
[----:B------:R-:W-:-:S02]  /*5050*/  FFMA.FTZ R127, R112, c[0x0][0x23c], -R55 ;  /* 0x00008f00707f7a23 */ /* 0x000fc40000010837 */
[--C-:B------:R-:W-:Y:S02]  /*5060*/  FFMA.FTZ R108, R108, c[0x0][0x23c], -R55.reuse ;  /* 0x00008f006c6c7a23 */ /* 0x100fe40000010837 */
[----:B------:R-:W-:Y:S01]  /*5070*/  FFMA.FTZ R110, R110, c[0x0][0x23c], -R55 ;  /* 0x00008f006e6e7a23 */ /* 0x000fe20000010837 */
[C---:B------:R-:W-:Y:S01]  /*5080*/  HMMA.16816.F32.BF16 R4, R12.reuse, R34, R4 ;  /* 0x000000220c04723c */ /* 0x040fe20000041804 */
[----:B------:R-:W3:Y:S01]  /*5090*/  LDSM.16.MT88.4 R32, [R223+0x5800] ;  /* 0x00580000df20783b */ /* 0x000ee20000004200 */
[----:B------:R-:W-:Y:S01]  /*50a0*/  MUFU.EX2 R194, R194 ;  /* 0x000000c200c27308 */ /* 0x000fe20000000800 */
[----:B------:R-:W-:Y:S02]  /*50b0*/  FADD.FTZ R123, R142, R123 ;  /* 0x0000007b8e7b7221 */ /* 0x000fe40000010000 */
[----:B------:R-:W-:Y:S02]  /*50c0*/  FFMA.FTZ R100, R100, c[0x0][0x23c], -R55 ;  /* 0x00008f0064647a23 */ /* 0x000fe40000010837 */
[----:B------:R-:W-:Y:S01]  /*50d0*/  FADD.FTZ R136, R136, R123 ;  /* 0x0000007b88887221 */ /* 0x000fe20000010000 */
[----:B------:R-:W-:Y:S01]  /*50e0*/  HMMA.16816.F32.BF16 R24, R12, R16, R24 ;  /* 0x000000100c18723c */ /* 0x000fe20000041818 */
[----:B------:R-:W-:Y:S01]  /*50f0*/  FFMA.FTZ R104, R104, c[0x0][0x23c], -R55 ;  /* 0x00008f0068687a23 */ /* 0x000fe20000010837 */
[----:B------:R-:W4:Y:S01]  /*5100*/  MUFU.EX2 R121, R121 ;  /* 0x0000007900797308 */ /* 0x000f220000000800 */
        /* <DEDUP_REMOVED lines=9> */
[--C-:B------:R-:W-:Y:S01]  /*51a0*/  FFMA.FTZ R36, R36, c[0x0][0x23c], -R55.reuse ;  /* 0x00008f0024247a23 */ /* 0x100fe20000010837 */
[----:B--2---:R-:W-:Y:S01]  /*51b0*/  F2FP.BF16.PACK_AB R13, R109, R122 ;  /* 0x0000007a6d0d723e */ /* 0x004fe200000010ff */
[----:B------:R-:W2:Y:S01]  /*51c0*/  MUFU.EX2 R188, R188 ;  /* 0x000000bc00bc7308 */ /* 0x000ea20000000800 */
[----:B------:R-:W-:Y:S01]  /*51d0*/  F2FP.BF16.PACK_AB R14, R94, R97 ;  /* 0x000000615e0e723e */ /* 0x000fe200000010ff */
[--C-:B------:R-:W-:Y:S01]  /*51e0*/  FFMA.FTZ R96, R96, c[0x0][0x23c], -R55.reuse ;  /* 0x00008f0060607a23 */ /* 0x100fe20000010837 */
[----:B-1----:R-:W-:Y:S01]  /*51f0*/  F2FP.BF16.PACK_AB R15, R128, R105 ;  /* 0x00000069800f723e */ /* 0x002fe200000010ff */
[----:B------:R-:W-:-:S02]  /*5200*/  FFMA.FTZ R38, R38, c[0x0][0x23c], -R55 ;  /* 0x00008f0026267a23 */ /* 0x000fc40000010837 */
[--C-:B------:R-:W-:Y:S02]  /*5210*/  FFMA.FTZ R41, R41, c[0x0][0x23c], -R55.reuse ;  /* 0x00008f0029297a23 */ /* 0x100fe40000010837 */
        /* <DEDUP_REMOVED lines=12> */
[----:B------:R-:W-:Y:S02]  /*52e0*/  MUFU.EX2 R135, R135 ;  /* 0x0000008700877308 */ /* 0x000fe40000000800 */
[C---:B---3--:R-:W-:Y:S06]  /*52f0*/  HMMA.16816.F32.BF16 R24, R12.reuse, R32, R24 ;  /* 0x000000200c18723c */ /* 0x048fec0000041818 */
[----:B------:R-:W3:Y:S02]  /*5300*/  MUFU.EX2 R182, R182 ;  /* 0x000000b600b67308 */ /* 0x000ee40000000800 */
[----:B------:R-:W-:Y:S01]  /*5310*/  HMMA.16816.F32.BF16 R20, R12, R34, R20 ;  /* 0x000000220c14723c */ /* 0x000fe20000041814 */
[----:B------:R-:W3:Y:S05]  /*5320*/  LDSM.16.MT88.4 R32, [R224+0x6000] ;  /* 0x00600000e020783b */ /* 0x000eea0000004200 */
[----:B------:R-:W-:Y:S01]  /*5330*/  MUFU.EX2 R178, R178 ;  /* 0x000000b200b27308 */ /* 0x000fe20000000800 */
[----:B------:R-:W-:-:S02]  /*5340*/  F2FP.BF16.PACK_AB R12, R92, R93 ;  /* 0x0000005d5c0c723e */ /* 0x000fc400000010ff */
        /* <DEDUP_REMOVED lines=50> */
[----:B------:R-:W-:Y:S02]  /*5670*/  MUFU.EX2 R131, R131 ;  /* 0x0000008300837308 */ /* 0x000fe40000000800 */
[C---:B----4-:R-:W-:Y:S06]  /*5680*/  HMMA.16816.F32.BF16 R8, R12.reuse, R16, R8 ;  /* 0x000000100c08723c */ /* 0x050fec0000041808 */
[----:B------:R-:W4:Y:S02]  /*5690*/  MUFU.EX2 R130, R130 ;  /* 0x0000008200827308 */ /* 0x000f240000000800 */
        /* <DEDUP_REMOVED lines=12> */
[----:B------:R-:W1:Y:S06]  /*5760*/  MUFU.EX2 R62, R62 ;  /* 0x0000003e003e7308 */ /* 0x000e6c0000000800 */
[C---:B-----5:R-:W-:Y:S02]  /*5770*/  HMMA.16816.F32.BF16 R8, R12.reuse, R32, R8 ;  /* 0x000000200c08723c */ /* 0x060fe40000041808 */
[----:B------:R-:W-:Y:S06]  /*5780*/  MUFU.EX2 R61, R61 ;  /* 0x0000003d003d7308 */ /* 0x000fec0000000800 */
[C---:B------:R-:W-:Y:S01]  /*5790*/  HMMA.16816.F32.BF16 R4, R12.reuse, R34, R4 ;  /* 0x000000220c04723c */ /* 0x040fe20000041804 */
[----:B------:R-:W5:Y:S01]  /*57a0*/  LDSM.16.MT88.4 R32, [R223+0x7000] ;  /* 0x00700000df20783b */ /* 0x000f620000004200 */
[----:B------:R-:W-:Y:S06]  /*57b0*/  MUFU.EX2 R60, R60 ;  /* 0x0000003c003c7308 */ /* 0x000fec0000000800 */
[C---:B-1----:R-:W-:Y:S02]  /*57c0*/  HMMA.16816.F32.BF16 R24, R12.reuse, R16, R24 ;  /* 0x000000100c18723c */ /* 0x042fe40000041818 */
[----:B------:R-:W-:Y:S05]  /*57d0*/  MUFU.EX2 R116, R116 ;  /* 0x0000007400747308 */ /* 0x000fea0000000800 */
[----:B------:R-:W-:Y:S01]  /*57e0*/  F2FP.BF16.PACK_AB R16, R70, R71 ;  /* 0x000000474610723e */ /* 0x000fe200000010ff */
[----:B------:R-:W-:Y:S01]  /*57f0*/  HMMA.16816.F32.BF16 R20, R12, R18, R20 ;  /* 0x000000120c14723c */ /* 0x000fe20000041814 */
[----:B------:R-:W1:Y:S01]  /*5800*/  LDSM.16.MT88.4 R12, [R224+0x7400] ;  /* 0x00740000e00c783b */ /* 0x000e620000004200 */
[----:B------:R-:W-:Y:S01]  /*5810*/  F2FP.BF16.PACK_AB R17, R152, R153 ;  /* 0x000000999811723e */ /* 0x000fe200000010ff */
[----:B------:R-:W1:Y:S04]  /*5820*/  MUFU.EX2 R127, R127 ;  /* 0x0000007f007f7308 */ /* 0x000e680000000800 */
[----:B------:R-:W-:-:S02]  /*5830*/  F2FP.BF16.PACK_AB R18, R68, R69 ;  /* 0x000000454412723e */ /* 0x000fc400000010ff */
[----:B---3--:R-:W-:Y:S02]  /*5840*/  F2FP.BF16.PACK_AB R19, R155, R146 ;  /* 0x000000929b13723e */ /* 0x008fe400000010ff */
        /* <DEDUP_REMOVED lines=10> */
[----:B------:R-:W3:Y:S01]  /*58f0*/  LDSM.16.MT88.4 R16, [R224+0x7800] ;  /* 0x00780000e010783b */ /* 0x000ee20000004200 */
[----:B----4-:R-:W-:Y:S01]  /*5900*/  F2FP.BF16.PACK_AB R33, R130, R131 ;  /* 0x000000838221723e */ /* 0x010fe200000010ff */
[----:B------:R-:W-:Y:S04]  /*5910*/  MUFU.EX2 R56, R56 ;  /* 0x0000003800387308 */ /* 0x000fe80000000800 */
[----:B------:R-:W-:-:S02]  /*5920*/  F2FP.BF16.PACK_AB R34, R64, R65 ;  /* 0x000000414022723e */ /* 0x000fc400000010ff */
[----:B------:R-:W-:Y:S02]  /*5930*/  F2FP.BF16.PACK_AB R35, R157, R126 ;  /* 0x0000007e9d23723e */ /* 0x000fe400000010ff */
[----:B------:R-:W-:Y:S05]  /*5940*/  MUFU.EX2 R100, R100 ;  /* 0x0000006400647308 */ /* 0x000fea0000000800 */
[C---:B-1----:R-:W-:Y:S03]  /*5950*/  HMMA.16816.F32.BF16 R8, R32.reuse, R12, R8 ;  /* 0x0000000c2008723c */ /* 0x042fe60000041808 */
[----:B------:R-:W-:Y:S04]  /*5960*/  MUFU.EX2 R3, R3 ;  /* 0x0000000300037308 */ /* 0x000fe80000000800 */
[----:B------:R-:W-:Y:S01]  /*5970*/  FADD.FTZ R13, R150, R125 ;  /* 0x0000007d960d7221 */ /* 0x000fe20000010000 */
[C---:B------:R-:W-:Y:S03]  /*5980*/  HMMA.16816.F32.BF16 R4, R32.reuse, R14, R4 ;  /* 0x0000000e2004723c */ /* 0x040fe60000041804 */
[----:B------:R-:W-:Y:S01]  /*5990*/  FADD.FTZ R140, R140, R13 ;  /* 0x0000000d8c8c7221 */ /* 0x000fe20000010000 */
[----:B------:R1:W4:Y:S01]  /*59a0*/  MUFU.EX2 R125, R110 ;  /* 0x0000006e007d7308 */ /* 0x0003220000000800 */
[----:B------:R-:W5:Y:S03]  /*59b0*/  LDSM.16.MT88.4 R12, [R223+0x7800] ;  /* 0x00780000df0c783b */ /* 0x000f660000004200 */
[----:B--2---:R-:W-:Y:S04]  /*59c0*/  HMMA.16816.F32.BF16 R24, R32, R28, R24 ;  /* 0x0000001c2018723c */ /* 0x004fe80000041818 */
[----:B------:R-:W-:Y:S03]  /*59d0*/  MUFU.EX2 R106, R106 ;  /* 0x0000006a006a7308 */ /* 0x000fe60000000800 */
[----:B------:R-:W-:-:S04]  /*59e0*/  FADD.FTZ R29, R113, R140 ;  /* 0x0000008c711d7221 */ /* 0x000fc80000010000 */
[----:B------:R-:W-:Y:S01]  /*59f0*/  FADD.FTZ R132, R132, R29 ;  /* 0x0000001d84847221 */ /* 0x000fe20000010000 */
[----:B------:R-:W-:Y:S01]  /*5a00*/  MUFU.EX2 R119, R119 ;  /* 0x0000007700777308 */ /* 0x000fe20000000800 */
[----:B------:R-:W-:Y:S01]  /*5a10*/  HMMA.16816.F32.BF16 R28, R32, R30, R20 ;  /* 0x0000001e201c723c */ /* 0x000fe20000041814 */
[----:B-1----:R-:W-:-:S06]  /*5a20*/  FFMA.FTZ R110, R102, c[0x0][0x23c], -R55 ;  /* 0x00008f00666e7a23 */ /* 0x002fcc0000010837 */
[----:B------:R-:W-:Y:S01]  /*5a30*/  F2FP.BF16.PACK_AB R32, R62, R63 ;  /* 0x0000003f3e20723e */ /* 0x000fe200000010ff */
[----:B------:R-:W-:Y:S01]  /*5a40*/  FADD.FTZ R21, R107, R132 ;  /* 0x000000846b157221 */ /* 0x000fe20000010000 */
[----:B------:R-:W-:Y:S01]  /*5a50*/  F2FP.BF16.PACK_AB R33, R127, R116 ;  /* 0x000000747f21723e */ /* 0x000fe200000010ff */
[----:B------:R-:W-:Y:S01]  /*5a60*/  MUFU.EX2 R102, R104 ;  /* 0x0000006800667308 */ /* 0x000fe20000000800 */
[----:B------:R-:W-:Y:S01]  /*5a70*/  F2FP.BF16.PACK_AB R34, R60, R61 ;  /* 0x0000003d3c22723e */ /* 0x000fe200000010ff */
[----:B------:R-:W-:Y:S01]  /*5a80*/  FADD.FTZ R120, R120, R21 ;  /* 0x0000001578787221 */ /* 0x000fe20000010000 */
[----:B----4-:R-:W-:Y:S01]  /*5a90*/  F2FP.BF16.PACK_AB R35, R125, R108 ;  /* 0x0000006c7d23723e */ /* 0x010fe200000010ff */
[----:B------:R-:W1:Y:S02]  /*5aa0*/  LDSM.16.MT88.4 R20, [R224+0x7c00] ;  /* 0x007c0000e014783b */ /* 0x000e640000004200 */
[----:B------:R-:W-:Y:S02]  /*5ab0*/  FADD.FTZ R101, R101, R120 ;  /* 0x0000007865657221 */ /* 0x000fe40000010000 */
[----:B------:R-:W2:Y:S02]  /*5ac0*/  MUFU.EX2 R107, R110 ;  /* 0x0000006e006b7308 */ /* 0x000ea40000000800 */
[----:B---3--:R-:W-:Y:S01]  /*5ad0*/  HMMA.16816.F32.BF16 R8, R32, R16, R8 ;  /* 0x000000102008723c */ /* 0x008fe20000041808 */
[----:B------:R-:W-:-:S02]  /*5ae0*/  FADD.FTZ R114, R114, R101 ;  /* 0x0000006572727221 */ /* 0x000fc40000010000 */
[----:B------:R-:W-:Y:S02]  /*5af0*/  FFMA.FTZ R101, R98, c[0x0][0x23c], -R55 ;  /* 0x00008f0062657a23 */ /* 0x000fe40000010837 */
[----:B------:R-:W-:Y:S01]  /*5b00*/  FADD.FTZ R114, R99, R114 ;  /* 0x0000007263727221 */ /* 0x000fe20000010000 */
[----:B------:R-:W-:Y:S01]  /*5b10*/  MUFU.EX2 R180, R180 ;  /* 0x000000b400b47308 */ /* 0x000fe20000000800 */
[----:B------:R-:W-:Y:S01]  /*5b20*/  FADD.FTZ R17, R103, R134 ;  /* 0x0000008667117221 */ /* 0x000fe20000010000 */
[C---:B------:R-:W-:Y:S01]  /*5b30*/  HMMA.16816.F32.BF16 R4, R32.reuse, R18, R4 ;  /* 0x000000122004723c */ /* 0x040fe20000041804 */
[----:B------:R-:W-:Y:S02]  /*5b40*/  FADD.FTZ R97, R97, R114 ;  /* 0x0000007261617221 */ /* 0x000fe40000010000 */
[----:B------:R-:W-:Y:S02]  /*5b50*/  FADD.FTZ R17, R118, R17 ;  /* 0x0000001176117221 */ /* 0x000fe40000010000 */
[----:B------:R-:W-:Y:S01]  /*5b60*/  FADD.FTZ R94, R94, R97 ;  /* 0x000000615e5e7221 */ /* 0x000fe20000010000 */
[----:B------:R-:W3:Y:S01]  /*5b70*/  MUFU.EX2 R99, R101 ;  /* 0x0000006500637308 */ /* 0x000ee20000000800 */
[----:B------:R-:W-:Y:S01]  /*5b80*/  FADD.FTZ R98, R122, R17 ;  /* 0x000000117a627221 */ /* 0x000fe20000010000 */
[----:B-----5:R-:W-:Y:S01]  /*5b90*/  HMMA.16816.F32.BF16 R24, R32, R12, R24 ;  /* 0x0000000c2018723c */ /* 0x020fe20000041818 */
[----:B------:R-:W4:Y:S02]  /*5ba0*/  LDSM.16.MT88.4 R16, [R223+0x7c00] ;  /* 0x007c0000df10783b */ /* 0x000f240000004200 */
[----:B------:R-:W-:-:S03]  /*5bb0*/  FADD.FTZ R98, R109, R98 ;  /* 0x000000626d627221 */ /* 0x000fc60000010000 */
[----:B------:R-:W-:Y:S01]  /*5bc0*/  MUFU.EX2 R36, R36 ;  /* 0x0000002400247308 */ /* 0x000fe20000000800 */
[----:B------:R-:W-:Y:S01]  /*5bd0*/  FADD.FTZ R13, R105, R98 ;  /* 0x00000062690d7221 */ /* 0x000fe20000010000 */
[----:B------:R-:W-:Y:S01]  /*5be0*/  HMMA.16816.F32.BF16 R28, R32, R14, R28 ;  /* 0x0000000e201c723c */ /* 0x000fe2000004181c */
[----:B------:R-:W-:Y:S02]  /*5bf0*/  F2FP.BF16.PACK_AB R12, R58, R59 ;  /* 0x0000003b3a0c723e */ /* 0x000fe400000010ff */
[----:B------:R-:W-:-:S03]  /*5c00*/  FADD.FTZ R13, R128, R13 ;  /* 0x0000000d800d7221 */ /* 0x000fc60000010000 */
[----:B------:R-:W-:Y:S01]  /*5c10*/  MUFU.EX2 R143, R143 ;  /* 0x0000008f008f7308 */ /* 0x000fe20000000800 */
[----:B------:R-:W-:Y:S01]  /*5c20*/  FADD.FTZ R32, R194, R13 ;  /* 0x0000000dc2207221 */ /* 0x000fe20000010000 */
[----:B--2---:R-:W-:Y:S01]  /*5c30*/  F2FP.BF16.PACK_AB R13, R107, R102 ;  /* 0x000000666b0d723e */ /* 0x004fe200000010ff */
[----:B------:R-:W-:Y:S01]  /*5c40*/  FADD.FTZ R33, R93, R94 ;  /* 0x0000005e5d217221 */ /* 0x000fe20000010000 */
[----:B------:R-:W-:Y:S01]  /*5c50*/  F2FP.BF16.PACK_AB R14, R56, R57 ;  /* 0x00000039380e723e */ /* 0x000fe200000010ff */
[----:B------:R-:W-:Y:S01]  /*5c60*/  FADD.FTZ R32, R121, R32 ;  /* 0x0000002079207221 */ /* 0x000fe20000010000 */
[----:B---3--:R-:W-:Y:S01]  /*5c70*/  F2FP.BF16.PACK_AB R15, R99, R100 ;  /* 0x00000064630f723e */ /* 0x008fe200000010ff */
[----:B------:R-:W-:Y:S01]  /*5c80*/  FADD.FTZ R92, R92, R33 ;  /* 0x000000215c5c7221 */ /* 0x000fe20000010000 */
[----:B------:R-:W-:Y:S01]  /*5c90*/  MUFU.EX2 R93, R96 ;  /* 0x00000060005d7308 */ /* 0x000fe20000000800 */
[----:B------:R-:W-:Y:S02]  /*5ca0*/  FADD.FTZ R129, R129, R32 ;  /* 0x0000002081817221 */ /* 0x000fe40000010000 */
[----:B------:R-:W2:Y:S01]  /*5cb0*/  LDSM.16.MT88.4 R32, [R224+0x8000] ;  /* 0x00800000e020783b */ /* 0x000ea20000004200 */
[----:B------:R-:W-:Y:S01]  /*5cc0*/  FADD.FTZ R91, R91, R92 ;  /* 0x0000005c5b5b7221 */ /* 0x000fe20000010000 */
[----:B-1----:R-:W-:Y:S01]  /*5cd0*/  HMMA.16816.F32.BF16 R8, R12, R20, R8 ;  /* 0x000000140c08723c */ /* 0x002fe20000041808 */
[----:B------:R-:W-:-:S02]  /*5ce0*/  FADD.FTZ R129, R188, R129 ;  /* 0x00000081bc817221 */ /* 0x000fc40000010000 */
[----:B------:R-:W-:Y:S01]  /*5cf0*/  FADD.FTZ R90, R90, R91 ;  /* 0x0000005b5a5a7221 */ /* 0x000fe20000010000 */
[----:B------:R1:W3:Y:S01]  /*5d00*/  MUFU.EX2 R92, R37 ;  /* 0x00000025005c7308 */ /* 0x0002e20000000800 */
[----:B------:R-:W-:Y:S02]  /*5d10*/  FADD.FTZ R186, R186, R129 ;  /* 0x00000081baba7221 */ /* 0x000fe40000010000 */
[----:B------:R-:W-:Y:S01]  /*5d20*/  FADD.FTZ R89, R89, R90 ;  /* 0x0000005a59597221 */ /* 0x000fe20000010000 */
[----:B------:R-:W-:Y:S01]  /*5d30*/  HMMA.16816.F32.BF16 R4, R12, R22, R4 ;  /* 0x000000160c04723c */ /* 0x000fe20000041804 */
[----:B------:R-:W-:Y:S01]  /*5d40*/  FADD.FTZ R186, R133, R186 ;  /* 0x000000ba85ba7221 */ /* 0x000fe20000010000 */
[----:B------:R-:W5:Y:S01]  /*5d50*/  LDSM.16.MT88.4 R20, [R223+0x8000] ;  /* 0x00800000df14783b */ /* 0x000f620000004200 */
[----:B------:R-:W-:Y:S01]  /*5d60*/  FADD.FTZ R89, R88, R89 ;  /* 0x0000005958597221 */ /* 0x000fe20000010000 */
[----:B------:R-:W-:Y:S01]  /*5d70*/  MUFU.EX2 R164, R164 ;  /* 0x000000a400a47308 */ /* 0x000fe20000000800 */
[----:B------:R-:W-:-:S02]  /*5d80*/  FADD.FTZ R135, R135, R186 ;  /* 0x000000ba87877221 */ /* 0x000fc40000010000 */
[----:B------:R-:W-:Y:S01]  /*5d90*/  FADD.FTZ R86, R86, R89 ;  /* 0x0000005956567221 */ /* 0x000fe20000010000 */
[C---:B----4-:R-:W-:Y:S01]  /*5da0*/  HMMA.16816.F32.BF16 R24, R12.reuse, R16, R24 ;  /* 0x000000100c18723c */ /* 0x050fe20000041818 */
[----:B------:R-:W-:Y:S02]  /*5db0*/  FADD.FTZ R135, R182, R135 ;  /* 0x00000087b6877221 */ /* 0x000fe40000010000 */
[----:B-1----:R-:W-:Y:S01]  /*5dc0*/  FFMA.FTZ R37, R39, c[0x0][0x23c], -R55 ;  /* 0x00008f0027257a23 */ /* 0x002fe20000010837 */
[----:B------:R-:W-:Y:S01]  /*5dd0*/  MUFU.EX2 R137, R137 ;  /* 0x0000008900897308 */ /* 0x000fe20000000800 */
[----:B------:R-:W-:Y:S02]  /*5de0*/  FADD.FTZ R178, R178, R135 ;  /* 0x00000087b2b27221 */ /* 0x000fe40000010000 */
[----:B------:R-:W-:Y:S01]  /*5df0*/  FADD.FTZ R16, R85, R86 ;  /* 0x0000005655107221 */ /* 0x000fe20000010000 */
[----:B------:R-:W-:Y:S01]  /*5e00*/  HMMA.16816.F32.BF16 R28, R12, R18, R28 ;  /* 0x000000120c1c723c */ /* 0x000fe2000004181c */
[----:B------:R-:W-:Y:S01]  /*5e10*/  FADD.FTZ R178, R139, R178 ;  /* 0x000000b28bb27221 */ /* 0x000fe20000010000 */
[----:B------:R-:W-:Y:S01]  /*5e20*/  LDSM.16.MT88.4 R132, [R223+0x8c00] ;  /* 0x008c0000df84783b */ /* 0x000fe20000004200 */
[----:B------:R-:W-:Y:S01]  /*5e30*/  FADD.FTZ R83, R83, R16 ;  /* 0x0000001053537221 */ /* 0x000fe20000010000 */
[----:B------:R-:W1:Y:S01]  /*5e40*/  MUFU.EX2 R37, R37 ;  /* 0x0000002500257308 */ /* 0x000e620000000800 */
[----:B------:R-:W-:-:S02]  /*5e50*/  FADD.FTZ R17, R141, R178 ;  /* 0x000000b28d117221 */ /* 0x000fc40000010000 */
[----:B------:R-:W-:Y:S01]  /*5e60*/  FADD.FTZ R82, R82, R83 ;  /* 0x0000005352527221 */ /* 0x000fe20000010000 */
[----:B------:R-:W-:Y:S01]  /*5e70*/  F2FP.BF16.PACK_AB R12, R106, R3 ;  /* 0x000000036a0c723e */ /* 0x000fe200000010ff */
[----:B------:R-:W-:Y:S01]  /*5e80*/  FADD.FTZ R17, R172, R17 ;  /* 0x00000011ac117221 */ /* 0x000fe20000010000 */
[----:B---3--:R-:W-:Y:S01]  /*5e90*/  F2FP.BF16.PACK_AB R13, R92, R93 ;  /* 0x0000005d5c0d723e */ /* 0x008fe200000010ff */
[----:B------:R-:W-:Y:S01]  /*5ea0*/  FADD.FTZ R81, R81, R82 ;  /* 0x0000005251517221 */ /* 0x000fe20000010000 */
[----:B------:R-:W-:Y:S01]  /*5eb0*/  F2FP.BF16.PACK_AB R14, R180, R119 ;  /* 0x00000077b40e723e */ /* 0x000fe200000010ff */
[----:B------:R-:W-:Y:S01]  /*5ec0*/  MUFU.EX2 R154, R154 ;  /* 0x0000009a009a7308 */ /* 0x000fe20000000800 */
[--C-:B------:R-:W-:Y:S02]  /*5ed0*/  FFMA.FTZ R39, R54, c[0x0][0x23c], -R84.reuse ;  /* 0x00008f0036277a23 */ /* 0x100fe40000010854 */
[----:B------:R-:W-:Y:S02]  /*5ee0*/  FADD.FTZ R80, R80, R81 ;  /* 0x0000005150507221 */ /* 0x000fe40000010000 */
[----:B------:R-:W-:Y:S01]  /*5ef0*/  FFMA.FTZ R54, R53, c[0x0][0x23c], -R84 ;  /* 0x00008f0035367a23 */ /* 0x000fe20000010854 */
[----:B-1----:R-:W-:Y:S01]  /*5f00*/  F2FP.BF16.PACK_AB R15, R37, R36 ;  /* 0x00000024250f723e */ /* 0x002fe200000010ff */
[----:B------:R-:W-:Y:S01]  /*5f10*/  FADD.FTZ R79, R79, R80 ;  /* 0x000000504f4f7221 */ /* 0x000fe20000010000 */
[----:B------:R-:W-:Y:S01]  /*5f20*/  MUFU.EX2 R38, R38 ;  /* 0x0000002600267308 */ /* 0x000fe20000000800 */
[----:B------:R-:W-:-:S02]  /*5f30*/  FFMA.FTZ R53, R50, c[0x0][0x23c], -R55 ;  /* 0x00008f0032357a23 */ /* 0x000fc40000010837 */
[----:B------:R-:W-:Y:S02]  /*5f40*/  FADD.FTZ R78, R78, R79 ;  /* 0x0000004f4e4e7221 */ /* 0x000fe40000010000 */
[C---:B--2---:R-:W-:Y:S01]  /*5f50*/  HMMA.16816.F32.BF16 R8, R12.reuse, R32, R8 ;  /* 0x000000200c08723c */ /* 0x044fe20000041808 */
[----:B------:R-:W-:Y:S02]  /*5f60*/  FFMA.FTZ R50, R52, c[0x0][0x23c], -R84 ;  /* 0x00008f0034327a23 */ /* 0x000fe40000010854 */
[----:B------:R-:W-:Y:S01]  /*5f70*/  FADD.FTZ R77, R77, R78 ;  /* 0x0000004e4d4d7221 */ /* 0x000fe20000010000 */
[----:B------:R-:W1:Y:S03]  /*5f80*/  MUFU.EX2 R41, R41 ;  /* 0x0000002900297308 */ /* 0x000e660000000800 */
        /* <DEDUP_REMOVED lines=8> */
[----:B-----5:R-:W-:Y:S01]  /*6010*/  HMMA.16816.F32.BF16 R24, R12, R20, R24 ;  /* 0x000000140c18723c */ /* 0x020fe20000041818 */
[----:B------:R-:W-:Y:S02]  /*6020*/  FADD.FTZ R74, R74, R75 ;  /* 0x0000004b4a4a7221 */ /* 0x000fe40000010000 */
[----:B------:R-:W-:Y:S01]  /*6030*/  FADD.FTZ R33, R166, R33 ;  /* 0x00000021a6217221 */ /* 0x000fe20000010000 */
[----:B------:R-:W3:Y:S01]  /*6040*/  MUFU.EX2 R43, R43 ;  /* 0x0000002b002b7308 */ /* 0x000ee20000000800 */
[----:B------:R-:W-:-:S02]  /*6050*/  FADD.FTZ R73, R73, R74 ;  /* 0x0000004a49497221 */ /* 0x000fc40000010000 */
[----:B------:R-:W-:Y:S01]  /*6060*/  FADD.FTZ R162, R162, R33 ;  /* 0x00000021a2a27221 */ /* 0x000fe20000010000 */
[----:B------:R-:W-:Y:S01]  /*6070*/  HMMA.16816.F32.BF16 R28, R12, R22, R28 ;  /* 0x000000160c1c723c */ /* 0x000fe2000004181c */
[----:B------:R-:W-:Y:S01]  /*6080*/  FADD.FTZ R72, R72, R73 ;  /* 0x0000004948487221 */ /* 0x000fe20000010000 */
[----:B------:R-:W4:Y:S01]  /*6090*/  LDSM.16.MT88.4 R32, [R223+0x8400] ;  /* 0x00840000df20783b */ /* 0x000f220000004200 */
[----:B------:R-:W-:Y:S01]  /*60a0*/  FADD.FTZ R162, R149, R162 ;  /* 0x000000a295a27221 */ /* 0x000fe20000010000 */
[----:B------:R-:W-:Y:S01]  /*60b0*/  MUFU.EX2 R124, R124 ;  /* 0x0000007c007c7308 */ /* 0x000fe20000000800 */
        /* <DEDUP_REMOVED lines=14> */
[----:B--2---:R-:W-:Y:S03]  /*61a0*/  HMMA.16816.F32.BF16 R8, R12, R16, R8 ;  /* 0x000000100c08723c */ /* 0x004fe60000041808 */
[----:B------:R-:W-:Y:S01]  /*61b0*/  FADD.FTZ R66, R66, R67 ;  /* 0x0000004342427221 */ /* 0x000fe20000010000 */
[----:B------:R-:W-:Y:S03]  /*61c0*/  MUFU.EX2 R95, R95 ;  /* 0x0000005f005f7308 */ /* 0x000fe60000000800 */
[----:B------:R-:W-:-:S02]  /*61d0*/  FADD.FTZ R65, R65, R66 ;  /* 0x0000004241417221 */ /* 0x000fc40000010000 */
[----:B------:R-:W-:Y:S01]  /*61e0*/  FADD.FTZ R16, R146, R21 ;  /* 0x0000001592107221 */ /* 0x000fe20000010000 */
[C---:B------:R-:W-:Y:S01]  /*61f0*/  HMMA.16816.F32.BF16 R4, R12.reuse, R18, R4 ;  /* 0x000000120c04723c */ /* 0x040fe20000041804 */
[----:B------:R-:W2:Y:S01]  /*6200*/  LDSM.16.MT88.4 R20, [R224+0x8800] ;  /* 0x00880000e014783b */ /* 0x000ea20000004200 */
[----:B------:R-:W-:Y:S01]  /*6210*/  FADD.FTZ R64, R64, R65 ;  /* 0x0000004140407221 */ /* 0x000fe20000010000 */
[----:B------:R-:W3:Y:S01]  /*6220*/  MUFU.EX2 R86, R87 ;  /* 0x0000005700567308 */ /* 0x000ee20000000800 */
        /* <DEDUP_REMOVED lines=10> */
[----:B------:R-:W4:Y:S01]  /*62d0*/  MUFU.EX2 R53, R53 ;  /* 0x0000003500357308 */ /* 0x000f220000000800 */
[----:B------:R-:W-:Y:S01]  /*62e0*/  FADD.FTZ R157, R157, R126 ;  /* 0x0000007e9d9d7221 */ /* 0x000fe20000010000 */
[----:B------:R-:W-:Y:S01]  /*62f0*/  HMMA.16816.F32.BF16 R28, R12, R34, R28 ;  /* 0x000000220c1c723c */ /* 0x000fe2000004181c */
[----:B------:R-:W-:Y:S01]  /*6300*/  FADD.FTZ R59, R59, R60 ;  /* 0x0000003c3b3b7221 */ /* 0x000fe20000010000 */
[----:B------:R-:W5:Y:S01]  /*6310*/  LDSM.16.MT88.4 R16, [R223+0x8800] ;  /* 0x00880000df10783b */ /* 0x000f620000004200 */
[----:B------:R-:W-:Y:S02]  /*6320*/  FADD.FTZ R116, R116, R157 ;  /* 0x0000009d74747221 */ /* 0x000fe40000010000 */
[----:B------:R-:W-:Y:S01]  /*6330*/  FADD.FTZ R58, R58, R59 ;  /* 0x0000003b3a3a7221 */ /* 0x000fe20000010000 */
[----:B------:R-:W-:Y:S01]  /*6340*/  MUFU.EX2 R49, R49 ;  /* 0x0000003100317308 */ /* 0x000fe20000000800 */
[----:B------:R-:W-:Y:S01]  /*6350*/  FADD.FTZ R127, R127, R116 ;  /* 0x000000747f7f7221 */ /* 0x000fe20000010000 */
[----:B-1----:R-:W-:Y:S01]  /*6360*/  F2FP.BF16.PACK_AB R12, R113, R124 ;  /* 0x0000007c710c723e */ /* 0x002fe200000010ff */
[----:B------:R-:W-:Y:S01]  /*6370*/  FADD.FTZ R57, R57, R58 ;  /* 0x0000003a39397221 */ /* 0x000fe20000010000 */
[----:B---3--:R-:W-:Y:S01]  /*6380*/  F2FP.BF16.PACK_AB R14, R86, R95 ;  /* 0x0000005f560e723e */ /* 0x008fe200000010ff */
[----:B------:R-:W-:Y:S01]  /*6390*/  FADD.FTZ R108, R108, R127 ;  /* 0x0000007f6c6c7221 */ /* 0x000fe20000010000 */
[----:B------:R-:W1:Y:S01]  /*63a0*/  LDSM.16.MT88.4 R32, [R224+0x8c00] ;  /* 0x008c0000e020783b */ /* 0x000e620000004200 */
[----:B------:R-:W-:Y:S01]  /*63b0*/  FADD.FTZ R56, R56, R57 ;  /* 0x0000003938387221 */ /* 0x000fe20000010000 */
[----:B------:R-:W3:Y:S01]  /*63c0*/  MUFU.EX2 R48, R48 ;  /* 0x0000003000307308 */ /* 0x000ee20000000800 */
[----:B------:R-:W-:Y:S01]  /*63d0*/  FADD.FTZ R125, R125, R108 ;  /* 0x0000006c7d7d7221 */ /* 0x000fe20000010000 */
[----:B----4-:R-:W-:Y:S01]  /*63e0*/  F2FP.BF16.PACK_AB R13, R53, R42 ;  /* 0x0000002a350d723e */ /* 0x010fe200000010ff */
[----:B------:R-:W-:-:S02]  /*63f0*/  FADD.FTZ R3, R3, R56 ;  /* 0x0000003803037221 */ /* 0x000fc40000010000 */
[----:B------:R-:W-:Y:S02]  /*6400*/  FADD.FTZ R102, R102, R125 ;  /* 0x0000007d66667221 */ /* 0x000fe40000010000 */
[----:B------:R-:W-:Y:S01]  /*6410*/  FADD.FTZ R106, R106, R3 ;  /* 0x000000036a6a7221 */ /* 0x000fe20000010000 */
[----:B------:R-:W-:Y:S01]  /*6420*/  MUFU.EX2 R39, R39 ;  /* 0x0000002700277308 */ /* 0x000fe20000000800 */
[----:B------:R-:W-:Y:S02]  /*6430*/  FADD.FTZ R107, R107, R102 ;  /* 0x000000666b6b7221 */ /* 0x000fe40000010000 */
[----:B------:R-:W-:-:S04]  /*6440*/  FADD.FTZ R119, R119, R106 ;  /* 0x0000006a77777221 */ /* 0x000fc80000010000 */
[----:B------:R-:W-:Y:S01]  /*6450*/  FADD.FTZ R180, R180, R119 ;  /* 0x00000077b4b47221 */ /* 0x000fe20000010000 */
[----:B---3--:R-:W-:Y:S01]  /*6460*/  F2FP.BF16.PACK_AB R15, R48, R49 ;  /* 0x00000031300f723e */ /* 0x008fe200000010ff */
[----:B------:R-:W3:Y:S02]  /*6470*/  MUFU.EX2 R54, R54 ;  /* 0x0000003600367308 */ /* 0x000ee40000000800 */
[----:B------:R-:W-:-:S04]  /*6480*/  FADD.FTZ R143, R143, R180 ;  /* 0x000000b48f8f7221 */ /* 0x000fc80000010000 */
[C---:B--2---:R-:W-:Y:S01]  /*6490*/  HMMA.16816.F32.BF16 R4, R12.reuse, R22, R4 ;  /* 0x000000160c04723c */ /* 0x044fe20000041804 */
[----:B------:R-:W-:Y:S01]  /*64a0*/  FADD.FTZ R164, R164, R143 ;  /* 0x0000008fa4a47221 */ /* 0x000fe20000010000 */
[----:B------:R-:W-:Y:S03]  /*64b0*/  MUFU.EX2 R47, R47 ;  /* 0x0000002f002f7308 */ /* 0x000fe60000000800 */
        /* <DEDUP_REMOVED lines=8> */
[C---:B-----5:R-:W-:Y:S01]  /*6540*/  HMMA.16816.F32.BF16 R24, R12.reuse, R16, R24 ;  /* 0x000000100c18723c */ /* 0x060fe20000041818 */
[----:B------:R-:W-:Y:S01]  /*6550*/  FFMA.FTZ R20, R46, c[0x0][0x23c], -R55 ;  /* 0x00008f002e147a23 */ /* 0x000fe20000010837 */
[----:B------:R-:W2:Y:S01]  /*6560*/  MUFU.EX2 R243, R243 ;  /* 0x000000f300f37308 */ /* 0x000ea20000000800 */
[----:B------:R-:W-:Y:S02]  /*6570*/  FADD.FTZ R3, R92, R93 ;  /* 0x0000005d5c037221 */ /* 0x000fe40000010000 */
[----:B------:R-:W-:Y:S02]  /*6580*/  FFMA.FTZ R21, R45, c[0x0][0x23c], -R55 ;  /* 0x00008f002d157a23 */ /* 0x000fe40000010837 */
[----:B------:R-:W-:Y:S01]  /*6590*/  FADD.FTZ R36, R36, R3 ;  /* 0x0000000324247221 */ /* 0x000fe20000010000 */
[----:B------:R-:W-:Y:S01]  /*65a0*/  HMMA.16816.F32.BF16 R28, R12, R18, R28 ;  /* 0x000000120c1c723c */ /* 0x000fe2000004181c */
[----:B------:R-:W-:Y:S01]  /*65b0*/  FADD.FTZ R124, R113, R124 ;  /* 0x0000007c717c7221 */ /* 0x000fe20000010000 */
[----:B------:R-:W4:Y:S01]  /*65c0*/  MUFU.EX2 R20, R20 ;  /* 0x0000001400147308 */ /* 0x000f220000000800 */
[----:B------:R-:W-:-:S02]  /*65d0*/  FADD.FTZ R37, R37, R36 ;  /* 0x0000002425257221 */ /* 0x000fc40000010000 */
[----:B------:R-:W-:Y:S02]  /*65e0*/  FADD.FTZ R95, R95, R124 ;  /* 0x0000007c5f5f7221 */ /* 0x000fe40000010000 */
[----:B------:R-:W-:Y:S01]  /*65f0*/  FADD.FTZ R38, R38, R37 ;  /* 0x0000002526267221 */ /* 0x000fe20000010000 */
[----:B---3--:R-:W-:Y:S01]  /*6600*/  F2FP.BF16.PACK_AB R12, R54, R39 ;  /* 0x00000027360c723e */ /* 0x008fe200000010ff */
[----:B------:R-:W-:Y:S01]  /*6610*/  FADD.FTZ R86, R86, R95 ;  /* 0x0000005f56567221 */ /* 0x000fe20000010000 */
[----:B------:R-:W-:Y:S01]  /*6620*/  MUFU.EX2 R21, R21 ;  /* 0x0000001500157308 */ /* 0x000fe20000000800 */
[----:B------:R-:W-:Y:S01]  /*6630*/  FADD.FTZ R41, R41, R38 ;  /* 0x0000002629297221 */ /* 0x000fe20000010000 */
[----:B--2---:R-:W-:Y:S01]  /*6640*/  F2FP.BF16.PACK_AB R14, R243, R50 ;  /* 0x00000032f30e723e */ /* 0x004fe200000010ff */
[----:B------:R-:W-:Y:S02]  /*6650*/  FADD.FTZ R39, R39, R86 ;  /* 0x0000005627277221 */ /* 0x000fe40000010000 */
[----:B------:R-:W-:-:S02]  /*6660*/  FADD.FTZ R40, R40, R41 ;  /* 0x0000002928287221 */ /* 0x000fc40000010000 */
[----:B------:R-:W-:Y:S01]  /*6670*/  FADD.FTZ R39, R54, R39 ;  /* 0x0000002736277221 */ /* 0x000fe20000010000 */
[----:B------:R-:W2:Y:S01]  /*6680*/  MUFU.EX2 R244, R244 ;  /* 0x000000f400f47308 */ /* 0x000ea20000000800 */
[----:B------:R-:W-:Y:S01]  /*6690*/  FADD.FTZ R43, R43, R40 ;  /* 0x000000282b2b7221 */ /* 0x000fe20000010000 */
[----:B----4-:R-:W-:Y:S01]  /*66a0*/  F2FP.BF16.PACK_AB R13, R20, R47 ;  /* 0x0000002f140d723e */ /* 0x010fe200000010ff */
[----:B------:R-:W-:Y:S02]  /*66b0*/  FADD.FTZ R50, R50, R39 ;  /* 0x0000002732327221 */ /* 0x000fe40000010000 */
[----:B------:R-:W-:Y:S02]  /*66c0*/  FADD.FTZ R42, R42, R43 ;  /* 0x0000002b2a2a7221 */ /* 0x000fe40000010000 */
[----:B------:R-:W-:Y:S02]  /*66d0*/  FADD.FTZ R243, R243, R50 ;  /* 0x00000032f3f37221 */ /* 0x000fe40000010000 */
[----:B------:R-:W-:-:S04]  /*66e0*/  FADD.FTZ R42, R53, R42 ;  /* 0x0000002a352a7221 */ /* 0x000fc80000010000 */
[----:B------:R-:W-:Y:S01]  /*66f0*/  FADD.FTZ R49, R49, R42 ;  /* 0x0000002a31317221 */ /* 0x000fe20000010000 */
[----:B--2---:R-:W-:-:S03]  /*6700*/  F2FP.BF16.PACK_AB R15, R244, R21 ;  /* 0x00000015f40f723e */ /* 0x004fc600000010ff */
[----:B------:R-:W-:-:S04]  /*6710*/  FADD.FTZ R48, R48, R49 ;  /* 0x0000003130307221 */ /* 0x000fc80000010000 */
[----:B------:R-:W-:Y:S01]  /*6720*/  FADD.FTZ R47, R47, R48 ;  /* 0x000000302f2f7221 */ /* 0x000fe20000010000 */
[----:B------:R-:W-:Y:S03]  /*6730*/  HMMA.16816.F32.BF16 R136, R12, R132, R24 ;  /* 0x000000840c88723c */ /* 0x000fe60000041818 */
[----:B------:R-:W-:-:S04]  /*6740*/  FADD.FTZ R20, R20, R47 ;  /* 0x0000002f14147221 */ /* 0x000fc80000010000 */
[----:B------:R-:W-:Y:S01]  /*6750*/  FADD.FTZ R21, R21, R20 ;  /* 0x0000001415157221 */ /* 0x000fe20000010000 */
[----:B-1----:R-:W-:Y:S03]  /*6760*/  HMMA.16816.F32.BF16 R144, R12, R32, R8 ;  /* 0x000000200c90723c */ /* 0x002fe60000041808 */
[----:B------:R-:W-:-:S05]  /*6770*/  FADD.FTZ R244, R244, R21 ;  /* 0x00000015f4f47221 */ /* 0x000fca0000010000 */
[C---:B------:R-:W-:Y:S08]  /*6780*/  HMMA.16816.F32.BF16 R140, R12.reuse, R34, R4 ;  /* 0x000000220c8c723c */ /* 0x040ff00000041804 */
[----:B------:R-:W-:Y:S01]  /*6790*/  HMMA.16816.F32.BF16 R132, R12, R134, R28 ;  /* 0x000000860c84723c */ /* 0x000fe2000004181c */
[----:B------:R-:W-:Y:S07]  /*67a0*/  @!P0 BRA `(.L_x_1485) ;  /* 0x00003f4000008947 */ /* 0x000fee0003800000 */
[----:B------:R-:W-:Y:S01]  /*67b0*/  ULDC UR4, c[0x0][0x1a0] ;  /* 0x0000680000047ab9 */ /* 0x000fe20000000800 */
[----:B------:R-:W-:Y:S01]  /*67c0*/  IMAD.MOV.U32 R240, RZ, RZ, R238 ;  /* 0x000000fffff07224 */ /* 0x000fe200078e00ee */
[----:B------:R-:W-:Y:S01]  /*67d0*/  ULEA UR4, -UR4, URZ, 0x8 ;  /* 0x0000003f04047291 */ /* 0x000fe2000f8e413f */
[----:B------:R-:W-:Y:S01]  /*67e0*/  IADD3 R242, R148, -0x2, RZ ;  /* 0xfffffffe94f27810 */ /* 0x000fe20007ffe0ff */
[----:B------:R-:W-:Y:S01]  /*67f0*/  IMAD.MOV.U32 R149, RZ, RZ, R2 ;  /* 0x000000ffff957224 */ /* 0x000fe200078e0002 */
[----:B------:R-:W-:Y:S01]  /*6800*/  MOV R3, R0 ;  /* 0x0000000000037202 */ /* 0x000fe20000000f00 */
[----:B------:R-:W-:-:S02]  /*6810*/  USHF.R.S32.HI UR6, URZ, 0x1f, UR4 ;  /* 0x0000001f3f067899 */ /* 0x000fc40008011404 */
[----:B------:R-:W-:-:S04]  /*6820*/  MOV R238, UR4 ;  /* 0x0000000400ee7c02 */ /* 0x000fc80008000f00 */
[----:B------:R-:W-:-:S04]  /*6830*/  IMAD.U32 R236, RZ, RZ, UR6 ;  /* 0x00000006ffec7e24 */ /* 0x000fc8000f8e00ff */
.L_x_1489:
[----:B------:R-:W-:Y:S01]  /*6840*/  MOV R8, R238 ;  /* 0x000000ee00087202 */ /* 0x000fe20000000f00 */
[----:B------:R-:W-:Y:S04]  /*6850*/  DEPBAR.LE SB0, 0x0 ;  /* 0x000080000000791a */ /* 0x000fe80000000000 */
[----:B------:R-:W-:Y:S01]  /*6860*/  BAR.SYNC.DEFER_BLOCKING 0x0 ;  /* 0x0000000000007b1d */ /* 0x000fe20000010000 */
[----:B------:R-:W-:Y:S05]  /*6870*/  MOV R2, R236 ;  /* 0x000000ec00027202 */ /* 0x000fea0000000f00 */
[----:B------:R-:W-:-:S05]  /*6880*/  @P6 BRA `(.L_x_1486) ;  /* 0x000003b000006947 */ /* 0x000fca0003800000 */
        /* <DEDUP_REMOVED lines=59> */
.L_x_1486:
[C---:B------:R-:W-:Y:S04]  /*6c40*/  LEA R240, P0, R8.reuse, R240, 0x1 ;  /* 0x000000f008f07211 */ /* 0x040fe800078008ff */
[----:B------:R-:W-:Y:S02]  /*6c50*/  LEA.HI.X R239, R8, R239, R2, 0x1, P0 ;  /* 0x000000ef08ef7211 */ /* 0x000fe400000f0c02 */
[----:B------:R-:W-:Y:S03]  /*6c60*/  IADD3 R6, P0, R240, UR10, RZ ;  /* 0x0000000af0067c10 */ /* 0x000fe6000ff1e0ff */
        /* <DEDUP_REMOVED lines=10> */
[----:B------:R-:W-:Y:S02]  /*6d10*/  IADD3.X R249, R251, UR5, RZ, P0, !PT ;  /* 0x00000005fbf97c10 */ /* 0x000fe400087fe4ff */
[----:B------:R1:W-:Y:S01]  /*6d20*/  LDGSTS.E.BYPASS.LTC128B.128 [R233+0x6000], [R250.64] ;  /* 0x06000000fae97fae */ /* 0x0003e2000b901d4c */
[----:B------:R-:W-:Y:S04]  /*6d30*/  IADD3 R246, P0, R248, UR10, RZ ;  /* 0x0000000af8f67c10 */ /* 0x000fe8000ff1e0ff */
[----:B------:R1:W-:Y:S01]  /*6d40*/  LDGSTS.E.BYPASS.LTC128B.128 [R233+0x6800], [R248.64] ;  /* 0x06800000f8e97fae */ /* 0x0003e2000b901d4c */
[----:B------:R-:W-:Y:S02]  /*6d50*/  IADD3.X R247, R249, UR5, RZ, P0, !PT ;  /* 0x00000005f9f77c10 */ /* 0x000fe400087fe4ff */
[----:B------:R-:W-:Y:S03]  /*6d60*/  IADD3 R150, P0, R246, UR10, RZ ;  /* 0x0000000af6967c10 */ /* 0x000fe6000ff1e0ff */
        /* <DEDUP_REMOVED lines=8> */
[----:B------:R-:W-:Y:S03]  /*6df0*/  ISETP.GE.AND P0, PT, R242, 0x1, PT ;  /* 0x00000001f200780c */ /* 0x000fe60003f06270 */
[----:B------:R4:W-:Y:S05]  /*6e00*/  LDGSTS.E.BYPASS.LTC128B.128 [R233+0x8800], [R18.64] ;  /* 0x0880000012e97fae */ /* 0x0009ea000b901d4c */
[----:B------:R-:W-:Y:S05]  /*6e10*/  LDSM.16.M88.4 R152, [R228] ;  /* 0x00000000e498783b */ /* 0x000fea0000000200 */
[----:B------:R-:W2:Y:S05]  /*6e20*/  LDSM.16.M88.4 R156, [R227] ;  /* 0x00000000e39c783b */ /* 0x000eaa0000000200 */
[----:B------:R-:W3:Y:S05]  /*6e30*/  LDSM.16.M88.4 R160, [R227+0x400] ;  /* 0x00040000e3a0783b */ /* 0x000eea0000000200 */
[----:B------:R-:W5:Y:S05]  /*6e40*/  LDSM.16.M88.4 R164, [R227+0x800] ;  /* 0x00080000e3a4783b */ /* 0x000f6a0000000200 */
[----:B------:R-:W0:Y:S05]  /*6e50*/  LDGDEPBAR ;  /* 0x00000000000079af */ /* 0x000e2a0000000000 */
[----:B------:R-:W1:Y:S05]  /*6e60*/  LDSM.16.M88.4 R168, [R227+0xc00] ;  /* 0x000c0000e3a8783b */ /* 0x000e6a0000000200 */
[----:B------:R-:W1:Y:S05]  /*6e70*/  LDSM.16.M88.4 R172, [R227+0x1000] ;  /* 0x00100000e3ac783b */ /* 0x000e6a0000000200 */
[----:B------:R-:W1:Y:S05]  /*6e80*/  LDSM.16.M88.4 R176, [R227+0x1400] ;  /* 0x00140000e3b0783b */ /* 0x000e6a0000000200 */
[----:B------:R-:W-:Y:S01]  /*6e90*/  LDSM.16.M88.4 R180, [R227+0x1c00] ;  /* 0x001c0000e3b4783b */ /* 0x000fe20000000200 */
[C---:B--2---:R-:W-:Y:S04]  /*6ea0*/  HMMA.16816.F32.BF16 R4, R152.reuse, R156, RZ ;  /* 0x0000009c9804723c */ /* 0x044fe800000418ff */
[----:B------:R-:W-:Y:S05]  /*6eb0*/  LDSM.16.M88.4 R184, [R227+0x2000] ;  /* 0x00200000e3b8783b */ /* 0x000fea0000000200 */
[----:B------:R-:W-:Y:S01]  /*6ec0*/  LDSM.16.M88.4 R188, [R227+0x2400] ;  /* 0x00240000e3bc783b */ /* 0x000fe20000000200 */
[C---:B------:R-:W-:Y:S04]  /*6ed0*/  HMMA.16816.F32.BF16 R8, R152.reuse, R158, RZ ;  /* 0x0000009e9808723c */ /* 0x040fe800000418ff */
[----:B------:R-:W2:Y:S04]  /*6ee0*/  LDSM.16.M88.4 R156, [R227+0x1800] ;  /* 0x00180000e39c783b */ /* 0x000ea80000000200 */
[C---:B---3--:R-:W-:Y:S01]  /*6ef0*/  HMMA.16816.F32.BF16 R12, R152.reuse, R160, RZ ;  /* 0x000000a0980c723c */ /* 0x048fe200000418ff */
[----:B------:R-:W3:Y:S05]  /*6f00*/  LDSM.16.M88.4 R192, [R227+0x2800] ;  /* 0x00280000e3c0783b */ /* 0x000eea0000000200 */
[----:B------:R-:W-:Y:S02]  /*6f10*/  LDSM.16.M88.4 R196, [R227+0x3c00] ;  /* 0x003c0000e3c4783b */ /* 0x000fe40000000200 */
[C---:B----4-:R-:W-:Y:S03]  /*6f20*/  HMMA.16816.F32.BF16 R16, R152.reuse, R162, RZ ;  /* 0x000000a29810723c */ /* 0x050fe600000418ff */
[----:B------:R-:W4:Y:S05]  /*6f30*/  LDSM.16.M88.4 R160, [R227+0x2c00] ;  /* 0x002c0000e3a0783b */ /* 0x000f2a0000000200 */
[C---:B-----5:R-:W-:Y:S01]  /*6f40*/  HMMA.16816.F32.BF16 R20, R152.reuse, R164, RZ ;  /* 0x000000a49814723c */ /* 0x060fe200000418ff */
[----:B------:R-:W-:Y:S05]  /*6f50*/  LDSM.16.M88.4 R200, [R226] ;  /* 0x00000000e2c8783b */ /* 0x000fea0000000200 */
[----:B------:R-:W-:Y:S02]  /*6f60*/  LDSM.16.M88.4 R204, [R225] ;  /* 0x00000000e1cc783b */ /* 0x000fe40000000200 */
[C---:B------:R-:W-:Y:S03]  /*6f70*/  HMMA.16816.F32.BF16 R24, R152.reuse, R166, RZ ;  /* 0x000000a69818723c */ /* 0x040fe600000418ff */
[----:B------:R-:W5:Y:S05]  /*6f80*/  LDSM.16.M88.4 R164, [R227+0x3000] ;  /* 0x00300000e3a4783b */ /* 0x000f6a0000000200 */
[C---:B-1----:R-:W-:Y:S08]  /*6f90*/  HMMA.16816.F32.BF16 R28, R152.reuse, R168, RZ ;  /* 0x000000a8981c723c */ /* 0x042ff000000418ff */
[C---:B------:R-:W-:Y:S01]  /*6fa0*/  HMMA.16816.F32.BF16 R32, R152.reuse, R170, RZ ;  /* 0x000000aa9820723c */ /* 0x040fe200000418ff */
[----:B------:R-:W1:Y:S07]  /*6fb0*/  LDSM.16.M88.4 R168, [R227+0x3400] ;  /* 0x00340000e3a8783b */ /* 0x000e6e0000000200 */
[C---:B------:R-:W-:Y:S08]  /*6fc0*/  HMMA.16816.F32.BF16 R36, R152.reuse, R172, RZ ;  /* 0x000000ac9824723c */ /* 0x040ff000000418ff */
[C---:B------:R-:W-:Y:S01]  /*6fd0*/  HMMA.16816.F32.BF16 R40, R152.reuse, R174, RZ ;  /* 0x000000ae9828723c */ /* 0x040fe200000418ff */
[----:B------:R-:W1:Y:S07]  /*6fe0*/  LDSM.16.M88.4 R172, [R227+0x3800] ;  /* 0x00380000e3ac783b */ /* 0x000e6e0000000200 */
[C---:B------:R-:W-:Y:S08]  /*6ff0*/  HMMA.16816.F32.BF16 R44, R152.reuse, R176, RZ ;  /* 0x000000b0982c723c */ /* 0x040ff000000418ff */
[C---:B------:R-:W-:Y:S01]  /*7000*/  HMMA.16816.F32.BF16 R48, R152.reuse, R178, RZ ;  /* 0x000000b29830723c */ /* 0x040fe200000418ff */
[----:B------:R-:W-:Y:S07]  /*7010*/  LDSM.16.M88.4 R176, [R221] ;  /* 0x00000000ddb0783b */ /* 0x000fee0000000200 */
[C---:B--2---:R-:W-:Y:S08]  /*7020*/  HMMA.16816.F32.BF16 R52, R152.reuse, R156, RZ ;  /* 0x0000009c9834723c */ /* 0x044ff000000418ff */
[C---:B------:R-:W-:Y:S01]  /*7030*/  HMMA.16816.F32.BF16 R56, R152.reuse, R158, RZ ;  /* 0x0000009e9838723c */ /* 0x040fe200000418ff */
[----:B------:R-:W2:Y:S07]  /*7040*/  LDSM.16.M88.4 R156, [R222] ;  /* 0x00000000de9c783b */ /* 0x000eae0000000200 */
        /* <DEDUP_REMOVED lines=9> */
[C---:B---3--:R-:W-:Y:S08]  /*70e0*/  HMMA.16816.F32.BF16 R84, R152.reuse, R192, RZ ;  /* 0x000000c09854723c */ /* 0x048ff000000418ff */
[C---:B------:R-:W-:Y:S01]  /*70f0*/  HMMA.16816.F32.BF16 R88, R152.reuse, R194, RZ ;  /* 0x000000c29858723c */ /* 0x040fe200000418ff */
[----:B------:R-:W-:Y:S07]  /*7100*/  LDSM.16.M88.4 R192, [R211] ;  /* 0x00000000d3c0783b */ /* 0x000fee0000000200 */
[C---:B----4-:R-:W-:Y:S08]  /*7110*/  HMMA.16816.F32.BF16 R92, R152.reuse, R160, RZ ;  /* 0x000000a0985c723c */ /* 0x050ff000000418ff */
[C---:B------:R-:W-:Y:S01]  /*7120*/  HMMA.16816.F32.BF16 R96, R152.reuse, R162, RZ ;  /* 0x000000a29860723c */ /* 0x040fe200000418ff */
[----:B------:R-:W-:Y:S07]  /*7130*/  LDSM.16.M88.4 R160, [R219] ;  /* 0x00000000dba0783b */ /* 0x000fee0000000200 */
[C---:B-----5:R-:W-:Y:S08]  /*7140*/  HMMA.16816.F32.BF16 R100, R152.reuse, R164, RZ ;  /* 0x000000a49864723c */ /* 0x060ff000000418ff */
[C---:B------:R-:W-:Y:S01]  /*7150*/  HMMA.16816.F32.BF16 R104, R152.reuse, R166, RZ ;  /* 0x000000a69868723c */ /* 0x040fe200000418ff */
[----:B------:R-:W-:Y:S07]  /*7160*/  LDSM.16.M88.4 R164, [R218] ;  /* 0x00000000daa4783b */ /* 0x000fee0000000200 */
[C---:B-1----:R-:W-:Y:S08]  /*7170*/  HMMA.16816.F32.BF16 R108, R152.reuse, R168, RZ ;  /* 0x000000a8986c723c */ /* 0x042ff000000418ff */
[C---:B------:R-:W-:Y:S01]  /*7180*/  HMMA.16816.F32.BF16 R112, R152.reuse, R170, RZ ;  /* 0x000000aa9870723c */ /* 0x040fe200000418ff */
[----:B------:R-:W-:Y:S07]  /*7190*/  LDSM.16.M88.4 R168, [R217] ;  /* 0x00000000d9a8783b */ /* 0x000fee0000000200 */
[C---:B------:R-:W-:Y:S08]  /*71a0*/  HMMA.16816.F32.BF16 R116, R152.reuse, R172, RZ ;  /* 0x000000ac9874723c */ /* 0x040ff000000418ff */
[C---:B------:R-:W-:Y:S01]  /*71b0*/  HMMA.16816.F32.BF16 R120, R152.reuse, R174, RZ ;  /* 0x000000ae9878723c */ /* 0x040fe200000418ff */
[----:B------:R-:W-:Y:S07]  /*71c0*/  LDSM.16.M88.4 R172, [R216] ;  /* 0x00000000d8ac783b */ /* 0x000fee0000000200 */
[C---:B------:R-:W-:Y:S08]  /*71d0*/  HMMA.16816.F32.BF16 R124, R152.reuse, R196, RZ ;  /* 0x000000c4987c723c */ /* 0x040ff000000418ff */
[----:B------:R-:W-:Y:S01]  /*71e0*/  HMMA.16816.F32.BF16 R128, R152, R198, RZ ;  /* 0x000000c69880723c */ /* 0x000fe200000418ff */
[----:B------:R-:W1:Y:S05]  /*71f0*/  LDSM.16.M88.4 R152, [R220] ;  /* 0x00000000dc98783b */ /* 0x000e6a0000000200 */
[----:B------:R-:W-:Y:S02]  /*7200*/  LDSM.16.M88.4 R196, [R210] ;  /* 0x00000000d2c4783b */ /* 0x000fe40000000200 */
[C---:B------:R-:W-:Y:S08]  /*7210*/  HMMA.16816.F32.BF16 R4, R200.reuse, R204, R4 ;  /* 0x000000ccc804723c */ /* 0x040ff00000041804 */
[C---:B------:R-:W-:Y:S01]  /*7220*/  HMMA.16816.F32.BF16 R8, R200.reuse, R206, R8 ;  /* 0x000000cec808723c */ /* 0x040fe20000041808 */
[----:B------:R-:W-:Y:S07]  /*7230*/  LDSM.16.M88.4 R204, [R209] ;  /* 0x00000000d1cc783b */ /* 0x000fee0000000200 */
[C---:B--2---:R-:W-:Y:S08]  /*7240*/  HMMA.16816.F32.BF16 R12, R200.reuse, R156, R12 ;  /* 0x0000009cc80c723c */ /* 0x044ff0000004180c */
[C---:B------:R-:W-:Y:S01]  /*7250*/  HMMA.16816.F32.BF16 R16, R200.reuse, R158, R16 ;  /* 0x0000009ec810723c */ /* 0x040fe20000041810 */
[----:B------:R-:W2:Y:S07]  /*7260*/  LDSM.16.M88.4 R156, [R214] ;  /* 0x00000000d69c783b */ /* 0x000eae0000000200 */
[C---:B------:R-:W-:Y:S08]  /*7270*/  HMMA.16816.F32.BF16 R20, R200.reuse, R176, R20 ;  /* 0x000000b0c814723c */ /* 0x040ff00000041814 */
[C---:B------:R-:W-:Y:S01]  /*7280*/  HMMA.16816.F32.BF16 R24, R200.reuse, R178, R24 ;  /* 0x000000b2c818723c */ /* 0x040fe20000041818 */
[----:B------:R-:W3:Y:S01]  /*7290*/  LDSM.16.M88.4 R176, [R208] ;  /* 0x00000000d0b0783b */ /* 0x000ee20000000200 */
[----:B------:R-:W-:Y:S04]  /*72a0*/  DEPBAR.LE SB0, 0x0 ;  /* 0x000080000000791a */ /* 0x000fe80000000000 */
[----:B------:R-:W-:Y:S02]  /*72b0*/  BAR.SYNC.DEFER_BLOCKING 0x0 ;  /* 0x0000000000007b1d */ /* 0x000fe40000010000 */
        /* <DEDUP_REMOVED lines=27> */
[----:B------:R-:W-:Y:S02]  /*7470*/  ULDC UR6, c[0x0][0x198] ;  /* 0x0000660000067ab9 */ /* 0x000fe40000000800 */
[----:B------:R-:W-:Y:S04]  /*7480*/  ULEA UR6, -UR6, URZ, 0x8 ;  /* 0x0000003f06067291 */ /* 0x000fe8000f8e413f */
[----:B------:R-:W-:Y:S02]  /*7490*/  USHF.R.S32.HI UR4, URZ, 0x1f, UR6 ;  /* 0x0000001f3f047899 */ /* 0x000fe40008011406 */
[----:B------:R-:W-:Y:S04]  /*74a0*/  MOV R154, UR6 ;  /* 0x00000006009a7c02 */ /* 0x000fe80008000f00 */
[----:B------:R-:W-:Y:S01]  /*74b0*/  MOV R2, UR4 ;  /* 0x0000000400027c02 */ /* 0x000fe20008000f00 */
[----:B------:R-:W-:-:S05]  /*74c0*/  @P6 BRA `(.L_x_1488) ;  /* 0x000003b000006947 */ /* 0x000fca0003800000 */
        /* <DEDUP_REMOVED lines=59> */
.L_x_1488:
        /* <DEDUP_REMOVED lines=11> */
[----:B------:R1:W-:Y:S01]  /*7930*/  LDGSTS.E.BYPASS.LTC128B.128 [R233+0x1800], [R158.64] ;  /* 0x018000009ee97fae */ /* 0x0003e2000b901d4c */
        /* <DEDUP_REMOVED lines=14> */
[----:B------:R-:W-:Y:S05]  /*7a20*/  IADD3.X R163, R161, UR7, RZ, P0, !PT ;  /* 0x00000007a1a37c10 */ /* 0x000fea00087fe4ff */
[----:B------:R1:W-:Y:S04]  /*7a30*/  LDGSTS.E.BYPASS.LTC128B.128 [R233+0x4800], [R162.64] ;  /* 0x04800000a2e97fae */ /* 0x0003e8000b901d4c */
[----:B------:R-:W0:Y:S02]  /*7a40*/  LDGDEPBAR ;  /* 0x00000000000079af */ /* 0x000e240000000000 */
.L_x_1487:
        /* <DEDUP_REMOVED lines=163> */
[----:B------:R-:W-:Y:S01]  /*8480*/  ISETP.GT.AND P0, PT, R242, RZ, PT ;  /* 0x000000fff200720c */ /* 0x000fe20003f04270 */
        /* <DEDUP_REMOVED lines=64> */
[----:B------:R-:W1:Y:S01]  /*8890*/  MUFU.EX2 R203, R203 ;  /* 0x000000cb00cb7308 */ /* 0x000e620000000800 */
[----:B------:R-:W-:Y:S02]  /*88a0*/  FFMA.FTZ R48, R65, c[0x0][0x23c], -R151 ;  /* 0x00008f0041307a23 */ /* 0x000fe40000010897 */
[--C-:B------:R-:W-:Y:S01]  /*88b0*/  FFMA.FTZ R158, R50, c[0x0][0x23c], -R5.reuse ;  /* 0x00008f00329e7a23 */ /* 0x100fe20000010805 */
[----:B--2---:R-:W-:Y:S01]  /*88c0*/  F2FP.BF16.PACK_AB R24, R201, R198 ;  /* 0x000000c6c918723e */ /* 0x004fe200000010ff */
        /* <DEDUP_REMOVED lines=9> */
[----:B------:R-:W2:Y:S01]  /*8960*/  MUFU.EX2 R192, R192 ;  /* 0x000000c000c07308 */ /* 0x000ea20000000800 */
[----:B------:R-:W-:Y:S02]  /*8970*/  FFMA.FTZ R58, R58, c[0x0][0x23c], -R5 ;  /* 0x00008f003a3a7a23 */ /* 0x000fe40000010805 */
[----:B------:R-:W-:Y:S01]  /*8980*/  FFMA.FTZ R49, R61, c[0x0][0x23c], -R151 ;  /* 0x00008f003d317a23 */ /* 0x000fe20000010897 */
[----:B-1----:R-:W-:Y:S01]  /*8990*/  F2FP.BF16.PACK_AB R25, R203, R200 ;  /* 0x000000c8cb19723e */ /* 0x002fe200000010ff */
        /* <DEDUP_REMOVED lines=93> */
[----:B------:R-:W1:Y:S01]  /*8f70*/  MUFU.EX2 R169, R169 ;  /* 0x000000a900a97308 */ /* 0x000e620000000800 */
        /* <DEDUP_REMOVED lines=15> */
[----:B--2---:R-:W-:Y:S03]  /*9070*/  F2FP.BF16.PACK_AB R25, R174, R181 ;  /* 0x000000b5ae19723e */ /* 0x004fe600000010ff */
[----:B-1----:R-:W-:Y:S01]  /*9080*/  F2FP.BF16.PACK_AB R26, R169, R172 ;  /* 0x000000aca91a723e */ /* 0x002fe200000010ff */
        /* <DEDUP_REMOVED lines=358> */
.L_x_1485:
[----:B------:R-:W1:Y:S01]  /*a6f0*/  SHFL.BFLY PT, R4, R243, 0x2, 0x1f ;  /* 0x0c401f00f3047f89 */ /* 0x000e6200000e0000 */
[----:B------:R-:W-:Y:S01]  /*a700*/  IMAD.MOV.U32 R12, RZ, RZ, 0x3f800000 ;  /* 0x3f800000ff0c7424 */ /* 0x000fe200078e00ff */
[----:B------:R-:W-:Y:S01]  /*a710*/  ULDC.U8 UR4, c[0x0][0x328] ;  /* 0x0000ca0000047ab9 */ /* 0x000fe20000000000 */
[----:B------:R-:W-:Y:S01]  /*a720*/  IMAD.MOV.U32 R13, RZ, RZ, 0x3f800000 ;  /* 0x3f800000ff0d7424 */ /* 0x000fe200078e00ff */
[----:B------:R-:W2:Y:S01]  /*a730*/  SHFL.BFLY PT, R3, R244, 0x2, 0x1f ;  /* 0x0c401f00f4037f89 */ /* 0x000ea200000e0000 */
[----:B------:R-:W-:Y:S01]  /*a740*/  BSSY B0, `(.L_x_1490) ;  /* 0x0000073000007945 */ /* 0x000fe20003800000 */
[----:B------:R-:W-:Y:S01]  /*a750*/  IMAD.MOV.U32 R20, RZ, RZ, 0x7f800000 ;  /* 0x7f800000ff147424 */ /* 0x000fe200078e00ff */
[----:B------:R-:W-:Y:S01]  /*a760*/  LEA R237, R237, R232, 0x4 ;  /* 0x000000e8eded7211 */ /* 0x000fe200078e20ff */
[----:B------:R-:W3:Y:S04]  /*a770*/  S2R R7, SR_TID.X ;  /* 0x0000000000077919 */ /* 0x000ee80000002100 */
[----:B------:R-:W4:Y:S01]  /*a780*/  S2R R5, SR_TID.X ;  /* 0x0000000000057919 */ /* 0x000f220000002100 */
[----:B-1----:R-:W-:-:S02]  /*a790*/  FADD.FTZ R4, R4, R243 ;  /* 0x000000f304047221 */ /* 0x002fc40000010000 */
[----:B--2---:R-:W-:-:S03]  /*a7a0*/  FADD.FTZ R3, R3, R244 ;  /* 0x000000f403037221 */ /* 0x004fc60000010000 */
[----:B------:R-:W1:Y:S01]  /*a7b0*/  SHFL.BFLY PT, R9, R4, 0x1, 0x1f ;  /* 0x0c201f0004097f89 */ /* 0x000e6200000e0000 */
[----:B---3--:R-:W-:-:S03]  /*a7c0*/  SHF.R.S32.HI R6, RZ, 0x1f, R7 ;  /* 0x0000001fff067819 */ /* 0x008fc60000011407 */
[----:B------:R-:W2:Y:S01]  /*a7d0*/  SHFL.BFLY PT, R8, R3, 0x1, 0x1f ;  /* 0x0c201f0003087f89 */ /* 0x000ea200000e0000 */
[CC--:B------:R-:W-:Y:S02]  /*a7e0*/  LEA.HI R10, R6.reuse, R7.reuse, RZ, 0x2 ;  /* 0x00000007060a7211 */ /* 0x0c0fe400078f10ff */
[-C--:B------:R-:W-:Y:S02]  /*a7f0*/  LEA.HI R6, R6, R7.reuse, RZ, 0x5 ;  /* 0x0000000706067211 */ /* 0x080fe400078f28ff */
[----:B------:R-:W-:Y:S02]  /*a800*/  LOP3.LUT R10, R10, 0xfffffffc, RZ, 0xc0, !PT ;  /* 0xfffffffc0a0a7812 */ /* 0x000fe400078ec0ff */
[----:B------:R-:W-:Y:S02]  /*a810*/  SHF.R.S32.HI R11, RZ, 0x5, R6 ;  /* 0x00000005ff0b7819 */ /* 0x000fe40000011406 */
[----:B------:R-:W-:Y:S02]  /*a820*/  IADD3 R10, -R10, R7, RZ ;  /* 0x000000070a0a7210 */ /* 0x000fe40007ffe1ff */
[----:B------:R-:W-:-:S03]  /*a830*/  LOP3.LUT R6, R6, 0xffffffe0, RZ, 0xc0, !PT ;  /* 0xffffffe006067812 */ /* 0x000fc600078ec0ff */
[----:B------:R-:W-:Y:S02]  /*a840*/  IMAD R10, R11, 0x100, R10 ;  /* 0x000001000b0a7824 */ /* 0x000fe400078e020a */
[----:B------:R-:W-:Y:S02]  /*a850*/  IMAD.IADD R7, R7, 0x1, -R6 ;  /* 0x0000000107077824 */ /* 0x000fe400078e0a06 */
[----:B-1----:R-:W-:Y:S01]  /*a860*/  FADD.FTZ R9, R4, R9 ;  /* 0x0000000904097221 */ /* 0x002fe20000010000 */
[----:B----4-:R-:W-:Y:S01]  /*a870*/  SHF.R.S32.HI R4, RZ, 0x1f, R5 ;  /* 0x0000001fff047819 */ /* 0x010fe20000011405 */
[----:B--2---:R-:W-:-:S03]  /*a880*/  FADD.FTZ R8, R3, R8 ;  /* 0x0000000803087221 */ /* 0x004fc60000010000 */
[----:B------:R-:W-:Y:S02]  /*a890*/  FSETP.NE.FTZ.AND P3, PT, R9, RZ, PT ;  /* 0x000000ff0900720b */ /* 0x000fe40003f75000 */
[----:B------:R-:W-:Y:S02]  /*a8a0*/  LEA.HI R4, R4, R5, RZ, 0x2 ;  /* 0x0000000504047211 */ /* 0x000fe400078f10ff */
[----:B------:R-:W-:Y:S02]  /*a8b0*/  FSETP.NE.FTZ.AND P2, PT, R8, RZ, PT ;  /* 0x000000ff0800720b */ /* 0x000fe40003f55000 */
[----:B------:R-:W-:-:S04]  /*a8c0*/  SHF.R.S32.HI R3, RZ, 0x2, R4 ;  /* 0x00000002ff037819 */ /* 0x000fc80000011404 */
[----:B------:R-:W-:-:S03]  /*a8d0*/  SHF.R.S32.HI R14, RZ, 0x1f, R3 ;  /* 0x0000001fff0e7819 */ /* 0x000fc60000011403 */
[----:B------:R-:W1:Y:S01]  /*a8e0*/  @P3 MUFU.RCP R12, R9 ;  /* 0x00000009000c3308 */ /* 0x000e620000001000 */
[----:B------:R-:W-:-:S04]  /*a8f0*/  LEA.HI R11, R14, R3, RZ, 0x3 ;  /* 0x000000030e0b7211 */ /* 0x000fc800078f18ff */
[----:B------:R-:W-:-:S03]  /*a900*/  LOP3.LUT R14, R11, 0xfffffff8, RZ, 0xc0, !PT ;  /* 0xfffffff80b0e7812 */ /* 0x000fc600078ec0ff */
[----:B------:R-:W2:Y:S02]  /*a910*/  @P2 MUFU.RCP R13, R8 ;  /* 0x00000008000d2308 */ /* 0x000ea40000001000 */
[----:B------:R-:W-:-:S05]  /*a920*/  IMAD.IADD R14, R3, 0x1, -R14 ;  /* 0x00000001030e7824 */ /* 0x000fca00078e0a0e */
[----:B------:R-:W-:Y:S01]  /*a930*/  LEA.HI R11, R14, R14, RZ, 0x1 ;  /* 0x0000000e0e0b7211 */ /* 0x000fe200078f08ff */
[C---:B-1----:R-:W-:Y:S01]  /*a940*/  FMUL.FTZ R144, R12.reuse, R144 ;  /* 0x000000900c907220 */ /* 0x042fe20000410000 */
[----:B------:R-:W-:Y:S01]  /*a950*/  @P2 MUFU.LG2 R8, R8 ;  /* 0x0000000800082308 */ /* 0x000fe20000000c00 */
[C---:B------:R-:W-:Y:S02]  /*a960*/  FMUL.FTZ R145, R12.reuse, R145 ;  /* 0x000000910c917220 */ /* 0x040fe40000410000 */
[C---:B------:R-:W-:Y:S02]  /*a970*/  FMUL.FTZ R140, R12.reuse, R140 ;  /* 0x0000008c0c8c7220 */ /* 0x040fe40000410000 */
[C---:B------:R-:W-:Y:S01]  /*a980*/  FMUL.FTZ R141, R12.reuse, R141 ;  /* 0x0000008d0c8d7220 */ /* 0x040fe20000410000 */
[----:B------:R-:W-:Y:S01]  /*a990*/  F2FP.BF16.PACK_AB R144, R145, R144 ;  /* 0x000000909190723e */ /* 0x000fe200000010ff */
[C---:B------:R-:W-:Y:S01]  /*a9a0*/  FMUL.FTZ R136, R12.reuse, R136 ;  /* 0x000000880c887220 */ /* 0x040fe20000410000 */
[----:B------:R-:W1:Y:S01]  /*a9b0*/  @P3 MUFU.LG2 R9, R9 ;  /* 0x0000000900093308 */ /* 0x000e620000000c00 */
[C---:B------:R-:W-:Y:S01]  /*a9c0*/  FMUL.FTZ R137, R12.reuse, R137 ;  /* 0x000000890c897220 */ /* 0x040fe20000410000 */
[----:B------:R-:W-:Y:S01]  /*a9d0*/  F2FP.BF16.PACK_AB R140, R141, R140 ;  /* 0x0000008c8d8c723e */ /* 0x000fe200000010ff */
[----:B------:R-:W-:-:S02]  /*a9e0*/  FMUL.FTZ R132, R12, R132 ;  /* 0x000000840c847220 */ /* 0x000fc40000410000 */
[----:B------:R-:W-:Y:S01]  /*a9f0*/  FMUL.FTZ R133, R12, R133 ;  /* 0x000000850c857220 */ /* 0x000fe20000410000 */
[----:B------:R-:W-:Y:S01]  /*aa00*/  SHF.R.S32.HI R12, RZ, 0x1, R11 ;  /* 0x00000001ff0c7819 */ /* 0x000fe2000001140b */
[----:B--2---:R-:W-:Y:S01]  /*aa10*/  FMUL.FTZ R147, R13, R147 ;  /* 0x000000930d937220 */ /* 0x004fe20000410000 */
[----:B------:R-:W-:Y:S01]  /*aa20*/  LOP3.LUT R11, R11, 0x3fffffe, RZ, 0xc0, !PT ;  /* 0x03fffffe0b0b7812 */ /* 0x000fe200078ec0ff */
[C---:B------:R-:W-:Y:S01]  /*aa30*/  FMUL.FTZ R146, R13.reuse, R146 ;  /* 0x000000920d927220 */ /* 0x040fe20000410000 */
[C---:B------:R-:W-:Y:S01]  /*aa40*/  SHF.L.U32 R15, R12.reuse, 0x6, RZ ;  /* 0x000000060c0f7819 */ /* 0x040fe200000006ff */
[----:B------:R-:W-:Y:S01]  /*aa50*/  FMUL.FTZ R143, R13, R143 ;  /* 0x0000008f0d8f7220 */ /* 0x000fe20000410000 */
[----:B------:R-:W-:Y:S01]  /*aa60*/  LOP3.LUT P0, RZ, R12, 0x2, RZ, 0xc0, !PT ;  /* 0x000000020cff7812 */ /* 0x000fe2000780c0ff */
[----:B------:R-:W-:Y:S01]  /*aa70*/  IMAD.IADD R11, R14, 0x1, -R11 ;  /* 0x000000010e0b7824 */ /* 0x000fe200078e0a0b */
[----:B------:R-:W-:Y:S01]  /*aa80*/  LOP3.LUT R15, R15, 0xc0, RZ, 0xc0, !PT ;  /* 0x000000c00f0f7812 */ /* 0x000fe200078ec0ff */
[----:B------:R-:W-:Y:S01]  /*aa90*/  FMUL.FTZ R142, R13, R142 ;  /* 0x0000008e0d8e7220 */ /* 0x000fe20000410000 */
[----:B------:R-:W-:Y:S01]  /*aaa0*/  F2FP.BF16.PACK_AB R146, R147, R146 ;  /* 0x000000929392723e */ /* 0x000fe200000010ff */
[----:B------:R-:W-:Y:S01]  /*aab0*/  IMAD R10, R11, 0x10, R10 ;  /* 0x000000100b0a7824 */ /* 0x000fe200078e020a */
[----:B------:R-:W-:Y:S01]  /*aac0*/  LEA.HI R15, R15, R15, RZ, 0x1d ;  /* 0x0000000f0f0f7211 */ /* 0x000fe200078fe8ff */
[C---:B------:R-:W-:Y:S01]  /*aad0*/  FMUL.FTZ R139, R13.reuse, R139 ;  /* 0x0000008b0d8b7220 */ /* 0x040fe20000410000 */
[----:B------:R-:W-:Y:S01]  /*aae0*/  LOP3.LUT R11, R12, 0x1, RZ, 0xc0, !PT ;  /* 0x000000010c0b7812 */ /* 0x000fe200078ec0ff */
[----:B------:R-:W-:Y:S01]  /*aaf0*/  FMUL.FTZ R138, R13, R138 ;  /* 0x0000008a0d8a7220 */ /* 0x000fe20000410000 */
[----:B------:R-:W-:Y:S01]  /*ab00*/  LEA R15, R10, R15, 0x1 ;  /* 0x0000000f0a0f7211 */ /* 0x000fe200078e08ff */
[----:B------:R-:W-:Y:S01]  /*ab10*/  IMAD.MOV.U32 R10, RZ, RZ, -0x10 ;  /* 0xfffffff0ff0a7424 */ /* 0x000fe200078e00ff */
[----:B------:R-:W-:Y:S01]  /*ab20*/  ISETP.NE.U32.AND P1, PT, R11, 0x1, PT ;  /* 0x000000010b00780c */ /* 0x000fe20003f25070 */
[----:B------:R-:W-:Y:S01]  /*ab30*/  FMUL.FTZ R135, R13, R135 ;  /* 0x000000870d877220 */ /* 0x000fe20000410000 */
[----:B------:R-:W-:Y:S01]  /*ab40*/  F2FP.BF16.PACK_AB R142, R143, R142 ;  /* 0x0000008e8f8e723e */ /* 0x000fe200000010ff */
[----:B------:R-:W-:Y:S01]  /*ab50*/  IMAD.SHL.U32 R15, R15, 0x2, RZ ;  /* 0x000000020f0f7824 */ /* 0x000fe200078e00ff */
[----:B------:R-:W-:Y:S01]  /*ab60*/  SEL R10, R10, 0x10, !P1 ;  /* 0x000000100a0a7807 */ /* 0x000fe20004800000 */
[----:B------:R-:W-:Y:S01]  /*ab70*/  FMUL.FTZ R134, R13, R134 ;  /* 0x000000860d867220 */ /* 0x000fe20000410000 */
[----:B------:R-:W-:Y:S01]  /*ab80*/  F2FP.BF16.PACK_AB R136, R137, R136 ;  /* 0x000000888988723e */ /* 0x000fe200000010ff */
[----:B------:R-:W2:Y:S01]  /*ab90*/  S2R R11, SR_CTAID.Z ;  /* 0x00000000000b7919 */ /* 0x000ea20000002700 */
[----:B------:R-:W-:Y:S01]  /*aba0*/  IADD3 R21, R15, 0x20, RZ ;  /* 0x000000200f157810 */ /* 0x000fe20007ffe0ff */
[----:B-1----:R-:W-:Y:S01]  /*abb0*/  @P3 FMUL.FTZ R9, R9, 0.69314718246459960938 ;  /* 0x3f31721809093820 */ /* 0x002fe20000410000 */
[C---:B------:R-:W-:Y:S01]  /*abc0*/  @P0 IADD3 R21, R15.reuse, -0x20, RZ ;  /* 0xffffffe00f150810 */ /* 0x040fe20007ffe0ff */
[----:B------:R-:W-:Y:S01]  /*abd0*/  STS [R15], R144 ;  /* 0x000000900f007388 */ /* 0x000fe20000000800 */
[----:B------:R-:W-:-:S02]  /*abe0*/  IADD3 R23, R15, R10, RZ ;  /* 0x0000000a0f177210 */ /* 0x000fc40007ffe0ff */
[----:B------:R-:W-:Y:S01]  /*abf0*/  F2FP.BF16.PACK_AB R138, R139, R138 ;  /* 0x0000008a8b8a723e */ /* 0x000fe200000010ff */
[----:B------:R-:W-:Y:S01]  /*ac00*/  IMAD.IADD R25, R10, 0x1, R21 ;  /* 0x000000010a197824 */ /* 0x000fe200078e0215 */
[----:B------:R-:W-:Y:S01]  /*ac10*/  F2FP.BF16.PACK_AB R132, R133, R132 ;  /* 0x000000848584723e */ /* 0x000fe200000010ff */
[----:B------:R-:W-:Y:S01]  /*ac20*/  STS [R15+0x200], R146 ;  /* 0x000200920f007388 */ /* 0x000fe20000000800 */
[----:B------:R-:W-:Y:S02]  /*ac30*/  F2FP.BF16.PACK_AB R134, R135, R134 ;  /* 0x000000868786723e */ /* 0x000fe400000010ff */
[----:B------:R-:W-:Y:S01]  /*ac40*/  ISETP.NE.AND P0, PT, RZ, UR4, PT ;  /* 0x00000004ff007c0c */ /* 0x000fe2000bf05270 */
[----:B------:R-:W-:Y:S01]  /*ac50*/  STS [R23], R140 ;  /* 0x0000008c17007388 */ /* 0x000fe20000000800 */
[----:B------:R-:W-:Y:S02]  /*ac60*/  LOP3.LUT P1, RZ, R7, 0x3, RZ, 0xc0, !PT ;  /* 0x0000000307ff7812 */ /* 0x000fe4000782c0ff */
[----:B------:R-:W-:Y:S01]  /*ac70*/  MOV R7, 0x7f800000 ;  /* 0x7f80000000077802 */ /* 0x000fe20000000f00 */
[----:B------:R-:W-:Y:S01]  /*ac80*/  STS [R23+0x200], R142 ;  /* 0x0002008e17007388 */ /* 0x000fe20000000800 */
[----:B------:R-:W-:-:S03]  /*ac90*/  @P3 FFMA.FTZ R7, R2, c[0x0][0x238], R9 ;  /* 0x00008e0002073a23 */ /* 0x000fc60000010009 */
[----:B------:R-:W-:Y:S04]  /*aca0*/  STS [R21], R136 ;  /* 0x0000008815007388 */ /* 0x000fe80000000800 */
[----:B------:R1:W-:Y:S01]  /*acb0*/  STS [R21+0x200], R138 ;  /* 0x0002008a15007388 */ /* 0x0003e20000000800 */
[----:B--2---:R-:W-:-:S03]  /*acc0*/  @P0 IMAD R6, R11, c[0x0][0x234], RZ ;  /* 0x00008d000b060a24 */ /* 0x004fc600078e02ff */
[----:B------:R2:W-:Y:S04]  /*acd0*/  STS [R25], R132 ;  /* 0x0000008419007388 */ /* 0x0005e80000000800 */
[----:B------:R2:W-:Y:S04]  /*ace0*/  STS [R25+0x200], R134 ;  /* 0x0002008619007388 */ /* 0x0005e80000000800 */
[----:B------:R-:W-:Y:S06]  /*acf0*/  BAR.SYNC.DEFER_BLOCKING 0x0 ;  /* 0x0000000000007b1d */ /* 0x000fec0000010000 */
[----:B------:R-:W3:Y:S01]  /*ad00*/  S2R R10, SR_CTAID.Y ;  /* 0x00000000000a7919 */ /* 0x000ee20000002600 */
[----:B-1----:R-:W-:-:S04]  /*ad10*/  @P2 FMUL.FTZ R21, R8, 0.69314718246459960938 ;  /* 0x3f31721808152820 */ /* 0x002fc80000410000 */
[----:B------:R-:W-:Y:S01]  /*ad20*/  @P2 FFMA.FTZ R20, R0, c[0x0][0x238], R21 ;  /* 0x00008e0000142a23 */ /* 0x000fe20000010015 */
[----:B------:R2:W1:Y:S04]  /*ad30*/  LDS.128 R12, [R233] ;  /* 0x00000000e90c7984 */ /* 0x0004680000000c00 */
[----:B------:R2:W4:Y:S01]  /*ad40*/  LDS.128 R16, [R233+0x800] ;  /* 0x00080000e9107984 */ /* 0x0005220000000c00 */
[C---:B---3--:R-:W-:Y:S02]  /*ad50*/  @!P0 IMAD R8, R10.reuse, c[0x0][0x1c0], R11 ;  /* 0x000070000a088a24 */ /* 0x048fe400078e020b */
[----:B------:R-:W-:Y:S02]  /*ad60*/  @P0 IMAD R6, R10, c[0x0][0x214], R6 ;  /* 0x000085000a060a24 */ /* 0x000fe400078e0206 */
[----:B------:R-:W-:Y:S01]  /*ad70*/  @!P0 IMAD R6, R8, c[0x0][0x214], RZ ;  /* 0x0000850008068a24 */ /* 0x000fe200078e02ff */
[----:B------:R-:W-:Y:S05]  /*ad80*/  @P1 BRA `(.L_x_1491) ;  /* 0x000000e000001947 */ /* 0x000fea0003800000 */
[----:B------:R-:W3:Y:S01]  /*ad90*/  S2R R9, SR_CTAID.X ;  /* 0x0000000000097919 */ /* 0x000ee20000002500 */
[----:B------:R-:W-:Y:S01]  /*ada0*/  IMAD.MOV.U32 R0, RZ, RZ, -0x40 ;  /* 0xffffffc0ff007424 */ /* 0x000fe200078e00ff */
[----:B------:R-:W-:Y:S01]  /*adb0*/  IADD3 R2, R237, 0x8, RZ ;  /* 0x00000008ed027810 */ /* 0x000fe20007ffe0ff */
[----:B---3--:R-:W-:-:S02]  /*adc0*/  IMAD R6, R9, 0x40, R6 ;  /* 0x0000004009067824 */ /* 0x008fc400078e0206 */
[----:B------:R-:W-:-:S03]  /*add0*/  IMAD R9, R9, R0, c[0x0][0x214] ;  /* 0x0000850009097624 */ /* 0x000fc600078e0200 */
        /* <DEDUP_REMOVED lines=9> */
.L_x_1491:
[----:B------:R-:W-:Y:S05]  /*ae70*/  BSYNC B0 ;  /* 0x0000000000007941 */ /* 0x000fea0003800000 */
.L_x_1490:
[----:B------:R-:W5:Y:S01]  /*ae80*/  S2R R0, SR_CTAID.X ;  /* 0x0000000000007919 */ /* 0x000f620000002500 */
[----:B------:R-:W-:Y:S02]  /*ae90*/  LOP3.LUT R4, R4, 0xfffffffc, RZ, 0xc0, !PT ;  /* 0xfffffffc04047812 */ /* 0x000fe400078ec0ff */
[----:B------:R-:W-:Y:S02]  /*aea0*/  SHF.R.S32.HI R2, RZ, 0x1f, R10 ;  /* 0x0000001fff027819 */ /* 0x000fe4000001140a */
[----:B------:R-:W-:-:S05]  /*aeb0*/  IADD3 R4, -R4, R5, RZ ;  /* 0x0000000504047210 */ /* 0x000fca0007ffe1ff */
[----:B------:R-:W-:-:S05]  /*aec0*/  IMAD.SHL.U32 R6, R4, 0x8, RZ ;  /* 0x0000000804067824 */ /* 0x000fca00078e00ff */
[----:B---3--:R-:W-:Y:S02]  /*aed0*/  SHF.R.S32.HI R7, RZ, 0x1f, R6 ;  /* 0x0000001fff077819 */ /* 0x008fe40000011406 */
[----:B-----5:R-:W-:-:S04]  /*aee0*/  SHF.L.U32 R0, R0, 0x6, RZ ;  /* 0x0000000600007819 */ /* 0x020fc800000006ff */
[----:B------:R-:W-:Y:S01]  /*aef0*/  SHF.R.S32.HI R5, RZ, 0x1f, R0 ;  /* 0x0000001fff057819 */ /* 0x000fe20000011400 */
[----:B------:R-:W-:-:S04]  /*af00*/  IMAD.WIDE.U32 R6, R0, c[0x0][0x1e8], R6 ;  /* 0x00007a0000067a25 */ /* 0x000fc800078e0006 */
[----:B------:R-:W-:-:S04]  /*af10*/  IMAD R5, R5, c[0x0][0x1e8], RZ ;  /* 0x00007a0005057a24 */ /* 0x000fc800078e02ff */
[----:B------:R-:W-:Y:S01]  /*af20*/  IMAD R4, R0, c[0x0][0x1ec], R5 ;  /* 0x00007b0000047a24 */ /* 0x000fe200078e0205 */
[----:B------:R-:W-:Y:S01]  /*af30*/  SHF.R.S32.HI R0, RZ, 0x1f, R11 ;  /* 0x0000001fff007819 */ /* 0x000fe2000001140b */
[----:B------:R-:W-:Y:S01]  /*af40*/  IMAD R5, R2, c[0x0][0x1e0], RZ ;  /* 0x0000780002057a24 */ /* 0x000fe200078e02ff */
[----:B------:R-:W-:Y:S02]  /*af50*/  SHF.R.S32.HI R2, RZ, 0x1f, R3 ;  /* 0x0000001fff027819 */ /* 0x000fe40000011403 */
[----:B------:R-:W-:Y:S01]  /*af60*/  IADD3 R7, R4, R7, RZ ;  /* 0x0000000704077210 */ /* 0x000fe20007ffe0ff */
[----:B------:R-:W-:Y:S02]  /*af70*/  IMAD R5, R10, c[0x0][0x1e4], R5 ;  /* 0x000079000a057a24 */ /* 0x000fe400078e0205 */
[----:B------:R-:W-:Y:S02]  /*af80*/  IMAD R0, R0, c[0x0][0x1f0], RZ ;  /* 0x00007c0000007a24 */ /* 0x000fe400078e02ff */
[----:B------:R-:W-:-:S04]  /*af90*/  IMAD.WIDE.U32 R6, R10, c[0x0][0x1e0], R6 ;  /* 0x000078000a067a25 */ /* 0x000fc800078e0006 */
[----:B------:R-:W-:Y:S02]  /*afa0*/  IMAD.IADD R7, R5, 0x1, R7 ;  /* 0x0000000105077824 */ /* 0x000fe400078e0207 */
[C---:B------:R-:W-:Y:S02]  /*afb0*/  IMAD R0, R11.reuse, c[0x0][0x1f4], R0 ;  /* 0x00007d000b007a24 */ /* 0x040fe400078e0200 */
[----:B------:R-:W-:-:S04]  /*afc0*/  IMAD.WIDE.U32 R6, R11, c[0x0][0x1f0], R6 ;  /* 0x00007c000b067a25 */ /* 0x000fc800078e0006 */
[----:B------:R-:W-:Y:S01]  /*afd0*/  IMAD R2, R2, c[0x0][0x1e8], RZ ;  /* 0x00007a0002027a24 */ /* 0x000fe200078e02ff */
[----:B------:R-:W-:Y:S02]  /*afe0*/  IADD3 R7, R0, R7, RZ ;  /* 0x0000000700077210 */ /* 0x000fe40007ffe0ff */
[----:B------:R-:W-:Y:S01]  /*aff0*/  MOV R0, c[0x0][0x1ec] ;  /* 0x00007b0000007a02 */ /* 0x000fe20000000f00 */
[C---:B------:R-:W-:Y:S02]  /*b000*/  IMAD R2, R3.reuse, c[0x0][0x1ec], R2 ;  /* 0x00007b0003027a24 */ /* 0x040fe400078e0202 */
[----:B------:R-:W-:Y:S01]  /*b010*/  IMAD.WIDE.U32 R4, R3, c[0x0][0x1e8], R6 ;  /* 0x00007a0003047a25 */ /* 0x000fe200078e0006 */
[----:B------:R-:W-:-:S03]  /*b020*/  MOV R3, c[0x0][0x1e8] ;  /* 0x00007a0000037a02 */ /* 0x000fc60000000f00 */
[----:B------:R-:W-:Y:S01]  /*b030*/  IMAD.IADD R2, R2, 0x1, R5 ;  /* 0x0000000102027824 */ /* 0x000fe200078e0205 */
[----:B------:R-:W-:-:S04]  /*b040*/  LEA R6, P0, R4, c[0x0][0x1d0], 0x1 ;  /* 0x0000740004067a11 */ /* 0x000fc800078008ff */
[----:B------:R-:W-:Y:S02]  /*b050*/  LEA.HI.X R7, R4, c[0x0][0x1d4], R2, 0x1, P0 ;  /* 0x0000750004077a11 */ /* 0x000fe400000f0c02 */
[----:B------:R-:W-:-:S03]  /*b060*/  LEA R2, P0, R3, R6, 0x6 ;  /* 0x0000000603027211 */ /* 0x000fc600078030ff */
[----:B-1----:R-:W-:Y:S01]  /*b070*/  STG.E.128 [R6.64], R12 ;  /* 0x0000000c06007986 */ /* 0x002fe2000c101d0c */
[----:B------:R-:W-:-:S05]  /*b080*/  LEA.HI.X R3, R3, R7, R0, 0x6, P0 ;  /* 0x0000000703037211 */ /* 0x000fca00000f3400 */
[----:B----4-:R-:W-:Y:S01]  /*b090*/  STG.E.128 [R2.64], R16 ;  /* 0x0000001002007986 */ /* 0x010fe2000c101d0c */
[----:B------:R-:W-:Y:S05]  /*b0a0*/  EXIT ;  /* 0x000000000000794d */ /* 0x000fea0003800000 */
.L_x_1492:
        /* <DEDUP_REMOVED lines=13> */
.L_x_5198:


//--------------------- .text._ZN5flash24flash_fwd_splitkv_kernelI23Flash_fwd_kernel_traitsILi32ELi64ELi256ELi4ELb0ELb0EN7cutlass10bfloat16_tE19Flash_kernel_traitsILi32ELi64ELi256ELi4ES3_EELb1ELb0ELb0ELb1ELb1ELb1ELb0ELb0EEEvNS_16Flash_fwd_paramsE --------------------------
	.section	.text._ZN5flash24flash_fwd_splitkv_kernelI23Flash_fwd_kernel_traitsILi32ELi64ELi256ELi4ELb0ELb0EN7cutlass10bfloat16_tE19Flash_kernel_traitsILi32ELi64ELi256ELi4ES3_EELb1ELb0ELb0ELb1ELb1ELb1ELb0ELb0EEEvNS_16Flash_fwd_paramsE,"ax",@progbits
	.sectioninfo	@"SHI_REGISTERS=251"
	.align	128
        .global         _ZN5flash24flash_fwd_splitkv_kernelI23Flash_fwd_kernel_traitsILi32ELi64ELi256ELi4ELb0ELb0EN7cutlass10bfloat16_tE19Flash_kernel_traitsILi32ELi64ELi256ELi4ES3_EELb1ELb0ELb0ELb1ELb1ELb1ELb0ELb0EEEvNS_16Flash_fwd_paramsE
        .type           _ZN5flash24flash_fwd_splitkv_kernelI23Flash_fwd_kernel_traitsILi32ELi64ELi256ELi4ELb0ELb0EN7cutlass10bfloat16_tE19Flash_kernel_traitsILi32ELi64ELi256ELi4ES3_EELb1ELb0ELb0ELb1ELb1ELb1ELb0ELb0EEEvNS_16Flash_fwd_paramsE,@function
        .size           _ZN5flash24flash_fwd_splitkv_kernelI23Flash_fwd_kernel_traitsILi32ELi64ELi256ELi4ELb0ELb0EN7cutlass10bfloat16_tE19Flash_kernel_traitsILi32ELi64ELi256ELi4ES3_EELb1ELb0ELb0ELb1ELb1ELb1ELb0ELb0EEEvNS_16Flash_fwd_paramsE,(.L_x_5199 - _ZN5flash24flash_fwd_splitkv_kernelI23Flash_fwd_kernel_traitsILi32ELi64ELi256ELi4ELb0ELb0EN7cutlass10bfloat16_tE19Flash_kernel_traitsILi32ELi64ELi256ELi4ES3_EELb1ELb0ELb0ELb1ELb1ELb1ELb0ELb0EEEvNS_16Flash_fwd_paramsE)
        .other          _ZN5flash24flash_fwd_splitkv_kernelI23Flash_fwd_kernel_traitsILi32ELi64ELi256ELi4ELb0ELb0EN7cutlass10bfloat16_tE19Flash_kernel_traitsILi32ELi64ELi256ELi4ES3_EELb1ELb0ELb0ELb1ELb1ELb1ELb0ELb0EEEvNS_16Flash_fwd_paramsE,@"STO_CUDA_ENTRY STV_DEFAULT"
_ZN5flash24flash_fwd_splitkv_kernelI23Flash_fwd_kernel_traitsILi32ELi64ELi256ELi4ELb0ELb0EN7cutlass10bfloat16_tE19Flash_kernel_traitsILi32ELi64ELi256ELi4ES3_EELb1ELb0ELb0ELb1ELb1ELb1ELb0ELb0EEEvNS_16Flash_fwd_paramsE:
.text._ZN5flash24flash_fwd_splitkv_kernelI23Flash_fwd_kernel_traitsILi32ELi64ELi256ELi4ELb0ELb0EN7cutlass10bfloat16_tE19Flash_kernel_traitsILi32ELi64ELi256ELi4ES3_EELb1ELb0ELb0ELb1ELb1ELb1ELb0ELb0EEEvNS_16Flash_fwd_paramsE:
        /* <DEDUP_REMOVED lines=45> */
[----:B-12---:R-:W-:Y:S01]  /*02d0*/  SHF.R.S32.HI R4, RZ, 0x1f, R60 ;  /* 0x0000001fff047819 */ /* 0x006fe2000001143c */
[----:B------:R-:W-:Y:S01]  /*02e0*/  IMAD.MOV.U32 R12, RZ, RZ, 0x40 ;  /* 0x00000040ff0c7424 */ /* 0x000fe200078e00ff */
[----:B------:R-:W-:Y:S02]  /*02f0*/  SHF.R.S32.HI R0, RZ, 0x1f, R61 ;  /* 0x0000001fff007819 */ /* 0x000fe4000001143d */
[----:B------:R-:W-:Y:S01]  /*0300*/  LEA.HI R4, R4, R60, RZ, 0x2 ;  /* 0x0000003c04047211 */ /* 0x000fe200078f10ff */
[----:B------:R-:W-:Y:S01]  /*0310*/  IMAD.WIDE.U32 R10, R12, c[0x0][0x1e8], RZ ;  /* 0x00007a000c0a7a25 */ /* 0x000fe200078e00ff */
[----:B------:R-:W-:Y:S02]  /*0320*/  SHF.R.S32.HI R5, RZ, 0x1f, R22 ;  /* 0x0000001fff057819 */ /* 0x000fe40000011416 */
[----:B------:R-:W-:Y:S01]  /*0330*/  LOP3.LUT R2, R4, 0x1ffffffc, RZ, 0xc0, !PT ;  /* 0x1ffffffc04027812 */ /* 0x000fe200078ec0ff */
[----:B------:R-:W-:Y:S01]  /*0340*/  IMAD R0, R0, c[0x0][0x1e8], RZ ;  /* 0x00007a0000007a24 */ /* 0x000fe200078e02ff */
[----:B------:R-:W-:Y:S01]  /*0350*/  SHF.R.S32.HI R6, RZ, 0x1f, R24 ;  /* 0x0000001fff067819 */ /* 0x000fe20000011418 */
[----:B------:R-:W-:Y:S01]  /*0360*/  IMAD R5, R5, c[0x0][0x1e0], RZ ;  /* 0x0000780005057a24 */ /* 0x000fe200078e02ff */
[C---:B------:R-:W-:Y:S01]  /*0370*/  LOP3.LUT P3, RZ, R60.reuse, 0x3, RZ, 0xc0, !PT ;  /* 0x000000033cff7812 */ /* 0x040fe2000786c0ff */
[----:B------:R-:W-:Y:S01]  /*0380*/  IMAD.IADD R2, R60, 0x1, -R2 ;  /* 0x000000013c027824 */ /* 0x000fe200078e0a02 */
[C---:B------:R-:W-:Y:S01]  /*0390*/  IADD3 R9, -R61.reuse, c[0x0][0x214], RZ ;  /* 0x000085003d097a10 */ /* 0x040fe20007ffe1ff */
[----:B------:R-:W-:-:S02]  /*03a0*/  IMAD R0, R61, c[0x0][0x1ec], R0 ;  /* 0x00007b003d007a24 */ /* 0x000fc400078e0200 */
[----:B------:R-:W-:Y:S02]  /*03b0*/  IMAD.SHL.U32 R2, R2, 0x8, RZ ;  /* 0x0000000802027824 */ /* 0x000fe400078e00ff */
[----:B------:R-:W-:-:S03]  /*03c0*/  IMAD R12, R12, c[0x0][0x1ec], RZ ;  /* 0x00007b000c0c7a24 */ /* 0x000fc600078e02ff */
[----:B------:R-:W-:-:S05]  /*03d0*/  SHF.R.S32.HI R3, RZ, 0x1f, R2 ;  /* 0x0000001fff037819 */ /* 0x000fca0000011402 */
[----:B------:R-:W-:-:S04]  /*03e0*/  IMAD.WIDE.U32 R2, R61, c[0x0][0x1e8], R2 ;  /* 0x00007a003d027a25 */ /* 0x000fc800078e0002 */
[----:B------:R-:W-:Y:S02]  /*03f0*/  IMAD.IADD R3, R3, 0x1, R0 ;  /* 0x0000000103037824 */ /* 0x000fe400078e0200 */
[C---:B------:R-:W-:Y:S02]  /*0400*/  IMAD R0, R22.reuse, c[0x0][0x1e4], R5 ;  /* 0x0000790016007a24 */ /* 0x040fe400078e0205 */
[----:B------:R-:W-:-:S04]  /*0410*/  IMAD.WIDE.U32 R2, R22, c[0x0][0x1e0], R2 ;  /* 0x0000780016027a25 */ /* 0x000fc800078e0002 */
[----:B------:R-:W-:Y:S02]  /*0420*/  IMAD R5, R6, c[0x0][0x1f0], RZ ;  /* 0x00007c0006057a24 */ /* 0x000fe400078e02ff */
[----:B------:R-:W-:Y:S01]  /*0430*/  IMAD.IADD R3, R3, 0x1, R0 ;  /* 0x0000000103037824 */ /* 0x000fe200078e0200 */
[----:B------:R-:W-:Y:S01]  /*0440*/  SHF.R.S32.HI R0, RZ, 0x2, R4 ;  /* 0x00000002ff007819 */ /* 0x000fe20000011404 */
[C---:B------:R-:W-:Y:S02]  /*0450*/  IMAD R4, R24.reuse, c[0x0][0x1f4], R5 ;  /* 0x00007d0018047a24 */ /* 0x040fe400078e0205 */
[----:B------:R-:W-:Y:S01]  /*0460*/  IMAD.WIDE.U32 R2, R24, c[0x0][0x1f0], R2 ;  /* 0x00007c0018027a25 */ /* 0x000fe200078e0002 */
[----:B------:R-:W-:Y:S02]  /*0470*/  SHF.R.S32.HI R8, RZ, 0x1f, R0 ;  /* 0x0000001fff087819 */ /* 0x000fe40000011400 */
[----:B------:R-:W-:Y:S01]  /*0480*/  ISETP.GE.OR P2, PT, R0, R9, P3 ;  /* 0x000000090000720c */ /* 0x000fe20001f46670 */
[----:B------:R-:W-:Y:S01]  /*0490*/  IMAD R5, R22, c[0x0][0x1c0], R24 ;  /* 0x0000700016057a24 */ /* 0x000fe200078e0218 */
[----:B------:R-:W-:Y:S01]  /*04a0*/  IADD3 R3, R3, R4, RZ ;  /* 0x0000000403037210 */ /* 0x000fe20007ffe0ff */
[----:B------:R-:W-:-:S02]  /*04b0*/  IMAD R4, R8, c[0x0][0x1e8], RZ ;  /* 0x00007a0008047a24 */ /* 0x000fc400078e02ff */
[----:B------:R-:W-:Y:S02]  /*04c0*/  IMAD R5, R5, c[0x0][0x214], R61 ;  /* 0x0000850005057a24 */ /* 0x000fe400078e023d */
[C---:B------:R-:W-:Y:S02]  /*04d0*/  IMAD R4, R0.reuse, c[0x0][0x1ec], R4 ;  /* 0x00007b0000047a24 */ /* 0x040fe400078e0204 */
[C---:B------:R-:W-:Y:S01]  /*04e0*/  IMAD.WIDE.U32 R2, R0.reuse, c[0x0][0x1e8], R2 ;  /* 0x00007a0000027a25 */ /* 0x040fe200078e0002 */
[----:B------:R-:W-:Y:S02]  /*04f0*/  IADD3 R7, P0, R5, R0, RZ ;  /* 0x0000000005077210 */ /* 0x000fe40007f1e0ff */
[----:B------:R-:W-:Y:S01]  /*0500*/  IADD3 R0, R0, 0x20, RZ ;  /* 0x0000002000007810 */ /* 0x000fe20007ffe0ff */
[----:B------:R-:W-:Y:S01]  /*0510*/  IMAD.IADD R3, R3, 0x1, R4 ;  /* 0x0000000103037824 */ /* 0x000fe200078e0204 */
[----:B------:R-:W-:Y:S02]  /*0520*/  LEA R4, P1, R2, c[0x0][0x1d0], 0x1 ;  /* 0x0000740002047a11 */ /* 0x000fe400078208ff */
[----:B------:R-:W-:-:S02]  /*0530*/  LEA.HI.X.SX32 R8, R5, R8, 0x1, P0 ;  /* 0x0000000805087211 */ /* 0x000fc400000f0eff */
[----:B------:R-:W-:Y:S02]  /*0540*/  LEA.HI.X R5, R2, c[0x0][0x1d4], R3, 0x1, P1 ;  /* 0x0000750002057a11 */ /* 0x000fe400008f0c03 */
[----:B------:R-:W-:Y:S02]  /*0550*/  ISETP.GE.OR P3, PT, R0, R9, P3 ;  /* 0x000000090000720c */ /* 0x000fe40001f66670 */
[C---:B------:R-:W-:Y:S01]  /*0560*/  LEA R2, P0, R7.reuse, c[0x0][0x200], 0x2 ;  /* 0x0000800007027a11 */ /* 0x040fe200078010ff */
[----:B------:R1:W-:Y:S01]  /*0570*/  STG.E.128 [R4.64], RZ ;  /* 0x000000ff04007986 */ /* 0x0003e2000c101d0c */
[----:B------:R-:W-:Y:S02]  /*0580*/  IADD3 R6, P1, R4, R10, RZ ;  /* 0x0000000a04067210 */ /* 0x000fe40007f3e0ff */
[----:B------:R-:W-:Y:S02]  /*0590*/  LEA.HI.X R3, R7, c[0x0][0x204], R8, 0x2, P0 ;  /* 0x0000810007037a11 */ /* 0x000fe400000f1408 */
[----:B------:R-:W-:-:S02]  /*05a0*/  IADD3.X R7, R5, R11, R12, P1, !PT ;  /* 0x0000000b05077210 */ /* 0x000fc40000ffe40c */
[----:B------:R-:W-:-:S03]  /*05b0*/  @!P2 MOV R8, 0x7f800000 ;  /* 0x7f8000000008a802 */ /* 0x000fc60000000f00 */
[----:B------:R1:W-:Y:S04]  /*05c0*/  STG.E.128 [R6.64], RZ ;  /* 0x000000ff06007986 */ /* 0x0003e8000c101d0c */
[----:B------:R1:W-:Y:S01]  /*05d0*/  @!P2 STG.E [R2.64], R8 ;  /* 0x000000080200a986 */ /* 0x0003e2000c10190c */
[----:B------:R-:W-:Y:S05]  /*05e0*/  @P3 EXIT ;  /* 0x000000000000394d */ /* 0x000fea0003800000 */
[----:B------:R-:W-:-:S05]  /*05f0*/  MOV R0, 0x7f800000 ;  /* 0x7f80000000007802 */ /* 0x000fca0000000f00 */
[----:B------:R-:W-:Y:S01]  /*0600*/  STG.E [R2.64+0x80], R0 ;  /* 0x0000800002007986 */ /* 0x000fe2000c10190c */
[----:B------:R-:W-:Y:S05]  /*0610*/  EXIT ;  /* 0x000000000000794d */ /* 0x000fea0003800000 */
.L_x_1493:
[----:B-12---:R-:W-:Y:S01]  /*0620*/  ISETP.NE.U32.AND P0, PT, RZ, c[0x0][0x2b8], PT ;  /* 0x0000ae00ff007a0c */ /* 0x006fe20003f05070 */
[----:B------:R-:W-:-:S03]  /*0630*/  IMAD.MOV.U32 R10, RZ, RZ, R22 ;  /* 0x000000ffff0a7224 */ /* 0x000fc600078e0016 */
[----:B------:R-:W-:-:S13]  /*0640*/  ISETP.NE.AND.EX P0, PT, RZ, c[0x0][0x2bc], PT, P0 ;  /* 0x0000af00ff007a0c */ /* 0x000fda0003f05300 */
[----:B------:R-:W-:-:S04]  /*0650*/  @P0 IMAD.MOV.U32 R2, RZ, RZ, 0x4 ;  /* 0x00000004ff020424 */ /* 0x000fc800078e00ff */
[----:B------:R-:W-:-:S05]  /*0660*/  @P0 IMAD.WIDE R2, R22, R2, c[0x0][0x2b8] ;  /* 0x0000ae0016020625 */ /* 0x000fca00078e0202 */
[----:B------:R1:W5:Y:S01]  /*0670*/  @P0 LDG.E R10, [R2.64] ;  /* 0x0000000c020a0981 */ /* 0x000362000c1e1900 */
[----:B------:R-:W-:Y:S01]  /*0680*/  ISETP.NE.U32.AND P0, PT, RZ, c[0x0][0x2c0], PT ;  /* 0x0000b000ff007a0c */ /* 0x000fe20003f05070 */
[----:B------:R-:W-:Y:S01]  /*0690*/  IMAD.MOV.U32 R0, RZ, RZ, RZ ;  /* 0x000000ffff007224 */ /* 0x000fe200078e00ff */
[----:B------:R-:W-:Y:S02]  /*06a0*/  PLOP3.LUT P6, PT, PT, PT, PT, 0x80, 0x0 ;  /* 0x000000000000781c */ /* 0x000fe40003fcf070 */
[----:B------:R-:W-:Y:S01]  /*06b0*/  ISETP.NE.AND.EX P0, PT, RZ, c[0x0][0x2c4], PT, P0 ;  /* 0x0000b100ff007a0c */ /* 0x000fe20003f05300 */
[----:B-1----:R-:W-:-:S12]  /*06c0*/  IMAD.MOV.U32 R2, RZ, RZ, RZ ;  /* 0x000000ffff027224 */ /* 0x002fd800078e00ff */
[----:B------:R-:W-:Y:S05]  /*06d0*/  @!P0 BRA `(.L_x_1494) ;  /* 0x0000008000008947 */ /* 0x000fea0003800000 */
[----:B------:R-:W-:Y:S01]  /*06e0*/  SHF.R.S32.HI R0, RZ, 0x1f, R22 ;  /* 0x0000001fff007819 */ /* 0x000fe20000011416 */
[----:B------:R-:W-:Y:S01]  /*06f0*/  IMAD.WIDE.U32 R4, R22, c[0x0][0x2c8], RZ ;  /* 0x0000b20016047a25 */ /* 0x000fe200078e00ff */
[----:B------:R-:W-:-:S03]  /*0700*/  PLOP3.LUT P6, PT, PT, PT, PT, 0x8, 0x0 ;  /* 0x000000000000781c */ /* 0x000fc60003fce170 */
[----:B------:R-:W-:Y:S01]  /*0710*/  IMAD R0, R0, c[0x0][0x2c8], RZ ;  /* 0x0000b20000007a24 */ /* 0x000fe200078e02ff */
[----:B------:R-:W-:-:S03]  /*0720*/  LEA R2, P0, R4, c[0x0][0x2c0], 0x2 ;  /* 0x0000b00004027a11 */ /* 0x000fc600078010ff */
[----:B------:R-:W-:-:S05]  /*0730*/  IMAD R0, R22, c[0x0][0x2cc], R0 ;  /* 0x0000b30016007a24 */ /* 0x000fca00078e0200 */
[----:B------:R-:W-:-:S04]  /*0740*/  IADD3 R0, R5, R0, RZ ;  /* 0x0000000005007210 */ /* 0x000fc80007ffe0ff */
[----:B------:R-:W-:-:S04]  /*0750*/  LEA.HI.X R0, R4, c[0x0][0x2c4], R0, 0x2, P0 ;  /* 0x0000b10004007a11 */ /* 0x000fc800000f1400 */
.L_x_1494:
[----:B------:R-:W-:Y:S01]  /*0760*/  IABS R3, c[0x0][0x2d0] ;  /* 0x0000b40000037a13 */ /* 0x000fe20000000000 */
[----:B------:R-:W-:Y:S01]  /*0770*/  IMAD.MOV.U32 R193, RZ, RZ, R0 ;  /* 0x000000ffffc17224 */ /* 0x000fe200078e0000 */
[----:B------:R-:W-:-:S03]  /*0780*/  MOV R192, R2 ;  /* 0x0000000200c07202 */ /* 0x000fc60000000f00 */
[----:B------:R-:W-:Y:S01]  /*0790*/  IMAD.MOV.U32 R200, RZ, RZ, R3 ;  /* 0x000000ffffc87224 */ /* 0x000fe200078e0003 */
[----:B------:R-:W-:Y:S05]  /*07a0*/  @P6 BRA `(.L_x_1495) ;  /* 0x000004d000006947 */ /* 0x000fea0003800000 */
        /* <DEDUP_REMOVED lines=60> */
[----:B------:R-:W-:-:S04]  /*0b70*/  IMAD R2, R8, c[0x0][0x180], RZ ;  /* 0x0000600008027a24 */ /* 0x000fc800078e02ff */
[----:B------:R-:W-:-:S05]  /*0b80*/  IMAD R2, R5, c[0x0][0x184], R2 ;  /* 0x0000610005027a24 */ /* 0x000fca00078e0202 */
[----:B------:R-:W-:Y:S01]  /*0b90*/  IADD3 R3, R7, R2, RZ ;  /* 0x0000000207037210 */ /* 0x000fe20007ffe0ff */
[----:B------:R-:W-:Y:S02]  /*0ba0*/  IMAD.MOV.U32 R2, RZ, RZ, R6 ;  /* 0x000000ffff027224 */ /* 0x000fe400078e0006 */
[----:B------:R-:W-:Y:S02]  /*0bb0*/  IMAD R6, R8, c[0x0][0x188], RZ ;  /* 0x0000620008067a24 */ /* 0x000fe400078e02ff */
[----:B------:R-:W-:-:S04]  /*0bc0*/  IMAD.WIDE.U32 R2, R15, c[0x0][0x198], R2 ;  /* 0x000066000f027a25 */ /* 0x000fc800078e0002 */
[----:B------:R-:W-:Y:S01]  /*0bd0*/  IMAD R8, R5, c[0x0][0x18c], R6 ;  /* 0x0000630005087a24 */ /* 0x000fe200078e0206 */
[----:B------:R-:W-:Y:S01]  /*0be0*/  IADD3 R3, R3, R4, RZ ;  /* 0x0000000403037210 */ /* 0x000fe20007ffe0ff */
[----:B------:R-:W-:Y:S02]  /*0bf0*/  IMAD R4, R17, c[0x0][0x1b0], RZ ;  /* 0x00006c0011047a24 */ /* 0x000fe400078e02ff */
[----:B------:R-:W-:-:S04]  /*0c00*/  IMAD.WIDE.U32 R6, R5, c[0x0][0x188], RZ ;  /* 0x0000620005067a25 */ /* 0x000fc800078e00ff */
[----:B------:R-:W-:Y:S01]  /*0c10*/  IMAD.WIDE.U32 R2, R0, c[0x0][0x1b0], R2 ;  /* 0x00006c0000027a25 */ /* 0x000fe200078e0002 */
[----:B------:R-:W-:-:S03]  /*0c20*/  IADD3 R7, R7, R8, RZ ;  /* 0x0000000807077210 */ /* 0x000fc60007ffe0ff */
[----:B------:R-:W-:Y:S01]  /*0c30*/  IMAD R4, R0, c[0x0][0x1b4], R4 ;  /* 0x00006d0000047a24 */ /* 0x000fe200078e0204 */
[----:B-----5:R-:W-:Y:S01]  /*0c40*/  MOV R10, R2 ;  /* 0x00000002000a7202 */ /* 0x020fe20000000f00 */
[----:B------:R-:W-:Y:S02]  /*0c50*/  IMAD.MOV.U32 R11, RZ, RZ, R6 ;  /* 0x000000ffff0b7224 */ /* 0x000fe400078e0006 */
[----:B------:R-:W-:Y:S01]  /*0c60*/  IMAD.IADD R9, R3, 0x1, R4 ;  /* 0x0000000103097824 */ /* 0x000fe200078e0204 */
[----:B------:R-:W-:Y:S05]  /*0c70*/  BRA `(.L_x_1496) ;  /* 0x0000039000007947 */ /* 0x000fea0003800000 */
.L_x_1495:
[----:B------:R-:W-:Y:S02]  /*0c80*/  IABS R5, c[0x0][0x1c8] ;  /* 0x0000720000057a13 */ /* 0x000fe40000000000 */
[----:B------:R-:W-:Y:S02]  /*0c90*/  IABS R4, R24 ;  /* 0x0000001800047213 */ /* 0x000fe40000000000 */
[----:B------:R-:W1:Y:S01]  /*0ca0*/  I2F.RP R2, R5 ;  /* 0x0000000500027306 */ /* 0x000e620000209400 */
[----:B------:R-:W-:-:S02]  /*0cb0*/  LEA R15, R186, 0xffffff00, 0x8 ;  /* 0xffffff00ba0f7811 */ /* 0x000fc400078e40ff */
[----:B-----5:R-:W-:Y:S02]  /*0cc0*/  SHF.R.S32.HI R11, RZ, 0x1f, R10 ;  /* 0x0000001fff0b7819 */ /* 0x020fe4000001140a */
[----:B------:R-:W-:-:S03]  /*0cd0*/  SHF.R.S32.HI R23, RZ, 0x1f, R15 ;  /* 0x0000001fff177819 */ /* 0x000fc6000001140f */
[----:B------:R-:W-:Y:S01]  /*0ce0*/  IMAD R6, R11, c[0x0][0x180], RZ ;  /* 0x000060000b067a24 */ /* 0x000fe200078e02ff */
[----:B-1----:R-:W1:Y:S02]  /*0cf0*/  MUFU.RCP R2, R2 ;  /* 0x0000000200027308 */ /* 0x002e640000001000 */
[----:B-1----:R-:W-:-:S06]  /*0d00*/  IADD3 R2, R2, 0xffffffe, RZ ;  /* 0x0ffffffe02027810 */ /* 0x002fcc0007ffe0ff */
[----:B------:R-:W1:Y:S02]  /*0d10*/  F2I.FTZ.U32.TRUNC.NTZ R3, R2 ;  /* 0x0000000200037305 */ /* 0x000e64000021f000 */
[----:B-1----:R-:W-:Y:S01]  /*0d20*/  IADD3 R0, RZ, -R3, RZ ;  /* 0x80000003ff007210 */ /* 0x002fe20007ffe0ff */
[----:B------:R-:W-:-:S04]  /*0d30*/  IMAD.MOV.U32 R2, RZ, RZ, RZ ;  /* 0x000000ffff027224 */ /* 0x000fc800078e00ff */
[----:B------:R-:W-:-:S04]  /*0d40*/  IMAD R0, R0, R5, RZ ;  /* 0x0000000500007224 */ /* 0x000fc800078e02ff */
[----:B------:R-:W-:Y:S01]  /*0d50*/  IMAD.HI.U32 R0, R3, R0, R2 ;  /* 0x0000000003007227 */ /* 0x000fe200078e0002 */
[----:B------:R-:W-:Y:S02]  /*0d60*/  MOV R3, R4 ;  /* 0x0000000400037202 */ /* 0x000fe40000000f00 */
[----:B------:R-:W-:-:S03]  /*0d70*/  SHF.R.S32.HI R4, RZ, 0x1f, R8 ;  /* 0x0000001fff047819 */ /* 0x000fc60000011408 */
[----:B------:R-:W-:-:S04]  /*0d80*/  IMAD.HI.U32 R0, R0, R3, RZ ;  /* 0x0000000300007227 */ /* 0x000fc800078e00ff */
[----:B------:R-:W-:-:S04]  /*0d90*/  IMAD.MOV R2, RZ, RZ, -R0 ;  /* 0x000000ffff027224 */ /* 0x000fc800078e0a00 */
[----:B------:R-:W-:Y:S01]  /*0da0*/  IMAD R2, R5, R2, R3 ;  /* 0x0000000205027224 */ /* 0x000fe200078e0203 */
[----:B------:R-:W-:-:S04]  /*0db0*/  IADD3 R3, P1, R8, R15, RZ ;  /* 0x0000000f08037210 */ /* 0x000fc80007f3e0ff */
[----:B------:R-:W-:Y:S01]  /*0dc0*/  ISETP.GT.U32.AND P0, PT, R5, R2, PT ;  /* 0x000000020500720c */ /* 0x000fe20003f04070 */
[----:B------:R-:W-:-:S12]  /*0dd0*/  IMAD.WIDE.U32 R12, R3, c[0x0][0x198], RZ ;  /* 0x00006600030c7a25 */ /* 0x000fd800078e00ff */
[-C--:B------:R-:W-:Y:S02]  /*0de0*/  @!P0 IADD3 R2, R2, -R5.reuse, RZ ;  /* 0x8000000502028210 */ /* 0x080fe40007ffe0ff */
[----:B------:R-:W-:Y:S02]  /*0df0*/  @!P0 IADD3 R0, R0, 0x1, RZ ;  /* 0x0000000100008810 */ /* 0x000fe40007ffe0ff */
[----:B------:R-:W-:Y:S01]  /*0e00*/  ISETP.GE.U32.AND P2, PT, R2, R5, PT ;  /* 0x000000050200720c */ /* 0x000fe20003f46070 */
[----:B------:R-:W-:Y:S01]  /*0e10*/  IMAD.X R2, R4, 0x1, R23, P1 ;  /* 0x0000000104027824 */ /* 0x000fe200008e0617 */
[----:B------:R-:W-:Y:S01]  /*0e20*/  LOP3.LUT R5, R24, c[0x0][0x1c8], RZ, 0x3c, !PT ;  /* 0x0000720018057a12 */ /* 0x000fe200078e3cff */
[----:B------:R-:W-:Y:S01]  /*0e30*/  IMAD R4, R4, c[0x0][0x1a0], RZ ;  /* 0x0000680004047a24 */ /* 0x000fe200078e02ff */
[----:B------:R-:W-:Y:S01]  /*0e40*/  ISETP.NE.AND P0, PT, RZ, c[0x0][0x1c8], PT ;  /* 0x00007200ff007a0c */ /* 0x000fe20003f05270 */
[----:B------:R-:W-:Y:S01]  /*0e50*/  IMAD R2, R2, c[0x0][0x198], RZ ;  /* 0x0000660002027a24 */ /* 0x000fe200078e02ff */
[----:B------:R-:W-:Y:S01]  /*0e60*/  ISETP.GE.AND P1, PT, R5, RZ, PT ;  /* 0x000000ff0500720c */ /* 0x000fe20003f26270 */
[----:B------:R-:W-:-:S02]  /*0e70*/  IMAD R7, R8, c[0x0][0x1a4], R4 ;  /* 0x0000690008077a24 */ /* 0x000fc400078e0204 */
[----:B------:R-:W-:Y:S02]  /*0e80*/  IMAD R2, R3, c[0x0][0x19c], R2 ;  /* 0x0000670003027a24 */ /* 0x000fe400078e0202 */
[----:B------:R-:W-:Y:S02]  /*0e90*/  IMAD.WIDE.U32 R4, R8, c[0x0][0x1a0], RZ ;  /* 0x0000680008047a25 */ /* 0x000fe400078e00ff */
[----:B------:R-:W-:Y:S02]  /*0ea0*/  @P2 IADD3 R0, R0, 0x1, RZ ;  /* 0x0000000100002810 */ /* 0x000fe40007ffe0ff */
[----:B------:R-:W-:Y:S02]  /*0eb0*/  IADD3 R3, R13, R2, RZ ;  /* 0x000000020d037210 */ /* 0x000fe40007ffe0ff */
[----:B------:R-:W-:Y:S01]  /*0ec0*/  MOV R2, R12 ;  /* 0x0000000c00027202 */ /* 0x000fe20000000f00 */
[C---:B------:R-:W-:Y:S02]  /*0ed0*/  IMAD R12, R10.reuse, c[0x0][0x184], R6 ;  /* 0x000061000a0c7a24 */ /* 0x040fe400078e0206 */
[----:B------:R-:W-:Y:S01]  /*0ee0*/  @!P1 IMAD.MOV R0, RZ, RZ, -R0 ;  /* 0x000000ffff009224 */ /* 0x000fe200078e0a00 */
[----:B------:R-:W-:Y:S01]  /*0ef0*/  @!P0 LOP3.LUT R0, RZ, c[0x0][0x1c8], RZ, 0x33, !PT ;  /* 0x00007200ff008a12 */ /* 0x000fe200078e33ff */
[----:B------:R-:W-:-:S03]  /*0f00*/  IMAD.WIDE.U32 R8, R10, c[0x0][0x180], R2 ;  /* 0x000060000a087a25 */ /* 0x000fc600078e0002 */
[----:B------:R-:W-:Y:S01]  /*0f10*/  SHF.R.S32.HI R17, RZ, 0x1f, R0 ;  /* 0x0000001fff117819 */ /* 0x000fe20000011400 */
[----:B------:R-:W-:Y:S01]  /*0f20*/  IMAD.IADD R3, R5, 0x1, R7 ;  /* 0x0000000105037824 */ /* 0x000fe200078e0207 */
[----:B------:R-:W-:Y:S01]  /*0f30*/  IADD3 R5, R9, R12, RZ ;  /* 0x0000000c09057210 */ /* 0x000fe20007ffe0ff */
[----:B------:R-:W-:Y:S01]  /*0f40*/  IMAD R6, R11, c[0x0][0x188], RZ ;  /* 0x000062000b067a24 */ /* 0x000fe200078e02ff */
[----:B------:R-:W-:Y:S01]  /*0f50*/  MOV R14, R0 ;  /* 0x00000000000e7202 */ /* 0x000fe20000000f00 */
[----:B------:R-:W-:Y:S01]  /*0f60*/  IMAD.MOV.U32 R2, RZ, RZ, R4 ;  /* 0x000000ffff027224 */ /* 0x000fe200078e0004 */
[----:B------:R-:W-:Y:S01]  /*0f70*/  MOV R4, R8 ;  /* 0x0000000800047202 */ /* 0x000fe20000000f00 */
[----:B------:R-:W-:Y:S02]  /*0f80*/  IMAD R9, R17, c[0x0][0x1b0], RZ ;  /* 0x00006c0011097a24 */ /* 0x000fe400078e02ff */
[C---:B------:R-:W-:Y:S02]  /*0f90*/  IMAD R11, R10.reuse, c[0x0][0x18c], R6 ;  /* 0x000063000a0b7a24 */ /* 0x040fe400078e0206 */
[----:B------:R-:W-:-:S04]  /*0fa0*/  IMAD.WIDE.U32 R6, R10, c[0x0][0x188], R2 ;  /* 0x000062000a067a25 */ /* 0x000fc800078e0002 */
[----:B------:R-:W-:-:S04]  /*0fb0*/  IMAD.WIDE.U32 R2, R0, c[0x0][0x1b0], R4 ;  /* 0x00006c0000027a25 */ /* 0x000fc800078e0004 */
[----:B------:R-:W-:Y:S02]  /*0fc0*/  IMAD R4, R0, c[0x0][0x1b4], R9 ;  /* 0x00006d0000047a24 */ /* 0x000fe400078e0209 */
[----:B------:R-:W-:Y:S01]  /*0fd0*/  IMAD.IADD R7, R7, 0x1, R11 ;  /* 0x0000000107077824 */ /* 0x000fe200078e020b */
[----:B------:R-:W-:Y:S01]  /*0fe0*/  MOV R11, R6 ;  /* 0x00000006000b7202 */ /* 0x000fe20000000f00 */
[----:B------:R-:W-:Y:S01]  /*0ff0*/  IMAD.MOV.U32 R10, RZ, RZ, R2 ;  /* 0x000000ffff0a7224 */ /* 0x000fe200078e0002 */
[----:B------:R-:W-:Y:S02]  /*1000*/  IADD3 R9, R3, R4, RZ ;  /* 0x0000000403097210 */ /* 0x000fe40007ffe0ff */
.L_x_1496:
[----:B------:R-:W-:Y:S01]  /*1010*/  SHF.R.S32.HI R13, RZ, 0x1f, R60 ;  /* 0x0000001fff0d7819 */ /* 0x000fe2000001143c */
[----:B------:R-:W-:Y:S01]  /*1020*/  ULDC.64 UR6, c[0x0][0x198] ;  /* 0x0000660000067ab9 */ /* 0x000fe20000000a00 */
[----:B------:R-:W-:Y:S01]  /*1030*/  SHF.R.S32.HI R16, RZ, 0x1f, R22 ;  /* 0x0000001fff107819 */ /* 0x000fe20000011416 */
[----:B------:R-:W-:Y:S01]  /*1040*/  USHF.L.U32 UR9, UR6, 0x6, URZ ;  /* 0x0000000606097899 */ /* 0x000fe2000800063f */
[CC--:B------:R-:W-:Y:S01]  /*1050*/  LEA.HI R12, R13.reuse, R60.reuse, RZ, 0x2 ;  /* 0x0000003c0d0c7211 */ /* 0x0c0fe200078f10ff */
[----:B------:R-:W-:Y:S01]  /*1060*/  UMOV UR8, 0x6 ;  /* 0x0000000600087882 */ /* 0x000fe20000000000 */
[CC--:B------:R-:W-:Y:S01]  /*1070*/  LEA.HI R28, R13.reuse, R60.reuse, RZ, 0x3 ;  /* 0x0000003c0d1c7211 */ /* 0x0c0fe200078f18ff */
[----:B------:R-:W-:Y:S01]  /*1080*/  IMAD R16, R16, c[0x0][0x178], RZ ;  /* 0x00005e0010107a24 */ /* 0x000fe200078e02ff */
[----:B------:R-:W-:Y:S01]  /*1090*/  LOP3.LUT R0, R12, 0xfffffffc, RZ, 0xc0, !PT ;  /* 0xfffffffc0c007812 */ /* 0x000fe200078ec0ff */
[----:B------:R-:W-:Y:S01]  /*10a0*/  USHF.L.U64.HI UR7, UR6, UR8, UR7 ;  /* 0x0000000806077299 */ /* 0x000fe20008010207 */
[----:B------:R-:W-:Y:S01]  /*10b0*/  SHF.R.S32.HI R2, RZ, 0x3, R28 ;  /* 0x00000003ff027819 */ /* 0x000fe2000001141c */
[----:B------:R-:W-:Y:S01]  /*10c0*/  IMAD R16, R22, c[0x0][0x17c], R16 ;  /* 0x00005f0016107a24 */ /* 0x000fe200078e0210 */
[CC--:B------:R-:W-:Y:S01]  /*10d0*/  LEA.HI R19, R13.reuse, R60.reuse, RZ, 0x4 ;  /* 0x0000003c0d137211 */ /* 0x0c0fe200078f20ff */
[----:B------:R-:W-:Y:S01]  /*10e0*/  IMAD.IADD R0, R60, 0x1, -R0 ;  /* 0x000000013c007824 */ /* 0x000fe200078e0a00 */
[----:B------:R-:W-:Y:S01]  /*10f0*/  LEA.HI R59, R13, R60, RZ, 0x5 ;  /* 0x0000003c0d3b7211 */ /* 0x000fe200078f28ff */
[----:B------:R-:W-:Y:S01]  /*1100*/  IMAD.SHL.U32 R3, R2, 0x40, RZ ;  /* 0x0000004002037824 */ /* 0x000fe200078e00ff */
[----:B------:R-:W-:Y:S01]  /*1110*/  SHF.R.S32.HI R2, RZ, 0x2, R12 ;  /* 0x00000002ff027819 */ /* 0x000fe2000001140c */
[----:B------:R-:W-:Y:S01]  /*1120*/  IMAD.SHL.U32 R4, R0, 0x8, RZ ;  /* 0x0000000800047824 */ /* 0x000fe200078e00ff */
[----:B------:R-:W-:Y:S01]  /*1130*/  SHF.R.S32.HI R8, RZ, 0x4, R19 ;  /* 0x00000004ff087819 */ /* 0x000fe20000011413 */
[----:B------:R-:W-:Y:S01]  /*1140*/  ULDC.64 UR4, c[0x0][0x1a0] ;  /* 0x0000680000047ab9 */ /* 0x000fe20000000a00 */
[----:B------:R-:W-:Y:S01]  /*1150*/  LOP3.LUT R0, R3, 0xc0, RZ, 0xc0, !PT ;  /* 0x000000c003007812 */ /* 0x000fe200078ec0ff */
[----:B------:R-:W-:Y:S01]  /*1160*/  USHF.L.U32 UR10, UR4, 0x6, URZ ;  /* 0x00000006040a7899 */ /* 0x000fe2000800063f */
[----:B------:R-:W-:Y:S01]  /*1170*/  LEA.HI R5, R19, R8, RZ, 0x1 ;  /* 0x0000000813057211 */ /* 0x000fe200078f08ff */
[----:B------:R-:W-:Y:S01]  /*1180*/  USHF.L.U64.HI UR5, UR4, UR8, UR5 ;  /* 0x0000000804057299 */ /* 0x000fe20008010205 */
[----:B------:R-:W-:Y:S01]  /*1190*/  LOP3.LUT R6, R0, 0x18, R4, 0xf8, !PT ;  /* 0x0000001800067812 */ /* 0x000fe200078ef804 */
[----:B------:R-:W-:Y:S01]  /*11a0*/  IMAD.SHL.U32 R80, R186, 0x100, RZ ;  /* 0x00000100ba507824 */ /* 0x000fe200078e00ff */
[----:B------:R-:W-:-:S02]  /*11b0*/  SHF.R.U32.HI R0, RZ, 0x3, R0 ;  /* 0x00000003ff007819 */ /* 0x000fc40000011600 */
[----:B------:R-:W-:Y:S02]  /*11c0*/  LOP3.LUT R5, R5, 0xfffffffe, RZ, 0xc0, !PT ;  /* 0xfffffffe05057812 */ /* 0x000fe400078ec0ff */
[----:B------:R-:W-:Y:S02]  /*11d0*/  LOP3.LUT R18, R6, R0, RZ, 0x3c, !PT ;  /* 0x0000000006127212 */ /* 0x000fe400078e3cff */
[----:B------:R-:W-:Y:S01]  /*11e0*/  LEA.HI R0, R12, R2, RZ, 0x1 ;  /* 0x000000020c007211 */ /* 0x000fe200078f08ff */
[----:B------:R-:W-:Y:S01]  /*11f0*/  IMAD.IADD R25, R8, 0x1, -R5 ;  /* 0x0000000108197824 */ /* 0x000fe200078e0a05 */
[----:B------:R-:W-:Y:S02]  /*1200*/  SHF.R.S32.HI R57, RZ, 0x5, R59 ;  /* 0x00000005ff397819 */ /* 0x000fe4000001143b */
[----:B------:R-:W-:Y:S02]  /*1210*/  LOP3.LUT R0, R0, 0x7fffffe, RZ, 0xc0, !PT ;  /* 0x07fffffe00007812 */ /* 0x000fe400078ec0ff */
[----:B------:R-:W-:-:S02]  /*1220*/  LOP3.LUT R8, R28, 0xfffffff8, RZ, 0xc0, !PT ;  /* 0xfffffff81c087812 */ /* 0x000fc400078ec0ff */
[----:B------:R-:W-:Y:S01]  /*1230*/  IADD3 R6, P0, R4, R11, RZ ;  /* 0x0000000b04067210 */ /* 0x000fe20007f1e0ff */
[----:B------:R-:W-:Y:S01]  /*1240*/  IMAD.IADD R0, R2, 0x1, -R0 ;  /* 0x0000000102007824 */ /* 0x000fe200078e0a00 */
[----:B------:R-:W-:Y:S01]  /*1250*/  SHF.R.S32.HI R5, RZ, 0x1f, R4 ;  /* 0x0000001fff057819 */ /* 0x000fe20000011404 */
[----:B------:R-:W-:Y:S01]  /*1260*/  IMAD.IADD R8, R60, 0x1, -R8 ;  /* 0x000000013c087824 */ /* 0x000fe200078e0a08 */
[----:B------:R-:W-:Y:S01]  /*1270*/  IADD3 R10, P1, R4, R10, RZ ;  /* 0x0000000a040a7210 */ /* 0x000fe20007f3e0ff */
[----:B------:R-:W-:Y:S01]  /*1280*/  IMAD R12, R57, 0x8, R0 ;  /* 0x00000008390c7824 */ /* 0x000fe200078e0200 */
[----:B------:R-:W-:Y:S01]  /*1290*/  LOP3.LUT R0, R19, 0xfffffff0, RZ, 0xc0, !PT ;  /* 0xfffffff013007812 */ /* 0x000fe200078ec0ff */
[C---:B------:R-:W-:Y:S01]  /*12a0*/  IMAD.X R7, R5.reuse, 0x1, R7, P0 ;  /* 0x0000000105077824 */ /* 0x040fe200000e0607 */
[----:B------:R-:W-:Y:S01]  /*12b0*/  LEA.HI R13, R8, R8, RZ, 0x1 ;  /* 0x00000008080d7211 */ /* 0x000fe200078f08ff */
[----:B------:R-:W-:Y:S01]  /*12c0*/  IMAD.U32 R183, R12, 0x20, R18 ;  /* 0x000000200cb77824 */ /* 0x000fe200078e0012 */
[----:B------:R-:W-:Y:S01]  /*12d0*/  SHF.R.S32.HI R3, RZ, 0x1f, R2 ;  /* 0x0000001fff037819 */ /* 0x000fe20000011402 */
[----:B------:R-:W-:Y:S01]  /*12e0*/  IMAD.X R11, R5, 0x1, R9, P1 ;  /* 0x00000001050b7824 */ /* 0x000fe200008e0609 */
[----:B------:R-:W-:Y:S01]  /*12f0*/  SHF.R.S32.HI R26, RZ, 0x1, R13 ;  /* 0x00000001ff1a7819 */ /* 0x000fe2000001140d */
[----:B------:R-:W-:Y:S01]  /*1300*/  IMAD.IADD R18, R60, 0x1, -R0 ;  /* 0x000000013c127824 */ /* 0x000fe200078e0a00 */
[----:B------:R-:W-:Y:S01]  /*1310*/  LOP3.LUT R9, R13, 0x3fffffe, RZ, 0xc0, !PT ;  /* 0x03fffffe0d097812 */ /* 0x000fe200078ec0ff */
[----:B------:R-:W-:Y:S01]  /*1320*/  IMAD.WIDE.U32 R4, R22, c[0x0][0x178], R4 ;  /* 0x00005e0016047a25 */ /* 0x000fe200078e0004 */
[----:B------:R-:W-:-:S02]  /*1330*/  SHF.R.S32.HI R22, RZ, 0x1f, R24 ;  /* 0x0000001fff167819 */ /* 0x000fc40000011418 */
[----:B------:R-:W-:Y:S01]  /*1340*/  LEA.HI R19, R18, R18, RZ, 0x1 ;  /* 0x0000001212137211 */ /* 0x000fe200078f08ff */
[----:B------:R-:W-:Y:S01]  /*1350*/  IMAD R0, R17, c[0x0][0x1b8], RZ ;  /* 0x00006e0011007a24 */ /* 0x000fe200078e02ff */
[----:B------:R-:W-:Y:S01]  /*1360*/  IADD3 R17, P0, R2, R15, RZ ;  /* 0x0000000f02117210 */ /* 0x000fe20007f1e0ff */
[----:B------:R-:W-:Y:S01]  /*1370*/  IMAD.IADD R5, R5, 0x1, R16 ;  /* 0x0000000105057824 */ /* 0x000fe200078e0210 */
[--C-:B------:R-:W-:Y:S01]  /*1380*/  SHF.R.S32.HI R12, RZ, 0x1, R19.reuse ;  /* 0x00000001ff0c7819 */ /* 0x100fe20000011413 */
[----:B------:R-:W-:Y:S02]  /*1390*/  IMAD R16, R22, c[0x0][0x1a8], RZ ;  /* 0x00006a0016107a24 */ /* 0x000fe400078e02ff */
[----:B------:R-:W-:Y:S01]  /*13a0*/  IMAD R22, R14, c[0x0][0x1bc], R0 ;  /* 0x00006f000e167a24 */ /* 0x000fe200078e0200 */
[----:B------:R-:W-:Y:S01]  /*13b0*/  SHF.R.S32.HI R0, RZ, 0x1f, R19 ;  /* 0x0000001fff007819 */ /* 0x000fe20000011413 */
[----:B------:R-:W-:-:S03]  /*13c0*/  IMAD.WIDE R20, R20, 0x40, R2 ;  /* 0x0000004014147825 */ /* 0x000fc600078e0202 */
[----:B------:R-:W-:Y:S01]  /*13d0*/  LEA.HI R0, R0, R12, RZ, 0x2 ;  /* 0x0000000c00007211 */ /* 0x000fe200078f10ff */
[C---:B------:R-:W-:Y:S02]  /*13e0*/  IMAD.X R23, R3.reuse, 0x1, R23, P0 ;  /* 0x0000000103177824 */ /* 0x040fe400000e0617 */
[----:B------:R-:W-:Y:S02]  /*13f0*/  IMAD R3, R3, c[0x0][0x198], RZ ;  /* 0x0000660003037a24 */ /* 0x000fe400078e02ff */
[----:B------:R-:W-:Y:S02]  /*1400*/  IMAD.SHL.U32 R13, R26, 0x40, RZ ;  /* 0x000000401a0d7824 */ /* 0x000fe400078e00ff */
[----:B------:R-:W-:-:S04]  /*1410*/  IMAD.WIDE.U32 R4, R24, c[0x0][0x1a8], R4 ;  /* 0x00006a0018047a25 */ /* 0x000fc800078e0004 */
[----:B------:R-:W-:Y:S02]  /*1420*/  IMAD.IADD R27, R8, 0x1, -R9 ;  /* 0x00000001081b7824 */ /* 0x000fe400078e0a09 */
[----:B------:R-:W-:Y:S02]  /*1430*/  IMAD R16, R24, c[0x0][0x1ac], R16 ;  /* 0x00006b0018107a24 */ /* 0x000fe400078e0210 */
[----:B------:R-:W-:Y:S01]  /*1440*/  IMAD.WIDE.U32 R8, R14, c[0x0][0x1b8], R6 ;  /* 0x00006e000e087a25 */ /* 0x000fe200078e0006 */
[----:B------:R-:W-:Y:S02]  /*1450*/  LOP3.LUT R14, R0, 0xfffffffc, RZ, 0xc0, !PT ;  /* 0xfffffffc000e7812 */ /* 0x000fe400078ec0ff */
[----:B------:R-:W-:Y:S01]  /*1460*/  LOP3.LUT R0, R13, 0xc0, RZ, 0xc0, !PT ;  /* 0x000000c00d007812 */ /* 0x000fe200078ec0ff */
[C---:B------:R-:W-:Y:S02]  /*1470*/  IMAD R15, R2.reuse, c[0x0][0x19c], R3 ;  /* 0x00006700020f7a24 */ /* 0x040fe400078e0203 */
[----:B------:R-:W-:Y:S01]  /*1480*/  IMAD.WIDE.U32 R6, R2, c[0x0][0x198], R10 ;  /* 0x0000660002067a25 */ /* 0x000fe200078e000a */
[----:B------:R-:W-:-:S02]  /*1490*/  LOP3.LUT R11, R0, 0x8, R28, 0xf8, !PT ;  /* 0x00000008000b7812 */ /* 0x000fc400078ef81c */
[----:B------:R-:W-:Y:S01]  /*14a0*/  SHF.R.U32.HI R0, RZ, 0x3, R0 ;  /* 0x00000003ff007819 */ /* 0x000fe20000011600 */
[----:B------:R-:W-:Y:S01]  /*14b0*/  IMAD.MOV.U32 R2, RZ, RZ, R4 ;  /* 0x000000ffff027224 */ /* 0x000fe200078e0004 */
[----:B------:R-:W-:Y:S01]  /*14c0*/  LEA R241, P0, R6, c[0x0][0x168], 0x1 ;  /* 0x00005a0006f17a11 */ /* 0x000fe200078008ff */
[----:B------:R-:W-:Y:S02]  /*14d0*/  IMAD R4, R21, c[0x0][0x190], RZ ;  /* 0x0000640015047a24 */ /* 0x000fe400078e02ff */
[----:B------:R-:W-:Y:S01]  /*14e0*/  IMAD.IADD R3, R5, 0x1, R16 ;  /* 0x0000000105037824 */ /* 0x000fe200078e0210 */
[----:B------:R-:W-:Y:S01]  /*14f0*/  LOP3.LUT R16, R11, R0, RZ, 0x3c, !PT ;  /* 0x000000000b107212 */ /* 0x000fe200078e3cff */
[----:B------:R-:W-:Y:S02]  /*1500*/  IMAD.IADD R7, R7, 0x1, R15 ;  /* 0x0000000107077824 */ /* 0x000fe400078e020f */
[C---:B------:R-:W-:Y:S02]  /*1510*/  IMAD R10, R20.reuse, c[0x0][0x194], R4 ;  /* 0x00006500140a7a24 */ /* 0x040fe400078e0204 */
[----:B------:R-:W-:Y:S01]  /*1520*/  IMAD.WIDE.U32 R4, R20, c[0x0][0x190], R2 ;  /* 0x0000640014047a25 */ /* 0x000fe200078e0002 */
[----:B------:R-:W-:-:S03]  /*1530*/  LEA.HI.X R240, R6, c[0x0][0x16c], R7, 0x1, P0 ;  /* 0x00005b0006f07a11 */ /* 0x000fc600000f0c07 */
[----:B------:R-:W-:Y:S01]  /*1540*/  IMAD.IADD R0, R5, 0x1, R10 ;  /* 0x0000000105007824 */ /* 0x000fe200078e020a */
[----:B------:R-:W-:Y:S01]  /*1550*/  LEA R2, P0, R4, c[0x0][0x160], 0x1 ;  /* 0x0000580004027a11 */ /* 0x000fe200078008ff */
[----:B------:R-:W-:Y:S02]  /*1560*/  IMAD.IADD R24, R12, 0x1, -R14 ;  /* 0x000000010c187824 */ /* 0x000fe400078e0a0e */
[----:B------:R-:W-:Y:S01]  /*1570*/  IMAD.MOV.U32 R5, RZ, RZ, c[0x0][0x190] ;  /* 0x00006400ff057624 */ /* 0x000fe200078e00ff */
[----:B------:R-:W-:Y:S01]  /*1580*/  LEA.HI.X R3, R4, c[0x0][0x164], R0, 0x1, P0 ;  /* 0x0000590004037a11 */ /* 0x000fe200000f0c00 */
[----:B------:R-:W-:Y:S01]  /*1590*/  IMAD.MOV.U32 R6, RZ, RZ, R8 ;  /* 0x000000ffff067224 */ /* 0x000fe200078e0008 */
[----:B------:R-:W-:Y:S01]  /*15a0*/  IADD3 R12, P0, R241, UR9, RZ ;  /* 0x00000009f10c7c10 */ /* 0x000fe2000ff1e0ff */
[----:B------:R-:W-:Y:S01]  /*15b0*/  IMAD.MOV.U32 R8, RZ, RZ, c[0x0][0x194] ;  /* 0x00006500ff087624 */ /* 0x000fe200078e00ff */
[----:B------:R-:W-:Y:S01]  /*15c0*/  LEA R4, P1, R5, R2, 0x6 ;  /* 0x0000000205047211 */ /* 0x000fe200078230ff */
[----:B------:R-:W-:Y:S01]  /*15d0*/  IMAD.IADD R7, R9, 0x1, R22 ;  /* 0x0000000109077824 */ /* 0x000fe200078e0216 */
[----:B------:R-:W-:Y:S01]  /*15e0*/  IADD3.X R13, R240, UR7, RZ, P0, !PT ;  /* 0x00000007f00d7c10 */ /* 0x000fe200087fe4ff */
[----:B------:R-:W-:Y:S01]  /*15f0*/  IMAD.SHL.U32 R183, R183, 0x2, RZ ;  /* 0x00000002b7b77824 */ /* 0x000fe200078e00ff */
[----:B------:R-:W-:Y:S01]  /*1600*/  IADD3 R10, P0, R12, UR9, RZ ;  /* 0x000000090c0a7c10 */ /* 0x000fe2000ff1e0ff */
[----:B------:R-:W-:Y:S01]  /*1610*/  IMAD.WIDE.U32 R14, R17, c[0x0][0x1a0], R6 ;  /* 0x00006800110e7a25 */ /* 0x000fe200078e0006 */
[----:B------:R-:W-:-:S02]  /*1620*/  LEA.HI.X R5, R5, R3, R8, 0x6, P1 ;  /* 0x0000000305057211 */ /* 0x000fc400008f3408 */
[----:B------:R-:W-:Y:S01]  /*1630*/  IADD3.X R11, R13, UR7, RZ, P0, !PT ;  /* 0x000000070d0b7c10 */ /* 0x000fe200087fe4ff */
[----:B------:R-:W-:Y:S01]  /*1640*/  @!PT LDS RZ, [RZ] ;  /* 0x00000000fffff984 */ /* 0x000fe20000000800 */
[----:B------:R-:W-:Y:S01]  /*1650*/  @!PT LDS RZ, [RZ] ;  /* 0x00000000fffff984 */ /* 0x000fe20000000800 */
[----:B------:R-:W-:Y:S01]  /*1660*/  @!PT LDS RZ, [RZ] ;  /* 0x00000000fffff984 */ /* 0x000fe20000000800 */
[----:B------:R1:W-:Y:S01]  /*1670*/  LDGSTS.E.BYPASS.LTC128B.128 [R183], [R2.64] ;  /* 0x0000000002b77fae */ /* 0x0003e2000b901d4c */
[----:B------:R-:W-:Y:S01]  /*1680*/  IADD3 R8, P0, R10, UR9, RZ ;  /* 0x000000090a087c10 */ /* 0x000fe2000ff1e0ff */
[----:B------:R-:W-:Y:S01]  /*1690*/  IMAD R0, R23, c[0x0][0x1a0], RZ ;  /* 0x0000680017007a24 */ /* 0x000fe200078e02ff */
[----:B------:R-:W-:Y:S01]  /*16a0*/  LOP3.LUT P1, RZ, R24, 0x2, RZ, 0xc0, !PT ;  /* 0x0000000218ff7812 */ /* 0x000fe2000782c0ff */
[----:B------:R2:W-:Y:S01]  /*16b0*/  LDGSTS.E.BYPASS.LTC128B.128 [R183+0x800], [R4.64] ;  /* 0x0080000004b77fae */ /* 0x0005e2000b901d4c */
[----:B------:R-:W-:Y:S01]  /*16c0*/  IADD3.X R9, R11, UR7, RZ, P0, !PT ;  /* 0x000000070b097c10 */ /* 0x000fe200087fe4ff */
[----:B------:R-:W-:Y:S01]  /*16d0*/  IMAD R0, R17, c[0x0][0x1a4], R0 ;  /* 0x0000690011007a24 */ /* 0x000fe200078e0200 */
[----:B------:R-:W-:-:S03]  /*16e0*/  IADD3 R6, P0, R8, UR9, RZ ;  /* 0x0000000908067c10 */ /* 0x000fc6000ff1e0ff */
[----:B------:R-:W-:Y:S01]  /*16f0*/  IMAD.IADD R0, R15, 0x1, R0 ;  /* 0x000000010f007824 */ /* 0x000fe200078e0200 */
[----:B------:R-:W-:Y:S01]  /*1700*/  IADD3.X R7, R9, UR7, RZ, P0, !PT ;  /* 0x0000000709077c10 */ /* 0x000fe200087fe4ff */
[----:B-1----:R-:W-:Y:S02]  /*1710*/  IMAD.MOV.U32 R2, RZ, RZ, R241 ;  /* 0x000000ffff027224 */ /* 0x002fe400078e00f1 */
[----:B------:R-:W-:Y:S01]  /*1720*/  IMAD.MOV.U32 R3, RZ, RZ, R240 ;  /* 0x000000ffff037224 */ /* 0x000fe200078e00f0 */
[----:B--2---:R-:W-:-:S04]  /*1730*/  IADD3 R4, P0, R6, UR9, RZ ;  /* 0x0000000906047c10 */ /* 0x004fc8000ff1e0ff */
[----:B------:R1:W-:Y:S01]  /*1740*/  LDGSTS.E.BYPASS.LTC128B.128 [R183+0x1000], [R2.64] ;  /* 0x0100000002b77fae */ /* 0x0003e2000b901d4c */
[----:B------:R-:W-:-:S03]  /*1750*/  IADD3.X R5, R7, UR7, RZ, P0, !PT ;  /* 0x0000000707057c10 */ /* 0x000fc600087fe4ff */
[----:B------:R2:W-:Y:S04]  /*1760*/  LDGSTS.E.BYPASS.LTC128B.128 [R183+0x1800], [R12.64] ;  /* 0x018000000cb77fae */ /* 0x0005e8000b901d4c */
[----:B------:R3:W-:Y:S04]  /*1770*/  LDGSTS.E.BYPASS.LTC128B.128 [R183+0x2000], [R10.64] ;  /* 0x020000000ab77fae */ /* 0x0007e8000b901d4c */
[----:B------:R4:W-:Y:S04]  /*1780*/  LDGSTS.E.BYPASS.LTC128B.128 [R183+0x2800], [R8.64] ;  /* 0x0280000008b77fae */ /* 0x0009e8000b901d4c */
[----:B------:R5:W-:Y:S04]  /*1790*/  LDGSTS.E.BYPASS.LTC128B.128 [R183+0x3000], [R6.64] ;  /* 0x0300000006b77fae */ /* 0x000be8000b901d4c */
[----:B------:R2:W-:Y:S01]  /*17a0*/  LDGSTS.E.BYPASS.LTC128B.128 [R183+0x3800], [R4.64] ;  /* 0x0380000004b77fae */ /* 0x0005e2000b901d4c */
[----:B-1----:R-:W-:-:S04]  /*17b0*/  IADD3 R2, P0, R4, UR9, RZ ;  /* 0x0000000904027c10 */ /* 0x002fc8000ff1e0ff */
[----:B------:R-:W-:-:S05]  /*17c0*/  IADD3.X R3, R5, UR7, RZ, P0, !PT ;  /* 0x0000000705037c10 */ /* 0x000fca00087fe4ff */
[----:B------:R1:W-:Y:S01]  /*17d0*/  LDGSTS.E.BYPASS.LTC128B.128 [R183+0x4000], [R2.64] ;  /* 0x0400000002b77fae */ /* 0x0003e2000b901d4c */
[----:B----4-:R-:W-:-:S04]  /*17e0*/  IADD3 R8, P0, R2, UR9, RZ ;  /* 0x0000000902087c10 */ /* 0x010fc8000ff1e0ff */
[----:B------:R-:W-:Y:S01]  /*17f0*/  IADD3.X R9, R3, UR7, RZ, P0, !PT ;  /* 0x0000000703097c10 */ /* 0x000fe200087fe4ff */
[----:B-----5:R-:W-:Y:S01]  /*1800*/  IMAD R6, R25, 0x8, R27 ;  /* 0x0000000819067824 */ /* 0x020fe200078e021b */
[C---:B------:R-:W-:Y:S02]  /*1810*/  LEA R152, P0, R14.reuse, c[0x0][0x170], 0x1 ;  /* 0x00005c000e987a11 */ /* 0x040fe400078008ff */
[----:B--2---:R-:W-:Y:S01]  /*1820*/  LOP3.LUT R4, R19, 0x7fffffe, RZ, 0xc0, !PT ;  /* 0x07fffffe13047812 */ /* 0x004fe200078ec0ff */
[----:B------:R2:W-:Y:S01]  /*1830*/  LDGSTS.E.BYPASS.LTC128B.128 [R183+0x4800], [R8.64] ;  /* 0x0480000008b77fae */ /* 0x0005e2000b901d4c */
[----:B------:R-:W-:Y:S01]  /*1840*/  LEA.HI.X R153, R14, c[0x0][0x174], R0, 0x1, P0 ;  /* 0x00005d000e997a11 */ /* 0x000fe200000f0c00 */
[----:B------:R-:W-:Y:S02]  /*1850*/  IMAD.SHL.U32 R0, R24, 0x40, RZ ;  /* 0x0000004018007824 */ /* 0x000fe400078e00ff */
[----:B------:R-:W0:Y:S01]  /*1860*/  LDGDEPBAR ;  /* 0x00000000000079af */ /* 0x000e220000000000 */
[----:B------:R-:W-:-:S02]  /*1870*/  IMAD.IADD R58, R18, 0x1, -R4 ;  /* 0x00000001123a7824 */ /* 0x000fc400078e0a04 */
[----:B------:R-:W-:Y:S02]  /*1880*/  LOP3.LUT R0, R0, 0xc0, RZ, 0xc0, !PT ;  /* 0x000000c000007812 */ /* 0x000fe400078ec0ff */
[----:B-1----:R-:W-:Y:S01]  /*1890*/  SHF.R.S32.HI R3, RZ, 0x1f, R18 ;  /* 0x0000001fff037819 */ /* 0x002fe20000011412 */
[----:B------:R-:W-:-:S05]  /*18a0*/  IMAD.SHL.U32 R2, R25, 0x8, RZ ;  /* 0x0000000819027824 */ /* 0x000fca00078e00ff */
[----:B------:R-:W-:Y:S02]  /*18b0*/  LOP3.LUT R5, R0, 0x8, R2, 0xf8, !PT ;  /* 0x0000000800057812 */ /* 0x000fe400078ef802 */
[----:B------:R-:W-:Y:S02]  /*18c0*/  IADD3 R2, P0, R152, UR10, RZ ;  /* 0x0000000a98027c10 */ /* 0x000fe4000ff1e0ff */
[----:B--2---:R-:W-:Y:S01]  /*18d0*/  LEA.HI R8, R3, R18, RZ, 0x3 ;  /* 0x0000001203087211 */ /* 0x004fe200078f18ff */
[----:B------:R-:W-:-:S04]  /*18e0*/  DEPBAR.LE SB0, 0x0 ;  /* 0x000080000000791a */ /* 0x000fc80000000000 */
[----:B------:R-:W-:Y:S01]  /*18f0*/  BAR.SYNC.DEFER_BLOCKING 0x0 ;  /* 0x0000000000007b1d */ /* 0x000fe20000010000 */
[----:B------:R-:W-:Y:S01]  /*1900*/  SHF.R.U32.HI R3, RZ, 0x3, R0 ;  /* 0x00000003ff037819 */ /* 0x000fe20000011600 */
[----:B------:R-:W-:Y:S02]  /*1910*/  IMAD.U32 R0, R6, 0x20, R16 ;  /* 0x0000002006007824 */ /* 0x000fe400078e0010 */
[----:B------:R-:W-:Y:S01]  /*1920*/  IMAD.SHL.U32 R8, R8, 0x20, RZ ;  /* 0x0000002008087824 */ /* 0x000fe200078e00ff */
[----:B------:R-:W-:Y:S01]  /*1930*/  LOP3.LUT R134, R5, R3, RZ, 0x3c, !PT ;  /* 0x0000000305867212 */ /* 0x000fe200078e3cff */
[----:B------:R-:W-:Y:S01]  /*1940*/  IMAD.SHL.U32 R13, R0, 0x2, RZ ;  /* 0x00000002000d7824 */ /* 0x000fe200078e00ff */
[----:B------:R-:W-:Y:S02]  /*1950*/  IADD3.X R3, R153, UR5, RZ, P0, !PT ;  /* 0x0000000599037c10 */ /* 0x000fe400087fe4ff */
[----:B------:R-:W-:Y:S02]  /*1960*/  IADD3 R4, P0, R2, UR10, RZ ;  /* 0x0000000a02047c10 */ /* 0x000fe4000ff1e0ff */
[----:B------:R-:W-:-:S02]  /*1970*/  LOP3.LUT R15, R8, 0xffffff00, RZ, 0xc0, !PT ;  /* 0xffffff00080f7812 */ /* 0x000fc400078ec0ff */
[----:B------:R-:W-:Y:S02]  /*1980*/  IADD3.X R5, R3, UR5, RZ, P0, !PT ;  /* 0x0000000503057c10 */ /* 0x000fe400087fe4ff */
[----:B------:R-:W-:Y:S01]  /*1990*/  IADD3 R6, P0, R4, UR10, RZ ;  /* 0x0000000a04067c10 */ /* 0x000fe2000ff1e0ff */
[--C-:B------:R-:W-:Y:S01]  /*19a0*/  IMAD R9, R57, 0x200, R15.reuse ;  /* 0x0000020039097824 */ /* 0x100fe200078e020f */
[----:B------:R-:W-:Y:S01]  /*19b0*/  LEA R164, R0, 0x1000, 0x1 ;  /* 0x0000100000a47811 */ /* 0x000fe200078e08ff */
[C---:B------:R-:W-:Y:S01]  /*19c0*/  IMAD R113, R58.reuse, 0x20, R15 ;  /* 0x000000203a717824 */ /* 0x040fe200078e020f */
[----:B------:R-:W-:Y:S01]  /*19d0*/  IADD3.X R7, R5, UR5, RZ, P0, !PT ;  /* 0x0000000505077c10 */ /* 0x000fe200087fe4ff */
[----:B------:R-:W-:Y:S01]  /*19e0*/  IMAD R9, R58, 0x20, R9 ;  /* 0x000000203a097824 */ /* 0x000fe200078e0209 */
[----:B------:R-:W-:Y:S01]  /*19f0*/  IADD3 R165, R164, 0x20, RZ ;  /* 0x00000020a4a57810 */ /* 0x000fe20007ffe0ff */
[----:B------:R-:W-:Y:S01]  /*1a00*/  @!PT LDS RZ, [RZ] ;  /* 0x00000000fffff984 */ /* 0x000fe20000000800 */
[----:B------:R-:W-:Y:S01]  /*1a10*/  @!PT LDS RZ, [RZ] ;  /* 0x00000000fffff984 */ /* 0x000fe20000000800 */
[----:B------:R-:W-:Y:S01]  /*1a20*/  @!PT LDS RZ, [RZ] ;  /* 0x00000000fffff984 */ /* 0x000fe20000000800 */
[----:B------:R1:W-:Y:S04]  /*1a30*/  LDGSTS.E.BYPASS.LTC128B.128 [R183+0x5000], [R152.64] ;  /* 0x0500000098b77fae */ /* 0x0003e8000b901d4c */
[----:B------:R2:W-:Y:S04]  /*1a40*/  LDGSTS.E.BYPASS.LTC128B.128 [R183+0x5800], [R2.64] ;  /* 0x0580000002b77fae */ /* 0x0005e8000b901d4c */
[----:B------:R4:W-:Y:S04]  /*1a50*/  LDGSTS.E.BYPASS.LTC128B.128 [R183+0x6000], [R4.64] ;  /* 0x0600000004b77fae */ /* 0x0009e8000b901d4c */
[----:B------:R5:W-:Y:S01]  /*1a60*/  LDGSTS.E.BYPASS.LTC128B.128 [R183+0x6800], [R6.64] ;  /* 0x0680000006b77fae */ /* 0x000be2000b901d4c */
[----:B--2---:R-:W-:-:S04]  /*1a70*/  IADD3 R2, P0, R6, UR10, RZ ;  /* 0x0000000a06027c10 */ /* 0x004fc8000ff1e0ff */
[----:B------:R-:W-:Y:S02]  /*1a80*/  IADD3.X R3, R7, UR5, RZ, P0, !PT ;  /* 0x0000000507037c10 */ /* 0x000fe400087fe4ff */
[----:B----4-:R-:W-:-:S03]  /*1a90*/  IADD3 R4, P0, R2, UR10, RZ ;  /* 0x0000000a02047c10 */ /* 0x010fc6000ff1e0ff */
[----:B------:R2:W-:Y:S01]  /*1aa0*/  LDGSTS.E.BYPASS.LTC128B.128 [R183+0x7000], [R2.64] ;  /* 0x0700000002b77fae */ /* 0x0005e2000b901d4c */
[----:B------:R-:W-:Y:S02]  /*1ab0*/  IADD3.X R5, R3, UR5, RZ, P0, !PT ;  /* 0x0000000503057c10 */ /* 0x000fe400087fe4ff */
[----:B-----5:R-:W-:-:S03]  /*1ac0*/  IADD3 R6, P0, R4, UR10, RZ ;  /* 0x0000000a04067c10 */ /* 0x020fc6000ff1e0ff */
[----:B------:R4:W-:Y:S01]  /*1ad0*/  LDGSTS.E.BYPASS.LTC128B.128 [R183+0x7800], [R4.64] ;  /* 0x0780000004b77fae */ /* 0x0009e2000b901d4c */
[----:B------:R-:W-:Y:S02]  /*1ae0*/  IADD3.X R7, R5, UR5, RZ, P0, !PT ;  /* 0x0000000505077c10 */ /* 0x000fe400087fe4ff */
[----:B------:R-:W-:-:S03]  /*1af0*/  IADD3 R8, P0, R6, UR10, RZ ;  /* 0x0000000a06087c10 */ /* 0x000fc6000ff1e0ff */
[----:B------:R4:W-:Y:S01]  /*1b00*/  LDGSTS.E.BYPASS.LTC128B.128 [R183+0x8000], [R6.64] ;  /* 0x0800000006b77fae */ /* 0x0009e2000b901d4c */
[----:B--2---:R-:W-:Y:S01]  /*1b10*/  IMAD.IADD R2, R134, 0x1, R9 ;  /* 0x0000000186027824 */ /* 0x004fe200078e0209 */
[----:B------:R-:W-:Y:S02]  /*1b20*/  IADD3.X R9, R7, UR5, RZ, P0, !PT ;  /* 0x0000000507097c10 */ /* 0x000fe400087fe4ff */
[----:B------:R-:W-:Y:S01]  /*1b30*/  LOP3.LUT P0, RZ, R26, 0x2, RZ, 0xc0, !PT ;  /* 0x000000021aff7812 */ /* 0x000fe2000780c0ff */
[----:B------:R-:W-:Y:S02]  /*1b40*/  IMAD.SHL.U32 R166, R2, 0x2, RZ ;  /* 0x0000000202a67824 */ /* 0x000fe400078e00ff */
[----:B------:R3:W-:Y:S01]  /*1b50*/  LDGSTS.E.BYPASS.LTC128B.128 [R183+0x8800], [R8.64] ;  /* 0x0880000008b77fae */ /* 0x0007e2000b901d4c */
[----:B------:R-:W-:-:S03]  /*1b60*/  IMAD.MOV.U32 R2, RZ, RZ, 0x20 ;  /* 0x00000020ff027424 */ /* 0x000fc600078e00ff */
[----:B------:R-:W-:Y:S02]  /*1b70*/  LDSM.16.M88.4 R20, [R13+0x1000] ;  /* 0x001000000d14783b */ /* 0x000fe40000000200 */
[----:B------:R-:W-:Y:S02]  /*1b80*/  SEL R0, R2, 0xffffffe0, !P1 ;  /* 0xffffffe002007807 */ /* 0x000fe40004800000 */
[----:B------:R-:W-:Y:S02]  /*1b90*/  LDSM.16.M88.4 R36, [R13+0x1400] ;  /* 0x001400000d24783b */ /* 0x000fe40000000200 */
[----:B------:R-:W-:Y:S01]  /*1ba0*/  @P0 IADD3 R165, R164, -0x20, RZ ;  /* 0xffffffe0a4a50810 */ /* 0x000fe20007ffe0ff */
[----:B------:R-:W-:Y:S01]  /*1bb0*/  IMAD.IADD R167, R166, 0x1, R0 ;  /* 0x00000001a6a77824 */ /* 0x000fe200078e0200 */
[----:B------:R-:W-:Y:S02]  /*1bc0*/  LDSM.16.M88.4 R52, [R13+0x1800] ;  /* 0x001800000d34783b */ /* 0x000fe40000000200 */
[----:B------:R-:W-:-:S02]  /*1bd0*/  IADD3 R182, R165, 0x400, RZ ;  /* 0x00000400a5b67810 */ /* 0x000fc40007ffe0ff */
[----:B----4-:R-:W-:Y:S01]  /*1be0*/  LDSM.16.M88.4 R4, [R167] ;  /* 0x00000000a704783b */ /* 0x010fe20000000200 */
[C---:B------:R-:W-:Y:S02]  /*1bf0*/  IADD3 R181, R165.reuse, 0x800, RZ ;  /* 0x00000800a5b57810 */ /* 0x040fe40007ffe0ff */
[C---:B------:R-:W-:Y:S01]  /*1c00*/  IADD3 R180, R165.reuse, 0xc00, RZ ;  /* 0x00000c00a5b47810 */ /* 0x040fe20007ffe0ff */
[----:B------:R-:W-:Y:S01]  /*1c10*/  LDSM.16.M88.4 R28, [R165] ;  /* 0x00000000a51c783b */ /* 0x000fe20000000200 */
[C---:B------:R-:W-:Y:S02]  /*1c20*/  IADD3 R179, R165.reuse, 0x1000, RZ ;  /* 0x00001000a5b37810 */ /* 0x040fe40007ffe0ff */
[C---:B------:R-:W-:Y:S01]  /*1c30*/  IADD3 R178, R165.reuse, 0x1400, RZ ;  /* 0x00001400a5b27810 */ /* 0x040fe20007ffe0ff */
[----:B------:R-:W-:Y:S01]  /*1c40*/  LDSM.16.M88.4 R44, [R165+0x400] ;  /* 0x00040000a52c783b */ /* 0x000fe20000000200 */
[C---:B------:R-:W-:Y:S02]  /*1c50*/  IADD3 R177, R165.reuse, 0x1800, RZ ;  /* 0x00001800a5b17810 */ /* 0x040fe40007ffe0ff */
[C---:B------:R-:W-:Y:S01]  /*1c60*/  IADD3 R176, R165.reuse, 0x1c00, RZ ;  /* 0x00001c00a5b07810 */ /* 0x040fe20007ffe0ff */
[----:B---3--:R-:W2:Y:S01]  /*1c70*/  LDSM.16.M88.4 R8, [R166] ;  /* 0x00000000a608783b */ /* 0x008ea20000000200 */
        /* <DEDUP_REMOVED lines=8> */
[----:B------:R-:W0:Y:S01]  /*1d00*/  LDGDEPBAR ;  /* 0x00000000000079af */ /* 0x000e220000000000 */
[----:B------:R-:W-:-:S02]  /*1d10*/  IADD3 R169, R165, 0x3800, RZ ;  /* 0x00003800a5a97810 */ /* 0x000fc40007ffe0ff */
[----:B------:R-:W-:Y:S01]  /*1d20*/  IADD3 R168, R165, 0x3c00, RZ ;  /* 0x00003c00a5a87810 */ /* 0x000fe20007ffe0ff */
[C---:B--2---:R-:W-:Y:S08]  /*1d30*/  HMMA.16816.F32.BF16 R16, R8.reuse, R20, RZ ;  /* 0x000000140810723c */ /* 0x044ff000000418ff */
[C---:B------:R-:W-:Y:S08]  /*1d40*/  HMMA.16816.F32.BF16 R24, R8.reuse, R22, RZ ;  /* 0x000000160818723c */ /* 0x040ff000000418ff */
[----:B------:R-:W-:Y:S08]  /*1d50*/  HMMA.16816.F32.BF16 R20, R8, R36, RZ ;  /* 0x000000240814723c */ /* 0x000ff000000418ff */
[C---:B------:R-:W-:Y:S08]  /*1d60*/  HMMA.16816.F32.BF16 R16, R4.reuse, R28, R16 ;  /* 0x0000001c0410723c */ /* 0x040ff00000041810 */
[C---:B------:R-:W-:Y:S08]  /*1d70*/  HMMA.16816.F32.BF16 R24, R4.reuse, R30, R24 ;  /* 0x0000001e0418723c */ /* 0x040ff00000041818 */
[----:B------:R-:W-:Y:S08]  /*1d80*/  HMMA.16816.F32.BF16 R32, R4, R44, R20 ;  /* 0x0000002c0420723c */ /* 0x000ff00000041814 */
[----:B------:R-:W-:Y:S01]  /*1d90*/  FMUL.FTZ R2, R16, c[0x0][0x2ec] ;  /* 0x0000bb0010027a20 */ /* 0x000fe20000410000 */
[----:B------:R-:W-:Y:S03]  /*1da0*/  HMMA.16816.F32.BF16 R20, R8, R52, RZ ;  /* 0x000000340814723c */ /* 0x000fe600000418ff */
[----:B------:R2:W5:Y:S04]  /*1db0*/  MUFU.TANH R101, R2 ;  /* 0x0000000200657308 */ /* 0x0005680000002400 */
[----:B------:R-:W-:-:S04]  /*1dc0*/  FMUL.FTZ R27, R27, c[0x0][0x2ec] ;  /* 0x0000bb001b1b7a20 */ /* 0x000fc80000410000 */
[----:B------:R-:W-:Y:S01]  /*1dd0*/  MUFU.TANH R124, R27 ;  /* 0x0000001b007c7308 */ /* 0x000fe20000002400 */
[----:B--2---:R-:W-:-:S07]  /*1de0*/  FMUL.FTZ R2, R17, c[0x0][0x2ec] ;  /* 0x0000bb0011027a20 */ /* 0x004fce0000410000 */
[----:B------:R2:W-:Y:S05]  /*1df0*/  MUFU.TANH R97, R2 ;  /* 0x0000000200617308 */ /* 0x0005ea0000002400 */
[----:B---3--:R-:W-:Y:S08]  /*1e00*/  HMMA.16816.F32.BF16 R28, R4, R40, R20 ;  /* 0x00000028041c723c */ /* 0x008ff00000041814 */
[----:B------:R-:W-:Y:S01]  /*1e10*/  HMMA.16816.F32.BF16 R20, R8, R54, RZ ;  /* 0x000000360814723c */ /* 0x000fe200000418ff */
[----:B--2---:R-:W-:-:S04]  /*1e20*/  FMUL.FTZ R2, R18, c[0x0][0x2ec] ;  /* 0x0000bb0012027a20 */ /* 0x004fc80000410000 */
[----:B------:R2:W3:Y:S02]  /*1e30*/  MUFU.TANH R118, R2 ;  /* 0x0000000200767308 */ /* 0x0004e40000002400 */
[----:B--2---:R-:W-:Y:S02]  /*1e40*/  FMUL.FTZ R2, R19, c[0x0][0x2ec] ;  /* 0x0000bb0013027a20 */ /* 0x004fe40000410000 */
[----:B------:R-:W-:Y:S01]  /*1e50*/  HMMA.16816.F32.BF16 R16, R8, R38, RZ ;  /* 0x000000260810723c */ /* 0x000fe200000418ff */
[----:B------:R-:W2:Y:S03]  /*1e60*/  LDSM.16.M88.4 R36, [R165+0xc00] ;  /* 0x000c0000a524783b */ /* 0x000ea60000000200 */
[----:B------:R1:W1:Y:S02]  /*1e70*/  MUFU.TANH R117, R2 ;  /* 0x0000000200757308 */ /* 0x0002640000002400 */
[----:B-1----:R-:W-:-:S06]  /*1e80*/  FMUL.FTZ R2, R24, c[0x0][0x2ec] ;  /* 0x0000bb0018027a20 */ /* 0x002fcc0000410000 */
[----:B------:R1:W1:Y:S11]  /*1e90*/  MUFU.TANH R104, R2 ;  /* 0x0000000200687308 */ /* 0x0002760000002400 */
[----:B------:R-:W-:Y:S01]  /*1ea0*/  @!UPT UIADD3 URZ, URZ, URZ, URZ ;  /* 0x0000003f3f3ff290 */ /* 0x000fe2000fffe03f */
[----:B------:R-:W-:Y:S01]  /*1eb0*/  HMMA.16816.F32.BF16 R16, R4, R46, R16 ;  /* 0x0000002e0410723c */ /* 0x000fe20000041810 */
[----:B------:R-:W2:Y:S01]  /*1ec0*/  LDSM.16.M88.4 R44, [R13+0x2000] ;  /* 0x002000000d2c783b */ /* 0x000ea20000000200 */
[----:B-1----:R-:W-:-:S04]  /*1ed0*/  FMUL.FTZ R2, R25, c[0x0][0x2ec] ;  /* 0x0000bb0019027a20 */ /* 0x002fc80000410000 */
[----:B------:R1:W-:Y:S11]  /*1ee0*/  MUFU.TANH R103, R2 ;  /* 0x0000000200677308 */ /* 0x0003f60000002400 */
[----:B------:R-:W-:Y:S07]  /*1ef0*/  @!UPT UIADD3 URZ, URZ, URZ, URZ ;  /* 0x0000003f3f3ff290 */ /* 0x000fee000fffe03f */
[----:B------:R-:W-:-:S04]  /*1f00*/  FMUL.FTZ R19, R19, c[0x0][0x2ec] ;  /* 0x0000bb0013137a20 */ /* 0x000fc80000410000 */
[----:B------:R-:W-:Y:S01]  /*1f10*/  MUFU.TANH R121, R19 ;  /* 0x0000001300797308 */ /* 0x000fe20000002400 */
[----:B-1----:R-:W-:Y:S02]  /*1f20*/  FMUL.FTZ R2, R26, c[0x0][0x2ec] ;  /* 0x0000bb001a027a20 */ /* 0x002fe40000410000 */
[----:B----4-:R-:W-:Y:S05]  /*1f30*/  HMMA.16816.F32.BF16 R24, R8, R48, RZ ;  /* 0x000000300818723c */ /* 0x010fea00000418ff */
[----:B------:R1:W4:Y:S02]  /*1f40*/  MUFU.TANH R122, R2 ;  /* 0x00000002007a7308 */ /* 0x0003240000002400 */
[----:B-1----:R-:W-:-:S06]  /*1f50*/  FMUL.FTZ R2, R32, c[0x0][0x2ec] ;  /* 0x0000bb0020027a20 */ /* 0x002fcc0000410000 */
[----:B------:R1:W1:Y:S02]  /*1f60*/  MUFU.TANH R102, R2 ;  /* 0x0000000200667308 */ /* 0x0002640000002400 */
[----:B-1----:R-:W-:-:S06]  /*1f70*/  FMUL.FTZ R2, R33, c[0x0][0x2ec] ;  /* 0x0000bb0021027a20 */ /* 0x002fcc0000410000 */
[----:B------:R1:W-:Y:S02]  /*1f80*/  MUFU.TANH R100, R2 ;  /* 0x0000000200647308 */ /* 0x0003e40000002400 */
[----:B-1----:R-:W-:-:S06]  /*1f90*/  FMUL.FTZ R2, R34, c[0x0][0x2ec] ;  /* 0x0000bb0022027a20 */ /* 0x002fcc0000410000 */
[----:B------:R1:W1:Y:S02]  /*1fa0*/  MUFU.TANH R123, R2 ;  /* 0x00000002007b7308 */ /* 0x0002640000002400 */
[----:B-1----:R-:W-:Y:S02]  /*1fb0*/  FMUL.FTZ R2, R35, c[0x0][0x2ec] ;  /* 0x0000bb0023027a20 */ /* 0x002fe40000410000 */
[----:B--2---:R-:W-:Y:S04]  /*1fc0*/  HMMA.16816.F32.BF16 R32, R4, R36, R24 ;  /* 0x000000240420723c */ /* 0x004fe80000041818 */
[----:B------:R1:W-:Y:S04]  /*1fd0*/  MUFU.TANH R119, R2 ;  /* 0x0000000200777308 */ /* 0x0003e80000002400 */
[----:B------:R-:W-:Y:S01]  /*1fe0*/  HMMA.16816.F32.BF16 R24, R8, R44, RZ ;  /* 0x0000002c0818723c */ /* 0x000fe200000418ff */
[----:B-1----:R-:W-:-:S04]  /*1ff0*/  FMUL.FTZ R2, R16, c[0x0][0x2ec] ;  /* 0x0000bb0010027a20 */ /* 0x002fc80000410000 */
[----:B------:R1:W2:Y:S11]  /*2000*/  MUFU.TANH R99, R2 ;  /* 0x0000000200637308 */ /* 0x0002b60000002400 */
[----:B------:R-:W-:-:S02]  /*2010*/  FMUL.FTZ R32, R32, c[0x0][0x2ec] ;  /* 0x0000bb0020207a20 */ /* 0x000fc40000410000 */
[----:B------:R-:W-:Y:S02]  /*2020*/  FMUL.FTZ R33, R33, c[0x0][0x2ec] ;  /* 0x0000bb0021217a20 */ /* 0x000fe40000410000 */
[----:B------:R-:W-:Y:S02]  /*2030*/  FMUL.FTZ R34, R34, c[0x0][0x2ec] ;  /* 0x0000bb0022227a20 */ /* 0x000fe40000410000 */
[----:B------:R-:W-:Y:S01]  /*2040*/  FMUL.FTZ R35, R35, c[0x0][0x2ec] ;  /* 0x0000bb0023237a20 */ /* 0x000fe20000410000 */
[----:B------:R-:W-:Y:S01]  /*2050*/  MUFU.TANH R92, R32 ;  /* 0x00000020005c7308 */ /* 0x000fe20000002400 */
[----:B-1----:R-:W-:-:S07]  /*2060*/  FMUL.FTZ R2, R17, c[0x0][0x2ec] ;  /* 0x0000bb0011027a20 */ /* 0x002fce0000410000 */
[----:B------:R-:W-:Y:S08]  /*2070*/  MUFU.TANH R94, R33 ;  /* 0x00000021005e7308 */ /* 0x000ff00000002400 */
[----:B------:R1:W-:Y:S08]  /*2080*/  MUFU.TANH R96, R2 ;  /* 0x0000000200607308 */ /* 0x0003f00000002400 */
[----:B------:R-:W-:Y:S01]  /*2090*/  MUFU.TANH R130, R34 ;  /* 0x0000002200827308 */ /* 0x000fe20000002400 */
[----:B-1----:R-:W-:-:S07]  /*20a0*/  FMUL.FTZ R2, R18, c[0x0][0x2ec] ;  /* 0x0000bb0012027a20 */ /* 0x002fce0000410000 */
[----:B------:R1:W-:Y:S01]  /*20b0*/  MUFU.TANH R136, R35 ;  /* 0x0000002300887308 */ /* 0x0003e20000002400 */
[----:B------:R-:W-:Y:S01]  /*20c0*/  HMMA.16816.F32.BF16 R16, R4, R42, R20 ;  /* 0x0000002a0410723c */ /* 0x000fe20000041814 */
[----:B------:R-:W2:Y:S06]  /*20d0*/  LDSM.16.M88.4 R40, [R165+0x1000] ;  /* 0x00100000a528783b */ /* 0x000eac0000000200 */
[----:B------:R3:W2:Y:S01]  /*20e0*/  MUFU.TANH R120, R2 ;  /* 0x0000000200787308 */ /* 0x0006a20000002400 */
[----:B------:R-:W-:Y:S01]  /*20f0*/  HMMA.16816.F32.BF16 R20, R8, R50, RZ ;  /* 0x000000320814723c */ /* 0x000fe200000418ff */
[----:B-1----:R-:W-:Y:S01]  /*2100*/  LDSM.16.M88.4 R32, [R165+0x1800] ;  /* 0x00180000a520783b */ /* 0x002fe20000000200 */
[----:B---3--:R-:W-:Y:S11]  /*2110*/  FMUL.FTZ R2, R28, c[0x0][0x2ec] ;  /* 0x0000bb001c027a20 */ /* 0x008ff60000410000 */
[----:B------:R-:W-:Y:S03]  /*2120*/  @!UPT UIADD3 URZ, URZ, URZ, URZ ;  /* 0x0000003f3f3ff290 */ /* 0x000fe6000fffe03f */
[----:B------:R-:W-:Y:S01]  /*2130*/  FMUL.FTZ R19, R19, c[0x0][0x2ec] ;  /* 0x0000bb0013137a20 */ /* 0x000fe20000410000 */
[----:B------:R1:W3:Y:S08]  /*2140*/  MUFU.TANH R98, R2 ;  /* 0x0000000200627308 */ /* 0x0002f00000002400 */
[----:B------:R-:W-:Y:S01]  /*2150*/  MUFU.TANH R129, R19 ;  /* 0x0000001300817308 */ /* 0x000fe20000002400 */
[----:B--2---:R-:W-:Y:S01]  /*2160*/  HMMA.16816.F32.BF16 R24, R4, R40, R24 ;  /* 0x000000280418723c */ /* 0x004fe20000041818 */
[----:B-1----:R-:W-:-:S06]  /*2170*/  FMUL.FTZ R2, R29, c[0x0][0x2ec] ;  /* 0x0000bb001d027a20 */ /* 0x002fcc0000410000 */
[----:B------:R1:W-:Y:S02]  /*2180*/  MUFU.TANH R95, R2 ;  /* 0x00000002005f7308 */ /* 0x0003e40000002400 */
[----:B-1----:R-:W-:Y:S11]  /*2190*/  FMUL.FTZ R2, R30, c[0x0][0x2ec] ;  /* 0x0000bb001e027a20 */ /* 0x002ff60000410000 */
[----:B------:R-:W-:Y:S04]  /*21a0*/  @!UPT UIADD3 URZ, URZ, URZ, URZ ;  /* 0x0000003f3f3ff290 */ /* 0x000fe8000fffe03f */
[----:B------:R-:W-:Y:S01]  /*21b0*/  FMUL.FTZ R24, R24, c[0x0][0x2ec] ;  /* 0x0000bb0018187a20 */ /* 0x000fe20000410000 */
[----:B------:R1:W2:Y:S01]  /*21c0*/  MUFU.TANH R126, R2 ;  /* 0x00000002007e7308 */ /* 0x0002a20000002400 */
[----:B------:R-:W-:Y:S02]  /*21d0*/  FMUL.FTZ R25, R25, c[0x0][0x2ec] ;  /* 0x0000bb0019197a20 */ /* 0x000fe40000410000 */
[----:B------:R-:W-:Y:S02]  /*21e0*/  FMUL.FTZ R26, R26, c[0x0][0x2ec] ;  /* 0x0000bb001a1a7a20 */ /* 0x000fe40000410000 */
[----:B------:R-:W-:-:S03]  /*21f0*/  FMUL.FTZ R27, R27, c[0x0][0x2ec] ;  /* 0x0000bb001b1b7a20 */ /* 0x000fc60000410000 */
[----:B------:R-:W-:Y:S01]  /*2200*/  MUFU.TANH R87, R24 ;  /* 0x0000001800577308 */ /* 0x000fe20000002400 */
[----:B-1----:R-:W-:-:S07]  /*2210*/  FMUL.FTZ R2, R31, c[0x0][0x2ec] ;  /* 0x0000bb001f027a20 */ /* 0x002fce0000410000 */
[----:B------:R-:W-:Y:S08]  /*2220*/  MUFU.TANH R88, R25 ;  /* 0x0000001900587308 */ /* 0x000ff00000002400 */
[----:B------:R1:W1:Y:S08]  /*2230*/  MUFU.TANH R128, R2 ;  /* 0x0000000200807308 */ /* 0x0002700000002400 */
[----:B------:R-:W-:Y:S01]  /*2240*/  MUFU.TANH R137, R26 ;  /* 0x0000001a00897308 */ /* 0x000fe20000002400 */
[----:B-1----:R-:W-:-:S07]  /*2250*/  FMUL.FTZ R2, R16, c[0x0][0x2ec] ;  /* 0x0000bb0010027a20 */ /* 0x002fce0000410000 */
[----:B------:R-:W-:Y:S08]  /*2260*/  MUFU.TANH R140, R27 ;  /* 0x0000001b008c7308 */ /* 0x000ff00000002400 */
[----:B------:R1:W1:Y:S02]  /*2270*/  MUFU.TANH R91, R2 ;  /* 0x00000002005b7308 */ /* 0x0002640000002400 */
[----:B-1----:R-:W-:-:S06]  /*2280*/  FMUL.FTZ R2, R17, c[0x0][0x2ec] ;  /* 0x0000bb0011027a20 */ /* 0x002fcc0000410000 */
[----:B------:R1:W-:Y:S02]  /*2290*/  MUFU.TANH R93, R2 ;  /* 0x00000002005d7308 */ /* 0x0003e40000002400 */
[----:B-1----:R-:W-:Y:S02]  /*22a0*/  FMUL.FTZ R2, R18, c[0x0][0x2ec] ;  /* 0x0000bb0012027a20 */ /* 0x002fe40000410000 */
[----:B------:R-:W-:Y:S01]  /*22b0*/  HMMA.16816.F32.BF16 R16, R4, R38, R20 ;  /* 0x000000260410723c */ /* 0x000fe20000041814 */
[----:B------:R-:W1:Y:S03]  /*22c0*/  LDSM.16.M88.4 R36, [R13+0x2400] ;  /* 0x002400000d24783b */ /* 0x000e660000000200 */
[----:B------:R-:W1:Y:S04]  /*22d0*/  MUFU.TANH R127, R2 ;  /* 0x00000002007f7308 */ /* 0x000e680000002400 */
[----:B------:R-:W-:Y:S01]  /*22e0*/  HMMA.16816.F32.BF16 R20, R8, R46, RZ ;  /* 0x0000002e0814723c */ /* 0x000fe200000418ff */
[----:B------:R-:W2:Y:S11]  /*22f0*/  LDSM.16.M88.4 R44, [R165+0x1400] ;  /* 0x00140000a52c783b */ /* 0x000eb60000000200 */
[----:B------:R-:W-:Y:S04]  /*2300*/  @!UPT UIADD3 URZ, URZ, URZ, URZ ;  /* 0x0000003f3f3ff290 */ /* 0x000fe8000fffe03f */
[----:B------:R-:W-:Y:S02]  /*2310*/  FMUL.FTZ R16, R16, c[0x0][0x2ec] ;  /* 0x0000bb0010107a20 */ /* 0x000fe40000410000 */
[----:B------:R-:W-:Y:S02]  /*2320*/  FMUL.FTZ R17, R17, c[0x0][0x2ec] ;  /* 0x0000bb0011117a20 */ /* 0x000fe40000410000 */
[----:B------:R-:W-:Y:S01]  /*2330*/  FMUL.FTZ R18, R18, c[0x0][0x2ec] ;  /* 0x0000bb0012127a20 */ /* 0x000fe20000410000 */
[----:B------:R-:W-:Y:S01]  /*2340*/  MUFU.TANH R90, R16 ;  /* 0x00000010005a7308 */ /* 0x000fe20000002400 */
[----:B------:R-:W-:-:S07]  /*2350*/  FMUL.FTZ R19, R19, c[0x0][0x2ec] ;  /* 0x0000bb0013137a20 */ /* 0x000fce0000410000 */
[----:B------:R-:W2:Y:S01]  /*2360*/  MUFU.TANH R89, R17 ;  /* 0x0000001100597308 */ /* 0x000ea20000002400 */
[----:B-1----:R-:W-:Y:S07]  /*2370*/  HMMA.16816.F32.BF16 R28, R8, R36, RZ ;  /* 0x00000024081c723c */ /* 0x002fee00000418ff */
[----:B------:R-:W-:Y:S08]  /*2380*/  MUFU.TANH R132, R18 ;  /* 0x0000001200847308 */ /* 0x000ff00000002400 */
[----:B------:R1:W1:Y:S09]  /*2390*/  MUFU.TANH R133, R19 ;  /* 0x0000001300857308 */ /* 0x0002720000002400 */
[C---:B--2---:R-:W-:Y:S08]  /*23a0*/  HMMA.16816.F32.BF16 R28, R4.reuse, R44, R28 ;  /* 0x0000002c041c723c */ /* 0x044ff0000004181c */
[----:B-1----:R-:W-:Y:S01]  /*23b0*/  HMMA.16816.F32.BF16 R16, R4, R42, R20 ;  /* 0x0000002a0410723c */ /* 0x002fe20000041814 */
[----:B------:R-:W1:Y:S07]  /*23c0*/  LDSM.16.M88.4 R40, [R13+0x2800] ;  /* 0x002800000d28783b */ /* 0x000e6e0000000200 */
[----:B------:R-:W-:Y:S01]  /*23d0*/  HMMA.16816.F32.BF16 R20, R8, R38, RZ ;  /* 0x000000260814723c */ /* 0x000fe200000418ff */
[----:B------:R-:W-:Y:S07]  /*23e0*/  LDSM.16.M88.4 R36, [R13+0x3000] ;  /* 0x003000000d24783b */ /* 0x000fee0000000200 */
[----:B------:R-:W-:-:S02]  /*23f0*/  FMUL.FTZ R28, R28, c[0x0][0x2ec] ;  /* 0x0000bb001c1c7a20 */ /* 0x000fc40000410000 */
[----:B------:R-:W-:Y:S02]  /*2400*/  FMUL.FTZ R29, R29, c[0x0][0x2ec] ;  /* 0x0000bb001d1d7a20 */ /* 0x000fe40000410000 */
[----:B------:R-:W-:Y:S01]  /*2410*/  FMUL.FTZ R30, R30, c[0x0][0x2ec] ;  /* 0x0000bb001e1e7a20 */ /* 0x000fe20000410000 */
[----:B------:R-:W-:Y:S01]  /*2420*/  MUFU.TANH R84, R28 ;  /* 0x0000001c00547308 */ /* 0x000fe20000002400 */
[----:B------:R-:W-:Y:S02]  /*2430*/  FMUL.FTZ R31, R31, c[0x0][0x2ec] ;  /* 0x0000bb001f1f7a20 */ /* 0x000fe40000410000 */
[----:B------:R-:W-:Y:S02]  /*2440*/  FMUL.FTZ R16, R16, c[0x0][0x2ec] ;  /* 0x0000bb0010107a20 */ /* 0x000fe40000410000 */
[----:B------:R-:W-:Y:S02]  /*2450*/  FMUL.FTZ R17, R17, c[0x0][0x2ec] ;  /* 0x0000bb0011117a20 */ /* 0x000fe40000410000 */
[----:B------:R-:W-:Y:S01]  /*2460*/  FMUL.FTZ R18, R18, c[0x0][0x2ec] ;  /* 0x0000bb0012127a20 */ /* 0x000fe20000410000 */
[----:B------:R-:W2:Y:S01]  /*2470*/  MUFU.TANH R86, R16 ;  /* 0x0000001000567308 */ /* 0x000ea20000002400 */
[----:B------:R-:W-:-:S02]  /*2480*/  FMUL.FTZ R19, R19, c[0x0][0x2ec] ;  /* 0x0000bb0013137a20 */ /* 0x000fc40000410000 */
[----:B------:R-:W-:Y:S01]  /*2490*/  HMMA.16816.F32.BF16 R20, R4, R46, R20 ;  /* 0x0000002e0414723c */ /* 0x000fe20000041814 */
[----:B------:R-:W2:Y:S04]  /*24a0*/  LDSM.16.M88.4 R44, [R13+0x2c00] ;  /* 0x002c00000d2c783b */ /* 0x000ea80000000200 */
[----:B------:R-:W-:Y:S03]  /*24b0*/  MUFU.TANH R82, R17 ;  /* 0x0000001100527308 */ /* 0x000fe60000002400 */
[----:B-1----:R-:W-:Y:S05]  /*24c0*/  HMMA.16816.F32.BF16 R24, R8, R42, RZ ;  /* 0x0000002a0818723c */ /* 0x002fea00000418ff */
[----:B------:R-:W1:Y:S08]  /*24d0*/  MUFU.TANH R138, R18 ;  /* 0x00000012008a7308 */ /* 0x000e700000002400 */
[----:B------:R1:W1:Y:S03]  /*24e0*/  MUFU.TANH R139, R19 ;  /* 0x00000013008b7308 */ /* 0x0002660000002400 */
[----:B------:R-:W-:-:S02]  /*24f0*/  FMUL.FTZ R2, R21, c[0x0][0x2ec] ;  /* 0x0000bb0015027a20 */ /* 0x000fc40000410000 */
[----:B------:R-:W-:-:S03]  /*2500*/  FMUL.FTZ R20, R20, c[0x0][0x2ec] ;  /* 0x0000bb0014147a20 */ /* 0x000fc60000410000 */
[----:B------:R2:W-:Y:S01]  /*2510*/  MUFU.TANH R81, R2 ;  /* 0x0000000200517308 */ /* 0x0005e20000002400 */
[----:B-1----:R-:W-:Y:S01]  /*2520*/  HMMA.16816.F32.BF16 R16, R8, R40, RZ ;  /* 0x000000280810723c */ /* 0x002fe200000418ff */
[----:B------:R-:W1:Y:S06]  /*2530*/  LDSM.16.M88.4 R40, [R165+0x1c00] ;  /* 0x001c0000a528783b */ /* 0x000e6c0000000200 */
[----:B------:R-:W-:Y:S01]  /*2540*/  MUFU.TANH R85, R20 ;  /* 0x0000001400557308 */ /* 0x000fe20000002400 */
[----:B--2---:R-:W-:-:S07]  /*2550*/  FMUL.FTZ R2, R22, c[0x0][0x2ec] ;  /* 0x0000bb0016027a20 */ /* 0x004fce0000410000 */
[----:B------:R-:W-:Y:S08]  /*2560*/  MUFU.TANH R83, R29 ;  /* 0x0000001d00537308 */ /* 0x000ff00000002400 */
[----:B------:R2:W-:Y:S01]  /*2570*/  MUFU.TANH R144, R2 ;  /* 0x0000000200907308 */ /* 0x0005e20000002400 */
[----:B------:R-:W-:Y:S07]  /*2580*/  HMMA.16816.F32.BF16 R16, R4, R32, R16 ;  /* 0x000000200410723c */ /* 0x000fee0000041810 */
[----:B------:R-:W1:Y:S01]  /*2590*/  MUFU.TANH R141, R30 ;  /* 0x0000001e008d7308 */ /* 0x000e620000002400 */
[----:B--2---:R-:W-:-:S07]  /*25a0*/  FMUL.FTZ R2, R23, c[0x0][0x2ec] ;  /* 0x0000bb0017027a20 */ /* 0x004fce0000410000 */
[----:B------:R2:W1:Y:S01]  /*25b0*/  MUFU.TANH R143, R31 ;  /* 0x0000001f008f7308 */ /* 0x0004620000002400 */
[----:B------:R-:W-:Y:S07]  /*25c0*/  HMMA.16816.F32.BF16 R20, R8, R44, RZ ;  /* 0x0000002c0814723c */ /* 0x000fee00000418ff */
[----:B------:R1:W1:Y:S01]  /*25d0*/  MUFU.TANH R142, R2 ;  /* 0x00000002008e7308 */ /* 0x0002620000002400 */
[----:B--2---:R-:W-:Y:S01]  /*25e0*/  HMMA.16816.F32.BF16 R28, R4, R34, R24 ;  /* 0x00000022041c723c */ /* 0x004fe20000041818 */
[----:B------:R-:W2:Y:S01]  /*25f0*/  LDSM.16.M88.4 R32, [R165+0x2000] ;  /* 0x00200000a520783b */ /* 0x000ea20000000200 */
[----:B-1----:R-:W-:-:S06]  /*2600*/  FMUL.FTZ R2, R16, c[0x0][0x2ec] ;  /* 0x0000bb0010027a20 */ /* 0x002fcc0000410000 */
[----:B------:R-:W-:Y:S01]  /*2610*/  HMMA.16816.F32.BF16 R24, R8, R46, RZ ;  /* 0x0000002e0818723c */ /* 0x000fe200000418ff */
[----:B------:R-:W-:Y:S01]  /*2620*/  LDSM.16.M88.4 R44, [R13+0x3800] ;  /* 0x003800000d2c783b */ /* 0x000fe20000000200 */
[----:B------:R1:W1:Y:S11]  /*2630*/  MUFU.TANH R78, R2 ;  /* 0x00000002004e7308 */ /* 0x0002760000002400 */
[----:B------:R-:W-:Y:S03]  /*2640*/  @!UPT UIADD3 URZ, URZ, URZ, URZ ;  /* 0x0000003f3f3ff290 */ /* 0x000fe6000fffe03f */
[----:B------:R-:W-:Y:S02]  /*2650*/  FMUL.FTZ R28, R28, c[0x0][0x2ec] ;  /* 0x0000bb001c1c7a20 */ /* 0x000fe40000410000 */
[----:B------:R-:W-:Y:S02]  /*2660*/  FMUL.FTZ R29, R29, c[0x0][0x2ec] ;  /* 0x0000bb001d1d7a20 */ /* 0x000fe40000410000 */
[----:B-1----:R-:W-:Y:S01]  /*2670*/  FMUL.FTZ R2, R17, c[0x0][0x2ec] ;  /* 0x0000bb0011027a20 */ /* 0x002fe20000410000 */
[----:B------:R-:W-:Y:S01]  /*2680*/  MUFU.TANH R79, R28 ;  /* 0x0000001c004f7308 */ /* 0x000fe20000002400 */
[----:B------:R-:W-:Y:S02]  /*2690*/  FMUL.FTZ R30, R30, c[0x0][0x2ec] ;  /* 0x0000bb001e1e7a20 */ /* 0x000fe40000410000 */
[----:B------:R-:W-:Y:S01]  /*26a0*/  FMUL.FTZ R31, R31, c[0x0][0x2ec] ;  /* 0x0000bb001f1f7a20 */ /* 0x000fe20000410000 */
[----:B------:R-:W-:Y:S04]  /*26b0*/  HMMA.16816.F32.BF16 R24, R4, R42, R24 ;  /* 0x0000002a0418723c */ /* 0x000fe80000041818 */
[----:B------:R1:W-:Y:S08]  /*26c0*/  MUFU.TANH R77, R2 ;  /* 0x00000002004d7308 */ /* 0x0003f00000002400 */
[----:B------:R-:W-:Y:S01]  /*26d0*/  MUFU.TANH R76, R29 ;  /* 0x0000001d004c7308 */ /* 0x000fe20000002400 */
[----:B-1----:R-:W-:-:S07]  /*26e0*/  FMUL.FTZ R2, R18, c[0x0][0x2ec] ;  /* 0x0000bb0012027a20 */ /* 0x002fce0000410000 */
[----:B------:R-:W-:Y:S08]  /*26f0*/  MUFU.TANH R147, R30 ;  /* 0x0000001e00937308 */ /* 0x000ff00000002400 */
[----:B------:R1:W1:Y:S08]  /*2700*/  MUFU.TANH R145, R2 ;  /* 0x0000000200917308 */ /* 0x0002700000002400 */
[----:B------:R-:W-:Y:S01]  /*2710*/  MUFU.TANH R149, R31 ;  /* 0x0000001f00957308 */ /* 0x000fe20000002400 */
[----:B-1----:R-:W-:-:S02]  /*2720*/  FMUL.FTZ R2, R19, c[0x0][0x2ec] ;  /* 0x0000bb0013027a20 */ /* 0x002fc40000410000 */
[----:B------:R-:W-:Y:S01]  /*2730*/  HMMA.16816.F32.BF16 R16, R4, R40, R20 ;  /* 0x000000280410723c */ /* 0x000fe20000041814 */
[----:B------:R-:W1:Y:S04]  /*2740*/  LDSM.16.M88.4 R40, [R13+0x3400] ;  /* 0x003400000d28783b */ /* 0x000e680000000200 */
[----:B------:R2:W1:Y:S03]  /*2750*/  MUFU.TANH R146, R2 ;  /* 0x0000000200927308 */ /* 0x0004660000002400 */
[----:B------:R-:W-:Y:S11]  /*2760*/  HMMA.16816.F32.BF16 R20, R8, R36, RZ ;  /* 0x000000240814723c */ /* 0x000ff600000418ff */
[----:B------:R-:W-:Y:S05]  /*2770*/  @!UPT UIADD3 URZ, URZ, URZ, URZ ;  /* 0x0000003f3f3ff290 */ /* 0x000fea000fffe03f */
[----:B--2---:R-:W-:Y:S02]  /*2780*/  FMUL.FTZ R2, R17, c[0x0][0x2ec] ;  /* 0x0000bb0011027a20 */ /* 0x004fe40000410000 */
[----:B------:R-:W-:Y:S02]  /*2790*/  FMUL.FTZ R16, R16, c[0x0][0x2ec] ;  /* 0x0000bb0010107a20 */ /* 0x000fe40000410000 */
[----:B------:R2:W-:Y:S04]  /*27a0*/  MUFU.TANH R74, R2 ;  /* 0x00000002004a7308 */ /* 0x0005e80000002400 */
[----:B------:R-:W-:Y:S04]  /*27b0*/  HMMA.16816.F32.BF16 R20, R4, R32, R20 ;  /* 0x000000200414723c */ /* 0x000fe80000041814 */
[----:B------:R-:W1:Y:S01]  /*27c0*/  MUFU.TANH R72, R16 ;  /* 0x0000001000487308 */ /* 0x000e620000002400 */
[----:B--2---:R-:W-:-:S07]  /*27d0*/  FMUL.FTZ R2, R18, c[0x0][0x2ec] ;  /* 0x0000bb0012027a20 */ /* 0x004fce0000410000 */
[----:B------:R2:W1:Y:S11]  /*27e0*/  MUFU.TANH R148, R2 ;  /* 0x0000000200947308 */ /* 0x0004760000002400 */
[----:B------:R-:W-:Y:S01]  /*27f0*/  @!UPT UIADD3 URZ, URZ, URZ, URZ ;  /* 0x0000003f3f3ff290 */ /* 0x000fe2000fffe03f */
[----:B------:R-:W-:Y:S02]  /*2800*/  FMUL.FTZ R3, R22, c[0x0][0x2ec] ;  /* 0x0000bb0016037a20 */ /* 0x000fe40000410000 */
[----:B------:R-:W-:Y:S02]  /*2810*/  FMUL.FTZ R12, R23, c[0x0][0x2ec] ;  /* 0x0000bb00170c7a20 */ /* 0x000fe40000410000 */
[----:B------:R1:W-:Y:S01]  /*2820*/  MUFU.TANH R155, R3 ;  /* 0x00000003009b7308 */ /* 0x0003e20000002400 */
[----:B--2---:R-:W-:Y:S02]  /*2830*/  FMUL.FTZ R2, R19, c[0x0][0x2ec] ;  /* 0x0000bb0013027a20 */ /* 0x004fe40000410000 */
[----:B------:R-:W-:Y:S01]  /*2840*/  HMMA.16816.F32.BF16 R16, R8, R38, RZ ;  /* 0x000000260810723c */ /* 0x000fe200000418ff */
[----:B------:R-:W2:Y:S04]  /*2850*/  LDSM.16.M88.4 R36, [R165+0x2400] ;  /* 0x00240000a524783b */ /* 0x000ea80000000200 */
[----:B------:R3:W2:Y:S01]  /*2860*/  MUFU.TANH R150, R2 ;  /* 0x0000000200967308 */ /* 0x0006a20000002400 */
[----:B-1----:R-:W-:-:S07]  /*2870*/  SHF.R.S32.HI R3, RZ, 0x1f, R59 ;  /* 0x0000001fff037819 */ /* 0x002fce000001143b */
[----:B------:R-:W-:Y:S01]  /*2880*/  MUFU.TANH R156, R12 ;  /* 0x0000000c009c7308 */ /* 0x000fe20000002400 */
[----:B------:R-:W-:Y:S01]  /*2890*/  LEA.HI R3, R3, R57, RZ, 0x2 ;  /* 0x0000003903037211 */ /* 0x000fe200078f10ff */
[----:B---3--:R-:W-:-:S03]  /*28a0*/  FMUL.FTZ R2, R24, c[0x0][0x2ec] ;  /* 0x0000bb0018027a20 */ /* 0x008fc60000410000 */
[----:B------:R-:W-:-:S03]  /*28b0*/  LOP3.LUT R3, R3, 0xfffffffc, RZ, 0xc0, !PT ;  /* 0xfffffffc03037812 */ /* 0x000fc600078ec0ff */
[----:B------:R1:W3:Y:S03]  /*28c0*/  MUFU.TANH R73, R2 ;  /* 0x0000000200497308 */ /* 0x0002e60000002400 */
[----:B------:R-:W-:Y:S01]  /*28d0*/  HMMA.16816.F32.BF16 R28, R4, R34, R16 ;  /* 0x00000022041c723c */ /* 0x000fe20000041810 */
[----:B------:R-:W-:-:S07]  /*28e0*/  IMAD.IADD R248, R57, 0x1, -R3 ;  /* 0x0000000139f87824 */ /* 0x000fce00078e0a03 */
[----:B------:R-:W-:Y:S01]  /*28f0*/  HMMA.16816.F32.BF16 R16, R8, R42, RZ ;  /* 0x0000002a0810723c */ /* 0x000fe200000418ff */
[----:B-1----:R-:W-:-:S04]  /*2900*/  FMUL.FTZ R2, R25, c[0x0][0x2ec] ;  /* 0x0000bb0019027a20 */ /* 0x002fc80000410000 */
[----:B------:R1:W-:Y:S11]  /*2910*/  MUFU.TANH R75, R2 ;  /* 0x00000002004b7308 */ /* 0x0003f60000002400 */
[----:B------:R-:W-:-:S02]  /*2920*/  FMUL.FTZ R12, R28, c[0x0][0x2ec] ;  /* 0x0000bb001c0c7a20 */ /* 0x000fc40000410000 */
[----:B------:R-:W-:Y:S02]  /*2930*/  FMUL.FTZ R3, R29, c[0x0][0x2ec] ;  /* 0x0000bb001d037a20 */ /* 0x000fe40000410000 */
[----:B------:R-:W-:Y:S01]  /*2940*/  MUFU.TANH R68, R12 ;  /* 0x0000000c00447308 */ /* 0x000fe20000002400 */
[----:B-1----:R-:W-:-:S07]  /*2950*/  FMUL.FTZ R2, R26, c[0x0][0x2ec] ;  /* 0x0000bb001a027a20 */ /* 0x002fce0000410000 */
[----:B------:R-:W-:Y:S08]  /*2960*/  MUFU.TANH R69, R3 ;  /* 0x0000000300457308 */ /* 0x000ff00000002400 */
[----:B------:R1:W1:Y:S02]  /*2970*/  MUFU.TANH R151, R2 ;  /* 0x0000000200977308 */ /* 0x0002640000002400 */
[----:B-1----:R-:W-:-:S02]  /*2980*/  FMUL.FTZ R2, R27, c[0x0][0x2ec] ;  /* 0x0000bb001b027a20 */ /* 0x002fc40000410000 */
[----:B------:R-:W-:Y:S01]  /*2990*/  HMMA.16816.F32.BF16 R24, R8, R40, RZ ;  /* 0x000000280818723c */ /* 0x000fe200000418ff */
[----:B------:R-:W-:Y:S03]  /*29a0*/  LDSM.16.M88.4 R40, [R165+0x2c00] ;  /* 0x002c0000a528783b */ /* 0x000fe60000000200 */
[----:B------:R1:W1:Y:S02]  /*29b0*/  MUFU.TANH R154, R2 ;  /* 0x00000002009a7308 */ /* 0x0002640000002400 */
[----:B-1----:R-:W-:Y:S02]  /*29c0*/  FMUL.FTZ R2, R20, c[0x0][0x2ec] ;  /* 0x0000bb0014027a20 */ /* 0x002fe40000410000 */
[----:B------:R-:W-:-:S04]  /*29d0*/  FMUL.FTZ R20, R30, c[0x0][0x2ec] ;  /* 0x0000bb001e147a20 */ /* 0x000fc80000410000 */
[----:B------:R1:W1:Y:S11]  /*29e0*/  MUFU.TANH R70, R2 ;  /* 0x0000000200467308 */ /* 0x0002760000002400 */
[----:B------:R-:W-:Y:S01]  /*29f0*/  @!UPT UIADD3 URZ, URZ, URZ, URZ ;  /* 0x0000003f3f3ff290 */ /* 0x000fe2000fffe03f */
[C---:B--2---:R-:W-:Y:S01]  /*2a00*/  HMMA.16816.F32.BF16 R32, R4.reuse, R36, R24 ;  /* 0x000000240420723c */ /* 0x044fe20000041818 */
[----:B------:R2:W-:Y:S07]  /*2a10*/  MUFU.TANH R51, R20 ;  /* 0x0000001400337308 */ /* 0x0005ee0000002400 */
[----:B------:R-:W-:Y:S01]  /*2a20*/  HMMA.16816.F32.BF16 R24, R4, R38, R16 ;  /* 0x000000260418723c */ /* 0x000fe20000041810 */
[----:B------:R-:W-:Y:S01]  /*2a30*/  LDSM.16.M88.4 R36, [R13+0x4000] ;  /* 0x004000000d24783b */ /* 0x000fe20000000200 */
[----:B-1----:R-:W-:-:S06]  /*2a40*/  FMUL.FTZ R2, R21, c[0x0][0x2ec] ;  /* 0x0000bb0015027a20 */ /* 0x002fcc0000410000 */
[----:B------:R-:W-:Y:S01]  /*2a50*/  HMMA.16816.F32.BF16 R16, R8, R44, RZ ;  /* 0x0000002c0810723c */ /* 0x000fe200000418ff */
[----:B------:R1:W1:Y:S01]  /*2a60*/  MUFU.TANH R71, R2 ;  /* 0x0000000200477308 */ /* 0x0002620000002400 */
[----:B--2---:R-:W-:Y:S02]  /*2a70*/  FMUL.FTZ R20, R31, c[0x0][0x2ec] ;  /* 0x0000bb001f147a20 */ /* 0x004fe40000410000 */
[----:B------:R-:W2:Y:S04]  /*2a80*/  LDSM.16.M88.4 R28, [R165+0x2800] ;  /* 0x00280000a51c783b */ /* 0x000ea80000000200 */
[----:B------:R-:W-:Y:S01]  /*2a90*/  FMUL.FTZ R32, R32, c[0x0][0x2ec] ;  /* 0x0000bb0020207a20 */ /* 0x000fe20000410000 */
[----:B------:R3:W2:Y:S01]  /*2aa0*/  MUFU.TANH R135, R20 ;  /* 0x0000001400877308 */ /* 0x0006a20000002400 */
[----:B------:R-:W-:-:S02]  /*2ab0*/  FMUL.FTZ R34, R34, c[0x0][0x2ec] ;  /* 0x0000bb0022227a20 */ /* 0x000fc40000410000 */
[----:B------:R-:W-:-:S04]  /*2ac0*/  FMUL.FTZ R35, R35, c[0x0][0x2ec] ;  /* 0x0000bb0023237a20 */ /* 0x000fc80000410000 */
[----:B------:R-:W-:Y:S01]  /*2ad0*/  FMUL.FTZ R24, R24, c[0x0][0x2ec] ;  /* 0x0000bb0018187a20 */ /* 0x000fe20000410000 */
[----:B------:R-:W-:Y:S01]  /*2ae0*/  MUFU.TANH R67, R32 ;  /* 0x0000002000437308 */ /* 0x000fe20000002400 */
[----:B-1----:R-:W-:Y:S01]  /*2af0*/  LOP3.LUT R2, R59, 0xffffffe0, RZ, 0xc0, !PT ;  /* 0xffffffe03b027812 */ /* 0x002fe200078ec0ff */
[----:B------:R-:W-:Y:S02]  /*2b00*/  FMUL.FTZ R25, R25, c[0x0][0x2ec] ;  /* 0x0000bb0019197a20 */ /* 0x000fe40000410000 */
[----:B------:R-:W-:Y:S02]  /*2b10*/  FMUL.FTZ R26, R26, c[0x0][0x2ec] ;  /* 0x0000bb001a1a7a20 */ /* 0x000fe40000410000 */
[----:B------:R-:W-:Y:S02]  /*2b20*/  FMUL.FTZ R27, R27, c[0x0][0x2ec] ;  /* 0x0000bb001b1b7a20 */ /* 0x000fe40000410000 */
[----:B---3--:R-:W-:Y:S01]  /*2b30*/  FMUL.FTZ R20, R33, c[0x0][0x2ec] ;  /* 0x0000bb0021147a20 */ /* 0x008fe20000410000 */
[----:B------:R-:W1:Y:S01]  /*2b40*/  MUFU.TANH R49, R34 ;  /* 0x0000002200317308 */ /* 0x000e620000002400 */
[----:B------:R-:W-:-:S02]  /*2b50*/  IMAD.IADD R2, R60, 0x1, -R2 ;  /* 0x000000013c027824 */ /* 0x000fc400078e0a02 */
[----:B------:R-:W-:-:S03]  /*2b60*/  IMAD.SHL.U32 R60, R60, 0x2, RZ ;  /* 0x000000023c3c7824 */ /* 0x000fc600078e00ff */
[----:B------:R-:W-:Y:S02]  /*2b70*/  SHF.R.S32.HI R14, RZ, 0x1f, R2 ;  /* 0x0000001fff0e7819 */ /* 0x000fe40000011402 */
[----:B------:R3:W-:Y:S02]  /*2b80*/  MUFU.TANH R131, R35 ;  /* 0x0000002300837308 */ /* 0x0007e40000002400 */
[----:B------:R-:W-:Y:S01]  /*2b90*/  LEA.HI R2, R14, R2, RZ, 0x2 ;  /* 0x000000020e027211 */ /* 0x000fe200078f10ff */
[----:B------:R-:W-:-:S03]  /*2ba0*/  IMAD R14, R57, 0x10, R61 ;  /* 0x00000010390e7824 */ /* 0x000fc600078e023d */
[----:B------:R-:W-:Y:S02]  /*2bb0*/  SHF.R.S32.HI R247, RZ, 0x2, R2 ;  /* 0x00000002fff77819 */ /* 0x000fe40000011402 */
[----:B------:R2:W1:Y:S02]  /*2bc0*/  MUFU.TANH R65, R20 ;  /* 0x0000001400417308 */ /* 0x0004640000002400 */
[----:B------:R-:W-:-:S04]  /*2bd0*/  IADD3 R2, R14, 0x1, R247 ;  /* 0x000000010e027810 */ /* 0x000fc80007ffe0f7 */
[----:B------:R-:W-:Y:S01]  /*2be0*/  IADD3 R2, R56, -c[0x0][0x214], R2 ;  /* 0x8000850038027a10 */ /* 0x000fe20007ffe002 */
[----:B---3--:R-:W3:Y:S01]  /*2bf0*/  LDSM.16.M88.4 R32, [R13+0x3c00] ;  /* 0x003c00000d20783b */ /* 0x008ee20000000200 */
[----:B------:R-:W1:Y:S02]  /*2c00*/  MUFU.TANH R64, R24 ;  /* 0x0000001800407308 */ /* 0x000e640000002400 */
[----:B------:R-:W-:Y:S02]  /*2c10*/  IADD3 R3, R2, c[0x0][0x2e8], RZ ;  /* 0x0000ba0002037a10 */ /* 0x000fe40007ffe0ff */
[----:B------:R-:W-:Y:S02]  /*2c20*/  LOP3.LUT R2, R80, 0x6, R60, 0xf8, !PT ;  /* 0x0000000650027812 */ /* 0x000fe400078ef83c */
[C---:B------:R-:W-:Y:S01]  /*2c30*/  IADD3 R15, R3.reuse, 0x8, RZ ;  /* 0x00000008030f7810 */ /* 0x040fe20007ffe0ff */
[----:B--2---:R-:W-:Y:S01]  /*2c40*/  HMMA.16816.F32.BF16 R20, R4, R28, R16 ;  /* 0x0000001c0414723c */ /* 0x004fe20000041810 */
[----:B------:R-:W-:Y:S01]  /*2c50*/  MUFU.TANH R63, R25 ;  /* 0x00000019003f7308 */ /* 0x000fe20000002400 */
[----:B------:R-:W-:-:S02]  /*2c60*/  IMNMX R12, R3, R56, PT ;  /* 0x00000038030c7217 */ /* 0x000fc40003800200 */
[----:B------:R-:W-:Y:S02]  /*2c70*/  IADD3 R14, R2, -0x100, RZ ;  /* 0xffffff00020e7810 */ /* 0x000fe40007ffe0ff */
[----:B------:R-:W-:Y:S02]  /*2c80*/  IMNMX R3, R15, R56, PT ;  /* 0x000000380f037217 */ /* 0x000fe40003800200 */
[----:B------:R-:W-:Y:S01]  /*2c90*/  HMMA.16816.F32.BF16 R16, R8, R46, RZ ;  /* 0x0000002e0810723c */ /* 0x000fe200000418ff */
[----:B------:R-:W2:Y:S01]  /*2ca0*/  MUFU.TANH R48, R26 ;  /* 0x0000001a00307308 */ /* 0x000ea20000002400 */
[C---:B------:R-:W-:Y:S01]  /*2cb0*/  ISETP.GE.AND P0, PT, R14.reuse, R12, PT ;  /* 0x0000000c0e00720c */ /* 0x040fe20003f06270 */
[----:B------:R-:W-:Y:S01]  /*2cc0*/  LDSM.16.M88.4 R44, [R165+0x3800] ;  /* 0x00380000a52c783b */ /* 0x000fe20000000200 */
[----:B------:R-:W-:Y:S02]  /*2cd0*/  ISETP.GE.AND P5, PT, R14, R3, PT ;  /* 0x000000030e00720c */ /* 0x000fe40003fa6270 */
[----:B------:R-:W-:-:S02]  /*2ce0*/  IADD3 R14, R2, -0xf8, RZ ;  /* 0xffffff08020e7810 */ /* 0x000fc40007ffe0ff */
[----:B------:R-:W-:Y:S01]  /*2cf0*/  IADD3 R15, R2, -0xff, RZ ;  /* 0xffffff01020f7810 */ /* 0x000fe20007ffe0ff */
[----:B------:R1:W-:Y:S01]  /*2d00*/  MUFU.TANH R125, R27 ;  /* 0x0000001b007d7308 */ /* 0x0003e20000002400 */
[CC--:B------:R-:W-:Y:S02]  /*2d10*/  ISETP.GE.AND P1, PT, R14.reuse, R12.reuse, PT ;  /* 0x0000000c0e00720c */ /* 0x0c0fe40003f26270 */
[-C--:B------:R-:W-:Y:S02]  /*2d20*/  ISETP.GE.AND P2, PT, R14, R3.reuse, PT ;  /* 0x000000030e00720c */ /* 0x080fe40003f46270 */
[----:B------:R-:W-:Y:S02]  /*2d30*/  IADD3 R14, R2, -0xf7, RZ ;  /* 0xffffff09020e7810 */ /* 0x000fe40007ffe0ff */
[----:B------:R-:W-:Y:S01]  /*2d40*/  FMUL.FTZ R20, R20, c[0x0][0x2ec] ;  /* 0x0000bb0014147a20 */ /* 0x000fe20000410000 */
[----:B-----5:R-:W-:Y:S01]  /*2d50*/  FSEL R101, R101, -INF , !P0 ;  /* 0xff80000065657808 */ /* 0x020fe20004000000 */
[----:B------:R-:W-:Y:S01]  /*2d60*/  FMUL.FTZ R21, R21, c[0x0][0x2ec] ;  /* 0x0000bb0015157a20 */ /* 0x000fe20000410000 */
[----:B------:R-:W-:Y:S01]  /*2d70*/  FSEL R118, R118, -INF , !P5 ;  /* 0xff80000076767808 */ /* 0x000fe20006800000 */
[----:B------:R-:W-:Y:S01]  /*2d80*/  FMUL.FTZ R22, R22, c[0x0][0x2ec] ;  /* 0x0000bb0016167a20 */ /* 0x000fe20000410000 */
[----:B------:R-:W5:Y:S01]  /*2d90*/  MUFU.TANH R61, R20 ;  /* 0x00000014003d7308 */ /* 0x000f620000002400 */
[----:B------:R-:W-:Y:S01]  /*2da0*/  FMUL.FTZ R23, R23, c[0x0][0x2ec] ;  /* 0x0000bb0017177a20 */ /* 0x000fe20000410000 */
[C---:B------:R-:W-:Y:S01]  /*2db0*/  ISETP.GE.AND P4, PT, R15.reuse, R12, PT ;  /* 0x0000000c0f00720c */ /* 0x040fe20003f86270 */
[----:B-1----:R-:W-:Y:S01]  /*2dc0*/  HMMA.16816.F32.BF16 R24, R4, R30, R16 ;  /* 0x0000001e0418723c */ /* 0x002fe20000041810 */
[----:B------:R-:W1:Y:S01]  /*2dd0*/  LDSM.16.M88.4 R28, [R165+0x3000] ;  /* 0x00300000a51c783b */ /* 0x000e620000000200 */
[----:B------:R-:W-:-:S03]  /*2de0*/  ISETP.GE.AND P3, PT, R15, R3, PT ;  /* 0x000000030f00720c */ /* 0x000fc60003f66270 */
[----:B------:R-:W-:Y:S01]  /*2df0*/  MUFU.TANH R116, R21 ;  /* 0x0000001500747308 */ /* 0x000fe20000002400 */
[C---:B------:R-:W-:Y:S02]  /*2e00*/  ISETP.GE.AND P0, PT, R14.reuse, R12, PT ;  /* 0x0000000c0e00720c */ /* 0x040fe40003f06270 */
[----:B------:R-:W-:Y:S01]  /*2e10*/  ISETP.GE.AND P5, PT, R14, R3, PT ;  /* 0x000000030e00720c */ /* 0x000fe20003fa6270 */
[----:B---3--:R-:W-:Y:S01]  /*2e20*/  HMMA.16816.F32.BF16 R16, R8, R32, RZ ;  /* 0x000000200810723c */ /* 0x008fe200000418ff */
[C---:B------:R-:W-:Y:S02]  /*2e30*/  IADD3 R15, R2.reuse, -0xf0, RZ ;  /* 0xffffff10020f7810 */ /* 0x040fe40007ffe0ff */
[----:B------:R-:W-:Y:S01]  /*2e40*/  IADD3 R14, R2, -0xef, RZ ;  /* 0xffffff11020e7810 */ /* 0x000fe20007ffe0ff */
[----:B------:R-:W3:Y:S01]  /*2e50*/  MUFU.TANH R60, R22 ;  /* 0x00000016003c7308 */ /* 0x000ee20000002400 */
[----:B------:R-:W-:Y:S02]  /*2e60*/  FSEL R97, R97, -INF , !P4 ;  /* 0xff80000061617808 */ /* 0x000fe40006000000 */
[----:B------:R-:W-:-:S02]  /*2e70*/  FSEL R117, R117, -INF , !P3 ;  /* 0xff80000075757808 */ /* 0x000fc40005800000 */
[----:B------:R-:W-:Y:S02]  /*2e80*/  FSEL R104, R104, -INF , !P1 ;  /* 0xff80000068687808 */ /* 0x000fe40004800000 */
[----:B----4-:R-:W-:Y:S01]  /*2e90*/  FSEL R122, R122, -INF , !P2 ;  /* 0xff8000007a7a7808 */ /* 0x010fe20005000000 */
[----:B------:R4:W1:Y:S01]  /*2ea0*/  MUFU.TANH R115, R23 ;  /* 0x0000001700737308 */ /* 0x0008620000002400 */
[CC--:B------:R-:W-:Y:S02]  /*2eb0*/  ISETP.GE.AND P4, PT, R15.reuse, R12.reuse, PT ;  /* 0x0000000c0f00720c */ /* 0x0c0fe40003f86270 */
[-C--:B------:R-:W-:Y:S01]  /*2ec0*/  ISETP.GE.AND P3, PT, R15, R3.reuse, PT ;  /* 0x000000030f00720c */ /* 0x080fe20003f66270 */
[----:B------:R-:W-:Y:S01]  /*2ed0*/  FMUL.FTZ R24, R24, c[0x0][0x2ec] ;  /* 0x0000bb0018187a20 */ /* 0x000fe20000410000 */
[C---:B------:R-:W-:Y:S01]  /*2ee0*/  ISETP.GE.AND P1, PT, R14.reuse, R12, PT ;  /* 0x0000000c0e00720c */ /* 0x040fe20003f26270 */
[----:B------:R-:W-:Y:S01]  /*2ef0*/  FMUL.FTZ R25, R25, c[0x0][0x2ec] ;  /* 0x0000bb0019197a20 */ /* 0x000fe20000410000 */
[----:B------:R-:W-:Y:S01]  /*2f00*/  ISETP.GE.AND P2, PT, R14, R3, PT ;  /* 0x000000030e00720c */ /* 0x000fe20003f46270 */
[----:B------:R-:W-:Y:S01]  /*2f10*/  FMUL.FTZ R26, R26, c[0x0][0x2ec] ;  /* 0x0000bb001a1a7a20 */ /* 0x000fe20000410000 */
[----:B------:R-:W1:Y:S01]  /*2f20*/  MUFU.TANH R59, R24 ;  /* 0x00000018003b7308 */ /* 0x000e620000002400 */
[----:B------:R-:W-:Y:S01]  /*2f30*/  FMUL.FTZ R27, R27, c[0x0][0x2ec] ;  /* 0x0000bb001b1b7a20 */ /* 0x000fe20000410000 */
[----:B------:R-:W-:-:S02]  /*2f40*/  IADD3 R15, R2, -0xe8, RZ ;  /* 0xffffff18020f7810 */ /* 0x000fc40007ffe0ff */
[----:B------:R-:W-:Y:S02]  /*2f50*/  IADD3 R14, R2, -0xe7, RZ ;  /* 0xffffff19020e7810 */ /* 0x000fe40007ffe0ff */
[----:B------:R-:W-:Y:S01]  /*2f60*/  FSEL R103, R103, -INF , !P0 ;  /* 0xff80000067677808 */ /* 0x000fe20004000000 */
[----:B----4-:R-:W-:Y:S01]  /*2f70*/  HMMA.16816.F32.BF16 R20, R4, R40, R16 ;  /* 0x000000280414723c */ /* 0x010fe20000041810 */
[----:B------:R-:W-:Y:S01]  /*2f80*/  MUFU.TANH R114, R25 ;  /* 0x0000001900727308 */ /* 0x000fe20000002400 */
[----:B------:R-:W-:Y:S02]  /*2f90*/  FSEL R124, R124, -INF , !P5 ;  /* 0xff8000007c7c7808 */ /* 0x000fe40006800000 */
[----:B------:R-:W-:Y:S02]  /*2fa0*/  FSEL R102, R102, -INF , !P4 ;  /* 0xff80000066667808 */ /* 0x000fe40006000000 */
[----:B------:R-:W-:Y:S02]  /*2fb0*/  FSEL R123, R123, -INF , !P3 ;  /* 0xff8000007b7b7808 */ /* 0x000fe40005800000 */
[----:B------:R-:W-:Y:S01]  /*2fc0*/  HMMA.16816.F32.BF16 R16, R8, R34, RZ ;  /* 0x000000220810723c */ /* 0x000fe200000418ff */
[----:B------:R-:W4:Y:S01]  /*2fd0*/  MUFU.TANH R58, R26 ;  /* 0x0000001a003a7308 */ /* 0x000f220000002400 */
[C---:B------:R-:W-:Y:S01]  /*2fe0*/  ISETP.GE.AND P0, PT, R15.reuse, R12, PT ;  /* 0x0000000c0f00720c */ /* 0x040fe20003f06270 */
[----:B------:R-:W1:Y:S01]  /*2ff0*/  LDSM.16.M88.4 R32, [R13+0x4400] ;  /* 0x004400000d20783b */ /* 0x000e620000000200 */
[----:B------:R-:W-:-:S02]  /*3000*/  ISETP.GE.AND P5, PT, R15, R3, PT ;  /* 0x000000030f00720c */ /* 0x000fc40003fa6270 */
[CC--:B------:R-:W-:Y:S02]  /*3010*/  ISETP.GE.AND P4, PT, R14.reuse, R12.reuse, PT ;  /* 0x0000000c0e00720c */ /* 0x0c0fe40003f86270 */
[-C--:B------:R-:W-:Y:S01]  /*3020*/  ISETP.GE.AND P3, PT, R14, R3.reuse, PT ;  /* 0x000000030e00720c */ /* 0x080fe20003f66270 */
[----:B------:R2:W1:Y:S01]  /*3030*/  MUFU.TANH R111, R27 ;  /* 0x0000001b006f7308 */ /* 0x0004620000002400 */
[----:B------:R-:W-:Y:S02]  /*3040*/  IADD3 R14, R2, -0xdf, RZ ;  /* 0xffffff21020e7810 */ /* 0x000fe40007ffe0ff */
[----:B------:R-:W-:Y:S02]  /*3050*/  FSEL R99, R99, -INF , !P0 ;  /* 0xff80000063637808 */ /* 0x000fe40004000000 */
[----:B------:R-:W-:Y:S02]  /*3060*/  FSEL R120, R120, -INF , !P5 ;  /* 0xff80000078787808 */ /* 0x000fe40006800000 */
[----:B------:R-:W-:Y:S01]  /*3070*/  ISETP.GE.AND P0, PT, R14, R12, PT ;  /* 0x0000000c0e00720c */ /* 0x000fe20003f06270 */
[----:B------:R-:W-:Y:S01]  /*3080*/  FMUL.FTZ R20, R20, c[0x0][0x2ec] ;  /* 0x0000bb0014147a20 */ /* 0x000fe20000410000 */
[----:B------:R-:W-:Y:S01]  /*3090*/  ISETP.GE.AND P5, PT, R14, R3, PT ;  /* 0x000000030e00720c */ /* 0x000fe20003fa6270 */
[----:B------:R-:W-:Y:S01]  /*30a0*/  FMUL.FTZ R21, R21, c[0x0][0x2ec] ;  /* 0x0000bb0015157a20 */ /* 0x000fe20000410000 */
[----:B------:R-:W-:Y:S01]  /*30b0*/  IADD3 R15, R2, -0xe0, RZ ;  /* 0xffffff20020f7810 */ /* 0x000fe20007ffe0ff */
[----:B------:R-:W-:Y:S01]  /*30c0*/  FMUL.FTZ R22, R22, c[0x0][0x2ec] ;  /* 0x0000bb0016167a20 */ /* 0x000fe20000410000 */
[----:B------:R-:W-:Y:S01]  /*30d0*/  IADD3 R14, R2, -0xd8, RZ ;  /* 0xffffff28020e7810 */ /* 0x000fe20007ffe0ff */
[----:B------:R-:W-:Y:S01]  /*30e0*/  FMUL.FTZ R23, R23, c[0x0][0x2ec] ;  /* 0x0000bb0017177a20 */ /* 0x000fe20000410000 */
[----:B------:R-:W-:Y:S01]  /*30f0*/  FSEL R100, R100, -INF , !P1 ;  /* 0xff80000064647808 */ /* 0x000fe20004800000 */
[----:B--2---:R-:W-:Y:S01]  /*3100*/  HMMA.16816.F32.BF16 R24, R4, R42, R16 ;  /* 0x0000002a0418723c */ /* 0x004fe20000041810 */
[----:B------:R-:W-:Y:S01]  /*3110*/  FSEL R119, R119, -INF , !P2 ;  /* 0xff80000077777808 */ /* 0x000fe20005000000 */
[----:B------:R-:W2:Y:S01]  /*3120*/  MUFU.TANH R110, R20 ;  /* 0x00000014006e7308 */ /* 0x000ea20000002400 */
[----:B------:R-:W-:Y:S01]  /*3130*/  FSEL R96, R96, -INF , !P4 ;  /* 0xff80000060607808 */ /* 0x000fe20006000000 */
[----:B------:R-:W-:Y:S01]  /*3140*/  LDSM.16.M88.4 R40, [R13+0x4800] ;  /* 0x004800000d28783b */ /* 0x000fe20000000200 */
[----:B------:R-:W-:-:S02]  /*3150*/  FSEL R121, R121, -INF , !P3 ;  /* 0xff80000079797808 */ /* 0x000fc40005800000 */
[CC--:B------:R-:W-:Y:S01]  /*3160*/  ISETP.GE.AND P1, PT, R15.reuse, R12.reuse, PT ;  /* 0x0000000c0f00720c */ /* 0x0c0fe20003f26270 */
[----:B------:R-:W-:Y:S01]  /*3170*/  HMMA.16816.F32.BF16 R16, R8, R36, RZ ;  /* 0x000000240810723c */ /* 0x000fe200000418ff */
[-C--:B------:R-:W-:Y:S01]  /*3180*/  ISETP.GE.AND P2, PT, R15, R3.reuse, PT ;  /* 0x000000030f00720c */ /* 0x080fe20003f46270 */
[----:B------:R-:W-:Y:S01]  /*3190*/  MUFU.TANH R112, R21 ;  /* 0x0000001500707308 */ /* 0x000fe20000002400 */
[C---:B------:R-:W-:Y:S02]  /*31a0*/  ISETP.GE.AND P4, PT, R14.reuse, R12, PT ;  /* 0x0000000c0e00720c */ /* 0x040fe40003f86270 */
[----:B------:R-:W-:Y:S02]  /*31b0*/  ISETP.GE.AND P3, PT, R14, R3, PT ;  /* 0x000000030e00720c */ /* 0x000fe40003f66270 */
[----:B------:R-:W-:Y:S02]  /*31c0*/  IADD3 R14, R2, -0xd7, RZ ;  /* 0xffffff29020e7810 */ /* 0x000fe40007ffe0ff */
[----:B------:R-:W-:Y:S01]  /*31d0*/  FSEL R98, R98, -INF , !P1 ;  /* 0xff80000062627808 */ /* 0x000fe20004800000 */
[----:B------:R-:W1:Y:S01]  /*31e0*/  MUFU.TANH R108, R22 ;  /* 0x00000016006c7308 */ /* 0x000e620000002400 */
[----:B------:R-:W-:-:S02]  /*31f0*/  FSEL R126, R126, -INF , !P2 ;  /* 0xff8000007e7e7808 */ /* 0x000fc40005000000 */
[CC--:B------:R-:W-:Y:S02]  /*3200*/  ISETP.GE.AND P1, PT, R14.reuse, R12.reuse, PT ;  /* 0x0000000c0e00720c */ /* 0x0c0fe40003f26270 */
[-C--:B------:R-:W-:Y:S01]  /*3210*/  ISETP.GE.AND P2, PT, R14, R3.reuse, PT ;  /* 0x000000030e00720c */ /* 0x080fe20003f46270 */
[----:B------:R-:W-:Y:S01]  /*3220*/  FMUL.FTZ R24, R24, c[0x0][0x2ec] ;  /* 0x0000bb0018187a20 */ /* 0x000fe20000410000 */
[----:B------:R-:W-:Y:S01]  /*3230*/  IADD3 R14, R2, -0xd0, RZ ;  /* 0xffffff30020e7810 */ /* 0x000fe20007ffe0ff */
[----:B------:R1:W1:Y:S01]  /*3240*/  MUFU.TANH R109, R23 ;  /* 0x00000017006d7308 */ /* 0x0002620000002400 */
[----:B------:R-:W-:Y:S01]  /*3250*/  FSEL R95, R95, -INF , !P0 ;  /* 0xff8000005f5f7808 */ /* 0x000fe20004000000 */
[----:B------:R-:W-:Y:S01]  /*3260*/  FMUL.FTZ R25, R25, c[0x0][0x2ec] ;  /* 0x0000bb0019197a20 */ /* 0x000fe20000410000 */
[----:B------:R-:W-:Y:S01]  /*3270*/  FSEL R128, R128, -INF , !P5 ;  /* 0xff80000080807808 */ /* 0x000fe20006800000 */
[----:B------:R-:W-:Y:S01]  /*3280*/  FMUL.FTZ R26, R26, c[0x0][0x2ec] ;  /* 0x0000bb001a1a7a20 */ /* 0x000fe20000410000 */
[C---:B------:R-:W-:Y:S01]  /*3290*/  ISETP.GE.AND P0, PT, R14.reuse, R12, PT ;  /* 0x0000000c0e00720c */ /* 0x040fe20003f06270 */
[----:B------:R-:W-:Y:S01]  /*32a0*/  FMUL.FTZ R27, R27, c[0x0][0x2ec] ;  /* 0x0000bb001b1b7a20 */ /* 0x000fe20000410000 */
[----:B------:R-:W-:Y:S01]  /*32b0*/  ISETP.GE.AND P5, PT, R14, R3, PT ;  /* 0x000000030e00720c */ /* 0x000fe20003fa6270 */
[----:B------:R-:W-:Y:S01]  /*32c0*/  MUFU.TANH R106, R24 ;  /* 0x00000018006a7308 */ /* 0x000fe20000002400 */
[----:B------:R-:W-:-:S02]  /*32d0*/  IADD3 R15, R2, -0xcf, RZ ;  /* 0xffffff31020f7810 */ /* 0x000fc40007ffe0ff */
[----:B------:R-:W-:Y:S02]  /*32e0*/  IADD3 R14, R2, -0xc8, RZ ;  /* 0xffffff38020e7810 */ /* 0x000fe40007ffe0ff */
[----:B------:R-:W-:Y:S02]  /*32f0*/  FSEL R91, R91, -INF , !P4 ;  /* 0xff8000005b5b7808 */ /* 0x000fe40006000000 */
[----:B------:R-:W-:Y:S01]  /*3300*/  FSEL R127, R127, -INF , !P3 ;  /* 0xff8000007f7f7808 */ /* 0x000fe20005800000 */
[----:B-1----:R-:W-:Y:S01]  /*3310*/  HMMA.16816.F32.BF16 R20, R4, R28, R16 ;  /* 0x0000001c0414723c */ /* 0x002fe20000041810 */
[----:B------:R-:W-:Y:S01]  /*3320*/  FSEL R93, R93, -INF , !P1 ;  /* 0xff8000005d5d7808 */ /* 0x000fe20004800000 */
[----:B------:R-:W1:Y:S01]  /*3330*/  MUFU.TANH R107, R25 ;  /* 0x00000019006b7308 */ /* 0x000e620000002400 */
[----:B------:R-:W-:Y:S02]  /*3340*/  FSEL R129, R129, -INF , !P2 ;  /* 0xff80000081817808 */ /* 0x000fe40005000000 */
[----:B------:R-:W-:-:S02]  /*3350*/  ISETP.GE.AND P4, PT, R15, R12, PT ;  /* 0x0000000c0f00720c */ /* 0x000fc40003f86270 */
[-C--:B------:R-:W-:Y:S01]  /*3360*/  ISETP.GE.AND P3, PT, R15, R3.reuse, PT ;  /* 0x000000030f00720c */ /* 0x080fe20003f66270 */
[----:B------:R-:W-:Y:S01]  /*3370*/  HMMA.16816.F32.BF16 R16, R8, R38, RZ ;  /* 0x000000260810723c */ /* 0x000fe200000418ff */
[C---:B------:R-:W-:Y:S01]  /*3380*/  ISETP.GE.AND P1, PT, R14.reuse, R12, PT ;  /* 0x0000000c0e00720c */ /* 0x040fe20003f26270 */
[----:B------:R-:W1:Y:S01]  /*3390*/  LDSM.16.M88.4 R36, [R165+0x3400] ;  /* 0x00340000a524783b */ /* 0x000e620000000200 */
[----:B------:R-:W-:Y:S01]  /*33a0*/  ISETP.GE.AND P2, PT, R14, R3, PT ;  /* 0x000000030e00720c */ /* 0x000fe20003f46270 */
[----:B------:R-:W-:Y:S01]  /*33b0*/  MUFU.TANH R66, R26 ;  /* 0x0000001a00427308 */ /* 0x000fe20000002400 */
[C---:B------:R-:W-:Y:S02]  /*33c0*/  IADD3 R15, R2.reuse, -0xc7, RZ ;  /* 0xffffff39020f7810 */ /* 0x040fe40007ffe0ff */
[----:B------:R-:W-:Y:S02]  /*33d0*/  IADD3 R14, R2, -0xc0, RZ ;  /* 0xffffff40020e7810 */ /* 0x000fe40007ffe0ff */
[----:B------:R-:W-:-:S02]  /*33e0*/  FSEL R92, R92, -INF , !P0 ;  /* 0xff8000005c5c7808 */ /* 0x000fc40004000000 */
[----:B------:R-:W-:Y:S01]  /*33f0*/  FSEL R130, R130, -INF , !P5 ;  /* 0xff80000082827808 */ /* 0x000fe20006800000 */
[----:B------:R2:W1:Y:S01]  /*3400*/  MUFU.TANH R105, R27 ;  /* 0x0000001b00697308 */ /* 0x0004620000002400 */
[----:B------:R-:W-:Y:S02]  /*3410*/  FSEL R94, R94, -INF , !P4 ;  /* 0xff8000005e5e7808 */ /* 0x000fe40006000000 */
[----:B------:R-:W-:Y:S01]  /*3420*/  FSEL R136, R136, -INF , !P3 ;  /* 0xff80000088887808 */ /* 0x000fe20005800000 */
[----:B------:R-:W-:Y:S01]  /*3430*/  FMUL.FTZ R20, R20, c[0x0][0x2ec] ;  /* 0x0000bb0014147a20 */ /* 0x000fe20000410000 */
[-C--:B------:R-:W-:Y:S01]  /*3440*/  ISETP.GE.AND P0, PT, R15, R12.reuse, PT ;  /* 0x0000000c0f00720c */ /* 0x080fe20003f06270 */
[----:B------:R-:W-:Y:S01]  /*3450*/  FMUL.FTZ R21, R21, c[0x0][0x2ec] ;  /* 0x0000bb0015157a20 */ /* 0x000fe20000410000 */
[-C--:B------:R-:W-:Y:S01]  /*3460*/  ISETP.GE.AND P5, PT, R15, R3.reuse, PT ;  /* 0x000000030f00720c */ /* 0x080fe20003fa6270 */
[----:B------:R-:W-:Y:S01]  /*3470*/  FMUL.FTZ R22, R22, c[0x0][0x2ec] ;  /* 0x0000bb0016167a20 */ /* 0x000fe20000410000 */
[C---:B------:R-:W-:Y:S01]  /*3480*/  ISETP.GE.AND P4, PT, R14.reuse, R12, PT ;  /* 0x0000000c0e00720c */ /* 0x040fe20003f86270 */
[----:B------:R-:W-:Y:S01]  /*3490*/  FMUL.FTZ R23, R23, c[0x0][0x2ec] ;  /* 0x0000bb0017177a20 */ /* 0x000fe20000410000 */
[----:B------:R-:W-:Y:S01]  /*34a0*/  ISETP.GE.AND P3, PT, R14, R3, PT ;  /* 0x000000030e00720c */ /* 0x000fe20003f66270 */
[----:B------:R-:W1:Y:S01]  /*34b0*/  MUFU.TANH R57, R20 ;  /* 0x0000001400397308 */ /* 0x000e620000002400 */
[----:B------:R-:W-:-:S02]  /*34c0*/  IADD3 R14, R2, -0xb8, RZ ;  /* 0xffffff48020e7810 */ /* 0x000fc40007ffe0ff */
[----:B------:R-:W-:Y:S01]  /*34d0*/  FSEL R89, R89, -INF , !P0 ;  /* 0xff80000059597808 */ /* 0x000fe20004000000 */
[----:B--2---:R-:W-:Y:S01]  /*34e0*/  HMMA.16816.F32.BF16 R24, R4, R30, R16 ;  /* 0x0000001e0418723c */ /* 0x004fe20000041810 */
[----:B------:R-:W-:Y:S02]  /*34f0*/  FSEL R133, R133, -INF , !P5 ;  /* 0xff80000085857808 */ /* 0x000fe40006800000 */
[C---:B------:R-:W-:Y:S01]  /*3500*/  ISETP.GE.AND P0, PT, R14.reuse, R12, PT ;  /* 0x0000000c0e00720c */ /* 0x040fe20003f06270 */
[----:B------:R-:W-:Y:S01]  /*3510*/  MUFU.TANH R62, R21 ;  /* 0x00000015003e7308 */ /* 0x000fe20000002400 */
[----:B------:R-:W-:Y:S02]  /*3520*/  ISETP.GE.AND P5, PT, R14, R3, PT ;  /* 0x000000030e00720c */ /* 0x000fe40003fa6270 */
[C---:B------:R-:W-:Y:S01]  /*3530*/  IADD3 R15, R2.reuse, -0xbf, RZ ;  /* 0xffffff41020f7810 */ /* 0x040fe20007ffe0ff */
[----:B------:R-:W-:Y:S01]  /*3540*/  HMMA.16816.F32.BF16 R16, R8, R32, RZ ;  /* 0x000000200810723c */ /* 0x000fe200000418ff */
[----:B------:R-:W-:-:S02]  /*3550*/  IADD3 R14, R2, -0xb7, RZ ;  /* 0xffffff49020e7810 */ /* 0x000fc40007ffe0ff */
[----:B------:R-:W-:Y:S01]  /*3560*/  FSEL R90, R90, -INF , !P1 ;  /* 0xff8000005a5a7808 */ /* 0x000fe20004800000 */
[----:B------:R-:W2:Y:S01]  /*3570*/  MUFU.TANH R54, R22 ;  /* 0x0000001600367308 */ /* 0x000ea20000002400 */
[----:B------:R-:W-:Y:S02]  /*3580*/  FSEL R132, R132, -INF , !P2 ;  /* 0xff80000084847808 */ /* 0x000fe40005000000 */
[----:B------:R-:W-:Y:S02]  /*3590*/  FSEL R87, R87, -INF , !P4 ;  /* 0xff80000057577808 */ /* 0x000fe40006000000 */
[----:B------:R-:W-:Y:S02]  /*35a0*/  FSEL R137, R137, -INF , !P3 ;  /* 0xff80000089897808 */ /* 0x000fe40005800000 */
[C---:B------:R-:W-:Y:S01]  /*35b0*/  ISETP.GE.AND P1, PT, R15.reuse, R12, PT ;  /* 0x0000000c0f00720c */ /* 0x040fe20003f26270 */
[----:B------:R2:W2:Y:S01]  /*35c0*/  MUFU.TANH R56, R23 ;  /* 0x0000001700387308 */ /* 0x0004a20000002400 */
[----:B------:R-:W-:-:S02]  /*35d0*/  ISETP.GE.AND P2, PT, R15, R3, PT ;  /* 0x000000030f00720c */ /* 0x000fc40003f46270 */
[-C--:B------:R-:W-:Y:S01]  /*35e0*/  ISETP.GE.AND P4, PT, R14, R12.reuse, PT ;  /* 0x0000000c0e00720c */ /* 0x080fe20003f86270 */
[----:B------:R-:W-:Y:S01]  /*35f0*/  FMUL.FTZ R24, R24, c[0x0][0x2ec] ;  /* 0x0000bb0018187a20 */ /* 0x000fe20000410000 */
[----:B------:R-:W-:Y:S01]  /*3600*/  ISETP.GE.AND P3, PT, R14, R3, PT ;  /* 0x000000030e00720c */ /* 0x000fe20003f66270 */
[----:B------:R-:W-:Y:S01]  /*3610*/  FMUL.FTZ R26, R26, c[0x0][0x2ec] ;  /* 0x0000bb001a1a7a20 */ /* 0x000fe20000410000 */
[----:B------:R-:W-:Y:S01]  /*3620*/  IADD3 R14, R2, -0xb0, RZ ;  /* 0xffffff50020e7810 */ /* 0x000fe20007ffe0ff */
[----:B------:R3:W-:Y:S01]  /*3630*/  MUFU.TANH R53, R24 ;  /* 0x0000001800357308 */ /* 0x0007e20000002400 */
[----:B------:R-:W-:Y:S01]  /*3640*/  FSEL R88, R88, -INF , !P1 ;  /* 0xff80000058587808 */ /* 0x000fe20004800000 */
[----:B------:R-:W-:Y:S01]  /*3650*/  FMUL.FTZ R27, R27, c[0x0][0x2ec] ;  /* 0x0000bb001b1b7a20 */ /* 0x000fe20000410000 */
[----:B------:R-:W-:Y:S01]  /*3660*/  FSEL R140, R140, -INF , !P2 ;  /* 0xff8000008c8c7808 */ /* 0x000fe20005000000 */
[----:B-1----:R-:W-:Y:S01]  /*3670*/  HMMA.16816.F32.BF16 R28, R4, R36, R16 ;  /* 0x00000024041c723c */ /* 0x002fe20000041810 */
[----:B------:R-:W-:-:S02]  /*3680*/  ISETP.GE.AND P1, PT, R14, R12, PT ;  /* 0x0000000c0e00720c */ /* 0x000fc40003f26270 */
[-C--:B------:R-:W-:Y:S01]  /*3690*/  ISETP.GE.AND P2, PT, R14, R3.reuse, PT ;  /* 0x000000030e00720c */ /* 0x080fe20003f46270 */
[----:B------:R-:W-:Y:S01]  /*36a0*/  MUFU.TANH R50, R26 ;  /* 0x0000001a00327308 */ /* 0x000fe20000002400 */
[----:B------:R-:W-:Y:S02]  /*36b0*/  IADD3 R14, R2, -0xaf, RZ ;  /* 0xffffff51020e7810 */ /* 0x000fe40007ffe0ff */
[----:B------:R-:W-:Y:S01]  /*36c0*/  FSEL R86, R86, -INF , !P0 ;  /* 0xff80000056567808 */ /* 0x000fe20004000000 */
[----:B------:R-:W-:Y:S01]  /*36d0*/  FMUL.FTZ R16, R25, c[0x0][0x2ec] ;  /* 0x0000bb0019107a20 */ /* 0x000fe20000410000 */
[----:B------:R-:W-:Y:S01]  /*36e0*/  FSEL R138, R138, -INF , !P5 ;  /* 0xff8000008a8a7808 */ /* 0x000fe20006800000 */
[----:B--2---:R-:W-:Y:S01]  /*36f0*/  HMMA.16816.F32.BF16 R20, R8, R34, RZ ;  /* 0x000000220814723c */ /* 0x004fe200000418ff */
[C---:B------:R-:W-:Y:S01]  /*3700*/  ISETP.GE.AND P0, PT, R14.reuse, R12, PT ;  /* 0x0000000c0e00720c */ /* 0x040fe20003f06270 */
[----:B------:R1:W2:Y:S01]  /*3710*/  MUFU.TANH R55, R16 ;  /* 0x0000001000377308 */ /* 0x0002a20000002400 */
[----:B------:R-:W-:Y:S01]  /*3720*/  ISETP.GE.AND P5, PT, R14, R3, PT ;  /* 0x000000030e00720c */ /* 0x000fe20003fa6270 */
[----:B------:R-:W-:Y:S01]  /*3730*/  LDSM.16.M88.4 R32, [R165+0x3c00] ;  /* 0x003c0000a520783b */ /* 0x000fe20000000200 */
[----:B------:R-:W-:-:S02]  /*3740*/  IADD3 R15, R2, -0xa8, RZ ;  /* 0xffffff58020f7810 */ /* 0x000fc40007ffe0ff */
[----:B------:R-:W-:Y:S02]  /*3750*/  IADD3 R14, R2, -0xa7, RZ ;  /* 0xffffff59020e7810 */ /* 0x000fe40007ffe0ff */
[----:B------:R-:W-:Y:S01]  /*3760*/  FSEL R82, R82, -INF , !P4 ;  /* 0xff80000052527808 */ /* 0x000fe20006000000 */
[----:B------:R-:W2:Y:S01]  /*3770*/  MUFU.TANH R52, R27 ;  /* 0x0000001b00347308 */ /* 0x000ea20000002400 */
[----:B------:R-:W-:Y:S02]  /*3780*/  FSEL R139, R139, -INF , !P3 ;  /* 0xff8000008b8b7808 */ /* 0x000fe40005800000 */
[----:B------:R-:W-:Y:S01]  /*3790*/  FSEL R84, R84, -INF , !P1 ;  /* 0xff80000054547808 */ /* 0x000fe20004800000 */
[----:B---3--:R-:W-:Y:S01]  /*37a0*/  FMUL.FTZ R24, R29, c[0x0][0x2ec] ;  /* 0x0000bb001d187a20 */ /* 0x008fe20000410000 */
[----:B------:R-:W-:Y:S01]  /*37b0*/  FSEL R141, R141, -INF , !P2 ;  /* 0xff8000008d8d7808 */ /* 0x000fe20005000000 */
[----:B------:R-:W-:Y:S01]  /*37c0*/  FMUL.FTZ R28, R28, c[0x0][0x2ec] ;  /* 0x0000bb001c1c7a20 */ /* 0x000fe20000410000 */
[C---:B------:R-:W-:Y:S01]  /*37d0*/  ISETP.GE.AND P4, PT, R15.reuse, R12, PT ;  /* 0x0000000c0f00720c */ /* 0x040fe20003f86270 */
[----:B-1----:R-:W-:Y:S01]  /*37e0*/  HMMA.16816.F32.BF16 R16, R8, R40, RZ ;  /* 0x000000280810723c */ /* 0x002fe200000418ff */
[----:B------:R-:W-:-:S02]  /*37f0*/  ISETP.GE.AND P3, PT, R15, R3, PT ;  /* 0x000000030f00720c */ /* 0x000fc40003f66270 */
[C---:B------:R-:W-:Y:S02]  /*3800*/  ISETP.GE.AND P1, PT, R14.reuse, R12, PT ;  /* 0x0000000c0e00720c */ /* 0x040fe40003f26270 */
[----:B------:R-:W-:Y:S02]  /*3810*/  ISETP.GE.AND P2, PT, R14, R3, PT ;  /* 0x000000030e00720c */ /* 0x000fe40003f46270 */
[C---:B------:R-:W-:Y:S01]  /*3820*/  IADD3 R15, R2.reuse, -0xa0, RZ ;  /* 0xffffff60020f7810 */ /* 0x040fe20007ffe0ff */
[----:B------:R-:W-:Y:S01]  /*3830*/  HMMA.16816.F32.BF16 R20, R4, R38, R20 ;  /* 0x000000260414723c */ /* 0x000fe20000041814 */
[----:B------:R-:W-:Y:S02]  /*3840*/  IADD3 R14, R2, -0x9f, RZ ;  /* 0xffffff61020e7810 */ /* 0x000fe40007ffe0ff */
        /* <DEDUP_REMOVED lines=8> */
[C---:B------:R-:W-:Y:S02]  /*38d0*/  IADD3 R15, R2.reuse, -0x98, RZ ;  /* 0xffffff68020f7810 */ /* 0x040fe40007ffe0ff */
[----:B------:R-:W-:Y:S02]  /*38e0*/  IADD3 R14, R2, -0x97, RZ ;  /* 0xffffff69020e7810 */ /* 0x000fe40007ffe0ff */
[----:B------:R-:W-:Y:S01]  /*38f0*/  FSEL R81, R81, -INF , !P1 ;  /* 0xff80000051517808 */ /* 0x000fe20004800000 */
[----:B------:R-:W-:Y:S01]  /*3900*/  FMUL.FTZ R20, R20, c[0x0][0x2ec] ;  /* 0x0000bb0014147a20 */ /* 0x000fe20000410000 */
[----:B------:R-:W-:Y:S01]  /*3910*/  FSEL R142, R142, -INF , !P2 ;  /* 0xff8000008e8e7808 */ /* 0x000fe20005000000 */
[----:B------:R-:W-:Y:S01]  /*3920*/  FMUL.FTZ R21, R21, c[0x0][0x2ec] ;  /* 0x0000bb0015157a20 */ /* 0x000fe20000410000 */
[----:B------:R-:W-:Y:S01]  /*3930*/  FSEL R78, R78, -INF , !P0 ;  /* 0xff8000004e4e7808 */ /* 0x000fe20004000000 */
[----:B------:R-:W-:Y:S01]  /*3940*/  FMUL.FTZ R22, R22, c[0x0][0x2ec] ;  /* 0x0000bb0016167a20 */ /* 0x000fe20000410000 */
[----:B------:R-:W-:Y:S01]  /*3950*/  FSEL R145, R145, -INF , !P5 ;  /* 0xff80000091917808 */ /* 0x000fe20006800000 */
[----:B------:R-:W-:Y:S01]  /*3960*/  MUFU.TANH R39, R20 ;  /* 0x0000001400277308 */ /* 0x000fe20000002400 */
[----:B------:R-:W-:-:S02]  /*3970*/  ISETP.GE.AND P1, PT, R15, R12, PT ;  /* 0x0000000c0f00720c */ /* 0x000fc40003f26270 */
[-C--:B------:R-:W-:Y:S02]  /*3980*/  ISETP.GE.AND P2, PT, R15, R3.reuse, PT ;  /* 0x000000030f00720c */ /* 0x080fe40003f46270 */
[C---:B------:R-:W-:Y:S02]  /*3990*/  ISETP.GE.AND P0, PT, R14.reuse, R12, PT ;  /* 0x0000000c0e00720c */ /* 0x040fe40003f06270 */
[----:B------:R-:W-:Y:S01]  /*39a0*/  ISETP.GE.AND P5, PT, R14, R3, PT ;  /* 0x000000030e00720c */ /* 0x000fe20003fa6270 */
[----:B------:R-:W-:Y:S01]  /*39b0*/  MUFU.TANH R40, R21 ;  /* 0x0000001500287308 */ /* 0x000fe20000002400 */
[----:B------:R-:W-:Y:S02]  /*39c0*/  IADD3 R14, R2, -0x8f, RZ ;  /* 0xffffff71020e7810 */ /* 0x000fe40007ffe0ff */
[----:B------:R-:W-:Y:S02]  /*39d0*/  FSEL R79, R79, -INF , !P1 ;  /* 0xff8000004f4f7808 */ /* 0x000fe40004800000 */
[----:B------:R-:W-:-:S02]  /*39e0*/  FSEL R147, R147, -INF , !P2 ;  /* 0xff80000093937808 */ /* 0x000fc40005000000 */
[C---:B------:R-:W-:Y:S01]  /*39f0*/  ISETP.GE.AND P1, PT, R14.reuse, R12, PT ;  /* 0x0000000c0e00720c */ /* 0x040fe20003f26270 */
[----:B------:R-:W-:Y:S01]  /*3a00*/  MUFU.TANH R37, R22 ;  /* 0x0000001600257308 */ /* 0x000fe20000002400 */
[----:B------:R-:W-:Y:S02]  /*3a10*/  ISETP.GE.AND P2, PT, R14, R3, PT ;  /* 0x000000030e00720c */ /* 0x000fe40003f46270 */
[C---:B------:R-:W-:Y:S02]  /*3a20*/  IADD3 R15, R2.reuse, -0x90, RZ ;  /* 0xffffff70020f7810 */ /* 0x040fe40007ffe0ff */
        /* <DEDUP_REMOVED lines=19> */
[C---:B------:R-:W-:Y:S02]  /*3b60*/  IADD3 R15, R2.reuse, -0x7f, RZ ;  /* 0xffffff81020f7810 */ /* 0x040fe40007ffe0ff */
[----:B------:R-:W-:-:S02]  /*3b70*/  IADD3 R14, R2, -0x78, RZ ;  /* 0xffffff88020e7810 */ /* 0x000fc40007ffe0ff */
        /* <DEDUP_REMOVED lines=22> */
[----:B------:R-:W-:Y:S01]  /*3ce0*/  FSEL R69, R69, -INF , !P1 ;  /* 0xff80000045457808 */ /* 0x000fe20004800000 */
[----:B------:R-:W1:Y:S01]  /*3cf0*/  MUFU.TANH R51, R28 ;  /* 0x0000001c00337308 */ /* 0x000e620000002400 */
[----:B------:R-:W-:-:S02]  /*3d00*/  FSEL R158, R135, -INF , !P2 ;  /* 0xff800000879e7808 */ /* 0x000fc40005000000 */
[CC--:B------:R-:W-:Y:S02]  /*3d10*/  ISETP.GE.AND P4, PT, R14.reuse, R12.reuse, PT ;  /* 0x0000000c0e00720c */ /* 0x0c0fe40003f86270 */
[-C--:B------:R-:W-:Y:S02]  /*3d20*/  ISETP.GE.AND P3, PT, R14, R3.reuse, PT ;  /* 0x000000030e00720c */ /* 0x080fe40003f66270 */
[C---:B------:R-:W-:Y:S02]  /*3d30*/  ISETP.GE.AND P1, PT, R15.reuse, R12, PT ;  /* 0x0000000c0f00720c */ /* 0x040fe40003f26270 */
[----:B------:R-:W-:Y:S02]  /*3d40*/  ISETP.GE.AND P2, PT, R15, R3, PT ;  /* 0x000000030f00720c */ /* 0x000fe40003f46270 */
[----:B------:R-:W-:Y:S02]  /*3d50*/  IADD3 R15, R2, -0x60, RZ ;  /* 0xffffffa0020f7810 */ /* 0x000fe40007ffe0ff */
[----:B------:R-:W-:-:S02]  /*3d60*/  FSEL R159, R49, -INF , !P5 ;  /* 0xff800000319f7808 */ /* 0x000fc40006800000 */
[----:B------:R-:W-:Y:S01]  /*3d70*/  FSEL R65, R65, -INF , !P4 ;  /* 0xff80000041417808 */ /* 0x000fe20006000000 */
[----:B------:R3:W-:Y:S01]  /*3d80*/  MUFU.TANH R49, R24 ;  /* 0x0000001800317308 */ /* 0x0007e20000002400 */
[----:B------:R-:W-:Y:S02]  /*3d90*/  FSEL R131, R131, -INF , !P3 ;  /* 0xff80000083837808 */ /* 0x000fe40005800000 */
[C---:B------:R-:W-:Y:S02]  /*3da0*/  ISETP.GE.AND P4, PT, R15.reuse, R12, PT ;  /* 0x0000000c0f00720c */ /* 0x040fe40003f86270 */
[----:B------:R-:W-:Y:S01]  /*3db0*/  ISETP.GE.AND P3, PT, R15, R3, PT ;  /* 0x000000030f00720c */ /* 0x000fe20003f66270 */
[----:B------:R-:W-:Y:S01]  /*3dc0*/  FMUL.FTZ R15, R30, c[0x0][0x2ec] ;  /* 0x0000bb001e0f7a20 */ /* 0x000fe20000410000 */
[----:B------:R-:W-:Y:S02]  /*3dd0*/  IADD3 R14, R2, -0x67, RZ ;  /* 0xffffff99020e7810 */ /* 0x000fe40007ffe0ff */
[----:B------:R-:W-:-:S02]  /*3de0*/  FSEL R67, R67, -INF , !P0 ;  /* 0xff80000043437808 */ /* 0x000fc40004000000 */
[CC--:B------:R-:W-:Y:S02]  /*3df0*/  ISETP.GE.AND P0, PT, R14.reuse, R12.reuse, PT ;  /* 0x0000000c0e00720c */ /* 0x0c0fe40003f06270 */
[-C--:B------:R-:W-:Y:S02]  /*3e00*/  ISETP.GE.AND P5, PT, R14, R3.reuse, PT ;  /* 0x000000030e00720c */ /* 0x080fe40003fa6270 */
[----:B------:R-:W-:Y:S01]  /*3e10*/  IADD3 R14, R2, -0x5f, RZ ;  /* 0xffffffa1020e7810 */ /* 0x000fe20007ffe0ff */
[----:B---3--:R-:W-:Y:S01]  /*3e20*/  HMMA.16816.F32.BF16 R24, R4, R44, R16 ;  /* 0x0000002c0418723c */ /* 0x008fe20000041810 */
[----:B------:R-:W-:Y:S02]  /*3e30*/  FSEL R64, R64, -INF , !P1 ;  /* 0xff80000040407808 */ /* 0x000fe40004800000 */
[----:B------:R-:W-:Y:S02]  /*3e40*/  FSEL R161, R48, -INF , !P2 ;  /* 0xff80000030a17808 */ /* 0x000fe40005000000 */
[C---:B------:R-:W-:Y:S01]  /*3e50*/  ISETP.GE.AND P1, PT, R14.reuse, R12, PT ;  /* 0x0000000c0e00720c */ /* 0x040fe20003f26270 */
[----:B------:R3:W1:Y:S01]  /*3e60*/  MUFU.TANH R48, R15 ;  /* 0x0000000f00307308 */ /* 0x0006620000002400 */
[----:B------:R-:W-:Y:S01]  /*3e70*/  FMUL.FTZ R16, R31, c[0x0][0x2ec] ;  /* 0x0000bb001f107a20 */ /* 0x000fe20000410000 */
[----:B------:R-:W-:Y:S01]  /*3e80*/  ISETP.GE.AND P2, PT, R14, R3, PT ;  /* 0x000000030e00720c */ /* 0x000fe20003f46270 */
[----:B------:R1:W2:Y:S01]  /*3e90*/  LDSM.16.M88.4 R28, [R13+0x4c00] ;  /* 0x004c00000d1c783b */ /* 0x0002a20000000200 */
[----:B------:R-:W-:Y:S01]  /*3ea0*/  IADD3 R14, R2, -0x57, RZ ;  /* 0xffffffa9020e7810 */ /* 0x000fe20007ffe0ff */
[----:B------:R-:W-:-:S04]  /*3eb0*/  DEPBAR.LE SB0, 0x0 ;  /* 0x000080000000791a */ /* 0x000fc80000000000 */
[----:B------:R4:W-:Y:S01]  /*3ec0*/  MUFU.TANH R41, R16 ;  /* 0x0000001000297308 */ /* 0x0009e20000002400 */
[----:B-----5:R-:W-:Y:S02]  /*3ed0*/  FSEL R61, R61, -INF , !P4 ;  /* 0xff8000003d3d7808 */ /* 0x020fe40006000000 */
[----:B------:R-:W-:Y:S02]  /*3ee0*/  FSEL R160, R60, -INF , !P3 ;  /* 0xff8000003ca07808 */ /* 0x000fe40005800000 */
[CC--:B------:R-:W-:Y:S02]  /*3ef0*/  ISETP.GE.AND P4, PT, R14.reuse, R12.reuse, PT ;  /* 0x0000000c0e00720c */ /* 0x0c0fe40003f86270 */
[----:B------:R-:W-:Y:S02]  /*3f00*/  ISETP.GE.AND P3, PT, R14, R3, PT ;  /* 0x000000030e00720c */ /* 0x000fe40003f66270 */
[----:B------:R-:W-:Y:S01]  /*3f10*/  IADD3 R14, R2, -0x50, RZ ;  /* 0xffffffb0020e7810 */ /* 0x000fe20007ffe0ff */
[----:B------:R-:W-:Y:S01]  /*3f20*/  FMUL.FTZ R24, R24, c[0x0][0x2ec] ;  /* 0x0000bb0018187a20 */ /* 0x000fe20000410000 */
[----:B------:R-:W-:Y:S01]  /*3f30*/  FSEL R60, R116, -INF , !P1 ;  /* 0xff800000743c7808 */ /* 0x000fe20004800000 */
[----:B------:R-:W-:Y:S01]  /*3f40*/  FMUL.FTZ R25, R25, c[0x0][0x2ec] ;  /* 0x0000bb0019197a20 */ /* 0x000fe20000410000 */
[----:B------:R-:W-:Y:S01]  /*3f50*/  FSEL R115, R115, -INF , !P2 ;  /* 0xff80000073737808 */ /* 0x000fe20005000000 */
[----:B------:R-:W-:Y:S01]  /*3f60*/  FMUL.FTZ R26, R26, c[0x0][0x2ec] ;  /* 0x0000bb001a1a7a20 */ /* 0x000fe20000410000 */
[----:B---3--:R-:W-:Y:S01]  /*3f70*/  IADD3 R15, R2, -0x58, RZ ;  /* 0xffffffa8020f7810 */ /* 0x008fe20007ffe0ff */
[----:B----4-:R-:W-:Y:S01]  /*3f80*/  HMMA.16816.F32.BF16 R16, R8, R42, RZ ;  /* 0x0000002a0810723c */ /* 0x010fe200000418ff */
[----:B------:R-:W-:Y:S01]  /*3f90*/  BAR.SYNC.DEFER_BLOCKING 0x0 ;  /* 0x0000000000007b1d */ /* 0x000fe20000010000 */
[----:B------:R-:W-:-:S02]  /*3fa0*/  ISETP.GE.AND P1, PT, R14, R12, PT ;  /* 0x0000000c0e00720c */ /* 0x000fc40003f26270 */
[-C--:B------:R-:W-:Y:S01]  /*3fb0*/  ISETP.GE.AND P2, PT, R14, R3.reuse, PT ;  /* 0x000000030e00720c */ /* 0x080fe20003f46270 */
[----:B------:R-:W-:Y:S01]  /*3fc0*/  FMUL.FTZ R14, R23, c[0x0][0x2ec] ;  /* 0x0000bb00170e7a20 */ /* 0x000fe20000410000 */
[----:B------:R-:W-:Y:S01]  /*3fd0*/  FSEL R63, R63, -INF , !P0 ;  /* 0xff8000003f3f7808 */ /* 0x000fe20004000000 */
[----:B------:R-:W-:Y:S01]  /*3fe0*/  MUFU.TANH R38, R24 ;  /* 0x0000001800267308 */ /* 0x000fe20000002400 */
[----:B------:R-:W-:Y:S02]  /*3ff0*/  FSEL R125, R125, -INF , !P5 ;  /* 0xff8000007d7d7808 */ /* 0x000fe40006800000 */
[C---:B------:R-:W-:Y:S02]  /*4000*/  ISETP.GE.AND P0, PT, R15.reuse, R12, PT ;  /* 0x0000000c0f00720c */ /* 0x040fe40003f06270 */
[----:B------:R-:W-:Y:S02]  /*4010*/  ISETP.GE.AND P5, PT, R15, R3, PT ;  /* 0x000000030f00720c */ /* 0x000fe40003fa6270 */
[----:B-1----:R-:W-:Y:S01]  /*4020*/  IADD3 R13, R2, -0x4f, RZ ;  /* 0xffffffb1020d7810 */ /* 0x002fe20007ffe0ff */
[----:B------:R1:W3:Y:S01]  /*4030*/  MUFU.TANH R36, R14 ;  /* 0x0000000e00247308 */ /* 0x0002e20000002400 */
[----:B------:R-:W-:-:S02]  /*4040*/  FSEL R59, R59, -INF , !P0 ;  /* 0xff8000003b3b7808 */ /* 0x000fc40004000000 */
[----:B------:R-:W-:Y:S02]  /*4050*/  FSEL R116, R58, -INF , !P5 ;  /* 0xff8000003a747808 */ /* 0x000fe40006800000 */
[C---:B------:R-:W-:Y:S02]  /*4060*/  ISETP.GE.AND P0, PT, R13.reuse, R12, PT ;  /* 0x0000000c0d00720c */ /* 0x040fe40003f06270 */
[----:B------:R-:W-:Y:S02]  /*4070*/  ISETP.GE.AND P5, PT, R13, R3, PT ;  /* 0x000000030d00720c */ /* 0x000fe40003fa6270 */
[----:B------:R-:W-:Y:S01]  /*4080*/  HMMA.16816.F32.BF16 R20, R4, R46, R16 ;  /* 0x0000002e0414723c */ /* 0x000fe20000041810 */
[----:B------:R-:W-:Y:S02]  /*4090*/  IADD3 R13, R2, -0x48, RZ ;  /* 0xffffffb8020d7810 */ /* 0x000fe40007ffe0ff */
[----:B------:R-:W-:Y:S02]  /*40a0*/  FSEL R58, R114, -INF , !P4 ;  /* 0xff800000723a7808 */ /* 0x000fe40006000000 */
[----:B------:R-:W-:-:S02]  /*40b0*/  FSEL R111, R111, -INF , !P3 ;  /* 0xff8000006f6f7808 */ /* 0x000fc40005800000 */
[CC--:B------:R-:W-:Y:S01]  /*40c0*/  ISETP.GE.AND P4, PT, R13.reuse, R12.reuse, PT ;  /* 0x0000000c0d00720c */ /* 0x0c0fe20003f86270 */
[----:B--2---:R-:W-:Y:S01]  /*40d0*/  HMMA.16816.F32.BF16 R16, R8, R28, RZ ;  /* 0x0000001c0810723c */ /* 0x004fe200000418ff */
[----:B------:R-:W-:Y:S01]  /*40e0*/  ISETP.GE.AND P3, PT, R13, R3, PT ;  /* 0x000000030d00720c */ /* 0x000fe20003f66270 */
[----:B------:R-:W-:Y:S01]  /*40f0*/  MUFU.TANH R29, R25 ;  /* 0x00000019001d7308 */ /* 0x000fe20000002400 */
[C---:B------:R-:W-:Y:S02]  /*4100*/  IADD3 R13, R2.reuse, -0x47, RZ ;  /* 0xffffffb9020d7810 */ /* 0x040fe40007ffe0ff */
[----:B-1----:R-:W-:Y:S02]  /*4110*/  IADD3 R14, R2, -0x40, RZ ;  /* 0xffffffc0020e7810 */ /* 0x002fe40007ffe0ff */
[----:B------:R-:W-:Y:S02]  /*4120*/  FSEL R45, R110, -INF , !P1 ;  /* 0xff8000006e2d7808 */ /* 0x000fe40004800000 */
[----:B------:R-:W-:Y:S01]  /*4130*/  ISETP.GE.AND P1, PT, R13, R12, PT ;  /* 0x0000000c0d00720c */ /* 0x000fe20003f26270 */
[----:B------:R1:W-:Y:S01]  /*4140*/  MUFU.TANH R28, R26 ;  /* 0x0000001a001c7308 */ /* 0x0003e20000002400 */
[----:B------:R-:W-:-:S02]  /*4150*/  FSEL R108, R108, -INF , !P2 ;  /* 0xff8000006c6c7808 */ /* 0x000fc40005000000 */
[----:B------:R-:W-:Y:S02]  /*4160*/  FSEL R44, R112, -INF , !P0 ;  /* 0xff800000702c7808 */ /* 0x000fe40004000000 */
[----:B------:R-:W-:Y:S01]  /*4170*/  FSEL R109, R109, -INF , !P5 ;  /* 0xff8000006d6d7808 */ /* 0x000fe20006800000 */
[----:B------:R-:W-:Y:S01]  /*4180*/  FMUL.FTZ R22, R22, c[0x0][0x2ec] ;  /* 0x0000bb0016167a20 */ /* 0x000fe20000410000 */
[-C--:B------:R-:W-:Y:S01]  /*4190*/  ISETP.GE.AND P2, PT, R13, R3.reuse, PT ;  /* 0x000000030d00720c */ /* 0x080fe20003f46270 */
[----:B------:R-:W-:Y:S01]  /*41a0*/  FMUL.FTZ R21, R21, c[0x0][0x2ec] ;  /* 0x0000bb0015157a20 */ /* 0x000fe20000410000 */
[C---:B------:R-:W-:Y:S01]  /*41b0*/  ISETP.GE.AND P0, PT, R14.reuse, R12, PT ;  /* 0x0000000c0e00720c */ /* 0x040fe20003f06270 */
[----:B------:R-:W-:Y:S01]  /*41c0*/  FMUL.FTZ R23, R23, c[0x0][0x2ec] ;  /* 0x0000bb0017177a20 */ /* 0x000fe20000410000 */
[----:B------:R-:W-:Y:S01]  /*41d0*/  ISETP.GE.AND P5, PT, R14, R3, PT ;  /* 0x000000030e00720c */ /* 0x000fe20003fa6270 */
[----:B------:R-:W2:Y:S01]  /*41e0*/  MUFU.TANH R22, R22 ;  /* 0x0000001600167308 */ /* 0x000ea20000002400 */
[----:B------:R-:W-:Y:S01]  /*41f0*/  IADD3 R14, R2, -0x38, RZ ;  /* 0xffffffc8020e7810 */ /* 0x000fe20007ffe0ff */
[----:B------:R-:W-:Y:S01]  /*4200*/  FMUL.FTZ R20, R20, c[0x0][0x2ec] ;  /* 0x0000bb0014147a20 */ /* 0x000fe20000410000 */
[----:B------:R-:W-:-:S02]  /*4210*/  FSEL R42, R107, -INF , !P1 ;  /* 0xff8000006b2a7808 */ /* 0x000fc40004800000 */
[----:B------:R-:W-:Y:S02]  /*4220*/  FSEL R107, R105, -INF , !P2 ;  /* 0xff800000696b7808 */ /* 0x000fe40005000000 */
[CC--:B------:R-:W-:Y:S01]  /*4230*/  ISETP.GE.AND P1, PT, R14.reuse, R12.reuse, PT ;  /* 0x0000000c0e00720c */ /* 0x0c0fe20003f26270 */
[----:B------:R-:W4:Y:S01]  /*4240*/  MUFU.TANH R21, R21 ;  /* 0x0000001500157308 */ /* 0x000f220000002400 */
[----:B------:R-:W-:Y:S01]  /*4250*/  ISETP.GE.AND P2, PT, R14, R3, PT ;  /* 0x000000030e00720c */ /* 0x000fe20003f46270 */
[----:B------:R-:W-:Y:S01]  /*4260*/  FMUL.FTZ R14, R27, c[0x0][0x2ec] ;  /* 0x0000bb001b0e7a20 */ /* 0x000fe20000410000 */
[----:B------:R-:W-:Y:S01]  /*4270*/  IADD3 R13, R2, -0x3f, RZ ;  /* 0xffffffc1020d7810 */ /* 0x000fe20007ffe0ff */
[----:B-1----:R-:W-:Y:S01]  /*4280*/  HMMA.16816.F32.BF16 R24, R4, R32, R16 ;  /* 0x000000200418723c */ /* 0x002fe20000041810 */
[----:B------:R-:W-:Y:S02]  /*4290*/  FSEL R43, R106, -INF , !P4 ;  /* 0xff8000006a2b7808 */ /* 0x000fe40006000000 */
[----:B------:R-:W-:Y:S01]  /*42a0*/  FSEL R106, R66, -INF , !P3 ;  /* 0xff800000426a7808 */ /* 0x000fe20005800000 */
[----:B------:R1:W-:Y:S01]  /*42b0*/  MUFU.TANH R15, R14 ;  /* 0x0000000e000f7308 */ /* 0x0003e20000002400 */
[----:B------:R-:W-:-:S02]  /*42c0*/  ISETP.GE.AND P4, PT, R13, R12, PT ;  /* 0x0000000c0d00720c */ /* 0x000fc40003f86270 */
[----:B------:R-:W-:Y:S01]  /*42d0*/  ISETP.GE.AND P3, PT, R13, R3, PT ;  /* 0x000000030d00720c */ /* 0x000fe20003f66270 */
[----:B------:R-:W-:Y:S01]  /*42e0*/  HMMA.16816.F32.BF16 R16, R8, R30, RZ ;  /* 0x0000001e0810723c */ /* 0x000fe200000418ff */
[----:B------:R-:W-:Y:S02]  /*42f0*/  IADD3 R13, R2, -0x37, RZ ;  /* 0xffffffc9020d7810 */ /* 0x000fe40007ffe0ff */
[----:B------:R-:W-:Y:S01]  /*4300*/  FSEL R57, R57, -INF , !P0 ;  /* 0xff80000039397808 */ /* 0x000fe20004000000 */
[----:B------:R-:W5:Y:S01]  /*4310*/  MUFU.TANH R23, R23 ;  /* 0x0000001700177308 */ /* 0x000f620000002400 */
[----:B------:R-:W-:Y:S02]  /*4320*/  FSEL R110, R54, -INF , !P5 ;  /* 0xff800000366e7808 */ /* 0x000fe40006800000 */
[----:B------:R-:W-:Y:S02]  /*4330*/  FSEL R62, R62, -INF , !P4 ;  /* 0xff8000003e3e7808 */ /* 0x000fe40006000000 */
[----:B------:R-:W-:-:S02]  /*4340*/  FSEL R112, R56, -INF , !P3 ;  /* 0xff80000038707808 */ /* 0x000fc40005800000 */
[CC--:B------:R-:W-:Y:S01]  /*4350*/  ISETP.GE.AND P0, PT, R13.reuse, R12.reuse, PT ;  /* 0x0000000c0d00720c */ /* 0x0c0fe20003f06270 */
[----:B------:R-:W-:Y:S01]  /*4360*/  MUFU.TANH R20, R20 ;  /* 0x0000001400147308 */ /* 0x000fe20000002400 */
[----:B-1----:R-:W-:Y:S02]  /*4370*/  IADD3 R14, R2, -0x30, RZ ;  /* 0xffffffd0020e7810 */ /* 0x002fe40007ffe0ff */
[-C--:B------:R-:W-:Y:S01]  /*4380*/  ISETP.GE.AND P5, PT, R13, R3.reuse, PT ;  /* 0x000000030d00720c */ /* 0x080fe20003fa6270 */
[----:B------:R-:W-:Y:S01]  /*4390*/  FMUL.FTZ R24, R24, c[0x0][0x2ec] ;  /* 0x0000bb0018187a20 */ /* 0x000fe20000410000 */
[C---:B------:R-:W-:Y:S02]  /*43a0*/  ISETP.GE.AND P4, PT, R14.reuse, R12, PT ;  /* 0x0000000c0e00720c */ /* 0x040fe40003f86270 */
[----:B------:R-:W-:Y:S02]  /*43b0*/  ISETP.GE.AND P3, PT, R14, R3, PT ;  /* 0x000000030e00720c */ /* 0x000fe40003f66270 */
[C---:B------:R-:W-:Y:S01]  /*43c0*/  IADD3 R9, R2.reuse, -0x28, RZ ;  /* 0xffffffd802097810 */ /* 0x040fe20007ffe0ff */
[----:B------:R-:W1:Y:S01]  /*43d0*/  MUFU.TANH R24, R24 ;  /* 0x0000001800187308 */ /* 0x000e620000002400 */
[----:B------:R-:W-:Y:S01]  /*43e0*/  IADD3 R8, R2, -0x27, RZ ;  /* 0xffffffd902087810 */ /* 0x000fe20007ffe0ff */
[----:B------:R-:W-:Y:S01]  /*43f0*/  HMMA.16816.F32.BF16 R16, R4, R34, R16 ;  /* 0x000000220410723c */ /* 0x000fe20000041810 */
[----:B------:R-:W-:-:S02]  /*4400*/  FSEL R55, R55, -INF , !P0 ;  /* 0xff80000037377808 */ /* 0x000fc40004000000 */
[----:B------:R-:W-:Y:S02]  /*4410*/  FSEL R162, R52, -INF , !P5 ;  /* 0xff80000034a27808 */ /* 0x000fe40006800000 */
[----:B------:R-:W-:Y:S02]  /*4420*/  FSEL R51, R51, -INF , !P4 ;  /* 0xff80000033337808 */ /* 0x000fe40006000000 */
[----:B------:R-:W-:Y:S01]  /*4430*/  FSEL R163, R48, -INF , !P3 ;  /* 0xff80000030a37808 */ /* 0x000fe20005800000 */
[----:B------:R-:W-:Y:S01]  /*4440*/  FMUL.FTZ R4, R25, c[0x0][0x2ec] ;  /* 0x0000bb0019047a20 */ /* 0x000fe20000410000 */
[CC--:B------:R-:W-:Y:S02]  /*4450*/  ISETP.GE.AND P0, PT, R9.reuse, R12.reuse, PT ;  /* 0x0000000c0900720c */ /* 0x0c0fe40003f06270 */
[----:B------:R-:W-:Y:S01]  /*4460*/  ISETP.GE.AND P5, PT, R9, R3, PT ;  /* 0x000000030900720c */ /* 0x000fe20003fa6270 */
[----:B------:R1:W-:Y:S01]  /*4470*/  MUFU.TANH R10, R4 ;  /* 0x00000004000a7308 */ /* 0x0003e20000002400 */
[----:B------:R-:W-:-:S02]  /*4480*/  ISETP.GE.AND P4, PT, R8, R12, PT ;  /* 0x0000000c0800720c */ /* 0x000fc40003f86270 */
[-C--:B------:R-:W-:Y:S02]  /*4490*/  ISETP.GE.AND P3, PT, R8, R3.reuse, PT ;  /* 0x000000030800720c */ /* 0x080fe40003f66270 */
        /* <DEDUP_REMOVED lines=9> */
[----:B------:R-:W-:Y:S01]  /*4530*/  FSEL R114, R50, -INF , !P2 ;  /* 0xff80000032727808 */ /* 0x000fe20005000000 */
[----:B------:R-:W-:Y:S01]  /*4540*/  MUFU.TANH R16, R16 ;  /* 0x0000001000107308 */ /* 0x000fe20000002400 */
[----:B------:R-:W-:-:S02]  /*4550*/  FSEL R50, R40, -INF , !P4 ;  /* 0xff80000028327808 */ /* 0x000fc40006000000 */
[----:B---3--:R-:W-:Y:S02]  /*4560*/  FSEL R185, R36, -INF , !P3 ;  /* 0xff80000024b97808 */ /* 0x008fe40005800000 */
[----:B------:R-:W-:Y:S02]  /*4570*/  IADD3 R13, R2, -0x2f, RZ ;  /* 0xffffffd1020d7810 */ /* 0x000fe40007ffe0ff */
[CC--:B------:R-:W-:Y:S01]  /*4580*/  ISETP.GE.AND P4, PT, R8.reuse, R12.reuse, PT ;  /* 0x0000000c0800720c */ /* 0x0c0fe20003f86270 */
[----:B------:R-:W-:Y:S01]  /*4590*/  MUFU.TANH R17, R17 ;  /* 0x0000001100117308 */ /* 0x000fe20000002400 */
[----:B------:R-:W-:Y:S01]  /*45a0*/  ISETP.GE.AND P3, PT, R8, R3, PT ;  /* 0x000000030800720c */ /* 0x000fe20003f66270 */
[----:B------:R-:W-:Y:S01]  /*45b0*/  FMUL.FTZ R8, R26, c[0x0][0x2ec] ;  /* 0x0000bb001a087a20 */ /* 0x000fe20000410000 */
[----:B------:R-:W-:Y:S02]  /*45c0*/  FSEL R53, R53, -INF , !P1 ;  /* 0xff80000035357808 */ /* 0x000fe40004800000 */
[----:B------:R-:W-:-:S02]  /*45d0*/  ISETP.GE.AND P1, PT, R13, R12, PT ;  /* 0x0000000c0d00720c */ /* 0x000fc40003f26270 */
[C---:B------:R-:W-:Y:S01]  /*45e0*/  IADD3 R9, R2.reuse, -0x20, RZ ;  /* 0xffffffe002097810 */ /* 0x040fe20007ffe0ff */
[----:B------:R-:W3:Y:S01]  /*45f0*/  MUFU.TANH R8, R8 ;  /* 0x0000000800087308 */ /* 0x000ee20000002400 */
[----:B------:R-:W-:Y:S02]  /*4600*/  FSEL R49, R49, -INF , !P1 ;  /* 0xff80000031317808 */ /* 0x000fe40004800000 */
[----:B------:R-:W-:Y:S02]  /*4610*/  ISETP.GE.AND P2, PT, R13, R3, PT ;  /* 0x000000030d00720c */ /* 0x000fe40003f46270 */
[----:B------:R-:W-:Y:S02]  /*4620*/  ISETP.GE.AND P1, PT, R9, R12, PT ;  /* 0x0000000c0900720c */ /* 0x000fe40003f26270 */
[----:B------:R-:W-:Y:S01]  /*4630*/  IADD3 R7, R2, -0x17, RZ ;  /* 0xffffffe902077810 */ /* 0x000fe20007ffe0ff */
[----:B------:R-:W-:Y:S01]  /*4640*/  MUFU.TANH R19, R19 ;  /* 0x0000001300137308 */ /* 0x000fe20000002400 */
[----:B------:R-:W-:-:S02]  /*4650*/  FSEL R184, R41, -INF , !P2 ;  /* 0xff80000029b87808 */ /* 0x000fc40005000000 */
[----:B------:R-:W-:Y:S02]  /*4660*/  FSEL R52, R38, -INF , !P1 ;  /* 0xff80000026347808 */ /* 0x000fe40004800000 */
[----:B------:R-:W-:Y:S01]  /*4670*/  ISETP.GE.AND P2, PT, R9, R3, PT ;  /* 0x000000030900720c */ /* 0x000fe20003f46270 */
[----:B------:R-:W-:Y:S01]  /*4680*/  FMUL.FTZ R9, R27, c[0x0][0x2ec] ;  /* 0x0000bb001b097a20 */ /* 0x000fe20000410000 */
[----:B------:R-:W-:Y:S02]  /*4690*/  ISETP.GE.AND P1, PT, R7, R12, PT ;  /* 0x0000000c0700720c */ /* 0x000fe40003f26270 */
[----:B------:R-:W-:Y:S02]  /*46a0*/  IADD3 R6, R2, -0x10, RZ ;  /* 0xfffffff002067810 */ /* 0x000fe40007ffe0ff */
[----:B--2---:R-:W-:Y:S01]  /*46b0*/  FSEL R191, R22, -INF , !P3 ;  /* 0xff80000016bf7808 */ /* 0x004fe20005800000 */
[----:B------:R-:W2:Y:S01]  /*46c0*/  MUFU.TANH R9, R9 ;  /* 0x0000000900097308 */ /* 0x000ea20000002400 */
[----:B------:R-:W-:-:S02]  /*46d0*/  FSEL R188, R28, -INF , !P2 ;  /* 0xff8000001cbc7808 */ /* 0x000fc40005000000 */
[-C--:B------:R-:W-:Y:S02]  /*46e0*/  ISETP.GE.AND P3, PT, R7, R3.reuse, PT ;  /* 0x000000030700720c */ /* 0x080fe40003f66270 */
[----:B----4-:R-:W-:Y:S02]  /*46f0*/  FSEL R105, R21, -INF , !P1 ;  /* 0xff80000015697808 */ /* 0x010fe40004800000 */
[C---:B------:R-:W-:Y:S02]  /*4700*/  IADD3 R5, R2.reuse, -0xf, RZ ;  /* 0xfffffff102057810 */ /* 0x040fe40007ffe0ff */
[----:B-1----:R-:W-:Y:S02]  /*4710*/  IADD3 R4, R2, -0x8, RZ ;  /* 0xfffffff802047810 */ /* 0x002fe40007ffe0ff */
[C---:B------:R-:W-:Y:S02]  /*4720*/  ISETP.GE.AND P2, PT, R6.reuse, R12, PT ;  /* 0x0000000c0600720c */ /* 0x040fe40003f46270 */
[----:B------:R-:W-:-:S02]  /*4730*/  ISETP.GE.AND P1, PT, R6, R3, PT ;  /* 0x000000030600720c */ /* 0x000fc40003f26270 */
[----:B------:R-:W-:Y:S02]  /*4740*/  IADD3 R2, R2, -0x7, RZ ;  /* 0xfffffff902027810 */ /* 0x000fe40007ffe0ff */
[----:B-----5:R-:W-:Y:S02]  /*4750*/  FSEL R194, R23, -INF , !P3 ;  /* 0xff80000017c27808 */ /* 0x020fe40005800000 */
[----:B------:R-:W-:Y:S02]  /*4760*/  FSEL R23, R24, -INF , !P2 ;  /* 0xff80000018177808 */ /* 0x000fe40005000000 */
[----:B---3--:R-:W-:Y:S02]  /*4770*/  FSEL R196, R8, -INF , !P1 ;  /* 0xff80000008c47808 */ /* 0x008fe40004800000 */
[-C--:B------:R-:W-:Y:S02]  /*4780*/  ISETP.GE.AND P3, PT, R5, R3.reuse, PT ;  /* 0x000000030500720c */ /* 0x080fe40003f66270 */
[----:B------:R-:W-:-:S02]  /*4790*/  ISETP.GE.AND P2, PT, R4, R3, PT ;  /* 0x000000030400720c */ /* 0x000fc40003f46270 */
[----:B------:R-:W-:Y:S01]  /*47a0*/  ISETP.GE.AND P1, PT, R2, R3, PT ;  /* 0x000000030200720c */ /* 0x000fe20003f26270 */
[----:B------:R-:W-:Y:S01]  /*47b0*/  FMUL.FTZ R3, R18, c[0x0][0x2ec] ;  /* 0x0000bb0012037a20 */ /* 0x000fe20000410000 */
[----:B------:R-:W-:Y:S02]  /*47c0*/  FSEL R54, R29, -INF , !P0 ;  /* 0xff8000001d367808 */ /* 0x000fe40004000000 */
[-C--:B------:R-:W-:Y:S02]  /*47d0*/  ISETP.GE.AND P0, PT, R5, R12.reuse, PT ;  /* 0x0000000c0500720c */ /* 0x080fe40003f06270 */
[----:B------:R-:W-:Y:S01]  /*47e0*/  FSEL R56, R20, -INF , !P4 ;  /* 0xff80000014387808 */ /* 0x000fe20006000000 */
[----:B------:R-:W1:Y:S01]  /*47f0*/  MUFU.TANH R3, R3 ;  /* 0x0000000300037308 */ /* 0x000e620000002400 */
[----:B------:R-:W-:Y:S01]  /*4800*/  ISETP.GE.AND P4, PT, R2, R12, PT ;  /* 0x0000000c0200720c */ /* 0x000fe20003f86270 */
[----:B------:R-:W-:Y:S01]  /*4810*/  IMAD.IADD R2, R134, 0x1, R113 ;  /* 0x0000000186027824 */ /* 0x000fe200078e0271 */
[----:B------:R-:W-:-:S02]  /*4820*/  FSEL R113, R10, -INF , !P0 ;  /* 0xff8000000a717808 */ /* 0x000fc40004000000 */
[----:B------:R-:W-:Y:S02]  /*4830*/  ISETP.GE.AND P0, PT, R186, 0x2, PT ;  /* 0x00000002ba00780c */ /* 0x000fe40003f06270 */
[----:B------:R-:W-:Y:S02]  /*4840*/  FSEL R189, R15, -INF , !P5 ;  /* 0xff8000000fbd7808 */ /* 0x000fe40006800000 */
[----:B------:R-:W-:Y:S02]  /*4850*/  ISETP.GE.AND P5, PT, R4, R12, PT ;  /* 0x0000000c0400720c */ /* 0x000fe40003fa6270 */
[----:B--2---:R-:W-:Y:S02]  /*4860*/  FSEL R197, R9, -INF , !P3 ;  /* 0xff80000009c57808 */ /* 0x004fe40005800000 */
[----:B------:R-:W-:Y:S02]  /*4870*/  FSEL R190, R16, -INF , !P5 ;  /* 0xff80000010be7808 */ /* 0x000fe40006800000 */
[----:B------:R-:W-:-:S02]  /*4880*/  FSEL R195, R17, -INF , !P4 ;  /* 0xff80000011c37808 */ /* 0x000fc40006000000 */
[----:B-1----:R-:W-:Y:S02]  /*4890*/  FSEL R198, R3, -INF , !P2 ;  /* 0xff80000003c67808 */ /* 0x002fe40005000000 */
[----:B------:R-:W-:Y:S01]  /*48a0*/  FSEL R199, R19, -INF , !P1 ;  /* 0xff80000013c77808 */ /* 0x000fe20004800000 */
[----:B------:R-:W-:Y:S05]  /*48b0*/  @!P0 BRA `(.L_x_1497) ;  /* 0x000005e000008947 */ /* 0x000fea0003800000 */
[----:B------:R-:W-:Y:S05]  /*48c0*/  @P6 BRA `(.L_x_1498) ;  /* 0x000003b000006947 */ /* 0x000fea0003800000 */
[----:B------:R-:W1:Y:S01]  /*48d0*/  I2F.RP R4, R200 ;  /* 0x000000c800047306 */ /* 0x000e620000209400 */
[C---:B------:R-:W-:Y:S02]  /*48e0*/  IADD3 R10, R80.reuse, -0x200, RZ ;  /* 0xfffffe00500a7810 */ /* 0x040fe40007ffe0ff */
[----:B------:R-:W-:Y:S02]  /*48f0*/  IADD3 R9, R80, -0x100, RZ ;  /* 0xffffff0050097810 */ /* 0x000fe40007ffe0ff */
[----:B------:R-:W-:Y:S02]  /*4900*/  IABS R7, R10 ;  /* 0x0000000a00077213 */ /* 0x000fe40000000000 */
[----:B------:R-:W-:Y:S01]  /*4910*/  IABS R6, R9 ;  /* 0x0000000900067213 */ /* 0x000fe20000000000 */
        /* <DEDUP_REMOVED lines=22> */
[----:B------:R-:W-:-:S02]  /*4a80*/  LOP3.LUT R5, R10, c[0x0][0x2d0], RZ, 0x3c, !PT ;  /* 0x0000b4000a057a12 */ /* 0x000fc400078e3cff */
[----:B------:R-:W-:Y:S02]  /*4a90*/  ISETP.GE.AND P3, PT, R6, RZ, PT ;  /* 0x000000ff0600720c */ /* 0x000fe40003f66270 */
[----:B------:R-:W-:Y:S02]  /*4aa0*/  ISETP.GE.AND P1, PT, R5, RZ, PT ;  /* 0x000000ff0500720c */ /* 0x000fe40003f26270 */
[----:B------:R-:W-:Y:S02]  /*4ab0*/  @!P2 IADD3 R3, R3, 0x1, RZ ;  /* 0x000000010303a810 */ /* 0x000fe40007ffe0ff */
[----:B------:R-:W-:Y:S02]  /*4ac0*/  @P5 IADD3 R4, R4, 0x1, RZ ;  /* 0x0000000104045810 */ /* 0x000fe40007ffe0ff */
[----:B------:R-:W-:Y:S02]  /*4ad0*/  @P4 IADD3 R3, R3, 0x1, RZ ;  /* 0x0000000103034810 */ /* 0x000fe40007ffe0ff */
[----:B------:R-:W-:-:S02]  /*4ae0*/  ISETP.NE.AND P2, PT, RZ, c[0x0][0x2d0], PT ;  /* 0x0000b400ff007a0c */ /* 0x000fc40003f45270 */
[----:B------:R-:W-:Y:S01]  /*4af0*/  LOP3.LUT R5, RZ, c[0x0][0x2d0], RZ, 0x33, !PT ;  /* 0x0000b400ff057a12 */ /* 0x000fe200078e33ff */
        /* <DEDUP_REMOVED lines=24> */
.L_x_1498:
[----:B------:R-:W-:-:S04]  /*4c80*/  ULEA UR6, -UR6, URZ, 0x8 ;  /* 0x0000003f06067291 */ /* 0x000fc8000f8e413f */
[----:B------:R-:W-:Y:S02]  /*4c90*/  USHF.R.S32.HI UR4, URZ, 0x1f, UR6 ;  /* 0x0000001f3f047899 */ /* 0x000fe40008011406 */
[----:B------:R-:W-:-:S04]  /*4ca0*/  MOV R3, UR6 ;  /* 0x0000000600037c02 */ /* 0x000fc80008000f00 */
[----:B------:R-:W-:Y:S02]  /*4cb0*/  MOV R5, UR4 ;  /* 0x0000000400057c02 */ /* 0x000fe40008000f00 */
.L_x_1499:
[----:B------:R-:W-:-:S04]  /*4cc0*/  LEA R241, P1, R3, R241, 0x1 ;  /* 0x000000f103f17211 */ /* 0x000fc800078208ff */
[----:B------:R-:W-:Y:S01]  /*4cd0*/  LEA.HI.X R240, R3, R240, R5, 0x1, P1 ;  /* 0x000000f003f07211 */ /* 0x000fe200008f0c05 */
[----:B------:R-:W-:Y:S01]  /*4ce0*/  IMAD.MOV.U32 R14, RZ, RZ, R241 ;  /* 0x000000ffff0e7224 */ /* 0x000fe200078e00f1 */
        /* <DEDUP_REMOVED lines=18> */
[----:B------:R-:W-:-:S05]  /*4e10*/  IADD3.X R7, R9, UR7, RZ, P1, !PT ;  /* 0x0000000709077c10 */ /* 0x000fca0008ffe4ff */
[----:B------:R1:W-:Y:S01]  /*4e20*/  LDGSTS.E.BYPASS.LTC128B.128 [R183+0x3800], [R6.64] ;  /* 0x0380000006b77fae */ /* 0x0003e2000b901d4c */
[----:B--2---:R-:W-:-:S04]  /*4e30*/  IADD3 R4, P1, R6, UR9, RZ ;  /* 0x0000000906047c10 */ /* 0x004fc8000ff3e0ff */
[----:B------:R-:W-:Y:S02]  /*4e40*/  IADD3.X R5, R7, UR7, RZ, P1, !PT ;  /* 0x0000000707057c10 */ /* 0x000fe40008ffe4ff */
[----:B---3--:R-:W-:-:S03]  /*4e50*/  IADD3 R12, P1, R4, UR9, RZ ;  /* 0x00000009040c7c10 */ /* 0x008fc6000ff3e0ff */
[----:B------:R1:W-:Y:S01]  /*4e60*/  LDGSTS.E.BYPASS.LTC128B.128 [R183+0x4000], [R4.64] ;  /* 0x0400000004b77fae */ /* 0x0003e2000b901d4c */
[----:B------:R-:W-:-:S05]  /*4e70*/  IADD3.X R13, R5, UR7, RZ, P1, !PT ;  /* 0x00000007050d7c10 */ /* 0x000fca0008ffe4ff */
[----:B------:R1:W-:Y:S04]  /*4e80*/  LDGSTS.E.BYPASS.LTC128B.128 [R183+0x4800], [R12.64] ;  /* 0x048000000cb77fae */ /* 0x0003e8000b901d4c */
[----:B------:R-:W0:Y:S02]  /*4e90*/  LDGDEPBAR ;  /* 0x00000000000079af */ /* 0x000e240000000000 */
.L_x_1497:
[----:B------:R-:W-:Y:S02]  /*4ea0*/  FMNMX.FTZ R20, R101, R97, !PT ;  /* 0x0000006165147209 */ /* 0x000fe40007810000 */
[----:B------:R-:W-:Y:S02]  /*4eb0*/  SHF.L.U32 R134, R2, 0x1, RZ ;  /* 0x0000000102867819 */ /* 0x000fe400000006ff */
[----:B------:R-:W-:Y:S02]  /*4ec0*/  FMNMX.FTZ R20, R104, R20, !PT ;  /* 0x0000001468147209 */ /* 0x000fe40007810000 */
[----:B------:R-:W-:Y:S01]  /*4ed0*/  IADD3 R135, R0, R134, RZ ;  /* 0x0000008600877210 */ /* 0x000fe20007ffe0ff */
[----:B------:R-:W-:Y:S01]  /*4ee0*/  LDSM.16.MT88.4 R16, [R134+0x5000] ;  /* 0x005000008610783b */ /* 0x000fe20000004200 */
[----:B------:R-:W-:-:S03]  /*4ef0*/  FMNMX.FTZ R20, R103, R20, !PT ;  /* 0x0000001467147209 */ /* 0x000fc60007810000 */
[----:B-1----:R-:W-:Y:S01]  /*4f00*/  LDSM.16.MT88.4 R12, [R135+0x5000] ;  /* 0x00500000870c783b */ /* 0x002fe20000004200 */
        /* <DEDUP_REMOVED lines=79> */
[----:B-1----:R-:W-:Y:S01]  /*5400*/  FFMA.FTZ R3, R104, c[0x0][0x23c], -R5 ;  /* 0x00008f0068037a23 */ /* 0x002fe20000010805 */
[----:B--2---:R-:W-:-:S06]  /*5410*/  F2FP.BF16.PACK_AB R8, R200, R201 ;  /* 0x000000c9c808723e */ /* 0x004fcc00000010ff */
[----:B------:R1:W-:Y:S01]  /*5420*/  MUFU.EX2 R104, R3 ;  /* 0x0000000300687308 */ /* 0x0003e20000000800 */
[----:B---3--:R-:W-:-:S07]  /*5430*/  FFMA.FTZ R4, R99, c[0x0][0x23c], -R5 ;  /* 0x00008f0063047a23 */ /* 0x008fce0000010805 */
[----:B------:R2:W-:Y:S01]  /*5440*/  MUFU.EX2 R202, R4 ;  /* 0x0000000400ca7308 */ /* 0x0005e20000000800 */
[----:B-1----:R-:W-:-:S07]  /*5450*/  FFMA.FTZ R3, R103, c[0x0][0x23c], -R5 ;  /* 0x00008f0067037a23 */ /* 0x002fce0000010805 */
[----:B------:R1:W3:Y:S01]  /*5460*/  MUFU.EX2 R103, R3 ;  /* 0x0000000300677308 */ /* 0x0002e20000000800 */
[----:B--2---:R-:W-:-:S07]  /*5470*/  FFMA.FTZ R4, R96, c[0x0][0x23c], -R5 ;  /* 0x00008f0060047a23 */ /* 0x004fce0000010805 */
[----:B------:R2:W-:Y:S01]  /*5480*/  MUFU.EX2 R205, R4 ;  /* 0x0000000400cd7308 */ /* 0x0005e20000000800 */
[----:B-1----:R-:W-:Y:S02]  /*5490*/  FMNMX.FTZ R3, R118, R117, !PT ;  /* 0x0000007576037209 */ /* 0x002fe40007810000 */
[----:B---3--:R-:W-:Y:S02]  /*54a0*/  F2FP.BF16.PACK_AB R10, R103, R104 ;  /* 0x00000068670a723e */ /* 0x008fe400000010ff */
[----:B------:R-:W-:-:S04]  /*54b0*/  FMNMX.FTZ R3, R122, R3, !PT ;  /* 0x000000037a037209 */ /* 0x000fc80007810000 */
[----:B------:R-:W-:Y:S01]  /*54c0*/  FMNMX.FTZ R3, R124, R3, !PT ;  /* 0x000000037c037209 */ /* 0x000fe20007810000 */
[----:B--2---:R-:W-:-:S03]  /*54d0*/  FFMA.FTZ R4, R98, c[0x0][0x23c], -R5 ;  /* 0x00008f0062047a23 */ /* 0x004fc60000010805 */
        /* <DEDUP_REMOVED lines=83> */
[----:B-1----:R-:W-:-:S04]  /*5a10*/  FFMA.FTZ R4, R84, c[0x0][0x23c], -R5 ;  /* 0x00008f0054047a23 */ /* 0x002fc80000010805 */
[----:B------:R1:W-:Y:S01]  /*5a20*/  MUFU.EX2 R218, R4 ;  /* 0x0000000400da7308 */ /* 0x0003e20000000800 */
[----:B------:R-:W2:Y:S01]  /*5a30*/  SHFL.BFLY PT, R7, R3, 0x2, 0x1f ;  /* 0x0c401f0003077f89 */ /* 0x000ea200000e0000 */
[----:B-1----:R-:W-:-:S06]  /*5a40*/  FFMA.FTZ R4, R83, c[0x0][0x23c], -R5 ;  /* 0x00008f0053047a23 */ /* 0x002fcc0000010805 */
[----:B------:R1:W-:Y:S01]  /*5a50*/  MUFU.EX2 R217, R4 ;  /* 0x0000000400d97308 */ /* 0x0003e20000000800 */
[----:B--2---:R-:W-:-:S05]  /*5a60*/  FMNMX.FTZ R3, R3, R7, !PT ;  /* 0x0000000703037209 */ /* 0x004fca0007810000 */
        /* <DEDUP_REMOVED lines=9> */
[--C-:B-1----:R-:W-:Y:S02]  /*5b00*/  FFMA.FTZ R6, R42, c[0x0][0x23c], -R5.reuse ;  /* 0x00008f002a067a23 */ /* 0x102fe40000010805 */
[----:B------:R-:W1:Y:S05]  /*5b10*/  LDSM.16.MT88.4 R40, [R134+0x5800] ;  /* 0x005800008628783b */ /* 0x000e6a0000004200 */
[----:B------:R-:W-:Y:S01]  /*5b20*/  MUFU.EX2 R246, R6 ;  /* 0x0000000600f67308 */ /* 0x000fe20000000800 */
[----:B--2---:R-:W-:-:S07]  /*5b30*/  FFMA.FTZ R4, R78, c[0x0][0x23c], -R5 ;  /* 0x00008f004e047a23 */ /* 0x004fce0000010805 */
        /* <DEDUP_REMOVED lines=39> */
[----:B--2---:R-:W-:Y:S02]  /*5db0*/  FFMA.FTZ R4, R44, c[0x0][0x23c], -R5 ;  /* 0x00008f002c047a23 */ /* 0x004fe40000010805 */
[----:B------:R-:W2:Y:S04]  /*5dc0*/  LDSM.16.MT88.4 R44, [R135+0x5800] ;  /* 0x00580000872c783b */ /* 0x000ea80000004200 */
[----:B------:R3:W-:Y:S02]  /*5dd0*/  MUFU.EX2 R245, R4 ;  /* 0x0000000400f57308 */ /* 0x0007e40000000800 */
[----:B---3--:R-:W-:-:S05]  /*5de0*/  FMUL.FTZ R4, R3, c[0x0][0x23c] ;  /* 0x00008f0003047a20 */ /* 0x008fca0000410000 */
[----:B------:R-:W-:-:S05]  /*5df0*/  FSEL R4, R4, RZ, P1 ;  /* 0x000000ff04047208 */ /* 0x000fca0000800000 */
[--C-:B------:R-:W-:Y:S02]  /*5e00*/  FFMA.FTZ R0, R122, c[0x0][0x23c], -R4.reuse ;  /* 0x00008f007a007a23 */ /* 0x100fe40000010804 */
[--C-:B------:R-:W-:Y:S02]  /*5e10*/  FFMA.FTZ R2, R118, c[0x0][0x23c], -R4.reuse ;  /* 0x00008f0076027a23 */ /* 0x100fe40000010804 */
[----:B------:R3:W-:Y:S08]  /*5e20*/  MUFU.EX2 R58, R0 ;  /* 0x00000000003a7308 */ /* 0x0007f00000000800 */
[----:B------:R4:W-:Y:S01]  /*5e30*/  MUFU.EX2 R6, R2 ;  /* 0x0000000200067308 */ /* 0x0009e20000000800 */
[----:B---3--:R-:W-:-:S07]  /*5e40*/  FFMA.FTZ R0, R124, c[0x0][0x23c], -R4 ;  /* 0x00008f007c007a23 */ /* 0x008fce0000010804 */
[----:B------:R3:W5:Y:S01]  /*5e50*/  MUFU.EX2 R59, R0 ;  /* 0x00000000003b7308 */ /* 0x0007620000000800 */
[----:B----4-:R-:W-:-:S07]  /*5e60*/  FFMA.FTZ R2, R117, c[0x0][0x23c], -R4 ;  /* 0x00008f0075027a23 */ /* 0x010fce0000010804 */
[----:B------:R-:W4:Y:S01]  /*5e70*/  MUFU.EX2 R7, R2 ;  /* 0x0000000200077308 */ /* 0x000f220000000800 */
[----:B---3--:R-:W-:Y:S01]  /*5e80*/  FFMA.FTZ R0, R123, c[0x0][0x23c], -R4 ;  /* 0x00008f007b007a23 */ /* 0x008fe20000010804 */
[----:B-----5:R-:W-:-:S06]  /*5e90*/  F2FP.BF16.PACK_AB R11, R59, R58 ;  /* 0x0000003a3b0b723e */ /* 0x020fcc00000010ff */
[----:B------:R3:W5:Y:S01]  /*5ea0*/  MUFU.EX2 R60, R0 ;  /* 0x00000000003c7308 */ /* 0x0007620000000800 */
[----:B----4-:R-:W-:Y:S01]  /*5eb0*/  F2FP.BF16.PACK_AB R9, R7, R6 ;  /* 0x000000060709723e */ /* 0x010fe200000010ff */
[----:B------:R-:W-:Y:S02]  /*5ec0*/  FADD.FTZ R2, R201, R200 ;  /* 0x000000c8c9027221 */ /* 0x000fe40000010000 */
[----:B------:R-:W-:Y:S02]  /*5ed0*/  FADD.FTZ R7, R6, R7 ;  /* 0x0000000706077221 */ /* 0x000fe40000010000 */
[----:B------:R-:W-:Y:S02]  /*5ee0*/  FADD.FTZ R2, R104, R2 ;  /* 0x0000000268027221 */ /* 0x000fe40000010000 */
[----:B------:R-:W-:Y:S01]  /*5ef0*/  HMMA.16816.F32.BF16 R28, R8, R16, RZ ;  /* 0x00000010081c723c */ /* 0x000fe200000418ff */
[----:B------:R-:W-:Y:S02]  /*5f00*/  FADD.FTZ R7, R58, R7 ;  /* 0x000000073a077221 */ /* 0x000fe40000010000 */
[----:B------:R-:W-:-:S02]  /*5f10*/  FADD.FTZ R6, R103, R2 ;  /* 0x0000000267067221 */ /* 0x000fc40000010000 */
[----:B---3--:R-:W-:Y:S02]  /*5f20*/  FFMA.FTZ R0, R119, c[0x0][0x23c], -R4 ;  /* 0x00008f0077007a23 */ /* 0x008fe40000010804 */
[----:B------:R-:W-:Y:S01]  /*5f30*/  FADD.FTZ R2, R59, R7 ;  /* 0x000000073b027221 */ /* 0x000fe20000010000 */
[----:B------:R-:W-:Y:S01]  /*5f40*/  HMMA.16816.F32.BF16 R24, R8, R18, RZ ;  /* 0x000000120818723c */ /* 0x000fe200000418ff */
[----:B------:R3:W4:Y:S02]  /*5f50*/  MUFU.EX2 R67, R0 ;  /* 0x0000000000437308 */ /* 0x0007240000000800 */
[----:B-----5:R-:W-:-:S05]  /*5f60*/  FADD.FTZ R7, R60, R2 ;  /* 0x000000023c077221 */ /* 0x020fca0000010000 */
[C---:B------:R-:W-:Y:S08]  /*5f70*/  HMMA.16816.F32.BF16 R16, R8.reuse, R12, RZ ;  /* 0x0000000c0810723c */ /* 0x040ff000000418ff */
[----:B------:R-:W-:Y:S01]  /*5f80*/  HMMA.16816.F32.BF16 R12, R8, R14, RZ ;  /* 0x0000000e080c723c */ /* 0x000fe200000418ff */
[----:B---3--:R-:W-:-:S04]  /*5f90*/  FFMA.FTZ R0, R120, c[0x0][0x23c], -R4 ;  /* 0x00008f0078007a23 */ /* 0x008fc80000010804 */
[----:B------:R3:W-:Y:S02]  /*5fa0*/  MUFU.EX2 R97, R0 ;  /* 0x0000000000617308 */ /* 0x0007e40000000800 */
[----:B------:R-:W-:Y:S02]  /*5fb0*/  F2FP.BF16.PACK_AB R8, R203, R102 ;  /* 0x00000066cb08723e */ /* 0x000fe400000010ff */
[----:B----4-:R-:W-:Y:S02]  /*5fc0*/  F2FP.BF16.PACK_AB R9, R67, R60 ;  /* 0x0000003c4309723e */ /* 0x010fe400000010ff */
[----:B------:R-:W-:Y:S01]  /*5fd0*/  F2FP.BF16.PACK_AB R10, R205, R202 ;  /* 0x000000cacd0a723e */ /* 0x000fe200000010ff */
[----:B---3--:R-:W-:-:S04]  /*5fe0*/  FFMA.FTZ R0, R121, c[0x0][0x23c], -R4 ;  /* 0x00008f0079007a23 */ /* 0x008fc80000010804 */
        /* <DEDUP_REMOVED lines=170> */
[C---:B-----5:R-:W-:Y:S07]  /*6a90*/  HMMA.16816.F32.BF16 R32, R8.reuse, R36, R16 ;  /* 0x000000240820723c */ /* 0x060fee0000041810 */
[----:B------:R-:W-:Y:S01]  /*6aa0*/  FADD.FTZ R16, R102, R6 ;  /* 0x0000000666107221 */ /* 0x000fe20000010000 */
[----:B------:R-:W-:Y:S01]  /*6ab0*/  HMMA.16816.F32.BF16 R12, R8, R38, R12 ;  /* 0x00000026080c723c */ /* 0x000fe2000004180c */
[----:B------:R-:W-:Y:S01]  /*6ac0*/  FFMA.FTZ R6, R109, c[0x0][0x23c], -R4 ;  /* 0x00008f006d067a23 */ /* 0x000fe20000010804 */
[----:B------:R-:W4:Y:S01]  /*6ad0*/  LDSM.16.MT88.4 R36, [R135+0x7c00] ;  /* 0x007c00008724783b */ /* 0x000f220000004200 */
[----:B------:R-:W-:-:S02]  /*6ae0*/  FADD.FTZ R2, R203, R16 ;  /* 0x00000010cb027221 */ /* 0x000fc40000010000 */
[----:B------:R5:W-:Y:S01]  /*6af0*/  MUFU.EX2 R59, R6 ;  /* 0x00000006003b7308 */ /* 0x000be20000000800 */
[----:B-1----:R-:W-:Y:S01]  /*6b00*/  FFMA.FTZ R0, R115, c[0x0][0x23c], -R4 ;  /* 0x00008f0073007a23 */ /* 0x002fe20000010804 */
[----:B------:R-:W-:Y:S01]  /*6b10*/  F2FP.BF16.PACK_AB R8, R238, R236 ;  /* 0x000000ecee08723e */ /* 0x000fe200000010ff */
[----:B------:R-:W-:Y:S01]  /*6b20*/  FADD.FTZ R2, R202, R2 ;  /* 0x00000002ca027221 */ /* 0x000fe20000010000 */
[----:B------:R-:W-:-:S04]  /*6b30*/  F2FP.BF16.PACK_AB R10, R242, R239 ;  /* 0x000000eff20a723e */ /* 0x000fc800000010ff */
[----:B------:R1:W1:Y:S01]  /*6b40*/  MUFU.EX2 R64, R0 ;  /* 0x0000000000407308 */ /* 0x0002620000000800 */
[----:B------:R-:W-:-:S04]  /*6b50*/  FADD.FTZ R2, R205, R2 ;  /* 0x00000002cd027221 */ /* 0x000fc80000010000 */
[----:B------:R-:W-:Y:S02]  /*6b60*/  FADD.FTZ R2, R204, R2 ;  /* 0x00000002cc027221 */ /* 0x000fe40000010000 */
[----:B-----5:R-:W-:Y:S02]  /*6b70*/  FFMA.FTZ R6, R106, c[0x0][0x23c], -R4 ;  /* 0x00008f006a067a23 */ /* 0x020fe40000010804 */
[----:B------:R-:W-:Y:S02]  /*6b80*/  FADD.FTZ R2, R207, R2 ;  /* 0x00000002cf027221 */ /* 0x000fe40000010000 */
[----:B------:R5:W-:Y:S02]  /*6b90*/  MUFU.EX2 R58, R6 ;  /* 0x00000006003a7308 */ /* 0x000be40000000800 */
[----:B------:R-:W-:Y:S02]  /*6ba0*/  FADD.FTZ R2, R206, R2 ;  /* 0x00000002ce027221 */ /* 0x000fe40000010000 */
[----:B-1----:R-:W-:Y:S01]  /*6bb0*/  FFMA.FTZ R0, R116, c[0x0][0x23c], -R4 ;  /* 0x00008f0074007a23 */ /* 0x002fe20000010804 */
[----:B------:R-:W-:Y:S01]  /*6bc0*/  F2FP.BF16.PACK_AB R9, R64, R61 ;  /* 0x0000003d4009723e */ /* 0x000fe200000010ff */
[----:B------:R-:W-:-:S02]  /*6bd0*/  FADD.FTZ R2, R208, R2 ;  /* 0x00000002d0027221 */ /* 0x000fc40000010000 */
[----:B------:R1:W-:Y:S02]  /*6be0*/  MUFU.EX2 R63, R0 ;  /* 0x00000000003f7308 */ /* 0x0003e40000000800 */
[----:B------:R-:W-:-:S04]  /*6bf0*/  FADD.FTZ R2, R209, R2 ;  /* 0x00000002d1027221 */ /* 0x000fc80000010000 */
[----:B------:R-:W-:Y:S02]  /*6c00*/  FADD.FTZ R2, R211, R2 ;  /* 0x00000002d3027221 */ /* 0x000fe40000010000 */
[----:B-----5:R-:W-:Y:S02]  /*6c10*/  FFMA.FTZ R6, R107, c[0x0][0x23c], -R4 ;  /* 0x00008f006b067a23 */ /* 0x020fe40000010804 */
[----:B------:R-:W-:-:S04]  /*6c20*/  FADD.FTZ R2, R210, R2 ;  /* 0x00000002d2027221 */ /* 0x000fc80000010000 */
[----:B------:R-:W-:Y:S02]  /*6c30*/  FADD.FTZ R2, R212, R2 ;  /* 0x00000002d4027221 */ /* 0x000fe40000010000 */
[----:B-1----:R-:W-:Y:S02]  /*6c40*/  FFMA.FTZ R0, R111, c[0x0][0x23c], -R4 ;  /* 0x00008f006f007a23 */ /* 0x002fe40000010804 */
[----:B------:R-:W-:Y:S02]  /*6c50*/  FADD.FTZ R2, R213, R2 ;  /* 0x00000002d5027221 */ /* 0x000fe40000010000 */
[----:B------:R1:W5:Y:S02]  /*6c60*/  MUFU.EX2 R62, R0 ;  /* 0x00000000003e7308 */ /* 0x0003640000000800 */
[----:B------:R-:W-:-:S04]  /*6c70*/  FADD.FTZ R2, R215, R2 ;  /* 0x00000002d7027221 */ /* 0x000fc80000010000 */
[----:B------:R-:W-:-:S04]  /*6c80*/  FADD.FTZ R2, R214, R2 ;  /* 0x00000002d6027221 */ /* 0x000fc80000010000 */
[----:B------:R-:W-:-:S04]  /*6c90*/  FADD.FTZ R2, R216, R2 ;  /* 0x00000002d8027221 */ /* 0x000fc80000010000 */
[----:B------:R-:W-:Y:S02]  /*6ca0*/  FADD.FTZ R2, R218, R2 ;  /* 0x00000002da027221 */ /* 0x000fe40000010000 */
[----:B-1----:R-:W-:Y:S01]  /*6cb0*/  FFMA.FTZ R0, R54, c[0x0][0x23c], -R5 ;  /* 0x00008f0036007a23 */ /* 0x002fe20000010805 */
[----:B-----5:R-:W-:Y:S01]  /*6cc0*/  F2FP.BF16.PACK_AB R11, R62, R63 ;  /* 0x0000003f3e0b723e */ /* 0x020fe200000010ff */
[----:B------:R-:W-:Y:S02]  /*6cd0*/  FADD.FTZ R2, R217, R2 ;  /* 0x00000002d9027221 */ /* 0x000fe40000010000 */
[----:B------:R1:W-:Y:S04]  /*6ce0*/  MUFU.EX2 R78, R0 ;  /* 0x00000000004e7308 */ /* 0x0003e80000000800 */
[C---:B---3--:R-:W-:Y:S08]  /*6cf0*/  HMMA.16816.F32.BF16 R24, R8.reuse, R42, R24 ;  /* 0x0000002a0818723c */ /* 0x048ff00000041818 */
[----:B------:R-:W-:Y:S01]  /*6d00*/  HMMA.16816.F32.BF16 R28, R8, R40, R28 ;  /* 0x00000028081c723c */ /* 0x000fe2000004181c */
[----:B------:R-:W3:Y:S01]  /*6d10*/  LDSM.16.MT88.4 R40, [R134+0x8000] ;  /* 0x008000008628783b */ /* 0x000ee20000004200 */
[----:B-1----:R-:W-:-:S04]  /*6d20*/  FFMA.FTZ R0, R108, c[0x0][0x23c], -R4 ;  /* 0x00008f006c007a23 */ /* 0x002fc80000010804 */
[----:B------:R1:W5:Y:S02]  /*6d30*/  MUFU.EX2 R60, R0 ;  /* 0x00000000003c7308 */ /* 0x0003640000000800 */
[C---:B--2---:R-:W-:Y:S08]  /*6d40*/  HMMA.16816.F32.BF16 R16, R8.reuse, R44, R32 ;  /* 0x0000002c0810723c */ /* 0x044ff00000041820 */
[----:B------:R-:W-:Y:S01]  /*6d50*/  HMMA.16816.F32.BF16 R12, R8, R46, R12 ;  /* 0x0000002e080c723c */ /* 0x000fe2000004180c */
[----:B------:R-:W-:Y:S01]  /*6d60*/  LDSM.16.MT88.4 R44, [R134+0x8400] ;  /* 0x00840000862c783b */ /* 0x000fe20000004200 */
[----:B-1----:R-:W-:-:S05]  /*6d70*/  FADD.FTZ R0, R67, R7 ;  /* 0x0000000743007221 */ /* 0x002fca0000010000 */
[----:B------:R-:W-:Y:S02]  /*6d80*/  F2FP.BF16.PACK_AB R8, R245, R243 ;  /* 0x000000f3f508723e */ /* 0x000fe400000010ff */
[----:B-----5:R-:W-:Y:S01]  /*6d90*/  F2FP.BF16.PACK_AB R9, R59, R60 ;  /* 0x0000003c3b09723e */ /* 0x020fe200000010ff */
[----:B------:R-:W-:Y:S01]  /*6da0*/  FADD.FTZ R0, R97, R0 ;  /* 0x0000000061007221 */ /* 0x000fe20000010000 */
[----:B------:R-:W-:-:S03]  /*6db0*/  F2FP.BF16.PACK_AB R10, R246, R244 ;  /* 0x000000f4f60a723e */ /* 0x000fc600000010ff */
[----:B------:R-:W-:-:S04]  /*6dc0*/  FADD.FTZ R0, R96, R0 ;  /* 0x0000000060007221 */ /* 0x000fc80000010000 */
        /* <DEDUP_REMOVED lines=17> */
[----:B-1----:R-:W-:Y:S02]  /*6ee0*/  FFMA.FTZ R6, R110, c[0x0][0x23c], -R4 ;  /* 0x00008f006e067a23 */ /* 0x002fe40000010804 */
[----:B------:R-:W-:Y:S02]  /*6ef0*/  FADD.FTZ R0, R85, R0 ;  /* 0x0000000055007221 */ /* 0x000fe40000010000 */
[----:B------:R1:W-:Y:S01]  /*6f00*/  MUFU.EX2 R55, R6 ;  /* 0x0000000600377308 */ /* 0x0003e20000000800 */
[----:B----4-:R-:W-:Y:S01]  /*6f10*/  HMMA.16816.F32.BF16 R16, R8, R36, R16 ;  /* 0x000000240810723c */ /* 0x010fe20000041810 */
        /* <DEDUP_REMOVED lines=33> */
[----:B------:R-:W-:Y:S02]  /*7130*/  FADD.FTZ R0, R21, R0 ;  /* 0x0000000015007221 */ /* 0x000fe40000010000 */
[----:B---3--:R-:W-:Y:S02]  /*7140*/  HMMA.16816.F32.BF16 R32, R8, R40, R32 ;  /* 0x000000280820723c */ /* 0x008fe40000041820 */
[----:B------:R-:W-:-:S04]  /*7150*/  FADD.FTZ R0, R61, R0 ;  /* 0x000000003d007221 */ /* 0x000fc80000010000 */
[----:B------:R-:W-:Y:S02]  /*7160*/  FADD.FTZ R0, R64, R0 ;  /* 0x0000000040007221 */ /* 0x000fe40000010000 */
[C---:B------:R-:W-:Y:S01]  /*7170*/  HMMA.16816.F32.BF16 R36, R8.reuse, R42, R24 ;  /* 0x0000002a0824723c */ /* 0x040fe20000041818 */
[----:B------:R-:W3:Y:S01]  /*7180*/  LDSM.16.MT88.4 R24, [R135+0x8400] ;  /* 0x008400008718783b */ /* 0x000ee20000004200 */
[----:B------:R-:W-:Y:S02]  /*7190*/  FADD.FTZ R0, R63, R0 ;  /* 0x000000003f007221 */ /* 0x000fe40000010000 */
[----:B-1----:R-:W-:Y:S02]  /*71a0*/  FFMA.FTZ R6, R23, c[0x0][0x23c], -R5 ;  /* 0x00008f0017067a23 */ /* 0x002fe40000010805 */
[----:B------:R-:W-:Y:S02]  /*71b0*/  FADD.FTZ R0, R62, R0 ;  /* 0x000000003e007221 */ /* 0x000fe40000010000 */
[----:B------:R1:W-:Y:S01]  /*71c0*/  MUFU.EX2 R53, R6 ;  /* 0x0000000600357308 */ /* 0x0003e20000000800 */
[----:B--2---:R-:W-:Y:S01]  /*71d0*/  HMMA.16816.F32.BF16 R16, R8, R28, R16 ;  /* 0x0000001c0810723c */ /* 0x004fe20000041810 */
        /* <DEDUP_REMOVED lines=10> */
[----:B------:R1:W2:Y:S02]  /*7280*/  MUFU.EX2 R50, R2 ;  /* 0x0000000200327308 */ /* 0x0002a40000000800 */
[----:B------:R-:W-:-:S04]  /*7290*/  FADD.FTZ R0, R54, R0 ;  /* 0x0000000036007221 */ /* 0x000fc80000010000 */
[----:B------:R-:W-:-:S04]  /*72a0*/  FADD.FTZ R0, R52, R0 ;  /* 0x0000000034007221 */ /* 0x000fc80000010000 */
[----:B------:R-:W-:Y:S02]  /*72b0*/  FADD.FTZ R0, R51, R0 ;  /* 0x0000000033007221 */ /* 0x000fe40000010000 */
[----:B-1----:R-:W-:Y:S02]  /*72c0*/  FADD.FTZ R2, R220, R6 ;  /* 0x00000006dc027221 */ /* 0x002fe40000010000 */
[----:B------:R-:W-:Y:S02]  /*72d0*/  FFMA.FTZ R6, R184, c[0x0][0x23c], -R4 ;  /* 0x00008f00b8067a23 */ /* 0x000fe40000010804 */
        /* <DEDUP_REMOVED lines=11> */
[----:B------:R-:W-:Y:S02]  /*7390*/  FADD.FTZ R0, R49, R0 ;  /* 0x0000000031007221 */ /* 0x000fe40000010000 */
[----:B------:R-:W-:-:S04]  /*73a0*/  FADD.FTZ R2, R227, R2 ;  /* 0x00000002e3027221 */ /* 0x000fc80000010000 */
[----:B------:R-:W-:-:S04]  /*73b0*/  FADD.FTZ R2, R228, R2 ;  /* 0x00000002e4027221 */ /* 0x000fc80000010000 */
        /* <DEDUP_REMOVED lines=10> */
[C---:B-1----:R-:W-:Y:S01]  /*7460*/  F2FP.BF16.PACK_AB R11, R42.reuse, R48 ;  /* 0x000000302a0b723e */ /* 0x042fe200000010ff */
[----:B------:R-:W-:Y:S02]  /*7470*/  FFMA.FTZ R6, R113, c[0x0][0x23c], -R5 ;  /* 0x00008f0071067a23 */ /* 0x000fe40000010805 */
[----:B------:R-:W-:Y:S02]  /*7480*/  FADD.FTZ R2, R237, R2 ;  /* 0x00000002ed027221 */ /* 0x000fe40000010000 */
[----:B------:R-:W1:Y:S01]  /*7490*/  MUFU.EX2 R43, R6 ;  /* 0x00000006002b7308 */ /* 0x000e620000000800 */
[----:B------:R-:W-:Y:S01]  /*74a0*/  FADD.FTZ R0, R42, R0 ;  /* 0x000000002a007221 */ /* 0x000fe20000010000 */
[----:B------:R-:W-:Y:S01]  /*74b0*/  HMMA.16816.F32.BF16 R136, R8, R44, R32 ;  /* 0x0000002c0888723c */ /* 0x000fe20000041820 */
[----:B------:R-:W-:Y:S01]  /*74c0*/  FADD.FTZ R2, R236, R2 ;  /* 0x00000002ec027221 */ /* 0x000fe20000010000 */
[----:B------:R-:W2:Y:S03]  /*74d0*/  LDSM.16.MT88.4 R32, [R135+0x8800] ;  /* 0x008800008720783b */ /* 0x000ea60000004200 */
[----:B------:R-:W-:-:S03]  /*74e0*/  FADD.FTZ R2, R238, R2 ;  /* 0x00000002ee027221 */ /* 0x000fc60000010000 */
[----:B------:R-:W-:Y:S01]  /*74f0*/  HMMA.16816.F32.BF16 R28, R8, R46, R36 ;  /* 0x0000002e081c723c */ /* 0x000fe20000041824 */
[----:B------:R-:W-:-:S04]  /*7500*/  FADD.FTZ R2, R239, R2 ;  /* 0x00000002ef027221 */ /* 0x000fc80000010000 */
[----:B------:R-:W-:Y:S01]  /*7510*/  FADD.FTZ R2, R242, R2 ;  /* 0x00000002f2027221 */ /* 0x000fe20000010000 */
[----:B-1----:R-:W-:Y:S01]  /*7520*/  F2FP.BF16.PACK_AB R148, R43, R53 ;  /* 0x000000352b94723e */ /* 0x002fe200000010ff */
[----:B------:R-:W-:Y:S01]  /*7530*/  FFMA.FTZ R6, R188, c[0x0][0x23c], -R4 ;  /* 0x00008f00bc067a23 */ /* 0x000fe20000010804 */
[----:B---3--:R-:W-:Y:S01]  /*7540*/  HMMA.16816.F32.BF16 R144, R8, R24, R16 ;  /* 0x000000180890723c */ /* 0x008fe20000041810 */
[----:B------:R-:W-:Y:S01]  /*7550*/  FADD.FTZ R2, R243, R2 ;  /* 0x00000002f3027221 */ /* 0x000fe20000010000 */
[----:B------:R-:W1:Y:S01]  /*7560*/  LDSM.16.MT88.4 R16, [R134+0x8c00] ;  /* 0x008c00008610783b */ /* 0x000e620000004200 */
[----:B------:R3:W4:Y:S02]  /*7570*/  MUFU.EX2 R41, R6 ;  /* 0x0000000600297308 */ /* 0x0007240000000800 */
[----:B------:R-:W-:-:S03]  /*7580*/  FADD.FTZ R2, R245, R2 ;  /* 0x00000002f5027221 */ /* 0x000fc60000010000 */
[----:B------:R-:W-:Y:S01]  /*7590*/  HMMA.16816.F32.BF16 R12, R8, R26, R12 ;  /* 0x0000001a080c723c */ /* 0x000fe2000004180c */
[----:B------:R-:W-:Y:S01]  /*75a0*/  FADD.FTZ R2, R244, R2 ;  /* 0x00000002f4027221 */ /* 0x000fe20000010000 */
[----:B------:R-:W5:Y:S03]  /*75b0*/  LDSM.16.MT88.4 R24, [R135+0x8c00] ;  /* 0x008c00008718783b */ /* 0x000f660000004200 */
[----:B------:R-:W-:Y:S02]  /*75c0*/  FADD.FTZ R2, R246, R2 ;  /* 0x00000002f6027221 */ /* 0x000fe40000010000 */
[----:B------:R-:W-:Y:S02]  /*75d0*/  F2FP.BF16.PACK_AB R8, R78, R88 ;  /* 0x000000584e08723e */ /* 0x000fe400000010ff */
[----:B------:R-:W-:Y:S01]  /*75e0*/  FADD.FTZ R2, R120, R2 ;  /* 0x0000000278027221 */ /* 0x000fe20000010000 */
[----:B------:R-:W-:Y:S01]  /*75f0*/  F2FP.BF16.PACK_AB R10, R56, R67 ;  /* 0x00000043380a723e */ /* 0x000fe200000010ff */
[----:B---3--:R-:W-:-:S02]  /*7600*/  FFMA.FTZ R6, R189, c[0x0][0x23c], -R4 ;  /* 0x00008f00bd067a23 */ /* 0x008fc40000010804 */
[----:B------:R-:W-:Y:S02]  /*7610*/  FADD.FTZ R2, R119, R2 ;  /* 0x0000000277027221 */ /* 0x000fe40000010000 */
[----:B------:R-:W3:Y:S01]  /*7620*/  MUFU.EX2 R40, R6 ;  /* 0x0000000600287308 */ /* 0x000ee20000000800 */
[----:B----4-:R-:W-:Y:S02]  /*7630*/  FADD.FTZ R0, R41, R0 ;  /* 0x0000000029007221 */ /* 0x010fe40000010000 */
[----:B------:R-:W-:-:S04]  /*7640*/  FADD.FTZ R2, R118, R2 ;  /* 0x0000000276027221 */ /* 0x000fc80000010000 */
[----:B------:R-:W-:-:S04]  /*7650*/  FADD.FTZ R2, R117, R2 ;  /* 0x0000000275027221 */ /* 0x000fc80000010000 */
[----:B------:R-:W-:-:S04]  /*7660*/  FADD.FTZ R2, R101, R2 ;  /* 0x0000000265027221 */ /* 0x000fc80000010000 */
[----:B------:R-:W-:Y:S01]  /*7670*/  FADD.FTZ R2, R100, R2 ;  /* 0x0000000264027221 */ /* 0x000fe20000010000 */
[C---:B---3--:R-:W-:Y:S01]  /*7680*/  F2FP.BF16.PACK_AB R9, R40.reuse, R41 ;  /* 0x000000292809723e */ /* 0x048fe200000010ff */
[----:B------:R-:W-:Y:S02]  /*7690*/  FFMA.FTZ R6, R191, c[0x0][0x23c], -R4 ;  /* 0x00008f00bf067a23 */ /* 0x000fe40000010804 */
[----:B------:R-:W-:Y:S02]  /*76a0*/  FADD.FTZ R2, R99, R2 ;  /* 0x0000000263027221 */ /* 0x000fe40000010000 */
[----:B------:R3:W4:Y:S01]  /*76b0*/  MUFU.EX2 R23, R6 ;  /* 0x0000000600177308 */ /* 0x0007220000000800 */
[----:B------:R-:W-:Y:S02]  /*76c0*/  FADD.FTZ R0, R40, R0 ;  /* 0x0000000028007221 */ /* 0x000fe40000010000 */
[----:B------:R-:W-:-:S04]  /*76d0*/  FADD.FTZ R2, R98, R2 ;  /* 0x0000000262027221 */ /* 0x000fc80000010000 */
[----:B------:R-:W-:-:S04]  /*76e0*/  FADD.FTZ R2, R88, R2 ;  /* 0x0000000258027221 */ /* 0x000fc80000010000 */
[----:B------:R-:W-:-:S04]  /*76f0*/  FADD.FTZ R2, R78, R2 ;  /* 0x000000024e027221 */ /* 0x000fc80000010000 */
[----:B------:R-:W-:Y:S02]  /*7700*/  FADD.FTZ R2, R67, R2 ;  /* 0x0000000243027221 */ /* 0x000fe40000010000 */
[----:B---3--:R-:W-:Y:S02]  /*7710*/  FFMA.FTZ R6, R194, c[0x0][0x23c], -R4 ;  /* 0x00008f00c2067a23 */ /* 0x008fe40000010804 */
[----:B----4-:R-:W-:Y:S02]  /*7720*/  FADD.FTZ R0, R23, R0 ;  /* 0x0000000017007221 */ /* 0x010fe40000010000 */
[----:B------:R3:W4:Y:S01]  /*7730*/  MUFU.EX2 R22, R6 ;  /* 0x0000000600167308 */ /* 0x0007220000000800 */
[----:B------:R-:W-:-:S04]  /*7740*/  FADD.FTZ R2, R56, R2 ;  /* 0x0000000238027221 */ /* 0x000fc80000010000 */
[----:B------:R-:W-:-:S04]  /*7750*/  FADD.FTZ R2, R53, R2 ;  /* 0x0000000235027221 */ /* 0x000fc80000010000 */
[----:B------:R-:W-:Y:S02]  /*7760*/  FADD.FTZ R2, R43, R2 ;  /* 0x000000022b027221 */ /* 0x000fe40000010000 */
[--C-:B---3--:R-:W-:Y:S01]  /*7770*/  FFMA.FTZ R6, R190, c[0x0][0x23c], -R5.reuse ;  /* 0x00008f00be067a23 */ /* 0x108fe20000010805 */
[C---:B----4-:R-:W-:Y:S01]  /*7780*/  F2FP.BF16.PACK_AB R11, R22.reuse, R23 ;  /* 0x00000017160b723e */ /* 0x050fe200000010ff */
[----:B------:R-:W-:Y:S02]  /*7790*/  FADD.FTZ R0, R22, R0 ;  /* 0x0000000016007221 */ /* 0x000fe40000010000 */
[----:B------:R3:W4:Y:S04]  /*77a0*/  MUFU.EX2 R21, R6 ;  /* 0x0000000600157308 */ /* 0x0007280000000800 */
[C---:B------:R-:W-:Y:S08]  /*77b0*/  HMMA.16816.F32.BF16 R136, R8.reuse, R140, R136 ;  /* 0x0000008c0888723c */ /* 0x040ff00000041888 */
[----:B------:R-:W-:Y:S01]  /*77c0*/  HMMA.16816.F32.BF16 R140, R8, R142, R28 ;  /* 0x0000008e088c723c */ /* 0x000fe2000004181c */
[----:B---3--:R-:W-:-:S02]  /*77d0*/  FFMA.FTZ R6, R195, c[0x0][0x23c], -R5 ;  /* 0x00008f00c3067a23 */ /* 0x008fc40000010805 */
[----:B------:R-:W-:Y:S02]  /*77e0*/  FFMA.FTZ R5, R196, c[0x0][0x23c], -R4 ;  /* 0x00008f00c4057a23 */ /* 0x000fe40000010804 */
[----:B------:R-:W3:Y:S03]  /*77f0*/  MUFU.EX2 R238, R6 ;  /* 0x0000000600ee7308 */ /* 0x000ee60000000800 */
[----:B--2---:R-:W-:Y:S01]  /*7800*/  HMMA.16816.F32.BF16 R144, R8, R32, R144 ;  /* 0x000000200890723c */ /* 0x004fe20000041890 */
[----:B----4-:R-:W-:-:S04]  /*7810*/  FADD.FTZ R2, R21, R2 ;  /* 0x0000000215027221 */ /* 0x010fc80000010000 */
[----:B------:R2:W4:Y:S03]  /*7820*/  MUFU.EX2 R7, R5 ;  /* 0x0000000500077308 */ /* 0x0005260000000800 */
[----:B------:R-:W-:Y:S01]  /*7830*/  HMMA.16816.F32.BF16 R12, R8, R34, R12 ;  /* 0x00000022080c723c */ /* 0x000fe2000004180c */
[C---:B---3--:R-:W-:Y:S01]  /*7840*/  F2FP.BF16.PACK_AB R150, R238.reuse, R21 ;  /* 0x00000015ee96723e */ /* 0x048fe200000010ff */
[----:B------:R-:W-:Y:S02]  /*7850*/  FADD.FTZ R238, R238, R2 ;  /* 0x00000002eeee7221 */ /* 0x000fe40000010000 */
[----:B--2---:R-:W-:Y:S02]  /*7860*/  FFMA.FTZ R5, R197, c[0x0][0x23c], -R4 ;  /* 0x00008f00c5057a23 */ /* 0x004fe40000010804 */
[----:B----4-:R-:W-:Y:S02]  /*7870*/  FADD.FTZ R0, R7, R0 ;  /* 0x0000000007007221 */ /* 0x010fe40000010000 */
[----:B------:R2:W3:Y:S02]  /*7880*/  MUFU.EX2 R6, R5 ;  /* 0x0000000500067308 */ /* 0x0004e40000000800 */
[--C-:B--2---:R-:W-:Y:S01]  /*7890*/  FFMA.FTZ R5, R198, c[0x0][0x23c], -R4.reuse ;  /* 0x00008f00c6057a23 */ /* 0x104fe20000010804 */
[----:B---3--:R-:W-:Y:S01]  /*78a0*/  F2FP.BF16.PACK_AB R149, R6, R7 ;  /* 0x000000070695723e */ /* 0x008fe200000010ff */
[----:B------:R-:W-:-:S02]  /*78b0*/  FFMA.FTZ R4, R199, c[0x0][0x23c], -R4 ;  /* 0x00008f00c7047a23 */ /* 0x000fc40000010804 */
[----:B------:R-:W-:Y:S02]  /*78c0*/  FADD.FTZ R0, R6, R0 ;  /* 0x0000000006007221 */ /* 0x000fe40000010000 */
[----:B------:R-:W2:Y:S08]  /*78d0*/  MUFU.EX2 R5, R5 ;  /* 0x0000000500057308 */ /* 0x000eb00000000800 */
[----:B------:R-:W3:Y:S01]  /*78e0*/  MUFU.EX2 R4, R4 ;  /* 0x0000000400047308 */ /* 0x000ee20000000800 */
[----:B--2---:R-:W-:Y:S01]  /*78f0*/  FADD.FTZ R0, R5, R0 ;  /* 0x0000000005007221 */ /* 0x004fe20000010000 */
[----:B---3--:R-:W-:-:S03]  /*7900*/  F2FP.BF16.PACK_AB R151, R4, R5 ;  /* 0x000000050497723e */ /* 0x008fc600000010ff */
[----:B------:R-:W-:-:S04]  /*7910*/  FADD.FTZ R239, R4, R0 ;  /* 0x0000000004ef7221 */ /* 0x000fc80000010000 */
[C---:B-1----:R-:W-:Y:S08]  /*7920*/  HMMA.16816.F32.BF16 R136, R148.reuse, R16, R136 ;  /* 0x000000109488723c */ /* 0x042ff00000041888 */
[C---:B------:R-:W-:Y:S08]  /*7930*/  HMMA.16816.F32.BF16 R140, R148.reuse, R18, R140 ;  /* 0x00000012948c723c */ /* 0x040ff0000004188c */
[C---:B-----5:R-:W-:Y:S08]  /*7940*/  HMMA.16816.F32.BF16 R144, R148.reuse, R24, R144 ;  /* 0x000000189490723c */ /* 0x060ff00000041890 */
[----:B------:R-:W-:Y:S01]  /*7950*/  HMMA.16816.F32.BF16 R148, R148, R26, R12 ;  /* 0x0000001a9494723c */ /* 0x000fe2000004180c */
[----:B------:R-:W-:Y:S07]  /*7960*/  @!P0 BRA `(.L_x_1500) ;  /* 0x00004f8000008947 */ /* 0x000fee0003800000 */
[----:B------:R-:W-:Y:S01]  /*7970*/  ULDC UR4, c[0x0][0x1a0] ;  /* 0x0000680000047ab9 */ /* 0x000fe20000000800 */
[----:B------:R-:W-:Y:S01]  /*7980*/  IADD3 R186, R186, -0x2, RZ ;  /* 0xfffffffebaba7810 */ /* 0x000fe20007ffe0ff */
[----:B------:R-:W-:Y:S01]  /*7990*/  ULEA UR4, -UR4, URZ, 0x8 ;  /* 0x0000003f04047291 */ /* 0x000fe2000f8e413f */
[----:B------:R-:W-:Y:S01]  /*79a0*/  IMAD.MOV.U32 R195, RZ, RZ, R152 ;  /* 0x000000ffffc37224 */ /* 0x000fe200078e0098 */
[----:B------:R-:W-:Y:S01]  /*79b0*/  MOV R133, R3 ;  /* 0x0000000300857202 */ /* 0x000fe20000000f00 */
[----:B------:R-:W-:Y:S01]  /*79c0*/  IMAD.MOV.U32 R194, RZ, RZ, R153 ;  /* 0x000000ffffc27224 */ /* 0x000fe200078e0099 */
[----:B------:R-:W-:Y:S01]  /*79d0*/  USHF.R.S32.HI UR6, URZ, 0x1f, UR4 ;  /* 0x0000001f3f067899 */ /* 0x000fe20008011404 */
[----:B------:R-:W-:Y:S01]  /*79e0*/  IMAD.MOV.U32 R132, RZ, RZ, R20 ;  /* 0x000000ffff847224 */ /* 0x000fe200078e0014 */
[----:B------:R-:W-:-:S04]  /*79f0*/  MOV R243, UR4 ;  /* 0x0000000400f37c02 */ /* 0x000fc80008000f00 */
[----:B------:R-:W-:-:S04]  /*7a00*/  MOV R242, UR6 ;  /* 0x0000000600f27c02 */ /* 0x000fc80008000f00 */
.L_x_1504:
[----:B------:R-:W-:Y:S01]  /*7a10*/  MOV R2, R243 ;  /* 0x000000f300027202 */ /* 0x000fe20000000f00 */
[----:B------:R-:W-:Y:S04]  /*7a20*/  DEPBAR.LE SB0, 0x0 ;  /* 0x000080000000791a */ /* 0x000fe80000000000 */
[----:B------:R-:W-:Y:S01]  /*7a30*/  BAR.SYNC.DEFER_BLOCKING 0x0 ;  /* 0x0000000000007b1d */ /* 0x000fe20000010000 */
[----:B------:R-:W-:Y:S05]  /*7a40*/  MOV R0, R242 ;  /* 0x000000f200007202 */ /* 0x000fea0000000f00 */
[----:B------:R-:W-:-:S05]  /*7a50*/  @P6 BRA `(.L_x_1501) ;  /* 0x000003b000006947 */ /* 0x000fca0003800000 */
        /* <DEDUP_REMOVED lines=59> */
.L_x_1501:
[C---:B------:R-:W-:Y:S04]  /*7e10*/  LEA R195, P0, R2.reuse, R195, 0x1 ;  /* 0x000000c302c37211 */ /* 0x040fe800078008ff */
[----:B------:R-:W-:Y:S02]  /*7e20*/  MOV R12, R195 ;  /* 0x000000c3000c7202 */ /* 0x000fe40000000f00 */
[----:B------:R-:W-:Y:S02]  /*7e30*/  LEA.HI.X R194, R2, R194, R0, 0x1, P0 ;  /* 0x000000c202c27211 */ /* 0x000fe400000f0c00 */
[----:B------:R-:W-:Y:S02]  /*7e40*/  IADD3 R2, P0, R195, UR10, RZ ;  /* 0x0000000ac3027c10 */ /* 0x000fe4000ff1e0ff */
[----:B------:R-:W-:Y:S02]  /*7e50*/  MOV R13, R194 ;  /* 0x000000c2000d7202 */ /* 0x000fe40000000f00 */
[----:B------:R-:W-:Y:S02]  /*7e60*/  IADD3.X R3, R194, UR5, RZ, P0, !PT ;  /* 0x00000005c2037c10 */ /* 0x000fe400087fe4ff */
[----:B------:R-:W-:Y:S01]  /*7e70*/  IADD3 R10, P0, R2, UR10, RZ ;  /* 0x0000000a020a7c10 */ /* 0x000fe2000ff1e0ff */
[----:B------:R-:W-:Y:S01]  /*7e80*/  @!PT LDS RZ, [RZ] ;  /* 0x00000000fffff984 */ /* 0x000fe20000000800 */
[----:B------:R-:W-:Y:S01]  /*7e90*/  @!PT LDS RZ, [RZ] ;  /* 0x00000000fffff984 */ /* 0x000fe20000000800 */
[----:B------:R-:W-:Y:S01]  /*7ea0*/  @!PT LDS RZ, [RZ] ;  /* 0x00000000fffff984 */ /* 0x000fe20000000800 */
[----:B------:R1:W-:Y:S03]  /*7eb0*/  LDGSTS.E.BYPASS.LTC128B.128 [R183+0x5000], [R12.64] ;  /* 0x050000000cb77fae */ /* 0x0003e6000b901d4c */
[----:B------:R-:W-:Y:S02]  /*7ec0*/  IADD3.X R11, R3, UR5, RZ, P0, !PT ;  /* 0x00000005030b7c10 */ /* 0x000fe400087fe4ff */
[----:B------:R-:W-:Y:S03]  /*7ed0*/  IADD3 R8, P0, R10, UR10, RZ ;  /* 0x0000000a0a087c10 */ /* 0x000fe6000ff1e0ff */
[----:B------:R2:W-:Y:S01]  /*7ee0*/  LDGSTS.E.BYPASS.LTC128B.128 [R183+0x5800], [R2.64] ;  /* 0x0580000002b77fae */ /* 0x0005e2000b901d4c */
[----:B------:R-:W-:Y:S02]  /*7ef0*/  IADD3.X R9, R11, UR5, RZ, P0, !PT ;  /* 0x000000050b097c10 */ /* 0x000fe400087fe4ff */
[----:B------:R-:W-:Y:S04]  /*7f00*/  IADD3 R6, P0, R8, UR10, RZ ;  /* 0x0000000a08067c10 */ /* 0x000fe8000ff1e0ff */
[----:B------:R-:W-:Y:S01]  /*7f10*/  IADD3.X R7, R9, UR5, RZ, P0, !PT ;  /* 0x0000000509077c10 */ /* 0x000fe200087fe4ff */
[----:B------:R3:W-:Y:S01]  /*7f20*/  LDGSTS.E.BYPASS.LTC128B.128 [R183+0x6000], [R10.64] ;  /* 0x060000000ab77fae */ /* 0x0007e2000b901d4c */
[----:B------:R-:W-:Y:S04]  /*7f30*/  IADD3 R4, P0, R6, UR10, RZ ;  /* 0x0000000a06047c10 */ /* 0x000fe8000ff1e0ff */
[----:B------:R-:W-:Y:S03]  /*7f40*/  IADD3.X R5, R7, UR5, RZ, P0, !PT ;  /* 0x0000000507057c10 */ /* 0x000fe600087fe4ff */
[----:B------:R4:W-:Y:S08]  /*7f50*/  LDGSTS.E.BYPASS.LTC128B.128 [R183+0x6800], [R8.64] ;  /* 0x0680000008b77fae */ /* 0x0009f0000b901d4c */
[----:B------:R5:W-:Y:S01]  /*7f60*/  LDGSTS.E.BYPASS.LTC128B.128 [R183+0x7000], [R6.64] ;  /* 0x0700000006b77fae */ /* 0x000be2000b901d4c */
[----:B--2---:R-:W-:Y:S04]  /*7f70*/  IADD3 R2, P0, R4, UR10, RZ ;  /* 0x0000000a04027c10 */ /* 0x004fe8000ff1e0ff */
[----:B------:R-:W-:Y:S03]  /*7f80*/  IADD3.X R3, R5, UR5, RZ, P0, !PT ;  /* 0x0000000505037c10 */ /* 0x000fe600087fe4ff */
[----:B------:R5:W-:Y:S01]  /*7f90*/  LDGSTS.E.BYPASS.LTC128B.128 [R183+0x7800], [R4.64] ;  /* 0x0780000004b77fae */ /* 0x000be2000b901d4c */
[----:B---3--:R-:W-:Y:S04]  /*7fa0*/  IADD3 R10, P0, R2, UR10, RZ ;  /* 0x0000000a020a7c10 */ /* 0x008fe8000ff1e0ff */
[----:B------:R-:W-:Y:S03]  /*7fb0*/  IADD3.X R11, R3, UR5, RZ, P0, !PT ;  /* 0x00000005030b7c10 */ /* 0x000fe600087fe4ff */
[----:B------:R2:W-:Y:S01]  /*7fc0*/  LDGSTS.E.BYPASS.LTC128B.128 [R183+0x8000], [R2.64] ;  /* 0x0800000002b77fae */ /* 0x0005e2000b901d4c */
[----:B------:R-:W-:Y:S07]  /*7fd0*/  ISETP.GE.AND P0, PT, R186, 0x1, PT ;  /* 0x00000001ba00780c */ /* 0x000fee0003f06270 */
[----:B------:R4:W-:Y:S08]  /*7fe0*/  LDGSTS.E.BYPASS.LTC128B.128 [R183+0x8800], [R10.64] ;  /* 0x088000000ab77fae */ /* 0x0009f0000b901d4c */
[----:B------:R-:W-:Y:S08]  /*7ff0*/  LDSM.16.M88.4 R128, [R166] ;  /* 0x00000000a680783b */ /* 0x000ff00000000200 */
[----:B------:R-:W0:Y:S08]  /*8000*/  LDGDEPBAR ;  /* 0x00000000000079af */ /* 0x000e300000000000 */
[----:B------:R-:W-:Y:S08]  /*8010*/  LDSM.16.M88.4 R16, [R164+0x400] ;  /* 0x00040000a410783b */ /* 0x000ff00000000200 */
[----:B----4-:R-:W5:Y:S08]  /*8020*/  LDSM.16.M88.4 R8, [R164] ;  /* 0x00000000a408783b */ /* 0x010f700000000200 */
        /* <DEDUP_REMOVED lines=14> */
[----:B------:R-:W-:Y:S08]  /*8110*/  LDSM.16.M88.4 R156, [R167] ;  /* 0x00000000a79c783b */ /* 0x000ff00000000200 */
[----:B------:R-:W2:Y:S01]  /*8120*/  LDSM.16.M88.4 R160, [R165] ;  /* 0x00000000a5a0783b */ /* 0x000ea20000000200 */
[C---:B-----5:R-:W-:Y:S08]  /*8130*/  HMMA.16816.F32.BF16 R4, R128.reuse, R8, RZ ;  /* 0x000000088004723c */ /* 0x060ff000000418ff */
[C---:B------:R-:W-:Y:S08]  /*8140*/  HMMA.16816.F32.BF16 R8, R128.reuse, R10, RZ ;  /* 0x0000000a8008723c */ /* 0x040ff000000418ff */
[C---:B-1----:R-:W-:Y:S08]  /*8150*/  HMMA.16816.F32.BF16 R12, R128.reuse, R16, RZ ;  /* 0x00000010800c723c */ /* 0x042ff000000418ff */
        /* <DEDUP_REMOVED lines=75> */
[----:B------:R2:W2:Y:S01]  /*8610*/  MUFU.TANH R17, R21 ;  /* 0x0000001500117308 */ /* 0x0004a20000002400 */
[----:B------:R-:W-:Y:S02]  /*8620*/  FMUL.FTZ R26, R26, c[0x0][0x2ec] ;  /* 0x0000bb001a1a7a20 */ /* 0x000fe40000410000 */
[----:B------:R-:W-:Y:S01]  /*8630*/  FMUL.FTZ R27, R27, c[0x0][0x2ec] ;  /* 0x0000bb001b1b7a20 */ /* 0x000fe20000410000 */
[C---:B-----5:R-:W-:Y:S06]  /*8640*/  HMMA.16816.F32.BF16 R28, R156.reuse, R8, R28 ;  /* 0x000000089c1c723c */ /* 0x060fec000004181c */
[----:B------:R2:W2:Y:S02]  /*8650*/  MUFU.TANH R154, R16 ;  /* 0x00000010009a7308 */ /* 0x0004a40000002400 */
[C---:B------:R-:W-:Y:S01]  /*8660*/  HMMA.16816.F32.BF16 R32, R156.reuse, R10, R32 ;  /* 0x0000000a9c20723c */ /* 0x040fe20000041820 */
[----:B------:R-:W5:Y:S07]  /*8670*/  LDSM.16.M88.4 R8, [R178] ;  /* 0x00000000b208783b */ /* 0x000f6e0000000200 */
[----:B------:R2:W2:Y:S01]  /*8680*/  MUFU.TANH R152, R18 ;  /* 0x0000001200987308 */ /* 0x0004a20000002400 */
        /* <DEDUP_REMOVED lines=18> */
[----:B------:R-:W-:Y:S03]  /*87b0*/  FMUL.FTZ R39, R39, c[0x0][0x2ec] ;  /* 0x0000bb0027277a20 */ /* 0x000fe60000410000 */
[----:B------:R2:W2:Y:S01]  /*87c0*/  MUFU.TANH R15, R23 ;  /* 0x00000017000f7308 */ /* 0x0004a20000002400 */
        /* <DEDUP_REMOVED lines=31> */
[----:B------:R-:W-:Y:S02]  /*89c0*/  FMUL.FTZ R59, R59, c[0x0][0x2ec] ;  /* 0x0000bb003b3b7a20 */ /* 0x000fe40000410000 */
[----:B------:R-:W-:Y:S02]  /*89d0*/  FMUL.FTZ R44, R44, c[0x0][0x2ec] ;  /* 0x0000bb002c2c7a20 */ /* 0x000fe40000410000 */
        /* <DEDUP_REMOVED lines=82> */
[----:B------:R2:W2:Y:S01]  /*8f00*/  MUFU.TANH R14, R44 ;  /* 0x0000002c000e7308 */ /* 0x0004a20000002400 */
        /* <DEDUP_REMOVED lines=9> */
[----:B------:R-:W1:Y:S03]  /*8fa0*/  MUFU.TANH R46, R46 ;  /* 0x0000002e002e7308 */ /* 0x000e660000002400 */
        /* <DEDUP_REMOVED lines=23> */
[----:B--2---:R-:W-:Y:S01]  /*9120*/  FMUL.FTZ R21, R130, c[0x0][0x2ec] ;  /* 0x0000bb0082157a20 */ /* 0x004fe20000410000 */
[----:B------:R-:W2:Y:S01]  /*9130*/  MUFU.TANH R51, R51 ;  /* 0x0000003300337308 */ /* 0x000ea20000002400 */
        /* <DEDUP_REMOVED lines=82> */
[----:B--234-:R-:W-:Y:S02]  /*9660*/  ULDC UR6, c[0x0][0x198] ;  /* 0x0000660000067ab9 */ /* 0x01cfe40000000800 */
[----:B------:R-:W-:Y:S04]  /*9670*/  ULEA UR6, -UR6, URZ, 0x8 ;  /* 0x0000003f06067291 */ /* 0x000fe8000f8e413f */
[----:B------:R-:W-:Y:S02]  /*9680*/  USHF.R.S32.HI UR4, URZ, 0x1f, UR6 ;  /* 0x0000001f3f047899 */ /* 0x000fe40008011406 */
[----:B------:R-:W-:Y:S04]  /*9690*/  MOV R2, UR6 ;  /* 0x0000000600027c02 */ /* 0x000fe80008000f00 */
[----:B-1----:R-:W-:Y:S01]  /*96a0*/  MOV R0, UR4 ;  /* 0x0000000400007c02 */ /* 0x002fe20008000f00 */
[----:B------:R-:W-:-:S05]  /*96b0*/  @P6 BRA `(.L_x_1503) ;  /* 0x000003b000006947 */ /* 0x000fca0003800000 */
        /* <DEDUP_REMOVED lines=59> */
.L_x_1503:
[C---:B------:R-:W-:Y:S04]  /*9a70*/  LEA R241, P0, R2.reuse, R241, 0x1 ;  /* 0x000000f102f17211 */ /* 0x040fe800078008ff */
[----:B------:R-:W-:Y:S01]  /*9a80*/  LEA.HI.X R240, R2, R240, R0, 0x1, P0 ;  /* 0x000000f002f07211 */ /* 0x000fe200000f0c00 */
[----:B------:R-:W-:Y:S01]  /*9a90*/  IMAD.MOV.U32 R12, RZ, RZ, R241 ;  /* 0x000000ffff0c7224 */ /* 0x000fe200078e00f1 */
        /* <DEDUP_REMOVED lines=19> */
[----:B------:R1:W-:Y:S01]  /*9bd0*/  LDGSTS.E.BYPASS.LTC128B.128 [R183+0x3800], [R4.64] ;  /* 0x0380000004b77fae */ /* 0x0003e2000b901d4c */
[----:B--2---:R-:W-:Y:S04]  /*9be0*/  IADD3 R2, P0, R4, UR9, RZ ;  /* 0x0000000904027c10 */ /* 0x004fe8000ff1e0ff */
[----:B------:R-:W-:Y:S02]  /*9bf0*/  IADD3.X R3, R5, UR7, RZ, P0, !PT ;  /* 0x0000000705037c10 */ /* 0x000fe400087fe4ff */
[----:B---3--:R-:W-:Y:S03]  /*9c00*/  IADD3 R10, P0, R2, UR9, RZ ;  /* 0x00000009020a7c10 */ /* 0x008fe6000ff1e0ff */
[----:B------:R1:W-:Y:S01]  /*9c10*/  LDGSTS.E.BYPASS.LTC128B.128 [R183+0x4000], [R2.64] ;  /* 0x0400000002b77fae */ /* 0x0003e2000b901d4c */
[----:B------:R-:W-:Y:S05]  /*9c20*/  IADD3.X R11, R3, UR7, RZ, P0, !PT ;  /* 0x00000007030b7c10 */ /* 0x000fea00087fe4ff */
[----:B------:R1:W-:Y:S04]  /*9c30*/  LDGSTS.E.BYPASS.LTC128B.128 [R183+0x4800], [R10.64] ;  /* 0x048000000ab77fae */ /* 0x0003e8000b901d4c */
[----:B------:R-:W0:Y:S02]  /*9c40*/  LDGDEPBAR ;  /* 0x00000000000079af */ /* 0x000e240000000000 */
.L_x_1502:
[----:B-1234-:R-:W-:Y:S04]  /*9c50*/  FMNMX.FTZ R0, R184, R132, !PT ;  /* 0x00000084b8007209 */ /* 0x01efe80007810000 */
        /* <DEDUP_REMOVED lines=146> */
[----:B------:R-:W-:Y:S01]  /*a580*/  ISETP.GT.AND P0, PT, R186, RZ, PT ;  /* 0x000000ffba00720c */ /* 0x000fe20003f04270 */
[--C-:B------:R-:W-:Y:S02]  /*a590*/  FFMA.FTZ R6, R161, c[0x0][0x23c], -R23.reuse ;  /* 0x00008f00a1067a23 */ /* 0x100fe40000010817 */
[--C-:B------:R-:W-:Y:S02]  /*a5a0*/  FFMA.FTZ R8, R69, c[0x0][0x23c], -R23.reuse ;  /* 0x00008f0045087a23 */ /* 0x100fe40000010817 */
[----:B------:R-:W-:Y:S01]  /*a5b0*/  FFMA.FTZ R5, R189, c[0x0][0x23c], -R23 ;  /* 0x00008f00bd057a23 */ /* 0x000fe20000010817 */
[----:B------:R3:W-:Y:S01]  /*a5c0*/  MUFU.EX2 R131, R4 ;  /* 0x0000000400837308 */ /* 0x0007e20000000800 */
[--C-:B------:R-:W-:Y:S09]  /*a5d0*/  FFMA.FTZ R21, R21, c[0x0][0x23c], -R44.reuse ;  /* 0x00008f0015157a23 */ /* 0x100ff2000001082c */
[----:B------:R4:W-:Y:S01]  /*a5e0*/  MUFU.EX2 R161, R6 ;  /* 0x0000000600a17308 */ /* 0x0009e20000000800 */
[----:B-1----:R-:W-:Y:S02]  /*a5f0*/  FADD.FTZ R0, -R3, R133 ;  /* 0x0000008503007221 */ /* 0x002fe40000010100 */
[----:B--2---:R-:W-:Y:S02]  /*a600*/  FMUL.FTZ R9, R2, R141 ;  /* 0x0000008d02097220 */ /* 0x004fe40000410000 */
[----:B------:R-:W-:Y:S05]  /*a610*/  FMUL.FTZ R0, R0, c[0x0][0x23c] ;  /* 0x00008f0000007a20 */ /* 0x000fea0000410000 */
[----:B------:R1:W-:Y:S01]  /*a620*/  MUFU.EX2 R133, R5 ;  /* 0x0000000500857308 */ /* 0x0003e20000000800 */
[--C-:B---3--:R-:W-:Y:S09]  /*a630*/  FFMA.FTZ R4, R191, c[0x0][0x23c], -R23.reuse ;  /* 0x00008f00bf047a23 */ /* 0x108ff20000010817 */
[----:B------:R2:W3:Y:S01]  /*a640*/  MUFU.EX2 R156, R4 ;  /* 0x00000004009c7308 */ /* 0x0004e20000000800 */
[--C-:B----4-:R-:W-:Y:S02]  /*a650*/  FFMA.FTZ R6, R17, c[0x0][0x23c], -R23.reuse ;  /* 0x00008f0011067a23 */ /* 0x110fe40000010817 */
[----:B------:R-:W-:Y:S07]  /*a660*/  FMUL.FTZ R17, R2, R149 ;  /* 0x0000009502117220 */ /* 0x000fee0000410000 */
[----:B------:R4:W-:Y:S01]  /*a670*/  MUFU.EX2 R159, R7 ;  /* 0x00000007009f7308 */ /* 0x0009e20000000800 */
[--C-:B-1----:R-:W-:Y:S09]  /*a680*/  FFMA.FTZ R5, R154, c[0x0][0x23c], -R23.reuse ;  /* 0x00008f009a057a23 */ /* 0x102ff20000010817 */
[----:B------:R1:W-:Y:S01]  /*a690*/  MUFU.EX2 R154, R5 ;  /* 0x00000005009a7308 */ /* 0x0003e20000000800 */
[--C-:B--2---:R-:W-:Y:S09]  /*a6a0*/  FFMA.FTZ R4, R163, c[0x0][0x23c], -R44.reuse ;  /* 0x00008f00a3047a23 */ /* 0x104ff2000001082c */
[----:B------:R2:W-:Y:S01]  /*a6b0*/  MUFU.EX2 R130, R4 ;  /* 0x0000000400827308 */ /* 0x0005e20000000800 */
[--C-:B----4-:R-:W-:Y:S09]  /*a6c0*/  FFMA.FTZ R7, R18, c[0x0][0x23c], -R23.reuse ;  /* 0x00008f0012077a23 */ /* 0x110ff20000010817 */
[----:B------:R4:W-:Y:S01]  /*a6d0*/  MUFU.EX2 R237, R8 ;  /* 0x0000000800ed7308 */ /* 0x0009e20000000800 */
[--C-:B-1----:R-:W-:Y:S01]  /*a6e0*/  FFMA.FTZ R5, R24, c[0x0][0x23c], -R23.reuse ;  /* 0x00008f0018057a23 */ /* 0x102fe20000010817 */
[----:B---3--:R-:W-:Y:S08]  /*a6f0*/  F2FP.BF16.PACK_AB R24, R156, R131 ;  /* 0x000000839c18723e */ /* 0x008ff000000010ff */
[----:B------:R-:W1:Y:S01]  /*a700*/  MUFU.EX2 R0, R0 ;  /* 0x0000000000007308 */ /* 0x000e620000000800 */
[--C-:B--2---:R-:W-:Y:S09]  /*a710*/  FFMA.FTZ R4, R190, c[0x0][0x23c], -R44.reuse ;  /* 0x00008f00be047a23 */ /* 0x104ff2000001082c */
[----:B------:R2:W3:Y:S01]  /*a720*/  MUFU.EX2 R132, R4 ;  /* 0x0000000400847308 */ /* 0x0004e20000000800 */
[--C-:B----4-:R-:W-:Y:S09]  /*a730*/  FFMA.FTZ R8, R72, c[0x0][0x23c], -R23.reuse ;  /* 0x00008f0048087a23 */ /* 0x110ff20000010817 */
[----:B------:R4:W-:Y:S01]  /*a740*/  MUFU.EX2 R190, R5 ;  /* 0x0000000500be7308 */ /* 0x0009e20000000800 */
[C---:B-1----:R-:W-:Y:S02]  /*a750*/  FMUL.FTZ R11, R0.reuse, R143 ;  /* 0x0000008f000b7220 */ /* 0x042fe40000410000 */
[C---:B------:R-:W-:Y:S02]  /*a760*/  FMUL.FTZ R10, R0.reuse, R142 ;  /* 0x0000008e000a7220 */ /* 0x040fe40000410000 */
[----:B------:R-:W-:Y:S05]  /*a770*/  FMUL.FTZ R18, R0, R150 ;  /* 0x0000009600127220 */ /* 0x000fea0000410000 */
[----:B------:R1:W-:Y:S01]  /*a780*/  MUFU.EX2 R236, R8 ;  /* 0x0000000800ec7308 */ /* 0x0003e20000000800 */
[--C-:B--2---:R-:W-:Y:S09]  /*a790*/  FFMA.FTZ R4, R188, c[0x0][0x23c], -R23.reuse ;  /* 0x00008f00bc047a23 */ /* 0x104ff20000010817 */
[----:B------:R2:W5:Y:S01]  /*a7a0*/  MUFU.EX2 R158, R4 ;  /* 0x00000004009e7308 */ /* 0x0005620000000800 */
[--C-:B----4-:R-:W-:Y:S09]  /*a7b0*/  FFMA.FTZ R5, R32, c[0x0][0x23c], -R23.reuse ;  /* 0x00008f0020057a23 */ /* 0x110ff20000010817 */
[----:B------:R4:W-:Y:S01]  /*a7c0*/  MUFU.EX2 R202, R5 ;  /* 0x0000000500ca7308 */ /* 0x0009e20000000800 */
[--C-:B-1----:R-:W-:Y:S09]  /*a7d0*/  FFMA.FTZ R8, R73, c[0x0][0x23c], -R23.reuse ;  /* 0x00008f0049087a23 */ /* 0x102ff20000010817 */
[----:B------:R1:W-:Y:S01]  /*a7e0*/  MUFU.EX2 R188, R6 ;  /* 0x0000000600bc7308 */ /* 0x0003e20000000800 */
[--C-:B--2---:R-:W-:Y:S09]  /*a7f0*/  FFMA.FTZ R4, R187, c[0x0][0x23c], -R44.reuse ;  /* 0x00008f00bb047a23 */ /* 0x104ff2000001082c */
[----:B------:R2:W-:Y:S01]  /*a800*/  MUFU.EX2 R157, R4 ;  /* 0x00000004009d7308 */ /* 0x0005e20000000800 */
[--C-:B----4-:R-:W-:Y:S02]  /*a810*/  FFMA.FTZ R5, R40, c[0x0][0x23c], -R23.reuse ;  /* 0x00008f0028057a23 */ /* 0x110fe40000010817 */
[--C-:B------:R-:W-:Y:S07]  /*a820*/  FFMA.FTZ R40, R77, c[0x0][0x23c], -R23.reuse ;  /* 0x00008f004d287a23 */ /* 0x100fee0000010817 */
[----:B------:R4:W-:Y:S01]  /*a830*/  MUFU.EX2 R209, R5 ;  /* 0x0000000500d17308 */ /* 0x0009e20000000800 */
[--C-:B-1----:R-:W-:Y:S09]  /*a840*/  FFMA.FTZ R6, R29, c[0x0][0x23c], -R23.reuse ;  /* 0x00008f001d067a23 */ /* 0x102ff20000010817 */
[----:B------:R1:W-:Y:S01]  /*a850*/  MUFU.EX2 R187, R7 ;  /* 0x0000000700bb7308 */ /* 0x0003e20000000800 */
[--C-:B--2---:R-:W-:Y:S09]  /*a860*/  FFMA.FTZ R4, R185, c[0x0][0x23c], -R44.reuse ;  /* 0x00008f00b9047a23 */ /* 0x104ff2000001082c */
[----:B------:R2:W2:Y:S01]  /*a870*/  MUFU.EX2 R163, R4 ;  /* 0x0000000400a37308 */ /* 0x0004a20000000800 */
[--C-:B----4-:R-:W-:Y:S09]  /*a880*/  FFMA.FTZ R5, R48, c[0x0][0x23c], -R23.reuse ;  /* 0x00008f0030057a23 */ /* 0x110ff20000010817 */
[----:B------:R4:W-:Y:S01]  /*a890*/  MUFU.EX2 R201, R6 ;  /* 0x0000000600c97308 */ /* 0x0009e20000000800 */
[--C-:B-1----:R-:W-:Y:S09]  /*a8a0*/  FFMA.FTZ R7, R28, c[0x0][0x23c], -R23.reuse ;  /* 0x00008f001c077a23 */ /* 0x102ff20000010817 */
[----:B------:R1:W-:Y:S01]  /*a8b0*/  MUFU.EX2 R200, R7 ;  /* 0x0000000700c87308 */ /* 0x0003e20000000800 */
[--C-:B--2---:R-:W-:Y:S09]  /*a8c0*/  FFMA.FTZ R4, R160, c[0x0][0x23c], -R44.reuse ;  /* 0x00008f00a0047a23 */ /* 0x104ff2000001082c */
[----:B------:R2:W-:Y:S01]  /*a8d0*/  MUFU.EX2 R160, R4 ;  /* 0x0000000400a07308 */ /* 0x0005e20000000800 */
[--C-:B----4-:R-:W-:Y:S09]  /*a8e0*/  FFMA.FTZ R6, R37, c[0x0][0x23c], -R23.reuse ;  /* 0x00008f0025067a23 */ /* 0x110ff20000010817 */
        /* <DEDUP_REMOVED lines=21> */
[--C-:B--2---:R-:W-:Y:S02]  /*aa40*/  FFMA.FTZ R4, R19, c[0x0][0x23c], -R44.reuse ;  /* 0x00008f0013047a23 */ /* 0x104fe4000001082c */
[--C-:B------:R-:W-:Y:S07]  /*aa50*/  FFMA.FTZ R19, R76, c[0x0][0x23c], -R23.reuse ;  /* 0x00008f004c137a23 */ /* 0x100fee0000010817 */
[----:B------:R2:W2:Y:S01]  /*aa60*/  MUFU.EX2 R162, R4 ;  /* 0x0000000400a27308 */ /* 0x0004a20000000800 */
[--C-:B----4-:R-:W-:Y:S09]  /*aa70*/  FFMA.FTZ R5, R64, c[0x0][0x23c], -R23.reuse ;  /* 0x00008f0040057a23 */ /* 0x110ff20000010817 */
[----:B------:R4:W-:Y:S01]  /*aa80*/  MUFU.EX2 R227, R5 ;  /* 0x0000000500e37308 */ /* 0x0009e20000000800 */
[--C-:B-1----:R-:W-:Y:S09]  /*aa90*/  FFMA.FTZ R6, R68, c[0x0][0x23c], -R23.reuse ;  /* 0x00008f0044067a23 */ /* 0x102ff20000010817 */
[----:B------:R1:W-:Y:S01]  /*aaa0*/  MUFU.EX2 R230, R6 ;  /* 0x0000000600e67308 */ /* 0x0003e20000000800 */
[--C-:B--2---:R-:W-:Y:S02]  /*aab0*/  FFMA.FTZ R4, R16, c[0x0][0x23c], -R44.reuse ;  /* 0x00008f0010047a23 */ /* 0x104fe4000001082c */
[--C-:B------:R-:W-:Y:S07]  /*aac0*/  FFMA.FTZ R16, R75, c[0x0][0x23c], -R44.reuse ;  /* 0x00008f004b107a23 */ /* 0x100fee000001082c */
[----:B------:R2:W-:Y:S01]  /*aad0*/  MUFU.EX2 R184, R4 ;  /* 0x0000000400b87308 */ /* 0x0005e20000000800 */
[----:B----4-:R-:W-:Y:S09]  /*aae0*/  FMUL.FTZ R5, R2, R137 ;  /* 0x0000008902057220 */ /* 0x010ff20000410000 */
[----:B------:R4:W-:Y:S01]  /*aaf0*/  MUFU.EX2 R234, R8 ;  /* 0x0000000800ea7308 */ /* 0x0009e20000000800 */
[----:B-1----:R-:W-:Y:S09]  /*ab00*/  FMUL.FTZ R6, R0, R138 ;  /* 0x0000008a00067220 */ /* 0x002ff20000410000 */
[----:B------:R1:W-:Y:S01]  /*ab10*/  MUFU.EX2 R143, R19 ;  /* 0x00000013008f7308 */ /* 0x0003e20000000800 */
[--C-:B--2---:R-:W-:Y:S02]  /*ab20*/  FFMA.FTZ R4, R15, c[0x0][0x23c], -R44.reuse ;  /* 0x00008f000f047a23 */ /* 0x104fe4000001082c */
[----:B------:R-:W2:Y:S07]  /*ab30*/  LDSM.16.MT88.4 R12, [R134+0x5000] ;  /* 0x00500000860c783b */ /* 0x000eae0000004200 */
[----:B------:R3:W2:Y:S01]  /*ab40*/  MUFU.EX2 R185, R4 ;  /* 0x0000000400b97308 */ /* 0x0006a20000000800 */
[----:B----4-:R-:W-:Y:S09]  /*ab50*/  FMUL.FTZ R8, R2, R140 ;  /* 0x0000008c02087220 */ /* 0x010ff20000410000 */
[----:B------:R4:W-:Y:S01]  /*ab60*/  MUFU.EX2 R142, R40 ;  /* 0x00000028008e7308 */ /* 0x0009e20000000800 */
[----:B-1----:R-:W-:Y:S02]  /*ab70*/  FMUL.FTZ R19, R0, R151 ;  /* 0x0000009700137220 */ /* 0x002fe40000410000 */
[--C-:B---3--:R-:W-:Y:S01]  /*ab80*/  FFMA.FTZ R4, R25, c[0x0][0x23c], -R23.reuse ;  /* 0x00008f0019047a23 */ /* 0x108fe20000010817 */
[----:B------:R-:W-:Y:S06]  /*ab90*/  F2FP.BF16.PACK_AB R25, R132, R130 ;  /* 0x000000828419723e */ /* 0x000fec00000010ff */
[----:B------:R1:W3:Y:S01]  /*aba0*/  MUFU.EX2 R199, R4 ;  /* 0x0000000400c77308 */ /* 0x0002e20000000800 */
[--C-:B----4-:R-:W-:Y:S09]  /*abb0*/  FFMA.FTZ R40, R78, c[0x0][0x23c], -R44.reuse ;  /* 0x00008f004e287a23 */ /* 0x110ff2000001082c */
[----:B------:R-:W-:Y:S01]  /*abc0*/  MUFU.EX2 R45, R40 ;  /* 0x00000028002d7308 */ /* 0x000fe20000000800 */
[--C-:B-1----:R-:W-:Y:S01]  /*abd0*/  FFMA.FTZ R4, R26, c[0x0][0x23c], -R44.reuse ;  /* 0x00008f001a047a23 */ /* 0x102fe2000001082c */
[----:B-----5:R-:W-:Y:S08]  /*abe0*/  F2FP.BF16.PACK_AB R26, R158, R133 ;  /* 0x000000859e1a723e */ /* 0x020ff000000010ff */
[----:B------:R1:W-:Y:S02]  /*abf0*/  MUFU.EX2 R189, R4 ;  /* 0x0000000400bd7308 */ /* 0x0003e40000000800 */
[--C-:B-1----:R-:W-:Y:S01]  /*ac00*/  FFMA.FTZ R4, R27, c[0x0][0x23c], -R44.reuse ;  /* 0x00008f001b047a23 */ /* 0x102fe2000001082c */
[----:B------:R-:W-:Y:S07]  /*ac10*/  F2FP.BF16.PACK_AB R27, R163, R157 ;  /* 0x0000009da31b723e */ /* 0x000fee00000010ff */
[----:B------:R1:W4:Y:S02]  /*ac20*/  MUFU.EX2 R191, R4 ;  /* 0x0000000400bf7308 */ /* 0x0003240000000800 */
[--C-:B-1----:R-:W-:Y:S08]  /*ac30*/  FFMA.FTZ R4, R30, c[0x0][0x23c], -R44.reuse ;  /* 0x00008f001e047a23 */ /* 0x102ff0000001082c */
[----:B------:R1:W-:Y:S02]  /*ac40*/  MUFU.EX2 R196, R4 ;  /* 0x0000000400c47308 */ /* 0x0003e40000000800 */
[--C-:B-1----:R-:W-:Y:S02]  /*ac50*/  FFMA.FTZ R4, R31, c[0x0][0x23c], -R44.reuse ;  /* 0x00008f001f047a23 */ /* 0x102fe4000001082c */
[----:B------:R-:W1:Y:S06]  /*ac60*/  LDSM.16.MT88.4 R28, [R135+0x5000] ;  /* 0x00500000871c783b */ /* 0x000e6c0000004200 */
[----:B------:R5:W1:Y:S02]  /*ac70*/  MUFU.EX2 R197, R4 ;  /* 0x0000000400c57308 */ /* 0x000a640000000800 */
[--C-:B-----5:R-:W-:Y:S08]  /*ac80*/  FFMA.FTZ R4, R33, c[0x0][0x23c], -R23.reuse ;  /* 0x00008f0021047a23 */ /* 0x120ff00000010817 */
[----:B------:R5:W1:Y:S02]  /*ac90*/  MUFU.EX2 R207, R4 ;  /* 0x0000000400cf7308 */ /* 0x000a640000000800 */
[--C-:B-----5:R-:W-:Y:S08]  /*aca0*/  FFMA.FTZ R4, R34, c[0x0][0x23c], -R44.reuse ;  /* 0x00008f0022047a23 */ /* 0x120ff0000001082c */
[----:B------:R5:W-:Y:S02]  /*acb0*/  MUFU.EX2 R198, R4 ;  /* 0x0000000400c67308 */ /* 0x000be40000000800 */
[--C-:B-----5:R-:W-:Y:S02]  /*acc0*/  FFMA.FTZ R4, R35, c[0x0][0x23c], -R44.reuse ;  /* 0x00008f0023047a23 */ /* 0x120fe4000001082c */
[----:B------:R-:W5:Y:S06]  /*acd0*/  LDSM.16.MT88.4 R32, [R134+0x5400] ;  /* 0x005400008620783b */ /* 0x000f6c0000004200 */
[----:B------:R1:W1:Y:S02]  /*ace0*/  MUFU.EX2 R203, R4 ;  /* 0x0000000400cb7308 */ /* 0x0002640000000800 */
[--C-:B-1----:R-:W-:Y:S08]  /*acf0*/  FFMA.FTZ R4, R38, c[0x0][0x23c], -R44.reuse ;  /* 0x00008f0026047a23 */ /* 0x102ff0000001082c */
[----:B------:R1:W-:Y:S02]  /*ad00*/  MUFU.EX2 R204, R4 ;  /* 0x0000000400cc7308 */ /* 0x0003e40000000800 */
[--C-:B-1----:R-:W-:Y:S02]  /*ad10*/  FFMA.FTZ R4, R39, c[0x0][0x23c], -R44.reuse ;  /* 0x00008f0027047a23 */ /* 0x102fe4000001082c */
[----:B------:R-:W1:Y:S06]  /*ad20*/  LDSM.16.MT88.4 R36, [R135+0x5400] ;  /* 0x005400008724783b */ /* 0x000e6c0000004200 */
[----:B------:R2:W1:Y:S02]  /*ad30*/  MUFU.EX2 R205, R4 ;  /* 0x0000000400cd7308 */ /* 0x0004640000000800 */
[--C-:B--2---:R-:W-:Y:S08]  /*ad40*/  FFMA.FTZ R4, R41, c[0x0][0x23c], -R23.reuse ;  /* 0x00008f0029047a23 */ /* 0x104ff00000010817 */
[----:B------:R2:W1:Y:S02]  /*ad50*/  MUFU.EX2 R211, R4 ;  /* 0x0000000400d37308 */ /* 0x0004640000000800 */
[--C-:B--2---:R-:W-:Y:S08]  /*ad60*/  FFMA.FTZ R4, R42, c[0x0][0x23c], -R44.reuse ;  /* 0x00008f002a047a23 */ /* 0x104ff0000001082c */
[----:B------:R2:W-:Y:S02]  /*ad70*/  MUFU.EX2 R210, R4 ;  /* 0x0000000400d27308 */ /* 0x0005e40000000800 */
[--C-:B--2---:R-:W-:Y:S02]  /*ad80*/  FFMA.FTZ R4, R43, c[0x0][0x23c], -R44.reuse ;  /* 0x00008f002b047a23 */ /* 0x104fe4000001082c */
[----:B------:R-:W-:Y:S06]  /*ad90*/  LDSM.16.MT88.4 R40, [R135+0x5800] ;  /* 0x005800008728783b */ /* 0x000fec0000004200 */
[----:B------:R2:W1:Y:S02]  /*ada0*/  MUFU.EX2 R212, R4 ;  /* 0x0000000400d47308 */ /* 0x0004640000000800 */
[--C-:B--2---:R-:W-:Y:S08]  /*adb0*/  FFMA.FTZ R4, R46, c[0x0][0x23c], -R44.reuse ;  /* 0x00008f002e047a23 */ /* 0x104ff0000001082c */
[----:B------:R2:W-:Y:S02]  /*adc0*/  MUFU.EX2 R46, R4 ;  /* 0x00000004002e7308 */ /* 0x0005e40000000800 */
[--C-:B--2---:R-:W-:Y:S08]  /*add0*/  FFMA.FTZ R4, R47, c[0x0][0x23c], -R44.reuse ;  /* 0x00008f002f047a23 */ /* 0x104ff0000001082c */
[----:B------:R2:W1:Y:S02]  /*ade0*/  MUFU.EX2 R47, R4 ;  /* 0x00000004002f7308 */ /* 0x0004640000000800 */
[--C-:B--2---:R-:W-:Y:S08]  /*adf0*/  FFMA.FTZ R4, R49, c[0x0][0x23c], -R23.reuse ;  /* 0x00008f0031047a23 */ /* 0x104ff00000010817 */
[----:B------:R2:W1:Y:S02]  /*ae00*/  MUFU.EX2 R216, R4 ;  /* 0x0000000400d87308 */ /* 0x0004640000000800 */
[--C-:B--2---:R-:W-:Y:S08]  /*ae10*/  FFMA.FTZ R4, R50, c[0x0][0x23c], -R44.reuse ;  /* 0x00008f0032047a23 */ /* 0x104ff0000001082c */
[----:B------:R2:W-:Y:S02]  /*ae20*/  MUFU.EX2 R48, R4 ;  /* 0x0000000400307308 */ /* 0x0005e40000000800 */
[--C-:B--2---:R-:W-:Y:S08]  /*ae30*/  FFMA.FTZ R4, R51, c[0x0][0x23c], -R44.reuse ;  /* 0x00008f0033047a23 */ /* 0x104ff0000001082c */
[----:B------:R2:W-:Y:S10]  /*ae40*/  MUFU.EX2 R51, R7 ;  /* 0x0000000700337308 */ /* 0x0005f40000000800 */
[----:B------:R1:W1:Y:S01]  /*ae50*/  MUFU.EX2 R50, R4 ;  /* 0x0000000400327308 */ /* 0x0002620000000800 */
[--C-:B--2---:R-:W-:Y:S09]  /*ae60*/  FFMA.FTZ R7, R60, c[0x0][0x23c], -R23.reuse ;  /* 0x00008f003c077a23 */ /* 0x104ff20000010817 */
[----:B------:R2:W-:Y:S01]  /*ae70*/  MUFU.EX2 R221, R7 ;  /* 0x0000000700dd7308 */ /* 0x0005e20000000800 */
[--C-:B-1----:R-:W-:Y:S09]  /*ae80*/  FFMA.FTZ R4, R54, c[0x0][0x23c], -R44.reuse ;  /* 0x00008f0036047a23 */ /* 0x102ff2000001082c */
[----:B------:R1:W-:Y:S01]  /*ae90*/  MUFU.EX2 R49, R4 ;  /* 0x0000000400317308 */ /* 0x0003e20000000800 */
[----:B--2---:R-:W-:Y:S02]  /*aea0*/  FMUL.FTZ R7, R0, R139 ;  /* 0x0000008b00077220 */ /* 0x004fe40000410000 */
[--C-:B-1----:R-:W-:Y:S07]  /*aeb0*/  FFMA.FTZ R4, R55, c[0x0][0x23c], -R44.reuse ;  /* 0x00008f0037047a23 */ /* 0x102fee000001082c */
        /* <DEDUP_REMOVED lines=28> */
[C---:B------:R-:W-:Y:S03]  /*b080*/  FMUL.FTZ R15, R0.reuse, R147 ;  /* 0x00000093000f7220 */ /* 0x040fe60000410000 */
[----:B------:R-:W-:Y:S02]  /*b090*/  FFMA.FTZ R0, R0, R239, R130 ;  /* 0x000000ef00007223 */ /* 0x000fe40000010082 */
[C---:B-1----:R-:W-:Y:S02]  /*b0a0*/  FMUL.FTZ R12, R2.reuse, R144 ;  /* 0x00000090020c7220 */ /* 0x042fe40000410000 */
[----:B------:R1:W1:Y:S05]  /*b0b0*/  MUFU.EX2 R144, R16 ;  /* 0x0000001000907308 */ /* 0x00026a0000000800 */
[C---:B------:R-:W-:Y:S03]  /*b0c0*/  HMMA.16816.F32.BF16 R12, R24.reuse, R28, R12 ;  /* 0x0000001c180c723c */ /* 0x040fe6000004180c */
[----:B-1----:R-:W-:Y:S07]  /*b0d0*/  FMUL.FTZ R16, R2, R148 ;  /* 0x0000009402107220 */ /* 0x002fee0000410000 */
[----:B------:R-:W-:Y:S01]  /*b0e0*/  HMMA.16816.F32.BF16 R16, R24, R30, R16 ;  /* 0x0000001e1810723c */ /* 0x000fe20000041810 */
[----:B------:R-:W1:Y:S06]  /*b0f0*/  LDSM.16.MT88.4 R28, [R134+0x5800] ;  /* 0x00580000861c783b */ /* 0x000e6c0000004200 */
[----:B------:R-:W-:Y:S02]  /*b100*/  F2FP.BF16.PACK_AB R24, R161, R159 ;  /* 0x0000009fa118723e */ /* 0x000fe400000010ff */
[----:B------:R-:W-:Y:S03]  /*b110*/  F2FP.BF16.PACK_AB R25, R155, R160 ;  /* 0x000000a09b19723e */ /* 0x000fe600000010ff */
[----:B------:R-:W-:Y:S02]  /*b120*/  F2FP.BF16.PACK_AB R26, R153, R154 ;  /* 0x0000009a991a723e */ /* 0x000fe400000010ff */
[----:B------:R-:W-:Y:S07]  /*b130*/  F2FP.BF16.PACK_AB R27, R162, R152 ;  /* 0x00000098a21b723e */ /* 0x000fee00000010ff */
[C---:B-----5:R-:W-:Y:S07]  /*b140*/  HMMA.16816.F32.BF16 R4, R24.reuse, R32, R4 ;  /* 0x000000201804723c */ /* 0x060fee0000041804 */
[--C-:B------:R-:W-:Y:S01]  /*b150*/  FFMA.FTZ R32, R79, c[0x0][0x23c], -R44.reuse ;  /* 0x00008f004f207a23 */ /* 0x100fe2000001082c */
[C---:B------:R-:W-:Y:S03]  /*b160*/  HMMA.16816.F32.BF16 R8, R24.reuse, R34, R8 ;  /* 0x000000221808723c */ /* 0x040fe60000041808 */
[----:B------:R5:W1:Y:S05]  /*b170*/  MUFU.EX2 R141, R32 ;  /* 0x00000020008d7308 */ /* 0x000a6a0000000800 */
[C---:B------:R-:W-:Y:S07]  /*b180*/  HMMA.16816.F32.BF16 R12, R24.reuse, R36, R12 ;  /* 0x00000024180c723c */ /* 0x040fee000004180c */
[--C-:B------:R-:W-:Y:S01]  /*b190*/  FFMA.FTZ R36, R82, c[0x0][0x23c], -R44.reuse ;  /* 0x00008f0052247a23 */ /* 0x100fe2000001082c */
[----:B------:R-:W-:Y:S03]  /*b1a0*/  HMMA.16816.F32.BF16 R16, R24, R38, R16 ;  /* 0x000000261810723c */ /* 0x000fe60000041810 */
[----:B------:R2:W-:Y:S04]  /*b1b0*/  MUFU.EX2 R136, R36 ;  /* 0x0000002400887308 */ /* 0x0005e80000000800 */
[----:B------:R-:W-:Y:S02]  /*b1c0*/  F2FP.BF16.PACK_AB R24, R188, R187 ;  /* 0x000000bbbc18723e */ /* 0x000fe400000010ff */
[----:B------:R-:W-:Y:S03]  /*b1d0*/  F2FP.BF16.PACK_AB R25, R185, R184 ;  /* 0x000000b8b919723e */ /* 0x000fe600000010ff */
[--C-:B-----5:R-:W-:Y:S01]  /*b1e0*/  FFMA.FTZ R32, R80, c[0x0][0x23c], -R23.reuse ;  /* 0x00008f0050207a23 */ /* 0x120fe20000010817 */
[----:B---3--:R-:W-:Y:S02]  /*b1f0*/  F2FP.BF16.PACK_AB R26, R199, R190 ;  /* 0x000000bec71a723e */ /* 0x008fe400000010ff */
[----:B----4-:R-:W-:Y:S01]  /*b200*/  F2FP.BF16.PACK_AB R27, R191, R189 ;  /* 0x000000bdbf1b723e */ /* 0x010fe200000010ff */
[----:B------:R3:W-:Y:S06]  /*b210*/  MUFU.EX2 R140, R32 ;  /* 0x00000020008c7308 */ /* 0x0007ec0000000800 */
[C---:B-1----:R-:W-:Y:S03]  /*b220*/  HMMA.16816.F32.BF16 R4, R24.reuse, R28, R4 ;  /* 0x0000001c1804723c */ /* 0x042fe60000041804 */
[--C-:B--2---:R-:W-:Y:S04]  /*b230*/  FFMA.FTZ R36, R84, c[0x0][0x23c], -R23.reuse ;  /* 0x00008f0054247a23 */ /* 0x104fe80000010817 */
        /* <DEDUP_REMOVED lines=8> */
[----:B------:R3:W4:Y:S02]  /*b2c0*/  MUFU.EX2 R138, R32 ;  /* 0x00000020008a7308 */ /* 0x0007240000000800 */
[----:B------:R-:W-:Y:S01]  /*b2d0*/  F2FP.BF16.PACK_AB R24, R201, R200 ;  /* 0x000000c8c918723e */ /* 0x000fe200000010ff */
[--C-:B-1----:R-:W-:Y:S01]  /*b2e0*/  FFMA.FTZ R36, R85, c[0x0][0x23c], -R23.reuse ;  /* 0x00008f0055247a23 */ /* 0x102fe20000010817 */
[----:B------:R-:W-:Y:S03]  /*b2f0*/  F2FP.BF16.PACK_AB R25, R197, R196 ;  /* 0x000000c4c519723e */ /* 0x000fe600000010ff */
[----:B------:R-:W-:Y:S03]  /*b300*/  F2FP.BF16.PACK_AB R26, R207, R202 ;  /* 0x000000cacf1a723e */ /* 0x000fe600000010ff */
[----:B------:R1:W5:Y:S01]  /*b310*/  MUFU.EX2 R85, R36 ;  /* 0x0000002400557308 */ /* 0x0003620000000800 */
[----:B------:R-:W-:Y:S01]  /*b320*/  F2FP.BF16.PACK_AB R27, R203, R198 ;  /* 0x000000c6cb1b723e */ /* 0x000fe200000010ff */
[----:B--2---:R-:W-:Y:S08]  /*b330*/  LDSM.16.MT88.4 R28, [R135+0x5c00] ;  /* 0x005c0000871c783b */ /* 0x004ff00000004200 */
[----:B------:R2:W-:Y:S01]  /*b340*/  MUFU.EX2 R83, R40 ;  /* 0x0000002800537308 */ /* 0x0005e20000000800 */
[----:B---3--:R-:W3:Y:S08]  /*b350*/  LDSM.16.MT88.4 R32, [R134+0x5c00] ;  /* 0x005c00008620783b */ /* 0x008ef00000004200 */
[----:B-1----:R-:W1:Y:S01]  /*b360*/  LDSM.16.MT88.4 R36, [R134+0x6000] ;  /* 0x006000008624783b */ /* 0x002e620000004200 */
[--C-:B--2---:R-:W-:Y:S04]  /*b370*/  FFMA.FTZ R40, R87, c[0x0][0x23c], -R44.reuse ;  /* 0x00008f0057287a23 */ /* 0x104fe8000001082c */
[----:B------:R2:W1:Y:S01]  /*b380*/  MUFU.EX2 R84, R40 ;  /* 0x0000002800547308 */ /* 0x0004620000000800 */
[C---:B---3--:R-:W-:Y:S07]  /*b390*/  HMMA.16816.F32.BF16 R4, R24.reuse, R32, R4 ;  /* 0x000000201804723c */ /* 0x048fee0000041804 */
[--C-:B------:R-:W-:Y:S01]  /*b3a0*/  FFMA.FTZ R32, R88, c[0x0][0x23c], -R23.reuse ;  /* 0x00008f0058207a23 */ /* 0x100fe20000010817 */
[C---:B------:R-:W-:Y:S03]  /*b3b0*/  HMMA.16816.F32.BF16 R8, R24.reuse, R34, R8 ;  /* 0x000000221808723c */ /* 0x040fe60000041808 */
[----:B------:R3:W-:Y:S01]  /*b3c0*/  MUFU.EX2 R82, R32 ;  /* 0x0000002000527308 */ /* 0x0007e20000000800 */
[--C-:B--2---:R-:W-:Y:S04]  /*b3d0*/  FFMA.FTZ R40, R89, c[0x0][0x23c], -R23.reuse ;  /* 0x00008f0059287a23 */ /* 0x104fe80000010817 */
[C---:B------:R-:W-:Y:S05]  /*b3e0*/  HMMA.16816.F32.BF16 R12, R24.reuse, R28, R12 ;  /* 0x0000001c180c723c */ /* 0x040fea000004180c */
[----:B------:R2:W1:Y:S02]  /*b3f0*/  MUFU.EX2 R81, R40 ;  /* 0x0000002800517308 */ /* 0x0004640000000800 */
[--C-:B------:R-:W-:Y:S01]  /*b400*/  FFMA.FTZ R28, R90, c[0x0][0x23c], -R44.reuse ;  /* 0x00008f005a1c7a23 */ /* 0x100fe2000001082c */
[----:B------:R-:W-:Y:S07]  /*b410*/  HMMA.16816.F32.BF16 R16, R24, R30, R16 ;  /* 0x0000001e1810723c */ /* 0x000fee0000041810 */
[----:B------:R4:W-:Y:S01]  /*b420*/  MUFU.EX2 R80, R28 ;  /* 0x0000001c00507308 */ /* 0x0009e20000000800 */
[----:B------:R-:W-:Y:S01]  /*b430*/  F2FP.BF16.PACK_AB R24, R208, R206 ;  /* 0x000000ced018723e */ /* 0x000fe200000010ff */
[----:B---3--:R-:W3:Y:S03]  /*b440*/  LDSM.16.MT88.4 R32, [R135+0x6000] ;  /* 0x006000008720783b */ /* 0x008ee60000004200 */
[----:B------:R-:W-:Y:S02]  /*b450*/  F2FP.BF16.PACK_AB R25, R205, R204 ;  /* 0x000000cccd19723e */ /* 0x000fe400000010ff */
[----:B------:R-:W-:Y:S02]  /*b460*/  F2FP.BF16.PACK_AB R26, R211, R209 ;  /* 0x000000d1d31a723e */ /* 0x000fe400000010ff */
[----:B------:R-:W-:Y:S01]  /*b470*/  F2FP.BF16.PACK_AB R27, R212, R210 ;  /* 0x000000d2d41b723e */ /* 0x000fe200000010ff */
[----:B--2---:R-:W-:Y:S06]  /*b480*/  LDSM.16.MT88.4 R40, [R135+0x6400] ;  /* 0x006400008728783b */ /* 0x004fec0000004200 */
[C---:B-1----:R-:W-:Y:S07]  /*b490*/  HMMA.16816.F32.BF16 R4, R24.reuse, R36, R4 ;  /* 0x000000241804723c */ /* 0x042fee0000041804 */
[--C-:B------:R-:W-:Y:S01]  /*b4a0*/  FFMA.FTZ R36, R92, c[0x0][0x23c], -R23.reuse ;  /* 0x00008f005c247a23 */ /* 0x100fe20000010817 */
[C---:B------:R-:W-:Y:S03]  /*b4b0*/  HMMA.16816.F32.BF16 R8, R24.reuse, R38, R8 ;  /* 0x000000261808723c */ /* 0x040fe60000041808 */
[----:B------:R1:W-:Y:S01]  /*b4c0*/  MUFU.EX2 R78, R36 ;  /* 0x00000024004e7308 */ /* 0x0003e20000000800 */
[--C-:B----4-:R-:W-:Y:S09]  /*b4d0*/  FFMA.FTZ R28, R91, c[0x0][0x23c], -R44.reuse ;  /* 0x00008f005b1c7a23 */ /* 0x110ff2000001082c */
[----:B------:R2:W4:Y:S01]  /*b4e0*/  MUFU.EX2 R79, R28 ;  /* 0x0000001c004f7308 */ /* 0x0005220000000800 */
[C---:B---3--:R-:W-:Y:S03]  /*b4f0*/  HMMA.16816.F32.BF16 R12, R24.reuse, R32, R12 ;  /* 0x00000020180c723c */ /* 0x048fe6000004180c */
[--C-:B-1----:R-:W-:Y:S05]  /*b500*/  FFMA.FTZ R36, R93, c[0x0][0x23c], -R23.reuse ;  /* 0x00008f005d247a23 */ /* 0x102fea0000010817 */
[----:B------:R-:W-:Y:S01]  /*b510*/  HMMA.16816.F32.BF16 R16, R24, R34, R16 ;  /* 0x000000221810723c */ /* 0x000fe20000041810 */
[----:B------:R1:W3:Y:S03]  /*b520*/  MUFU.EX2 R77, R36 ;  /* 0x00000024004d7308 */ /* 0x0002e60000000800 */
[--C-:B------:R-:W-:Y:S03]  /*b530*/  FFMA.FTZ R32, R94, c[0x0][0x23c], -R44.reuse ;  /* 0x00008f005e207a23 */ /* 0x100fe6000001082c */
[----:B------:R-:W-:Y:S01]  /*b540*/  F2FP.BF16.PACK_AB R24, R214, R213 ;  /* 0x000000d5d618723e */ /* 0x000fe200000010ff */
[----:B--2---:R-:W2:Y:S01]  /*b550*/  LDSM.16.MT88.4 R28, [R134+0x6400] ;  /* 0x00640000861c783b */ /* 0x004ea20000004200 */
[----:B------:R-:W-:Y:S02]  /*b560*/  F2FP.BF16.PACK_AB R25, R47, R46 ;  /* 0x0000002e2f19723e */ /* 0x000fe400000010ff */
[----:B------:R3:W-:Y:S01]  /*b570*/  MUFU.EX2 R76, R32 ;  /* 0x00000020004c7308 */ /* 0x0007e20000000800 */
[----:B------:R-:W-:Y:S02]  /*b580*/  F2FP.BF16.PACK_AB R26, R216, R215 ;  /* 0x000000d7d81a723e */ /* 0x000fe400000010ff */
[----:B------:R-:W-:Y:S01]  /*b590*/  F2FP.BF16.PACK_AB R27, R50, R48 ;  /* 0x00000030321b723e */ /* 0x000fe200000010ff */
[--C-:B-1----:R-:W-:Y:S06]  /*b5a0*/  FFMA.FTZ R36, R95, c[0x0][0x23c], -R44.reuse ;  /* 0x00008f005f247a23 */ /* 0x102fec000001082c */
[----:B------:R1:W1:Y:S01]  /*b5b0*/  MUFU.EX2 R74, R36 ;  /* 0x00000024004a7308 */ /* 0x0002620000000800 */
[----:B---3--:R-:W3:Y:S01]  /*b5c0*/  LDSM.16.MT88.4 R32, [R134+0x6800] ;  /* 0x006800008620783b */ /* 0x008ee20000004200 */
[C---:B--2---:R-:W-:Y:S03]  /*b5d0*/  HMMA.16816.F32.BF16 R4, R24.reuse, R28, R4 ;  /* 0x0000001c1804723c */ /* 0x044fe60000041804 */
[--C-:B-1----:R-:W-:Y:S05]  /*b5e0*/  FFMA.FTZ R36, R96, c[0x0][0x23c], -R23.reuse ;  /* 0x00008f0060247a23 */ /* 0x102fea0000010817 */
[C---:B------:R-:W-:Y:S01]  /*b5f0*/  HMMA.16816.F32.BF16 R8, R24.reuse, R30, R8 ;  /* 0x0000001e1808723c */ /* 0x040fe20000041808 */
[----:B------:R1:W-:Y:S03]  /*b600*/  MUFU.EX2 R73, R36 ;  /* 0x0000002400497308 */ /* 0x0003e60000000800 */
[--C-:B------:R-:W-:Y:S04]  /*b610*/  FFMA.FTZ R28, R97, c[0x0][0x23c], -R23.reuse ;  /* 0x00008f00611c7a23 */ /* 0x100fe80000010817 */
[C---:B------:R-:W-:Y:S03]  /*b620*/  HMMA.16816.F32.BF16 R12, R24.reuse, R40, R12 ;  /* 0x00000028180c723c */ /* 0x040fe6000004180c */
[----:B------:R2:W2:Y:S04]  /*b630*/  MUFU.EX2 R75, R28 ;  /* 0x0000001c004b7308 */ /* 0x0004a80000000800 */
[--C-:B------:R-:W-:Y:S01]  /*b640*/  FFMA.FTZ R40, R99, c[0x0][0x23c], -R44.reuse ;  /* 0x00008f0063287a23 */ /* 0x100fe2000001082c */
[----:B------:R-:W-:Y:S05]  /*b650*/  HMMA.16816.F32.BF16 R16, R24, R42, R16 ;  /* 0x0000002a1810723c */ /* 0x000fea0000041810 */
[----:B------:R4:W-:Y:S02]  /*b660*/  MUFU.EX2 R71, R40 ;  /* 0x0000002800477308 */ /* 0x0009e40000000800 */
[----:B------:R-:W-:Y:S02]  /*b670*/  F2FP.BF16.PACK_AB R24, R219, R51 ;  /* 0x00000033db18723e */ /* 0x000fe400000010ff */
[----:B------:R-:W-:Y:S03]  /*b680*/  F2FP.BF16.PACK_AB R25, R217, R49 ;  /* 0x00000031d919723e */ /* 0x000fe600000010ff */
[----:B------:R-:W-:Y:S01]  /*b690*/  F2FP.BF16.PACK_AB R26, R224, R220 ;  /* 0x000000dce01a723e */ /* 0x000fe200000010ff */
[--C-:B-1----:R-:W-:Y:S01]  /*b6a0*/  FFMA.FTZ R36, R98, c[0x0][0x23c], -R44.reuse ;  /* 0x00008f0062247a23 */ /* 0x102fe2000001082c */
[----:B------:R-:W-:Y:S03]  /*b6b0*/  F2FP.BF16.PACK_AB R27, R222, R218 ;  /* 0x000000dade1b723e */ /* 0x000fe600000010ff */
[----:B------:R1:W1:Y:S01]  /*b6c0*/  MUFU.EX2 R72, R36 ;  /* 0x0000002400487308 */ /* 0x0002620000000800 */
[----:B--2---:R-:W2:Y:S03]  /*b6d0*/  LDSM.16.MT88.4 R28, [R135+0x6800] ;  /* 0x00680000871c783b */ /* 0x004ea60000004200 */
[C---:B---3--:R-:W-:Y:S07]  /*b6e0*/  HMMA.16816.F32.BF16 R4, R24.reuse, R32, R4 ;  /* 0x000000201804723c */ /* 0x048fee0000041804 */
[--C-:B------:R-:W-:Y:S01]  /*b6f0*/  FFMA.FTZ R32, R101, c[0x0][0x23c], -R23.reuse ;  /* 0x00008f0065207a23 */ /* 0x100fe20000010817 */
[C---:B------:R-:W-:Y:S03]  /*b700*/  HMMA.16816.F32.BF16 R8, R24.reuse, R34, R8 ;  /* 0x000000221808723c */ /* 0x040fe60000041808 */
[----:B------:R3:W-:Y:S01]  /*b710*/  MUFU.EX2 R69, R32 ;  /* 0x0000002000457308 */ /* 0x0007e20000000800 */
[--C-:B----4-:R-:W-:Y:S01]  /*b720*/  FFMA.FTZ R40, R100, c[0x0][0x23c], -R23.reuse ;  /* 0x00008f0064287a23 */ /* 0x110fe20000010817 */
[----:B-1----:R-:W1:Y:S08]  /*b730*/  LDSM.16.MT88.4 R36, [R134+0x6c00] ;  /* 0x006c00008624783b */ /* 0x002e700000004200 */
[----:B------:R4:W1:Y:S01]  /*b740*/  MUFU.EX2 R70, R40 ;  /* 0x0000002800467308 */ /* 0x0008620000000800 */
[--C-:B---3--:R-:W-:Y:S09]  /*b750*/  FFMA.FTZ R32, R102, c[0x0][0x23c], -R44.reuse ;  /* 0x00008f0066207a23 */ /* 0x108ff2000001082c */
[----:B------:R3:W-:Y:S01]  /*b760*/  MUFU.EX2 R68, R32 ;  /* 0x0000002000447308 */ /* 0x0007e20000000800 */
[C---:B--2---:R-:W-:Y:S01]  /*b770*/  HMMA.16816.F32.BF16 R12, R24.reuse, R28, R12 ;  /* 0x0000001c180c723c */ /* 0x044fe2000004180c */
[----:B----4-:R-:W2:Y:S06]  /*b780*/  LDSM.16.MT88.4 R40, [R135+0x6c00] ;  /* 0x006c00008728783b */ /* 0x010eac0000004200 */
[--C-:B------:R-:W-:Y:S01]  /*b790*/  FFMA.FTZ R28, R103, c[0x0][0x23c], -R44.reuse ;  /* 0x00008f00671c7a23 */ /* 0x100fe2000001082c */
[----:B------:R-:W-:Y:S03]  /*b7a0*/  HMMA.16816.F32.BF16 R16, R24, R30, R16 ;  /* 0x0000001e1810723c */ /* 0x000fe60000041810 */
[----:B------:R4:W2:Y:S04]  /*b7b0*/  MUFU.EX2 R65, R28 ;  /* 0x0000001c00417308 */ /* 0x0008a80000000800 */
[----:B------:R-:W-:Y:S02]  /*b7c0*/  F2FP.BF16.PACK_AB R24, R225, R221 ;  /* 0x000000dde118723e */ /* 0x000fe400000010ff */
[----:B------:R-:W-:Y:S03]  /*b7d0*/  F2FP.BF16.PACK_AB R25, R228, R223 ;  /* 0x000000dfe419723e */ /* 0x000fe600000010ff */
[----:B------:R-:W-:Y:S02]  /*b7e0*/  F2FP.BF16.PACK_AB R26, R232, R227 ;  /* 0x000000e3e81a723e */ /* 0x000fe400000010ff */
[----:B------:R-:W-:Y:S01]  /*b7f0*/  F2FP.BF16.PACK_AB R27, R231, R229 ;  /* 0x000000e5e71b723e */ /* 0x000fe200000010ff */
[----:B---3--:R-:W-:Y:S04]  /*b800*/  FFMA.FTZ R32, R104, c[0x0][0x23c], -R23 ;  /* 0x00008f0068207a23 */ /* 0x008fe80000010817 */
[----:B------:R3:W-:Y:S02]  /*b810*/  MUFU.EX2 R67, R32 ;  /* 0x0000002000437308 */ /* 0x0007e40000000800 */
[C---:B-1----:R-:W-:Y:S01]  /*b820*/  HMMA.16816.F32.BF16 R4, R24.reuse, R36, R4 ;  /* 0x000000241804723c */ /* 0x042fe20000041804 */
[----:B----4-:R-:W1:Y:S06]  /*b830*/  LDSM.16.MT88.4 R28, [R134+0x7000] ;  /* 0x00700000861c783b */ /* 0x010e6c0000004200 */
[----:B------:R-:W-:Y:S01]  /*b840*/  FFMA.FTZ R36, R2, R238, R131 ;  /* 0x000000ee02247223 */ /* 0x000fe20000010083 */
[C---:B------:R-:W-:Y:S04]  /*b850*/  HMMA.16816.F32.BF16 R8, R24.reuse, R38, R8 ;  /* 0x000000261808723c */ /* 0x040fe80000041808 */
[----:B------:R-:W-:Y:S04]  /*b860*/  FFMA.FTZ R2, R107, c[0x0][0x23c], -R44 ;  /* 0x00008f006b027a23 */ /* 0x000fe8000001082c */
[C---:B--2---:R-:W-:Y:S01]  /*b870*/  HMMA.16816.F32.BF16 R12, R24.reuse, R40, R12 ;  /* 0x00000028180c723c */ /* 0x044fe2000004180c */
[----:B------:R2:W-:Y:S03]  /*b880*/  MUFU.EX2 R63, R2 ;  /* 0x00000002003f7308 */ /* 0x0005e60000000800 */
[--C-:B---3--:R-:W-:Y:S03]  /*b890*/  FFMA.FTZ R32, R105, c[0x0][0x23c], -R23.reuse ;  /* 0x00008f0069207a23 */ /* 0x108fe60000010817 */
[----:B------:R-:W-:Y:S01]  /*b8a0*/  FADD.FTZ R40, R156, R36 ;  /* 0x000000249c287221 */ /* 0x000fe20000010000 */
[----:B------:R-:W-:Y:S03]  /*b8b0*/  HMMA.16816.F32.BF16 R16, R24, R42, R16 ;  /* 0x0000002a1810723c */ /* 0x000fe60000041810 */
[----:B------:R3:W4:Y:S01]  /*b8c0*/  MUFU.EX2 R66, R32 ;  /* 0x0000002000427308 */ /* 0x0007220000000800 */
[----:B------:R-:W-:Y:S01]  /*b8d0*/  FADD.FTZ R36, R132, R0 ;  /* 0x0000000084247221 */ /* 0x000fe20000010000 */
[----:B------:R-:W-:Y:S01]  /*b8e0*/  MOV R132, R20 ;  /* 0x0000001400847202 */ /* 0x000fe20000000f00 */
[--C-:B------:R-:W-:Y:S02]  /*b8f0*/  FFMA.FTZ R0, R108, c[0x0][0x23c], -R23.reuse ;  /* 0x00008f006c007a23 */ /* 0x100fe40000010817 */
[----:B------:R-:W-:Y:S01]  /*b900*/  FADD.FTZ R40, R133, R40 ;  /* 0x0000002885287221 */ /* 0x000fe20000010000 */
[----:B------:R-:W-:Y:S03]  /*b910*/  F2FP.BF16.PACK_AB R24, R237, R230 ;  /* 0x000000e6ed18723e */ /* 0x000fe600000010ff */
[--C-:B------:R-:W-:Y:S02]  /*b920*/  FFMA.FTZ R41, R120, c[0x0][0x23c], -R23.reuse ;  /* 0x00008f0078297a23 */ /* 0x100fe40000010817 */
[----:B------:R-:W-:Y:S01]  /*b930*/  FADD.FTZ R40, R158, R40 ;  /* 0x000000289e287221 */ /* 0x000fe20000010000 */
[----:B------:R-:W-:Y:S01]  /*b940*/  F2FP.BF16.PACK_AB R25, R235, R233 ;  /* 0x000000e9eb19723e */ /* 0x000fe200000010ff */
[----:B------:R4:W-:Y:S01]  /*b950*/  MUFU.EX2 R62, R0 ;  /* 0x00000000003e7308 */ /* 0x0009e20000000800 */
[----:B------:R-:W-:Y:S01]  /*b960*/  F2FP.BF16.PACK_AB R26, R234, R236 ;  /* 0x000000ecea1a723e */ /* 0x000fe200000010ff */
[----:B--2---:R-:W-:Y:S01]  /*b970*/  FADD.FTZ R2, R157, R36 ;  /* 0x000000249d027221 */ /* 0x004fe20000010000 */
[----:B------:R-:W-:Y:S01]  /*b980*/  F2FP.BF16.PACK_AB R27, R144, R226 ;  /* 0x000000e2901b723e */ /* 0x000fe200000010ff */
[----:B------:R-:W-:Y:S01]  /*b990*/  LDSM.16.MT88.4 R36, [R134+0x7400] ;  /* 0x007400008624783b */ /* 0x000fe20000004200 */
[----:B------:R-:W-:Y:S05]  /*b9a0*/  MOV R133, R3 ;  /* 0x0000000300857202 */ /* 0x000fea0000000f00 */
[C---:B-1----:R-:W-:Y:S03]  /*b9b0*/  HMMA.16816.F32.BF16 R4, R24.reuse, R28, R4 ;  /* 0x0000001c1804723c */ /* 0x042fe60000041804 */
[----:B---3--:R-:W-:Y:S04]  /*b9c0*/  FFMA.FTZ R32, R106, c[0x0][0x23c], -R44 ;  /* 0x00008f006a207a23 */ /* 0x008fe8000001082c */
[----:B------:R-:W-:Y:S01]  /*b9d0*/  FFMA.FTZ R28, R109, c[0x0][0x23c], -R23 ;  /* 0x00008f006d1c7a23 */ /* 0x000fe20000010817 */
[----:B------:R1:W2:Y:S01]  /*b9e0*/  MUFU.EX2 R64, R32 ;  /* 0x0000002000407308 */ /* 0x0002a20000000800 */
[C---:B------:R-:W-:Y:S03]  /*b9f0*/  HMMA.16816.F32.BF16 R8, R24.reuse, R30, R8 ;  /* 0x0000001e1808723c */ /* 0x040fe60000041808 */
[----:B----4-:R-:W-:Y:S02]  /*ba00*/  FADD.FTZ R0, R163, R2 ;  /* 0x00000002a3007221 */ /* 0x010fe40000010000 */
[----:B------:R-:W-:Y:S02]  /*ba10*/  FADD.FTZ R2, R159, R40 ;  /* 0x000000289f027221 */ /* 0x000fe40000010000 */
[----:B------:R-:W-:Y:S02]  /*ba20*/  FADD.FTZ R0, R160, R0 ;  /* 0x00000000a0007221 */ /* 0x000fe40000010000 */
[----:B------:R3:W4:Y:S03]  /*ba30*/  MUFU.EX2 R61, R28 ;  /* 0x0000001c003d7308 */ /* 0x0007260000000800 */
[----:B------:R-:W-:Y:S04]  /*ba40*/  FADD.FTZ R2, R161, R2 ;  /* 0x00000002a1027221 */ /* 0x000fe80000010000 */
[----:B------:R-:W-:Y:S04]  /*ba50*/  FADD.FTZ R29, R154, R2 ;  /* 0x000000029a1d7221 */ /* 0x000fe80000010000 */
[----:B------:R-:W-:Y:S01]  /*ba60*/  FADD.FTZ R40, R153, R29 ;  /* 0x0000001d99287221 */ /* 0x000fe20000010000 */
[----:B-1----:R-:W1:Y:S01]  /*ba70*/  LDSM.16.MT88.4 R32, [R135+0x7000] ;  /* 0x007000008720783b */ /* 0x002e620000004200 */
[----:B---3--:R-:W-:Y:S02]  /*ba80*/  FADD.FTZ R28, R155, R0 ;  /* 0x000000009b1c7221 */ /* 0x008fe40000010000 */
[----:B------:R-:W-:Y:S02]  /*ba90*/  FFMA.FTZ R0, R110, c[0x0][0x23c], -R44 ;  /* 0x00008f006e007a23 */ /* 0x000fe4000001082c */
[----:B------:R-:W-:Y:S02]  /*baa0*/  FADD.FTZ R2, R152, R28 ;  /* 0x0000001c98027221 */ /* 0x000fe40000010000 */
[----:B------:R3:W-:Y:S01]  /*bab0*/  MUFU.EX2 R60, R0 ;  /* 0x00000000003c7308 */ /* 0x0007e20000000800 */
[----:B------:R-:W2:Y:S01]  /*bac0*/  LDSM.16.MT88.4 R28, [R135+0x7400] ;  /* 0x00740000871c783b */ /* 0x000ea20000004200 */
[C---:B-1----:R-:W-:Y:S03]  /*bad0*/  HMMA.16816.F32.BF16 R12, R24.reuse, R32, R12 ;  /* 0x00000020180c723c */ /* 0x042fe6000004180c */
[----:B---3--:R-:W-:Y:S02]  /*bae0*/  FADD.FTZ R0, R162, R2 ;  /* 0x00000002a2007221 */ /* 0x008fe40000010000 */
[----:B------:R-:W-:Y:S02]  /*baf0*/  FADD.FTZ R2, R187, R40 ;  /* 0x00000028bb027221 */ /* 0x000fe40000010000 */
[----:B------:R-:W-:Y:S01]  /*bb00*/  FADD.FTZ R0, R184, R0 ;  /* 0x00000000b8007221 */ /* 0x000fe20000010000 */
[----:B------:R-:W-:Y:S04]  /*bb10*/  HMMA.16816.F32.BF16 R16, R24, R34, R16 ;  /* 0x000000221810723c */ /* 0x000fe80000041810 */
[----:B------:R-:W-:Y:S02]  /*bb20*/  FADD.FTZ R40, R188, R2 ;  /* 0x00000002bc287221 */ /* 0x000fe40000010000 */
[----:B------:R-:W-:Y:S01]  /*bb30*/  FADD.FTZ R2, R185, R0 ;  /* 0x00000000b9027221 */ /* 0x000fe20000010000 */
[----:B------:R-:W-:Y:S01]  /*bb40*/  F2FP.BF16.PACK_AB R24, R142, R143 ;  /* 0x0000008f8e18723e */ /* 0x000fe200000010ff */
[--C-:B------:R-:W-:Y:S01]  /*bb50*/  FFMA.FTZ R0, R112, c[0x0][0x23c], -R23.reuse ;  /* 0x00008f0070007a23 */ /* 0x100fe20000010817 */
[----:B------:R-:W-:Y:S03]  /*bb60*/  F2FP.BF16.PACK_AB R25, R141, R45 ;  /* 0x0000002d8d19723e */ /* 0x000fe600000010ff */
[----:B------:R-:W-:Y:S01]  /*bb70*/  FFMA.FTZ R32, R111, c[0x0][0x23c], -R44 ;  /* 0x00008f006f207a23 */ /* 0x000fe2000001082c */
[----:B------:R1:W-:Y:S01]  /*bb80*/  MUFU.EX2 R58, R0 ;  /* 0x00000000003a7308 */ /* 0x0003e20000000800 */
[----:B------:R-:W-:Y:S01]  /*bb90*/  FADD.FTZ R40, R190, R40 ;  /* 0x00000028be287221 */ /* 0x000fe20000010000 */
[----:B------:R-:W-:Y:S01]  /*bba0*/  F2FP.BF16.PACK_AB R26, R138, R140 ;  /* 0x0000008c8a1a723e */ /* 0x000fe200000010ff */
[----:B------:R-:W-:Y:S01]  /*bbb0*/  FADD.FTZ R2, R189, R2 ;  /* 0x00000002bd027221 */ /* 0x000fe20000010000 */
[----:B------:R-:W-:Y:S01]  /*bbc0*/  F2FP.BF16.PACK_AB R27, R139, R136 ;  /* 0x000000888b1b723e */ /* 0x000fe200000010ff */
[----:B------:R-:W-:Y:S05]  /*bbd0*/  FADD.FTZ R40, R199, R40 ;  /* 0x00000028c7287221 */ /* 0x000fea0000010000 */
[----:B------:R3:W3:Y:S01]  /*bbe0*/  MUFU.EX2 R59, R32 ;  /* 0x00000020003b7308 */ /* 0x0006e20000000800 */
[C---:B------:R-:W-:Y:S07]  /*bbf0*/  HMMA.16816.F32.BF16 R4, R24.reuse, R36, R4 ;  /* 0x000000241804723c */ /* 0x040fee0000041804 */
[--C-:B------:R-:W-:Y:S01]  /*bc00*/  FFMA.FTZ R36, R113, c[0x0][0x23c], -R23.reuse ;  /* 0x00008f0071247a23 */ /* 0x100fe20000010817 */
[C---:B------:R-:W-:Y:S03]  /*bc10*/  HMMA.16816.F32.BF16 R8, R24.reuse, R38, R8 ;  /* 0x000000261808723c */ /* 0x040fe60000041808 */
[----:B------:R4:W4:Y:S01]  /*bc20*/  MUFU.EX2 R57, R36 ;  /* 0x0000002400397308 */ /* 0x0009220000000800 */
[----:B-1----:R-:W-:Y:S02]  /*bc30*/  FADD.FTZ R0, R191, R2 ;  /* 0x00000002bf007221 */ /* 0x002fe40000010000 */
[----:B------:R-:W-:Y:S02]  /*bc40*/  FADD.FTZ R2, R200, R40 ;  /* 0x00000028c8027221 */ /* 0x000fe40000010000 */
[C---:B--2---:R-:W-:Y:S04]  /*bc50*/  HMMA.16816.F32.BF16 R12, R24.reuse, R28, R12 ;  /* 0x0000001c180c723c */ /* 0x044fe8000004180c */
[----:B------:R-:W-:Y:S02]  /*bc60*/  FADD.FTZ R2, R201, R2 ;  /* 0x00000002c9027221 */ /* 0x000fe40000010000 */
[----:B------:R-:W-:Y:S01]  /*bc70*/  FFMA.FTZ R40, R114, c[0x0][0x23c], -R44 ;  /* 0x00008f0072287a23 */ /* 0x000fe2000001082c */
[----:B---3--:R-:W1:Y:S01]  /*bc80*/  LDSM.16.MT88.4 R32, [R134+0x7800] ;  /* 0x007800008620783b */ /* 0x008e620000004200 */
[----:B------:R-:W-:Y:S01]  /*bc90*/  FADD.FTZ R2, R202, R2 ;  /* 0x00000002ca027221 */ /* 0x000fe20000010000 */
[----:B------:R-:W-:Y:S01]  /*bca0*/  HMMA.16816.F32.BF16 R16, R24, R30, R16 ;  /* 0x0000001e1810723c */ /* 0x000fe20000041810 */
[----:B------:R2:W-:Y:S02]  /*bcb0*/  MUFU.EX2 R56, R40 ;  /* 0x0000002800387308 */ /* 0x0005e40000000800 */
[----:B------:R-:W-:Y:S02]  /*bcc0*/  FADD.FTZ R2, R207, R2 ;  /* 0x00000002cf027221 */ /* 0x000fe40000010000 */
[----:B------:R-:W-:Y:S02]  /*bcd0*/  FADD.FTZ R0, R196, R0 ;  /* 0x00000000c4007221 */ /* 0x000fe40000010000 */
[----:B------:R-:W-:Y:S01]  /*bce0*/  FADD.FTZ R2, R206, R2 ;  /* 0x00000002ce027221 */ /* 0x000fe20000010000 */
[----:B-----5:R-:W-:Y:S01]  /*bcf0*/  F2FP.BF16.PACK_AB R24, R85, R137 ;  /* 0x000000895518723e */ /* 0x020fe200000010ff */
[----:B------:R-:W-:Y:S01]  /*bd00*/  FADD.FTZ R0, R197, R0 ;  /* 0x00000000c5007221 */ /* 0x000fe20000010000 */
[----:B----4-:R-:W3:Y:S02]  /*bd10*/  LDSM.16.MT88.4 R36, [R135+0x7800] ;  /* 0x007800008724783b */ /* 0x010ee40000004200 */
[----:B------:R-:W-:Y:S01]  /*bd20*/  FADD.FTZ R29, R208, R2 ;  /* 0x00000002d01d7221 */ /* 0x000fe20000010000 */
[----:B------:R-:W-:Y:S01]  /*bd30*/  F2FP.BF16.PACK_AB R25, R84, R83 ;  /* 0x000000535419723e */ /* 0x000fe200000010ff */
[----:B------:R-:W-:Y:S01]  /*bd40*/  FFMA.FTZ R2, R116, c[0x0][0x23c], -R23 ;  /* 0x00008f0074027a23 */ /* 0x000fe20000010817 */
[----:B------:R-:W-:Y:S01]  /*bd50*/  F2FP.BF16.PACK_AB R26, R81, R82 ;  /* 0x00000052511a723e */ /* 0x000fe200000010ff */
[----:B------:R-:W-:Y:S01]  /*bd60*/  FADD.FTZ R0, R198, R0 ;  /* 0x00000000c6007221 */ /* 0x000fe20000010000 */
[----:B------:R-:W-:Y:S01]  /*bd70*/  F2FP.BF16.PACK_AB R27, R79, R80 ;  /* 0x000000504f1b723e */ /* 0x000fe200000010ff */
[----:B------:R-:W-:Y:S01]  /*bd80*/  FFMA.FTZ R28, R115, c[0x0][0x23c], -R44 ;  /* 0x00008f00731c7a23 */ /* 0x000fe2000001082c */
[----:B------:R4:W-:Y:S01]  /*bd90*/  MUFU.EX2 R54, R2 ;  /* 0x0000000200367308 */ /* 0x0009e20000000800 */
[----:B------:R-:W-:Y:S04]  /*bda0*/  FADD.FTZ R0, R203, R0 ;  /* 0x00000000cb007221 */ /* 0x000fe80000010000 */
[----:B------:R-:W-:Y:S04]  /*bdb0*/  FADD.FTZ R0, R204, R0 ;  /* 0x00000000cc007221 */ /* 0x000fe80000010000 */
[----:B--2---:R-:W-:Y:S01]  /*bdc0*/  FADD.FTZ R40, R205, R0 ;  /* 0x00000000cd287221 */ /* 0x004fe20000010000 */
[----:B------:R2:W5:Y:S01]  /*bdd0*/  MUFU.EX2 R55, R28 ;  /* 0x0000001c00377308 */ /* 0x0005620000000800 */
[----:B------:R-:W-:Y:S01]  /*bde0*/  FADD.FTZ R0, R209, R29 ;  /* 0x0000001dd1007221 */ /* 0x000fe20000010000 */
[C---:B-1----:R-:W-:Y:S03]  /*bdf0*/  HMMA.16816.F32.BF16 R4, R24.reuse, R32, R4 ;  /* 0x000000201804723c */ /* 0x042fe60000041804 */
[----:B----4-:R-:W-:Y:S02]  /*be00*/  FADD.FTZ R2, R210, R40 ;  /* 0x00000028d2027221 */ /* 0x010fe40000010000 */
[----:B------:R-:W-:Y:S03]  /*be10*/  FADD.FTZ R40, R211, R0 ;  /* 0x00000000d3287221 */ /* 0x000fe60000010000 */
[C---:B------:R-:W-:Y:S04]  /*be20*/  HMMA.16816.F32.BF16 R8, R24.reuse, R34, R8 ;  /* 0x000000221808723c */ /* 0x040fe80000041808 */
[--C-:B------:R-:W-:Y:S02]  /*be30*/  FFMA.FTZ R32, R117, c[0x0][0x23c], -R23.reuse ;  /* 0x00008f0075207a23 */ /* 0x100fe40000010817 */
[----:B------:R-:W-:Y:S01]  /*be40*/  FADD.FTZ R0, R212, R2 ;  /* 0x00000002d4007221 */ /* 0x000fe20000010000 */
[----:B--2---:R-:W1:Y:S01]  /*be50*/  LDSM.16.MT88.4 R28, [R134+0x7c00] ;  /* 0x007c0000861c783b */ /* 0x004e620000004200 */
[----:B------:R-:W-:Y:S01]  /*be60*/  FADD.FTZ R2, R213, R40 ;  /* 0x00000028d5027221 */ /* 0x000fe20000010000 */
[----:B------:R2:W-:Y:S01]  /*be70*/  MUFU.EX2 R53, R32 ;  /* 0x0000002000357308 */ /* 0x0005e20000000800 */
[C---:B---3--:R-:W-:Y:S03]  /*be80*/  HMMA.16816.F32.BF16 R12, R24.reuse, R36, R12 ;  /* 0x00000024180c723c */ /* 0x048fe6000004180c */
[----:B------:R-:W-:Y:S02]  /*be90*/  FADD.FTZ R40, R214, R2 ;  /* 0x00000002d6287221 */ /* 0x000fe40000010000 */
[----:B------:R-:W-:Y:S02]  /*bea0*/  FFMA.FTZ R2, R118, c[0x0][0x23c], -R44 ;  /* 0x00008f0076027a23 */ /* 0x000fe4000001082c */
[----:B------:R-:W-:Y:S01]  /*beb0*/  FADD.FTZ R40, R215, R40 ;  /* 0x00000028d7287221 */ /* 0x000fe20000010000 */
[----:B------:R-:W-:Y:S01]  /*bec0*/  HMMA.16816.F32.BF16 R16, R24, R38, R16 ;  /* 0x000000261810723c */ /* 0x000fe20000041810 */
[----:B------:R3:W-:Y:S03]  /*bed0*/  MUFU.EX2 R52, R2 ;  /* 0x0000000200347308 */ /* 0x0007e60000000800 */
[----:B------:R-:W-:Y:S02]  /*bee0*/  FFMA.FTZ R36, R119, c[0x0][0x23c], -R44 ;  /* 0x00008f0077247a23 */ /* 0x000fe4000001082c */
[----:B------:R-:W-:Y:S01]  /*bef0*/  FADD.FTZ R0, R46, R0 ;  /* 0x000000002e007221 */ /* 0x000fe20000010000 */
[----:B------:R-:W-:Y:S02]  /*bf00*/  F2FP.BF16.PACK_AB R24, R77, R78 ;  /* 0x0000004e4d18723e */ /* 0x000fe400000010ff */
[----:B------:R-:W-:Y:S03]  /*bf10*/  F2FP.BF16.PACK_AB R25, R74, R76 ;  /* 0x0000004c4a19723e */ /* 0x000fe600000010ff */
[----:B------:R-:W-:Y:S01]  /*bf20*/  FADD.FTZ R0, R47, R0 ;  /* 0x000000002f007221 */ /* 0x000fe20000010000 */
[----:B------:R-:W-:Y:S01]  /*bf30*/  F2FP.BF16.PACK_AB R26, R75, R73 ;  /* 0x000000494b1a723e */ /* 0x000fe200000010ff */
[----:B--2---:R-:W2:Y:S02]  /*bf40*/  LDSM.16.MT88.4 R32, [R135+0x7c00] ;  /* 0x007c00008720783b */ /* 0x004ea40000004200 */
[----:B------:R-:W-:Y:S01]  /*bf50*/  FADD.FTZ R0, R48, R0 ;  /* 0x0000000030007221 */ /* 0x000fe20000010000 */
[----:B------:R-:W-:Y:S03]  /*bf60*/  F2FP.BF16.PACK_AB R27, R71, R72 ;  /* 0x00000048471b723e */ /* 0x000fe600000010ff */
[----:B------:R-:W-:Y:S02]  /*bf70*/  FADD.FTZ R0, R50, R0 ;  /* 0x0000000032007221 */ /* 0x000fe40000010000 */
[----:B------:R-:W-:Y:S02]  /*bf80*/  MUFU.EX2 R50, R41 ;  /* 0x0000002900327308 */ /* 0x000fe40000000800 */
[----:B------:R-:W-:Y:S02]  /*bf90*/  FADD.FTZ R0, R49, R0 ;  /* 0x0000000031007221 */ /* 0x000fe40000010000 */
[----:B---3--:R-:W-:Y:S02]  /*bfa0*/  FADD.FTZ R2, R216, R40 ;  /* 0x00000028d8027221 */ /* 0x008fe40000010000 */
[----:B------:R-:W-:Y:S01]  /*bfb0*/  FADD.FTZ R0, R217, R0 ;  /* 0x00000000d9007221 */ /* 0x000fe20000010000 */
[C---:B-1----:R-:W-:Y:S03]  /*bfc0*/  HMMA.16816.F32.BF16 R4, R24.reuse, R28, R4 ;  /* 0x0000001c1804723c */ /* 0x042fe60000041804 */
[----:B------:R-:W-:Y:S02]  /*bfd0*/  FADD.FTZ R2, R51, R2 ;  /* 0x0000000233027221 */ /* 0x000fe40000010000 */
[----:B------:R1:W-:Y:S02]  /*bfe0*/  MUFU.EX2 R51, R36 ;  /* 0x0000002400337308 */ /* 0x0003e40000000800 */
[----:B------:R-:W-:Y:S01]  /*bff0*/  FADD.FTZ R2, R219, R2 ;  /* 0x00000002db027221 */ /* 0x000fe20000010000 */
[C---:B------:R-:W-:Y:S04]  /*c000*/  HMMA.16816.F32.BF16 R8, R24.reuse, R30, R8 ;  /* 0x0000001e1808723c */ /* 0x040fe80000041808 */
[----:B------:R-:W-:Y:S02]  /*c010*/  FADD.FTZ R40, R220, R2 ;  /* 0x00000002dc287221 */ /* 0x000fe40000010000 */
[----:B------:R-:W-:Y:S02]  /*c020*/  FADD.FTZ R2, R218, R0 ;  /* 0x00000000da027221 */ /* 0x000fe40000010000 */
[----:B------:R-:W-:Y:S04]  /*c030*/  FADD.FTZ R0, R224, R40 ;  /* 0x00000028e0007221 */ /* 0x000fe80000010000 */
[----:B------:R-:W-:Y:S02]  /*c040*/  FADD.FTZ R2, R222, R2 ;  /* 0x00000002de027221 */ /* 0x000fe40000010000 */
[----:B------:R-:W-:Y:S02]  /*c050*/  FADD.FTZ R28, R221, R0 ;  /* 0x00000000dd1c7221 */ /* 0x000fe40000010000 */
[----:B------:R-:W-:Y:S02]  /*c060*/  FADD.FTZ R0, R223, R2 ;  /* 0x00000002df007221 */ /* 0x000fe40000010000 */
[----:B------:R-:W-:Y:S01]  /*c070*/  FADD.FTZ R2, R225, R28 ;  /* 0x0000001ce1027221 */ /* 0x000fe20000010000 */
[C---:B--2---:R-:W-:Y:S01]  /*c080*/  HMMA.16816.F32.BF16 R12, R24.reuse, R32, R12 ;  /* 0x00000020180c723c */ /* 0x044fe2000004180c */
[----:B-1----:R-:W1:Y:S02]  /*c090*/  LDSM.16.MT88.4 R36, [R134+0x8000] ;  /* 0x008000008624783b */ /* 0x002e640000004200 */
[----:B------:R-:W-:Y:S02]  /*c0a0*/  FADD.FTZ R0, R228, R0 ;  /* 0x00000000e4007221 */ /* 0x000fe40000010000 */
[--C-:B------:R-:W-:Y:S02]  /*c0b0*/  FFMA.FTZ R29, R121, c[0x0][0x23c], -R23.reuse ;  /* 0x00008f00791d7a23 */ /* 0x100fe40000010817 */
[----:B------:R-:W-:Y:S01]  /*c0c0*/  FFMA.FTZ R32, R122, c[0x0][0x23c], -R44 ;  /* 0x00008f007a207a23 */ /* 0x000fe2000001082c */
[----:B------:R-:W-:Y:S01]  /*c0d0*/  HMMA.16816.F32.BF16 R16, R24, R34, R16 ;  /* 0x000000221810723c */ /* 0x000fe20000041810 */
[----:B------:R2:W-:Y:S03]  /*c0e0*/  MUFU.EX2 R49, R29 ;  /* 0x0000001d00317308 */ /* 0x0005e60000000800 */
[----:B------:R-:W-:Y:S02]  /*c0f0*/  FADD.FTZ R0, R229, R0 ;  /* 0x00000000e5007221 */ /* 0x000fe40000010000 */
[----:B------:R-:W-:Y:S01]  /*c100*/  FADD.FTZ R2, R227, R2 ;  /* 0x00000002e3027221 */ /* 0x000fe20000010000 */
[----:B------:R-:W-:Y:S02]  /*c110*/  F2FP.BF16.PACK_AB R24, R69, R70 ;  /* 0x000000464518723e */ /* 0x000fe400000010ff */
[----:B------:R-:W-:Y:S02]  /*c120*/  F2FP.BF16.PACK_AB R25, R65, R68 ;  /* 0x000000444119723e */ /* 0x000fe400000010ff */
[----:B------:R3:W-:Y:S01]  /*c130*/  MUFU.EX2 R48, R32 ;  /* 0x0000002000307308 */ /* 0x0007e20000000800 */
[----:B------:R-:W-:Y:S01]  /*c140*/  FADD.FTZ R2, R232, R2 ;  /* 0x00000002e8027221 */ /* 0x000fe20000010000 */
[----:B------:R-:W-:Y:S02]  /*c150*/  F2FP.BF16.PACK_AB R26, R66, R67 ;  /* 0x00000043421a723e */ /* 0x000fe400000010ff */
[----:B------:R-:W-:Y:S01]  /*c160*/  F2FP.BF16.PACK_AB R27, R63, R64 ;  /* 0x000000403f1b723e */ /* 0x000fe200000010ff */
[----:B------:R-:W-:Y:S04]  /*c170*/  FADD.FTZ R40, R230, R2 ;  /* 0x00000002e6287221 */ /* 0x000fe80000010000 */
[----:B------:R-:W-:Y:S01]  /*c180*/  FADD.FTZ R40, R237, R40 ;  /* 0x00000028ed287221 */ /* 0x000fe20000010000 */
[----:B--2---:R-:W2:Y:S01]  /*c190*/  LDSM.16.MT88.4 R28, [R135+0x8000] ;  /* 0x00800000871c783b */ /* 0x004ea20000004200 */
[C---:B-1----:R-:W-:Y:S03]  /*c1a0*/  HMMA.16816.F32.BF16 R4, R24.reuse, R36, R4 ;  /* 0x000000241804723c */ /* 0x042fe60000041804 */
[----:B---3--:R-:W-:Y:S02]  /*c1b0*/  FADD.FTZ R32, R231, R0 ;  /* 0x00000000e7207221 */ /* 0x008fe40000010000 */
[----:B------:R-:W-:Y:S02]  /*c1c0*/  FFMA.FTZ R0, R123, c[0x0][0x23c], -R44 ;  /* 0x00008f007b007a23 */ /* 0x000fe4000001082c */
[--C-:B------:R-:W-:Y:S01]  /*c1d0*/  FFMA.FTZ R36, R124, c[0x0][0x23c], -R23.reuse ;  /* 0x00008f007c247a23 */ /* 0x100fe20000010817 */
[C---:B------:R-:W-:Y:S01]  /*c1e0*/  HMMA.16816.F32.BF16 R8, R24.reuse, R38, R8 ;  /* 0x000000261808723c */ /* 0x040fe20000041808 */
[----:B------:R1:W-:Y:S03]  /*c1f0*/  MUFU.EX2 R47, R0 ;  /* 0x00000000002f7308 */ /* 0x0003e60000000800 */
[----:B------:R-:W-:Y:S02]  /*c200*/  FADD.FTZ R2, R233, R32 ;  /* 0x00000020e9027221 */ /* 0x000fe40000010000 */
[----:B------:R-:W3:Y:S05]  /*c210*/  LDSM.16.MT88.4 R32, [R134+0x8400] ;  /* 0x008400008620783b */ /* 0x000eea0000004200 */
[----:B------:R4:W-:Y:S01]  /*c220*/  MUFU.EX2 R46, R36 ;  /* 0x00000024002e7308 */ /* 0x0009e20000000800 */
[C---:B--2---:R-:W-:Y:S03]  /*c230*/  HMMA.16816.F32.BF16 R12, R24.reuse, R28, R12 ;  /* 0x0000001c180c723c */ /* 0x044fe6000004180c */
[----:B-1----:R-:W-:Y:S02]  /*c240*/  FADD.FTZ R0, R235, R2 ;  /* 0x00000002eb007221 */ /* 0x002fe40000010000 */
[----:B------:R-:W-:Y:S02]  /*c250*/  FADD.FTZ R2, R236, R40 ;  /* 0x00000028ec027221 */ /* 0x000fe40000010000 */
[----:B------:R-:W-:Y:S01]  /*c260*/  FADD.FTZ R0, R226, R0 ;  /* 0x00000000e2007221 */ /* 0x000fe20000010000 */
[----:B------:R-:W-:Y:S04]  /*c270*/  HMMA.16816.F32.BF16 R16, R24, R30, R16 ;  /* 0x0000001e1810723c */ /* 0x000fe80000041810 */
[----:B----4-:R-:W-:Y:S02]  /*c280*/  FADD.FTZ R36, R144, R0 ;  /* 0x0000000090247221 */ /* 0x010fe40000010000 */
[----:B------:R-:W-:Y:S01]  /*c290*/  FADD.FTZ R37, R234, R2 ;  /* 0x00000002ea257221 */ /* 0x000fe20000010000 */
        /* <DEDUP_REMOVED lines=16> */
[----:B------:R-:W-:Y:S02]  /*c3a0*/  FADD.FTZ R2, R140, R2 ;  /* 0x000000028c027221 */ /* 0x000fe40000010000 */
[----:B------:R-:W-:Y:S02]  /*c3b0*/  LDSM.16.MT88.4 R140, [R134+0x8c00] ;  /* 0x008c0000868c783b */ /* 0x000fe40000004200 */
[----:B------:R-:W-:Y:S02]  /*c3c0*/  FADD.FTZ R0, R136, R0 ;  /* 0x0000000088007221 */ /* 0x000fe40000010000 */
[----:B------:R-:W-:Y:S02]  /*c3d0*/  FADD.FTZ R41, R138, R2 ;  /* 0x000000028a297221 */ /* 0x000fe40000010000 */
[----:B------:R-:W-:Y:S02]  /*c3e0*/  FFMA.FTZ R2, R127, c[0x0][0x23c], -R44 ;  /* 0x00008f007f027a23 */ /* 0x000fe4000001082c */
[----:B------:R-:W-:Y:S01]  /*c3f0*/  FADD.FTZ R0, R139, R0 ;  /* 0x000000008b007221 */ /* 0x000fe20000010000 */
[----:B-----5:R-:W1:Y:S01]  /*c400*/  LDSM.16.MT88.4 R28, [R134+0x8800] ;  /* 0x00880000861c783b */ /* 0x020e620000004200 */
[----:B------:R-:W-:Y:S01]  /*c410*/  FADD.FTZ R41, R137, R41 ;  /* 0x0000002989297221 */ /* 0x000fe20000010000 */
[----:B------:R2:W3:Y:S01]  /*c420*/  MUFU.EX2 R42, R2 ;  /* 0x00000002002a7308 */ /* 0x0004e20000000800 */
[----:B------:R-:W-:Y:S01]  /*c430*/  FADD.FTZ R40, R83, R0 ;  /* 0x0000000053287221 */ /* 0x000fe20000010000 */
[C---:B----4-:R-:W-:Y:S03]  /*c440*/  HMMA.16816.F32.BF16 R12, R24.reuse, R36, R12 ;  /* 0x00000024180c723c */ /* 0x050fe6000004180c */
[----:B------:R-:W-:Y:S02]  /*c450*/  FADD.FTZ R0, R85, R41 ;  /* 0x0000002955007221 */ /* 0x000fe40000010000 */
[----:B------:R-:W-:Y:S02]  /*c460*/  FADD.FTZ R32, R84, R40 ;  /* 0x0000002854207221 */ /* 0x000fe40000010000 */
[----:B------:R-:W-:Y:S01]  /*c470*/  FFMA.FTZ R44, R22, c[0x0][0x23c], -R44 ;  /* 0x00008f00162c7a23 */ /* 0x000fe2000001082c */
[----:B------:R-:W-:Y:S05]  /*c480*/  HMMA.16816.F32.BF16 R16, R24, R38, R16 ;  /* 0x000000261810723c */ /* 0x000fea0000041810 */
[----:B------:R-:W-:Y:S02]  /*c490*/  MUFU.EX2 R44, R44 ;  /* 0x0000002c002c7308 */ /* 0x000fe40000000800 */
[----:B------:R-:W-:Y:S02]  /*c4a0*/  F2FP.BF16.PACK_AB R24, R53, R54 ;  /* 0x000000363518723e */ /* 0x000fe400000010ff */
[----:B------:R-:W-:Y:S03]  /*c4b0*/  F2FP.BF16.PACK_AB R25, R51, R52 ;  /* 0x000000343319723e */ /* 0x000fe600000010ff */
[----:B------:R-:W-:Y:S01]  /*c4c0*/  F2FP.BF16.PACK_AB R26, R49, R50 ;  /* 0x00000032311a723e */ /* 0x000fe200000010ff */
[--C-:B--2---:R-:W-:Y:S01]  /*c4d0*/  FFMA.FTZ R2, R128, c[0x0][0x23c], -R23.reuse ;  /* 0x00008f0080027a23 */ /* 0x104fe20000010817 */
[----:B------:R-:W-:Y:S01]  /*c4e0*/  F2FP.BF16.PACK_AB R27, R47, R48 ;  /* 0x000000302f1b723e */ /* 0x000fe200000010ff */
[----:B------:R-:W-:Y:S01]  /*c4f0*/  FFMA.FTZ R23, R129, c[0x0][0x23c], -R23 ;  /* 0x00008f0081177a23 */ /* 0x000fe20000010817 */
[----:B---3--:R-:W-:Y:S01]  /*c500*/  F2FP.BF16.PACK_AB R149, R42, R43 ;  /* 0x0000002b2a95723e */ /* 0x008fe200000010ff */
[----:B------:R2:W-:Y:S04]  /*c510*/  MUFU.EX2 R41, R2 ;  /* 0x0000000200297308 */ /* 0x0005e80000000800 */
[C---:B-1----:R-:W-:Y:S06]  /*c520*/  HMMA.16816.F32.BF16 R4, R24.reuse, R28, R4 ;  /* 0x0000001c1804723c */ /* 0x042fec0000041804 */
[----:B------:R-:W1:Y:S02]  /*c530*/  MUFU.EX2 R40, R23 ;  /* 0x0000001700287308 */ /* 0x000e640000000800 */
[C---:B------:R-:W-:Y:S01]  /*c540*/  HMMA.16816.F32.BF16 R8, R24.reuse, R30, R8 ;  /* 0x0000001e1808723c */ /* 0x040fe20000041808 */
[----:B------:R-:W-:Y:S07]  /*c550*/  LDSM.16.MT88.4 R28, [R135+0x8c00] ;  /* 0x008c0000871c783b */ /* 0x000fee0000004200 */
[----:B------:R-:W3:Y:S01]  /*c560*/  MUFU.EX2 R23, R21 ;  /* 0x0000001500177308 */ /* 0x000ee20000000800 */
[----:B--2---:R-:W-:Y:S03]  /*c570*/  FADD.FTZ R2, R82, R0 ;  /* 0x0000000052027221 */ /* 0x004fe60000010000 */
[----:B------:R-:W-:Y:S02]  /*c580*/  FADD.FTZ R0, R80, R32 ;  /* 0x0000002050007221 */ /* 0x000fe40000010000 */
[----:B------:R-:W2:Y:S01]  /*c590*/  LDSM.16.MT88.4 R32, [R135+0x8800] ;  /* 0x008800008720783b */ /* 0x000ea20000004200 */
[----:B------:R-:W-:Y:S02]  /*c5a0*/  FADD.FTZ R2, R81, R2 ;  /* 0x0000000251027221 */ /* 0x000fe40000010000 */
        /* <DEDUP_REMOVED lines=27> */
[----:B------:R-:W-:Y:S01]  /*c760*/  FADD.FTZ R2, R57, R21 ;  /* 0x0000001539027221 */ /* 0x000fe20000010000 */
        /* <DEDUP_REMOVED lines=24> */
.L_x_1500:
[----:B------:R-:W1:Y:S01]  /*c8f0*/  SHFL.BFLY PT, R2, R238, 0x2, 0x1f ;  /* 0x0c401f00ee027f89 */ /* 0x000e6200000e0000 */
[----:B------:R-:W-:Y:S01]  /*c900*/  ULDC.U8 UR4, c[0x0][0x328] ;  /* 0x0000ca0000047ab9 */ /* 0x000fe20000000000 */
[----:B------:R-:W-:Y:S02]  /*c910*/  BSSY B0, `(.L_x_1505) ;  /* 0x000007a000007945 */ /* 0x000fe40003800000 */
        /* <DEDUP_REMOVED lines=10> */
[----:B------:R-:W-:-:S04]  /*c9c0*/  SHF.R.S32.HI R21, RZ, 0x2, R22 ;  /* 0x00000002ff157819 */ /* 0x000fc80000011416 */
[----:B------:R-:W-:-:S04]  /*c9d0*/  SHF.R.S32.HI R6, RZ, 0x1f, R21 ;  /* 0x0000001fff067819 */ /* 0x000fc80000011415 */
[----:B------:R-:W-:-:S04]  /*c9e0*/  LEA.HI R6, R6, R21, RZ, 0x3 ;  /* 0x0000001506067211 */ /* 0x000fc800078f18ff */
[----:B------:R-:W-:Y:S01]  /*c9f0*/  LOP3.LUT R6, R6, 0xfffffff8, RZ, 0xc0, !PT ;  /* 0xfffffff806067812 */ /* 0x000fe200078ec0ff */
[----:B-1----:R-:W-:Y:S02]  /*ca00*/  FADD.FTZ R15, R2, R5 ;  /* 0x00000005020f7221 */ /* 0x002fe40000010000 */
[----:B------:R-:W-:Y:S02]  /*ca10*/  IMAD.MOV.U32 R2, RZ, RZ, 0x3f800000 ;  /* 0x3f800000ff027424 */ /* 0x000fe400078e00ff */
[----:B--2---:R-:W-:Y:S01]  /*ca20*/  FADD.FTZ R14, R0, R4 ;  /* 0x00000004000e7221 */ /* 0x004fe20000010000 */
[----:B------:R-:W-:Y:S01]  /*ca30*/  FSETP.NE.FTZ.AND P3, PT, R15, RZ, PT ;  /* 0x000000ff0f00720b */ /* 0x000fe20003f75000 */
[----:B------:R-:W-:Y:S01]  /*ca40*/  IMAD.MOV.U32 R0, RZ, RZ, 0x3f800000 ;  /* 0x3f800000ff007424 */ /* 0x000fe200078e00ff */
[----:B------:R-:W-:Y:S01]  /*ca50*/  LEA.HI R4, R23, R28, RZ, 0x2 ;  /* 0x0000001c17047211 */ /* 0x000fe200078f10ff */
[----:B------:R-:W-:Y:S01]  /*ca60*/  IMAD.IADD R6, R21, 0x1, -R6 ;  /* 0x0000000115067824 */ /* 0x000fe200078e0a06 */
[----:B------:R-:W-:-:S02]  /*ca70*/  FSETP.NE.FTZ.AND P2, PT, R14, RZ, PT ;  /* 0x000000ff0e00720b */ /* 0x000fc40003f55000 */
[-C--:B------:R-:W-:Y:S02]  /*ca80*/  LEA.HI R23, R23, R28.reuse, RZ, 0x5 ;  /* 0x0000001c17177211 */ /* 0x080fe400078f28ff */
[----:B------:R-:W-:Y:S02]  /*ca90*/  LOP3.LUT R4, R4, 0xfffffffc, RZ, 0xc0, !PT ;  /* 0xfffffffc04047812 */ /* 0x000fe400078ec0ff */
[----:B------:R-:W-:Y:S02]  /*caa0*/  SHF.R.S32.HI R16, RZ, 0x5, R23 ;  /* 0x00000005ff107819 */ /* 0x000fe40000011417 */
[----:B------:R-:W-:Y:S01]  /*cab0*/  IADD3 R4, -R4, R28, RZ ;  /* 0x0000001c04047210 */ /* 0x000fe20007ffe1ff */
[----:B------:R-:W1:Y:S04]  /*cac0*/  @P3 MUFU.RCP R0, R15 ;  /* 0x0000000f00003308 */ /* 0x000e680000001000 */
[----:B------:R-:W-:-:S04]  /*cad0*/  IMAD R16, R16, 0x100, R4 ;  /* 0x0000010010107824 */ /* 0x000fc800078e0204 */
[----:B------:R-:W2:Y:S01]  /*cae0*/  @P2 MUFU.RCP R2, R14 ;  /* 0x0000000e00022308 */ /* 0x000ea20000001000 */
[C---:B-1----:R-:W-:Y:S02]  /*caf0*/  FMUL.FTZ R136, R0.reuse, R136 ;  /* 0x0000008800887220 */ /* 0x042fe40000410000 */
[C---:B------:R-:W-:Y:S02]  /*cb00*/  FMUL.FTZ R13, R0.reuse, R137 ;  /* 0x00000089000d7220 */ /* 0x040fe40000410000 */
[C---:B------:R-:W-:Y:S02]  /*cb10*/  FMUL.FTZ R140, R0.reuse, R140 ;  /* 0x0000008c008c7220 */ /* 0x040fe40000410000 */
[C---:B------:R-:W-:Y:S01]  /*cb20*/  FMUL.FTZ R11, R0.reuse, R141 ;  /* 0x0000008d000b7220 */ /* 0x040fe20000410000 */
[----:B------:R-:W-:Y:S01]  /*cb30*/  F2FP.BF16.PACK_AB R13, R13, R136 ;  /* 0x000000880d0d723e */ /* 0x000fe200000010ff */
[C---:B------:R-:W-:Y:S02]  /*cb40*/  FMUL.FTZ R144, R0.reuse, R144 ;  /* 0x0000009000907220 */ /* 0x040fe40000410000 */
[C---:B------:R-:W-:Y:S01]  /*cb50*/  FMUL.FTZ R9, R0.reuse, R145 ;  /* 0x0000009100097220 */ /* 0x040fe20000410000 */
[----:B------:R-:W-:Y:S01]  /*cb60*/  F2FP.BF16.PACK_AB R11, R11, R140 ;  /* 0x0000008c0b0b723e */ /* 0x000fe200000010ff */
[----:B------:R-:W-:-:S02]  /*cb70*/  FMUL.FTZ R148, R0, R148 ;  /* 0x0000009400947220 */ /* 0x000fc40000410000 */
[----:B------:R-:W-:Y:S01]  /*cb80*/  FMUL.FTZ R7, R0, R149 ;  /* 0x0000009500077220 */ /* 0x000fe20000410000 */
[----:B------:R-:W-:Y:S01]  /*cb90*/  LEA.HI R0, R6, R6, RZ, 0x1 ;  /* 0x0000000606007211 */ /* 0x000fe200078f08ff */
[C---:B--2---:R-:W-:Y:S01]  /*cba0*/  FMUL.FTZ R139, R2.reuse, R139 ;  /* 0x0000008b028b7220 */ /* 0x044fe20000410000 */
[----:B------:R-:W-:Y:S01]  /*cbb0*/  F2FP.BF16.PACK_AB R9, R9, R144 ;  /* 0x000000900909723e */ /* 0x000fe200000010ff */
[C---:B------:R-:W-:Y:S01]  /*cbc0*/  FMUL.FTZ R12, R2.reuse, R138 ;  /* 0x0000008a020c7220 */ /* 0x040fe20000410000 */
[----:B------:R-:W-:Y:S01]  /*cbd0*/  SHF.R.S32.HI R5, RZ, 0x1, R0 ;  /* 0x00000001ff057819 */ /* 0x000fe20000011400 */
[----:B------:R-:W-:Y:S01]  /*cbe0*/  FMUL.FTZ R143, R2, R143 ;  /* 0x0000008f028f7220 */ /* 0x000fe20000410000 */
[----:B------:R-:W-:Y:S01]  /*cbf0*/  LOP3.LUT R0, R0, 0x3fffffe, RZ, 0xc0, !PT ;  /* 0x03fffffe00007812 */ /* 0x000fe200078ec0ff */
[C---:B------:R-:W-:Y:S01]  /*cc00*/  FMUL.FTZ R10, R2.reuse, R142 ;  /* 0x0000008e020a7220 */ /* 0x040fe20000410000 */
[C---:B------:R-:W-:Y:S01]  /*cc10*/  SHF.L.U32 R4, R5.reuse, 0x6, RZ ;  /* 0x0000000605047819 */ /* 0x040fe200000006ff */
[C---:B------:R-:W-:Y:S01]  /*cc20*/  FMUL.FTZ R147, R2.reuse, R147 ;  /* 0x0000009302937220 */ /* 0x040fe20000410000 */
[----:B------:R-:W-:Y:S01]  /*cc30*/  LOP3.LUT P0, RZ, R5, 0x2, RZ, 0xc0, !PT ;  /* 0x0000000205ff7812 */ /* 0x000fe2000780c0ff */
[C---:B------:R-:W-:Y:S01]  /*cc40*/  FMUL.FTZ R8, R2.reuse, R146 ;  /* 0x0000009202087220 */ /* 0x040fe20000410000 */
[----:B------:R-:W-:Y:S01]  /*cc50*/  F2FP.BF16.PACK_AB R12, R139, R12 ;  /* 0x0000000c8b0c723e */ /* 0x000fe200000010ff */
[C---:B------:R-:W-:Y:S01]  /*cc60*/  FMUL.FTZ R151, R2.reuse, R151 ;  /* 0x0000009702977220 */ /* 0x040fe20000410000 */
[----:B------:R-:W-:Y:S01]  /*cc70*/  F2FP.BF16.PACK_AB R10, R143, R10 ;  /* 0x0000000a8f0a723e */ /* 0x000fe200000010ff */
[----:B------:R-:W-:Y:S01]  /*cc80*/  FMUL.FTZ R150, R2, R150 ;  /* 0x0000009602967220 */ /* 0x000fe20000410000 */
[----:B------:R-:W-:Y:S01]  /*cc90*/  LOP3.LUT R2, R4, 0xc0, RZ, 0xc0, !PT ;  /* 0x000000c004027812 */ /* 0x000fe200078ec0ff */
[----:B------:R-:W-:Y:S01]  /*cca0*/  IMAD.IADD R0, R6, 0x1, -R0 ;  /* 0x0000000106007824 */ /* 0x000fe200078e0a00 */
[----:B------:R-:W-:-:S02]  /*ccb0*/  LOP3.LUT R4, R5, 0x1, RZ, 0xc0, !PT ;  /* 0x0000000105047812 */ /* 0x000fc400078ec0ff */
[----:B------:R-:W-:Y:S01]  /*ccc0*/  LEA.HI R2, R2, R2, RZ, 0x1d ;  /* 0x0000000202027211 */ /* 0x000fe200078fe8ff */
[----:B------:R-:W-:Y:S01]  /*ccd0*/  IMAD R0, R0, 0x10, R16 ;  /* 0x0000001000007824 */ /* 0x000fe200078e0210 */
[----:B------:R-:W-:Y:S01]  /*cce0*/  ISETP.NE.U32.AND P1, PT, R4, 0x1, PT ;  /* 0x000000010400780c */ /* 0x000fe20003f25070 */
[----:B------:R-:W-:Y:S01]  /*ccf0*/  IMAD.MOV.U32 R4, RZ, RZ, -0x10 ;  /* 0xfffffff0ff047424 */ /* 0x000fe200078e00ff */
[----:B------:R-:W-:Y:S02]  /*cd00*/  F2FP.BF16.PACK_AB R8, R147, R8 ;  /* 0x000000089308723e */ /* 0x000fe400000010ff */
[----:B------:R-:W-:Y:S02]  /*cd10*/  LEA R0, R0, R2, 0x1 ;  /* 0x0000000200007211 */ /* 0x000fe400078e08ff */
[----:B------:R-:W-:Y:S02]  /*cd20*/  SEL R4, R4, 0x10, !P1 ;  /* 0x0000001004047807 */ /* 0x000fe40004800000 */
[----:B------:R-:W-:Y:S01]  /*cd30*/  F2FP.BF16.PACK_AB R7, R7, R148 ;  /* 0x000000940707723e */ /* 0x000fe200000010ff */
[----:B------:R-:W-:Y:S01]  /*cd40*/  IMAD.SHL.U32 R0, R0, 0x2, RZ ;  /* 0x0000000200007824 */ /* 0x000fe200078e00ff */
[----:B------:R-:W-:-:S04]  /*cd50*/  F2FP.BF16.PACK_AB R6, R151, R150 ;  /* 0x000000969706723e */ /* 0x000fc800000010ff */
[C---:B------:R-:W-:Y:S01]  /*cd60*/  IADD3 R2, R0.reuse, 0x20, RZ ;  /* 0x0000002000027810 */ /* 0x040fe20007ffe0ff */
[----:B------:R-:W-:Y:S01]  /*cd70*/  STS [R0], R13 ;  /* 0x0000000d00007388 */ /* 0x000fe20000000800 */
[C---:B------:R-:W-:Y:S02]  /*cd80*/  @P0 IADD3 R2, R0.reuse, -0x20, RZ ;  /* 0xffffffe000020810 */ /* 0x040fe40007ffe0ff */
[----:B------:R-:W-:Y:S01]  /*cd90*/  IADD3 R5, R0, R4, RZ ;  /* 0x0000000400057210 */ /* 0x000fe20007ffe0ff */
[----:B------:R1:W-:Y:S01]  /*cda0*/  STS [R0+0x200], R12 ;  /* 0x0002000c00007388 */ /* 0x0003e20000000800 */
[----:B------:R-:W-:-:S03]  /*cdb0*/  ISETP.NE.AND P0, PT, RZ, UR4, PT ;  /* 0x00000004ff007c0c */ /* 0x000fc6000bf05270 */
[----:B------:R-:W-:Y:S04]  /*cdc0*/  STS [R5], R11 ;  /* 0x0000000b05007388 */ /* 0x000fe80000000800 */
[----:B------:R2:W-:Y:S04]  /*cdd0*/  STS [R5+0x200], R10 ;  /* 0x0002000a05007388 */ /* 0x0005e80000000800 */
[----:B------:R3:W-:Y:S04]  /*cde0*/  STS [R2], R9 ;  /* 0x0000000902007388 */ /* 0x0007e80000000800 */
[----:B------:R-:W-:Y:S01]  /*cdf0*/  STS [R2+0x200], R8 ;  /* 0x0002000802007388 */ /* 0x000fe20000000800 */
[----:B-1----:R-:W-:-:S03]  /*ce00*/  IMAD.IADD R0, R4, 0x1, R2 ;  /* 0x0000000104007824 */ /* 0x002fc600078e0202 */
[----:B------:R-:W1:Y:S04]  /*ce10*/  S2R R4, SR_CTAID.Y ;  /* 0x0000000000047919 */ /* 0x000e680000002600 */
[----:B------:R1:W-:Y:S01]  /*ce20*/  STS [R0], R7 ;  /* 0x0000000700007388 */ /* 0x0003e20000000800 */
[----:B--2---:R-:W2:Y:S01]  /*ce30*/  @P2 MUFU.LG2 R5, R14 ;  /* 0x0000000e00052308 */ /* 0x004ea20000000c00 */
[----:B------:R-:W-:Y:S02]  /*ce40*/  IMAD.MOV.U32 R10, RZ, RZ, 0x7f800000 ;  /* 0x7f800000ff0a7424 */ /* 0x000fe400078e00ff */
[----:B------:R4:W-:Y:S01]  /*ce50*/  STS [R0+0x200], R6 ;  /* 0x0002000600007388 */ /* 0x0009e20000000800 */
[----:B---3--:R-:W-:-:S03]  /*ce60*/  MOV R9, 0x7f800000 ;  /* 0x7f80000000097802 */ /* 0x008fc60000000f00 */
[----:B------:R-:W-:Y:S06]  /*ce70*/  BAR.SYNC.DEFER_BLOCKING 0x0 ;  /* 0x0000000000007b1d */ /* 0x000fec0000010000 */
[----:B------:R-:W3:Y:S01]  /*ce80*/  S2R R11, SR_CTAID.Z ;  /* 0x00000000000b7919 */ /* 0x000ee20000002700 */
[----:B--2---:R-:W-:-:S04]  /*ce90*/  @P2 FMUL.FTZ R5, R5, 0.69314718246459960938 ;  /* 0x3f31721805052820 */ /* 0x004fc80000410000 */
[----:B------:R-:W-:Y:S02]  /*cea0*/  @P2 FFMA.FTZ R10, R3, c[0x0][0x238], R5 ;  /* 0x00008e00030a2a23 */ /* 0x000fe40000010005 */
[----:B-1----:R-:W-:Y:S01]  /*ceb0*/  @P0 IMAD.MOV.U32 R7, RZ, RZ, R4 ;  /* 0x000000ffff070224 */ /* 0x002fe200078e0004 */
[----:B----4-:R-:W-:Y:S01]  /*cec0*/  LOP3.LUT R0, R23, 0xffffffe0, RZ, 0xc0, !PT ;  /* 0xffffffe017007812 */ /* 0x010fe200078ec0ff */
[----:B------:R-:W1:Y:S01]  /*ced0*/  @P3 MUFU.LG2 R6, R15 ;  /* 0x0000000f00063308 */ /* 0x000e620000000c00 */
[----:B------:R2:W4:Y:S02]  /*cee0*/  LDS.128 R24, [R183] ;  /* 0x00000000b7187984 */ /* 0x0005240000000c00 */
[----:B------:R-:W-:Y:S02]  /*cef0*/  IADD3 R0, -R0, R28, RZ ;  /* 0x0000001c00007210 */ /* 0x000fe40007ffe1ff */
[----:B------:R2:W2:Y:S02]  /*cf00*/  LDS.128 R16, [R183+0x800] ;  /* 0x00080000b7107984 */ /* 0x0004a40000000c00 */
[----:B------:R-:W-:Y:S01]  /*cf10*/  LOP3.LUT P1, RZ, R0, 0x3, RZ, 0xc0, !PT ;  /* 0x0000000300ff7812 */ /* 0x000fe2000782c0ff */
[----:B---3--:R-:W-:Y:S01]  /*cf20*/  @P0 IMAD.MOV.U32 R8, RZ, RZ, R11 ;  /* 0x000000ffff080224 */ /* 0x008fe200078e000b */
[----:B------:R-:W-:-:S03]  /*cf30*/  LEA R0, R248, R247, 0x4 ;  /* 0x000000f7f8007211 */ /* 0x000fc600078e20ff */
[----:B------:R-:W-:Y:S01]  /*cf40*/  @P0 IMAD R2, R8, c[0x0][0x234], RZ ;  /* 0x00008d0008020a24 */ /* 0x000fe200078e02ff */
[----:B------:R-:W-:-:S03]  /*cf50*/  @!P0 MOV R8, R11 ;  /* 0x0000000b00088202 */ /* 0x000fc60000000f00 */
[----:B------:R-:W-:Y:S02]  /*cf60*/  @P0 IMAD R2, R7, c[0x0][0x214], R2 ;  /* 0x0000850007020a24 */ /* 0x000fe400078e0202 */
[----:B------:R-:W-:Y:S02]  /*cf70*/  @!P0 IMAD.MOV.U32 R7, RZ, RZ, R4 ;  /* 0x000000ffff078224 */ /* 0x000fe400078e0004 */
[----:B-1----:R-:W-:Y:S02]  /*cf80*/  @P3 FMUL.FTZ R6, R6, 0.69314718246459960938 ;  /* 0x3f31721806063820 */ /* 0x002fe40000410000 */
[----:B------:R-:W-:Y:S02]  /*cf90*/  @!P0 IMAD R4, R7, c[0x0][0x1c0], R8 ;  /* 0x0000700007048a24 */ /* 0x000fe400078e0208 */
[----:B------:R-:W-:Y:S02]  /*cfa0*/  @P3 FFMA.FTZ R9, R20, c[0x0][0x238], R6 ;  /* 0x00008e0014093a23 */ /* 0x000fe40000010006 */
[----:B------:R-:W-:Y:S01]  /*cfb0*/  @!P0 IMAD R2, R4, c[0x0][0x214], RZ ;  /* 0x0000850004028a24 */ /* 0x000fe200078e02ff */
[----:B------:R-:W-:Y:S05]  /*cfc0*/  @P1 BRA `(.L_x_1506) ;  /* 0x000000e000001947 */ /* 0x000fea0003800000 */
[----:B------:R-:W1:Y:S01]  /*cfd0*/  S2R R6, SR_CTAID.X ;  /* 0x0000000000067919 */ /* 0x000e620000002500 */
[----:B------:R-:W-:Y:S01]  /*cfe0*/  IMAD.MOV.U32 R3, RZ, RZ, -0x40 ;  /* 0xffffffc0ff037424 */ /* 0x000fe200078e00ff */
[----:B------:R-:W-:Y:S01]  /*cff0*/  IADD3 R4, R0, 0x8, RZ ;  /* 0x0000000800047810 */ /* 0x000fe20007ffe0ff */
[----:B-1----:R-:W-:-:S02]  /*d000*/  IMAD R2, R6, 0x40, R2 ;  /* 0x0000004006027824 */ /* 0x002fc400078e0202 */
[----:B------:R-:W-:-:S03]  /*d010*/  IMAD R6, R6, R3, c[0x0][0x214] ;  /* 0x0000850006067624 */ /* 0x000fc600078e0203 */
        /* <DEDUP_REMOVED lines=9> */
.L_x_1506:
[----:B------:R-:W-:Y:S05]  /*d0b0*/  BSYNC B0 ;  /* 0x0000000000007941 */ /* 0x000fea0003800000 */
.L_x_1505:
[----:B------:R-:W3:Y:S01]  /*d0c0*/  S2R R6, SR_CTAID.X ;  /* 0x0000000000067919 */ /* 0x000ee20000002500 */
[----:B-1----:R-:W-:Y:S02]  /*d0d0*/  LOP3.LUT R2, R22, 0xfffffffc, RZ, 0xc0, !PT ;  /* 0xfffffffc16027812 */ /* 0x002fe400078ec0ff */
[----:B------:R-:W-:Y:S02]  /*d0e0*/  SHF.R.S32.HI R4, RZ, 0x1f, R7 ;  /* 0x0000001fff047819 */ /* 0x000fe40000011407 */
[----:B------:R-:W-:-:S05]  /*d0f0*/  IADD3 R2, -R2, R29, RZ ;  /* 0x0000001d02027210 */ /* 0x000fca0007ffe1ff */
[----:B------:R-:W-:-:S05]  /*d100*/  IMAD.SHL.U32 R2, R2, 0x8, RZ ;  /* 0x0000000802027824 */ /* 0x000fca00078e00ff */
[----:B------:R-:W-:Y:S02]  /*d110*/  SHF.R.S32.HI R3, RZ, 0x1f, R2 ;  /* 0x0000001fff037819 */ /* 0x000fe40000011402 */
[----:B---3--:R-:W-:-:S04]  /*d120*/  SHF.L.U32 R6, R6, 0x6, RZ ;  /* 0x0000000606067819 */ /* 0x008fc800000006ff */
[----:B------:R-:W-:Y:S01]  /*d130*/  SHF.R.S32.HI R0, RZ, 0x1f, R6 ;  /* 0x0000001fff007819 */ /* 0x000fe20000011406 */
[----:B------:R-:W-:-:S04]  /*d140*/  IMAD.WIDE.U32 R2, R6, c[0x0][0x1e8], R2 ;  /* 0x00007a0006027a25 */ /* 0x000fc800078e0002 */
[----:B------:R-:W-:-:S04]  /*d150*/  IMAD R0, R0, c[0x0][0x1e8], RZ ;  /* 0x00007a0000007a24 */ /* 0x000fc800078e02ff */
[----:B------:R-:W-:Y:S01]  /*d160*/  IMAD R5, R6, c[0x0][0x1ec], R0 ;  /* 0x00007b0006057a24 */ /* 0x000fe200078e0200 */
[----:B------:R-:W-:Y:S01]  /*d170*/  MOV R6, c[0x0][0x1ec] ;  /* 0x00007b0000067a02 */ /* 0x000fe20000000f00 */
[----:B------:R-:W-:-:S03]  /*d180*/  IMAD R0, R4, c[0x0][0x1e0], RZ ;  /* 0x0000780004007a24 */ /* 0x000fc600078e02ff */
[----:B------:R-:W-:Y:S01]  /*d190*/  IADD3 R3, R5, R3, RZ ;  /* 0x0000000305037210 */ /* 0x000fe20007ffe0ff */
[----:B------:R-:W-:Y:S01]  /*d1a0*/  IMAD R4, R7, c[0x0][0x1e4], R0 ;  /* 0x0000790007047a24 */ /* 0x000fe200078e0200 */
[----:B------:R-:W-:-:S03]  /*d1b0*/  SHF.R.S32.HI R5, RZ, 0x1f, R8 ;  /* 0x0000001fff057819 */ /* 0x000fc60000011408 */
[----:B------:R-:W-:-:S04]  /*d1c0*/  IMAD.WIDE.U32 R2, R7, c[0x0][0x1e0], R2 ;  /* 0x0000780007027a25 */ /* 0x000fc800078e0002 */
[----:B------:R-:W-:Y:S01]  /*d1d0*/  IMAD R0, R5, c[0x0][0x1f0], RZ ;  /* 0x00007c0005007a24 */ /* 0x000fe200078e02ff */
[----:B------:R-:W-:Y:S01]  /*d1e0*/  SHF.R.S32.HI R5, RZ, 0x1f, R21 ;  /* 0x0000001fff057819 */ /* 0x000fe20000011415 */
[----:B------:R-:W-:Y:S02]  /*d1f0*/  IMAD.IADD R3, R4, 0x1, R3 ;  /* 0x0000000104037824 */ /* 0x000fe400078e0203 */
[C---:B------:R-:W-:Y:S02]  /*d200*/  IMAD R4, R8.reuse, c[0x0][0x1f4], R0 ;  /* 0x00007d0008047a24 */ /* 0x040fe400078e0200 */
[----:B------:R-:W-:-:S04]  /*d210*/  IMAD.WIDE.U32 R2, R8, c[0x0][0x1f0], R2 ;  /* 0x00007c0008027a25 */ /* 0x000fc800078e0002 */
[----:B------:R-:W-:Y:S01]  /*d220*/  IMAD R0, R5, c[0x0][0x1e8], RZ ;  /* 0x00007a0005007a24 */ /* 0x000fe200078e02ff */
[----:B------:R-:W-:-:S03]  /*d230*/  IADD3 R3, R4, R3, RZ ;  /* 0x0000000304037210 */ /* 0x000fc60007ffe0ff */
[C---:B------:R-:W-:Y:S02]  /*d240*/  IMAD R0, R21.reuse, c[0x0][0x1ec], R0 ;  /* 0x00007b0015007a24 */ /* 0x040fe400078e0200 */
[----:B------:R-:W-:-:S04]  /*d250*/  IMAD.WIDE.U32 R4, R21, c[0x0][0x1e8], R2 ;  /* 0x00007a0015047a25 */ /* 0x000fc800078e0002 */
[----:B------:R-:W-:Y:S01]  /*d260*/  IMAD.IADD R0, R0, 0x1, R5 ;  /* 0x0000000100007824 */ /* 0x000fe200078e0205 */
[C---:B------:R-:W-:Y:S02]  /*d270*/  LEA R2, P0, R4.reuse, c[0x0][0x1d0], 0x1 ;  /* 0x0000740004027a11 */ /* 0x040fe400078008ff */
[----:B------:R-:W-:Y:S02]  /*d280*/  MOV R5, c[0x0][0x1e8] ;  /* 0x00007a0000057a02 */ /* 0x000fe40000000f00 */
[----:B------:R-:W-:Y:S02]  /*d290*/  LEA.HI.X R3, R4, c[0x0][0x1d4], R0, 0x1, P0 ;  /* 0x0000750004037a11 */ /* 0x000fe400000f0c00 */
[----:B------:R-:W-:-:S03]  /*d2a0*/  LEA R4, P0, R5, R2, 0x6 ;  /* 0x0000000205047211 */ /* 0x000fc600078030ff */
[----:B----4-:R-:W-:Y:S01]  /*d2b0*/  STG.E.128 [R2.64], R24 ;  /* 0x0000001802007986 */ /* 0x010fe2000c101d0c */
[----:B------:R-:W-:-:S05]  /*d2c0*/  LEA.HI.X R5, R5, R3, R6, 0x6, P0 ;  /* 0x0000000305057211 */ /* 0x000fca00000f3406 */
[----:B--2---:R-:W-:Y:S01]  /*d2d0*/  STG.E.128 [R4.64], R16 ;  /* 0x0000001004007986 */ /* 0x004fe2000c101d0c */
[----:B------:R-:W-:Y:S05]  /*d2e0*/  EXIT ;  /* 0x000000000000794d */ /* 0x000fea0003800000 */
.L_x_1507:
        /* <DEDUP_REMOVED lines=9> */
.L_x_5199:


//--------------------- .text._ZN5flash24flash_fwd_splitkv_kernelI23Flash_fwd_kernel_traitsILi32ELi64ELi256ELi4ELb0ELb0EN7cutlass10bfloat16_tE19Flash_kernel_traitsILi32ELi64ELi256ELi4ES3_EELb1ELb0ELb0ELb1ELb1ELb0ELb1ELb0EEEvNS_16Flash_fwd_paramsE --------------------------
	.section	.text._ZN5flash24flash_fwd_splitkv_kernelI23Flash_fwd_kernel_traitsILi32ELi64ELi256ELi4ELb0ELb0EN7cutlass10bfloat16_tE19Flash_kernel_traitsILi32ELi64ELi256ELi4ES3_EELb1ELb0ELb0ELb1ELb1ELb0ELb1ELb0EEEvNS_16Flash_fwd_paramsE,"ax",@progbits
	.sectioninfo	@"SHI_REGISTERS=254"
	.align	128
        .global         _ZN5flash24flash_fwd_splitkv_kernelI23Flash_fwd_kernel_traitsILi32ELi64ELi256ELi4ELb0ELb0EN7cutlass10bfloat16_tE19Flash_kernel_traitsILi32ELi64ELi256ELi4ES3_EELb1ELb0ELb0ELb1ELb1ELb0ELb1ELb0EEEvNS_16Flash_fwd_paramsE
        .type           _ZN5flash24flash_fwd_splitkv_kernelI23Flash_fwd_kernel_traitsILi32ELi64ELi256ELi4ELb0ELb0EN7cutlass10bfloat16_tE19Flash_kernel_traitsILi32ELi64ELi256ELi4ES3_EELb1ELb0ELb0ELb1ELb1ELb0ELb1ELb0EEEvNS_16Flash_fwd_paramsE,@function
        .size           _ZN5flash24flash_fwd_splitkv_kernelI23Flash_fwd_kernel_traitsILi32ELi64ELi256ELi4ELb0ELb0EN7cutlass10bfloat16_tE19Flash_kernel_traitsILi32ELi64ELi256ELi4ES3_EELb1ELb0ELb0ELb1ELb1ELb0ELb1ELb0EEEvNS_16Flash_fwd_paramsE,(.L_x_5200 - _ZN5flash24flash_fwd_splitkv_kernelI23Flash_fwd_kernel_traitsILi32ELi64ELi256ELi4ELb0ELb0EN7cutlass10bfloat16_tE19Flash_kernel_traitsILi32ELi64ELi256ELi4ES3_EELb1ELb0ELb0ELb1ELb1ELb0ELb1ELb0EEEvNS_16Flash_fwd_paramsE)
        .other          _ZN5flash24flash_fwd_splitkv_kernelI23Flash_fwd_kernel_traitsILi32ELi64ELi256ELi4ELb0ELb0EN7cutlass10bfloat16_tE19Flash_kernel_traitsILi32ELi64ELi256ELi4ES3_EELb1ELb0ELb0ELb1ELb1ELb0ELb1ELb0EEEvNS_16Flash_fwd_paramsE,@"STO_CUDA_ENTRY STV_DEFAULT"
_ZN5flash24flash_fwd_splitkv_kernelI23Flash_fwd_kernel_traitsILi32ELi64ELi256ELi4ELb0ELb0EN7cutlass10bfloat16_tE19Flash_kernel_traitsILi32ELi64ELi256ELi4ES3_EELb1ELb0ELb0ELb1ELb1ELb0ELb1ELb0EEEvNS_16Flash_fwd_paramsE:
.text._ZN5flash24flash_fwd_splitkv_kernelI23Flash_fwd_kernel_traitsILi32ELi64ELi256ELi4ELb0ELb0EN7cutlass10bfloat16_tE19Flash_kernel_traitsILi32ELi64ELi256ELi4ES3_EELb1ELb0ELb0ELb1ELb1ELb0ELb1ELb0EEEvNS_16Flash_fwd_paramsE:
[----:B------:R-:W-:Y:S02]  /*0000*/  MOV R1, c[0x0][0x28] ;  /* 0x00000a0000017a02 */ /* 0x000fe40000000f00 */
[----:B------:R-:W1:Y:S01]  /*0010*/  I2F.U32.RP R6, c[0x0][0x1c0] ;  /* 0x0000700000067b06 */ /* 0x000e620000209000 */
[----:B------:R-:W2:Y:S01]  /*0020*/  S2R R0, SR_CTAID.Z ;  /* 0x0000000000007919 */ /* 0x000ea20000002700 */
[----:B------:R-:W-:Y:S01]  /*0030*/  ISETP.NE.U32.AND P1, PT, RZ, c[0x0][0x250], PT ;  /* 0x00009400ff007a0c */ /* 0x000fe20003f25070 */
[----:B------:R-:W-:Y:S01]  /*0040*/  IMAD.MOV.U32 R20, RZ, RZ, RZ ;  /* 0x000000ffff147224 */ /* 0x000fe200078e00ff */
[----:B------:R-:W-:Y:S01]  /*0050*/  ISETP.NE.U32.AND P0, PT, RZ, c[0x0][0x258], PT ;  /* 0x00009600ff007a0c */ /* 0x000fe20003f05070 */
[----:B------:R-:W-:Y:S01]  /*0060*/  ULDC.64 UR10, c[0x0][0x118] ;  /* 0x00004600000a7ab9 */ /* 0x000fe20000000a00 */
[----:B------:R-:W-:Y:S02]  /*0070*/  ISETP.NE.U32.AND P2, PT, RZ, c[0x0][0x1c0], PT ;  /* 0x00007000ff007a0c */ /* 0x000fe40003f45070 */
[----:B------:R-:W-:Y:S02]  /*0080*/  ISETP.NE.AND.EX P1, PT, RZ, c[0x0][0x254], PT, P1 ;  /* 0x00009500ff007a0c */ /* 0x000fe40003f25310 */
[----:B------:R-:W-:Y:S01]  /*0090*/  ISETP.NE.AND.EX P0, PT, RZ, c[0x0][0x25c], PT, P0 ;  /* 0x00009700ff007a0c */ /* 0x000fe20003f05300 */
[----:B-1----:R-:W1:Y:S02]  /*00a0*/  MUFU.RCP R4, R6 ;  /* 0x0000000600047308 */ /* 0x002e640000001000 */
[----:B-1----:R-:W-:-:S06]  /*00b0*/  IADD3 R4, R4, 0xffffffe, RZ ;  /* 0x0ffffffe04047810 */ /* 0x002fcc0007ffe0ff */
[----:B------:R-:W1:Y:S02]  /*00c0*/  F2I.FTZ.U32.TRUNC.NTZ R3, R4 ;  /* 0x0000000400037305 */ /* 0x000e64000021f000 */
[----:B-1----:R-:W-:-:S04]  /*00d0*/  IMAD.MOV R2, RZ, RZ, -R3 ;  /* 0x000000ffff027224 */ /* 0x002fc800078e0a03 */
[----:B------:R-:W-:Y:S02]  /*00e0*/  IMAD R5, R2, c[0x0][0x1c0], RZ ;  /* 0x0000700002057a24 */ /* 0x000fe400078e02ff */
[----:B------:R-:W-:-:S04]  /*00f0*/  IMAD.MOV.U32 R2, RZ, RZ, RZ ;  /* 0x000000ffff027224 */ /* 0x000fc800078e00ff */
[----:B------:R-:W-:-:S06]  /*0100*/  IMAD.HI.U32 R5, R3, R5, R2 ;  /* 0x0000000503057227 */ /* 0x000fcc00078e0002 */
[----:B--2---:R-:W-:-:S04]  /*0110*/  IMAD.HI.U32 R236, R5, R0, RZ ;  /* 0x0000000005ec7227 */ /* 0x004fc800078e00ff */
[----:B------:R-:W-:Y:S02]  /*0120*/  IMAD.MOV R3, RZ, RZ, -R236 ;  /* 0x000000ffff037224 */ /* 0x000fe400078e0aec */
[----:B------:R-:W-:Y:S02]  /*0130*/  @P1 IMAD.MOV.U32 R5, RZ, RZ, 0x4 ;  /* 0x00000004ff051424 */ /* 0x000fe400078e00ff */
[----:B------:R-:W-:-:S05]  /*0140*/  IMAD R3, R3, c[0x0][0x1c0], R0 ;  /* 0x0000700003037a24 */ /* 0x000fca00078e0200 */
[----:B------:R-:W-:-:S13]  /*0150*/  ISETP.GE.U32.AND P4, PT, R3, c[0x0][0x1c0], PT ;  /* 0x0000700003007a0c */ /* 0x000fda0003f86070 */
[----:B------:R-:W-:Y:S02]  /*0160*/  @P4 IADD3 R3, R3, -c[0x0][0x1c0], RZ ;  /* 0x8000700003034a10 */ /* 0x000fe40007ffe0ff */
[----:B------:R-:W-:Y:S02]  /*0170*/  @P4 IADD3 R236, R236, 0x1, RZ ;  /* 0x00000001ecec4810 */ /* 0x000fe40007ffe0ff */
[----:B------:R-:W-:Y:S01]  /*0180*/  ISETP.GE.U32.AND P3, PT, R3, c[0x0][0x1c0], PT ;  /* 0x0000700003007a0c */ /* 0x000fe20003f66070 */
[----:B------:R-:W-:-:S12]  /*0190*/  @P0 IMAD.MOV.U32 R3, RZ, RZ, 0x4 ;  /* 0x00000004ff030424 */ /* 0x000fd800078e00ff */
[----:B------:R-:W-:Y:S02]  /*01a0*/  @P3 IADD3 R236, R236, 0x1, RZ ;  /* 0x00000001ecec3810 */ /* 0x000fe40007ffe0ff */
[----:B------:R-:W-:-:S05]  /*01b0*/  @!P2 LOP3.LUT R236, RZ, c[0x0][0x1c0], RZ, 0x33, !PT ;  /* 0x00007000ffecaa12 */ /* 0x000fca00078e33ff */
[----:B------:R-:W-:-:S04]  /*01c0*/  @P1 IMAD.WIDE R6, R236, R5, c[0x0][0x250] ;  /* 0x00009400ec061625 */ /* 0x000fc800078e0205 */
[----:B------:R-:W-:Y:S01]  /*01d0*/  @P0 IMAD.WIDE R4, R236, R3, c[0x0][0x258] ;  /* 0x00009600ec040625 */ /* 0x000fe200078e0203 */
[----:B------:R-:W2:Y:S05]  /*01e0*/  @P1 LDG.E R20, [R6.64] ;  /* 0x0000000a06141981 */ /* 0x000eaa000c1e1900 */
[----:B------:R-:W2:Y:S01]  /*01f0*/  @P0 LDG.E R5, [R4.64] ;  /* 0x0000000a04050981 */ /* 0x000ea2000c1e1900 */
[----:B------:R-:W-:Y:S01]  /*0200*/  @!P0 ISETP.NE.U32.AND P2, PT, RZ, c[0x0][0x268], PT ;  /* 0x00009a00ff008a0c */ /* 0x000fe20003f45070 */
[----:B------:R-:W-:Y:S02]  /*0210*/  IMAD.MOV R15, RZ, RZ, -R236 ;  /* 0x000000ffff0f7224 */ /* 0x000fe400078e0aec */
[----:B------:R-:W1:Y:S01]  /*0220*/  S2R R17, SR_CTAID.X ;  /* 0x0000000000117919 */ /* 0x000e620000002500 */
[----:B------:R-:W-:Y:S01]  /*0230*/  @!P0 ISETP.NE.AND.EX P2, PT, RZ, c[0x0][0x26c], PT, P2 ;  /* 0x00009b00ff008a0c */ /* 0x000fe20003f45320 */
[----:B------:R-:W-:-:S03]  /*0240*/  IMAD R15, R15, c[0x0][0x1c0], R0 ;  /* 0x000070000f0f7a24 */ /* 0x000fc600078e0200 */
[----:B------:R-:W-:Y:S01]  /*0250*/  @!P0 SEL R3, RZ, c[0x0][0x21c], !P2 ;  /* 0x00008700ff038a07 */ /* 0x000fe20005000000 */
[----:B-1----:R-:W-:-:S05]  /*0260*/  IMAD.SHL.U32 R156, R17, 0x40, RZ ;  /* 0x00000040119c7824 */ /* 0x002fca00078e00ff */
[----:B------:R-:W-:Y:S01]  /*0270*/  ISETP.GE.AND P1, PT, R156, c[0x0][0x214], PT ;  /* 0x000085009c007a0c */ /* 0x000fe20003f26270 */
[--C-:B--2---:R-:W-:Y:S01]  /*0280*/  @P0 IMAD.IADD R152, R5, 0x1, -R20.reuse ;  /* 0x0000000105980824 */ /* 0x104fe200078e0a14 */
[----:B------:R-:W-:-:S11]  /*0290*/  @!P0 IADD3 R152, R3, c[0x0][0x218], -R20 ;  /* 0x0000860003988a10 */ /* 0x000fd60007ffe814 */
[----:B------:R-:W-:Y:S05]  /*02a0*/  @P1 EXIT ;  /* 0x000000000000194d */ /* 0x000fea0003800000 */
[----:B------:R-:W-:Y:S01]  /*02b0*/  IABS R3, c[0x0][0x10] ;  /* 0x0000040000037a13 */ /* 0x000fe20000000000 */
[----:B------:R-:W-:Y:S01]  /*02c0*/  IMAD.MOV.U32 R5, RZ, RZ, c[0x0][0x218] ;  /* 0x00008600ff057624 */ /* 0x000fe200078e00ff */
[----:B------:R-:W1:Y:S02]  /*02d0*/  S2R R154, SR_TID.X ;  /* 0x00000000009a7919 */ /* 0x000e640000002100 */
[----:B------:R-:W2:Y:S02]  /*02e0*/  I2F.RP R0, R3 ;  /* 0x0000000300007306 */ /* 0x000ea40000209400 */
[----:B------:R-:W-:-:S04]  /*02f0*/  IADD3 R5, R5, 0xff, RZ ;  /* 0x000000ff05057810 */ /* 0x000fc80007ffe0ff */
[----:B------:R-:W-:-:S04]  /*0300*/  SHF.R.S32.HI R4, RZ, 0x1f, R5 ;  /* 0x0000001fff047819 */ /* 0x000fc80000011405 */
[----:B------:R-:W-:-:S04]  /*0310*/  LEA.HI R4, R4, R5, RZ, 0x8 ;  /* 0x0000000504047211 */ /* 0x000fc800078f40ff */
[----:B------:R-:W-:Y:S01]  /*0320*/  LEA.HI.SX32 R4, R4, c[0x0][0x10], 0x18 ;  /* 0x0000040004047a11 */ /* 0x000fe200078fc2ff */
[----:B--2---:R-:W2:Y:S03]  /*0330*/  MUFU.RCP R6, R0 ;  /* 0x0000000000067308 */ /* 0x004ea60000001000 */
[----:B------:R-:W-:Y:S02]  /*0340*/  IADD3 R4, R4, -0x1, RZ ;  /* 0xffffffff04047810 */ /* 0x000fe40007ffe0ff */
[----:B--2---:R-:W-:Y:S02]  /*0350*/  IADD3 R6, R6, 0xffffffe, RZ ;  /* 0x0ffffffe06067810 */ /* 0x004fe40007ffe0ff */
[----:B------:R-:W-:Y:S02]  /*0360*/  IABS R0, R4 ;  /* 0x0000000400007213 */ /* 0x000fe40000000000 */
[----:B------:R-:W2:Y:S01]  /*0370*/  F2I.FTZ.U32.TRUNC.NTZ R7, R6 ;  /* 0x0000000600077305 */ /* 0x000ea2000021f000 */
[----:B------:R-:W-:-:S02]  /*0380*/  LOP3.LUT R4, R4, c[0x0][0x10], RZ, 0x3c, !PT ;  /* 0x0000040004047a12 */ /* 0x000fc400078e3cff */
[----:B------:R-:W-:Y:S02]  /*0390*/  IMAD.MOV.U32 R5, RZ, RZ, R0 ;  /* 0x000000ffff057224 */ /* 0x000fe400078e0000 */
[----:B------:R-:W-:Y:S01]  /*03a0*/  ISETP.GE.AND P0, PT, R4, RZ, PT ;  /* 0x000000ff0400720c */ /* 0x000fe20003f06270 */
[----:B--2---:R-:W-:Y:S02]  /*03b0*/  IMAD.MOV R2, RZ, RZ, -R7 ;  /* 0x000000ffff027224 */ /* 0x004fe400078e0a07 */
[----:B------:R-:W-:Y:S02]  /*03c0*/  IMAD.MOV.U32 R6, RZ, RZ, RZ ;  /* 0x000000ffff067224 */ /* 0x000fe400078e00ff */
[----:B------:R-:W-:-:S04]  /*03d0*/  IMAD R2, R2, R3, RZ ;  /* 0x0000000302027224 */ /* 0x000fc800078e02ff */
[----:B------:R-:W-:Y:S01]  /*03e0*/  IMAD.HI.U32 R2, R7, R2, R6 ;  /* 0x0000000207027227 */ /* 0x000fe200078e0006 */
[----:B------:R-:W-:-:S04]  /*03f0*/  IADD3 R7, R156, 0x13f, RZ ;  /* 0x0000013f9c077810 */ /* 0x000fc80007ffe0ff */
[----:B------:R-:W-:Y:S01]  /*0400*/  IADD3 R7, R152, -c[0x0][0x214], R7 ;  /* 0x8000850098077a10 */ /* 0x000fe20007ffe007 */
[----:B------:R-:W-:-:S03]  /*0410*/  IMAD.HI.U32 R0, R2, R5, RZ ;  /* 0x0000000502007227 */ /* 0x000fc600078e00ff */
[----:B------:R-:W-:Y:S01]  /*0420*/  IADD3 R7, R7, c[0x0][0x2e8], RZ ;  /* 0x0000ba0007077a10 */ /* 0x000fe20007ffe0ff */
[----:B------:R-:W-:-:S03]  /*0430*/  IMAD.MOV R2, RZ, RZ, -R0 ;  /* 0x000000ffff027224 */ /* 0x000fc600078e0a00 */
[----:B------:R-:W-:Y:S01]  /*0440*/  SHF.R.S32.HI R148, RZ, 0x1f, R7 ;  /* 0x0000001fff947819 */ /* 0x000fe20000011407 */
[----:B------:R-:W-:-:S03]  /*0450*/  IMAD R2, R3, R2, R5 ;  /* 0x0000000203027224 */ /* 0x000fc600078e0205 */
[----:B------:R-:W-:Y:S02]  /*0460*/  LEA.HI R148, R148, R7, RZ, 0x8 ;  /* 0x0000000794947211 */ /* 0x000fe400078f40ff */
[----:B------:R-:W-:Y:S02]  /*0470*/  ISETP.GT.U32.AND P1, PT, R3, R2, PT ;  /* 0x000000020300720c */ /* 0x000fe40003f24070 */
[----:B------:R-:W-:-:S11]  /*0480*/  SHF.R.S32.HI R148, RZ, 0x8, R148 ;  /* 0x00000008ff947819 */ /* 0x000fd60000011494 */
[----:B------:R-:W-:Y:S01]  /*0490*/  @!P1 IMAD.IADD R2, R2, 0x1, -R3 ;  /* 0x0000000102029824 */ /* 0x000fe200078e0a03 */
[----:B------:R-:W-:Y:S02]  /*04a0*/  @!P1 IADD3 R0, R0, 0x1, RZ ;  /* 0x0000000100009810 */ /* 0x000fe40007ffe0ff */
[----:B------:R-:W-:Y:S02]  /*04b0*/  ISETP.NE.AND P1, PT, RZ, c[0x0][0x10], PT ;  /* 0x00000400ff007a0c */ /* 0x000fe40003f25270 */
[----:B------:R-:W-:Y:S02]  /*04c0*/  ISETP.GE.U32.AND P2, PT, R2, R3, PT ;  /* 0x000000030200720c */ /* 0x000fe40003f46070 */
[----:B------:R-:W2:Y:S01]  /*04d0*/  S2R R3, SR_CTAID.Y ;  /* 0x0000000000037919 */ /* 0x000ea20000002600 */
[----:B------:R-:W-:-:S04]  /*04e0*/  IADD3 R2, R152, 0xff, RZ ;  /* 0x000000ff98027810 */ /* 0x000fc80007ffe0ff */
[----:B------:R-:W-:-:S04]  /*04f0*/  SHF.R.S32.HI R5, RZ, 0x1f, R2 ;  /* 0x0000001fff057819 */ /* 0x000fc80000011402 */
[----:B------:R-:W-:Y:S02]  /*0500*/  LEA.HI R5, R5, R2, RZ, 0x8 ;  /* 0x0000000205057211 */ /* 0x000fe400078f40ff */
[----:B------:R-:W-:Y:S02]  /*0510*/  @P2 IADD3 R0, R0, 0x1, RZ ;  /* 0x0000000100002810 */ /* 0x000fe40007ffe0ff */
[----:B------:R-:W-:-:S03]  /*0520*/  SHF.R.S32.HI R5, RZ, 0x8, R5 ;  /* 0x00000008ff057819 */ /* 0x000fc60000011405 */
[----:B------:R-:W-:Y:S01]  /*0530*/  @!P0 IMAD.MOV R0, RZ, RZ, -R0 ;  /* 0x000000ffff008224 */ /* 0x000fe200078e0a00 */
[----:B------:R-:W-:-:S05]  /*0540*/  @!P1 LOP3.LUT R0, RZ, c[0x0][0x10], RZ, 0x33, !PT ;  /* 0x00000400ff009a12 */ /* 0x000fca00078e33ff */
[----:B--2---:R-:W-:-:S04]  /*0550*/  IMAD R229, R0, R3, RZ ;  /* 0x0000000300e57224 */ /* 0x004fc800078e02ff */
[----:B------:R-:W-:-:S05]  /*0560*/  IMAD.IADD R0, R0, 0x1, R229 ;  /* 0x0000000100007824 */ /* 0x000fca00078e02e5 */
[----:B------:R-:W-:-:S04]  /*0570*/  IMNMX R5, R5, R0, PT ;  /* 0x0000000005057217 */ /* 0x000fc80003800200 */
[----:B------:R-:W-:-:S04]  /*0580*/  IMNMX R148, R5, R148, PT ;  /* 0x0000009405947217 */ /* 0x000fc80003800200 */
[----:B------:R-:W-:-:S13]  /*0590*/  ISETP.GE.AND P0, PT, R229, R148, PT ;  /* 0x00000094e500720c */ /* 0x000fda0003f06270 */
[----:B------:R-:W-:Y:S05]  /*05a0*/  @!P0 BRA `(.L_x_1508) ;  /* 0x000002c000008947 */ /* 0x000fea0003800000 */
[----:B-1----:R-:W-:Y:S01]  /*05b0*/  SHF.R.S32.HI R5, RZ, 0x1f, R154 ;  /* 0x0000001fff057819 */ /* 0x002fe2000001149a */
[----:B------:R-:W-:Y:S01]  /*05c0*/  IMAD R236, R3, c[0x0][0x210], R236 ;  /* 0x0000840003ec7a24 */ /* 0x000fe200078e02ec */
[----:B------:R-:W-:Y:S02]  /*05d0*/  LOP3.LUT P5, RZ, R154, 0x7, RZ, 0xc0, !PT ;  /* 0x000000079aff7812 */ /* 0x000fe400078ac0ff */
[----:B------:R-:W-:Y:S02]  /*05e0*/  LEA.HI R0, R5, R154, RZ, 0x3 ;  /* 0x0000009a05007211 */ /* 0x000fe400078f18ff */
[----:B------:R-:W-:Y:S02]  /*05f0*/  IADD3 R7, -R156, c[0x0][0x214], RZ ;  /* 0x000085009c077a10 */ /* 0x000fe40007ffe1ff */
[----:B------:R-:W-:Y:S02]  /*0600*/  LOP3.LUT R5, R0, 0x3ffffff8, RZ, 0xc0, !PT ;  /* 0x3ffffff800057812 */ /* 0x000fe400078ec0ff */
[----:B------:R-:W-:-:S03]  /*0610*/  SHF.R.S32.HI R0, RZ, 0x3, R0 ;  /* 0x00000003ff007819 */ /* 0x000fc60000011400 */
[----:B------:R-:W-:Y:S01]  /*0620*/  IMAD.IADD R10, R154, 0x1, -R5 ;  /* 0x000000019a0a7824 */ /* 0x000fe200078e0a05 */
[----:B------:R-:W-:Y:S01]  /*0630*/  IADD3 R6, R0, 0x10, RZ ;  /* 0x0000001000067810 */ /* 0x000fe20007ffe0ff */
[----:B------:R-:W-:Y:S01]  /*0640*/  IMAD R5, R236, c[0x0][0x1c0], R15 ;  /* 0x00007000ec057a24 */ /* 0x000fe200078e020f */
[----:B------:R-:W-:Y:S01]  /*0650*/  IADD3 R4, R0, 0x20, RZ ;  /* 0x0000002000047810 */ /* 0x000fe20007ffe0ff */
[----:B------:R-:W-:Y:S01]  /*0660*/  IMAD.SHL.U32 R10, R10, 0x4, RZ ;  /* 0x000000040a0a7824 */ /* 0x000fe200078e00ff */
[-C--:B------:R-:W-:Y:S01]  /*0670*/  ISETP.GE.OR P3, PT, R6, R7.reuse, P5 ;  /* 0x000000070600720c */ /* 0x080fe20002f66670 */
[----:B------:R-:W-:Y:S01]  /*0680*/  IMAD R5, R5, c[0x0][0x214], R156 ;  /* 0x0000850005057a24 */ /* 0x000fe200078e029c */
[----:B------:R-:W-:Y:S02]  /*0690*/  ISETP.GE.OR P2, PT, R4, R7, P5 ;  /* 0x000000070400720c */ /* 0x000fe40002f46670 */
[----:B------:R-:W-:Y:S01]  /*06a0*/  SHF.R.S32.HI R11, RZ, 0x1f, R10 ;  /* 0x0000001fff0b7819 */ /* 0x000fe2000001140a */
[----:B------:R-:W-:Y:S01]  /*06b0*/  IMAD R2, R5, c[0x0][0x22c], RZ ;  /* 0x00008b0005027a24 */ /* 0x000fe200078e02ff */
[----:B------:R-:W-:-:S02]  /*06c0*/  SHF.R.S32.HI R9, RZ, 0x1f, R5 ;  /* 0x0000001fff097819 */ /* 0x000fc40000011405 */
[----:B------:R-:W-:Y:S01]  /*06d0*/  IADD3 R5, P0, R5, R0, RZ ;  /* 0x0000000005057210 */ /* 0x000fe20007f1e0ff */
[C---:B------:R-:W-:Y:S01]  /*06e0*/  IMAD.WIDE R10, R0.reuse, 0x20, R10 ;  /* 0x00000020000a7825 */ /* 0x040fe200078e020a */
[C---:B------:R-:W-:Y:S02]  /*06f0*/  ISETP.GE.OR P4, PT, R0.reuse, R7, P5 ;  /* 0x000000070000720c */ /* 0x040fe40002f86670 */
[C---:B------:R-:W-:Y:S02]  /*0700*/  LEA.HI.X.SX32 R4, R0.reuse, R9, 0x1, P0 ;  /* 0x0000000900047211 */ /* 0x040fe400000f0eff */
[----:B------:R-:W-:Y:S02]  /*0710*/  IADD3 R0, R0, 0x30, RZ ;  /* 0x0000003000007810 */ /* 0x000fe40007ffe0ff */
[----:B------:R-:W-:Y:S02]  /*0720*/  IADD3 R3, P1, R2, R10, RZ ;  /* 0x0000000a02037210 */ /* 0x000fe40007f3e0ff */
[----:B------:R-:W-:-:S02]  /*0730*/  ISETP.GE.OR P5, PT, R0, R7, P5 ;  /* 0x000000070000720c */ /* 0x000fc40002fa6670 */
[----:B------:R-:W-:Y:S02]  /*0740*/  LEA.HI.X.SX32 R2, R2, R11, 0x1, P1 ;  /* 0x0000000b02027211 */ /* 0x000fe400008f0eff */
[----:B------:R-:W-:Y:S01]  /*0750*/  LEA R10, P1, R3, c[0x0][0x1d8], 0x2 ;  /* 0x00007600030a7a11 */ /* 0x000fe200078210ff */
[----:B------:R-:W-:Y:S01]  /*0760*/  @!P4 IMAD.MOV.U32 R13, RZ, RZ, -0x800000 ;  /* 0xff800000ff0dc424 */ /* 0x000fe200078e00ff */
[----:B------:R-:W-:Y:S02]  /*0770*/  LEA R8, P0, R5, c[0x0][0x208], 0x2 ;  /* 0x0000820005087a11 */ /* 0x000fe400078010ff */
[----:B------:R-:W-:Y:S01]  /*0780*/  LEA.HI.X R11, R3, c[0x0][0x1dc], R2, 0x2, P1 ;  /* 0x00007700030b7a11 */ /* 0x000fe200008f1402 */
[----:B------:R-:W-:Y:S01]  /*0790*/  @!P2 IMAD.MOV.U32 R3, RZ, RZ, -0x800000 ;  /* 0xff800000ff03a424 */ /* 0x000fe200078e00ff */
[----:B------:R-:W-:Y:S01]  /*07a0*/  LEA.HI.X R9, R5, c[0x0][0x20c], R4, 0x2, P0 ;  /* 0x0000830005097a11 */ /* 0x000fe200000f1404 */
[----:B------:R-:W-:Y:S02]  /*07b0*/  @!P3 IMAD.MOV.U32 R5, RZ, RZ, -0x800000 ;  /* 0xff800000ff05b424 */ /* 0x000fe400078e00ff */
[----:B------:R1:W-:Y:S04]  /*07c0*/  STG.E.128 [R10.64], RZ ;  /* 0x000000ff0a007986 */ /* 0x0003e8000c101d0a */
[----:B------:R1:W-:Y:S04]  /*07d0*/  STG.E.128 [R10.64+0x800], RZ ;  /* 0x000800ff0a007986 */ /* 0x0003e8000c101d0a */
[----:B------:R1:W-:Y:S04]  /*07e0*/  STG.E.128 [R10.64+0x1000], RZ ;  /* 0x001000ff0a007986 */ /* 0x0003e8000c101d0a */
[----:B------:R1:W-:Y:S04]  /*07f0*/  STG.E.128 [R10.64+0x1800], RZ ;  /* 0x001800ff0a007986 */ /* 0x0003e8000c101d0a */
[----:B------:R1:W-:Y:S04]  /*0800*/  @!P4 STG.E [R8.64], R13 ;  /* 0x0000000d0800c986 */ /* 0x0003e8000c10190a */
[----:B------:R1:W-:Y:S04]  /*0810*/  @!P3 STG.E [R8.64+0x40], R5 ;  /* 0x000040050800b986 */ /* 0x0003e8000c10190a */
[----:B------:R1:W-:Y:S01]  /*0820*/  @!P2 STG.E [R8.64+0x80], R3 ;  /* 0x000080030800a986 */ /* 0x0003e2000c10190a */
[----:B------:R-:W-:Y:S05]  /*0830*/  @P5 EXIT ;  /* 0x000000000000594d */ /* 0x000fea0003800000 */
[----:B-1----:R-:W-:-:S05]  /*0840*/  MOV R3, 0xff800000 ;  /* 0xff80000000037802 */ /* 0x002fca0000000f00 */
[----:B------:R-:W-:Y:S01]  /*0850*/  STG.E [R8.64+0xc0], R3 ;  /* 0x0000c00308007986 */ /* 0x000fe2000c10190a */
[----:B------:R-:W-:Y:S05]  /*0860*/  EXIT ;  /* 0x000000000000794d */ /* 0x000fea0003800000 */
.L_x_1508:
[----:B-1----:R-:W-:Y:S01]  /*0870*/  ISETP.NE.U32.AND P0, PT, RZ, c[0x0][0x2b8], PT ;  /* 0x0000ae00ff007a0c */ /* 0x002fe20003f05070 */
        /* <DEDUP_REMOVED lines=18> */
.L_x_1509:
        /* <DEDUP_REMOVED lines=28> */
[----:B------:R-:W-:Y:S01]  /*0b60*/  IABS R0, c[0x0][0x1c8] ;  /* 0x0000720000007a13 */ /* 0x000fe20000000000 */
[----:B------:R-:W-:-:S03]  /*0b70*/  IMAD.MOV.U32 R8, RZ, RZ, RZ ;  /* 0x000000ffff087224 */ /* 0x000fc600078e00ff */
[----:B------:R-:W1:Y:S08]  /*0b80*/  I2F.RP R6, R0 ;  /* 0x0000000000067306 */ /* 0x000e700000209400 */
[----:B-1----:R-:W1:Y:S02]  /*0b90*/  MUFU.RCP R9, R6 ;  /* 0x0000000600097308 */ /* 0x002e640000001000 */
[----:B-1----:R-:W-:-:S06]  /*0ba0*/  IADD3 R9, R9, 0xffffffe, RZ ;  /* 0x0ffffffe09097810 */ /* 0x002fcc0007ffe0ff */
[----:B------:R-:W1:Y:S02]  /*0bb0*/  F2I.FTZ.U32.TRUNC.NTZ R9, R9 ;  /* 0x0000000900097305 */ /* 0x000e64000021f000 */
[----:B-1----:R-:W-:-:S05]  /*0bc0*/  IADD3 R4, RZ, -R9, RZ ;  /* 0x80000009ff047210 */ /* 0x002fca0007ffe0ff */
        /* <DEDUP_REMOVED lines=38> */
.L_x_1510:
[----:B------:R-:W-:Y:S01]  /*0e30*/  IABS R6, c[0x0][0x1c8] ;  /* 0x0000720000067a13 */ /* 0x000fe20000000000 */
[----:B------:R-:W-:-:S03]  /*0e40*/  IMAD.MOV.U32 R8, RZ, RZ, RZ ;  /* 0x000000ffff087224 */ /* 0x000fc600078e00ff */
[----:B------:R-:W1:Y:S08]  /*0e50*/  I2F.RP R7, R6 ;  /* 0x0000000600077306 */ /* 0x000e700000209400 */
[----:B-1----:R-:W1:Y:S02]  /*0e60*/  MUFU.RCP R5, R7 ;  /* 0x0000000700057308 */ /* 0x002e640000001000 */
[----:B-1----:R-:W-:-:S02]  /*0e70*/  IADD3 R5, R5, 0xffffffe, RZ ;  /* 0x0ffffffe05057810 */ /* 0x002fc40007ffe0ff */
[----:B------:R-:W-:-:S04]  /*0e80*/  LEA R7, R148, 0xffffff00, 0x8 ;  /* 0xffffff0094077811 */ /* 0x000fc800078e40ff */
[----:B------:R-:W1:Y:S01]  /*0e90*/  F2I.FTZ.U32.TRUNC.NTZ R9, R5 ;  /* 0x0000000500097305 */ /* 0x000e62000021f000 */
[----:B------:R-:W-:Y:S02]  /*0ea0*/  SHF.R.S32.HI R11, RZ, 0x1f, R7 ;  /* 0x0000001fff0b7819 */ /* 0x000fe40000011407 */
[----:B------:R-:W-:Y:S02]  /*0eb0*/  IADD3 R18, P1, R20, R7, RZ ;  /* 0x0000000714127210 */ /* 0x000fe40007f3e0ff */
[----:B-1----:R-:W-:-:S05]  /*0ec0*/  IADD3 R3, RZ, -R9, RZ ;  /* 0x80000009ff037210 */ /* 0x002fca0007ffe0ff */
        /* <DEDUP_REMOVED lines=25> */
[----:B------:R-:W-:Y:S01]  /*1060*/  IMAD R5, R3, c[0x0][0x180], RZ ;  /* 0x0000600003057a24 */ /* 0x000fe200078e02ff */
[----:B------:R-:W-:Y:S01]  /*1070*/  @P2 IADD3 R8, R8, 0x1, RZ ;  /* 0x0000000108082810 */ /* 0x000fe20007ffe0ff */
[----:B------:R-:W-:-:S04]  /*1080*/  IMAD.WIDE.U32 R18, R0, c[0x0][0x180], R18 ;  /* 0x0000600000127a25 */ /* 0x000fc800078e0012 */
[----:B------:R-:W-:Y:S01]  /*1090*/  @!P1 IMAD.MOV R8, RZ, RZ, -R8 ;  /* 0x000000ffff089224 */ /* 0x000fe200078e0a08 */
[----:B------:R-:W-:Y:S01]  /*10a0*/  @!P0 LOP3.LUT R8, RZ, c[0x0][0x1c8], RZ, 0x33, !PT ;  /* 0x00007200ff088a12 */ /* 0x000fe200078e33ff */
[C---:B------:R-:W-:Y:S02]  /*10b0*/  IMAD R4, R0.reuse, c[0x0][0x184], R5 ;  /* 0x0000610000047a24 */ /* 0x040fe400078e0205 */
[----:B------:R-:W-:Y:S01]  /*10c0*/  IMAD R3, R3, c[0x0][0x188], RZ ;  /* 0x0000620003037a24 */ /* 0x000fe200078e02ff */
[----:B------:R-:W-:Y:S01]  /*10d0*/  SHF.R.S32.HI R9, RZ, 0x1f, R8 ;  /* 0x0000001fff097819 */ /* 0x000fe20000011408 */
[----:B------:R-:W-:Y:S01]  /*10e0*/  IMAD.MOV.U32 R12, RZ, RZ, R20 ;  /* 0x000000ffff0c7224 */ /* 0x000fe200078e0014 */
[----:B------:R-:W-:Y:S01]  /*10f0*/  IADD3 R19, R19, R4, RZ ;  /* 0x0000000413137210 */ /* 0x000fe20007ffe0ff */
[----:B------:R-:W-:Y:S02]  /*1100*/  IMAD R4, R0, c[0x0][0x18c], R3 ;  /* 0x0000630000047a24 */ /* 0x000fe400078e0203 */
[----:B------:R-:W-:-:S02]  /*1110*/  IMAD R3, R9, c[0x0][0x1b0], RZ ;  /* 0x00006c0009037a24 */ /* 0x000fc400078e02ff */
[----:B------:R-:W-:-:S04]  /*1120*/  IMAD.WIDE.U32 R24, R0, c[0x0][0x188], R12 ;  /* 0x0000620000187a25 */ /* 0x000fc800078e000c */
[----:B------:R-:W-:Y:S01]  /*1130*/  IMAD.WIDE.U32 R22, R8, c[0x0][0x1b0], R18 ;  /* 0x00006c0008167a25 */ /* 0x000fe200078e0012 */
[----:B------:R-:W-:-:S03]  /*1140*/  IADD3 R4, R25, R4, RZ ;  /* 0x0000000419047210 */ /* 0x000fc60007ffe0ff */
[----:B------:R-:W-:-:S05]  /*1150*/  IMAD R3, R8, c[0x0][0x1b4], R3 ;  /* 0x00006d0008037a24 */ /* 0x000fca00078e0203 */
[----:B------:R-:W-:Y:S02]  /*1160*/  IADD3 R0, R23, R3, RZ ;  /* 0x0000000317007210 */ /* 0x000fe40007ffe0ff */
.L_x_1511:
[----:B------:R-:W-:Y:S01]  /*1170*/  SHF.R.S32.HI R153, RZ, 0x1f, R154 ;  /* 0x0000001fff997819 */ /* 0x000fe2000001149a */
[----:B------:R-:W-:Y:S01]  /*1180*/  ULDC.64 UR6, c[0x0][0x198] ;  /* 0x0000660000067ab9 */ /* 0x000fe20000000a00 */
[----:B------:R-:W-:Y:S01]  /*1190*/  IMAD R9, R9, c[0x0][0x1b8], RZ ;  /* 0x00006e0009097a24 */ /* 0x000fe200078e02ff */
[----:B------:R-:W-:Y:S01]  /*11a0*/  USHF.L.U32 UR9, UR6, 0x6, URZ ;  /* 0x0000000606097899 */ /* 0x000fe2000800063f */
[CC--:B------:R-:W-:Y:S01]  /*11b0*/  LEA.HI R25, R153.reuse, R154.reuse, RZ, 0x2 ;  /* 0x0000009a99197211 */ /* 0x0c0fe200078f10ff */
[----:B------:R-:W-:Y:S01]  /*11c0*/  UMOV UR8, 0x6 ;  /* 0x0000000600087882 */ /* 0x000fe20000000000 */
[CC--:B------:R-:W-:Y:S01]  /*11d0*/  LEA.HI R151, R153.reuse, R154.reuse, RZ, 0x4 ;  /* 0x0000009a99977211 */ /* 0x0c0fe200078f20ff */
[----:B------:R-:W-:Y:S01]  /*11e0*/  USHF.L.U64.HI UR7, UR6, UR8, UR7 ;  /* 0x0000000806077299 */ /* 0x000fe20008010207 */
[----:B------:R-:W-:Y:S01]  /*11f0*/  LEA.HI R23, R153, R154, RZ, 0x3 ;  /* 0x0000009a99177211 */ /* 0x000fe200078f18ff */
[----:B------:R-:W-:Y:S01]  /*1200*/  ULDC.64 UR4, c[0x0][0x1a0] ;  /* 0x0000680000047ab9 */ /* 0x000fe20000000a00 */
[----:B------:R-:W-:Y:S01]  /*1210*/  LOP3.LUT R3, R25, 0xfffffffc, RZ, 0xc0, !PT ;  /* 0xfffffffc19037812 */ /* 0x000fe200078ec0ff */
[----:B------:R-:W-:Y:S01]  /*1220*/  USHF.L.U64.HI UR5, UR4, UR8, UR5 ;  /* 0x0000000804057299 */ /* 0x000fe20008010205 */
[----:B------:R-:W-:Y:S01]  /*1230*/  SHF.R.S32.HI R6, RZ, 0x4, R151 ;  /* 0x00000004ff067819 */ /* 0x000fe20000011497 */
[----:B------:R-:W-:Y:S01]  /*1240*/  USHF.L.U32 UR4, UR4, 0x6, URZ ;  /* 0x0000000604047899 */ /* 0x000fe2000800063f */
[----:B------:R-:W-:Y:S01]  /*1250*/  SHF.R.S32.HI R12, RZ, 0x3, R23 ;  /* 0x00000003ff0c7819 */ /* 0x000fe20000011417 */
[C---:B------:R-:W-:Y:S01]  /*1260*/  IMAD.IADD R26, R154.reuse, 0x1, -R3 ;  /* 0x000000019a1a7824 */ /* 0x040fe200078e0a03 */
[----:B------:R-:W-:Y:S01]  /*1270*/  LEA.HI R5, R151, R6, RZ, 0x1 ;  /* 0x0000000697057211 */ /* 0x000fe200078f08ff */
[----:B------:R-:W-:Y:S01]  /*1280*/  IMAD.SHL.U32 R157, R154, 0x2, RZ ;  /* 0x000000029a9d7824 */ /* 0x000fe200078e00ff */
[----:B------:R-:W-:Y:S01]  /*1290*/  SHF.R.S32.HI R20, RZ, 0x2, R25 ;  /* 0x00000002ff147819 */ /* 0x000fe20000011419 */
[----:B------:R-:W-:Y:S01]  /*12a0*/  IMAD.SHL.U32 R3, R12, 0x40, RZ ;  /* 0x000000400c037824 */ /* 0x000fe200078e00ff */
[----:B------:R-:W-:Y:S01]  /*12b0*/  LOP3.LUT R19, R23, 0xfffffff8, RZ, 0xc0, !PT ;  /* 0xfffffff817137812 */ /* 0x000fe200078ec0ff */
[----:B------:R-:W-:Y:S01]  /*12c0*/  IMAD.SHL.U32 R26, R26, 0x8, RZ ;  /* 0x000000081a1a7824 */ /* 0x000fe200078e00ff */
[----:B------:R-:W-:-:S02]  /*12d0*/  LOP3.LUT R5, R5, 0xfffffffe, RZ, 0xc0, !PT ;  /* 0xfffffffe05057812 */ /* 0x000fc400078ec0ff */
[----:B------:R-:W-:Y:S01]  /*12e0*/  LEA.HI R23, R23, R12, RZ, 0x1 ;  /* 0x0000000c17177211 */ /* 0x000fe200078f08ff */
[----:B------:R-:W-:Y:S01]  /*12f0*/  IMAD.IADD R19, R154, 0x1, -R19 ;  /* 0x000000019a137824 */ /* 0x000fe200078e0a13 */
[----:B------:R-:W-:Y:S01]  /*1300*/  LEA.HI R25, R25, R20, RZ, 0x1 ;  /* 0x0000001419197211 */ /* 0x000fe200078f08ff */
[----:B------:R-:W-:Y:S01]  /*1310*/  IMAD.IADD R5, R6, 0x1, -R5 ;  /* 0x0000000106057824 */ /* 0x000fe200078e0a05 */
[----:B------:R-:W-:Y:S02]  /*1320*/  LOP3.LUT R3, R3, 0xc0, RZ, 0xc0, !PT ;  /* 0x000000c003037812 */ /* 0x000fe400078ec0ff */
[----:B------:R-:W-:Y:S02]  /*1330*/  LOP3.LUT R23, R23, 0xfffffffe, RZ, 0xc0, !PT ;  /* 0xfffffffe17177812 */ /* 0x000fe400078ec0ff */
[----:B------:R-:W-:Y:S02]  /*1340*/  SHF.R.S32.HI R27, RZ, 0x1f, R26 ;  /* 0x0000001fff1b7819 */ /* 0x000fe4000001141a */
[----:B------:R-:W-:Y:S01]  /*1350*/  IADD3 R22, P1, R26, R22, RZ ;  /* 0x000000161a167210 */ /* 0x000fe20007f3e0ff */
[----:B------:R-:W-:Y:S01]  /*1360*/  IMAD.IADD R12, R12, 0x1, -R23 ;  /* 0x000000010c0c7824 */ /* 0x000fe200078e0a17 */
[----:B------:R-:W-:-:S02]  /*1370*/  LEA.HI R153, R153, R154, RZ, 0x5 ;  /* 0x0000009a99997211 */ /* 0x000fc400078f28ff */
[----:B------:R-:W-:Y:S01]  /*1380*/  LOP3.LUT R25, R25, 0x7fffffe, RZ, 0xc0, !PT ;  /* 0x07fffffe19197812 */ /* 0x000fe200078ec0ff */
[----:B------:R-:W-:Y:S01]  /*1390*/  IMAD.X R23, R27, 0x1, R0, P1 ;  /* 0x000000011b177824 */ /* 0x000fe200008e0600 */
[----:B------:R-:W-:Y:S01]  /*13a0*/  LOP3.LUT R13, R3, 0x18, R26, 0xf8, !PT ;  /* 0x00000018030d7812 */ /* 0x000fe200078ef81a */
[----:B------:R-:W-:Y:S01]  /*13b0*/  IMAD.SHL.U32 R12, R12, 0x8, RZ ;  /* 0x000000080c0c7824 */ /* 0x000fe200078e00ff */
[----:B------:R-:W-:Y:S01]  /*13c0*/  SHF.R.U32.HI R6, RZ, 0x3, R3 ;  /* 0x00000003ff067819 */ /* 0x000fe20000011603 */
[C---:B------:R-:W-:Y:S01]  /*13d0*/  IMAD.IADD R10, R20.reuse, 0x1, -R25 ;  /* 0x00000001140a7824 */ /* 0x040fe200078e0a19 */
[----:B------:R-:W-:Y:S01]  /*13e0*/  LOP3.LUT R151, R151, 0xfffffff0, RZ, 0xc0, !PT ;  /* 0xfffffff097977812 */ /* 0x000fe200078ec0ff */
[----:B------:R-:W-:Y:S01]  /*13f0*/  IMAD.WIDE.U32 R22, R20, c[0x0][0x198], R22 ;  /* 0x0000660014167a25 */ /* 0x000fe200078e0016 */
[----:B------:R-:W-:Y:S02]  /*1400*/  SHF.R.S32.HI R155, RZ, 0x5, R153 ;  /* 0x00000005ff9b7819 */ /* 0x000fe40000011499 */
[----:B------:R-:W-:Y:S01]  /*1410*/  LOP3.LUT R6, R13, R6, RZ, 0x3c, !PT ;  /* 0x000000060d067212 */ /* 0x000fe200078e3cff */
[----:B------:R-:W-:Y:S01]  /*1420*/  IMAD.IADD R151, R154, 0x1, -R151 ;  /* 0x000000019a977824 */ /* 0x000fe200078e0a97 */
[----:B------:R-:W-:Y:S01]  /*1430*/  SHF.R.S32.HI R13, RZ, 0x1f, R236 ;  /* 0x0000001fff0d7819 */ /* 0x000fe200000114ec */
[C---:B------:R-:W-:Y:S01]  /*1440*/  IMAD R235, R155.reuse, 0x8, R10 ;  /* 0x000000089beb7824 */ /* 0x040fe200078e020a */
[----:B------:R-:W-:Y:S01]  /*1450*/  SHF.R.S32.HI R0, RZ, 0x1f, R15 ;  /* 0x0000001fff007819 */ /* 0x000fe2000001140f */
[----:B------:R-:W-:Y:S01]  /*1460*/  IMAD R156, R155, 0x10, R156 ;  /* 0x000000109b9c7824 */ /* 0x000fe200078e029c */
[----:B------:R-:W-:Y:S01]  /*1470*/  LEA.HI R3, R19, R19, RZ, 0x1 ;  /* 0x0000001313037211 */ /* 0x000fe200078f08ff */
[----:B------:R-:W-:Y:S01]  /*1480*/  IMAD R13, R13, c[0x0][0x178], RZ ;  /* 0x00005e000d0d7a24 */ /* 0x000fe200078e02ff */
[----:B------:R-:W-:Y:S01]  /*1490*/  IADD3 R24, P0, R26, R24, RZ ;  /* 0x000000181a187210 */ /* 0x000fe20007f1e0ff */
[----:B------:R-:W-:Y:S01]  /*14a0*/  IMAD R10, R0, c[0x0][0x1a8], RZ ;  /* 0x00006a00000a7a24 */ /* 0x000fe200078e02ff */
[----:B------:R-:W-:Y:S01]  /*14b0*/  LEA.HI R0, R151, R151, RZ, 0x1 ;  /* 0x0000009797007211 */ /* 0x000fe200078f08ff */
[C---:B------:R-:W-:Y:S01]  /*14c0*/  IMAD R18, R236.reuse, c[0x0][0x17c], R13 ;  /* 0x00005f00ec127a24 */ /* 0x040fe200078e020d */
[----:B------:R-:W-:Y:S01]  /*14d0*/  LOP3.LUT R234, R3, 0xfffffffe, RZ, 0xc0, !PT ;  /* 0xfffffffe03ea7812 */ /* 0x000fe200078ec0ff */
[----:B------:R-:W-:Y:S01]  /*14e0*/  IMAD.X R25, R27, 0x1, R4, P0 ;  /* 0x000000011b197824 */ /* 0x000fe200000e0604 */
[----:B------:R-:W-:Y:S01]  /*14f0*/  SHF.R.S32.HI R14, RZ, 0x1, R0 ;  /* 0x00000001ff0e7819 */ /* 0x000fe20000011400 */
[----:B------:R-:W-:Y:S01]  /*1500*/  IMAD.WIDE.U32 R26, R236, c[0x0][0x178], R26 ;  /* 0x00005e00ec1a7a25 */ /* 0x000fe200078e001a */
[----:B------:R-:W-:-:S02]  /*1510*/  SHF.R.S32.HI R13, RZ, 0x1f, R0 ;  /* 0x0000001fff0d7819 */ /* 0x000fc40000011400 */
[----:B------:R-:W-:Y:S01]  /*1520*/  SHF.R.S32.HI R21, RZ, 0x1f, R20 ;  /* 0x0000001fff157819 */ /* 0x000fe20000011414 */
[----:B------:R-:W-:Y:S01]  /*1530*/  IMAD.IADD R234, R19, 0x1, -R234 ;  /* 0x0000000113ea7824 */ /* 0x000fe200078e0aea */
[----:B------:R-:W-:Y:S01]  /*1540*/  IADD3 R7, P0, R20, R7, RZ ;  /* 0x0000000714077210 */ /* 0x000fe20007f1e0ff */
[----:B------:R-:W-:Y:S01]  /*1550*/  IMAD.IADD R19, R27, 0x1, R18 ;  /* 0x000000011b137824 */ /* 0x000fe200078e0212 */
[----:B------:R-:W-:Y:S01]  /*1560*/  LEA.HI R13, R13, R14, RZ, 0x2 ;  /* 0x0000000e0d0d7211 */ /* 0x000fe200078f10ff */
[----:B------:R-:W-:Y:S01]  /*1570*/  IMAD.MOV.U32 R18, RZ, RZ, R26 ;  /* 0x000000ffff127224 */ /* 0x000fe200078e001a */
[----:B------:R-:W-:Y:S01]  /*1580*/  SHF.R.S32.HI R3, RZ, 0x1, R3 ;  /* 0x00000001ff037819 */ /* 0x000fe20000011403 */
[----:B------:R-:W-:Y:S01]  /*1590*/  IMAD.U32 R235, R235, 0x20, R6 ;  /* 0x00000020ebeb7824 */ /* 0x000fe200078e0006 */
[----:B------:R-:W-:Y:S01]  /*15a0*/  LOP3.LUT R13, R13, 0xfffffffc, RZ, 0xc0, !PT ;  /* 0xfffffffc0d0d7812 */ /* 0x000fe200078ec0ff */
[----:B------:R-:W-:Y:S01]  /*15b0*/  IMAD.X R6, R21, 0x1, R11, P0 ;  /* 0x0000000115067824 */ /* 0x000fe200000e060b */
[----:B------:R-:W-:Y:S01]  /*15c0*/  LEA R232, P0, R22, c[0x0][0x168], 0x1 ;  /* 0x00005a0016e87a11 */ /* 0x000fe200078008ff */
[----:B------:R-:W-:Y:S01]  /*15d0*/  IMAD.WIDE R16, R17, 0x40, R20 ;  /* 0x0000004011107825 */ /* 0x000fe200078e0214 */
[----:B------:R-:W-:-:S02]  /*15e0*/  LOP3.LUT R0, R0, 0x7fffffe, RZ, 0xc0, !PT ;  /* 0x07fffffe00007812 */ /* 0x000fc400078ec0ff */
[----:B------:R-:W-:Y:S01]  /*15f0*/  LOP3.LUT R237, R153, 0xffffffe0, RZ, 0xc0, !PT ;  /* 0xffffffe099ed7812 */ /* 0x000fe200078ec0ff */
[----:B------:R-:W-:Y:S02]  /*1600*/  IMAD R11, R21, c[0x0][0x198], RZ ;  /* 0x00006600150b7a24 */ /* 0x000fe400078e02ff */
[C---:B------:R-:W-:Y:S02]  /*1610*/  IMAD R10, R15.reuse, c[0x0][0x1ac], R10 ;  /* 0x00006b000f0a7a24 */ /* 0x040fe400078e020a */
[----:B------:R-:W-:-:S04]  /*1620*/  IMAD.WIDE.U32 R18, R15, c[0x0][0x1a8], R18 ;  /* 0x00006a000f127a25 */ /* 0x000fc800078e0012 */
[----:B------:R-:W-:Y:S02]  /*1630*/  IMAD.IADD R73, R14, 0x1, -R13 ;  /* 0x000000010e497824 */ /* 0x000fe400078e0a0d */
[----:B------:R-:W-:Y:S02]  /*1640*/  IMAD R11, R20, c[0x0][0x19c], R11 ;  /* 0x00006700140b7a24 */ /* 0x000fe400078e020b */
[----:B------:R-:W-:Y:S02]  /*1650*/  IMAD R13, R17, c[0x0][0x190], RZ ;  /* 0x00006400110d7a24 */ /* 0x000fe400078e02ff */
[----:B------:R-:W-:Y:S02]  /*1660*/  IMAD.IADD R19, R19, 0x1, R10 ;  /* 0x0000000113137824 */ /* 0x000fe400078e020a */
[----:B------:R-:W-:Y:S02]  /*1670*/  IMAD.SHL.U32 R15, R3, 0x40, RZ ;  /* 0x00000040030f7824 */ /* 0x000fe400078e00ff */
[----:B------:R-:W-:-:S02]  /*1680*/  IMAD.IADD R11, R23, 0x1, R11 ;  /* 0x00000001170b7824 */ /* 0x000fc400078e020b */
[C---:B------:R-:W-:Y:S01]  /*1690*/  IMAD R13, R16.reuse, c[0x0][0x194], R13 ;  /* 0x00006500100d7a24 */ /* 0x040fe200078e020d */
[----:B------:R-:W-:Y:S01]  /*16a0*/  LOP3.LUT R15, R15, 0xc0, RZ, 0xc0, !PT ;  /* 0x000000c00f0f7812 */ /* 0x000fe200078ec0ff */
[----:B------:R-:W-:Y:S01]  /*16b0*/  IMAD.WIDE.U32 R16, R16, c[0x0][0x190], R18 ;  /* 0x0000640010107a25 */ /* 0x000fe200078e0012 */
[----:B------:R-:W-:Y:S02]  /*16c0*/  LEA.HI.X R233, R22, c[0x0][0x16c], R11, 0x1, P0 ;  /* 0x00005b0016e97a11 */ /* 0x000fe400000f0c0b */
[----:B------:R-:W-:Y:S01]  /*16d0*/  LOP3.LUT R12, R15, 0x8, R12, 0xf8, !PT ;  /* 0x000000080f0c7812 */ /* 0x000fe200078ef80c */
[----:B------:R-:W-:Y:S01]  /*16e0*/  IMAD.IADD R13, R17, 0x1, R13 ;  /* 0x00000001110d7824 */ /* 0x000fe200078e020d */
[----:B------:R-:W-:Y:S01]  /*16f0*/  LEA R10, P0, R16, c[0x0][0x160], 0x1 ;  /* 0x00005800100a7a11 */ /* 0x000fe200078008ff */
[C---:B------:R-:W-:Y:S01]  /*1700*/  IMAD R4, R8.reuse, c[0x0][0x1bc], R9 ;  /* 0x00006f0008047a24 */ /* 0x040fe200078e0209 */
[----:B------:R-:W-:Y:S01]  /*1710*/  SHF.R.U32.HI R15, RZ, 0x3, R15 ;  /* 0x00000003ff0f7819 */ /* 0x000fe2000001160f */
[----:B------:R-:W-:Y:S01]  /*1720*/  IMAD.WIDE.U32 R8, R8, c[0x0][0x1b8], R24 ;  /* 0x00006e0008087a25 */ /* 0x000fe200078e0018 */
[----:B------:R-:W-:-:S02]  /*1730*/  LEA.HI.X R11, R16, c[0x0][0x164], R13, 0x1, P0 ;  /* 0x00005900100b7a11 */ /* 0x000fc400000f0c0d */
[----:B------:R-:W-:Y:S01]  /*1740*/  IADD3 R16, P0, R232, UR9, RZ ;  /* 0x00000009e8107c10 */ /* 0x000fe2000ff1e0ff */
[----:B------:R-:W-:Y:S01]  /*1750*/  IMAD.MOV.U32 R14, RZ, RZ, R8 ;  /* 0x000000ffff0e7224 */ /* 0x000fe200078e0008 */
[----:B------:R-:W-:Y:S01]  /*1760*/  LOP3.LUT R12, R12, R15, RZ, 0x3c, !PT ;  /* 0x0000000f0c0c7212 */ /* 0x000fe200078e3cff */
[----:B------:R-:W-:Y:S01]  /*1770*/  IMAD.IADD R15, R9, 0x1, R4 ;  /* 0x00000001090f7824 */ /* 0x000fe200078e0204 */
[----:B------:R-:W-:Y:S01]  /*1780*/  IADD3.X R17, R233, UR7, RZ, P0, !PT ;  /* 0x00000007e9117c10 */ /* 0x000fe200087fe4ff */
[----:B------:R-:W-:Y:S01]  /*1790*/  IMAD R4, R6, c[0x0][0x1a0], RZ ;  /* 0x0000680006047a24 */ /* 0x000fe200078e02ff */
[----:B------:R-:W-:Y:S01]  /*17a0*/  IADD3 R6, P0, R16, UR9, RZ ;  /* 0x0000000910067c10 */ /* 0x000fe2000ff1e0ff */
[----:B------:R-:W-:-:S04]  /*17b0*/  IMAD.WIDE.U32 R14, R7, c[0x0][0x1a0], R14 ;  /* 0x00006800070e7a25 */ /* 0x000fc800078e000e */
[----:B------:R-:W-:Y:S01]  /*17c0*/  IMAD R4, R7, c[0x0][0x1a4], R4 ;  /* 0x0000690007047a24 */ /* 0x000fe200078e0204 */
[----:B------:R-:W-:Y:S01]  /*17d0*/  IADD3.X R7, R17, UR7, RZ, P0, !PT ;  /* 0x0000000711077c10 */ /* 0x000fe200087fe4ff */
[----:B------:R-:W-:Y:S01]  /*17e0*/  IMAD.MOV.U32 R13, RZ, RZ, c[0x0][0x190] ;  /* 0x00006400ff0d7624 */ /* 0x000fe200078e00ff */
[----:B------:R-:W-:Y:S01]  /*17f0*/  IADD3 R18, P0, R6, UR9, RZ ;  /* 0x0000000906127c10 */ /* 0x000fe2000ff1e0ff */
[----:B------:R-:W-:Y:S02]  /*1800*/  IMAD.MOV.U32 R9, RZ, RZ, c[0x0][0x194] ;  /* 0x00006500ff097624 */ /* 0x000fe400078e00ff */
[----:B------:R-:W-:Y:S01]  /*1810*/  IMAD.SHL.U32 R235, R235, 0x2, RZ ;  /* 0x00000002ebeb7824 */ /* 0x000fe200078e00ff */
[----:B------:R-:W-:Y:S01]  /*1820*/  IADD3.X R19, R7, UR7, RZ, P0, !PT ;  /* 0x0000000707137c10 */ /* 0x000fe200087fe4ff */
[----:B------:R-:W-:Y:S01]  /*1830*/  IMAD.IADD R231, R15, 0x1, R4 ;  /* 0x000000010fe77824 */ /* 0x000fe200078e0204 */
[----:B------:R-:W-:Y:S01]  /*1840*/  IADD3 R22, P0, R18, UR9, RZ ;  /* 0x0000000912167c10 */ /* 0x000fe2000ff1e0ff */
[----:B------:R-:W-:Y:S01]  /*1850*/  IMAD.SHL.U32 R149, R73, 0x40, RZ ;  /* 0x0000004049957824 */ /* 0x000fe200078e00ff */
[----:B------:R-:W-:Y:S01]  /*1860*/  LEA R8, P1, R13, R10, 0x6 ;  /* 0x0000000a0d087211 */ /* 0x000fe200078230ff */
[----:B------:R-:W-:Y:S01]  /*1870*/  @!PT LDS RZ, [RZ] ;  /* 0x00000000fffff984 */ /* 0x000fe20000000800 */
[----:B------:R-:W-:Y:S01]  /*1880*/  @!PT LDS RZ, [RZ] ;  /* 0x00000000fffff984 */ /* 0x000fe20000000800 */
[----:B------:R-:W-:Y:S01]  /*1890*/  @!PT LDS RZ, [RZ] ;  /* 0x00000000fffff984 */ /* 0x000fe20000000800 */
[----:B------:R1:W-:Y:S01]  /*18a0*/  LDGSTS.E.BYPASS.LTC128B.128 [R235], [R10.64] ;  /* 0x000000000aeb7fae */ /* 0x0003e2000b901d4a */
[----:B------:R-:W-:Y:S01]  /*18b0*/  IADD3.X R23, R19, UR7, RZ, P0, !PT ;  /* 0x0000000713177c10 */ /* 0x000fe200087fe4ff */
[----:B------:R-:W-:Y:S01]  /*18c0*/  IMAD.IADD R237, R154, 0x1, -R237 ;  /* 0x000000019aed7824 */ /* 0x000fe200078e0aed */
[----:B------:R-:W-:-:S02]  /*18d0*/  IADD3 R20, P0, R22, UR9, RZ ;  /* 0x0000000916147c10 */ /* 0x000fc4000ff1e0ff */
[----:B------:R-:W-:Y:S02]  /*18e0*/  LEA.HI.X R9, R13, R11, R9, 0x6, P1 ;  /* 0x0000000b0d097211 */ /* 0x000fe400008f3409 */
[----:B------:R-:W-:Y:S02]  /*18f0*/  IADD3.X R21, R23, UR7, RZ, P0, !PT ;  /* 0x0000000717157c10 */ /* 0x000fe400087fe4ff */
[----:B------:R-:W-:Y:S01]  /*1900*/  SHF.R.S32.HI R4, RZ, 0x1f, R151 ;  /* 0x0000001fff047819 */ /* 0x000fe20000011497 */
[----:B------:R2:W-:Y:S01]  /*1910*/  LDGSTS.E.BYPASS.LTC128B.128 [R235+0x800], [R8.64] ;  /* 0x0080000008eb7fae */ /* 0x0005e2000b901d4a */
[----:B------:R-:W-:Y:S02]  /*1920*/  LOP3.LUT R149, R149, 0xc0, RZ, 0xc0, !PT ;  /* 0x000000c095957812 */ /* 0x000fe400078ec0ff */
[----:B------:R-:W-:Y:S01]  /*1930*/  LEA.HI R4, R4, R151, RZ, 0x3 ;  /* 0x0000009704047211 */ /* 0x000fe200078f18ff */
[----:B------:R3:W-:Y:S01]  /*1940*/  LDGSTS.E.BYPASS.LTC128B.128 [R235+0x1000], [R232.64] ;  /* 0x01000000e8eb7fae */ /* 0x0007e2000b901d4a */
[----:B------:R-:W-:Y:S01]  /*1950*/  IMAD.IADD R151, R151, 0x1, -R0 ;  /* 0x0000000197977824 */ /* 0x000fe200078e0a00 */
[----:B------:R-:W-:-:S02]  /*1960*/  LOP3.LUT P1, RZ, R73, 0x2, RZ, 0xc0, !PT ;  /* 0x0000000249ff7812 */ /* 0x000fc4000782c0ff */
[----:B------:R4:W-:Y:S01]  /*1970*/  LDGSTS.E.BYPASS.LTC128B.128 [R235+0x1800], [R16.64] ;  /* 0x0180000010eb7fae */ /* 0x0009e2000b901d4a */
[----:B------:R-:W-:Y:S01]  /*1980*/  IMAD.SHL.U32 R4, R4, 0x20, RZ ;  /* 0x0000002004047824 */ /* 0x000fe200078e00ff */
[----:B------:R-:W-:Y:S02]  /*1990*/  SHF.R.S32.HI R154, RZ, 0x1f, R153 ;  /* 0x0000001fff9a7819 */ /* 0x000fe40000011499 */
[----:B------:R5:W-:Y:S02]  /*19a0*/  LDGSTS.E.BYPASS.LTC128B.128 [R235+0x2000], [R6.64] ;  /* 0x0200000006eb7fae */ /* 0x000be4000b901d4a */
[----:B------:R-:W-:Y:S02]  /*19b0*/  LOP3.LUT R150, R4, 0xffffff00, RZ, 0xc0, !PT ;  /* 0xffffff0004967812 */ /* 0x000fe400078ec0ff */
[----:B------:R4:W-:Y:S01]  /*19c0*/  LDGSTS.E.BYPASS.LTC128B.128 [R235+0x2800], [R18.64] ;  /* 0x0280000012eb7fae */ /* 0x0009e2000b901d4a */
[----:B-1----:R-:W-:Y:S02]  /*19d0*/  IADD3 R10, P0, R20, UR9, RZ ;  /* 0x00000009140a7c10 */ /* 0x002fe4000ff1e0ff */
[--C-:B------:R-:W-:Y:S01]  /*19e0*/  IMAD R228, R155, 0x200, R150.reuse ;  /* 0x000002009be47824 */ /* 0x100fe200078e0296 */
[----:B------:R1:W-:Y:S01]  /*19f0*/  LDGSTS.E.BYPASS.LTC128B.128 [R235+0x3000], [R22.64] ;  /* 0x0300000016eb7fae */ /* 0x0003e2000b901d4a */
[----:B------:R-:W-:Y:S01]  /*1a00*/  IADD3.X R11, R21, UR7, RZ, P0, !PT ;  /* 0x00000007150b7c10 */ /* 0x000fe200087fe4ff */
[----:B------:R-:W-:-:S02]  /*1a10*/  IMAD R208, R151, 0x20, R150 ;  /* 0x0000002097d07824 */ /* 0x000fc400078e0296 */
[----:B------:R1:W-:Y:S01]  /*1a20*/  LDGSTS.E.BYPASS.LTC128B.128 [R235+0x3800], [R20.64] ;  /* 0x0380000014eb7fae */ /* 0x0003e2000b901d4a */
[----:B------:R-:W-:Y:S01]  /*1a30*/  IMAD R228, R151, 0x20, R228 ;  /* 0x0000002097e47824 */ /* 0x000fe200078e02e4 */
[----:B--2---:R-:W-:Y:S02]  /*1a40*/  IADD3 R8, P0, R10, UR9, RZ ;  /* 0x000000090a087c10 */ /* 0x004fe4000ff1e0ff */
[----:B------:R2:W-:Y:S02]  /*1a50*/  LDGSTS.E.BYPASS.LTC128B.128 [R235+0x4000], [R10.64] ;  /* 0x040000000aeb7fae */ /* 0x0005e4000b901d4a */
[----:B------:R-:W-:Y:S02]  /*1a60*/  IADD3.X R9, R11, UR7, RZ, P0, !PT ;  /* 0x000000070b097c10 */ /* 0x000fe400087fe4ff */
[----:B------:R-:W-:-:S03]  /*1a70*/  LEA R230, P0, R14, c[0x0][0x170], 0x1 ;  /* 0x00005c000ee67a11 */ /* 0x000fc600078008ff */
[----:B------:R1:W-:Y:S01]  /*1a80*/  LDGSTS.E.BYPASS.LTC128B.128 [R235+0x4800], [R8.64] ;  /* 0x0480000008eb7fae */ /* 0x0003e2000b901d4a */
[----:B------:R-:W-:Y:S01]  /*1a90*/  LEA.HI.X R231, R14, c[0x0][0x174], R231, 0x1, P0 ;  /* 0x00005d000ee77a11 */ /* 0x000fe200000f0ce7 */
[C---:B-----5:R-:W-:Y:S02]  /*1aa0*/  IMAD.SHL.U32 R6, R5.reuse, 0x8, RZ ;  /* 0x0000000805067824 */ /* 0x060fe400078e00ff */
[----:B------:R-:W0:Y:S01]  /*1ab0*/  LDGDEPBAR ;  /* 0x00000000000079af */ /* 0x000e220000000000 */
[----:B------:R-:W-:Y:S02]  /*1ac0*/  IMAD R5, R5, 0x8, R234 ;  /* 0x0000000805057824 */ /* 0x000fe400078e02ea */
[----:B------:R-:W-:Y:S02]  /*1ad0*/  LOP3.LUT R6, R149, 0x8, R6, 0xf8, !PT ;  /* 0x0000000895067812 */ /* 0x000fe400078ef806 */
[----:B------:R-:W-:Y:S01]  /*1ae0*/  IMAD.U32 R0, R5, 0x20, R12 ;  /* 0x0000002005007824 */ /* 0x000fe200078e000c */
[----:B------:R-:W-:-:S03]  /*1af0*/  SHF.R.U32.HI R149, RZ, 0x3, R149 ;  /* 0x00000003ff957819 */ /* 0x000fc60000011695 */
[----:B------:R-:W-:Y:S01]  /*1b00*/  IMAD.SHL.U32 R72, R0, 0x2, RZ ;  /* 0x0000000200487824 */ /* 0x000fe200078e00ff */
[----:B------:R-:W-:Y:S02]  /*1b10*/  LOP3.LUT R149, R6, R149, RZ, 0x3c, !PT ;  /* 0x0000009506957212 */ /* 0x000fe400078e3cff */
[----:B------:R-:W-:Y:S02]  /*1b20*/  LEA R227, R0, 0x1000, 0x1 ;  /* 0x0000100000e37811 */ /* 0x000fe400078e08ff */
[----:B------:R-:W-:Y:S01]  /*1b30*/  SHF.R.S32.HI R0, RZ, 0x1f, R237 ;  /* 0x0000001fff007819 */ /* 0x000fe200000114ed */
[----:B------:R-:W-:Y:S01]  /*1b40*/  IMAD.IADD R228, R149, 0x1, R228 ;  /* 0x0000000195e47824 */ /* 0x000fe200078e02e4 */
[----:B------:R-:W-:Y:S02]  /*1b50*/  IADD3 R225, R227, 0x20, RZ ;  /* 0x00000020e3e17810 */ /* 0x000fe40007ffe0ff */
[----:B------:R-:W-:Y:S01]  /*1b60*/  LEA.HI R237, R0, R237, RZ, 0x2 ;  /* 0x000000ed00ed7211 */ /* 0x000fe200078f10ff */
[----:B------:R-:W-:-:S03]  /*1b70*/  IMAD.SHL.U32 R228, R228, 0x2, RZ ;  /* 0x00000002e4e47824 */ /* 0x000fc600078e00ff */
[----:B------:R-:W-:Y:S02]  /*1b80*/  SHF.R.S32.HI R237, RZ, 0x2, R237 ;  /* 0x00000002ffed7819 */ /* 0x000fe400000114ed */
[----:B-1----:R-:W-:Y:S01]  /*1b90*/  IADD3 R8, P0, R230, UR4, RZ ;  /* 0x00000004e6087c10 */ /* 0x002fe2000ff1e0ff */
[----:B------:R-:W-:-:S04]  /*1ba0*/  DEPBAR.LE SB0, 0x0 ;  /* 0x000080000000791a */ /* 0x000fc80000000000 */
[----:B------:R-:W-:Y:S01]  /*1bb0*/  IADD3.X R9, R231, UR5, RZ, P0, !PT ;  /* 0x00000005e7097c10 */ /* 0x000fe200087fe4ff */
[----:B------:R-:W-:Y:S01]  /*1bc0*/  BAR.SYNC.DEFER_BLOCKING 0x0 ;  /* 0x0000000000007b1d */ /* 0x000fe20000010000 */
[----:B------:R-:W-:-:S04]  /*1bd0*/  IADD3 R14, P0, R8, UR4, RZ ;  /* 0x00000004080e7c10 */ /* 0x000fc8000ff1e0ff */
[----:B------:R-:W-:Y:S02]  /*1be0*/  IADD3.X R15, R9, UR5, RZ, P0, !PT ;  /* 0x00000005090f7c10 */ /* 0x000fe400087fe4ff */
[----:B------:R-:W-:-:S04]  /*1bf0*/  IADD3 R12, P0, R14, UR4, RZ ;  /* 0x000000040e0c7c10 */ /* 0x000fc8000ff1e0ff */
[----:B------:R-:W-:Y:S02]  /*1c00*/  IADD3.X R13, R15, UR5, RZ, P0, !PT ;  /* 0x000000050f0d7c10 */ /* 0x000fe400087fe4ff */
[----:B------:R-:W-:-:S04]  /*1c10*/  IADD3 R6, P0, R12, UR4, RZ ;  /* 0x000000040c067c10 */ /* 0x000fc8000ff1e0ff */
[----:B------:R-:W-:Y:S02]  /*1c20*/  IADD3.X R7, R13, UR5, RZ, P0, !PT ;  /* 0x000000050d077c10 */ /* 0x000fe400087fe4ff */
[----:B------:R-:W-:-:S04]  /*1c30*/  IADD3 R4, P0, R6, UR4, RZ ;  /* 0x0000000406047c10 */ /* 0x000fc8000ff1e0ff */
[----:B------:R-:W-:Y:S01]  /*1c40*/  IADD3.X R5, R7, UR5, RZ, P0, !PT ;  /* 0x0000000507057c10 */ /* 0x000fe200087fe4ff */
[----:B------:R-:W-:Y:S01]  /*1c50*/  @!PT LDS RZ, [RZ] ;  /* 0x00000000fffff984 */ /* 0x000fe20000000800 */
[----:B------:R-:W-:Y:S01]  /*1c60*/  @!PT LDS RZ, [RZ] ;  /* 0x00000000fffff984 */ /* 0x000fe20000000800 */
[----:B------:R-:W-:Y:S01]  /*1c70*/  @!PT LDS RZ, [RZ] ;  /* 0x00000000fffff984 */ /* 0x000fe20000000800 */
[----:B------:R3:W-:Y:S01]  /*1c80*/  LDGSTS.E.BYPASS.LTC128B.128 [R235+0x5000], [R230.64] ;  /* 0x05000000e6eb7fae */ /* 0x0007e2000b901d4a */
[----:B--2---:R-:W-:-:S03]  /*1c90*/  IADD3 R10, P0, R4, UR4, RZ ;  /* 0x00000004040a7c10 */ /* 0x004fc6000ff1e0ff */
        /* <DEDUP_REMOVED lines=8> */
[----:B------:R-:W-:Y:S02]  /*1d20*/  IADD3.X R9, R11, UR5, RZ, P0, !PT ;  /* 0x000000050b097c10 */ /* 0x000fe400087fe4ff */
[----:B------:R-:W-:Y:S01]  /*1d30*/  LOP3.LUT P0, RZ, R3, 0x2, RZ, 0xc0, !PT ;  /* 0x0000000203ff7812 */ /* 0x000fe2000780c0ff */
[----:B------:R-:W-:Y:S02]  /*1d40*/  IMAD.MOV.U32 R3, RZ, RZ, 0x20 ;  /* 0x00000020ff037424 */ /* 0x000fe400078e00ff */
[----:B------:R1:W-:Y:S03]  /*1d50*/  LDGSTS.E.BYPASS.LTC128B.128 [R235+0x8800], [R8.64] ;  /* 0x0880000008eb7fae */ /* 0x0003e6000b901d4a */
[----:B------:R-:W-:Y:S01]  /*1d60*/  SEL R3, R3, 0xffffffe0, !P1 ;  /* 0xffffffe003037807 */ /* 0x000fe20004800000 */
[----:B------:R-:W-:Y:S04]  /*1d70*/  LDSM.16.M88.4 R68, [R228] ;  /* 0x00000000e444783b */ /* 0x000fe80000000200 */
[----:B------:R-:W1:Y:S01]  /*1d80*/  LDSM.16.M88.4 R64, [R72+0x1000] ;  /* 0x001000004840783b */ /* 0x000e620000000200 */
[----:B------:R-:W-:Y:S01]  /*1d90*/  IMAD.IADD R226, R228, 0x1, R3 ;  /* 0x00000001e4e27824 */ /* 0x000fe200078e0203 */
[----:B------:R-:W-:-:S02]  /*1da0*/  @P0 IADD3 R225, R227, -0x20, RZ ;  /* 0xffffffe0e3e10810 */ /* 0x000fc40007ffe0ff */
[----:B------:R-:W3:Y:S02]  /*1db0*/  LDSM.16.M88.4 R52, [R72+0x1400] ;  /* 0x001400004834783b */ /* 0x000ee40000000200 */
[C---:B------:R-:W-:Y:S02]  /*1dc0*/  IADD3 R222, R225.reuse, 0x400, RZ ;  /* 0x00000400e1de7810 */ /* 0x040fe40007ffe0ff */
[----:B------:R-:W-:Y:S01]  /*1dd0*/  LDSM.16.M88.4 R136, [R72+0x4c00] ;  /* 0x004c00004888783b */ /* 0x000fe20000000200 */
[C---:B------:R-:W-:Y:S02]  /*1de0*/  IADD3 R221, R225.reuse, 0x800, RZ ;  /* 0x00000800e1dd7810 */ /* 0x040fe40007ffe0ff */
[C---:B------:R-:W-:Y:S01]  /*1df0*/  IADD3 R220, R225.reuse, 0xc00, RZ ;  /* 0x00000c00e1dc7810 */ /* 0x040fe20007ffe0ff */
[----:B------:R-:W3:Y:S01]  /*1e00*/  LDSM.16.M88.4 R44, [R72+0x1800] ;  /* 0x00180000482c783b */ /* 0x000ee20000000200 */
[C---:B------:R-:W-:Y:S02]  /*1e10*/  IADD3 R219, R225.reuse, 0x1000, RZ ;  /* 0x00001000e1db7810 */ /* 0x040fe40007ffe0ff */
[C---:B------:R-:W-:Y:S01]  /*1e20*/  IADD3 R218, R225.reuse, 0x1400, RZ ;  /* 0x00001400e1da7810 */ /* 0x040fe20007ffe0ff */
[----:B------:R-:W3:Y:S01]  /*1e30*/  LDSM.16.M88.4 R36, [R72+0x1c00] ;  /* 0x001c00004824783b */ /* 0x000ee20000000200 */
[----:B------:R-:W-:-:S02]  /*1e40*/  IADD3 R217, R225, 0x1800, RZ ;  /* 0x00001800e1d97810 */ /* 0x000fc40007ffe0ff */
[C---:B------:R-:W-:Y:S01]  /*1e50*/  IADD3 R216, R225.reuse, 0x1c00, RZ ;  /* 0x00001c00e1d87810 */ /* 0x040fe20007ffe0ff */
[----:B------:R-:W4:Y:S01]  /*1e60*/  LDSM.16.M88.4 R28, [R72+0x2000] ;  /* 0x00200000481c783b */ /* 0x000f220000000200 */
[C---:B------:R-:W-:Y:S02]  /*1e70*/  IADD3 R215, R225.reuse, 0x2000, RZ ;  /* 0x00002000e1d77810 */ /* 0x040fe40007ffe0ff */
[C---:B------:R-:W-:Y:S01]  /*1e80*/  IADD3 R214, R225.reuse, 0x2400, RZ ;  /* 0x00002400e1d67810 */ /* 0x040fe20007ffe0ff */
[----:B------:R-:W4:Y:S01]  /*1e90*/  LDSM.16.M88.4 R20, [R72+0x2400] ;  /* 0x002400004814783b */ /* 0x000f220000000200 */
[C---:B------:R-:W-:Y:S02]  /*1ea0*/  IADD3 R213, R225.reuse, 0x2800, RZ ;  /* 0x00002800e1d57810 */ /* 0x040fe40007ffe0ff */
[C---:B------:R-:W-:Y:S01]  /*1eb0*/  IADD3 R212, R225.reuse, 0x2c00, RZ ;  /* 0x00002c00e1d47810 */ /* 0x040fe20007ffe0ff */
[----:B--2---:R-:W2:Y:S01]  /*1ec0*/  LDSM.16.M88.4 R12, [R72+0x2800] ;  /* 0x00280000480c783b */ /* 0x004ea20000000200 */
[----:B------:R-:W-:-:S02]  /*1ed0*/  IADD3 R211, R225, 0x3000, RZ ;  /* 0x00003000e1d37810 */ /* 0x000fc40007ffe0ff */
[----:B------:R-:W-:Y:S01]  /*1ee0*/  IADD3 R209, R225, 0x3800, RZ ;  /* 0x00003800e1d17810 */ /* 0x000fe20007ffe0ff */
[----:B-----5:R-:W5:Y:S04]  /*1ef0*/  LDSM.16.M88.4 R4, [R72+0x2c00] ;  /* 0x002c00004804783b */ /* 0x020f680000000200 */
[----:B------:R-:W2:Y:S04]  /*1f00*/  LDSM.16.M88.4 R124, [R72+0x3000] ;  /* 0x00300000487c783b */ /* 0x000ea80000000200 */
[----:B------:R-:W2:Y:S01]  /*1f10*/  LDSM.16.M88.4 R116, [R72+0x3400] ;  /* 0x003400004874783b */ /* 0x000ea20000000200 */
[C---:B-1----:R-:W-:Y:S03]  /*1f20*/  HMMA.16816.F32.BF16 R56, R68.reuse, R64, RZ ;  /* 0x000000404438723c */ /* 0x042fe600000418ff */
[----:B------:R-:W1:Y:S04]  /*1f30*/  LDSM.16.M88.4 R108, [R72+0x3800] ;  /* 0x00380000486c783b */ /* 0x000e680000000200 */
[----:B------:R-:W1:Y:S01]  /*1f40*/  LDSM.16.M88.4 R100, [R72+0x3c00] ;  /* 0x003c00004864783b */ /* 0x000e620000000200 */
[C---:B------:R-:W-:Y:S03]  /*1f50*/  HMMA.16816.F32.BF16 R64, R68.reuse, R66, RZ ;  /* 0x000000424440723c */ /* 0x040fe600000418ff */
[----:B------:R-:W1:Y:S04]  /*1f60*/  LDSM.16.M88.4 R92, [R72+0x4000] ;  /* 0x00400000485c783b */ /* 0x000e680000000200 */
[----:B------:R-:W1:Y:S01]  /*1f70*/  LDSM.16.M88.4 R84, [R72+0x4400] ;  /* 0x004400004854783b */ /* 0x000e620000000200 */
[C---:B---3--:R-:W-:Y:S03]  /*1f80*/  HMMA.16816.F32.BF16 R60, R68.reuse, R52, RZ ;  /* 0x00000034443c723c */ /* 0x048fe600000418ff */
[----:B------:R3:W1:Y:S04]  /*1f90*/  LDSM.16.M88.4 R76, [R72+0x4800] ;  /* 0x00480000484c783b */ /* 0x0006680000000200 */
[----:B------:R-:W-:Y:S01]  /*1fa0*/  LDSM.16.M88.4 R140, [R226] ;  /* 0x00000000e28c783b */ /* 0x000fe20000000200 */
[C---:B------:R-:W-:Y:S03]  /*1fb0*/  HMMA.16816.F32.BF16 R48, R68.reuse, R44, RZ ;  /* 0x0000002c4430723c */ /* 0x040fe600000418ff */
[----:B------:R-:W1:Y:S04]  /*1fc0*/  LDSM.16.M88.4 R132, [R225] ;  /* 0x00000000e184783b */ /* 0x000e680000000200 */
[----:B------:R-:W1:Y:S01]  /*1fd0*/  LDSM.16.M88.4 R144, [R225+0x400] ;  /* 0x00040000e190783b */ /* 0x000e620000000200 */
[C---:B------:R-:W-:Y:S03]  /*1fe0*/  HMMA.16816.F32.BF16 R40, R68.reuse, R36, RZ ;  /* 0x000000244428723c */ /* 0x040fe600000418ff */
[----:B------:R-:W0:Y:S05]  /*1ff0*/  LDGDEPBAR ;  /* 0x00000000000079af */ /* 0x000e2a0000000000 */
[C---:B----4-:R-:W-:Y:S08]  /*2000*/  HMMA.16816.F32.BF16 R32, R68.reuse, R28, RZ ;  /* 0x0000001c4420723c */ /* 0x050ff000000418ff */
[C---:B---3--:R-:W-:Y:S07]  /*2010*/  HMMA.16816.F32.BF16 R72, R68.reuse, R136, RZ ;  /* 0x000000884448723c */ /* 0x048fee00000418ff */
[----:B------:R-:W-:Y:S01]  /*2020*/  IADD3 R137, R156, 0x1, R237 ;  /* 0x000000019c897810 */ /* 0x000fe20007ffe0ed */
[C---:B------:R-:W-:Y:S08]  /*2030*/  HMMA.16816.F32.BF16 R24, R68.reuse, R20, RZ ;  /* 0x000000144418723c */ /* 0x040ff000000418ff */
[C---:B--2---:R-:W-:Y:S08]  /*2040*/  HMMA.16816.F32.BF16 R16, R68.reuse, R12, RZ ;  /* 0x0000000c4410723c */ /* 0x044ff000000418ff */
[C---:B-----5:R-:W-:Y:S08]  /*2050*/  HMMA.16816.F32.BF16 R8, R68.reuse, R4, RZ ;  /* 0x000000044408723c */ /* 0x060ff000000418ff */
        /* <DEDUP_REMOVED lines=20> */
[----:B------:R-:W-:Y:S08]  /*21a0*/  HMMA.16816.F32.BF16 R76, R68, R78, RZ ;  /* 0x0000004e444c723c */ /* 0x000ff000000418ff */
[----:B------:R-:W-:Y:S07]  /*21b0*/  HMMA.16816.F32.BF16 R56, R140, R132, R56 ;  /* 0x000000848c38723c */ /* 0x000fee0000041838 */
[----:B------:R-:W-:Y:S01]  /*21c0*/  IADD3 R133, R152, -c[0x0][0x214], R137 ;  /* 0x8000850098857a10 */ /* 0x000fe20007ffe089 */
[----:B------:R-:W-:Y:S01]  /*21d0*/  HMMA.16816.F32.BF16 R68, R68, R138, RZ ;  /* 0x0000008a4444723c */ /* 0x000fe200000418ff */
[----:B------:R-:W1:Y:S01]  /*21e0*/  LDSM.16.M88.4 R136, [R225+0x800] ;  /* 0x00080000e188783b */ /* 0x000e620000000200 */
[----:B------:R-:W-:-:S02]  /*21f0*/  IADD3 R132, R148, -0x1, RZ ;  /* 0xffffffff94847810 */ /* 0x000fc40007ffe0ff */
[----:B------:R-:W-:Y:S02]  /*2200*/  IADD3 R133, R133, c[0x0][0x2e8], RZ ;  /* 0x0000ba0085857a10 */ /* 0x000fe40007ffe0ff */
[C---:B------:R-:W-:Y:S01]  /*2210*/  ISETP.GT.AND P0, PT, R132.reuse, R229, PT ;  /* 0x000000e58400720c */ /* 0x040fe20003f04270 */
[----:B------:R-:W-:Y:S01]  /*2220*/  IMAD.SHL.U32 R0, R132, 0x100, RZ ;  /* 0x0000010084007824 */ /* 0x000fe200078e00ff */
[C---:B------:R-:W-:Y:S01]  /*2230*/  HMMA.16816.F32.BF16 R64, R140.reuse, R134, R64 ;  /* 0x000000868c40723c */ /* 0x040fe20000041840 */
[----:B------:R-:W-:Y:S02]  /*2240*/  LEA.HI R132, R154, R155, RZ, 0x2 ;  /* 0x0000009b9a847211 */ /* 0x000fe400078f10ff */
[C---:B------:R-:W-:Y:S02]  /*2250*/  IMNMX R210, R133.reuse, R152, PT ;  /* 0x0000009885d27217 */ /* 0x040fe40003800200 */
[----:B------:R-:W-:Y:S02]  /*2260*/  LOP3.LUT R153, R0, 0x6, R157, 0xf8, !PT ;  /* 0x0000000600997812 */ /* 0x000fe400078ef89d */
[----:B------:R-:W-:Y:S01]  /*2270*/  IADD3 R157, R133, 0x8, RZ ;  /* 0x00000008859d7810 */ /* 0x000fe20007ffe0ff */
[----:B------:R-:W-:Y:S01]  /*2280*/  HMMA.16816.F32.BF16 R60, R140, R144, R60 ;  /* 0x000000908c3c723c */ /* 0x000fe2000004183c */
[----:B------:R-:W-:-:S02]  /*2290*/  LOP3.LUT R132, R132, 0xfffffffc, RZ, 0xc0, !PT ;  /* 0xfffffffc84847812 */ /* 0x000fc400078ec0ff */
[C---:B------:R-:W-:Y:S02]  /*22a0*/  LOP3.LUT R135, R153.reuse, 0x1, RZ, 0xfc, !PT ;  /* 0x0000000199877812 */ /* 0x040fe400078efcff */
[----:B------:R-:W-:Y:S01]  /*22b0*/  LOP3.LUT R133, R153, 0x8, RZ, 0xfc, !PT ;  /* 0x0000000899857812 */ /* 0x000fe200078efcff */
[----:B------:R-:W-:Y:S01]  /*22c0*/  IMAD.IADD R240, R155, 0x1, -R132 ;  /* 0x000000019bf07824 */ /* 0x000fe200078e0a84 */
[----:B------:R-:W-:Y:S01]  /*22d0*/  IMNMX R204, R157, R152, PT ;  /* 0x000000989dcc7217 */ /* 0x000fe20003800200 */
[----:B------:R-:W-:Y:S01]  /*22e0*/  HMMA.16816.F32.BF16 R52, R140, R146, R52 ;  /* 0x000000928c34723c */ /* 0x000fe20000041834 */
[C---:B------:R-:W-:Y:S02]  /*22f0*/  ISETP.GE.AND P2, PT, R135.reuse, R210, PT ;  /* 0x000000d28700720c */ /* 0x040fe40003f46270 */
[----:B------:R-:W-:Y:S02]  /*2300*/  ISETP.GE.AND P1, PT, R135, R204, PT ;  /* 0x000000cc8700720c */ /* 0x000fe40003f26270 */
[----:B------:R-:W-:-:S02]  /*2310*/  ISETP.GE.AND P5, PT, R133, R210, PT ;  /* 0x000000d28500720c */ /* 0x000fc40003fa6270 */
[-C--:B------:R-:W-:Y:S02]  /*2320*/  ISETP.GE.AND P4, PT, R133, R204.reuse, PT ;  /* 0x000000cc8500720c */ /* 0x080fe40003f86270 */
[----:B------:R-:W2:Y:S01]  /*2330*/  LDSM.16.M88.4 R132, [R225+0xc00] ;  /* 0x000c0000e184783b */ /* 0x000ea20000000200 */
[C---:B------:R-:W-:Y:S02]  /*2340*/  ISETP.GE.AND P3, PT, R153.reuse, R204, PT ;  /* 0x000000cc9900720c */ /* 0x040fe40003f66270 */
[----:B------:R-:W-:Y:S02]  /*2350*/  LOP3.LUT R145, R153, 0x9, RZ, 0xfc, !PT ;  /* 0x0000000999917812 */ /* 0x000fe400078efcff */
[----:B------:R-:W-:Y:S02]  /*2360*/  FSEL R198, R58, -INF , !P3 ;  /* 0xff8000003ac67808 */ /* 0x000fe40005800000 */
[----:B------:R-:W-:Y:S01]  /*2370*/  ISETP.GE.AND P3, PT, R145, R210, PT ;  /* 0x000000d29100720c */ /* 0x000fe20003f66270 */
[----:B-1----:R-:W-:Y:S01]  /*2380*/  HMMA.16816.F32.BF16 R48, R140, R136, R48 ;  /* 0x000000888c30723c */ /* 0x002fe20000041830 */
[----:B------:R-:W-:-:S02]  /*2390*/  LOP3.LUT R151, R153, 0x10, RZ, 0xfc, !PT ;  /* 0x0000001099977812 */ /* 0x000fc400078efcff */
[----:B------:R-:W-:Y:S02]  /*23a0*/  FSEL R57, R57, -INF , !P2 ;  /* 0xff80000039397808 */ /* 0x000fe40005000000 */
[----:B------:R-:W-:Y:S02]  /*23b0*/  ISETP.GE.AND P2, PT, R145, R204, PT ;  /* 0x000000cc9100720c */ /* 0x000fe40003f46270 */
[----:B------:R-:W-:Y:S01]  /*23c0*/  LOP3.LUT R155, R153, 0x11, RZ, 0xfc, !PT ;  /* 0x00000011999b7812 */ /* 0x000fe200078efcff */
[----:B------:R-:W-:Y:S01]  /*23d0*/  HMMA.16816.F32.BF16 R44, R140, R138, R44 ;  /* 0x0000008a8c2c723c */ /* 0x000fe2000004182c */
[----:B------:R-:W-:Y:S02]  /*23e0*/  FSEL R145, R59, -INF , !P1 ;  /* 0xff8000003b917808 */ /* 0x000fe40004800000 */
[----:B------:R-:W-:Y:S02]  /*23f0*/  FSEL R147, R65, -INF , !P3 ;  /* 0xff80000041937808 */ /* 0x000fe40005800000 */
[----:B------:R-:W-:-:S02]  /*2400*/  ISETP.GE.AND P1, PT, R151, R210, PT ;  /* 0x000000d29700720c */ /* 0x000fc40003f26270 */
[----:B------:R-:W-:Y:S02]  /*2410*/  LOP3.LUT R65, R153, 0x18, RZ, 0xfc, !PT ;  /* 0x0000001899417812 */ /* 0x000fe400078efcff */
[----:B------:R-:W-:Y:S02]  /*2420*/  FSEL R202, R66, -INF , !P4 ;  /* 0xff80000042ca7808 */ /* 0x000fe40006000000 */
[C---:B------:R-:W-:Y:S02]  /*2430*/  ISETP.GE.AND P4, PT, R155.reuse, R210, PT ;  /* 0x000000d29b00720c */ /* 0x040fe40003f86270 */
[----:B------:R-:W-:Y:S02]  /*2440*/  ISETP.GE.AND P3, PT, R155, R204, PT ;  /* 0x000000cc9b00720c */ /* 0x000fe40003f66270 */
[----:B------:R-:W-:Y:S02]  /*2450*/  FSEL R206, R67, -INF , !P2 ;  /* 0xff80000043ce7808 */ /* 0x000fe40005000000 */
[----:B------:R-:W-:-:S02]  /*2460*/  FSEL R155, R60, -INF , !P1 ;  /* 0xff8000003c9b7808 */ /* 0x000fc40004800000 */
[----:B------:R-:W-:Y:S02]  /*2470*/  FSEL R59, R64, -INF , !P5 ;  /* 0xff800000403b7808 */ /* 0x000fe40006800000 */
[C---:B------:R-:W-:Y:S02]  /*2480*/  ISETP.GE.AND P2, PT, R65.reuse, R210, PT ;  /* 0x000000d24100720c */ /* 0x040fe40003f46270 */
[-C--:B------:R-:W-:Y:S01]  /*2490*/  ISETP.GE.AND P1, PT, R65, R204.reuse, PT ;  /* 0x000000cc4100720c */ /* 0x080fe20003f26270 */
[----:B--2---:R-:W-:Y:S01]  /*24a0*/  HMMA.16816.F32.BF16 R40, R140, R132, R40 ;  /* 0x000000848c28723c */ /* 0x004fe20000041828 */
[----:B------:R-:W1:Y:S01]  /*24b0*/  LDSM.16.M88.4 R64, [R225+0x1000] ;  /* 0x00100000e140783b */ /* 0x000e620000000200 */
[----:B------:R-:W-:Y:S02]  /*24c0*/  ISETP.GE.AND P5, PT, R151, R204, PT ;  /* 0x000000cc9700720c */ /* 0x000fe40003fa6270 */
[----:B------:R-:W-:Y:S02]  /*24d0*/  LOP3.LUT R137, R153, 0x19, RZ, 0xfc, !PT ;  /* 0x0000001999897812 */ /* 0x000fe400078efcff */
[----:B------:R-:W-:-:S02]  /*24e0*/  FSEL R244, R62, -INF , !P5 ;  /* 0xff8000003ef47808 */ /* 0x000fc40006800000 */
[----:B------:R-:W-:Y:S01]  /*24f0*/  FSEL R61, R61, -INF , !P4 ;  /* 0xff8000003d3d7808 */ /* 0x000fe20006000000 */
[----:B------:R-:W-:Y:S01]  /*2500*/  HMMA.16816.F32.BF16 R36, R140, R134, R36 ;  /* 0x000000868c24723c */ /* 0x000fe20000041824 */
[C---:B------:R-:W-:Y:S02]  /*2510*/  ISETP.GE.AND P5, PT, R137.reuse, R210, PT ;  /* 0x000000d28900720c */ /* 0x040fe40003fa6270 */
[----:B------:R-:W-:Y:S02]  /*2520*/  ISETP.GE.AND P4, PT, R137, R204, PT ;  /* 0x000000cc8900720c */ /* 0x000fe40003f86270 */
[----:B------:R-:W-:Y:S02]  /*2530*/  LOP3.LUT R137, R153, 0x20, RZ, 0xfc, !PT ;  /* 0x0000002099897812 */ /* 0x000fe400078efcff */
[----:B------:R-:W-:Y:S02]  /*2540*/  FSEL R248, R63, -INF , !P3 ;  /* 0xff8000003ff87808 */ /* 0x000fe40005800000 */
[----:B------:R-:W-:-:S02]  /*2550*/  FSEL R139, R53, -INF , !P5 ;  /* 0xff800000358b7808 */ /* 0x000fc40006800000 */
[----:B------:R-:W-:Y:S02]  /*2560*/  ISETP.GE.AND P3, PT, R137, R210, PT ;  /* 0x000000d28900720c */ /* 0x000fe40003f66270 */
[----:B------:R-:W-:Y:S02]  /*2570*/  LOP3.LUT R53, R153, 0x28, RZ, 0xfc, !PT ;  /* 0x0000002899357812 */ /* 0x000fe400078efcff */
[----:B------:R-:W-:Y:S02]  /*2580*/  FSEL R246, R55, -INF , !P4 ;  /* 0xff80000037f67808 */ /* 0x000fe40006000000 */
[----:B------:R-:W-:Y:S02]  /*2590*/  FSEL R133, R48, -INF , !P3 ;  /* 0xff80000030857808 */ /* 0x000fe40005800000 */
[----:B------:R-:W-:Y:S02]  /*25a0*/  FSEL R63, R52, -INF , !P2 ;  /* 0xff800000343f7808 */ /* 0x000fe40005000000 */
[----:B------:R-:W-:-:S02]  /*25b0*/  FSEL R242, R54, -INF , !P1 ;  /* 0xff80000036f27808 */ /* 0x000fc40004800000 */
[C---:B------:R-:W-:Y:S02]  /*25c0*/  ISETP.GE.AND P4, PT, R53.reuse, R210, PT ;  /* 0x000000d23500720c */ /* 0x040fe40003f86270 */
[-C--:B------:R-:W-:Y:S02]  /*25d0*/  ISETP.GE.AND P3, PT, R53, R204.reuse, PT ;  /* 0x000000cc3500720c */ /* 0x080fe40003f66270 */
[----:B------:R-:W2:Y:S01]  /*25e0*/  LDSM.16.M88.4 R52, [R225+0x1400] ;  /* 0x00140000e134783b */ /* 0x000ea20000000200 */
[----:B------:R-:W-:Y:S02]  /*25f0*/  LOP3.LUT R151, R153, 0x21, RZ, 0xfc, !PT ;  /* 0x0000002199977812 */ /* 0x000fe400078efcff */
[----:B------:R-:W-:Y:S02]  /*2600*/  ISETP.GE.AND P2, PT, R137, R204, PT ;  /* 0x000000cc8900720c */ /* 0x000fe40003f46270 */
[----:B------:R-:W-:Y:S01]  /*2610*/  ISETP.GE.AND P1, PT, R151, R210, PT ;  /* 0x000000d29700720c */ /* 0x000fe20003f26270 */
[----:B-1----:R-:W-:Y:S01]  /*2620*/  HMMA.16816.F32.BF16 R32, R140, R64, R32 ;  /* 0x000000408c20723c */ /* 0x002fe20000041820 */
[----:B------:R-:W-:-:S02]  /*2630*/  LOP3.LUT R137, R153, 0x29, RZ, 0xfc, !PT ;  /* 0x0000002999897812 */ /* 0x000fc400078efcff */
[----:B------:R-:W-:Y:S02]  /*2640*/  ISETP.GE.AND P5, PT, R151, R204, PT ;  /* 0x000000cc9700720c */ /* 0x000fe40003fa6270 */
[----:B------:R-:W-:Y:S02]  /*2650*/  FSEL R200, R50, -INF , !P2 ;  /* 0xff80000032c87808 */ /* 0x000fe40005000000 */
[----:B------:R-:W-:Y:S01]  /*2660*/  ISETP.GE.AND P2, PT, R137, R210, PT ;  /* 0x000000d28900720c */ /* 0x000fe20003f46270 */
[----:B------:R-:W-:Y:S01]  /*2670*/  HMMA.16816.F32.BF16 R28, R140, R66, R28 ;  /* 0x000000428c1c723c */ /* 0x000fe2000004181c */
[----:B------:R-:W-:Y:S02]  /*2680*/  FSEL R157, R49, -INF , !P1 ;  /* 0xff800000319d7808 */ /* 0x000fe40004800000 */
[----:B------:R-:W-:Y:S02]  /*2690*/  LOP3.LUT R49, R153, 0x30, RZ, 0xfc, !PT ;  /* 0x0000003099317812 */ /* 0x000fe400078efcff */
[----:B------:R-:W-:-:S02]  /*26a0*/  FSEL R196, R51, -INF , !P5 ;  /* 0xff80000033c47808 */ /* 0x000fc40006800000 */
[----:B------:R-:W-:Y:S02]  /*26b0*/  LOP3.LUT R51, R153, 0x31, RZ, 0xfc, !PT ;  /* 0x0000003199337812 */ /* 0x000fe400078efcff */
[----:B------:R-:W-:Y:S02]  /*26c0*/  FSEL R161, R45, -INF , !P2 ;  /* 0xff8000002da17808 */ /* 0x000fe40005000000 */
[----:B------:R-:W-:Y:S02]  /*26d0*/  ISETP.GE.AND P1, PT, R137, R204, PT ;  /* 0x000000cc8900720c */ /* 0x000fe40003f26270 */
[----:B------:R-:W-:Y:S02]  /*26e0*/  ISETP.GE.AND P5, PT, R49, R210, PT ;  /* 0x000000d23100720c */ /* 0x000fe40003fa6270 */
[----:B------:R-:W-:Y:S02]  /*26f0*/  FSEL R135, R44, -INF , !P4 ;  /* 0xff8000002c877808 */ /* 0x000fe40006000000 */
[----:B------:R-:W-:-:S02]  /*2700*/  LOP3.LUT R45, R153, 0x38, RZ, 0xfc, !PT ;  /* 0x00000038992d7812 */ /* 0x000fc400078efcff */
[----:B------:R-:W-:Y:S02]  /*2710*/  ISETP.GE.AND P4, PT, R49, R204, PT ;  /* 0x000000cc3100720c */ /* 0x000fe40003f86270 */
[----:B------:R-:W-:Y:S02]  /*2720*/  FSEL R194, R46, -INF , !P3 ;  /* 0xff8000002ec27808 */ /* 0x000fe40005800000 */
[----:B------:R-:W-:Y:S02]  /*2730*/  ISETP.GE.AND P3, PT, R51, R210, PT ;  /* 0x000000d23300720c */ /* 0x000fe40003f66270 */
[----:B------:R-:W-:Y:S01]  /*2740*/  LOP3.LUT R49, R153, 0x39, RZ, 0xfc, !PT ;  /* 0x0000003999317812 */ /* 0x000fe200078efcff */
[----:B--2---:R-:W-:Y:S01]  /*2750*/  HMMA.16816.F32.BF16 R24, R140, R52, R24 ;  /* 0x000000348c18723c */ /* 0x004fe20000041818 */
[----:B------:R-:W-:Y:S02]  /*2760*/  FSEL R192, R47, -INF , !P1 ;  /* 0xff8000002fc07808 */ /* 0x000fe40004800000 */
[----:B------:R-:W-:-:S02]  /*2770*/  FSEL R65, R40, -INF , !P5 ;  /* 0xff80000028417808 */ /* 0x000fc40006800000 */
[C---:B------:R-:W-:Y:S02]  /*2780*/  ISETP.GE.AND P1, PT, R45.reuse, R210, PT ;  /* 0x000000d22d00720c */ /* 0x040fe40003f26270 */
[-C--:B------:R-:W-:Y:S01]  /*2790*/  ISETP.GE.AND P5, PT, R45, R204.reuse, PT ;  /* 0x000000cc2d00720c */ /* 0x080fe20003fa6270 */
[----:B------:R-:W-:Y:S01]  /*27a0*/  HMMA.16816.F32.BF16 R20, R140, R54, R20 ;  /* 0x000000368c14723c */ /* 0x000fe20000041814 */
[----:B------:R-:W-:Y:S01]  /*27b0*/  FSEL R190, R42, -INF , !P4 ;  /* 0xff8000002abe7808 */ /* 0x000fe20006000000 */
[----:B------:R-:W1:Y:S01]  /*27c0*/  LDSM.16.M88.4 R44, [R225+0x1800] ;  /* 0x00180000e12c783b */ /* 0x000e620000000200 */
[----:B------:R-:W-:Y:S02]  /*27d0*/  ISETP.GE.AND P2, PT, R51, R204, PT ;  /* 0x000000cc3300720c */ /* 0x000fe40003f46270 */
[----:B------:R-:W-:Y:S02]  /*27e0*/  ISETP.GE.AND P4, PT, R49, R210, PT ;  /* 0x000000d23100720c */ /* 0x000fe40003f86270 */
[----:B------:R-:W-:-:S02]  /*27f0*/  FSEL R163, R41, -INF , !P3 ;  /* 0xff80000029a37808 */ /* 0x000fc40005800000 */
[----:B------:R-:W-:Y:S02]  /*2800*/  LOP3.LUT R41, R153, 0x40, RZ, 0xfc, !PT ;  /* 0x0000004099297812 */ /* 0x000fe400078efcff */
[----:B------:R-:W-:Y:S02]  /*2810*/  FSEL R186, R43, -INF , !P2 ;  /* 0xff8000002bba7808 */ /* 0x000fe40005000000 */
[----:B------:R-:W-:Y:S02]  /*2820*/  FSEL R165, R37, -INF , !P4 ;  /* 0xff80000025a57808 */ /* 0x000fe40006000000 */
[----:B------:R-:W-:Y:S02]  /*2830*/  ISETP.GE.AND P3, PT, R49, R204, PT ;  /* 0x000000cc3100720c */ /* 0x000fe40003f66270 */
[----:B------:R-:W-:Y:S02]  /*2840*/  ISETP.GE.AND P2, PT, R41, R210, PT ;  /* 0x000000d22900720c */ /* 0x000fe40003f46270 */
[----:B------:R-:W-:-:S02]  /*2850*/  LOP3.LUT R37, R153, 0x48, RZ, 0xfc, !PT ;  /* 0x0000004899257812 */ /* 0x000fc400078efcff */
[----:B------:R-:W-:Y:S02]  /*2860*/  FSEL R188, R39, -INF , !P3 ;  /* 0xff80000027bc7808 */ /* 0x000fe40005800000 */
[----:B------:R-:W-:Y:S02]  /*2870*/  FSEL R169, R32, -INF , !P2 ;  /* 0xff80000020a97808 */ /* 0x000fe40005000000 */
[----:B------:R-:W-:Y:S02]  /*2880*/  FSEL R67, R36, -INF , !P1 ;  /* 0xff80000024437808 */ /* 0x000fe40004800000 */
[----:B------:R-:W-:Y:S02]  /*2890*/  FSEL R184, R38, -INF , !P5 ;  /* 0xff80000026b87808 */ /* 0x000fe40006800000 */
[C---:B------:R-:W-:Y:S02]  /*28a0*/  ISETP.GE.AND P3, PT, R37.reuse, R210, PT ;  /* 0x000000d22500720c */ /* 0x040fe40003f66270 */
[----:B------:R-:W-:-:S02]  /*28b0*/  ISETP.GE.AND P2, PT, R37, R204, PT ;  /* 0x000000cc2500720c */ /* 0x000fc40003f46270 */
[----:B------:R-:W2:Y:S01]  /*28c0*/  LDSM.16.M88.4 R36, [R225+0x1c00] ;  /* 0x001c0000e124783b */ /* 0x000ea20000000200 */
[----:B------:R-:W-:Y:S02]  /*28d0*/  LOP3.LUT R43, R153, 0x41, RZ, 0xfc, !PT ;  /* 0x00000041992b7812 */ /* 0x000fe400078efcff */
[----:B------:R-:W-:Y:S02]  /*28e0*/  ISETP.GE.AND P1, PT, R41, R204, PT ;  /* 0x000000cc2900720c */ /* 0x000fe40003f26270 */
[----:B------:R-:W-:Y:S02]  /*28f0*/  ISETP.GE.AND P5, PT, R43, R210, PT ;  /* 0x000000d22b00720c */ /* 0x000fe40003fa6270 */
[----:B------:R-:W-:Y:S02]  /*2900*/  LOP3.LUT R41, R153, 0x49, RZ, 0xfc, !PT ;  /* 0x0000004999297812 */ /* 0x000fe400078efcff */
[----:B------:R-:W-:Y:S01]  /*2910*/  FSEL R182, R34, -INF , !P1 ;  /* 0xff80000022b67808 */ /* 0x000fe20004800000 */
[----:B-1----:R-:W-:Y:S01]  /*2920*/  HMMA.16816.F32.BF16 R16, R140, R44, R16 ;  /* 0x0000002c8c10723c */ /* 0x002fe20000041810 */
[----:B------:R-:W-:-:S02]  /*2930*/  FSEL R33, R33, -INF , !P5 ;  /* 0xff80000021217808 */ /* 0x000fc40006800000 */
[----:B------:R-:W-:Y:S02]  /*2940*/  ISETP.GE.AND P4, PT, R43, R204, PT ;  /* 0x000000cc2b00720c */ /* 0x000fe40003f86270 */
[C---:B------:R-:W-:Y:S02]  /*2950*/  ISETP.GE.AND P1, PT, R41.reuse, R210, PT ;  /* 0x000000d22900720c */ /* 0x040fe40003f26270 */
[----:B------:R-:W-:Y:S01]  /*2960*/  ISETP.GE.AND P5, PT, R41, R204, PT ;  /* 0x000000cc2900720c */ /* 0x000fe20003fa6270 */
[----:B------:R-:W-:Y:S01]  /*2970*/  HMMA.16816.F32.BF16 R12, R140, R46, R12 ;  /* 0x0000002e8c0c723c */ /* 0x000fe2000004180c */
        /* <DEDUP_REMOVED lines=10> */
[-C--:B------:R-:W-:Y:S01]  /*2a20*/  ISETP.GE.AND P4, PT, R29, R204.reuse, PT ;  /* 0x000000cc1d00720c */ /* 0x080fe20003f86270 */
[C---:B--2---:R-:W-:Y:S01]  /*2a30*/  HMMA.16816.F32.BF16 R8, R140.reuse, R36, R8 ;  /* 0x000000248c08723c */ /* 0x044fe20000041808 */
[----:B------:R-:W1:Y:S01]  /*2a40*/  LDSM.16.M88.4 R28, [R225+0x2000] ;  /* 0x00200000e11c783b */ /* 0x000e620000000200 */
[----:B------:R-:W-:Y:S02]  /*2a50*/  LOP3.LUT R43, R153, 0x51, RZ, 0xfc, !PT ;  /* 0x00000051992b7812 */ /* 0x000fe400078efcff */
[----:B------:R-:W-:Y:S02]  /*2a60*/  ISETP.GE.AND P3, PT, R41, R204, PT ;  /* 0x000000cc2900720c */ /* 0x000fe40003f66270 */
[----:B------:R-:W-:Y:S02]  /*2a70*/  ISETP.GE.AND P2, PT, R43, R210, PT ;  /* 0x000000d22b00720c */ /* 0x000fe40003f46270 */
[----:B------:R-:W-:Y:S01]  /*2a80*/  LOP3.LUT R41, R153, 0x59, RZ, 0xfc, !PT ;  /* 0x0000005999297812 */ /* 0x000fe200078efcff */
[----:B------:R-:W-:Y:S01]  /*2a90*/  HMMA.16816.F32.BF16 R4, R140, R38, R4 ;  /* 0x000000268c04723c */ /* 0x000fe20000041804 */
[----:B------:R-:W-:-:S02]  /*2aa0*/  ISETP.GE.AND P1, PT, R43, R204, PT ;  /* 0x000000cc2b00720c */ /* 0x000fc40003f26270 */
[----:B------:R-:W-:Y:S02]  /*2ab0*/  FSEL R174, R26, -INF , !P3 ;  /* 0xff8000001aae7808 */ /* 0x000fe40005800000 */
[----:B------:R-:W-:Y:S02]  /*2ac0*/  ISETP.GE.AND P3, PT, R41, R210, PT ;  /* 0x000000d22900720c */ /* 0x000fe40003f66270 */
[----:B------:R-:W-:Y:S02]  /*2ad0*/  FSEL R173, R25, -INF , !P2 ;  /* 0xff80000019ad7808 */ /* 0x000fe40005000000 */
[----:B------:R-:W-:Y:S02]  /*2ae0*/  LOP3.LUT R25, R153, 0x60, RZ, 0xfc, !PT ;  /* 0x0000006099197812 */ /* 0x000fe400078efcff */
[----:B------:R-:W-:Y:S02]  /*2af0*/  FSEL R170, R27, -INF , !P1 ;  /* 0xff8000001baa7808 */ /* 0x000fe40004800000 */
[----:B------:R-:W-:-:S02]  /*2b00*/  LOP3.LUT R27, R153, 0x61, RZ, 0xfc, !PT ;  /* 0x00000061991b7812 */ /* 0x000fc400078efcff */
[----:B------:R-:W-:Y:S02]  /*2b10*/  FSEL R177, R21, -INF , !P3 ;  /* 0xff80000015b17808 */ /* 0x000fe40005800000 */
[----:B------:R-:W-:Y:S02]  /*2b20*/  ISETP.GE.AND P2, PT, R41, R204, PT ;  /* 0x000000cc2900720c */ /* 0x000fe40003f46270 */
[----:B------:R-:W-:Y:S02]  /*2b30*/  ISETP.GE.AND P1, PT, R25, R210, PT ;  /* 0x000000d21900720c */ /* 0x000fe40003f26270 */
[----:B------:R-:W-:Y:S02]  /*2b40*/  FSEL R175, R20, -INF , !P5 ;  /* 0xff80000014af7808 */ /* 0x000fe40006800000 */
[----:B------:R-:W-:Y:S02]  /*2b50*/  LOP3.LUT R21, R153, 0x68, RZ, 0xfc, !PT ;  /* 0x0000006899157812 */ /* 0x000fe400078efcff */
[----:B------:R-:W-:-:S02]  /*2b60*/  ISETP.GE.AND P5, PT, R25, R204, PT ;  /* 0x000000cc1900720c */ /* 0x000fc40003fa6270 */
[----:B------:R-:W-:Y:S02]  /*2b70*/  FSEL R168, R22, -INF , !P4 ;  /* 0xff80000016a87808 */ /* 0x000fe40006000000 */
[-C--:B------:R-:W-:Y:S02]  /*2b80*/  ISETP.GE.AND P4, PT, R27, R210.reuse, PT ;  /* 0x000000d21b00720c */ /* 0x080fe40003f86270 */
[----:B------:R-:W-:Y:S01]  /*2b90*/  LOP3.LUT R25, R153, 0x69, RZ, 0xfc, !PT ;  /* 0x0000006999197812 */ /* 0x000fe200078efcff */
[----:B-1----:R-:W-:Y:S01]  /*2ba0*/  HMMA.16816.F32.BF16 R128, R140, R28, R128 ;  /* 0x0000001c8c80723c */ /* 0x002fe20000041880 */
[----:B------:R-:W-:Y:S02]  /*2bb0*/  FSEL R172, R23, -INF , !P2 ;  /* 0xff80000017ac7808 */ /* 0x000fe40005000000 */
[----:B------:R-:W-:Y:S02]  /*2bc0*/  FSEL R179, R16, -INF , !P1 ;  /* 0xff80000010b37808 */ /* 0x000fe40004800000 */
[----:B------:R-:W-:-:S02]  /*2bd0*/  ISETP.GE.AND P2, PT, R21, R210, PT ;  /* 0x000000d21500720c */ /* 0x000fc40003f46270 */
[-C--:B------:R-:W-:Y:S01]  /*2be0*/  ISETP.GE.AND P1, PT, R21, R204.reuse, PT ;  /* 0x000000cc1500720c */ /* 0x080fe20003f26270 */
[----:B------:R-:W-:Y:S01]  /*2bf0*/  HMMA.16816.F32.BF16 R124, R140, R30, R124 ;  /* 0x0000001e8c7c723c */ /* 0x000fe2000004187c */
[----:B------:R-:W-:Y:S01]  /*2c00*/  FSEL R166, R18, -INF , !P5 ;  /* 0xff80000012a67808 */ /* 0x000fe20006800000 */
[----:B------:R-:W1:Y:S01]  /*2c10*/  LDSM.16.M88.4 R20, [R225+0x2400] ;  /* 0x00240000e114783b */ /* 0x000e620000000200 */
[----:B------:R-:W-:Y:S02]  /*2c20*/  ISETP.GE.AND P3, PT, R27, R204, PT ;  /* 0x000000cc1b00720c */ /* 0x000fe40003f66270 */
[----:B------:R-:W-:Y:S02]  /*2c30*/  ISETP.GE.AND P5, PT, R25, R210, PT ;  /* 0x000000d21900720c */ /* 0x000fe40003fa6270 */
[----:B------:R-:W-:Y:S02]  /*2c40*/  FSEL R181, R17, -INF , !P4 ;  /* 0xff80000011b57808 */ /* 0x000fe40006000000 */
[----:B------:R-:W-:-:S02]  /*2c50*/  LOP3.LUT R17, R153, 0x70, RZ, 0xfc, !PT ;  /* 0x0000007099117812 */ /* 0x000fc400078efcff */
[----:B------:R-:W-:Y:S02]  /*2c60*/  FSEL R164, R19, -INF , !P3 ;  /* 0xff80000013a47808 */ /* 0x000fe40005800000 */
[----:B------:R-:W-:Y:S02]  /*2c70*/  FSEL R185, R13, -INF , !P5 ;  /* 0xff8000000db97808 */ /* 0x000fe40006800000 */
[----:B------:R-:W-:Y:S02]  /*2c80*/  ISETP.GE.AND P4, PT, R25, R204, PT ;  /* 0x000000cc1900720c */ /* 0x000fe40003f86270 */
[----:B------:R-:W-:Y:S02]  /*2c90*/  ISETP.GE.AND P3, PT, R17, R210, PT ;  /* 0x000000d21100720c */ /* 0x000fe40003f66270 */
[----:B------:R-:W-:Y:S02]  /*2ca0*/  LOP3.LUT R13, R153, 0x78, RZ, 0xfc, !PT ;  /* 0x00000078990d7812 */ /* 0x000fe400078efcff */
[----:B------:R-:W-:-:S02]  /*2cb0*/  FSEL R160, R15, -INF , !P4 ;  /* 0xff8000000fa07808 */ /* 0x000fc40006000000 */
[----:B------:R-:W-:Y:S02]  /*2cc0*/  FSEL R29, R8, -INF , !P3 ;  /* 0xff800000081d7808 */ /* 0x000fe40005800000 */
[----:B------:R-:W-:Y:S02]  /*2cd0*/  FSEL R183, R12, -INF , !P2 ;  /* 0xff8000000cb77808 */ /* 0x000fe40005000000 */
[----:B------:R-:W-:Y:S02]  /*2ce0*/  FSEL R162, R14, -INF , !P1 ;  /* 0xff8000000ea27808 */ /* 0x000fe40004800000 */
[C---:B------:R-:W-:Y:S02]  /*2cf0*/  ISETP.GE.AND P4, PT, R13.reuse, R210, PT ;  /* 0x000000d20d00720c */ /* 0x040fe40003f86270 */
[----:B------:R-:W-:Y:S02]  /*2d00*/  ISETP.GE.AND P3, PT, R13, R204, PT ;  /* 0x000000cc0d00720c */ /* 0x000fe40003f66270 */
[----:B------:R-:W2:Y:S01]  /*2d10*/  LDSM.16.M88.4 R12, [R225+0x2800] ;  /* 0x00280000e10c783b */ /* 0x000ea20000000200 */
[----:B------:R-:W-:-:S02]  /*2d20*/  LOP3.LUT R19, R153, 0x71, RZ, 0xfc, !PT ;  /* 0x0000007199137812 */ /* 0x000fc400078efcff */
[----:B------:R-:W-:Y:S02]  /*2d30*/  ISETP.GE.AND P2, PT, R17, R204, PT ;  /* 0x000000cc1100720c */ /* 0x000fe40003f46270 */
[----:B------:R-:W-:Y:S02]  /*2d40*/  ISETP.GE.AND P1, PT, R19, R210, PT ;  /* 0x000000d21300720c */ /* 0x000fe40003f26270 */
[----:B------:R-:W-:Y:S02]  /*2d50*/  LOP3.LUT R17, R153, 0x79, RZ, 0xfc, !PT ;  /* 0x0000007999117812 */ /* 0x000fe400078efcff */
[----:B------:R-:W-:Y:S01]  /*2d60*/  FSEL R158, R10, -INF , !P2 ;  /* 0xff8000000a9e7808 */ /* 0x000fe20005000000 */
[----:B-1----:R-:W-:Y:S01]  /*2d70*/  HMMA.16816.F32.BF16 R120, R140, R20, R120 ;  /* 0x000000148c78723c */ /* 0x002fe20000041878 */
[----:B------:R-:W-:Y:S02]  /*2d80*/  ISETP.GE.AND P5, PT, R19, R204, PT ;  /* 0x000000cc1300720c */ /* 0x000fe40003fa6270 */
[----:B------:R-:W-:-:S02]  /*2d90*/  ISETP.GE.AND P2, PT, R17, R210, PT ;  /* 0x000000d21100720c */ /* 0x000fc40003f46270 */
[----:B------:R-:W-:Y:S02]  /*2da0*/  FSEL R187, R9, -INF , !P1 ;  /* 0xff80000009bb7808 */ /* 0x000fe40004800000 */
[----:B------:R-:W-:Y:S01]  /*2db0*/  LOP3.LUT R9, R153, 0x80, RZ, 0xfc, !PT ;  /* 0x0000008099097812 */ /* 0x000fe200078efcff */
[----:B------:R-:W-:Y:S01]  /*2dc0*/  HMMA.16816.F32.BF16 R116, R140, R22, R116 ;  /* 0x000000168c74723c */ /* 0x000fe20000041874 */
[----:B------:R-:W-:Y:S02]  /*2dd0*/  FSEL R154, R11, -INF , !P5 ;  /* 0xff8000000b9a7808 */ /* 0x000fe40006800000 */
[----:B------:R-:W-:Y:S02]  /*2de0*/  FSEL R189, R5, -INF , !P2 ;  /* 0xff80000005bd7808 */ /* 0x000fe40005000000 */
[----:B------:R-:W-:Y:S02]  /*2df0*/  ISETP.GE.AND P1, PT, R17, R204, PT ;  /* 0x000000cc1100720c */ /* 0x000fe40003f26270 */
[----:B------:R-:W-:-:S02]  /*2e00*/  ISETP.GE.AND P5, PT, R9, R210, PT ;  /* 0x000000d20900720c */ /* 0x000fc40003fa6270 */
[----:B------:R-:W-:Y:S02]  /*2e10*/  LOP3.LUT R5, R153, 0x88, RZ, 0xfc, !PT ;  /* 0x0000008899057812 */ /* 0x000fe400078efcff */
[----:B------:R-:W-:Y:S02]  /*2e20*/  FSEL R156, R7, -INF , !P1 ;  /* 0xff800000079c7808 */ /* 0x000fe40004800000 */
[----:B------:R-:W-:Y:S02]  /*2e30*/  FSEL R191, R128, -INF , !P5 ;  /* 0xff80000080bf7808 */ /* 0x000fe40006800000 */
[----:B------:R-:W-:Y:S02]  /*2e40*/  FSEL R31, R4, -INF , !P4 ;  /* 0xff800000041f7808 */ /* 0x000fe40006000000 */
[----:B------:R-:W-:Y:S02]  /*2e50*/  FSEL R152, R6, -INF , !P3 ;  /* 0xff80000006987808 */ /* 0x000fe40005800000 */
[----:B------:R-:W-:-:S02]  /*2e60*/  ISETP.GE.AND P1, PT, R5, R210, PT ;  /* 0x000000d20500720c */ /* 0x000fc40003f26270 */
        /* <DEDUP_REMOVED lines=8> */
[----:B------:R-:W-:-:S02]  /*2ef0*/  FSEL R150, R130, -INF , !P4 ;  /* 0xff80000082967808 */ /* 0x000fc40006000000 */
[----:B------:R-:W-:Y:S02]  /*2f00*/  FSEL R129, R129, -INF , !P3 ;  /* 0xff80000081817808 */ /* 0x000fe40005800000 */
[----:B------:R-:W-:Y:S02]  /*2f10*/  ISETP.GE.AND P2, PT, R11, R204, PT ;  /* 0x000000cc0b00720c */ /* 0x000fe40003f46270 */
[C---:B------:R-:W-:Y:S02]  /*2f20*/  ISETP.GE.AND P4, PT, R9.reuse, R210, PT ;  /* 0x000000d20900720c */ /* 0x040fe40003f86270 */
[----:B------:R-:W-:Y:S02]  /*2f30*/  ISETP.GE.AND P3, PT, R9, R204, PT ;  /* 0x000000cc0900720c */ /* 0x000fe40003f66270 */
[C---:B------:R-:W-:Y:S02]  /*2f40*/  LOP3.LUT R9, R153.reuse, 0x90, RZ, 0xfc, !PT ;  /* 0x0000009099097812 */ /* 0x040fe400078efcff */
[----:B------:R-:W-:-:S02]  /*2f50*/  LOP3.LUT R11, R153, 0x91, RZ, 0xfc, !PT ;  /* 0x00000091990b7812 */ /* 0x000fc400078efcff */
[----:B------:R-:W-:Y:S02]  /*2f60*/  FSEL R146, R131, -INF , !P2 ;  /* 0xff80000083927808 */ /* 0x000fe40005000000 */
[----:B------:R-:W-:Y:S02]  /*2f70*/  FSEL R193, R124, -INF , !P1 ;  /* 0xff8000007cc17808 */ /* 0x000fe40004800000 */
[C---:B------:R-:W-:Y:S02]  /*2f80*/  ISETP.GE.AND P2, PT, R9.reuse, R210, PT ;  /* 0x000000d20900720c */ /* 0x040fe40003f46270 */
[----:B------:R-:W-:Y:S02]  /*2f90*/  ISETP.GE.AND P1, PT, R9, R204, PT ;  /* 0x000000cc0900720c */ /* 0x000fe40003f26270 */
[----:B------:R-:W-:Y:S02]  /*2fa0*/  FSEL R144, R126, -INF , !P5 ;  /* 0xff8000007e907808 */ /* 0x000fe40006800000 */
[----:B------:R-:W-:-:S02]  /*2fb0*/  ISETP.GE.AND P5, PT, R11, R210, PT ;  /* 0x000000d20b00720c */ /* 0x000fc40003fa6270 */
[C---:B------:R-:W-:Y:S02]  /*2fc0*/  LOP3.LUT R9, R153.reuse, 0x98, RZ, 0xfc, !PT ;  /* 0x0000009899097812 */ /* 0x040fe400078efcff */
[----:B------:R-:W-:Y:S02]  /*2fd0*/  LOP3.LUT R13, R153, 0x99, RZ, 0xfc, !PT ;  /* 0x00000099990d7812 */ /* 0x000fe400078efcff */
[----:B------:R-:W-:Y:S01]  /*2fe0*/  FSEL R195, R125, -INF , !P4 ;  /* 0xff8000007dc37808 */ /* 0x000fe20006000000 */
[----:B-1----:R-:W-:Y:S01]  /*2ff0*/  HMMA.16816.F32.BF16 R16, R140, R4, R104 ;  /* 0x000000048c10723c */ /* 0x002fe20000041868 */
[----:B------:R-:W-:Y:S02]  /*3000*/  FSEL R138, R127, -INF , !P3 ;  /* 0xff8000007f8a7808 */ /* 0x000fe40005800000 */
[----:B------:R-:W-:Y:S02]  /*3010*/  FSEL R197, R120, -INF , !P2 ;  /* 0xff80000078c57808 */ /* 0x000fe40005000000 */
[----:B------:R-:W-:-:S02]  /*3020*/  FSEL R136, R122, -INF , !P1 ;  /* 0xff8000007a887808 */ /* 0x000fc40004800000 */
[----:B------:R-:W-:Y:S02]  /*3030*/  FSEL R199, R121, -INF , !P5 ;  /* 0xff80000079c77808 */ /* 0x000fe40006800000 */
[----:B------:R-:W-:Y:S02]  /*3040*/  ISETP.GE.AND P4, PT, R11, R204, PT ;  /* 0x000000cc0b00720c */ /* 0x000fe40003f86270 */
[C---:B------:R-:W-:Y:S02]  /*3050*/  ISETP.GE.AND P3, PT, R9.reuse, R210, PT ;  /* 0x000000d20900720c */ /* 0x040fe40003f66270 */
[----:B------:R-:W-:Y:S02]  /*3060*/  ISETP.GE.AND P2, PT, R9, R204, PT ;  /* 0x000000cc0900720c */ /* 0x000fe40003f46270 */
[C---:B------:R-:W-:Y:S01]  /*3070*/  ISETP.GE.AND P1, PT, R13.reuse, R210, PT ;  /* 0x000000d20d00720c */ /* 0x040fe20003f26270 */
[----:B------:R-:W1:Y:S01]  /*3080*/  LDSM.16.M88.4 R8, [R225+0x3000] ;  /* 0x00300000e108783b */ /* 0x000e620000000200 */
[----:B------:R-:W-:-:S02]  /*3090*/  ISETP.GE.AND P5, PT, R13, R204, PT ;  /* 0x000000cc0d00720c */ /* 0x000fc40003fa6270 */
[----:B------:R-:W-:Y:S02]  /*30a0*/  LOP3.LUT R13, R153, 0xa0, RZ, 0xfc, !PT ;  /* 0x000000a0990d7812 */ /* 0x000fe400078efcff */
[----:B------:R-:W-:Y:S02]  /*30b0*/  FSEL R130, R123, -INF , !P4 ;  /* 0xff8000007b827808 */ /* 0x000fe40006000000 */
[----:B------:R-:W-:Y:S02]  /*30c0*/  FSEL R201, R116, -INF , !P3 ;  /* 0xff80000074c97808 */ /* 0x000fe40005800000 */
[C---:B------:R-:W-:Y:S02]  /*30d0*/  ISETP.GE.AND P4, PT, R13.reuse, R210, PT ;  /* 0x000000d20d00720c */ /* 0x040fe40003f86270 */
[----:B------:R-:W-:Y:S02]  /*30e0*/  ISETP.GE.AND P3, PT, R13, R204, PT ;  /* 0x000000cc0d00720c */ /* 0x000fe40003f66270 */
[----:B------:R-:W-:-:S02]  /*30f0*/  LOP3.LUT R15, R153, 0xa1, RZ, 0xfc, !PT ;  /* 0x000000a1990f7812 */ /* 0x000fc400078efcff */
[----:B------:R-:W-:Y:S02]  /*3100*/  LOP3.LUT R13, R153, 0xa8, RZ, 0xfc, !PT ;  /* 0x000000a8990d7812 */ /* 0x000fe400078efcff */
[----:B------:R-:W-:Y:S02]  /*3110*/  FSEL R124, R119, -INF , !P5 ;  /* 0xff800000777c7808 */ /* 0x000fe40006800000 */
[----:B------:R-:W-:Y:S02]  /*3120*/  FSEL R126, R118, -INF , !P2 ;  /* 0xff800000767e7808 */ /* 0x000fe40005000000 */
[----:B------:R-:W-:Y:S02]  /*3130*/  FSEL R117, R117, -INF , !P1 ;  /* 0xff80000075757808 */ /* 0x000fe40004800000 */
[----:B------:R-:W-:Y:S02]  /*3140*/  FSEL R119, R112, -INF , !P4 ;  /* 0xff80000070777808 */ /* 0x000fe40006000000 */
[----:B------:R-:W-:-:S02]  /*3150*/  ISETP.GE.AND P2, PT, R15, R210, PT ;  /* 0x000000d20f00720c */ /* 0x000fc40003f46270 */
[----:B------:R-:W-:Y:S02]  /*3160*/  ISETP.GE.AND P1, PT, R15, R204, PT ;  /* 0x000000cc0f00720c */ /* 0x000fe40003f26270 */
[C---:B------:R-:W-:Y:S02]  /*3170*/  ISETP.GE.AND P5, PT, R13.reuse, R210, PT ;  /* 0x000000d20d00720c */ /* 0x040fe40003fa6270 */
[----:B------:R-:W-:Y:S02]  /*3180*/  ISETP.GE.AND P4, PT, R13, R204, PT ;  /* 0x000000cc0d00720c */ /* 0x000fe40003f86270 */
[----:B------:R-:W2:Y:S01]  /*3190*/  LDSM.16.M88.4 R12, [R225+0x3400] ;  /* 0x00340000e10c783b */ /* 0x000ea20000000200 */
[----:B------:R-:W-:Y:S02]  /*31a0*/  LOP3.LUT R5, R153, 0xa9, RZ, 0xfc, !PT ;  /* 0x000000a999057812 */ /* 0x000fe400078efcff */
[----:B------:R-:W-:Y:S02]  /*31b0*/  FSEL R116, R114, -INF , !P3 ;  /* 0xff80000072747808 */ /* 0x000fe40005800000 */
[----:B------:R-:W-:-:S02]  /*31c0*/  FSEL R203, R113, -INF , !P2 ;  /* 0xff80000071cb7808 */ /* 0x000fc40005000000 */
[C---:B------:R-:W-:Y:S01]  /*31d0*/  ISETP.GE.AND P3, PT, R5.reuse, R210, PT ;  /* 0x000000d20500720c */ /* 0x040fe20003f66270 */
[C---:B-1----:R-:W-:Y:S01]  /*31e0*/  HMMA.16816.F32.BF16 R24, R140.reuse, R8, R96 ;  /* 0x000000088c18723c */ /* 0x042fe20000041860 */
[----:B------:R-:W-:Y:S02]  /*31f0*/  ISETP.GE.AND P2, PT, R5, R204, PT ;  /* 0x000000cc0500720c */ /* 0x000fe40003f46270 */
[----:B------:R-:W-:Y:S02]  /*3200*/  LOP3.LUT R21, R153, 0xb0, RZ, 0xfc, !PT ;  /* 0x000000b099157812 */ /* 0x000fe400078efcff */
[----:B------:R-:W-:Y:S02]  /*3210*/  FSEL R112, R115, -INF , !P1 ;  /* 0xff80000073707808 */ /* 0x000fe40004800000 */
[----:B------:R-:W-:Y:S01]  /*3220*/  ISETP.GE.AND P1, PT, R21, R210, PT ;  /* 0x000000d21500720c */ /* 0x000fe20003f26270 */
[----:B------:R-:W-:Y:S01]  /*3230*/  HMMA.16816.F32.BF16 R4, R140, R6, R100 ;  /* 0x000000068c04723c */ /* 0x000fe20000041864 */
[----:B------:R-:W-:-:S02]  /*3240*/  LOP3.LUT R23, R153, 0xb1, RZ, 0xfc, !PT ;  /* 0x000000b199177812 */ /* 0x000fc400078efcff */
[----:B------:R-:W-:Y:S02]  /*3250*/  FSEL R104, R110, -INF , !P4 ;  /* 0xff8000006e687808 */ /* 0x000fe40006000000 */
[----:B------:R-:W-:Y:S02]  /*3260*/  FSEL R109, R109, -INF , !P3 ;  /* 0xff8000006d6d7808 */ /* 0x000fe40005800000 */
[----:B------:R-:W-:Y:S02]  /*3270*/  FSEL R103, R108, -INF , !P5 ;  /* 0xff8000006c677808 */ /* 0x000fe40006800000 */
[----:B------:R-:W-:Y:S02]  /*3280*/  ISETP.GE.AND P5, PT, R21, R204, PT ;  /* 0x000000cc1500720c */ /* 0x000fe40003fa6270 */
[----:B------:R-:W-:Y:S02]  /*3290*/  LOP3.LUT R21, R153, 0xb8, RZ, 0xfc, !PT ;  /* 0x000000b899157812 */ /* 0x000fe400078efcff */
[----:B------:R-:W-:-:S02]  /*32a0*/  FSEL R108, R111, -INF , !P2 ;  /* 0xff8000006f6c7808 */ /* 0x000fc40005000000 */
[----:B------:R-:W-:Y:S02]  /*32b0*/  FSEL R111, R16, -INF , !P1 ;  /* 0xff800000106f7808 */ /* 0x000fe40004800000 */
[C---:B------:R-:W-:Y:S02]  /*32c0*/  ISETP.GE.AND P4, PT, R23.reuse, R210, PT ;  /* 0x000000d21700720c */ /* 0x040fe40003f86270 */
[----:B------:R-:W-:Y:S02]  /*32d0*/  ISETP.GE.AND P3, PT, R23, R204, PT ;  /* 0x000000cc1700720c */ /* 0x000fe40003f66270 */
[----:B------:R-:W-:Y:S02]  /*32e0*/  LOP3.LUT R9, R153, 0xb9, RZ, 0xfc, !PT ;  /* 0x000000b999097812 */ /* 0x000fe400078efcff */
[C---:B------:R-:W-:Y:S01]  /*32f0*/  ISETP.GE.AND P2, PT, R21.reuse, R210, PT ;  /* 0x000000d21500720c */ /* 0x040fe20003f46270 */
[----:B--2---:R-:W-:Y:S01]  /*3300*/  HMMA.16816.F32.BF16 R84, R140, R14, R84 ;  /* 0x0000000e8c54723c */ /* 0x004fe20000041854 */
[----:B------:R-:W-:-:S02]  /*3310*/  ISETP.GE.AND P1, PT, R21, R204, PT ;  /* 0x000000cc1500720c */ /* 0x000fc40003f26270 */
[----:B------:R-:W1:Y:S01]  /*3320*/  LDSM.16.M88.4 R20, [R225+0x3800] ;  /* 0x00380000e114783b */ /* 0x000e620000000200 */
[----:B------:R-:W-:Y:S02]  /*3330*/  FSEL R100, R18, -INF , !P5 ;  /* 0xff80000012647808 */ /* 0x000fe40006800000 */
[----:B------:R-:W-:Y:S02]  /*3340*/  ISETP.GE.AND P5, PT, R9, R210, PT ;  /* 0x000000d20900720c */ /* 0x000fe40003fa6270 */
[----:B------:R-:W-:Y:S02]  /*3350*/  FSEL R205, R17, -INF , !P4 ;  /* 0xff80000011cd7808 */ /* 0x000fe40006000000 */
[----:B------:R-:W-:Y:S02]  /*3360*/  FSEL R98, R19, -INF , !P3 ;  /* 0xff80000013627808 */ /* 0x000fe40005800000 */
[C---:B------:R-:W-:Y:S02]  /*3370*/  LOP3.LUT R17, R153.reuse, 0xc0, RZ, 0xfc, !PT ;  /* 0x000000c099117812 */ /* 0x040fe400078efcff */
[----:B------:R-:W-:-:S02]  /*3380*/  LOP3.LUT R19, R153, 0xc1, RZ, 0xfc, !PT ;  /* 0x000000c199137812 */ /* 0x000fc400078efcff */
[----:B------:R-:W-:Y:S02]  /*3390*/  ISETP.GE.AND P4, PT, R9, R204, PT ;  /* 0x000000cc0900720c */ /* 0x000fe40003f86270 */
[----:B------:R-:W-:Y:S01]  /*33a0*/  HMMA.16816.F32.BF16 R8, R140, R10, R92 ;  /* 0x0000000a8c08723c */ /* 0x000fe2000004185c */
[----:B------:R-:W-:Y:S02]  /*33b0*/  FSEL R207, R4, -INF , !P2 ;  /* 0xff80000004cf7808 */ /* 0x000fe40005000000 */
[----:B------:R-:W-:Y:S02]  /*33c0*/  FSEL R223, R5, -INF , !P5 ;  /* 0xff80000005df7808 */ /* 0x000fe40006800000 */
[C---:B------:R-:W-:Y:S02]  /*33d0*/  ISETP.GE.AND P3, PT, R17.reuse, R210, PT ;  /* 0x000000d21100720c */ /* 0x040fe40003f66270 */
[----:B------:R-:W-:Y:S02]  /*33e0*/  FSEL R92, R6, -INF , !P1 ;  /* 0xff800000065c7808 */ /* 0x000fe40004800000 */
[----:B------:R-:W-:-:S02]  /*33f0*/  ISETP.GE.AND P2, PT, R17, R204, PT ;  /* 0x000000cc1100720c */ /* 0x000fc40003f46270 */
[C---:B------:R-:W-:Y:S02]  /*3400*/  ISETP.GE.AND P1, PT, R19.reuse, R210, PT ;  /* 0x000000d21300720c */ /* 0x040fe40003f26270 */
[----:B------:R-:W-:Y:S02]  /*3410*/  ISETP.GE.AND P5, PT, R19, R204, PT ;  /* 0x000000cc1300720c */ /* 0x000fe40003fa6270 */
[----:B------:R-:W-:Y:S01]  /*3420*/  HMMA.16816.F32.BF16 R16, R140, R12, R88 ;  /* 0x0000000c8c10723c */ /* 0x000fe20000041858 */
[----:B------:R-:W-:Y:S02]  /*3430*/  LOP3.LUT R37, R153, 0xc8, RZ, 0xfc, !PT ;  /* 0x000000c899257812 */ /* 0x000fe400078efcff */
[----:B------:R-:W-:Y:S02]  /*3440*/  FSEL R105, R24, -INF , !P3 ;  /* 0xff80000018697808 */ /* 0x000fe40005800000 */
[----:B------:R-:W-:Y:S02]  /*3450*/  FSEL R125, R25, -INF , !P1 ;  /* 0xff800000197d7808 */ /* 0x000fe40004800000 */
[----:B------:R-:W-:-:S02]  /*3460*/  FSEL R90, R7, -INF , !P4 ;  /* 0xff800000075a7808 */ /* 0x000fc40006000000 */
[----:B------:R-:W2:Y:S01]  /*3470*/  LDSM.16.M88.4 R4, [R225+0x3c00] ;  /* 0x003c0000e104783b */ /* 0x000ea20000000200 */
[----:B-1----:R-:W-:Y:S01]  /*3480*/  HMMA.16816.F32.BF16 R80, R140, R20, R80 ;  /* 0x000000148c50723c */ /* 0x002fe20000041850 */
[----:B------:R-:W-:Y:S01]  /*3490*/  LOP3.LUT R13, R153, 0xc9, RZ, 0xfc, !PT ;  /* 0x000000c9990d7812 */ /* 0x000fe200078efcff */
[----:B------:R-:W-:-:S04]  /*34a0*/  DEPBAR.LE SB0, 0x0 ;  /* 0x000080000000791a */ /* 0x000fc80000000000 */
[----:B------:R-:W-:Y:S02]  /*34b0*/  FSEL R88, R26, -INF , !P2 ;  /* 0xff8000001a587808 */ /* 0x000fe40005000000 */
[C---:B------:R-:W-:Y:S01]  /*34c0*/  ISETP.GE.AND P4, PT, R37.reuse, R210, PT ;  /* 0x000000d22500720c */ /* 0x040fe20003f86270 */
[----:B------:R-:W-:Y:S01]  /*34d0*/  HMMA.16816.F32.BF16 R76, R140, R22, R76 ;  /* 0x000000168c4c723c */ /* 0x000fe2000004184c */
[----:B------:R-:W-:Y:S01]  /*34e0*/  BAR.SYNC.DEFER_BLOCKING 0x0 ;  /* 0x0000000000007b1d */ /* 0x000fe20000010000 */
[----:B------:R-:W-:Y:S02]  /*34f0*/  ISETP.GE.AND P3, PT, R37, R204, PT ;  /* 0x000000cc2500720c */ /* 0x000fe40003f66270 */
[C---:B------:R-:W-:Y:S02]  /*3500*/  ISETP.GE.AND P2, PT, R13.reuse, R210, PT ;  /* 0x000000d20d00720c */ /* 0x040fe40003f46270 */
[----:B------:R-:W-:Y:S02]  /*3510*/  ISETP.GE.AND P1, PT, R13, R204, PT ;  /* 0x000000cc0d00720c */ /* 0x000fe40003f26270 */
[----:B------:R-:W-:-:S02]  /*3520*/  LOP3.LUT R13, R153, 0xd0, RZ, 0xfc, !PT ;  /* 0x000000d0990d7812 */ /* 0x000fc400078efcff */
[----:B------:R-:W-:Y:S02]  /*3530*/  LOP3.LUT R15, R153, 0xd1, RZ, 0xfc, !PT ;  /* 0x000000d1990f7812 */ /* 0x000fe400078efcff */
[----:B------:R-:W-:Y:S02]  /*3540*/  FSEL R37, R27, -INF , !P5 ;  /* 0xff8000001b257808 */ /* 0x000fe40006800000 */
[----:B------:R-:W-:Y:S02]  /*3550*/  FSEL R127, R8, -INF , !P4 ;  /* 0xff800000087f7808 */ /* 0x000fe40006000000 */
[----:B------:R-:W-:Y:S02]  /*3560*/  FSEL R36, R10, -INF , !P3 ;  /* 0xff8000000a247808 */ /* 0x000fe40005800000 */
[C---:B------:R-:W-:Y:S02]  /*3570*/  ISETP.GE.AND P5, PT, R13.reuse, R210, PT ;  /* 0x000000d20d00720c */ /* 0x040fe40003fa6270 */
[----:B------:R-:W-:-:S02]  /*3580*/  ISETP.GE.AND P4, PT, R13, R204, PT ;  /* 0x000000cc0d00720c */ /* 0x000fc40003f86270 */
[----:B------:R-:W-:Y:S02]  /*3590*/  ISETP.GE.AND P3, PT, R15, R210, PT ;  /* 0x000000d20f00720c */ /* 0x000fe40003f66270 */
[----:B------:R-:W-:Y:S02]  /*35a0*/  FSEL R167, R9, -INF , !P2 ;  /* 0xff80000009a77808 */ /* 0x000fe40005000000 */
[----:B------:R-:W-:Y:S02]  /*35b0*/  FSEL R39, R11, -INF , !P1 ;  /* 0xff8000000b277808 */ /* 0x000fe40004800000 */
[C---:B------:R-:W-:Y:S02]  /*35c0*/  LOP3.LUT R9, R153.reuse, 0xd8, RZ, 0xfc, !PT ;  /* 0x000000d899097812 */ /* 0x040fe400078efcff */
[----:B------:R-:W-:Y:S01]  /*35d0*/  LOP3.LUT R11, R153, 0xd9, RZ, 0xfc, !PT ;  /* 0x000000d9990b7812 */ /* 0x000fe200078efcff */
[----:B--2---:R-:W-:Y:S01]  /*35e0*/  HMMA.16816.F32.BF16 R72, R140, R4, R72 ;  /* 0x000000048c48723c */ /* 0x004fe20000041848 */
[----:B------:R-:W-:-:S02]  /*35f0*/  FSEL R159, R16, -INF , !P5 ;  /* 0xff800000109f7808 */ /* 0x000fc40006800000 */
[----:B------:R-:W-:Y:S02]  /*3600*/  FSEL R38, R18, -INF , !P4 ;  /* 0xff80000012267808 */ /* 0x000fe40006000000 */
[----:B------:R-:W-:Y:S02]  /*3610*/  FSEL R151, R17, -INF , !P3 ;  /* 0xff80000011977808 */ /* 0x000fe40005800000 */
[----:B------:R-:W-:Y:S01]  /*3620*/  ISETP.GE.AND P2, PT, R15, R204, PT ;  /* 0x000000cc0f00720c */ /* 0x000fe20003f46270 */
[----:B------:R-:W-:Y:S01]  /*3630*/  HMMA.16816.F32.BF16 R68, R140, R6, R68 ;  /* 0x000000068c44723c */ /* 0x000fe20000041844 */
[----:B------:R-:W-:Y:S01]  /*3640*/  ISETP.GE.AND P1, PT, R9, R210, PT ;  /* 0x000000d20900720c */ /* 0x000fe20003f26270 */
[----:B------:R-:W-:Y:S01]  /*3650*/  IMAD.IADD R4, R149, 0x1, R208 ;  /* 0x0000000195047824 */ /* 0x000fe200078e02d0 */
[----:B------:R-:W-:Y:S02]  /*3660*/  ISETP.GE.AND P5, PT, R9, R204, PT ;  /* 0x000000cc0900720c */ /* 0x000fe40003fa6270 */
[----:B------:R-:W-:-:S02]  /*3670*/  ISETP.GE.AND P4, PT, R11, R210, PT ;  /* 0x000000d20b00720c */ /* 0x000fc40003f86270 */
[----:B------:R-:W-:Y:S02]  /*3680*/  ISETP.GE.AND P3, PT, R11, R204, PT ;  /* 0x000000cc0b00720c */ /* 0x000fe40003f66270 */
[C---:B------:R-:W-:Y:S02]  /*3690*/  LOP3.LUT R9, R153.reuse, 0xe0, RZ, 0xfc, !PT ;  /* 0x000000e099097812 */ /* 0x040fe400078efcff */
[----:B------:R-:W-:Y:S02]  /*36a0*/  LOP3.LUT R11, R153, 0xe1, RZ, 0xfc, !PT ;  /* 0x000000e1990b7812 */ /* 0x000fe400078efcff */
[----:B------:R-:W-:Y:S02]  /*36b0*/  FSEL R41, R19, -INF , !P2 ;  /* 0xff80000013297808 */ /* 0x000fe40005000000 */
[----:B------:R-:W-:Y:S02]  /*36c0*/  FSEL R137, R84, -INF , !P1 ;  /* 0xff80000054897808 */ /* 0x000fe40004800000 */
[----:B------:R-:W-:-:S02]  /*36d0*/  FSEL R40, R86, -INF , !P5 ;  /* 0xff80000056287808 */ /* 0x000fc40006800000 */
[C---:B------:R-:W-:Y:S02]  /*36e0*/  ISETP.GE.AND P2, PT, R9.reuse, R210, PT ;  /* 0x000000d20900720c */ /* 0x040fe40003f46270 */
[----:B------:R-:W-:Y:S02]  /*36f0*/  ISETP.GE.AND P1, PT, R9, R204, PT ;  /* 0x000000cc0900720c */ /* 0x000fe40003f26270 */
[----:B------:R-:W-:Y:S02]  /*3700*/  ISETP.GE.AND P5, PT, R11, R210, PT ;  /* 0x000000d20b00720c */ /* 0x000fe40003fa6270 */
[C---:B------:R-:W-:Y:S02]  /*3710*/  LOP3.LUT R9, R153.reuse, 0xe8, RZ, 0xfc, !PT ;  /* 0x000000e899097812 */ /* 0x040fe400078efcff */
[----:B------:R-:W-:Y:S02]  /*3720*/  LOP3.LUT R5, R153, 0xe9, RZ, 0xfc, !PT ;  /* 0x000000e999057812 */ /* 0x000fe400078efcff */
[----:B------:R-:W-:-:S02]  /*3730*/  FSEL R123, R80, -INF , !P2 ;  /* 0xff800000507b7808 */ /* 0x000fc40005000000 */
[----:B------:R-:W-:Y:S02]  /*3740*/  FSEL R43, R82, -INF , !P1 ;  /* 0xff800000522b7808 */ /* 0x000fe40004800000 */
[----:B------:R-:W-:Y:S02]  /*3750*/  FSEL R113, R81, -INF , !P5 ;  /* 0xff80000051717808 */ /* 0x000fe40006800000 */
[----:B------:R-:W-:Y:S02]  /*3760*/  FSEL R131, R85, -INF , !P4 ;  /* 0xff80000055837808 */ /* 0x000fe40006000000 */
[----:B------:R-:W-:Y:S02]  /*3770*/  FSEL R44, R87, -INF , !P3 ;  /* 0xff800000572c7808 */ /* 0x000fe40005800000 */
[----:B------:R-:W-:Y:S02]  /*3780*/  ISETP.GE.AND P2, PT, R9, R204, PT ;  /* 0x000000cc0900720c */ /* 0x000fe40003f46270 */
[----:B------:R-:W-:-:S02]  /*3790*/  ISETP.GE.AND P1, PT, R5, R210, PT ;  /* 0x000000d20500720c */ /* 0x000fc40003f26270 */
[-C--:B------:R-:W-:Y:S02]  /*37a0*/  ISETP.GE.AND P5, PT, R5, R204.reuse, PT ;  /* 0x000000cc0500720c */ /* 0x080fe40003fa6270 */
        /* <DEDUP_REMOVED lines=8> */
[C---:B------:R-:W-:Y:S02]  /*3830*/  ISETP.GE.AND P2, PT, R5.reuse, R210, PT ;  /* 0x000000d20500720c */ /* 0x040fe40003f46270 */
[----:B------:R-:W-:Y:S02]  /*3840*/  ISETP.GE.AND P1, PT, R5, R204, PT ;  /* 0x000000cc0500720c */ /* 0x000fe40003f26270 */
[----:B------:R-:W-:-:S02]  /*3850*/  FSEL R47, R79, -INF , !P5 ;  /* 0xff8000004f2f7808 */ /* 0x000fc40006800000 */
[C---:B------:R-:W-:Y:S02]  /*3860*/  ISETP.GE.AND P4, PT, R9.reuse, R210, PT ;  /* 0x000000d20900720c */ /* 0x040fe40003f86270 */
[----:B------:R-:W-:Y:S02]  /*3870*/  ISETP.GE.AND P3, PT, R9, R204, PT ;  /* 0x000000cc0900720c */ /* 0x000fe40003f66270 */
[C---:B------:R-:W-:Y:S02]  /*3880*/  LOP3.LUT R5, R153.reuse, 0xf8, RZ, 0xfc, !PT ;  /* 0x000000f899057812 */ /* 0x040fe400078efcff */
[C---:B------:R-:W-:Y:S02]  /*3890*/  ISETP.GE.AND P5, PT, R153.reuse, R210, PT ;  /* 0x000000d29900720c */ /* 0x040fe40003fa6270 */
[----:B------:R-:W-:Y:S02]  /*38a0*/  LOP3.LUT R153, R153, 0xf9, RZ, 0xfc, !PT ;  /* 0x000000f999997812 */ /* 0x000fe400078efcff */
[----:B------:R-:W-:-:S02]  /*38b0*/  FSEL R50, R72, -INF , !P4 ;  /* 0xff80000048327808 */ /* 0x000fc40006000000 */
[----:B------:R-:W-:Y:S02]  /*38c0*/  FSEL R46, R74, -INF , !P3 ;  /* 0xff8000004a2e7808 */ /* 0x000fe40005800000 */
[----:B------:R-:W-:Y:S02]  /*38d0*/  FSEL R49, R73, -INF , !P2 ;  /* 0xff80000049317808 */ /* 0x000fe40005000000 */
[----:B------:R-:W-:Y:S02]  /*38e0*/  FSEL R45, R75, -INF , !P1 ;  /* 0xff8000004b2d7808 */ /* 0x000fe40004800000 */
[-C--:B------:R-:W-:Y:S02]  /*38f0*/  ISETP.GE.AND P4, PT, R5, R210.reuse, PT ;  /* 0x000000d20500720c */ /* 0x080fe40003f86270 */
[----:B------:R-:W-:Y:S02]  /*3900*/  ISETP.GE.AND P3, PT, R153, R210, PT ;  /* 0x000000d29900720c */ /* 0x000fe40003f66270 */
[----:B------:R-:W-:-:S02]  /*3910*/  ISETP.GE.AND P2, PT, R5, R204, PT ;  /* 0x000000cc0500720c */ /* 0x000fc40003f46270 */
[----:B------:R-:W-:Y:S02]  /*3920*/  ISETP.GE.AND P1, PT, R153, R204, PT ;  /* 0x000000cc9900720c */ /* 0x000fe40003f26270 */
[----:B------:R-:W-:Y:S02]  /*3930*/  FSEL R56, R56, -INF , !P5 ;  /* 0xff80000038387808 */ /* 0x000fe40006800000 */
[----:B------:R-:W-:Y:S02]  /*3940*/  FSEL R54, R68, -INF , !P4 ;  /* 0xff80000044367808 */ /* 0x000fe40006000000 */
[----:B------:R-:W-:Y:S02]  /*3950*/  FSEL R52, R70, -INF , !P2 ;  /* 0xff80000046347808 */ /* 0x000fe40005000000 */
[----:B------:R-:W-:Y:S02]  /*3960*/  FSEL R53, R69, -INF , !P3 ;  /* 0xff80000045357808 */ /* 0x000fe40005800000 */
[----:B------:R-:W-:-:S02]  /*3970*/  FSEL R51, R71, -INF , !P1 ;  /* 0xff80000047337808 */ /* 0x000fc40004800000 */
[C---:B------:R-:W-:Y:S02]  /*3980*/  IADD3 R210, R225.reuse, 0x3400, RZ ;  /* 0x00003400e1d27810 */ /* 0x040fe40007ffe0ff */
[----:B------:R-:W-:Y:S01]  /*3990*/  IADD3 R208, R225, 0x3c00, RZ ;  /* 0x00003c00e1d07810 */ /* 0x000fe20007ffe0ff */
[----:B------:R-:W-:Y:S05]  /*39a0*/  @!P0 BRA `(.L_x_1512) ;  /* 0x0000059000008947 */ /* 0x000fea0003800000 */
[----:B------:R-:W-:Y:S05]  /*39b0*/  @P6 BRA `(.L_x_1513) ;  /* 0x0000038000006947 */ /* 0x000fea0003800000 */
[----:B------:R-:W1:Y:S01]  /*39c0*/  I2F.RP R5, R2 ;  /* 0x0000000200057306 */ /* 0x000e620000209400 */
[C---:B------:R-:W-:Y:S02]  /*39d0*/  IADD3 R10, R0.reuse, -0x100, RZ ;  /* 0xffffff00000a7810 */ /* 0x040fe40007ffe0ff */
[----:B------:R-:W-:Y:S02]  /*39e0*/  IABS R8, R0 ;  /* 0x0000000000087213 */ /* 0x000fe40000000000 */
[----:B------:R-:W-:Y:S02]  /*39f0*/  IABS R6, R10 ;  /* 0x0000000a00067213 */ /* 0x000fe40000000000 */
[----:B------:R-:W-:-:S02]  /*3a00*/  LOP3.LUT R0, R0, c[0x0][0x2d0], RZ, 0x3c, !PT ;  /* 0x0000b40000007a12 */ /* 0x000fc400078e3cff */
        /* <DEDUP_REMOVED lines=50> */
[----:B------:R-:W-:Y:S05]  /*3d30*/  BRA `(.L_x_1514) ;  /* 0x0000004000007947 */ /* 0x000fea0003800000 */
.L_x_1513:
[----:B------:R-:W-:-:S04]  /*3d40*/  ULEA UR6, -UR6, URZ, 0x8 ;  /* 0x0000003f06067291 */ /* 0x000fc8000f8e413f */
[----:B------:R-:W-:Y:S02]  /*3d50*/  USHF.R.S32.HI UR8, URZ, 0x1f, UR6 ;  /* 0x0000001f3f087899 */ /* 0x000fe40008011406 */
[----:B------:R-:W-:-:S04]  /*3d60*/  MOV R6, UR6 ;  /* 0x0000000600067c02 */ /* 0x000fc80008000f00 */
[----:B------:R-:W-:Y:S02]  /*3d70*/  MOV R0, UR8 ;  /* 0x0000000800007c02 */ /* 0x000fe40008000f00 */
.L_x_1514:
[----:B------:R-:W-:-:S04]  /*3d80*/  LEA R232, P1, R6, R232, 0x1 ;  /* 0x000000e806e87211 */ /* 0x000fc800078208ff */
[----:B------:R-:W-:Y:S02]  /*3d90*/  LEA.HI.X R233, R6, R233, R0, 0x1, P1 ;  /* 0x000000e906e97211 */ /* 0x000fe400008f0c00 */
[----:B------:R-:W-:-:S03]  /*3da0*/  IADD3 R14, P1, R232, UR9, RZ ;  /* 0x00000009e80e7c10 */ /* 0x000fc6000ff3e0ff */
[----:B------:R-:W-:Y:S01]  /*3db0*/  @!PT LDS RZ, [RZ] ;  /* 0x00000000fffff984 */ /* 0x000fe20000000800 */
[----:B------:R-:W-:Y:S01]  /*3dc0*/  @!PT LDS RZ, [RZ] ;  /* 0x00000000fffff984 */ /* 0x000fe20000000800 */
[----:B------:R-:W-:Y:S01]  /*3dd0*/  @!PT LDS RZ, [RZ] ;  /* 0x00000000fffff984 */ /* 0x000fe20000000800 */
        /* <DEDUP_REMOVED lines=22> */
.L_x_1512:
[----:B------:R-:W-:Y:S02]  /*3f40*/  FMNMX.FTZ R0, R56, R57, !PT ;  /* 0x0000003938007209 */ /* 0x000fe40007810000 */
[----:B------:R-:W-:Y:S02]  /*3f50*/  SHF.L.U32 R224, R4, 0x1, RZ ;  /* 0x0000000104e07819 */ /* 0x000fe400000006ff */
        /* <DEDUP_REMOVED lines=79> */
[----:B------:R-:W-:Y:S01]  /*4450*/  IADD3 R223, R3, R224, RZ ;  /* 0x000000e003df7210 */ /* 0x000fe20007ffe0ff */
[--C-:B------:R-:W-:Y:S01]  /*4460*/  FFMA.FTZ R64, R117, c[0x0][0x23c], -R84.reuse ;  /* 0x00008f0075407a23 */ /* 0x100fe20000010854 */
[----:B------:R-:W-:Y:S01]  /*4470*/  FMNMX.FTZ R5, R246, R5, !PT ;  /* 0x00000005f6057209 */ /* 0x000fe20007810000 */
[--C-:B------:R-:W-:Y:S01]  /*4480*/  FFMA.FTZ R63, R119, c[0x0][0x23c], -R84.reuse ;  /* 0x00008f00773f7a23 */ /* 0x100fe20000010854 */
[----:B------:R-:W-:Y:S01]  /*4490*/  MUFU.EX2 R204, R204 ;  /* 0x000000cc00cc7308 */ /* 0x000fe20000000800 */
[----:B-1----:R-:W-:Y:S01]  /*44a0*/  LDSM.16.MT88.4 R12, [R223+0x5000] ;  /* 0x00500000df0c783b */ /* 0x002fe20000004200 */
[----:B------:R-:W-:Y:S01]  /*44b0*/  FMNMX.FTZ R5, R200, R5, !PT ;  /* 0x00000005c8057209 */ /* 0x000fe20007810000 */
[----:B------:R-:W-:-:S02]  /*44c0*/  FFMA.FTZ R121, R57, c[0x0][0x23c], -R84 ;  /* 0x00008f0039797a23 */ /* 0x000fc40000010854 */
[--C-:B------:R-:W-:Y:S01]  /*44d0*/  FFMA.FTZ R142, R59, c[0x0][0x23c], -R84.reuse ;  /* 0x00008f003b8e7a23 */ /* 0x100fe20000010854 */
[----:B------:R-:W-:Y:S01]  /*44e0*/  FMNMX.FTZ R5, R196, R5, !PT ;  /* 0x00000005c4057209 */ /* 0x000fe20007810000 */
[--C-:B------:R-:W-:Y:S01]  /*44f0*/  FFMA.FTZ R115, R147, c[0x0][0x23c], -R84.reuse ;  /* 0x00008f0093737a23 */ /* 0x100fe20000010854 */
[----:B------:R-:W-:Y:S01]  /*4500*/  LDSM.16.MT88.4 R16, [R223+0x5400] ;  /* 0x00540000df10783b */ /* 0x000fe20000004200 */
[----:B------:R-:W1:Y:S01]  /*4510*/  MUFU.EX2 R121, R121 ;  /* 0x0000007900797308 */ /* 0x000e620000000800 */
[----:B------:R-:W-:Y:S01]  /*4520*/  FMNMX.FTZ R5, R194, R5, !PT ;  /* 0x00000005c2057209 */ /* 0x000fe20007810000 */
[--C-:B------:R-:W-:Y:S02]  /*4530*/  FFMA.FTZ R89, R33, c[0x0][0x23c], -R84.reuse ;  /* 0x00008f0021597a23 */ /* 0x100fe40000010854 */
[--C-:B------:R-:W-:Y:S01]  /*4540*/  FFMA.FTZ R86, R35, c[0x0][0x23c], -R84.reuse ;  /* 0x00008f0023567a23 */ /* 0x100fe20000010854 */
[----:B------:R-:W-:Y:S01]  /*4550*/  FMNMX.FTZ R5, R192, R5, !PT ;  /* 0x00000005c0057209 */ /* 0x000fe20007810000 */
[----:B------:R-:W-:Y:S01]  /*4560*/  LDSM.16.MT88.4 R32, [R224+0x5400] ;  /* 0x00540000e020783b */ /* 0x000fe20000004200 */
[--C-:B------:R-:W-:Y:S01]  /*4570*/  FFMA.FTZ R107, R61, c[0x0][0x23c], -R84.reuse ;  /* 0x00008f003d6b7a23 */ /* 0x100fe20000010854 */
[----:B------:R-:W-:Y:S01]  /*4580*/  MUFU.EX2 R142, R142 ;  /* 0x0000008e008e7308 */ /* 0x000fe20000000800 */
[----:B------:R-:W-:Y:S01]  /*4590*/  FMNMX.FTZ R5, R190, R5, !PT ;  /* 0x00000005be057209 */ /* 0x000fe20007810000 */
[----:B------:R-:W-:-:S02]  /*45a0*/  FFMA.FTZ R61, R103, c[0x0][0x23c], -R84 ;  /* 0x00008f00673d7a23 */ /* 0x000fc40000010854 */
        /* <DEDUP_REMOVED lines=12> */
[----:B------:R-:W-:Y:S01]  /*4670*/  LDSM.16.MT88.4 R28, [R224+0x5800] ;  /* 0x00580000e01c783b */ /* 0x000fe20000004200 */
[--C-:B------:R-:W-:Y:S02]  /*4680*/  FFMA.FTZ R60, R109, c[0x0][0x23c], -R84.reuse ;  /* 0x00008f006d3c7a23 */ /* 0x100fe40000010854 */
        /* <DEDUP_REMOVED lines=124> */
[----:B------:R-:W-:-:S05]  /*4e50*/  FMUL.FTZ R55, R0, c[0x0][0x23c] ;  /* 0x00008f0000377a20 */ /* 0x000fca0000410000 */
[----:B------:R-:W-:Y:S01]  /*4e60*/  MUFU.EX2 R67, R67 ;  /* 0x0000004300437308 */ /* 0x000fe20000000800 */
[----:B------:R-:W-:-:S05]  /*4e70*/  FSEL R55, R55, RZ, P1 ;  /* 0x000000ff37377208 */ /* 0x000fca0000800000 */
[--C-:B------:R-:W-:Y:S02]  /*4e80*/  FFMA.FTZ R198, R198, c[0x0][0x23c], -R55.reuse ;  /* 0x00008f00c6c67a23 */ /* 0x100fe40000010837 */
[--C-:B------:R-:W-:Y:S01]  /*4e90*/  FFMA.FTZ R119, R145, c[0x0][0x23c], -R55.reuse ;  /* 0x00008f0091777a23 */ /* 0x100fe20000010837 */
[----:B------:R-:W-:Y:S01]  /*4ea0*/  MUFU.EX2 R66, R66 ;  /* 0x0000004200427308 */ /* 0x000fe20000000800 */
        /* <DEDUP_REMOVED lines=9> */
[----:B------:R-:W2:Y:S01]  /*4f40*/  MUFU.EX2 R119, R119 ;  /* 0x0000007700777308 */ /* 0x000ea20000000800 */
        /* <DEDUP_REMOVED lines=53> */
[--C-:B------:R-:W-:Y:S01]  /*52a0*/  FFMA.FTZ R116, R104, c[0x0][0x23c], -R55.reuse ;  /* 0x00008f0068747a23 */ /* 0x100fe20000010837 */
[----:B------:R-:W-:Y:S01]  /*52b0*/  HMMA.16816.F32.BF16 R8, R12, R32, R8 ;  /* 0x000000200c08723c */ /* 0x000fe20000041808 */
[----:B------:R-:W-:Y:S01]  /*52c0*/  FFMA.FTZ R108, R108, c[0x0][0x23c], -R55 ;  /* 0x00008f006c6c7a23 */ /* 0x000fe20000010837 */
[----:B------:R-:W1:Y:S01]  /*52d0*/  MUFU.EX2 R128, R128 ;  /* 0x0000008000807308 */ /* 0x000e620000000800 */
[----:B------:R-:W-:-:S02]  /*52e0*/  FADD.FTZ R119, R198, R119 ;  /* 0x00000077c6777221 */ /* 0x000fc40000010000 */
[----:B------:R-:W-:Y:S02]  /*52f0*/  FFMA.FTZ R100, R100, c[0x0][0x23c], -R55 ;  /* 0x00008f0064647a23 */ /* 0x000fe40000010837 */
[----:B------:R-:W-:Y:S01]  /*5300*/  FADD.FTZ R140, R140, R119 ;  /* 0x000000778c8c7221 */ /* 0x000fe20000010000 */
        /* <DEDUP_REMOVED lines=10> */
[--C-:B------:R-:W-:Y:S02]  /*53b0*/  FFMA.FTZ R88, R88, c[0x0][0x23c], -R55.reuse ;  /* 0x00008f0058587a23 */ /* 0x100fe40000010837 */
[--C-:B------:R-:W-:Y:S01]  /*53c0*/  FFMA.FTZ R37, R37, c[0x0][0x23c], -R55.reuse ;  /* 0x00008f0025257a23 */ /* 0x100fe20000010837 */
[----:B------:R-:W-:Y:S01]  /*53d0*/  HMMA.16816.F32.BF16 R20, R12, R18, R20 ;  /* 0x000000120c14723c */ /* 0x000fe20000041814 */
[----:B------:R-:W5:Y:S01]  /*53e0*/  LDSM.16.MT88.4 R16, [R224+0x5c00] ;  /* 0x005c0000e010783b */ /* 0x000f620000004200 */
[----:B------:R-:W-:Y:S01]  /*53f0*/  MUFU.EX2 R129, R129 ;  /* 0x0000008100817308 */ /* 0x000fe20000000800 */
[--C-:B------:R-:W-:Y:S02]  /*5400*/  FFMA.FTZ R36, R36, c[0x0][0x23c], -R55.reuse ;  /* 0x00008f0024247a23 */ /* 0x100fe40000010837 */
[--C-:B------:R-:W-:Y:S02]  /*5410*/  FFMA.FTZ R38, R38, c[0x0][0x23c], -R55.reuse ;  /* 0x00008f0026267a23 */ /* 0x100fe40000010837 */
        /* <DEDUP_REMOVED lines=8> */
[----:B------:R-:W-:Y:S02]  /*54a0*/  FFMA.FTZ R104, R113, c[0x0][0x23c], -R84 ;  /* 0x00008f0071687a23 */ /* 0x000fe40000010854 */
[----:B------:R-:W-:Y:S01]  /*54b0*/  MUFU.EX2 R182, R182 ;  /* 0x000000b600b67308 */ /* 0x000fe20000000800 */
[--C-:B------:R-:W-:Y:S01]  /*54c0*/  FFMA.FTZ R43, R43, c[0x0][0x23c], -R55.reuse ;  /* 0x00008f002b2b7a23 */ /* 0x100fe20000010837 */
[C---:B------:R-:W-:Y:S01]  /*54d0*/  HMMA.16816.F32.BF16 R8, R12.reuse, R28, R8 ;  /* 0x0000001c0c08723c */ /* 0x040fe20000041808 */
[--C-:B------:R-:W-:Y:S02]  /*54e0*/  FFMA.FTZ R42, R42, c[0x0][0x23c], -R55.reuse ;  /* 0x00008f002a2a7a23 */ /* 0x100fe40000010837 */
[--C-:B------:R-:W-:Y:S02]  /*54f0*/  FFMA.FTZ R47, R47, c[0x0][0x23c], -R55.reuse ;  /* 0x00008f002f2f7a23 */ /* 0x100fe40000010837 */
[--C-:B------:R-:W-:Y:S01]  /*5500*/  FFMA.FTZ R46, R46, c[0x0][0x23c], -R55.reuse ;  /* 0x00008f002e2e7a23 */ /* 0x100fe20000010837 */
[----:B------:R-:W1:Y:S01]  /*5510*/  MUFU.EX2 R133, R133 ;  /* 0x0000008500857308 */ /* 0x000e620000000800 */
[----:B------:R-:W-:Y:S01]  /*5520*/  FFMA.FTZ R51, R51, c[0x0][0x23c], -R55 ;  /* 0x00008f0033337a23 */ /* 0x000fe20000010837 */
[C---:B------:R-:W-:Y:S01]  /*5530*/  HMMA.16816.F32.BF16 R4, R12.reuse, R30, R4 ;  /* 0x0000001e0c04723c */ /* 0x040fe20000041804 */
[----:B------:R-:W1:Y:S05]  /*5540*/  LDSM.16.MT88.4 R28, [R223+0x5c00] ;  /* 0x005c0000df1c783b */ /* 0x000e6a0000004200 */
        /* <DEDUP_REMOVED lines=109> */
[----:B------:R-:W5:Y:S02]  /*5c20*/  LDSM.16.MT88.4 R12, [R223+0x7800] ;  /* 0x00780000df0c783b */ /* 0x000f640000004200 */
[----:B------:R-:W-:Y:S01]  /*5c30*/  FADD.FTZ R115, R115, R142 ;  /* 0x0000008e73737221 */ /* 0x000fe20000010000 */
[C---:B--2---:R-:W-:Y:S03]  /*5c40*/  HMMA.16816.F32.BF16 R24, R32.reuse, R28, R24 ;  /* 0x0000001c2018723c */ /* 0x044fe60000041818 */
[----:B------:R-:W-:Y:S01]  /*5c50*/  FADD.FTZ R132, R132, R115 ;  /* 0x0000007384847221 */ /* 0x000fe20000010000 */
[----:B------:R-:W-:Y:S04]  /*5c60*/  MUFU.EX2 R106, R106 ;  /* 0x0000006a006a7308 */ /* 0x000fe80000000800 */
[----:B------:R-:W-:Y:S01]  /*5c70*/  HMMA.16816.F32.BF16 R28, R32, R30, R20 ;  /* 0x0000001e201c723c */ /* 0x000fe20000041814 */
[----:B-1----:R-:W-:-:S03]  /*5c80*/  FFMA.FTZ R108, R98, c[0x0][0x23c], -R55 ;  /* 0x00008f00626c7a23 */ /* 0x002fc60000010837 */
[----:B------:R-:W-:Y:S03]  /*5c90*/  MUFU.EX2 R127, R127 ;  /* 0x0000007f007f7308 */ /* 0x000fe60000000800 */
[----:B------:R-:W-:Y:S01]  /*5ca0*/  F2FP.BF16.PACK_AB R32, R62, R63 ;  /* 0x0000003f3e20723e */ /* 0x000fe200000010ff */
[----:B------:R-:W-:Y:S01]  /*5cb0*/  FADD.FTZ R21, R107, R132 ;  /* 0x000000846b157221 */ /* 0x000fe20000010000 */
[----:B------:R-:W-:Y:S02]  /*5cc0*/  F2FP.BF16.PACK_AB R33, R112, R159 ;  /* 0x0000009f7021723e */ /* 0x000fe400000010ff */
[----:B------:R-:W-:Y:S01]  /*5cd0*/  F2FP.BF16.PACK_AB R34, R60, R61 ;  /* 0x0000003d3c22723e */ /* 0x000fe200000010ff */
[----:B------:R-:W-:Y:S01]  /*5ce0*/  FADD.FTZ R120, R120, R21 ;  /* 0x0000001578787221 */ /* 0x000fe20000010000 */
[----:B----4-:R-:W-:Y:S01]  /*5cf0*/  F2FP.BF16.PACK_AB R35, R121, R116 ;  /* 0x000000747923723e */ /* 0x010fe200000010ff */
[----:B------:R-:W1:Y:S01]  /*5d00*/  LDSM.16.MT88.4 R20, [R224+0x7c00] ;  /* 0x007c0000e014783b */ /* 0x000e620000004200 */
[----:B------:R2:W-:Y:S01]  /*5d10*/  MUFU.EX2 R98, R100 ;  /* 0x0000006400627308 */ /* 0x0005e20000000800 */
[----:B------:R-:W-:-:S04]  /*5d20*/  FADD.FTZ R101, R101, R120 ;  /* 0x0000007865657221 */ /* 0x000fc80000010000 */
[C---:B---3--:R-:W-:Y:S01]  /*5d30*/  HMMA.16816.F32.BF16 R8, R32.reuse, R16, R8 ;  /* 0x000000102008723c */ /* 0x048fe20000041808 */
[----:B------:R-:W-:Y:S02]  /*5d40*/  FADD.FTZ R114, R114, R101 ;  /* 0x0000006572727221 */ /* 0x000fe40000010000 */
[----:B------:R-:W3:Y:S04]  /*5d50*/  MUFU.EX2 R107, R108 ;  /* 0x0000006c006b7308 */ /* 0x000ee80000000800 */
[----:B------:R-:W-:Y:S01]  /*5d60*/  FADD.FTZ R17, R103, R134 ;  /* 0x0000008667117221 */ /* 0x000fe20000010000 */
[----:B------:R-:W-:Y:S03]  /*5d70*/  HMMA.16816.F32.BF16 R4, R32, R18, R4 ;  /* 0x000000122004723c */ /* 0x000fe60000041804 */
[----:B------:R-:W-:Y:S01]  /*5d80*/  FADD.FTZ R17, R118, R17 ;  /* 0x0000001176117221 */ /* 0x000fe20000010000 */
[----:B------:R-:W-:Y:S01]  /*5d90*/  MUFU.EX2 R176, R176 ;  /* 0x000000b000b07308 */ /* 0x000fe20000000800 */
[----:B--2---:R-:W-:-:S02]  /*5da0*/  FFMA.FTZ R100, R90, c[0x0][0x23c], -R55 ;  /* 0x00008f005a647a23 */ /* 0x004fc40000010837 */
[----:B------:R-:W-:Y:S01]  /*5db0*/  FADD.FTZ R90, R122, R17 ;  /* 0x000000117a5a7221 */ /* 0x000fe20000010000 */
[C---:B-----5:R-:W-:Y:S01]  /*5dc0*/  HMMA.16816.F32.BF16 R24, R32.reuse, R12, R24 ;  /* 0x0000000c2018723c */ /* 0x060fe20000041818 */
[----:B------:R-:W-:Y:S02]  /*5dd0*/  FADD.FTZ R17, R99, R114 ;  /* 0x0000007263117221 */ /* 0x000fe40000010000 */
[----:B------:R-:W-:Y:S01]  /*5de0*/  FADD.FTZ R90, R109, R90 ;  /* 0x0000005a6d5a7221 */ /* 0x000fe20000010000 */
[----:B------:R-:W2:Y:S01]  /*5df0*/  MUFU.EX2 R99, R100 ;  /* 0x0000006400637308 */ /* 0x000ea20000000800 */
[----:B------:R-:W-:Y:S02]  /*5e00*/  FADD.FTZ R110, R110, R17 ;  /* 0x000000116e6e7221 */ /* 0x000fe40000010000 */
[----:B------:R-:W-:Y:S01]  /*5e10*/  FADD.FTZ R13, R105, R90 ;  /* 0x0000005a690d7221 */ /* 0x000fe20000010000 */
[----:B------:R-:W-:Y:S01]  /*5e20*/  HMMA.16816.F32.BF16 R28, R32, R14, R28 ;  /* 0x0000000e201c723c */ /* 0x000fe2000004181c */
[----:B------:R-:W-:Y:S01]  /*5e30*/  FADD.FTZ R97, R97, R110 ;  /* 0x0000006e61617221 */ /* 0x000fe20000010000 */
[----:B------:R-:W4:Y:S01]  /*5e40*/  LDSM.16.MT88.4 R16, [R223+0x7c00] ;  /* 0x007c0000df10783b */ /* 0x000f220000004200 */
[----:B------:R-:W-:Y:S01]  /*5e50*/  FADD.FTZ R13, R128, R13 ;  /* 0x0000000d800d7221 */ /* 0x000fe20000010000 */
[----:B------:R-:W-:Y:S01]  /*5e60*/  F2FP.BF16.PACK_AB R12, R58, R59 ;  /* 0x0000003b3a0c723e */ /* 0x000fe200000010ff */
[----:B------:R-:W-:Y:S01]  /*5e70*/  FADD.FTZ R102, R102, R97 ;  /* 0x0000006166667221 */ /* 0x000fe20000010000 */
[----:B------:R-:W-:Y:S01]  /*5e80*/  MUFU.EX2 R88, R88 ;  /* 0x0000005800587308 */ /* 0x000fe20000000800 */
[----:B------:R-:W-:Y:S01]  /*5e90*/  FADD.FTZ R32, R190, R13 ;  /* 0x0000000dbe207221 */ /* 0x000fe20000010000 */
[----:B---3--:R-:W-:Y:S01]  /*5ea0*/  F2FP.BF16.PACK_AB R13, R107, R98 ;  /* 0x000000626b0d723e */ /* 0x008fe200000010ff */
[----:B------:R-:W-:Y:S01]  /*5eb0*/  FADD.FTZ R93, R93, R102 ;  /* 0x000000665d5d7221 */ /* 0x000fe20000010000 */
[----:B------:R-:W-:Y:S01]  /*5ec0*/  F2FP.BF16.PACK_AB R14, R56, R57 ;  /* 0x00000039380e723e */ /* 0x000fe200000010ff */
[----:B------:R-:W-:Y:S01]  /*5ed0*/  FADD.FTZ R32, R125, R32 ;  /* 0x000000207d207221 */ /* 0x000fe20000010000 */
[----:B--2---:R-:W-:Y:S01]  /*5ee0*/  F2FP.BF16.PACK_AB R15, R99, R92 ;  /* 0x0000005c630f723e */ /* 0x004fe200000010ff */
[----:B------:R-:W-:Y:S01]  /*5ef0*/  FADD.FTZ R96, R96, R93 ;  /* 0x0000005d60607221 */ /* 0x000fe20000010000 */
[----:B------:R-:W2:Y:S01]  /*5f00*/  MUFU.EX2 R37, R37 ;  /* 0x0000002500257308 */ /* 0x000ea20000000800 */
[----:B------:R-:W-:-:S02]  /*5f10*/  FADD.FTZ R129, R129, R32 ;  /* 0x0000002081817221 */ /* 0x000fc40000010000 */
[----:B------:R-:W3:Y:S01]  /*5f20*/  LDSM.16.MT88.4 R32, [R224+0x8000] ;  /* 0x00800000e020783b */ /* 0x000ee20000004200 */
[----:B------:R-:W-:Y:S01]  /*5f30*/  FADD.FTZ R91, R91, R96 ;  /* 0x000000605b5b7221 */ /* 0x000fe20000010000 */
[C---:B-1----:R-:W-:Y:S01]  /*5f40*/  HMMA.16816.F32.BF16 R8, R12.reuse, R20, R8 ;  /* 0x000000140c08723c */ /* 0x042fe20000041808 */
[----:B------:R-:W-:Y:S02]  /*5f50*/  FADD.FTZ R129, R184, R129 ;  /* 0x00000081b8817221 */ /* 0x000fe40000010000 */
[----:B------:R-:W-:Y:S01]  /*5f60*/  FADD.FTZ R94, R94, R91 ;  /* 0x0000005b5e5e7221 */ /* 0x000fe20000010000 */
[----:B------:R-:W-:Y:S01]  /*5f70*/  MUFU.EX2 R36, R36 ;  /* 0x0000002400247308 */ /* 0x000fe20000000800 */
[----:B------:R-:W-:Y:S02]  /*5f80*/  FADD.FTZ R182, R182, R129 ;  /* 0x00000081b6b67221 */ /* 0x000fe40000010000 */
[----:B------:R-:W-:Y:S01]  /*5f90*/  FADD.FTZ R21, R89, R94 ;  /* 0x0000005e59157221 */ /* 0x000fe20000010000 */
[----:B------:R-:W-:Y:S01]  /*5fa0*/  HMMA.16816.F32.BF16 R4, R12, R22, R4 ;  /* 0x000000160c04723c */ /* 0x000fe20000041804 */
[----:B------:R-:W-:-:S02]  /*5fb0*/  FFMA.FTZ R91, R39, c[0x0][0x23c], -R55 ;  /* 0x00008f00275b7a23 */ /* 0x000fc40000010837 */
[----:B------:R-:W-:Y:S01]  /*5fc0*/  FADD.FTZ R182, R133, R182 ;  /* 0x000000b685b67221 */ /* 0x000fe20000010000 */
[----:B------:R-:W-:Y:S01]  /*5fd0*/  MUFU.EX2 R143, R143 ;  /* 0x0000008f008f7308 */ /* 0x000fe20000000800 */
[----:B------:R-:W-:Y:S02]  /*5fe0*/  FADD.FTZ R86, R86, R21 ;  /* 0x0000001556567221 */ /* 0x000fe40000010000 */
[----:B------:R-:W-:Y:S01]  /*5ff0*/  FADD.FTZ R135, R135, R182 ;  /* 0x000000b687877221 */ /* 0x000fe20000010000 */
[----:B------:R-:W1:Y:S01]  /*6000*/  LDSM.16.MT88.4 R20, [R223+0x8000] ;  /* 0x00800000df14783b */ /* 0x000e620000004200 */
[----:B------:R-:W-:Y:S02]  /*6010*/  FADD.FTZ R86, R85, R86 ;  /* 0x0000005655567221 */ /* 0x000fe40000010000 */
[----:B------:R-:W-:Y:S01]  /*6020*/  FADD.FTZ R135, R178, R135 ;  /* 0x00000087b2877221 */ /* 0x000fe20000010000 */
[----:B------:R-:W5:Y:S01]  /*6030*/  MUFU.EX2 R89, R91 ;  /* 0x0000005b00597308 */ /* 0x000f620000000800 */
[----:B------:R-:W-:-:S02]  /*6040*/  FADD.FTZ R83, R83, R86 ;  /* 0x0000005653537221 */ /* 0x000fc40000010000 */
[----:B------:R-:W-:Y:S01]  /*6050*/  FADD.FTZ R174, R174, R135 ;  /* 0x00000087aeae7221 */ /* 0x000fe20000010000 */
[C---:B----4-:R-:W-:Y:S01]  /*6060*/  HMMA.16816.F32.BF16 R24, R12.reuse, R16, R24 ;  /* 0x000000100c18723c */ /* 0x050fe20000041818 */
[----:B------:R-:W-:Y:S01]  /*6070*/  FADD.FTZ R82, R82, R83 ;  /* 0x0000005352527221 */ /* 0x000fe20000010000 */
[----:B------:R-:W-:Y:S01]  /*6080*/  LDSM.16.MT88.4 R132, [R223+0x8c00] ;  /* 0x008c0000df84783b */ /* 0x000fe20000004200 */
[----:B------:R-:W-:Y:S01]  /*6090*/  FADD.FTZ R174, R139, R174 ;  /* 0x000000ae8bae7221 */ /* 0x000fe20000010000 */
[----:B------:R-:W4:Y:S01]  /*60a0*/  MUFU.EX2 R160, R160 ;  /* 0x000000a000a07308 */ /* 0x000f220000000800 */
[----:B------:R-:W-:Y:S02]  /*60b0*/  FADD.FTZ R81, R81, R82 ;  /* 0x0000005251517221 */ /* 0x000fe40000010000 */
[----:B------:R-:W-:Y:S01]  /*60c0*/  FADD.FTZ R17, R141, R174 ;  /* 0x000000ae8d117221 */ /* 0x000fe20000010000 */
[----:B------:R-:W-:Y:S01]  /*60d0*/  HMMA.16816.F32.BF16 R28, R12, R18, R28 ;  /* 0x000000120c1c723c */ /* 0x000fe2000004181c */
[----:B------:R-:W-:-:S02]  /*60e0*/  FADD.FTZ R80, R80, R81 ;  /* 0x0000005150507221 */ /* 0x000fc40000010000 */
[----:B------:R-:W-:Y:S01]  /*60f0*/  FADD.FTZ R17, R168, R17 ;  /* 0x00000011a8117221 */ /* 0x000fe20000010000 */
[----:B------:R-:W-:Y:S01]  /*6100*/  MUFU.EX2 R137, R137 ;  /* 0x0000008900897308 */ /* 0x000fe20000000800 */
[----:B------:R-:W-:Y:S02]  /*6110*/  FADD.FTZ R79, R79, R80 ;  /* 0x000000504f4f7221 */ /* 0x000fe40000010000 */
[----:B------:R-:W-:Y:S01]  /*6120*/  F2FP.BF16.PACK_AB R12, R106, R3 ;  /* 0x000000036a0c723e */ /* 0x000fe200000010ff */
[----:B------:R-:W-:Y:S01]  /*6130*/  FFMA.FTZ R39, R87, c[0x0][0x23c], -R84 ;  /* 0x00008f0057277a23 */ /* 0x000fe20000010854 */
[----:B--2---:R-:W-:Y:S01]  /*6140*/  F2FP.BF16.PACK_AB R13, R37, R88 ;  /* 0x00000058250d723e */ /* 0x004fe200000010ff */
[----:B------:R-:W-:Y:S01]  /*6150*/  FADD.FTZ R78, R78, R79 ;  /* 0x0000004f4e4e7221 */ /* 0x000fe20000010000 */
[----:B------:R-:W-:Y:S01]  /*6160*/  F2FP.BF16.PACK_AB R14, R176, R127 ;  /* 0x0000007fb00e723e */ /* 0x000fe200000010ff */
[----:B------:R-:W-:Y:S01]  /*6170*/  MUFU.EX2 R138, R138 ;  /* 0x0000008a008a7308 */ /* 0x000fe20000000800 */
[----:B-----5:R-:W-:Y:S01]  /*6180*/  F2FP.BF16.PACK_AB R15, R89, R36 ;  /* 0x00000024590f723e */ /* 0x020fe200000010ff */
[----:B------:R-:W-:-:S04]  /*6190*/  FADD.FTZ R77, R77, R78 ;  /* 0x0000004e4d4d7221 */ /* 0x000fc80000010000 */
[----:B------:R-:W-:Y:S02]  /*61a0*/  FADD.FTZ R76, R76, R77 ;  /* 0x0000004d4c4c7221 */ /* 0x000fe40000010000 */
[C---:B---3--:R-:W-:Y:S01]  /*61b0*/  HMMA.16816.F32.BF16 R8, R12.reuse, R32, R8 ;  /* 0x000000200c08723c */ /* 0x048fe20000041808 */
[----:B------:R-:W-:Y:S06]  /*61c0*/  MUFU.EX2 R38, R38 ;  /* 0x0000002600267308 */ /* 0x000fec0000000800 */
[----:B------:R-:W-:Y:S01]  /*61d0*/  FADD.FTZ R32, R166, R17 ;  /* 0x00000011a6207221 */ /* 0x000fe20000010000 */
[----:B------:R-:W-:Y:S01]  /*61e0*/  HMMA.16816.F32.BF16 R4, R12, R34, R4 ;  /* 0x000000220c04723c */ /* 0x000fe20000041804 */
[----:B------:R-:W2:Y:S01]  /*61f0*/  LDSM.16.MT88.4 R16, [R224+0x8400] ;  /* 0x00840000e010783b */ /* 0x000ea20000004200 */
[----:B------:R-:W3:Y:S01]  /*6200*/  MUFU.EX2 R41, R41 ;  /* 0x0000002900297308 */ /* 0x000ee20000000800 */
[----:B------:R-:W-:-:S04]  /*6210*/  FADD.FTZ R32, R145, R32 ;  /* 0x0000002091207221 */ /* 0x000fc80000010000 */
[----:B------:R-:W-:Y:S01]  /*6220*/  FADD.FTZ R33, R147, R32 ;  /* 0x0000002093217221 */ /* 0x000fe20000010000 */
[C---:B-1----:R-:W-:Y:S01]  /*6230*/  HMMA.16816.F32.BF16 R24, R12.reuse, R20, R24 ;  /* 0x000000140c18723c */ /* 0x042fe20000041818 */
[----:B------:R-:W-:Y:S01]  /*6240*/  FADD.FTZ R35, R75, R76 ;  /* 0x0000004c4b237221 */ /* 0x000fe20000010000 */
[----:B------:R-:W-:Y:S01]  /*6250*/  MUFU.EX2 R40, R40 ;  /* 0x0000002800287308 */ /* 0x000fe20000000800 */
[----:B------:R-:W-:Y:S02]  /*6260*/  FADD.FTZ R33, R162, R33 ;  /* 0x00000021a2217221 */ /* 0x000fe40000010000 */
[----:B------:R-:W-:Y:S02]  /*6270*/  FADD.FTZ R74, R74, R35 ;  /* 0x000000234a4a7221 */ /* 0x000fe40000010000 */
[----:B------:R-:W-:Y:S01]  /*6280*/  FADD.FTZ R158, R158, R33 ;  /* 0x000000219e9e7221 */ /* 0x000fe20000010000 */
[----:B------:R-:W-:Y:S01]  /*6290*/  HMMA.16816.F32.BF16 R28, R12, R22, R28 ;  /* 0x000000160c1c723c */ /* 0x000fe2000004181c */
[----:B------:R-:W1:Y:S01]  /*62a0*/  LDSM.16.MT88.4 R32, [R223+0x8400] ;  /* 0x00840000df20783b */ /* 0x000e620000004200 */
[----:B------:R-:W5:Y:S01]  /*62b0*/  MUFU.EX2 R75, R44 ;  /* 0x0000002c004b7308 */ /* 0x000f620000000800 */
[----:B------:R-:W-:-:S02]  /*62c0*/  FADD.FTZ R158, R149, R158 ;  /* 0x0000009e959e7221 */ /* 0x000fc40000010000 */
[----:B------:R-:W-:Y:S01]  /*62d0*/  FADD.FTZ R73, R73, R74 ;  /* 0x0000004a49497221 */ /* 0x000fe20000010000 */
[----:B------:R-:W1:Y:S01]  /*62e0*/  LDSM.16.MT88.4 R20, [R224+0x8800] ;  /* 0x00880000e014783b */ /* 0x000e620000004200 */
[----:B------:R-:W-:Y:S01]  /*62f0*/  FADD.FTZ R151, R151, R158 ;  /* 0x0000009e97977221 */ /* 0x000fe20000010000 */
[----:B----4-:R-:W-:Y:S01]  /*6300*/  F2FP.BF16.PACK_AB R12, R160, R143 ;  /* 0x0000008fa00c723e */ /* 0x010fe200000010ff */
[----:B------:R-:W-:Y:S01]  /*6310*/  FADD.FTZ R72, R72, R73 ;  /* 0x0000004948487221 */ /* 0x000fe20000010000 */
[----:B---3--:R-:W-:Y:S01]  /*6320*/  F2FP.BF16.PACK_AB R13, R41, R38 ;  /* 0x00000026290d723e */ /* 0x008fe200000010ff */
[----:B------:R-:W-:Y:S01]  /*6330*/  FADD.FTZ R151, R152, R151 ;  /* 0x0000009798977221 */ /* 0x000fe20000010000 */
[----:B------:R-:W-:Y:S01]  /*6340*/  F2FP.BF16.PACK_AB R14, R138, R137 ;  /* 0x000000898a0e723e */ /* 0x000fe200000010ff */
[----:B------:R-:W-:Y:S01]  /*6350*/  FADD.FTZ R71, R71, R72 ;  /* 0x0000004847477221 */ /* 0x000fe20000010000 */
[----:B------:R-:W-:Y:S01]  /*6360*/  MUFU.EX2 R123, R123 ;  /* 0x0000007b007b7308 */ /* 0x000fe20000000800 */
[----:B------:R-:W-:-:S02]  /*6370*/  FADD.FTZ R150, R150, R151 ;  /* 0x0000009796967221 */ /* 0x000fc40000010000 */
[----:B------:R-:W-:Y:S01]  /*6380*/  FADD.FTZ R70, R70, R71 ;  /* 0x0000004746467221 */ /* 0x000fe20000010000 */
[----:B-----5:R-:W-:Y:S01]  /*6390*/  F2FP.BF16.PACK_AB R15, R75, R40 ;  /* 0x000000284b0f723e */ /* 0x020fe200000010ff */
[----:B------:R-:W-:Y:S02]  /*63a0*/  FADD.FTZ R153, R153, R150 ;  /* 0x0000009699997221 */ /* 0x000fe40000010000 */
[----:B------:R-:W-:Y:S01]  /*63b0*/  FADD.FTZ R69, R69, R70 ;  /* 0x0000004645457221 */ /* 0x000fe20000010000 */
[----:B------:R-:W3:Y:S01]  /*63c0*/  MUFU.EX2 R104, R104 ;  /* 0x0000006800687308 */ /* 0x000ee20000000800 */
[----:B------:R-:W-:Y:S02]  /*63d0*/  FFMA.FTZ R44, R48, c[0x0][0x23c], -R55 ;  /* 0x00008f00302c7a23 */ /* 0x000fe40000010837 */
[----:B--2---:R-:W-:Y:S01]  /*63e0*/  HMMA.16816.F32.BF16 R8, R12, R16, R8 ;  /* 0x000000100c08723c */ /* 0x004fe20000041808 */
[----:B------:R-:W-:Y:S02]  /*63f0*/  FADD.FTZ R68, R68, R69 ;  /* 0x0000004544447221 */ /* 0x000fe40000010000 */
[----:B------:R-:W-:-:S02]  /*6400*/  FFMA.FTZ R48, R54, c[0x0][0x23c], -R84 ;  /* 0x00008f0036307a23 */ /* 0x000fc40000010854 */
[----:B------:R-:W-:Y:S01]  /*6410*/  FADD.FTZ R67, R67, R68 ;  /* 0x0000004443437221 */ /* 0x000fe20000010000 */
[----:B------:R-:W-:Y:S01]  /*6420*/  MUFU.EX2 R90, R95 ;  /* 0x0000005f005a7308 */ /* 0x000fe20000000800 */
[----:B------:R-:W-:Y:S01]  /*6430*/  FADD.FTZ R16, R144, R153 ;  /* 0x0000009990107221 */ /* 0x000fe20000010000 */
[C---:B------:R-:W-:Y:S01]  /*6440*/  HMMA.16816.F32.BF16 R4, R12.reuse, R18, R4 ;  /* 0x000000120c04723c */ /* 0x040fe20000041804 */
[----:B------:R-:W-:Y:S02]  /*6450*/  FADD.FTZ R66, R66, R67 ;  /* 0x0000004342427221 */ /* 0x000fe40000010000 */
[----:B------:R-:W-:Y:S02]  /*6460*/  FADD.FTZ R16, R155, R16 ;  /* 0x000000109b107221 */ /* 0x000fe40000010000 */
[----:B------:R-:W-:Y:S01]  /*6470*/  FADD.FTZ R65, R65, R66 ;  /* 0x0000004241417221 */ /* 0x000fe20000010000 */
[----:B------:R-:W2:Y:S01]  /*6480*/  MUFU.EX2 R39, R39 ;  /* 0x0000002700277308 */ /* 0x000ea20000000800 */
[----:B------:R-:W-:Y:S01]  /*6490*/  FADD.FTZ R17, R131, R16 ;  /* 0x0000001083117221 */ /* 0x000fe20000010000 */
[----:B-1----:R-:W-:Y:S01]  /*64a0*/  HMMA.16816.F32.BF16 R24, R12, R32, R24 ;  /* 0x000000200c18723c */ /* 0x002fe20000041818 */
[----:B------:R-:W-:-:S02]  /*64b0*/  FADD.FTZ R64, R64, R65 ;  /* 0x0000004140407221 */ /* 0x000fc40000010000 */
[----:B------:R-:W-:Y:S02]  /*64c0*/  FADD.FTZ R17, R130, R17 ;  /* 0x0000001182117221 */ /* 0x000fe40000010000 */
[----:B------:R-:W-:Y:S01]  /*64d0*/  FADD.FTZ R63, R63, R64 ;  /* 0x000000403f3f7221 */ /* 0x000fe20000010000 */
[----:B------:R-:W-:Y:S01]  /*64e0*/  MUFU.EX2 R43, R43 ;  /* 0x0000002b002b7308 */ /* 0x000fe20000000800 */
[----:B------:R-:W-:Y:S01]  /*64f0*/  FADD.FTZ R32, R126, R17 ;  /* 0x000000117e207221 */ /* 0x000fe20000010000 */
[----:B------:R-:W-:Y:S01]  /*6500*/  HMMA.16816.F32.BF16 R28, R12, R34, R28 ;  /* 0x000000220c1c723c */ /* 0x000fe2000004181c */
[----:B------:R-:W-:Y:S01]  /*6510*/  FADD.FTZ R62, R62, R63 ;  /* 0x0000003f3e3e7221 */ /* 0x000fe20000010000 */
[----:B------:R-:W1:Y:S01]  /*6520*/  LDSM.16.MT88.4 R16, [R223+0x8800] ;  /* 0x00880000df10783b */ /* 0x000e620000004200 */
[----:B------:R-:W-:Y:S02]  /*6530*/  FADD.FTZ R32, R157, R32 ;  /* 0x000000209d207221 */ /* 0x000fe40000010000 */
[----:B------:R-:W-:Y:S01]  /*6540*/  FADD.FTZ R61, R61, R62 ;  /* 0x0000003e3d3d7221 */ /* 0x000fe20000010000 */
[----:B------:R-:W4:Y:S01]  /*6550*/  MUFU.EX2 R42, R42 ;  /* 0x0000002a002a7308 */ /* 0x000f220000000800 */
[----:B------:R-:W-:Y:S01]  /*6560*/  FADD.FTZ R159, R159, R32 ;  /* 0x000000209f9f7221 */ /* 0x000fe20000010000 */
[----:B---3--:R-:W-:Y:S01]  /*6570*/  F2FP.BF16.PACK_AB R12, R104, R123 ;  /* 0x0000007b680c723e */ /* 0x008fe200000010ff */
[----:B------:R-:W-:Y:S01]  /*6580*/  FADD.FTZ R60, R60, R61 ;  /* 0x0000003d3c3c7221 */ /* 0x000fe20000010000 */
[----:B--2---:R-:W-:Y:S01]  /*6590*/  F2FP.BF16.PACK_AB R14, R39, R90 ;  /* 0x0000005a270e723e */ /* 0x004fe200000010ff */
[----:B------:R-:W-:Y:S01]  /*65a0*/  FADD.FTZ R159, R112, R159 ;  /* 0x0000009f709f7221 */ /* 0x000fe20000010000 */
[----:B------:R-:W2:Y:S01]  /*65b0*/  LDSM.16.MT88.4 R32, [R224+0x8c00] ;  /* 0x008c0000e020783b */ /* 0x000ea20000004200 */
[----:B------:R-:W-:Y:S01]  /*65c0*/  FADD.FTZ R59, R59, R60 ;  /* 0x0000003c3b3b7221 */ /* 0x000fe20000010000 */
[----:B------:R-:W-:Y:S01]  /*65d0*/  MUFU.EX2 R44, R44 ;  /* 0x0000002c002c7308 */ /* 0x000fe20000000800 */
[----:B------:R-:W-:-:S02]  /*65e0*/  FADD.FTZ R116, R116, R159 ;  /* 0x0000009f74747221 */ /* 0x000fc40000010000 */
[----:B------:R-:W-:Y:S02]  /*65f0*/  FADD.FTZ R58, R58, R59 ;  /* 0x0000003b3a3a7221 */ /* 0x000fe40000010000 */
[----:B------:R-:W-:Y:S02]  /*6600*/  FADD.FTZ R121, R121, R116 ;  /* 0x0000007479797221 */ /* 0x000fe40000010000 */
[----:B------:R-:W-:Y:S01]  /*6610*/  FADD.FTZ R57, R57, R58 ;  /* 0x0000003a39397221 */ /* 0x000fe20000010000 */
[----:B------:R-:W3:Y:S01]  /*6620*/  MUFU.EX2 R47, R47 ;  /* 0x0000002f002f7308 */ /* 0x000ee20000000800 */
[----:B------:R-:W-:Y:S01]  /*6630*/  FADD.FTZ R98, R98, R121 ;  /* 0x0000007962627221 */ /* 0x000fe20000010000 */
[----:B----4-:R-:W-:Y:S01]  /*6640*/  F2FP.BF16.PACK_AB R13, R42, R43 ;  /* 0x0000002b2a0d723e */ /* 0x010fe200000010ff */
[----:B------:R-:W-:Y:S02]  /*6650*/  FADD.FTZ R56, R56, R57 ;  /* 0x0000003938387221 */ /* 0x000fe40000010000 */
[----:B------:R-:W-:-:S03]  /*6660*/  FADD.FTZ R107, R107, R98 ;  /* 0x000000626b6b7221 */ /* 0x000fc60000010000 */
[----:B------:R-:W-:Y:S01]  /*6670*/  MUFU.EX2 R50, R50 ;  /* 0x0000003200327308 */ /* 0x000fe20000000800 */
[----:B------:R-:W-:-:S04]  /*6680*/  FADD.FTZ R92, R92, R107 ;  /* 0x0000006b5c5c7221 */ /* 0x000fc80000010000 */
[----:B------:R-:W-:Y:S01]  /*6690*/  FADD.FTZ R99, R99, R92 ;  /* 0x0000005c63637221 */ /* 0x000fe20000010000 */
[----:B---3--:R-:W-:-:S03]  /*66a0*/  F2FP.BF16.PACK_AB R15, R47, R44 ;  /* 0x0000002c2f0f723e */ /* 0x008fc600000010ff */
[----:B------:R-:W-:Y:S01]  /*66b0*/  FADD.FTZ R88, R88, R99 ;  /* 0x0000006358587221 */ /* 0x000fe20000010000 */
[----:B------:R-:W3:Y:S03]  /*66c0*/  MUFU.EX2 R49, R49 ;  /* 0x0000003100317308 */ /* 0x000ee60000000800 */
[----:B------:R-:W-:Y:S01]  /*66d0*/  FADD.FTZ R37, R37, R88 ;  /* 0x0000005825257221 */ /* 0x000fe20000010000 */
[----:B------:R-:W-:Y:S03]  /*66e0*/  HMMA.16816.F32.BF16 R4, R12, R22, R4 ;  /* 0x000000160c04723c */ /* 0x000fe60000041804 */
[----:B------:R-:W-:Y:S01]  /*66f0*/  FADD.FTZ R36, R36, R37 ;  /* 0x0000002524247221 */ /* 0x000fe20000010000 */
[----:B------:R-:W-:Y:S03]  /*6700*/  MUFU.EX2 R46, R46 ;  /* 0x0000002e002e7308 */ /* 0x000fe60000000800 */
[----:B------:R-:W-:-:S02]  /*6710*/  FADD.FTZ R89, R89, R36 ;  /* 0x0000002459597221 */ /* 0x000fc40000010000 */
[----:B------:R-:W-:Y:S01]  /*6720*/  FADD.FTZ R23, R3, R56 ;  /* 0x0000003803177221 */ /* 0x000fe20000010000 */
[C---:B------:R-:W-:Y:S01]  /*6730*/  HMMA.16816.F32.BF16 R8, R12.reuse, R20, R8 ;  /* 0x000000140c08723c */ /* 0x040fe20000041808 */
[----:B------:R-:W-:Y:S01]  /*6740*/  FADD.FTZ R38, R38, R89 ;  /* 0x0000005926267221 */ /* 0x000fe20000010000 */
[----:B------:R-:W-:Y:S01]  /*6750*/  MUFU.EX2 R48, R48 ;  /* 0x0000003000307308 */ /* 0x000fe20000000800 */
[----:B------:R-:W-:Y:S02]  /*6760*/  FADD.FTZ R106, R106, R23 ;  /* 0x000000176a6a7221 */ /* 0x000fe40000010000 */
[----:B------:R-:W-:Y:S02]  /*6770*/  FADD.FTZ R41, R41, R38 ;  /* 0x0000002629297221 */ /* 0x000fe40000010000 */
[----:B------:R-:W-:Y:S01]  /*6780*/  FADD.FTZ R127, R127, R106 ;  /* 0x0000006a7f7f7221 */ /* 0x000fe20000010000 */
[----:B-1----:R-:W-:Y:S01]  /*6790*/  HMMA.16816.F32.BF16 R24, R12, R16, R24 ;  /* 0x000000100c18723c */ /* 0x002fe20000041818 */
[----:B------:R-:W-:Y:S01]  /*67a0*/  FADD.FTZ R40, R40, R41 ;  /* 0x0000002928287221 */ /* 0x000fe20000010000 */
[----:B------:R-:W1:Y:S01]  /*67b0*/  MUFU.EX2 R243, R243 ;  /* 0x000000f300f37308 */ /* 0x000e620000000800 */
[----:B------:R-:W-:-:S02]  /*67c0*/  FADD.FTZ R176, R176, R127 ;  /* 0x0000007fb0b07221 */ /* 0x000fc40000010000 */
[--C-:B------:R-:W-:Y:S02]  /*67d0*/  FFMA.FTZ R21, R45, c[0x0][0x23c], -R55.reuse ;  /* 0x00008f002d157a23 */ /* 0x100fe40000010837 */
[----:B------:R-:W-:Y:S01]  /*67e0*/  FADD.FTZ R143, R143, R176 ;  /* 0x000000b08f8f7221 */ /* 0x000fe20000010000 */
[----:B------:R-:W-:Y:S01]  /*67f0*/  HMMA.16816.F32.BF16 R28, R12, R18, R28 ;  /* 0x000000120c1c723c */ /* 0x000fe2000004181c */
[----:B------:R-:W-:Y:S01]  /*6800*/  FFMA.FTZ R20, R52, c[0x0][0x23c], -R55 ;  /* 0x00008f0034147a23 */ /* 0x000fe20000010837 */
[----:B------:R-:W-:Y:S01]  /*6810*/  MUFU.EX2 R3, R51 ;  /* 0x0000003300037308 */ /* 0x000fe20000000800 */
[----:B------:R-:W-:Y:S02]  /*6820*/  FADD.FTZ R160, R160, R143 ;  /* 0x0000008fa0a07221 */ /* 0x000fe40000010000 */
[----:B------:R-:W-:Y:S02]  /*6830*/  FADD.FTZ R40, R75, R40 ;  /* 0x000000284b287221 */ /* 0x000fe40000010000 */
[----:B------:R-:W-:Y:S01]  /*6840*/  FADD.FTZ R137, R137, R160 ;  /* 0x000000a089897221 */ /* 0x000fe20000010000 */
[----:B---3--:R-:W-:Y:S01]  /*6850*/  F2FP.BF16.PACK_AB R12, R49, R50 ;  /* 0x00000032310c723e */ /* 0x008fe200000010ff */
[----:B------:R-:W-:Y:S01]  /*6860*/  FADD.FTZ R43, R43, R40 ;  /* 0x000000282b2b7221 */ /* 0x000fe20000010000 */
[----:B------:R-:W3:Y:S01]  /*6870*/  MUFU.EX2 R21, R21 ;  /* 0x0000001500157308 */ /* 0x000ee20000000800 */
[----:B------:R-:W-:Y:S01]  /*6880*/  FADD.FTZ R138, R138, R137 ;  /* 0x000000898a8a7221 */ /* 0x000fe20000010000 */
[----:B-1----:R-:W-:Y:S01]  /*6890*/  F2FP.BF16.PACK_AB R14, R243, R48 ;  /* 0x00000030f30e723e */ /* 0x002fe200000010ff */
[----:B------:R-:W-:-:S02]  /*68a0*/  FADD.FTZ R43, R42, R43 ;  /* 0x0000002b2a2b7221 */ /* 0x000fc40000010000 */
[----:B------:R-:W-:Y:S02]  /*68b0*/  FADD.FTZ R123, R123, R138 ;  /* 0x0000008a7b7b7221 */ /* 0x000fe40000010000 */
[----:B------:R-:W-:Y:S01]  /*68c0*/  FADD.FTZ R44, R44, R43 ;  /* 0x0000002b2c2c7221 */ /* 0x000fe20000010000 */
[----:B------:R-:W1:Y:S01]  /*68d0*/  MUFU.EX2 R20, R20 ;  /* 0x0000001400147308 */ /* 0x000e620000000800 */
[----:B------:R-:W-:Y:S02]  /*68e0*/  FADD.FTZ R123, R104, R123 ;  /* 0x0000007b687b7221 */ /* 0x000fe40000010000 */
[----:B------:R-:W-:Y:S02]  /*68f0*/  FADD.FTZ R47, R47, R44 ;  /* 0x0000002c2f2f7221 */ /* 0x000fe40000010000 */
[----:B------:R-:W-:Y:S01]  /*6900*/  FADD.FTZ R90, R90, R123 ;  /* 0x0000007b5a5a7221 */ /* 0x000fe20000010000 */
[----:B---3--:R-:W-:-:S03]  /*6910*/  F2FP.BF16.PACK_AB R13, R21, R46 ;  /* 0x0000002e150d723e */ /* 0x008fc600000010ff */
[----:B------:R-:W-:Y:S02]  /*6920*/  FADD.FTZ R39, R39, R90 ;  /* 0x0000005a27277221 */ /* 0x000fe40000010000 */
[----:B------:R-:W-:Y:S02]  /*6930*/  FADD.FTZ R46, R46, R47 ;  /* 0x0000002f2e2e7221 */ /* 0x000fe40000010000 */
[----:B------:R-:W-:Y:S02]  /*6940*/  FADD.FTZ R50, R50, R39 ;  /* 0x0000002732327221 */ /* 0x000fe40000010000 */
[----:B------:R-:W-:Y:S01]  /*6950*/  FADD.FTZ R21, R21, R46 ;  /* 0x0000002e15157221 */ /* 0x000fe20000010000 */
[----:B-1----:R-:W-:Y:S01]  /*6960*/  F2FP.BF16.PACK_AB R15, R3, R20 ;  /* 0x00000014030f723e */ /* 0x002fe200000010ff */
[----:B------:R-:W-:Y:S02]  /*6970*/  FADD.FTZ R49, R49, R50 ;  /* 0x0000003231317221 */ /* 0x000fe40000010000 */
[----:B------:R-:W-:-:S02]  /*6980*/  FADD.FTZ R20, R20, R21 ;  /* 0x0000001514147221 */ /* 0x000fc40000010000 */
[----:B------:R-:W-:Y:S02]  /*6990*/  FADD.FTZ R48, R48, R49 ;  /* 0x0000003130307221 */ /* 0x000fe40000010000 */
[----:B------:R-:W-:Y:S01]  /*69a0*/  HMMA.16816.F32.BF16 R136, R12, R132, R24 ;  /* 0x000000840c88723c */ /* 0x000fe20000041818 */
[----:B------:R-:W-:Y:S02]  /*69b0*/  FADD.FTZ R246, R3, R20 ;  /* 0x0000001403f67221 */ /* 0x000fe40000010000 */
[----:B------:R-:W-:-:S05]  /*69c0*/  FADD.FTZ R243, R243, R48 ;  /* 0x00000030f3f37221 */ /* 0x000fca0000010000 */
[C---:B--2---:R-:W-:Y:S08]  /*69d0*/  HMMA.16816.F32.BF16 R144, R12.reuse, R32, R8 ;  /* 0x000000200c90723c */ /* 0x044ff00000041808 */
[C---:B------:R-:W-:Y:S08]  /*69e0*/  HMMA.16816.F32.BF16 R140, R12.reuse, R34, R4 ;  /* 0x000000220c8c723c */ /* 0x040ff00000041804 */
[----:B------:R-:W-:Y:S01]  /*69f0*/  HMMA.16816.F32.BF16 R132, R12, R134, R28 ;  /* 0x000000860c84723c */ /* 0x000fe2000004181c */
[----:B------:R-:W-:Y:S07]  /*6a00*/  @!P0 BRA `(.L_x_1515) ;  /* 0x00003f1000008947 */ /* 0x000fee0003800000 */
[----:B------:R-:W-:Y:S01]  /*6a10*/  ULDC UR6, c[0x0][0x1a0] ;  /* 0x0000680000067ab9 */ /* 0x000fe20000000800 */
[----:B------:R-:W-:Y:S01]  /*6a20*/  IADD3 R244, R148, -0x2, RZ ;  /* 0xfffffffe94f47810 */ /* 0x000fe20007ffe0ff */
[----:B------:R-:W-:Y:S01]  /*6a30*/  ULEA UR6, -UR6, URZ, 0x8 ;  /* 0x0000003f06067291 */ /* 0x000fe2000f8e413f */
[----:B------:R-:W-:-:S02]  /*6a40*/  IMAD.MOV.U32 R3, RZ, RZ, R0 ;  /* 0x000000ffff037224 */ /* 0x000fc400078e0000 */
[----:B------:R-:W-:Y:S01]  /*6a50*/  IMAD.MOV.U32 R149, RZ, RZ, R2 ;  /* 0x000000ffff957224 */ /* 0x000fe200078e0002 */
[----:B------:R-:W-:Y:S02]  /*6a60*/  USHF.R.S32.HI UR8, URZ, 0x1f, UR6 ;  /* 0x0000001f3f087899 */ /* 0x000fe40008011406 */
[----:B------:R-:W-:-:S04]  /*6a70*/  MOV R242, UR6 ;  /* 0x0000000600f27c02 */ /* 0x000fc80008000f00 */
[----:B------:R-:W-:-:S04]  /*6a80*/  MOV R241, UR8 ;  /* 0x0000000800f17c02 */ /* 0x000fc80008000f00 */
.L_x_1519:
        /* <DEDUP_REMOVED lines=64> */
.L_x_1516:
[C---:B------:R-:W-:Y:S04]  /*6e90*/  LEA R230, P0, R8.reuse, R230, 0x1 ;  /* 0x000000e608e67211 */ /* 0x040fe800078008ff */
[----:B------:R-:W-:Y:S02]  /*6ea0*/  LEA.HI.X R231, R8, R231, R2, 0x1, P0 ;  /* 0x000000e708e77211 */ /* 0x000fe400000f0c02 */
[----:B------:R-:W-:Y:S03]  /*6eb0*/  IADD3 R10, P0, R230, UR4, RZ ;  /* 0x00000004e60a7c10 */ /* 0x000fe6000ff1e0ff */
[----:B------:R-:W-:Y:S01]  /*6ec0*/  @!PT LDS RZ, [RZ] ;  /* 0x00000000fffff984 */ /* 0x000fe20000000800 */
[----:B------:R-:W-:Y:S01]  /*6ed0*/  @!PT LDS RZ, [RZ] ;  /* 0x00000000fffff984 */ /* 0x000fe20000000800 */
[----:B------:R-:W-:Y:S01]  /*6ee0*/  @!PT LDS RZ, [RZ] ;  /* 0x00000000fffff984 */ /* 0x000fe20000000800 */
        /* <DEDUP_REMOVED lines=20> */
[----:B------:R-:W-:Y:S03]  /*7030*/  ISETP.GT.AND P0, PT, R244, R229, PT ;  /* 0x000000e5f400720c */ /* 0x000fe60003f04270 */
[----:B------:R5:W-:Y:S05]  /*7040*/  LDGSTS.E.BYPASS.LTC128B.128 [R235+0x8800], [R18.64] ;  /* 0x0880000012eb7fae */ /* 0x000bea000b901d4a */
[----:B------:R-:W-:Y:S05]  /*7050*/  LDSM.16.M88.4 R152, [R228] ;  /* 0x00000000e498783b */ /* 0x000fea0000000200 */
[----:B------:R-:W3:Y:S05]  /*7060*/  LDSM.16.M88.4 R156, [R227] ;  /* 0x00000000e39c783b */ /* 0x000eea0000000200 */
[----:B------:R-:W4:Y:S05]  /*7070*/  LDSM.16.M88.4 R160, [R227+0x400] ;  /* 0x00040000e3a0783b */ /* 0x000f2a0000000200 */
[----:B------:R-:W1:Y:S05]  /*7080*/  LDSM.16.M88.4 R164, [R227+0x800] ;  /* 0x00080000e3a4783b */ /* 0x000e6a0000000200 */
[----:B------:R-:W0:Y:S05]  /*7090*/  LDGDEPBAR ;  /* 0x00000000000079af */ /* 0x000e2a0000000000 */
[----:B------:R-:W1:Y:S05]  /*70a0*/  LDSM.16.M88.4 R168, [R227+0xc00] ;  /* 0x000c0000e3a8783b */ /* 0x000e6a0000000200 */
[----:B------:R-:W1:Y:S05]  /*70b0*/  LDSM.16.M88.4 R172, [R227+0x1000] ;  /* 0x00100000e3ac783b */ /* 0x000e6a0000000200 */
[----:B------:R-:W1:Y:S05]  /*70c0*/  LDSM.16.M88.4 R176, [R227+0x1400] ;  /* 0x00140000e3b0783b */ /* 0x000e6a0000000200 */
[----:B------:R-:W-:Y:S01]  /*70d0*/  LDSM.16.M88.4 R180, [R227+0x1c00] ;  /* 0x001c0000e3b4783b */ /* 0x000fe20000000200 */
[C---:B---3--:R-:W-:Y:S04]  /*70e0*/  HMMA.16816.F32.BF16 R4, R152.reuse, R156, RZ ;  /* 0x0000009c9804723c */ /* 0x048fe800000418ff */
[----:B------:R-:W-:Y:S05]  /*70f0*/  LDSM.16.M88.4 R184, [R227+0x2000] ;  /* 0x00200000e3b8783b */ /* 0x000fea0000000200 */
[----:B------:R-:W-:Y:S01]  /*7100*/  LDSM.16.M88.4 R188, [R227+0x2400] ;  /* 0x00240000e3bc783b */ /* 0x000fe20000000200 */
[C---:B--2---:R-:W-:Y:S04]  /*7110*/  HMMA.16816.F32.BF16 R8, R152.reuse, R158, RZ ;  /* 0x0000009e9808723c */ /* 0x044fe800000418ff */
[----:B------:R-:W2:Y:S04]  /*7120*/  LDSM.16.M88.4 R156, [R227+0x1800] ;  /* 0x00180000e39c783b */ /* 0x000ea80000000200 */
[C---:B----4-:R-:W-:Y:S01]  /*7130*/  HMMA.16816.F32.BF16 R12, R152.reuse, R160, RZ ;  /* 0x000000a0980c723c */ /* 0x050fe200000418ff */
[----:B------:R-:W3:Y:S05]  /*7140*/  LDSM.16.M88.4 R192, [R227+0x2800] ;  /* 0x00280000e3c0783b */ /* 0x000eea0000000200 */
[----:B------:R-:W-:Y:S02]  /*7150*/  LDSM.16.M88.4 R196, [R227+0x3c00] ;  /* 0x003c0000e3c4783b */ /* 0x000fe40000000200 */
[C---:B-----5:R-:W-:Y:S03]  /*7160*/  HMMA.16816.F32.BF16 R16, R152.reuse, R162, RZ ;  /* 0x000000a29810723c */ /* 0x060fe600000418ff */
[----:B------:R-:W4:Y:S05]  /*7170*/  LDSM.16.M88.4 R160, [R227+0x2c00] ;  /* 0x002c0000e3a0783b */ /* 0x000f2a0000000200 */
[C---:B-1----:R-:W-:Y:S01]  /*7180*/  HMMA.16816.F32.BF16 R20, R152.reuse, R164, RZ ;  /* 0x000000a49814723c */ /* 0x042fe200000418ff */
[----:B------:R-:W-:Y:S05]  /*7190*/  LDSM.16.M88.4 R200, [R226] ;  /* 0x00000000e2c8783b */ /* 0x000fea0000000200 */
[----:B------:R-:W-:Y:S02]  /*71a0*/  LDSM.16.M88.4 R204, [R225] ;  /* 0x00000000e1cc783b */ /* 0x000fe40000000200 */
[C---:B------:R-:W-:Y:S03]  /*71b0*/  HMMA.16816.F32.BF16 R24, R152.reuse, R166, RZ ;  /* 0x000000a69818723c */ /* 0x040fe600000418ff */
[----:B------:R-:W1:Y:S05]  /*71c0*/  LDSM.16.M88.4 R164, [R227+0x3000] ;  /* 0x00300000e3a4783b */ /* 0x000e6a0000000200 */
[C---:B------:R-:W-:Y:S08]  /*71d0*/  HMMA.16816.F32.BF16 R28, R152.reuse, R168, RZ ;  /* 0x000000a8981c723c */ /* 0x040ff000000418ff */
[C---:B------:R-:W-:Y:S01]  /*71e0*/  HMMA.16816.F32.BF16 R32, R152.reuse, R170, RZ ;  /* 0x000000aa9820723c */ /* 0x040fe200000418ff */
[----:B------:R-:W5:Y:S07]  /*71f0*/  LDSM.16.M88.4 R168, [R227+0x3400] ;  /* 0x00340000e3a8783b */ /* 0x000f6e0000000200 */
        /* <DEDUP_REMOVED lines=24> */
[C---:B-1----:R-:W-:Y:S08]  /*7380*/  HMMA.16816.F32.BF16 R100, R152.reuse, R164, RZ ;  /* 0x000000a49864723c */ /* 0x042ff000000418ff */
[C---:B------:R-:W-:Y:S01]  /*7390*/  HMMA.16816.F32.BF16 R104, R152.reuse, R166, RZ ;  /* 0x000000a69868723c */ /* 0x040fe200000418ff */
[----:B------:R-:W-:Y:S07]  /*73a0*/  LDSM.16.M88.4 R164, [R218] ;  /* 0x00000000daa4783b */ /* 0x000fee0000000200 */
[C---:B-----5:R-:W-:Y:S08]  /*73b0*/  HMMA.16816.F32.BF16 R108, R152.reuse, R168, RZ ;  /* 0x000000a8986c723c */ /* 0x060ff000000418ff */
        /* <DEDUP_REMOVED lines=112> */
.L_x_1518:
        /* <DEDUP_REMOVED lines=28> */
.L_x_1517:
        /* <DEDUP_REMOVED lines=714> */
.L_x_1515:
[----:B------:R-:W1:Y:S01]  /*a920*/  SHFL.BFLY PT, R4, R243, 0x2, 0x1f ;  /* 0x0c401f00f3047f89 */ /* 0x000e6200000e0000 */
[----:B------:R-:W-:Y:S01]  /*a930*/  IMAD.MOV.U32 R9, RZ, RZ, 0x3f800000 ;  /* 0x3f800000ff097424 */ /* 0x000fe200078e00ff */
[----:B------:R-:W-:Y:S01]  /*a940*/  BSSY B0, `(.L_x_1520) ;  /* 0x000008d000007945 */ /* 0x000fe20003800000 */
[----:B------:R-:W-:Y:S01]  /*a950*/  IMAD.MOV.U32 R8, RZ, RZ, 0x3f800000 ;  /* 0x3f800000ff087424 */ /* 0x000fe200078e00ff */
[----:B------:R-:W2:Y:S01]  /*a960*/  SHFL.BFLY PT, R11, R246, 0x2, 0x1f ;  /* 0x0c401f00f60b7f89 */ /* 0x000ea200000e0000 */
[----:B------:R-:W-:-:S03]  /*a970*/  IMAD R240, R240, 0x10, R237 ;  /* 0x00000010f0f07824 */ /* 0x000fc600078e02ed */
[----:B------:R-:W3:Y:S04]  /*a980*/  S2R R16, SR_TID.X ;  /* 0x0000000000107919 */ /* 0x000ee80000002100 */
[----:B------:R-:W4:Y:S04]  /*a990*/  S2R R5, SR_TID.X ;  /* 0x0000000000057919 */ /* 0x000f280000002100 */
[----:B------:R-:W-:Y:S06]  /*a9a0*/  BAR.SYNC.DEFER_BLOCKING 0x0 ;  /* 0x0000000000007b1d */ /* 0x000fec0000010000 */
[----:B------:R-:W5:Y:S01]  /*a9b0*/  S2R R28, SR_CTAID.X ;  /* 0x00000000001c7919 */ /* 0x000f620000002500 */
[----:B-1----:R-:W-:-:S02]  /*a9c0*/  FADD.FTZ R4, R4, R243 ;  /* 0x000000f304047221 */ /* 0x002fc40000010000 */
[----:B--2---:R-:W-:-:S03]  /*a9d0*/  FADD.FTZ R11, R11, R246 ;  /* 0x000000f60b0b7221 */ /* 0x004fc60000010000 */
[----:B------:R-:W1:Y:S01]  /*a9e0*/  SHFL.BFLY PT, R7, R4, 0x1, 0x1f ;  /* 0x0c201f0004077f89 */ /* 0x000e6200000e0000 */
[----:B---3--:R-:W-:-:S03]  /*a9f0*/  SHF.R.S32.HI R3, RZ, 0x1f, R16 ;  /* 0x0000001fff037819 */ /* 0x008fc60000011410 */
[----:B------:R-:W2:Y:S01]  /*aa00*/  SHFL.BFLY PT, R6, R11, 0x1, 0x1f ;  /* 0x0c201f000b067f89 */ /* 0x000ea200000e0000 */
[----:B------:R-:W-:-:S04]  /*aa10*/  LEA.HI R14, R3, R16, RZ, 0x3 ;  /* 0x00000010030e7211 */ /* 0x000fc800078f18ff */
[----:B------:R-:W-:-:S04]  /*aa20*/  SHF.R.S32.HI R15, RZ, 0x3, R14 ;  /* 0x00000003ff0f7819 */ /* 0x000fc8000001140e */
[----:B------:R-:W-:-:S04]  /*aa30*/  LEA.HI R10, R14, R15, RZ, 0x1 ;  /* 0x0000000f0e0a7211 */ /* 0x000fc800078f08ff */
[----:B------:R-:W-:Y:S01]  /*aa40*/  LOP3.LUT R10, R10, 0xfffffffe, RZ, 0xc0, !PT ;  /* 0xfffffffe0a0a7812 */ /* 0x000fe200078ec0ff */
[----:B-1----:R-:W-:Y:S01]  /*aa50*/  FADD.FTZ R7, R4, R7 ;  /* 0x0000000704077221 */ /* 0x002fe20000010000 */
[----:B----4-:R-:W-:-:S03]  /*aa60*/  SHF.R.S32.HI R4, RZ, 0x1f, R5 ;  /* 0x0000001fff047819 */ /* 0x010fc60000011405 */
[----:B------:R-:W-:Y:S02]  /*aa70*/  IMAD.IADD R10, R15, 0x1, -R10 ;  /* 0x000000010f0a7824 */ /* 0x000fe400078e0a0a */
[----:B--2---:R-:W-:Y:S01]  /*aa80*/  FADD.FTZ R6, R11, R6 ;  /* 0x000000060b067221 */ /* 0x004fe20000010000 */
[-C--:B------:R-:W-:Y:S02]  /*aa90*/  LEA.HI R12, R4, R5.reuse, RZ, 0x2 ;  /* 0x00000005040c7211 */ /* 0x080fe400078f10ff */
[----:B------:R-:W-:Y:S02]  /*aaa0*/  LOP3.LUT R11, R14, 0xfffffff8, RZ, 0xc0, !PT ;  /* 0xfffffff80e0b7812 */ /* 0x000fe400078ec0ff */
[----:B------:R-:W-:Y:S02]  /*aab0*/  LOP3.LUT R18, R12, 0xfffffffc, RZ, 0xc0, !PT ;  /* 0xfffffffc0c127812 */ /* 0x000fe400078ec0ff */
[----:B------:R-:W-:Y:S02]  /*aac0*/  SHF.R.S32.HI R12, RZ, 0x2, R12 ;  /* 0x00000002ff0c7819 */ /* 0x000fe4000001140c */
[----:B------:R-:W-:Y:S01]  /*aad0*/  LEA.HI R3, R4, R5, RZ, 0x5 ;  /* 0x0000000504037211 */ /* 0x000fe200078f28ff */
[----:B------:R-:W-:Y:S01]  /*aae0*/  IMAD.IADD R13, R5, 0x1, -R18 ;  /* 0x00000001050d7824 */ /* 0x000fe200078e0a12 */
[----:B------:R-:W-:-:S02]  /*aaf0*/  SHF.R.S32.HI R17, RZ, 0x1f, R12 ;  /* 0x0000001fff117819 */ /* 0x000fc4000001140c */
[----:B------:R-:W-:Y:S02]  /*ab00*/  IADD3 R11, -R11, R16, RZ ;  /* 0x000000100b0b7210 */ /* 0x000fe40007ffe1ff */
[-C--:B------:R-:W-:Y:S02]  /*ab10*/  LEA.HI R15, R4, R5.reuse, RZ, 0x6 ;  /* 0x00000005040f7211 */ /* 0x080fe400078f30ff */
[----:B------:R-:W-:Y:S02]  /*ab20*/  LEA.HI R16, R17, R12, RZ, 0x3 ;  /* 0x0000000c11107211 */ /* 0x000fe400078f18ff */
[----:B------:R-:W-:Y:S01]  /*ab30*/  SHF.R.S32.HI R14, RZ, 0x5, R3 ;  /* 0x00000005ff0e7819 */ /* 0x000fe20000011403 */
[----:B------:R-:W-:Y:S01]  /*ab40*/  IMAD.SHL.U32 R15, R15, 0x4, RZ ;  /* 0x000000040f0f7824 */ /* 0x000fe200078e00ff */
[----:B------:R-:W-:Y:S02]  /*ab50*/  LOP3.LUT R17, R16, 0xfffffff8, RZ, 0xc0, !PT ;  /* 0xfffffff810117812 */ /* 0x000fe400078ec0ff */
[----:B------:R-:W-:Y:S01]  /*ab60*/  FSETP.NE.FTZ.AND P3, PT, R7, RZ, PT ;  /* 0x000000ff0700720b */ /* 0x000fe20003f75000 */
[----:B------:R-:W-:Y:S01]  /*ab70*/  IMAD R13, R14, 0x100, R13 ;  /* 0x000001000e0d7824 */ /* 0x000fe200078e020d */
[----:B------:R-:W-:-:S02]  /*ab80*/  LEA.HI R14, R4, R5, RZ, 0x4 ;  /* 0x00000005040e7211 */ /* 0x000fc400078f20ff */
[----:B------:R-:W-:Y:S02]  /*ab90*/  IADD3 R17, R12, -R17, RZ ;  /* 0x800000110c117210 */ /* 0x000fe40007ffe0ff */
[----:B------:R-:W-:Y:S02]  /*aba0*/  LOP3.LUT R15, R15, 0x3fffff00, RZ, 0xc0, !PT ;  /* 0x3fffff000f0f7812 */ /* 0x000fe400078ec0ff */
[----:B------:R-:W-:Y:S02]  /*abb0*/  SHF.R.S32.HI R14, RZ, 0x4, R14 ;  /* 0x00000004ff0e7819 */ /* 0x000fe4000001140e */
[----:B------:R-:W-:Y:S01]  /*abc0*/  LEA.HI R11, R11, R11, RZ, 0x1 ;  /* 0x0000000b0b0b7211 */ /* 0x000fe200078f08ff */
[----:B------:R-:W-:Y:S01]  /*abd0*/  IMAD R15, R10, 0x20, R15 ;  /* 0x000000200a0f7824 */ /* 0x000fe200078e020f */
[----:B------:R-:W-:Y:S01]  /*abe0*/  LEA.HI R12, R17, R17, RZ, 0x1 ;  /* 0x00000011110c7211 */ /* 0x000fe200078f08ff */
[----:B------:R-:W-:Y:S01]  /*abf0*/  IMAD.SHL.U32 R14, R14, 0x40, RZ ;  /* 0x000000400e0e7824 */ /* 0x000fe200078e00ff */
[----:B------:R-:W-:Y:S01]  /*ac00*/  FSETP.NE.FTZ.AND P2, PT, R6, RZ, PT ;  /* 0x000000ff0600720b */ /* 0x000fe20003f55000 */
[----:B------:R-:W1:Y:S01]  /*ac10*/  @P3 MUFU.RCP R9, R7 ;  /* 0x0000000700093308 */ /* 0x000e620000001000 */
[----:B------:R-:W-:Y:S01]  /*ac20*/  SHF.R.S32.HI R11, RZ, 0x1, R11 ;  /* 0x00000001ff0b7819 */ /* 0x000fe2000001140b */
[----:B------:R-:W-:Y:S01]  /*ac30*/  IMAD R15, R234, 0x4, R15 ;  /* 0x00000004ea0f7824 */ /* 0x000fe200078e020f */
[----:B------:R-:W-:-:S02]  /*ac40*/  SHF.R.S32.HI R10, RZ, 0x1, R12 ;  /* 0x00000001ff0a7819 */ /* 0x000fc4000001140c */
[----:B------:R-:W-:Y:S01]  /*ac50*/  LOP3.LUT R12, R12, 0x1fffffe, RZ, 0xc0, !PT ;  /* 0x01fffffe0c0c7812 */ /* 0x000fe200078ec0ff */
[----:B------:R-:W-:Y:S01]  /*ac60*/  IMAD.SHL.U32 R11, R11, 0x8, RZ ;  /* 0x000000080b0b7824 */ /* 0x000fe200078e00ff */
[----:B------:R-:W-:Y:S01]  /*ac70*/  SHF.L.U32 R16, R10, 0x6, RZ ;  /* 0x000000060a107819 */ /* 0x000fe200000006ff */
[----:B------:R-:W-:Y:S01]  /*ac80*/  @P3 MUFU.LG2 R7, R7 ;  /* 0x0000000700073308 */ /* 0x000fe20000000c00 */
[----:B------:R-:W-:Y:S01]  /*ac90*/  LOP3.LUT R14, R14, 0xc0, RZ, 0xc0, !PT ;  /* 0x000000c00e0e7812 */ /* 0x000fe200078ec0ff */
[----:B------:R-:W-:Y:S01]  /*aca0*/  IMAD.IADD R12, R17, 0x1, -R12 ;  /* 0x00000001110c7824 */ /* 0x000fe200078e0a0c */
[----:B------:R-:W-:Y:S02]  /*acb0*/  LOP3.LUT R16, R16, 0xc0, RZ, 0xc0, !PT ;  /* 0x000000c010107812 */ /* 0x000fe400078ec0ff */
[----:B------:R-:W-:Y:S01]  /*acc0*/  LOP3.LUT R11, R14, 0x18, R11, 0xf8, !PT ;  /* 0x000000180e0b7812 */ /* 0x000fe200078ef80b */
[----:B------:R-:W-:Y:S01]  /*acd0*/  IMAD R13, R12, 0x10, R13 ;  /* 0x000000100c0d7824 */ /* 0x000fe200078e020d */
[----:B------:R-:W-:Y:S01]  /*ace0*/  SHF.R.U32.HI R14, RZ, 0x3, R14 ;  /* 0x00000003ff0e7819 */ /* 0x000fe2000001160e */
[----:B------:R-:W2:Y:S01]  /*acf0*/  @P2 MUFU.RCP R8, R6 ;  /* 0x0000000600082308 */ /* 0x000ea20000001000 */
[----:B------:R-:W-:Y:S01]  /*ad00*/  LEA.HI R16, R16, R16, RZ, 0x1d ;  /* 0x0000001010107211 */ /* 0x000fe200078fe8ff */
[C---:B-1----:R-:W-:Y:S01]  /*ad10*/  FMUL.FTZ R144, R9.reuse, R144 ;  /* 0x0000009009907220 */ /* 0x042fe20000410000 */
[C---:B------:R-:W-:Y:S01]  /*ad20*/  LOP3.LUT P0, RZ, R10.reuse, 0x2, RZ, 0xc0, !PT ;  /* 0x000000020aff7812 */ /* 0x040fe2000780c0ff */
[----:B------:R-:W-:Y:S01]  /*ad30*/  FMUL.FTZ R145, R9, R145 ;  /* 0x0000009109917220 */ /* 0x000fe20000410000 */
[----:B------:R-:W-:Y:S01]  /*ad40*/  LOP3.LUT R12, R11, R14, RZ, 0x3c, !PT ;  /* 0x0000000e0b0c7212 */ /* 0x000fe200078e3cff */
[----:B------:R-:W-:Y:S01]  /*ad50*/  FMUL.FTZ R140, R9, R140 ;  /* 0x0000008c098c7220 */ /* 0x000fe20000410000 */
[----:B------:R-:W-:Y:S01]  /*ad60*/  LEA R11, R13, R16, 0x1 ;  /* 0x000000100d0b7211 */ /* 0x000fe200078e08ff */
[C---:B------:R-:W-:Y:S01]  /*ad70*/  FMUL.FTZ R141, R9.reuse, R141 ;  /* 0x0000008d098d7220 */ /* 0x040fe20000410000 */
[----:B------:R-:W-:Y:S01]  /*ad80*/  LOP3.LUT R17, R10, 0x1, RZ, 0xc0, !PT ;  /* 0x000000010a117812 */ /* 0x000fe200078ec0ff */
[C---:B------:R-:W-:Y:S01]  /*ad90*/  FMUL.FTZ R136, R9.reuse, R136 ;  /* 0x0000008809887220 */ /* 0x040fe20000410000 */
[----:B------:R-:W-:Y:S01]  /*ada0*/  LEA.HI R4, R4, R5, RZ, 0x3 ;  /* 0x0000000504047211 */ /* 0x000fe200078f18ff */
[----:B------:R-:W-:Y:S01]  /*adb0*/  FMUL.FTZ R137, R9, R137 ;  /* 0x0000008909897220 */ /* 0x000fe20000410000 */
[----:B------:R-:W-:Y:S01]  /*adc0*/  ISETP.NE.U32.AND P1, PT, R17, 0x1, PT ;  /* 0x000000011100780c */ /* 0x000fe20003f25070 */
[----:B------:R-:W-:Y:S01]  /*add0*/  IMAD.MOV.U32 R10, RZ, RZ, -0x20 ;  /* 0xffffffe0ff0a7424 */ /* 0x000fe200078e00ff */
[----:B------:R-:W-:Y:S01]  /*ade0*/  STS.64 [R11.X4], R144 ;  /* 0x000000900b007388 */ /* 0x000fe20000004a00 */
[C---:B------:R-:W-:Y:S01]  /*adf0*/  FMUL.FTZ R132, R9.reuse, R132 ;  /* 0x0000008409847220 */ /* 0x040fe20000410000 */
[----:B------:R-:W1:Y:S01]  /*ae00*/  @P2 MUFU.LG2 R6, R6 ;  /* 0x0000000600062308 */ /* 0x000e620000000c00 */
[----:B------:R-:W-:Y:S01]  /*ae10*/  FMUL.FTZ R133, R9, R133 ;  /* 0x0000008509857220 */ /* 0x000fe20000410000 */
[----:B------:R-:W-:Y:S01]  /*ae20*/  SEL R10, R10, 0x20, !P1 ;  /* 0x000000200a0a7807 */ /* 0x000fe20004800000 */
[----:B------:R-:W-:Y:S01]  /*ae30*/  IMAD.SHL.U32 R9, R11, 0x4, RZ ;  /* 0x000000040b097824 */ /* 0x000fe200078e00ff */
[----:B------:R-:W-:Y:S01]  /*ae40*/  LOP3.LUT R32, R4, 0xfffffff8, RZ, 0xc0, !PT ;  /* 0xfffffff804207812 */ /* 0x000fe200078ec0ff */
[C---:B--2---:R-:W-:Y:S01]  /*ae50*/  FMUL.FTZ R147, R8.reuse, R147 ;  /* 0x0000009308937220 */ /* 0x044fe20000410000 */
[----:B------:R-:W-:Y:S01]  /*ae60*/  SHF.R.S32.HI R4, RZ, 0x3, R4 ;  /* 0x00000003ff047819 */ /* 0x000fe20000011404 */
[C---:B------:R-:W-:Y:S01]  /*ae70*/  FMUL.FTZ R146, R8.reuse, R146 ;  /* 0x0000009208927220 */ /* 0x040fe20000410000 */
[C---:B------:R-:W-:Y:S01]  /*ae80*/  IADD3 R29, R9.reuse, 0x40, RZ ;  /* 0x00000040091d7810 */ /* 0x040fe20007ffe0ff */
[C---:B------:R-:W-:Y:S01]  /*ae90*/  FMUL.FTZ R143, R8.reuse, R143 ;  /* 0x0000008f088f7220 */ /* 0x040fe20000410000 */
[----:B------:R-:W-:Y:S01]  /*aea0*/  @P0 IADD3 R29, R9, -0x40, RZ ;  /* 0xffffffc0091d0810 */ /* 0x000fe20007ffe0ff */
[C---:B------:R-:W-:Y:S01]  /*aeb0*/  FMUL.FTZ R142, R8.reuse, R142 ;  /* 0x0000008e088e7220 */ /* 0x040fe20000410000 */
[----:B------:R2:W-:Y:S01]  /*aec0*/  STS.64 [R11.X4+0x400], R146 ;  /* 0x000400920b007388 */ /* 0x0005e20000004a00 */
[----:B------:R-:W-:Y:S01]  /*aed0*/  FMUL.FTZ R139, R8, R139 ;  /* 0x0000008b088b7220 */ /* 0x000fe20000410000 */
[----:B------:R-:W-:Y:S01]  /*aee0*/  IADD3 R32, -R32, R5, RZ ;  /* 0x0000000520207210 */ /* 0x000fe20007ffe1ff */
[----:B------:R-:W-:-:S02]  /*aef0*/  FMUL.FTZ R138, R8, R138 ;  /* 0x0000008a088a7220 */ /* 0x000fc40000410000 */
[----:B------:R-:W-:Y:S01]  /*af00*/  FMUL.FTZ R135, R8, R135 ;  /* 0x0000008708877220 */ /* 0x000fe20000410000 */
[----:B------:R-:W-:Y:S01]  /*af10*/  SHF.L.U32 R32, R32, 0x2, RZ ;  /* 0x0000000220207819 */ /* 0x000fe200000006ff */
[----:B------:R-:W-:Y:S01]  /*af20*/  FMUL.FTZ R134, R8, R134 ;  /* 0x0000008608867220 */ /* 0x000fe20000410000 */
[----:B------:R-:W-:Y:S01]  /*af30*/  IADD3 R8, R15, R12, RZ ;  /* 0x0000000c0f087210 */ /* 0x000fe20007ffe0ff */
[----:B------:R-:W-:Y:S01]  /*af40*/  IMAD.IADD R12, R9, 0x1, R10 ;  /* 0x00000001090c7824 */ /* 0x000fe200078e020a */
[--C-:B------:R-:W-:Y:S01]  /*af50*/  SHF.R.S32.HI R33, RZ, 0x1f, R32.reuse ;  /* 0x0000001fff217819 */ /* 0x100fe20000011420 */
[----:B------:R-:W-:Y:S01]  /*af60*/  IMAD.IADD R30, R10, 0x1, R29 ;  /* 0x000000010a1e7824 */ /* 0x000fe200078e021d */
[----:B------:R-:W3:Y:S01]  /*af70*/  S2R R9, SR_CTAID.Y ;  /* 0x0000000000097919 */ /* 0x000ee20000002600 */
[----:B------:R-:W-:Y:S02]  /*af80*/  @P3 FMUL.FTZ R7, R7, 0.69314718246459960938 ;  /* 0x3f31721807073820 */ /* 0x000fe40000410000 */
[----:B------:R-:W-:Y:S01]  /*af90*/  IMAD.WIDE R32, R4, 0x20, R32 ;  /* 0x0000002004207825 */ /* 0x000fe200078e0220 */
[----:B------:R-:W-:Y:S04]  /*afa0*/  STS.64 [R12], R140 ;  /* 0x0000008c0c007388 */ /* 0x000fe80000000a00 */
[----:B------:R-:W-:Y:S04]  /*afb0*/  STS.64 [R12+0x400], R142 ;  /* 0x0004008e0c007388 */ /* 0x000fe80000000a00 */
[----:B------:R-:W4:Y:S01]  /*afc0*/  S2R R10, SR_CTAID.Z ;  /* 0x00000000000a7919 */ /* 0x000f220000002700 */
[----:B--2---:R-:W-:-:S03]  /*afd0*/  IADD3 R11, -R236, RZ, RZ ;  /* 0x000000ffec0b7210 */ /* 0x004fc60007ffe1ff */
[----:B------:R-:W-:Y:S04]  /*afe0*/  STS.64 [R29], R136 ;  /* 0x000000881d007388 */ /* 0x000fe80000000a00 */
[----:B------:R-:W-:Y:S04]  /*aff0*/  STS.64 [R29+0x400], R138 ;  /* 0x0004008a1d007388 */ /* 0x000fe80000000a00 */
[----:B------:R-:W-:Y:S01]  /*b000*/  STS.64 [R30], R132 ;  /* 0x000000841e007388 */ /* 0x000fe20000000a00 */
[----:B---3--:R-:W-:-:S03]  /*b010*/  IMAD R9, R9, c[0x0][0x210], R236 ;  /* 0x0000840009097a24 */ /* 0x008fc600078e02ec */
[----:B------:R2:W-:Y:S04]  /*b020*/  STS.64 [R30+0x400], R134 ;  /* 0x000400861e007388 */ /* 0x0005e80000000a00 */
[----:B------:R-:W-:Y:S01]  /*b030*/  BAR.SYNC.DEFER_BLOCKING 0x0 ;  /* 0x0000000000007b1d */ /* 0x000fe20000010000 */
[----:B----4-:R-:W-:Y:S02]  /*b040*/  IMAD R10, R11, c[0x0][0x1c0], R10 ;  /* 0x000070000b0a7a24 */ /* 0x010fe400078e020a */
[----:B-1----:R-:W-:Y:S02]  /*b050*/  @P2 FMUL.FTZ R11, R6, 0.69314718246459960938 ;  /* 0x3f317218060b2820 */ /* 0x002fe40000410000 */
[----:B------:R-:W-:Y:S01]  /*b060*/  IMAD R9, R9, c[0x0][0x1c0], R10 ;  /* 0x0000700009097a24 */ /* 0x000fe200078e020a */
[----:B--2---:R-:W-:Y:S01]  /*b070*/  LOP3.LUT R30, R3, 0xffffffe0, RZ, 0xc0, !PT ;  /* 0xffffffe0031e7812 */ /* 0x004fe200078ec0ff */
[----:B------:R-:W1:Y:S01]  /*b080*/  LDS.128 R20, [R8.X4] ;  /* 0x0000000008147984 */ /* 0x000e620000004c00 */
[----:B------:R-:W-:-:S02]  /*b090*/  IMAD.MOV.U32 R3, RZ, RZ, -0x800000 ;  /* 0xff800000ff037424 */ /* 0x000fc400078e00ff */
[----:B------:R-:W-:Y:S01]  /*b0a0*/  @P3 FFMA.FTZ R3, R2, c[0x0][0x238], R7 ;  /* 0x00008e0002033a23 */ /* 0x000fe20000010007 */
[----:B------:R-:W2:Y:S01]  /*b0b0*/  LDS.128 R16, [R8.X4+0x800] ;  /* 0x0008000008107984 */ /* 0x000ea20000004c00 */
[----:B------:R-:W-:Y:S02]  /*b0c0*/  IMAD.IADD R30, R5, 0x1, -R30 ;  /* 0x00000001051e7824 */ /* 0x000fe400078e0a1e */
[----:B------:R-:W-:Y:S01]  /*b0d0*/  IMAD.MOV.U32 R5, RZ, RZ, -0x800000 ;  /* 0xff800000ff057424 */ /* 0x000fe200078e00ff */
[----:B------:R-:W3:Y:S01]  /*b0e0*/  LDS.128 R12, [R8.X4+0x1000] ;  /* 0x00100000080c7984 */ /* 0x000ee20000004c00 */
[----:B------:R-:W-:Y:S01]  /*b0f0*/  @P2 FFMA.FTZ R5, R0, c[0x0][0x238], R11 ;  /* 0x00008e0000052a23 */ /* 0x000fe2000001000b */
[----:B------:R-:W-:Y:S02]  /*b100*/  LOP3.LUT P0, RZ, R30, 0x3, RZ, 0xc0, !PT ;  /* 0x000000031eff7812 */ /* 0x000fe4000780c0ff */
[----:B------:R5:W4:Y:S02]  /*b110*/  LDS.128 R24, [R8.X4+0x1800] ;  /* 0x0018000008187984 */ /* 0x000b240000004c00 */
[----:B-----5:R-:W-:-:S04]  /*b120*/  IMAD.SHL.U32 R8, R28, 0x40, RZ ;  /* 0x000000401c087824 */ /* 0x020fc800078e00ff */
[----:B------:R-:W-:-:S05]  /*b130*/  IMAD R9, R9, c[0x0][0x214], R8 ;  /* 0x0000850009097a24 */ /* 0x000fca00078e0208 */
[----:B------:R-:W-:Y:S05]  /*b140*/  @P0 BRA `(.L_x_1521) ;  /* 0x000000c000000947 */ /* 0x000fea0003800000 */
[----:B-1----:R-:W-:Y:S01]  /*b150*/  IMAD.MOV.U32 R7, RZ, RZ, -0x40 ;  /* 0xffffffc0ff077424 */ /* 0x002fe200078e00ff */
[----:B------:R-:W-:Y:S02]  /*b160*/  IADD3 R4, R240, 0x8, RZ ;  /* 0x00000008f0047810 */ /* 0x000fe40007ffe0ff */
[----:B------:R-:W-:Y:S01]  /*b170*/  SHF.R.S32.HI R2, RZ, 0x1f, R240 ;  /* 0x0000001fff027819 */ /* 0x000fe200000114f0 */
[----:B------:R-:W-:Y:S01]  /*b180*/  IMAD R7, R28, R7, c[0x0][0x214] ;  /* 0x000085001c077624 */ /* 0x000fe200078e0207 */
[----:B------:R-:W-:-:S04]  /*b190*/  IADD3 R0, P0, R9, R240, RZ ;  /* 0x000000f009007210 */ /* 0x000fc80007f1e0ff */
[-C--:B------:R-:W-:Y:S02]  /*b1a0*/  ISETP.GE.AND P2, PT, R240, R7.reuse, PT ;  /* 0x00000007f000720c */ /* 0x080fe40003f46270 */
[----:B------:R-:W-:Y:S02]  /*b1b0*/  ISETP.GE.AND P1, PT, R4, R7, PT ;  /* 0x000000070400720c */ /* 0x000fe40003f26270 */
[----:B------:R-:W-:Y:S02]  /*b1c0*/  LEA.HI.X.SX32 R7, R9, R2, 0x1, P0 ;  /* 0x0000000209077211 */ /* 0x000fe400000f0eff */
[----:B------:R-:W-:-:S04]  /*b1d0*/  LEA R6, P0, R0, c[0x0][0x208], 0x2 ;  /* 0x0000820000067a11 */ /* 0x000fc800078010ff */
[----:B------:R-:W-:-:S05]  /*b1e0*/  LEA.HI.X R7, R0, c[0x0][0x20c], R7, 0x2, P0 ;  /* 0x0000830000077a11 */ /* 0x000fca00000f1407 */
[----:B------:R1:W-:Y:S04]  /*b1f0*/  @!P2 STG.E [R6.64], R3 ;  /* 0x000000030600a986 */ /* 0x0003e8000c10190a */
[----:B------:R1:W-:Y:S02]  /*b200*/  @!P1 STG.E [R6.64+0x20], R5 ;  /* 0x0000200506009986 */ /* 0x0003e4000c10190a */
.L_x_1521:
[----:B-1----:R-:W-:Y:S05]  /*b210*/  BSYNC B0 ;  /* 0x0000000000007941 */ /* 0x002fea0003800000 */
.L_x_1520:
[----:B------:R-:W-:-:S05]  /*b220*/  IMAD R9, R9, c[0x0][0x22c], RZ ;  /* 0x00008b0009097a24 */ /* 0x000fca00078e02ff */
[----:B------:R-:W-:-:S04]  /*b230*/  IADD3 R0, P0, R9, R32, RZ ;  /* 0x0000002009007210 */ /* 0x000fc80007f1e0ff */
[----:B------:R-:W-:Y:S02]  /*b240*/  LEA.HI.X.SX32 R9, R9, R33, 0x1, P0 ;  /* 0x0000002109097211 */ /* 0x000fe400000f0eff */
[----:B------:R-:W-:-:S04]  /*b250*/  LEA R2, P0, R0, c[0x0][0x1d8], 0x2 ;  /* 0x0000760000027a11 */ /* 0x000fc800078010ff */
[----:B------:R-:W-:-:S05]  /*b260*/  LEA.HI.X R3, R0, c[0x0][0x1dc], R9, 0x2, P0 ;  /* 0x0000770000037a11 */ /* 0x000fca00000f1409 */
[----:B------:R-:W-:Y:S04]  /*b270*/  STG.E.128 [R2.64], R20 ;  /* 0x0000001402007986 */ /* 0x000fe8000c101d0a */
[----:B--2---:R-:W-:Y:S04]  /*b280*/  STG.E.128 [R2.64+0x800], R16 ;  /* 0x0008001002007986 */ /* 0x004fe8000c101d0a */
[----:B---3--:R-:W-:Y:S04]  /*b290*/  STG.E.128 [R2.64+0x1000], R12 ;  /* 0x0010000c02007986 */ /* 0x008fe8000c101d0a */
[----:B----4-:R-:W-:Y:S01]  /*b2a0*/  STG.E.128 [R2.64+0x1800], R24 ;  /* 0x0018001802007986 */ /* 0x010fe2000c101d0a */
[----:B------:R-:W-:Y:S05]  /*b2b0*/  EXIT ;  /* 0x000000000000794d */ /* 0x000fea0003800000 */
.L_x_1522:
        /* <DEDUP_REMOVED lines=12> */
.L_x_5200:


//--------------------- .text._ZN5flash24flash_fwd_splitkv_kernelI23Flash_fwd_kernel_traitsILi32ELi64ELi256ELi4ELb0ELb0EN7cutlass10bfloat16_tE19Flash_kernel_traitsILi32ELi64ELi256ELi4ES3_EELb1ELb0ELb0ELb1ELb1ELb1ELb1ELb0EEEvNS_16Flash_fwd_paramsE --------------------------
	.section	.text._ZN5flash24flash_fwd_splitkv_kernelI23Flash_fwd_kernel_traitsILi32ELi64ELi256ELi4ELb0ELb0EN7cutlass10bfloat16_tE19Flash_kernel_traitsILi32ELi64ELi256ELi4ES3_EELb1ELb0ELb0ELb1ELb1ELb1ELb1ELb0EEEvNS_16Flash_fwd_paramsE,"ax",@progbits
	.sectioninfo	@"SHI_REGISTERS=255"
	.align	128
        .global         _ZN5flash24flash_fwd_splitkv_kernelI23Flash_fwd_kernel_traitsILi32ELi64ELi256ELi4ELb0ELb0EN7cutlass10bfloat16_tE19Flash_kernel_traitsILi32ELi64ELi256ELi4ES3_EELb1ELb0ELb0ELb1ELb1ELb1ELb1ELb0EEEvNS_16Flash_fwd_paramsE
        .type           _ZN5flash24flash_fwd_splitkv_kernelI23Flash_fwd_kernel_traitsILi32ELi64ELi256ELi4ELb0ELb0EN7cutlass10bfloat16_tE19Flash_kernel_traitsILi32ELi64ELi256ELi4ES3_EELb1ELb0ELb0ELb1ELb1ELb1ELb1ELb0EEEvNS_16Flash_fwd_paramsE,@function
        .size           _ZN5flash24flash_fwd_splitkv_kernelI23Flash_fwd_kernel_traitsILi32ELi64ELi256ELi4ELb0ELb0EN7cutlass10bfloat16_tE19Flash_kernel_traitsILi32ELi64ELi256ELi4ES3_EELb1ELb0ELb0ELb1ELb1ELb1ELb1ELb0EEEvNS_16Flash_fwd_paramsE,(.L_x_5201 - _ZN5flash24flash_fwd_splitkv_kernelI23Flash_fwd_kernel_traitsILi32ELi64ELi256ELi4ELb0ELb0EN7cutlass10bfloat16_tE19Flash_kernel_traitsILi32ELi64ELi256ELi4ES3_EELb1ELb0ELb0ELb1ELb1ELb1ELb1ELb0EEEvNS_16Flash_fwd_paramsE)
        .other          _ZN5flash24flash_fwd_splitkv_kernelI23Flash_fwd_kernel_traitsILi32ELi64ELi256ELi4ELb0ELb0EN7cutlass10bfloat16_tE19Flash_kernel_traitsILi32ELi64ELi256ELi4ES3_EELb1ELb0ELb0ELb1ELb1ELb1ELb1ELb0EEEvNS_16Flash_fwd_paramsE,@"STO_CUDA_ENTRY STV_DEFAULT"
_ZN5flash24flash_fwd_splitkv_kernelI23Flash_fwd_kernel_traitsILi32ELi64ELi256ELi4ELb0ELb0EN7cutlass10bfloat16_tE19Flash_kernel_traitsILi32ELi64ELi256ELi4ES3_EELb1ELb0ELb0ELb1ELb1ELb1ELb1ELb0EEEvNS_16Flash_fwd_paramsE:
.text._ZN5flash24flash_fwd_splitkv_kernelI23Flash_fwd_kernel_traitsILi32ELi64ELi256ELi4ELb0ELb0EN7cutlass10bfloat16_tE19Flash_kernel_traitsILi32ELi64ELi256ELi4ES3_EELb1ELb0ELb0ELb1ELb1ELb1ELb1ELb0EEEvNS_16Flash_fwd_paramsE:
        /* <DEDUP_REMOVED lines=9> */
[----:B------:R-:W-:-:S02]  /*0090*/  ISETP.NE.AND.EX P1, PT, RZ, c[0x0][0x254], PT, P1 ;  /* 0x00009500ff007a0c */ /* 0x000fc40003f25310 */
        /* <DEDUP_REMOVED lines=20> */
[----:B------:R-:W-:Y:S02]  /*01e0*/  @P1 IMAD.WIDE R4, R245, R0, c[0x0][0x250] ;  /* 0x00009400f5041625 */ /* 0x000fe400078e0200 */
[----:B------:R-:W2:Y:S04]  /*01f0*/  @P0 LDG.E R3, [R2.64] ;  /* 0x0000000a02030981 */ /* 0x000ea8000c1e1900 */
[----:B------:R-:W2:Y:S04]  /*0200*/  @P1 LDG.E R12, [R4.64] ;  /* 0x0000000a040c1981 */ /* 0x000ea8000c1e1900 */
[----:B------:R-:W1:Y:S01]  /*0210*/  S2R R22, SR_CTAID.X ;  /* 0x0000000000167919 */ /* 0x000e620000002500 */
[----:B------:R-:W-:-:S04]  /*0220*/  @!P0 ISETP.NE.U32.AND P2, PT, RZ, c[0x0][0x268], PT ;  /* 0x00009a00ff008a0c */ /* 0x000fc80003f45070 */
[----:B------:R-:W-:Y:S01]  /*0230*/  @!P0 ISETP.NE.AND.EX P2, PT, RZ, c[0x0][0x26c], PT, P2 ;  /* 0x00009b00ff008a0c */ /* 0x000fe20003f45320 */
[----:B------:R-:W-:Y:S02]  /*0240*/  IMAD.MOV R0, RZ, RZ, -R245 ;  /* 0x000000ffff007224 */ /* 0x000fe400078e0af5 */
[----:B-1----:R-:W-:-:S05]  /*0250*/  IMAD.SHL.U32 R61, R22, 0x40, RZ ;  /* 0x00000040163d7824 */ /* 0x002fca00078e00ff */
[----:B------:R-:W-:Y:S02]  /*0260*/  ISETP.GE.AND P1, PT, R61, c[0x0][0x214], PT ;  /* 0x000085003d007a0c */ /* 0x000fe40003f26270 */
[----:B------:R-:W-:Y:S01]  /*0270*/  @!P0 SEL R2, RZ, c[0x0][0x21c], !P2 ;  /* 0x00008700ff028a07 */ /* 0x000fe20005000000 */
[----:B------:R-:W-:Y:S02]  /*0280*/  IMAD R21, R0, c[0x0][0x1c0], R21 ;  /* 0x0000700000157a24 */ /* 0x000fe400078e0215 */
[--C-:B--2---:R-:W-:Y:S01]  /*0290*/  @P0 IMAD.IADD R56, R3, 0x1, -R12.reuse ;  /* 0x0000000103380824 */ /* 0x104fe200078e0a0c */
[----:B------:R-:W-:-:S07]  /*02a0*/  @!P0 IADD3 R56, R2, c[0x0][0x218], -R12 ;  /* 0x0000860002388a10 */ /* 0x000fce0007ffe80c */
[----:B------:R-:W-:Y:S05]  /*02b0*/  @P1 EXIT ;  /* 0x000000000000194d */ /* 0x000fea0003800000 */
[----:B------:R-:W-:Y:S01]  /*02c0*/  IABS R6, c[0x0][0x10] ;  /* 0x0000040000067a13 */ /* 0x000fe20000000000 */
[----:B------:R-:W-:Y:S01]  /*02d0*/  IMAD.MOV.U32 R0, RZ, RZ, c[0x0][0x218] ;  /* 0x00008600ff007624 */ /* 0x000fe200078e00ff */
[----:B------:R-:W1:Y:S02]  /*02e0*/  S2R R59, SR_TID.X ;  /* 0x00000000003b7919 */ /* 0x000e640000002100 */
[----:B------:R-:W2:Y:S02]  /*02f0*/  I2F.RP R2, R6 ;  /* 0x0000000600027306 */ /* 0x000ea40000209400 */
[----:B------:R-:W-:-:S06]  /*0300*/  IADD3 R0, R0, 0xff, RZ ;  /* 0x000000ff00007810 */ /* 0x000fcc0007ffe0ff */
[----:B--2---:R-:W2:Y:S02]  /*0310*/  MUFU.RCP R2, R2 ;  /* 0x0000000200027308 */ /* 0x004ea40000001000 */
[----:B--2---:R-:W-:-:S06]  /*0320*/  IADD3 R2, R2, 0xffffffe, RZ ;  /* 0x0ffffffe02027810 */ /* 0x004fcc0007ffe0ff */
[----:B------:R2:W3:Y:S02]  /*0330*/  F2I.FTZ.U32.TRUNC.NTZ R3, R2 ;  /* 0x0000000200037305 */ /* 0x0004e4000021f000 */
[----:B--2---:R-:W-:-:S04]  /*0340*/  SHF.R.S32.HI R2, RZ, 0x1f, R0 ;  /* 0x0000001fff027819 */ /* 0x004fc80000011400 */
[----:B------:R-:W-:Y:S01]  /*0350*/  LEA.HI R0, R2, R0, RZ, 0x8 ;  /* 0x0000000002007211 */ /* 0x000fe200078f40ff */
[----:B---3--:R-:W-:-:S03]  /*0360*/  IMAD.MOV R2, RZ, RZ, -R3 ;  /* 0x000000ffff027224 */ /* 0x008fc600078e0a03 */
        /* <DEDUP_REMOVED lines=11> */
[----:B------:R-:W-:Y:S02]  /*0420*/  ISETP.GT.U32.AND P1, PT, R6, R2, PT ;  /* 0x000000020600720c */ /* 0x000fe40003f24070 */
[----:B------:R-:W-:-:S04]  /*0430*/  IADD3 R3, R56, -c[0x0][0x214], R3 ;  /* 0x8000850038037a10 */ /* 0x000fc80007ffe003 */
[----:B------:R-:W-:-:S04]  /*0440*/  IADD3 R5, R3, c[0x0][0x2e8], RZ ;  /* 0x0000ba0003057a10 */ /* 0x000fc80007ffe0ff */
[----:B------:R-:W-:-:S03]  /*0450*/  SHF.R.S32.HI R3, RZ, 0x1f, R5 ;  /* 0x0000001fff037819 */ /* 0x000fc60000011405 */
[----:B------:R-:W-:Y:S01]  /*0460*/  @!P1 IMAD.IADD R2, R2, 0x1, -R6 ;  /* 0x0000000102029824 */ /* 0x000fe200078e0a06 */
[----:B------:R-:W-:Y:S02]  /*0470*/  @!P1 IADD3 R0, R0, 0x1, RZ ;  /* 0x0000000100009810 */ /* 0x000fe40007ffe0ff */
[----:B------:R-:W-:Y:S02]  /*0480*/  ISETP.NE.AND P1, PT, RZ, c[0x0][0x10], PT ;  /* 0x00000400ff007a0c */ /* 0x000fe40003f25270 */
[----:B------:R-:W-:Y:S02]  /*0490*/  ISETP.GE.U32.AND P2, PT, R2, R6, PT ;  /* 0x000000060200720c */ /* 0x000fe40003f46070 */
[----:B------:R-:W2:Y:S01]  /*04a0*/  S2R R6, SR_CTAID.Y ;  /* 0x0000000000067919 */ /* 0x000ea20000002600 */
[----:B------:R-:W-:Y:S02]  /*04b0*/  LOP3.LUT R2, R4, c[0x0][0x10], RZ, 0x3c, !PT ;  /* 0x0000040004027a12 */ /* 0x000fe400078e3cff */
[----:B------:R-:W-:-:S02]  /*04c0*/  LEA.HI R3, R3, R5, RZ, 0x8 ;  /* 0x0000000503037211 */ /* 0x000fc400078f40ff */
[----:B------:R-:W-:Y:S02]  /*04d0*/  ISETP.GE.AND P0, PT, R2, RZ, PT ;  /* 0x000000ff0200720c */ /* 0x000fe40003f06270 */
[----:B------:R-:W-:Y:S02]  /*04e0*/  IADD3 R2, R56, 0xff, RZ ;  /* 0x000000ff38027810 */ /* 0x000fe40007ffe0ff */
[----:B------:R-:W-:Y:S02]  /*04f0*/  SHF.R.S32.HI R3, RZ, 0x8, R3 ;  /* 0x00000008ff037819 */ /* 0x000fe40000011403 */
[----:B------:R-:W-:Y:S02]  /*0500*/  @P2 IADD3 R0, R0, 0x1, RZ ;  /* 0x0000000100002810 */ /* 0x000fe40007ffe0ff */
[----:B------:R-:W-:-:S04]  /*0510*/  SHF.R.S32.HI R4, RZ, 0x1f, R2 ;  /* 0x0000001fff047819 */ /* 0x000fc80000011402 */
[----:B------:R-:W-:Y:S01]  /*0520*/  LEA.HI R2, R4, R2, RZ, 0x8 ;  /* 0x0000000204027211 */ /* 0x000fe200078f40ff */
[----:B------:R-:W-:Y:S01]  /*0530*/  @!P0 IMAD.MOV R0, RZ, RZ, -R0 ;  /* 0x000000ffff008224 */ /* 0x000fe200078e0a00 */
[----:B------:R-:W-:Y:S02]  /*0540*/  @!P1 LOP3.LUT R0, RZ, c[0x0][0x10], RZ, 0x33, !PT ;  /* 0x00000400ff009a12 */ /* 0x000fe400078e33ff */
[----:B------:R-:W-:-:S03]  /*0550*/  SHF.R.S32.HI R2, RZ, 0x8, R2 ;  /* 0x00000008ff027819 */ /* 0x000fc60000011402 */
        /* <DEDUP_REMOVED lines=9> */
[----:B------:R-:W-:Y:S01]  /*05f0*/  LEA.HI R3, R3, R59, RZ, 0x3 ;  /* 0x0000003b03037211 */ /* 0x000fe200078f18ff */
[----:B------:R-:W-:Y:S01]  /*0600*/  IMAD R0, R0, c[0x0][0x1c0], R21 ;  /* 0x0000700000007a24 */ /* 0x000fe200078e0215 */
[----:B------:R-:W-:Y:S02]  /*0610*/  IADD3 R9, -R61, c[0x0][0x214], RZ ;  /* 0x000085003d097a10 */ /* 0x000fe40007ffe1ff */
        /* <DEDUP_REMOVED lines=8> */
[----:B------:R-:W-:Y:S02]  /*06a0*/  ISETP.GE.OR P3, PT, R7, R9, P5 ;  /* 0x000000090700720c */ /* 0x000fe40002f66670 */
[----:B------:R-:W-:Y:S02]  /*06b0*/  SHF.R.S32.HI R7, RZ, 0x1f, R6 ;  /* 0x0000001fff077819 */ /* 0x000fe40000011406 */
[----:B------:R-:W-:Y:S02]  /*06c0*/  SHF.R.S32.HI R3, RZ, 0x1f, R2 ;  /* 0x0000001fff037819 */ /* 0x000fe40000011402 */
[----:B------:R-:W-:-:S02]  /*06d0*/  IADD3 R6, P0, R6, R0, RZ ;  /* 0x0000000006067210 */ /* 0x000fc40007f1e0ff */
[-C--:B------:R-:W-:Y:S01]  /*06e0*/  ISETP.GE.OR P2, PT, R5, R9.reuse, P5 ;  /* 0x000000090500720c */ /* 0x080fe20002f46670 */
[C---:B------:R-:W-:Y:S01]  /*06f0*/  IMAD.WIDE R2, R0.reuse, 0x20, R2 ;  /* 0x0000002000027825 */ /* 0x040fe200078e0202 */
[C---:B------:R-:W-:Y:S02]  /*0700*/  ISETP.GE.OR P4, PT, R0.reuse, R9, P5 ;  /* 0x000000090000720c */ /* 0x040fe40002f86670 */
[----:B------:R-:W-:Y:S02]  /*0710*/  LEA.HI.X.SX32 R7, R0, R7, 0x1, P0 ;  /* 0x0000000700077211 */ /* 0x000fe400000f0eff */
[----:B------:R-:W-:Y:S02]  /*0720*/  IADD3 R5, P1, R4, R2, RZ ;  /* 0x0000000204057210 */ /* 0x000fe40007f3e0ff */
[----:B------:R-:W-:Y:S02]  /*0730*/  IADD3 R0, R0, 0x30, RZ ;  /* 0x0000003000007810 */ /* 0x000fe40007ffe0ff */
[----:B------:R-:W-:-:S02]  /*0740*/  LEA.HI.X.SX32 R3, R4, R3, 0x1, P1 ;  /* 0x0000000304037211 */ /* 0x000fc400008f0eff */
[----:B------:R-:W-:Y:S02]  /*0750*/  ISETP.GE.OR P5, PT, R0, R9, P5 ;  /* 0x000000090000720c */ /* 0x000fe40002fa6670 */
[C---:B------:R-:W-:Y:S01]  /*0760*/  LEA R4, P1, R5.reuse, c[0x0][0x1d8], 0x2 ;  /* 0x0000760005047a11 */ /* 0x040fe200078210ff */
[----:B------:R-:W-:Y:S01]  /*0770*/  @!P4 IMAD.MOV.U32 R8, RZ, RZ, -0x800000 ;  /* 0xff800000ff08c424 */ /* 0x000fe200078e00ff */
[C---:B------:R-:W-:Y:S02]  /*0780*/  LEA R2, P0, R6.reuse, c[0x0][0x208], 0x2 ;  /* 0x0000820006027a11 */ /* 0x040fe400078010ff */
[----:B------:R-:W-:Y:S02]  /*0790*/  LEA.HI.X R5, R5, c[0x0][0x1dc], R3, 0x2, P1 ;  /* 0x0000770005057a11 */ /* 0x000fe400008f1403 */
[----:B------:R-:W-:Y:S01]  /*07a0*/  LEA.HI.X R3, R6, c[0x0][0x20c], R7, 0x2, P0 ;  /* 0x0000830006037a11 */ /* 0x000fe200000f1407 */
[----:B------:R-:W-:Y:S02]  /*07b0*/  @!P3 IMAD.MOV.U32 R7, RZ, RZ, -0x800000 ;  /* 0xff800000ff07b424 */ /* 0x000fe400078e00ff */
[----:B------:R-:W-:Y:S01]  /*07c0*/  @!P2 IMAD.MOV.U32 R6, RZ, RZ, -0x800000 ;  /* 0xff800000ff06a424 */ /* 0x000fe200078e00ff */
        /* <DEDUP_REMOVED lines=8> */
[----:B------:R-:W-:-:S05]  /*0850*/  MOV R0, 0xff800000 ;  /* 0xff80000000007802 */ /* 0x000fca0000000f00 */
[----:B------:R-:W-:Y:S01]  /*0860*/  STG.E [R2.64+0xc0], R0 ;  /* 0x0000c00002007986 */ /* 0x000fe2000c10190a */
[----:B------:R-:W-:Y:S05]  /*0870*/  EXIT ;  /* 0x000000000000794d */ /* 0x000fea0003800000 */
.L_x_1523:
[----:B-1----:R-:W-:Y:S01]  /*0880*/  ISETP.NE.U32.AND P0, PT, RZ, c[0x0][0x2b8], PT ;  /* 0x0000ae00ff007a0c */ /* 0x002fe20003f05070 */
[----:B------:R-:W-:-:S03]  /*0890*/  IMAD.MOV.U32 R11, RZ, RZ, R245 ;  /* 0x000000ffff0b7224 */ /* 0x000fc600078e00f5 */
[----:B------:R-:W-:-:S13]  /*08a0*/  ISETP.NE.AND.EX P0, PT, RZ, c[0x0][0x2bc], PT, P0 ;  /* 0x0000af00ff007a0c */ /* 0x000fda0003f05300 */
[----:B------:R-:W-:-:S04]  /*08b0*/  @P0 IMAD.MOV.U32 R2, RZ, RZ, 0x4 ;  /* 0x00000004ff020424 */ /* 0x000fc800078e00ff */
[----:B------:R-:W-:-:S05]  /*08c0*/  @P0 IMAD.WIDE R2, R245, R2, c[0x0][0x2b8] ;  /* 0x0000ae00f5020625 */ /* 0x000fca00078e0202 */
[----:B------:R1:W5:Y:S01]  /*08d0*/  @P0 LDG.E R11, [R2.64] ;  /* 0x0000000a020b0981 */ /* 0x000362000c1e1900 */
[----:B------:R-:W-:Y:S01]  /*08e0*/  ISETP.NE.U32.AND P0, PT, RZ, c[0x0][0x2c0], PT ;  /* 0x0000b000ff007a0c */ /* 0x000fe20003f05070 */
[----:B------:R-:W-:Y:S01]  /*08f0*/  IMAD.MOV.U32 R4, RZ, RZ, RZ ;  /* 0x000000ffff047224 */ /* 0x000fe200078e00ff */
[----:B------:R-:W-:Y:S01]  /*0900*/  PLOP3.LUT P6, PT, PT, PT, PT, 0x80, 0x0 ;  /* 0x000000000000781c */ /* 0x000fe20003fcf070 */
[----:B------:R-:W-:Y:S01]  /*0910*/  IMAD.MOV.U32 R0, RZ, RZ, RZ ;  /* 0x000000ffff007224 */ /* 0x000fe200078e00ff */
[----:B------:R-:W-:-:S13]  /*0920*/  ISETP.NE.AND.EX P0, PT, RZ, c[0x0][0x2c4], PT, P0 ;  /* 0x0000b100ff007a0c */ /* 0x000fda0003f05300 */
[----:B------:R-:W-:Y:S05]  /*0930*/  @!P0 BRA `(.L_x_1524) ;  /* 0x0000008000008947 */ /* 0x000fea0003800000 */
[----:B------:R-:W-:Y:S01]  /*0940*/  SHF.R.S32.HI R0, RZ, 0x1f, R245 ;  /* 0x0000001fff007819 */ /* 0x000fe200000114f5 */
[----:B-1----:R-:W-:Y:S01]  /*0950*/  IMAD.WIDE.U32 R2, R245, c[0x0][0x2c8], RZ ;  /* 0x0000b200f5027a25 */ /* 0x002fe200078e00ff */
[----:B------:R-:W-:-:S03]  /*0960*/  PLOP3.LUT P6, PT, PT, PT, PT, 0x8, 0x0 ;  /* 0x000000000000781c */ /* 0x000fc60003fce170 */
[----:B------:R-:W-:Y:S01]  /*0970*/  IMAD R0, R0, c[0x0][0x2c8], RZ ;  /* 0x0000b20000007a24 */ /* 0x000fe200078e02ff */
[----:B------:R-:W-:-:S03]  /*0980*/  LEA R4, P0, R2, c[0x0][0x2c0], 0x2 ;  /* 0x0000b00002047a11 */ /* 0x000fc600078010ff */
[----:B------:R-:W-:-:S05]  /*0990*/  IMAD R0, R245, c[0x0][0x2cc], R0 ;  /* 0x0000b300f5007a24 */ /* 0x000fca00078e0200 */
[----:B------:R-:W-:-:S04]  /*09a0*/  IADD3 R0, R3, R0, RZ ;  /* 0x0000000003007210 */ /* 0x000fc80007ffe0ff */
[----:B------:R-:W-:-:S04]  /*09b0*/  LEA.HI.X R0, R2, c[0x0][0x2c4], R0, 0x2, P0 ;  /* 0x0000b10002007a11 */ /* 0x000fc800000f1400 */
.L_x_1524:
[----:B-1----:R-:W-:Y:S01]  /*09c0*/  IABS R2, c[0x0][0x2d0] ;  /* 0x0000b40000027a13 */ /* 0x002fe20000000000 */
        /* <DEDUP_REMOVED lines=78> */
[----:B-----5:R-:W-:-:S03]  /*0eb0*/  MOV R11, R2 ;  /* 0x00000002000b7202 */ /* 0x020fc60000000f00 */
[----:B------:R-:W-:Y:S01]  /*0ec0*/  IMAD.IADD R17, R3, 0x1, R4 ;  /* 0x0000000103117824 */ /* 0x000fe200078e0204 */
[----:B------:R-:W-:Y:S05]  /*0ed0*/  BRA `(.L_x_1526) ;  /* 0x0000039000007947 */ /* 0x000fea0003800000 */
.L_x_1525:
[----:B------:R-:W-:Y:S02]  /*0ee0*/  IABS R5, c[0x0][0x1c8] ;  /* 0x0000720000057a13 */ /* 0x000fe40000000000 */
[----:B------:R-:W-:Y:S02]  /*0ef0*/  IABS R4, R21 ;  /* 0x0000001500047213 */ /* 0x000fe40000000000 */
[----:B------:R-:W1:Y:S01]  /*0f00*/  I2F.RP R2, R5 ;  /* 0x0000000500027306 */ /* 0x000e620000209400 */
[----:B------:R-:W-:Y:S02]  /*0f10*/  LEA R15, R191, 0xffffff00, 0x8 ;  /* 0xffffff00bf0f7811 */ /* 0x000fe400078e40ff */
        /* <DEDUP_REMOVED lines=21> */
[C---:B------:R-:W-:Y:S01]  /*1070*/  IMAD.X R2, R4.reuse, 0x1, R20, P1 ;  /* 0x0000000104027824 */ /* 0x040fe200008e0614 */
        /* <DEDUP_REMOVED lines=9> */
[----:B------:R-:W-:Y:S01]  /*1110*/  IADD3 R3, R9, R2, RZ ;  /* 0x0000000209037210 */ /* 0x000fe20007ffe0ff */
[C---:B------:R-:W-:Y:S01]  /*1120*/  IMAD R12, R11.reuse, c[0x0][0x184], R6 ;  /* 0x000061000b0c7a24 */ /* 0x040fe200078e0206 */
[----:B------:R-:W-:Y:S01]  /*1130*/  MOV R2, R8 ;  /* 0x0000000800027202 */ /* 0x000fe20000000f00 */
[----:B------:R-:W-:Y:S02]  /*1140*/  IMAD R6, R10, c[0x0][0x188], RZ ;  /* 0x000062000a067a24 */ /* 0x000fe400078e02ff */
[----:B------:R-:W-:Y:S01]  /*1150*/  @!P1 IMAD.MOV R0, RZ, RZ, -R0 ;  /* 0x000000ffff009224 */ /* 0x000fe200078e0a00 */
[----:B------:R-:W-:Y:S01]  /*1160*/  @!P0 LOP3.LUT R0, RZ, c[0x0][0x1c8], RZ, 0x33, !PT ;  /* 0x00007200ff008a12 */ /* 0x000fe200078e33ff */
[----:B------:R-:W-:-:S03]  /*1170*/  IMAD.WIDE.U32 R8, R11, c[0x0][0x180], R2 ;  /* 0x000060000b087a25 */ /* 0x000fc600078e0002 */
[----:B------:R-:W-:Y:S01]  /*1180*/  SHF.R.S32.HI R14, RZ, 0x1f, R0 ;  /* 0x0000001fff0e7819 */ /* 0x000fe20000011400 */
[----:B------:R-:W-:Y:S01]  /*1190*/  IMAD.IADD R3, R5, 0x1, R7 ;  /* 0x0000000105037824 */ /* 0x000fe200078e0207 */
[----:B------:R-:W-:Y:S01]  /*11a0*/  IADD3 R5, R9, R12, RZ ;  /* 0x0000000c09057210 */ /* 0x000fe20007ffe0ff */
[----:B------:R-:W-:Y:S01]  /*11b0*/  IMAD.MOV.U32 R2, RZ, RZ, R4 ;  /* 0x000000ffff027224 */ /* 0x000fe200078e0004 */
[----:B------:R-:W-:Y:S01]  /*11c0*/  MOV R4, R8 ;  /* 0x0000000800047202 */ /* 0x000fe20000000f00 */
[----:B------:R-:W-:Y:S01]  /*11d0*/  IMAD R9, R14, c[0x0][0x1b0], RZ ;  /* 0x00006c000e097a24 */ /* 0x000fe200078e02ff */
[----:B------:R-:W-:Y:S01]  /*11e0*/  MOV R13, R0 ;  /* 0x00000000000d7202 */ /* 0x000fe20000000f00 */
[C---:B------:R-:W-:Y:S02]  /*11f0*/  IMAD R10, R11.reuse, c[0x0][0x18c], R6 ;  /* 0x000063000b0a7a24 */ /* 0x040fe400078e0206 */
[----:B------:R-:W-:-:S04]  /*1200*/  IMAD.WIDE.U32 R6, R11, c[0x0][0x188], R2 ;  /* 0x000062000b067a25 */ /* 0x000fc800078e0002 */
[----:B------:R-:W-:Y:S01]  /*1210*/  IMAD.WIDE.U32 R2, R0, c[0x0][0x1b0], R4 ;  /* 0x00006c0000027a25 */ /* 0x000fe200078e0004 */
[----:B------:R-:W-:-:S03]  /*1220*/  MOV R18, R6 ;  /* 0x0000000600127202 */ /* 0x000fc60000000f00 */
[----:B------:R-:W-:Y:S02]  /*1230*/  IMAD R4, R0, c[0x0][0x1b4], R9 ;  /* 0x00006d0000047a24 */ /* 0x000fe400078e0209 */
[----:B------:R-:W-:Y:S02]  /*1240*/  IMAD.IADD R19, R7, 0x1, R10 ;  /* 0x0000000107137824 */ /* 0x000fe400078e020a */
[----:B------:R-:W-:Y:S01]  /*1250*/  IMAD.MOV.U32 R11, RZ, RZ, R2 ;  /* 0x000000ffff0b7224 */ /* 0x000fe200078e0002 */
[----:B------:R-:W-:Y:S02]  /*1260*/  IADD3 R17, R3, R4, RZ ;  /* 0x0000000403117210 */ /* 0x000fe40007ffe0ff */
.L_x_1526:
[----:B------:R-:W-:Y:S01]  /*1270*/  SHF.R.S32.HI R7, RZ, 0x1f, R59 ;  /* 0x0000001fff077819 */ /* 0x000fe2000001143b */
[----:B------:R-:W-:Y:S01]  /*1280*/  IMAD R12, R14, c[0x0][0x1b8], RZ ;  /* 0x00006e000e0c7a24 */ /* 0x000fe200078e02ff */
[----:B------:R-:W-:Y:S02]  /*1290*/  ULDC.64 UR6, c[0x0][0x198] ;  /* 0x0000660000067ab9 */ /* 0x000fe40000000a00 */
[CC--:B------:R-:W-:Y:S01]  /*12a0*/  LEA.HI R24, R7.reuse, R59.reuse, RZ, 0x4 ;  /* 0x0000003b07187211 */ /* 0x0c0fe200078f20ff */
[----:B------:R-:W-:Y:S01]  /*12b0*/  USHF.L.U32 UR9, UR6, 0x6, URZ ;  /* 0x0000000606097899 */ /* 0x000fe2000800063f */
[CC--:B------:R-:W-:Y:S01]  /*12c0*/  LEA.HI R6, R7.reuse, R59.reuse, RZ, 0x2 ;  /* 0x0000003b07067211 */ /* 0x0c0fe200078f10ff */
[----:B------:R-:W-:Y:S01]  /*12d0*/  UMOV UR8, 0x6 ;  /* 0x0000000600087882 */ /* 0x000fe20000000000 */
[----:B------:R-:W-:Y:S01]  /*12e0*/  SHF.R.S32.HI R4, RZ, 0x4, R24 ;  /* 0x00000004ff047819 */ /* 0x000fe20000011418 */
[----:B------:R-:W-:Y:S01]  /*12f0*/  USHF.L.U64.HI UR7, UR6, UR8, UR7 ;  /* 0x0000000806077299 */ /* 0x000fe20008010207 */
[----:B------:R-:W-:Y:S01]  /*1300*/  LEA.HI R8, R7, R59, RZ, 0x3 ;  /* 0x0000003b07087211 */ /* 0x000fe200078f18ff */
[----:B------:R-:W-:Y:S01]  /*1310*/  ULDC.64 UR4, c[0x0][0x1a0] ;  /* 0x0000680000047ab9 */ /* 0x000fe20000000a00 */
[----:B------:R-:W-:Y:S01]  /*1320*/  LEA.HI R0, R24, R4, RZ, 0x1 ;  /* 0x0000000418007211 */ /* 0x000fe200078f08ff */
[----:B------:R-:W-:Y:S01]  /*1330*/  USHF.L.U64.HI UR5, UR4, UR8, UR5 ;  /* 0x0000000804057299 */ /* 0x000fe20008010205 */
[----:B------:R-:W-:Y:S01]  /*1340*/  LOP3.LUT R5, R6, 0xfffffffc, RZ, 0xc0, !PT ;  /* 0xfffffffc06057812 */ /* 0x000fe200078ec0ff */
[----:B------:R-:W-:Y:S01]  /*1350*/  USHF.L.U32 UR4, UR4, 0x6, URZ ;  /* 0x0000000604047899 */ /* 0x000fe2000800063f */
[----:B------:R-:W-:-:S02]  /*1360*/  LOP3.LUT R0, R0, 0xfffffffe, RZ, 0xc0, !PT ;  /* 0xfffffffe00007812 */ /* 0x000fc400078ec0ff */
[----:B------:R-:W-:Y:S02]  /*1370*/  SHF.R.S32.HI R9, RZ, 0x3, R8 ;  /* 0x00000003ff097819 */ /* 0x000fe40000011408 */
[----:B------:R-:W-:Y:S01]  /*1380*/  SHF.R.S32.HI R2, RZ, 0x2, R6 ;  /* 0x00000002ff027819 */ /* 0x000fe20000011406 */
[----:B------:R-:W-:Y:S01]  /*1390*/  IMAD.IADD R27, R4, 0x1, -R0 ;  /* 0x00000001041b7824 */ /* 0x000fe200078e0a00 */
[----:B------:R-:W-:Y:S01]  /*13a0*/  LOP3.LUT R0, R8, 0xfffffff8, RZ, 0xc0, !PT ;  /* 0xfffffff808007812 */ /* 0x000fe200078ec0ff */
[----:B------:R-:W-:Y:S01]  /*13b0*/  IMAD.IADD R4, R59, 0x1, -R5 ;  /* 0x000000013b047824 */ /* 0x000fe200078e0a05 */
[----:B------:R-:W-:Y:S01]  /*13c0*/  LEA.HI R6, R6, R2, RZ, 0x1 ;  /* 0x0000000206067211 */ /* 0x000fe200078f08ff */
[----:B------:R-:W-:Y:S01]  /*13d0*/  IMAD.SHL.U32 R5, R9, 0x40, RZ ;  /* 0x0000004009057824 */ /* 0x000fe200078e00ff */
[----:B------:R-:W-:Y:S01]  /*13e0*/  LEA.HI R60, R7, R59, RZ, 0x5 ;  /* 0x0000003b073c7211 */ /* 0x000fe200078f28ff */
[----:B------:R-:W-:Y:S01]  /*13f0*/  IMAD.SHL.U32 R4, R4, 0x8, RZ ;  /* 0x0000000804047824 */ /* 0x000fe200078e00ff */
[----:B------:R-:W-:Y:S01]  /*1400*/  LOP3.LUT R10, R6, 0x7fffffe, RZ, 0xc0, !PT ;  /* 0x07fffffe060a7812 */ /* 0x000fe200078ec0ff */
[----:B------:R-:W-:Y:S01]  /*1410*/  IMAD.IADD R0, R59, 0x1, -R0 ;  /* 0x000000013b007824 */ /* 0x000fe200078e0a00 */
[----:B------:R-:W-:-:S02]  /*1420*/  LOP3.LUT R5, R5, 0xc0, RZ, 0xc0, !PT ;  /* 0x000000c005057812 */ /* 0x000fc400078ec0ff */
[----:B------:R-:W-:Y:S01]  /*1430*/  SHF.R.S32.HI R57, RZ, 0x5, R60 ;  /* 0x00000005ff397819 */ /* 0x000fe2000001143c */
[----:B------:R-:W-:Y:S01]  /*1440*/  IMAD.IADD R10, R2, 0x1, -R10 ;  /* 0x00000001020a7824 */ /* 0x000fe200078e0a0a */
[----:B------:R-:W-:Y:S02]  /*1450*/  LOP3.LUT R7, R5, 0x18, R4, 0xf8, !PT ;  /* 0x0000001805077812 */ /* 0x000fe400078ef804 */
[----:B------:R-:W-:Y:S01]  /*1460*/  SHF.R.U32.HI R6, RZ, 0x3, R5 ;  /* 0x00000003ff067819 */ /* 0x000fe20000011605 */
[----:B------:R-:W-:Y:S01]  /*1470*/  IMAD R10, R57, 0x8, R10 ;  /* 0x00000008390a7824 */ /* 0x000fe200078e020a */
[----:B------:R-:W-:Y:S02]  /*1480*/  LEA.HI R5, R8, R9, RZ, 0x1 ;  /* 0x0000000908057211 */ /* 0x000fe400078f08ff */
[----:B------:R-:W-:Y:S02]  /*1490*/  LEA.HI R16, R0, R0, RZ, 0x1 ;  /* 0x0000000000107211 */ /* 0x000fe400078f08ff */
[----:B------:R-:W-:-:S02]  /*14a0*/  LOP3.LUT R8, R7, R6, RZ, 0x3c, !PT ;  /* 0x0000000607087212 */ /* 0x000fc400078e3cff */
[----:B------:R-:W-:Y:S02]  /*14b0*/  LOP3.LUT R7, R5, 0xfffffffe, RZ, 0xc0, !PT ;  /* 0xfffffffe05077812 */ /* 0x000fe400078ec0ff */
[----:B------:R-:W-:Y:S01]  /*14c0*/  LOP3.LUT R6, R16, 0xfffffffe, RZ, 0xc0, !PT ;  /* 0xfffffffe10067812 */ /* 0x000fe200078ec0ff */
[----:B------:R-:W-:Y:S01]  /*14d0*/  IMAD.U32 R183, R10, 0x20, R8 ;  /* 0x000000200ab77824 */ /* 0x000fe200078e0008 */
[----:B------:R-:W-:Y:S01]  /*14e0*/  SHF.R.S32.HI R5, RZ, 0x1f, R245 ;  /* 0x0000001fff057819 */ /* 0x000fe200000114f5 */
[----:B------:R-:W-:Y:S01]  /*14f0*/  IMAD.IADD R25, R9, 0x1, -R7 ;  /* 0x0000000109197824 */ /* 0x000fe200078e0a07 */
[----:B------:R-:W-:Y:S01]  /*1500*/  IADD3 R8, P1, R4, R11, RZ ;  /* 0x0000000b04087210 */ /* 0x000fe20007f3e0ff */
[----:B------:R-:W-:Y:S01]  /*1510*/  IMAD.IADD R252, R0, 0x1, -R6 ;  /* 0x0000000100fc7824 */ /* 0x000fe200078e0a06 */
[----:B------:R-:W-:Y:S01]  /*1520*/  IADD3 R6, P0, R4, R18, RZ ;  /* 0x0000001204067210 */ /* 0x000fe20007f1e0ff */
[----:B------:R-:W-:Y:S01]  /*1530*/  IMAD R0, R5, c[0x0][0x178], RZ ;  /* 0x00005e0005007a24 */ /* 0x000fe200078e02ff */
[----:B------:R-:W-:Y:S01]  /*1540*/  SHF.R.S32.HI R5, RZ, 0x1f, R4 ;  /* 0x0000001fff057819 */ /* 0x000fe20000011404 */
[----:B------:R-:W-:Y:S01]  /*1550*/  IMAD.SHL.U32 R183, R183, 0x2, RZ ;  /* 0x00000002b7b77824 */ /* 0x000fe200078e00ff */
[----:B------:R-:W-:Y:S01]  /*1560*/  LOP3.LUT R11, R24, 0xfffffff0, RZ, 0xc0, !PT ;  /* 0xfffffff0180b7812 */ /* 0x000fe200078ec0ff */
[----:B------:R-:W-:Y:S01]  /*1570*/  IMAD R0, R245, c[0x0][0x17c], R0 ;  /* 0x00005f00f5007a24 */ /* 0x000fe200078e0200 */
[----:B------:R-:W-:Y:S01]  /*1580*/  SHF.R.S32.HI R10, RZ, 0x1f, R21 ;  /* 0x0000001fff0a7819 */ /* 0x000fe20000011415 */
[C---:B------:R-:W-:Y:S01]  /*1590*/  IMAD.X R7, R5.reuse, 0x1, R19, P0 ;  /* 0x0000000105077824 */ /* 0x040fe200000e0613 */
[----:B------:R-:W-:Y:S01]  /*15a0*/  SHF.R.S32.HI R3, RZ, 0x1f, R2 ;  /* 0x0000001fff037819 */ /* 0x000fe20000011402 */
[----:B------:R-:W-:Y:S01]  /*15b0*/  IMAD.X R9, R5, 0x1, R17, P1 ;  /* 0x0000000105097824 */ /* 0x000fe200008e0611 */
[----:B------:R-:W-:Y:S01]  /*15c0*/  IADD3 R18, P0, R2, R15, RZ ;  /* 0x0000000f02127210 */ /* 0x000fe20007f1e0ff */
[----:B------:R-:W-:Y:S01]  /*15d0*/  IMAD.WIDE.U32 R4, R245, c[0x0][0x178], R4 ;  /* 0x00005e00f5047a25 */ /* 0x000fe200078e0004 */
[----:B------:R-:W-:-:S03]  /*15e0*/  SHF.R.S32.HI R26, RZ, 0x1, R16 ;  /* 0x00000001ff1a7819 */ /* 0x000fc60000011410 */
[----:B------:R-:W-:Y:S02]  /*15f0*/  IMAD.IADD R17, R59, 0x1, -R11 ;  /* 0x000000013b117824 */ /* 0x000fe400078e0a0b */
[----:B------:R-:W-:Y:S02]  /*1600*/  IMAD.IADD R5, R5, 0x1, R0 ;  /* 0x0000000105057824 */ /* 0x000fe400078e0200 */
[----:B------:R-:W-:Y:S01]  /*1610*/  IMAD R0, R10, c[0x0][0x1a8], RZ ;  /* 0x00006a000a007a24 */ /* 0x000fe200078e02ff */
[----:B------:R-:W-:Y:S01]  /*1620*/  LEA.HI R19, R17, R17, RZ, 0x1 ;  /* 0x0000001111137211 */ /* 0x000fe200078f08ff */
[C---:B------:R-:W-:Y:S02]  /*1630*/  IMAD R24, R13.reuse, c[0x0][0x1bc], R12 ;  /* 0x00006f000d187a24 */ /* 0x040fe400078e020c */
[----:B------:R-:W-:Y:S01]  /*1640*/  IMAD.WIDE.U32 R12, R13, c[0x0][0x1b8], R6 ;  /* 0x00006e000d0c7a25 */ /* 0x000fe200078e0006 */
[----:B------:R-:W-:-:S03]  /*1650*/  SHF.R.S32.HI R10, RZ, 0x1, R19 ;  /* 0x00000001ff0a7819 */ /* 0x000fc60000011413 */
[----:B------:R-:W-:Y:S01]  /*1660*/  IMAD R6, R21, c[0x0][0x1ac], R0 ;  /* 0x00006b0015067a24 */ /* 0x000fe200078e0200 */
[----:B------:R-:W-:Y:S01]  /*1670*/  SHF.R.S32.HI R0, RZ, 0x1f, R19 ;  /* 0x0000001fff007819 */ /* 0x000fe20000011413 */
[----:B------:R-:W-:-:S03]  /*1680*/  IMAD.WIDE R22, R22, 0x40, R2 ;  /* 0x0000004016167825 */ /* 0x000fc600078e0202 */
[----:B------:R-:W-:Y:S01]  /*1690*/  LEA.HI R0, R0, R10, RZ, 0x2 ;  /* 0x0000000a00007211 */ /* 0x000fe200078f10ff */
[C---:B------:R-:W-:Y:S02]  /*16a0*/  IMAD.X R20, R3.reuse, 0x1, R20, P0 ;  /* 0x0000000103147824 */ /* 0x040fe400000e0614 */
[----:B------:R-:W-:Y:S01]  /*16b0*/  IMAD R3, R3, c[0x0][0x198], RZ ;  /* 0x0000660003037a24 */ /* 0x000fe200078e02ff */
[----:B------:R-:W-:Y:S01]  /*16c0*/  LOP3.LUT R14, R0, 0xfffffffc, RZ, 0xc0, !PT ;  /* 0xfffffffc000e7812 */ /* 0x000fe200078ec0ff */
[----:B------:R-:W-:-:S04]  /*16d0*/  IMAD.WIDE.U32 R4, R21, c[0x0][0x1a8], R4 ;  /* 0x00006a0015047a25 */ /* 0x000fc800078e0004 */
[----:B------:R-:W-:Y:S02]  /*16e0*/  IMAD.SHL.U32 R11, R26, 0x40, RZ ;  /* 0x000000401a0b7824 */ /* 0x000fe400078e00ff */
[C---:B------:R-:W-:Y:S02]  /*16f0*/  IMAD R15, R2.reuse, c[0x0][0x19c], R3 ;  /* 0x00006700020f7a24 */ /* 0x040fe400078e0203 */
[----:B------:R-:W-:Y:S01]  /*1700*/  IMAD.IADD R3, R5, 0x1, R6 ;  /* 0x0000000105037824 */ /* 0x000fe200078e0206 */
[----:B------:R-:W-:Y:S01]  /*1710*/  LOP3.LUT R0, R11, 0xc0, RZ, 0xc0, !PT ;  /* 0x000000c00b007812 */ /* 0x000fe200078ec0ff */
[----:B------:R-:W-:-:S04]  /*1720*/  IMAD.WIDE.U32 R6, R2, c[0x0][0x198], R8 ;  /* 0x0000660002067a25 */ /* 0x000fc800078e0008 */
[----:B------:R-:W-:Y:S01]  /*1730*/  IMAD.SHL.U32 R5, R25, 0x8, RZ ;  /* 0x0000000819057824 */ /* 0x000fe200078e00ff */
[----:B------:R-:W-:Y:S01]  /*1740*/  LEA R239, P0, R6, c[0x0][0x168], 0x1 ;  /* 0x00005a0006ef7a11 */ /* 0x000fe200078008ff */
[----:B------:R-:W-:Y:S02]  /*1750*/  IMAD.MOV.U32 R2, RZ, RZ, R4 ;  /* 0x000000ffff027224 */ /* 0x000fe400078e0004 */
[----:B------:R-:W-:Y:S01]  /*1760*/  IMAD R4, R23, c[0x0][0x190], RZ ;  /* 0x0000640017047a24 */ /* 0x000fe200078e02ff */
[----:B------:R-:W-:Y:S01]  /*1770*/  LOP3.LUT R9, R0, 0x8, R5, 0xf8, !PT ;  /* 0x0000000800097812 */ /* 0x000fe200078ef805 */
[----:B------:R-:W-:Y:S01]  /*1780*/  IMAD.IADD R7, R7, 0x1, R15 ;  /* 0x0000000107077824 */ /* 0x000fe200078e020f */
[----:B------:R-:W-:Y:S01]  /*1790*/  SHF.R.U32.HI R0, RZ, 0x3, R0 ;  /* 0x00000003ff007819 */ /* 0x000fe20000011600 */
[C---:B------:R-:W-:Y:S02]  /*17a0*/  IMAD R8, R22.reuse, c[0x0][0x194], R4 ;  /* 0x0000650016087a24 */ /* 0x040fe400078e0204 */
[----:B------:R-:W-:Y:S01]  /*17b0*/  IMAD.WIDE.U32 R4, R22, c[0x0][0x190], R2 ;  /* 0x0000640016047a25 */ /* 0x000fe200078e0002 */
[----:B------:R-:W-:-:S02]  /*17c0*/  LOP3.LUT R16, R9, R0, RZ, 0x3c, !PT ;  /* 0x0000000009107212 */ /* 0x000fc400078e3cff */
[----:B------:R-:W-:Y:S01]  /*17d0*/  LEA.HI.X R238, R6, c[0x0][0x16c], R7, 0x1, P0 ;  /* 0x00005b0006ee7a11 */ /* 0x000fe200000f0c07 */
[----:B------:R-:W-:Y:S01]  /*17e0*/  IMAD.IADD R0, R5, 0x1, R8 ;  /* 0x0000000105007824 */ /* 0x000fe200078e0208 */
[C---:B------:R-:W-:Y:S01]  /*17f0*/  LEA R2, P0, R4.reuse, c[0x0][0x160], 0x1 ;  /* 0x0000580004027a11 */ /* 0x040fe200078008ff */
[----:B------:R-:W-:Y:S02]  /*1800*/  IMAD.MOV.U32 R6, RZ, RZ, R12 ;  /* 0x000000ffff067224 */ /* 0x000fe400078e000c */
[----:B------:R-:W-:Y:S01]  /*1810*/  IMAD.MOV.U32 R5, RZ, RZ, c[0x0][0x190] ;  /* 0x00006400ff057624 */ /* 0x000fe200078e00ff */
[----:B------:R-:W-:Y:S01]  /*1820*/  LEA.HI.X R3, R4, c[0x0][0x164], R0, 0x1, P0 ;  /* 0x0000590004037a11 */ /* 0x000fe200000f0c00 */
[----:B------:R-:W-:Y:S01]  /*1830*/  IMAD.IADD R7, R13, 0x1, R24 ;  /* 0x000000010d077824 */ /* 0x000fe200078e0218 */
[----:B------:R-:W-:Y:S01]  /*1840*/  IADD3 R12, P0, R239, UR9, RZ ;  /* 0x00000009ef0c7c10 */ /* 0x000fe2000ff1e0ff */
[----:B------:R-:W-:Y:S01]  /*1850*/  IMAD.IADD R25, R10, 0x1, -R14 ;  /* 0x000000010a197824 */ /* 0x000fe200078e0a0e */
[C---:B------:R-:W-:Y:S01]  /*1860*/  LEA R4, P1, R5.reuse, R2, 0x6 ;  /* 0x0000000205047211 */ /* 0x040fe200078230ff */
[----:B------:R-:W-:Y:S01]  /*1870*/  IMAD.MOV.U32 R8, RZ, RZ, c[0x0][0x194] ;  /* 0x00006500ff087624 */ /* 0x000fe200078e00ff */
[----:B------:R-:W-:Y:S01]  /*1880*/  IADD3.X R13, R238, UR7, RZ, P0, !PT ;  /* 0x00000007ee0d7c10 */ /* 0x000fe200087fe4ff */
[----:B------:R-:W-:Y:S01]  /*1890*/  IMAD.WIDE.U32 R14, R18, c[0x0][0x1a0], R6 ;  /* 0x00006800120e7a25 */ /* 0x000fe200078e0006 */
[----:B------:R-:W-:Y:S01]  /*18a0*/  IADD3 R10, P0, R12, UR9, RZ ;  /* 0x000000090c0a7c10 */ /* 0x000fe2000ff1e0ff */
[----:B------:R-:W-:Y:S01]  /*18b0*/  @!PT LDS RZ, [RZ] ;  /* 0x00000000fffff984 */ /* 0x000fe20000000800 */
[----:B------:R-:W-:Y:S01]  /*18c0*/  @!PT LDS RZ, [RZ] ;  /* 0x00000000fffff984 */ /* 0x000fe20000000800 */
[----:B------:R-:W-:Y:S01]  /*18d0*/  @!PT LDS RZ, [RZ] ;  /* 0x00000000fffff984 */ /* 0x000fe20000000800 */
[----:B------:R1:W-:Y:S01]  /*18e0*/  LDGSTS.E.BYPASS.LTC128B.128 [R183], [R2.64] ;  /* 0x0000000002b77fae */ /* 0x0003e2000b901d4a */
[----:B------:R-:W-:Y:S01]  /*18f0*/  LEA.HI.X R5, R5, R3, R8, 0x6, P1 ;  /* 0x0000000305057211 */ /* 0x000fe200008f3408 */
[----:B------:R-:W-:Y:S01]  /*1900*/  IMAD R0, R20, c[0x0][0x1a0], RZ ;  /* 0x0000680014007a24 */ /* 0x000fe200078e02ff */
[----:B------:R-:W-:-:S02]  /*1910*/  IADD3.X R11, R13, UR7, RZ, P0, !PT ;  /* 0x000000070d0b7c10 */ /* 0x000fc400087fe4ff */
[----:B------:R-:W-:Y:S01]  /*1920*/  IADD3 R8, P0, R10, UR9, RZ ;  /* 0x000000090a087c10 */ /* 0x000fe2000ff1e0ff */
[----:B------:R2:W-:Y:S01]  /*1930*/  LDGSTS.E.BYPASS.LTC128B.128 [R183+0x800], [R4.64] ;  /* 0x0080000004b77fae */ /* 0x0005e2000b901d4a */
[----:B------:R-:W-:Y:S01]  /*1940*/  IMAD R0, R18, c[0x0][0x1a4], R0 ;  /* 0x0000690012007a24 */ /* 0x000fe200078e0200 */
[----:B------:R-:W-:Y:S02]  /*1950*/  LOP3.LUT P1, RZ, R25, 0x2, RZ, 0xc0, !PT ;  /* 0x0000000219ff7812 */ /* 0x000fe4000782c0ff */
[----:B------:R-:W-:Y:S01]  /*1960*/  IADD3.X R9, R11, UR7, RZ, P0, !PT ;  /* 0x000000070b097c10 */ /* 0x000fe200087fe4ff */
[----:B------:R-:W-:Y:S01]  /*1970*/  IMAD.IADD R0, R15, 0x1, R0 ;  /* 0x000000010f007824 */ /* 0x000fe200078e0200 */
[----:B------:R-:W-:-:S04]  /*1980*/  IADD3 R6, P0, R8, UR9, RZ ;  /* 0x0000000908067c10 */ /* 0x000fc8000ff1e0ff */
        /* <DEDUP_REMOVED lines=15> */
[----:B------:R-:W-:Y:S02]  /*1a80*/  IADD3.X R9, R3, UR7, RZ, P0, !PT ;  /* 0x0000000703097c10 */ /* 0x000fe400087fe4ff */
[C---:B------:R-:W-:Y:S01]  /*1a90*/  LEA R241, P0, R14.reuse, c[0x0][0x170], 0x1 ;  /* 0x00005c000ef17a11 */ /* 0x040fe200078008ff */
[----:B--2---:R-:W-:Y:S02]  /*1aa0*/  IMAD R4, R27, 0x8, R252 ;  /* 0x000000081b047824 */ /* 0x004fe400078e02fc */
[----:B------:R2:W-:Y:S01]  /*1ab0*/  LDGSTS.E.BYPASS.LTC128B.128 [R183+0x4800], [R8.64] ;  /* 0x0480000008b77fae */ /* 0x0005e2000b901d4a */
[----:B------:R-:W-:Y:S01]  /*1ac0*/  LEA.HI.X R240, R14, c[0x0][0x174], R0, 0x1, P0 ;  /* 0x00005d000ef07a11 */ /* 0x000fe200000f0c00 */
[----:B------:R-:W-:Y:S01]  /*1ad0*/  IMAD.SHL.U32 R0, R25, 0x40, RZ ;  /* 0x0000004019007824 */ /* 0x000fe200078e00ff */
[----:B------:R-:W-:Y:S01]  /*1ae0*/  LOP3.LUT R5, R19, 0x7fffffe, RZ, 0xc0, !PT ;  /* 0x07fffffe13057812 */ /* 0x000fe200078ec0ff */
[----:B------:R-:W0:Y:S02]  /*1af0*/  LDGDEPBAR ;  /* 0x00000000000079af */ /* 0x000e240000000000 */
[----:B-----5:R-:W-:Y:S01]  /*1b00*/  IMAD.MOV.U32 R7, RZ, RZ, R240 ;  /* 0x000000ffff077224 */ /* 0x020fe200078e00f0 */
[----:B------:R-:W-:Y:S01]  /*1b10*/  LOP3.LUT R0, R0, 0xc0, RZ, 0xc0, !PT ;  /* 0x000000c000007812 */ /* 0x000fe200078ec0ff */
[----:B------:R-:W-:Y:S01]  /*1b20*/  IMAD.IADD R58, R17, 0x1, -R5 ;  /* 0x00000001113a7824 */ /* 0x000fe200078e0a05 */
[----:B-1----:R-:W-:Y:S01]  /*1b30*/  SHF.R.S32.HI R3, RZ, 0x1f, R17 ;  /* 0x0000001fff037819 */ /* 0x002fe20000011411 */
[----:B------:R-:W-:-:S05]  /*1b40*/  IMAD.SHL.U32 R2, R27, 0x8, RZ ;  /* 0x000000081b027824 */ /* 0x000fca00078e00ff */
[----:B------:R-:W-:Y:S02]  /*1b50*/  LOP3.LUT R6, R0, 0x8, R2, 0xf8, !PT ;  /* 0x0000000800067812 */ /* 0x000fe400078ef802 */
[----:B------:R-:W-:Y:S02]  /*1b60*/  IADD3 R2, P0, R241, UR4, RZ ;  /* 0x00000004f1027c10 */ /* 0x000fe4000ff1e0ff */
[----:B--2---:R-:W-:Y:S01]  /*1b70*/  LEA.HI R8, R3, R17, RZ, 0x3 ;  /* 0x0000001103087211 */ /* 0x004fe200078f18ff */
[----:B------:R-:W-:-:S04]  /*1b80*/  DEPBAR.LE SB0, 0x0 ;  /* 0x000080000000791a */ /* 0x000fc80000000000 */
[----:B------:R-:W-:Y:S01]  /*1b90*/  SHF.R.U32.HI R3, RZ, 0x3, R0 ;  /* 0x00000003ff037819 */ /* 0x000fe20000011600 */
[----:B------:R-:W-:Y:S02]  /*1ba0*/  IMAD.U32 R0, R4, 0x20, R16 ;  /* 0x0000002004007824 */ /* 0x000fe400078e0010 */
[----:B------:R-:W-:Y:S01]  /*1bb0*/  IMAD.SHL.U32 R8, R8, 0x20, RZ ;  /* 0x0000002008087824 */ /* 0x000fe200078e00ff */
[----:B------:R-:W-:Y:S01]  /*1bc0*/  LOP3.LUT R134, R6, R3, RZ, 0x3c, !PT ;  /* 0x0000000306867212 */ /* 0x000fe200078e3cff */
[----:B------:R-:W-:Y:S01]  /*1bd0*/  IMAD.MOV.U32 R6, RZ, RZ, R241 ;  /* 0x000000ffff067224 */ /* 0x000fe200078e00f1 */
[----:B------:R-:W-:Y:S01]  /*1be0*/  BAR.SYNC.DEFER_BLOCKING 0x0 ;  /* 0x0000000000007b1d */ /* 0x000fe20000010000 */
[----:B------:R-:W-:Y:S01]  /*1bf0*/  IADD3.X R3, R240, UR5, RZ, P0, !PT ;  /* 0x00000005f0037c10 */ /* 0x000fe200087fe4ff */
[----:B------:R-:W-:Y:S01]  /*1c00*/  IMAD.SHL.U32 R13, R0, 0x2, RZ ;  /* 0x00000002000d7824 */ /* 0x000fe200078e00ff */
[----:B------:R-:W-:Y:S02]  /*1c10*/  IADD3 R4, P0, R2, UR4, RZ ;  /* 0x0000000402047c10 */ /* 0x000fe4000ff1e0ff */
[----:B------:R-:W-:-:S02]  /*1c20*/  LOP3.LUT R15, R8, 0xffffff00, RZ, 0xc0, !PT ;  /* 0xffffff00080f7812 */ /* 0x000fc400078ec0ff */
[----:B------:R-:W-:Y:S02]  /*1c30*/  IADD3.X R5, R3, UR5, RZ, P0, !PT ;  /* 0x0000000503057c10 */ /* 0x000fe400087fe4ff */
[----:B------:R-:W-:Y:S01]  /*1c40*/  LEA R164, R0, 0x1000, 0x1 ;  /* 0x0000100000a47811 */ /* 0x000fe200078e08ff */
[--C-:B------:R-:W-:Y:S02]  /*1c50*/  IMAD R9, R57, 0x200, R15.reuse ;  /* 0x0000020039097824 */ /* 0x100fe400078e020f */
[----:B------:R-:W-:Y:S01]  /*1c60*/  IMAD R111, R58, 0x20, R15 ;  /* 0x000000203a6f7824 */ /* 0x000fe200078e020f */
[----:B------:R-:W-:Y:S01]  /*1c70*/  IADD3 R165, R164, 0x20, RZ ;  /* 0x00000020a4a57810 */ /* 0x000fe20007ffe0ff */
[----:B------:R-:W-:Y:S01]  /*1c80*/  IMAD R9, R58, 0x20, R9 ;  /* 0x000000203a097824 */ /* 0x000fe200078e0209 */
[----:B------:R-:W-:Y:S01]  /*1c90*/  @!PT LDS RZ, [RZ] ;  /* 0x00000000fffff984 */ /* 0x000fe20000000800 */
[----:B------:R-:W-:Y:S01]  /*1ca0*/  @!PT LDS RZ, [RZ] ;  /* 0x00000000fffff984 */ /* 0x000fe20000000800 */
[----:B------:R-:W-:Y:S01]  /*1cb0*/  @!PT LDS RZ, [RZ] ;  /* 0x00000000fffff984 */ /* 0x000fe20000000800 */
[----:B------:R1:W-:Y:S04]  /*1cc0*/  LDGSTS.E.BYPASS.LTC128B.128 [R183+0x5000], [R6.64] ;  /* 0x0500000006b77fae */ /* 0x0003e8000b901d4a */
[----:B------:R2:W-:Y:S04]  /*1cd0*/  LDGSTS.E.BYPASS.LTC128B.128 [R183+0x5800], [R2.64] ;  /* 0x0580000002b77fae */ /* 0x0005e8000b901d4a */
[----:B------:R4:W-:Y:S01]  /*1ce0*/  LDGSTS.E.BYPASS.LTC128B.128 [R183+0x6000], [R4.64] ;  /* 0x0600000004b77fae */ /* 0x0009e2000b901d4a */
[----:B-1----:R-:W-:-:S04]  /*1cf0*/  IADD3 R6, P0, R4, UR4, RZ ;  /* 0x0000000404067c10 */ /* 0x002fc8000ff1e0ff */
[----:B------:R-:W-:Y:S02]  /*1d00*/  IADD3.X R7, R5, UR5, RZ, P0, !PT ;  /* 0x0000000505077c10 */ /* 0x000fe400087fe4ff */
[----:B--2---:R-:W-:-:S03]  /*1d10*/  IADD3 R2, P0, R6, UR4, RZ ;  /* 0x0000000406027c10 */ /* 0x004fc6000ff1e0ff */
[----:B------:R1:W-:Y:S01]  /*1d20*/  LDGSTS.E.BYPASS.LTC128B.128 [R183+0x6800], [R6.64] ;  /* 0x0680000006b77fae */ /* 0x0003e2000b901d4a */
[----:B------:R-:W-:Y:S02]  /*1d30*/  IADD3.X R3, R7, UR5, RZ, P0, !PT ;  /* 0x0000000507037c10 */ /* 0x000fe400087fe4ff */
[----:B----4-:R-:W-:-:S03]  /*1d40*/  IADD3 R4, P0, R2, UR4, RZ ;  /* 0x0000000402047c10 */ /* 0x010fc6000ff1e0ff */
[----:B------:R2:W-:Y:S01]  /*1d50*/  LDGSTS.E.BYPASS.LTC128B.128 [R183+0x7000], [R2.64] ;  /* 0x0700000002b77fae */ /* 0x0005e2000b901d4a */
[----:B------:R-:W-:-:S05]  /*1d60*/  IADD3.X R5, R3, UR5, RZ, P0, !PT ;  /* 0x0000000503057c10 */ /* 0x000fca00087fe4ff */
[----:B------:R4:W-:Y:S01]  /*1d70*/  LDGSTS.E.BYPASS.LTC128B.128 [R183+0x7800], [R4.64] ;  /* 0x0780000004b77fae */ /* 0x0009e2000b901d4a */
[----:B-1----:R-:W-:-:S04]  /*1d80*/  IADD3 R6, P0, R4, UR4, RZ ;  /* 0x0000000404067c10 */ /* 0x002fc8000ff1e0ff */
[----:B------:R-:W-:Y:S02]  /*1d90*/  IADD3.X R7, R5, UR5, RZ, P0, !PT ;  /* 0x0000000505077c10 */ /* 0x000fe400087fe4ff */
[----:B------:R-:W-:Y:S01]  /*1da0*/  IADD3 R8, P0, R6, UR4, RZ ;  /* 0x0000000406087c10 */ /* 0x000fe2000ff1e0ff */
[----:B--2---:R-:W-:Y:S02]  /*1db0*/  IMAD.IADD R2, R134, 0x1, R9 ;  /* 0x0000000186027824 */ /* 0x004fe400078e0209 */
[----:B------:R4:W-:Y:S01]  /*1dc0*/  LDGSTS.E.BYPASS.LTC128B.128 [R183+0x8000], [R6.64] ;  /* 0x0800000006b77fae */ /* 0x0009e2000b901d4a */
[----:B------:R-:W-:Y:S01]  /*1dd0*/  IADD3.X R9, R7, UR5, RZ, P0, !PT ;  /* 0x0000000507097c10 */ /* 0x000fe200087fe4ff */
[----:B------:R-:W-:Y:S01]  /*1de0*/  IMAD.SHL.U32 R166, R2, 0x2, RZ ;  /* 0x0000000202a67824 */ /* 0x000fe200078e00ff */
[----:B------:R-:W-:Y:S01]  /*1df0*/  LOP3.LUT P0, RZ, R26, 0x2, RZ, 0xc0, !PT ;  /* 0x000000021aff7812 */ /* 0x000fe2000780c0ff */
[----:B------:R-:W-:Y:S02]  /*1e00*/  IMAD.MOV.U32 R2, RZ, RZ, 0x20 ;  /* 0x00000020ff027424 */ /* 0x000fe400078e00ff */
[----:B------:R3:W-:Y:S03]  /*1e10*/  LDGSTS.E.BYPASS.LTC128B.128 [R183+0x8800], [R8.64] ;  /* 0x0880000008b77fae */ /* 0x0007e6000b901d4a */
[----:B------:R-:W-:Y:S01]  /*1e20*/  SEL R0, R2, 0xffffffe0, !P1 ;  /* 0xffffffe002007807 */ /* 0x000fe20004800000 */
[----:B------:R-:W-:Y:S04]  /*1e30*/  LDSM.16.M88.4 R20, [R13+0x1000] ;  /* 0x001000000d14783b */ /* 0x000fe80000000200 */
[----:B------:R-:W-:Y:S01]  /*1e40*/  IMAD.IADD R167, R166, 0x1, R0 ;  /* 0x00000001a6a77824 */ /* 0x000fe200078e0200 */
[----:B------:R-:W-:Y:S01]  /*1e50*/  LDSM.16.M88.4 R36, [R13+0x1400] ;  /* 0x001400000d24783b */ /* 0x000fe20000000200 */
[----:B------:R-:W-:-:S03]  /*1e60*/  @P0 IADD3 R165, R164, -0x20, RZ ;  /* 0xffffffe0a4a50810 */ /* 0x000fc60007ffe0ff */
[----:B------:R-:W-:Y:S01]  /*1e70*/  LDSM.16.M88.4 R52, [R13+0x1800] ;  /* 0x001800000d34783b */ /* 0x000fe20000000200 */
[C---:B------:R-:W-:Y:S02]  /*1e80*/  IADD3 R182, R165.reuse, 0x400, RZ ;  /* 0x00000400a5b67810 */ /* 0x040fe40007ffe0ff */
[C---:B------:R-:W-:Y:S01]  /*1e90*/  IADD3 R181, R165.reuse, 0x800, RZ ;  /* 0x00000800a5b57810 */ /* 0x040fe20007ffe0ff */
[----:B------:R-:W-:Y:S01]  /*1ea0*/  LDSM.16.M88.4 R28, [R165] ;  /* 0x00000000a51c783b */ /* 0x000fe20000000200 */
[C---:B------:R-:W-:Y:S02]  /*1eb0*/  IADD3 R180, R165.reuse, 0xc00, RZ ;  /* 0x00000c00a5b47810 */ /* 0x040fe40007ffe0ff */
[C---:B------:R-:W-:Y:S01]  /*1ec0*/  IADD3 R179, R165.reuse, 0x1000, RZ ;  /* 0x00001000a5b37810 */ /* 0x040fe20007ffe0ff */
[----:B----4-:R-:W-:Y:S01]  /*1ed0*/  LDSM.16.M88.4 R4, [R167] ;  /* 0x00000000a704783b */ /* 0x010fe20000000200 */
[C---:B------:R-:W-:Y:S02]  /*1ee0*/  IADD3 R178, R165.reuse, 0x1400, RZ ;  /* 0x00001400a5b27810 */ /* 0x040fe40007ffe0ff */
[C---:B------:R-:W-:Y:S01]  /*1ef0*/  IADD3 R177, R165.reuse, 0x1800, RZ ;  /* 0x00001800a5b17810 */ /* 0x040fe20007ffe0ff */
[----:B------:R-:W-:Y:S01]  /*1f00*/  LDSM.16.M88.4 R44, [R165+0x400] ;  /* 0x00040000a52c783b */ /* 0x000fe20000000200 */
[----:B------:R-:W-:-:S02]  /*1f10*/  IADD3 R176, R165, 0x1c00, RZ ;  /* 0x00001c00a5b07810 */ /* 0x000fc40007ffe0ff */
[C---:B------:R-:W-:Y:S01]  /*1f20*/  IADD3 R175, R165.reuse, 0x2000, RZ ;  /* 0x00002000a5af7810 */ /* 0x040fe20007ffe0ff */
[----:B---3--:R-:W1:Y:S01]  /*1f30*/  LDSM.16.M88.4 R8, [R166] ;  /* 0x00000000a608783b */ /* 0x008e620000000200 */
[C---:B------:R-:W-:Y:S02]  /*1f40*/  IADD3 R174, R165.reuse, 0x2400, RZ ;  /* 0x00002400a5ae7810 */ /* 0x040fe40007ffe0ff */
[C---:B------:R-:W-:Y:S01]  /*1f50*/  IADD3 R173, R165.reuse, 0x2800, RZ ;  /* 0x00002800a5ad7810 */ /* 0x040fe20007ffe0ff */
[----:B------:R-:W2:Y:S01]  /*1f60*/  LDSM.16.M88.4 R40, [R165+0x800] ;  /* 0x00080000a528783b */ /* 0x000ea20000000200 */
[C---:B------:R-:W-:Y:S02]  /*1f70*/  IADD3 R172, R165.reuse, 0x2c00, RZ ;  /* 0x00002c00a5ac7810 */ /* 0x040fe40007ffe0ff */
[C---:B------:R-:W-:Y:S01]  /*1f80*/  IADD3 R171, R165.reuse, 0x3000, RZ ;  /* 0x00003000a5ab7810 */ /* 0x040fe20007ffe0ff */
[----:B------:R-:W3:Y:S01]  /*1f90*/  LDSM.16.M88.4 R48, [R13+0x1c00] ;  /* 0x001c00000d30783b */ /* 0x000ee20000000200 */
[----:B------:R-:W-:-:S02]  /*1fa0*/  IADD3 R170, R165, 0x3400, RZ ;  /* 0x00003400a5aa7810 */ /* 0x000fc40007ffe0ff */
[C---:B------:R-:W-:Y:S01]  /*1fb0*/  IADD3 R169, R165.reuse, 0x3800, RZ ;  /* 0x00003800a5a97810 */ /* 0x040fe20007ffe0ff */
[----:B------:R-:W0:Y:S01]  /*1fc0*/  LDGDEPBAR ;  /* 0x00000000000079af */ /* 0x000e220000000000 */
[----:B------:R-:W-:Y:S01]  /*1fd0*/  IADD3 R168, R165, 0x3c00, RZ ;  /* 0x00003c00a5a87810 */ /* 0x000fe20007ffe0ff */
[C---:B-1----:R-:W-:Y:S08]  /*1fe0*/  HMMA.16816.F32.BF16 R16, R8.reuse, R20, RZ ;  /* 0x000000140810723c */ /* 0x042ff000000418ff */
[C---:B------:R-:W-:Y:S08]  /*1ff0*/  HMMA.16816.F32.BF16 R24, R8.reuse, R22, RZ ;  /* 0x000000160818723c */ /* 0x040ff000000418ff */
[----:B------:R-:W-:Y:S08]  /*2000*/  HMMA.16816.F32.BF16 R20, R8, R36, RZ ;  /* 0x000000240814723c */ /* 0x000ff000000418ff */
[C---:B------:R-:W-:Y:S08]  /*2010*/  HMMA.16816.F32.BF16 R16, R4.reuse, R28, R16 ;  /* 0x0000001c0410723c */ /* 0x040ff00000041810 */
[C---:B------:R-:W-:Y:S08]  /*2020*/  HMMA.16816.F32.BF16 R24, R4.reuse, R30, R24 ;  /* 0x0000001e0418723c */ /* 0x040ff00000041818 */
[----:B------:R-:W-:Y:S08]  /*2030*/  HMMA.16816.F32.BF16 R32, R4, R44, R20 ;  /* 0x0000002c0420723c */ /* 0x000ff00000041814 */
[----:B------:R-:W-:Y:S01]  /*2040*/  FMUL.FTZ R2, R16, c[0x0][0x2ec] ;  /* 0x0000bb0010027a20 */ /* 0x000fe20000410000 */
[----:B------:R-:W-:Y:S03]  /*2050*/  HMMA.16816.F32.BF16 R20, R8, R52, RZ ;  /* 0x000000340814723c */ /* 0x000fe600000418ff */
[----:B------:R1:W-:Y:S04]  /*2060*/  MUFU.TANH R135, R2 ;  /* 0x0000000200877308 */ /* 0x0003e80000002400 */
[----:B------:R-:W-:-:S04]  /*2070*/  FMUL.FTZ R27, R27, c[0x0][0x2ec] ;  /* 0x0000bb001b1b7a20 */ /* 0x000fc80000410000 */
[----:B------:R-:W-:Y:S01]  /*2080*/  MUFU.TANH R120, R27 ;  /* 0x0000001b00787308 */ /* 0x000fe20000002400 */
[----:B-1----:R-:W-:-:S07]  /*2090*/  FMUL.FTZ R2, R17, c[0x0][0x2ec] ;  /* 0x0000bb0011027a20 */ /* 0x002fce0000410000 */
[----:B------:R1:W-:Y:S05]  /*20a0*/  MUFU.TANH R104, R2 ;  /* 0x0000000200687308 */ /* 0x0003ea0000002400 */
[----:B--2---:R-:W-:Y:S08]  /*20b0*/  HMMA.16816.F32.BF16 R28, R4, R40, R20 ;  /* 0x00000028041c723c */ /* 0x004ff00000041814 */
[----:B------:R-:W-:Y:S01]  /*20c0*/  HMMA.16816.F32.BF16 R20, R8, R54, RZ ;  /* 0x000000360814723c */ /* 0x000fe200000418ff */
[----:B-1----:R-:W-:-:S04]  /*20d0*/  FMUL.FTZ R2, R18, c[0x0][0x2ec] ;  /* 0x0000bb0012027a20 */ /* 0x002fc80000410000 */
[----:B------:R1:W2:Y:S02]  /*20e0*/  MUFU.TANH R114, R2 ;  /* 0x0000000200727308 */ /* 0x0002a40000002400 */
[----:B-1----:R-:W-:Y:S02]  /*20f0*/  FMUL.FTZ R2, R19, c[0x0][0x2ec] ;  /* 0x0000bb0013027a20 */ /* 0x002fe40000410000 */
[----:B------:R-:W-:Y:S01]  /*2100*/  HMMA.16816.F32.BF16 R16, R8, R38, RZ ;  /* 0x000000260810723c */ /* 0x000fe200000418ff */
[----:B------:R-:W1:Y:S03]  /*2110*/  LDSM.16.M88.4 R36, [R165+0xc00] ;  /* 0x000c0000a524783b */ /* 0x000e660000000200 */
[----:B------:R4:W5:Y:S02]  /*2120*/  MUFU.TANH R113, R2 ;  /* 0x0000000200717308 */ /* 0x0009640000002400 */
[----:B----4-:R-:W-:-:S06]  /*2130*/  FMUL.FTZ R2, R24, c[0x0][0x2ec] ;  /* 0x0000bb0018027a20 */ /* 0x010fcc0000410000 */
[----:B------:R4:W1:Y:S11]  /*2140*/  MUFU.TANH R106, R2 ;  /* 0x00000002006a7308 */ /* 0x0008760000002400 */
[----:B------:R-:W-:Y:S01]  /*2150*/  @!UPT UIADD3 URZ, URZ, URZ, URZ ;  /* 0x0000003f3f3ff290 */ /* 0x000fe2000fffe03f */
[----:B------:R-:W-:Y:S01]  /*2160*/  HMMA.16816.F32.BF16 R16, R4, R46, R16 ;  /* 0x0000002e0410723c */ /* 0x000fe20000041810 */
[----:B------:R-:W1:Y:S01]  /*2170*/  LDSM.16.M88.4 R44, [R13+0x2000] ;  /* 0x002000000d2c783b */ /* 0x000e620000000200 */
[----:B----4-:R-:W-:-:S04]  /*2180*/  FMUL.FTZ R2, R25, c[0x0][0x2ec] ;  /* 0x0000bb0019027a20 */ /* 0x010fc80000410000 */
[----:B------:R4:W-:Y:S11]  /*2190*/  MUFU.TANH R103, R2 ;  /* 0x0000000200677308 */ /* 0x0009f60000002400 */
[----:B------:R-:W-:Y:S07]  /*21a0*/  @!UPT UIADD3 URZ, URZ, URZ, URZ ;  /* 0x0000003f3f3ff290 */ /* 0x000fee000fffe03f */
[----:B------:R-:W-:-:S04]  /*21b0*/  FMUL.FTZ R19, R19, c[0x0][0x2ec] ;  /* 0x0000bb0013137a20 */ /* 0x000fc80000410000 */
[----:B------:R-:W-:Y:S01]  /*21c0*/  MUFU.TANH R116, R19 ;  /* 0x0000001300747308 */ /* 0x000fe20000002400 */
[----:B----4-:R-:W-:Y:S02]  /*21d0*/  FMUL.FTZ R2, R26, c[0x0][0x2ec] ;  /* 0x0000bb001a027a20 */ /* 0x010fe40000410000 */
[----:B---3--:R-:W-:Y:S05]  /*21e0*/  HMMA.16816.F32.BF16 R24, R8, R48, RZ ;  /* 0x000000300818723c */ /* 0x008fea00000418ff */
[----:B------:R3:W4:Y:S02]  /*21f0*/  MUFU.TANH R118, R2 ;  /* 0x0000000200767308 */ /* 0x0007240000002400 */
[----:B---3--:R-:W-:-:S06]  /*2200*/  FMUL.FTZ R2, R32, c[0x0][0x2ec] ;  /* 0x0000bb0020027a20 */ /* 0x008fcc0000410000 */
[----:B------:R3:W1:Y:S02]  /*2210*/  MUFU.TANH R102, R2 ;  /* 0x0000000200667308 */ /* 0x0006640000002400 */
[----:B---3--:R-:W-:-:S06]  /*2220*/  FMUL.FTZ R2, R33, c[0x0][0x2ec] ;  /* 0x0000bb0021027a20 */ /* 0x008fcc0000410000 */
[----:B------:R3:W-:Y:S02]  /*2230*/  MUFU.TANH R101, R2 ;  /* 0x0000000200657308 */ /* 0x0007e40000002400 */
[----:B---3--:R-:W-:-:S06]  /*2240*/  FMUL.FTZ R2, R34, c[0x0][0x2ec] ;  /* 0x0000bb0022027a20 */ /* 0x008fcc0000410000 */
[----:B------:R3:W1:Y:S02]  /*2250*/  MUFU.TANH R119, R2 ;  /* 0x0000000200777308 */ /* 0x0006640000002400 */
[----:B---3--:R-:W-:Y:S02]  /*2260*/  FMUL.FTZ R2, R35, c[0x0][0x2ec] ;  /* 0x0000bb0023027a20 */ /* 0x008fe40000410000 */
[----:B-1----:R-:W-:Y:S04]  /*2270*/  HMMA.16816.F32.BF16 R32, R4, R36, R24 ;  /* 0x000000240420723c */ /* 0x002fe80000041818 */
[----:B------:R1:W-:Y:S04]  /*2280*/  MUFU.TANH R117, R2 ;  /* 0x0000000200757308 */ /* 0x0003e80000002400 */
[----:B------:R-:W-:Y:S01]  /*2290*/  HMMA.16816.F32.BF16 R24, R8, R44, RZ ;  /* 0x0000002c0818723c */ /* 0x000fe200000418ff */
[----:B-1----:R-:W-:-:S04]  /*22a0*/  FMUL.FTZ R2, R16, c[0x0][0x2ec] ;  /* 0x0000bb0010027a20 */ /* 0x002fc80000410000 */
[----:B------:R1:W3:Y:S11]  /*22b0*/  MUFU.TANH R105, R2 ;  /* 0x0000000200697308 */ /* 0x0002f60000002400 */
        /* <DEDUP_REMOVED lines=19> */
[----:B------:R1:W-:Y:S08]  /*23f0*/  MUFU.TANH R99, R2 ;  /* 0x0000000200637308 */ /* 0x0003f00000002400 */
        /* <DEDUP_REMOVED lines=14> */
[----:B------:R1:W3:Y:S08]  /*24e0*/  MUFU.TANH R125, R2 ;  /* 0x00000002007d7308 */ /* 0x0002f00000002400 */
        /* <DEDUP_REMOVED lines=16> */
[----:B------:R-:W2:Y:S01]  /*25f0*/  MUFU.TANH R92, R16 ;  /* 0x00000010005c7308 */ /* 0x000ea20000002400 */
[----:B------:R-:W-:-:S07]  /*2600*/  FMUL.FTZ R19, R19, c[0x0][0x2ec] ;  /* 0x0000bb0013137a20 */ /* 0x000fce0000410000 */
[----:B------:R-:W-:Y:S01]  /*2610*/  MUFU.TANH R94, R17 ;  /* 0x00000011005e7308 */ /* 0x000fe20000002400 */
[----:B-1----:R-:W-:Y:S07]  /*2620*/  HMMA.16816.F32.BF16 R28, R8, R36, RZ ;  /* 0x00000024081c723c */ /* 0x002fee00000418ff */
[----:B------:R-:W1:Y:S08]  /*2630*/  MUFU.TANH R129, R18 ;  /* 0x0000001200817308 */ /* 0x000e700000002400 */
        /* <DEDUP_REMOVED lines=79> */
[----:B------:R1:W-:Y:S01]  /*2b30*/  MUFU.TANH R49, R12 ;  /* 0x0000000c00317308 */ /* 0x0003e20000002400 */
[----:B------:R-:W-:Y:S01]  /*2b40*/  LEA.HI R3, R3, R57, RZ, 0x2 ;  /* 0x0000003903037211 */ /* 0x000fe200078f10ff */
[----:B---3--:R-:W-:-:S06]  /*2b50*/  FMUL.FTZ R2, R24, c[0x0][0x2ec] ;  /* 0x0000bb0018027a20 */ /* 0x008fcc0000410000 */
[----:B------:R3:W2:Y:S03]  /*2b60*/  MUFU.TANH R73, R2 ;  /* 0x0000000200497308 */ /* 0x0006a60000002400 */
[----:B------:R-:W-:Y:S01]  /*2b70*/  HMMA.16816.F32.BF16 R28, R4, R34, R16 ;  /* 0x00000022041c723c */ /* 0x000fe20000041810 */
[----:B------:R-:W-:Y:S01]  /*2b80*/  LDSM.16.M88.4 R32, [R13+0x3c00] ;  /* 0x003c00000d20783b */ /* 0x000fe20000000200 */
[----:B-1----:R-:W-:Y:S01]  /*2b90*/  LOP3.LUT R12, R3, 0xfffffffc, RZ, 0xc0, !PT ;  /* 0xfffffffc030c7812 */ /* 0x002fe200078ec0ff */
[----:B------:R-:W-:-:S04]  /*2ba0*/  IMAD R3, R57, 0x10, R61 ;  /* 0x0000001039037824 */ /* 0x000fc800078e023d */
[----:B------:R-:W-:Y:S01]  /*2bb0*/  IMAD.IADD R12, R57, 0x1, -R12 ;  /* 0x00000001390c7824 */ /* 0x000fe200078e0a0c */
[----:B------:R-:W-:Y:S04]  /*2bc0*/  HMMA.16816.F32.BF16 R16, R8, R42, RZ ;  /* 0x0000002a0810723c */ /* 0x000fe800000418ff */
[----:B------:R1:W-:Y:S01]  /*2bd0*/  STL [R1], R12 ;  /* 0x0000000c01007387 */ /* 0x0003e20000100800 */
[----:B---3--:R-:W-:-:S04]  /*2be0*/  FMUL.FTZ R2, R25, c[0x0][0x2ec] ;  /* 0x0000bb0019027a20 */ /* 0x008fc80000410000 */
[----:B------:R3:W-:Y:S02]  /*2bf0*/  MUFU.TANH R75, R2 ;  /* 0x00000002004b7308 */ /* 0x0007e40000002400 */
[----:B---3--:R-:W-:-:S06]  /*2c00*/  FMUL.FTZ R2, R26, c[0x0][0x2ec] ;  /* 0x0000bb001a027a20 */ /* 0x008fcc0000410000 */
[----:B------:R3:W2:Y:S01]  /*2c10*/  MUFU.TANH R146, R2 ;  /* 0x0000000200927308 */ /* 0x0006a20000002400 */
[----:B-1----:R-:W-:-:S07]  /*2c20*/  FMUL.FTZ R12, R28, c[0x0][0x2ec] ;  /* 0x0000bb001c0c7a20 */ /* 0x002fce0000410000 */
[----:B------:R1:W-:Y:S01]  /*2c30*/  MUFU.TANH R71, R12 ;  /* 0x0000000c00477308 */ /* 0x0003e20000002400 */
[----:B---3--:R-:W-:Y:S02]  /*2c40*/  FMUL.FTZ R2, R27, c[0x0][0x2ec] ;  /* 0x0000bb001b027a20 */ /* 0x008fe40000410000 */
[----:B------:R-:W-:Y:S01]  /*2c50*/  HMMA.16816.F32.BF16 R24, R8, R40, RZ ;  /* 0x000000280818723c */ /* 0x000fe200000418ff */
[----:B------:R-:W-:Y:S04]  /*2c60*/  LDSM.16.M88.4 R40, [R165+0x2c00] ;  /* 0x002c0000a528783b */ /* 0x000fe80000000200 */
[----:B------:R3:W2:Y:S01]  /*2c70*/  MUFU.TANH R147, R2 ;  /* 0x0000000200937308 */ /* 0x0006a20000002400 */
[----:B-1----:R-:W-:-:S07]  /*2c80*/  FMUL.FTZ R12, R29, c[0x0][0x2ec] ;  /* 0x0000bb001d0c7a20 */ /* 0x002fce0000410000 */
[----:B------:R-:W-:Y:S01]  /*2c90*/  MUFU.TANH R72, R12 ;  /* 0x0000000c00487308 */ /* 0x000fe20000002400 */
[----:B---3--:R-:W-:-:S07]  /*2ca0*/  FMUL.FTZ R2, R20, c[0x0][0x2ec] ;  /* 0x0000bb0014027a20 */ /* 0x008fce0000410000 */
[----:B------:R1:W3:Y:S02]  /*2cb0*/  MUFU.TANH R74, R2 ;  /* 0x00000002004a7308 */ /* 0x0002e40000002400 */
[----:B-1----:R-:W-:-:S05]  /*2cc0*/  LOP3.LUT R2, R60, 0xffffffe0, RZ, 0xc0, !PT ;  /* 0xffffffe03c027812 */ /* 0x002fca00078ec0ff */
[C---:B------:R-:W-:Y:S02]  /*2cd0*/  IMAD.IADD R2, R59.reuse, 0x1, -R2 ;  /* 0x000000013b027824 */ /* 0x040fe400078e0a02 */
[----:B------:R-:W-:-:S03]  /*2ce0*/  IMAD.SHL.U32 R59, R59, 0x2, RZ ;  /* 0x000000023b3b7824 */ /* 0x000fc600078e00ff */
[----:B------:R-:W-:-:S04]  /*2cf0*/  SHF.R.S32.HI R14, RZ, 0x1f, R2 ;  /* 0x0000001fff0e7819 */ /* 0x000fc80000011402 */
[----:B------:R-:W-:Y:S01]  /*2d00*/  LEA.HI R2, R14, R2, RZ, 0x2 ;  /* 0x000000020e027211 */ /* 0x000fe200078f10ff */
[----:B------:R-:W-:Y:S02]  /*2d10*/  FMUL.FTZ R14, R23, c[0x0][0x2ec] ;  /* 0x0000bb00170e7a20 */ /* 0x000fe40000410000 */
[----:B------:R-:W-:Y:S01]  /*2d20*/  HMMA.16816.F32.BF16 R20, R4, R44, R24 ;  /* 0x0000002c0414723c */ /* 0x000fe20000041818 */
[----:B------:R-:W-:Y:S01]  /*2d30*/  SHF.R.S32.HI R251, RZ, 0x2, R2 ;  /* 0x00000002fffb7819 */ /* 0x000fe20000011402 */
[----:B------:R1:W1:Y:S01]  /*2d40*/  MUFU.TANH R51, R14 ;  /* 0x0000000e00337308 */ /* 0x0002620000002400 */
[----:B------:R-:W-:Y:S02]  /*2d50*/  IADD3 R2, R191, -0x1, RZ ;  /* 0xffffffffbf027810 */ /* 0x000fe40007ffe0ff */
[----:B------:R-:W-:Y:S02]  /*2d60*/  IADD3 R3, R3, 0x1, R251 ;  /* 0x0000000103037810 */ /* 0x000fe40007ffe0fb */
[C---:B------:R-:W-:Y:S01]  /*2d70*/  ISETP.GT.AND P0, PT, R2.reuse, R242, PT ;  /* 0x000000f20200720c */ /* 0x040fe20003f04270 */
[----:B------:R-:W-:Y:S01]  /*2d80*/  IMAD.SHL.U32 R44, R2, 0x100, RZ ;  /* 0x00000100022c7824 */ /* 0x000fe200078e00ff */
[----:B------:R-:W-:Y:S01]  /*2d90*/  IADD3 R3, R56, -c[0x0][0x214], R3 ;  /* 0x8000850038037a10 */ /* 0x000fe20007ffe003 */
[----:B------:R-:W-:-:S03]  /*2da0*/  FMUL.FTZ R24, R30, c[0x0][0x2ec] ;  /* 0x0000bb001e187a20 */ /* 0x000fc60000410000 */
[----:B------:R-:W-:Y:S01]  /*2db0*/  IADD3 R3, R3, c[0x0][0x2e8], RZ ;  /* 0x0000ba0003037a10 */ /* 0x000fe20007ffe0ff */
[----:B------:R2:W2:Y:S01]  /*2dc0*/  MUFU.TANH R48, R24 ;  /* 0x0000001800307308 */ /* 0x0004a20000002400 */
[----:B------:R-:W-:Y:S02]  /*2dd0*/  LOP3.LUT R2, R44, 0x6, R59, 0xf8, !PT ;  /* 0x000000062c027812 */ /* 0x000fe400078ef83b */
[CC--:B------:R-:W-:Y:S02]  /*2de0*/  IMNMX R12, R3.reuse, R56.reuse, PT ;  /* 0x00000038030c7217 */ /* 0x0c0fe40003800200 */
[----:B-1----:R-:W-:Y:S02]  /*2df0*/  IADD3 R14, R3, 0x8, RZ ;  /* 0x00000008030e7810 */ /* 0x002fe40007ffe0ff */
[----:B------:R-:W-:Y:S02]  /*2e00*/  LOP3.LUT R15, R2, 0x1, RZ, 0xfc, !PT ;  /* 0x00000001020f7812 */ /* 0x000fe400078efcff */
[----:B------:R-:W-:Y:S01]  /*2e10*/  IMNMX R3, R14, R56, PT ;  /* 0x000000380e037217 */ /* 0x000fe20003800200 */
[----:B------:R-:W-:Y:S01]  /*2e20*/  FMUL.FTZ R20, R20, c[0x0][0x2ec] ;  /* 0x0000bb0014147a20 */ /* 0x000fe20000410000 */
[----:B------:R-:W-:Y:S01]  /*2e30*/  ISETP.GE.AND P5, PT, R15, R12, PT ;  /* 0x0000000c0f00720c */ /* 0x000fe20003fa6270 */
[----:B------:R-:W-:Y:S01]  /*2e40*/  FMUL.FTZ R21, R21, c[0x0][0x2ec] ;  /* 0x0000bb0015157a20 */ /* 0x000fe20000410000 */
[-C--:B------:R-:W-:Y:S01]  /*2e50*/  ISETP.GE.AND P2, PT, R15, R3.reuse, PT ;  /* 0x000000030f00720c */ /* 0x080fe20003f46270 */
[----:B------:R-:W-:Y:S01]  /*2e60*/  FMUL.FTZ R15, R31, c[0x0][0x2ec] ;  /* 0x0000bb001f0f7a20 */ /* 0x000fe20000410000 */
[----:B------:R-:W-:Y:S01]  /*2e70*/  MUFU.TANH R70, R20 ;  /* 0x0000001400467308 */ /* 0x000fe20000002400 */
[----:B------:R-:W1:Y:S01]  /*2e80*/  LDSM.16.M88.4 R28, [R165+0x2800] ;  /* 0x00280000a51c783b */ /* 0x000e620000000200 */
[----:B--2---:R-:W-:Y:S01]  /*2e90*/  HMMA.16816.F32.BF16 R24, R4, R46, R16 ;  /* 0x0000002e0418723c */ /* 0x004fe20000041810 */
[----:B------:R-:W-:Y:S01]  /*2ea0*/  FMUL.FTZ R22, R22, c[0x0][0x2ec] ;  /* 0x0000bb0016167a20 */ /* 0x000fe20000410000 */
[C---:B------:R-:W-:Y:S01]  /*2eb0*/  LOP3.LUT R14, R2.reuse, 0x8, RZ, 0xfc, !PT ;  /* 0x00000008020e7812 */ /* 0x040fe200078efcff */
[----:B------:R-:W-:Y:S01]  /*2ec0*/  FMUL.FTZ R23, R23, c[0x0][0x2ec] ;  /* 0x0000bb0017177a20 */ /* 0x000fe20000410000 */
[----:B------:R-:W-:-:S02]  /*2ed0*/  ISETP.GE.AND P1, PT, R2, R3, PT ;  /* 0x000000030200720c */ /* 0x000fc40003f26270 */
[----:B------:R-:W-:Y:S01]  /*2ee0*/  MUFU.TANH R69, R21 ;  /* 0x0000001500457308 */ /* 0x000fe20000002400 */
[CC--:B------:R-:W-:Y:S01]  /*2ef0*/  ISETP.GE.AND P4, PT, R14.reuse, R12.reuse, PT ;  /* 0x0000000c0e00720c */ /* 0x0c0fe20003f86270 */
[----:B------:R-:W-:Y:S01]  /*2f00*/  HMMA.16816.F32.BF16 R16, R8, R36, RZ ;  /* 0x000000240810723c */ /* 0x000fe200000418ff */
[----:B------:R-:W-:Y:S02]  /*2f10*/  ISETP.GE.AND P3, PT, R14, R3, PT ;  /* 0x000000030e00720c */ /* 0x000fe40003f66270 */
[----:B------:R-:W-:Y:S02]  /*2f20*/  LOP3.LUT R14, R2, 0x9, RZ, 0xfc, !PT ;  /* 0x00000009020e7812 */ /* 0x000fe400078efcff */
[----:B------:R-:W-:Y:S01]  /*2f30*/  FSEL R114, R114, -INF , !P1 ;  /* 0xff80000072727808 */ /* 0x000fe20004800000 */
[----:B------:R-:W-:Y:S01]  /*2f40*/  MUFU.TANH R47, R22 ;  /* 0x00000016002f7308 */ /* 0x000fe20000002400 */
[----:B------:R-:W-:Y:S02]  /*2f50*/  FSEL R104, R104, -INF , !P5 ;  /* 0xff80000068687808 */ /* 0x000fe40006800000 */
[----:B------:R-:W-:-:S02]  /*2f60*/  ISETP.GE.AND P1, PT, R14, R12, PT ;  /* 0x0000000c0e00720c */ /* 0x000fc40003f26270 */
[-C--:B------:R-:W-:Y:S02]  /*2f70*/  ISETP.GE.AND P5, PT, R14, R3.reuse, PT ;  /* 0x000000030e00720c */ /* 0x080fe40003fa6270 */
[----:B------:R-:W-:Y:S01]  /*2f80*/  LOP3.LUT R14, R2, 0x10, RZ, 0xfc, !PT ;  /* 0x00000010020e7812 */ /* 0x000fe200078efcff */
[----:B------:R1:W-:Y:S01]  /*2f90*/  MUFU.TANH R121, R23 ;  /* 0x0000001700797308 */ /* 0x0003e20000002400 */
[----:B-----5:R-:W-:Y:S01]  /*2fa0*/  FSEL R113, R113, -INF , !P2 ;  /* 0xff80000071717808 */ /* 0x020fe20005000000 */
[----:B------:R-:W-:Y:S01]  /*2fb0*/  FMUL.FTZ R24, R24, c[0x0][0x2ec] ;  /* 0x0000bb0018187a20 */ /* 0x000fe20000410000 */
[----:B------:R-:W-:Y:S01]  /*2fc0*/  FSEL R106, R106, -INF , !P4 ;  /* 0xff8000006a6a7808 */ /* 0x000fe20006000000 */
[----:B------:R-:W-:Y:S01]  /*2fd0*/  FMUL.FTZ R25, R25, c[0x0][0x2ec] ;  /* 0x0000bb0019197a20 */ /* 0x000fe20000410000 */
[----:B------:R-:W-:Y:S01]  /*2fe0*/  ISETP.GE.AND P2, PT, R14, R12, PT ;  /* 0x0000000c0e00720c */ /* 0x000fe20003f46270 */
[----:B------:R-:W-:Y:S01]  /*2ff0*/  FMUL.FTZ R26, R26, c[0x0][0x2ec] ;  /* 0x0000bb001a1a7a20 */ /* 0x000fe20000410000 */
[----:B------:R-:W-:Y:S01]  /*3000*/  ISETP.GE.AND P4, PT, R14, R3, PT ;  /* 0x000000030e00720c */ /* 0x000fe20003f86270 */
[----:B------:R-:W-:Y:S01]  /*3010*/  FMUL.FTZ R27, R27, c[0x0][0x2ec] ;  /* 0x0000bb001b1b7a20 */ /* 0x000fe20000410000 */
[----:B------:R-:W-:Y:S01]  /*3020*/  MUFU.TANH R66, R24 ;  /* 0x0000001800427308 */ /* 0x000fe20000002400 */
[----:B------:R-:W-:-:S02]  /*3030*/  LOP3.LUT R14, R2, 0x18, RZ, 0xfc, !PT ;  /* 0x00000018020e7812 */ /* 0x000fc400078efcff */
[----:B----4-:R-:W-:Y:S02]  /*3040*/  FSEL R118, R118, -INF , !P3 ;  /* 0xff80000076767808 */ /* 0x010fe40005800000 */
[----:B------:R-:W-:Y:S02]  /*3050*/  FSEL R103, R103, -INF , !P1 ;  /* 0xff80000067677808 */ /* 0x000fe40004800000 */
[----:B------:R-:W-:Y:S01]  /*3060*/  FSEL R120, R120, -INF , !P5 ;  /* 0xff80000078787808 */ /* 0x000fe20006800000 */
[----:B-1----:R-:W-:Y:S01]  /*3070*/  HMMA.16816.F32.BF16 R20, R4, R28, R16 ;  /* 0x0000001c0414723c */ /* 0x002fe20000041810 */
[----:B------:R-:W-:Y:S01]  /*3080*/  MUFU.TANH R112, R25 ;  /* 0x0000001900707308 */ /* 0x000fe20000002400 */
[----:B------:R-:W-:Y:S02]  /*3090*/  FSEL R102, R102, -INF , !P2 ;  /* 0xff80000066667808 */ /* 0x000fe40005000000 */
[C---:B------:R-:W-:Y:S02]  /*30a0*/  ISETP.GE.AND P5, PT, R14.reuse, R12, PT ;  /* 0x0000000c0e00720c */ /* 0x040fe40003fa6270 */
[----:B------:R-:W-:-:S02]  /*30b0*/  ISETP.GE.AND P2, PT, R14, R3, PT ;  /* 0x000000030e00720c */ /* 0x000fc40003f46270 */
[----:B------:R-:W-:Y:S01]  /*30c0*/  HMMA.16816.F32.BF16 R16, R8, R38, RZ ;  /* 0x000000260810723c */ /* 0x000fe200000418ff */
[----:B------:R-:W-:Y:S01]  /*30d0*/  MUFU.TANH R65, R26 ;  /* 0x0000001a00417308 */ /* 0x000fe20000002400 */
[----:B------:R-:W1:Y:S01]  /*30e0*/  LDSM.16.M88.4 R36, [R13+0x4000] ;  /* 0x004000000d24783b */ /* 0x000e620000000200 */
[----:B------:R-:W-:Y:S02]  /*30f0*/  LOP3.LUT R14, R2, 0x20, RZ, 0xfc, !PT ;  /* 0x00000020020e7812 */ /* 0x000fe400078efcff */
[----:B------:R-:W-:Y:S02]  /*3100*/  FSEL R119, R119, -INF , !P4 ;  /* 0xff80000077777808 */ /* 0x000fe40006000000 */
[----:B------:R-:W-:Y:S02]  /*3110*/  FSEL R105, R105, -INF , !P5 ;  /* 0xff80000069697808 */ /* 0x000fe40006800000 */
[----:B------:R2:W-:Y:S01]  /*3120*/  MUFU.TANH R45, R27 ;  /* 0x0000001b002d7308 */ /* 0x0005e20000002400 */
[----:B------:R-:W-:-:S02]  /*3130*/  ISETP.GE.AND P5, PT, R14, R3, PT ;  /* 0x000000030e00720c */ /* 0x000fc40003fa6270 */
[----:B------:R-:W-:Y:S02]  /*3140*/  FSEL R115, R115, -INF , !P2 ;  /* 0xff80000073737808 */ /* 0x000fe40005000000 */
[----:B------:R-:W-:Y:S02]  /*3150*/  FSEL R122, R122, -INF , !P5 ;  /* 0xff8000007a7a7808 */ /* 0x000fe40006800000 */
[----:B------:R-:W-:Y:S01]  /*3160*/  FMUL.FTZ R20, R20, c[0x0][0x2ec] ;  /* 0x0000bb0014147a20 */ /* 0x000fe20000410000 */
[----:B------:R4:W5:Y:S01]  /*3170*/  MUFU.TANH R50, R15 ;  /* 0x0000000f00327308 */ /* 0x0009620000002400 */
[----:B------:R-:W-:Y:S02]  /*3180*/  FMUL.FTZ R21, R21, c[0x0][0x2ec] ;  /* 0x0000bb0015157a20 */ /* 0x000fe40000410000 */
[----:B------:R-:W-:Y:S02]  /*3190*/  FMUL.FTZ R22, R22, c[0x0][0x2ec] ;  /* 0x0000bb0016167a20 */ /* 0x000fe40000410000 */
[----:B------:R-:W-:-:S02]  /*31a0*/  FMUL.FTZ R23, R23, c[0x0][0x2ec] ;  /* 0x0000bb0017177a20 */ /* 0x000fc40000410000 */
[----:B--2---:R-:W-:Y:S01]  /*31b0*/  HMMA.16816.F32.BF16 R24, R4, R30, R16 ;  /* 0x0000001e0418723c */ /* 0x004fe20000041810 */
[----:B------:R-:W-:Y:S01]  /*31c0*/  MUFU.TANH R64, R20 ;  /* 0x0000001400407308 */ /* 0x000fe20000002400 */
[----:B------:R-:W-:Y:S06]  /*31d0*/  LDSM.16.M88.4 R28, [R13+0x4400] ;  /* 0x004400000d1c783b */ /* 0x000fec0000000200 */
[----:B------:R-:W-:Y:S01]  /*31e0*/  HMMA.16816.F32.BF16 R16, R8, R32, RZ ;  /* 0x000000200810723c */ /* 0x000fe200000418ff */
[----:B------:R-:W-:Y:S01]  /*31f0*/  MUFU.TANH R63, R21 ;  /* 0x00000015003f7308 */ /* 0x000fe20000002400 */
[----:B----4-:R-:W-:-:S04]  /*3200*/  LOP3.LUT R15, R2, 0x11, RZ, 0xfc, !PT ;  /* 0x00000011020f7812 */ /* 0x010fc800078efcff */
[CC--:B------:R-:W-:Y:S02]  /*3210*/  ISETP.GE.AND P3, PT, R15.reuse, R12.reuse, PT ;  /* 0x0000000c0f00720c */ /* 0x0c0fe40003f66270 */
[-C--:B------:R-:W-:Y:S01]  /*3220*/  ISETP.GE.AND P1, PT, R15, R3.reuse, PT ;  /* 0x000000030f00720c */ /* 0x080fe20003f26270 */
[----:B------:R-:W2:Y:S01]  /*3230*/  MUFU.TANH R46, R22 ;  /* 0x00000016002e7308 */ /* 0x000ea20000002400 */
[----:B------:R-:W-:Y:S02]  /*3240*/  LOP3.LUT R15, R2, 0x19, RZ, 0xfc, !PT ;  /* 0x00000019020f7812 */ /* 0x000fe400078efcff */
[----:B------:R-:W-:Y:S02]  /*3250*/  FSEL R101, R101, -INF , !P3 ;  /* 0xff80000065657808 */ /* 0x000fe40005800000 */
[----:B------:R-:W-:Y:S02]  /*3260*/  FSEL R117, R117, -INF , !P1 ;  /* 0xff80000075757808 */ /* 0x000fe40004800000 */
[----:B------:R-:W-:Y:S01]  /*3270*/  FMUL.FTZ R24, R24, c[0x0][0x2ec] ;  /* 0x0000bb0018187a20 */ /* 0x000fe20000410000 */
[----:B------:R4:W1:Y:S01]  /*3280*/  MUFU.TANH R109, R23 ;  /* 0x00000017006d7308 */ /* 0x0008620000002400 */
[----:B------:R-:W-:Y:S01]  /*3290*/  FMUL.FTZ R25, R25, c[0x0][0x2ec] ;  /* 0x0000bb0019197a20 */ /* 0x000fe20000410000 */
[CC--:B------:R-:W-:Y:S01]  /*32a0*/  ISETP.GE.AND P4, PT, R15.reuse, R12.reuse, PT ;  /* 0x0000000c0f00720c */ /* 0x0c0fe20003f86270 */
[----:B------:R-:W-:Y:S01]  /*32b0*/  FMUL.FTZ R26, R26, c[0x0][0x2ec] ;  /* 0x0000bb001a1a7a20 */ /* 0x000fe20000410000 */
[----:B------:R-:W-:Y:S01]  /*32c0*/  ISETP.GE.AND P3, PT, R15, R3, PT ;  /* 0x000000030f00720c */ /* 0x000fe20003f66270 */
[----:B------:R-:W-:Y:S01]  /*32d0*/  FMUL.FTZ R27, R27, c[0x0][0x2ec] ;  /* 0x0000bb001b1b7a20 */ /* 0x000fe20000410000 */
[----:B------:R-:W-:-:S02]  /*32e0*/  ISETP.GE.AND P1, PT, R14, R12, PT ;  /* 0x0000000c0e00720c */ /* 0x000fc40003f26270 */
[----:B------:R-:W1:Y:S01]  /*32f0*/  MUFU.TANH R62, R24 ;  /* 0x00000018003e7308 */ /* 0x000e620000002400 */
[C---:B------:R-:W-:Y:S02]  /*3300*/  LOP3.LUT R15, R2.reuse, 0x21, RZ, 0xfc, !PT ;  /* 0x00000021020f7812 */ /* 0x040fe400078efcff */
[----:B------:R-:W-:Y:S02]  /*3310*/  LOP3.LUT R14, R2, 0x28, RZ, 0xfc, !PT ;  /* 0x00000028020e7812 */ /* 0x000fe400078efcff */
[----:B------:R-:W-:Y:S02]  /*3320*/  FSEL R116, R116, -INF , !P3 ;  /* 0xff80000074747808 */ /* 0x000fe40005800000 */
[----:B------:R-:W-:Y:S01]  /*3330*/  FSEL R99, R99, -INF , !P1 ;  /* 0xff80000063637808 */ /* 0x000fe20004800000 */
[----:B----4-:R-:W-:Y:S01]  /*3340*/  HMMA.16816.F32.BF16 R20, R4, R40, R16 ;  /* 0x000000280414723c */ /* 0x010fe20000041810 */
[----:B------:R-:W-:Y:S01]  /*3350*/  MUFU.TANH R110, R25 ;  /* 0x00000019006e7308 */ /* 0x000fe20000002400 */
[----:B------:R-:W-:-:S02]  /*3360*/  ISETP.GE.AND P2, PT, R15, R12, PT ;  /* 0x0000000c0f00720c */ /* 0x000fc40003f46270 */
[C---:B------:R-:W-:Y:S02]  /*3370*/  ISETP.GE.AND P3, PT, R14.reuse, R12, PT ;  /* 0x0000000c0e00720c */ /* 0x040fe40003f66270 */
[----:B------:R-:W-:Y:S02]  /*3380*/  ISETP.GE.AND P1, PT, R14, R3, PT ;  /* 0x000000030e00720c */ /* 0x000fe40003f26270 */
[----:B------:R-:W-:Y:S01]  /*3390*/  HMMA.16816.F32.BF16 R16, R8, R34, RZ ;  /* 0x000000220810723c */ /* 0x000fe200000418ff */
[----:B------:R-:W4:Y:S01]  /*33a0*/  LDSM.16.M88.4 R32, [R165+0x3000] ;  /* 0x00300000a520783b */ /* 0x000f220000000200 */
[----:B------:R-:W1:Y:S01]  /*33b0*/  MUFU.TANH R61, R26 ;  /* 0x0000001a003d7308 */ /* 0x000e620000002400 */
[----:B------:R-:W-:Y:S02]  /*33c0*/  LOP3.LUT R14, R2, 0x29, RZ, 0xfc, !PT ;  /* 0x00000029020e7812 */ /* 0x000fe400078efcff */
[----:B------:R-:W-:Y:S02]  /*33d0*/  FSEL R96, R96, -INF , !P4 ;  /* 0xff80000060607808 */ /* 0x000fe40006000000 */
[----:B------:R-:W-:-:S02]  /*33e0*/  FSEL R98, R98, -INF , !P2 ;  /* 0xff80000062627808 */ /* 0x000fc40005000000 */
[-C--:B------:R-:W-:Y:S01]  /*33f0*/  ISETP.GE.AND P4, PT, R15, R3.reuse, PT ;  /* 0x000000030f00720c */ /* 0x080fe20003f86270 */
[----:B------:R1:W1:Y:S01]  /*3400*/  MUFU.TANH R108, R27 ;  /* 0x0000001b006c7308 */ /* 0x0002620000002400 */
[CC--:B------:R-:W-:Y:S02]  /*3410*/  ISETP.GE.AND P5, PT, R14.reuse, R12.reuse, PT ;  /* 0x0000000c0e00720c */ /* 0x0c0fe40003fa6270 */
[-C--:B------:R-:W-:Y:S02]  /*3420*/  ISETP.GE.AND P2, PT, R14, R3.reuse, PT ;  /* 0x000000030e00720c */ /* 0x080fe40003f46270 */
[----:B------:R-:W-:Y:S01]  /*3430*/  LOP3.LUT R14, R2, 0x30, RZ, 0xfc, !PT ;  /* 0x00000030020e7812 */ /* 0x000fe200078efcff */
[----:B------:R-:W-:Y:S01]  /*3440*/  FMUL.FTZ R20, R20, c[0x0][0x2ec] ;  /* 0x0000bb0014147a20 */ /* 0x000fe20000410000 */
[----:B------:R-:W-:Y:S01]  /*3450*/  FSEL R125, R125, -INF , !P4 ;  /* 0xff8000007d7d7808 */ /* 0x000fe20006000000 */
[----:B------:R-:W-:Y:S01]  /*3460*/  FMUL.FTZ R21, R21, c[0x0][0x2ec] ;  /* 0x0000bb0015157a20 */ /* 0x000fe20000410000 */
[----:B------:R-:W-:Y:S01]  /*3470*/  FSEL R97, R97, -INF , !P3 ;  /* 0xff80000061617808 */ /* 0x000fe20005800000 */
[----:B------:R-:W-:Y:S01]  /*3480*/  FMUL.FTZ R22, R22, c[0x0][0x2ec] ;  /* 0x0000bb0016167a20 */ /* 0x000fe20000410000 */
[C---:B------:R-:W-:Y:S01]  /*3490*/  ISETP.GE.AND P4, PT, R14.reuse, R12, PT ;  /* 0x0000000c0e00720c */ /* 0x040fe20003f86270 */
[----:B------:R-:W-:Y:S01]  /*34a0*/  FMUL.FTZ R23, R23, c[0x0][0x2ec] ;  /* 0x0000bb0017177a20 */ /* 0x000fe20000410000 */
[----:B------:R-:W-:Y:S01]  /*34b0*/  ISETP.GE.AND P3, PT, R14, R3, PT ;  /* 0x000000030e00720c */ /* 0x000fe20003f66270 */
[----:B------:R-:W2:Y:S01]  /*34c0*/  MUFU.TANH R60, R20 ;  /* 0x00000014003c7308 */ /* 0x000ea20000002400 */
[----:B------:R-:W-:Y:S01]  /*34d0*/  LOP3.LUT R14, R2, 0x31, RZ, 0xfc, !PT ;  /* 0x00000031020e7812 */ /* 0x000fe200078efcff */
[----:B-1----:R-:W-:Y:S01]  /*34e0*/  HMMA.16816.F32.BF16 R24, R4, R42, R16 ;  /* 0x0000002a0418723c */ /* 0x002fe20000041810 */
[----:B------:R-:W-:Y:S01]  /*34f0*/  FSEL R123, R123, -INF , !P1 ;  /* 0xff8000007b7b7808 */ /* 0x000fe20004800000 */
[----:B------:R-:W1:Y:S01]  /*3500*/  LDSM.16.M88.4 R40, [R165+0x3400] ;  /* 0x00340000a528783b */ /* 0x000e620000000200 */
[----:B------:R-:W-:-:S02]  /*3510*/  FSEL R95, R95, -INF , !P5 ;  /* 0xff8000005f5f7808 */ /* 0x000fc40006800000 */
[C---:B------:R-:W-:Y:S01]  /*3520*/  ISETP.GE.AND P1, PT, R14.reuse, R12, PT ;  /* 0x0000000c0e00720c */ /* 0x040fe20003f26270 */
[----:B------:R-:W-:Y:S01]  /*3530*/  MUFU.TANH R107, R21 ;  /* 0x00000015006b7308 */ /* 0x000fe20000002400 */
[----:B------:R-:W-:Y:S01]  /*3540*/  ISETP.GE.AND P5, PT, R14, R3, PT ;  /* 0x000000030e00720c */ /* 0x000fe20003fa6270 */
[----:B------:R-:W-:Y:S01]  /*3550*/  HMMA.16816.F32.BF16 R16, R8, R36, RZ ;  /* 0x000000240810723c */ /* 0x000fe200000418ff */
[C---:B------:R-:W-:Y:S02]  /*3560*/  LOP3.LUT R15, R2.reuse, 0x38, RZ, 0xfc, !PT ;  /* 0x00000038020f7812 */ /* 0x040fe400078efcff */
[----:B------:R-:W-:Y:S02]  /*3570*/  LOP3.LUT R14, R2, 0x39, RZ, 0xfc, !PT ;  /* 0x00000039020e7812 */ /* 0x000fe400078efcff */
[----:B------:R-:W-:Y:S01]  /*3580*/  FSEL R124, R124, -INF , !P2 ;  /* 0xff8000007c7c7808 */ /* 0x000fe20005000000 */
[----:B------:R-:W1:Y:S01]  /*3590*/  MUFU.TANH R59, R22 ;  /* 0x00000016003b7308 */ /* 0x000e620000002400 */
[----:B------:R-:W-:-:S02]  /*35a0*/  FSEL R91, R91, -INF , !P4 ;  /* 0xff8000005b5b7808 */ /* 0x000fc40006000000 */
[----:B------:R-:W-:Y:S02]  /*35b0*/  FSEL R126, R126, -INF , !P3 ;  /* 0xff8000007e7e7808 */ /* 0x000fe40005800000 */
[----:B------:R-:W-:Y:S02]  /*35c0*/  FSEL R93, R93, -INF , !P1 ;  /* 0xff8000005d5d7808 */ /* 0x000fe40004800000 */
[CC--:B------:R-:W-:Y:S01]  /*35d0*/  ISETP.GE.AND P2, PT, R15.reuse, R12.reuse, PT ;  /* 0x0000000c0f00720c */ /* 0x0c0fe20003f46270 */
[----:B------:R4:W1:Y:S01]  /*35e0*/  MUFU.TANH R68, R23 ;  /* 0x0000001700447308 */ /* 0x0008620000002400 */
[-C--:B------:R-:W-:Y:S01]  /*35f0*/  ISETP.GE.AND P4, PT, R15, R3.reuse, PT ;  /* 0x000000030f00720c */ /* 0x080fe20003f86270 */
[----:B------:R-:W-:Y:S01]  /*3600*/  FMUL.FTZ R24, R24, c[0x0][0x2ec] ;  /* 0x0000bb0018187a20 */ /* 0x000fe20000410000 */
[C---:B------:R-:W-:Y:S01]  /*3610*/  ISETP.GE.AND P3, PT, R14.reuse, R12, PT ;  /* 0x0000000c0e00720c */ /* 0x040fe20003f66270 */
[----:B------:R-:W-:Y:S01]  /*3620*/  FMUL.FTZ R25, R25, c[0x0][0x2ec] ;  /* 0x0000bb0019197a20 */ /* 0x000fe20000410000 */
[----:B------:R-:W-:Y:S01]  /*3630*/  ISETP.GE.AND P1, PT, R14, R3, PT ;  /* 0x000000030e00720c */ /* 0x000fe20003f26270 */
[----:B------:R-:W-:Y:S01]  /*3640*/  FMUL.FTZ R26, R26, c[0x0][0x2ec] ;  /* 0x0000bb001a1a7a20 */ /* 0x000fe20000410000 */
[C---:B------:R-:W-:Y:S01]  /*3650*/  LOP3.LUT R15, R2.reuse, 0x40, RZ, 0xfc, !PT ;  /* 0x00000040020f7812 */ /* 0x040fe200078efcff */
[----:B------:R-:W-:Y:S01]  /*3660*/  FMUL.FTZ R27, R27, c[0x0][0x2ec] ;  /* 0x0000bb001b1b7a20 */ /* 0x000fe20000410000 */
[----:B------:R-:W-:Y:S01]  /*3670*/  LOP3.LUT R14, R2, 0x41, RZ, 0xfc, !PT ;  /* 0x00000041020e7812 */ /* 0x000fe200078efcff */
[----:B------:R-:W-:Y:S01]  /*3680*/  MUFU.TANH R58, R24 ;  /* 0x00000018003a7308 */ /* 0x000fe20000002400 */
[----:B------:R-:W-:-:S02]  /*3690*/  FSEL R128, R128, -INF , !P5 ;  /* 0xff80000080807808 */ /* 0x000fc40006800000 */
[----:B------:R-:W-:Y:S02]  /*36a0*/  FSEL R92, R92, -INF , !P2 ;  /* 0xff8000005c5c7808 */ /* 0x000fe40005000000 */
[----:B------:R-:W-:Y:S01]  /*36b0*/  FSEL R129, R129, -INF , !P4 ;  /* 0xff80000081817808 */ /* 0x000fe20006000000 */
[----:B----4-:R-:W-:Y:S01]  /*36c0*/  HMMA.16816.F32.BF16 R20, R4, R32, R16 ;  /* 0x000000200414723c */ /* 0x010fe20000041810 */
[----:B------:R-:W-:Y:S01]  /*36d0*/  FSEL R94, R94, -INF , !P3 ;  /* 0xff8000005e5e7808 */ /* 0x000fe20005800000 */
[----:B------:R-:W-:Y:S01]  /*36e0*/  MUFU.TANH R67, R25 ;  /* 0x0000001900437308 */ /* 0x000fe20000002400 */
[CC--:B------:R-:W-:Y:S02]  /*36f0*/  ISETP.GE.AND P5, PT, R15.reuse, R12.reuse, PT ;  /* 0x0000000c0f00720c */ /* 0x0c0fe40003fa6270 */
[-C--:B------:R-:W-:Y:S02]  /*3700*/  ISETP.GE.AND P2, PT, R15, R3.reuse, PT ;  /* 0x000000030f00720c */ /* 0x080fe40003f46270 */
[C---:B------:R-:W-:Y:S01]  /*3710*/  ISETP.GE.AND P4, PT, R14.reuse, R12, PT ;  /* 0x0000000c0e00720c */ /* 0x040fe20003f86270 */
[----:B------:R-:W-:Y:S01]  /*3720*/  HMMA.16816.F32.BF16 R16, R8, R38, RZ ;  /* 0x000000260810723c */ /* 0x000fe200000418ff */
[----:B------:R-:W-:Y:S01]  /*3730*/  ISETP.GE.AND P3, PT, R14, R3, PT ;  /* 0x000000030e00720c */ /* 0x000fe20003f66270 */
[----:B------:R-:W-:Y:S01]  /*3740*/  MUFU.TANH R57, R26 ;  /* 0x0000001a00397308 */ /* 0x000fe20000002400 */
[C---:B------:R-:W-:Y:S01]  /*3750*/  LOP3.LUT R15, R2.reuse, 0x48, RZ, 0xfc, !PT ;  /* 0x00000048020f7812 */ /* 0x040fe200078efcff */
[----:B------:R-:W4:Y:S01]  /*3760*/  LDSM.16.M88.4 R36, [R13+0x4800] ;  /* 0x004800000d24783b */ /* 0x000f220000000200 */
[----:B------:R-:W-:-:S02]  /*3770*/  LOP3.LUT R14, R2, 0x49, RZ, 0xfc, !PT ;  /* 0x00000049020e7812 */ /* 0x000fc400078efcff */
[----:B------:R-:W-:Y:S02]  /*3780*/  FSEL R127, R127, -INF , !P1 ;  /* 0xff8000007f7f7808 */ /* 0x000fe40004800000 */
[----:B------:R-:W-:Y:S01]  /*3790*/  FSEL R130, R130, -INF , !P2 ;  /* 0xff80000082827808 */ /* 0x000fe20005000000 */
[----:B------:R1:W1:Y:S01]  /*37a0*/  MUFU.TANH R100, R27 ;  /* 0x0000001b00647308 */ /* 0x0002620000002400 */
[----:B------:R-:W-:Y:S02]  /*37b0*/  FSEL R90, R90, -INF , !P4 ;  /* 0xff8000005a5a7808 */ /* 0x000fe40006000000 */
[-C--:B------:R-:W-:Y:S02]  /*37c0*/  ISETP.GE.AND P1, PT, R15, R12.reuse, PT ;  /* 0x0000000c0f00720c */ /* 0x080fe40003f26270 */
[-C--:B------:R-:W-:Y:S01]  /*37d0*/  ISETP.GE.AND P2, PT, R14, R12.reuse, PT ;  /* 0x0000000c0e00720c */ /* 0x080fe20003f46270 */
[----:B------:R-:W-:Y:S01]  /*37e0*/  FMUL.FTZ R20, R20, c[0x0][0x2ec] ;  /* 0x0000bb0014147a20 */ /* 0x000fe20000410000 */
[-C--:B------:R-:W-:Y:S01]  /*37f0*/  ISETP.GE.AND P4, PT, R14, R3.reuse, PT ;  /* 0x000000030e00720c */ /* 0x080fe20003f86270 */
[----:B------:R-:W-:Y:S01]  /*3800*/  FMUL.FTZ R21, R21, c[0x0][0x2ec] ;  /* 0x0000bb0015157a20 */ /* 0x000fe20000410000 */
[----:B------:R-:W-:Y:S01]  /*3810*/  LOP3.LUT R14, R2, 0x50, RZ, 0xfc, !PT ;  /* 0x00000050020e7812 */ /* 0x000fe200078efcff */
[----:B------:R-:W-:Y:S01]  /*3820*/  FMUL.FTZ R22, R22, c[0x0][0x2ec] ;  /* 0x0000bb0016167a20 */ /* 0x000fe20000410000 */
[----:B------:R-:W-:Y:S01]  /*3830*/  FSEL R87, R87, -INF , !P5 ;  /* 0xff80000057577808 */ /* 0x000fe20006800000 */
[----:B------:R-:W-:Y:S01]  /*3840*/  FMUL.FTZ R23, R23, c[0x0][0x2ec] ;  /* 0x0000bb0017177a20 */ /* 0x000fe20000410000 */
[----:B------:R-:W-:Y:S01]  /*3850*/  FSEL R131, R131, -INF , !P3 ;  /* 0xff80000083837808 */ /* 0x000fe20005800000 */
[----:B------:R-:W2:Y:S01]  /*3860*/  MUFU.TANH R56, R20 ;  /* 0x0000001400387308 */ /* 0x000ea20000002400 */
[----:B------:R-:W-:Y:S01]  /*3870*/  FSEL R89, R89, -INF , !P1 ;  /* 0xff80000059597808 */ /* 0x000fe20004800000 */
[----:B-1----:R-:W-:Y:S01]  /*3880*/  HMMA.16816.F32.BF16 R24, R4, R34, R16 ;  /* 0x000000220418723c */ /* 0x002fe20000041810 */
[----:B------:R-:W-:Y:S01]  /*3890*/  ISETP.GE.AND P5, PT, R15, R3, PT ;  /* 0x000000030f00720c */ /* 0x000fe20003fa6270 */
[----:B------:R-:W1:Y:S01]  /*38a0*/  LDSM.16.M88.4 R32, [R165+0x3800] ;  /* 0x00380000a520783b */ /* 0x000e620000000200 */
[----:B------:R-:W-:-:S02]  /*38b0*/  ISETP.GE.AND P3, PT, R14, R12, PT ;  /* 0x0000000c0e00720c */ /* 0x000fc40003f66270 */
[-C--:B------:R-:W-:Y:S01]  /*38c0*/  ISETP.GE.AND P1, PT, R14, R3.reuse, PT ;  /* 0x000000030e00720c */ /* 0x080fe20003f26270 */
[----:B------:R-:W-:Y:S01]  /*38d0*/  MUFU.TANH R54, R21 ;  /* 0x0000001500367308 */ /* 0x000fe20000002400 */
[----:B------:R-:W-:Y:S01]  /*38e0*/  LOP3.LUT R14, R2, 0x51, RZ, 0xfc, !PT ;  /* 0x00000051020e7812 */ /* 0x000fe200078efcff */
[----:B------:R-:W-:Y:S01]  /*38f0*/  HMMA.16816.F32.BF16 R16, R8, R28, RZ ;  /* 0x0000001c0810723c */ /* 0x000fe200000418ff */
[----:B------:R-:W-:Y:S02]  /*3900*/  FSEL R133, R133, -INF , !P5 ;  /* 0xff80000085857808 */ /* 0x000fe40006800000 */
[----:B------:R-:W-:Y:S02]  /*3910*/  FSEL R88, R88, -INF , !P2 ;  /* 0xff80000058587808 */ /* 0x000fe40005000000 */
[C---:B------:R-:W-:Y:S01]  /*3920*/  ISETP.GE.AND P5, PT, R14.reuse, R12, PT ;  /* 0x0000000c0e00720c */ /* 0x040fe20003fa6270 */
[----:B------:R-:W1:Y:S01]  /*3930*/  MUFU.TANH R53, R22 ;  /* 0x0000001600357308 */ /* 0x000e620000002400 */
[----:B------:R-:W-:-:S02]  /*3940*/  ISETP.GE.AND P2, PT, R14, R3, PT ;  /* 0x000000030e00720c */ /* 0x000fc40003f46270 */
[----:B------:R-:W-:Y:S02]  /*3950*/  LOP3.LUT R14, R2, 0x58, RZ, 0xfc, !PT ;  /* 0x00000058020e7812 */ /* 0x000fe400078efcff */
[----:B------:R-:W-:Y:S02]  /*3960*/  FSEL R132, R132, -INF , !P4 ;  /* 0xff80000084847808 */ /* 0x000fe40006000000 */
[----:B------:R-:W-:Y:S01]  /*3970*/  FSEL R86, R86, -INF , !P3 ;  /* 0xff80000056567808 */ /* 0x000fe20005800000 */
[----:B------:R2:W1:Y:S01]  /*3980*/  MUFU.TANH R55, R23 ;  /* 0x0000001700377308 */ /* 0x0004620000002400 */
[----:B------:R-:W-:Y:S01]  /*3990*/  ISETP.GE.AND P4, PT, R14, R12, PT ;  /* 0x0000000c0e00720c */ /* 0x000fe20003f86270 */
[----:B------:R-:W-:Y:S01]  /*39a0*/  FMUL.FTZ R24, R24, c[0x0][0x2ec] ;  /* 0x0000bb0018187a20 */ /* 0x000fe20000410000 */
[----:B------:R-:W-:Y:S01]  /*39b0*/  ISETP.GE.AND P3, PT, R14, R3, PT ;  /* 0x000000030e00720c */ /* 0x000fe20003f66270 */
[----:B------:R-:W-:Y:S01]  /*39c0*/  FMUL.FTZ R25, R25, c[0x0][0x2ec] ;  /* 0x0000bb0019197a20 */ /* 0x000fe20000410000 */
[----:B------:R-:W-:Y:S01]  /*39d0*/  LOP3.LUT R15, R2, 0x59, RZ, 0xfc, !PT ;  /* 0x00000059020f7812 */ /* 0x000fe200078efcff */
[----:B------:R-:W-:Y:S01]  /*39e0*/  FMUL.FTZ R26, R26, c[0x0][0x2ec] ;  /* 0x0000bb001a1a7a20 */ /* 0x000fe20000410000 */
[----:B------:R-:W-:Y:S01]  /*39f0*/  LOP3.LUT R14, R2, 0x60, RZ, 0xfc, !PT ;  /* 0x00000060020e7812 */ /* 0x000fe200078efcff */
[----:B------:R-:W-:Y:S01]  /*3a00*/  FMUL.FTZ R27, R27, c[0x0][0x2ec] ;  /* 0x0000bb001b1b7a20 */ /* 0x000fe20000410000 */
[----:B------:R-:W-:Y:S01]  /*3a10*/  FSEL R136, R136, -INF , !P1 ;  /* 0xff80000088887808 */ /* 0x000fe20004800000 */
[----:B------:R-:W1:Y:S01]  /*3a20*/  MUFU.TANH R52, R24 ;  /* 0x0000001800347308 */ /* 0x000e620000002400 */
[----:B------:R-:W-:-:S02]  /*3a30*/  FSEL R82, R82, -INF , !P5 ;  /* 0xff80000052527808 */ /* 0x000fc40006800000 */
[----:B------:R-:W-:Y:S02]  /*3a40*/  FSEL R137, R137, -INF , !P2 ;  /* 0xff80000089897808 */ /* 0x000fe40005000000 */
[----:B------:R-:W-:Y:S01]  /*3a50*/  FSEL R84, R84, -INF , !P4 ;  /* 0xff80000054547808 */ /* 0x000fe20006000000 */
[----:B--2---:R-:W-:Y:S01]  /*3a60*/  HMMA.16816.F32.BF16 R20, R4, R40, R16 ;  /* 0x000000280414723c */ /* 0x004fe20000041810 */
[CC--:B------:R-:W-:Y:S02]  /*3a70*/  ISETP.GE.AND P1, PT, R15.reuse, R12.reuse, PT ;  /* 0x0000000c0f00720c */ /* 0x0c0fe40003f26270 */
[-C--:B------:R-:W-:Y:S02]  /*3a80*/  ISETP.GE.AND P5, PT, R15, R3.reuse, PT ;  /* 0x000000030f00720c */ /* 0x080fe40003fa6270 */
[C---:B------:R-:W-:Y:S02]  /*3a90*/  ISETP.GE.AND P2, PT, R14.reuse, R12, PT ;  /* 0x0000000c0e00720c */ /* 0x040fe40003f46270 */
[----:B------:R-:W-:Y:S01]  /*3aa0*/  ISETP.GE.AND P4, PT, R14, R3, PT ;  /* 0x000000030e00720c */ /* 0x000fe20003f86270 */
[----:B------:R-:W-:Y:S01]  /*3ab0*/  HMMA.16816.F32.BF16 R16, R8, R30, RZ ;  /* 0x0000001e0810723c */ /* 0x000fe200000418ff */
[----:B------:R-:W-:-:S02]  /*3ac0*/  LOP3.LUT R15, R2, 0x61, RZ, 0xfc, !PT ;  /* 0x00000061020f7812 */ /* 0x000fc400078efcff */
[----:B------:R-:W-:Y:S02]  /*3ad0*/  LOP3.LUT R14, R2, 0x68, RZ, 0xfc, !PT ;  /* 0x00000068020e7812 */ /* 0x000fe400078efcff */
[----:B------:R-:W-:Y:S02]  /*3ae0*/  FSEL R138, R138, -INF , !P3 ;  /* 0xff8000008a8a7808 */ /* 0x000fe40005800000 */
[----:B------:R-:W-:Y:S02]  /*3af0*/  FSEL R83, R83, -INF , !P1 ;  /* 0xff80000053537808 */ /* 0x000fe40004800000 */
[----:B------:R-:W-:Y:S02]  /*3b00*/  FSEL R140, R140, -INF , !P5 ;  /* 0xff8000008c8c7808 */ /* 0x000fe40006800000 */
[----:B------:R-:W-:Y:S02]  /*3b10*/  FSEL R85, R85, -INF , !P2 ;  /* 0xff80000055557808 */ /* 0x000fe40005000000 */
[----:B------:R-:W-:-:S02]  /*3b20*/  ISETP.GE.AND P3, PT, R15, R12, PT ;  /* 0x0000000c0f00720c */ /* 0x000fc40003f66270 */
        /* <DEDUP_REMOVED lines=9> */
[----:B------:R-:W-:Y:S01]  /*3bc0*/  HMMA.16816.F32.BF16 R28, R4, R42, R16 ;  /* 0x0000002a041c723c */ /* 0x000fe20000041810 */
[----:B------:R-:W-:-:S02]  /*3bd0*/  FSEL R139, R139, -INF , !P4 ;  /* 0xff8000008b8b7808 */ /* 0x000fc40006000000 */
[----:B------:R-:W-:Y:S02]  /*3be0*/  FSEL R141, R141, -INF , !P1 ;  /* 0xff8000008d8d7808 */ /* 0x000fe40004800000 */
[----:B------:R-:W-:Y:S02]  /*3bf0*/  FSEL R81, R81, -INF , !P5 ;  /* 0xff80000051517808 */ /* 0x000fe40006800000 */
[-C--:B------:R-:W-:Y:S01]  /*3c00*/  ISETP.GE.AND P4, PT, R15, R12.reuse, PT ;  /* 0x0000000c0f00720c */ /* 0x080fe20003f86270 */
[----:B----4-:R-:W-:Y:S01]  /*3c10*/  HMMA.16816.F32.BF16 R16, R8, R36, RZ ;  /* 0x000000240810723c */ /* 0x010fe200000418ff */
[C---:B------:R-:W-:Y:S02]  /*3c20*/  ISETP.GE.AND P1, PT, R14.reuse, R12, PT ;  /* 0x0000000c0e00720c */ /* 0x040fe40003f26270 */
[----:B------:R-:W-:Y:S02]  /*3c30*/  ISETP.GE.AND P5, PT, R14, R3, PT ;  /* 0x000000030e00720c */ /* 0x000fe40003fa6270 */
[----:B------:R-:W-:-:S02]  /*3c40*/  LOP3.LUT R14, R2, 0x71, RZ, 0xfc, !PT ;  /* 0x00000071020e7812 */ /* 0x000fc400078efcff */
[----:B------:R-:W-:Y:S02]  /*3c50*/  FSEL R78, R78, -INF , !P3 ;  /* 0xff8000004e4e7808 */ /* 0x000fe40005800000 */
[----:B------:R-:W-:Y:S02]  /*3c60*/  FSEL R142, R142, -INF , !P2 ;  /* 0xff8000008e8e7808 */ /* 0x000fe40005000000 */
[----:B------:R-:W-:Y:S02]  /*3c70*/  FSEL R80, R80, -INF , !P4 ;  /* 0xff80000050507808 */ /* 0x000fe40006000000 */
[-C--:B------:R-:W-:Y:S02]  /*3c80*/  ISETP.GE.AND P3, PT, R15, R3.reuse, PT ;  /* 0x000000030f00720c */ /* 0x080fe40003f66270 */
[-C--:B------:R-:W-:Y:S01]  /*3c90*/  ISETP.GE.AND P2, PT, R14, R12.reuse, PT ;  /* 0x0000000c0e00720c */ /* 0x080fe20003f46270 */
[----:B------:R-:W-:Y:S01]  /*3ca0*/  FMUL.FTZ R28, R28, c[0x0][0x2ec] ;  /* 0x0000bb001c1c7a20 */ /* 0x000fe20000410000 */
[----:B------:R-:W-:Y:S01]  /*3cb0*/  ISETP.GE.AND P4, PT, R14, R3, PT ;  /* 0x000000030e00720c */ /* 0x000fe20003f86270 */
[----:B------:R-:W-:Y:S01]  /*3cc0*/  FMUL.FTZ R29, R29, c[0x0][0x2ec] ;  /* 0x0000bb001d1d7a20 */ /* 0x000fe20000410000 */
[----:B------:R-:W-:Y:S01]  /*3cd0*/  LOP3.LUT R14, R2, 0x78, RZ, 0xfc, !PT ;  /* 0x00000078020e7812 */ /* 0x000fe200078efcff */
[----:B------:R-:W-:Y:S01]  /*3ce0*/  FMUL.FTZ R30, R30, c[0x0][0x2ec] ;  /* 0x0000bb001e1e7a20 */ /* 0x000fe20000410000 */
[----:B------:R-:W-:Y:S01]  /*3cf0*/  FSEL R144, R144, -INF , !P3 ;  /* 0xff80000090907808 */ /* 0x000fe20005800000 */
[----:B------:R-:W-:Y:S01]  /*3d00*/  FMUL.FTZ R31, R31, c[0x0][0x2ec] ;  /* 0x0000bb001f1f7a20 */ /* 0x000fe20000410000 */
[----:B------:R-:W-:Y:S01]  /*3d10*/  FSEL R79, R79, -INF , !P1 ;  /* 0xff8000004f4f7808 */ /* 0x000fe20004800000 */
[----:B------:R-:W-:Y:S01]  /*3d20*/  MUFU.TANH R43, R28 ;  /* 0x0000001c002b7308 */ /* 0x000fe20000002400 */
[----:B------:R-:W-:-:S02]  /*3d30*/  ISETP.GE.AND P3, PT, R14, R12, PT ;  /* 0x0000000c0e00720c */ /* 0x000fc40003f66270 */
[-C--:B------:R-:W-:Y:S02]  /*3d40*/  ISETP.GE.AND P1, PT, R14, R3.reuse, PT ;  /* 0x000000030e00720c */ /* 0x080fe40003f26270 */
[----:B------:R-:W-:Y:S02]  /*3d50*/  LOP3.LUT R14, R2, 0x79, RZ, 0xfc, !PT ;  /* 0x00000079020e7812 */ /* 0x000fe400078efcff */
[----:B------:R-:W-:Y:S01]  /*3d60*/  FSEL R143, R143, -INF , !P5 ;  /* 0xff8000008f8f7808 */ /* 0x000fe20006800000 */
[----:B------:R-:W-:Y:S01]  /*3d70*/  MUFU.TANH R42, R29 ;  /* 0x0000001d002a7308 */ /* 0x000fe20000002400 */
[----:B------:R-:W-:Y:S02]  /*3d80*/  FSEL R77, R77, -INF , !P2 ;  /* 0xff8000004d4d7808 */ /* 0x000fe40005000000 */
[C---:B------:R-:W-:Y:S02]  /*3d90*/  ISETP.GE.AND P5, PT, R14.reuse, R12, PT ;  /* 0x0000000c0e00720c */ /* 0x040fe40003fa6270 */
[----:B------:R-:W-:-:S02]  /*3da0*/  ISETP.GE.AND P2, PT, R14, R3, PT ;  /* 0x000000030e00720c */ /* 0x000fc40003f46270 */
[C---:B------:R-:W-:Y:S01]  /*3db0*/  LOP3.LUT R15, R2.reuse, 0x80, RZ, 0xfc, !PT ;  /* 0x00000080020f7812 */ /* 0x040fe200078efcff */
[----:B------:R-:W-:Y:S01]  /*3dc0*/  MUFU.TANH R41, R31 ;  /* 0x0000001f00297308 */ /* 0x000fe20000002400 */
[----:B------:R-:W-:Y:S02]  /*3dd0*/  LOP3.LUT R14, R2, 0x81, RZ, 0xfc, !PT ;  /* 0x00000081020e7812 */ /* 0x000fe400078efcff */
        /* <DEDUP_REMOVED lines=8> */
[C---:B------:R-:W-:Y:S02]  /*3e60*/  LOP3.LUT R15, R2.reuse, 0x88, RZ, 0xfc, !PT ;  /* 0x00000088020f7812 */ /* 0x040fe400078efcff */
[----:B------:R-:W-:-:S02]  /*3e70*/  LOP3.LUT R14, R2, 0x89, RZ, 0xfc, !PT ;  /* 0x00000089020e7812 */ /* 0x000fc400078efcff */
[----:B------:R-:W-:Y:S02]  /*3e80*/  FSEL R147, R147, -INF , !P2 ;  /* 0xff80000093937808 */ /* 0x000fe40005000000 */
[----:B---3--:R-:W-:Y:S02]  /*3e90*/  FSEL R74, R74, -INF , !P4 ;  /* 0xff8000004a4a7808 */ /* 0x008fe40006000000 */
[----:B------:R-:W-:Y:S02]  /*3ea0*/  FSEL R148, R49, -INF , !P3 ;  /* 0xff80000031947808 */ /* 0x000fe40005800000 */
[----:B------:R-:W-:Y:S01]  /*3eb0*/  FSEL R76, R76, -INF , !P1 ;  /* 0xff8000004c4c7808 */ /* 0x000fe20004800000 */
[----:B------:R-:W2:Y:S01]  /*3ec0*/  MUFU.TANH R49, R26 ;  /* 0x0000001a00317308 */ /* 0x000ea20000002400 */
[C---:B------:R-:W-:Y:S02]  /*3ed0*/  ISETP.GE.AND P2, PT, R15.reuse, R12, PT ;  /* 0x0000000c0f00720c */ /* 0x040fe40003f46270 */
[----:B------:R-:W-:-:S02]  /*3ee0*/  ISETP.GE.AND P4, PT, R15, R3, PT ;  /* 0x000000030f00720c */ /* 0x000fc40003f86270 */
[C---:B------:R-:W-:Y:S02]  /*3ef0*/  ISETP.GE.AND P3, PT, R14.reuse, R12, PT ;  /* 0x0000000c0e00720c */ /* 0x040fe40003f66270 */
[----:B------:R-:W-:Y:S02]  /*3f00*/  ISETP.GE.AND P1, PT, R14, R3, PT ;  /* 0x000000030e00720c */ /* 0x000fe40003f26270 */
[C---:B------:R-:W-:Y:S02]  /*3f10*/  LOP3.LUT R15, R2.reuse, 0x90, RZ, 0xfc, !PT ;  /* 0x00000090020f7812 */ /* 0x040fe400078efcff */
[----:B------:R-:W-:Y:S02]  /*3f20*/  LOP3.LUT R14, R2, 0x91, RZ, 0xfc, !PT ;  /* 0x00000091020e7812 */ /* 0x000fe400078efcff */
[----:B------:R-:W-:Y:S02]  /*3f30*/  FSEL R150, R51, -INF , !P5 ;  /* 0xff80000033967808 */ /* 0x000fe40006800000 */
[----:B------:R-:W-:Y:S01]  /*3f40*/  FSEL R149, R48, -INF , !P4 ;  /* 0xff80000030957808 */ /* 0x000fe20006000000 */
[----:B------:R-:W3:Y:S01]  /*3f50*/  MUFU.TANH R51, R25 ;  /* 0x0000001900337308 */ /* 0x000ee20000002400 */
[----:B------:R-:W-:-:S02]  /*3f60*/  FSEL R72, R72, -INF , !P3 ;  /* 0xff80000048487808 */ /* 0x000fc40005800000 */
[-C--:B------:R-:W-:Y:S02]  /*3f70*/  ISETP.GE.AND P5, PT, R15, R12.reuse, PT ;  /* 0x0000000c0f00720c */ /* 0x080fe40003fa6270 */
[C---:B------:R-:W-:Y:S02]  /*3f80*/  ISETP.GE.AND P4, PT, R14.reuse, R12, PT ;  /* 0x0000000c0e00720c */ /* 0x040fe40003f86270 */
[----:B------:R-:W-:Y:S01]  /*3f90*/  ISETP.GE.AND P3, PT, R14, R3, PT ;  /* 0x000000030e00720c */ /* 0x000fe20003f66270 */
[----:B------:R-:W-:Y:S01]  /*3fa0*/  MUFU.TANH R48, R20 ;  /* 0x0000001400307308 */ /* 0x000fe20000002400 */
[----:B------:R-:W-:Y:S02]  /*3fb0*/  LOP3.LUT R14, R2, 0x98, RZ, 0xfc, !PT ;  /* 0x00000098020e7812 */ /* 0x000fe400078efcff */
[----:B------:R-:W-:Y:S02]  /*3fc0*/  FSEL R71, R71, -INF , !P2 ;  /* 0xff80000047477808 */ /* 0x000fe40005000000 */
[----:B-----5:R-:W-:-:S02]  /*3fd0*/  FSEL R151, R50, -INF , !P1 ;  /* 0xff80000032977808 */ /* 0x020fc40004800000 */
[----:B------:R-:W-:Y:S01]  /*3fe0*/  FSEL R70, R70, -INF , !P5 ;  /* 0xff80000046467808 */ /* 0x000fe20006800000 */
[----:B------:R4:W5:Y:S01]  /*3ff0*/  MUFU.TANH R50, R27 ;  /* 0x0000001b00327308 */ /* 0x0009620000002400 */
[-C--:B------:R-:W-:Y:S02]  /*4000*/  ISETP.GE.AND P2, PT, R15, R3.reuse, PT ;  /* 0x000000030f00720c */ /* 0x080fe40003f46270 */
[C---:B------:R-:W-:Y:S02]  /*4010*/  ISETP.GE.AND P1, PT, R14.reuse, R12, PT ;  /* 0x0000000c0e00720c */ /* 0x040fe40003f26270 */
[----:B------:R-:W-:Y:S02]  /*4020*/  ISETP.GE.AND P5, PT, R14, R3, PT ;  /* 0x000000030e00720c */ /* 0x000fe40003fa6270 */
[----:B------:R-:W-:Y:S02]  /*4030*/  LOP3.LUT R14, R2, 0x99, RZ, 0xfc, !PT ;  /* 0x00000099020e7812 */ /* 0x000fe400078efcff */
[----:B------:R-:W-:-:S02]  /*4040*/  FSEL R152, R47, -INF , !P2 ;  /* 0xff8000002f987808 */ /* 0x000fc40005000000 */
[----:B------:R-:W-:Y:S01]  /*4050*/  FSEL R69, R69, -INF , !P4 ;  /* 0xff80000045457808 */ /* 0x000fe20006000000 */
[----:B------:R-:W-:Y:S01]  /*4060*/  MUFU.TANH R47, R21 ;  /* 0x00000015002f7308 */ /* 0x000fe20000002400 */
[C---:B------:R-:W-:Y:S02]  /*4070*/  ISETP.GE.AND P2, PT, R14.reuse, R12, PT ;  /* 0x0000000c0e00720c */ /* 0x040fe40003f46270 */
[-C--:B------:R-:W-:Y:S01]  /*4080*/  ISETP.GE.AND P4, PT, R14, R3.reuse, PT ;  /* 0x000000030e00720c */ /* 0x080fe20003f86270 */
[----:B----4-:R4:W1:Y:S01]  /*4090*/  LDSM.16.M88.4 R24, [R13+0x4c00] ;  /* 0x004c00000d18783b */ /* 0x0108620000000200 */
[----:B------:R-:W-:Y:S02]  /*40a0*/  LOP3.LUT R14, R2, 0xa0, RZ, 0xfc, !PT ;  /* 0x000000a0020e7812 */ /* 0x000fe400078efcff */
[----:B------:R-:W-:Y:S02]  /*40b0*/  FSEL R66, R66, -INF , !P1 ;  /* 0xff80000042427808 */ /* 0x000fe40004800000 */
[----:B------:R-:W-:-:S02]  /*40c0*/  ISETP.GE.AND P1, PT, R14, R3, PT ;  /* 0x000000030e00720c */ /* 0x000fc40003f26270 */
[----:B------:R-:W-:Y:S02]  /*40d0*/  FSEL R153, R121, -INF , !P3 ;  /* 0xff80000079997808 */ /* 0x000fe40005800000 */
[----:B------:R-:W-:Y:S02]  /*40e0*/  FSEL R121, R65, -INF , !P5 ;  /* 0xff80000041797808 */ /* 0x000fe40006800000 */
[----:B------:R-:W-:Y:S02]  /*40f0*/  FSEL R65, R112, -INF , !P2 ;  /* 0xff80000070417808 */ /* 0x000fe40005000000 */
[----:B------:R-:W-:Y:S02]  /*4100*/  FSEL R112, R45, -INF , !P4 ;  /* 0xff8000002d707808 */ /* 0x000fe40006000000 */
[----:B------:R-:W-:Y:S01]  /*4110*/  FSEL R154, R46, -INF , !P1 ;  /* 0xff8000002e9a7808 */ /* 0x000fe20004800000 */
[----:B------:R-:W1:Y:S01]  /*4120*/  MUFU.TANH R45, R22 ;  /* 0x00000016002d7308 */ /* 0x000e620000002400 */
[----:B------:R-:W-:-:S02]  /*4130*/  ISETP.GE.AND P3, PT, R14, R12, PT ;  /* 0x0000000c0e00720c */ /* 0x000fc40003f66270 */
[C---:B------:R-:W-:Y:S02]  /*4140*/  LOP3.LUT R15, R2.reuse, 0xa1, RZ, 0xfc, !PT ;  /* 0x000000a1020f7812 */ /* 0x040fe400078efcff */
[----:B------:R-:W-:Y:S02]  /*4150*/  LOP3.LUT R14, R2, 0xa8, RZ, 0xfc, !PT ;  /* 0x000000a8020e7812 */ /* 0x000fe400078efcff */
[----:B------:R-:W-:Y:S01]  /*4160*/  FSEL R64, R64, -INF , !P3 ;  /* 0xff80000040407808 */ /* 0x000fe20005800000 */
[----:B------:R1:W-:Y:S01]  /*4170*/  MUFU.TANH R46, R23 ;  /* 0x00000017002e7308 */ /* 0x0003e20000002400 */
[CC--:B------:R-:W-:Y:S02]  /*4180*/  ISETP.GE.AND P5, PT, R15.reuse, R12.reuse, PT ;  /* 0x0000000c0f00720c */ /* 0x0c0fe40003fa6270 */
[----:B------:R-:W-:Y:S02]  /*4190*/  ISETP.GE.AND P2, PT, R15, R3, PT ;  /* 0x000000030f00720c */ /* 0x000fe40003f46270 */
[----:B------:R-:W-:-:S02]  /*41a0*/  ISETP.GE.AND P4, PT, R14, R12, PT ;  /* 0x0000000c0e00720c */ /* 0x000fc40003f86270 */
[----:B------:R-:W-:Y:S02]  /*41b0*/  ISETP.GE.AND P3, PT, R14, R3, PT ;  /* 0x000000030e00720c */ /* 0x000fe40003f66270 */
[C---:B------:R-:W-:Y:S02]  /*41c0*/  LOP3.LUT R15, R2.reuse, 0xa9, RZ, 0xfc, !PT ;  /* 0x000000a9020f7812 */ /* 0x040fe400078efcff */
[----:B------:R-:W-:Y:S02]  /*41d0*/  LOP3.LUT R14, R2, 0xb0, RZ, 0xfc, !PT ;  /* 0x000000b0020e7812 */ /* 0x000fe400078efcff */
[----:B------:R-:W-:Y:S02]  /*41e0*/  FSEL R155, R109, -INF , !P2 ;  /* 0xff8000006d9b7808 */ /* 0x000fe40005000000 */
[----:B------:R-:W-:Y:S01]  /*41f0*/  FSEL R62, R62, -INF , !P4 ;  /* 0xff8000003e3e7808 */ /* 0x000fe20006000000 */
[----:B-1----:R-:W-:Y:S01]  /*4200*/  HMMA.16816.F32.BF16 R20, R4, R32, R16 ;  /* 0x000000200414723c */ /* 0x002fe20000041810 */
[----:B------:R1:W1:Y:S01]  /*4210*/  MUFU.TANH R33, R30 ;  /* 0x0000001e00217308 */ /* 0x0002620000002400 */
[----:B------:R-:W-:-:S02]  /*4220*/  ISETP.GE.AND P1, PT, R15, R12, PT ;  /* 0x0000000c0f00720c */ /* 0x000fc40003f26270 */
[----:B------:R-:W-:Y:S02]  /*4230*/  FSEL R63, R63, -INF , !P5 ;  /* 0xff8000003f3f7808 */ /* 0x000fe40006800000 */
[C---:B------:R-:W-:Y:S02]  /*4240*/  ISETP.GE.AND P2, PT, R14.reuse, R12, PT ;  /* 0x0000000c0e00720c */ /* 0x040fe40003f46270 */
[----:B------:R-:W-:Y:S01]  /*4250*/  HMMA.16816.F32.BF16 R16, R8, R38, RZ ;  /* 0x000000260810723c */ /* 0x000fe200000418ff */
[----:B------:R-:W2:Y:S01]  /*4260*/  LDSM.16.M88.4 R36, [R165+0x3c00] ;  /* 0x003c0000a524783b */ /* 0x000ea20000000200 */
[----:B------:R-:W-:Y:S01]  /*4270*/  ISETP.GE.AND P4, PT, R14, R3, PT ;  /* 0x000000030e00720c */ /* 0x000fe20003f86270 */
[----:B------:R-:W-:-:S04]  /*4280*/  DEPBAR.LE SB0, 0x0 ;  /* 0x000080000000791a */ /* 0x000fc80000000000 */
[-C--:B------:R-:W-:Y:S02]  /*4290*/  ISETP.GE.AND P5, PT, R15, R3.reuse, PT ;  /* 0x000000030f00720c */ /* 0x080fe40003fa6270 */
[C---:B------:R-:W-:Y:S02]  /*42a0*/  LOP3.LUT R14, R2.reuse, 0xb1, RZ, 0xfc, !PT ;  /* 0x000000b1020e7812 */ /* 0x040fe400078efcff */
[----:B----4-:R-:W-:Y:S02]  /*42b0*/  LOP3.LUT R13, R2, 0xb8, RZ, 0xfc, !PT ;  /* 0x000000b8020d7812 */ /* 0x010fe400078efcff */
[----:B------:R-:W-:Y:S02]  /*42c0*/  FSEL R109, R61, -INF , !P3 ;  /* 0xff8000003d6d7808 */ /* 0x000fe40005800000 */
[----:B------:R-:W-:Y:S01]  /*42d0*/  FSEL R61, R110, -INF , !P1 ;  /* 0xff8000006e3d7808 */ /* 0x000fe20004800000 */
[----:B------:R-:W-:Y:S01]  /*42e0*/  FMUL.FTZ R20, R20, c[0x0][0x2ec] ;  /* 0x0000bb0014147a20 */ /* 0x000fe20000410000 */
[CC--:B------:R-:W-:Y:S01]  /*42f0*/  ISETP.GE.AND P3, PT, R14.reuse, R12.reuse, PT ;  /* 0x0000000c0e00720c */ /* 0x0c0fe20003f66270 */
[----:B------:R-:W-:Y:S01]  /*4300*/  FMUL.FTZ R21, R21, c[0x0][0x2ec] ;  /* 0x0000bb0015157a20 */ /* 0x000fe20000410000 */
[-C--:B------:R-:W-:Y:S01]  /*4310*/  ISETP.GE.AND P1, PT, R14, R3.reuse, PT ;  /* 0x000000030e00720c */ /* 0x080fe20003f26270 */
[----:B------:R-:W-:Y:S01]  /*4320*/  FMUL.FTZ R22, R22, c[0x0][0x2ec] ;  /* 0x0000bb0016167a20 */ /* 0x000fe20000410000 */
[----:B------:R-:W-:Y:S01]  /*4330*/  FSEL R108, R108, -INF , !P5 ;  /* 0xff8000006c6c7808 */ /* 0x000fe20006800000 */
[----:B------:R-:W-:Y:S01]  /*4340*/  FMUL.FTZ R23, R23, c[0x0][0x2ec] ;  /* 0x0000bb0017177a20 */ /* 0x000fe20000410000 */
[----:B------:R-:W-:Y:S01]  /*4350*/  FSEL R60, R60, -INF , !P2 ;  /* 0xff8000003c3c7808 */ /* 0x000fe20005000000 */
[----:B-1----:R-:W-:Y:S01]  /*4360*/  HMMA.16816.F32.BF16 R28, R4, R34, R16 ;  /* 0x00000022041c723c */ /* 0x002fe20000041810 */
[C---:B------:R-:W-:Y:S01]  /*4370*/  ISETP.GE.AND P5, PT, R13.reuse, R12, PT ;  /* 0x0000000c0d00720c */ /* 0x040fe20003fa6270 */
[----:B------:R-:W1:Y:S01]  /*4380*/  MUFU.TANH R40, R20 ;  /* 0x0000001400287308 */ /* 0x000e620000002400 */
[----:B------:R-:W-:-:S02]  /*4390*/  ISETP.GE.AND P2, PT, R13, R3, PT ;  /* 0x000000030d00720c */ /* 0x000fc40003f46270 */
[C---:B------:R-:W-:Y:S02]  /*43a0*/  LOP3.LUT R14, R2.reuse, 0xb9, RZ, 0xfc, !PT ;  /* 0x000000b9020e7812 */ /* 0x040fe400078efcff */
[----:B------:R-:W-:Y:S01]  /*43b0*/  LOP3.LUT R13, R2, 0xc0, RZ, 0xfc, !PT ;  /* 0x000000c0020d7812 */ /* 0x000fe200078efcff */
[C---:B------:R-:W-:Y:S01]  /*43c0*/  HMMA.16816.F32.BF16 R16, R8.reuse, R24, RZ ;  /* 0x000000180810723c */ /* 0x040fe200000418ff */
[----:B------:R-:W-:Y:S01]  /*43d0*/  FSEL R110, R59, -INF , !P4 ;  /* 0xff8000003b6e7808 */ /* 0x000fe20006000000 */
[----:B------:R-:W-:Y:S01]  /*43e0*/  MUFU.TANH R32, R21 ;  /* 0x0000001500207308 */ /* 0x000fe20000002400 */
[----:B------:R-:W-:Y:S02]  /*43f0*/  FSEL R59, R107, -INF , !P3 ;  /* 0xff8000006b3b7808 */ /* 0x000fe40005800000 */
[CC--:B------:R-:W-:Y:S02]  /*4400*/  ISETP.GE.AND P4, PT, R14.reuse, R12.reuse, PT ;  /* 0x0000000c0e00720c */ /* 0x0c0fe40003f86270 */
[----:B------:R-:W-:Y:S01]  /*4410*/  ISETP.GE.AND P3, PT, R14, R3, PT ;  /* 0x000000030e00720c */ /* 0x000fe20003f66270 */
[----:B------:R-:W-:Y:S01]  /*4420*/  HMMA.16816.F32.BF16 R24, R8, R26, RZ ;  /* 0x0000001a0818723c */ /* 0x000fe200000418ff */
[----:B------:R-:W-:Y:S01]  /*4430*/  FSEL R107, R68, -INF , !P1 ;  /* 0xff800000446b7808 */ /* 0x000fe20004800000 */
[----:B------:R-:W4:Y:S01]  /*4440*/  MUFU.TANH R15, R22 ;  /* 0x00000016000f7308 */ /* 0x000f220000002400 */
[----:B------:R-:W-:-:S02]  /*4450*/  ISETP.GE.AND P1, PT, R13, R12, PT ;  /* 0x0000000c0d00720c */ /* 0x000fc40003f26270 */
[----:B------:R-:W-:Y:S02]  /*4460*/  LOP3.LUT R14, R2, 0xc8, RZ, 0xfc, !PT ;  /* 0x000000c8020e7812 */ /* 0x000fe400078efcff */
[----:B------:R-:W-:Y:S01]  /*4470*/  FSEL R157, R100, -INF , !P3 ;  /* 0xff800000649d7808 */ /* 0x000fe20005800000 */
[----:B------:R-:W-:Y:S01]  /*4480*/  FMUL.FTZ R10, R28, c[0x0][0x2ec] ;  /* 0x0000bb001c0a7a20 */ /* 0x000fe20000410000 */
[----:B------:R-:W-:Y:S01]  /*4490*/  FSEL R56, R56, -INF , !P1 ;  /* 0xff80000038387808 */ /* 0x000fe20004800000 */
[----:B------:R-:W-:Y:S01]  /*44a0*/  FMUL.FTZ R29, R29, c[0x0][0x2ec] ;  /* 0x0000bb001d1d7a20 */ /* 0x000fe20000410000 */
[C---:B------:R-:W-:Y:S02]  /*44b0*/  ISETP.GE.AND P3, PT, R14.reuse, R12, PT ;  /* 0x0000000c0e00720c */ /* 0x040fe40003f66270 */
[----:B------:R-:W-:Y:S02]  /*44c0*/  ISETP.GE.AND P1, PT, R14, R3, PT ;  /* 0x000000030e00720c */ /* 0x000fe40003f26270 */
[----:B------:R2:W-:Y:S01]  /*44d0*/  MUFU.TANH R14, R23 ;  /* 0x00000017000e7308 */ /* 0x0005e20000002400 */
[----:B------:R-:W-:-:S02]  /*44e0*/  FSEL R58, R58, -INF , !P5 ;  /* 0xff8000003a3a7808 */ /* 0x000fc40006800000 */
        /* <DEDUP_REMOVED lines=8> */
[C---:B--2---:R-:W-:Y:S01]  /*4570*/  HMMA.16816.F32.BF16 R20, R4.reuse, R36, R16 ;  /* 0x000000240414723c */ /* 0x044fe20000041810 */
[----:B------:R-:W-:Y:S02]  /*4580*/  FSEL R158, R53, -INF , !P5 ;  /* 0xff800000359e7808 */ /* 0x000fe40006800000 */
[C---:B------:R-:W-:Y:S02]  /*4590*/  LOP3.LUT R9, R2.reuse, 0xd0, RZ, 0xfc, !PT ;  /* 0x000000d002097812 */ /* 0x040fe400078efcff */
[----:B------:R-:W-:Y:S02]  /*45a0*/  ISETP.GE.AND P5, PT, R13, R12, PT ;  /* 0x0000000c0d00720c */ /* 0x000fe40003fa6270 */
[----:B------:R-:W-:Y:S01]  /*45b0*/  LOP3.LUT R8, R2, 0xd1, RZ, 0xfc, !PT ;  /* 0x000000d102087812 */ /* 0x000fe200078efcff */
[----:B------:R-:W-:Y:S01]  /*45c0*/  HMMA.16816.F32.BF16 R16, R4, R38, R24 ;  /* 0x000000260410723c */ /* 0x000fe20000041818 */
[----:B------:R-:W-:-:S02]  /*45d0*/  FSEL R54, R54, -INF , !P2 ;  /* 0xff80000036367808 */ /* 0x000fc40005000000 */
[----:B------:R-:W-:Y:S02]  /*45e0*/  FSEL R159, R55, -INF , !P4 ;  /* 0xff800000379f7808 */ /* 0x000fe40006000000 */
[----:B------:R-:W-:Y:S02]  /*45f0*/  FSEL R52, R52, -INF , !P3 ;  /* 0xff80000034347808 */ /* 0x000fe40005800000 */
[-C--:B------:R-:W-:Y:S02]  /*4600*/  ISETP.GE.AND P2, PT, R13, R3.reuse, PT ;  /* 0x000000030d00720c */ /* 0x080fe40003f46270 */
[C---:B------:R-:W-:Y:S01]  /*4610*/  ISETP.GE.AND P4, PT, R9.reuse, R12, PT ;  /* 0x0000000c0900720c */ /* 0x040fe20003f86270 */
[----:B------:R2:W1:Y:S01]  /*4620*/  MUFU.TANH R13, R10 ;  /* 0x0000000a000d7308 */ /* 0x0004620000002400 */
[----:B------:R-:W-:Y:S02]  /*4630*/  ISETP.GE.AND P3, PT, R9, R3, PT ;  /* 0x000000030900720c */ /* 0x000fe40003f66270 */
[----:B------:R-:W-:-:S02]  /*4640*/  FSEL R160, R49, -INF , !P1 ;  /* 0xff80000031a07808 */ /* 0x000fc40004800000 */
[----:B---3--:R-:W-:Y:S01]  /*4650*/  FSEL R51, R51, -INF , !P5 ;  /* 0xff80000033337808 */ /* 0x008fe20006800000 */
[----:B------:R-:W-:Y:S01]  /*4660*/  FMUL.FTZ R22, R22, c[0x0][0x2ec] ;  /* 0x0000bb0016167a20 */ /* 0x000fe20000410000 */
[----:B------:R-:W-:Y:S01]  /*4670*/  LOP3.LUT R9, R2, 0xd8, RZ, 0xfc, !PT ;  /* 0x000000d802097812 */ /* 0x000fe200078efcff */
[----:B------:R-:W-:Y:S01]  /*4680*/  FMUL.FTZ R21, R21, c[0x0][0x2ec] ;  /* 0x0000bb0015157a20 */ /* 0x000fe20000410000 */
[CC--:B------:R-:W-:Y:S01]  /*4690*/  ISETP.GE.AND P1, PT, R8.reuse, R12.reuse, PT ;  /* 0x0000000c0800720c */ /* 0x0c0fe20003f26270 */
[----:B------:R-:W-:Y:S01]  /*46a0*/  FMUL.FTZ R23, R23, c[0x0][0x2ec] ;  /* 0x0000bb0017177a20 */ /* 0x000fe20000410000 */
[-C--:B------:R-:W-:Y:S01]  /*46b0*/  ISETP.GE.AND P5, PT, R8, R3.reuse, PT ;  /* 0x000000030800720c */ /* 0x080fe20003fa6270 */
[----:B------:R-:W-:Y:S01]  /*46c0*/  MUFU.TANH R22, R22 ;  /* 0x0000001600167308 */ /* 0x000fe20000002400 */
[----:B------:R-:W-:Y:S01]  /*46d0*/  LOP3.LUT R8, R2, 0xd9, RZ, 0xfc, !PT ;  /* 0x000000d902087812 */ /* 0x000fe200078efcff */
[----:B------:R-:W-:Y:S01]  /*46e0*/  FMUL.FTZ R20, R20, c[0x0][0x2ec] ;  /* 0x0000bb0014147a20 */ /* 0x000fe20000410000 */
[----:B-----5:R-:W-:Y:S01]  /*46f0*/  FSEL R161, R50, -INF , !P2 ;  /* 0xff80000032a17808 */ /* 0x020fe20005000000 */
[----:B--2---:R-:W-:Y:S01]  /*4700*/  FMUL.FTZ R10, R31, c[0x0][0x2ec] ;  /* 0x0000bb001f0a7a20 */ /* 0x004fe20000410000 */
[----:B------:R-:W-:Y:S01]  /*4710*/  FSEL R48, R48, -INF , !P4 ;  /* 0xff80000030307808 */ /* 0x000fe20006000000 */
[----:B------:R-:W-:Y:S01]  /*4720*/  FMUL.FTZ R16, R16, c[0x0][0x2ec] ;  /* 0x0000bb0010107a20 */ /* 0x000fe20000410000 */
[CC--:B------:R-:W-:Y:S01]  /*4730*/  ISETP.GE.AND P2, PT, R9.reuse, R12.reuse, PT ;  /* 0x0000000c0900720c */ /* 0x0c0fe20003f46270 */
[----:B------:R-:W-:Y:S01]  /*4740*/  MUFU.TANH R21, R21 ;  /* 0x0000001500157308 */ /* 0x000fe20000002400 */
[-C--:B------:R-:W-:Y:S01]  /*4750*/  ISETP.GE.AND P4, PT, R9, R3.reuse, PT ;  /* 0x000000030900720c */ /* 0x080fe20003f86270 */
[----:B------:R-:W-:Y:S01]  /*4760*/  FMUL.FTZ R9, R30, c[0x0][0x2ec] ;  /* 0x0000bb001e097a20 */ /* 0x000fe20000410000 */
[----:B------:R-:W-:Y:S01]  /*4770*/  FSEL R163, R45, -INF , !P3 ;  /* 0xff8000002da37808 */ /* 0x000fe20005800000 */
[----:B------:R-:W-:Y:S01]  /*4780*/  FMUL.FTZ R17, R17, c[0x0][0x2ec] ;  /* 0x0000bb0011117a20 */ /* 0x000fe20000410000 */
[----:B------:R-:W-:Y:S01]  /*4790*/  FSEL R49, R47, -INF , !P1 ;  /* 0xff8000002f317808 */ /* 0x000fe20004800000 */
[----:B------:R-:W-:Y:S01]  /*47a0*/  FMUL.FTZ R19, R19, c[0x0][0x2ec] ;  /* 0x0000bb0013137a20 */ /* 0x000fe20000410000 */
[C---:B------:R-:W-:Y:S01]  /*47b0*/  ISETP.GE.AND P3, PT, R8.reuse, R12, PT ;  /* 0x0000000c0800720c */ /* 0x040fe20003f66270 */
[----:B------:R2:W3:Y:S01]  /*47c0*/  MUFU.TANH R11, R9 ;  /* 0x00000009000b7308 */ /* 0x0004e20000002400 */
[----:B------:R-:W-:-:S02]  /*47d0*/  ISETP.GE.AND P1, PT, R8, R3, PT ;  /* 0x000000030800720c */ /* 0x000fc40003f26270 */
[----:B------:R-:W-:Y:S02]  /*47e0*/  LOP3.LUT R8, R2, 0xe1, RZ, 0xfc, !PT ;  /* 0x000000e102087812 */ /* 0x000fe400078efcff */
[----:B------:R-:W-:Y:S02]  /*47f0*/  FSEL R186, R33, -INF , !P4 ;  /* 0xff80000021ba7808 */ /* 0x000fe40006000000 */
[----:B------:R-:W-:Y:S01]  /*4800*/  FSEL R53, R42, -INF , !P3 ;  /* 0xff8000002a357808 */ /* 0x000fe20005800000 */
[----:B------:R-:W5:Y:S01]  /*4810*/  MUFU.TANH R23, R23 ;  /* 0x0000001700177308 */ /* 0x000f620000002400 */
[C---:B------:R-:W-:Y:S02]  /*4820*/  ISETP.GE.AND P4, PT, R8.reuse, R12, PT ;  /* 0x0000000c0800720c */ /* 0x040fe40003f86270 */
[----:B------:R-:W-:Y:S02]  /*4830*/  ISETP.GE.AND P3, PT, R8, R3, PT ;  /* 0x000000030800720c */ /* 0x000fe40003f66270 */
[----:B------:R-:W-:-:S02]  /*4840*/  LOP3.LUT R8, R2, 0xe8, RZ, 0xfc, !PT ;  /* 0x000000e802087812 */ /* 0x000fc400078efcff */
[----:B------:R-:W-:Y:S01]  /*4850*/  FSEL R184, R46, -INF , !P5 ;  /* 0xff8000002eb87808 */ /* 0x000fe20006800000 */
[----:B------:R-:W1:Y:S01]  /*4860*/  MUFU.TANH R10, R10 ;  /* 0x0000000a000a7308 */ /* 0x000e620000002400 */
[----:B--2---:R-:W-:Y:S02]  /*4870*/  LOP3.LUT R9, R2, 0xe0, RZ, 0xfc, !PT ;  /* 0x000000e002097812 */ /* 0x004fe400078efcff */
[----:B------:R-:W-:Y:S02]  /*4880*/  FSEL R50, R43, -INF , !P2 ;  /* 0xff8000002b327808 */ /* 0x000fe40005000000 */
[----:B------:R-:W-:Y:S02]  /*4890*/  FSEL R185, R41, -INF , !P1 ;  /* 0xff80000029b97808 */ /* 0x000fe40004800000 */
[C---:B------:R-:W-:Y:S01]  /*48a0*/  ISETP.GE.AND P5, PT, R9.reuse, R12, PT ;  /* 0x0000000c0900720c */ /* 0x040fe20003fa6270 */
[----:B------:R-:W2:Y:S01]  /*48b0*/  MUFU.TANH R20, R20 ;  /* 0x0000001400147308 */ /* 0x000ea20000002400 */
[----:B------:R-:W-:-:S02]  /*48c0*/  ISETP.GE.AND P2, PT, R9, R3, PT ;  /* 0x000000030900720c */ /* 0x000fc40003f46270 */
[----:B------:R-:W-:Y:S02]  /*48d0*/  ISETP.GE.AND P1, PT, R8, R12, PT ;  /* 0x0000000c0800720c */ /* 0x000fe40003f26270 */
[C---:B------:R-:W-:Y:S02]  /*48e0*/  LOP3.LUT R5, R2.reuse, 0xe9, RZ, 0xfc, !PT ;  /* 0x000000e902057812 */ /* 0x040fe400078efcff */
[----:B------:R-:W-:Y:S01]  /*48f0*/  LOP3.LUT R4, R2, 0xf0, RZ, 0xfc, !PT ;  /* 0x000000f002047812 */ /* 0x000fe200078efcff */
[----:B------:R-:W2:Y:S01]  /*4900*/  MUFU.TANH R16, R16 ;  /* 0x0000001000107308 */ /* 0x000ea20000002400 */
[----:B-1----:R-:W-:Y:S02]  /*4910*/  FSEL R55, R40, -INF , !P5 ;  /* 0xff80000028377808 */ /* 0x002fe40006800000 */
[----:B----4-:R-:W-:Y:S02]  /*4920*/  FSEL R187, R15, -INF , !P2 ;  /* 0xff8000000fbb7808 */ /* 0x010fe40005000000 */
[----:B------:R-:W-:-:S02]  /*4930*/  FSEL R57, R32, -INF , !P4 ;  /* 0xff80000020397808 */ /* 0x000fc40006000000 */
[----:B------:R-:W-:Y:S01]  /*4940*/  FSEL R67, R13, -INF , !P1 ;  /* 0xff8000000d437808 */ /* 0x000fe20004800000 */
[----:B------:R-:W1:Y:S01]  /*4950*/  MUFU.TANH R17, R17 ;  /* 0x0000001100117308 */ /* 0x000e620000002400 */
[----:B------:R-:W-:Y:S01]  /*4960*/  BAR.SYNC.DEFER_BLOCKING 0x0 ;  /* 0x0000000000007b1d */ /* 0x000fe20000010000 */
[-C--:B------:R-:W-:Y:S02]  /*4970*/  ISETP.GE.AND P5, PT, R8, R3.reuse, PT ;  /* 0x000000030800720c */ /* 0x080fe40003fa6270 */
[C---:B------:R-:W-:Y:S02]  /*4980*/  ISETP.GE.AND P2, PT, R5.reuse, R12, PT ;  /* 0x0000000c0500720c */ /* 0x040fe40003f46270 */
[-C--:B------:R-:W-:Y:S02]  /*4990*/  ISETP.GE.AND P4, PT, R5, R3.reuse, PT ;  /* 0x000000030500720c */ /* 0x080fe40003f86270 */
[----:B------:R-:W-:Y:S01]  /*49a0*/  ISETP.GE.AND P1, PT, R4, R3, PT ;  /* 0x000000030400720c */ /* 0x000fe20003f26270 */
[----:B------:R-:W4:Y:S01]  /*49b0*/  MUFU.TANH R19, R19 ;  /* 0x0000001300137308 */ /* 0x000f220000002400 */
[----:B------:R-:W-:-:S02]  /*49c0*/  LOP3.LUT R5, R2, 0xf1, RZ, 0xfc, !PT ;  /* 0x000000f102057812 */ /* 0x000fc400078efcff */
[----:B------:R-:W-:Y:S02]  /*49d0*/  FSEL R188, R14, -INF , !P3 ;  /* 0xff8000000ebc7808 */ /* 0x000fe40005800000 */
[----:B------:R-:W-:Y:S02]  /*49e0*/  ISETP.GE.AND P3, PT, R4, R12, PT ;  /* 0x0000000c0400720c */ /* 0x000fe40003f66270 */
[----:B---3--:R-:W-:Y:S02]  /*49f0*/  FSEL R189, R11, -INF , !P5 ;  /* 0xff8000000bbd7808 */ /* 0x008fe40006800000 */
[----:B------:R-:W-:Y:S02]  /*4a00*/  FSEL R68, R29, -INF , !P2 ;  /* 0xff8000001d447808 */ /* 0x000fe40005000000 */
[----:B------:R-:W-:Y:S02]  /*4a10*/  FSEL R195, R22, -INF , !P1 ;  /* 0xff80000016c37808 */ /* 0x000fe40004800000 */
[----:B------:R-:W-:-:S02]  /*4a20*/  LOP3.LUT R4, R2, 0xf8, RZ, 0xfc, !PT ;  /* 0x000000f802047812 */ /* 0x000fc400078efcff */
[CC--:B------:R-:W-:Y:S02]  /*4a30*/  ISETP.GE.AND P5, PT, R2.reuse, R12.reuse, PT ;  /* 0x0000000c0200720c */ /* 0x0c0fe40003fa6270 */
[C---:B------:R-:W-:Y:S02]  /*4a40*/  ISETP.GE.AND P2, PT, R5.reuse, R12, PT ;  /* 0x0000000c0500720c */ /* 0x040fe40003f46270 */
[----:B------:R-:W-:Y:S02]  /*4a50*/  ISETP.GE.AND P1, PT, R5, R3, PT ;  /* 0x000000030500720c */ /* 0x000fe40003f26270 */
[----:B------:R-:W-:Y:S02]  /*4a60*/  LOP3.LUT R2, R2, 0xf9, RZ, 0xfc, !PT ;  /* 0x000000f902027812 */ /* 0x000fe400078efcff */
[----:B------:R-:W-:Y:S02]  /*4a70*/  FSEL R162, R21, -INF , !P2 ;  /* 0xff80000015a27808 */ /* 0x000fe40005000000 */
[----:B-----5:R-:W-:-:S02]  /*4a80*/  FSEL R197, R23, -INF , !P1 ;  /* 0xff80000017c57808 */ /* 0x020fc40004800000 */
[-C--:B------:R-:W-:Y:S02]  /*4a90*/  ISETP.GE.AND P2, PT, R4, R3.reuse, PT ;  /* 0x000000030400720c */ /* 0x080fe40003f46270 */
[----:B------:R-:W-:Y:S01]  /*4aa0*/  ISETP.GE.AND P1, PT, R2, R3, PT ;  /* 0x000000030200720c */ /* 0x000fe20003f26270 */
[----:B------:R-:W-:Y:S01]  /*4ab0*/  FMUL.FTZ R3, R18, c[0x0][0x2ec] ;  /* 0x0000bb0012037a20 */ /* 0x000fe20000410000 */
[----:B------:R-:W-:Y:S02]  /*4ac0*/  FSEL R194, R10, -INF , !P4 ;  /* 0xff8000000ac27808 */ /* 0x000fe40006000000 */
[-C--:B------:R-:W-:Y:S02]  /*4ad0*/  ISETP.GE.AND P4, PT, R4, R12.reuse, PT ;  /* 0x0000000c0400720c */ /* 0x080fe40003f86270 */
[----:B--2---:R-:W-:Y:S01]  /*4ae0*/  FSEL R100, R20, -INF , !P3 ;  /* 0xff80000014647808 */ /* 0x004fe20005800000 */
[----:B------:R-:W2:Y:S01]  /*4af0*/  MUFU.TANH R3, R3 ;  /* 0x0000000300037308 */ /* 0x000ea20000002400 */
[----:B------:R-:W-:Y:S01]  /*4b00*/  ISETP.GE.AND P3, PT, R2, R12, PT ;  /* 0x0000000c0200720c */ /* 0x000fe20003f66270 */
[----:B------:R-:W-:Y:S01]  /*4b10*/  IMAD.IADD R2, R134, 0x1, R111 ;  /* 0x0000000186027824 */ /* 0x000fe200078e026f */
[----:B------:R-:W-:-:S02]  /*4b20*/  FSEL R111, R16, -INF , !P4 ;  /* 0xff800000106f7808 */ /* 0x000fc40006000000 */
[----:B------:R-:W-:Y:S02]  /*4b30*/  FSEL R16, R135, -INF , !P5 ;  /* 0xff80000087107808 */ /* 0x000fe40006800000 */
[----:B-1----:R-:W-:Y:S02]  /*4b40*/  FSEL R190, R17, -INF , !P3 ;  /* 0xff80000011be7808 */ /* 0x002fe40005800000 */
[----:B----4-:R-:W-:Y:S02]  /*4b50*/  FSEL R198, R19, -INF , !P1 ;  /* 0xff80000013c67808 */ /* 0x010fe40004800000 */
[----:B--2---:R-:W-:Y:S01]  /*4b60*/  FSEL R196, R3, -INF , !P2 ;  /* 0xff80000003c47808 */ /* 0x004fe20005000000 */
[----:B------:R-:W-:Y:S05]  /*4b70*/  @!P0 BRA `(.L_x_1527) ;  /* 0x000005d000008947 */ /* 0x000fea0003800000 */
[----:B------:R-:W-:Y:S05]  /*4b80*/  @P6 BRA `(.L_x_1528) ;  /* 0x000003a000006947 */ /* 0x000fea0003800000 */
[----:B------:R-:W1:Y:S01]  /*4b90*/  I2F.RP R4, R199 ;  /* 0x000000c700047306 */ /* 0x000e620000209400 */
[----:B------:R-:W-:Y:S02]  /*4ba0*/  IADD3 R7, R44, -0x100, RZ ;  /* 0xffffff002c077810 */ /* 0x000fe40007ffe0ff */
[----:B------:R-:W-:-:S02]  /*4bb0*/  IABS R6, R44 ;  /* 0x0000002c00067213 */ /* 0x000fc40000000000 */
        /* <DEDUP_REMOVED lines=55> */
.L_x_1528:
[----:B------:R-:W-:-:S04]  /*4f30*/  ULEA UR6, -UR6, URZ, 0x8 ;  /* 0x0000003f06067291 */ /* 0x000fc8000f8e413f */
[----:B------:R-:W-:Y:S02]  /*4f40*/  USHF.R.S32.HI UR8, URZ, 0x1f, UR6 ;  /* 0x0000001f3f087899 */ /* 0x000fe40008011406 */
[----:B------:R-:W-:-:S04]  /*4f50*/  MOV R3, UR6 ;  /* 0x0000000600037c02 */ /* 0x000fc80008000f00 */
[----:B------:R-:W-:Y:S02]  /*4f60*/  MOV R5, UR8 ;  /* 0x0000000800057c02 */ /* 0x000fe40008000f00 */
.L_x_1529:
        /* <DEDUP_REMOVED lines=30> */
.L_x_1527:
        /* <DEDUP_REMOVED lines=77> */
[--C-:B------:R-:W-:Y:S01]  /*5620*/  FFMA.FTZ R4, R102, c[0x0][0x23c], -R5.reuse ;  /* 0x00008f0066047a23 */ /* 0x100fe20000010805 */
[----:B------:R-:W-:Y:S01]  /*5630*/  LDSM.16.MT88.4 R16, [R134+0x5000] ;  /* 0x005000008610783b */ /* 0x000fe20000004200 */
        /* <DEDUP_REMOVED lines=167> */
[--C-:B------:R-:W-:Y:S02]  /*60b0*/  FFMA.FTZ R0, R118, c[0x0][0x23c], -R4.reuse ;  /* 0x00008f0076007a23 */ /* 0x100fe40000010804 */
[--C-:B------:R-:W-:Y:S02]  /*60c0*/  FFMA.FTZ R2, R114, c[0x0][0x23c], -R4.reuse ;  /* 0x00008f0072027a23 */ /* 0x100fe40000010804 */
[----:B------:R2:W-:Y:S08]  /*60d0*/  MUFU.EX2 R58, R0 ;  /* 0x00000000003a7308 */ /* 0x0005f00000000800 */
[----:B------:R3:W-:Y:S01]  /*60e0*/  MUFU.EX2 R6, R2 ;  /* 0x0000000200067308 */ /* 0x0007e20000000800 */
[----:B--2---:R-:W-:-:S07]  /*60f0*/  FFMA.FTZ R0, R120, c[0x0][0x23c], -R4 ;  /* 0x00008f0078007a23 */ /* 0x004fce0000010804 */
[----:B------:R2:W4:Y:S01]  /*6100*/  MUFU.EX2 R59, R0 ;  /* 0x00000000003b7308 */ /* 0x0005220000000800 */
[----:B---3--:R-:W-:-:S07]  /*6110*/  FFMA.FTZ R2, R113, c[0x0][0x23c], -R4 ;  /* 0x00008f0071027a23 */ /* 0x008fce0000010804 */
[----:B------:R-:W3:Y:S01]  /*6120*/  MUFU.EX2 R7, R2 ;  /* 0x0000000200077308 */ /* 0x000ee20000000800 */
[----:B--2---:R-:W-:Y:S01]  /*6130*/  FFMA.FTZ R0, R119, c[0x0][0x23c], -R4 ;  /* 0x00008f0077007a23 */ /* 0x004fe20000010804 */
[----:B----4-:R-:W-:-:S06]  /*6140*/  F2FP.BF16.PACK_AB R11, R59, R58 ;  /* 0x0000003a3b0b723e */ /* 0x010fcc00000010ff */
[----:B------:R2:W4:Y:S01]  /*6150*/  MUFU.EX2 R60, R0 ;  /* 0x00000000003c7308 */ /* 0x0005220000000800 */
[----:B---3--:R-:W-:Y:S01]  /*6160*/  F2FP.BF16.PACK_AB R9, R7, R6 ;  /* 0x000000060709723e */ /* 0x008fe200000010ff */
[----:B------:R-:W-:Y:S02]  /*6170*/  FADD.FTZ R2, R199, R104 ;  /* 0x00000068c7027221 */ /* 0x000fe40000010000 */
[----:B------:R-:W-:Y:S02]  /*6180*/  FADD.FTZ R7, R6, R7 ;  /* 0x0000000706077221 */ /* 0x000fe40000010000 */
[----:B------:R-:W-:Y:S02]  /*6190*/  FADD.FTZ R2, R106, R2 ;  /* 0x000000026a027221 */ /* 0x000fe40000010000 */
[----:B------:R-:W-:Y:S01]  /*61a0*/  HMMA.16816.F32.BF16 R28, R8, R16, RZ ;  /* 0x00000010081c723c */ /* 0x000fe200000418ff */
[----:B------:R-:W-:Y:S02]  /*61b0*/  FADD.FTZ R7, R58, R7 ;  /* 0x000000073a077221 */ /* 0x000fe40000010000 */
[----:B------:R-:W-:-:S02]  /*61c0*/  FADD.FTZ R6, R201, R2 ;  /* 0x00000002c9067221 */ /* 0x000fc40000010000 */
[----:B--2---:R-:W-:Y:S02]  /*61d0*/  FFMA.FTZ R0, R117, c[0x0][0x23c], -R4 ;  /* 0x00008f0075007a23 */ /* 0x004fe40000010804 */
[----:B------:R-:W-:Y:S01]  /*61e0*/  FADD.FTZ R2, R59, R7 ;  /* 0x000000073b027221 */ /* 0x000fe20000010000 */
[----:B------:R-:W-:Y:S01]  /*61f0*/  HMMA.16816.F32.BF16 R24, R8, R18, RZ ;  /* 0x000000120818723c */ /* 0x000fe200000418ff */
[----:B------:R2:W3:Y:S02]  /*6200*/  MUFU.EX2 R92, R0 ;  /* 0x00000000005c7308 */ /* 0x0004e40000000800 */
[----:B----4-:R-:W-:-:S05]  /*6210*/  FADD.FTZ R7, R60, R2 ;  /* 0x000000023c077221 */ /* 0x010fca0000010000 */
[C---:B------:R-:W-:Y:S08]  /*6220*/  HMMA.16816.F32.BF16 R16, R8.reuse, R12, RZ ;  /* 0x0000000c0810723c */ /* 0x040ff000000418ff */
[----:B------:R-:W-:Y:S01]  /*6230*/  HMMA.16816.F32.BF16 R12, R8, R14, RZ ;  /* 0x0000000e080c723c */ /* 0x000fe200000418ff */
[----:B--2---:R-:W-:-:S04]  /*6240*/  FFMA.FTZ R0, R115, c[0x0][0x23c], -R4 ;  /* 0x00008f0073007a23 */ /* 0x004fc80000010804 */
[----:B------:R2:W-:Y:S02]  /*6250*/  MUFU.EX2 R98, R0 ;  /* 0x0000000000627308 */ /* 0x0005e40000000800 */
[----:B------:R-:W-:Y:S02]  /*6260*/  F2FP.BF16.PACK_AB R8, R203, R200 ;  /* 0x000000c8cb08723e */ /* 0x000fe400000010ff */
[----:B---3--:R-:W-:Y:S02]  /*6270*/  F2FP.BF16.PACK_AB R9, R92, R60 ;  /* 0x0000003c5c09723e */ /* 0x008fe400000010ff */
[----:B------:R-:W-:Y:S01]  /*6280*/  F2FP.BF16.PACK_AB R10, R205, R202 ;  /* 0x000000cacd0a723e */ /* 0x000fe200000010ff */
[----:B--2---:R-:W-:-:S04]  /*6290*/  FFMA.FTZ R0, R116, c[0x0][0x23c], -R4 ;  /* 0x00008f0074007a23 */ /* 0x004fc80000010804 */
[----:B------:R2:W3:Y:S02]  /*62a0*/  MUFU.EX2 R97, R0 ;  /* 0x0000000000617308 */ /* 0x0004e40000000800 */
[----:B--2---:R-:W-:Y:S01]  /*62b0*/  FFMA.FTZ R0, R56, c[0x0][0x23c], -R5 ;  /* 0x00008f0038007a23 */ /* 0x004fe20000010805 */
[----:B---3--:R-:W-:-:S05]  /*62c0*/  F2FP.BF16.PACK_AB R11, R97, R98 ;  /* 0x00000062610b723e */ /* 0x008fca00000010ff */
[----:B------:R2:W-:Y:S02]  /*62d0*/  MUFU.EX2 R115, R0 ;  /* 0x0000000000737308 */ /* 0x0005e40000000800 */
[C---:B-1----:R-:W-:Y:S08]  /*62e0*/  HMMA.16816.F32.BF16 R28, R8.reuse, R32, R28 ;  /* 0x00000020081c723c */ /* 0x042ff0000004181c */
[----:B------:R-:W-:Y:S01]  /*62f0*/  HMMA.16816.F32.BF16 R24, R8, R34, R24 ;  /* 0x000000220818723c */ /* 0x000fe20000041818 */
[----:B------:R-:W1:Y:S01]  /*6300*/  LDSM.16.MT88.4 R32, [R134+0x5c00] ;  /* 0x005c00008620783b */ /* 0x000e620000004200 */
[----:B--2---:R-:W-:-:S04]  /*6310*/  FFMA.FTZ R0, R122, c[0x0][0x23c], -R4 ;  /* 0x00008f007a007a23 */ /* 0x004fc80000010804 */
[----:B------:R2:W-:Y:S02]  /*6320*/  MUFU.EX2 R94, R0 ;  /* 0x00000000005e7308 */ /* 0x0005e40000000800 */
[C---:B------:R-:W-:Y:S08]  /*6330*/  HMMA.16816.F32.BF16 R16, R8.reuse, R36, R16 ;  /* 0x000000240810723c */ /* 0x040ff00000041810 */
[----:B------:R-:W-:Y:S01]  /*6340*/  HMMA.16816.F32.BF16 R12, R8, R38, R12 ;  /* 0x00000026080c723c */ /* 0x000fe2000004180c */
[----:B------:R-:W3:Y:S01]  /*6350*/  LDSM.16.MT88.4 R36, [R135+0x5c00] ;  /* 0x005c00008724783b */ /* 0x000ee20000004200 */
[----:B--2---:R-:W-:-:S05]  /*6360*/  FFMA.FTZ R0, R125, c[0x0][0x23c], -R4 ;  /* 0x00008f007d007a23 */ /* 0x004fca0000010804 */
[----:B------:R-:W-:Y:S02]  /*6370*/  F2FP.BF16.PACK_AB R8, R207, R204 ;  /* 0x000000cccf08723e */ /* 0x000fe400000010ff */
[----:B------:R-:W-:Y:S01]  /*6380*/  F2FP.BF16.PACK_AB R10, R208, R206 ;  /* 0x000000ced00a723e */ /* 0x000fe200000010ff */
[----:B------:R2:W4:Y:S02]  /*6390*/  MUFU.EX2 R95, R0 ;  /* 0x00000000005f7308 */ /* 0x0005240000000800 */
[----:B--2---:R-:W-:Y:S01]  /*63a0*/  FFMA.FTZ R0, R123, c[0x0][0x23c], -R4 ;  /* 0x00008f007b007a23 */ /* 0x004fe20000010804 */
[----:B----4-:R-:W-:-:S05]  /*63b0*/  F2FP.BF16.PACK_AB R9, R95, R94 ;  /* 0x0000005e5f09723e */ /* 0x010fca00000010ff */
[----:B------:R2:W-:Y:S02]  /*63c0*/  MUFU.EX2 R96, R0 ;  /* 0x0000000000607308 */ /* 0x0005e40000000800 */
[----:B--2---:R-:W-:-:S06]  /*63d0*/  FFMA.FTZ R0, R124, c[0x0][0x23c], -R4 ;  /* 0x00008f007c007a23 */ /* 0x004fcc0000010804 */
[----:B------:R2:W4:Y:S02]  /*63e0*/  MUFU.EX2 R93, R0 ;  /* 0x00000000005d7308 */ /* 0x0005240000000800 */
[----:B--2---:R-:W-:Y:S01]  /*63f0*/  FFMA.FTZ R0, R54, c[0x0][0x23c], -R5 ;  /* 0x00008f0036007a23 */ /* 0x004fe20000010805 */
[----:B----4-:R-:W-:-:S05]  /*6400*/  F2FP.BF16.PACK_AB R11, R93, R96 ;  /* 0x000000605d0b723e */ /* 0x010fca00000010ff */
[----:B------:R2:W-:Y:S02]  /*6410*/  MUFU.EX2 R114, R0 ;  /* 0x0000000000727308 */ /* 0x0005e40000000800 */
[C---:B------:R-:W-:Y:S08]  /*6420*/  HMMA.16816.F32.BF16 R28, R8.reuse, R40, R28 ;  /* 0x00000028081c723c */ /* 0x040ff0000004181c */
[----:B------:R-:W-:Y:S01]  /*6430*/  HMMA.16816.F32.BF16 R24, R8, R42, R24 ;  /* 0x0000002a0818723c */ /* 0x000fe20000041818 */
[----:B------:R-:W4:Y:S01]  /*6440*/  LDSM.16.MT88.4 R40, [R134+0x6000] ;  /* 0x006000008628783b */ /* 0x000f220000004200 */
[----:B--2---:R-:W-:-:S04]  /*6450*/  FFMA.FTZ R0, R126, c[0x0][0x23c], -R4 ;  /* 0x00008f007e007a23 */ /* 0x004fc80000010804 */
[----:B------:R2:W-:Y:S02]  /*6460*/  MUFU.EX2 R54, R0 ;  /* 0x0000000000367308 */ /* 0x0005e40000000800 */
[C---:B------:R-:W-:Y:S08]  /*6470*/  HMMA.16816.F32.BF16 R16, R8.reuse, R44, R16 ;  /* 0x0000002c0810723c */ /* 0x040ff00000041810 */
[----:B------:R-:W-:Y:S01]  /*6480*/  HMMA.16816.F32.BF16 R12, R8, R46, R12 ;  /* 0x0000002e080c723c */ /* 0x000fe2000004180c */
[----:B------:R-:W5:Y:S01]  /*6490*/  LDSM.16.MT88.4 R44, [R135+0x6000] ;  /* 0x00600000872c783b */ /* 0x000f620000004200 */
        /* <DEDUP_REMOVED lines=12> */
[C---:B------:R-:W-:Y:S08]  /*6560*/  HMMA.16816.F32.BF16 R28, R8.reuse, R32, R28 ;  /* 0x00000020081c723c */ /* 0x040ff0000004181c */
[----:B------:R-:W-:Y:S01]  /*6570*/  HMMA.16816.F32.BF16 R24, R8, R34, R24 ;  /* 0x000000220818723c */ /* 0x000fe20000041818 */
[----:B------:R-:W2:Y:S01]  /*6580*/  LDSM.16.MT88.4 R32, [R134+0x6400] ;  /* 0x006400008620783b */ /* 0x000ea20000004200 */
[----:B-1----:R-:W-:-:S04]  /*6590*/  FFMA.FTZ R0, R130, c[0x0][0x23c], -R4 ;  /* 0x00008f0082007a23 */ /* 0x002fc80000010804 */
[----:B------:R1:W-:Y:S02]  /*65a0*/  MUFU.EX2 R86, R0 ;  /* 0x0000000000567308 */ /* 0x0003e40000000800 */
[C---:B---3--:R-:W-:Y:S08]  /*65b0*/  HMMA.16816.F32.BF16 R16, R8.reuse, R36, R16 ;  /* 0x000000240810723c */ /* 0x048ff00000041810 */
[----:B------:R-:W-:Y:S01]  /*65c0*/  HMMA.16816.F32.BF16 R12, R8, R38, R12 ;  /* 0x00000026080c723c */ /* 0x000fe2000004180c */
[----:B------:R-:W3:Y:S01]  /*65d0*/  LDSM.16.MT88.4 R36, [R135+0x6400] ;  /* 0x006400008724783b */ /* 0x000ee20000004200 */
        /* <DEDUP_REMOVED lines=55> */
[----:B-1----:R-:W-:-:S03]  /*6950*/  FFMA.FTZ R0, R143, c[0x0][0x23c], -R4 ;  /* 0x00008f008f007a23 */ /* 0x002fc60000010804 */
[----:B------:R-:W-:Y:S01]  /*6960*/  LDSM.16.MT88.4 R140, [R134+0x8800] ;  /* 0x00880000868c783b */ /* 0x000fe20000004200 */
        /* <DEDUP_REMOVED lines=59> */
[----:B-1----:R-:W-:-:S04]  /*6d20*/  FFMA.FTZ R0, R154, c[0x0][0x23c], -R4 ;  /* 0x00008f009a007a23 */ /* 0x002fc80000010804 */
[----:B------:R1:W-:Y:S03]  /*6d30*/  MUFU.EX2 R61, R0 ;  /* 0x00000000003d7308 */ /* 0x0003e60000000800 */
[C---:B---3--:R-:W-:Y:S07]  /*6d40*/  HMMA.16816.F32.BF16 R32, R8.reuse, R36, R16 ;  /* 0x000000240820723c */ /* 0x048fee0000041810 */
[----:B------:R-:W-:Y:S01]  /*6d50*/  FADD.FTZ R16, R200, R6 ;  /* 0x00000006c8107221 */ /* 0x000fe20000010000 */
[----:B------:R-:W-:Y:S01]  /*6d60*/  HMMA.16816.F32.BF16 R12, R8, R38, R12 ;  /* 0x00000026080c723c */ /* 0x000fe2000004180c */
[----:B------:R-:W-:Y:S01]  /*6d70*/  FFMA.FTZ R6, R107, c[0x0][0x23c], -R4 ;  /* 0x00008f006b067a23 */ /* 0x000fe20000010804 */
[----:B------:R-:W2:Y:S01]  /*6d80*/  LDSM.16.MT88.4 R36, [R135+0x7c00] ;  /* 0x007c00008724783b */ /* 0x000ea20000004200 */
        /* <DEDUP_REMOVED lines=9> */
[----:B---3--:R-:W-:Y:S02]  /*6e20*/  FFMA.FTZ R6, R156, c[0x0][0x23c], -R4 ;  /* 0x00008f009c067a23 */ /* 0x008fe40000010804 */
        /* <DEDUP_REMOVED lines=9> */
[----:B---3--:R-:W-:Y:S02]  /*6ec0*/  FFMA.FTZ R6, R157, c[0x0][0x23c], -R4 ;  /* 0x00008f009d067a23 */ /* 0x008fe40000010804 */
        /* <DEDUP_REMOVED lines=11> */
[----:B------:R1:W3:Y:S01]  /*6f80*/  MUFU.EX2 R57, R6 ;  /* 0x0000000600397308 */ /* 0x0002e20000000800 */
[----:B------:R-:W-:-:S05]  /*6f90*/  FADD.FTZ R2, R217, R2 ;  /* 0x00000002d9027221 */ /* 0x000fca0000010000 */
[C---:B----4-:R-:W-:Y:S02]  /*6fa0*/  HMMA.16816.F32.BF16 R24, R8.reuse, R42, R24 ;  /* 0x0000002a0818723c */ /* 0x050fe40000041818 */
[----:B------:R4:W-:Y:S06]  /*6fb0*/  MUFU.EX2 R78, R0 ;  /* 0x00000000004e7308 */ /* 0x0009ec0000000800 */
[----:B------:R-:W-:Y:S01]  /*6fc0*/  HMMA.16816.F32.BF16 R28, R8, R40, R28 ;  /* 0x00000028081c723c */ /* 0x000fe2000004181c */
[----:B------:R-:W2:Y:S01]  /*6fd0*/  LDSM.16.MT88.4 R40, [R134+0x8000] ;  /* 0x008000008628783b */ /* 0x000ea20000004200 */
[----:B-1----:R-:W-:-:S04]  /*6fe0*/  FFMA.FTZ R6, R67, c[0x0][0x23c], -R5 ;  /* 0x00008f0043067a23 */ /* 0x002fc80000010805 */
[----:B------:R1:W-:Y:S02]  /*6ff0*/  MUFU.EX2 R67, R6 ;  /* 0x0000000600437308 */ /* 0x0003e40000000800 */
[----:B-----5:R-:W-:Y:S01]  /*7000*/  HMMA.16816.F32.BF16 R16, R8, R44, R32 ;  /* 0x0000002c0810723c */ /* 0x020fe20000041820 */
[----:B----4-:R-:W-:-:S05]  /*7010*/  FFMA.FTZ R0, R110, c[0x0][0x23c], -R4 ;  /* 0x00008f006e007a23 */ /* 0x010fca0000010804 */
[----:B------:R4:W5:Y:S02]  /*7020*/  MUFU.EX2 R60, R0 ;  /* 0x00000000003c7308 */ /* 0x0009640000000800 */
[----:B------:R-:W-:Y:S01]  /*7030*/  HMMA.16816.F32.BF16 R12, R8, R46, R12 ;  /* 0x0000002e080c723c */ /* 0x000fe2000004180c */
[----:B------:R-:W-:Y:S01]  /*7040*/  LDSM.16.MT88.4 R44, [R134+0x8400] ;  /* 0x00840000862c783b */ /* 0x000fe20000004200 */
[----:B-1----:R-:W-:-:S05]  /*7050*/  FFMA.FTZ R6, R158, c[0x0][0x23c], -R4 ;  /* 0x00008f009e067a23 */ /* 0x002fca0000010804 */
[----:B------:R-:W-:Y:S02]  /*7060*/  F2FP.BF16.PACK_AB R8, R249, R247 ;  /* 0x000000f7f908723e */ /* 0x000fe400000010ff */
[----:B------:R-:W-:Y:S01]  /*7070*/  F2FP.BF16.PACK_AB R10, R250, R248 ;  /* 0x000000f8fa0a723e */ /* 0x000fe200000010ff */
[----:B------:R1:W-:Y:S01]  /*7080*/  MUFU.EX2 R55, R6 ;  /* 0x0000000600377308 */ /* 0x0003e20000000800 */
[----:B---3--:R-:W-:Y:S01]  /*7090*/  F2FP.BF16.PACK_AB R11, R57, R58 ;  /* 0x0000003a390b723e */ /* 0x008fe200000010ff */
[----:B----4-:R-:W-:Y:S01]  /*70a0*/  FADD.FTZ R0, R92, R7 ;  /* 0x000000075c007221 */ /* 0x010fe20000010000 */
[----:B-----5:R-:W-:-:S03]  /*70b0*/  F2FP.BF16.PACK_AB R9, R59, R60 ;  /* 0x0000003c3b09723e */ /* 0x020fc600000010ff */
[----:B------:R-:W-:-:S04]  /*70c0*/  FADD.FTZ R0, R98, R0 ;  /* 0x0000000062007221 */ /* 0x000fc80000010000 */
[----:B------:R-:W-:Y:S01]  /*70d0*/  FADD.FTZ R0, R97, R0 ;  /* 0x0000000061007221 */ /* 0x000fe20000010000 */
[C---:B------:R-:W-:Y:S03]  /*70e0*/  HMMA.16816.F32.BF16 R24, R8.reuse, R50, R24 ;  /* 0x000000320818723c */ /* 0x040fe60000041818 */
[----:B------:R-:W-:Y:S02]  /*70f0*/  FADD.FTZ R0, R94, R0 ;  /* 0x000000005e007221 */ /* 0x000fe40000010000 */
[----:B-1----:R-:W-:Y:S02]  /*7100*/  FFMA.FTZ R6, R159, c[0x0][0x23c], -R4 ;  /* 0x00008f009f067a23 */ /* 0x002fe40000010804 */
[----:B------:R-:W-:Y:S01]  /*7110*/  FADD.FTZ R0, R95, R0 ;  /* 0x000000005f007221 */ /* 0x000fe20000010000 */
[----:B------:R-:W-:Y:S01]  /*7120*/  HMMA.16816.F32.BF16 R32, R8, R48, R28 ;  /* 0x000000300820723c */ /* 0x000fe2000004181c */
[----:B------:R-:W1:Y:S02]  /*7130*/  LDSM.16.MT88.4 R28, [R135+0x8000] ;  /* 0x00800000871c783b */ /* 0x000e640000004200 */
[----:B------:R-:W-:-:S04]  /*7140*/  FADD.FTZ R0, R96, R0 ;  /* 0x0000000060007221 */ /* 0x000fc80000010000 */
[----:B------:R-:W-:Y:S01]  /*7150*/  FADD.FTZ R0, R93, R0 ;  /* 0x000000005d007221 */ /* 0x000fe20000010000 */
[C---:B--2---:R-:W-:Y:S03]  /*7160*/  HMMA.16816.F32.BF16 R16, R8.reuse, R36, R16 ;  /* 0x000000240810723c */ /* 0x044fe60000041810 */
[----:B------:R-:W-:Y:S02]  /*7170*/  FADD.FTZ R0, R54, R0 ;  /* 0x0000000036007221 */ /* 0x000fe40000010000 */
[----:B------:R2:W3:Y:S02]  /*7180*/  MUFU.EX2 R54, R6 ;  /* 0x0000000600367308 */ /* 0x0004e40000000800 */
[----:B------:R-:W-:Y:S01]  /*7190*/  FADD.FTZ R0, R91, R0 ;  /* 0x000000005b007221 */ /* 0x000fe20000010000 */
[----:B------:R-:W-:Y:S03]  /*71a0*/  HMMA.16816.F32.BF16 R12, R8, R38, R12 ;  /* 0x00000026080c723c */ /* 0x000fe6000004180c */
[----:B------:R-:W-:-:S04]  /*71b0*/  FADD.FTZ R0, R90, R0 ;  /* 0x000000005a007221 */ /* 0x000fc80000010000 */
[----:B------:R-:W-:Y:S01]  /*71c0*/  FADD.FTZ R0, R89, R0 ;  /* 0x0000000059007221 */ /* 0x000fe20000010000 */
[----:B------:R-:W-:Y:S02]  /*71d0*/  F2FP.BF16.PACK_AB R8, R114, R115 ;  /* 0x000000737208723e */ /* 0x000fe400000010ff */
[----:B------:R-:W-:Y:S01]  /*71e0*/  F2FP.BF16.PACK_AB R10, R105, R113 ;  /* 0x00000071690a723e */ /* 0x000fe200000010ff */
[----:B------:R-:W-:Y:S02]  /*71f0*/  FADD.FTZ R0, R86, R0 ;  /* 0x0000000056007221 */ /* 0x000fe40000010000 */
[----:B--2---:R-:W-:Y:S01]  /*7200*/  FFMA.FTZ R6, R160, c[0x0][0x23c], -R4 ;  /* 0x00008f00a0067a23 */ /* 0x004fe20000010804 */
[----:B---3--:R-:W-:Y:S01]  /*7210*/  F2FP.BF16.PACK_AB R9, R54, R55 ;  /* 0x000000373609723e */ /* 0x008fe200000010ff */
[----:B------:R-:W-:Y:S02]  /*7220*/  FADD.FTZ R0, R87, R0 ;  /* 0x0000000057007221 */ /* 0x000fe40000010000 */
[----:B------:R2:W-:Y:S02]  /*7230*/  MUFU.EX2 R52, R6 ;  /* 0x0000000600347308 */ /* 0x0005e40000000800 */
[----:B------:R-:W-:-:S04]  /*7240*/  FADD.FTZ R0, R85, R0 ;  /* 0x0000000055007221 */ /* 0x000fc80000010000 */
[----:B------:R-:W-:-:S04]  /*7250*/  FADD.FTZ R0, R56, R0 ;  /* 0x0000000038007221 */ /* 0x000fc80000010000 */
[----:B------:R-:W-:-:S04]  /*7260*/  FADD.FTZ R0, R82, R0 ;  /* 0x0000000052007221 */ /* 0x000fc80000010000 */
[----:B------:R-:W-:Y:S02]  /*7270*/  FADD.FTZ R0, R84, R0 ;  /* 0x0000000054007221 */ /* 0x000fe40000010000 */
[----:B--2---:R-:W-:Y:S02]  /*7280*/  FFMA.FTZ R6, R161, c[0x0][0x23c], -R4 ;  /* 0x00008f00a1067a23 */ /* 0x004fe40000010804 */
[----:B------:R-:W-:Y:S02]  /*7290*/  FADD.FTZ R0, R83, R0 ;  /* 0x0000000053007221 */ /* 0x000fe40000010000 */
[----:B------:R2:W3:Y:S02]  /*72a0*/  MUFU.EX2 R51, R6 ;  /* 0x0000000600337308 */ /* 0x0004e40000000800 */
[----:B------:R-:W-:-:S04]  /*72b0*/  FADD.FTZ R0, R81, R0 ;  /* 0x0000000051007221 */ /* 0x000fc80000010000 */
[----:B------:R-:W-:-:S04]  /*72c0*/  FADD.FTZ R0, R77, R0 ;  /* 0x000000004d007221 */ /* 0x000fc80000010000 */
[----:B------:R-:W-:-:S04]  /*72d0*/  FADD.FTZ R0, R80, R0 ;  /* 0x0000000050007221 */ /* 0x000fc80000010000 */
[----:B------:R-:W-:Y:S02]  /*72e0*/  FADD.FTZ R0, R79, R0 ;  /* 0x000000004f007221 */ /* 0x000fe40000010000 */
[----:B--2---:R-:W-:Y:S01]  /*72f0*/  FFMA.FTZ R6, R68, c[0x0][0x23c], -R5 ;  /* 0x00008f0044067a23 */ /* 0x004fe20000010805 */
[----:B---3--:R-:W-:Y:S01]  /*7300*/  F2FP.BF16.PACK_AB R11, R51, R52 ;  /* 0x00000034330b723e */ /* 0x008fe200000010ff */
[----:B------:R-:W-:Y:S02]  /*7310*/  FADD.FTZ R0, R76, R0 ;  /* 0x000000004c007221 */ /* 0x000fe40000010000 */
[----:B------:R2:W-:Y:S02]  /*7320*/  MUFU.EX2 R56, R6 ;  /* 0x0000000600387308 */ /* 0x0005e40000000800 */
[----:B------:R-:W-:Y:S02]  /*7330*/  FADD.FTZ R0, R74, R0 ;  /* 0x000000004a007221 */ /* 0x000fe40000010000 */
[----:B------:R-:W-:Y:S02]  /*7340*/  HMMA.16816.F32.BF16 R32, R8, R40, R32 ;  /* 0x000000280820723c */ /* 0x000fe40000041820 */
[----:B------:R-:W-:-:S04]  /*7350*/  FADD.FTZ R0, R75, R0 ;  /* 0x000000004b007221 */ /* 0x000fc80000010000 */
[----:B------:R-:W-:Y:S02]  /*7360*/  FADD.FTZ R0, R73, R0 ;  /* 0x0000000049007221 */ /* 0x000fe40000010000 */
[C---:B------:R-:W-:Y:S01]  /*7370*/  HMMA.16816.F32.BF16 R36, R8.reuse, R42, R24 ;  /* 0x0000002a0824723c */ /* 0x040fe20000041818 */
[----:B------:R-:W3:Y:S01]  /*7380*/  LDSM.16.MT88.4 R24, [R135+0x8400] ;  /* 0x008400008718783b */ /* 0x000ee20000004200 */
[----:B------:R-:W-:Y:S02]  /*7390*/  FADD.FTZ R0, R72, R0 ;  /* 0x0000000048007221 */ /* 0x000fe40000010000 */
[----:B--2---:R-:W-:Y:S02]  /*73a0*/  FFMA.FTZ R6, R100, c[0x0][0x23c], -R5 ;  /* 0x00008f0064067a23 */ /* 0x004fe40000010805 */
[----:B------:R-:W-:Y:S02]  /*73b0*/  FADD.FTZ R0, R70, R0 ;  /* 0x0000000046007221 */ /* 0x000fe40000010000 */
[----:B------:R2:W-:Y:S01]  /*73c0*/  MUFU.EX2 R53, R6 ;  /* 0x0000000600357308 */ /* 0x0005e20000000800 */
[----:B-1----:R-:W-:Y:S01]  /*73d0*/  HMMA.16816.F32.BF16 R16, R8, R28, R16 ;  /* 0x0000001c0810723c */ /* 0x002fe20000041810 */
        /* <DEDUP_REMOVED lines=30> */
[----:B------:R1:W-:Y:S01]  /*75c0*/  MUFU.EX2 R48, R6 ;  /* 0x0000000600307308 */ /* 0x0003e20000000800 */
        /* <DEDUP_REMOVED lines=20> */
[----:B------:R-:W-:Y:S02]  /*7710*/  FFMA.FTZ R6, R162, c[0x0][0x23c], -R5 ;  /* 0x00008f00a2067a23 */ /* 0x000fe40000010805 */
[----:B------:R-:W-:Y:S02]  /*7720*/  FADD.FTZ R2, R237, R2 ;  /* 0x00000002ed027221 */ /* 0x000fe40000010000 */
[----:B------:R-:W1:Y:S01]  /*7730*/  MUFU.EX2 R43, R6 ;  /* 0x00000006002b7308 */ /* 0x000e620000000800 */
[----:B------:R-:W-:Y:S01]  /*7740*/  FADD.FTZ R0, R48, R0 ;  /* 0x0000000030007221 */ /* 0x000fe20000010000 */
[----:B------:R-:W-:Y:S01]  /*7750*/  HMMA.16816.F32.BF16 R136, R8, R44, R32 ;  /* 0x0000002c0888723c */ /* 0x000fe20000041820 */
[----:B------:R-:W-:Y:S01]  /*7760*/  FADD.FTZ R2, R236, R2 ;  /* 0x00000002ec027221 */ /* 0x000fe20000010000 */
[----:B------:R-:W2:Y:S01]  /*7770*/  LDSM.16.MT88.4 R32, [R135+0x8800] ;  /* 0x008800008720783b */ /* 0x000ea20000004200 */
[----:B------:R-:W-:-:S02]  /*7780*/  FADD.FTZ R0, R42, R0 ;  /* 0x000000002a007221 */ /* 0x000fc40000010000 */
        /* <DEDUP_REMOVED lines=81> */
.L_x_1534:
        /* <DEDUP_REMOVED lines=64> */
.L_x_1531:
        /* <DEDUP_REMOVED lines=28> */
[----:B------:R-:W-:Y:S07]  /*8260*/  ISETP.GT.AND P0, PT, R186, R242, PT ;  /* 0x000000f2ba00720c */ /* 0x000fee0003f04270 */
        /* <DEDUP_REMOVED lines=425> */
.L_x_1533:
        /* <DEDUP_REMOVED lines=30> */
.L_x_1532:
        /* <DEDUP_REMOVED lines=714> */
.L_x_1530:
[----:B------:R-:W2:Y:S01]  /*cb80*/  LDL.LU R23, [R1] ;  /* 0x0000000001177983 */ /* 0x000ea20000300800 */
[----:B------:R-:W-:Y:S03]  /*cb90*/  BSSY B0, `(.L_x_1535) ;  /* 0x000008f000007945 */ /* 0x000fe60003800000 */
[----:B------:R-:W1:Y:S04]  /*cba0*/  SHFL.BFLY PT, R0, R237, 0x2, 0x1f ;  /* 0x0c401f00ed007f89 */ /* 0x000e6800000e0000 */
[----:B------:R-:W3:Y:S04]  /*cbb0*/  S2R R9, SR_TID.X ;  /* 0x0000000000097919 */ /* 0x000ee80000002100 */
[----:B------:R-:W4:Y:S04]  /*cbc0*/  SHFL.BFLY PT, R2, R236, 0x2, 0x1f ;  /* 0x0c401f00ec027f89 */ /* 0x000f2800000e0000 */
[----:B------:R-:W5:Y:S01]  /*cbd0*/  S2R R21, SR_TID.X ;  /* 0x0000000000157919 */ /* 0x000f620000002100 */
[----:B-1----:R-:W-:Y:S01]  /*cbe0*/  FADD.FTZ R0, R0, R237 ;  /* 0x000000ed00007221 */ /* 0x002fe20000010000 */
[----:B---3--:R-:W-:-:S04]  /*cbf0*/  SHF.R.S32.HI R6, RZ, 0x1f, R9 ;  /* 0x0000001fff067819 */ /* 0x008fc80000011409 */
[----:B------:R-:W1:Y:S01]  /*cc00*/  SHFL.BFLY PT, R4, R0, 0x1, 0x1f ;  /* 0x0c201f0000047f89 */ /* 0x000e6200000e0000 */
[----:B----4-:R-:W-:Y:S01]  /*cc10*/  FADD.FTZ R2, R2, R236 ;  /* 0x000000ec02027221 */ /* 0x010fe20000010000 */
[----:B------:R-:W-:Y:S02]  /*cc20*/  LEA.HI R6, R6, R9, RZ, 0x3 ;  /* 0x0000000906067211 */ /* 0x000fe400078f18ff */
[----:B-----5:R-:W-:Y:S02]  /*cc30*/  SHF.R.S32.HI R22, RZ, 0x1f, R21 ;  /* 0x0000001fff167819 */ /* 0x020fe40000011415 */
[----:B------:R-:W3:Y:S02]  /*cc40*/  SHFL.BFLY PT, R5, R2, 0x1, 0x1f ;  /* 0x0c201f0002057f89 */ /* 0x000ee400000e0000 */
[CC--:B------:R-:W-:Y:S02]  /*cc50*/  LEA.HI R7, R22.reuse, R21.reuse, RZ, 0x2 ;  /* 0x0000001516077211 */ /* 0x0c0fe400078f10ff */
[----:B------:R-:W-:-:S02]  /*cc60*/  LEA.HI R15, R22, R21, RZ, 0x5 ;  /* 0x00000015160f7211 */ /* 0x000fc400078f28ff */
[----:B------:R-:W-:Y:S02]  /*cc70*/  LOP3.LUT R8, R7, 0xfffffffc, RZ, 0xc0, !PT ;  /* 0xfffffffc07087812 */ /* 0x000fe400078ec0ff */
[----:B------:R-:W-:Y:S02]  /*cc80*/  SHF.R.S32.HI R7, RZ, 0x2, R7 ;  /* 0x00000002ff077819 */ /* 0x000fe40000011407 */
[----:B------:R-:W-:Y:S01]  /*cc90*/  SHF.R.S32.HI R14, RZ, 0x5, R15 ;  /* 0x00000005ff0e7819 */ /* 0x000fe2000001140f */
[----:B------:R-:W-:Y:S02]  /*cca0*/  IMAD.IADD R8, R21, 0x1, -R8 ;  /* 0x0000000115087824 */ /* 0x000fe400078e0a08 */
[----:B-1----:R-:W-:Y:S01]  /*ccb0*/  FADD.FTZ R12, R0, R4 ;  /* 0x00000004000c7221 */ /* 0x002fe20000010000 */
[----:B------:R-:W-:Y:S01]  /*ccc0*/  SHF.R.S32.HI R4, RZ, 0x3, R6 ;  /* 0x00000003ff047819 */ /* 0x000fe20000011406 */
[----:B------:R-:W-:Y:S01]  /*ccd0*/  IMAD R14, R14, 0x100, R8 ;  /* 0x000001000e0e7824 */ /* 0x000fe200078e0208 */
[----:B------:R-:W-:-:S02]  /*cce0*/  LEA.HI R8, R22, R21, RZ, 0x6 ;  /* 0x0000001516087211 */ /* 0x000fc400078f30ff */
[C---:B------:R-:W-:Y:S02]  /*ccf0*/  LEA.HI R0, R6.reuse, R4, RZ, 0x1 ;  /* 0x0000000406007211 */ /* 0x040fe400078f08ff */
[----:B------:R-:W-:Y:S01]  /*cd00*/  LOP3.LUT R6, R6, 0xfffffff8, RZ, 0xc0, !PT ;  /* 0xfffffff806067812 */ /* 0x000fe200078ec0ff */
[----:B------:R-:W-:Y:S01]  /*cd10*/  IMAD.SHL.U32 R8, R8, 0x4, RZ ;  /* 0x0000000408087824 */ /* 0x000fe200078e00ff */
[----:B------:R-:W-:Y:S01]  /*cd20*/  LOP3.LUT R0, R0, 0xfffffffe, RZ, 0xc0, !PT ;  /* 0xfffffffe00007812 */ /* 0x000fe200078ec0ff */
[----:B---3--:R-:W-:Y:S01]  /*cd30*/  FADD.FTZ R13, R2, R5 ;  /* 0x00000005020d7221 */ /* 0x008fe20000010000 */
[----:B------:R-:W-:Y:S01]  /*cd40*/  IADD3 R6, -R6, R9, RZ ;  /* 0x0000000906067210 */ /* 0x000fe20007ffe1ff */
[----:B------:R-:W-:Y:S01]  /*cd50*/  IMAD.MOV.U32 R2, RZ, RZ, 0x3f800000 ;  /* 0x3f800000ff027424 */ /* 0x000fe200078e00ff */
[----:B------:R-:W-:Y:S01]  /*cd60*/  LOP3.LUT R8, R8, 0x3fffff00, RZ, 0xc0, !PT ;  /* 0x3fffff0008087812 */ /* 0x000fe200078ec0ff */
[----:B------:R-:W-:Y:S01]  /*cd70*/  IMAD.IADD R10, R4, 0x1, -R0 ;  /* 0x00000001040a7824 */ /* 0x000fe200078e0a00 */
[----:B------:R-:W-:Y:S01]  /*cd80*/  SHF.R.S32.HI R0, RZ, 0x1f, R7 ;  /* 0x0000001fff007819 */ /* 0x000fe20000011407 */
[----:B------:R-:W-:Y:S01]  /*cd90*/  IMAD.MOV.U32 R5, RZ, RZ, 0x3f800000 ;  /* 0x3f800000ff057424 */ /* 0x000fe200078e00ff */
[----:B------:R-:W-:Y:S01]  /*cda0*/  LEA.HI R4, R22, R21, RZ, 0x4 ;  /* 0x0000001516047211 */ /* 0x000fe200078f20ff */
[----:B------:R-:W-:Y:S01]  /*cdb0*/  IMAD R10, R10, 0x20, R8 ;  /* 0x000000200a0a7824 */ /* 0x000fe200078e0208 */
[----:B------:R-:W-:Y:S01]  /*cdc0*/  LEA.HI R0, R0, R7, RZ, 0x3 ;  /* 0x0000000700007211 */ /* 0x000fe200078f18ff */
[----:B------:R-:W-:Y:S01]  /*cdd0*/  BAR.SYNC.DEFER_BLOCKING 0x0 ;  /* 0x0000000000007b1d */ /* 0x000fe20000010000 */
[----:B------:R-:W-:Y:S01]  /*cde0*/  FSETP.NE.FTZ.AND P3, PT, R13, RZ, PT ;  /* 0x000000ff0d00720b */ /* 0x000fe20003f75000 */
[----:B------:R-:W-:Y:S01]  /*cdf0*/  IMAD R11, R252, 0x4, R10 ;  /* 0x00000004fc0b7824 */ /* 0x000fe200078e020a */
[----:B------:R-:W-:-:S02]  /*ce00*/  LOP3.LUT R0, R0, 0xfffffff8, RZ, 0xc0, !PT ;  /* 0xfffffff800007812 */ /* 0x000fc400078ec0ff */
[----:B------:R-:W-:Y:S02]  /*ce10*/  SHF.R.S32.HI R4, RZ, 0x4, R4 ;  /* 0x00000004ff047819 */ /* 0x000fe40000011404 */
[----:B------:R-:W-:Y:S02]  /*ce20*/  IADD3 R7, R7, -R0, RZ ;  /* 0x8000000007077210 */ /* 0x000fe40007ffe0ff */
[----:B------:R-:W-:Y:S01]  /*ce30*/  LEA.HI R0, R6, R6, RZ, 0x1 ;  /* 0x0000000606007211 */ /* 0x000fe200078f08ff */
[----:B------:R-:W-:Y:S01]  /*ce40*/  IMAD.SHL.U32 R4, R4, 0x40, RZ ;  /* 0x0000004004047824 */ /* 0x000fe200078e00ff */
[----:B------:R-:W-:Y:S02]  /*ce50*/  LEA.HI R6, R7, R7, RZ, 0x1 ;  /* 0x0000000707067211 */ /* 0x000fe400078f08ff */
[----:B------:R-:W-:Y:S01]  /*ce60*/  SHF.R.S32.HI R8, RZ, 0x1, R0 ;  /* 0x00000001ff087819 */ /* 0x000fe20000011400 */
[----:B------:R-:W1:Y:S01]  /*ce70*/  @P3 MUFU.RCP R2, R13 ;  /* 0x0000000d00023308 */ /* 0x000e620000001000 */
[----:B------:R-:W-:-:S02]  /*ce80*/  FSETP.NE.FTZ.AND P2, PT, R12, RZ, PT ;  /* 0x000000ff0c00720b */ /* 0x000fc40003f55000 */
[----:B------:R-:W-:Y:S01]  /*ce90*/  SHF.R.S32.HI R0, RZ, 0x1, R6 ;  /* 0x00000001ff007819 */ /* 0x000fe20000011406 */
[----:B------:R-:W-:Y:S01]  /*cea0*/  IMAD.SHL.U32 R8, R8, 0x8, RZ ;  /* 0x0000000808087824 */ /* 0x000fe200078e00ff */
[----:B------:R-:W-:Y:S02]  /*ceb0*/  LOP3.LUT R6, R6, 0x1fffffe, RZ, 0xc0, !PT ;  /* 0x01fffffe06067812 */ /* 0x000fe400078ec0ff */
[----:B------:R-:W-:Y:S02]  /*cec0*/  SHF.L.U32 R9, R0, 0x6, RZ ;  /* 0x0000000600097819 */ /* 0x000fe400000006ff */
[----:B------:R-:W-:Y:S01]  /*ced0*/  LOP3.LUT R4, R4, 0xc0, RZ, 0xc0, !PT ;  /* 0x000000c004047812 */ /* 0x000fe200078ec0ff */
[----:B------:R-:W-:Y:S01]  /*cee0*/  IMAD.IADD R7, R7, 0x1, -R6 ;  /* 0x0000000107077824 */ /* 0x000fe200078e0a06 */
[----:B------:R-:W-:Y:S02]  /*cef0*/  LOP3.LUT R9, R9, 0xc0, RZ, 0xc0, !PT ;  /* 0x000000c009097812 */ /* 0x000fe400078ec0ff */
[----:B------:R-:W-:Y:S01]  /*cf00*/  LOP3.LUT R10, R4, 0x18, R8, 0xf8, !PT ;  /* 0x00000018040a7812 */ /* 0x000fe200078ef808 */
[----:B------:R-:W-:Y:S01]  /*cf10*/  IMAD R7, R7, 0x10, R14 ;  /* 0x0000001007077824 */ /* 0x000fe200078e020e */
[----:B------:R-:W-:Y:S01]  /*cf20*/  SHF.R.U32.HI R8, RZ, 0x3, R4 ;  /* 0x00000003ff087819 */ /* 0x000fe20000011604 */
[----:B------:R-:W3:Y:S01]  /*cf30*/  @P2 MUFU.RCP R5, R12 ;  /* 0x0000000c00052308 */ /* 0x000ee20000001000 */
[----:B------:R-:W-:Y:S01]  /*cf40*/  LEA.HI R4, R9, R9, RZ, 0x1d ;  /* 0x0000000909047211 */ /* 0x000fe200078fe8ff */
[----:B-1----:R-:W-:Y:S01]  /*cf50*/  FMUL.FTZ R136, R2, R136 ;  /* 0x0000008802887220 */ /* 0x002fe20000410000 */
[----:B------:R-:W-:Y:S01]  /*cf60*/  LOP3.LUT P0, RZ, R0, 0x2, RZ, 0xc0, !PT ;  /* 0x0000000200ff7812 */ /* 0x000fe2000780c0ff */
[----:B------:R-:W-:Y:S01]  /*cf70*/  FMUL.FTZ R137, R2, R137 ;  /* 0x0000008902897220 */ /* 0x000fe20000410000 */
[----:B------:R-:W-:Y:S01]  /*cf80*/  LOP3.LUT R6, R0, 0x1, RZ, 0xc0, !PT ;  /* 0x0000000100067812 */ /* 0x000fe200078ec0ff */
[C---:B------:R-:W-:Y:S01]  /*cf90*/  FMUL.FTZ R140, R2.reuse, R140 ;  /* 0x0000008c028c7220 */ /* 0x040fe20000410000 */
[----:B------:R-:W-:Y:S01]  /*cfa0*/  LEA R7, R7, R4, 0x1 ;  /* 0x0000000407077211 */ /* 0x000fe200078e08ff */
[----:B------:R-:W-:Y:S01]  /*cfb0*/  FMUL.FTZ R141, R2, R141 ;  /* 0x0000008d028d7220 */ /* 0x000fe20000410000 */
[----:B------:R-:W-:Y:S01]  /*cfc0*/  ISETP.NE.U32.AND P1, PT, R6, 0x1, PT ;  /* 0x000000010600780c */ /* 0x000fe20003f25070 */
[----:B------:R-:W-:Y:S01]  /*cfd0*/  IMAD.MOV.U32 R6, RZ, RZ, -0x20 ;  /* 0xffffffe0ff067424 */ /* 0x000fe200078e00ff */
[----:B------:R-:W-:Y:S01]  /*cfe0*/  LOP3.LUT R8, R10, R8, RZ, 0x3c, !PT ;  /* 0x000000080a087212 */ /* 0x000fe200078e3cff */
[----:B------:R-:W-:Y:S01]  /*cff0*/  IMAD.SHL.U32 R4, R7, 0x4, RZ ;  /* 0x0000000407047824 */ /* 0x000fe200078e00ff */
[----:B------:R-:W-:Y:S01]  /*d000*/  STS.64 [R7.X4], R136 ;  /* 0x0000008807007388 */ /* 0x000fe20000004a00 */
[----:B------:R-:W-:Y:S01]  /*d010*/  FMUL.FTZ R144, R2, R144 ;  /* 0x0000009002907220 */ /* 0x000fe20000410000 */
[----:B------:R-:W-:Y:S01]  /*d020*/  SEL R6, R6, 0x20, !P1 ;  /* 0x0000002006067807 */ /* 0x000fe20004800000 */
[C---:B------:R-:W-:Y:S01]  /*d030*/  FMUL.FTZ R145, R2.reuse, R145 ;  /* 0x0000009102917220 */ /* 0x040fe20000410000 */
[----:B------:R-:W-:Y:S01]  /*d040*/  IADD3 R0, R11, R8, RZ ;  /* 0x000000080b007210 */ /* 0x000fe20007ffe0ff */
[C---:B------:R-:W-:Y:S01]  /*d050*/  FMUL.FTZ R148, R2.reuse, R148 ;  /* 0x0000009402947220 */ /* 0x040fe20000410000 */
[----:B------:R-:W1:Y:S01]  /*d060*/  S2R R14, SR_CTAID.X ;  /* 0x00000000000e7919 */ /* 0x000e620000002500 */
[----:B------:R-:W-:Y:S01]  /*d070*/  FMUL.FTZ R149, R2, R149 ;  /* 0x0000009502957220 */ /* 0x000fe20000410000 */
[C---:B------:R-:W-:Y:S01]  /*d080*/  IADD3 R2, R4.reuse, 0x40, RZ ;  /* 0x0000004004027810 */ /* 0x040fe20007ffe0ff */
[C---:B---3--:R-:W-:Y:S01]  /*d090*/  FMUL.FTZ R139, R5.reuse, R139 ;  /* 0x0000008b058b7220 */ /* 0x048fe20000410000 */
[----:B------:R-:W-:Y:S01]  /*d0a0*/  @P0 IADD3 R2, R4, -0x40, RZ ;  /* 0xffffffc004020810 */ /* 0x000fe20007ffe0ff */
[C---:B------:R-:W-:Y:S01]  /*d0b0*/  FMUL.FTZ R138, R5.reuse, R138 ;  /* 0x0000008a058a7220 */ /* 0x040fe20000410000 */
[----:B------:R-:W-:Y:S01]  /*d0c0*/  LEA.HI R11, R22, R21, RZ, 0x3 ;  /* 0x00000015160b7211 */ /* 0x000fe200078f18ff */
[C---:B------:R-:W-:Y:S01]  /*d0d0*/  FMUL.FTZ R143, R5.reuse, R143 ;  /* 0x0000008f058f7220 */ /* 0x040fe20000410000 */
[----:B------:R-:W-:Y:S01]  /*d0e0*/  @P2 MUFU.LG2 R12, R12 ;  /* 0x0000000c000c2308 */ /* 0x000fe20000000c00 */
[C---:B------:R-:W-:Y:S01]  /*d0f0*/  FMUL.FTZ R142, R5.reuse, R142 ;  /* 0x0000008e058e7220 */ /* 0x040fe20000410000 */
[----:B------:R3:W-:Y:S01]  /*d100*/  STS.64 [R7.X4+0x400], R138 ;  /* 0x0004008a07007388 */ /* 0x0007e20000004a00 */
[----:B------:R-:W-:Y:S01]  /*d110*/  FMUL.FTZ R147, R5, R147 ;  /* 0x0000009305937220 */ /* 0x000fe20000410000 */
[----:B------:R-:W-:Y:S01]  /*d120*/  LOP3.LUT R8, R11, 0xfffffff8, RZ, 0xc0, !PT ;  /* 0xfffffff80b087812 */ /* 0x000fe200078ec0ff */
[----:B------:R-:W-:-:S02]  /*d130*/  FMUL.FTZ R146, R5, R146 ;  /* 0x0000009205927220 */ /* 0x000fc40000410000 */
[C---:B------:R-:W-:Y:S02]  /*d140*/  FMUL.FTZ R151, R5.reuse, R151 ;  /* 0x0000009705977220 */ /* 0x040fe40000410000 */
[----:B------:R-:W-:Y:S02]  /*d150*/  FMUL.FTZ R150, R5, R150 ;  /* 0x0000009605967220 */ /* 0x000fe40000410000 */
[----:B------:R-:W-:Y:S02]  /*d160*/  IMAD.IADD R5, R4, 0x1, R6 ;  /* 0x0000000104057824 */ /* 0x000fe400078e0206 */
[----:B------:R-:W-:Y:S02]  /*d170*/  IMAD.IADD R4, R6, 0x1, R2 ;  /* 0x0000000106047824 */ /* 0x000fe400078e0202 */
[----:B------:R-:W4:Y:S01]  /*d180*/  S2R R6, SR_CTAID.Z ;  /* 0x0000000000067919 */ /* 0x000f220000002700 */
[----:B------:R-:W-:Y:S02]  /*d190*/  IMAD.MOV.U32 R9, RZ, RZ, -0x800000 ;  /* 0xff800000ff097424 */ /* 0x000fe400078e00ff */
[----:B------:R-:W-:Y:S01]  /*d1a0*/  IMAD.MOV.U32 R10, RZ, RZ, -0x800000 ;  /* 0xff800000ff0a7424 */ /* 0x000fe200078e00ff */
[----:B------:R-:W-:Y:S04]  /*d1b0*/  STS.64 [R5], R140 ;  /* 0x0000008c05007388 */ /* 0x000fe80000000a00 */
[----:B------:R5:W-:Y:S04]  /*d1c0*/  STS.64 [R5+0x400], R142 ;  /* 0x0004008e05007388 */ /* 0x000be80000000a00 */
[----:B------:R-:W-:Y:S04]  /*d1d0*/  STS.64 [R2], R144 ;  /* 0x0000009002007388 */ /* 0x000fe80000000a00 */
[----:B------:R-:W-:Y:S04]  /*d1e0*/  STS.64 [R2+0x400], R146 ;  /* 0x0004009202007388 */ /* 0x000fe80000000a00 */
[----:B------:R-:W-:Y:S04]  /*d1f0*/  STS.64 [R4], R148 ;  /* 0x0000009404007388 */ /* 0x000fe80000000a00 */
[----:B------:R1:W-:Y:S04]  /*d200*/  STS.64 [R4+0x400], R150 ;  /* 0x0004009604007388 */ /* 0x0003e80000000a00 */
[----:B------:R-:W-:Y:S06]  /*d210*/  BAR.SYNC.DEFER_BLOCKING 0x0 ;  /* 0x0000000000007b1d */ /* 0x000fec0000010000 */
[----:B---3--:R-:W3:Y:S01]  /*d220*/  S2R R7, SR_CTAID.Y ;  /* 0x0000000000077919 */ /* 0x008ee20000002600 */
[----:B-----5:R5:W1:Y:S02]  /*d230*/  @P3 MUFU.LG2 R5, R13 ;  /* 0x0000000d00053308 */ /* 0x020a640000000c00 */
[----:B-1----:R-:W-:Y:S01]  /*d240*/  LOP3.LUT R4, R15, 0xffffffe0, RZ, 0xc0, !PT ;  /* 0xffffffe00f047812 */ /* 0x002fe200078ec0ff */
[----:B------:R-:W1:Y:S01]  /*d250*/  LDS.128 R32, [R0.X4] ;  /* 0x0000000000207984 */ /* 0x000e620000004c00 */
[----:B-----5:R-:W-:-:S03]  /*d260*/  IMAD.SHL.U32 R13, R14, 0x40, RZ ;  /* 0x000000400e0d7824 */ /* 0x020fc600078e00ff */
[----:B------:R-:W1:Y:S01]  /*d270*/  LDS.128 R28, [R0.X4+0x800] ;  /* 0x00080000001c7984 */ /* 0x000e620000004c00 */
[----:B------:R-:W-:-:S03]  /*d280*/  IMAD.IADD R4, R21, 0x1, -R4 ;  /* 0x0000000115047824 */ /* 0x000fc600078e0a04 */
[----:B------:R-:W1:Y:S02]  /*d290*/  LDS.128 R24, [R0.X4+0x1000] ;  /* 0x0010000000187984 */ /* 0x000e640000004c00 */
[----:B------:R-:W-:Y:S02]  /*d2a0*/  LOP3.LUT P0, RZ, R4, 0x3, RZ, 0xc0, !PT ;  /* 0x0000000304ff7812 */ /* 0x000fe4000780c0ff */
[----:B------:R5:W1:Y:S02]  /*d2b0*/  LDS.128 R16, [R0.X4+0x1800] ;  /* 0x0018000000107984 */ /* 0x000a640000004c00 */
[----:B-----5:R-:W-:-:S05]  /*d2c0*/  IADD3 R0, -R245, RZ, RZ ;  /* 0x000000fff5007210 */ /* 0x020fca0007ffe1ff */
[----:B----4-:R-:W-:Y:S02]  /*d2d0*/  IMAD R2, R0, c[0x0][0x1c0], R6 ;  /* 0x0000700000027a24 */ /* 0x010fe400078e0206 */
[----:B---3--:R-:W-:-:S04]  /*d2e0*/  IMAD R0, R7, c[0x0][0x210], R245 ;  /* 0x0000840007007a24 */ /* 0x008fc800078e02f5 */
[----:B------:R-:W-:Y:S01]  /*d2f0*/  IMAD R7, R0, c[0x0][0x1c0], R2 ;  /* 0x0000700000077a24 */ /* 0x000fe200078e0202 */
[----:B------:R-:W-:Y:S01]  /*d300*/  IADD3 R0, -R8, R21, RZ ;  /* 0x0000001508007210 */ /* 0x000fe20007ffe1ff */
[----:B------:R-:W-:Y:S02]  /*d310*/  @P3 FMUL.FTZ R8, R5, 0.69314718246459960938 ;  /* 0x3f31721805083820 */ /* 0x000fe40000410000 */
[----:B------:R-:W-:Y:S01]  /*d320*/  @P2 FMUL.FTZ R2, R12, 0.69314718246459960938 ;  /* 0x3f3172180c022820 */ /* 0x000fe20000410000 */
[----:B------:R-:W-:Y:S01]  /*d330*/  SHF.L.U32 R4, R0, 0x2, RZ ;  /* 0x0000000200047819 */ /* 0x000fe200000006ff */
[----:B------:R-:W-:Y:S01]  /*d340*/  IMAD R7, R7, c[0x0][0x214], R13 ;  /* 0x0000850007077a24 */ /* 0x000fe200078e020d */
[----:B------:R-:W-:Y:S01]  /*d350*/  SHF.R.S32.HI R0, RZ, 0x3, R11 ;  /* 0x00000003ff007819 */ /* 0x000fe2000001140b */
[----:B------:R-:W-:Y:S01]  /*d360*/  @P3 FFMA.FTZ R9, R20, c[0x0][0x238], R8 ;  /* 0x00008e0014093a23 */ /* 0x000fe20000010008 */
[----:B------:R-:W-:Y:S01]  /*d370*/  SHF.R.S32.HI R5, RZ, 0x1f, R4 ;  /* 0x0000001fff057819 */ /* 0x000fe20000011404 */
[----:B------:R-:W-:-:S04]  /*d380*/  @P2 FFMA.FTZ R10, R3, c[0x0][0x238], R2 ;  /* 0x00008e00030a2a23 */ /* 0x000fc80000010002 */
[----:B------:R-:W-:-:S04]  /*d390*/  IMAD.WIDE R4, R0, 0x20, R4 ;  /* 0x0000002000047825 */ /* 0x000fc800078e0204 */
[----:B--2---:R-:W-:Y:S01]  /*d3a0*/  IMAD R6, R23, 0x10, R251 ;  /* 0x0000001017067824 */ /* 0x004fe200078e02fb */
        /* <DEDUP_REMOVED lines=13> */
.L_x_1536:
[----:B-1----:R-:W-:Y:S05]  /*d480*/  BSYNC B0 ;  /* 0x0000000000007941 */ /* 0x002fea0003800000 */
.L_x_1535:
[----:B------:R-:W-:-:S05]  /*d490*/  IMAD R0, R7, c[0x0][0x22c], RZ ;  /* 0x00008b0007007a24 */ /* 0x000fca00078e02ff */
[----:B------:R-:W-:-:S04]  /*d4a0*/  IADD3 R3, P0, R0, R4, RZ ;  /* 0x0000000400037210 */ /* 0x000fc80007f1e0ff */
[----:B------:R-:W-:Y:S02]  /*d4b0*/  LEA.HI.X.SX32 R0, R0, R5, 0x1, P0 ;  /* 0x0000000500007211 */ /* 0x000fe400000f0eff */
[----:B------:R-:W-:-:S04]  /*d4c0*/  LEA R2, P0, R3, c[0x0][0x1d8], 0x2 ;  /* 0x0000760003027a11 */ /* 0x000fc800078010ff */
[----:B------:R-:W-:-:S05]  /*d4d0*/  LEA.HI.X R3, R3, c[0x0][0x1dc], R0, 0x2, P0 ;  /* 0x0000770003037a11 */ /* 0x000fca00000f1400 */
[----:B------:R-:W-:Y:S04]  /*d4e0*/  STG.E.128 [R2.64], R32 ;  /* 0x0000002002007986 */ /* 0x000fe8000c101d0a */
[----:B------:R-:W-:Y:S04]  /*d4f0*/  STG.E.128 [R2.64+0x800], R28 ;  /* 0x0008001c02007986 */ /* 0x000fe8000c101d0a */
[----:B------:R-:W-:Y:S04]  /*d500*/  STG.E.128 [R2.64+0x1000], R24 ;  /* 0x0010001802007986 */ /* 0x000fe8000c101d0a */
[----:B------:R-:W-:Y:S01]  /*d510*/  STG.E.128 [R2.64+0x1800], R16 ;  /* 0x0018001002007986 */ /* 0x000fe2000c101d0a */
[----:B------:R-:W-:Y:S05]  /*d520*/  EXIT ;  /* 0x000000000000794d */ /* 0x000fea0003800000 */
.L_x_1537:
        /* <DEDUP_REMOVED lines=13> */
.L_x_5201:


//--------------------- .text._ZN5flash24flash_fwd_splitkv_kernelI23Flash_fwd_kernel_traitsILi32ELi64ELi256ELi4ELb0ELb0EN7cutlass10bfloat16_tE19Flash_kernel_traitsILi32ELi64ELi256ELi4ES3_EELb1ELb0ELb0ELb0ELb1ELb0ELb0ELb0EEEvNS_16Flash_fwd_paramsE --------------------------
	.section	.text._ZN5flash24flash_fwd_splitkv_kernelI23Flash_fwd_kernel_traitsILi32ELi64ELi256ELi4ELb0ELb0EN7cutlass10bfloat16_tE19Flash_kernel_traitsILi32ELi64ELi256ELi4ES3_EELb1ELb0ELb0ELb0ELb1ELb0ELb0ELb0EEEvNS_16Flash_fwd_paramsE,"ax",@progbits
	.sectioninfo	@"SHI_REGISTERS=254"
	.align	128
        .global         _ZN5flash24flash_fwd_splitkv_kernelI23Flash_fwd_kernel_traitsILi32ELi64ELi256ELi4ELb0ELb0EN7cutlass10bfloat16_tE19Flash_kernel_traitsILi32ELi64ELi256ELi4ES3_EELb1ELb0ELb0ELb0ELb1ELb0ELb0ELb0EEEvNS_16Flash_fwd_paramsE
        .type           _ZN5flash24flash_fwd_splitkv_kernelI23Flash_fwd_kernel_traitsILi32ELi64ELi256ELi4ELb0ELb0EN7cutlass10bfloat16_tE19Flash_kernel_traitsILi32ELi64ELi256ELi4ES3_EELb1ELb0ELb0ELb0ELb1ELb0ELb0ELb0EEEvNS_16Flash_fwd_paramsE,@function
        .size           _ZN5flash24flash_fwd_splitkv_kernelI23Flash_fwd_kernel_traitsILi32ELi64ELi256ELi4ELb0ELb0EN7cutlass10bfloat16_tE19Flash_kernel_traitsILi32ELi64ELi256ELi4ES3_EELb1ELb0ELb0ELb0ELb1ELb0ELb0ELb0EEEvNS_16Flash_fwd_paramsE,(.L_x_5202 - _ZN5flash24flash_fwd_splitkv_kernelI23Flash_fwd_kernel_traitsILi32ELi64ELi256ELi4ELb0ELb0EN7cutlass10bfloat16_tE19Flash_kernel_traitsILi32ELi64ELi256ELi4ES3_EELb1ELb0ELb0ELb0ELb1ELb0ELb0ELb0EEEvNS_16Flash_fwd_paramsE)
        .other          _ZN5flash24flash_fwd_splitkv_kernelI23Flash_fwd_kernel_traitsILi32ELi64ELi256ELi4ELb0ELb0EN7cutlass10bfloat16_tE19Flash_kernel_traitsILi32ELi64ELi256ELi4ES3_EELb1ELb0ELb0ELb0ELb1ELb0ELb0ELb0EEEvNS_16Flash_fwd_paramsE,@"STO_CUDA_ENTRY STV_DEFAULT"
_ZN5flash24flash_fwd_splitkv_kernelI23Flash_fwd_kernel_traitsILi32ELi64ELi256ELi4ELb0ELb0EN7cutlass10bfloat16_tE19Flash_kernel_traitsILi32ELi64ELi256ELi4ES3_EELb1ELb0ELb0ELb0ELb1ELb0ELb0ELb0EEEvNS_16Flash_fwd_paramsE:
.text._ZN5flash24flash_fwd_splitkv_kernelI23Flash_fwd_kernel_traitsILi32ELi64ELi256ELi4ELb0ELb0EN7cutlass10bfloat16_tE19Flash_kernel_traitsILi32ELi64ELi256ELi4ES3_EELb1ELb0ELb0ELb0ELb1ELb0ELb0ELb0EEEvNS_16Flash_fwd_paramsE:
        /* <DEDUP_REMOVED lines=15> */
[CC--:B------:R-:W-:Y:S01]  /*00f0*/  IMAD.WIDE R8, R13.reuse, R6.reuse, c[0x0][0x248] ;  /* 0x000092000d087625 */ /* 0x0c0fe200078e0206 */
[----:B------:R-:W2:Y:S04]  /*0100*/  @P2 LDG.E R218, [R14.64] ;  /* 0x0000000c0eda2981 */ /* 0x000ea8000c1e1900 */
[----:B------:R-:W2:Y:S01]  /*0110*/  @P2 LDG.E R5, [R14.64+0x4] ;  /* 0x0000040c0e052981 */ /* 0x000ea2000c1e1900 */
[----:B------:R-:W-:Y:S02]  /*0120*/  IMAD.MOV.U32 R4, RZ, RZ, RZ ;  /* 0x000000ffff047224 */ /* 0x000fe400078e00ff */
[----:B------:R-:W-:-:S04]  /*0130*/  @P0 IMAD.WIDE R10, R13, R6, c[0x0][0x250] ;  /* 0x000094000d0a0625 */ /* 0x000fc800078e0206 */
[----:B------:R1:W5:Y:S04]  /*0140*/  @!P1 LDG.E R21, [R8.64] ;  /* 0x0000000c08159981 */ /* 0x000368000c1e1900 */
[----:B------:R1:W5:Y:S01]  /*0150*/  @P0 LDG.E R4, [R10.64] ;  /* 0x0000000c0a040981 */ /* 0x000362000c1e1900 */
[----:B------:R-:W-:-:S03]  /*0160*/  ISETP.NE.U32.AND P0, PT, RZ, c[0x0][0x248], PT ;  /* 0x00009200ff007a0c */ /* 0x000fc60003f05070 */
[----:B------:R-:W3:Y:S04]  /*0170*/  S2R R3, SR_CTAID.X ;  /* 0x0000000000037919 */ /* 0x000ee80000002500 */
        /* <DEDUP_REMOVED lines=9> */
.L_x_1538:
[----:B-1-34-:R-:W-:Y:S02]  /*0210*/  MOV R0, c[0x0][0x218] ;  /* 0x0000860000007a02 */ /* 0x01afe40000000f00 */
.L_x_1539:
        /* <DEDUP_REMOVED lines=24> */
[----:B------:R-:W-:Y:S01]  /*03a0*/  SHF.R.S32.HI R2, RZ, 0x8, R2 ;  /* 0x00000008ff027819 */ /* 0x000fe20000011402 */
[----:B------:R-:W1:Y:S01]  /*03b0*/  S2R R0, SR_TID.X ;  /* 0x0000000000007919 */ /* 0x000e620000002100 */
        /* <DEDUP_REMOVED lines=9> */
[----:B------:R-:W-:Y:S02]  /*0450*/  SHF.R.S32.HI R2, RZ, 0x1f, R199 ;  /* 0x0000001fff027819 */ /* 0x000fe400000114c7 */
[----:B------:R-:W-:Y:S02]  /*0460*/  LOP3.LUT R5, R3, 0x1ffffffc, RZ, 0xc0, !PT ;  /* 0x1ffffffc03057812 */ /* 0x000fe400078ec0ff */
[----:B------:R-:W-:Y:S01]  /*0470*/  IADD3 R220, -R199, R220, RZ ;  /* 0x000000dcc7dc7210 */ /* 0x000fe20007ffe1ff */
[----:B------:R-:W-:Y:S01]  /*0480*/  IMAD R2, R2, c[0x0][0x1e8], RZ ;  /* 0x00007a0002027a24 */ /* 0x000fe200078e02ff */
[----:B------:R-:W-:Y:S01]  /*0490*/  SHF.R.S32.HI R3, RZ, 0x2, R3 ;  /* 0x00000002ff037819 */ /* 0x000fe20000011403 */
[----:B------:R-:W-:-:S02]  /*04a0*/  IMAD.IADD R4, R0, 0x1, -R5 ;  /* 0x0000000100047824 */ /* 0x000fc400078e0a05 */
[----:B------:R-:W-:Y:S01]  /*04b0*/  @!P0 SHF.R.S32.HI R6, RZ, 0x1f, R13 ;  /* 0x0000001fff068819 */ /* 0x000fe2000001140d */
[----:B------:R-:W-:-:S04]  /*04c0*/  @!P0 IMAD.WIDE.U32 R10, R13, c[0x0][0x1e0], RZ ;  /* 0x000078000d0a8a25 */ /* 0x000fc800078e00ff */
[----:B------:R-:W-:Y:S02]  /*04d0*/  IMAD.SHL.U32 R4, R4, 0x8, RZ ;  /* 0x0000000804047824 */ /* 0x000fe400078e00ff */
[----:B------:R-:W-:Y:S02]  /*04e0*/  @!P0 IMAD R6, R6, c[0x0][0x1e0], RZ ;  /* 0x0000780006068a24 */ /* 0x000fe400078e02ff */
[----:B------:R-:W-:Y:S01]  /*04f0*/  @P0 IMAD.WIDE.U32 R8, R218, c[0x0][0x1e8], RZ ;  /* 0x00007a00da080a25 */ /* 0x000fe200078e00ff */
[----:B------:R-:W-:Y:S02]  /*0500*/  SHF.R.S32.HI R5, RZ, 0x1f, R4 ;  /* 0x0000001fff057819 */ /* 0x000fe40000011404 */
[----:B------:R-:W-:Y:S01]  /*0510*/  @!P0 MOV R8, R10 ;  /* 0x0000000a00088202 */ /* 0x000fe20000000f00 */
[----:B------:R-:W-:Y:S02]  /*0520*/  @!P0 IMAD R6, R13, c[0x0][0x1e4], R6 ;  /* 0x000079000d068a24 */ /* 0x000fe400078e0206 */
[----:B------:R-:W-:-:S04]  /*0530*/  IMAD.WIDE.U32 R4, R199, c[0x0][0x1e8], R4 ;  /* 0x00007a00c7047a25 */ /* 0x000fc800078e0004 */
[----:B------:R-:W-:Y:S02]  /*0540*/  @P0 IMAD R218, R218, c[0x0][0x1ec], R9 ;  /* 0x00007b00dada0a24 */ /* 0x000fe400078e0209 */
[----:B------:R-:W-:Y:S01]  /*0550*/  @!P0 IMAD.IADD R218, R11, 0x1, R6 ;  /* 0x000000010bda8824 */ /* 0x000fe200078e0206 */
[----:B------:R-:W-:Y:S01]  /*0560*/  IADD3 R4, P0, R8, R4, RZ ;  /* 0x0000000408047210 */ /* 0x000fe20007f1e0ff */
[----:B------:R-:W-:Y:S01]  /*0570*/  IMAD R7, R199, c[0x0][0x1ec], R2 ;  /* 0x00007b00c7077a24 */ /* 0x000fe200078e0202 */
[--C-:B------:R-:W-:Y:S01]  /*0580*/  SHF.R.S32.HI R6, RZ, 0x1f, R26.reuse ;  /* 0x0000001fff067819 */ /* 0x100fe2000001141a */
[----:B------:R-:W-:-:S03]  /*0590*/  IMAD R2, R13, c[0x0][0x1c0], R26 ;  /* 0x000070000d027a24 */ /* 0x000fc600078e021a */
[----:B------:R-:W-:Y:S01]  /*05a0*/  IADD3.X R5, R218, R5, R7, P0, !PT ;  /* 0x00000005da057210 */ /* 0x000fe200007fe407 */
[----:B------:R-:W-:Y:S01]  /*05b0*/  IMAD R9, R6, c[0x0][0x1f0], RZ ;  /* 0x00007c0006097a24 */ /* 0x000fe200078e02ff */
[----:B------:R-:W-:Y:S01]  /*05c0*/  ISETP.GE.AND P0, PT, R3, R220, PT ;  /* 0x000000dc0300720c */ /* 0x000fe20003f06270 */
[----:B------:R-:W-:Y:S01]  /*05d0*/  IMAD R199, R2, c[0x0][0x214], R199 ;  /* 0x0000850002c77a24 */ /* 0x000fe200078e02c7 */
[----:B------:R-:W-:Y:S01]  /*05e0*/  SHF.R.S32.HI R2, RZ, 0x1f, R3 ;  /* 0x0000001fff027819 */ /* 0x000fe20000011403 */
[C---:B------:R-:W-:Y:S02]  /*05f0*/  IMAD R9, R26.reuse, c[0x0][0x1f4], R9 ;  /* 0x00007d001a097a24 */ /* 0x040fe400078e0209 */
[----:B------:R-:W-:-:S05]  /*0600*/  IMAD.WIDE.U32 R4, R26, c[0x0][0x1f0], R4 ;  /* 0x00007c001a047a25 */ /* 0x000fca00078e0004 */
[----:B------:R-:W-:-:S03]  /*0610*/  IADD3 R9, R5, R9, RZ ;  /* 0x0000000905097210 */ /* 0x000fc60007ffe0ff */
        /* <DEDUP_REMOVED lines=9> */
.L_x_1542:
[----:B------:R-:W-:Y:S05]  /*06b0*/  BSYNC B0 ;  /* 0x0000000000007941 */ /* 0x000fea0003800000 */
.L_x_1541:
[----:B------:R-:W-:Y:S01]  /*06c0*/  IADD3 R7, R3, 0x20, RZ ;  /* 0x0000002003077810 */ /* 0x000fe20007ffe0ff */
[----:B------:R-:W-:Y:S03]  /*06d0*/  BSSY B0, `(.L_x_1543) ;  /* 0x000000d000007945 */ /* 0x000fe60003800000 */
[----:B------:R-:W-:-:S13]  /*06e0*/  ISETP.GE.AND P0, PT, R7, R220, PT ;  /* 0x000000dc0700720c */ /* 0x000fda0003f06270 */
        /* <DEDUP_REMOVED lines=11> */
.L_x_1544:
[----:B------:R-:W-:Y:S05]  /*07a0*/  BSYNC B0 ;  /* 0x0000000000007941 */ /* 0x000fea0003800000 */
.L_x_1543:
[----:B------:R-:W-:-:S04]  /*07b0*/  LOP3.LUT P2, RZ, R0, 0x3, RZ, 0xc0, !PT ;  /* 0x0000000300ff7812 */ /* 0x000fc8000784c0ff */
[-C--:B------:R-:W-:Y:S02]  /*07c0*/  ISETP.GE.OR P1, PT, R3, R220.reuse, P2 ;  /* 0x000000dc0300720c */ /* 0x080fe40001726670 */
[----:B------:R-:W-:Y:S02]  /*07d0*/  IADD3 R3, P0, R199, R3, RZ ;  /* 0x00000003c7037210 */ /* 0x000fe40007f1e0ff */
[----:B------:R-:W-:Y:S02]  /*07e0*/  ISETP.GE.OR P2, PT, R7, R220, P2 ;  /* 0x000000dc0700720c */ /* 0x000fe40001746670 */
[----:B------:R-:W-:Y:S02]  /*07f0*/  LEA.HI.X.SX32 R2, R199, R2, 0x1, P0 ;  /* 0x00000002c7027211 */ /* 0x000fe400000f0eff */
[----:B--2---:R-:W-:-:S04]  /*0800*/  LEA R4, P0, R3, c[0x0][0x200], 0x2 ;  /* 0x0000800003047a11 */ /* 0x004fc800078010ff */
[----:B------:R-:W-:Y:S01]  /*0810*/  LEA.HI.X R5, R3, c[0x0][0x204], R2, 0x2, P0 ;  /* 0x0000810003057a11 */ /* 0x000fe200000f1402 */
[----:B------:R-:W-:-:S05]  /*0820*/  @!P1 IMAD.MOV.U32 R3, RZ, RZ, 0x7f800000 ;  /* 0x7f800000ff039424 */ /* 0x000fca00078e00ff */
[----:B------:R2:W-:Y:S01]  /*0830*/  @!P1 STG.E [R4.64], R3 ;  /* 0x0000000304009986 */ /* 0x0005e2000c10190c */
[----:B------:R-:W-:Y:S05]  /*0840*/  @P2 EXIT ;  /* 0x000000000000294d */ /* 0x000fea0003800000 */
[----:B--2---:R-:W-:-:S05]  /*0850*/  MOV R3, 0x7f800000 ;  /* 0x7f80000000037802 */ /* 0x004fca0000000f00 */
[----:B------:R-:W-:Y:S01]  /*0860*/  STG.E [R4.64+0x80], R3 ;  /* 0x0000800304007986 */ /* 0x000fe2000c10190c */
[----:B------:R-:W-:Y:S05]  /*0870*/  EXIT ;  /* 0x000000000000794d */ /* 0x000fea0003800000 */
.L_x_1540:
[----:B-1----:R-:W-:Y:S01]  /*0880*/  ISETP.NE.U32.AND P0, PT, RZ, c[0x0][0x2b8], PT ;  /* 0x0000ae00ff007a0c */ /* 0x002fe20003f05070 */
[----:B------:R-:W-:Y:S01]  /*0890*/  IMAD.MOV.U32 R2, RZ, RZ, R13 ;  /* 0x000000ffff027224 */ /* 0x000fe200078e000d */
[----:B------:R-:W-:Y:S02]  /*08a0*/  ISETP.NE.U32.AND P1, PT, RZ, c[0x0][0x2c0], PT ;  /* 0x0000b000ff007a0c */ /* 0x000fe40003f25070 */
[----:B------:R-:W-:Y:S02]  /*08b0*/  ISETP.NE.AND.EX P0, PT, RZ, c[0x0][0x2bc], PT, P0 ;  /* 0x0000af00ff007a0c */ /* 0x000fe40003f05300 */
[----:B------:R-:W-:-:S11]  /*08c0*/  ISETP.NE.AND.EX P1, PT, RZ, c[0x0][0x2c4], PT, P1 ;  /* 0x0000b100ff007a0c */ /* 0x000fd60003f25310 */
[C---:B------:R-:W-:Y:S02]  /*08d0*/  @P0 IMAD.WIDE R10, R13.reuse, R6, c[0x0][0x2b8] ;  /* 0x0000ae000d0a0625 */ /* 0x040fe400078e0206 */
[----:B------:R-:W-:Y:S02]  /*08e0*/  @P1 SHF.R.S32.HI R6, RZ, 0x1f, R13 ;  /* 0x0000001fff061819 */ /* 0x000fe4000001140d */
[C---:B------:R-:W-:Y:S01]  /*08f0*/  @P1 IMAD.WIDE.U32 R8, R13.reuse, c[0x0][0x2c8], RZ ;  /* 0x0000b2000d081a25 */ /* 0x040fe200078e00ff */
        /* <DEDUP_REMOVED lines=34> */
[----:B------:R-:W-:-:S06]  /*0b20*/  @P2 IADD3 R5, R5, 0x1, RZ ;  /* 0x0000000105052810 */ /* 0x000fcc0007ffe0ff */
        /* <DEDUP_REMOVED lines=37> */
[----:B------:R-:W-:Y:S02]  /*0d80*/  IMAD R5, R19, c[0x0][0x19c], R2 ;  /* 0x0000670013057a24 */ /* 0x000fe400078e0202 */
[C---:B------:R-:W-:Y:S01]  /*0d90*/  IMAD R21, R22.reuse, c[0x0][0x18c], R21 ;  /* 0x0000630016157a24 */ /* 0x040fe200078e0215 */
[----:B------:R-:W-:Y:S01]  /*0da0*/  IADD3 R9, R9, R4, RZ ;  /* 0x0000000409097210 */ /* 0x000fe20007ffe0ff */
[----:B------:R-:W-:-:S04]  /*0db0*/  IMAD.WIDE.U32 R22, R22, c[0x0][0x188], RZ ;  /* 0x0000620016167a25 */ /* 0x000fc800078e00ff */
[----:B------:R-:W-:Y:S01]  /*0dc0*/  IMAD.WIDE.U32 R24, R19, c[0x0][0x198], R8 ;  /* 0x0000660013187a25 */ /* 0x000fe200078e0008 */
[----:B------:R-:W-:-:S03]  /*0dd0*/  IADD3 R21, R23, R21, RZ ;  /* 0x0000001517157210 */ /* 0x000fc60007ffe0ff */
[----:B------:R-:W-:Y:S02]  /*0de0*/  IMAD.IADD R25, R25, 0x1, R5 ;  /* 0x0000000119197824 */ /* 0x000fe400078e0205 */
[----:B------:R-:W-:Y:S02]  /*0df0*/  IMAD R5, R18, c[0x0][0x1b0], RZ ;  /* 0x00006c0012057a24 */ /* 0x000fe400078e02ff */
[----:B------:R-:W-:-:S04]  /*0e00*/  IMAD.WIDE.U32 R24, R20, c[0x0][0x1b0], R24 ;  /* 0x00006c0014187a25 */ /* 0x000fc800078e0018 */
[----:B------:R-:W-:-:S04]  /*0e10*/  IMAD R5, R20, c[0x0][0x1b4], R5 ;  /* 0x00006d0014057a24 */ /* 0x000fc800078e0205 */
[----:B------:R-:W-:Y:S01]  /*0e20*/  IMAD.IADD R5, R25, 0x1, R5 ;  /* 0x0000000119057824 */ /* 0x000fe200078e0205 */
[----:B------:R-:W-:Y:S05]  /*0e30*/  BRA `(.L_x_1546) ;  /* 0x0000040000007947 */ /* 0x000fea0003800000 */
.L_x_1545:
        /* <DEDUP_REMOVED lines=15> */
.L_x_1547:
[----:B------:R-:W-:Y:S01]  /*0f30*/  IABS R10, c[0x0][0x1c8] ;  /* 0x00007200000a7a13 */ /* 0x000fe20000000000 */
[----:B------:R-:W-:Y:S01]  /*0f40*/  @P3 IMAD.IADD R21, R4, 0x1, R21 ;  /* 0x0000000104153824 */ /* 0x000fe200078e0215 */
[----:B------:R-:W-:Y:S02]  /*0f50*/  LEA R19, R196, 0xffffff00, 0x8 ;  /* 0xffffff00c4137811 */ /* 0x000fe400078e40ff */
[----:B------:R-:W1:Y:S01]  /*0f60*/  I2F.RP R11, R10 ;  /* 0x0000000a000b7306 */ /* 0x000e620000209400 */
[----:B------:R-:W-:Y:S01]  /*0f70*/  @P3 IMAD.WIDE.U32 R22, R21, c[0x0][0x1a0], RZ ;  /* 0x0000680015163a25 */ /* 0x000fe200078e00ff */
[----:B------:R-:W-:-:S03]  /*0f80*/  SHF.R.S32.HI R17, RZ, 0x1f, R19 ;  /* 0x0000001fff117819 */ /* 0x000fc60000011413 */
[----:B------:R-:W-:-:S03]  /*0f90*/  @P3 IMAD R21, R21, c[0x0][0x1a4], R23 ;  /* 0x0000690015153a24 */ /* 0x000fc600078e0217 */
[----:B-1----:R-:W1:Y:S02]  /*0fa0*/  MUFU.RCP R14, R11 ;  /* 0x0000000b000e7308 */ /* 0x002e640000001000 */
[----:B-1----:R-:W-:-:S06]  /*0fb0*/  IADD3 R14, R14, 0xffffffe, RZ ;  /* 0x0ffffffe0e0e7810 */ /* 0x002fcc0007ffe0ff */
[----:B------:R-:W1:Y:S02]  /*0fc0*/  F2I.FTZ.U32.TRUNC.NTZ R15, R14 ;  /* 0x0000000e000f7305 */ /* 0x000e64000021f000 */
[----:B-1----:R-:W-:Y:S01]  /*0fd0*/  IMAD.MOV R6, RZ, RZ, -R15 ;  /* 0x000000ffff067224 */ /* 0x002fe200078e0a0f */
[----:B------:R-:W-:-:S03]  /*0fe0*/  MOV R14, RZ ;  /* 0x000000ff000e7202 */ /* 0x000fc60000000f00 */
[----:B------:R-:W-:Y:S01]  /*0ff0*/  IMAD R9, R6, R10, RZ ;  /* 0x0000000a06097224 */ /* 0x000fe200078e02ff */
[----:B------:R-:W-:-:S03]  /*1000*/  IABS R6, R26 ;  /* 0x0000001a00067213 */ /* 0x000fc60000000000 */
[----:B------:R-:W-:-:S06]  /*1010*/  IMAD.HI.U32 R9, R15, R9, R14 ;  /* 0x000000090f097227 */ /* 0x000fcc00078e000e */
[----:B------:R-:W-:-:S04]  /*1020*/  IMAD.HI.U32 R20, R9, R6, RZ ;  /* 0x0000000609147227 */ /* 0x000fc800078e00ff */
[----:B------:R-:W-:-:S04]  /*1030*/  IMAD.MOV R9, RZ, RZ, -R20 ;  /* 0x000000ffff097224 */ /* 0x000fc800078e0a14 */
[----:B------:R-:W-:Y:S01]  /*1040*/  IMAD R9, R10, R9, R6 ;  /* 0x000000090a097224 */ /* 0x000fe200078e0206 */
[----:B------:R-:W-:-:S04]  /*1050*/  LOP3.LUT R6, R26, c[0x0][0x1c8], RZ, 0x3c, !PT ;  /* 0x000072001a067a12 */ /* 0x000fc800078e3cff */
[----:B------:R-:W-:Y:S02]  /*1060*/  ISETP.GT.U32.AND P0, PT, R10, R9, PT ;  /* 0x000000090a00720c */ /* 0x000fe40003f04070 */
[----:B------:R-:W-:Y:S01]  /*1070*/  ISETP.GE.AND P1, PT, R6, RZ, PT ;  /* 0x000000ff0600720c */ /* 0x000fe20003f26270 */
[----:B------:R-:W-:-:S10]  /*1080*/  IMAD R6, R17, c[0x0][0x198], RZ ;  /* 0x0000660011067a24 */ /* 0x000fd400078e02ff */
[-C--:B------:R-:W-:Y:S02]  /*1090*/  @!P0 IADD3 R9, R9, -R10.reuse, RZ ;  /* 0x8000000a09098210 */ /* 0x080fe40007ffe0ff */
[----:B------:R-:W-:Y:S02]  /*10a0*/  @!P0 IADD3 R20, R20, 0x1, RZ ;  /* 0x0000000114148810 */ /* 0x000fe40007ffe0ff */
[----:B------:R-:W-:Y:S02]  /*10b0*/  ISETP.GE.U32.AND P2, PT, R9, R10, PT ;  /* 0x0000000a0900720c */ /* 0x000fe40003f46070 */
[----:B------:R-:W-:Y:S02]  /*10c0*/  ISETP.NE.AND P0, PT, RZ, c[0x0][0x1c8], PT ;  /* 0x00007200ff007a0c */ /* 0x000fe40003f05270 */
[----:B------:R-:W-:Y:S01]  /*10d0*/  MOV R9, R5 ;  /* 0x0000000500097202 */ /* 0x000fe20000000f00 */
[----:B------:R-:W-:-:S04]  /*10e0*/  IMAD R5, R19, c[0x0][0x19c], R6 ;  /* 0x0000670013057a24 */ /* 0x000fc800078e0206 */
[----:B------:R-:W-:-:S04]  /*10f0*/  IMAD.WIDE.U32 R8, R19, c[0x0][0x198], R8 ;  /* 0x0000660013087a25 */ /* 0x000fc800078e0008 */
[----:B------:R-:W-:Y:S02]  /*1100*/  @P2 IADD3 R20, R20, 0x1, RZ ;  /* 0x0000000114142810 */ /* 0x000fe40007ffe0ff */
[----:B------:R-:W-:-:S03]  /*1110*/  IADD3 R9, R9, R5, RZ ;  /* 0x0000000509097210 */ /* 0x000fc60007ffe0ff */
[----:B------:R-:W-:Y:S01]  /*1120*/  @!P1 IMAD.MOV R20, RZ, RZ, -R20 ;  /* 0x000000ffff149224 */ /* 0x000fe200078e0a14 */
        /* <DEDUP_REMOVED lines=17> */
.L_x_1546:
[----:B------:R-:W-:Y:S01]  /*1240*/  ISETP.NE.AND P0, PT, R218, -0x1, PT ;  /* 0xffffffffda00780c */ /* 0x000fe20003f05270 */
[----:B------:R-:W-:Y:S01]  /*1250*/  IMAD.IADD R214, R220, 0x1, -R199 ;  /* 0x00000001dcd67824 */ /* 0x000fe200078e0ac7 */
[----:B------:R-:W-:Y:S01]  /*1260*/  SHF.R.S32.HI R9, RZ, 0x1f, R0 ;  /* 0x0000001fff097819 */ /* 0x000fe20000011400 */
[----:B------:R-:W-:Y:S01]  /*1270*/  IMAD.MOV.U32 R192, RZ, RZ, c[0x0][0x198] ;  /* 0x00006600ffc07624 */ /* 0x000fe200078e00ff */
[----:B------:R-:W-:Y:S01]  /*1280*/  IADD3 R219, R196, -0x1, RZ ;  /* 0xffffffffc4db7810 */ /* 0x000fe20007ffe0ff */
[----:B------:R-:W-:Y:S01]  /*1290*/  IMAD.MOV.U32 R40, RZ, RZ, 0x10 ;  /* 0x00000010ff287424 */ /* 0x000fe200078e00ff */
[CC--:B------:R-:W-:Y:S02]  /*12a0*/  LEA.HI R221, R9.reuse, R0.reuse, RZ, 0x2 ;  /* 0x0000000009dd7211 */ /* 0x0c0fe400078f10ff */
[----:B------:R-:W-:Y:S02]  /*12b0*/  LEA.HI R201, R9, R0, RZ, 0x5 ;  /* 0x0000000009c97211 */ /* 0x000fe400078f28ff */
[----:B------:R-:W-:-:S02]  /*12c0*/  LOP3.LUT R15, R221, 0xfffffffc, RZ, 0xc0, !PT ;  /* 0xfffffffcdd0f7812 */ /* 0x000fc400078ec0ff */
[----:B------:R-:W-:Y:S01]  /*12d0*/  SHF.R.S32.HI R224, RZ, 0x2, R221 ;  /* 0x00000002ffe07819 */ /* 0x000fe200000114dd */
[----:B------:R-:W-:Y:S01]  /*12e0*/  @P0 IMAD.WIDE.U32 R28, R218, c[0x0][0x190], RZ ;  /* 0x00006400da1c0a25 */ /* 0x000fe200078e00ff */
[----:B-----5:R-:W-:Y:S02]  /*12f0*/  @!P0 SHF.R.S32.HI R2, RZ, 0x1f, R13 ;  /* 0x0000001fff028819 */ /* 0x020fe4000001140d */
[----:B------:R-:W-:Y:S01]  /*1300*/  IADD3 R6, R224, 0x20, RZ ;  /* 0x00000020e0067810 */ /* 0x000fe20007ffe0ff */
[----:B------:R-:W-:Y:S01]  /*1310*/  @!P0 IMAD.WIDE.U32 R10, R13, c[0x0][0x178], RZ ;  /* 0x00005e000d0a8a25 */ /* 0x000fe200078e00ff */
[----:B------:R-:W-:Y:S02]  /*1320*/  LEA.HI R221, R221, R224, RZ, 0x1 ;  /* 0x000000e0dddd7211 */ /* 0x000fe400078f08ff */
[----:B------:R-:W-:Y:S01]  /*1330*/  ISETP.GE.AND P5, PT, R6, R214, PT ;  /* 0x000000d60600720c */ /* 0x000fe20003fa6270 */
[----:B------:R-:W-:Y:S01]  /*1340*/  @!P0 IMAD R2, R2, c[0x0][0x178], RZ ;  /* 0x00005e0002028a24 */ /* 0x000fe200078e02ff */
[----:B------:R-:W-:Y:S01]  /*1350*/  LOP3.LUT R221, R221, 0x7fffffe, RZ, 0xc0, !PT ;  /* 0x07fffffedddd7812 */ /* 0x000fe200078ec0ff */
[----:B------:R-:W-:Y:S01]  /*1360*/  IMAD.IADD R222, R0, 0x1, -R15 ;  /* 0x0000000100de7824 */ /* 0x000fe200078e0a0f */
[----:B------:R-:W-:Y:S01]  /*1370*/  SHF.R.S32.HI R225, RZ, 0x1f, R224 ;  /* 0x0000001fffe17819 */ /* 0x000fe200000114e0 */
[----:B------:R-:W-:Y:S01]  /*1380*/  @!P0 IMAD R2, R13, c[0x0][0x17c], R2 ;  /* 0x00005f000d028a24 */ /* 0x000fe200078e0202 */
[----:B------:R-:W-:Y:S01]  /*1390*/  SHF.R.S32.HI R13, RZ, 0x1f, R26 ;  /* 0x0000001fff0d7819 */ /* 0x000fe2000001141a */
[----:B------:R-:W-:Y:S01]  /*13a0*/  @P0 IMAD R15, R218, c[0x0][0x194], R29 ;  /* 0x00006500da0f0a24 */ /* 0x000fe200078e021d */
[----:B------:R-:W-:Y:S01]  /*13b0*/  SHF.R.S32.HI R200, RZ, 0x5, R201 ;  /* 0x00000005ffc87819 */ /* 0x000fe200000114c9 */
[----:B------:R-:W-:Y:S01]  /*13c0*/  @!P0 IMAD.MOV.U32 R28, RZ, RZ, R10 ;  /* 0x000000ffff1c8224 */ /* 0x000fe200078e000a */
[----:B------:R-:W-:Y:S01]  /*13d0*/  IADD3 R16, R224, 0x40, RZ ;  /* 0x00000040e0107810 */ /* 0x000fe20007ffe0ff */
[----:B------:R-:W-:Y:S01]  /*13e0*/  IMAD.SHL.U32 R222, R222, 0x8, RZ ;  /* 0x00000008dede7824 */ /* 0x000fe200078e00ff */
[----:B------:R-:W-:Y:S01]  /*13f0*/  IADD3 R10, R224, 0xa0, RZ ;  /* 0x000000a0e00a7810 */ /* 0x000fe20007ffe0ff */
[----:B------:R-:W-:Y:S01]  /*1400*/  @!P0 IMAD.IADD R15, R11, 0x1, R2 ;  /* 0x000000010b0f8824 */ /* 0x000fe200078e0202 */
[----:B------:R-:W-:Y:S01]  /*1410*/  LEA.HI R11, R9, R0, RZ, 0x3 ;  /* 0x00000000090b7211 */ /* 0x000fe200078f18ff */
[----:B------:R-:W-:Y:S01]  /*1420*/  IMAD R13, R13, c[0x0][0x1a8], RZ ;  /* 0x00006a000d0d7a24 */ /* 0x000fe200078e02ff */
[----:B------:R-:W-:Y:S01]  /*1430*/  IADD3 R28, P0, R222, R28, RZ ;  /* 0x0000001cde1c7210 */ /* 0x000fe20007f1e0ff */
[----:B------:R-:W-:Y:S01]  /*1440*/  IMAD.IADD R221, R224, 0x1, -R221 ;  /* 0x00000001e0dd7824 */ /* 0x000fe200078e0add */
[----:B------:R-:W-:Y:S01]  /*1450*/  SHF.R.S32.HI R223, RZ, 0x1f, R222 ;  /* 0x0000001fffdf7819 */ /* 0x000fe200000114de */
[----:B------:R-:W-:Y:S01]  /*1460*/  IMAD R14, R26, c[0x0][0x1ac], R13 ;  /* 0x00006b001a0e7a24 */ /* 0x000fe200078e020d */
[----:B------:R-:W-:Y:S01]  /*1470*/  SHF.R.S32.HI R8, RZ, 0x3, R11 ;  /* 0x00000003ff087819 */ /* 0x000fe2000001140b */
[----:B------:R-:W-:Y:S01]  /*1480*/  IMAD.WIDE R2, R3, 0x40, R224 ;  /* 0x0000004003027825 */ /* 0x000fe200078e02e0 */
[----:B------:R-:W-:-:S02]  /*1490*/  IADD3 R24, P2, R222, R24, RZ ;  /* 0x00000018de187210 */ /* 0x000fc40007f5e0ff */
[----:B------:R-:W-:Y:S01]  /*14a0*/  LOP3.LUT R11, R11, 0xfffffff8, RZ, 0xc0, !PT ;  /* 0xfffffff80b0b7812 */ /* 0x000fe200078ec0ff */
[----:B------:R-:W-:Y:S01]  /*14b0*/  IMAD.X R29, R223, 0x1, R15, P0 ;  /* 0x00000001df1d7824 */ /* 0x000fe200000e060f */
[----:B------:R-:W-:Y:S01]  /*14c0*/  ISETP.GE.AND P0, PT, R224, R214, PT ;  /* 0x000000d6e000720c */ /* 0x000fe20003f06270 */
[----:B------:R-:W-:Y:S01]  /*14d0*/  IMAD.SHL.U32 R15, R8, 0x40, RZ ;  /* 0x00000040080f7824 */ /* 0x000fe200078e00ff */
[----:B------:R-:W-:Y:S01]  /*14e0*/  @!P5 IADD3 R12, P1, R2, 0x20, RZ ;  /* 0x00000020020cd810 */ /* 0x000fe20007f3e0ff */
[----:B------:R-:W-:Y:S01]  /*14f0*/  IMAD R221, R200, 0x8, R221 ;  /* 0x00000008c8dd7824 */ /* 0x000fe200078e02dd */
[----:B------:R-:W-:Y:S01]  /*1500*/  LOP3.LUT R201, R201, 0xffffffe0, RZ, 0xc0, !PT ;  /* 0xffffffe0c9c97812 */ /* 0x000fe200078ec0ff */
[----:B------:R-:W-:Y:S01]  /*1510*/  IMAD.WIDE.U32 R26, R26, c[0x0][0x1a8], R28 ;  /* 0x00006a001a1a7a25 */ /* 0x000fe200078e001c */
[----:B------:R-:W-:-:S03]  /*1520*/  LOP3.LUT R15, R15, 0xc0, RZ, 0xc0, !PT ;  /* 0x000000c00f0f7812 */ /* 0x000fc600078ec0ff */
[----:B------:R-:W-:Y:S01]  /*1530*/  IMAD.X R25, R223, 0x1, R5, P2 ;  /* 0x00000001df197824 */ /* 0x000fe200010e0605 */
[----:B------:R-:W-:Y:S01]  /*1540*/  LOP3.LUT R13, R15, 0x18, R222, 0xf8, !PT ;  /* 0x000000180f0d7812 */ /* 0x000fe200078ef8de */
[----:B------:R-:W-:Y:S01]  /*1550*/  IMAD.SHL.U32 R5, R219, 0x100, RZ ;  /* 0x00000100db057824 */ /* 0x000fe200078e00ff */
[----:B------:R-:W-:Y:S01]  /*1560*/  SHF.R.U32.HI R4, RZ, 0x3, R15 ;  /* 0x00000003ff047819 */ /* 0x000fe2000001160f */
[----:B------:R-:W-:Y:S02]  /*1570*/  IMAD.IADD R15, R27, 0x1, R14 ;  /* 0x000000011b0f7824 */ /* 0x000fe400078e020e */
[----:B------:R-:W-:Y:S01]  /*1580*/  @!P0 IMAD.MOV.U32 R14, RZ, RZ, R26 ;  /* 0x000000ffff0e8224 */ /* 0x000fe200078e001a */
[----:B------:R-:W-:Y:S01]  /*1590*/  LOP3.LUT R4, R13, R4, RZ, 0x3c, !PT ;  /* 0x000000040d047212 */ /* 0x000fe200078e3cff */
[--C-:B------:R-:W-:Y:S02]  /*15a0*/  @!P5 IMAD.MOV.U32 R27, RZ, RZ, R15.reuse ;  /* 0x000000ffff1bd224 */ /* 0x100fe400078e000f */
[----:B------:R-:W-:-:S04]  /*15b0*/  @!P0 IMAD.WIDE.U32 R14, R2, c[0x0][0x190], R14 ;  /* 0x00006400020e8a25 */ /* 0x000fc800078e000e */
[----:B------:R-:W-:Y:S02]  /*15c0*/  IMAD.U32 R221, R221, 0x20, R4 ;  /* 0x00000020dddd7824 */ /* 0x000fe400078e0004 */
[----:B------:R-:W-:Y:S02]  /*15d0*/  @!P0 IMAD R4, R3, c[0x0][0x190], RZ ;  /* 0x0000640003048a24 */ /* 0x000fe400078e02ff */
[----:B------:R-:W-:Y:S02]  /*15e0*/  @!P5 IMAD.X R3, RZ, RZ, R3, P1 ;  /* 0x000000ffff03d224 */ /* 0x000fe400008e0603 */
[----:B------:R-:W-:Y:S02]  /*15f0*/  @!P0 IMAD R4, R2, c[0x0][0x194], R4 ;  /* 0x0000650002048a24 */ /* 0x000fe400078e0204 */
[----:B------:R-:W-:Y:S02]  /*1600*/  @!P5 IMAD R3, R3, c[0x0][0x190], RZ ;  /* 0x000064000303da24 */ /* 0x000fe400078e02ff */
[----:B------:R-:W-:-:S02]  /*1610*/  @!P0 IMAD.IADD R4, R15, 0x1, R4 ;  /* 0x000000010f048824 */ /* 0x000fc400078e0204 */
[C---:B------:R-:W-:Y:S02]  /*1620*/  @!P5 IMAD R2, R12.reuse, c[0x0][0x194], R3 ;  /* 0x000065000c02da24 */ /* 0x040fe400078e0203 */
[----:B------:R-:W-:Y:S02]  /*1630*/  IMAD.IADD R3, R7, 0x1, -R5 ;  /* 0x0000000107037824 */ /* 0x000fe400078e0a05 */
[----:B------:R-:W-:Y:S01]  /*1640*/  @!P5 IMAD.WIDE.U32 R12, R12, c[0x0][0x190], R26 ;  /* 0x000064000c0cda25 */ /* 0x000fe200078e001a */
[----:B------:R-:W-:Y:S02]  /*1650*/  @!P0 LEA R26, P2, R14, c[0x0][0x160], 0x1 ;  /* 0x000058000e1a8a11 */ /* 0x000fe400078408ff */
[----:B------:R-:W-:Y:S01]  /*1660*/  ISETP.GE.AND P3, PT, R6, R3, PT ;  /* 0x000000030600720c */ /* 0x000fe20003f66270 */
[----:B------:R-:W-:Y:S01]  /*1670*/  IMAD R195, R225, c[0x0][0x198], RZ ;  /* 0x00006600e1c37a24 */ /* 0x000fe200078e02ff */
[----:B------:R-:W-:Y:S01]  /*1680*/  @!P5 LEA R28, P1, R12, c[0x0][0x160], 0x1 ;  /* 0x000058000c1cda11 */ /* 0x000fe200078208ff */
[----:B------:R-:W-:Y:S01]  /*1690*/  IMAD.WIDE.U32 R24, R224, c[0x0][0x198], R24 ;  /* 0x00006600e0187a25 */ /* 0x000fe200078e0018 */
[----:B------:R-:W-:-:S02]  /*16a0*/  @!P0 LEA.HI.X R27, R14, c[0x0][0x164], R4, 0x1, P2 ;  /* 0x000059000e1b8a11 */ /* 0x000fc400010f0c04 */
[-C--:B------:R-:W-:Y:S01]  /*16b0*/  ISETP.GE.AND P4, PT, R224, R3.reuse, PT ;  /* 0x00000003e000720c */ /* 0x080fe20003f86270 */
[----:B------:R-:W-:Y:S01]  /*16c0*/  @!P5 IMAD.IADD R2, R13, 0x1, R2 ;  /* 0x000000010d02d824 */ /* 0x000fe200078e0202 */
[-C--:B------:R-:W-:Y:S01]  /*16d0*/  ISETP.GE.AND P2, PT, R16, R3.reuse, PT ;  /* 0x000000031000720c */ /* 0x080fe20003f46270 */
[----:B------:R-:W-:Y:S01]  /*16e0*/  IMAD.SHL.U32 R221, R221, 0x2, RZ ;  /* 0x00000002dddd7824 */ /* 0x000fe200078e00ff */
[C---:B------:R-:W-:Y:S01]  /*16f0*/  IADD3 R14, R224.reuse, 0x60, RZ ;  /* 0x00000060e00e7810 */ /* 0x040fe20007ffe0ff */
[----:B------:R-:W-:Y:S01]  /*1700*/  IMAD R195, R224, c[0x0][0x19c], R195 ;  /* 0x00006700e0c37a24 */ /* 0x000fe200078e02c3 */
[----:B------:R-:W-:Y:S01]  /*1710*/  @!P5 LEA.HI.X R29, R12, c[0x0][0x164], R2, 0x1, P1 ;  /* 0x000059000c1dda11 */ /* 0x000fe200008f0c02 */
[----:B------:R-:W-:Y:S01]  /*1720*/  IMAD.MOV.U32 R194, RZ, RZ, R24 ;  /* 0x000000ffffc27224 */ /* 0x000fe200078e0018 */
[----:B------:R-:W-:Y:S01]  /*1730*/  @!PT LDS RZ, [RZ] ;  /* 0x00000000fffff984 */ /* 0x000fe20000000800 */
[----:B------:R-:W-:Y:S01]  /*1740*/  @!PT LDS RZ, [RZ] ;  /* 0x00000000fffff984 */ /* 0x000fe20000000800 */
[----:B------:R-:W-:Y:S01]  /*1750*/  @!PT LDS RZ, [RZ] ;  /* 0x00000000fffff984 */ /* 0x000fe20000000800 */
[----:B------:R1:W-:Y:S01]  /*1760*/  @!P0 LDGSTS.E.BYPASS.LTC128B.128 [R221], [R26.64] ;  /* 0x000000001add8fae */ /* 0x0003e2000b901d4c */
[----:B------:R-:W-:Y:S01]  /*1770*/  IMAD.IADD R195, R25, 0x1, R195 ;  /* 0x0000000119c37824 */ /* 0x000fe200078e02c3 */
[----:B------:R-:W-:Y:S01]  /*1780*/  ISETP.GE.AND P1, PT, R14, R3, PT ;  /* 0x000000030e00720c */ /* 0x000fe20003f26270 */
[----:B------:R-:W-:Y:S01]  /*1790*/  IMAD.MOV.U32 R13, RZ, RZ, c[0x0][0x19c] ;  /* 0x00006700ff0d7624 */ /* 0x000fe200078e00ff */
[C---:B------:R-:W-:Y:S01]  /*17a0*/  @!P3 LEA R23, P0, R192.reuse, R194, 0x5 ;  /* 0x000000c2c017b211 */ /* 0x040fe200078028ff */
[----:B------:R2:W-:Y:S01]  /*17b0*/  @!P5 LDGSTS.E.BYPASS.LTC128B.128 [R221+0x800], [R28.64] ;  /* 0x008000001cdddfae */ /* 0x0005e2000b901d4c */
[----:B------:R-:W-:Y:S01]  /*17c0*/  IMAD.WIDE.U32 R24, R192, 0x40, RZ ;  /* 0x00000040c0187825 */ /* 0x000fe200078e00ff */
[----:B------:R-:W-:-:S02]  /*17d0*/  IADD3 R12, R224, 0x80, RZ ;  /* 0x00000080e00c7810 */ /* 0x000fc40007ffe0ff */
[----:B------:R-:W-:Y:S01]  /*17e0*/  @!P3 LEA.HI.X R2, R192, R195, R13, 0x5, P0 ;  /* 0x000000c3c002b211 */ /* 0x000fe200000f2c0d */
[----:B------:R-:W-:Y:S01]  /*17f0*/  IMAD.SHL.U32 R4, R13, 0x40, RZ ;  /* 0x000000400d047824 */ /* 0x000fe200078e00ff */
[C---:B------:R-:W-:Y:S01]  /*1800*/  @!P3 LEA R34, P5, R23.reuse, c[0x0][0x168], 0x1 ;  /* 0x00005a001722ba11 */ /* 0x040fe200078a08ff */
[----:B------:R-:W-:Y:S01]  /*1810*/  IMAD.SHL.U32 R8, R8, 0x8, RZ ;  /* 0x0000000808087824 */ /* 0x000fe200078e00ff */
[----:B------:R-:W-:Y:S01]  /*1820*/  @!P2 IADD3 R15, P0, R194, R24, RZ ;  /* 0x00000018c20fa210 */ /* 0x000fe20007f1e0ff */
[----:B------:R-:W-:Y:S01]  /*1830*/  IMAD.IADD R201, R0, 0x1, -R201 ;  /* 0x0000000100c97824 */ /* 0x000fe200078e0ac9 */
[----:B------:R-:W-:Y:S01]  /*1840*/  @!P3 LEA.HI.X R35, R23, c[0x0][0x16c], R2, 0x1, P5 ;  /* 0x00005b001723ba11 */ /* 0x000fe200028f0c02 */
[----:B------:R-:W-:Y:S01]  /*1850*/  @!P1 IMAD R2, R13, 0x60, RZ ;  /* 0x000000600d029824 */ /* 0x000fe200078e02ff */
[----:B------:R-:W-:Y:S01]  /*1860*/  @!P2 IADD3.X R4, R195, R25, R4, P0, !PT ;  /* 0x00000019c304a210 */ /* 0x000fe200007fe404 */
[----:B------:R-:W-:Y:S01]  /*1870*/  @!P1 IMAD.WIDE.U32 R24, R192, 0x60, R194 ;  /* 0x00000060c0189825 */ /* 0x000fe200078e00c2 */
[----:B------:R-:W-:-:S03]  /*1880*/  @!P2 LEA R32, P0, R15, c[0x0][0x168], 0x1 ;  /* 0x00005a000f20aa11 */ /* 0x000fc600078008ff */
[----:B------:R-:W-:Y:S01]  /*1890*/  @!P1 IMAD.IADD R2, R25, 0x1, R2 ;  /* 0x0000000119029824 */ /* 0x000fe200078e0202 */
[----:B------:R-:W-:Y:S01]  /*18a0*/  @!P2 LEA.HI.X R33, R15, c[0x0][0x16c], R4, 0x1, P0 ;  /* 0x00005b000f21aa11 */ /* 0x000fe200000f0c04 */
[----:B------:R-:W-:Y:S01]  /*18b0*/  IMAD R199, R200, 0x10, R199 ;  /* 0x00000010c8c77824 */ /* 0x000fe200078e02c7 */
[----:B------:R-:W-:Y:S02]  /*18c0*/  @!P1 LEA R30, P0, R24, c[0x0][0x168], 0x1 ;  /* 0x00005a00181e9a11 */ /* 0x000fe400078008ff */
[----:B-1----:R-:W-:Y:S02]  /*18d0*/  @!P4 LEA R26, P5, R194, c[0x0][0x168], 0x1 ;  /* 0x00005a00c21aca11 */ /* 0x002fe400078a08ff */
[----:B------:R-:W-:Y:S02]  /*18e0*/  @!P1 LEA.HI.X R31, R24, c[0x0][0x16c], R2, 0x1, P0 ;  /* 0x00005b00181f9a11 */ /* 0x000fe400000f0c02 */
[----:B------:R-:W-:Y:S02]  /*18f0*/  @!P4 LEA.HI.X R27, R194, c[0x0][0x16c], R195, 0x1, P5 ;  /* 0x00005b00c21bca11 */ /* 0x000fe400028f0cc3 */
[----:B------:R-:W-:-:S02]  /*1900*/  ISETP.GE.AND P5, PT, R12, R3, PT ;  /* 0x000000030c00720c */ /* 0x000fc40003fa6270 */
[----:B------:R-:W-:Y:S01]  /*1910*/  IADD3 R2, R224, 0xc0, RZ ;  /* 0x000000c0e0027810 */ /* 0x000fe20007ffe0ff */
[----:B------:R1:W-:Y:S01]  /*1920*/  @!P4 LDGSTS.E.BYPASS.LTC128B.128 [R221+0x1000], [R26.64] ;  /* 0x010000001addcfae */ /* 0x0003e2000b901d4c */
[-C--:B------:R-:W-:Y:S02]  /*1930*/  ISETP.GE.AND P4, PT, R10, R3.reuse, PT ;  /* 0x000000030a00720c */ /* 0x080fe40003f86270 */
[----:B------:R-:W-:Y:S01]  /*1940*/  IADD3 R4, R224, 0xe0, RZ ;  /* 0x000000e0e0047810 */ /* 0x000fe20007ffe0ff */
[----:B------:R3:W-:Y:S01]  /*1950*/  @!P3 LDGSTS.E.BYPASS.LTC128B.128 [R221+0x1800], [R34.64] ;  /* 0x0180000022ddbfae */ /* 0x0007e2000b901d4c */
[----:B------:R-:W-:-:S03]  /*1960*/  ISETP.GE.AND P3, PT, R2, R3, PT ;  /* 0x000000030200720c */ /* 0x000fc60003f66270 */
[----:B------:R4:W-:Y:S01]  /*1970*/  @!P2 LDGSTS.E.BYPASS.LTC128B.128 [R221+0x2000], [R32.64] ;  /* 0x0200000020ddafae */ /* 0x0009e2000b901d4c */
[----:B------:R-:W-:Y:S02]  /*1980*/  ISETP.GE.AND P2, PT, R4, R3, PT ;  /* 0x000000030400720c */ /* 0x000fe40003f46270 */
[C---:B------:R-:W-:Y:S01]  /*1990*/  @!P5 LEA R24, P0, R192.reuse, R194, 0x7 ;  /* 0x000000c2c018d211 */ /* 0x040fe200078038ff */
[----:B------:R4:W-:Y:S02]  /*19a0*/  @!P1 LDGSTS.E.BYPASS.LTC128B.128 [R221+0x2800], [R30.64] ;  /* 0x028000001edd9fae */ /* 0x0009e4000b901d4c */
[----:B------:R-:W-:Y:S01]  /*19b0*/  @!P4 IMAD R15, R13, 0xa0, RZ ;  /* 0x000000a00d0fc824 */ /* 0x000fe200078e02ff */
[----:B------:R-:W-:Y:S02]  /*19c0*/  @!P5 LEA.HI.X R23, R192, R195, R13, 0x7, P0 ;  /* 0x000000c3c017d211 */ /* 0x000fe400000f3c0d */
[----:B--2---:R-:W-:-:S04]  /*19d0*/  @!P5 LEA R28, P0, R24, c[0x0][0x168], 0x1 ;  /* 0x00005a00181cda11 */ /* 0x004fc800078008ff */
[----:B------:R-:W-:Y:S01]  /*19e0*/  @!P5 LEA.HI.X R29, R24, c[0x0][0x16c], R23, 0x1, P0 ;  /* 0x00005b00181dda11 */ /* 0x000fe200000f0c17 */
[----:B------:R-:W-:-:S04]  /*19f0*/  IMAD R23, R18, c[0x0][0x1b8], RZ ;  /* 0x00006e0012177a24 */ /* 0x000fc800078e02ff */
[----:B------:R2:W-:Y:S01]  /*1a00*/  @!P5 LDGSTS.E.BYPASS.LTC128B.128 [R221+0x3000], [R28.64] ;  /* 0x030000001cdddfae */ /* 0x0005e2000b901d4c */
[----:B-1----:R-:W-:Y:S01]  /*1a10*/  @!P4 IMAD.WIDE.U32 R26, R192, 0xa0, R194 ;  /* 0x000000a0c01ac825 */ /* 0x002fe200078e00c2 */
[-C--:B------:R-:W-:Y:S02]  /*1a20*/  ISETP.GE.AND P5, PT, R14, R3.reuse, PT ;  /* 0x000000030e00720c */ /* 0x080fe40003fa6270 */
[----:B------:R-:W-:Y:S01]  /*1a30*/  LEA.HI R14, R9, R0, RZ, 0x4 ;  /* 0x00000000090e7211 */ /* 0x000fe200078f20ff */
[----:B------:R-:W-:Y:S01]  /*1a40*/  @!P4 IMAD.IADD R15, R27, 0x1, R15 ;  /* 0x000000011b0fc824 */ /* 0x000fe200078e020f */
[----:B------:R-:W-:Y:S01]  /*1a50*/  @!P4 LEA R24, P0, R26, c[0x0][0x168], 0x1 ;  /* 0x00005a001a18ca11 */ /* 0x000fe200078008ff */
[----:B---3--:R-:W-:Y:S01]  /*1a60*/  @!P3 IMAD.WIDE.U32 R34, R192, 0xc0, R194 ;  /* 0x000000c0c022b825 */ /* 0x008fe200078e00c2 */
[----:B------:R-:W-:Y:S02]  /*1a70*/  LOP3.LUT R9, R14, 0xfffffff0, RZ, 0xc0, !PT ;  /* 0xfffffff00e097812 */ /* 0x000fe400078ec0ff */
[----:B------:R-:W-:Y:S01]  /*1a80*/  @!P4 LEA.HI.X R25, R26, c[0x0][0x16c], R15, 0x1, P0 ;  /* 0x00005b001a19ca11 */ /* 0x000fe200000f0c0f */
[C---:B------:R-:W-:Y:S01]  /*1a90*/  @!P3 IMAD R15, R13.reuse, 0xc0, RZ ;  /* 0x000000c00d0fb824 */ /* 0x040fe200078e02ff */
[----:B------:R-:W-:Y:S01]  /*1aa0*/  IADD3 R26, P0, R222, R22, RZ ;  /* 0x00000016de1a7210 */ /* 0x000fe20007f1e0ff */
[----:B------:R-:W-:Y:S01]  /*1ab0*/  @!P2 IMAD R13, R13, 0xe0, RZ ;  /* 0x000000e00d0da824 */ /* 0x000fe200078e02ff */
[----:B----4-:R-:W-:Y:S01]  /*1ac0*/  @!P3 LEA R30, P1, R34, c[0x0][0x168], 0x1 ;  /* 0x00005a00221eba11 */ /* 0x010fe200078208ff */
[----:B------:R-:W-:Y:S01]  /*1ad0*/  @!P2 IMAD.WIDE.U32 R32, R192, 0xe0, R194 ;  /* 0x000000e0c020a825 */ /* 0x000fe200078e00c2 */
[----:B------:R1:W-:Y:S01]  /*1ae0*/  @!P4 LDGSTS.E.BYPASS.LTC128B.128 [R221+0x3800], [R24.64] ;  /* 0x0380000018ddcfae */ /* 0x0003e2000b901d4c */
[----:B------:R-:W-:-:S02]  /*1af0*/  ISETP.GE.AND P4, PT, R12, R3, PT ;  /* 0x000000030c00720c */ /* 0x000fc40003f86270 */
[----:B------:R-:W-:Y:S02]  /*1b00*/  @!P3 IMAD.IADD R15, R35, 0x1, R15 ;  /* 0x00000001230fb824 */ /* 0x000fe400078e020f */
[----:B------:R-:W-:Y:S01]  /*1b10*/  IMAD.X R27, R223, 0x1, R21, P0 ;  /* 0x00000001df1b7824 */ /* 0x000fe200000e0615 */
[----:B------:R-:W-:Y:S01]  /*1b20*/  @!P2 LEA R36, P0, R32, c[0x0][0x168], 0x1 ;  /* 0x00005a002024aa11 */ /* 0x000fe200078008ff */
[----:B------:R-:W-:Y:S01]  /*1b30*/  @!P2 IMAD.IADD R13, R33, 0x1, R13 ;  /* 0x00000001210da824 */ /* 0x000fe200078e020d */
[----:B------:R-:W-:Y:S01]  /*1b40*/  @!P3 LEA.HI.X R31, R34, c[0x0][0x16c], R15, 0x1, P1 ;  /* 0x00005b00221fba11 */ /* 0x000fe200008f0c0f */
[----:B------:R-:W-:Y:S01]  /*1b50*/  IMAD R23, R20, c[0x0][0x1bc], R23 ;  /* 0x00006f0014177a24 */ /* 0x000fe200078e0217 */
[----:B------:R-:W-:Y:S01]  /*1b60*/  IADD3 R19, P1, R224, R19, RZ ;  /* 0x00000013e0137210 */ /* 0x000fe20007f3e0ff */
[----:B------:R-:W-:Y:S01]  /*1b70*/  IMAD.WIDE.U32 R26, R20, c[0x0][0x1b8], R26 ;  /* 0x00006e00141a7a25 */ /* 0x000fe200078e001a */
[----:B------:R-:W-:Y:S01]  /*1b80*/  @!P2 LEA.HI.X R37, R32, c[0x0][0x16c], R13, 0x1, P0 ;  /* 0x00005b002025aa11 */ /* 0x000fe200000f0c0d */
[----:B------:R2:W-:Y:S01]  /*1b90*/  @!P3 LDGSTS.E.BYPASS.LTC128B.128 [R221+0x4000], [R30.64] ;  /* 0x040000001eddbfae */ /* 0x0005e2000b901d4c */
[-C--:B------:R-:W-:Y:S01]  /*1ba0*/  ISETP.GE.AND P3, PT, R224, R3.reuse, PT ;  /* 0x00000003e000720c */ /* 0x080fe20003f66270 */
[----:B------:R-:W-:Y:S01]  /*1bb0*/  IMAD.X R17, R225, 0x1, R17, P1 ;  /* 0x00000001e1117824 */ /* 0x000fe200008e0611 */
[-C--:B------:R-:W-:Y:S01]  /*1bc0*/  ISETP.GE.AND P1, PT, R6, R3.reuse, PT ;  /* 0x000000030600720c */ /* 0x080fe20003f26270 */
[----:B------:R3:W-:Y:S01]  /*1bd0*/  @!P2 LDGSTS.E.BYPASS.LTC128B.128 [R221+0x4800], [R36.64] ;  /* 0x0480000024ddafae */ /* 0x0007e2000b901d4c */
[----:B------:R-:W-:Y:S01]  /*1be0*/  IMAD.IADD R27, R27, 0x1, R23 ;  /* 0x000000011b1b7824 */ /* 0x000fe200078e0217 */
[----:B------:R-:W-:Y:S01]  /*1bf0*/  ISETP.GE.AND P0, PT, R16, R3, PT ;  /* 0x000000031000720c */ /* 0x000fe20003f06270 */
[----:B------:R-:W-:Y:S01]  /*1c00*/  IMAD R18, R17, c[0x0][0x1a0], RZ ;  /* 0x0000680011127a24 */ /* 0x000fe200078e02ff */
[----:B------:R-:W0:Y:S01]  /*1c10*/  LDGDEPBAR ;  /* 0x00000000000079af */ /* 0x000e220000000000 */
[----:B------:R-:W-:-:S04]  /*1c20*/  IMAD.WIDE.U32 R26, R19, c[0x0][0x1a0], R26 ;  /* 0x00006800131a7a25 */ /* 0x000fc800078e001a */
[----:B------:R-:W-:Y:S01]  /*1c30*/  IMAD R18, R19, c[0x0][0x1a4], R18 ;  /* 0x0000690013127a24 */ /* 0x000fe200078e0212 */
[----:B------:R-:W-:Y:S01]  /*1c40*/  LEA R216, P2, R26, c[0x0][0x170], 0x1 ;  /* 0x00005c001ad87a11 */ /* 0x000fe200078408ff */
[----:B------:R-:W-:Y:S02]  /*1c50*/  IMAD.MOV.U32 R6, RZ, RZ, c[0x0][0x1a0] ;  /* 0x00006800ff067624 */ /* 0x000fe400078e00ff */
[----:B------:R-:W-:Y:S02]  /*1c60*/  IMAD.IADD R18, R27, 0x1, R18 ;  /* 0x000000011b127824 */ /* 0x000fe400078e0212 */
[----:B------:R-:W-:Y:S02]  /*1c70*/  IMAD.MOV.U32 R13, RZ, RZ, 0x5 ;  /* 0x00000005ff0d7424 */ /* 0x000fe400078e00ff */
[----:B------:R-:W-:Y:S01]  /*1c80*/  IMAD.SHL.U32 R15, R6, 0x20, RZ ;  /* 0x00000020060f7824 */ /* 0x000fe200078e00ff */
[----:B------:R-:W-:Y:S01]  /*1c90*/  LEA.HI.X R215, R26, c[0x0][0x174], R18, 0x1, P2 ;  /* 0x00005d001ad77a11 */ /* 0x000fe200010f0c12 */
[----:B------:R-:W-:Y:S01]  /*1ca0*/  IMAD.IADD R198, R0, 0x1, -R9 ;  /* 0x0000000100c67824 */ /* 0x000fe200078e0a09 */
[----:B------:R-:W-:-:S02]  /*1cb0*/  SHF.L.U64.HI R12, R6, R13, c[0x0][0x1a4] ;  /* 0x00006900060c7619 */ /* 0x000fc4000001020d */
[C---:B------:R-:W-:Y:S01]  /*1cc0*/  @!P1 LEA R18, P2, R15.reuse, R216, 0x1 ;  /* 0x000000d80f129211 */ /* 0x040fe200078408ff */
[----:B------:R-:W-:Y:S01]  /*1cd0*/  @!P3 IMAD.MOV.U32 R217, RZ, RZ, R215 ;  /* 0x000000ffffd9b224 */ /* 0x000fe200078e00d7 */
[----:B------:R-:W-:Y:S02]  /*1ce0*/  LEA.HI R9, R198, R198, RZ, 0x1 ;  /* 0x000000c6c6097211 */ /* 0x000fe400078f08ff */
[----:B------:R-:W-:Y:S01]  /*1cf0*/  @!P1 LEA.HI.X R19, R15, R215, R12, 0x1, P2 ;  /* 0x000000d70f139211 */ /* 0x000fe200010f0c0c */
[----:B------:R-:W-:Y:S01]  /*1d00*/  IMAD.IADD R12, R0, 0x1, -R11 ;  /* 0x00000001000c7824 */ /* 0x000fe200078e0a0b */
[----:B------:R-:W-:-:S04]  /*1d10*/  DEPBAR.LE SB0, 0x0 ;  /* 0x000080000000791a */ /* 0x000fc80000000000 */
[----:B------:R-:W-:Y:S01]  /*1d20*/  BAR.SYNC.DEFER_BLOCKING 0x0 ;  /* 0x0000000000007b1d */ /* 0x000fe20000010000 */
[----:B------:R-:W-:Y:S01]  /*1d30*/  LEA.HI R13, R12, R12, RZ, 0x1 ;  /* 0x0000000c0c0d7211 */ /* 0x000fe200078f08ff */
[----:B------:R-:W-:Y:S01]  /*1d40*/  @!P0 IMAD.MOV.U32 R11, RZ, RZ, c[0x0][0x1a4] ;  /* 0x00006900ff0b8624 */ /* 0x000fe200078e00ff */
[----:B------:R-:W-:Y:S02]  /*1d50*/  ISETP.GE.AND P2, PT, R2, R3, PT ;  /* 0x000000030200720c */ /* 0x000fe40003f46270 */
[----:B------:R-:W-:Y:S02]  /*1d60*/  SHF.R.S32.HI R2, RZ, 0x1, R13 ;  /* 0x00000001ff027819 */ /* 0x000fe4000001140d */
[----:B------:R-:W-:Y:S02]  /*1d70*/  SHF.R.S32.HI R15, RZ, 0x4, R14 ;  /* 0x00000004ff0f7819 */ /* 0x000fe4000001140e */
[--C-:B------:R-:W-:Y:S02]  /*1d80*/  SHF.R.S32.HI R17, RZ, 0x1, R9.reuse ;  /* 0x00000001ff117819 */ /* 0x100fe40000011409 */
[----:B------:R-:W-:-:S02]  /*1d90*/  SHF.R.S32.HI R16, RZ, 0x1f, R9 ;  /* 0x0000001fff107819 */ /* 0x000fc40000011409 */
[----:B------:R-:W-:Y:S02]  /*1da0*/  LEA.HI R14, R14, R15, RZ, 0x1 ;  /* 0x0000000f0e0e7211 */ /* 0x000fe400078f08ff */
[----:B------:R-:W-:Y:S02]  /*1db0*/  LEA.HI R16, R16, R17, RZ, 0x2 ;  /* 0x0000001110107211 */ /* 0x000fe400078f10ff */
[----:B------:R-:W-:Y:S02]  /*1dc0*/  LOP3.LUT R13, R13, 0x7fffffe, RZ, 0xc0, !PT ;  /* 0x07fffffe0d0d7812 */ /* 0x000fe400078ec0ff */
[----:B------:R-:W-:Y:S02]  /*1dd0*/  LOP3.LUT R14, R14, 0xfffffffe, RZ, 0xc0, !PT ;  /* 0xfffffffe0e0e7812 */ /* 0x000fe400078ec0ff */
[----:B------:R-:W-:Y:S01]  /*1de0*/  LOP3.LUT R9, R9, 0x7fffffe, RZ, 0xc0, !PT ;  /* 0x07fffffe09097812 */ /* 0x000fe200078ec0ff */
[----:B------:R-:W-:Y:S01]  /*1df0*/  IMAD.IADD R12, R12, 0x1, -R13 ;  /* 0x000000010c0c7824 */ /* 0x000fe200078e0a0d */
[----:B------:R-:W-:Y:S01]  /*1e00*/  @P3 STS [R221+0x5000], RZ ;  /* 0x005000ffdd003388 */ /* 0x000fe20000000800 */
[----:B------:R-:W-:-:S02]  /*1e10*/  @!P5 IMAD.MOV.U32 R13, RZ, RZ, c[0x0][0x1a4] ;  /* 0x00006900ff0dd624 */ /* 0x000fc400078e00ff */
[----:B------:R-:W-:Y:S01]  /*1e20*/  IMAD.IADD R15, R15, 0x1, -R14 ;  /* 0x000000010f0f7824 */ /* 0x000fe200078e0a0e */
[----:B------:R-:W-:Y:S03]  /*1e30*/  @P3 STS [R221+0x5004], RZ ;  /* 0x005004ffdd003388 */ /* 0x000fe60000000800 */
[C---:B------:R-:W-:Y:S01]  /*1e40*/  IMAD R211, R15.reuse, 0x8, R12 ;  /* 0x000000080fd37824 */ /* 0x040fe200078e020c */
[----:B------:R-:W-:Y:S01]  /*1e50*/  @P3 STS.64 [R221+0x5008], RZ ;  /* 0x005008ffdd003388 */ /* 0x000fe20000000a00 */
[----:B------:R-:W-:-:S03]  /*1e60*/  IMAD.SHL.U32 R12, R15, 0x8, RZ ;  /* 0x000000080f0c7824 */ /* 0x000fc600078e00ff */
[----:B------:R-:W-:Y:S01]  /*1e70*/  @!PT LDS RZ, [RZ] ;  /* 0x00000000fffff984 */ /* 0x000fe20000000800 */
[----:B------:R-:W-:Y:S01]  /*1e80*/  @!PT LDS RZ, [RZ] ;  /* 0x00000000fffff984 */ /* 0x000fe20000000800 */
[----:B------:R-:W-:Y:S01]  /*1e90*/  @!PT LDS RZ, [RZ] ;  /* 0x00000000fffff984 */ /* 0x000fe20000000800 */
[----:B------:R4:W-:Y:S01]  /*1ea0*/  @!P3 LDGSTS.E.BYPASS.LTC128B.128 [R221+0x5000], [R216.64] ;  /* 0x05000000d8ddbfae */ /* 0x0009e2000b901d4c */
[----:B------:R-:W-:-:S03]  /*1eb0*/  ISETP.GE.AND P3, PT, R10, R3, PT ;  /* 0x000000030a00720c */ /* 0x000fc60003f66270 */
[----:B------:R-:W-:Y:S04]  /*1ec0*/  @P1 STS.128 [R221+0x5800], RZ ;  /* 0x005800ffdd001388 */ /* 0x000fe80000000c00 */
[----:B------:R-:W-:Y:S01]  /*1ed0*/  @!PT LDS RZ, [RZ] ;  /* 0x00000000fffff984 */ /* 0x000fe20000000800 */
[----:B------:R-:W-:Y:S01]  /*1ee0*/  @!PT LDS RZ, [RZ] ;  /* 0x00000000fffff984 */ /* 0x000fe20000000800 */
[----:B------:R-:W-:Y:S01]  /*1ef0*/  @!PT LDS RZ, [RZ] ;  /* 0x00000000fffff984 */ /* 0x000fe20000000800 */
[----:B------:R1:W-:Y:S01]  /*1f00*/  @!P1 LDGSTS.E.BYPASS.LTC128B.128 [R221+0x5800], [R18.64] ;  /* 0x0580000012dd9fae */ /* 0x0003e2000b901d4c */
[----:B------:R-:W-:-:S03]  /*1f10*/  @!P0 LEA R10, P1, R6, R216, 0x7 ;  /* 0x000000d8060a8211 */ /* 0x000fc600078238ff */
[----:B------:R-:W-:Y:S01]  /*1f20*/  @P0 STS.128 [R221+0x6000], RZ ;  /* 0x006000ffdd000388 */ /* 0x000fe20000000c00 */
[----:B------:R-:W-:Y:S02]  /*1f30*/  @!P0 LEA.HI.X R11, R6, R215, R11, 0x7, P1 ;  /* 0x000000d7060b8211 */ /* 0x000fe400008f3c0b */
[----:B------:R-:W-:Y:S01]  /*1f40*/  ISETP.GE.AND P1, PT, R4, R3, PT ;  /* 0x000000030400720c */ /* 0x000fe20003f26270 */
[----:B------:R-:W-:Y:S01]  /*1f50*/  IMAD.SHL.U32 R3, R2, 0x40, RZ ;  /* 0x0000004002037824 */ /* 0x000fe200078e00ff */
[----:B------:R-:W-:Y:S01]  /*1f60*/  LOP3.LUT R4, R16, 0xfffffffc, RZ, 0xc0, !PT ;  /* 0xfffffffc10047812 */ /* 0x000fe200078ec0ff */
[----:B------:R-:W-:Y:S01]  /*1f70*/  @!PT LDS RZ, [RZ] ;  /* 0x00000000fffff984 */ /* 0x000fe20000000800 */
[----:B------:R-:W-:Y:S01]  /*1f80*/  @!PT LDS RZ, [RZ] ;  /* 0x00000000fffff984 */ /* 0x000fe20000000800 */
[----:B------:R-:W-:Y:S01]  /*1f90*/  @!PT LDS RZ, [RZ] ;  /* 0x00000000fffff984 */ /* 0x000fe20000000800 */
[----:B------:R1:W-:Y:S01]  /*1fa0*/  @!P0 LDGSTS.E.BYPASS.LTC128B.128 [R221+0x6000], [R10.64] ;  /* 0x060000000add8fae */ /* 0x0003e2000b901d4c */
[----:B------:R-:W-:Y:S02]  /*1fb0*/  @!P4 LEA R20, P0, R6, R216, 0x8 ;  /* 0x000000d80614c211 */ /* 0x000fe400078040ff */
[----:B------:R-:W-:Y:S01]  /*1fc0*/  LOP3.LUT R3, R3, 0xc0, RZ, 0xc0, !PT ;  /* 0x000000c003037812 */ /* 0x000fe200078ec0ff */
[----:B------:R-:W-:Y:S01]  /*1fd0*/  IMAD.IADD R4, R17, 0x1, -R4 ;  /* 0x0000000111047824 */ /* 0x000fe200078e0a04 */
[----:B------:R-:W-:Y:S02]  /*1fe0*/  @P5 STS.128 [R221+0x6800], RZ ;  /* 0x006800ffdd005388 */ /* 0x000fe40000000c00 */
[----:B------:R-:W-:-:S02]  /*1ff0*/  LOP3.LUT R8, R3, 0x8, R8, 0xf8, !PT ;  /* 0x0000000803087812 */ /* 0x000fc400078ef808 */
[----:B------:R-:W-:Y:S01]  /*2000*/  SHF.R.U32.HI R3, RZ, 0x3, R3 ;  /* 0x00000003ff037819 */ /* 0x000fe20000011603 */
[----:B----4-:R-:W-:-:S03]  /*2010*/  @!P5 IMAD.MOV.U32 R217, RZ, RZ, R215 ;  /* 0x000000ffffd9d224 */ /* 0x010fc600078e00d7 */
[----:B------:R-:W-:Y:S01]  /*2020*/  LOP3.LUT R14, R8, R3, RZ, 0x3c, !PT ;  /* 0x00000003080e7212 */ /* 0x000fe200078e3cff */
[----:B------:R-:W-:Y:S01]  /*2030*/  @!P5 IMAD R8, R13, 0xc0, RZ ;  /* 0x000000c00d08d824 */ /* 0x000fe200078e02ff */
[----:B------:R-:W-:Y:S01]  /*2040*/  SHF.R.S32.HI R13, RZ, 0x1f, R198 ;  /* 0x0000001fff0d7819 */ /* 0x000fe200000114c6 */
[----:B------:R-:W-:-:S04]  /*2050*/  @!P5 IMAD.WIDE.U32 R16, R6, 0xc0, R216 ;  /* 0x000000c00610d825 */ /* 0x000fc800078e00d8 */
[----:B------:R-:W-:Y:S01]  /*2060*/  @!P5 IMAD.IADD R17, R17, 0x1, R8 ;  /* 0x000000011111d824 */ /* 0x000fe200078e0208 */
[----:B------:R-:W-:Y:S01]  /*2070*/  LEA.HI R8, R13, R198, RZ, 0x3 ;  /* 0x000000c60d087211 */ /* 0x000fe200078f18ff */
[----:B------:R-:W-:Y:S02]  /*2080*/  IMAD.SHL.U32 R3, R4, 0x40, RZ ;  /* 0x0000004004037824 */ /* 0x000fe400078e00ff */
[----:B------:R-:W-:Y:S01]  /*2090*/  @!P3 IMAD.MOV.U32 R13, RZ, RZ, c[0x0][0x1a4] ;  /* 0x00006900ff0db624 */ /* 0x000fe200078e00ff */
[----:B------:R-:W-:Y:S01]  /*20a0*/  @!PT LDS RZ, [RZ] ;  /* 0x00000000fffff984 */ /* 0x000fe20000000800 */
[----:B------:R-:W-:Y:S01]  /*20b0*/  @!PT LDS RZ, [RZ] ;  /* 0x00000000fffff984 */ /* 0x000fe20000000800 */
[----:B------:R-:W-:Y:S01]  /*20c0*/  @!PT LDS RZ, [RZ] ;  /* 0x00000000fffff984 */ /* 0x000fe20000000800 */
[----:B------:R4:W-:Y:S01]  /*20d0*/  @!P5 LDGSTS.E.BYPASS.LTC128B.128 [R221+0x6800], [R16.64] ;  /* 0x0680000010dddfae */ /* 0x0009e2000b901d4c */
[----:B------:R-:W-:Y:S01]  /*20e0*/  IMAD.SHL.U32 R197, R8, 0x20, RZ ;  /* 0x0000002008c57824 */ /* 0x000fe200078e00ff */
[----:B------:R-:W-:Y:S01]  /*20f0*/  LOP3.LUT R3, R3, 0xc0, RZ, 0xc0, !PT ;  /* 0x000000c003037812 */ /* 0x000fe200078ec0ff */
[----:B-1----:R-:W-:Y:S01]  /*2100*/  @!P3 IMAD.MOV.U32 R10, RZ, RZ, R216 ;  /* 0x000000ffff0ab224 */ /* 0x002fe200078e00d8 */
[----:B------:R-:W-:Y:S01]  /*2110*/  @P4 STS.128 [R221+0x7000], RZ ;  /* 0x007000ffdd004388 */ /* 0x000fe20000000c00 */
[----:B------:R-:W-:Y:S01]  /*2120*/  @!P3 IMAD.MOV.U32 R11, RZ, RZ, R215 ;  /* 0x000000ffff0bb224 */ /* 0x000fe200078e00d7 */
[----:B------:R-:W-:Y:S01]  /*2130*/  LOP3.LUT R197, R197, 0xffffff00, RZ, 0xc0, !PT ;  /* 0xffffff00c5c57812 */ /* 0x000fe200078ec0ff */
[----:B------:R-:W-:Y:S01]  /*2140*/  IMAD.U32 R211, R211, 0x20, R14 ;  /* 0x00000020d3d37824 */ /* 0x000fe200078e000e */
[----:B------:R-:W-:Y:S01]  /*2150*/  LOP3.LUT R12, R3, 0x8, R12, 0xf8, !PT ;  /* 0x00000008030c7812 */ /* 0x000fe200078ef80c */
[----:B------:R-:W-:Y:S01]  /*2160*/  @!P2 IMAD.MOV.U32 R14, RZ, RZ, c[0x0][0x1a4] ;  /* 0x00006900ff0ea624 */ /* 0x000fe200078e00ff */
[----:B------:R-:W-:Y:S01]  /*2170*/  SHF.R.U32.HI R3, RZ, 0x3, R3 ;  /* 0x00000003ff037819 */ /* 0x000fe20000011603 */
[----:B------:R-:W-:-:S02]  /*2180*/  @!P3 IMAD R13, R13, 0x140, RZ ;  /* 0x000001400d0db824 */ /* 0x000fc400078e02ff */
[----:B------:R-:W-:Y:S01]  /*2190*/  @!P2 IMAD.MOV.U32 R217, RZ, RZ, R215 ;  /* 0x000000ffffd9a224 */ /* 0x000fe200078e00d7 */
[----:B------:R-:W-:Y:S01]  /*21a0*/  LOP3.LUT R3, R12, R3, RZ, 0x3c, !PT ;  /* 0x000000030c037212 */ /* 0x000fe200078e3cff */
[----:B------:R-:W-:-:S04]  /*21b0*/  @!P3 IMAD.WIDE.U32 R18, R6, 0x140, R10 ;  /* 0x000001400612b825 */ /* 0x000fc800078e000a */
[----:B------:R-:W-:Y:S02]  /*21c0*/  IMAD.IADD R198, R198, 0x1, -R9 ;  /* 0x00000001c6c67824 */ /* 0x000fe400078e0a09 */
[----:B------:R-:W-:Y:S02]  /*21d0*/  @!P2 IMAD R8, R14, 0x180, RZ ;  /* 0x000001800e08a824 */ /* 0x000fe400078e02ff */
[----:B------:R-:W-:-:S04]  /*21e0*/  @!P2 IMAD.WIDE.U32 R10, R6, 0x180, R216 ;  /* 0x00000180060aa825 */ /* 0x000fc800078e00d8 */
[----:B------:R-:W-:Y:S02]  /*21f0*/  @!P3 IMAD.IADD R19, R19, 0x1, R13 ;  /* 0x000000011313b824 */ /* 0x000fe400078e020d */
[----:B------:R-:W-:Y:S02]  /*2200*/  @!P4 IMAD.MOV.U32 R9, RZ, RZ, c[0x0][0x1a4] ;  /* 0x00006900ff09c624 */ /* 0x000fe400078e00ff */
[----:B------:R-:W-:Y:S02]  /*2210*/  IMAD R13, R200, 0x200, R197 ;  /* 0x00000200c80d7824 */ /* 0x000fe400078e02c5 */
[----:B------:R-:W-:Y:S01]  /*2220*/  @!P1 IMAD.MOV.U32 R12, RZ, RZ, c[0x0][0x1a4] ;  /* 0x00006900ff0c9624 */ /* 0x000fe200078e00ff */
[----:B------:R-:W-:Y:S01]  /*2230*/  @!P4 LEA.HI.X R21, R6, R215, R9, 0x8, P0 ;  /* 0x000000d70615c211 */ /* 0x000fe200000f4409 */
[----:B------:R-:W-:Y:S01]  /*2240*/  @!P1 IMAD.MOV.U32 R217, RZ, RZ, R215 ;  /* 0x000000ffffd99224 */ /* 0x000fe200078e00d7 */
[----:B------:R-:W-:Y:S01]  /*2250*/  LOP3.LUT P0, RZ, R2, 0x2, RZ, 0xc0, !PT ;  /* 0x0000000202ff7812 */ /* 0x000fe2000780c0ff */
[----:B------:R-:W-:-:S02]  /*2260*/  @!P2 IMAD.IADD R11, R11, 0x1, R8 ;  /* 0x000000010b0ba824 */ /* 0x000fc400078e0208 */
[----:B------:R-:W-:Y:S01]  /*2270*/  IMAD R8, R198, 0x20, R13 ;  /* 0x00000020c6087824 */ /* 0x000fe200078e020d */
[----:B------:R-:W-:Y:S01]  /*2280*/  @!PT LDS RZ, [RZ] ;  /* 0x00000000fffff984 */ /* 0x000fe20000000800 */
[----:B------:R-:W-:Y:S01]  /*2290*/  @!PT LDS RZ, [RZ] ;  /* 0x00000000fffff984 */ /* 0x000fe20000000800 */
[----:B------:R-:W-:Y:S01]  /*22a0*/  @!PT LDS RZ, [RZ] ;  /* 0x00000000fffff984 */ /* 0x000fe20000000800 */
[----:B------:R1:W-:Y:S01]  /*22b0*/  @!P4 LDGSTS.E.BYPASS.LTC128B.128 [R221+0x7000], [R20.64] ;  /* 0x0700000014ddcfae */ /* 0x0003e2000b901d4c */
[----:B------:R-:W-:Y:S01]  /*22c0*/  @!P1 IMAD R12, R12, 0x1c0, RZ ;  /* 0x000001c00c0c9824 */ /* 0x000fe200078e02ff */
[----:B------:R-:W-:Y:S01]  /*22d0*/  SEL R2, R40, 0xfffffff0, !P0 ;  /* 0xfffffff028027807 */ /* 0x000fe20004000000 */
[----:B------:R-:W-:Y:S01]  /*22e0*/  @!P1 IMAD.WIDE.U32 R14, R6, 0x1c0, R216 ;  /* 0x000001c0060e9825 */ /* 0x000fe200078e00d8 */
[----:B------:R-:W-:Y:S03]  /*22f0*/  @P3 STS.128 [R221+0x7800], RZ ;  /* 0x007800ffdd003388 */ /* 0x000fe60000000c00 */
[----:B------:R-:W-:Y:S01]  /*2300*/  IMAD.IADD R213, R3, 0x1, R8 ;  /* 0x0000000103d57824 */ /* 0x000fe200078e0208 */
[----:B------:R-:W-:Y:S01]  /*2310*/  @!PT LDS RZ, [RZ] ;  /* 0x00000000fffff984 */ /* 0x000fe20000000800 */
[----:B------:R-:W-:Y:S01]  /*2320*/  @!PT LDS RZ, [RZ] ;  /* 0x00000000fffff984 */ /* 0x000fe20000000800 */
[----:B------:R-:W-:Y:S01]  /*2330*/  @!PT LDS RZ, [RZ] ;  /* 0x00000000fffff984 */ /* 0x000fe20000000800 */
[----:B------:R4:W-:Y:S01]  /*2340*/  @!P3 LDGSTS.E.BYPASS.LTC128B.128 [R221+0x7800], [R18.64] ;  /* 0x0780000012ddbfae */ /* 0x0009e2000b901d4c */
[----:B------:R-:W-:-:S02]  /*2350*/  @!P1 IMAD.IADD R25, R15, 0x1, R12 ;  /* 0x000000010f199824 */ /* 0x000fc400078e020c */
[----:B------:R-:W-:Y:S01]  /*2360*/  @!P1 IMAD.MOV.U32 R24, RZ, RZ, R14 ;  /* 0x000000ffff189224 */ /* 0x000fe200078e000e */
[----:B------:R-:W-:Y:S01]  /*2370*/  @P2 STS.128 [R221+0x8000], RZ ;  /* 0x008000ffdd002388 */ /* 0x000fe20000000c00 */
[----:B------:R-:W-:Y:S02]  /*2380*/  IMAD.SHL.U32 R211, R211, 0x2, RZ ;  /* 0x00000002d3d37824 */ /* 0x000fe400078e00ff */
[----:B------:R-:W-:Y:S01]  /*2390*/  IMAD.SHL.U32 R213, R213, 0x2, RZ ;  /* 0x00000002d5d57824 */ /* 0x000fe200078e00ff */
[----:B------:R-:W-:Y:S01]  /*23a0*/  @!PT LDS RZ, [RZ] ;  /* 0x00000000fffff984 */ /* 0x000fe20000000800 */
[----:B------:R-:W-:Y:S01]  /*23b0*/  @!PT LDS RZ, [RZ] ;  /* 0x00000000fffff984 */ /* 0x000fe20000000800 */
[----:B------:R-:W-:Y:S01]  /*23c0*/  @!PT LDS RZ, [RZ] ;  /* 0x00000000fffff984 */ /* 0x000fe20000000800 */
[----:B------:R4:W-:Y:S01]  /*23d0*/  @!P2 LDGSTS.E.BYPASS.LTC128B.128 [R221+0x8000], [R10.64] ;  /* 0x080000000addafae */ /* 0x0009e2000b901d4c */
[----:B------:R-:W-:Y:S02]  /*23e0*/  IMAD R202, R2, 0x2, R211 ;  /* 0x0000000202ca7824 */ /* 0x000fe400078e02d3 */
[----:B------:R-:W-:Y:S01]  /*23f0*/  IMAD R198, R198, 0x20, R197 ;  /* 0x00000020c6c67824 */ /* 0x000fe200078e02c5 */
[----:B------:R-:W-:Y:S03]  /*2400*/  @P1 STS.128 [R221+0x8800], RZ ;  /* 0x008800ffdd001388 */ /* 0x000fe60000000c00 */
[----:B------:R-:W-:Y:S01]  /*2410*/  IMAD.IADD R3, R3, 0x1, R198 ;  /* 0x0000000103037824 */ /* 0x000fe200078e02c6 */
[----:B------:R-:W-:Y:S01]  /*2420*/  @!PT LDS RZ, [RZ] ;  /* 0x00000000fffff984 */ /* 0x000fe20000000800 */
[----:B------:R-:W-:Y:S01]  /*2430*/  @!PT LDS RZ, [RZ] ;  /* 0x00000000fffff984 */ /* 0x000fe20000000800 */
[----:B------:R-:W-:Y:S01]  /*2440*/  @!PT LDS RZ, [RZ] ;  /* 0x00000000fffff984 */ /* 0x000fe20000000800 */
[----:B------:R4:W-:Y:S01]  /*2450*/  @!P1 LDGSTS.E.BYPASS.LTC128B.128 [R221+0x8800], [R24.64] ;  /* 0x0880000018dd9fae */ /* 0x0009e2000b901d4c */
[----:B------:R-:W-:-:S03]  /*2460*/  LOP3.LUT P1, RZ, R4, 0x2, RZ, 0xc0, !PT ;  /* 0x0000000204ff7812 */ /* 0x000fc6000782c0ff */
[----:B---3--:R-:W-:Y:S01]  /*2470*/  LDSM.16.M88.4 R36, [R213] ;  /* 0x00000000d524783b */ /* 0x008fe20000000200 */
[----:B------:R-:W-:Y:S02]  /*2480*/  SEL R4, R40, 0xfffffff0, !P1 ;  /* 0xfffffff028047807 */ /* 0x000fe40004800000 */
[----:B------:R-:W-:Y:S01]  /*2490*/  ISETP.GT.AND P1, PT, R196, 0x1, PT ;  /* 0x00000001c400780c */ /* 0x000fe20003f24270 */
[----:B-1----:R-:W4:Y:S02]  /*24a0*/  LDSM.16.M88.4 R20, [R211+0x1400] ;  /* 0x00140000d314783b */ /* 0x002f240000000200 */
[----:B------:R-:W-:Y:S02]  /*24b0*/  IMAD R212, R4, 0x2, R213 ;  /* 0x0000000204d47824 */ /* 0x000fe400078e02d5 */
[----:B--2---:R-:W1:Y:S04]  /*24c0*/  LDSM.16.M88.4 R28, [R211+0x1000] ;  /* 0x00100000d31c783b */ /* 0x004e680000000200 */
[----:B------:R-:W2:Y:S04]  /*24d0*/  LDSM.16.M88.4 R136, [R211+0x1c00] ;  /* 0x001c0000d388783b */ /* 0x000ea80000000200 */
[----:B------:R-:W-:Y:S01]  /*24e0*/  LDSM.16.M88.4 R40, [R212] ;  /* 0x00000000d428783b */ /* 0x000fe20000000200 */
[----:B------:R-:W-:-:S03]  /*24f0*/  @!P1 LEA R226, P0, R194, c[0x0][0x168], 0x1 ;  /* 0x00005a00c2e29a11 */ /* 0x000fc600078008ff */
[----:B------:R-:W3:Y:S01]  /*2500*/  LDSM.16.M88.4 R140, [R202+0x1400] ;  /* 0x00140000ca8c783b */ /* 0x000ee20000000200 */
[----:B------:R-:W-:-:S03]  /*2510*/  @!P1 LEA.HI.X R227, R194, c[0x0][0x16c], R195, 0x1, P0 ;  /* 0x00005b00c2e39a11 */ /* 0x000fc600000f0cc3 */
[----:B------:R-:W2:Y:S04]  /*2520*/  LDSM.16.M88.4 R12, [R211+0x1800] ;  /* 0x00180000d30c783b */ /* 0x000ea80000000200 */
[----:B------:R-:W2:Y:S04]  /*2530*/  LDSM.16.M88.4 R128, [R211+0x2000] ;  /* 0x00200000d380783b */ /* 0x000ea80000000200 */
[----:B------:R-:W3:Y:S04]  /*2540*/  LDSM.16.M88.4 R120, [R211+0x2400] ;  /* 0x00240000d378783b */ /* 0x000ee80000000200 */
[----:B------:R-:W3:Y:S04]  /*2550*/  LDSM.16.M88.4 R112, [R211+0x2800] ;  /* 0x00280000d370783b */ /* 0x000ee80000000200 */
[----:B------:R-:W3:Y:S04]  /*2560*/  LDSM.16.M88.4 R104, [R211+0x2c00] ;  /* 0x002c0000d368783b */ /* 0x000ee80000000200 */
[----:B------:R-:W3:Y:S01]  /*2570*/  LDSM.16.M88.4 R96, [R211+0x3000] ;  /* 0x00300000d360783b */ /* 0x000ee20000000200 */
[C---:B----4-:R-:W-:Y:S03]  /*2580*/  HMMA.16816.F32.BF16 R24, R36.reuse, R20, RZ ;  /* 0x000000142418723c */ /* 0x050fe600000418ff */
[----:B------:R-:W4:Y:S04]  /*2590*/  LDSM.16.M88.4 R88, [R211+0x3400] ;  /* 0x00340000d358783b */ /* 0x000f280000000200 */
[----:B------:R-:W3:Y:S01]  /*25a0*/  LDSM.16.M88.4 R80, [R211+0x3800] ;  /* 0x00380000d350783b */ /* 0x000ee20000000200 */
[C---:B------:R-:W-:Y:S03]  /*25b0*/  HMMA.16816.F32.BF16 R20, R36.reuse, R22, RZ ;  /* 0x000000162414723c */ /* 0x040fe600000418ff */
        /* <DEDUP_REMOVED lines=10> */
[----:B------:R-:W-:Y:S01]  /*2660*/  LDSM.16.M88.4 R188, [R202+0x1800] ;  /* 0x00180000cabc783b */ /* 0x000fe20000000200 */
[----:B------:R-:W-:Y:S03]  /*2670*/  HMMA.16816.F32.BF16 R136, R36, R138, RZ ;  /* 0x0000008a2488723c */ /* 0x000fe600000418ff */
[----:B------:R-:W-:Y:S04]  /*2680*/  LDSM.16.M88.4 R180, [R202+0x2000] ;  /* 0x00200000cab4783b */ /* 0x000fe80000000200 */
[----:B------:R-:W-:Y:S01]  /*2690*/  LDSM.16.M88.4 R176, [R202+0x2400] ;  /* 0x00240000cab0783b */ /* 0x000fe20000000200 */
[C---:B---3--:R-:W-:Y:S03]  /*26a0*/  HMMA.16816.F32.BF16 R24, R40.reuse, R140, R24 ;  /* 0x0000008c2818723c */ /* 0x048fe60000041818 */
[----:B------:R-:W-:Y:S04]  /*26b0*/  LDSM.16.M88.4 R172, [R202+0x2800] ;  /* 0x00280000caac783b */ /* 0x000fe80000000200 */
[----:B------:R-:W-:Y:S01]  /*26c0*/  LDSM.16.M88.4 R168, [R202+0x2c00] ;  /* 0x002c0000caa8783b */ /* 0x000fe20000000200 */
[----:B------:R-:W-:Y:S03]  /*26d0*/  HMMA.16816.F32.BF16 R20, R40, R142, R20 ;  /* 0x0000008e2814723c */ /* 0x000fe60000041814 */
[----:B------:R-:W3:Y:S04]  /*26e0*/  LDSM.16.M88.4 R140, [R202+0x4800] ;  /* 0x00480000ca8c783b */ /* 0x000ee80000000200 */
[----:B------:R-:W1:Y:S01]  /*26f0*/  LDSM.16.M88.4 R164, [R202+0x3000] ;  /* 0x00300000caa4783b */ /* 0x000e620000000200 */
[C---:B------:R-:W-:Y:S03]  /*2700*/  HMMA.16816.F32.BF16 R16, R36.reuse, R12, RZ ;  /* 0x0000000c2410723c */ /* 0x040fe600000418ff */
[----:B------:R-:W1:Y:S04]  /*2710*/  LDSM.16.M88.4 R160, [R202+0x3400] ;  /* 0x00340000caa0783b */ /* 0x000e680000000200 */
[----:B------:R-:W1:Y:S01]  /*2720*/  LDSM.16.M88.4 R156, [R202+0x3800] ;  /* 0x00380000ca9c783b */ /* 0x000e620000000200 */
[C---:B------:R-:W-:Y:S03]  /*2730*/  HMMA.16816.F32.BF16 R132, R36.reuse, R128, RZ ;  /* 0x000000802484723c */ /* 0x040fe600000418ff */
[----:B------:R-:W1:Y:S04]  /*2740*/  LDSM.16.M88.4 R152, [R202+0x3c00] ;  /* 0x003c0000ca98783b */ /* 0x000e680000000200 */
[----:B------:R-:W0:Y:S01]  /*2750*/  LDGDEPBAR ;  /* 0x00000000000079af */ /* 0x000e220000000000 */
[C---:B------:R-:W-:Y:S08]  /*2760*/  HMMA.16816.F32.BF16 R124, R36.reuse, R120, RZ ;  /* 0x00000078247c723c */ /* 0x040ff000000418ff */
[C---:B------:R-:W-:Y:S08]  /*2770*/  HMMA.16816.F32.BF16 R116, R36.reuse, R112, RZ ;  /* 0x000000702474723c */ /* 0x040ff000000418ff */
[C---:B------:R-:W-:Y:S08]  /*2780*/  HMMA.16816.F32.BF16 R108, R36.reuse, R104, RZ ;  /* 0x00000068246c723c */ /* 0x040ff000000418ff */
[C---:B------:R-:W-:Y:S08]  /*2790*/  HMMA.16816.F32.BF16 R100, R36.reuse, R96, RZ ;  /* 0x000000602464723c */ /* 0x040ff000000418ff */
[C---:B----4-:R-:W-:Y:S08]  /*27a0*/  HMMA.16816.F32.BF16 R92, R36.reuse, R88, RZ ;  /* 0x00000058245c723c */ /* 0x050ff000000418ff */
        /* <DEDUP_REMOVED lines=19> */
[----:B------:R-:W1:Y:S07]  /*28e0*/  LDSM.16.M88.4 R148, [R202+0x4000] ;  /* 0x00400000ca94783b */ /* 0x000e6e0000000200 */
[C---:B------:R-:W-:Y:S08]  /*28f0*/  HMMA.16816.F32.BF16 R32, R40.reuse, R144, R32 ;  /* 0x000000902820723c */ /* 0x040ff00000041820 */
[C---:B------:R-:W-:Y:S01]  /*2900*/  HMMA.16816.F32.BF16 R28, R40.reuse, R146, R28 ;  /* 0x00000092281c723c */ /* 0x040fe2000004181c */
[----:B------:R-:W2:Y:S07]  /*2910*/  LDSM.16.M88.4 R144, [R202+0x4400] ;  /* 0x00440000ca90783b */ /* 0x000eae0000000200 */
[C---:B------:R-:W-:Y:S08]  /*2920*/  HMMA.16816.F32.BF16 R8, R40.reuse, R184, R8 ;  /* 0x000000b82808723c */ /* 0x040ff00000041808 */
[----:B------:R-:W-:Y:S01]  /*2930*/  HMMA.16816.F32.BF16 R136, R40, R186, R136 ;  /* 0x000000ba2888723c */ /* 0x000fe20000041888 */
[----:B------:R-:W4:Y:S01]  /*2940*/  LDSM.16.M88.4 R184, [R202+0x4c00] ;  /* 0x004c0000cab8783b */ /* 0x000f220000000200 */
[----:B------:R-:W-:-:S06]  /*2950*/  DEPBAR.LE SB0, 0x0 ;  /* 0x000080000000791a */ /* 0x000fcc0000000000 */
[C---:B---3--:R-:W-:Y:S07]  /*2960*/  HMMA.16816.F32.BF16 R52, R40.reuse, R140, R52 ;  /* 0x0000008c2834723c */ /* 0x048fee0000041834 */
[----:B------:R-:W-:Y:S01]  /*2970*/  SHF.R.S32.HI R140, RZ, 0x1f, R201 ;  /* 0x0000001fff8c7819 */ /* 0x000fe200000114c9 */
[----:B------:R-:W-:Y:S03]  /*2980*/  HMMA.16816.F32.BF16 R16, R40, R188, R16 ;  /* 0x000000bc2810723c */ /* 0x000fe60000041810 */
[----:B------:R-:W-:-:S04]  /*2990*/  LEA.HI R140, R140, R201, RZ, 0x2 ;  /* 0x000000c98c8c7211 */ /* 0x000fc800078f10ff */
[----:B------:R-:W-:Y:S01]  /*29a0*/  SHF.R.S32.HI R228, RZ, 0x2, R140 ;  /* 0x00000002ffe47819 */ /* 0x000fe2000001148c */
        /* <DEDUP_REMOVED lines=10> */
[C---:B------:R-:W-:Y:S07]  /*2a50*/  HMMA.16816.F32.BF16 R96, R40.reuse, R166, R96 ;  /* 0x000000a62860723c */ /* 0x040fee0000041860 */
[----:B------:R-:W-:Y:S01]  /*2a60*/  IMAD.SHL.U32 R166, R0, 0x2, RZ ;  /* 0x0000000200a67824 */ /* 0x000fe200078e00ff */
[----:B------:R-:W-:Y:S01]  /*2a70*/  HMMA.16816.F32.BF16 R92, R40, R160, R92 ;  /* 0x000000a0285c723c */ /* 0x000fe2000004185c */
[----:B------:R-:W-:-:S03]  /*2a80*/  IADD3 R0, R211, 0x1000, RZ ;  /* 0x00001000d3007810 */ /* 0x000fc60007ffe0ff */
[----:B------:R-:W-:Y:S02]  /*2a90*/  LOP3.LUT R166, R166, 0x6, RZ, 0xc0, !PT ;  /* 0x00000006a6a67812 */ /* 0x000fe400078ec0ff */
[----:B------:R-:W-:Y:S02]  /*2aa0*/  IMAD R210, R2, 0x2, R0 ;  /* 0x0000000202d27824 */ /* 0x000fe400078e0200 */
[C---:B------:R-:W-:Y:S08]  /*2ab0*/  HMMA.16816.F32.BF16 R88, R40.reuse, R162, R88 ;  /* 0x000000a22858723c */ /* 0x040ff00000041858 */
[C---:B------:R-:W-:Y:S08]  /*2ac0*/  HMMA.16816.F32.BF16 R84, R40.reuse, R156, R84 ;  /* 0x0000009c2854723c */ /* 0x040ff00000041854 */
[C---:B------:R-:W-:Y:S08]  /*2ad0*/  HMMA.16816.F32.BF16 R80, R40.reuse, R158, R80 ;  /* 0x0000009e2850723c */ /* 0x040ff00000041850 */
[C---:B------:R-:W-:Y:S08]  /*2ae0*/  HMMA.16816.F32.BF16 R76, R40.reuse, R152, R76 ;  /* 0x00000098284c723c */ /* 0x040ff0000004184c */
[C---:B------:R-:W-:Y:S08]  /*2af0*/  HMMA.16816.F32.BF16 R72, R40.reuse, R154, R72 ;  /* 0x0000009a2848723c */ /* 0x040ff00000041848 */
[C---:B-1----:R-:W-:Y:S08]  /*2b00*/  HMMA.16816.F32.BF16 R68, R40.reuse, R148, R68 ;  /* 0x000000942844723c */ /* 0x042ff00000041844 */
[C---:B------:R-:W-:Y:S08]  /*2b10*/  HMMA.16816.F32.BF16 R64, R40.reuse, R150, R64 ;  /* 0x000000962840723c */ /* 0x040ff00000041840 */
[C---:B--2---:R-:W-:Y:S08]  /*2b20*/  HMMA.16816.F32.BF16 R60, R40.reuse, R144, R60 ;  /* 0x00000090283c723c */ /* 0x044ff0000004183c */
[C---:B------:R-:W-:Y:S08]  /*2b30*/  HMMA.16816.F32.BF16 R56, R40.reuse, R146, R56 ;  /* 0x000000922838723c */ /* 0x040ff00000041838 */
[C---:B------:R-:W-:Y:S08]  /*2b40*/  HMMA.16816.F32.BF16 R48, R40.reuse, R142, R48 ;  /* 0x0000008e2830723c */ /* 0x040ff00000041830 */
[C---:B----4-:R-:W-:Y:S08]  /*2b50*/  HMMA.16816.F32.BF16 R44, R40.reuse, R184, R44 ;  /* 0x000000b8282c723c */ /* 0x050ff0000004182c */
[----:B------:R-:W-:Y:S07]  /*2b60*/  HMMA.16816.F32.BF16 R36, R40, R186, R36 ;  /* 0x000000ba2824723c */ /* 0x000fee0000041824 */
[----:B------:R-:W-:-:S04]  /*2b70*/  IADD3 R40, R199, 0x1, R228 ;  /* 0x00000001c7287810 */ /* 0x000fc80007ffe0e4 */
[----:B------:R-:W-:-:S04]  /*2b80*/  IADD3 R40, R7, R40, -R220 ;  /* 0x0000002807287210 */ /* 0x000fc80007ffe8dc */
[----:B------:R-:W-:-:S04]  /*2b90*/  IADD3 R40, R40, c[0x0][0x2e8], RZ ;  /* 0x0000ba0028287a10 */ /* 0x000fc80007ffe0ff */
[C---:B------:R-:W-:Y:S02]  /*2ba0*/  IADD3 R164, R40.reuse, 0x8, RZ ;  /* 0x0000000828a47810 */ /* 0x040fe40007ffe0ff */
[-C--:B------:R-:W-:Y:S02]  /*2bb0*/  IMNMX R165, R40, R7.reuse, PT ;  /* 0x0000000728a57217 */ /* 0x080fe40003800200 */
[----:B------:R-:W-:Y:S01]  /*2bc0*/  IMNMX R164, R164, R7, PT ;  /* 0x00000007a4a47217 */ /* 0x000fe20003800200 */
[----:B------:R-:W-:Y:S06]  /*2bd0*/  BAR.SYNC.DEFER_BLOCKING 0x0 ;  /* 0x0000000000007b1d */ /* 0x000fec0000010000 */
[----:B------:R-:W-:Y:S05]  /*2be0*/  @!P1 BRA `(.L_x_1548) ;  /* 0x000005d000009947 */ /* 0x000fea0003800000 */
[----:B------:R-:W-:Y:S05]  /*2bf0*/  @!P6 BRA `(.L_x_1549) ;  /* 0x000003900000e947 */ /* 0x000fea0003800000 */
[----:B------:R-:W1:Y:S01]  /*2c00*/  I2F.RP R40, R193 ;  /* 0x000000c100287306 */ /* 0x000e620000209400 */
[----:B------:R-:W-:-:S02]  /*2c10*/  IADD3 R42, R5, -0x100, RZ ;  /* 0xffffff00052a7810 */ /* 0x000fc40007ffe0ff */
        /* <DEDUP_REMOVED lines=30> */
[----:B------:R-:W-:-:S05]  /*2e00*/  @P4 IADD3 R41, R41, 0x1, RZ ;  /* 0x0000000129294810 */ /* 0x000fca0007ffe0ff */
        /* <DEDUP_REMOVED lines=24> */
.L_x_1549:
[----:B------:R-:W-:-:S04]  /*2f90*/  LEA R2, -R192, RZ, 0x8 ;  /* 0x000000ffc0027211 */ /* 0x000fc800078e41ff */
[----:B------:R-:W-:Y:S02]  /*2fa0*/  SHF.R.S32.HI R0, RZ, 0x1f, R2 ;  /* 0x0000001fff007819 */ /* 0x000fe40000011402 */
.L_x_1550:
[----:B------:R-:W-:Y:S01]  /*2fb0*/  IADD3 R194, P0, R2, R194, RZ ;  /* 0x000000c202c27210 */ /* 0x000fe20007f1e0ff */
[----:B------:R-:W-:Y:S02]  /*2fc0*/  IMAD.MOV.U32 R41, RZ, RZ, 0x6 ;  /* 0x00000006ff297424 */ /* 0x000fe400078e00ff */
[----:B------:R-:W-:Y:S01]  /*2fd0*/  IMAD.SHL.U32 R7, R192, 0x40, RZ ;  /* 0x00000040c0077824 */ /* 0x000fe200078e00ff */
[----:B------:R-:W-:Y:S01]  /*2fe0*/  LEA R226, P1, R194, c[0x0][0x168], 0x1 ;  /* 0x00005a00c2e27a11 */ /* 0x000fe200078208ff */
[----:B------:R-:W-:Y:S01]  /*2ff0*/  IMAD.X R195, R0, 0x1, R195, P0 ;  /* 0x0000000100c37824 */ /* 0x000fe200000e06c3 */
[----:B------:R-:W-:Y:S02]  /*3000*/  SHF.L.U64.HI R0, R192, R41, c[0x0][0x19c] ;  /* 0x00006700c0007619 */ /* 0x000fe40000010229 */
[----:B------:R-:W-:Y:S02]  /*3010*/  IADD3 R146, P0, R7, R226, RZ ;  /* 0x000000e207927210 */ /* 0x000fe40007f1e0ff */
[----:B------:R-:W-:-:S02]  /*3020*/  LEA.HI.X R227, R194, c[0x0][0x16c], R195, 0x1, P1 ;  /* 0x00005b00c2e37a11 */ /* 0x000fc400008f0cc3 */
[----:B------:R-:W-:-:S03]  /*3030*/  IADD3 R144, P1, R146, R7, RZ ;  /* 0x0000000792907210 */ /* 0x000fc60007f3e0ff */
[----:B------:R-:W-:Y:S01]  /*3040*/  IMAD.X R147, R0, 0x1, R227, P0 ;  /* 0x0000000100937824 */ /* 0x000fe200000e06e3 */
[-C--:B------:R-:W-:Y:S01]  /*3050*/  IADD3 R142, P0, R144, R7.reuse, RZ ;  /* 0x00000007908e7210 */ /* 0x080fe20007f1e0ff */
[----:B------:R-:W-:Y:S01]  /*3060*/  @!PT LDS RZ, [RZ] ;  /* 0x00000000fffff984 */ /* 0x000fe20000000800 */
[----:B------:R-:W-:Y:S01]  /*3070*/  @!PT LDS RZ, [RZ] ;  /* 0x00000000fffff984 */ /* 0x000fe20000000800 */
[----:B------:R-:W-:Y:S01]  /*3080*/  @!PT LDS RZ, [RZ] ;  /* 0x00000000fffff984 */ /* 0x000fe20000000800 */
[----:B------:R1:W-:Y:S02]  /*3090*/  LDGSTS.E.BYPASS.LTC128B.128 [R221+0x1000], [R226.64] ;  /* 0x01000000e2dd7fae */ /* 0x0003e4000b901d4c */
[--C-:B------:R-:W-:Y:S01]  /*30a0*/  IMAD.X R145, R147, 0x1, R0.reuse, P1 ;  /* 0x0000000193917824 */ /* 0x100fe200008e0600 */
[-C--:B------:R-:W-:Y:S01]  /*30b0*/  IADD3 R140, P1, R142, R7.reuse, RZ ;  /* 0x000000078e8c7210 */ /* 0x080fe20007f3e0ff */
        /* <DEDUP_REMOVED lines=8> */
[----:B------:R-:W-:Y:S01]  /*3140*/  IADD3 R148, P0, R40, R7, RZ ;  /* 0x0000000728947210 */ /* 0x000fe20007f1e0ff */
[----:B------:R1:W-:Y:S02]  /*3150*/  LDGSTS.E.BYPASS.LTC128B.128 [R221+0x3000], [R140.64] ;  /* 0x030000008cdd7fae */ /* 0x0003e4000b901d4c */
[----:B------:R-:W-:-:S02]  /*3160*/  IMAD.X R41, R43, 0x1, R0, P1 ;  /* 0x000000012b297824 */ /* 0x000fc400008e0600 */
[----:B------:R1:W-:Y:S02]  /*3170*/  LDGSTS.E.BYPASS.LTC128B.128 [R221+0x3800], [R42.64] ;  /* 0x038000002add7fae */ /* 0x0003e4000b901d4c */
[----:B------:R-:W-:Y:S02]  /*3180*/  IMAD.X R149, R41, 0x1, R0, P0 ;  /* 0x0000000129957824 */ /* 0x000fe400000e0600 */
[----:B------:R1:W-:Y:S04]  /*3190*/  LDGSTS.E.BYPASS.LTC128B.128 [R221+0x4000], [R40.64] ;  /* 0x0400000028dd7fae */ /* 0x0003e8000b901d4c */
[----:B------:R1:W-:Y:S04]  /*31a0*/  LDGSTS.E.BYPASS.LTC128B.128 [R221+0x4800], [R148.64] ;  /* 0x0480000094dd7fae */ /* 0x0003e8000b901d4c */
[----:B------:R-:W0:Y:S02]  /*31b0*/  LDGDEPBAR ;  /* 0x00000000000079af */ /* 0x000e240000000000 */
.L_x_1548:
[----:B------:R-:W-:-:S05]  /*31c0*/  IMAD.IADD R243, R5, 0x1, R166 ;  /* 0x0000000105f37824 */ /* 0x000fca00078e02a6 */
[C---:B------:R-:W-:Y:S02]  /*31d0*/  IADD3 R242, R243.reuse, 0x1, RZ ;  /* 0x00000001f3f27810 */ /* 0x040fe40007ffe0ff */
[CC--:B------:R-:W-:Y:S02]  /*31e0*/  ISETP.GE.AND P1, PT, R243.reuse, R164.reuse, PT ;  /* 0x000000a4f300720c */ /* 0x0c0fe40003f26270 */
[C---:B------:R-:W-:Y:S02]  /*31f0*/  IADD3 R240, R243.reuse, 0x8, RZ ;  /* 0x00000008f3f07810 */ /* 0x040fe40007ffe0ff */
        /* <DEDUP_REMOVED lines=254> */
[----:B------:R-:W1:Y:S02]  /*41e0*/  SHFL.BFLY PT, R15, R14, 0x2, 0x1f ;  /* 0x0c401f000e0f7f89 */ /* 0x000e6400000e0000 */
[----:B-1----:R-:W-:-:S02]  /*41f0*/  FMNMX.FTZ R15, R14, R15, !PT ;  /* 0x0000000f0e0f7209 */ /* 0x002fc40007810000 */
[----:B------:R-:W-:Y:S02]  /*4200*/  FSEL R14, R33, -INF , !P1 ;  /* 0xff800000210e7808 */ /* 0x000fe40004800000 */
[-C--:B------:R-:W-:Y:S01]  /*4210*/  ISETP.GE.AND P1, PT, R239, R165.reuse, PT ;  /* 0x000000a5ef00720c */ /* 0x080fe20003f26270 */
[----:B------:R-:W1:Y:S03]  /*4220*/  SHFL.BFLY PT, R0, R15, 0x1, 0x1f ;  /* 0x0c201f000f007f89 */ /* 0x000e6600000e0000 */
[----:B------:R-:W-:Y:S02]  /*4230*/  FSEL R39, R29, -INF , !P1 ;  /* 0xff8000001d277808 */ /* 0x000fe40004800000 */
[----:B------:R-:W-:-:S04]  /*4240*/  ISETP.GE.AND P1, PT, R236, R165, PT ;  /* 0x000000a5ec00720c */ /* 0x000fc80003f26270 */
[----:B------:R-:W-:Y:S02]  /*4250*/  FSEL R25, R25, -INF , !P1 ;  /* 0xff80000019197808 */ /* 0x000fe40004800000 */
[----:B------:R-:W-:-:S04]  /*4260*/  ISETP.GE.AND P1, PT, R234, R165, PT ;  /* 0x000000a5ea00720c */ /* 0x000fc80003f26270 */
[----:B------:R-:W-:Y:S02]  /*4270*/  FSEL R29, R21, -INF , !P1 ;  /* 0xff800000151d7808 */ /* 0x000fe40004800000 */
[----:B------:R-:W-:-:S04]  /*4280*/  ISETP.GE.AND P1, PT, R232, R165, PT ;  /* 0x000000a5e800720c */ /* 0x000fc80003f26270 */
[----:B------:R-:W-:Y:S02]  /*4290*/  FSEL R243, R17, -INF , !P1 ;  /* 0xff80000011f37808 */ /* 0x000fe40004800000 */
[----:B------:R-:W-:Y:S02]  /*42a0*/  ISETP.GE.AND P1, PT, R208, R165, PT ;  /* 0x000000a5d000720c */ /* 0x000fe40003f26270 */
[----:B-1----:R-:W-:Y:S02]  /*42b0*/  FMNMX.FTZ R0, R15, R0, !PT ;  /* 0x000000000f007209 */ /* 0x002fe40007810000 */
[----:B------:R-:W-:Y:S02]  /*42c0*/  FMNMX.FTZ R15, R32, R14, !PT ;  /* 0x0000000e200f7209 */ /* 0x000fe40007810000 */
[C---:B------:R-:W-:Y:S01]  /*42d0*/  FSETP.NEU.FTZ.AND P0, PT, R0.reuse, -INF , PT ;  /* 0xff8000000000780b */ /* 0x040fe20003f1d000 */
[----:B------:R-:W-:Y:S01]  /*42e0*/  FMUL.FTZ R54, R0, c[0x0][0x23c] ;  /* 0x00008f0000367a20 */ /* 0x000fe20000410000 */
[----:B------:R-:W-:-:S02]  /*42f0*/  FSEL R239, R13, -INF , !P1 ;  /* 0xff8000000def7808 */ /* 0x000fc40004800000 */
[-C--:B------:R-:W-:Y:S02]  /*4300*/  ISETP.GE.AND P1, PT, R206, R165.reuse, PT ;  /* 0x000000a5ce00720c */ /* 0x080fe40003f26270 */
[----:B------:R-:W-:Y:S02]  /*4310*/  FSEL R54, R54, RZ, P0 ;  /* 0x000000ff36367208 */ /* 0x000fe40000000000 */
[----:B------:R-:W-:-:S03]  /*4320*/  ISETP.GE.AND P0, PT, R240, R165, PT ;  /* 0x000000a5f000720c */ /* 0x000fc60003f06270 */
[--C-:B------:R-:W-:Y:S01]  /*4330*/  FFMA.FTZ R58, R241, c[0x0][0x23c], -R54.reuse ;  /* 0x00008f00f13a7a23 */ /* 0x100fe20000010836 */
[----:B------:R-:W-:Y:S01]  /*4340*/  FSEL R28, R28, -INF , !P0 ;  /* 0xff8000001c1c7808 */ /* 0x000fe20004000000 */
[--C-:B------:R-:W-:Y:S01]  /*4350*/  FFMA.FTZ R66, R147, c[0x0][0x23c], -R54.reuse ;  /* 0x00008f0093427a23 */ /* 0x100fe20000010836 */
[----:B------:R-:W-:Y:S01]  /*4360*/  ISETP.GE.AND P0, PT, R238, R165, PT ;  /* 0x000000a5ee00720c */ /* 0x000fe20003f06270 */
        /* <DEDUP_REMOVED lines=66> */
[----:B------:R-:W1:Y:S01]  /*4790*/  MUFU.EX2 R55, R55 ;  /* 0x0000003700377308 */ /* 0x000e620000000800 */
        /* <DEDUP_REMOVED lines=52> */
[-C--:B------:R-:W-:Y:S02]  /*4ae0*/  ISETP.GE.AND P1, PT, R179, R165.reuse, PT ;  /* 0x000000a5b300720c */ /* 0x080fe40003f26270 */
[----:B------:R-:W-:Y:S01]  /*4af0*/  FSEL R187, R104, -INF , !P0 ;  /* 0xff80000068bb7808 */ /* 0x000fe20004000000 */
[----:B------:R-:W-:Y:S01]  /*4b00*/  FFMA.FTZ R104, R143, c[0x0][0x23c], -R54 ;  /* 0x00008f008f687a23 */ /* 0x000fe20000010836 */
[----:B------:R-:W-:Y:S01]  /*4b10*/  FMNMX.FTZ R38, R189, R38, !PT ;  /* 0x00000026bd267209 */ /* 0x000fe20007810000 */
[----:B------:R-:W-:Y:S01]  /*4b20*/  MUFU.EX2 R75, R75 ;  /* 0x0000004b004b7308 */ /* 0x000fe20000000800 */
[----:B------:R-:W-:-:S02]  /*4b30*/  ISETP.GE.AND P0, PT, R178, R165, PT ;  /* 0x000000a5b200720c */ /* 0x000fc40003f06270 */
[----:B------:R-:W-:Y:S01]  /*4b40*/  FSEL R183, R105, -INF , !P1 ;  /* 0xff80000069b77808 */ /* 0x000fe20004800000 */
[--C-:B------:R-:W-:Y:S01]  /*4b50*/  FFMA.FTZ R105, R209, c[0x0][0x23c], -R54.reuse ;  /* 0x00008f00d1697a23 */ /* 0x100fe20000010836 */
[----:B------:R-:W-:Y:S01]  /*4b60*/  FMNMX.FTZ R38, R187, R38, !PT ;  /* 0x00000026bb267209 */ /* 0x000fe20007810000 */
[----:B------:R-:W-:Y:S01]  /*4b70*/  IMAD.SHL.U32 R209, R3, 0x2, RZ ;  /* 0x0000000203d17824 */ /* 0x000fe200078e00ff */
[-C--:B------:R-:W-:Y:S01]  /*4b80*/  ISETP.GE.AND P1, PT, R176, R165.reuse, PT ;  /* 0x000000a5b000720c */ /* 0x080fe20003f26270 */
[--C-:B------:R-:W-:Y:S01]  /*4b90*/  FFMA.FTZ R3, R23, c[0x0][0x23c], -R54.reuse ;  /* 0x00008f0017037a23 */ /* 0x100fe20000010836 */
[----:B------:R-:W-:Y:S01]  /*4ba0*/  FSEL R179, R100, -INF , !P0 ;  /* 0xff80000064b37808 */ /* 0x000fe20004000000 */
[----:B------:R-:W-:Y:S01]  /*4bb0*/  IMAD R208, R4, 0x2, R209 ;  /* 0x0000000204d07824 */ /* 0x000fe200078e02d1 */
        /* <DEDUP_REMOVED lines=11> */
[----:B------:R-:W-:Y:S01]  /*4c70*/  FFMA.FTZ R96, R27, c[0x0][0x23c], -R54 ;  /* 0x00008f001b607a23 */ /* 0x000fe20000010836 */
[----:B------:R-:W-:Y:S01]  /*4c80*/  FMNMX.FTZ R38, R175, R38, !PT ;  /* 0x00000026af267209 */ /* 0x000fe20007810000 */
[----:B------:R-:W-:Y:S01]  /*4c90*/  MUFU.EX2 R78, R78 ;  /* 0x0000004e004e7308 */ /* 0x000fe20000000800 */
[----:B------:R-:W-:-:S02]  /*4ca0*/  ISETP.GE.AND P0, PT, R170, R165, PT ;  /* 0x000000a5aa00720c */ /* 0x000fc40003f06270 */
[----:B------:R-:W-:Y:S01]  /*4cb0*/  FSEL R167, R97, -INF , !P1 ;  /* 0xff80000061a77808 */ /* 0x000fe20004800000 */
[----:B------:R-:W-:Y:S01]  /*4cc0*/  FFMA.FTZ R97, R31, c[0x0][0x23c], -R54 ;  /* 0x00008f001f617a23 */ /* 0x000fe20000010836 */
        /* <DEDUP_REMOVED lines=8> */
[----:B------:R-:W-:Y:S01]  /*4d50*/  FMNMX.FTZ R38, R161, R38, !PT ;  /* 0x00000026a1267209 */ /* 0x000fe20007810000 */
[----:B------:R-:W-:Y:S01]  /*4d60*/  FFMA.FTZ R93, R247, c[0x0][0x23c], -R54 ;  /* 0x00008f00f75d7a23 */ /* 0x000fe20000010836 */
[-C--:B------:R-:W-:Y:S02]  /*4d70*/  ISETP.GE.AND P1, PT, R160, R165.reuse, PT ;  /* 0x000000a5a000720c */ /* 0x080fe40003f26270 */
[----:B------:R-:W-:Y:S02]  /*4d80*/  FSEL R153, R88, -INF , !P0 ;  /* 0xff80000058997808 */ /* 0x000fe40004000000 */
        /* <DEDUP_REMOVED lines=12> */
[--C-:B------:R-:W-:Y:S01]  /*4e50*/  FFMA.FTZ R85, R127, c[0x0][0x23c], -R54.reuse ;  /* 0x00008f007f557a23 */ /* 0x100fe20000010836 */
[----:B------:R-:W-:Y:S01]  /*4e60*/  FMNMX.FTZ R38, R139, R38, !PT ;  /* 0x000000268b267209 */ /* 0x000fe20007810000 */
[----:B------:R2:W-:Y:S01]  /*4e70*/  MUFU.EX2 R84, R8 ;  /* 0x0000000800547308 */ /* 0x0005e20000000800 */
[-C--:B------:R-:W-:Y:S02]  /*4e80*/  ISETP.GE.AND P1, PT, R152, R165.reuse, PT ;  /* 0x000000a59800720c */ /* 0x080fe40003f26270 */
[----:B------:R-:W-:Y:S02]  /*4e90*/  FSEL R127, R80, -INF , !P0 ;  /* 0xff800000507f7808 */ /* 0x000fe40004000000 */
[----:B------:R-:W-:Y:S02]  /*4ea0*/  FMNMX.FTZ R38, R135, R38, !PT ;  /* 0x0000002687267209 */ /* 0x000fe40007810000 */
        /* <DEDUP_REMOVED lines=8> */
[----:B------:R-:W-:Y:S01]  /*4f30*/  MUFU.EX2 R90, R90 ;  /* 0x0000005a005a7308 */ /* 0x000fe20000000800 */
[----:B------:R-:W-:Y:S02]  /*4f40*/  FMNMX.FTZ R38, R129, R38, !PT ;  /* 0x0000002681267209 */ /* 0x000fe40007810000 */
[-C--:B------:R-:W-:Y:S02]  /*4f50*/  ISETP.GE.AND P0, PT, R119, R165.reuse, PT ;  /* 0x000000a57700720c */ /* 0x080fe40003f06270 */
[----:B------:R-:W-:Y:S01]  /*4f60*/  FSEL R119, R77, -INF , !P1 ;  /* 0xff8000004d777808 */ /* 0x000fe20004800000 */
[----:B------:R-:W-:Y:S01]  /*4f70*/  FFMA.FTZ R77, R18, c[0x0][0x23c], -R54 ;  /* 0x00008f00124d7a23 */ /* 0x000fe20000010836 */
[----:B------:R-:W-:Y:S01]  /*4f80*/  FMNMX.FTZ R38, R121, R38, !PT ;  /* 0x0000002679267209 */ /* 0x000fe20007810000 */
[----:B------:R-:W-:Y:S01]  /*4f90*/  LDSM.16.MT88.4 R16, [R208+0x5000] ;  /* 0x00500000d010783b */ /* 0x000fe20000004200 */
[----:B------:R-:W-:Y:S01]  /*4fa0*/  ISETP.GE.AND P1, PT, R146, R165, PT ;  /* 0x000000a59200720c */ /* 0x000fe20003f26270 */
[----:B------:R-:W-:Y:S01]  /*4fb0*/  MUFU.EX2 R76, R118 ;  /* 0x00000076004c7308 */ /* 0x000fe20000000800 */
[----:B------:R-:W-:-:S02]  /*4fc0*/  FSEL R117, R72, -INF , !P0 ;  /* 0xff80000048757808 */ /* 0x000fc40004000000 */
[----:B------:R-:W-:Y:S02]  /*4fd0*/  FMNMX.FTZ R38, R119, R38, !PT ;  /* 0x0000002677267209 */ /* 0x000fe40007810000 */
[-C--:B------:R-:W-:Y:S02]  /*4fe0*/  ISETP.GE.AND P0, PT, R115, R165.reuse, PT ;  /* 0x000000a57300720c */ /* 0x080fe40003f06270 */
[----:B------:R-:W-:Y:S01]  /*4ff0*/  FSEL R115, R73, -INF , !P1 ;  /* 0xff80000049737808 */ /* 0x000fe20004800000 */
[----:B------:R-:W-:Y:S01]  /*5000*/  FFMA.FTZ R73, R10, c[0x0][0x23c], -R54 ;  /* 0x00008f000a497a23 */ /* 0x000fe20000010836 */
[----:B------:R-:W-:Y:S01]  /*5010*/  FMNMX.FTZ R38, R117, R38, !PT ;  /* 0x0000002675267209 */ /* 0x000fe20007810000 */
[----:B------:R-:W-:Y:S01]  /*5020*/  MUFU.EX2 R91, R91 ;  /* 0x0000005b005b7308 */ /* 0x000fe20000000800 */
[----:B------:R-:W-:Y:S02]  /*5030*/  ISETP.GE.AND P1, PT, R144, R165, PT ;  /* 0x000000a59000720c */ /* 0x000fe40003f26270 */
[----:B------:R-:W-:-:S02]  /*5040*/  FSEL R113, R68, -INF , !P0 ;  /* 0xff80000044717808 */ /* 0x000fc40004000000 */
[----:B------:R-:W-:Y:S02]  /*5050*/  FMNMX.FTZ R38, R115, R38, !PT ;  /* 0x0000002673267209 */ /* 0x000fe40007810000 */
        /* <DEDUP_REMOVED lines=8> */
[----:B------:R-:W-:Y:S02]  /*50e0*/  ISETP.GE.AND P0, PT, R138, R165, PT ;  /* 0x000000a58a00720c */ /* 0x000fe40003f06270 */
[----:B------:R-:W-:Y:S02]  /*50f0*/  FSEL R65, R65, -INF , !P1 ;  /* 0xff80000041417808 */ /* 0x000fe40004800000 */
[----:B--2---:R-:W-:Y:S01]  /*5100*/  FMNMX.FTZ R8, R64, R9, !PT ;  /* 0x0000000940087209 */ /* 0x004fe20007810000 */
[----:B------:R-:W-:Y:S01]  /*5110*/  MUFU.EX2 R77, R77 ;  /* 0x0000004d004d7308 */ /* 0x000fe20000000800 */
[----:B------:R-:W-:Y:S01]  /*5120*/  ISETP.GE.AND P1, PT, R134, R165, PT ;  /* 0x000000a58600720c */ /* 0x000fe20003f26270 */
[----:B------:R-:W-:Y:S01]  /*5130*/  FFMA.FTZ R134, R181, c[0x0][0x23c], -R54 ;  /* 0x00008f00b5867a23 */ /* 0x000fe20000010836 */
[----:B------:R-:W-:Y:S02]  /*5140*/  FSEL R72, R60, -INF , !P0 ;  /* 0xff8000003c487808 */ /* 0x000fe40004000000 */
[----:B------:R-:W-:-:S02]  /*5150*/  FMNMX.FTZ R9, R65, R8, !PT ;  /* 0x0000000841097209 */ /* 0x000fc40007810000 */
[----:B------:R-:W-:Y:S01]  /*5160*/  ISETP.GE.AND P0, PT, R130, R165, PT ;  /* 0x000000a58200720c */ /* 0x000fe20003f06270 */
[----:B------:R2:W-:Y:S01]  /*5170*/  MUFU.EX2 R60, R110 ;  /* 0x0000006e003c7308 */ /* 0x0005e20000000800 */
        /* <DEDUP_REMOVED lines=8> */
[----:B------:R-:W-:Y:S01]  /*5200*/  FMNMX.FTZ R2, R56, R9, !PT ;  /* 0x0000000938027209 */ /* 0x000fe20007810000 */
[--C-:B--2---:R-:W-:Y:S01]  /*5210*/  FFMA.FTZ R110, R159, c[0x0][0x23c], -R54.reuse ;  /* 0x00008f009f6e7a23 */ /* 0x104fe20000010836 */
[----:B------:R-:W-:Y:S01]  /*5220*/  ISETP.GE.AND P1, PT, R102, R165, PT ;  /* 0x000000a56600720c */ /* 0x000fe20003f26270 */
[----:B------:R-:W-:Y:S01]  /*5230*/  FFMA.FTZ R102, R141, c[0x0][0x23c], -R54 ;  /* 0x00008f008d667a23 */ /* 0x000fe20000010836 */
[----:B------:R-:W-:Y:S01]  /*5240*/  FSEL R80, R52, -INF , !P0 ;  /* 0xff80000034507808 */ /* 0x000fe20004000000 */
[----:B------:R-:W-:Y:S01]  /*5250*/  MUFU.EX2 R81, R81 ;  /* 0x0000005100517308 */ /* 0x000fe20000000800 */
[----:B------:R-:W-:-:S02]  /*5260*/  FMNMX.FTZ R9, R57, R2, !PT ;  /* 0x0000000239097209 */ /* 0x000fc40007810000 */
[----:B------:R-:W-:Y:S01]  /*5270*/  ISETP.GE.AND P0, PT, R98, R165, PT ;  /* 0x000000a56200720c */ /* 0x000fe20003f06270 */
[--C-:B------:R-:W-:Y:S01]  /*5280*/  FFMA.FTZ R98, R35, c[0x0][0x23c], -R54.reuse ;  /* 0x00008f0023627a23 */ /* 0x100fe20000010836 */
[----:B------:R-:W-:Y:S02]  /*5290*/  FSEL R53, R53, -INF , !P1 ;  /* 0xff80000035357808 */ /* 0x000fe40004800000 */
[----:B------:R-:W-:Y:S01]  /*52a0*/  FMNMX.FTZ R2, R80, R9, !PT ;  /* 0x0000000950027209 */ /* 0x000fe20007810000 */
[----:B------:R2:W-:Y:S01]  /*52b0*/  MUFU.EX2 R52, R106 ;  /* 0x0000006a00347308 */ /* 0x0005e20000000800 */
[----:B------:R-:W-:Y:S01]  /*52c0*/  ISETP.GE.AND P1, PT, R94, R165, PT ;  /* 0x000000a55e00720c */ /* 0x000fe20003f26270 */
[----:B------:R-:W-:Y:S01]  /*52d0*/  FFMA.FTZ R94, R11, c[0x0][0x23c], -R54 ;  /* 0x00008f000b5e7a23 */ /* 0x000fe20000010836 */
[----:B------:R-:W-:Y:S02]  /*52e0*/  FSEL R48, R48, -INF , !P0 ;  /* 0xff80000030307808 */ /* 0x000fe40004000000 */
[----:B------:R-:W-:-:S02]  /*52f0*/  FMNMX.FTZ R9, R53, R2, !PT ;  /* 0x0000000235097209 */ /* 0x000fc40007810000 */
[----:B------:R-:W-:Y:S01]  /*5300*/  ISETP.GE.AND P0, PT, R34, R165, PT ;  /* 0x000000a52200720c */ /* 0x000fe20003f06270 */
        /* <DEDUP_REMOVED lines=11> */
[----:B------:R-:W-:Y:S01]  /*53c0*/  ISETP.GE.AND P1, PT, R22, R165, PT ;  /* 0x000000a51600720c */ /* 0x000fe20003f26270 */
[----:B------:R-:W-:Y:S01]  /*53d0*/  MUFU.EX2 R93, R93 ;  /* 0x0000005d005d7308 */ /* 0x000fe20000000800 */
[----:B------:R-:W-:Y:S02]  /*53e0*/  FSEL R92, R36, -INF , !P0 ;  /* 0xff800000245c7808 */ /* 0x000fe40004000000 */
[----:B------:R-:W-:Y:S02]  /*53f0*/  FMNMX.FTZ R9, R45, R2, !PT ;  /* 0x000000022d097209 */ /* 0x000fe40007810000 */
[----:B------:R-:W-:-:S02]  /*5400*/  FSEL R109, R37, -INF , !P1 ;  /* 0xff800000256d7808 */ /* 0x000fc40004800000 */
[----:B------:R-:W-:Y:S01]  /*5410*/  FMNMX.FTZ R2, R92, R9, !PT ;  /* 0x000000095c027209 */ /* 0x000fe20007810000 */
[----:B------:R-:W-:Y:S01]  /*5420*/  MUFU.EX2 R107, R107 ;  /* 0x0000006b006b7308 */ /* 0x000fe20000000800 */
[----:B-1----:R-:W-:Y:S02]  /*5430*/  F2FP.BF16.PACK_AB R27, R55, R46 ;  /* 0x0000002e371b723e */ /* 0x002fe400000010ff */
        /* <DEDUP_REMOVED lines=17> */
[----:B------:R-:W-:-:S03]  /*5550*/  ISETP.GE.AND P0, PT, R196, 0x2, PT ;  /* 0x00000002c400780c */ /* 0x000fc60003f06270 */
[----:B------:R-:W-:Y:S01]  /*5560*/  MUFU.EX2 R98, R98 ;  /* 0x0000006200627308 */ /* 0x000fe20000000800 */
[--C-:B------:R-:W-:Y:S02]  /*5570*/  FFMA.FTZ R143, R32, c[0x0][0x23c], -R108.reuse ;  /* 0x00008f00208f7a23 */ /* 0x100fe4000001086c */
[--C-:B------:R-:W-:Y:S02]  /*5580*/  FFMA.FTZ R126, R14, c[0x0][0x23c], -R108.reuse ;  /* 0x00008f000e7e7a23 */ /* 0x100fe4000001086c */
[--C-:B------:R-:W-:Y:S02]  /*5590*/  FFMA.FTZ R141, R28, c[0x0][0x23c], -R108.reuse ;  /* 0x00008f001c8d7a23 */ /* 0x100fe4000001086c */
[--C-:B------:R-:W-:Y:S01]  /*55a0*/  FFMA.FTZ R120, R39, c[0x0][0x23c], -R108.reuse ;  /* 0x00008f0027787a23 */ /* 0x100fe2000001086c */
[----:B------:R-:W-:Y:S01]  /*55b0*/  MUFU.EX2 R143, R143 ;  /* 0x0000008f008f7308 */ /* 0x000fe20000000800 */
[--C-:B------:R-:W-:Y:S01]  /*55c0*/  FFMA.FTZ R137, R33, c[0x0][0x23c], -R108.reuse ;  /* 0x00008f0021897a23 */ /* 0x100fe2000001086c */
[----:B------:R-:W-:Y:S01]  /*55d0*/  LDSM.16.MT88.4 R36, [R208+0x5400] ;  /* 0x00540000d024783b */ /* 0x000fe20000004200 */
[--C-:B------:R-:W-:Y:S01]  /*55e0*/  FFMA.FTZ R118, R25, c[0x0][0x23c], -R108.reuse ;  /* 0x00008f0019767a23 */ /* 0x100fe2000001086c */
[----:B------:R-:W-:Y:S01]  /*55f0*/  F2FP.BF16.PACK_AB R25, R47, R50 ;  /* 0x000000322f19723e */ /* 0x000fe200000010ff */
[--C-:B------:R-:W-:Y:S01]  /*5600*/  FFMA.FTZ R112, R15, c[0x0][0x23c], -R108.reuse ;  /* 0x00008f000f707a23 */ /* 0x100fe2000001086c */
[----:B------:R-:W2:Y:S01]  /*5610*/  LDSM.16.MT88.4 R32, [R209+0x5400] ;  /* 0x00540000d120783b */ /* 0x000ea20000004200 */
[--C-:B------:R-:W-:Y:S01]  /*5620*/  FFMA.FTZ R125, R29, c[0x0][0x23c], -R108.reuse ;  /* 0x00008f001d7d7a23 */ /* 0x100fe2000001086c */
[----:B------:R-:W3:Y:S01]  /*5630*/  MUFU.EX2 R126, R126 ;  /* 0x0000007e007e7308 */ /* 0x000ee20000000800 */
[----:B------:R-:W-:-:S02]  /*5640*/  FFMA.FTZ R131, R21, c[0x0][0x23c], -R108 ;  /* 0x00008f0015837a23 */ /* 0x000fc4000001086c */
[----:B------:R-:W4:Y:S01]  /*5650*/  LDSM.16.MT88.4 R20, [R209+0x5800] ;  /* 0x00580000d114783b */ /* 0x000f220000004200 */
[--C-:B------:R-:W-:Y:S02]  /*5660*/  FFMA.FTZ R116, R243, c[0x0][0x23c], -R108.reuse ;  /* 0x00008f00f3747a23 */ /* 0x100fe4000001086c */
[--C-:B------:R-:W-:Y:S02]  /*5670*/  FFMA.FTZ R114, R241, c[0x0][0x23c], -R108.reuse ;  /* 0x00008f00f1727a23 */ /* 0x100fe4000001086c */
[----:B------:R-:W-:Y:S01]  /*5680*/  MUFU.EX2 R141, R141 ;  /* 0x0000008d008d7308 */ /* 0x000fe20000000800 */
[--C-:B------:R-:W-:Y:S02]  /*5690*/  FFMA.FTZ R133, R239, c[0x0][0x23c], -R108.reuse ;  /* 0x00008f00ef857a23 */ /* 0x100fe4000001086c */
[--C-:B------:R-:W-:Y:S02]  /*56a0*/  FFMA.FTZ R147, R147, c[0x0][0x23c], -R108.reuse ;  /* 0x00008f0093937a23 */ /* 0x100fe4000001086c */
[----:B------:R-:W-:-:S02]  /*56b0*/  FFMA.FTZ R122, R237, c[0x0][0x23c], -R108 ;  /* 0x00008f00ed7a7a23 */ /* 0x000fc4000001086c */
[--C-:B------:R-:W-:Y:S01]  /*56c0*/  FFMA.FTZ R124, R235, c[0x0][0x23c], -R108.reuse ;  /* 0x00008f00eb7c7a23 */ /* 0x100fe2000001086c */
[----:B------:R-:W5:Y:S01]  /*56d0*/  MUFU.EX2 R120, R120 ;  /* 0x0000007800787308 */ /* 0x000f620000000800 */
[----:B---3--:R-:W-:Y:S01]  /*56e0*/  F2FP.BF16.PACK_AB R24, R126, R143 ;  /* 0x0000008f7e18723e */ /* 0x008fe200000010ff */
        /* <DEDUP_REMOVED lines=9> */
[----:B------:R-:W3:Y:S01]  /*5780*/  MUFU.EX2 R118, R118 ;  /* 0x0000007600767308 */ /* 0x000ee20000000800 */
[--C-:B------:R-:W-:Y:S02]  /*5790*/  FFMA.FTZ R136, R203, c[0x0][0x23c], -R108.reuse ;  /* 0x00008f00cb887a23 */ /* 0x100fe4000001086c */
[--C-:B------:R-:W-:Y:S02]  /*57a0*/  FFMA.FTZ R177, R177, c[0x0][0x23c], -R108.reuse ;  /* 0x00008f00b1b17a23 */ /* 0x100fe4000001086c */
[--C-:B------:R-:W-:Y:S01]  /*57b0*/  FFMA.FTZ R181, R201, c[0x0][0x23c], -R108.reuse ;  /* 0x00008f00c9b57a23 */ /* 0x100fe2000001086c */
[----:B-1----:R-:W-:Y:S01]  /*57c0*/  HMMA.16816.F32.BF16 R12, R24, R8, RZ ;  /* 0x00000008180c723c */ /* 0x002fe200000418ff */
[--C-:B------:R-:W-:Y:S01]  /*57d0*/  FFMA.FTZ R138, R199, c[0x0][0x23c], -R108.reuse ;  /* 0x00008f00c78a7a23 */ /* 0x100fe2000001086c */
[----:B------:R-:W-:Y:S01]  /*57e0*/  MUFU.EX2 R112, R112 ;  /* 0x0000007000707308 */ /* 0x000fe20000000800 */
[----:B------:R-:W-:-:S02]  /*57f0*/  FFMA.FTZ R140, R197, c[0x0][0x23c], -R108 ;  /* 0x00008f00c58c7a23 */ /* 0x000fc4000001086c */
[--C-:B------:R-:W-:Y:S02]  /*5800*/  FFMA.FTZ R185, R185, c[0x0][0x23c], -R108.reuse ;  /* 0x00008f00b9b97a23 */ /* 0x100fe4000001086c */
[--C-:B------:R-:W-:Y:S01]  /*5810*/  FFMA.FTZ R191, R191, c[0x0][0x23c], -R108.reuse ;  /* 0x00008f00bfbf7a23 */ /* 0x100fe2000001086c */
[C---:B------:R-:W-:Y:S01]  /*5820*/  HMMA.16816.F32.BF16 R8, R24.reuse, R10, RZ ;  /* 0x0000000a1808723c */ /* 0x040fe200000418ff */
[--C-:B------:R-:W-:Y:S01]  /*5830*/  FFMA.FTZ R142, R189, c[0x0][0x23c], -R108.reuse ;  /* 0x00008f00bd8e7a23 */ /* 0x100fe2000001086c */
[----:B------:R-:W1:Y:S01]  /*5840*/  MUFU.EX2 R125, R125 ;  /* 0x0000007d007d7308 */ /* 0x000e620000000800 */
        /* <DEDUP_REMOVED lines=10> */
[----:B---3--:R-:W-:Y:S01]  /*58f0*/  F2FP.BF16.PACK_AB R16, R118, R137 ;  /* 0x000000897610723e */ /* 0x008fe200000010ff */
[----:B------:R-:W3:Y:S01]  /*5900*/  MUFU.EX2 R116, R116 ;  /* 0x0000007400747308 */ /* 0x000ee20000000800 */
[--C-:B------:R-:W-:Y:S02]  /*5910*/  FFMA.FTZ R152, R161, c[0x0][0x23c], -R108.reuse ;  /* 0x00008f00a1987a23 */ /* 0x100fe4000001086c */
[--C-:B------:R-:W-:Y:S02]  /*5920*/  FFMA.FTZ R157, R157, c[0x0][0x23c], -R108.reuse ;  /* 0x00008f009d9d7a23 */ /* 0x100fe4000001086c */
[----:B------:R-:W-:Y:S01]  /*5930*/  F2FP.BF16.PACK_AB R19, R63, R62 ;  /* 0x0000003e3f13723e */ /* 0x000fe200000010ff */
[--C-:B------:R-:W-:Y:S01]  /*5940*/  FFMA.FTZ R153, R153, c[0x0][0x23c], -R108.reuse ;  /* 0x00008f0099997a23 */ /* 0x100fe2000001086c */
[----:B-1----:R-:W-:Y:S01]  /*5950*/  F2FP.BF16.PACK_AB R18, R125, R112 ;  /* 0x000000707d12723e */ /* 0x002fe200000010ff */
[----:B------:R-:W-:Y:S01]  /*5960*/  MUFU.EX2 R114, R114 ;  /* 0x0000007200727308 */ /* 0x000fe20000000800 */
[----:B------:R-:W-:-:S02]  /*5970*/  FFMA.FTZ R154, R151, c[0x0][0x23c], -R108 ;  /* 0x00008f00979a7a23 */ /* 0x000fc4000001086c */
[--C-:B------:R-:W-:Y:S02]  /*5980*/  FFMA.FTZ R139, R139, c[0x0][0x23c], -R108.reuse ;  /* 0x00008f008b8b7a23 */ /* 0x100fe4000001086c */
[--C-:B------:R-:W-:Y:S01]  /*5990*/  FFMA.FTZ R156, R135, c[0x0][0x23c], -R108.reuse ;  /* 0x00008f00879c7a23 */ /* 0x100fe2000001086c */
[C---:B--2---:R-:W-:Y:S01]  /*59a0*/  HMMA.16816.F32.BF16 R12, R16.reuse, R32, R12 ;  /* 0x00000020100c723c */ /* 0x044fe2000004180c */
[--C-:B------:R-:W-:Y:S01]  /*59b0*/  FFMA.FTZ R127, R127, c[0x0][0x23c], -R108.reuse ;  /* 0x00008f007f7f7a23 */ /* 0x100fe2000001086c */
[----:B------:R-:W1:Y:S01]  /*59c0*/  MUFU.EX2 R133, R133 ;  /* 0x0000008500857308 */ /* 0x000e620000000800 */
[----:B------:R-:W-:Y:S02]  /*59d0*/  FFMA.FTZ R129, R129, c[0x0][0x23c], -R108 ;  /* 0x00008f0081817a23 */ /* 0x000fe4000001086c */
[----:B------:R-:W-:Y:S02]  /*59e0*/  FADD.FTZ R47, R50, R47 ;  /* 0x0000002f322f7221 */ /* 0x000fe40000010000 */
[----:B------:R-:W-:Y:S01]  /*59f0*/  FADD.FTZ R126, R143, R126 ;  /* 0x0000007e8f7e7221 */ /* 0x000fe20000010000 */
[----:B------:R-:W-:Y:S01]  /*5a00*/  HMMA.16816.F32.BF16 R8, R16, R34, R8 ;  /* 0x000000221008723c */ /* 0x000fe20000041808 */
[----:B------:R-:W2:Y:S01]  /*5a10*/  LDSM.16.MT88.4 R32, [R208+0x5800] ;  /* 0x00580000d020783b */ /* 0x000ea20000004200 */
[----:B------:R-:W-:Y:S01]  /*5a20*/  MUFU.EX2 R147, R147 ;  /* 0x0000009300937308 */ /* 0x000fe20000000800 */
[----:B------:R-:W-:-:S02]  /*5a30*/  FADD.FTZ R46, R46, R47 ;  /* 0x0000002f2e2e7221 */ /* 0x000fc40000010000 */
[----:B------:R-:W-:Y:S02]  /*5a40*/  FADD.FTZ R141, R141, R126 ;  /* 0x0000007e8d8d7221 */ /* 0x000fe40000010000 */
[----:B------:R-:W-:Y:S01]  /*5a50*/  FADD.FTZ R55, R55, R46 ;  /* 0x0000002e37377221 */ /* 0x000fe20000010000 */
[C---:B------:R-:W-:Y:S01]  /*5a60*/  HMMA.16816.F32.BF16 R28, R16.reuse, R36, R28 ;  /* 0x00000024101c723c */ /* 0x040fe2000004181c */
[----:B------:R-:W-:Y:S01]  /*5a70*/  FADD.FTZ R120, R120, R141 ;  /* 0x0000008d78787221 */ /* 0x000fe20000010000 */
[----:B------:R-:W5:Y:S01]  /*5a80*/  MUFU.EX2 R122, R122 ;  /* 0x0000007a007a7308 */ /* 0x000f620000000800 */
[----:B------:R-:W-:Y:S02]  /*5a90*/  FADD.FTZ R58, R58, R55 ;  /* 0x000000373a3a7221 */ /* 0x000fe40000010000 */
[----:B------:R-:W-:Y:S02]  /*5aa0*/  FADD.FTZ R137, R137, R120 ;  /* 0x0000007889897221 */ /* 0x000fe40000010000 */
[----:B------:R-:W-:Y:S01]  /*5ab0*/  FADD.FTZ R59, R59, R58 ;  /* 0x0000003a3b3b7221 */ /* 0x000fe20000010000 */
[----:B------:R-:W-:Y:S01]  /*5ac0*/  HMMA.16816.F32.BF16 R24, R16, R38, R24 ;  /* 0x000000261018723c */ /* 0x000fe20000041818 */
[----:B------:R-:W5:Y:S01]  /*5ad0*/  LDSM.16.MT88.4 R36, [R209+0x5c00] ;  /* 0x005c0000d124783b */ /* 0x000f620000004200 */
[----:B------:R-:W-:Y:S01]  /*5ae0*/  MUFU.EX2 R124, R124 ;  /* 0x0000007c007c7308 */ /* 0x000fe20000000800 */
[----:B------:R-:W-:-:S02]  /*5af0*/  FADD.FTZ R137, R118, R137 ;  /* 0x0000008976897221 */ /* 0x000fc40000010000 */
[----:B------:R-:W-:Y:S02]  /*5b00*/  FADD.FTZ R62, R62, R59 ;  /* 0x0000003b3e3e7221 */ /* 0x000fe40000010000 */
[----:B------:R-:W-:Y:S01]  /*5b10*/  F2FP.BF16.PACK_AB R17, R67, R66 ;  /* 0x000000424311723e */ /* 0x000fe200000010ff */
[----:B------:R-:W-:Y:S01]  /*5b20*/  FFMA.FTZ R47, R5, c[0x0][0x23c], -R54 ;  /* 0x00008f00052f7a23 */ /* 0x000fe20000010836 */
[----:B------:R-:W-:Y:S01]  /*5b30*/  F2FP.BF16.PACK_AB R19, R71, R70 ;  /* 0x000000464713723e */ /* 0x000fe200000010ff */
[----:B------:R-:W2:Y:S01]  /*5b40*/  MUFU.EX2 R145, R145 ;  /* 0x0000009100917308 */ /* 0x000ea20000000800 */
[----:B---3--:R-:W-:Y:S01]  /*5b50*/  F2FP.BF16.PACK_AB R16, R116, R131 ;  /* 0x000000837410723e */ /* 0x008fe200000010ff */
[----:B------:R-:W-:Y:S01]  /*5b60*/  FADD.FTZ R63, R63, R62 ;  /* 0x0000003e3f3f7221 */ /* 0x000fe20000010000 */
[----:B-1----:R-:W-:Y:S01]  /*5b70*/  F2FP.BF16.PACK_AB R18, R133, R114 ;  /* 0x000000728512723e */ /* 0x002fe200000010ff */
[----:B------:R-:W-:Y:S02]  /*5b80*/  FFMA.FTZ R5, R121, c[0x0][0x23c], -R108 ;  /* 0x00008f0079057a23 */ /* 0x000fe4000001086c */
[----:B------:R-:W-:-:S02]  /*5b90*/  FADD.FTZ R66, R66, R63 ;  /* 0x0000003f42427221 */ /* 0x000fc40000010000 */
[----:B------:R-:W-:Y:S01]  /*5ba0*/  MUFU.EX2 R159, R159 ;  /* 0x0000009f009f7308 */ /* 0x000fe20000000800 */
[----:B------:R-:W-:Y:S01]  /*5bb0*/  FFMA.FTZ R62, R115, c[0x0][0x23c], -R108 ;  /* 0x00008f00733e7a23 */ /* 0x000fe2000001086c */
[C---:B----4-:R-:W-:Y:S01]  /*5bc0*/  HMMA.16816.F32.BF16 R12, R16.reuse, R20, R12 ;  /* 0x00000014100c723c */ /* 0x050fe2000004180c */
[----:B------:R-:W-:Y:S02]  /*5bd0*/  FADD.FTZ R67, R67, R66 ;  /* 0x0000004243437221 */ /* 0x000fe40000010000 */
[--C-:B------:R-:W-:Y:S02]  /*5be0*/  FFMA.FTZ R119, R119, c[0x0][0x23c], -R108.reuse ;  /* 0x00008f0077777a23 */ /* 0x100fe4000001086c */
[----:B------:R-:W-:Y:S01]  /*5bf0*/  FADD.FTZ R70, R70, R67 ;  /* 0x0000004346467221 */ /* 0x000fe20000010000 */
[----:B------:R-:W1:Y:S01]  /*5c00*/  MUFU.EX2 R128, R128 ;  /* 0x0000008000807308 */ /* 0x000e620000000800 */
[----:B------:R-:W-:Y:S01]  /*5c10*/  FFMA.FTZ R59, R64, c[0x0][0x23c], -R108 ;  /* 0x00008f00403b7a23 */ /* 0x000fe2000001086c */
[----:B------:R-:W-:Y:S01]  /*5c20*/  HMMA.16816.F32.BF16 R8, R16, R22, R8 ;  /* 0x000000161008723c */ /* 0x000fe20000041808 */
[----:B------:R-:W3:Y:S01]  /*5c30*/  LDSM.16.MT88.4 R20, [R208+0x5c00] ;  /* 0x005c0000d014783b */ /* 0x000ee20000004200 */
[----:B------:R-:W-:-:S02]  /*5c40*/  FADD.FTZ R71, R71, R70 ;  /* 0x0000004647477221 */ /* 0x000fc40000010000 */
[--C-:B------:R-:W-:Y:S02]  /*5c50*/  FFMA.FTZ R66, R69, c[0x0][0x23c], -R108.reuse ;  /* 0x00008f0045427a23 */ /* 0x100fe4000001086c */
[----:B------:R-:W-:Y:S01]  /*5c60*/  MUFU.EX2 R130, R130 ;  /* 0x0000008200827308 */ /* 0x000fe20000000800 */
[--C-:B------:R-:W-:Y:S01]  /*5c70*/  FFMA.FTZ R64, R65, c[0x0][0x23c], -R108.reuse ;  /* 0x00008f0041407a23 */ /* 0x100fe2000001086c */
[C---:B--2---:R-:W-:Y:S01]  /*5c80*/  HMMA.16816.F32.BF16 R28, R16.reuse, R32, R28 ;  /* 0x00000020101c723c */ /* 0x044fe2000004181c */
[--C-:B------:R-:W-:Y:S02]  /*5c90*/  FFMA.FTZ R63, R72, c[0x0][0x23c], -R108.reuse ;  /* 0x00008f00483f7a23 */ /* 0x100fe4000001086c */
[--C-:B------:R-:W-:Y:S02]  /*5ca0*/  FFMA.FTZ R70, R61, c[0x0][0x23c], -R108.reuse ;  /* 0x00008f003d467a23 */ /* 0x100fe4000001086c */
[--C-:B------:R-:W-:Y:S01]  /*5cb0*/  FFMA.FTZ R56, R56, c[0x0][0x23c], -R108.reuse ;  /* 0x00008f0038387a23 */ /* 0x100fe2000001086c */
[----:B------:R-:W2:Y:S01]  /*5cc0*/  MUFU.EX2 R163, R163 ;  /* 0x000000a300a37308 */ /* 0x000ea20000000800 */
[--C-:B------:R-:W-:Y:S01]  /*5cd0*/  FFMA.FTZ R57, R57, c[0x0][0x23c], -R108.reuse ;  /* 0x00008f0039397a23 */ /* 0x100fe2000001086c */
[----:B------:R-:W-:Y:S01]  /*5ce0*/  HMMA.16816.F32.BF16 R24, R16, R34, R24 ;  /* 0x000000221018723c */ /* 0x000fe20000041818 */
[----:B------:R-:W4:Y:S01]  /*5cf0*/  LDSM.16.MT88.4 R32, [R209+0x6000] ;  /* 0x00600000d120783b */ /* 0x000f220000004200 */
[----:B------:R-:W-:-:S02]  /*5d00*/  FFMA.FTZ R53, R53, c[0x0][0x23c], -R108 ;  /* 0x00008f0035357a23 */ /* 0x000fc4000001086c */
[--C-:B------:R-:W-:Y:S02]  /*5d10*/  FFMA.FTZ R49, R49, c[0x0][0x23c], -R108.reuse ;  /* 0x00008f0031317a23 */ /* 0x100fe4000001086c */
[----:B------:R-:W-:Y:S01]  /*5d20*/  MUFU.EX2 R173, R173 ;  /* 0x000000ad00ad7308 */ /* 0x000fe20000000800 */
[----:B------:R-:W-:Y:S01]  /*5d30*/  F2FP.BF16.PACK_AB R17, R75, R74 ;  /* 0x0000004a4b11723e */ /* 0x000fe200000010ff */
[----:B------:R-:W-:Y:S01]  /*5d40*/  FADD.FTZ R74, R74, R71 ;  /* 0x000000474a4a7221 */ /* 0x000fe20000010000 */
[----:B------:R-:W-:Y:S01]  /*5d50*/  F2FP.BF16.PACK_AB R19, R79, R78 ;  /* 0x0000004e4f13723e */ /* 0x000fe200000010ff */
[----:B------:R-:W-:Y:S01]  /*5d60*/  FFMA.FTZ R80, R80, c[0x0][0x23c], -R108 ;  /* 0x00008f0050507a23 */ /* 0x000fe2000001086c */
[----:B-----5:R-:W-:Y:S01]  /*5d70*/  F2FP.BF16.PACK_AB R16, R122, R147 ;  /* 0x000000937a10723e */ /* 0x020fe200000010ff */
[----:B------:R-:W-:Y:S01]  /*5d80*/  FADD.FTZ R75, R75, R74 ;  /* 0x0000004a4b4b7221 */ /* 0x000fe20000010000 */
[----:B------:R-:W-:Y:S01]  /*5d90*/  F2FP.BF16.PACK_AB R18, R145, R124 ;  /* 0x0000007c9112723e */ /* 0x000fe200000010ff */
[----:B------:R-:W5:Y:S02]  /*5da0*/  MUFU.EX2 R132, R132 ;  /* 0x0000008400847308 */ /* 0x000f640000000800 */
[----:B------:R-:W-:-:S04]  /*5db0*/  FADD.FTZ R78, R78, R75 ;  /* 0x0000004b4e4e7221 */ /* 0x000fc80000010000 */
[C---:B------:R-:W-:Y:S01]  /*5dc0*/  HMMA.16816.F32.BF16 R12, R16.reuse, R36, R12 ;  /* 0x00000024100c723c */ /* 0x040fe2000004180c */
[----:B------:R-:W-:Y:S01]  /*5dd0*/  FADD.FTZ R79, R79, R78 ;  /* 0x0000004e4f4f7221 */ /* 0x000fe20000010000 */
[----:B------:R-:W-:Y:S06]  /*5de0*/  MUFU.EX2 R136, R136 ;  /* 0x0000008800887308 */ /* 0x000fec0000000800 */
[C---:B------:R-:W-:Y:S01]  /*5df0*/  HMMA.16816.F32.BF16 R8, R16.reuse, R38, R8 ;  /* 0x000000261008723c */ /* 0x040fe20000041808 */
[----:B------:R-:W5:Y:S01]  /*5e00*/  LDSM.16.MT88.4 R36, [R208+0x6000] ;  /* 0x00600000d024783b */ /* 0x000f620000004200 */
[----:B------:R-:W1:Y:S06]  /*5e10*/  MUFU.EX2 R177, R177 ;  /* 0x000000b100b17308 */ /* 0x000e6c0000000800 */
[C---:B---3--:R-:W-:Y:S02]  /*5e20*/  HMMA.16816.F32.BF16 R28, R16.reuse, R20, R28 ;  /* 0x00000014101c723c */ /* 0x048fe4000004181c */
[----:B------:R-:W-:Y:S06]  /*5e30*/  MUFU.EX2 R181, R181 ;  /* 0x000000b500b57308 */ /* 0x000fec0000000800 */
[----:B------:R-:W-:Y:S01]  /*5e40*/  HMMA.16816.F32.BF16 R24, R16, R22, R24 ;  /* 0x000000161018723c */ /* 0x000fe20000041818 */
[----:B------:R-:W3:Y:S01]  /*5e50*/  LDSM.16.MT88.4 R20, [R209+0x6400] ;  /* 0x00640000d114783b */ /* 0x000ee20000004200 */
[----:B------:R-:W3:Y:S05]  /*5e60*/  MUFU.EX2 R138, R138 ;  /* 0x0000008a008a7308 */ /* 0x000eea0000000800 */
[----:B------:R-:W-:Y:S01]  /*5e70*/  F2FP.BF16.PACK_AB R17, R83, R82 ;  /* 0x000000525311723e */ /* 0x000fe200000010ff */
[----:B------:R-:W-:Y:S01]  /*5e80*/  FADD.FTZ R82, R82, R79 ;  /* 0x0000004f52527221 */ /* 0x000fe20000010000 */
[----:B------:R-:W-:Y:S01]  /*5e90*/  F2FP.BF16.PACK_AB R19, R87, R86 ;  /* 0x000000565713723e */ /* 0x000fe200000010ff */
[----:B------:R-:W-:Y:S01]  /*5ea0*/  MUFU.EX2 R140, R140 ;  /* 0x0000008c008c7308 */ /* 0x000fe20000000800 */
[----:B-1----:R-:W-:Y:S01]  /*5eb0*/  F2FP.BF16.PACK_AB R16, R128, R159 ;  /* 0x0000009f8010723e */ /* 0x002fe200000010ff */
[----:B------:R-:W-:Y:S01]  /*5ec0*/  FADD.FTZ R83, R83, R82 ;  /* 0x0000005253537221 */ /* 0x000fe20000010000 */
[----:B--2---:R-:W-:-:S03]  /*5ed0*/  F2FP.BF16.PACK_AB R18, R163, R130 ;  /* 0x00000082a312723e */ /* 0x004fc600000010ff */
[----:B------:R-:W-:Y:S02]  /*5ee0*/  FADD.FTZ R86, R86, R83 ;  /* 0x0000005356567221 */ /* 0x000fe40000010000 */
[----:B------:R-:W1:Y:S02]  /*5ef0*/  MUFU.EX2 R185, R185 ;  /* 0x000000b900b97308 */ /* 0x000e640000000800 */
[----:B----4-:R-:W-:Y:S01]  /*5f00*/  HMMA.16816.F32.BF16 R12, R16, R32, R12 ;  /* 0x00000020100c723c */ /* 0x010fe2000004180c */
[----:B------:R-:W-:-:S05]  /*5f10*/  FADD.FTZ R87, R87, R86 ;  /* 0x0000005657577221 */ /* 0x000fca0000010000 */
[----:B------:R-:W-:Y:S02]  /*5f20*/  MUFU.EX2 R191, R191 ;  /* 0x000000bf00bf7308 */ /* 0x000fe40000000800 */
[C---:B------:R-:W-:Y:S01]  /*5f30*/  HMMA.16816.F32.BF16 R8, R16.reuse, R34, R8 ;  /* 0x000000221008723c */ /* 0x040fe20000041808 */
[----:B------:R-:W2:Y:S05]  /*5f40*/  LDSM.16.MT88.4 R32, [R208+0x6400] ;  /* 0x00640000d020783b */ /* 0x000eaa0000004200 */
[----:B------:R-:W4:Y:S02]  /*5f50*/  MUFU.EX2 R142, R142 ;  /* 0x0000008e008e7308 */ /* 0x000f240000000800 */
[C---:B-----5:R-:W-:Y:S06]  /*5f60*/  HMMA.16816.F32.BF16 R28, R16.reuse, R36, R28 ;  /* 0x00000024101c723c */ /* 0x060fec000004181c */
[----:B------:R-:W-:Y:S02]  /*5f70*/  MUFU.EX2 R144, R144 ;  /* 0x0000009000907308 */ /* 0x000fe40000000800 */
[----:B------:R-:W-:Y:S01]  /*5f80*/  HMMA.16816.F32.BF16 R24, R16, R38, R24 ;  /* 0x000000261018723c */ /* 0x000fe20000041818 */
[----:B------:R-:W5:Y:S05]  /*5f90*/  LDSM.16.MT88.4 R36, [R209+0x6800] ;  /* 0x00680000d124783b */ /* 0x000f6a0000004200 */
[----:B------:R-:W1:Y:S01]  /*5fa0*/  MUFU.EX2 R183, R183 ;  /* 0x000000b700b77308 */ /* 0x000e620000000800 */
[----:B------:R-:W-:Y:S01]  /*5fb0*/  F2FP.BF16.PACK_AB R17, R91, R90 ;  /* 0x0000005a5b11723e */ /* 0x000fe200000010ff */
[----:B------:R-:W-:Y:S01]  /*5fc0*/  FADD.FTZ R90, R90, R87 ;  /* 0x000000575a5a7221 */ /* 0x000fe20000010000 */
[----:B------:R-:W-:-:S02]  /*5fd0*/  F2FP.BF16.PACK_AB R19, R85, R84 ;  /* 0x000000545513723e */ /* 0x000fc400000010ff */
[----:B------:R-:W-:Y:S01]  /*5fe0*/  F2FP.BF16.PACK_AB R16, R132, R173 ;  /* 0x000000ad8410723e */ /* 0x000fe200000010ff */
[----:B------:R-:W-:Y:S01]  /*5ff0*/  FADD.FTZ R91, R91, R90 ;  /* 0x0000005a5b5b7221 */ /* 0x000fe20000010000 */
[----:B------:R-:W-:Y:S01]  /*6000*/  F2FP.BF16.PACK_AB R18, R177, R136 ;  /* 0x00000088b112723e */ /* 0x000fe200000010ff */
[----:B------:R-:W-:Y:S02]  /*6010*/  MUFU.EX2 R146, R146 ;  /* 0x0000009200927308 */ /* 0x000fe40000000800 */
[----:B------:R-:W-:-:S04]  /*6020*/  FADD.FTZ R84, R84, R91 ;  /* 0x0000005b54547221 */ /* 0x000fc80000010000 */
[C---:B---3--:R-:W-:Y:S01]  /*6030*/  HMMA.16816.F32.BF16 R12, R16.reuse, R20, R12 ;  /* 0x00000014100c723c */ /* 0x048fe2000004180c */
[----:B------:R-:W-:Y:S01]  /*6040*/  FADD.FTZ R85, R85, R84 ;  /* 0x0000005455557221 */ /* 0x000fe20000010000 */
[----:B------:R-:W3:Y:S06]  /*6050*/  MUFU.EX2 R149, R149 ;  /* 0x0000009500957308 */ /* 0x000eec0000000800 */
[C---:B------:R-:W-:Y:S01]  /*6060*/  HMMA.16816.F32.BF16 R8, R16.reuse, R22, R8 ;  /* 0x000000161008723c */ /* 0x040fe20000041808 */
[----:B------:R-:W3:Y:S01]  /*6070*/  LDSM.16.MT88.4 R20, [R208+0x6800] ;  /* 0x00680000d014783b */ /* 0x000ee20000004200 */
        /* <DEDUP_REMOVED lines=10> */
[----:B------:R-:W-:Y:S01]  /*6120*/  F2FP.BF16.PACK_AB R16, R138, R181 ;  /* 0x000000b58a10723e */ /* 0x000fe200000010ff */
[----:B------:R-:W-:Y:S01]  /*6130*/  FADD.FTZ R77, R77, R76 ;  /* 0x0000004c4d4d7221 */ /* 0x000fe20000010000 */
[----:B-1----:R-:W-:-:S03]  /*6140*/  F2FP.BF16.PACK_AB R18, R185, R140 ;  /* 0x0000008cb912723e */ /* 0x002fc600000010ff */
[----:B------:R-:W-:Y:S02]  /*6150*/  FADD.FTZ R68, R68, R77 ;  /* 0x0000004d44447221 */ /* 0x000fe40000010000 */
[----:B------:R-:W-:Y:S02]  /*6160*/  MUFU.EX2 R153, R153 ;  /* 0x0000009900997308 */ /* 0x000fe40000000800 */
[----:B-----5:R-:W-:Y:S01]  /*6170*/  HMMA.16816.F32.BF16 R12, R16, R36, R12 ;  /* 0x00000024100c723c */ /* 0x020fe2000004180c */
[----:B------:R-:W-:-:S05]  /*6180*/  FADD.FTZ R73, R73, R68 ;  /* 0x0000004449497221 */ /* 0x000fca0000010000 */
        /* <DEDUP_REMOVED lines=8> */
[----:B----4-:R-:W-:Y:S01]  /*6210*/  F2FP.BF16.PACK_AB R20, R142, R191 ;  /* 0x000000bf8e14723e */ /* 0x010fe200000010ff */
[----:B------:R-:W4:Y:S01]  /*6220*/  LDSM.16.MT88.4 R16, [R209+0x7000] ;  /* 0x00700000d110783b */ /* 0x000f220000004200 */
[----:B------:R-:W-:-:S03]  /*6230*/  FADD.FTZ R60, R60, R73 ;  /* 0x000000493c3c7221 */ /* 0x000fc60000010000 */
        /* <DEDUP_REMOVED lines=8> */
[----:B------:R2:W-:Y:S02]  /*62c0*/  MUFU.EX2 R46, R47 ;  /* 0x0000002f002e7308 */ /* 0x0005e40000000800 */
[C---:B------:R-:W-:Y:S01]  /*62d0*/  HMMA.16816.F32.BF16 R8, R20.reuse, R34, R8 ;  /* 0x000000221408723c */ /* 0x040fe20000041808 */
[----:B------:R-:W1:Y:S05]  /*62e0*/  LDSM.16.MT88.4 R32, [R208+0x7000] ;  /* 0x00700000d020783b */ /* 0x000e6a0000004200 */
[----:B------:R-:W-:Y:S02]  /*62f0*/  MUFU.EX2 R97, R97 ;  /* 0x0000006100617308 */ /* 0x000fe40000000800 */
[----:B-----5:R-:W-:Y:S01]  /*6300*/  HMMA.16816.F32.BF16 R28, R20, R36, R28 ;  /* 0x00000024141c723c */ /* 0x020fe2000004181c */
[----:B--2---:R-:W-:-:S06]  /*6310*/  FFMA.FTZ R47, R117, c[0x0][0x23c], -R108 ;  /* 0x00008f00752f7a23 */ /* 0x004fcc000001086c */
[----:B------:R-:W-:Y:S01]  /*6320*/  F2FP.BF16.PACK_AB R37, R93, R44 ;  /* 0x0000002c5d25723e */ /* 0x000fe200000010ff */
[----:B------:R-:W-:Y:S01]  /*6330*/  HMMA.16816.F32.BF16 R24, R20, R38, R24 ;  /* 0x000000261418723c */ /* 0x000fe20000041818 */
[----:B------:R-:W2:Y:S01]  /*6340*/  LDSM.16.MT88.4 R20, [R209+0x7400] ;  /* 0x00740000d114783b */ /* 0x000ea20000004200 */
[----:B------:R-:W-:Y:S01]  /*6350*/  F2FP.BF16.PACK_AB R36, R149, R146 ;  /* 0x000000929524723e */ /* 0x000fe200000010ff */
[----:B------:R-:W5:Y:S04]  /*6360*/  MUFU.EX2 R96, R96 ;  /* 0x0000006000607308 */ /* 0x000f680000000800 */
[----:B------:R-:W-:Y:S02]  /*6370*/  F2FP.BF16.PACK_AB R39, R106, R107 ;  /* 0x0000006b6a27723e */ /* 0x000fe400000010ff */
[----:B------:R-:W-:-:S02]  /*6380*/  F2FP.BF16.PACK_AB R38, R167, R150 ;  /* 0x00000096a726723e */ /* 0x000fc400000010ff */
[----:B------:R-:W-:Y:S05]  /*6390*/  MUFU.EX2 R95, R95 ;  /* 0x0000005f005f7308 */ /* 0x000fea0000000800 */
[C---:B----4-:R-:W-:Y:S03]  /*63a0*/  HMMA.16816.F32.BF16 R12, R36.reuse, R16, R12 ;  /* 0x00000010240c723c */ /* 0x050fe6000004180c */
[----:B------:R-:W4:Y:S05]  /*63b0*/  MUFU.EX2 R94, R94 ;  /* 0x0000005e005e7308 */ /* 0x000f2a0000000800 */
[C---:B------:R-:W-:Y:S01]  /*63c0*/  HMMA.16816.F32.BF16 R8, R36.reuse, R18, R8 ;  /* 0x000000122408723c */ /* 0x040fe20000041808 */
[----:B------:R-:W3:Y:S02]  /*63d0*/  LDSM.16.MT88.4 R16, [R208+0x7400] ;  /* 0x00740000d010783b */ /* 0x000ee40000004200 */
[----:B------:R-:W-:Y:S05]  /*63e0*/  MUFU.EX2 R5, R5 ;  /* 0x0000000500057308 */ /* 0x000fea0000000800 */
[C---:B-1----:R-:W-:Y:S03]  /*63f0*/  HMMA.16816.F32.BF16 R28, R36.reuse, R32, R28 ;  /* 0x00000020241c723c */ /* 0x042fe6000004181c */
[----:B------:R-:W1:Y:S05]  /*6400*/  MUFU.EX2 R58, R119 ;  /* 0x00000077003a7308 */ /* 0x000e6a0000000800 */
[----:B------:R-:W-:Y:S01]  /*6410*/  HMMA.16816.F32.BF16 R32, R36, R34, R24 ;  /* 0x000000222420723c */ /* 0x000fe20000041818 */
[----:B------:R-:W1:Y:S02]  /*6420*/  LDSM.16.MT88.4 R24, [R209+0x7800] ;  /* 0x00780000d118783b */ /* 0x000e640000004200 */
[----:B------:R-:W-:Y:S04]  /*6430*/  MUFU.EX2 R47, R47 ;  /* 0x0000002f002f7308 */ /* 0x000fe80000000800 */
[----:B------:R-:W-:-:S02]  /*6440*/  F2FP.BF16.PACK_AB R37, R104, R105 ;  /* 0x000000696825723e */ /* 0x000fc400000010ff */
[----:B------:R-:W-:Y:S02]  /*6450*/  F2FP.BF16.PACK_AB R39, R102, R103 ;  /* 0x000000676627723e */ /* 0x000fe400000010ff */
[----:B------:R-:W-:Y:S01]  /*6460*/  F2FP.BF16.PACK_AB R36, R157, R152 ;  /* 0x000000989d24723e */ /* 0x000fe200000010ff */
[----:B------:R-:W1:Y:S01]  /*6470*/  MUFU.EX2 R62, R62 ;  /* 0x0000003e003e7308 */ /* 0x000e620000000800 */
[----:B------:R-:W-:-:S07]  /*6480*/  F2FP.BF16.PACK_AB R38, R154, R153 ;  /* 0x000000999a26723e */ /* 0x000fce00000010ff */
[C---:B--2---:R-:W-:Y:S01]  /*6490*/  HMMA.16816.F32.BF16 R12, R36.reuse, R20, R12 ;  /* 0x00000014240c723c */ /* 0x044fe2000004180c */
[----:B------:R-:W-:Y:S07]  /*64a0*/  MUFU.EX2 R3, R3 ;  /* 0x0000000300037308 */ /* 0x000fee0000000800 */
[C---:B------:R-:W-:Y:S01]  /*64b0*/  HMMA.16816.F32.BF16 R8, R36.reuse, R22, R8 ;  /* 0x000000162408723c */ /* 0x040fe20000041808 */
[----:B------:R-:W2:Y:S01]  /*64c0*/  LDSM.16.MT88.4 R20, [R208+0x7800] ;  /* 0x00780000d014783b */ /* 0x000ea20000004200 */
[----:B------:R-:W1:Y:S06]  /*64d0*/  MUFU.EX2 R4, R4 ;  /* 0x0000000400047308 */ /* 0x000e6c0000000800 */
[C---:B---3--:R-:W-:Y:S02]  /*64e0*/  HMMA.16816.F32.BF16 R28, R36.reuse, R16, R28 ;  /* 0x00000010241c723c */ /* 0x048fe4000004181c */
[----:B------:R-:W-:Y:S05]  /*64f0*/  MUFU.EX2 R110, R110 ;  /* 0x0000006e006e7308 */ /* 0x000fea0000000800 */
[----:B------:R-:W-:Y:S01]  /*6500*/  F2FP.BF16.PACK_AB R17, R100, R101 ;  /* 0x000000656411723e */ /* 0x000fe200000010ff */
[----:B------:R-:W-:Y:S01]  /*6510*/  HMMA.16816.F32.BF16 R32, R36, R18, R32 ;  /* 0x000000122420723c */ /* 0x000fe20000041820 */
[----:B------:R-:W-:Y:S01]  /*6520*/  F2FP.BF16.PACK_AB R16, R156, R139 ;  /* 0x0000008b9c10723e */ /* 0x000fe200000010ff */
[----:B------:R-:W3:Y:S01]  /*6530*/  LDSM.16.MT88.4 R36, [R209+0x7c00] ;  /* 0x007c0000d124783b */ /* 0x000ee20000004200 */
[----:B------:R-:W2:Y:S04]  /*6540*/  MUFU.EX2 R155, R155 ;  /* 0x0000009b009b7308 */ /* 0x000ea80000000800 */
        /* <DEDUP_REMOVED lines=8> */
[----:B------:R-:W-:Y:S03]  /*65d0*/  MUFU.EX2 R64, R64 ;  /* 0x0000004000407308 */ /* 0x000fe60000000800 */
[----:B------:R-:W-:Y:S01]  /*65e0*/  FADD.FTZ R55, R131, R24 ;  /* 0x0000001883377221 */ /* 0x000fe20000010000 */
[C---:B--2---:R-:W-:Y:S01]  /*65f0*/  HMMA.16816.F32.BF16 R28, R16.reuse, R20, R28 ;  /* 0x00000014101c723c */ /* 0x044fe2000004181c */
[----:B------:R-:W1:Y:S02]  /*6600*/  LDSM.16.MT88.4 R24, [R208+0x7c00] ;  /* 0x007c0000d018783b */ /* 0x000e640000004200 */
[----:B------:R-:W-:Y:S01]  /*6610*/  FADD.FTZ R55, R116, R55 ;  /* 0x0000003774377221 */ /* 0x000fe20000010000 */
[----:B------:R-:W-:Y:S03]  /*6620*/  MUFU.EX2 R134, R134 ;  /* 0x0000008600867308 */ /* 0x000fe60000000800 */
[----:B------:R-:W-:Y:S01]  /*6630*/  FADD.FTZ R20, R114, R55 ;  /* 0x0000003772147221 */ /* 0x000fe20000010000 */
[----:B------:R-:W-:Y:S01]  /*6640*/  HMMA.16816.F32.BF16 R32, R16, R22, R32 ;  /* 0x000000161020723c */ /* 0x000fe20000041820 */
[----:B------:R-:W-:-:S02]  /*6650*/  FFMA.FTZ R55, R113, c[0x0][0x23c], -R108 ;  /* 0x00008f0071377a23 */ /* 0x000fc4000001086c */
[----:B------:R-:W-:Y:S01]  /*6660*/  FADD.FTZ R20, R133, R20 ;  /* 0x0000001485147221 */ /* 0x000fe20000010000 */
[----:B------:R-:W-:Y:S03]  /*6670*/  MUFU.EX2 R169, R169 ;  /* 0x000000a900a97308 */ /* 0x000fe60000000800 */
[----:B------:R-:W-:Y:S01]  /*6680*/  FADD.FTZ R21, R147, R20 ;  /* 0x0000001493157221 */ /* 0x000fe20000010000 */
[----:B-----5:R-:W-:Y:S02]  /*6690*/  F2FP.BF16.PACK_AB R17, R96, R97 ;  /* 0x000000616011723e */ /* 0x020fe400000010ff */
[----:B----4-:R-:W-:Y:S01]  /*66a0*/  F2FP.BF16.PACK_AB R19, R94, R95 ;  /* 0x0000005f5e13723e */ /* 0x010fe200000010ff */
[----:B------:R-:W-:Y:S01]  /*66b0*/  FADD.FTZ R21, R122, R21 ;  /* 0x000000157a157221 */ /* 0x000fe20000010000 */
[----:B------:R-:W-:Y:S01]  /*66c0*/  F2FP.BF16.PACK_AB R16, R58, R5 ;  /* 0x000000053a10723e */ /* 0x000fe200000010ff */
[----:B------:R-:W2:Y:S01]  /*66d0*/  MUFU.EX2 R55, R55 ;  /* 0x0000003700377308 */ /* 0x000ea20000000800 */
[----:B------:R-:W-:Y:S01]  /*66e0*/  F2FP.BF16.PACK_AB R18, R62, R47 ;  /* 0x0000002f3e12723e */ /* 0x000fe200000010ff */
[----:B------:R-:W-:-:S02]  /*66f0*/  FADD.FTZ R124, R124, R21 ;  /* 0x000000157c7c7221 */ /* 0x000fc40000010000 */
[----:B------:R-:W4:Y:S02]  /*6700*/  LDSM.16.MT88.4 R20, [R209+0x8000] ;  /* 0x00800000d114783b */ /* 0x000f240000004200 */
[----:B------:R-:W-:Y:S02]  /*6710*/  FADD.FTZ R124, R145, R124 ;  /* 0x0000007c917c7221 */ /* 0x000fe40000010000 */
[----:B---3--:R-:W-:Y:S01]  /*6720*/  HMMA.16816.F32.BF16 R12, R16, R36, R12 ;  /* 0x00000024100c723c */ /* 0x008fe2000004180c */
[----:B------:R-:W-:Y:S01]  /*6730*/  MUFU.EX2 R148, R148 ;  /* 0x0000009400947308 */ /* 0x000fe20000000800 */
[----:B------:R-:W-:-:S04]  /*6740*/  FADD.FTZ R159, R159, R124 ;  /* 0x0000007c9f9f7221 */ /* 0x000fc80000010000 */
[----:B------:R-:W-:Y:S02]  /*6750*/  FADD.FTZ R159, R128, R159 ;  /* 0x0000009f809f7221 */ /* 0x000fe40000010000 */
[C---:B------:R-:W-:Y:S01]  /*6760*/  HMMA.16816.F32.BF16 R8, R16.reuse, R38, R8 ;  /* 0x000000261008723c */ /* 0x040fe20000041808 */
[----:B------:R-:W3:Y:S01]  /*6770*/  LDSM.16.MT88.4 R36, [R208+0x8000] ;  /* 0x00800000d024783b */ /* 0x000ee20000004200 */
[----:B------:R-:W-:Y:S01]  /*6780*/  FADD.FTZ R130, R130, R159 ;  /* 0x0000009f82827221 */ /* 0x000fe20000010000 */
[----:B------:R-:W5:Y:S03]  /*6790*/  MUFU.EX2 R123, R123 ;  /* 0x0000007b007b7308 */ /* 0x000f660000000800 */
[----:B------:R-:W-:Y:S02]  /*67a0*/  FADD.FTZ R130, R163, R130 ;  /* 0x00000082a3827221 */ /* 0x000fe40000010000 */
[----:B-1----:R-:W-:Y:S02]  /*67b0*/  HMMA.16816.F32.BF16 R28, R16, R24, R28 ;  /* 0x00000018101c723c */ /* 0x002fe4000004181c */
[----:B------:R-:W-:Y:S01]  /*67c0*/  FADD.FTZ R173, R173, R130 ;  /* 0x00000082adad7221 */ /* 0x000fe20000010000 */
[----:B------:R-:W-:Y:S03]  /*67d0*/  MUFU.EX2 R63, R63 ;  /* 0x0000003f003f7308 */ /* 0x000fe60000000800 */
[----:B------:R-:W-:-:S02]  /*67e0*/  FADD.FTZ R173, R132, R173 ;  /* 0x000000ad84ad7221 */ /* 0x000fc40000010000 */
[----:B------:R-:W-:Y:S02]  /*67f0*/  HMMA.16816.F32.BF16 R32, R16, R26, R32 ;  /* 0x0000001a1020723c */ /* 0x000fe40000041820 */
[----:B------:R-:W-:Y:S01]  /*6800*/  FADD.FTZ R24, R136, R173 ;  /* 0x000000ad88187221 */ /* 0x000fe20000010000 */
[----:B------:R-:W1:Y:S03]  /*6810*/  MUFU.EX2 R70, R70 ;  /* 0x0000004600467308 */ /* 0x000e660000000800 */
[----:B------:R-:W-:Y:S01]  /*6820*/  FADD.FTZ R24, R177, R24 ;  /* 0x00000018b1187221 */ /* 0x000fe20000010000 */
[----:B------:R-:W-:Y:S02]  /*6830*/  F2FP.BF16.PACK_AB R17, R4, R3 ;  /* 0x000000030411723e */ /* 0x000fe400000010ff */
[----:B------:R-:W-:Y:S02]  /*6840*/  F2FP.BF16.PACK_AB R19, R155, R110 ;  /* 0x0000006e9b13723e */ /* 0x000fe400000010ff */
[----:B--2---:R-:W-:Y:S01]  /*6850*/  F2FP.BF16.PACK_AB R16, R66, R55 ;  /* 0x000000374210723e */ /* 0x004fe200000010ff */
[----:B------:R-:W-:Y:S01]  /*6860*/  MUFU.EX2 R56, R56 ;  /* 0x0000003800387308 */ /* 0x000fe20000000800 */
[----:B------:R-:W-:-:S07]  /*6870*/  F2FP.BF16.PACK_AB R18, R64, R59 ;  /* 0x0000003b4012723e */ /* 0x000fce00000010ff */
[C---:B----4-:R-:W-:Y:S01]  /*6880*/  HMMA.16816.F32.BF16 R12, R16.reuse, R20, R12 ;  /* 0x00000014100c723c */ /* 0x050fe2000004180c */
[----:B------:R-:W2:Y:S06]  /*6890*/  MUFU.EX2 R57, R57 ;  /* 0x0000003900397308 */ /* 0x000eac0000000800 */
[----:B------:R-:W-:Y:S01]  /*68a0*/  FADD.FTZ R21, R181, R24 ;  /* 0x00000018b5157221 */ /* 0x000fe20000010000 */
[----:B---3--:R-:W-:Y:S01]  /*68b0*/  HMMA.16816.F32.BF16 R28, R16, R36, R28 ;  /* 0x00000024101c723c */ /* 0x008fe2000004181c */
[----:B------:R-:W3:Y:S01]  /*68c0*/  LDSM.16.MT88.4 R24, [R209+0x8400] ;  /* 0x00840000d118783b */ /* 0x000ee20000004200 */
[----:B------:R-:W4:Y:S01]  /*68d0*/  MUFU.EX2 R111, R111 ;  /* 0x0000006f006f7308 */ /* 0x000f220000000800 */
[----:B------:R-:W-:-:S04]  /*68e0*/  FADD.FTZ R21, R138, R21 ;  /* 0x000000158a157221 */ /* 0x000fc80000010000 */
        /* <DEDUP_REMOVED lines=9> */
[----:B------:R-:W-:Y:S01]  /*6980*/  FADD.FTZ R107, R107, R36 ;  /* 0x000000246b6b7221 */ /* 0x000fe20000010000 */
[----:B------:R-:W3:Y:S01]  /*6990*/  MUFU.EX2 R40, R40 ;  /* 0x0000002800287308 */ /* 0x000ee20000000800 */
[----:B------:R-:W-:Y:S01]  /*69a0*/  FADD.FTZ R191, R142, R191 ;  /* 0x000000bf8ebf7221 */ /* 0x000fe20000010000 */
[----:B------:R-:W4:Y:S01]  /*69b0*/  LDSM.16.MT88.4 R36, [R209+0x8800] ;  /* 0x00880000d124783b */ /* 0x000f220000004200 */
[----:B------:R-:W-:Y:S01]  /*69c0*/  FADD.FTZ R106, R106, R107 ;  /* 0x0000006b6a6a7221 */ /* 0x000fe20000010000 */
[----:B------:R-:W-:Y:S01]  /*69d0*/  F2FP.BF16.PACK_AB R17, R169, R134 ;  /* 0x00000086a911723e */ /* 0x000fe200000010ff */
[----:B------:R-:W-:Y:S01]  /*69e0*/  FADD.FTZ R144, R144, R191 ;  /* 0x000000bf90907221 */ /* 0x000fe20000010000 */
[----:B-----5:R-:W-:Y:S01]  /*69f0*/  F2FP.BF16.PACK_AB R19, R123, R148 ;  /* 0x000000947b13723e */ /* 0x020fe200000010ff */
[----:B------:R-:W-:Y:S01]  /*6a00*/  FADD.FTZ R105, R105, R106 ;  /* 0x0000006a69697221 */ /* 0x000fe20000010000 */
[----:B-1----:R-:W-:Y:S01]  /*6a10*/  F2FP.BF16.PACK_AB R16, R70, R63 ;  /* 0x0000003f4610723e */ /* 0x002fe200000010ff */
[----:B------:R-:W-:Y:S01]  /*6a20*/  FADD.FTZ R183, R183, R144 ;  /* 0x00000090b7b77221 */ /* 0x000fe20000010000 */
[----:B--2---:R-:W-:Y:S01]  /*6a30*/  F2FP.BF16.PACK_AB R18, R57, R56 ;  /* 0x000000383912723e */ /* 0x004fe200000010ff */
[----:B------:R-:W-:Y:S01]  /*6a40*/  FFMA.FTZ R44, R48, c[0x0][0x23c], -R108 ;  /* 0x00008f00302c7a23 */ /* 0x000fe2000001086c */
[----:B------:R-:W-:Y:S01]  /*6a50*/  MUFU.EX2 R52, R80 ;  /* 0x0000005000347308 */ /* 0x000fe20000000800 */
[----:B------:R-:W-:Y:S01]  /*6a60*/  FADD.FTZ R146, R146, R183 ;  /* 0x000000b792927221 */ /* 0x000fe20000010000 */
[----:B------:R-:W-:Y:S01]  /*6a70*/  LDSM.16.MT88.4 R140, [R209+0x8c00] ;  /* 0x008c0000d18c783b */ /* 0x000fe20000004200 */
[----:B------:R-:W-:-:S02]  /*6a80*/  FADD.FTZ R104, R104, R105 ;  /* 0x0000006968687221 */ /* 0x000fc40000010000 */
[----:B------:R-:W-:Y:S02]  /*6a90*/  FADD.FTZ R149, R149, R146 ;  /* 0x0000009295957221 */ /* 0x000fe40000010000 */
[----:B------:R-:W-:Y:S01]  /*6aa0*/  FADD.FTZ R103, R103, R104 ;  /* 0x0000006867677221 */ /* 0x000fe20000010000 */
[----:B------:R-:W1:Y:S01]  /*6ab0*/  MUFU.EX2 R53, R53 ;  /* 0x0000003500357308 */ /* 0x000e620000000800 */
[----:B------:R-:W-:Y:S01]  /*6ac0*/  FADD.FTZ R150, R150, R149 ;  /* 0x0000009596967221 */ /* 0x000fe20000010000 */
[C---:B---3--:R-:W-:Y:S01]  /*6ad0*/  HMMA.16816.F32.BF16 R12, R16.reuse, R24, R12 ;  /* 0x00000018100c723c */ /* 0x048fe2000004180c */
[----:B------:R-:W-:Y:S02]  /*6ae0*/  FADD.FTZ R102, R102, R103 ;  /* 0x0000006766667221 */ /* 0x000fe40000010000 */
[----:B------:R-:W-:Y:S02]  /*6af0*/  FADD.FTZ R167, R167, R150 ;  /* 0x00000096a7a77221 */ /* 0x000fe40000010000 */
[----:B------:R-:W-:Y:S01]  /*6b00*/  FADD.FTZ R101, R101, R102 ;  /* 0x0000006665657221 */ /* 0x000fe20000010000 */
[----:B------:R-:W-:Y:S01]  /*6b10*/  MUFU.EX2 R44, R44 ;  /* 0x0000002c002c7308 */ /* 0x000fe20000000800 */
[----:B------:R-:W-:Y:S01]  /*6b20*/  FADD.FTZ R24, R152, R167 ;  /* 0x000000a798187221 */ /* 0x000fe20000010000 */
[----:B------:R-:W-:Y:S01]  /*6b30*/  HMMA.16816.F32.BF16 R8, R16, R26, R8 ;  /* 0x0000001a1008723c */ /* 0x000fe20000041808 */
[----:B------:R-:W-:-:S02]  /*6b40*/  FADD.FTZ R100, R100, R101 ;  /* 0x0000006564647221 */ /* 0x000fc40000010000 */
[----:B------:R-:W-:Y:S02]  /*6b50*/  FADD.FTZ R24, R157, R24 ;  /* 0x000000189d187221 */ /* 0x000fe40000010000 */
[----:B------:R-:W-:Y:S01]  /*6b60*/  FADD.FTZ R99, R99, R100 ;  /* 0x0000006463637221 */ /* 0x000fe20000010000 */
[----:B------:R-:W2:Y:S01]  /*6b70*/  MUFU.EX2 R49, R49 ;  /* 0x0000003100317308 */ /* 0x000ea20000000800 */
[----:B------:R-:W-:Y:S01]  /*6b80*/  FADD.FTZ R153, R153, R24 ;  /* 0x0000001899997221 */ /* 0x000fe20000010000 */
[C---:B----4-:R-:W-:Y:S01]  /*6b90*/  HMMA.16816.F32.BF16 R28, R16.reuse, R20, R28 ;  /* 0x00000014101c723c */ /* 0x050fe2000004181c */
[----:B------:R-:W-:Y:S01]  /*6ba0*/  FADD.FTZ R98, R98, R99 ;  /* 0x0000006362627221 */ /* 0x000fe20000010000 */
[----:B------:R-:W3:Y:S01]  /*6bb0*/  LDSM.16.MT88.4 R24, [R208+0x8800] ;  /* 0x00880000d018783b */ /* 0x000ee20000004200 */
        /* <DEDUP_REMOVED lines=8> */
[----:B------:R-:W4:Y:S01]  /*6c40*/  MUFU.EX2 R42, R42 ;  /* 0x0000002a002a7308 */ /* 0x000f220000000800 */
[----:B------:R-:W-:Y:S01]  /*6c50*/  F2FP.BF16.PACK_AB R17, R46, R111 ;  /* 0x0000006f2e11723e */ /* 0x000fe200000010ff */
[----:B------:R-:W-:Y:S01]  /*6c60*/  FADD.FTZ R127, R127, R156 ;  /* 0x0000009c7f7f7221 */ /* 0x000fe20000010000 */
[----:B------:R-:W-:Y:S01]  /*6c70*/  F2FP.BF16.PACK_AB R19, R40, R7 ;  /* 0x000000072813723e */ /* 0x000fe200000010ff */
[----:B------:R-:W-:Y:S01]  /*6c80*/  FADD.FTZ R94, R94, R95 ;  /* 0x0000005f5e5e7221 */ /* 0x000fe20000010000 */
[----:B-1----:R-:W-:Y:S01]  /*6c90*/  F2FP.BF16.PACK_AB R16, R53, R52 ;  /* 0x000000343510723e */ /* 0x002fe200000010ff */
[----:B------:R-:W-:Y:S01]  /*6ca0*/  FADD.FTZ R50, R50, R127 ;  /* 0x0000007f32327221 */ /* 0x000fe20000010000 */
[----:B--2---:R-:W-:Y:S01]  /*6cb0*/  F2FP.BF16.PACK_AB R18, R49, R44 ;  /* 0x0000002c3112723e */ /* 0x004fe200000010ff */
[----:B------:R-:W-:-:S02]  /*6cc0*/  FADD.FTZ R3, R3, R94 ;  /* 0x0000005e03037221 */ /* 0x000fc40000010000 */
[--C-:B------:R-:W-:Y:S02]  /*6cd0*/  FFMA.FTZ R22, R88, c[0x0][0x23c], -R108.reuse ;  /* 0x00008f0058167a23 */ /* 0x100fe4000001086c */
[----:B------:R-:W-:Y:S02]  /*6ce0*/  FADD.FTZ R3, R4, R3 ;  /* 0x0000000304037221 */ /* 0x000fe40000010000 */
[----:B------:R-:W-:Y:S01]  /*6cf0*/  HMMA.16816.F32.BF16 R12, R16, R36, R12 ;  /* 0x00000024100c723c */ /* 0x000fe2000004180c */
[----:B------:R-:W-:Y:S01]  /*6d00*/  FFMA.FTZ R23, R45, c[0x0][0x23c], -R108 ;  /* 0x00008f002d177a23 */ /* 0x000fe2000001086c */
[----:B------:R-:W-:Y:S01]  /*6d10*/  MUFU.EX2 R22, R22 ;  /* 0x0000001600167308 */ /* 0x000fe20000000800 */
[----:B------:R-:W-:Y:S02]  /*6d20*/  FADD.FTZ R110, R110, R3 ;  /* 0x000000036e6e7221 */ /* 0x000fe40000010000 */
[----:B------:R-:W-:Y:S02]  /*6d30*/  FFMA.FTZ R20, R43, c[0x0][0x23c], -R54 ;  /* 0x00008f002b147a23 */ /* 0x000fe40000010836 */
[----:B------:R-:W-:-:S02]  /*6d40*/  FADD.FTZ R37, R5, R50 ;  /* 0x0000003205257221 */ /* 0x000fc40000010000 */
[----:B------:R-:W-:Y:S01]  /*6d50*/  FADD.FTZ R155, R155, R110 ;  /* 0x0000006e9b9b7221 */ /* 0x000fe20000010000 */
[----:B------:R-:W1:Y:S01]  /*6d60*/  MUFU.EX2 R23, R23 ;  /* 0x0000001700177308 */ /* 0x000e620000000800 */
[----:B------:R-:W-:Y:S02]  /*6d70*/  FADD.FTZ R58, R58, R37 ;  /* 0x000000253a3a7221 */ /* 0x000fe40000010000 */
[C---:B------:R-:W-:Y:S01]  /*6d80*/  HMMA.16816.F32.BF16 R36, R16.reuse, R38, R8 ;  /* 0x000000261024723c */ /* 0x040fe20000041808 */
[----:B------:R-:W-:Y:S01]  /*6d90*/  FADD.FTZ R134, R134, R155 ;  /* 0x0000009b86867221 */ /* 0x000fe20000010000 */
[----:B------:R-:W2:Y:S01]  /*6da0*/  LDSM.16.MT88.4 R8, [R208+0x8c00] ;  /* 0x008c0000d008783b */ /* 0x000ea20000004200 */
[----:B------:R-:W-:Y:S02]  /*6db0*/  FADD.FTZ R47, R47, R58 ;  /* 0x0000003a2f2f7221 */ /* 0x000fe40000010000 */
[----:B------:R-:W-:Y:S01]  /*6dc0*/  FADD.FTZ R169, R169, R134 ;  /* 0x00000086a9a97221 */ /* 0x000fe20000010000 */
[----:B------:R-:W-:Y:S01]  /*6dd0*/  MUFU.EX2 R20, R20 ;  /* 0x0000001400147308 */ /* 0x000fe20000000800 */
[----:B------:R-:W-:Y:S01]  /*6de0*/  FADD.FTZ R62, R62, R47 ;  /* 0x0000002f3e3e7221 */ /* 0x000fe20000010000 */
[----:B---3--:R-:W-:Y:S01]  /*6df0*/  HMMA.16816.F32.BF16 R28, R16, R24, R28 ;  /* 0x00000018101c723c */ /* 0x008fe2000004181c */
[----:B------:R-:W-:-:S02]  /*6e00*/  FADD.FTZ R148, R148, R169 ;  /* 0x000000a994947221 */ /* 0x000fc40000010000 */
[----:B------:R-:W-:Y:S02]  /*6e10*/  FADD.FTZ R55, R55, R62 ;  /* 0x0000003e37377221 */ /* 0x000fe40000010000 */
[----:B------:R-:W-:Y:S02]  /*6e20*/  FFMA.FTZ R21, R51, c[0x0][0x23c], -R54 ;  /* 0x00008f0033157a23 */ /* 0x000fe40000010836 */
[----:B------:R-:W-:Y:S01]  /*6e30*/  FADD.FTZ R66, R66, R55 ;  /* 0x0000003742427221 */ /* 0x000fe20000010000 */
[----:B------:R-:W-:Y:S01]  /*6e40*/  HMMA.16816.F32.BF16 R32, R16, R26, R32 ;  /* 0x0000001a1020723c */ /* 0x000fe20000041820 */
[----:B------:R-:W-:Y:S02]  /*6e50*/  FFMA.FTZ R5, R92, c[0x0][0x23c], -R108 ;  /* 0x00008f005c057a23 */ /* 0x000fe4000001086c */
[----:B------:R-:W-:Y:S01]  /*6e60*/  FADD.FTZ R59, R59, R66 ;  /* 0x000000423b3b7221 */ /* 0x000fe20000010000 */
[----:B------:R-:W3:Y:S01]  /*6e70*/  MUFU.EX2 R21, R21 ;  /* 0x0000001500157308 */ /* 0x000ee20000000800 */
[----:B------:R-:W-:-:S02]  /*6e80*/  FFMA.FTZ R48, R109, c[0x0][0x23c], -R108 ;  /* 0x00008f006d307a23 */ /* 0x000fc4000001086c */
[----:B------:R-:W-:Y:S01]  /*6e90*/  FADD.FTZ R64, R64, R59 ;  /* 0x0000003b40407221 */ /* 0x000fe20000010000 */
[----:B----4-:R-:W-:Y:S01]  /*6ea0*/  F2FP.BF16.PACK_AB R17, R42, R41 ;  /* 0x000000292a11723e */ /* 0x010fe200000010ff */
[----:B------:R-:W-:Y:S01]  /*6eb0*/  FADD.FTZ R148, R123, R148 ;  /* 0x000000947b947221 */ /* 0x000fe20000010000 */
[----:B-1----:R-:W-:Y:S01]  /*6ec0*/  F2FP.BF16.PACK_AB R16, R23, R22 ;  /* 0x000000161710723e */ /* 0x002fe200000010ff */
[----:B------:R-:W-:Y:S01]  /*6ed0*/  FADD.FTZ R63, R63, R64 ;  /* 0x000000403f3f7221 */ /* 0x000fe20000010000 */
[----:B------:R-:W-:Y:S01]  /*6ee0*/  MUFU.EX2 R5, R5 ;  /* 0x0000000500057308 */ /* 0x000fe20000000800 */
[----:B------:R-:W-:Y:S02]  /*6ef0*/  FADD.FTZ R111, R111, R148 ;  /* 0x000000946f6f7221 */ /* 0x000fe40000010000 */
[----:B------:R-:W-:Y:S02]  /*6f00*/  FADD.FTZ R63, R70, R63 ;  /* 0x0000003f463f7221 */ /* 0x000fe40000010000 */
[----:B------:R-:W-:-:S02]  /*6f10*/  FADD.FTZ R46, R46, R111 ;  /* 0x0000006f2e2e7221 */ /* 0x000fc40000010000 */
[----:B------:R-:W-:Y:S01]  /*6f20*/  FADD.FTZ R56, R56, R63 ;  /* 0x0000003f38387221 */ /* 0x000fe20000010000 */
[----:B------:R-:W1:Y:S01]  /*6f30*/  MUFU.EX2 R48, R48 ;  /* 0x0000003000307308 */ /* 0x000e620000000800 */
[----:B------:R-:W-:Y:S01]  /*6f40*/  FADD.FTZ R7, R7, R46 ;  /* 0x0000002e07077221 */ /* 0x000fe20000010000 */
[----:B---3--:R-:W-:Y:S01]  /*6f50*/  F2FP.BF16.PACK_AB R19, R21, R20 ;  /* 0x000000141513723e */ /* 0x008fe200000010ff */
[----:B------:R-:W-:Y:S02]  /*6f60*/  FADD.FTZ R57, R57, R56 ;  /* 0x0000003839397221 */ /* 0x000fe40000010000 */
[----:B------:R-:W-:Y:S02]  /*6f70*/  FADD.FTZ R40, R40, R7 ;  /* 0x0000000728287221 */ /* 0x000fe40000010000 */
[----:B------:R-:W-:Y:S02]  /*6f80*/  FADD.FTZ R52, R52, R57 ;  /* 0x0000003934347221 */ /* 0x000fe40000010000 */
[----:B------:R-:W-:-:S02]  /*6f90*/  FADD.FTZ R41, R41, R40 ;  /* 0x0000002829297221 */ /* 0x000fc40000010000 */
[----:B------:R-:W-:Y:S02]  /*6fa0*/  FADD.FTZ R53, R53, R52 ;  /* 0x0000003435357221 */ /* 0x000fe40000010000 */
[----:B------:R-:W-:Y:S02]  /*6fb0*/  FADD.FTZ R41, R42, R41 ;  /* 0x000000292a297221 */ /* 0x000fe40000010000 */
[----:B------:R-:W-:Y:S01]  /*6fc0*/  FADD.FTZ R44, R44, R53 ;  /* 0x000000352c2c7221 */ /* 0x000fe20000010000 */
[----:B-1----:R-:W-:Y:S01]  /*6fd0*/  F2FP.BF16.PACK_AB R18, R48, R5 ;  /* 0x000000053012723e */ /* 0x002fe200000010ff */
[----:B------:R-:W-:Y:S02]  /*6fe0*/  FADD.FTZ R20, R20, R41 ;  /* 0x0000002914147221 */ /* 0x000fe40000010000 */
[----:B------:R-:W-:Y:S02]  /*6ff0*/  FADD.FTZ R49, R49, R44 ;  /* 0x0000002c31317221 */ /* 0x000fe40000010000 */
[----:B------:R-:W-:-:S02]  /*7000*/  FADD.FTZ R234, R21, R20 ;  /* 0x0000001415ea7221 */ /* 0x000fc40000010000 */
[----:B------:R-:W-:Y:S01]  /*7010*/  FADD.FTZ R22, R22, R49 ;  /* 0x0000003116167221 */ /* 0x000fe20000010000 */
[----:B------:R-:W-:Y:S03]  /*7020*/  HMMA.16816.F32.BF16 R144, R16, R140, R12 ;  /* 0x0000008c1090723c */ /* 0x000fe6000004180c */
[----:B------:R-:W-:-:S04]  /*7030*/  FADD.FTZ R22, R23, R22 ;  /* 0x0000001617167221 */ /* 0x000fc80000010000 */
[----:B------:R-:W-:Y:S01]  /*7040*/  FADD.FTZ R5, R5, R22 ;  /* 0x0000001605057221 */ /* 0x000fe20000010000 */
[----:B------:R-:W-:Y:S03]  /*7050*/  HMMA.16816.F32.BF16 R140, R16, R142, R36 ;  /* 0x0000008e108c723c */ /* 0x000fe60000041824 */
[----:B------:R-:W-:-:S05]  /*7060*/  FADD.FTZ R233, R48, R5 ;  /* 0x0000000530e97221 */ /* 0x000fca0000010000 */
[C---:B--2---:R-:W-:Y:S08]  /*7070*/  HMMA.16816.F32.BF16 R136, R16.reuse, R8, R28 ;  /* 0x000000081088723c */ /* 0x044ff0000004181c */
        /* <DEDUP_REMOVED lines=8> */
[----:B------:R-:W-:Y:S02]  /*7100*/  IADD3 R11, R3, 0x100, RZ ;  /* 0x00000100030b7810 */ /* 0x000fe40007ffe0ff */
        /* <DEDUP_REMOVED lines=55> */
.L_x_1552:
[----:B------:R-:W-:-:S04]  /*7480*/  LEA R7, -R6, RZ, 0x8 ;  /* 0x000000ff06077211 */ /* 0x000fc800078e41ff */
[----:B------:R-:W-:Y:S02]  /*7490*/  SHF.R.S32.HI R4, RZ, 0x1f, R7 ;  /* 0x0000001fff047819 */ /* 0x000fe40000011407 */
.L_x_1553:
[C---:B------:R-:W-:Y:S01]  /*74a0*/  LEA R216, P0, R7.reuse, R216, 0x1 ;  /* 0x000000d807d87211 */ /* 0x040fe200078008ff */
[C---:B------:R-:W-:Y:S02]  /*74b0*/  IMAD.SHL.U32 R5, R6.reuse, 0x40, RZ ;  /* 0x0000004006057824 */ /* 0x040fe400078e00ff */
[----:B------:R-:W-:Y:S01]  /*74c0*/  IMAD.MOV.U32 R3, RZ, RZ, 0x6 ;  /* 0x00000006ff037424 */ /* 0x000fe200078e00ff */
[----:B------:R-:W-:Y:S02]  /*74d0*/  LEA.HI.X R215, R7, R215, R4, 0x1, P0 ;  /* 0x000000d707d77211 */ /* 0x000fe400000f0c04 */
[----:B------:R-:W-:Y:S02]  /*74e0*/  IADD3 R8, P0, R5, R216, RZ ;  /* 0x000000d805087210 */ /* 0x000fe40007f1e0ff */
[----:B------:R-:W-:Y:S01]  /*74f0*/  SHF.L.U64.HI R6, R6, R3, c[0x0][0x1a4] ;  /* 0x0000690006067619 */ /* 0x000fe20000010203 */
[----:B------:R-:W-:Y:S01]  /*7500*/  IMAD.MOV.U32 R217, RZ, RZ, R215 ;  /* 0x000000ffffd97224 */ /* 0x000fe200078e00d7 */
        /* <DEDUP_REMOVED lines=21> */
[----:B------:R-:W-:Y:S01]  /*7660*/  IMAD.X R27, R5, 0x1, R6, P0 ;  /* 0x00000001051b7824 */ /* 0x000fe200000e0606 */
[----:B------:R-:W-:Y:S01]  /*7670*/  ISETP.GE.AND P0, PT, R196, 0x3, PT ;  /* 0x00000003c400780c */ /* 0x000fe20003f06270 */
[----:B------:R1:W-:Y:S04]  /*7680*/  LDGSTS.E.BYPASS.LTC128B.128 [R221+0x8000], [R4.64] ;  /* 0x0800000004dd7fae */ /* 0x0003e8000b901d4c */
[----:B------:R5:W-:Y:S04]  /*7690*/  LDGSTS.E.BYPASS.LTC128B.128 [R221+0x8800], [R26.64] ;  /* 0x088000001add7fae */ /* 0x000be8000b901d4c */
[----:B------:R-:W-:Y:S04]  /*76a0*/  LDSM.16.M88.4 R16, [R213] ;  /* 0x00000000d510783b */ /* 0x000fe80000000200 */
[----:B--2---:R-:W4:Y:S04]  /*76b0*/  LDSM.16.M88.4 R8, [R211+0x1000] ;  /* 0x00100000d308783b */ /* 0x004f280000000200 */
[----:B------:R-:W1:Y:S04]  /*76c0*/  LDSM.16.M88.4 R128, [R211+0x1400] ;  /* 0x00140000d380783b */ /* 0x000e680000000200 */
[----:B------:R-:W-:Y:S04]  /*76d0*/  LDSM.16.M88.4 R156, [R212] ;  /* 0x00000000d49c783b */ /* 0x000fe80000000200 */
[----:B---3--:R-:W2:Y:S04]  /*76e0*/  LDSM.16.M88.4 R20, [R210] ;  /* 0x00000000d214783b */ /* 0x008ea80000000200 */
[----:B------:R-:W3:Y:S04]  /*76f0*/  LDSM.16.M88.4 R120, [R211+0x1800] ;  /* 0x00180000d378783b */ /* 0x000ee80000000200 */
[----:B------:R-:W2:Y:S04]  /*7700*/  LDSM.16.M88.4 R160, [R210+0x400] ;  /* 0x00040000d2a0783b */ /* 0x000ea80000000200 */
[----:B------:R-:W2:Y:S04]  /*7710*/  LDSM.16.M88.4 R112, [R211+0x1c00] ;  /* 0x001c0000d370783b */ /* 0x000ea80000000200 */
[----:B------:R-:W2:Y:S04]  /*7720*/  LDSM.16.M88.4 R104, [R211+0x2000] ;  /* 0x00200000d368783b */ /* 0x000ea80000000200 */
[----:B------:R-:W2:Y:S04]  /*7730*/  LDSM.16.M88.4 R96, [R211+0x2400] ;  /* 0x00240000d360783b */ /* 0x000ea80000000200 */
[----:B------:R-:W3:Y:S04]  /*7740*/  LDSM.16.M88.4 R88, [R211+0x2800] ;  /* 0x00280000d358783b */ /* 0x000ee80000000200 */
[----:B------:R-:W3:Y:S01]  /*7750*/  LDSM.16.M88.4 R80, [R211+0x2c00] ;  /* 0x002c0000d350783b */ /* 0x000ee20000000200 */
[C---:B----4-:R-:W-:Y:S03]  /*7760*/  HMMA.16816.F32.BF16 R12, R16.reuse, R8, RZ ;  /* 0x00000008100c723c */ /* 0x050fe600000418ff */
[----:B------:R-:W4:Y:S04]  /*7770*/  LDSM.16.M88.4 R72, [R211+0x3000] ;  /* 0x00300000d348783b */ /* 0x000f280000000200 */
[----:B------:R-:W4:Y:S01]  /*7780*/  LDSM.16.M88.4 R64, [R211+0x3400] ;  /* 0x00340000d340783b */ /* 0x000f220000000200 */
[C---:B------:R-:W-:Y:S03]  /*7790*/  HMMA.16816.F32.BF16 R8, R16.reuse, R10, RZ ;  /* 0x0000000a1008723c */ /* 0x040fe600000418ff */
[----:B------:R-:W4:Y:S04]  /*77a0*/  LDSM.16.M88.4 R56, [R211+0x3800] ;  /* 0x00380000d338783b */ /* 0x000f280000000200 */
[----:B------:R-:W4:Y:S01]  /*77b0*/  LDSM.16.M88.4 R48, [R211+0x3c00] ;  /* 0x003c0000d330783b */ /* 0x000f220000000200 */
[C---:B-1----:R-:W-:Y:S03]  /*77c0*/  HMMA.16816.F32.BF16 R4, R16.reuse, R128, RZ ;  /* 0x000000801004723c */ /* 0x042fe600000418ff */
[----:B------:R-:W1:Y:S04]  /*77d0*/  LDSM.16.M88.4 R40, [R211+0x4000] ;  /* 0x00400000d328783b */ /* 0x000e680000000200 */
[----:B------:R-:W1:Y:S01]  /*77e0*/  LDSM.16.M88.4 R32, [R211+0x4400] ;  /* 0x00440000d320783b */ /* 0x000e620000000200 */
[----:B------:R-:W-:Y:S03]  /*77f0*/  HMMA.16816.F32.BF16 R128, R16, R130, RZ ;  /* 0x000000821080723c */ /* 0x000fe600000418ff */
[----:B-----5:R-:W5:Y:S04]  /*7800*/  LDSM.16.M88.4 R24, [R211+0x4800] ;  /* 0x00480000d318783b */ /* 0x020f680000000200 */
[----:B------:R-:W1:Y:S01]  /*7810*/  LDSM.16.M88.4 R148, [R211+0x4c00] ;  /* 0x004c0000d394783b */ /* 0x000e620000000200 */
[----:B--2---:R-:W-:Y:S03]  /*7820*/  HMMA.16816.F32.BF16 R12, R156, R20, R12 ;  /* 0x000000149c0c723c */ /* 0x004fe6000004180c */
[----:B------:R-:W2:Y:S04]  /*7830*/  LDSM.16.M88.4 R152, [R210+0x800] ;  /* 0x00080000d298783b */ /* 0x000ea80000000200 */
[----:B------:R-:W0:Y:S01]  /*7840*/  LDGDEPBAR ;  /* 0x00000000000079af */ /* 0x000e220000000000 */
[----:B---3--:R-:W-:Y:S08]  /*7850*/  HMMA.16816.F32.BF16 R124, R16, R120, RZ ;  /* 0x00000078107c723c */ /* 0x008ff000000418ff */
[C---:B------:R-:W-:Y:S08]  /*7860*/  HMMA.16816.F32.BF16 R8, R156.reuse, R22, R8 ;  /* 0x000000169c08723c */ /* 0x040ff00000041808 */
[----:B------:R-:W-:Y:S07]  /*7870*/  HMMA.16816.F32.BF16 R4, R156, R160, R4 ;  /* 0x000000a09c04723c */ /* 0x000fee0000041804 */
[----:B------:R-:W-:Y:S01]  /*7880*/  IMAD.SHL.U32 R161, R219, 0x100, RZ ;  /* 0x00000100dba17824 */ /* 0x000fe200078e00ff */
[----:B------:R-:W-:Y:S04]  /*7890*/  HMMA.16816.F32.BF16 R116, R16, R112, RZ ;  /* 0x000000701074723c */ /* 0x000fe800000418ff */
[----:B------:R-:W-:-:S02]  /*78a0*/  LOP3.LUT R173, R161, R166, RZ, 0xfc, !PT ;  /* 0x000000a6a1ad7212 */ /* 0x000fc400078efcff */
[--C-:B------:R-:W-:Y:S02]  /*78b0*/  LOP3.LUT R167, R161, 0x8, R166.reuse, 0xfe, !PT ;  /* 0x00000008a1a77812 */ /* 0x100fe400078efea6 */
[C---:B------:R-:W-:Y:S01]  /*78c0*/  HMMA.16816.F32.BF16 R108, R16.reuse, R104, RZ ;  /* 0x00000068106c723c */ /* 0x040fe200000418ff */
[----:B------:R-:W-:Y:S02]  /*78d0*/  IADD3 R160, R173, 0x1, RZ ;  /* 0x00000001ada07810 */ /* 0x000fe40007ffe0ff */
[CC--:B------:R-:W-:Y:S02]  /*78e0*/  ISETP.GE.AND P5, PT, R167.reuse, R165.reuse, PT ;  /* 0x000000a5a700720c */ /* 0x0c0fe40003fa6270 */
[----:B------:R-:W-:Y:S02]  /*78f0*/  ISETP.GE.AND P2, PT, R167, R164, PT ;  /* 0x000000a4a700720c */ /* 0x000fe40003f46270 */
[----:B------:R-:W-:Y:S01]  /*7900*/  LOP3.LUT R167, R161, 0x10, R166, 0xfe, !PT ;  /* 0x00000010a1a77812 */ /* 0x000fe200078efea6 */
[----:B------:R-:W-:Y:S01]  /*7910*/  HMMA.16816.F32.BF16 R100, R16, R96, RZ ;  /* 0x000000601064723c */ /* 0x000fe200000418ff */
[----:B------:R-:W-:-:S02]  /*7920*/  ISETP.GE.AND P4, PT, R160, R165, PT ;  /* 0x000000a5a000720c */ /* 0x000fc40003f86270 */
[C---:B------:R-:W-:Y:S02]  /*7930*/  ISETP.GE.AND P1, PT, R167.reuse, R165, PT ;  /* 0x000000a5a700720c */ /* 0x040fe40003f26270 */
[-C--:B------:R-:W-:Y:S02]  /*7940*/  ISETP.GE.AND P3, PT, R167, R164.reuse, PT ;  /* 0x000000a4a700720c */ /* 0x080fe40003f66270 */
[----:B------:R-:W-:Y:S01]  /*7950*/  FSEL R167, R13, -INF , !P4 ;  /* 0xff8000000da77808 */ /* 0x000fe20006000000 */
[----:B------:R-:W-:Y:S01]  /*7960*/  HMMA.16816.F32.BF16 R92, R16, R88, RZ ;  /* 0x00000058105c723c */ /* 0x000fe200000418ff */
[----:B------:R-:W-:Y:S02]  /*7970*/  ISETP.GE.AND P4, PT, R160, R164, PT ;  /* 0x000000a4a000720c */ /* 0x000fe40003f86270 */
[----:B------:R-:W-:Y:S02]  /*7980*/  IADD3 R13, R173, 0x9, RZ ;  /* 0x00000009ad0d7810 */ /* 0x000fe40007ffe0ff */
[----:B------:R-:W-:-:S02]  /*7990*/  LOP3.LUT R160, R161, 0x18, R166, 0xfe, !PT ;  /* 0x00000018a1a07812 */ /* 0x000fc400078efea6 */
[----:B------:R-:W-:Y:S01]  /*79a0*/  FSEL R168, R10, -INF , !P2 ;  /* 0xff8000000aa87808 */ /* 0x000fe20005000000 */
[----:B------:R-:W-:Y:S01]  /*79b0*/  HMMA.16816.F32.BF16 R84, R16, R80, RZ ;  /* 0x000000501054723c */ /* 0x000fe200000418ff */
[----:B------:R-:W-:Y:S02]  /*79c0*/  ISETP.GE.AND P2, PT, R160, R165, PT ;  /* 0x000000a5a000720c */ /* 0x000fe40003f46270 */
[----:B------:R-:W-:-:S05]  /*79d0*/  FSEL R174, R6, -INF , !P3 ;  /* 0xff80000006ae7808 */ /* 0x000fca0005800000 */
[C---:B----4-:R-:W-:Y:S08]  /*79e0*/  HMMA.16816.F32.BF16 R76, R16.reuse, R72, RZ ;  /* 0x00000048104c723c */ /* 0x050ff000000418ff */
[C---:B------:R-:W-:Y:S08]  /*79f0*/  HMMA.16816.F32.BF16 R68, R16.reuse, R64, RZ ;  /* 0x000000401044723c */ /* 0x040ff000000418ff */
[C---:B------:R-:W-:Y:S08]  /*7a00*/  HMMA.16816.F32.BF16 R60, R16.reuse, R56, RZ ;  /* 0x00000038103c723c */ /* 0x040ff000000418ff */
[C---:B------:R-:W-:Y:S08]  /*7a10*/  HMMA.16816.F32.BF16 R52, R16.reuse, R48, RZ ;  /* 0x000000301034723c */ /* 0x040ff000000418ff */
[C---:B-1----:R-:W-:Y:S08]  /*7a20*/  HMMA.16816.F32.BF16 R44, R16.reuse, R40, RZ ;  /* 0x00000028102c723c */ /* 0x042ff000000418ff */
        /* <DEDUP_REMOVED lines=18> */
[C---:B------:R-:W-:Y:S07]  /*7b50*/  HMMA.16816.F32.BF16 R128, R156.reuse, R162, R128 ;  /* 0x000000a29c80723c */ /* 0x040fee0000041880 */
[----:B------:R-:W-:Y:S01]  /*7b60*/  FSEL R163, R8, -INF , !P5 ;  /* 0xff80000008a37808 */ /* 0x000fe20006800000 */
[----:B--2---:R-:W-:Y:S01]  /*7b70*/  HMMA.16816.F32.BF16 R124, R156, R152, R124 ;  /* 0x000000989c7c723c */ /* 0x004fe2000004187c */
[----:B------:R-:W-:-:S02]  /*7b80*/  FSEL R162, R15, -INF , !P4 ;  /* 0xff8000000fa27808 */ /* 0x000fc40006000000 */
[----:B------:R-:W-:Y:S02]  /*7b90*/  ISETP.GE.AND P5, PT, R13, R164, PT ;  /* 0x000000a40d00720c */ /* 0x000fe40003fa6270 */
[----:B------:R-:W-:Y:S02]  /*7ba0*/  IADD3 R8, R173, 0x11, RZ ;  /* 0x00000011ad087810 */ /* 0x000fe40007ffe0ff */
[----:B------:R-:W-:Y:S01]  /*7bb0*/  ISETP.GE.AND P4, PT, R13, R165, PT ;  /* 0x000000a50d00720c */ /* 0x000fe20003f86270 */
[----:B------:R-:W-:Y:S01]  /*7bc0*/  HMMA.16816.F32.BF16 R120, R156, R154, R120 ;  /* 0x0000009a9c78723c */ /* 0x000fe20000041878 */
[----:B------:R-:W-:Y:S02]  /*7bd0*/  FSEL R172, R11, -INF , !P5 ;  /* 0xff8000000bac7808 */ /* 0x000fe40006800000 */
[----:B------:R-:W-:Y:S02]  /*7be0*/  FSEL R153, R4, -INF , !P1 ;  /* 0xff80000004997808 */ /* 0x000fe40004800000 */
[----:B------:R-:W-:-:S02]  /*7bf0*/  FSEL R175, R9, -INF , !P4 ;  /* 0xff80000009af7808 */ /* 0x000fc40006000000 */
[C---:B------:R-:W-:Y:S02]  /*7c00*/  ISETP.GE.AND P5, PT, R8.reuse, R165, PT ;  /* 0x000000a50800720c */ /* 0x040fe40003fa6270 */
[----:B------:R-:W-:Y:S02]  /*7c10*/  ISETP.GE.AND P1, PT, R8, R164, PT ;  /* 0x000000a40800720c */ /* 0x000fe40003f26270 */
[----:B------:R-:W2:Y:S01]  /*7c20*/  LDSM.16.M88.4 R8, [R210+0x1000] ;  /* 0x00100000d208783b */ /* 0x000ea20000000200 */
[----:B------:R-:W-:Y:S02]  /*7c30*/  IADD3 R4, R173, 0x19, RZ ;  /* 0x00000019ad047810 */ /* 0x000fe40007ffe0ff */
[----:B------:R-:W-:Y:S02]  /*7c40*/  LOP3.LUT R13, R161, 0x20, R166, 0xfe, !PT ;  /* 0x00000020a10d7812 */ /* 0x000fe400078efea6 */
[----:B------:R-:W-:Y:S01]  /*7c50*/  FSEL R170, R7, -INF , !P1 ;  /* 0xff80000007aa7808 */ /* 0x000fe20004800000 */
[----:B-1----:R-:W-:Y:S01]  /*7c60*/  HMMA.16816.F32.BF16 R116, R156, R148, R116 ;  /* 0x000000949c74723c */ /* 0x002fe20000041874 */
[----:B------:R-:W-:-:S02]  /*7c70*/  FSEL R155, R128, -INF , !P2 ;  /* 0xff800000809b7808 */ /* 0x000fc40005000000 */
[----:B------:R-:W-:Y:S02]  /*7c80*/  FSEL R179, R5, -INF , !P5 ;  /* 0xff80000005b37808 */ /* 0x000fe40006800000 */
[CC--:B------:R-:W-:Y:S02]  /*7c90*/  ISETP.GE.AND P1, PT, R4.reuse, R165.reuse, PT ;  /* 0x000000a50400720c */ /* 0x0c0fe40003f26270 */
[-C--:B------:R-:W-:Y:S01]  /*7ca0*/  ISETP.GE.AND P2, PT, R4, R164.reuse, PT ;  /* 0x000000a40400720c */ /* 0x080fe20003f46270 */
[----:B------:R-:W-:Y:S01]  /*7cb0*/  HMMA.16816.F32.BF16 R112, R156, R150, R112 ;  /* 0x000000969c70723c */ /* 0x000fe20000041870 */
[----:B------:R-:W-:Y:S02]  /*7cc0*/  ISETP.GE.AND P4, PT, R160, R164, PT ;  /* 0x000000a4a000720c */ /* 0x000fe40003f86270 */
[----:B------:R-:W-:Y:S02]  /*7cd0*/  ISETP.GE.AND P3, PT, R13, R165, PT ;  /* 0x000000a50d00720c */ /* 0x000fe40003f66270 */
[----:B------:R-:W-:-:S02]  /*7ce0*/  LOP3.LUT R5, R161, 0x28, R166, 0xfe, !PT ;  /* 0x00000028a1057812 */ /* 0x000fc400078efea6 */
        /* <DEDUP_REMOVED lines=8> */
[-C--:B------:R-:W-:Y:S02]  /*7d70*/  ISETP.GE.AND P3, PT, R4, R164.reuse, PT ;  /* 0x000000a40400720c */ /* 0x080fe40003f66270 */
[----:B------:R-:W1:Y:S01]  /*7d80*/  LDSM.16.M88.4 R4, [R210+0x1400] ;  /* 0x00140000d204783b */ /* 0x000e620000000200 */
[----:B------:R-:W-:Y:S01]  /*7d90*/  ISETP.GE.AND P5, PT, R13, R164, PT ;  /* 0x000000a40d00720c */ /* 0x000fe20003fa6270 */
[----:B--2---:R-:W-:Y:S01]  /*7da0*/  HMMA.16816.F32.BF16 R108, R156, R8, R108 ;  /* 0x000000089c6c723c */ /* 0x004fe2000004186c */
[----:B------:R-:W-:Y:S02]  /*7db0*/  LOP3.LUT R15, R161, 0x30, R166, 0xfe, !PT ;  /* 0x00000030a10f7812 */ /* 0x000fe400078efea6 */
[----:B------:R-:W-:-:S02]  /*7dc0*/  IADD3 R124, R173, 0x29, RZ ;  /* 0x00000029ad7c7810 */ /* 0x000fc40007ffe0ff */
[----:B------:R-:W-:Y:S02]  /*7dd0*/  FSEL R13, R126, -INF , !P5 ;  /* 0xff8000007e0d7808 */ /* 0x000fe40006800000 */
[----:B------:R-:W-:Y:S01]  /*7de0*/  FSEL R149, R125, -INF , !P2 ;  /* 0xff8000007d957808 */ /* 0x000fe20005000000 */
[----:B------:R-:W-:Y:S01]  /*7df0*/  HMMA.16816.F32.BF16 R104, R156, R10, R104 ;  /* 0x0000000a9c68723c */ /* 0x000fe20000041868 */
        /* <DEDUP_REMOVED lines=9> */
[----:B------:R-:W-:-:S02]  /*7e90*/  FSEL R183, R121, -INF , !P3 ;  /* 0xff80000079b77808 */ /* 0x000fc40005800000 */
[CC--:B------:R-:W-:Y:S02]  /*7ea0*/  ISETP.GE.AND P1, PT, R125.reuse, R165.reuse, PT ;  /* 0x000000a57d00720c */ /* 0x0c0fe40003f26270 */
[-C--:B------:R-:W-:Y:S02]  /*7eb0*/  ISETP.GE.AND P3, PT, R125, R164.reuse, PT ;  /* 0x000000a47d00720c */ /* 0x080fe40003f66270 */
[----:B------:R-:W-:Y:S02]  /*7ec0*/  FSEL R125, R123, -INF , !P4 ;  /* 0xff8000007b7d7808 */ /* 0x000fe40006000000 */
[----:B------:R-:W-:Y:S02]  /*7ed0*/  FSEL R185, R116, -INF , !P5 ;  /* 0xff80000074b97808 */ /* 0x000fe40006800000 */
[C---:B------:R-:W-:Y:S01]  /*7ee0*/  ISETP.GE.AND P4, PT, R120.reuse, R165, PT ;  /* 0x000000a57800720c */ /* 0x040fe20003f86270 */
[----:B-1----:R-:W-:Y:S01]  /*7ef0*/  HMMA.16816.F32.BF16 R100, R156, R4, R100 ;  /* 0x000000049c64723c */ /* 0x002fe20000041864 */
[----:B------:R-:W-:-:S02]  /*7f00*/  ISETP.GE.AND P5, PT, R120, R164, PT ;  /* 0x000000a47800720c */ /* 0x000fc40003fa6270 */
[----:B------:R-:W1:Y:S01]  /*7f10*/  LDSM.16.M88.4 R120, [R210+0x1800] ;  /* 0x00180000d278783b */ /* 0x000e620000000200 */
[----:B------:R-:W-:Y:S02]  /*7f20*/  LOP3.LUT R8, R161, 0x40, R166, 0xfe, !PT ;  /* 0x00000040a1087812 */ /* 0x000fe400078efea6 */
[----:B------:R-:W-:Y:S02]  /*7f30*/  FSEL R118, R118, -INF , !P2 ;  /* 0xff80000076767808 */ /* 0x000fe40005000000 */
[----:B------:R-:W-:Y:S01]  /*7f40*/  FSEL R117, R117, -INF , !P4 ;  /* 0xff80000075757808 */ /* 0x000fe20006000000 */
[----:B------:R-:W-:Y:S01]  /*7f50*/  HMMA.16816.F32.BF16 R96, R156, R6, R96 ;  /* 0x000000069c60723c */ /* 0x000fe20000041860 */
[C---:B------:R-:W-:Y:S02]  /*7f60*/  ISETP.GE.AND P2, PT, R8.reuse, R165, PT ;  /* 0x000000a50800720c */ /* 0x040fe40003f46270 */
[----:B------:R-:W-:Y:S02]  /*7f70*/  ISETP.GE.AND P4, PT, R8, R164, PT ;  /* 0x000000a40800720c */ /* 0x000fe40003f86270 */
[----:B------:R-:W-:-:S02]  /*7f80*/  IADD3 R8, R173, 0x39, RZ ;  /* 0x00000039ad087810 */ /* 0x000fc40007ffe0ff */
[----:B------:R-:W-:Y:S02]  /*7f90*/  FSEL R119, R119, -INF , !P5 ;  /* 0xff80000077777808 */ /* 0x000fe40006800000 */
[----:B------:R-:W-:Y:S02]  /*7fa0*/  FSEL R189, R112, -INF , !P1 ;  /* 0xff80000070bd7808 */ /* 0x000fe40004800000 */
[C---:B------:R-:W-:Y:S02]  /*7fb0*/  ISETP.GE.AND P5, PT, R8.reuse, R165, PT ;  /* 0x000000a50800720c */ /* 0x040fe40003fa6270 */
[----:B------:R-:W-:Y:S02]  /*7fc0*/  ISETP.GE.AND P1, PT, R8, R164, PT ;  /* 0x000000a40800720c */ /* 0x000fe40003f26270 */
[----:B------:R-:W-:Y:S02]  /*7fd0*/  LOP3.LUT R9, R161, 0x48, R166, 0xfe, !PT ;  /* 0x00000048a1097812 */ /* 0x000fe400078efea6 */
[----:B------:R-:W-:-:S02]  /*7fe0*/  IADD3 R8, R173, 0x41, RZ ;  /* 0x00000041ad087810 */ /* 0x000fc40007ffe0ff */
[----:B------:R-:W-:Y:S02]  /*7ff0*/  FSEL R115, R115, -INF , !P1 ;  /* 0xff80000073737808 */ /* 0x000fe40004800000 */
[----:B------:R-:W-:Y:S02]  /*8000*/  FSEL R114, R114, -INF , !P3 ;  /* 0xff80000072727808 */ /* 0x000fe40005800000 */
[----:B------:R-:W-:Y:S02]  /*8010*/  FSEL R113, R113, -INF , !P5 ;  /* 0xff80000071717808 */ /* 0x000fe40006800000 */
[-C--:B------:R-:W-:Y:S02]  /*8020*/  ISETP.GE.AND P1, PT, R8, R165.reuse, PT ;  /* 0x000000a50800720c */ /* 0x080fe40003f26270 */
[----:B------:R-:W-:Y:S02]  /*8030*/  FSEL R191, R108, -INF , !P2 ;  /* 0xff8000006cbf7808 */ /* 0x000fe40005000000 */
[----:B------:R-:W-:-:S02]  /*8040*/  ISETP.GE.AND P3, PT, R9, R165, PT ;  /* 0x000000a50900720c */ /* 0x000fc40003f66270 */
[-C--:B------:R-:W-:Y:S02]  /*8050*/  ISETP.GE.AND P5, PT, R9, R164.reuse, PT ;  /* 0x000000a40900720c */ /* 0x080fe40003fa6270 */
[----:B------:R-:W-:Y:S01]  /*8060*/  LOP3.LUT R4, R161, 0x50, R166, 0xfe, !PT ;  /* 0x00000050a1047812 */ /* 0x000fe200078efea6 */
[C---:B-1----:R-:W-:Y:S01]  /*8070*/  HMMA.16816.F32.BF16 R92, R156.reuse, R120, R92 ;  /* 0x000000789c5c723c */ /* 0x042fe2000004185c */
[-C--:B------:R-:W-:Y:S02]  /*8080*/  ISETP.GE.AND P2, PT, R8, R164.reuse, PT ;  /* 0x000000a40800720c */ /* 0x080fe40003f46270 */
[----:B------:R-:W1:Y:S01]  /*8090*/  LDSM.16.M88.4 R8, [R210+0x1c00] ;  /* 0x001c0000d208783b */ /* 0x000e620000000200 */
        /* <DEDUP_REMOVED lines=8> */
[C---:B------:R-:W-:Y:S02]  /*8120*/  ISETP.GE.AND P2, PT, R4.reuse, R165, PT ;  /* 0x000000a50400720c */ /* 0x040fe40003f46270 */
        /* <DEDUP_REMOVED lines=11> */
[----:B------:R-:W2:Y:S01]  /*81e0*/  LDSM.16.M88.4 R4, [R210+0x2000] ;  /* 0x00200000d204783b */ /* 0x000ea20000000200 */
[----:B------:R-:W-:Y:S01]  /*81f0*/  IADD3 R100, R173, 0x59, RZ ;  /* 0x00000059ad647810 */ /* 0x000fe20007ffe0ff */
[----:B-1----:R-:W-:Y:S01]  /*8200*/  HMMA.16816.F32.BF16 R84, R156, R8, R84 ;  /* 0x000000089c54723c */ /* 0x002fe20000041854 */
[----:B------:R-:W-:Y:S02]  /*8210*/  LOP3.LUT R104, R161, 0x60, R166, 0xfe, !PT ;  /* 0x00000060a1687812 */ /* 0x000fe400078efea6 */
[----:B------:R-:W-:-:S02]  /*8220*/  FSEL R103, R103, -INF , !P4 ;  /* 0xff80000067677808 */ /* 0x000fc40006000000 */
[----:B------:R-:W-:Y:S02]  /*8230*/  FSEL R203, R101, -INF , !P3 ;  /* 0xff80000065cb7808 */ /* 0x000fe40005800000 */
[-C--:B------:R-:W-:Y:S01]  /*8240*/  ISETP.GE.AND P4, PT, R100, R165.reuse, PT ;  /* 0x000000a56400720c */ /* 0x080fe20003f86270 */
[----:B------:R-:W-:Y:S01]  /*8250*/  HMMA.16816.F32.BF16 R80, R156, R10, R80 ;  /* 0x0000000a9c50723c */ /* 0x000fe20000041850 */
[----:B------:R-:W-:Y:S02]  /*8260*/  FSEL R102, R102, -INF , !P1 ;  /* 0xff80000066667808 */ /* 0x000fe40004800000 */
[----:B------:R-:W-:Y:S02]  /*8270*/  LOP3.LUT R101, R161, 0x68, R166, 0xfe, !PT ;  /* 0x00000068a1657812 */ /* 0x000fe400078efea6 */
        /* <DEDUP_REMOVED lines=10> */
[C---:B------:R-:W-:Y:S02]  /*8320*/  ISETP.GE.AND P5, PT, R96.reuse, R165, PT ;  /* 0x000000a56000720c */ /* 0x040fe40003fa6270 */
[-C--:B------:R-:W-:Y:S02]  /*8330*/  ISETP.GE.AND P1, PT, R96, R164.reuse, PT ;  /* 0x000000a46000720c */ /* 0x080fe40003f26270 */
[----:B------:R-:W1:Y:S01]  /*8340*/  LDSM.16.M88.4 R96, [R210+0x2400] ;  /* 0x00240000d260783b */ /* 0x000e620000000200 */
[----:B------:R-:W-:Y:S01]  /*8350*/  ISETP.GE.AND P3, PT, R104, R164, PT ;  /* 0x000000a46800720c */ /* 0x000fe20003f66270 */
[----:B--2---:R-:W-:Y:S01]  /*8360*/  HMMA.16816.F32.BF16 R76, R156, R4, R76 ;  /* 0x000000049c4c723c */ /* 0x004fe2000004184c */
[----:B------:R-:W-:-:S02]  /*8370*/  LOP3.LUT R8, R161, 0x70, R166, 0xfe, !PT ;  /* 0x00000070a1087812 */ /* 0x000fc400078efea6 */
[----:B------:R-:W-:Y:S02]  /*8380*/  FSEL R94, R94, -INF , !P3 ;  /* 0xff8000005e5e7808 */ /* 0x000fe40005800000 */
[----:B------:R-:W-:Y:S02]  /*8390*/  FSEL R93, R93, -INF , !P5 ;  /* 0xff8000005d5d7808 */ /* 0x000fe40006800000 */
[C---:B------:R-:W-:Y:S01]  /*83a0*/  ISETP.GE.AND P3, PT, R8.reuse, R165, PT ;  /* 0x000000a50800720c */ /* 0x040fe20003f66270 */
[----:B------:R-:W-:Y:S01]  /*83b0*/  HMMA.16816.F32.BF16 R72, R156, R6, R72 ;  /* 0x000000069c48723c */ /* 0x000fe20000041848 */
[----:B------:R-:W-:Y:S02]  /*83c0*/  ISETP.GE.AND P5, PT, R8, R164, PT ;  /* 0x000000a40800720c */ /* 0x000fe40003fa6270 */
[----:B------:R-:W-:Y:S02]  /*83d0*/  IADD3 R8, R173, 0x69, RZ ;  /* 0x00000069ad087810 */ /* 0x000fe40007ffe0ff */
[----:B------:R-:W-:-:S02]  /*83e0*/  FSEL R95, R95, -INF , !P1 ;  /* 0xff8000005f5f7808 */ /* 0x000fc40004800000 */
[----:B------:R-:W-:Y:S02]  /*83f0*/  FSEL R229, R88, -INF , !P2 ;  /* 0xff80000058e57808 */ /* 0x000fe40005000000 */
[C---:B------:R-:W-:Y:S02]  /*8400*/  ISETP.GE.AND P1, PT, R8.reuse, R165, PT ;  /* 0x000000a50800720c */ /* 0x040fe40003f26270 */
[----:B------:R-:W-:Y:S02]  /*8410*/  ISETP.GE.AND P2, PT, R8, R164, PT ;  /* 0x000000a40800720c */ /* 0x000fe40003f46270 */
[----:B------:R-:W-:Y:S02]  /*8420*/  LOP3.LUT R9, R161, 0x78, R166, 0xfe, !PT ;  /* 0x00000078a1097812 */ /* 0x000fe400078efea6 */
[----:B------:R-:W-:Y:S02]  /*8430*/  IADD3 R8, R173, 0x71, RZ ;  /* 0x00000071ad087810 */ /* 0x000fe40007ffe0ff */
[----:B------:R-:W-:-:S02]  /*8440*/  FSEL R91, R91, -INF , !P2 ;  /* 0xff8000005b5b7808 */ /* 0x000fc40005000000 */
[----:B------:R-:W-:Y:S02]  /*8450*/  FSEL R90, R90, -INF , !P4 ;  /* 0xff8000005a5a7808 */ /* 0x000fe40006000000 */
[----:B------:R-:W-:Y:S02]  /*8460*/  FSEL R89, R89, -INF , !P1 ;  /* 0xff80000059597808 */ /* 0x000fe40004800000 */
[-C--:B------:R-:W-:Y:S02]  /*8470*/  ISETP.GE.AND P2, PT, R8, R165.reuse, PT ;  /* 0x000000a50800720c */ /* 0x080fe40003f46270 */
[----:B------:R-:W-:Y:S02]  /*8480*/  FSEL R237, R84, -INF , !P3 ;  /* 0xff80000054ed7808 */ /* 0x000fe40005800000 */
[C---:B------:R-:W-:Y:S02]  /*8490*/  ISETP.GE.AND P4, PT, R9.reuse, R165, PT ;  /* 0x000000a50900720c */ /* 0x040fe40003f86270 */
[----:B------:R-:W-:Y:S01]  /*84a0*/  ISETP.GE.AND P1, PT, R9, R164, PT ;  /* 0x000000a40900720c */ /* 0x000fe20003f26270 */
[----:B-1----:R-:W-:Y:S01]  /*84b0*/  HMMA.16816.F32.BF16 R68, R156, R96, R68 ;  /* 0x000000609c44723c */ /* 0x002fe20000041844 */
[----:B------:R-:W-:-:S02]  /*84c0*/  LOP3.LUT R4, R161, 0x80, R166, 0xfe, !PT ;  /* 0x00000080a1047812 */ /* 0x000fc400078efea6 */
[-C--:B------:R-:W-:Y:S02]  /*84d0*/  ISETP.GE.AND P3, PT, R8, R164.reuse, PT ;  /* 0x000000a40800720c */ /* 0x080fe40003f66270 */
[----:B------:R-:W1:Y:S01]  /*84e0*/  LDSM.16.M88.4 R8, [R210+0x2800] ;  /* 0x00280000d208783b */ /* 0x000e620000000200 */
        /* <DEDUP_REMOVED lines=20> */
[----:B------:R-:W2:Y:S01]  /*8630*/  LDSM.16.M88.4 R4, [R210+0x2c00] ;  /* 0x002c0000d204783b */ /* 0x000ea20000000200 */
[----:B------:R-:W-:Y:S01]  /*8640*/  IADD3 R76, R173, 0x89, RZ ;  /* 0x00000089ad4c7810 */ /* 0x000fe20007ffe0ff */
[----:B-1----:R-:W-:Y:S01]  /*8650*/  HMMA.16816.F32.BF16 R60, R156, R8, R60 ;  /* 0x000000089c3c723c */ /* 0x002fe2000004183c */
[----:B------:R-:W-:Y:S02]  /*8660*/  LOP3.LUT R80, R161, 0x90, R166, 0xfe, !PT ;  /* 0x00000090a1507812 */ /* 0x000fe400078efea6 */
[----:B------:R-:W-:Y:S02]  /*8670*/  FSEL R79, R79, -INF , !P5 ;  /* 0xff8000004f4f7808 */ /* 0x000fe40006800000 */
[----:B------:R-:W-:-:S02]  /*8680*/  FSEL R243, R77, -INF , !P4 ;  /* 0xff8000004df37808 */ /* 0x000fc40006000000 */
[-C--:B------:R-:W-:Y:S01]  /*8690*/  ISETP.GE.AND P5, PT, R76, R165.reuse, PT ;  /* 0x000000a54c00720c */ /* 0x080fe20003fa6270 */
[----:B------:R-:W-:Y:S01]  /*86a0*/  HMMA.16816.F32.BF16 R56, R156, R10, R56 ;  /* 0x0000000a9c38723c */ /* 0x000fe20000041838 */
[----:B------:R-:W-:Y:S02]  /*86b0*/  FSEL R78, R78, -INF , !P2 ;  /* 0xff8000004e4e7808 */ /* 0x000fe40005000000 */
[----:B------:R-:W-:Y:S02]  /*86c0*/  LOP3.LUT R77, R161, 0x98, R166, 0xfe, !PT ;  /* 0x00000098a14d7812 */ /* 0x000fe400078efea6 */
[----:B------:R-:W-:Y:S02]  /*86d0*/  FSEL R245, R72, -INF , !P1 ;  /* 0xff80000048f57808 */ /* 0x000fe40004800000 */
[----:B------:R-:W-:Y:S02]  /*86e0*/  ISETP.GE.AND P2, PT, R80, R165, PT ;  /* 0x000000a55000720c */ /* 0x000fe40003f46270 */
[----:B------:R-:W-:-:S02]  /*86f0*/  ISETP.GE.AND P1, PT, R76, R164, PT ;  /* 0x000000a44c00720c */ /* 0x000fc40003f26270 */
[----:B------:R-:W-:Y:S02]  /*8700*/  IADD3 R72, R173, 0x91, RZ ;  /* 0x00000091ad487810 */ /* 0x000fe40007ffe0ff */
[----:B------:R-:W-:Y:S02]  /*8710*/  FSEL R76, R74, -INF , !P3 ;  /* 0xff8000004a4c7808 */ /* 0x000fe40005800000 */
[----:B------:R-:W-:Y:S02]  /*8720*/  FSEL R247, R73, -INF , !P5 ;  /* 0xff80000049f77808 */ /* 0x000fe40006800000 */
[C---:B------:R-:W-:Y:S02]  /*8730*/  ISETP.GE.AND P3, PT, R77.reuse, R165, PT ;  /* 0x000000a54d00720c */ /* 0x040fe40003f66270 */
[----:B------:R-:W-:Y:S02]  /*8740*/  ISETP.GE.AND P5, PT, R77, R164, PT ;  /* 0x000000a44d00720c */ /* 0x000fe40003fa6270 */
[----:B------:R-:W-:-:S02]  /*8750*/  FSEL R77, R75, -INF , !P1 ;  /* 0xff8000004b4d7808 */ /* 0x000fc40004800000 */
[----:B------:R-:W-:Y:S02]  /*8760*/  FSEL R249, R68, -INF , !P2 ;  /* 0xff80000044f97808 */ /* 0x000fe40005000000 */
[C---:B------:R-:W-:Y:S02]  /*8770*/  ISETP.GE.AND P1, PT, R72.reuse, R165, PT ;  /* 0x000000a54800720c */ /* 0x040fe40003f26270 */
[-C--:B------:R-:W-:Y:S02]  /*8780*/  ISETP.GE.AND P2, PT, R72, R164.reuse, PT ;  /* 0x000000a44800720c */ /* 0x080fe40003f46270 */
[----:B------:R-:W1:Y:S01]  /*8790*/  LDSM.16.M88.4 R72, [R210+0x3000] ;  /* 0x00300000d248783b */ /* 0x000e620000000200 */
[----:B------:R-:W-:Y:S01]  /*87a0*/  ISETP.GE.AND P4, PT, R80, R164, PT ;  /* 0x000000a45000720c */ /* 0x000fe20003f86270 */
[----:B--2---:R-:W-:Y:S01]  /*87b0*/  HMMA.16816.F32.BF16 R52, R156, R4, R52 ;  /* 0x000000049c34723c */ /* 0x004fe20000041834 */
[----:B------:R-:W-:Y:S02]  /*87c0*/  LOP3.LUT R8, R161, 0xa0, R166, 0xfe, !PT ;  /* 0x000000a0a1087812 */ /* 0x000fe400078efea6 */
[----:B------:R-:W-:-:S02]  /*87d0*/  FSEL R70, R70, -INF , !P4 ;  /* 0xff80000046467808 */ /* 0x000fc40006000000 */
[----:B------:R-:W-:Y:S02]  /*87e0*/  FSEL R69, R69, -INF , !P1 ;  /* 0xff80000045457808 */ /* 0x000fe40004800000 */
[C---:B------:R-:W-:Y:S01]  /*87f0*/  ISETP.GE.AND P4, PT, R8.reuse, R165, PT ;  /* 0x000000a50800720c */ /* 0x040fe20003f86270 */
[----:B------:R-:W-:Y:S01]  /*8800*/  HMMA.16816.F32.BF16 R48, R156, R6, R48 ;  /* 0x000000069c30723c */ /* 0x000fe20000041830 */
[----:B------:R-:W-:Y:S02]  /*8810*/  ISETP.GE.AND P1, PT, R8, R164, PT ;  /* 0x000000a40800720c */ /* 0x000fe40003f26270 */
[----:B------:R-:W-:Y:S02]  /*8820*/  IADD3 R8, R173, 0x99, RZ ;  /* 0x00000099ad087810 */ /* 0x000fe40007ffe0ff */
[----:B------:R-:W-:Y:S02]  /*8830*/  FSEL R71, R71, -INF , !P2 ;  /* 0xff80000047477808 */ /* 0x000fe40005000000 */
[----:B------:R-:W-:-:S02]  /*8840*/  FSEL R251, R64, -INF , !P3 ;  /* 0xff80000040fb7808 */ /* 0x000fc40005800000 */
[C---:B------:R-:W-:Y:S02]  /*8850*/  ISETP.GE.AND P2, PT, R8.reuse, R165, PT ;  /* 0x000000a50800720c */ /* 0x040fe40003f46270 */
[----:B------:R-:W-:Y:S02]  /*8860*/  ISETP.GE.AND P3, PT, R8, R164, PT ;  /* 0x000000a40800720c */ /* 0x000fe40003f66270 */
[----:B------:R-:W-:Y:S02]  /*8870*/  LOP3.LUT R9, R161, 0xa8, R166, 0xfe, !PT ;  /* 0x000000a8a1097812 */ /* 0x000fe400078efea6 */
[----:B------:R-:W-:Y:S02]  /*8880*/  IADD3 R8, R173, 0xa1, RZ ;  /* 0x000000a1ad087810 */ /* 0x000fe40007ffe0ff */
[----:B------:R-:W-:Y:S02]  /*8890*/  FSEL R67, R67, -INF , !P3 ;  /* 0xff80000043437808 */ /* 0x000fe40005800000 */
[----:B------:R-:W-:-:S02]  /*88a0*/  FSEL R66, R66, -INF , !P5 ;  /* 0xff80000042427808 */ /* 0x000fc40006800000 */
        /* <DEDUP_REMOVED lines=27> */
[CC--:B------:R-:W-:Y:S02]  /*8a60*/  ISETP.GE.AND P5, PT, R4.reuse, R165.reuse, PT ;  /* 0x000000a50400720c */ /* 0x0c0fe40003fa6270 */
[----:B------:R-:W-:Y:S02]  /*8a70*/  ISETP.GE.AND P1, PT, R4, R164, PT ;  /* 0x000000a40400720c */ /* 0x000fe40003f26270 */
[----:B------:R-:W2:Y:S01]  /*8a80*/  LDSM.16.M88.4 R4, [R210+0x3800] ;  /* 0x00380000d204783b */ /* 0x000ea20000000200 */
[----:B------:R-:W-:Y:S01]  /*8a90*/  IADD3 R52, R173, 0xb9, RZ ;  /* 0x000000b9ad347810 */ /* 0x000fe20007ffe0ff */
[----:B-1----:R-:W-:Y:S01]  /*8aa0*/  HMMA.16816.F32.BF16 R36, R156, R8, R36 ;  /* 0x000000089c24723c */ /* 0x002fe20000041824 */
[----:B------:R-:W-:Y:S02]  /*8ab0*/  FSEL R55, R55, -INF , !P1 ;  /* 0xff80000037377808 */ /* 0x000fe40004800000 */
[----:B------:R-:W-:Y:S02]  /*8ac0*/  FSEL R180, R53, -INF , !P5 ;  /* 0xff80000035b47808 */ /* 0x000fe40006800000 */
[----:B------:R-:W-:-:S02]  /*8ad0*/  ISETP.GE.AND P1, PT, R52, R165, PT ;  /* 0x000000a53400720c */ /* 0x000fc40003f26270 */
[----:B------:R-:W-:Y:S01]  /*8ae0*/  LOP3.LUT R53, R161, 0xc8, R166, 0xfe, !PT ;  /* 0x000000c8a1357812 */ /* 0x000fe200078efea6 */
[----:B------:R-:W-:Y:S01]  /*8af0*/  HMMA.16816.F32.BF16 R32, R156, R10, R32 ;  /* 0x0000000a9c20723c */ /* 0x000fe20000041820 */
[----:B------:R-:W-:Y:S02]  /*8b00*/  FSEL R182, R48, -INF , !P2 ;  /* 0xff80000030b67808 */ /* 0x000fe40005000000 */
[----:B------:R-:W-:Y:S02]  /*8b10*/  ISETP.GE.AND P2, PT, R52, R164, PT ;  /* 0x000000a43400720c */ /* 0x000fe40003f46270 */
[----:B------:R-:W-:Y:S02]  /*8b20*/  FSEL R52, R50, -INF , !P4 ;  /* 0xff80000032347808 */ /* 0x000fe40006000000 */
[----:B------:R-:W-:Y:S02]  /*8b30*/  FSEL R184, R49, -INF , !P1 ;  /* 0xff80000031b87808 */ /* 0x000fe40004800000 */
[----:B------:R-:W-:-:S02]  /*8b40*/  ISETP.GE.AND P4, PT, R53, R165, PT ;  /* 0x000000a53500720c */ /* 0x000fc40003f86270 */
[----:B------:R-:W-:Y:S02]  /*8b50*/  ISETP.GE.AND P1, PT, R53, R164, PT ;  /* 0x000000a43500720c */ /* 0x000fe40003f26270 */
[----:B------:R-:W-:Y:S02]  /*8b60*/  FSEL R53, R51, -INF , !P2 ;  /* 0xff80000033357808 */ /* 0x000fe40005000000 */
[----:B------:R-:W1:Y:S01]  /*8b70*/  LDSM.16.M88.4 R48, [R210+0x3c00] ;  /* 0x003c0000d230783b */ /* 0x000e620000000200 */
[----:B------:R-:W-:Y:S01]  /*8b80*/  LOP3.LUT R56, R161, 0xc0, R166, 0xfe, !PT ;  /* 0x000000c0a1387812 */ /* 0x000fe200078efea6 */
[----:B------:R-:W-:-:S04]  /*8b90*/  DEPBAR.LE SB0, 0x0 ;  /* 0x000080000000791a */ /* 0x000fc80000000000 */
[----:B------:R-:W-:Y:S02]  /*8ba0*/  FSEL R54, R54, -INF , !P3 ;  /* 0xff80000036367808 */ /* 0x000fe40005800000 */
[C---:B------:R-:W-:Y:S02]  /*8bb0*/  ISETP.GE.AND P3, PT, R56.reuse, R165, PT ;  /* 0x000000a53800720c */ /* 0x040fe40003f66270 */
[-C--:B------:R-:W-:Y:S02]  /*8bc0*/  ISETP.GE.AND P5, PT, R56, R164.reuse, PT ;  /* 0x000000a43800720c */ /* 0x080fe40003fa6270 */
[----:B------:R-:W-:Y:S02]  /*8bd0*/  IADD3 R56, R173, 0xc1, RZ ;  /* 0x000000c1ad387810 */ /* 0x000fe40007ffe0ff */
[----:B------:R-:W-:Y:S01]  /*8be0*/  FSEL R8, R44, -INF , !P3 ;  /* 0xff8000002c087808 */ /* 0x000fe20005800000 */
[----:B--2---:R-:W-:Y:S01]  /*8bf0*/  HMMA.16816.F32.BF16 R28, R156, R4, R28 ;  /* 0x000000049c1c723c */ /* 0x004fe2000004181c */
[----:B------:R-:W-:-:S02]  /*8c00*/  ISETP.GE.AND P3, PT, R56, R164, PT ;  /* 0x000000a43800720c */ /* 0x000fc40003f66270 */
[----:B------:R-:W-:Y:S02]  /*8c10*/  IADD3 R44, R173, 0xc9, RZ ;  /* 0x000000c9ad2c7810 */ /* 0x000fe40007ffe0ff */
[----:B------:R-:W-:Y:S02]  /*8c20*/  FSEL R47, R47, -INF , !P3 ;  /* 0xff8000002f2f7808 */ /* 0x000fe40005800000 */
[----:B------:R-:W-:Y:S01]  /*8c30*/  ISETP.GE.AND P3, PT, R44, R165, PT ;  /* 0x000000a52c00720c */ /* 0x000fe20003f66270 */
[----:B------:R-:W-:Y:S01]  /*8c40*/  HMMA.16816.F32.BF16 R24, R156, R6, R24 ;  /* 0x000000069c18723c */ /* 0x000fe20000041818 */
[----:B------:R-:W-:Y:S02]  /*8c50*/  LOP3.LUT R10, R161, 0xd8, R166, 0xfe, !PT ;  /* 0x000000d8a10a7812 */ /* 0x000fe400078efea6 */
[----:B------:R-:W-:Y:S02]  /*8c60*/  FSEL R235, R40, -INF , !P4 ;  /* 0xff80000028eb7808 */ /* 0x000fe40006000000 */
[----:B------:R-:W-:-:S02]  /*8c70*/  FSEL R42, R42, -INF , !P1 ;  /* 0xff8000002a2a7808 */ /* 0x000fc40004800000 */
[----:B------:R-:W-:Y:S02]  /*8c80*/  FSEL R199, R41, -INF , !P3 ;  /* 0xff80000029c77808 */ /* 0x000fe40005800000 */
[-C--:B------:R-:W-:Y:S02]  /*8c90*/  ISETP.GE.AND P2, PT, R56, R165.reuse, PT ;  /* 0x000000a53800720c */ /* 0x080fe40003f46270 */
[-C--:B------:R-:W-:Y:S02]  /*8ca0*/  ISETP.GE.AND P4, PT, R44, R164.reuse, PT ;  /* 0x000000a42c00720c */ /* 0x080fe40003f86270 */
[C---:B------:R-:W-:Y:S02]  /*8cb0*/  ISETP.GE.AND P1, PT, R10.reuse, R165, PT ;  /* 0x000000a50a00720c */ /* 0x040fe40003f26270 */
[----:B------:R-:W-:Y:S02]  /*8cc0*/  ISETP.GE.AND P3, PT, R10, R164, PT ;  /* 0x000000a40a00720c */ /* 0x000fe40003f66270 */
[----:B------:R-:W-:Y:S01]  /*8cd0*/  LOP3.LUT R57, R161, 0xd0, R166, 0xfe, !PT ;  /* 0x000000d0a1397812 */ /* 0x000fe200078efea6 */
[----:B-1----:R-:W-:Y:S01]  /*8ce0*/  HMMA.16816.F32.BF16 R20, R156, R48, R20 ;  /* 0x000000309c14723c */ /* 0x002fe20000041814 */
[----:B------:R-:W-:-:S02]  /*8cf0*/  IADD3 R10, R173, 0xd1, RZ ;  /* 0x000000d1ad0a7810 */ /* 0x000fc40007ffe0ff */
[----:B------:R-:W-:Y:S02]  /*8d00*/  FSEL R46, R46, -INF , !P5 ;  /* 0xff8000002e2e7808 */ /* 0x000fe40006800000 */
[----:B------:R-:W-:Y:S02]  /*8d10*/  FSEL R9, R45, -INF , !P2 ;  /* 0xff8000002d097808 */ /* 0x000fe40005000000 */
[----:B------:R-:W-:Y:S01]  /*8d20*/  FSEL R43, R43, -INF , !P4 ;  /* 0xff8000002b2b7808 */ /* 0x000fe20006000000 */
[----:B------:R-:W-:Y:S01]  /*8d30*/  HMMA.16816.F32.BF16 R16, R156, R50, R16 ;  /* 0x000000329c10723c */ /* 0x000fe20000041810 */
[----:B------:R-:W-:Y:S01]  /*8d40*/  BAR.SYNC.DEFER_BLOCKING 0x0 ;  /* 0x0000000000007b1d */ /* 0x000fe20000010000 */
[CC--:B------:R-:W-:Y:S02]  /*8d50*/  ISETP.GE.AND P5, PT, R57.reuse, R165.reuse, PT ;  /* 0x000000a53900720c */ /* 0x0c0fe40003fa6270 */
[----:B------:R-:W-:Y:S02]  /*8d60*/  ISETP.GE.AND P2, PT, R57, R164, PT ;  /* 0x000000a43900720c */ /* 0x000fe40003f46270 */
[----:B------:R-:W-:-:S02]  /*8d70*/  ISETP.GE.AND P4, PT, R10, R165, PT ;  /* 0x000000a50a00720c */ /* 0x000fc40003f86270 */
[----:B------:R-:W-:Y:S02]  /*8d80*/  LOP3.LUT R4, R161, 0xe0, R166, 0xfe, !PT ;  /* 0x000000e0a1047812 */ /* 0x000fe400078efea6 */
[----:B------:R-:W-:Y:S02]  /*8d90*/  FSEL R187, R36, -INF , !P5 ;  /* 0xff80000024bb7808 */ /* 0x000fe40006800000 */
[----:B------:R-:W-:Y:S02]  /*8da0*/  FSEL R38, R38, -INF , !P2 ;  /* 0xff80000026267808 */ /* 0x000fe40005000000 */
[----:B------:R-:W-:Y:S02]  /*8db0*/  FSEL R181, R37, -INF , !P4 ;  /* 0xff80000025b57808 */ /* 0x000fe40006000000 */
[----:B------:R-:W-:Y:S02]  /*8dc0*/  ISETP.GE.AND P5, PT, R10, R164, PT ;  /* 0x000000a40a00720c */ /* 0x000fe40003fa6270 */
[----:B------:R-:W-:-:S02]  /*8dd0*/  ISETP.GE.AND P2, PT, R4, R165, PT ;  /* 0x000000a50400720c */ /* 0x000fc40003f46270 */
[----:B------:R-:W-:Y:S02]  /*8de0*/  ISETP.GE.AND P4, PT, R4, R164, PT ;  /* 0x000000a40400720c */ /* 0x000fe40003f86270 */
[----:B------:R-:W-:Y:S02]  /*8df0*/  IADD3 R4, R173, 0xd9, RZ ;  /* 0x000000d9ad047810 */ /* 0x000fe40007ffe0ff */
[----:B------:R-:W-:Y:S02]  /*8e00*/  FSEL R39, R39, -INF , !P5 ;  /* 0xff80000027277808 */ /* 0x000fe40006800000 */
[----:B------:R-:W-:Y:S02]  /*8e10*/  ISETP.GE.AND P5, PT, R4, R165, PT ;  /* 0x000000a50400720c */ /* 0x000fe40003fa6270 */
[----:B------:R-:W-:Y:S02]  /*8e20*/  LOP3.LUT R5, R161, 0xe8, R166, 0xfe, !PT ;  /* 0x000000e8a1057812 */ /* 0x000fe400078efea6 */
[----:B------:R-:W-:-:S02]  /*8e30*/  FSEL R177, R32, -INF , !P1 ;  /* 0xff80000020b17808 */ /* 0x000fc40004800000 */
[----:B------:R-:W-:Y:S02]  /*8e40*/  FSEL R34, R34, -INF , !P3 ;  /* 0xff80000022227808 */ /* 0x000fe40005800000 */
[----:B------:R-:W-:Y:S02]  /*8e50*/  FSEL R171, R33, -INF , !P5 ;  /* 0xff80000021ab7808 */ /* 0x000fe40006800000 */
[-C--:B------:R-:W-:Y:S02]  /*8e60*/  ISETP.GE.AND P1, PT, R4, R164.reuse, PT ;  /* 0x000000a40400720c */ /* 0x080fe40003f26270 */
        /* <DEDUP_REMOVED lines=8> */
[----:B------:R-:W-:-:S02]  /*8ef0*/  FSEL R32, R30, -INF , !P4 ;  /* 0xff8000001e207808 */ /* 0x000fc40006000000 */
[----:B------:R-:W-:Y:S02]  /*8f00*/  FSEL R33, R29, -INF , !P1 ;  /* 0xff8000001d217808 */ /* 0x000fe40004800000 */
[----:B------:R-:W-:Y:S02]  /*8f10*/  FSEL R36, R31, -INF , !P2 ;  /* 0xff8000001f247808 */ /* 0x000fe40005000000 */
[CC--:B------:R-:W-:Y:S02]  /*8f20*/  ISETP.GE.AND P4, PT, R4.reuse, R165.reuse, PT ;  /* 0x000000a50400720c */ /* 0x0c0fe40003f86270 */
[----:B------:R-:W-:Y:S02]  /*8f30*/  ISETP.GE.AND P1, PT, R4, R164, PT ;  /* 0x000000a40400720c */ /* 0x000fe40003f26270 */
[C---:B------:R-:W-:Y:S02]  /*8f40*/  ISETP.GE.AND P2, PT, R173.reuse, R165, PT ;  /* 0x000000a5ad00720c */ /* 0x040fe40003f46270 */
[----:B------:R-:W-:-:S02]  /*8f50*/  IADD3 R4, R173, 0xe9, RZ ;  /* 0x000000e9ad047810 */ /* 0x000fc40007ffe0ff */
[----:B------:R-:W-:Y:S02]  /*8f60*/  FSEL R37, R24, -INF , !P3 ;  /* 0xff80000018257808 */ /* 0x000fe40005800000 */
[----:B------:R-:W-:Y:S02]  /*8f70*/  FSEL R40, R26, -INF , !P5 ;  /* 0xff8000001a287808 */ /* 0x000fe40006800000 */
[----:B------:R-:W-:Y:S02]  /*8f80*/  FSEL R5, R12, -INF , !P2 ;  /* 0xff8000000c057808 */ /* 0x000fe40005000000 */
[-C--:B------:R-:W-:Y:S02]  /*8f90*/  ISETP.GE.AND P3, PT, R173, R164.reuse, PT ;  /* 0x000000a4ad00720c */ /* 0x080fe40003f66270 */
[C---:B------:R-:W-:Y:S02]  /*8fa0*/  ISETP.GE.AND P5, PT, R4.reuse, R165, PT ;  /* 0x000000a50400720c */ /* 0x040fe40003fa6270 */
[----:B------:R-:W-:-:S02]  /*8fb0*/  ISETP.GE.AND P2, PT, R4, R164, PT ;  /* 0x000000a40400720c */ /* 0x000fc40003f46270 */
[----:B------:R-:W-:Y:S02]  /*8fc0*/  IADD3 R4, R173, 0xf1, RZ ;  /* 0x000000f1ad047810 */ /* 0x000fe40007ffe0ff */
[----:B------:R-:W-:Y:S02]  /*8fd0*/  FSEL R14, R14, -INF , !P3 ;  /* 0xff8000000e0e7808 */ /* 0x000fe40005800000 */
[----:B------:R-:W-:Y:S02]  /*8fe0*/  ISETP.GE.AND P3, PT, R4, R165, PT ;  /* 0x000000a50400720c */ /* 0x000fe40003f66270 */
[----:B------:R-:W-:Y:S02]  /*8ff0*/  LOP3.LUT R166, R161, 0xf8, R166, 0xfe, !PT ;  /* 0x000000f8a1a67812 */ /* 0x000fe400078efea6 */
[----:B------:R-:W-:Y:S02]  /*9000*/  IADD3 R173, R173, 0xf9, RZ ;  /* 0x000000f9adad7810 */ /* 0x000fe40007ffe0ff */
[----:B------:R-:W-:-:S02]  /*9010*/  FSEL R41, R25, -INF , !P5 ;  /* 0xff80000019297808 */ /* 0x000fc40006800000 */
[----:B------:R-:W-:Y:S02]  /*9020*/  FSEL R44, R27, -INF , !P2 ;  /* 0xff8000001b2c7808 */ /* 0x000fe40005000000 */
[----:B------:R-:W-:Y:S02]  /*9030*/  FSEL R45, R20, -INF , !P4 ;  /* 0xff800000142d7808 */ /* 0x000fe40006000000 */
[----:B------:R-:W-:Y:S02]  /*9040*/  FSEL R48, R21, -INF , !P3 ;  /* 0xff80000015307808 */ /* 0x000fe40005800000 */
[----:B------:R-:W-:Y:S02]  /*9050*/  FSEL R49, R22, -INF , !P1 ;  /* 0xff80000016317808 */ /* 0x000fe40004800000 */
[C---:B------:R-:W-:Y:S02]  /*9060*/  ISETP.GE.AND P5, PT, R166.reuse, R165, PT ;  /* 0x000000a5a600720c */ /* 0x040fe40003fa6270 */
[----:B------:R-:W-:-:S02]  /*9070*/  ISETP.GE.AND P2, PT, R166, R164, PT ;  /* 0x000000a4a600720c */ /* 0x000fc40003f46270 */
[C---:B------:R-:W-:Y:S02]  /*9080*/  ISETP.GE.AND P4, PT, R173.reuse, R165, PT ;  /* 0x000000a5ad00720c */ /* 0x040fe40003f86270 */
        /* <DEDUP_REMOVED lines=8> */
[----:B------:R-:W-:Y:S05]  /*9110*/  @!P6 BRA `(.L_x_1555) ;  /* 0x000003900000e947 */ /* 0x000fea0003800000 */
[----:B------:R-:W1:Y:S01]  /*9120*/  I2F.RP R10, R193 ;  /* 0x000000c1000a7306 */ /* 0x000e620000209400 */
[C---:B------:R-:W-:Y:S02]  /*9130*/  IADD3 R12, R161.reuse, -0x100, RZ ;  /* 0xffffff00a10c7810 */ /* 0x040fe40007ffe0ff */
[----:B------:R-:W-:Y:S02]  /*9140*/  IABS R7, R161 ;  /* 0x000000a100077213 */ /* 0x000fe40000000000 */
[----:B------:R-:W-:Y:S02]  /*9150*/  IABS R6, R12 ;  /* 0x0000000c00067213 */ /* 0x000fe40000000000 */
[----:B------:R-:W-:-:S02]  /*9160*/  LOP3.LUT R161, R161, c[0x0][0x2d0], RZ, 0x3c, !PT ;  /* 0x0000b400a1a17a12 */ /* 0x000fc400078e3cff */
[----:B------:R-:W-:Y:S02]  /*9170*/  LOP3.LUT R12, R12, c[0x0][0x2d0], RZ, 0x3c, !PT ;  /* 0x0000b4000c0c7a12 */ /* 0x000fe400078e3cff */
        /* <DEDUP_REMOVED lines=51> */
.L_x_1555:
[----:B------:R-:W-:-:S04]  /*94b0*/  LEA R6, -R192, RZ, 0x8 ;  /* 0x000000ffc0067211 */ /* 0x000fc800078e41ff */
[----:B------:R-:W-:Y:S02]  /*94c0*/  SHF.R.S32.HI R4, RZ, 0x1f, R6 ;  /* 0x0000001fff047819 */ /* 0x000fe40000011406 */
.L_x_1556:
[----:B------:R-:W-:Y:S01]  /*94d0*/  IADD3 R194, P0, R194, R6, RZ ;  /* 0x00000006c2c27210 */ /* 0x000fe20007f1e0ff */
[C---:B------:R-:W-:Y:S01]  /*94e0*/  IMAD.SHL.U32 R7, R192.reuse, 0x40, RZ ;  /* 0x00000040c0077824 */ /* 0x040fe200078e00ff */
[----:B------:R-:W-:Y:S02]  /*94f0*/  SHF.L.U64.HI R192, R192, R3, c[0x0][0x19c] ;  /* 0x00006700c0c07619 */ /* 0x000fe40000010203 */
[----:B------:R-:W-:Y:S01]  /*9500*/  LEA R226, P1, R194, c[0x0][0x168], 0x1 ;  /* 0x00005a00c2e27a11 */ /* 0x000fe200078208ff */
[----:B------:R-:W-:-:S03]  /*9510*/  IMAD.X R195, R195, 0x1, R4, P0 ;  /* 0x00000001c3c37824 */ /* 0x000fc600000e0604 */
[-C--:B------:R-:W-:Y:S02]  /*9520*/  IADD3 R10, P0, R226, R7.reuse, RZ ;  /* 0x00000007e20a7210 */ /* 0x080fe40007f1e0ff */
[----:B------:R-:W-:Y:S02]  /*9530*/  LEA.HI.X R227, R194, c[0x0][0x16c], R195, 0x1, P1 ;  /* 0x00005b00c2e37a11 */ /* 0x000fe400008f0cc3 */
[----:B------:R-:W-:-:S03]  /*9540*/  IADD3 R22, P1, R10, R7, RZ ;  /* 0x000000070a167210 */ /* 0x000fc60007f3e0ff */
[--C-:B------:R-:W-:Y:S01]  /*9550*/  IMAD.X R11, R227, 0x1, R192.reuse, P0 ;  /* 0x00000001e30b7824 */ /* 0x100fe200000e06c0 */
        /* <DEDUP_REMOVED lines=23> */
.L_x_1554:
        /* <DEDUP_REMOVED lines=87> */
[----:B------:R-:W-:Y:S01]  /*9c40*/  FSEL R5, R151, RZ, P1 ;  /* 0x000000ff97057208 */ /* 0x000fe20000800000 */
[--C-:B------:R-:W-:Y:S01]  /*9c50*/  FFMA.FTZ R74, R61, c[0x0][0x23c], -R150.reuse ;  /* 0x00008f003d4a7a23 */ /* 0x100fe20000010896 */
[----:B------:R-:W-:Y:S01]  /*9c60*/  FMNMX.FTZ R4, R118, R3, !PT ;  /* 0x0000000376047209 */ /* 0x000fe20007810000 */
[--C-:B------:R-:W-:Y:S01]  /*9c70*/  FFMA.FTZ R61, R8, c[0x0][0x23c], -R150.reuse ;  /* 0x00008f00083d7a23 */ /* 0x100fe20000010896 */
[----:B------:R-:W-:Y:S01]  /*9c80*/  MUFU.EX2 R166, R166 ;  /* 0x000000a600a67308 */ /* 0x000fe20000000800 */
[----:B------:R-:W-:Y:S01]  /*9c90*/  FADD.FTZ R8, R2, -R5 ;  /* 0x8000000502087221 */ /* 0x000fe20000010000 */
        /* <DEDUP_REMOVED lines=143> */
[----:B------:R-:W-:Y:S01]  /*a590*/  MUFU.EX2 R89, R89 ;  /* 0x0000005900597308 */ /* 0x000fe20000000800 */
[--C-:B------:R-:W-:Y:S02]  /*a5a0*/  FFMA.FTZ R161, R168, c[0x0][0x23c], -R3.reuse ;  /* 0x00008f00a8a17a23 */ /* 0x100fe40000010803 */
[--C-:B------:R-:W-:Y:S02]  /*a5b0*/  FFMA.FTZ R165, R14, c[0x0][0x23c], -R3.reuse ;  /* 0x00008f000ea57a23 */ /* 0x100fe40000010803 */
[--C-:B------:R-:W-:Y:S02]  /*a5c0*/  FFMA.FTZ R162, R162, c[0x0][0x23c], -R3.reuse ;  /* 0x00008f00a2a27a23 */ /* 0x100fe40000010803 */
[----:B------:R-:W-:Y:S01]  /*a5d0*/  FFMA.FTZ R2, R172, c[0x0][0x23c], -R3 ;  /* 0x00008f00ac027a23 */ /* 0x000fe20000010803 */
[----:B------:R-:W-:Y:S01]  /*a5e0*/  MUFU.EX2 R161, R161 ;  /* 0x000000a100a17308 */ /* 0x000fe20000000800 */
[----:B------:R-:W-:-:S02]  /*a5f0*/  FMUL.FTZ R168, R8, c[0x0][0x23c] ;  /* 0x00008f0008a87a20 */ /* 0x000fc40000410000 */
[----:B------:R-:W-:Y:S02]  /*a600*/  FMUL.FTZ R167, R11, c[0x0][0x23c] ;  /* 0x00008f000ba77a20 */ /* 0x000fe40000410000 */
[----:B------:R-:W-:Y:S02]  /*a610*/  FFMA.FTZ R0, R9, c[0x0][0x23c], -R150 ;  /* 0x00008f0009007a23 */ /* 0x000fe40000010896 */
[----:B------:R-:W2:Y:S01]  /*a620*/  LDSM.16.MT88.4 R8, [R208+0x5000] ;  /* 0x00500000d008783b */ /* 0x000ea20000004200 */
[----:B------:R-:W-:Y:S01]  /*a630*/  MUFU.EX2 R165, R165 ;  /* 0x000000a500a57308 */ /* 0x000fe20000000800 */
[--C-:B------:R-:W-:Y:S02]  /*a640*/  FFMA.FTZ R159, R174, c[0x0][0x23c], -R3.reuse ;  /* 0x00008f00ae9f7a23 */ /* 0x100fe40000010803 */
[--C-:B------:R-:W-:Y:S02]  /*a650*/  FFMA.FTZ R160, R160, c[0x0][0x23c], -R3.reuse ;  /* 0x00008f00a0a07a23 */ /* 0x100fe40000010803 */
[----:B------:R-:W-:-:S02]  /*a660*/  FFMA.FTZ R118, R118, c[0x0][0x23c], -R3 ;  /* 0x00008f0076767a23 */ /* 0x000fc40000010803 */
[--C-:B------:R-:W-:Y:S01]  /*a670*/  FFMA.FTZ R110, R110, c[0x0][0x23c], -R3.reuse ;  /* 0x00008f006e6e7a23 */ /* 0x100fe20000010803 */
[----:B------:R-:W3:Y:S01]  /*a680*/  MUFU.EX2 R162, R162 ;  /* 0x000000a200a27308 */ /* 0x000ee20000000800 */
[--C-:B------:R-:W-:Y:S02]  /*a690*/  FFMA.FTZ R111, R111, c[0x0][0x23c], -R3.reuse ;  /* 0x00008f006f6f7a23 */ /* 0x100fe40000010803 */
[--C-:B------:R-:W-:Y:S02]  /*a6a0*/  FFMA.FTZ R106, R106, c[0x0][0x23c], -R3.reuse ;  /* 0x00008f006a6a7a23 */ /* 0x100fe40000010803 */
[--C-:B------:R-:W-:Y:S02]  /*a6b0*/  FFMA.FTZ R100, R100, c[0x0][0x23c], -R3.reuse ;  /* 0x00008f0064647a23 */ /* 0x100fe40000010803 */
[--C-:B------:R-:W-:Y:S01]  /*a6c0*/  FFMA.FTZ R101, R101, c[0x0][0x23c], -R3.reuse ;  /* 0x00008f0065657a23 */ /* 0x100fe20000010803 */
[----:B------:R-:W4:Y:S01]  /*a6d0*/  MUFU.EX2 R2, R2 ;  /* 0x0000000200027308 */ /* 0x000f220000000800 */
        /* <DEDUP_REMOVED lines=9> */
[----:B------:R-:W3:Y:S01]  /*a770*/  MUFU.EX2 R167, R167 ;  /* 0x000000a700a77308 */ /* 0x000ee20000000800 */
[----:B----4-:R-:W-:Y:S01]  /*a780*/  F2FP.BF16.PACK_AB R19, R2, R161 ;  /* 0x000000a10213723e */ /* 0x010fe200000010ff */
[--C-:B------:R-:W-:Y:S02]  /*a790*/  FFMA.FTZ R79, R79, c[0x0][0x23c], -R3.reuse ;  /* 0x00008f004f4f7a23 */ /* 0x100fe40000010803 */
[--C-:B------:R-:W-:Y:S02]  /*a7a0*/  FFMA.FTZ R76, R76, c[0x0][0x23c], -R3.reuse ;  /* 0x00008f004c4c7a23 */ /* 0x100fe40000010803 */
[----:B------:R-:W-:Y:S02]  /*a7b0*/  FFMA.FTZ R70, R70, c[0x0][0x23c], -R3 ;  /* 0x00008f0046467a23 */ /* 0x000fe40000010803 */
[-C--:B-----5:R-:W-:Y:S01]  /*a7c0*/  FMUL.FTZ R20, R144, R168.reuse ;  /* 0x000000a890147220 */ /* 0x0a0fe20000410000 */
[----:B------:R-:W-:Y:S01]  /*a7d0*/  MUFU.EX2 R159, R159 ;  /* 0x0000009f009f7308 */ /* 0x000fe20000000800 */
[----:B------:R-:W-:-:S02]  /*a7e0*/  FMUL.FTZ R21, R145, R168 ;  /* 0x000000a891157220 */ /* 0x000fc40000410000 */
[-C--:B------:R-:W-:Y:S02]  /*a7f0*/  FMUL.FTZ R140, R140, R168.reuse ;  /* 0x000000a88c8c7220 */ /* 0x080fe40000410000 */
[----:B------:R-:W-:Y:S02]  /*a800*/  FMUL.FTZ R141, R141, R168 ;  /* 0x000000a88d8d7220 */ /* 0x000fe40000410000 */
[-C--:B---3--:R-:W-:Y:S01]  /*a810*/  FMUL.FTZ R22, R146, R167.reuse ;  /* 0x000000a792167220 */ /* 0x088fe20000410000 */
[----:B------:R-:W-:Y:S01]  /*a820*/  MUFU.EX2 R118, R118 ;  /* 0x0000007600767308 */ /* 0x000fe20000000800 */
[-C--:B------:R-:W-:Y:S02]  /*a830*/  FMUL.FTZ R23, R147, R167.reuse ;  /* 0x000000a793177220 */ /* 0x080fe40000410000 */
[-C--:B------:R-:W-:Y:S02]  /*a840*/  FMUL.FTZ R142, R142, R167.reuse ;  /* 0x000000a78e8e7220 */ /* 0x080fe40000410000 */
[----:B------:R-:W-:-:S02]  /*a850*/  FMUL.FTZ R143, R143, R167 ;  /* 0x000000a78f8f7220 */ /* 0x000fc40000410000 */
[----:B------:R-:W-:Y:S01]  /*a860*/  FFMA.FTZ R144, R170, c[0x0][0x23c], -R3 ;  /* 0x00008f00aa907a23 */ /* 0x000fe20000010803 */
[C---:B-1----:R-:W-:Y:S01]  /*a870*/  HMMA.16816.F32.BF16 R20, R16.reuse, R4, R20 ;  /* 0x000000041014723c */ /* 0x042fe20000041814 */
[-C--:B------:R-:W-:Y:S01]  /*a880*/  FMUL.FTZ R136, R136, R168.reuse ;  /* 0x000000a888887220 */ /* 0x080fe20000410000 */
[----:B------:R-:W-:Y:S01]  /*a890*/  MUFU.EX2 R110, R110 ;  /* 0x0000006e006e7308 */ /* 0x000fe20000000800 */
[-C--:B------:R-:W-:Y:S02]  /*a8a0*/  FMUL.FTZ R137, R137, R168.reuse ;  /* 0x000000a889897220 */ /* 0x080fe40000410000 */
[-C--:B------:R-:W-:Y:S02]  /*a8b0*/  FMUL.FTZ R138, R138, R167.reuse ;  /* 0x000000a78a8a7220 */ /* 0x080fe40000410000 */
[----:B------:R-:W-:Y:S01]  /*a8c0*/  FMUL.FTZ R139, R139, R167 ;  /* 0x000000a78b8b7220 */ /* 0x000fe20000410000 */
[----:B------:R-:W-:Y:S01]  /*a8d0*/  HMMA.16816.F32.BF16 R4, R16, R6, R140 ;  /* 0x000000061004723c */ /* 0x000fe2000004188c */
[-C--:B------:R-:W-:Y:S01]  /*a8e0*/  FMUL.FTZ R132, R132, R168.reuse ;  /* 0x000000a884847220 */ /* 0x080fe20000410000 */
[----:B------:R-:W1:Y:S01]  /*a8f0*/  MUFU.EX2 R144, R144 ;  /* 0x0000009000907308 */ /* 0x000e620000000800 */
[----:B------:R-:W-:-:S02]  /*a900*/  FMUL.FTZ R133, R133, R168 ;  /* 0x000000a885857220 */ /* 0x000fc40000410000 */
[-C--:B------:R-:W-:Y:S02]  /*a910*/  FMUL.FTZ R134, R134, R167.reuse ;  /* 0x000000a786867220 */ /* 0x080fe40000410000 */
[--C-:B------:R-:W-:Y:S01]  /*a920*/  FFMA.FTZ R141, R154, c[0x0][0x23c], -R3.reuse ;  /* 0x00008f009a8d7a23 */ /* 0x100fe20000010803 */
[C---:B--2---:R-:W-:Y:S01]  /*a930*/  HMMA.16816.F32.BF16 R136, R16.reuse, R8, R136 ;  /* 0x000000081088723c */ /* 0x044fe20000041888 */
[----:B------:R-:W-:Y:S01]  /*a940*/  FMUL.FTZ R135, R135, R167 ;  /* 0x000000a787877220 */ /* 0x000fe20000410000 */
[----:B------:R-:W-:Y:S01]  /*a950*/  MUFU.EX2 R140, R160 ;  /* 0x000000a0008c7308 */ /* 0x000fe20000000800 */
[--C-:B------:R-:W-:Y:S02]  /*a960*/  FFMA.FTZ R143, R13, c[0x0][0x23c], -R3.reuse ;  /* 0x00008f000d8f7a23 */ /* 0x100fe40000010803 */
[--C-:B------:R-:W-:Y:S02]  /*a970*/  FFMA.FTZ R142, R15, c[0x0][0x23c], -R3.reuse ;  /* 0x00008f000f8e7a23 */ /* 0x100fe40000010803 */
[----:B------:R-:W-:Y:S01]  /*a980*/  LDSM.16.MT88.4 R12, [R208+0x5800] ;  /* 0x00580000d00c783b */ /* 0x000fe20000004200 */
[----:B------:R-:W-:Y:S01]  /*a990*/  HMMA.16816.F32.BF16 R132, R16, R10, R132 ;  /* 0x0000000a1084723c */ /* 0x000fe20000041884 */
[--C-:B------:R-:W-:Y:S01]  /*a9a0*/  FFMA.FTZ R145, R124, c[0x0][0x23c], -R3.reuse ;  /* 0x00008f007c917a23 */ /* 0x100fe20000010803 */
[----:B------:R-:W2:Y:S01]  /*a9b0*/  MUFU.EX2 R141, R141 ;  /* 0x0000008d008d7308 */ /* 0x000ea20000000800 */
[----:B------:R-:W3:Y:S01]  /*a9c0*/  LDSM.16.MT88.4 R8, [R209+0x5800] ;  /* 0x00580000d108783b */ /* 0x000ee20000004200 */
[----:B------:R-:W-:-:S02]  /*a9d0*/  FFMA.FTZ R124, R125, c[0x0][0x23c], -R3 ;  /* 0x00008f007d7c7a23 */ /* 0x000fc40000010803 */
[--C-:B------:R-:W-:Y:S01]  /*a9e0*/  FFMA.FTZ R125, R102, c[0x0][0x23c], -R3.reuse ;  /* 0x00008f00667d7a23 */ /* 0x100fe20000010803 */
[----:B------:R-:W-:Y:S01]  /*a9f0*/  F2FP.BF16.PACK_AB R16, R156, R157 ;  /* 0x0000009d9c10723e */ /* 0x000fe200000010ff */
[--C-:B------:R-:W-:Y:S01]  /*aa00*/  FFMA.FTZ R102, R103, c[0x0][0x23c], -R3.reuse ;  /* 0x00008f0067667a23 */ /* 0x100fe20000010803 */
[----:B-1----:R-:W-:Y:S01]  /*aa10*/  F2FP.BF16.PACK_AB R17, R144, R159 ;  /* 0x0000009f9011723e */ /* 0x002fe200000010ff */
[----:B------:R-:W-:Y:S01]  /*aa20*/  MUFU.EX2 R143, R143 ;  /* 0x0000008f008f7308 */ /* 0x000fe20000000800 */
[----:B------:R-:W-:Y:S01]  /*aa30*/  F2FP.BF16.PACK_AB R18, R152, R155 ;  /* 0x0000009b9812723e */ /* 0x000fe200000010ff */
[--C-:B------:R-:W-:Y:S02]  /*aa40*/  FFMA.FTZ R103, R94, c[0x0][0x23c], -R3.reuse ;  /* 0x00008f005e677a23 */ /* 0x100fe40000010803 */
[--C-:B------:R-:W-:Y:S02]  /*aa50*/  FFMA.FTZ R94, R95, c[0x0][0x23c], -R3.reuse ;  /* 0x00008f005f5e7a23 */ /* 0x100fe40000010803 */
[--C-:B------:R-:W-:Y:S01]  /*aa60*/  FFMA.FTZ R147, R77, c[0x0][0x23c], -R3.reuse ;  /* 0x00008f004d937a23 */ /* 0x100fe20000010803 */
[----:B--2---:R-:W-:Y:S01]  /*aa70*/  F2FP.BF16.PACK_AB R19, R141, R140 ;  /* 0x0000008c8d13723e */ /* 0x004fe200000010ff */
[----:B------:R-:W1:Y:S01]  /*aa80*/  MUFU.EX2 R142, R142 ;  /* 0x0000008e008e7308 */ /* 0x000e620000000800 */
[----:B------:R-:W-:-:S02]  /*aa90*/  FFMA.FTZ R71, R71, c[0x0][0x23c], -R3 ;  /* 0x00008f0047477a23 */ /* 0x000fc40000010803 */
[--C-:B------:R-:W-:Y:S02]  /*aaa0*/  FFMA.FTZ R66, R66, c[0x0][0x23c], -R3.reuse ;  /* 0x00008f0042427a23 */ /* 0x100fe40000010803 */
[----:B------:R-:W-:Y:S01]  /*aab0*/  FFMA.FTZ R67, R67, c[0x0][0x23c], -R3 ;  /* 0x00008f0043437a23 */ /* 0x000fe20000010803 */
[C---:B------:R-:W-:Y:S01]  /*aac0*/  HMMA.16816.F32.BF16 R20, R16.reuse, R24, R20 ;  /* 0x000000181014723c */ /* 0x040fe20000041814 */
[----:B------:R-:W-:Y:S01]  /*aad0*/  FFMA.FTZ R165, R234, R167, R165 ;  /* 0x000000a7eaa57223 */ /* 0x000fe200000100a5 */
[----:B------:R-:W-:Y:S01]  /*aae0*/  MUFU.EX2 R145, R145 ;  /* 0x0000009100917308 */ /* 0x000fe20000000800 */
[----:B------:R-:W-:Y:S02]  /*aaf0*/  FFMA.FTZ R233, R233, R168, R166 ;  /* 0x000000a8e9e97223 */ /* 0x000fe400000100a6 */
[----:B------:R-:W-:Y:S02]  /*ab00*/  FADD.FTZ R162, R162, R165 ;  /* 0x000000a5a2a27221 */ /* 0x000fe40000010000 */
[----:B------:R-:W-:Y:S01]  /*ab10*/  F2FP.BF16.PACK_AB R24, R148, R153 ;  /* 0x000000999418723e */ /* 0x000fe200000010ff */
[----:B------:R-:W-:Y:S01]  /*ab20*/  HMMA.16816.F32.BF16 R4, R16, R26, R4 ;  /* 0x0000001a1004723c */ /* 0x000fe20000041804 */
[----:B------:R-:W-:Y:S01]  /*ab30*/  FADD.FTZ R164, R164, R233 ;  /* 0x000000e9a4a47221 */ /* 0x000fe20000010000 */
[----:B------:R-:W2:Y:S01]  /*ab40*/  MUFU.EX2 R124, R124 ;  /* 0x0000007c007c7308 */ /* 0x000ea20000000800 */
[----:B-1----:R-:W-:Y:S01]  /*ab50*/  F2FP.BF16.PACK_AB R25, R142, R143 ;  /* 0x0000008f8e19723e */ /* 0x002fe200000010ff */
[----:B------:R-:W-:-:S02]  /*ab60*/  FADD.FTZ R161, R161, R162 ;  /* 0x000000a2a1a17221 */ /* 0x000fc40000010000 */
[--C-:B------:R-:W-:Y:S01]  /*ab70*/  FFMA.FTZ R62, R62, c[0x0][0x23c], -R3.reuse ;  /* 0x00008f003e3e7a23 */ /* 0x100fe20000010803 */
[----:B------:R-:W-:Y:S01]  /*ab80*/  F2FP.BF16.PACK_AB R26, R130, R131 ;  /* 0x00000083821a723e */ /* 0x000fe200000010ff */
[C---:B------:R-:W-:Y:S01]  /*ab90*/  HMMA.16816.F32.BF16 R136, R16.reuse, R28, R136 ;  /* 0x0000001c1088723c */ /* 0x040fe20000041888 */
[--C-:B------:R-:W-:Y:S01]  /*aba0*/  FFMA.FTZ R63, R63, c[0x0][0x23c], -R3.reuse ;  /* 0x00008f003f3f7a23 */ /* 0x100fe20000010803 */
[----:B------:R-:W-:Y:S01]  /*abb0*/  MUFU.EX2 R111, R111 ;  /* 0x0000006f006f7308 */ /* 0x000fe20000000800 */
[--C-:B------:R-:W-:Y:S02]  /*abc0*/  FFMA.FTZ R58, R58, c[0x0][0x23c], -R3.reuse ;  /* 0x00008f003a3a7a23 */ /* 0x100fe40000010803 */
[--C-:B------:R-:W-:Y:S02]  /*abd0*/  FFMA.FTZ R59, R59, c[0x0][0x23c], -R3.reuse ;  /* 0x00008f003b3b7a23 */ /* 0x100fe40000010803 */
[--C-:B------:R-:W-:Y:S01]  /*abe0*/  FFMA.FTZ R29, R119, c[0x0][0x23c], -R3.reuse ;  /* 0x00008f00771d7a23 */ /* 0x100fe20000010803 */
[----:B------:R-:W-:Y:S01]  /*abf0*/  HMMA.16816.F32.BF16 R132, R16, R30, R132 ;  /* 0x0000001e1084723c */ /* 0x000fe20000041884 */
[----:B------:R-:W1:Y:S01]  /*ac00*/  LDSM.16.MT88.4 R16, [R209+0x5c00] ;  /* 0x005c0000d110783b */ /* 0x000e620000004200 */
[----:B--2---:R-:W-:Y:S01]  /*ac10*/  F2FP.BF16.PACK_AB R27, R124, R145 ;  /* 0x000000917c1b723e */ /* 0x004fe200000010ff */
[----:B------:R-:W-:Y:S01]  /*ac20*/  FFMA.FTZ R119, R107, c[0x0][0x23c], -R3 ;  /* 0x00008f006b777a23 */ /* 0x000fe20000010803 */
[----:B------:R-:W-:Y:S01]  /*ac30*/  MUFU.EX2 R106, R106 ;  /* 0x0000006a006a7308 */ /* 0x000fe20000000800 */
[----:B------:R-:W-:-:S02]  /*ac40*/  FADD.FTZ R163, R163, R164 ;  /* 0x000000a4a3a37221 */ /* 0x000fc40000010000 */
[--C-:B------:R-:W-:Y:S02]  /*ac50*/  FFMA.FTZ R30, R114, c[0x0][0x23c], -R3.reuse ;  /* 0x00008f00721e7a23 */ /* 0x100fe40000010803 */
[----:B------:R-:W-:Y:S01]  /*ac60*/  FFMA.FTZ R31, R115, c[0x0][0x23c], -R3 ;  /* 0x00008f00731f7a23 */ /* 0x000fe20000010803 */
[C---:B---3--:R-:W-:Y:S01]  /*ac70*/  HMMA.16816.F32.BF16 R20, R24.reuse, R8, R20 ;  /* 0x000000081814723c */ /* 0x048fe20000041814 */
[----:B------:R-:W-:Y:S01]  /*ac80*/  FADD.FTZ R2, R2, R161 ;  /* 0x000000a102027221 */ /* 0x000fe20000010000 */
[----:B------:R-:W2:Y:S01]  /*ac90*/  MUFU.EX2 R29, R29 ;  /* 0x0000001d001d7308 */ /* 0x000ea20000000800 */
[----:B------:R-:W-:Y:S02]  /*aca0*/  FADD.FTZ R160, R158, R163 ;  /* 0x000000a39ea07221 */ /* 0x000fe40000010000 */
[----:B------:R-:W-:Y:S02]  /*acb0*/  FADD.FTZ R159, R159, R2 ;  /* 0x000000029f9f7221 */ /* 0x000fe40000010000 */
[----:B------:R-:W-:Y:S01]  /*acc0*/  FADD.FTZ R157, R157, R160 ;  /* 0x000000a09d9d7221 */ /* 0x000fe20000010000 */
[----:B------:R-:W-:Y:S01]  /*acd0*/  HMMA.16816.F32.BF16 R4, R24, R10, R4 ;  /* 0x0000000a1804723c */ /* 0x000fe20000041804 */
[----:B------:R-:W3:Y:S01]  /*ace0*/  LDSM.16.MT88.4 R8, [R208+0x5c00] ;  /* 0x005c0000d008783b */ /* 0x000ee20000004200 */
[----:B------:R-:W-:Y:S01]  /*acf0*/  MUFU.EX2 R30, R30 ;  /* 0x0000001e001e7308 */ /* 0x000fe20000000800 */
[----:B------:R-:W-:-:S02]  /*ad00*/  FADD.FTZ R159, R144, R159 ;  /* 0x0000009f909f7221 */ /* 0x000fc40000010000 */
[----:B------:R-:W-:Y:S02]  /*ad10*/  FADD.FTZ R156, R156, R157 ;  /* 0x0000009d9c9c7221 */ /* 0x000fe40000010000 */
[----:B------:R-:W-:Y:S01]  /*ad20*/  FADD.FTZ R140, R140, R159 ;  /* 0x0000009f8c8c7221 */ /* 0x000fe20000010000 */
[C---:B------:R-:W-:Y:S01]  /*ad30*/  HMMA.16816.F32.BF16 R136, R24.reuse, R12, R136 ;  /* 0x0000000c1888723c */ /* 0x040fe20000041888 */
[----:B------:R-:W-:Y:S01]  /*ad40*/  FADD.FTZ R155, R155, R156 ;  /* 0x0000009c9b9b7221 */ /* 0x000fe20000010000 */
[----:B------:R-:W4:Y:S01]  /*ad50*/  MUFU.EX2 R31, R31 ;  /* 0x0000001f001f7308 */ /* 0x000f220000000800 */
[----:B------:R-:W-:Y:S02]  /*ad60*/  FADD.FTZ R140, R141, R140 ;  /* 0x0000008c8d8c7221 */ /* 0x000fe40000010000 */
[----:B------:R-:W-:Y:S02]  /*ad70*/  FADD.FTZ R152, R152, R155 ;  /* 0x0000009b98987221 */ /* 0x000fe40000010000 */
[----:B------:R-:W-:Y:S01]  /*ad80*/  FADD.FTZ R143, R143, R140 ;  /* 0x0000008c8f8f7221 */ /* 0x000fe20000010000 */
[----:B------:R-:W-:Y:S01]  /*ad90*/  HMMA.16816.F32.BF16 R132, R24, R14, R132 ;  /* 0x0000000e1884723c */ /* 0x000fe20000041884 */
[----:B------:R-:W5:Y:S01]  /*ada0*/  LDSM.16.MT88.4 R12, [R209+0x6000] ;  /* 0x00600000d10c783b */ /* 0x000f620000004200 */
[----:B------:R-:W1:Y:S01]  /*adb0*/  MUFU.EX2 R119, R119 ;  /* 0x0000007700777308 */ /* 0x000e620000000800 */
[----:B------:R-:W-:-:S02]  /*adc0*/  FADD.FTZ R153, R153, R152 ;  /* 0x0000009899997221 */ /* 0x000fc40000010000 */
[----:B------:R-:W-:Y:S02]  /*add0*/  FADD.FTZ R142, R142, R143 ;  /* 0x0000008f8e8e7221 */ /* 0x000fe40000010000 */
[----:B------:R-:W-:Y:S01]  /*ade0*/  F2FP.BF16.PACK_AB R24, R128, R129 ;  /* 0x000000818018723e */ /* 0x000fe200000010ff */
[----:B------:R-:W-:Y:S01]  /*adf0*/  FADD.FTZ R148, R148, R153 ;  /* 0x0000009994947221 */ /* 0x000fe20000010000 */
[----:B--2---:R-:W-:Y:S01]  /*ae00*/  F2FP.BF16.PACK_AB R25, R29, R118 ;  /* 0x000000761d19723e */ /* 0x004fe200000010ff */
[----:B------:R-:W-:Y:S01]  /*ae10*/  MUFU.EX2 R125, R125 ;  /* 0x0000007d007d7308 */ /* 0x000fe20000000800 */
[----:B------:R-:W-:Y:S01]  /*ae20*/  F2FP.BF16.PACK_AB R26, R126, R127 ;  /* 0x0000007f7e1a723e */ /* 0x000fe200000010ff */
[----:B------:R-:W-:Y:S01]  /*ae30*/  FADD.FTZ R145, R145, R142 ;  /* 0x0000008e91917221 */ /* 0x000fe20000010000 */
[----:B----4-:R-:W-:Y:S01]  /*ae40*/  F2FP.BF16.PACK_AB R27, R31, R30 ;  /* 0x0000001e1f1b723e */ /* 0x010fe200000010ff */
[----:B------:R-:W-:Y:S01]  /*ae50*/  FFMA.FTZ R146, R33, c[0x0][0x23c], -R150 ;  /* 0x00008f0021927a23 */ /* 0x000fe20000010896 */
[----:B------:R-:W-:Y:S01]  /*ae60*/  LDSM.16.MT88.4 R140, [R209+0x8c00] ;  /* 0x008c0000d18c783b */ /* 0x000fe20000004200 */
[----:B------:R-:W-:-:S02]  /*ae70*/  FADD.FTZ R131, R131, R148 ;  /* 0x0000009483837221 */ /* 0x000fc40000010000 */
[----:B------:R-:W2:Y:S01]  /*ae80*/  MUFU.EX2 R102, R102 ;  /* 0x0000006600667308 */ /* 0x000ea20000000800 */
[--C-:B------:R-:W-:Y:S01]  /*ae90*/  FFMA.FTZ R33, R54, c[0x0][0x23c], -R3.reuse ;  /* 0x00008f0036217a23 */ /* 0x100fe20000010803 */
[C---:B-1----:R-:W-:Y:S01]  /*aea0*/  HMMA.16816.F32.BF16 R20, R24.reuse, R16, R20 ;  /* 0x000000101814723c */ /* 0x042fe20000041814 */
[--C-:B------:R-:W-:Y:S02]  /*aeb0*/  FFMA.FTZ R2, R55, c[0x0][0x23c], -R3.reuse ;  /* 0x00008f0037027a23 */ /* 0x100fe40000010803 */
[--C-:B------:R-:W-:Y:S02]  /*aec0*/  FFMA.FTZ R52, R52, c[0x0][0x23c], -R3.reuse ;  /* 0x00008f0034347a23 */ /* 0x100fe40000010803 */
[----:B------:R-:W-:Y:S01]  /*aed0*/  FFMA.FTZ R53, R53, c[0x0][0x23c], -R3 ;  /* 0x00008f0035357a23 */ /* 0x000fe20000010803 */
[----:B------:R-:W-:Y:S01]  /*aee0*/  MUFU.EX2 R100, R100 ;  /* 0x0000006400647308 */ /* 0x000fe20000000800 */
[----:B------:R-:W-:Y:S01]  /*aef0*/  FADD.FTZ R145, R124, R145 ;  /* 0x000000917c917221 */ /* 0x000fe20000010000 */
[----:B------:R-:W-:Y:S01]  /*af00*/  HMMA.16816.F32.BF16 R4, R24, R18, R4 ;  /* 0x000000121804723c */ /* 0x000fe20000041804 */
[----:B------:R-:W1:Y:S01]  /*af10*/  LDSM.16.MT88.4 R16, [R208+0x6000] ;  /* 0x00600000d010783b */ /* 0x000e620000004200 */
[----:B------:R-:W-:-:S02]  /*af20*/  FADD.FTZ R130, R130, R131 ;  /* 0x0000008382827221 */ /* 0x000fc40000010000 */
[----:B------:R-:W-:Y:S02]  /*af30*/  FADD.FTZ R118, R118, R145 ;  /* 0x0000009176767221 */ /* 0x000fe40000010000 */
[----:B------:R-:W4:Y:S01]  /*af40*/  MUFU.EX2 R101, R101 ;  /* 0x0000006500657308 */ /* 0x000f220000000800 */
        /* <DEDUP_REMOVED lines=8> */
[----:B------:R-:W3:Y:S01]  /*afd0*/  LDSM.16.MT88.4 R8, [R209+0x6400] ;  /* 0x00640000d108783b */ /* 0x000ee20000004200 */
[----:B------:R-:W-:-:S02]  /*afe0*/  FADD.FTZ R31, R31, R30 ;  /* 0x0000001e1f1f7221 */ /* 0x000fc40000010000 */
[----:B------:R-:W-:Y:S02]  /*aff0*/  FADD.FTZ R126, R126, R127 ;  /* 0x0000007f7e7e7221 */ /* 0x000fe40000010000 */
        /* <DEDUP_REMOVED lines=11> */
[--C-:B------:R-:W-:Y:S01]  /*b0b0*/  FFMA.FTZ R28, R235, c[0x0][0x23c], -R150.reuse ;  /* 0x00008f00eb1c7a23 */ /* 0x100fe20000010896 */
[C---:B-----5:R-:W-:Y:S01]  /*b0c0*/  HMMA.16816.F32.BF16 R20, R24.reuse, R12, R20 ;  /* 0x0000000c1814723c */ /* 0x060fe20000041814 */
[----:B------:R-:W-:Y:S01]  /*b0d0*/  FADD.FTZ R120, R120, R121 ;  /* 0x0000007978787221 */ /* 0x000fe20000010000 */
[----:B------:R-:W5:Y:S01]  /*b0e0*/  MUFU.EX2 R91, R91 ;  /* 0x0000005b005b7308 */ /* 0x000f620000000800 */
[----:B------:R-:W-:Y:S02]  /*b0f0*/  FFMA.FTZ R115, R199, c[0x0][0x23c], -R150 ;  /* 0x00008f00c7737a23 */ /* 0x000fe40000010896 */
[--C-:B------:R-:W-:Y:S02]  /*b100*/  FFMA.FTZ R46, R46, c[0x0][0x23c], -R3.reuse ;  /* 0x00008f002e2e7a23 */ /* 0x100fe40000010803 */
[--C-:B------:R-:W-:Y:S01]  /*b110*/  FFMA.FTZ R30, R42, c[0x0][0x23c], -R3.reuse ;  /* 0x00008f002a1e7a23 */ /* 0x100fe20000010803 */
[----:B------:R-:W-:Y:S01]  /*b120*/  HMMA.16816.F32.BF16 R4, R24, R14, R4 ;  /* 0x0000000e1804723c */ /* 0x000fe20000041804 */
[----:B------:R-:W5:Y:S01]  /*b130*/  LDSM.16.MT88.4 R12, [R208+0x6400] ;  /* 0x00640000d00c783b */ /* 0x000f620000004200 */
[----:B------:R-:W-:Y:S01]  /*b140*/  MUFU.EX2 R86, R86 ;  /* 0x0000005600567308 */ /* 0x000fe20000000800 */
[----:B------:R-:W-:-:S02]  /*b150*/  FFMA.FTZ R31, R43, c[0x0][0x23c], -R3 ;  /* 0x00008f002b1f7a23 */ /* 0x000fc40000010803 */
[--C-:B------:R-:W-:Y:S02]  /*b160*/  FFMA.FTZ R47, R47, c[0x0][0x23c], -R3.reuse ;  /* 0x00008f002f2f7a23 */ /* 0x100fe40000010803 */
[--C-:B------:R-:W-:Y:S01]  /*b170*/  FFMA.FTZ R107, R187, c[0x0][0x23c], -R150.reuse ;  /* 0x00008f00bb6b7a23 */ /* 0x100fe20000010896 */
[C---:B-1----:R-:W-:Y:S01]  /*b180*/  HMMA.16816.F32.BF16 R136, R24.reuse, R16, R136 ;  /* 0x000000101888723c */ /* 0x042fe20000041888 */
[--C-:B------:R-:W-:Y:S01]  /*b190*/  FFMA.FTZ R114, R181, c[0x0][0x23c], -R150.reuse ;  /* 0x00008f00b5727a23 */ /* 0x100fe20000010896 */
[----:B------:R-:W1:Y:S01]  /*b1a0*/  MUFU.EX2 R87, R87 ;  /* 0x0000005700577308 */ /* 0x000e620000000800 */
        /* <DEDUP_REMOVED lines=10> */
[----:B--2---:R-:W-:Y:S01]  /*b250*/  F2FP.BF16.PACK_AB R25, R102, R125 ;  /* 0x0000007d6619723e */ /* 0x004fe200000010ff */
[----:B------:R-:W2:Y:S01]  /*b260*/  MUFU.EX2 R83, R83 ;  /* 0x0000005300537308 */ /* 0x000ea20000000800 */
[----:B------:R-:W-:Y:S01]  /*b270*/  F2FP.BF16.PACK_AB R26, R112, R113 ;  /* 0x00000071701a723e */ /* 0x000fe200000010ff */
[----:B------:R-:W-:Y:S01]  /*b280*/  FADD.FTZ R116, R116, R117 ;  /* 0x0000007574747221 */ /* 0x000fe20000010000 */
[----:B----4-:R-:W-:Y:S01]  /*b290*/  F2FP.BF16.PACK_AB R27, R101, R100 ;  /* 0x00000064651b723e */ /* 0x010fe200000010ff */
[----:B------:R-:W-:Y:S02]  /*b2a0*/  FFMA.FTZ R35, R35, c[0x0][0x23c], -R3 ;  /* 0x00008f0023237a23 */ /* 0x000fe40000010803 */
[----:B------:R-:W-:-:S02]  /*b2b0*/  FADD.FTZ R113, R113, R116 ;  /* 0x0000007471717221 */ /* 0x000fc40000010000 */
[----:B------:R-:W-:Y:S01]  /*b2c0*/  MUFU.EX2 R88, R88 ;  /* 0x0000005800587308 */ /* 0x000fe20000000800 */
[--C-:B------:R-:W-:Y:S01]  /*b2d0*/  FFMA.FTZ R42, R41, c[0x0][0x23c], -R150.reuse ;  /* 0x00008f00292a7a23 */ /* 0x100fe20000010896 */
[C---:B---3--:R-:W-:Y:S01]  /*b2e0*/  HMMA.16816.F32.BF16 R20, R24.reuse, R8, R20 ;  /* 0x000000081814723c */ /* 0x048fe20000041814 */
[----:B------:R-:W-:Y:S02]  /*b2f0*/  FADD.FTZ R112, R112, R113 ;  /* 0x0000007170707221 */ /* 0x000fe40000010000 */
[--C-:B------:R-:W-:Y:S02]  /*b300*/  FFMA.FTZ R41, R45, c[0x0][0x23c], -R150.reuse ;  /* 0x00008f002d297a23 */ /* 0x100fe40000010896 */
[--C-:B------:R-:W-:Y:S01]  /*b310*/  FFMA.FTZ R43, R36, c[0x0][0x23c], -R3.reuse ;  /* 0x00008f00242b7a23 */ /* 0x100fe20000010803 */
[----:B------:R-:W-:Y:S01]  /*b320*/  MUFU.EX2 R78, R78 ;  /* 0x0000004e004e7308 */ /* 0x000fe20000000800 */
[----:B------:R-:W-:Y:S01]  /*b330*/  FFMA.FTZ R77, R169, c[0x0][0x23c], -R150 ;  /* 0x00008f00a94d7a23 */ /* 0x000fe20000010896 */
[----:B------:R-:W-:Y:S01]  /*b340*/  HMMA.16816.F32.BF16 R4, R24, R10, R4 ;  /* 0x0000000a1804723c */ /* 0x000fe20000041804 */
[----:B------:R-:W3:Y:S01]  /*b350*/  LDSM.16.MT88.4 R8, [R208+0x6800] ;  /* 0x00680000d008783b */ /* 0x000ee20000004200 */
[----:B------:R-:W-:-:S02]  /*b360*/  FFMA.FTZ R32, R32, c[0x0][0x23c], -R3 ;  /* 0x00008f0020207a23 */ /* 0x000fc40000010803 */
[--C-:B------:R-:W-:Y:S02]  /*b370*/  FFMA.FTZ R36, R40, c[0x0][0x23c], -R3.reuse ;  /* 0x00008f0028247a23 */ /* 0x100fe40000010803 */
[----:B------:R-:W4:Y:S01]  /*b380*/  MUFU.EX2 R79, R79 ;  /* 0x0000004f004f7308 */ /* 0x000f220000000800 */
[--C-:B------:R-:W-:Y:S01]  /*b390*/  FFMA.FTZ R45, R44, c[0x0][0x23c], -R3.reuse ;  /* 0x00008f002c2d7a23 */ /* 0x100fe20000010803 */
[----:B-----5:R-:W-:Y:S01]  /*b3a0*/  HMMA.16816.F32.BF16 R136, R24, R12, R136 ;  /* 0x0000000c1888723c */ /* 0x020fe20000041888 */
[----:B------:R-:W-:Y:S02]  /*b3b0*/  FFMA.FTZ R50, R50, c[0x0][0x23c], -R3 ;  /* 0x00008f0032327a23 */ /* 0x000fe40000010803 */
[----:B------:R-:W-:-:S03]  /*b3c0*/  FFMA.FTZ R233, R56, c[0x0][0x23c], -R150 ;  /* 0x00008f0038e97a23 */ /* 0x000fc60000010896 */
[----:B------:R-:W-:Y:S02]  /*b3d0*/  MUFU.EX2 R76, R76 ;  /* 0x0000004c004c7308 */ /* 0x000fe40000000800 */
[----:B------:R-:W-:Y:S01]  /*b3e0*/  HMMA.16816.F32.BF16 R132, R24, R14, R132 ;  /* 0x0000000e1884723c */ /* 0x000fe20000041884 */
[----:B------:R-:W5:Y:S05]  /*b3f0*/  LDSM.16.MT88.4 R12, [R209+0x6c00] ;  /* 0x006c0000d10c783b */ /* 0x000f6a0000004200 */
[----:B------:R-:W2:Y:S01]  /*b400*/  MUFU.EX2 R147, R147 ;  /* 0x0000009300937308 */ /* 0x000ea20000000800 */
        /* <DEDUP_REMOVED lines=8> */
[C---:B-1----:R-:W-:Y:S01]  /*b490*/  HMMA.16816.F32.BF16 R20, R24.reuse, R16, R20 ;  /* 0x000000101814723c */ /* 0x042fe20000041814 */
[----:B------:R-:W-:Y:S01]  /*b4a0*/  FADD.FTZ R104, R104, R105 ;  /* 0x0000006968687221 */ /* 0x000fe20000010000 */
[----:B------:R-:W1:Y:S06]  /*b4b0*/  MUFU.EX2 R84, R84 ;  /* 0x0000005400547308 */ /* 0x000e6c0000000800 */
[C---:B------:R-:W-:Y:S01]  /*b4c0*/  HMMA.16816.F32.BF16 R4, R24.reuse, R18, R4 ;  /* 0x000000121804723c */ /* 0x040fe20000041804 */
[----:B------:R-:W1:Y:S01]  /*b4d0*/  LDSM.16.MT88.4 R16, [R208+0x6c00] ;  /* 0x006c0000d010783b */ /* 0x000e620000004200 */
[----:B------:R-:W-:Y:S06]  /*b4e0*/  MUFU.EX2 R81, R81 ;  /* 0x0000005100517308 */ /* 0x000fec0000000800 */
        /* <DEDUP_REMOVED lines=8> */
[----:B------:R-:W1:Y:S01]  /*b570*/  MUFU.EX2 R71, R71 ;  /* 0x0000004700477308 */ /* 0x000e620000000800 */
[----:B------:R-:W-:Y:S01]  /*b580*/  F2FP.BF16.PACK_AB R26, R96, R97 ;  /* 0x00000061601a723e */ /* 0x000fe200000010ff */
[----:B------:R-:W-:Y:S01]  /*b590*/  FADD.FTZ R98, R98, R99 ;  /* 0x0000006362627221 */ /* 0x000fe20000010000 */
[----:B--2---:R-:W-:-:S03]  /*b5a0*/  F2FP.BF16.PACK_AB R27, R83, R82 ;  /* 0x00000052531b723e */ /* 0x004fc600000010ff */
[----:B------:R-:W-:Y:S02]  /*b5b0*/  FADD.FTZ R97, R97, R98 ;  /* 0x0000006261617221 */ /* 0x000fe40000010000 */
[----:B------:R-:W-:Y:S02]  /*b5c0*/  MUFU.EX2 R66, R66 ;  /* 0x0000004200427308 */ /* 0x000fe40000000800 */
[----:B-----5:R-:W-:Y:S01]  /*b5d0*/  HMMA.16816.F32.BF16 R20, R24, R12, R20 ;  /* 0x0000000c1814723c */ /* 0x020fe20000041814 */
[----:B------:R-:W-:-:S05]  /*b5e0*/  FADD.FTZ R96, R96, R97 ;  /* 0x0000006160607221 */ /* 0x000fca0000010000 */
[----:B------:R-:W2:Y:S02]  /*b5f0*/  MUFU.EX2 R67, R67 ;  /* 0x0000004300437308 */ /* 0x000ea40000000800 */
[C---:B------:R-:W-:Y:S01]  /*b600*/  HMMA.16816.F32.BF16 R4, R24.reuse, R14, R4 ;  /* 0x0000000e1804723c */ /* 0x040fe20000041804 */
[----:B------:R-:W5:Y:S05]  /*b610*/  LDSM.16.MT88.4 R12, [R208+0x7000] ;  /* 0x00700000d00c783b */ /* 0x000f6a0000004200 */
[----:B------:R-:W-:Y:S02]  /*b620*/  MUFU.EX2 R75, R75 ;  /* 0x0000004b004b7308 */ /* 0x000fe40000000800 */
[C---:B-1----:R-:W-:Y:S06]  /*b630*/  HMMA.16816.F32.BF16 R136, R24.reuse, R16, R136 ;  /* 0x000000101888723c */ /* 0x042fec0000041888 */
[----:B------:R-:W1:Y:S02]  /*b640*/  MUFU.EX2 R74, R74 ;  /* 0x0000004a004a7308 */ /* 0x000e640000000800 */
[----:B------:R-:W-:Y:S01]  /*b650*/  HMMA.16816.F32.BF16 R132, R24, R18, R132 ;  /* 0x000000121884723c */ /* 0x000fe20000041884 */
[----:B------:R-:W1:Y:S05]  /*b660*/  LDSM.16.MT88.4 R16, [R209+0x7400] ;  /* 0x00740000d110783b */ /* 0x000e6a0000004200 */
[----:B------:R-:W-:Y:S01]  /*b670*/  MUFU.EX2 R73, R73 ;  /* 0x0000004900497308 */ /* 0x000fe20000000800 */
[----:B------:R-:W-:Y:S01]  /*b680*/  F2FP.BF16.PACK_AB R24, R92, R93 ;  /* 0x0000005d5c18723e */ /* 0x000fe200000010ff */
[----:B------:R-:W-:Y:S01]  /*b690*/  FADD.FTZ R93, R93, R96 ;  /* 0x000000605d5d7221 */ /* 0x000fe20000010000 */
[----:B----4-:R-:W-:-:S02]  /*b6a0*/  F2FP.BF16.PACK_AB R25, R79, R78 ;  /* 0x0000004e4f19723e */ /* 0x010fc400000010ff */
[----:B------:R-:W-:Y:S01]  /*b6b0*/  F2FP.BF16.PACK_AB R26, R88, R89 ;  /* 0x00000059581a723e */ /* 0x000fe200000010ff */
[----:B------:R-:W-:Y:S01]  /*b6c0*/  FADD.FTZ R92, R92, R93 ;  /* 0x0000005d5c5c7221 */ /* 0x000fe20000010000 */
[----:B------:R-:W-:Y:S01]  /*b6d0*/  F2FP.BF16.PACK_AB R27, R147, R76 ;  /* 0x0000004c931b723e */ /* 0x000fe200000010ff */
[----:B------:R-:W-:Y:S02]  /*b6e0*/  MUFU.EX2 R72, R72 ;  /* 0x0000004800487308 */ /* 0x000fe40000000800 */
[----:B------:R-:W-:-:S04]  /*b6f0*/  FADD.FTZ R89, R89, R92 ;  /* 0x0000005c59597221 */ /* 0x000fc80000010000 */
[C---:B---3--:R-:W-:Y:S01]  /*b700*/  HMMA.16816.F32.BF16 R20, R24.reuse, R8, R20 ;  /* 0x000000081814723c */ /* 0x048fe20000041814 */
[----:B------:R-:W-:Y:S01]  /*b710*/  FADD.FTZ R88, R88, R89 ;  /* 0x0000005958587221 */ /* 0x000fe20000010000 */
[----:B------:R-:W-:Y:S06]  /*b720*/  MUFU.EX2 R62, R62 ;  /* 0x0000003e003e7308 */ /* 0x000fec0000000800 */
[C---:B------:R-:W-:Y:S01]  /*b730*/  HMMA.16816.F32.BF16 R4, R24.reuse, R10, R4 ;  /* 0x0000000a1804723c */ /* 0x040fe20000041804 */
[----:B------:R-:W3:Y:S01]  /*b740*/  LDSM.16.MT88.4 R8, [R208+0x7400] ;  /* 0x00740000d008783b */ /* 0x000ee20000004200 */
[----:B------:R-:W4:Y:S06]  /*b750*/  MUFU.EX2 R63, R63 ;  /* 0x0000003f003f7308 */ /* 0x000f2c0000000800 */
[C---:B-----5:R-:W-:Y:S02]  /*b760*/  HMMA.16816.F32.BF16 R136, R24.reuse, R12, R136 ;  /* 0x0000000c1888723c */ /* 0x060fe40000041888 */
[----:B------:R-:W-:Y:S06]  /*b770*/  MUFU.EX2 R58, R58 ;  /* 0x0000003a003a7308 */ /* 0x000fec0000000800 */
[----:B------:R-:W-:Y:S01]  /*b780*/  HMMA.16816.F32.BF16 R132, R24, R14, R132 ;  /* 0x0000000e1884723c */ /* 0x000fe20000041884 */
[----:B------:R-:W5:Y:S01]  /*b790*/  LDSM.16.MT88.4 R12, [R209+0x7800] ;  /* 0x00780000d10c783b */ /* 0x000f620000004200 */
[----:B------:R-:W1:Y:S05]  /*b7a0*/  MUFU.EX2 R59, R59 ;  /* 0x0000003b003b7308 */ /* 0x000e6a0000000800 */
[----:B------:R-:W-:Y:S01]  /*b7b0*/  F2FP.BF16.PACK_AB R24, R84, R85 ;  /* 0x000000555418723e */ /* 0x000fe200000010ff */
[----:B------:R-:W-:Y:S01]  /*b7c0*/  FADD.FTZ R85, R85, R88 ;  /* 0x0000005855557221 */ /* 0x000fe20000010000 */
[----:B------:R-:W-:Y:S01]  /*b7d0*/  F2FP.BF16.PACK_AB R25, R71, R70 ;  /* 0x000000464719723e */ /* 0x000fe200000010ff */
[----:B------:R-:W-:Y:S01]  /*b7e0*/  MUFU.EX2 R69, R69 ;  /* 0x0000004500457308 */ /* 0x000fe20000000800 */
[----:B------:R-:W-:Y:S01]  /*b7f0*/  F2FP.BF16.PACK_AB R26, R80, R81 ;  /* 0x00000051501a723e */ /* 0x000fe200000010ff */
[----:B------:R-:W-:Y:S01]  /*b800*/  FADD.FTZ R84, R84, R85 ;  /* 0x0000005554547221 */ /* 0x000fe20000010000 */
[----:B--2---:R-:W-:-:S03]  /*b810*/  F2FP.BF16.PACK_AB R27, R67, R66 ;  /* 0x00000042431b723e */ /* 0x004fc600000010ff */
[----:B------:R-:W-:Y:S02]  /*b820*/  FADD.FTZ R81, R81, R84 ;  /* 0x0000005451517221 */ /* 0x000fe40000010000 */
[----:B------:R-:W2:Y:S02]  /*b830*/  MUFU.EX2 R68, R68 ;  /* 0x0000004400447308 */ /* 0x000ea40000000800 */
[----:B-1----:R-:W-:Y:S01]  /*b840*/  HMMA.16816.F32.BF16 R20, R24, R16, R20 ;  /* 0x000000101814723c */ /* 0x002fe20000041814 */
[----:B------:R-:W-:-:S05]  /*b850*/  FADD.FTZ R80, R80, R81 ;  /* 0x0000005150507221 */ /* 0x000fca0000010000 */
[----:B------:R-:W-:Y:S02]  /*b860*/  MUFU.EX2 R65, R65 ;  /* 0x0000004100417308 */ /* 0x000fe40000000800 */
[C---:B------:R-:W-:Y:S01]  /*b870*/  HMMA.16816.F32.BF16 R4, R24.reuse, R18, R4 ;  /* 0x000000121804723c */ /* 0x040fe20000041804 */
[----:B------:R-:W1:Y:S05]  /*b880*/  LDSM.16.MT88.4 R16, [R208+0x7800] ;  /* 0x00780000d010783b */ /* 0x000e6a0000004200 */
[----:B------:R-:W-:Y:S02]  /*b890*/  MUFU.EX2 R64, R64 ;  /* 0x0000004000407308 */ /* 0x000fe40000000800 */
[C---:B---3--:R-:W-:Y:S06]  /*b8a0*/  HMMA.16816.F32.BF16 R136, R24.reuse, R8, R136 ;  /* 0x000000081888723c */ /* 0x048fec0000041888 */
[----:B------:R-:W-:Y:S01]  /*b8b0*/  MUFU.EX2 R33, R33 ;  /* 0x0000002100217308 */ /* 0x000fe20000000800 */
[----:B------:R-:W-:Y:S01]  /*b8c0*/  F2FP.BF16.PACK_AB R8, R74, R75 ;  /* 0x0000004b4a08723e */ /* 0x000fe200000010ff */
[----:B------:R-:W-:Y:S01]  /*b8d0*/  HMMA.16816.F32.BF16 R132, R24, R10, R132 ;  /* 0x0000000a1884723c */ /* 0x000fe20000041884 */
[----:B----4-:R-:W-:Y:S01]  /*b8e0*/  F2FP.BF16.PACK_AB R9, R63, R62 ;  /* 0x0000003e3f09723e */ /* 0x010fe200000010ff */
[----:B------:R-:W3:Y:S01]  /*b8f0*/  LDSM.16.MT88.4 R24, [R209+0x7c00] ;  /* 0x007c0000d118783b */ /* 0x000ee20000004200 */
[----:B------:R-:W-:-:S03]  /*b900*/  FADD.FTZ R75, R75, R80 ;  /* 0x000000504b4b7221 */ /* 0x000fc60000010000 */
[----:B------:R-:W4:Y:S01]  /*b910*/  MUFU.EX2 R2, R2 ;  /* 0x0000000200027308 */ /* 0x000f220000000800 */
[----:B------:R-:W-:Y:S01]  /*b920*/  F2FP.BF16.PACK_AB R10, R72, R73 ;  /* 0x00000049480a723e */ /* 0x000fe200000010ff */
[----:B------:R-:W-:Y:S01]  /*b930*/  FADD.FTZ R74, R74, R75 ;  /* 0x0000004b4a4a7221 */ /* 0x000fe20000010000 */
[----:B------:R-:W-:-:S03]  /*b940*/  F2FP.BF16.PACK_AB R11, R59, R58 ;  /* 0x0000003a3b0b723e */ /* 0x000fc600000010ff */
[----:B------:R-:W-:Y:S02]  /*b950*/  FADD.FTZ R73, R73, R74 ;  /* 0x0000004a49497221 */ /* 0x000fe40000010000 */
[----:B------:R-:W-:Y:S02]  /*b960*/  MUFU.EX2 R52, R52 ;  /* 0x0000003400347308 */ /* 0x000fe40000000800 */
[----:B-----5:R-:W-:Y:S01]  /*b970*/  HMMA.16816.F32.BF16 R20, R8, R12, R20 ;  /* 0x0000000c0814723c */ /* 0x020fe20000041814 */
[----:B------:R-:W-:-:S05]  /*b980*/  FADD.FTZ R72, R72, R73 ;  /* 0x0000004948487221 */ /* 0x000fca0000010000 */
[----:B------:R-:W5:Y:S02]  /*b990*/  MUFU.EX2 R53, R53 ;  /* 0x0000003500357308 */ /* 0x000f640000000800 */
[C---:B------:R-:W-:Y:S01]  /*b9a0*/  HMMA.16816.F32.BF16 R4, R8.reuse, R14, R4 ;  /* 0x0000000e0804723c */ /* 0x040fe20000041804 */
[----:B------:R-:W3:Y:S05]  /*b9b0*/  LDSM.16.MT88.4 R12, [R208+0x7c00] ;  /* 0x007c0000d00c783b */ /* 0x000eea0000004200 */
[----:B------:R-:W-:Y:S02]  /*b9c0*/  MUFU.EX2 R61, R61 ;  /* 0x0000003d003d7308 */ /* 0x000fe40000000800 */
[C---:B-1----:R-:W-:Y:S06]  /*b9d0*/  HMMA.16816.F32.BF16 R136, R8.reuse, R16, R136 ;  /* 0x000000100888723c */ /* 0x042fec0000041888 */
[----:B------:R-:W1:Y:S02]  /*b9e0*/  MUFU.EX2 R0, R0 ;  /* 0x0000000000007308 */ /* 0x000e640000000800 */
[----:B------:R-:W-:Y:S01]  /*b9f0*/  HMMA.16816.F32.BF16 R132, R8, R18, R132 ;  /* 0x000000120884723c */ /* 0x000fe20000041884 */
[----:B------:R-:W1:Y:S05]  /*ba00*/  LDSM.16.MT88.4 R16, [R209+0x8000] ;  /* 0x00800000d110783b */ /* 0x000e6a0000004200 */
[----:B------:R-:W-:Y:S01]  /*ba10*/  MUFU.EX2 R28, R28 ;  /* 0x0000001c001c7308 */ /* 0x000fe20000000800 */
[----:B--2---:R-:W-:Y:S01]  /*ba20*/  F2FP.BF16.PACK_AB R8, R68, R69 ;  /* 0x000000454408723e */ /* 0x004fe200000010ff */
[----:B------:R-:W-:Y:S01]  /*ba30*/  FADD.FTZ R69, R69, R72 ;  /* 0x0000004845457221 */ /* 0x000fe20000010000 */
[----:B----4-:R-:W-:-:S02]  /*ba40*/  F2FP.BF16.PACK_AB R9, R2, R33 ;  /* 0x000000210209723e */ /* 0x010fc400000010ff */
[----:B------:R-:W-:Y:S01]  /*ba50*/  F2FP.BF16.PACK_AB R10, R64, R65 ;  /* 0x00000041400a723e */ /* 0x000fe200000010ff */
[----:B------:R-:W-:Y:S01]  /*ba60*/  FADD.FTZ R68, R68, R69 ;  /* 0x0000004544447221 */ /* 0x000fe20000010000 */
[----:B-----5:R-:W-:Y:S01]  /*ba70*/  F2FP.BF16.PACK_AB R11, R53, R52 ;  /* 0x00000034350b723e */ /* 0x020fe200000010ff */
[----:B------:R-:W-:Y:S02]  /*ba80*/  MUFU.EX2 R115, R115 ;  /* 0x0000007300737308 */ /* 0x000fe40000000800 */
[----:B------:R-:W-:-:S04]  /*ba90*/  FADD.FTZ R65, R65, R68 ;  /* 0x0000004441417221 */ /* 0x000fc80000010000 */
[C---:B---3--:R-:W-:Y:S01]  /*baa0*/  HMMA.16816.F32.BF16 R20, R8.reuse, R24, R20 ;  /* 0x000000180814723c */ /* 0x048fe20000041814 */
[----:B------:R-:W-:Y:S01]  /*bab0*/  FADD.FTZ R64, R64, R65 ;  /* 0x0000004140407221 */ /* 0x000fe20000010000 */
[----:B------:R-:W-:Y:S05]  /*bac0*/  MUFU.EX2 R46, R46 ;  /* 0x0000002e002e7308 */ /* 0x000fea0000000800 */
[----:B------:R-:W-:Y:S01]  /*bad0*/  FADD.FTZ R24, R106, R111 ;  /* 0x0000006f6a187221 */ /* 0x000fe20000010000 */
[----:B------:R-:W-:Y:S02]  /*bae0*/  HMMA.16816.F32.BF16 R136, R8, R12, R136 ;  /* 0x0000000c0888723c */ /* 0x000fe40000041888 */
[----:B------:R-:W2:Y:S01]  /*baf0*/  MUFU.EX2 R29, R47 ;  /* 0x0000002f001d7308 */ /* 0x000ea20000000800 */
[----:B------:R-:W-:-:S04]  /*bb00*/  FADD.FTZ R24, R119, R24 ;  /* 0x0000001877187221 */ /* 0x000fc80000010000 */
[----:B------:R-:W-:Y:S01]  /*bb10*/  FADD.FTZ R13, R125, R24 ;  /* 0x000000187d0d7221 */ /* 0x000fe20000010000 */
[----:B------:R-:W-:Y:S01]  /*bb20*/  HMMA.16816.F32.BF16 R4, R8, R26, R4 ;  /* 0x0000001a0804723c */ /* 0x000fe20000041804 */
[----:B------:R-:W3:Y:S01]  /*bb30*/  LDSM.16.MT88.4 R24, [R208+0x8000] ;  /* 0x00800000d018783b */ /* 0x000ee20000004200 */
[----:B------:R-:W-:Y:S01]  /*bb40*/  MUFU.EX2 R30, R30 ;  /* 0x0000001e001e7308 */ /* 0x000fe20000000800 */
[----:B------:R-:W-:-:S04]  /*bb50*/  FADD.FTZ R13, R102, R13 ;  /* 0x0000000d660d7221 */ /* 0x000fc80000010000 */
[----:B------:R-:W-:Y:S01]  /*bb60*/  FADD.FTZ R100, R100, R13 ;  /* 0x0000000d64647221 */ /* 0x000fe20000010000 */
[----:B------:R-:W-:Y:S01]  /*bb70*/  HMMA.16816.F32.BF16 R132, R8, R14, R132 ;  /* 0x0000000e0884723c */ /* 0x000fe20000041884 */
[----:B------:R-:W-:Y:S01]  /*bb80*/  LDSM.16.MT88.4 R12, [R209+0x8400] ;  /* 0x00840000d10c783b */ /* 0x000fe20000004200 */
[----:B------:R-:W4:Y:S01]  /*bb90*/  MUFU.EX2 R31, R31 ;  /* 0x0000001f001f7308 */ /* 0x000f220000000800 */
[----:B------:R-:W-:-:S04]  /*bba0*/  FADD.FTZ R100, R101, R100 ;  /* 0x0000006465647221 */ /* 0x000fc80000010000 */
[----:B------:R-:W-:Y:S01]  /*bbb0*/  FADD.FTZ R103, R103, R100 ;  /* 0x0000006467677221 */ /* 0x000fe20000010000 */
[----:B-1----:R-:W-:Y:S02]  /*bbc0*/  F2FP.BF16.PACK_AB R8, R0, R61 ;  /* 0x0000003d0008723e */ /* 0x002fe400000010ff */
[----:B--2---:R-:W-:Y:S01]  /*bbd0*/  F2FP.BF16.PACK_AB R9, R29, R46 ;  /* 0x0000002e1d09723e */ /* 0x004fe200000010ff */
[----:B------:R-:W-:Y:S01]  /*bbe0*/  FADD.FTZ R103, R94, R103 ;  /* 0x000000675e677221 */ /* 0x000fe20000010000 */
[----:B------:R-:W-:Y:S01]  /*bbf0*/  F2FP.BF16.PACK_AB R10, R115, R28 ;  /* 0x0000001c730a723e */ /* 0x000fe200000010ff */
[----:B------:R-:W-:Y:S02]  /*bc00*/  MUFU.EX2 R107, R107 ;  /* 0x0000006b006b7308 */ /* 0x000fe40000000800 */
[----:B------:R-:W-:Y:S01]  /*bc10*/  FADD.FTZ R90, R90, R103 ;  /* 0x000000675a5a7221 */ /* 0x000fe20000010000 */
[----:B----4-:R-:W-:-:S03]  /*bc20*/  F2FP.BF16.PACK_AB R11, R31, R30 ;  /* 0x0000001e1f0b723e */ /* 0x010fc600000010ff */
[----:B------:R-:W-:Y:S02]  /*bc30*/  FADD.FTZ R91, R91, R90 ;  /* 0x0000005a5b5b7221 */ /* 0x000fe40000010000 */
[----:B------:R-:W1:Y:S02]  /*bc40*/  MUFU.EX2 R114, R114 ;  /* 0x0000007200727308 */ /* 0x000e640000000800 */
[----:B------:R-:W-:Y:S01]  /*bc50*/  FADD.FTZ R86, R86, R91 ;  /* 0x0000005b56567221 */ /* 0x000fe20000010000 */
[C---:B------:R-:W-:Y:S03]  /*bc60*/  HMMA.16816.F32.BF16 R20, R8.reuse, R16, R20 ;  /* 0x000000100814723c */ /* 0x040fe60000041814 */
[----:B------:R-:W-:Y:S02]  /*bc70*/  FADD.FTZ R87, R87, R86 ;  /* 0x0000005657577221 */ /* 0x000fe40000010000 */
[----:B------:R-:W-:Y:S02]  /*bc80*/  MUFU.EX2 R95, R95 ;  /* 0x0000005f005f7308 */ /* 0x000fe40000000800 */
[----:B------:R-:W-:Y:S01]  /*bc90*/  FADD.FTZ R82, R82, R87 ;  /* 0x0000005752527221 */ /* 0x000fe20000010000 */
[----:B------:R-:W-:Y:S01]  /*bca0*/  HMMA.16816.F32.BF16 R4, R8, R18, R4 ;  /* 0x000000120804723c */ /* 0x000fe20000041804 */
[----:B------:R-:W2:Y:S02]  /*bcb0*/  LDSM.16.MT88.4 R16, [R208+0x8400] ;  /* 0x00840000d010783b */ /* 0x000ea40000004200 */
[----:B------:R-:W-:-:S02]  /*bcc0*/  FADD.FTZ R83, R83, R82 ;  /* 0x0000005253537221 */ /* 0x000fc40000010000 */
[----:B------:R-:W4:Y:S02]  /*bcd0*/  MUFU.EX2 R154, R154 ;  /* 0x0000009a009a7308 */ /* 0x000f240000000800 */
[----:B------:R-:W-:Y:S01]  /*bce0*/  FADD.FTZ R78, R78, R83 ;  /* 0x000000534e4e7221 */ /* 0x000fe20000010000 */
[C---:B---3--:R-:W-:Y:S03]  /*bcf0*/  HMMA.16816.F32.BF16 R132, R8.reuse, R26, R132 ;  /* 0x0000001a0884723c */ /* 0x048fe60000041884 */
[----:B------:R-:W-:Y:S02]  /*bd00*/  FADD.FTZ R79, R79, R78 ;  /* 0x0000004e4f4f7221 */ /* 0x000fe40000010000 */
[----:B------:R-:W-:Y:S02]  /*bd10*/  MUFU.EX2 R38, R38 ;  /* 0x0000002600267308 */ /* 0x000fe40000000800 */
[----:B------:R-:W-:Y:S01]  /*bd20*/  FADD.FTZ R76, R76, R79 ;  /* 0x0000004f4c4c7221 */ /* 0x000fe20000010000 */
[----:B------:R-:W-:Y:S01]  /*bd30*/  HMMA.16816.F32.BF16 R136, R8, R24, R136 ;  /* 0x000000180888723c */ /* 0x000fe20000041888 */
[----:B------:R-:W3:Y:S02]  /*bd40*/  LDSM.16.MT88.4 R24, [R209+0x8800] ;  /* 0x00880000d118783b */ /* 0x000ee40000004200 */
[----:B------:R-:W-:-:S02]  /*bd50*/  FADD.FTZ R147, R147, R76 ;  /* 0x0000004c93937221 */ /* 0x000fc40000010000 */
[----:B------:R-:W5:Y:S02]  /*bd60*/  MUFU.EX2 R39, R39 ;  /* 0x0000002700277308 */ /* 0x000f640000000800 */
[----:B------:R-:W-:Y:S01]  /*bd70*/  FADD.FTZ R70, R70, R147 ;  /* 0x0000009346467221 */ /* 0x000fe20000010000 */
[----:B-1----:R-:W-:Y:S02]  /*bd80*/  F2FP.BF16.PACK_AB R8, R114, R107 ;  /* 0x0000006b7208723e */ /* 0x002fe400000010ff */
[----:B----4-:R-:W-:Y:S01]  /*bd90*/  F2FP.BF16.PACK_AB R10, R154, R95 ;  /* 0x0000005f9a0a723e */ /* 0x010fe200000010ff */
[----:B------:R-:W-:Y:S02]  /*bda0*/  FADD.FTZ R71, R71, R70 ;  /* 0x0000004647477221 */ /* 0x000fe40000010000 */
[----:B------:R-:W-:Y:S02]  /*bdb0*/  MUFU.EX2 R34, R34 ;  /* 0x0000002200227308 */ /* 0x000fe40000000800 */
[----:B------:R-:W-:-:S04]  /*bdc0*/  FADD.FTZ R66, R66, R71 ;  /* 0x0000004742427221 */ /* 0x000fc80000010000 */
[----:B------:R-:W-:Y:S02]  /*bdd0*/  FADD.FTZ R67, R67, R66 ;  /* 0x0000004243437221 */ /* 0x000fe40000010000 */
[----:B------:R-:W1:Y:S01]  /*bde0*/  MUFU.EX2 R35, R35 ;  /* 0x0000002300237308 */ /* 0x000e620000000800 */
[----:B-----5:R-:W-:Y:S01]  /*bdf0*/  F2FP.BF16.PACK_AB R9, R39, R38 ;  /* 0x000000262709723e */ /* 0x020fe200000010ff */
[----:B------:R-:W-:-:S04]  /*be00*/  FADD.FTZ R62, R62, R67 ;  /* 0x000000433e3e7221 */ /* 0x000fc80000010000 */
[----:B------:R-:W-:Y:S02]  /*be10*/  FADD.FTZ R63, R63, R62 ;  /* 0x0000003e3f3f7221 */ /* 0x000fe40000010000 */
[----:B------:R-:W-:Y:S01]  /*be20*/  MUFU.EX2 R77, R77 ;  /* 0x0000004d004d7308 */ /* 0x000fe20000000800 */
[----:B-1----:R-:W-:-:S07]  /*be30*/  F2FP.BF16.PACK_AB R11, R35, R34 ;  /* 0x00000022230b723e */ /* 0x002fce00000010ff */
[----:B------:R-:W1:Y:S01]  /*be40*/  MUFU.EX2 R158, R146 ;  /* 0x00000092009e7308 */ /* 0x000e620000000800 */
[C---:B--2---:R-:W-:Y:S07]  /*be50*/  HMMA.16816.F32.BF16 R132, R8.reuse, R18, R132 ;  /* 0x000000120884723c */ /* 0x044fee0000041884 */
[----:B------:R-:W-:Y:S01]  /*be60*/  MUFU.EX2 R37, R37 ;  /* 0x0000002500257308 */ /* 0x000fe20000000800 */
[----:B------:R-:W-:Y:S01]  /*be70*/  FADD.FTZ R18, R58, R63 ;  /* 0x0000003f3a127221 */ /* 0x000fe20000010000 */
[----:B------:R-:W-:Y:S01]  /*be80*/  HMMA.16816.F32.BF16 R20, R8, R12, R20 ;  /* 0x0000000c0814723c */ /* 0x000fe20000041814 */
[----:B------:R-:W-:-:S05]  /*be90*/  FADD.FTZ R19, R61, R64 ;  /* 0x000000403d137221 */ /* 0x000fca0000010000 */
[----:B------:R-:W2:Y:S01]  /*bea0*/  MUFU.EX2 R42, R42 ;  /* 0x0000002a002a7308 */ /* 0x000ea20000000800 */
[----:B------:R-:W-:Y:S02]  /*beb0*/  FADD.FTZ R18, R59, R18 ;  /* 0x000000123b127221 */ /* 0x000fe40000010000 */
[----:B------:R-:W-:Y:S02]  /*bec0*/  FADD.FTZ R19, R0, R19 ;  /* 0x0000001300137221 */ /* 0x000fe40000010000 */
[----:B------:R-:W-:Y:S01]  /*bed0*/  FADD.FTZ R33, R33, R18 ;  /* 0x0000001221217221 */ /* 0x000fe20000010000 */
[----:B------:R-:W-:Y:S01]  /*bee0*/  HMMA.16816.F32.BF16 R4, R8, R14, R4 ;  /* 0x0000000e0804723c */ /* 0x000fe20000041804 */
[----:B------:R-:W4:Y:S01]  /*bef0*/  LDSM.16.MT88.4 R12, [R208+0x8800] ;  /* 0x00880000d00c783b */ /* 0x000f220000004200 */
[----:B------:R-:W-:Y:S01]  /*bf00*/  MUFU.EX2 R32, R32 ;  /* 0x0000002000207308 */ /* 0x000fe20000000800 */
[----:B------:R-:W-:Y:S02]  /*bf10*/  FADD.FTZ R33, R2, R33 ;  /* 0x0000002102217221 */ /* 0x000fe40000010000 */
[----:B------:R-:W-:-:S02]  /*bf20*/  FADD.FTZ R0, R28, R19 ;  /* 0x000000131c007221 */ /* 0x000fc40000010000 */
[----:B------:R-:W-:Y:S01]  /*bf30*/  FADD.FTZ R52, R52, R33 ;  /* 0x0000002134347221 */ /* 0x000fe20000010000 */
[----:B------:R-:W-:Y:S01]  /*bf40*/  HMMA.16816.F32.BF16 R136, R8, R16, R136 ;  /* 0x000000100888723c */ /* 0x000fe20000041888 */
[----:B------:R-:W-:Y:S01]  /*bf50*/  FFMA.FTZ R2, R57, c[0x0][0x23c], -R3 ;  /* 0x00008f0039027a23 */ /* 0x000fe20000010803 */
[----:B------:R-:W5:Y:S01]  /*bf60*/  MUFU.EX2 R43, R43 ;  /* 0x0000002b002b7308 */ /* 0x000f620000000800 */
[----:B------:R-:W-:Y:S02]  /*bf70*/  FADD.FTZ R53, R53, R52 ;  /* 0x0000003435357221 */ /* 0x000fe40000010000 */
[----:B------:R-:W-:Y:S02]  /*bf80*/  FADD.FTZ R0, R115, R0 ;  /* 0x0000000073007221 */ /* 0x000fe40000010000 */
[----:B-1----:R-:W-:Y:S01]  /*bf90*/  F2FP.BF16.PACK_AB R8, R158, R77 ;  /* 0x0000004d9e08723e */ /* 0x002fe200000010ff */
[----:B------:R-:W-:Y:S01]  /*bfa0*/  FADD.FTZ R46, R46, R53 ;  /* 0x000000352e2e7221 */ /* 0x000fe20000010000 */
[----:B--2---:R-:W-:Y:S01]  /*bfb0*/  F2FP.BF16.PACK_AB R10, R42, R37 ;  /* 0x000000252a0a723e */ /* 0x004fe200000010ff */
[----:B------:R-:W-:Y:S01]  /*bfc0*/  MUFU.EX2 R36, R36 ;  /* 0x0000002400247308 */ /* 0x000fe20000000800 */
[----:B------:R-:W-:-:S02]  /*bfd0*/  FFMA.FTZ R17, R49, c[0x0][0x23c], -R3 ;  /* 0x00008f0031117a23 */ /* 0x000fc40000010803 */
[----:B------:R-:W-:Y:S02]  /*bfe0*/  FADD.FTZ R29, R29, R46 ;  /* 0x0000002e1d1d7221 */ /* 0x000fe40000010000 */
[----:B------:R-:W-:Y:S02]  /*bff0*/  FFMA.FTZ R16, R51, c[0x0][0x23c], -R150 ;  /* 0x00008f0033107a23 */ /* 0x000fe40000010896 */
[----:B------:R-:W-:Y:S01]  /*c000*/  FADD.FTZ R30, R30, R29 ;  /* 0x0000001d1e1e7221 */ /* 0x000fe20000010000 */
[----:B------:R-:W1:Y:S01]  /*c010*/  MUFU.EX2 R45, R45 ;  /* 0x0000002d002d7308 */ /* 0x000e620000000800 */
[----:B-----5:R-:W-:Y:S01]  /*c020*/  F2FP.BF16.PACK_AB R9, R43, R32 ;  /* 0x000000202b09723e */ /* 0x020fe200000010ff */
[----:B------:R-:W-:Y:S02]  /*c030*/  FFMA.FTZ R3, R60, c[0x0][0x23c], -R3 ;  /* 0x00008f003c037a23 */ /* 0x000fe40000010803 */
[----:B------:R-:W-:Y:S02]  /*c040*/  FADD.FTZ R31, R31, R30 ;  /* 0x0000001e1f1f7221 */ /* 0x000fe40000010000 */
[----:B------:R-:W-:-:S02]  /*c050*/  FADD.FTZ R107, R107, R0 ;  /* 0x000000006b6b7221 */ /* 0x000fc40000010000 */
[----:B------:R-:W-:Y:S01]  /*c060*/  FADD.FTZ R38, R38, R31 ;  /* 0x0000001f26267221 */ /* 0x000fe20000010000 */
[----:B------:R-:W-:Y:S01]  /*c070*/  MUFU.EX2 R41, R41 ;  /* 0x0000002900297308 */ /* 0x000fe20000000800 */
[----:B------:R-:W-:Y:S02]  /*c080*/  FADD.FTZ R114, R114, R107 ;  /* 0x0000006b72727221 */ /* 0x000fe40000010000 */
[----:B------:R-:W-:Y:S02]  /*c090*/  FADD.FTZ R39, R39, R38 ;  /* 0x0000002627277221 */ /* 0x000fe40000010000 */
[----:B------:R-:W-:Y:S01]  /*c0a0*/  FADD.FTZ R95, R95, R114 ;  /* 0x000000725f5f7221 */ /* 0x000fe20000010000 */
[----:B-1----:R-:W-:Y:S02]  /*c0b0*/  F2FP.BF16.PACK_AB R11, R45, R36 ;  /* 0x000000242d0b723e */ /* 0x002fe400000010ff */
[----:B------:R-:W1:Y:S01]  /*c0c0*/  MUFU.EX2 R48, R48 ;  /* 0x0000003000307308 */ /* 0x000e620000000800 */
        /* <DEDUP_REMOVED lines=10> */
[----:B------:R-:W2:Y:S01]  /*c170*/  LDSM.16.MT88.4 R4, [R208+0x8c00] ;  /* 0x008c0000d004783b */ /* 0x000ea20000004200 */
[----:B------:R-:W3:Y:S01]  /*c180*/  MUFU.EX2 R233, R233 ;  /* 0x000000e900e97308 */ /* 0x000ee20000000800 */
[----:B------:R-:W-:-:S02]  /*c190*/  FADD.FTZ R0, R36, R43 ;  /* 0x0000002b24007221 */ /* 0x000fc40000010000 */
[----:B------:R-:W-:Y:S02]  /*c1a0*/  FADD.FTZ R37, R37, R158 ;  /* 0x0000009e25257221 */ /* 0x000fe40000010000 */
[----:B------:R-:W-:Y:S01]  /*c1b0*/  FADD.FTZ R0, R45, R0 ;  /* 0x000000002d007221 */ /* 0x000fe20000010000 */
[C---:B----4-:R-:W-:Y:S01]  /*c1c0*/  HMMA.16816.F32.BF16 R136, R8.reuse, R12, R136 ;  /* 0x0000000c0888723c */ /* 0x050fe20000041888 */
[----:B------:R-:W-:Y:S01]  /*c1d0*/  FADD.FTZ R42, R42, R37 ;  /* 0x000000252a2a7221 */ /* 0x000fe20000010000 */
[----:B------:R-:W-:Y:S06]  /*c1e0*/  MUFU.EX2 R17, R17 ;  /* 0x0000001100117308 */ /* 0x000fec0000000800 */
[----:B------:R-:W-:Y:S02]  /*c1f0*/  HMMA.16816.F32.BF16 R132, R8, R14, R132 ;  /* 0x0000000e0884723c */ /* 0x000fe40000041884 */
[----:B------:R-:W4:Y:S05]  /*c200*/  MUFU.EX2 R18, R50 ;  /* 0x0000003200127308 */ /* 0x000f2a0000000800 */
[C---:B-1----:R-:W-:Y:S01]  /*c210*/  F2FP.BF16.PACK_AB R8, R48.reuse, R41 ;  /* 0x000000293008723e */ /* 0x042fe200000010ff */
[----:B------:R-:W-:Y:S01]  /*c220*/  FADD.FTZ R41, R41, R42 ;  /* 0x0000002a29297221 */ /* 0x000fe20000010000 */
[----:B---3--:R-:W-:Y:S01]  /*c230*/  F2FP.BF16.PACK_AB R10, R233, R16 ;  /* 0x00000010e90a723e */ /* 0x008fe200000010ff */
[----:B------:R-:W-:Y:S02]  /*c240*/  MUFU.EX2 R2, R2 ;  /* 0x0000000200027308 */ /* 0x000fe40000000800 */
[----:B------:R-:W-:-:S04]  /*c250*/  FADD.FTZ R41, R48, R41 ;  /* 0x0000002930297221 */ /* 0x000fc80000010000 */
[----:B------:R-:W-:Y:S02]  /*c260*/  FADD.FTZ R16, R16, R41 ;  /* 0x0000002910107221 */ /* 0x000fe40000010000 */
[----:B------:R-:W1:Y:S01]  /*c270*/  MUFU.EX2 R3, R3 ;  /* 0x0000000300037308 */ /* 0x000e620000000800 */
[C---:B----4-:R-:W-:Y:S01]  /*c280*/  F2FP.BF16.PACK_AB R9, R18.reuse, R17 ;  /* 0x000000111209723e */ /* 0x050fe200000010ff */
[----:B------:R-:W-:Y:S01]  /*c290*/  FADD.FTZ R17, R17, R0 ;  /* 0x0000000011117221 */ /* 0x000fe20000010000 */
[----:B------:R-:W-:Y:S01]  /*c2a0*/  MOV R0, R149 ;  /* 0x0000009500007202 */ /* 0x000fe20000000f00 */
[----:B------:R-:W-:Y:S02]  /*c2b0*/  FADD.FTZ R233, R233, R16 ;  /* 0x00000010e9e97221 */ /* 0x000fe40000010000 */
[----:B------:R-:W-:Y:S01]  /*c2c0*/  FADD.FTZ R17, R18, R17 ;  /* 0x0000001112117221 */ /* 0x000fe20000010000 */
[----:B-1----:R-:W-:-:S03]  /*c2d0*/  F2FP.BF16.PACK_AB R11, R3, R2 ;  /* 0x00000002030b723e */ /* 0x002fc600000010ff */
[----:B------:R-:W-:-:S04]  /*c2e0*/  FADD.FTZ R2, R2, R17 ;  /* 0x0000001102027221 */ /* 0x000fc80000010000 */
[----:B------:R-:W-:Y:S01]  /*c2f0*/  FADD.FTZ R234, R3, R2 ;  /* 0x0000000203ea7221 */ /* 0x000fe20000010000 */
[----:B------:R-:W-:Y:S01]  /*c300*/  MOV R2, R151 ;  /* 0x0000009700027202 */ /* 0x000fe20000000f00 */
[C---:B------:R-:W-:Y:S08]  /*c310*/  HMMA.16816.F32.BF16 R144, R8.reuse, R140, R20 ;  /* 0x0000008c0890723c */ /* 0x040ff00000041814 */
[C---:B------:R-:W-:Y:S08]  /*c320*/  HMMA.16816.F32.BF16 R140, R8.reuse, R142, R24 ;  /* 0x0000008e088c723c */ /* 0x040ff00000041818 */
[C---:B--2---:R-:W-:Y:S08]  /*c330*/  HMMA.16816.F32.BF16 R136, R8.reuse, R4, R136 ;  /* 0x000000040888723c */ /* 0x044ff00000041888 */
[----:B------:R-:W-:Y:S08]  /*c340*/  HMMA.16816.F32.BF16 R132, R8, R6, R132 ;  /* 0x000000060884723c */ /* 0x000ff00000041884 */
.L_x_1551:
[----:B------:R-:W-:-:S13]  /*c350*/  ISETP.GE.AND P0, PT, R219, 0x1, PT ;  /* 0x00000001db00780c */ /* 0x000fda0003f06270 */
[----:B------:R-:W-:Y:S05]  /*c360*/  @!P0 BRA `(.L_x_1557) ;  /* 0x00003f9000008947 */ /* 0x000fea0003800000 */
[----:B------:R-:W-:Y:S01]  /*c370*/  ULDC UR8, c[0x0][0x1a0] ;  /* 0x0000680000087ab9 */ /* 0x000fe20000000800 */
[----:B------:R-:W-:Y:S01]  /*c380*/  IMAD.MOV.U32 R3, RZ, RZ, R0 ;  /* 0x000000ffff037224 */ /* 0x000fe200078e0000 */
[----:B------:R-:W-:Y:S01]  /*c390*/  ULEA UR5, -UR8, URZ, 0x8 ;  /* 0x0000003f08057291 */ /* 0x000fe2000f8e413f */
[----:B------:R-:W-:Y:S01]  /*c3a0*/  IMAD.MOV.U32 R149, RZ, RZ, R2 ;  /* 0x000000ffff957224 */ /* 0x000fe200078e0002 */
[----:B------:R-:W-:Y:S02]  /*c3b0*/  UMOV UR10, 0x6 ;  /* 0x00000006000a7882 */ /* 0x000fe40000000000 */
[----:B------:R-:W-:Y:S02]  /*c3c0*/  USHF.R.S32.HI UR4, URZ, 0x1f, UR5 ;  /* 0x0000001f3f047899 */ /* 0x000fe40008011405 */
[----:B------:R-:W-:Y:S01]  /*c3d0*/  ULDC UR9, c[0x0][0x1a4] ;  /* 0x0000690000097ab9 */ /* 0x000fe20000000800 */
[----:B------:R-:W-:Y:S01]  /*c3e0*/  MOV R232, UR5 ;  /* 0x0000000500e87c02 */ /* 0x000fe20008000f00 */
[----:B------:R-:W-:-:S02]  /*c3f0*/  USHF.L.U64.HI UR9, UR8, UR10, UR9 ;  /* 0x0000000a08097299 */ /* 0x000fc40008010209 */
[----:B------:R-:W-:Y:S01]  /*c400*/  MOV R229, UR4 ;  /* 0x0000000400e57c02 */ /* 0x000fe20008000f00 */
[----:B------:R-:W-:Y:S02]  /*c410*/  USHF.L.U32 UR8, UR8, 0x6, URZ ;  /* 0x0000000608087899 */ /* 0x000fe4000800063f */
[----:B------:R-:W-:Y:S02]  /*c420*/  ULDC UR4, c[0x0][0x19c] ;  /* 0x0000670000047ab9 */ /* 0x000fe40000000800 */
.L_x_1561:
[----:B------:R-:W-:Y:S01]  /*c430*/  MOV R8, R232 ;  /* 0x000000e800087202 */ /* 0x000fe20000000f00 */
[----:B------:R-:W-:Y:S04]  /*c440*/  DEPBAR.LE SB0, 0x0 ;  /* 0x000080000000791a */ /* 0x000fe80000000000 */
[----:B------:R-:W-:Y:S01]  /*c450*/  BAR.SYNC.DEFER_BLOCKING 0x0 ;  /* 0x0000000000007b1d */ /* 0x000fe20000010000 */
[----:B------:R-:W-:Y:S05]  /*c460*/  MOV R0, R229 ;  /* 0x000000e500007202 */ /* 0x000fea0000000f00 */
        /* <DEDUP_REMOVED lines=41> */
[----:B------:R-:W-:Y:S01]  /*c700*/  LEA R10, P1, R5, R230, 0x2 ;  /* 0x000000e6050a7211 */ /* 0x000fe200078210ff */
[C---:B------:R-:W-:Y:S01]  /*c710*/  IMAD.IADD R0, R9.reuse, 0x1, -R5 ;  /* 0x0000000109007824 */ /* 0x040fe200078e0a05 */
[-C--:B------:R-:W-:Y:S02]  /*c720*/  LEA.HI.X.SX32 R7, R9, R231.reuse, 0x2, P0 ;  /* 0x000000e709077211 */ /* 0x080fe400000f16ff */
[----:B------:R-:W-:Y:S01]  /*c730*/  LEA.HI.X.SX32 R11, R5, R231, 0x2, P1 ;  /* 0x000000e7050b7211 */ /* 0x000fe200008f16ff */
[----:B------:R-:W-:Y:S03]  /*c740*/  IMAD.MOV.U32 R5, RZ, RZ, c[0x0][0x2d0] ;  /* 0x0000b400ff057624 */ /* 0x000fe600078e00ff */
[----:B------:R-:W2:Y:S01]  /*c750*/  LDG.E R7, [R6.64] ;  /* 0x0000000c06077981 */ /* 0x000ea2000c1e1900 */
[----:B------:R-:W-:Y:S03]  /*c760*/  IMAD R5, R0, R5, -0x100 ;  /* 0xffffff0000057424 */ /* 0x000fe600078e0205 */
[----:B------:R-:W2:Y:S01]  /*c770*/  LDG.E R2, [R10.64] ;  /* 0x0000000c0a027981 */ /* 0x000ea2000c1e1900 */
[C---:B------:R-:W-:Y:S01]  /*c780*/  IMAD.WIDE.U32 R8, R5.reuse, c[0x0][0x1a0], RZ ;  /* 0x0000680005087a25 */ /* 0x040fe200078e00ff */
[----:B------:R-:W-:Y:S05]  /*c790*/  SHF.R.S32.HI R0, RZ, 0x1f, R5 ;  /* 0x0000001fff007819 */ /* 0x000fea0000011405 */
[----:B------:R-:W-:Y:S04]  /*c7a0*/  IMAD R0, R0, c[0x0][0x1a0], RZ ;  /* 0x0000680000007a24 */ /* 0x000fe800078e02ff */
[----:B------:R-:W-:Y:S04]  /*c7b0*/  IMAD R0, R5, c[0x0][0x1a4], R0 ;  /* 0x0000690005007a24 */ /* 0x000fe800078e0200 */
[----:B------:R-:W-:Y:S02]  /*c7c0*/  IMAD.IADD R9, R9, 0x1, R0 ;  /* 0x0000000109097824 */ /* 0x000fe400078e0200 */
[----:B--2---:R-:W-:Y:S04]  /*c7d0*/  IMAD.IADD R2, R2, 0x1, -R7 ;  /* 0x0000000102027824 */ /* 0x004fe800078e0a07 */
[----:B------:R-:W-:Y:S01]  /*c7e0*/  IMAD.WIDE.U32 R8, R2, c[0x0][0x188], R8 ;  /* 0x0000620002087a25 */ /* 0x000fe200078e0008 */
[----:B------:R-:W-:Y:S05]  /*c7f0*/  SHF.R.S32.HI R4, RZ, 0x1f, R2 ;  /* 0x0000001fff047819 */ /* 0x000fea0000011402 */
[----:B------:R-:W-:Y:S04]  /*c800*/  IMAD R5, R4, c[0x0][0x188], RZ ;  /* 0x0000620004057a24 */ /* 0x000fe800078e02ff */
[----:B------:R-:W-:Y:S04]  /*c810*/  IMAD R5, R2, c[0x0][0x18c], R5 ;  /* 0x0000630002057a24 */ /* 0x000fe800078e0205 */
[----:B------:R-:W-:Y:S02]  /*c820*/  IMAD.IADD R0, R9, 0x1, R5 ;  /* 0x0000000109007824 */ /* 0x000fe400078e0205 */
.L_x_1558:
        /* <DEDUP_REMOVED lines=30> */
[----:B------:R-:W2:Y:S05]  /*ca10*/  LDSM.16.M88.4 R156, [R211+0x1000] ;  /* 0x00100000d39c783b */ /* 0x000eaa0000000200 */
[----:B------:R-:W3:Y:S05]  /*ca20*/  LDSM.16.M88.4 R160, [R211+0x1400] ;  /* 0x00140000d3a0783b */ /* 0x000eea0000000200 */
[----:B------:R-:W4:Y:S05]  /*ca30*/  LDSM.16.M88.4 R164, [R211+0x1800] ;  /* 0x00180000d3a4783b */ /* 0x000f2a0000000200 */
[----:B------:R-:W0:Y:S05]  /*ca40*/  LDGDEPBAR ;  /* 0x00000000000079af */ /* 0x000e2a0000000000 */
[----:B------:R-:W5:Y:S05]  /*ca50*/  LDSM.16.M88.4 R168, [R211+0x1c00] ;  /* 0x001c0000d3a8783b */ /* 0x000f6a0000000200 */
        /* <DEDUP_REMOVED lines=11> */
[C---:B------:R-:W-:Y:S03]  /*cb10*/  HMMA.16816.F32.BF16 R16, R152.reuse, R162, RZ ;  /* 0x000000a29810723c */ /* 0x040fe600000418ff */
[----:B------:R-:W2:Y:S05]  /*cb20*/  LDSM.16.M88.4 R160, [R211+0x3c00] ;  /* 0x003c0000d3a0783b */ /* 0x000eaa0000000200 */
[C---:B----4-:R-:W-:Y:S01]  /*cb30*/  HMMA.16816.F32.BF16 R20, R152.reuse, R164, RZ ;  /* 0x000000a49814723c */ /* 0x050fe200000418ff */
[----:B------:R-:W-:Y:S05]  /*cb40*/  LDSM.16.M88.4 R200, [R212] ;  /* 0x00000000d4c8783b */ /* 0x000fea0000000200 */
[----:B------:R-:W-:Y:S02]  /*cb50*/  LDSM.16.M88.4 R204, [R210] ;  /* 0x00000000d2cc783b */ /* 0x000fe40000000200 */
[C---:B------:R-:W-:Y:S03]  /*cb60*/  HMMA.16816.F32.BF16 R24, R152.reuse, R166, RZ ;  /* 0x000000a69818723c */ /* 0x040fe600000418ff */
[----:B------:R-:W4:Y:S05]  /*cb70*/  LDSM.16.M88.4 R164, [R211+0x4000] ;  /* 0x00400000d3a4783b */ /* 0x000f2a0000000200 */
[C---:B-----5:R-:W-:Y:S08]  /*cb80*/  HMMA.16816.F32.BF16 R28, R152.reuse, R168, RZ ;  /* 0x000000a8981c723c */ /* 0x060ff000000418ff */
[C---:B------:R-:W-:Y:S01]  /*cb90*/  HMMA.16816.F32.BF16 R32, R152.reuse, R170, RZ ;  /* 0x000000aa9820723c */ /* 0x040fe200000418ff */
[----:B------:R-:W5:Y:S07]  /*cba0*/  LDSM.16.M88.4 R168, [R211+0x4400] ;  /* 0x00440000d3a8783b */ /* 0x000f6e0000000200 */
[C---:B-1----:R-:W-:Y:S08]  /*cbb0*/  HMMA.16816.F32.BF16 R36, R152.reuse, R172, RZ ;  /* 0x000000ac9824723c */ /* 0x042ff000000418ff */
[C---:B------:R-:W-:Y:S01]  /*cbc0*/  HMMA.16816.F32.BF16 R40, R152.reuse, R174, RZ ;  /* 0x000000ae9828723c */ /* 0x040fe200000418ff */
[----:B------:R-:W1:Y:S07]  /*cbd0*/  LDSM.16.M88.4 R172, [R211+0x4800] ;  /* 0x00480000d3ac783b */ /* 0x000e6e0000000200 */
[C---:B------:R-:W-:Y:S08]  /*cbe0*/  HMMA.16816.F32.BF16 R44, R152.reuse, R176, RZ ;  /* 0x000000b0982c723c */ /* 0x040ff000000418ff */
[C---:B------:R-:W-:Y:S01]  /*cbf0*/  HMMA.16816.F32.BF16 R48, R152.reuse, R178, RZ ;  /* 0x000000b29830723c */ /* 0x040fe200000418ff */
[----:B------:R-:W-:Y:S07]  /*cc00*/  LDSM.16.M88.4 R176, [R210+0x800] ;  /* 0x00080000d2b0783b */ /* 0x000fee0000000200 */
[C---:B--2---:R-:W-:Y:S08]  /*cc10*/  HMMA.16816.F32.BF16 R52, R152.reuse, R156, RZ ;  /* 0x0000009c9834723c */ /* 0x044ff000000418ff */
[C---:B------:R-:W-:Y:S01]  /*cc20*/  HMMA.16816.F32.BF16 R56, R152.reuse, R158, RZ ;  /* 0x0000009e9838723c */ /* 0x040fe200000418ff */
[----:B------:R-:W2:Y:S07]  /*cc30*/  LDSM.16.M88.4 R156, [R210+0x400] ;  /* 0x00040000d29c783b */ /* 0x000eae0000000200 */
[C---:B------:R-:W-:Y:S08]  /*cc40*/  HMMA.16816.F32.BF16 R60, R152.reuse, R180, RZ ;  /* 0x000000b4983c723c */ /* 0x040ff000000418ff */
[C---:B------:R-:W-:Y:S01]  /*cc50*/  HMMA.16816.F32.BF16 R64, R152.reuse, R182, RZ ;  /* 0x000000b69840723c */ /* 0x040fe200000418ff */
[----:B------:R-:W-:Y:S07]  /*cc60*/  LDSM.16.M88.4 R180, [R210+0x2000] ;  /* 0x00200000d2b4783b */ /* 0x000fee0000000200 */
[C---:B------:R-:W-:Y:S08]  /*cc70*/  HMMA.16816.F32.BF16 R68, R152.reuse, R184, RZ ;  /* 0x000000b89844723c */ /* 0x040ff000000418ff */
[C---:B------:R-:W-:Y:S01]  /*cc80*/  HMMA.16816.F32.BF16 R72, R152.reuse, R186, RZ ;  /* 0x000000ba9848723c */ /* 0x040fe200000418ff */
[----:B------:R-:W-:Y:S07]  /*cc90*/  LDSM.16.M88.4 R184, [R210+0x2800] ;  /* 0x00280000d2b8783b */ /* 0x000fee0000000200 */
[C---:B------:R-:W-:Y:S08]  /*cca0*/  HMMA.16816.F32.BF16 R76, R152.reuse, R188, RZ ;  /* 0x000000bc984c723c */ /* 0x040ff000000418ff */
[C---:B------:R-:W-:Y:S01]  /*ccb0*/  HMMA.16816.F32.BF16 R80, R152.reuse, R190, RZ ;  /* 0x000000be9850723c */ /* 0x040fe200000418ff */
[----:B------:R-:W-:Y:S07]  /*ccc0*/  LDSM.16.M88.4 R188, [R210+0x2c00] ;  /* 0x002c0000d2bc783b */ /* 0x000fee0000000200 */
[C---:B---3--:R-:W-:Y:S08]  /*ccd0*/  HMMA.16816.F32.BF16 R84, R152.reuse, R192, RZ ;  /* 0x000000c09854723c */ /* 0x048ff000000418ff */
[C---:B------:R-:W-:Y:S01]  /*cce0*/  HMMA.16816.F32.BF16 R88, R152.reuse, R194, RZ ;  /* 0x000000c29858723c */ /* 0x040fe200000418ff */
[----:B------:R-:W-:Y:S07]  /*ccf0*/  LDSM.16.M88.4 R192, [R210+0x3000] ;  /* 0x00300000d2c0783b */ /* 0x000fee0000000200 */
[C---:B------:R-:W-:Y:S08]  /*cd00*/  HMMA.16816.F32.BF16 R92, R152.reuse, R160, RZ ;  /* 0x000000a0985c723c */ /* 0x040ff000000418ff */
[C---:B------:R-:W-:Y:S01]  /*cd10*/  HMMA.16816.F32.BF16 R96, R152.reuse, R162, RZ ;  /* 0x000000a29860723c */ /* 0x040fe200000418ff */
[----:B------:R-:W-:Y:S07]  /*cd20*/  LDSM.16.M88.4 R160, [R210+0x1000] ;  /* 0x00100000d2a0783b */ /* 0x000fee0000000200 */
[C---:B----4-:R-:W-:Y:S08]  /*cd30*/  HMMA.16816.F32.BF16 R100, R152.reuse, R164, RZ ;  /* 0x000000a49864723c */ /* 0x050ff000000418ff */
[C---:B------:R-:W-:Y:S01]  /*cd40*/  HMMA.16816.F32.BF16 R104, R152.reuse, R166, RZ ;  /* 0x000000a69868723c */ /* 0x040fe200000418ff */
[----:B------:R-:W-:Y:S07]  /*cd50*/  LDSM.16.M88.4 R164, [R210+0x1400] ;  /* 0x00140000d2a4783b */ /* 0x000fee0000000200 */
[C---:B-----5:R-:W-:Y:S08]  /*cd60*/  HMMA.16816.F32.BF16 R108, R152.reuse, R168, RZ ;  /* 0x000000a8986c723c */ /* 0x060ff000000418ff */
[C---:B------:R-:W-:Y:S01]  /*cd70*/  HMMA.16816.F32.BF16 R112, R152.reuse, R170, RZ ;  /* 0x000000aa9870723c */ /* 0x040fe200000418ff */
[----:B------:R-:W-:Y:S07]  /*cd80*/  LDSM.16.M88.4 R168, [R210+0x1800] ;  /* 0x00180000d2a8783b */ /* 0x000fee0000000200 */
[C---:B-1----:R-:W-:Y:S08]  /*cd90*/  HMMA.16816.F32.BF16 R116, R152.reuse, R172, RZ ;  /* 0x000000ac9874723c */ /* 0x042ff000000418ff */
[C---:B------:R-:W-:Y:S01]  /*cda0*/  HMMA.16816.F32.BF16 R120, R152.reuse, R174, RZ ;  /* 0x000000ae9878723c */ /* 0x040fe200000418ff */
[----:B------:R-:W-:Y:S07]  /*cdb0*/  LDSM.16.M88.4 R172, [R210+0x1c00] ;  /* 0x001c0000d2ac783b */ /* 0x000fee0000000200 */
[C---:B------:R-:W-:Y:S08]  /*cdc0*/  HMMA.16816.F32.BF16 R124, R152.reuse, R196, RZ ;  /* 0x000000c4987c723c */ /* 0x040ff000000418ff */
[----:B------:R-:W-:Y:S01]  /*cdd0*/  HMMA.16816.F32.BF16 R128, R152, R198, RZ ;  /* 0x000000c69880723c */ /* 0x000fe200000418ff */
[----:B------:R-:W1:Y:S05]  /*cde0*/  LDSM.16.M88.4 R152, [R210+0xc00] ;  /* 0x000c0000d298783b */ /* 0x000e6a0000000200 */
[----:B------:R-:W-:Y:S02]  /*cdf0*/  LDSM.16.M88.4 R196, [R210+0x3400] ;  /* 0x00340000d2c4783b */ /* 0x000fe40000000200 */
[C---:B------:R-:W-:Y:S08]  /*ce00*/  HMMA.16816.F32.BF16 R4, R200.reuse, R204, R4 ;  /* 0x000000ccc804723c */ /* 0x040ff00000041804 */
[C---:B------:R-:W-:Y:S01]  /*ce10*/  HMMA.16816.F32.BF16 R8, R200.reuse, R206, R8 ;  /* 0x000000cec808723c */ /* 0x040fe20000041808 */
[----:B------:R-:W-:Y:S07]  /*ce20*/  LDSM.16.M88.4 R204, [R210+0x3800] ;  /* 0x00380000d2cc783b */ /* 0x000fee0000000200 */
[C---:B--2---:R-:W-:Y:S08]  /*ce30*/  HMMA.16816.F32.BF16 R12, R200.reuse, R156, R12 ;  /* 0x0000009cc80c723c */ /* 0x044ff0000004180c */
[C---:B------:R-:W-:Y:S01]  /*ce40*/  HMMA.16816.F32.BF16 R16, R200.reuse, R158, R16 ;  /* 0x0000009ec810723c */ /* 0x040fe20000041810 */
[----:B------:R-:W2:Y:S07]  /*ce50*/  LDSM.16.M88.4 R156, [R210+0x2400] ;  /* 0x00240000d29c783b */ /* 0x000eae0000000200 */
[C---:B------:R-:W-:Y:S08]  /*ce60*/  HMMA.16816.F32.BF16 R20, R200.reuse, R176, R20 ;  /* 0x000000b0c814723c */ /* 0x040ff00000041814 */
[C---:B------:R-:W-:Y:S01]  /*ce70*/  HMMA.16816.F32.BF16 R24, R200.reuse, R178, R24 ;  /* 0x000000b2c818723c */ /* 0x040fe20000041818 */
[----:B------:R-:W3:Y:S01]  /*ce80*/  LDSM.16.M88.4 R176, [R210+0x3c00] ;  /* 0x003c0000d2b0783b */ /* 0x000ee20000000200 */
        /* <DEDUP_REMOVED lines=34> */
[----:B------:R-:W-:-:S05]  /*d0b0*/  @!P6 BRA `(.L_x_1560) ;  /* 0x000003c00000e947 */ /* 0x000fca0003800000 */
[----:B------:R-:W-:Y:S01]  /*d0c0*/  IMAD.SHL.U32 R155, R219, 0x100, RZ ;  /* 0x00000100db9b7824 */ /* 0x000fe200078e00ff */
[----:B------:R-:W-:Y:S04]  /*d0d0*/  IABS R0, c[0x0][0x2d0] ;  /* 0x0000b40000007a13 */ /* 0x000fe80000000000 */
[----:B------:R-:W1:Y:S01]  /*d0e0*/  I2F.RP R154, R0 ;  /* 0x00000000009a7306 */ /* 0x000e620000209400 */
[C---:B------:R-:W-:Y:S02]  /*d0f0*/  IADD3 R152, R155.reuse, -0x200, RZ ;  /* 0xfffffe009b987810 */ /* 0x040fe40007ffe0ff */
[----:B------:R-:W-:Y:S04]  /*d100*/  IADD3 R155, R155, -0x100, RZ ;  /* 0xffffff009b9b7810 */ /* 0x000fe80007ffe0ff */
[----:B------:R-:W-:Y:S02]  /*d110*/  IABS R148, R155 ;  /* 0x0000009b00947213 */ /* 0x000fe40000000000 */
[----:B------:R-:W-:Y:S04]  /*d120*/  LOP3.LUT R155, R155, c[0x0][0x2d0], RZ, 0x3c, !PT ;  /* 0x0000b4009b9b7a12 */ /* 0x000fe800078e3cff */
[----:B------:R-:W-:Y:S01]  /*d130*/  ISETP.GE.AND P2, PT, R155, RZ, PT ;  /* 0x000000ff9b00720c */ /* 0x000fe20003f46270 */
        /* <DEDUP_REMOVED lines=25> */
[----:B------:R-:W-:Y:S09]  /*d2d0*/  ISETP.NE.AND P1, PT, RZ, c[0x0][0x2d0], PT ;  /* 0x0000b400ff007a0c */ /* 0x000ff20003f25270 */
        /* <DEDUP_REMOVED lines=9> */
[-C--:B------:R-:W-:Y:S02]  /*d370*/  LEA.HI.X.SX32 R157, R155, R231.reuse, 0x2, P1 ;  /* 0x000000e79b9d7211 */ /* 0x080fe400008f16ff */
[----:B------:R-:W-:Y:S01]  /*d380*/  LEA.HI.X.SX32 R153, R151, R231, 0x2, P0 ;  /* 0x000000e797997211 */ /* 0x000fe200000f16ff */
[----:B------:R-:W-:Y:S02]  /*d390*/  IMAD.MOV.U32 R151, RZ, RZ, c[0x0][0x2d0] ;  /* 0x0000b400ff977624 */ /* 0x000fe400078e00ff */
[----:B------:R-:W2:Y:S02]  /*d3a0*/  LDG.E R2, [R156.64] ;  /* 0x0000000c9c027981 */ /* 0x000ea4000c1e1900 */
[----:B------:R-:W-:Y:S02]  /*d3b0*/  IMAD R151, R0, R151, -0x100 ;  /* 0xffffff0000977424 */ /* 0x000fe400078e0297 */
[----:B------:R-:W2:Y:S02]  /*d3c0*/  LDG.E R153, [R152.64] ;  /* 0x0000000c98997981 */ /* 0x000ea4000c1e1900 */
        /* <DEDUP_REMOVED lines=11> */
.L_x_1560:
[----:B------:R-:W-:Y:S01]  /*d480*/  USHF.L.U32 UR5, UR7, 0x6, URZ ;  /* 0x0000000607057899 */ /* 0x000fe2000800063f */
[C---:B------:R-:W-:Y:S01]  /*d490*/  LEA R226, P0, R154.reuse, R226, 0x1 ;  /* 0x000000e29ae27211 */ /* 0x040fe200078008ff */
[----:B------:R-:W-:Y:S03]  /*d4a0*/  USHF.L.U64.HI UR7, UR7, UR10, UR4 ;  /* 0x0000000a07077299 */ /* 0x000fe60008010204 */
        /* <DEDUP_REMOVED lines=27> */
.L_x_1559:
        /* <DEDUP_REMOVED lines=695> */
[----:B--2---:R-:W-:Y:S01]  /*101d0*/  F2FP.BF16.PACK_AB R133, R45, R44 ;  /* 0x0000002c2d85723e */ /* 0x004fe200000010ff */
        /* <DEDUP_REMOVED lines=18> */
.L_x_1557:
[----:B------:R-:W1:Y:S01]  /*10300*/  SHFL.BFLY PT, R5, R234, 0x2, 0x1f ;  /* 0x0c401f00ea057f89 */ /* 0x000e6200000e0000 */
[----:B------:R-:W-:Y:S01]  /*10310*/  IMAD.MOV.U32 R11, RZ, RZ, 0x3f800000 ;  /* 0x3f800000ff0b7424 */ /* 0x000fe200078e00ff */
[----:B------:R-:W-:Y:S01]  /*10320*/  BSSY B0, `(.L_x_1562) ;  /* 0x0000081000007945 */ /* 0x000fe20003800000 */
[----:B------:R-:W-:Y:S01]  /*10330*/  IMAD.MOV.U32 R9, RZ, RZ, 0x3f800000 ;  /* 0x3f800000ff097424 */ /* 0x000fe200078e00ff */
[----:B------:R-:W2:Y:S04]  /*10340*/  SHFL.BFLY PT, R4, R233, 0x2, 0x1f ;  /* 0x0c401f00e9047f89 */ /* 0x000ea800000e0000 */
[----:B------:R-:W3:Y:S01]  /*10350*/  S2R R6, SR_TID.X ;  /* 0x0000000000067919 */ /* 0x000ee20000002100 */
[----:B-1----:R-:W-:-:S02]  /*10360*/  FADD.FTZ R10, R5, R234 ;  /* 0x000000ea050a7221 */ /* 0x002fc40000010000 */
[----:B--2---:R-:W-:-:S03]  /*10370*/  FADD.FTZ R3, R4, R233 ;  /* 0x000000e904037221 */ /* 0x004fc60000010000 */
[----:B------:R-:W1:Y:S01]  /*10380*/  SHFL.BFLY PT, R7, R10, 0x1, 0x1f ;  /* 0x0c201f000a077f89 */ /* 0x000e6200000e0000 */
[----:B---3--:R-:W-:-:S03]  /*10390*/  SHF.R.S32.HI R5, RZ, 0x1f, R6 ;  /* 0x0000001fff057819 */ /* 0x008fc60000011406 */
[----:B------:R-:W2:Y:S01]  /*103a0*/  SHFL.BFLY PT, R8, R3, 0x1, 0x1f ;  /* 0x0c201f0003087f89 */ /* 0x000ea200000e0000 */
[CC--:B------:R-:W-:Y:S02]  /*103b0*/  LEA.HI R4, R5.reuse, R6.reuse, RZ, 0x2 ;  /* 0x0000000605047211 */ /* 0x0c0fe400078f10ff */
[----:B------:R-:W-:Y:S02]  /*103c0*/  LEA.HI R5, R5, R6, RZ, 0x5 ;  /* 0x0000000605057211 */ /* 0x000fe400078f28ff */
[----:B------:R-:W-:-:S05]  /*103d0*/  LOP3.LUT R13, R4, 0xfffffffc, RZ, 0xc0, !PT ;  /* 0xfffffffc040d7812 */ /* 0x000fca00078ec0ff */
[----:B------:R-:W-:Y:S02]  /*103e0*/  IMAD.IADD R13, R6, 0x1, -R13 ;  /* 0x00000001060d7824 */ /* 0x000fe400078e0a0d */
[----:B-1----:R-:W-:Y:S02]  /*103f0*/  FADD.FTZ R7, R10, R7 ;  /* 0x000000070a077221 */ /* 0x002fe40000010000 */
[----:B--2---:R-:W-:-:S03]  /*10400*/  FADD.FTZ R8, R3, R8 ;  /* 0x0000000803087221 */ /* 0x004fc60000010000 */
[----:B------:R-:W-:Y:S02]  /*10410*/  FSETP.NE.FTZ.AND P3, PT, R7, RZ, PT ;  /* 0x000000ff0700720b */ /* 0x000fe40003f75000 */
[----:B------:R-:W-:Y:S02]  /*10420*/  SHF.R.S32.HI R3, RZ, 0x2, R4 ;  /* 0x00000002ff037819 */ /* 0x000fe40000011404 */
[----:B------:R-:W-:Y:S02]  /*10430*/  FSETP.NE.FTZ.AND P4, PT, R8, RZ, PT ;  /* 0x000000ff0800720b */ /* 0x000fe40003f95000 */
[----:B------:R-:W-:-:S04]  /*10440*/  SHF.R.S32.HI R10, RZ, 0x1f, R3 ;  /* 0x0000001fff0a7819 */ /* 0x000fc80000011403 */
[----:B------:R-:W-:-:S03]  /*10450*/  LEA.HI R10, R10, R3, RZ, 0x3 ;  /* 0x000000030a0a7211 */ /* 0x000fc600078f18ff */
[----:B------:R-:W1:Y:S01]  /*10460*/  @P3 MUFU.RCP R11, R7 ;  /* 0x00000007000b3308 */ /* 0x000e620000001000 */
[----:B------:R-:W-:-:S04]  /*10470*/  LOP3.LUT R10, R10, 0xfffffff8, RZ, 0xc0, !PT ;  /* 0xfffffff80a0a7812 */ /* 0x000fc800078ec0ff */
[----:B------:R-:W-:Y:S02]  /*10480*/  IADD3 R12, R3, -R10, RZ ;  /* 0x8000000a030c7210 */ /* 0x000fe40007ffe0ff */
[----:B------:R-:W-:Y:S01]  /*10490*/  SHF.R.S32.HI R10, RZ, 0x5, R5 ;  /* 0x00000005ff0a7819 */ /* 0x000fe20000011405 */
[----:B------:R-:W2:Y:S01]  /*104a0*/  @P4 MUFU.RCP R9, R8 ;  /* 0x0000000800094308 */ /* 0x000ea20000001000 */
[----:B------:R-:W-:-:S04]  /*104b0*/  LOP3.LUT R5, R5, 0xffffffe0, RZ, 0xc0, !PT ;  /* 0xffffffe005057812 */ /* 0x000fc800078ec0ff */
[----:B------:R-:W-:Y:S02]  /*104c0*/  IADD3 R5, -R5, R6, RZ ;  /* 0x0000000605057210 */ /* 0x000fe40007ffe1ff */
[----:B------:R-:W-:Y:S01]  /*104d0*/  MOV R6, 0x7f800000 ;  /* 0x7f80000000067802 */ /* 0x000fe20000000f00 */
[C---:B-1----:R-:W-:Y:S01]  /*104e0*/  FMUL.FTZ R147, R11.reuse, R147 ;  /* 0x000000930b937220 */ /* 0x042fe20000410000 */
[----:B------:R-:W-:Y:S01]  /*104f0*/  @P4 MUFU.LG2 R8, R8 ;  /* 0x0000000800084308 */ /* 0x000fe20000000c00 */
[C---:B------:R-:W-:Y:S02]  /*10500*/  FMUL.FTZ R146, R11.reuse, R146 ;  /* 0x000000920b927220 */ /* 0x040fe40000410000 */
[C---:B------:R-:W-:Y:S02]  /*10510*/  FMUL.FTZ R143, R11.reuse, R143 ;  /* 0x0000008f0b8f7220 */ /* 0x040fe40000410000 */
[----:B------:R-:W-:Y:S01]  /*10520*/  FMUL.FTZ R142, R11, R142 ;  /* 0x0000008e0b8e7220 */ /* 0x000fe20000410000 */
[----:B------:R-:W-:Y:S01]  /*10530*/  F2FP.BF16.PACK_AB R146, R147, R146 ;  /* 0x000000929392723e */ /* 0x000fe200000010ff */
[C---:B------:R-:W-:Y:S01]  /*10540*/  FMUL.FTZ R139, R11.reuse, R139 ;  /* 0x0000008b0b8b7220 */ /* 0x040fe20000410000 */
[----:B------:R-:W1:Y:S01]  /*10550*/  @P3 MUFU.LG2 R7, R7 ;  /* 0x0000000700073308 */ /* 0x000e620000000c00 */
[----:B------:R-:W-:Y:S01]  /*10560*/  FMUL.FTZ R138, R11, R138 ;  /* 0x0000008a0b8a7220 */ /* 0x000fe20000410000 */
[----:B------:R-:W-:Y:S01]  /*10570*/  F2FP.BF16.PACK_AB R142, R143, R142 ;  /* 0x0000008e8f8e723e */ /* 0x000fe200000010ff */
[----:B------:R-:W-:-:S02]  /*10580*/  FMUL.FTZ R135, R11, R135 ;  /* 0x000000870b877220 */ /* 0x000fc40000410000 */
[----:B------:R-:W-:Y:S01]  /*10590*/  FMUL.FTZ R134, R11, R134 ;  /* 0x000000860b867220 */ /* 0x000fe20000410000 */
[----:B------:R-:W-:Y:S01]  /*105a0*/  LEA.HI R11, R12, R12, RZ, 0x1 ;  /* 0x0000000c0c0b7211 */ /* 0x000fe200078f08ff */
[----:B--2---:R-:W-:Y:S01]  /*105b0*/  FMUL.FTZ R144, R9, R144 ;  /* 0x0000009009907220 */ /* 0x004fe20000410000 */
[----:B------:R-:W-:Y:S01]  /*105c0*/  F2FP.BF16.PACK_AB R138, R139, R138 ;  /* 0x0000008a8b8a723e */ /* 0x000fe200000010ff */
[C---:B------:R-:W-:Y:S01]  /*105d0*/  FMUL.FTZ R145, R9.reuse, R145 ;  /* 0x0000009109917220 */ /* 0x040fe20000410000 */
[----:B------:R-:W-:Y:S01]  /*105e0*/  SHF.R.S32.HI R14, RZ, 0x1, R11 ;  /* 0x00000001ff0e7819 */ /* 0x000fe2000001140b */
[----:B------:R-:W-:Y:S01]  /*105f0*/  FMUL.FTZ R140, R9, R140 ;  /* 0x0000008c098c7220 */ /* 0x000fe20000410000 */
[----:B------:R-:W-:Y:S01]  /*10600*/  LOP3.LUT R11, R11, 0x3fffffe, RZ, 0xc0, !PT ;  /* 0x03fffffe0b0b7812 */ /* 0x000fe200078ec0ff */
[C---:B------:R-:W-:Y:S01]  /*10610*/  FMUL.FTZ R141, R9.reuse, R141 ;  /* 0x0000008d098d7220 */ /* 0x040fe20000410000 */
[C---:B------:R-:W-:Y:S01]  /*10620*/  LOP3.LUT P0, RZ, R14.reuse, 0x2, RZ, 0xc0, !PT ;  /* 0x000000020eff7812 */ /* 0x040fe2000780c0ff */
[----:B------:R-:W-:Y:S01]  /*10630*/  IMAD.SHL.U32 R15, R14, 0x40, RZ ;  /* 0x000000400e0f7824 */ /* 0x000fe200078e00ff */
[----:B------:R-:W-:Y:S01]  /*10640*/  IADD3 R11, R12, -R11, RZ ;  /* 0x8000000b0c0b7210 */ /* 0x000fe20007ffe0ff */
[----:B------:R-:W-:Y:S01]  /*10650*/  IMAD R12, R10, 0x100, R13 ;  /* 0x000001000a0c7824 */ /* 0x000fe200078e020d */
[----:B------:R-:W-:Y:S01]  /*10660*/  LOP3.LUT R13, R14, 0x1, RZ, 0xc0, !PT ;  /* 0x000000010e0d7812 */ /* 0x000fe200078ec0ff */
[----:B------:R-:W-:Y:S01]  /*10670*/  FMUL.FTZ R136, R9, R136 ;  /* 0x0000008809887220 */ /* 0x000fe20000410000 */
[----:B------:R-:W-:Y:S01]  /*10680*/  LOP3.LUT R15, R15, 0xc0, RZ, 0xc0, !PT ;  /* 0x000000c00f0f7812 */ /* 0x000fe200078ec0ff */
[----:B------:R-:W-:Y:S01]  /*10690*/  IMAD R11, R11, 0x10, R12 ;  /* 0x000000100b0b7824 */ /* 0x000fe200078e020c */
[----:B------:R-:W-:Y:S01]  /*106a0*/  ISETP.NE.U32.AND P1, PT, R13, 0x1, PT ;  /* 0x000000010d00780c */ /* 0x000fe20003f25070 */
[----:B------:R-:W-:Y:S01]  /*106b0*/  IMAD.MOV.U32 R13, RZ, RZ, -0x10 ;  /* 0xfffffff0ff0d7424 */ /* 0x000fe200078e00ff */
[----:B------:R-:W-:Y:S01]  /*106c0*/  LEA.HI R16, R15, R15, RZ, 0x1d ;  /* 0x0000000f0f107211 */ /* 0x000fe200078fe8ff */
[----:B------:R-:W-:Y:S01]  /*106d0*/  FMUL.FTZ R137, R9, R137 ;  /* 0x0000008909897220 */ /* 0x000fe20000410000 */
[----:B------:R-:W-:Y:S01]  /*106e0*/  F2FP.BF16.PACK_AB R144, R145, R144 ;  /* 0x000000909190723e */ /* 0x000fe200000010ff */
[----:B------:R-:W-:Y:S01]  /*106f0*/  FMUL.FTZ R132, R9, R132 ;  /* 0x0000008409847220 */ /* 0x000fe20000410000 */
[----:B------:R-:W-:Y:S01]  /*10700*/  LEA R16, R11, R16, 0x1 ;  /* 0x000000100b107211 */ /* 0x000fe200078e08ff */
[----:B------:R-:W-:Y:S01]  /*10710*/  FMUL.FTZ R9, R9, R133 ;  /* 0x0000008509097220 */ /* 0x000fe20000410000 */
[----:B------:R-:W-:Y:S01]  /*10720*/  SEL R14, R13, 0x10, !P1 ;  /* 0x000000100d0e7807 */ /* 0x000fe20004800000 */
[----:B------:R-:W2:Y:S01]  /*10730*/  LDC.U8 R12, c[0x0][0x328] ;  /* 0x0000ca00ff0c7b82 */ /* 0x000ea20000000000 */
[----:B------:R-:W-:Y:S01]  /*10740*/  SHF.L.U32 R15, R16, 0x1, RZ ;  /* 0x00000001100f7819 */ /* 0x000fe200000006ff */
[----:B------:R-:W3:Y:S01]  /*10750*/  S2R R11, SR_CTAID.Y ;  /* 0x00000000000b7919 */ /* 0x000ee20000002600 */
[----:B------:R-:W-:Y:S01]  /*10760*/  F2FP.BF16.PACK_AB R140, R141, R140 ;  /* 0x0000008c8d8c723e */ /* 0x000fe200000010ff */
[----:B-1----:R-:W-:Y:S01]  /*10770*/  @P3 FMUL.FTZ R7, R7, 0.69314718246459960938 ;  /* 0x3f31721807073820 */ /* 0x002fe20000410000 */
[C---:B------:R-:W-:Y:S01]  /*10780*/  IADD3 R21, R15.reuse, 0x20, RZ ;  /* 0x000000200f157810 */ /* 0x040fe20007ffe0ff */
[C---:B------:R-:W-:Y:S01]  /*10790*/  IMAD.IADD R23, R15.reuse, 0x1, R14 ;  /* 0x000000010f177824 */ /* 0x040fe200078e020e */
[----:B------:R-:W-:Y:S01]  /*107a0*/  @P0 IADD3 R21, R15, -0x20, RZ ;  /* 0xffffffe00f150810 */ /* 0x000fe20007ffe0ff */
[----:B------:R-:W-:Y:S01]  /*107b0*/  STS [R15], R144 ;  /* 0x000000900f007388 */ /* 0x000fe20000000800 */
[----:B------:R-:W-:Y:S01]  /*107c0*/  F2FP.BF16.PACK_AB R136, R137, R136 ;  /* 0x000000888988723e */ /* 0x000fe200000010ff */
[----:B------:R-:W-:Y:S01]  /*107d0*/  @P3 FFMA.FTZ R6, R0, c[0x0][0x238], R7 ;  /* 0x00008e0000063a23 */ /* 0x000fe20000010007 */
[----:B------:R-:W-:Y:S01]  /*107e0*/  F2FP.BF16.PACK_AB R132, R9, R132 ;  /* 0x000000840984723e */ /* 0x000fe200000010ff */
[----:B------:R-:W-:Y:S01]  /*107f0*/  STS [R15+0x200], R146 ;  /* 0x000200920f007388 */ /* 0x000fe20000000800 */
[----:B------:R-:W-:-:S02]  /*10800*/  F2FP.BF16.PACK_AB R134, R135, R134 ;  /* 0x000000868786723e */ /* 0x000fc400000010ff */
[----:B------:R-:W-:Y:S01]  /*10810*/  IADD3 R25, R14, R21, RZ ;  /* 0x000000150e197210 */ /* 0x000fe20007ffe0ff */
[----:B------:R-:W-:Y:S01]  /*10820*/  STS [R23], R140 ;  /* 0x0000008c17007388 */ /* 0x000fe20000000800 */
[----:B------:R-:W-:-:S03]  /*10830*/  ISETP.NE.AND P1, PT, R218, -0x1, PT ;  /* 0xffffffffda00780c */ /* 0x000fc60003f25270 */
[----:B------:R1:W-:Y:S04]  /*10840*/  STS [R23+0x200], R142 ;  /* 0x0002008e17007388 */ /* 0x0003e80000000800 */
[----:B------:R-:W-:Y:S01]  /*10850*/  STS [R21], R136 ;  /* 0x0000008815007388 */ /* 0x000fe20000000800 */
[----:B--2---:R-:W-:-:S03]  /*10860*/  ISETP.NE.AND P2, PT, R12, RZ, PT ;  /* 0x000000ff0c00720c */ /* 0x004fc60003f45270 */
[----:B------:R2:W-:Y:S01]  /*10870*/  STS [R21+0x200], R138 ;  /* 0x0002008a15007388 */ /* 0x0005e20000000800 */
[C---:B------:R-:W-:Y:S01]  /*10880*/  ISETP.NE.OR P0, PT, R218.reuse, -0x1, !P2 ;  /* 0xffffffffda00780c */ /* 0x040fe20005705670 */
[----:B------:R-:W-:Y:S01]  /*10890*/  @P1 IMAD.WIDE.U32 R26, R218, c[0x0][0x1e8], RZ ;  /* 0x00007a00da1a1a25 */ /* 0x000fe200078e00ff */
[----:B---3--:R-:W-:Y:S01]  /*108a0*/  @!P1 SHF.R.S32.HI R20, RZ, 0x1f, R11 ;  /* 0x0000001fff149819 */ /* 0x008fe2000001140b */
[----:B------:R-:W-:Y:S02]  /*108b0*/  STS [R25], R132 ;  /* 0x0000008419007388 */ /* 0x000fe40000000800 */
[----:B------:R-:W-:Y:S02]  /*108c0*/  @P1 IMAD.MOV.U32 R22, RZ, RZ, R26 ;  /* 0x000000ffff161224 */ /* 0x000fe400078e001a */
[----:B------:R3:W-:Y:S01]  /*108d0*/  STS [R25+0x200], R134 ;  /* 0x0002008619007388 */ /* 0x0007e20000000800 */
[----:B------:R-:W-:-:S03]  /*108e0*/  @!P1 IMAD R20, R20, c[0x0][0x1e0], RZ ;  /* 0x0000780014149a24 */ /* 0x000fc600078e02ff */
[----:B------:R-:W-:Y:S01]  /*108f0*/  BAR.SYNC.DEFER_BLOCKING 0x0 ;  /* 0x0000000000007b1d */ /* 0x000fe20000010000 */
[----:B------:R-:W-:Y:S01]  /*10900*/  @!P1 IMAD R20, R11, c[0x0][0x1e4], R20 ;  /* 0x000079000b149a24 */ /* 0x000fe200078e0214 */
[----:B-1----:R-:W-:-:S04]  /*10910*/  SHF.R.S32.HI R23, RZ, 0x1f, R10 ;  /* 0x0000001fff177819 */ /* 0x002fc8000001140a */
[----:B------:R-:W1:Y:S01]  /*10920*/  S2R R9, SR_CTAID.Z ;  /* 0x0000000000097919 */ /* 0x000e620000002700 */
[----:B------:R-:W-:Y:S01]  /*10930*/  LEA.HI R23, R23, R10, RZ, 0x2 ;  /* 0x0000000a17177211 */ /* 0x000fe200078f10ff */
[----:B--2---:R-:W-:-:S03]  /*10940*/  @P1 IMAD R21, R218, c[0x0][0x1ec], R27 ;  /* 0x00007b00da151a24 */ /* 0x004fc600078e021b */
[----:B------:R-:W-:Y:S01]  /*10950*/  LOP3.LUT R23, R23, 0xfffffffc, RZ, 0xc0, !PT ;  /* 0xfffffffc17177812 */ /* 0x000fe200078ec0ff */
[----:B------:R-:W-:Y:S01]  /*10960*/  @!P0 IMAD R218, R11, c[0x0][0x214], RZ ;  /* 0x000085000bda8a24 */ /* 0x000fe200078e02ff */
[----:B------:R-:W-:Y:S01]  /*10970*/  LOP3.LUT P0, RZ, R5, 0x3, RZ, 0xc0, !PT ;  /* 0x0000000305ff7812 */ /* 0x000fe2000780c0ff */
[----:B------:R-:W-:Y:S02]  /*10980*/  IMAD.MOV.U32 R5, RZ, RZ, 0x7f800000 ;  /* 0x7f800000ff057424 */ /* 0x000fe400078e00ff */
[----:B------:R-:W-:Y:S02]  /*10990*/  IMAD.IADD R23, R10, 0x1, -R23 ;  /* 0x000000010a177824 */ /* 0x000fe400078e0a17 */
[----:B---3--:R-:W-:Y:S01]  /*109a0*/  @!P1 IMAD.WIDE.U32 R24, R11, c[0x0][0x1e0], RZ ;  /* 0x000078000b189a25 */ /* 0x008fe200078e00ff */
[----:B------:R2:W3:Y:S03]  /*109b0*/  LDS.128 R12, [R221] ;  /* 0x00000000dd0c7984 */ /* 0x0004e60000000c00 */
[----:B------:R-:W-:Y:S01]  /*109c0*/  @!P1 IMAD.MOV.U32 R22, RZ, RZ, R24 ;  /* 0x000000ffff169224 */ /* 0x000fe200078e0018 */
[----:B------:R-:W-:Y:S01]  /*109d0*/  @!P1 IADD3 R21, R25, R20, RZ ;  /* 0x0000001419159210 */ /* 0x000fe20007ffe0ff */
[----:B------:R-:W-:Y:S01]  /*109e0*/  @P4 FMUL.FTZ R25, R8, 0.69314718246459960938 ;  /* 0x3f31721808194820 */ /* 0x000fe20000410000 */
[----:B------:R2:W4:Y:S01]  /*109f0*/  LDS.128 R16, [R221+0x800] ;  /* 0x00080000dd107984 */ /* 0x0005220000000c00 */
[----:B------:R-:W-:Y:S01]  /*10a00*/  LEA R23, R23, R228, 0x4 ;  /* 0x000000e417177211 */ /* 0x000fe200078e20ff */
[----:B-1----:R-:W-:-:S02]  /*10a10*/  @!P2 IMAD R11, R11, c[0x0][0x1c0], R9 ;  /* 0x000070000b0baa24 */ /* 0x002fc400078e0209 */
[----:B------:R-:W-:Y:S02]  /*10a20*/  @P2 IMAD R218, R9, c[0x0][0x234], R218 ;  /* 0x00008d0009da2a24 */ /* 0x000fe400078e02da */
[----:B------:R-:W-:Y:S02]  /*10a30*/  @P4 FFMA.FTZ R5, R2, c[0x0][0x238], R25 ;  /* 0x00008e0002054a23 */ /* 0x000fe40000010019 */
[----:B------:R-:W-:Y:S01]  /*10a40*/  @!P2 IMAD R218, R11, c[0x0][0x214], RZ ;  /* 0x000085000bdaaa24 */ /* 0x000fe200078e02ff */
[----:B------:R-:W-:Y:S05]  /*10a50*/  @P0 BRA `(.L_x_1563) ;  /* 0x000000d000000947 */ /* 0x000fea0003800000 */
[----:B------:R-:W1:Y:S02]  /*10a60*/  S2R R7, SR_CTAID.X ;  /* 0x0000000000077919 */ /* 0x000e640000002500 */
[C---:B-1----:R-:W-:Y:S02]  /*10a70*/  IMAD R218, R7.reuse, 0x40, R218 ;  /* 0x0000004007da7824 */ /* 0x042fe400078e02da */
        /* <DEDUP_REMOVED lines=11> */
.L_x_1563:
[----:B------:R-:W-:Y:S05]  /*10b30*/  BSYNC B0 ;  /* 0x0000000000007941 */ /* 0x000fea0003800000 */
.L_x_1562:
[----:B------:R-:W5:Y:S01]  /*10b40*/  S2R R7, SR_CTAID.X ;  /* 0x0000000000077919 */ /* 0x000f620000002500 */
[----:B------:R-:W-:Y:S01]  /*10b50*/  SHF.R.S32.HI R2, RZ, 0x1f, R9 ;  /* 0x0000001fff027819 */ /* 0x000fe20000011409 */
[----:B------:R-:W-:Y:S04]  /*10b60*/  BSSY B0, `(.L_x_1564) ;  /* 0x0000016000007945 */ /* 0x000fe80003800000 */
[----:B------:R-:W-:-:S04]  /*10b70*/  IMAD R2, R2, c[0x0][0x1f0], RZ ;  /* 0x00007c0002027a24 */ /* 0x000fc800078e02ff */
[----:B------:R-:W-:Y:S01]  /*10b80*/  IMAD R2, R9, c[0x0][0x1f4], R2 ;  /* 0x00007d0009027a24 */ /* 0x000fe200078e0202 */
[----:B-1---5:R-:W-:-:S04]  /*10b90*/  SHF.L.U32 R5, R7, 0x6, RZ ;  /* 0x0000000607057819 */ /* 0x022fc800000006ff */
[----:B------:R-:W-:Y:S01]  /*10ba0*/  SHF.R.S32.HI R0, RZ, 0x1f, R5 ;  /* 0x0000001fff007819 */ /* 0x000fe20000011405 */
[----:B------:R-:W-:-:S04]  /*10bb0*/  IMAD.WIDE.U32 R222, R5, c[0x0][0x1e8], R222 ;  /* 0x00007a0005de7a25 */ /* 0x000fc800078e00de */
[----:B------:R-:W-:Y:S01]  /*10bc0*/  IMAD R0, R0, c[0x0][0x1e8], RZ ;  /* 0x00007a0000007a24 */ /* 0x000fe200078e02ff */
[----:B------:R-:W-:-:S03]  /*10bd0*/  IADD3 R22, P0, R22, R222, RZ ;  /* 0x000000de16167210 */ /* 0x000fc60007f1e0ff */
[----:B------:R-:W-:-:S05]  /*10be0*/  IMAD R0, R5, c[0x0][0x1ec], R0 ;  /* 0x00007b0005007a24 */ /* 0x000fca00078e0200 */
[----:B------:R-:W-:Y:S02]  /*10bf0*/  IADD3.X R23, R21, R0, R223, P0, !PT ;  /* 0x0000000015177210 */ /* 0x000fe400007fe4df */
[----:B------:R-:W-:-:S03]  /*10c00*/  ISETP.GE.AND P0, PT, R224, R214, PT ;  /* 0x000000d6e000720c */ /* 0x000fc60003f06270 */
        /* <DEDUP_REMOVED lines=10> */
[----:B---3--:R1:W-:Y:S02]  /*10cb0*/  STG.E.128 [R20.64], R12 ;  /* 0x0000000c14007986 */ /* 0x0083e4000c101d0c */
.L_x_1565:
[----:B------:R-:W-:Y:S05]  /*10cc0*/  BSYNC B0 ;  /* 0x0000000000007941 */ /* 0x000fea0003800000 */
.L_x_1564:
[----:B------:R-:W-:Y:S01]  /*10cd0*/  IMAD R7, R7, -0x40, R220 ;  /* 0xffffffc007077824 */ /* 0x000fe200078e02dc */
[----:B------:R-:W-:-:S04]  /*10ce0*/  LEA.HI.SX32 R4, R4, 0x20, 0x1e ;  /* 0x0000002004047811 */ /* 0x000fc800078ff2ff */
[----:B------:R-:W-:-:S13]  /*10cf0*/  ISETP.GE.AND P0, PT, R4, R7, PT ;  /* 0x000000070400720c */ /* 0x000fda0003f06270 */
        /* <DEDUP_REMOVED lines=11> */
[----:B----4-:R-:W-:Y:S01]  /*10db0*/  STG.E.128 [R2.64], R16 ;  /* 0x0000001002007986 */ /* 0x010fe2000c101d0c */
[----:B------:R-:W-:Y:S05]  /*10dc0*/  EXIT ;  /* 0x000000000000794d */ /* 0x000fea0003800000 */
.L_x_1566:
        /* <DEDUP_REMOVED lines=11> */
.L_x_5202:


//--------------------- .text._ZN5flash24flash_fwd_splitkv_kernelI23Flash_fwd_kernel_traitsILi32ELi64ELi256ELi4ELb0ELb0EN7cutlass10bfloat16_tE19Flash_kernel_traitsILi32ELi64ELi256ELi4ES3_EELb1ELb0ELb0ELb0ELb1ELb1ELb0ELb0EEEvNS_16Flash_fwd_paramsE --------------------------
	.section	.text._ZN5flash24flash_fwd_splitkv_kernelI23Flash_fwd_kernel_traitsILi32ELi64ELi256ELi4ELb0ELb0EN7cutlass10bfloat16_tE19Flash_kernel_traitsILi32ELi64ELi256ELi4ES3_EELb1ELb0ELb0ELb0ELb1ELb1ELb0ELb0EEEvNS_16Flash_fwd_paramsE,"ax",@progbits
	.sectioninfo	@"SHI_REGISTERS=255"
	.align	128
        .global         _ZN5flash24flash_fwd_splitkv_kernelI23Flash_fwd_kernel_traitsILi32ELi64ELi256ELi4ELb0ELb0EN7cutlass10bfloat16_tE19Flash_kernel_traitsILi32ELi64ELi256ELi4ES3_EELb1ELb0ELb0ELb0ELb1ELb1ELb0ELb0EEEvNS_16Flash_fwd_paramsE
        .type           _ZN5flash24flash_fwd_splitkv_kernelI23Flash_fwd_kernel_traitsILi32ELi64ELi256ELi4ELb0ELb0EN7cutlass10bfloat16_tE19Flash_kernel_traitsILi32ELi64ELi256ELi4ES3_EELb1ELb0ELb0ELb0ELb1ELb1ELb0ELb0EEEvNS_16Flash_fwd_paramsE,@function
        .size           _ZN5flash24flash_fwd_splitkv_kernelI23Flash_fwd_kernel_traitsILi32ELi64ELi256ELi4ELb0ELb0EN7cutlass10bfloat16_tE19Flash_kernel_traitsILi32ELi64ELi256ELi4ES3_EELb1ELb0ELb0ELb0ELb1ELb1ELb0ELb0EEEvNS_16Flash_fwd_paramsE,(.L_x_5203 - _ZN5flash24flash_fwd_splitkv_kernelI23Flash_fwd_kernel_traitsILi32ELi64ELi256ELi4ELb0ELb0EN7cutlass10bfloat16_tE19Flash_kernel_traitsILi32ELi64ELi256ELi4ES3_EELb1ELb0ELb0ELb0ELb1ELb1ELb0ELb0EEEvNS_16Flash_fwd_paramsE)
        .other          _ZN5flash24flash_fwd_splitkv_kernelI23Flash_fwd_kernel_traitsILi32ELi64ELi256ELi4ELb0ELb0EN7cutlass10bfloat16_tE19Flash_kernel_traitsILi32ELi64ELi256ELi4ES3_EELb1ELb0ELb0ELb0ELb1ELb1ELb0ELb0EEEvNS_16Flash_fwd_paramsE,@"STO_CUDA_ENTRY STV_DEFAULT"
_ZN5flash24flash_fwd_splitkv_kernelI23Flash_fwd_kernel_traitsILi32ELi64ELi256ELi4ELb0ELb0EN7cutlass10bfloat16_tE19Flash_kernel_traitsILi32ELi64ELi256ELi4ES3_EELb1ELb0ELb0ELb0ELb1ELb1ELb0ELb0EEEvNS_16Flash_fwd_paramsE:
.text._ZN5flash24flash_fwd_splitkv_kernelI23Flash_fwd_kernel_traitsILi32ELi64ELi256ELi4ELb0ELb0EN7cutlass10bfloat16_tE19Flash_kernel_traitsILi32ELi64ELi256ELi4ES3_EELb1ELb0ELb0ELb0ELb1ELb1ELb0ELb0EEEvNS_16Flash_fwd_paramsE:
        /* <DEDUP_REMOVED lines=16> */
[----:B------:R1:W2:Y:S04]  /*0100*/  @P2 LDG.E R172, [R4.64] ;  /* 0x0000000c04ac2981 */ /* 0x0002a8000c1e1900 */
[----:B------:R1:W2:Y:S01]  /*0110*/  @P2 LDG.E R175, [R4.64+0x4] ;  /* 0x0000040c04af2981 */ /* 0x0002a2000c1e1900 */
[----:B------:R-:W-:-:S06]  /*0120*/  IMAD.MOV.U32 R3, RZ, RZ, RZ ;  /* 0x000000ffff037224 */ /* 0x000fcc00078e00ff */
[----:B------:R3:W5:Y:S04]  /*0130*/  @!P1 LDG.E R18, [R8.64] ;  /* 0x0000000c08129981 */ /* 0x000768000c1e1900 */
[----:B------:R-:W4:Y:S04]  /*0140*/  S2R R22, SR_CTAID.X ;  /* 0x0000000000167919 */ /* 0x000f280000002500 */
[----:B------:R-:W2:Y:S01]  /*0150*/  S2R R6, SR_CTAID.Z ;  /* 0x0000000000067919 */ /* 0x000ea20000002700 */
[----:B-1----:R-:W-:-:S05]  /*0160*/  @P0 IMAD.WIDE R4, R7, R2, c[0x0][0x250] ;  /* 0x0000940007040625 */ /* 0x002fca00078e0202 */
[----:B------:R3:W5:Y:S01]  /*0170*/  @P0 LDG.E R3, [R4.64] ;  /* 0x0000000c04030981 */ /* 0x000762000c1e1900 */
[----:B------:R-:W-:-:S04]  /*0180*/  ISETP.NE.U32.AND P0, PT, RZ, c[0x0][0x248], PT ;  /* 0x00009200ff007a0c */ /* 0x000fc80003f05070 */
[----:B------:R-:W-:Y:S01]  /*0190*/  ISETP.NE.AND.EX P0, PT, RZ, c[0x0][0x24c], PT, P0 ;  /* 0x00009300ff007a0c */ /* 0x000fe20003f05300 */
[----:B--2---:R-:W-:Y:S02]  /*01a0*/  @P2 IMAD.IADD R175, R175, 0x1, -R172 ;  /* 0x00000001afaf2824 */ /* 0x004fe400078e0aac */
[----:B------:R-:W-:-:S10]  /*01b0*/  @!P2 IMAD.MOV.U32 R175, RZ, RZ, c[0x0][0x214] ;  /* 0x00008500ffafa624 */ /* 0x000fd400078e00ff */
[----:B------:R-:W-:Y:S05]  /*01c0*/  @!P0 BRA `(.L_x_1567) ;  /* 0x0000004000008947 */ /* 0x000fea0003800000 */
[----:B---34-:R-:W2:Y:S02]  /*01d0*/  @P3 LDG.E R4, [R8.64+0x4] ;  /* 0x0000040c08043981 */ /* 0x018ea4000c1e1900 */
[----:B--2--5:R-:W-:-:S06]  /*01e0*/  @P3 IADD3 R4, R4, -R18, RZ ;  /* 0x8000001204043210 */ /* 0x024fcc0007ffe0ff */
[----:B------:R1:W5:Y:S01]  /*01f0*/  @!P3 LDG.E R4, [R8.64] ;  /* 0x0000000c0804b981 */ /* 0x000362000c1e1900 */
[----:B------:R-:W-:Y:S05]  /*0200*/  BRA `(.L_x_1568) ;  /* 0x0000001000007947 */ /* 0x000fea0003800000 */
.L_x_1567:
[----:B---34-:R-:W-:Y:S02]  /*0210*/  MOV R4, c[0x0][0x218] ;  /* 0x0000860000047a02 */ /* 0x018fe40000000f00 */
.L_x_1568:
        /* <DEDUP_REMOVED lines=15> */
[----:B-1----:R-:W-:Y:S01]  /*0310*/  IADD3 R8, R46, 0xff, RZ ;  /* 0x000000ff2e087810 */ /* 0x002fe20007ffe0ff */
        /* <DEDUP_REMOVED lines=30> */
[--C-:B------:R-:W-:Y:S02]  /*0500*/  SHF.R.S32.HI R5, RZ, 0x1f, R4.reuse ;  /* 0x0000001fff057819 */ /* 0x100fe40000011404 */
        /* <DEDUP_REMOVED lines=26> */
.L_x_1571:
[----:B------:R-:W-:Y:S05]  /*06b0*/  BSYNC B0 ;  /* 0x0000000000007941 */ /* 0x000fea0003800000 */
.L_x_1570:
        /* <DEDUP_REMOVED lines=14> */
.L_x_1573:
[----:B------:R-:W-:Y:S05]  /*07a0*/  BSYNC B0 ;  /* 0x0000000000007941 */ /* 0x000fea0003800000 */
.L_x_1572:
[----:B------:R-:W-:-:S04]  /*07b0*/  LOP3.LUT P2, RZ, R47, 0x3, RZ, 0xc0, !PT ;  /* 0x000000032fff7812 */ /* 0x000fc8000784c0ff */
[-C--:B------:R-:W-:Y:S02]  /*07c0*/  ISETP.GE.OR P1, PT, R2, R175.reuse, P2 ;  /* 0x000000af0200720c */ /* 0x080fe40001726670 */
[----:B------:R-:W-:Y:S02]  /*07d0*/  IADD3 R2, P0, R7, R2, RZ ;  /* 0x0000000207027210 */ /* 0x000fe40007f1e0ff */
[----:B------:R-:W-:Y:S02]  /*07e0*/  ISETP.GE.OR P2, PT, R5, R175, P2 ;  /* 0x000000af0500720c */ /* 0x000fe40001746670 */
        /* <DEDUP_REMOVED lines=9> */
.L_x_1569:
        /* <DEDUP_REMOVED lines=47> */
[----:B------:R1:W2:Y:S01]  /*0b70*/  LDG.E R4, [R4.64] ;  /* 0x0000000c04047981 */ /* 0x0002a2000c1e1900 */
[----:B------:R-:W-:Y:S02]  /*0b80*/  IABS R0, c[0x0][0x1c8] ;  /* 0x0000720000007a13 */ /* 0x000fe40000000000 */
[----:B------:R-:W-:Y:S02]  /*0b90*/  IADD3 R2, -R2, RZ, RZ ;  /* 0x000000ff02027210 */ /* 0x000fe40007ffe1ff */
[----:B------:R-:W3:Y:S03]  /*0ba0*/  I2F.RP R8, R0 ;  /* 0x0000000000087306 */ /* 0x000ee60000209400 */
[----:B------:R-:W-:-:S05]  /*0bb0*/  IMAD R15, R2, c[0x0][0x2d0], R15 ;  /* 0x0000b400020f7a24 */ /* 0x000fca00078e020f */
[----:B------:R-:W-:Y:S01]  /*0bc0*/  SHF.R.S32.HI R14, RZ, 0x1f, R15 ;  /* 0x0000001fff0e7819 */ /* 0x000fe2000001140f */
[----:B---3--:R-:W3:Y:S02]  /*0bd0*/  MUFU.RCP R8, R8 ;  /* 0x0000000800087308 */ /* 0x008ee40000001000 */
[----:B---3--:R-:W-:-:S06]  /*0be0*/  IADD3 R8, R8, 0xffffffe, RZ ;  /* 0x0ffffffe08087810 */ /* 0x008fcc0007ffe0ff */
[----:B------:R-:W3:Y:S02]  /*0bf0*/  F2I.FTZ.U32.TRUNC.NTZ R9, R8 ;  /* 0x0000000800097305 */ /* 0x000ee4000021f000 */
[----:B---3--:R-:W-:Y:S01]  /*0c00*/  IMAD.MOV R3, RZ, RZ, -R9 ;  /* 0x000000ffff037224 */ /* 0x008fe200078e0a09 */
[----:B------:R-:W-:-:S03]  /*0c10*/  MOV R8, RZ ;  /* 0x000000ff00087202 */ /* 0x000fc60000000f00 */
[----:B-1----:R-:W-:Y:S01]  /*0c20*/  IMAD R5, R3, R0, RZ ;  /* 0x0000000003057224 */ /* 0x002fe200078e02ff */
        /* <DEDUP_REMOVED lines=30> */
[----:B------:R-:W-:-:S04]  /*0e10*/  IMAD.WIDE.U32 R54, R15, c[0x0][0x198], R2 ;  /* 0x000066000f367a25 */ /* 0x000fc800078e0002 */
[----:B------:R-:W-:Y:S01]  /*0e20*/  IMAD R2, R16, c[0x0][0x1b0], RZ ;  /* 0x00006c0010027a24 */ /* 0x000fe200078e02ff */
[----:B------:R-:W-:-:S03]  /*0e30*/  IADD3 R55, R55, R0, RZ ;  /* 0x0000000037377210 */ /* 0x000fc60007ffe0ff */
[C---:B------:R-:W-:Y:S02]  /*0e40*/  IMAD R2, R17.reuse, c[0x0][0x1b4], R2 ;  /* 0x00006d0011027a24 */ /* 0x040fe400078e0202 */
[----:B------:R-:W-:-:S04]  /*0e50*/  IMAD.WIDE.U32 R54, R17, c[0x0][0x1b0], R54 ;  /* 0x00006c0011367a25 */ /* 0x000fc800078e0036 */
[----:B------:R-:W-:Y:S01]  /*0e60*/  IMAD.IADD R2, R55, 0x1, R2 ;  /* 0x0000000137027824 */ /* 0x000fe200078e0202 */
[----:B------:R-:W-:Y:S05]  /*0e70*/  BRA `(.L_x_1575) ;  /* 0x0000049000007947 */ /* 0x000fea0003800000 */
.L_x_1574:
        /* <DEDUP_REMOVED lines=17> */
[----:B------:R-:W-:Y:S02]  /*0f90*/  MOV R5, R8 ;  /* 0x0000000800057202 */ /* 0x000fe40000000f00 */
.L_x_1576:
[----:B------:R-:W-:Y:S01]  /*0fa0*/  IABS R9, c[0x0][0x1c8] ;  /* 0x0000720000097a13 */ /* 0x000fe20000000000 */
[----:B------:R-:W-:Y:S01]  /*0fb0*/  @P3 IMAD.IADD R18, R3, 0x1, R18 ;  /* 0x0000000103123824 */ /* 0x000fe200078e0212 */
[----:B------:R-:W-:Y:S02]  /*0fc0*/  LEA R15, R37, 0xffffff00, 0x8 ;  /* 0xffffff00250f7811 */ /* 0x000fe400078e40ff */
[----:B------:R-:W1:Y:S01]  /*0fd0*/  I2F.RP R10, R9 ;  /* 0x00000009000a7306 */ /* 0x000e620000209400 */
[-C--:B------:R-:W-:Y:S02]  /*0fe0*/  LOP3.LUT R5, R5, R4.reuse, RZ, 0x3c, !PT ;  /* 0x0000000405057212 */ /* 0x080fe400078e3cff */
[----:B------:R-:W-:Y:S02]  /*0ff0*/  SHF.R.S32.HI R14, RZ, 0x1f, R15 ;  /* 0x0000001fff0e7819 */ /* 0x000fe4000001140f */
[----:B------:R-:W-:-:S04]  /*1000*/  LOP3.LUT R4, R5, R4, RZ, 0x3c, !PT ;  /* 0x0000000405047212 */ /* 0x000fc800078e3cff */
[----:B------:R-:W-:-:S05]  /*1010*/  LOP3.LUT R5, R5, R4, RZ, 0x3c, !PT ;  /* 0x0000000405057212 */ /* 0x000fca00078e3cff */
[----:B------:R-:W-:Y:S01]  /*1020*/  IMAD.WIDE.U32 R4, R15, c[0x0][0x198], R4 ;  /* 0x000066000f047a25 */ /* 0x000fe200078e0004 */
        /* <DEDUP_REMOVED lines=17> */
[----:B------:R-:W-:Y:S01]  /*1140*/  @P3 IMAD.WIDE.U32 R8, R18, c[0x0][0x1a0], RZ ;  /* 0x0000680012083a25 */ /* 0x000fe200078e00ff */
[----:B------:R-:W-:-:S03]  /*1150*/  LOP3.LUT R2, R6, c[0x0][0x1c8], RZ, 0x3c, !PT ;  /* 0x0000720006027a12 */ /* 0x000fc600078e3cff */
[----:B------:R-:W-:Y:S01]  /*1160*/  @P3 IMAD R18, R18, c[0x0][0x1a4], R9 ;  /* 0x0000690012123a24 */ /* 0x000fe200078e0209 */
[----:B------:R-:W-:Y:S01]  /*1170*/  ISETP.GE.AND P1, PT, R2, RZ, PT ;  /* 0x000000ff0200720c */ /* 0x000fe20003f26270 */
[----:B------:R-:W-:Y:S01]  /*1180*/  IMAD R2, R14, c[0x0][0x198], RZ ;  /* 0x000066000e027a24 */ /* 0x000fe200078e02ff */
[----:B------:R-:W-:-:S03]  /*1190*/  @P3 MOV R19, R8 ;  /* 0x0000000800133202 */ /* 0x000fc60000000f00 */
[----:B------:R-:W-:Y:S02]  /*11a0*/  IMAD R2, R15, c[0x0][0x19c], R2 ;  /* 0x000067000f027a24 */ /* 0x000fe400078e0202 */
[----:B------:R-:W-:Y:S02]  /*11b0*/  @P2 IADD3 R17, R17, 0x1, RZ ;  /* 0x0000000111112810 */ /* 0x000fe40007ffe0ff */
[----:B------:R-:W-:-:S04]  /*11c0*/  IMAD.IADD R5, R5, 0x1, R2 ;  /* 0x0000000105057824 */ /* 0x000fc800078e0202 */
[----:B------:R-:W-:Y:S02]  /*11d0*/  @!P1 IADD3 R17, -R17, RZ, RZ ;  /* 0x000000ff11119210 */ /* 0x000fe40007ffe1ff */
[----:B------:R-:W-:-:S04]  /*11e0*/  @!P0 LOP3.LUT R17, RZ, c[0x0][0x1c8], RZ, 0x33, !PT ;  /* 0x00007200ff118a12 */ /* 0x000fc800078e33ff */
[----:B------:R-:W-:Y:S01]  /*11f0*/  SHF.R.S32.HI R16, RZ, 0x1f, R17 ;  /* 0x0000001fff107819 */ /* 0x000fe20000011411 */
[----:B------:R-:W-:-:S04]  /*1200*/  IMAD.WIDE.U32 R4, R17, c[0x0][0x1b0], R4 ;  /* 0x00006c0011047a25 */ /* 0x000fc800078e0004 */
[----:B------:R-:W-:Y:S02]  /*1210*/  IMAD R2, R16, c[0x0][0x1b0], RZ ;  /* 0x00006c0010027a24 */ /* 0x000fe400078e02ff */
[----:B------:R-:W-:Y:S02]  /*1220*/  IMAD.MOV.U32 R54, RZ, RZ, R4 ;  /* 0x000000ffff367224 */ /* 0x000fe400078e0004 */
        /* <DEDUP_REMOVED lines=14> */
.L_x_1575:
[----:B------:R-:W-:Y:S01]  /*1310*/  ISETP.NE.AND P0, PT, R172, -0x1, PT ;  /* 0xffffffffac00780c */ /* 0x000fe20003f05270 */
[----:B------:R-:W-:Y:S01]  /*1320*/  IMAD R16, R16, c[0x0][0x1b8], RZ ;  /* 0x00006e0010107a24 */ /* 0x000fe200078e02ff */
[----:B-----5:R-:W-:Y:S02]  /*1330*/  SHF.R.S32.HI R0, RZ, 0x1f, R47 ;  /* 0x0000001fff007819 */ /* 0x020fe4000001142f */
[----:B------:R-:W-:Y:S01]  /*1340*/  SHF.R.S32.HI R20, RZ, 0x1f, R6 ;  /* 0x0000001fff147819 */ /* 0x000fe20000011406 */
[----:B------:R-:W-:Y:S01]  /*1350*/  IMAD R16, R17, c[0x0][0x1bc], R16 ;  /* 0x00006f0011107a24 */ /* 0x000fe200078e0210 */
[----:B------:R-:W-:Y:S02]  /*1360*/  LEA.HI R174, R0, R47, RZ, 0x2 ;  /* 0x0000002f00ae7211 */ /* 0x000fe400078f10ff */
[----:B------:R-:W-:Y:S01]  /*1370*/  IADD3 R168, -R92, R175, RZ ;  /* 0x000000af5ca87210 */ /* 0x000fe20007ffe1ff */
[----:B------:R-:W-:Y:S01]  /*1380*/  IMAD R20, R20, c[0x0][0x1a8], RZ ;  /* 0x00006a0014147a24 */ /* 0x000fe200078e02ff */
[----:B------:R-:W-:-:S02]  /*1390*/  LOP3.LUT R176, R174, 0xfffffffc, RZ, 0xc0, !PT ;  /* 0xfffffffcaeb07812 */ /* 0x000fc400078ec0ff */
[----:B------:R-:W-:Y:S01]  /*13a0*/  SHF.R.S32.HI R178, RZ, 0x2, R174 ;  /* 0x00000002ffb27819 */ /* 0x000fe200000114ae */
[----:B------:R-:W-:Y:S01]  /*13b0*/  @P0 IMAD.WIDE.U32 R10, R172, c[0x0][0x190], RZ ;  /* 0x00006400ac0a0a25 */ /* 0x000fe200078e00ff */
[----:B------:R-:W-:Y:S02]  /*13c0*/  @!P0 SHF.R.S32.HI R4, RZ, 0x1f, R7 ;  /* 0x0000001fff048819 */ /* 0x000fe40000011407 */
[-C--:B------:R-:W-:Y:S01]  /*13d0*/  IADD3 R176, -R176, R47.reuse, RZ ;  /* 0x0000002fb0b07210 */ /* 0x080fe20007ffe1ff */
[C---:B------:R-:W-:Y:S01]  /*13e0*/  @!P0 IMAD.WIDE.U32 R8, R7.reuse, c[0x0][0x178], RZ ;  /* 0x00005e0007088a25 */ /* 0x040fe200078e00ff */
[----:B------:R-:W-:Y:S02]  /*13f0*/  @P0 MOV R5, R10 ;  /* 0x0000000a00050202 */ /* 0x000fe40000000f00 */
[----:B------:R-:W-:Y:S01]  /*1400*/  SHF.L.U32 R176, R176, 0x3, RZ ;  /* 0x00000003b0b07819 */ /* 0x000fe200000006ff */
[----:B------:R-:W-:Y:S01]  /*1410*/  @!P0 IMAD R4, R4, c[0x0][0x178], RZ ;  /* 0x00005e0004048a24 */ /* 0x000fe200078e02ff */
[----:B------:R-:W-:Y:S01]  /*1420*/  LEA.HI R174, R174, R178, RZ, 0x1 ;  /* 0x000000b2aeae7211 */ /* 0x000fe200078f08ff */
[----:B------:R-:W-:Y:S01]  /*1430*/  @!P0 IMAD.MOV.U32 R5, RZ, RZ, R8 ;  /* 0x000000ffff058224 */ /* 0x000fe200078e0008 */
[----:B------:R-:W-:Y:S01]  /*1440*/  SHF.R.S32.HI R177, RZ, 0x1f, R176 ;  /* 0x0000001fffb17819 */ /* 0x000fe200000114b0 */
[----:B------:R-:W-:Y:S01]  /*1450*/  @!P0 IMAD R4, R7, c[0x0][0x17c], R4 ;  /* 0x00005f0007048a24 */ /* 0x000fe200078e0204 */
[----:B------:R-:W-:Y:S01]  /*1460*/  LOP3.LUT R174, R174, 0x7fffffe, RZ, 0xc0, !PT ;  /* 0x07fffffeaeae7812 */ /* 0x000fe200078ec0ff */
[----:B------:R-:W-:Y:S01]  /*1470*/  @P0 IMAD R3, R172, c[0x0][0x194], R11 ;  /* 0x00006500ac030a24 */ /* 0x000fe200078e020b */
[----:B------:R-:W-:Y:S01]  /*1480*/  IADD3 R11, R178, 0x20, RZ ;  /* 0x00000020b20b7810 */ /* 0x000fe20007ffe0ff */
[----:B------:R-:W-:Y:S01]  /*1490*/  IMAD R20, R6, c[0x0][0x1ac], R20 ;  /* 0x00006b0006147a24 */ /* 0x000fe200078e0214 */
[----:B------:R-:W-:Y:S01]  /*14a0*/  @!P0 IADD3 R3, R9, R4, RZ ;  /* 0x0000000409038210 */ /* 0x000fe20007ffe0ff */
[----:B------:R-:W-:Y:S01]  /*14b0*/  IMAD.IADD R174, R178, 0x1, -R174 ;  /* 0x00000001b2ae7824 */ /* 0x000fe200078e0aae */
[----:B------:R-:W-:-:S02]  /*14c0*/  LEA.HI R9, R0, R47, RZ, 0x3 ;  /* 0x0000002f00097211 */ /* 0x000fc400078f18ff */
[----:B------:R-:W-:Y:S02]  /*14d0*/  IADD3 R4, P0, R176, R5, RZ ;  /* 0x00000005b0047210 */ /* 0x000fe40007f1e0ff */
[----:B------:R-:W-:Y:S02]  /*14e0*/  SHF.R.S32.HI R8, RZ, 0x3, R9 ;  /* 0x00000003ff087819 */ /* 0x000fe40000011409 */
[----:B------:R-:W-:Y:S01]  /*14f0*/  ISETP.GE.AND P5, PT, R11, R168, PT ;  /* 0x000000a80b00720c */ /* 0x000fe20003fa6270 */
[----:B------:R-:W-:Y:S01]  /*1500*/  IMAD.X R5, R177, 0x1, R3, P0 ;  /* 0x00000001b1057824 */ /* 0x000fe200000e0603 */
[----:B------:R-:W-:Y:S02]  /*1510*/  SHF.L.U32 R3, R8, 0x6, RZ ;  /* 0x0000000608037819 */ /* 0x000fe400000006ff */
[----:B------:R-:W-:Y:S01]  /*1520*/  SHF.R.S32.HI R179, RZ, 0x1f, R178 ;  /* 0x0000001fffb37819 */ /* 0x000fe200000114b2 */
[----:B------:R-:W-:Y:S01]  /*1530*/  IMAD.WIDE.U32 R6, R6, c[0x0][0x1a8], R4 ;  /* 0x00006a0006067a25 */ /* 0x000fe200078e0004 */
[----:B------:R-:W-:-:S02]  /*1540*/  LOP3.LUT R3, R3, 0xc0, RZ, 0xc0, !PT ;  /* 0x000000c003037812 */ /* 0x000fc400078ec0ff */
[----:B------:R-:W-:Y:S01]  /*1550*/  LEA.HI R91, R0, R47, RZ, 0x5 ;  /* 0x0000002f005b7211 */ /* 0x000fe200078f28ff */
[----:B------:R-:W-:Y:S01]  /*1560*/  IMAD.WIDE R22, R22, 0x40, R178 ;  /* 0x0000004016167825 */ /* 0x000fe200078e02b2 */
[C---:B------:R-:W-:Y:S02]  /*1570*/  ISETP.GE.AND P0, PT, R178.reuse, R168, PT ;  /* 0x000000a8b200720c */ /* 0x040fe40003f06270 */
[----:B------:R-:W-:Y:S01]  /*1580*/  LOP3.LUT R4, R3, 0x18, R176, 0xf8, !PT ;  /* 0x0000001803047812 */ /* 0x000fe200078ef8b0 */
[----:B------:R-:W-:Y:S01]  /*1590*/  IMAD R53, R179, c[0x0][0x198], RZ ;  /* 0x00006600b3357a24 */ /* 0x000fe200078e02ff */
[----:B------:R-:W-:Y:S02]  /*15a0*/  SHF.R.S32.HI R90, RZ, 0x5, R91 ;  /* 0x00000005ff5a7819 */ /* 0x000fe4000001145b */
[----:B------:R-:W-:Y:S01]  /*15b0*/  SHF.R.U32.HI R3, RZ, 0x3, R3 ;  /* 0x00000003ff037819 */ /* 0x000fe20000011603 */
[----:B------:R-:W-:Y:S01]  /*15c0*/  IMAD R53, R178, c[0x0][0x19c], R53 ;  /* 0x00006700b2357a24 */ /* 0x000fe200078e0235 */
[----:B------:R-:W-:-:S02]  /*15d0*/  IADD3 R173, R37, -0x1, RZ ;  /* 0xffffffff25ad7810 */ /* 0x000fc40007ffe0ff */
[----:B------:R-:W-:Y:S02]  /*15e0*/  LOP3.LUT R3, R4, R3, RZ, 0x3c, !PT ;  /* 0x0000000304037212 */ /* 0x000fe400078e3cff */
[----:B------:R-:W-:Y:S01]  /*15f0*/  LEA R174, R90, R174, 0x3 ;  /* 0x000000ae5aae7211 */ /* 0x000fe200078e18ff */
[----:B------:R-:W-:Y:S01]  /*1600*/  @!P0 IMAD R4, R23, c[0x0][0x190], RZ ;  /* 0x0000640017048a24 */ /* 0x000fe200078e02ff */
[----:B------:R-:W-:Y:S02]  /*1610*/  @!P5 IADD3 R12, P1, R22, 0x20, RZ ;  /* 0x00000020160cd810 */ /* 0x000fe40007f3e0ff */
[----:B------:R-:W-:Y:S01]  /*1620*/  IADD3 R54, P2, R176, R54, RZ ;  /* 0x00000036b0367210 */ /* 0x000fe20007f5e0ff */
[----:B------:R-:W-:Y:S01]  /*1630*/  IMAD.U32 R174, R174, 0x20, R3 ;  /* 0x00000020aeae7824 */ /* 0x000fe200078e0003 */
[----:B------:R-:W-:Y:S01]  /*1640*/  SHF.L.U32 R68, R173, 0x8, RZ ;  /* 0x00000008ad447819 */ /* 0x000fe200000006ff */
[----:B------:R-:W-:Y:S01]  /*1650*/  @!P5 IMAD.X R3, RZ, RZ, R23, P1 ;  /* 0x000000ffff03d224 */ /* 0x000fe200008e0617 */
[----:B------:R-:W-:Y:S01]  /*1660*/  IADD3 R21, R7, R20, RZ ;  /* 0x0000001407157210 */ /* 0x000fe20007ffe0ff */
[----:B------:R-:W-:Y:S01]  /*1670*/  @!P0 IMAD R4, R22, c[0x0][0x194], R4 ;  /* 0x0000650016048a24 */ /* 0x000fe200078e0204 */
[----:B------:R-:W-:Y:S01]  /*1680*/  @!P0 MOV R20, R6 ;  /* 0x0000000600148202 */ /* 0x000fe20000000f00 */
[----:B------:R-:W-:Y:S01]  /*1690*/  @!P5 IMAD R3, R3, c[0x0][0x190], RZ ;  /* 0x000064000303da24 */ /* 0x000fe200078e02ff */
[----:B------:R-:W-:Y:S01]  /*16a0*/  IADD3.X R55, R177, R2, RZ, P2, !PT ;  /* 0x00000002b1377210 */ /* 0x000fe200017fe4ff */
[----:B------:R-:W-:Y:S01]  /*16b0*/  IMAD.IADD R2, R46, 0x1, -R68 ;  /* 0x000000012e027824 */ /* 0x000fe200078e0a44 */
[----:B------:R-:W-:Y:S01]  /*16c0*/  @!P5 MOV R7, R21 ;  /* 0x000000150007d202 */ /* 0x000fe20000000f00 */
[----:B------:R-:W-:Y:S01]  /*16d0*/  @!P0 IMAD.WIDE.U32 R20, R22, c[0x0][0x190], R20 ;  /* 0x0000640016148a25 */ /* 0x000fe200078e0014 */
[----:B------:R-:W-:-:S02]  /*16e0*/  SHF.L.U32 R174, R174, 0x1, RZ ;  /* 0x00000001aeae7819 */ /* 0x000fc400000006ff */
[----:B------:R-:W-:Y:S01]  /*16f0*/  ISETP.GE.AND P3, PT, R11, R2, PT ;  /* 0x000000020b00720c */ /* 0x000fe20003f66270 */
[C---:B------:R-:W-:Y:S01]  /*1700*/  @!P5 IMAD R3, R12.reuse, c[0x0][0x194], R3 ;  /* 0x000065000c03da24 */ /* 0x040fe200078e0203 */
[----:B------:R-:W-:Y:S01]  /*1710*/  @!P0 IADD3 R4, R21, R4, RZ ;  /* 0x0000000415048210 */ /* 0x000fe20007ffe0ff */
[----:B------:R-:W-:Y:S01]  /*1720*/  @!P5 IMAD.WIDE.U32 R12, R12, c[0x0][0x190], R6 ;  /* 0x000064000c0cda25 */ /* 0x000fe200078e0006 */
[----:B------:R-:W-:Y:S02]  /*1730*/  @!P0 LEA R6, P2, R20, c[0x0][0x160], 0x1 ;  /* 0x0000580014068a11 */ /* 0x000fe400078408ff */
[----:B------:R-:W-:Y:S01]  /*1740*/  IADD3 R10, R178, 0x40, RZ ;  /* 0x00000040b20a7810 */ /* 0x000fe20007ffe0ff */
[----:B------:R-:W-:Y:S01]  /*1750*/  @!P5 IMAD.IADD R3, R13, 0x1, R3 ;  /* 0x000000010d03d824 */ /* 0x000fe200078e0203 */
[----:B------:R-:W-:Y:S01]  /*1760*/  @!P5 LEA R22, P1, R12, c[0x0][0x160], 0x1 ;  /* 0x000058000c16da11 */ /* 0x000fe200078208ff */
[----:B------:R-:W-:Y:S01]  /*1770*/  IMAD.WIDE.U32 R54, R178, c[0x0][0x198], R54 ;  /* 0x00006600b2367a25 */ /* 0x000fe200078e0036 */
[----:B------:R-:W-:-:S02]  /*1780*/  @!P0 LEA.HI.X R7, R20, c[0x0][0x164], R4, 0x1, P2 ;  /* 0x0000590014078a11 */ /* 0x000fc400010f0c04 */
[----:B------:R-:W-:Y:S02]  /*1790*/  MOV R51, c[0x0][0x198] ;  /* 0x0000660000337a02 */ /* 0x000fe40000000f00 */
[-C--:B------:R-:W-:Y:S01]  /*17a0*/  ISETP.GE.AND P4, PT, R178, R2.reuse, PT ;  /* 0x00000002b200720c */ /* 0x080fe20003f86270 */
[----:B------:R-:W-:Y:S01]  /*17b0*/  @!PT LDS RZ, [RZ] ;  /* 0x00000000fffff984 */ /* 0x000fe20000000800 */
[----:B------:R-:W-:Y:S01]  /*17c0*/  @!PT LDS RZ, [RZ] ;  /* 0x00000000fffff984 */ /* 0x000fe20000000800 */
[----:B------:R-:W-:Y:S01]  /*17d0*/  @!PT LDS RZ, [RZ] ;  /* 0x00000000fffff984 */ /* 0x000fe20000000800 */
[----:B------:R1:W-:Y:S01]  /*17e0*/  @!P0 LDGSTS.E.BYPASS.LTC128B.128 [R174], [R6.64] ;  /* 0x0000000006ae8fae */ /* 0x0003e2000b901d4c */
[----:B------:R-:W-:Y:S01]  /*17f0*/  @!P5 LEA.HI.X R23, R12, c[0x0][0x164], R3, 0x1, P1 ;  /* 0x000059000c17da11 */ /* 0x000fe200008f0c03 */
[----:B------:R-:W-:Y:S01]  /*1800*/  IMAD.MOV.U32 R12, RZ, RZ, c[0x0][0x19c] ;  /* 0x00006700ff0c7624 */ /* 0x000fe200078e00ff */
[----:B------:R-:W-:Y:S01]  /*1810*/  IADD3 R53, R55, R53, RZ ;  /* 0x0000003537357210 */ /* 0x000fe20007ffe0ff */
[C---:B------:R-:W-:Y:S01]  /*1820*/  IMAD.WIDE.U32 R20, R51.reuse, 0x40, RZ ;  /* 0x0000004033147825 */ /* 0x040fe200078e00ff */
[----:B------:R-:W-:Y:S01]  /*1830*/  ISETP.GE.AND P2, PT, R10, R2, PT ;  /* 0x000000020a00720c */ /* 0x000fe20003f46270 */
[----:B------:R2:W-:Y:S01]  /*1840*/  @!P5 LDGSTS.E.BYPASS.LTC128B.128 [R174+0x800], [R22.64] ;  /* 0x0080000016aedfae */ /* 0x0005e2000b901d4c */
[----:B------:R-:W-:-:S02]  /*1850*/  @!P3 LEA R5, P0, R51, R54, 0x5 ;  /* 0x000000363305b211 */ /* 0x000fc400078028ff */
[----:B------:R-:W-:Y:S02]  /*1860*/  SHF.L.U32 R4, R12, 0x6, RZ ;  /* 0x000000060c047819 */ /* 0x000fe400000006ff */
[----:B------:R-:W-:Y:S02]  /*1870*/  @!P3 LEA.HI.X R3, R51, R53, R12, 0x5, P0 ;  /* 0x000000353303b211 */ /* 0x000fe400000f2c0c */
[----:B------:R-:W-:Y:S02]  /*1880*/  MOV R38, c[0x0][0x1a0] ;  /* 0x0000680000267a02 */ /* 0x000fe40000000f00 */
[----:B------:R-:W-:Y:S02]  /*1890*/  LEA.HI R0, R0, R47, RZ, 0x4 ;  /* 0x0000002f00007211 */ /* 0x000fe400078f20ff */
[----:B------:R-:W-:Y:S02]  /*18a0*/  SHF.L.U32 R8, R8, 0x3, RZ ;  /* 0x0000000308087819 */ /* 0x000fe400000006ff */
[----:B------:R-:W-:-:S02]  /*18b0*/  @!P2 IADD3 R13, P0, R54, R20, RZ ;  /* 0x00000014360da210 */ /* 0x000fc40007f1e0ff */
[----:B------:R-:W-:Y:S02]  /*18c0*/  LOP3.LUT R89, R0, 0xfffffff0, RZ, 0xc0, !PT ;  /* 0xfffffff000597812 */ /* 0x000fe400078ec0ff */
[----:B------:R-:W-:Y:S02]  /*18d0*/  @!P2 IADD3.X R4, R53, R21, R4, P0, !PT ;  /* 0x000000153504a210 */ /* 0x000fe400007fe404 */
[----:B------:R-:W-:Y:S02]  /*18e0*/  @!P2 LEA R28, P0, R13, c[0x0][0x168], 0x1 ;  /* 0x00005a000d1caa11 */ /* 0x000fe400078008ff */
[C---:B-1----:R-:W-:Y:S02]  /*18f0*/  IADD3 R7, R178.reuse, 0x60, RZ ;  /* 0x00000060b2077810 */ /* 0x042fe40007ffe0ff */
[----:B------:R-:W-:Y:S02]  /*1900*/  IADD3 R6, R178, 0x80, RZ ;  /* 0x00000080b2067810 */ /* 0x000fe40007ffe0ff */
[----:B------:R-:W-:-:S02]  /*1910*/  ISETP.GE.AND P1, PT, R7, R2, PT ;  /* 0x000000020700720c */ /* 0x000fc40003f26270 */
[----:B--2---:R-:W-:Y:S02]  /*1920*/  @!P3 LEA R22, P5, R5, c[0x0][0x168], 0x1 ;  /* 0x00005a000516ba11 */ /* 0x004fe400078a08ff */
[----:B------:R-:W-:Y:S02]  /*1930*/  @!P2 LEA.HI.X R29, R13, c[0x0][0x16c], R4, 0x1, P0 ;  /* 0x00005b000d1daa11 */ /* 0x000fe400000f0c04 */
[----:B------:R-:W-:Y:S02]  /*1940*/  @!P3 LEA.HI.X R23, R5, c[0x0][0x16c], R3, 0x1, P5 ;  /* 0x00005b000517ba11 */ /* 0x000fe400028f0c03 */
[----:B------:R-:W-:Y:S02]  /*1950*/  @!P4 LEA R24, P5, R54, c[0x0][0x168], 0x1 ;  /* 0x00005a003618ca11 */ /* 0x000fe400078a08ff */
[----:B------:R-:W-:Y:S02]  /*1960*/  IADD3 R5, R178, 0xa0, RZ ;  /* 0x000000a0b2057810 */ /* 0x000fe40007ffe0ff */
[--C-:B------:R-:W-:Y:S01]  /*1970*/  @!P4 LEA.HI.X R25, R54, c[0x0][0x16c], R53.reuse, 0x1, P5 ;  /* 0x00005b003619ca11 */ /* 0x100fe200028f0c35 */
[----:B------:R-:W-:Y:S01]  /*1980*/  @!P1 IMAD.MOV.U32 R21, RZ, RZ, R53 ;  /* 0x000000ffff159224 */ /* 0x000fe200078e0035 */
[----:B------:R-:W-:Y:S01]  /*1990*/  @!P1 MOV R20, R54 ;  /* 0x0000003600149202 */ /* 0x000fe20000000f00 */
[----:B------:R-:W-:Y:S01]  /*19a0*/  @!P1 IMAD R3, R12, 0x60, RZ ;  /* 0x000000600c039824 */ /* 0x000fe200078e02ff */
[-C--:B------:R-:W-:Y:S01]  /*19b0*/  ISETP.GE.AND P5, PT, R6, R2.reuse, PT ;  /* 0x000000020600720c */ /* 0x080fe20003fa6270 */
[----:B------:R1:W-:Y:S01]  /*19c0*/  @!P4 LDGSTS.E.BYPASS.LTC128B.128 [R174+0x1000], [R24.64] ;  /* 0x0100000018aecfae */ /* 0x0003e2000b901d4c */
[----:B------:R-:W-:Y:S01]  /*19d0*/  ISETP.GE.AND P4, PT, R5, R2, PT ;  /* 0x000000020500720c */ /* 0x000fe20003f86270 */
[----:B------:R-:W-:Y:S01]  /*19e0*/  @!P1 IMAD.WIDE.U32 R20, R51, 0x60, R20 ;  /* 0x0000006033149825 */ /* 0x000fe200078e0014 */
[----:B------:R-:W-:Y:S01]  /*19f0*/  IADD3 R4, R178, 0xc0, RZ ;  /* 0x000000c0b2047810 */ /* 0x000fe20007ffe0ff */
[----:B------:R2:W-:Y:S01]  /*1a00*/  @!P3 LDGSTS.E.BYPASS.LTC128B.128 [R174+0x1800], [R22.64] ;  /* 0x0180000016aebfae */ /* 0x0005e2000b901d4c */
[----:B------:R-:W-:-:S02]  /*1a10*/  IADD3 R89, -R89, R47, RZ ;  /* 0x0000002f59597210 */ /* 0x000fc40007ffe1ff */
[----:B------:R-:W-:Y:S01]  /*1a20*/  @!P1 IADD3 R3, R21, R3, RZ ;  /* 0x0000000315039210 */ /* 0x000fe20007ffe0ff */
[----:B------:R3:W-:Y:S01]  /*1a30*/  @!P2 LDGSTS.E.BYPASS.LTC128B.128 [R174+0x2000], [R28.64] ;  /* 0x020000001caeafae */ /* 0x0007e2000b901d4c */
[----:B------:R-:W-:Y:S02]  /*1a40*/  @!P1 LEA R26, P0, R20, c[0x0][0x168], 0x1 ;  /* 0x00005a00141a9a11 */ /* 0x000fe400078008ff */
[----:B------:R-:W-:Y:S02]  /*1a50*/  ISETP.GE.AND P3, PT, R4, R2, PT ;  /* 0x000000020400720c */ /* 0x000fe40003f66270 */
[----:B------:R-:W-:Y:S01]  /*1a60*/  @!P1 LEA.HI.X R27, R20, c[0x0][0x16c], R3, 0x1, P0 ;  /* 0x00005b00141b9a11 */ /* 0x000fe200000f0c03 */
[----:B------:R-:W-:Y:S01]  /*1a70*/  @!P4 IMAD R13, R12, 0xa0, RZ ;  /* 0x000000a00c0dc824 */ /* 0x000fe200078e02ff */
[C---:B------:R-:W-:Y:S02]  /*1a80*/  @!P5 LEA R21, P0, R51.reuse, R54, 0x7 ;  /* 0x000000363315d211 */ /* 0x040fe400078038ff */
[----:B------:R-:W-:Y:S01]  /*1a90*/  IADD3 R3, R178, 0xe0, RZ ;  /* 0x000000e0b2037810 */ /* 0x000fe20007ffe0ff */
[----:B------:R4:W-:Y:S01]  /*1aa0*/  @!P1 LDGSTS.E.BYPASS.LTC128B.128 [R174+0x2800], [R26.64] ;  /* 0x028000001aae9fae */ /* 0x0009e2000b901d4c */
[----:B------:R-:W-:-:S02]  /*1ab0*/  @!P5 LEA.HI.X R20, R51, R53, R12, 0x7, P0 ;  /* 0x000000353314d211 */ /* 0x000fc400000f3c0c */
[----:B------:R-:W-:Y:S02]  /*1ac0*/  ISETP.GE.AND P2, PT, R3, R2, PT ;  /* 0x000000020300720c */ /* 0x000fe40003f46270 */
[C---:B-1----:R-:W-:Y:S02]  /*1ad0*/  @!P5 LEA R24, P0, R21.reuse, c[0x0][0x168], 0x1 ;  /* 0x00005a001518da11 */ /* 0x042fe400078008ff */
[----:B--2---:R-:W-:Y:S01]  /*1ae0*/  @!P4 MOV R22, R54 ;  /* 0x000000360016c202 */ /* 0x004fe20000000f00 */
[----:B------:R-:W-:Y:S01]  /*1af0*/  @!P4 IMAD.MOV.U32 R23, RZ, RZ, R53 ;  /* 0x000000ffff17c224 */ /* 0x000fe200078e0035 */
[----:B------:R-:W-:-:S03]  /*1b00*/  @!P5 LEA.HI.X R25, R21, c[0x0][0x16c], R20, 0x1, P0 ;  /* 0x00005b001519da11 */ /* 0x000fc600000f0c14 */
[----:B------:R-:W-:Y:S02]  /*1b10*/  @!P4 IMAD.WIDE.U32 R22, R51, 0xa0, R22 ;  /* 0x000000a03316c825 */ /* 0x000fe400078e0016 */
[----:B------:R1:W-:Y:S01]  /*1b20*/  @!P5 LDGSTS.E.BYPASS.LTC128B.128 [R174+0x3000], [R24.64] ;  /* 0x0300000018aedfae */ /* 0x0003e2000b901d4c */
[----:B------:R-:W-:Y:S02]  /*1b30*/  ISETP.GE.AND P5, PT, R7, R2, PT ;  /* 0x000000020700720c */ /* 0x000fe40003fa6270 */
[----:B------:R-:W-:Y:S02]  /*1b40*/  @!P4 IADD3 R13, R23, R13, RZ ;  /* 0x0000000d170dc210 */ /* 0x000fe40007ffe0ff */
[----:B------:R-:W-:-:S04]  /*1b50*/  @!P4 LEA R20, P0, R22, c[0x0][0x168], 0x1 ;  /* 0x00005a001614ca11 */ /* 0x000fc800078008ff */
[----:B------:R-:W-:Y:S01]  /*1b60*/  @!P4 LEA.HI.X R21, R22, c[0x0][0x16c], R13, 0x1, P0 ;  /* 0x00005b001615ca11 */ /* 0x000fe200000f0c0d */
[----:B------:R-:W-:Y:S01]  /*1b70*/  @!P3 IMAD R13, R12, 0xc0, RZ ;  /* 0x000000c00c0db824 */ /* 0x000fe200078e02ff */
[----:B------:R-:W-:Y:S01]  /*1b80*/  IADD3 R22, P0, R176, R19, RZ ;  /* 0x00000013b0167210 */ /* 0x000fe20007f1e0ff */
[----:B------:R-:W-:Y:S01]  /*1b90*/  @!P2 IMAD R12, R12, 0xe0, RZ ;  /* 0x000000e00c0ca824 */ /* 0x000fe200078e02ff */
[----:B------:R-:W-:Y:S01]  /*1ba0*/  @!P3 MOV R19, R53 ;  /* 0x000000350013b202 */ /* 0x000fe20000000f00 */
[----:B------:R2:W-:Y:S01]  /*1bb0*/  @!P4 LDGSTS.E.BYPASS.LTC128B.128 [R174+0x3800], [R20.64] ;  /* 0x0380000014aecfae */ /* 0x0005e2000b901d4c */
[----:B------:R-:W-:Y:S01]  /*1bc0*/  IADD3.X R23, R177, R18, RZ, P0, !PT ;  /* 0x00000012b1177210 */ /* 0x000fe200007fe4ff */
[----:B------:R-:W-:Y:S01]  /*1bd0*/  @!P3 IMAD.MOV.U32 R18, RZ, RZ, R54 ;  /* 0x000000ffff12b224 */ /* 0x000fe200078e0036 */
[----:B------:R-:W-:-:S03]  /*1be0*/  ISETP.GE.AND P4, PT, R6, R2, PT ;  /* 0x000000020600720c */ /* 0x000fc60003f86270 */
[----:B----4-:R-:W-:Y:S01]  /*1bf0*/  @!P3 IMAD.WIDE.U32 R26, R51, 0xc0, R18 ;  /* 0x000000c0331ab825 */ /* 0x010fe200078e0012 */
[----:B------:R-:W-:-:S03]  /*1c00*/  @!P2 MOV R18, R54 ;  /* 0x000000360012a202 */ /* 0x000fc60000000f00 */
[----:B------:R-:W-:Y:S01]  /*1c10*/  @!P2 IMAD.MOV.U32 R19, RZ, RZ, R53 ;  /* 0x000000ffff13a224 */ /* 0x000fe200078e0035 */
[----:B------:R-:W-:Y:S01]  /*1c20*/  @!P3 IADD3 R13, R27, R13, RZ ;  /* 0x0000000d1b0db210 */ /* 0x000fe20007ffe0ff */
[----:B------:R-:W-:Y:S01]  /*1c30*/  IMAD.WIDE.U32 R22, R17, c[0x0][0x1b8], R22 ;  /* 0x00006e0011167a25 */ /* 0x000fe200078e0016 */
[----:B---3--:R-:W-:-:S03]  /*1c40*/  @!P3 LEA R28, P1, R26, c[0x0][0x168], 0x1 ;  /* 0x00005a001a1cba11 */ /* 0x008fc600078208ff */
[----:B------:R-:W-:Y:S01]  /*1c50*/  @!P2 IMAD.WIDE.U32 R18, R51, 0xe0, R18 ;  /* 0x000000e03312a825 */ /* 0x000fe200078e0012 */
[----:B------:R-:W-:Y:S02]  /*1c60*/  @!P3 LEA.HI.X R29, R26, c[0x0][0x16c], R13, 0x1, P1 ;  /* 0x00005b001a1dba11 */ /* 0x000fe400008f0c0d */
[----:B------:R-:W-:Y:S02]  /*1c70*/  IADD3 R15, P1, R178, R15, RZ ;  /* 0x0000000fb20f7210 */ /* 0x000fe40007f3e0ff */
[----:B------:R-:W-:Y:S01]  /*1c80*/  @!P2 IADD3 R12, R19, R12, RZ ;  /* 0x0000000c130ca210 */ /* 0x000fe20007ffe0ff */
[----:B------:R3:W-:Y:S01]  /*1c90*/  @!P3 LDGSTS.E.BYPASS.LTC128B.128 [R174+0x4000], [R28.64] ;  /* 0x040000001caebfae */ /* 0x0007e2000b901d4c */
[C---:B------:R-:W-:Y:S01]  /*1ca0*/  @!P2 LEA R30, P0, R18.reuse, c[0x0][0x168], 0x1 ;  /* 0x00005a00121eaa11 */ /* 0x040fe200078008ff */
[----:B------:R-:W-:Y:S01]  /*1cb0*/  IMAD.X R14, R179, 0x1, R14, P1 ;  /* 0x00000001b30e7824 */ /* 0x000fe200008e060e */
[----:B------:R-:W-:Y:S02]  /*1cc0*/  IADD3 R17, R23, R16, RZ ;  /* 0x0000001017117210 */ /* 0x000fe40007ffe0ff */
[----:B------:R-:W-:Y:S01]  /*1cd0*/  @!P2 LEA.HI.X R31, R18, c[0x0][0x16c], R12, 0x1, P0 ;  /* 0x00005b00121faa11 */ /* 0x000fe200000f0c0c */
[----:B------:R-:W-:Y:S01]  /*1ce0*/  IMAD R14, R14, c[0x0][0x1a0], RZ ;  /* 0x000068000e0e7a24 */ /* 0x000fe200078e02ff */
[----:B------:R-:W-:-:S02]  /*1cf0*/  MOV R16, R22 ;  /* 0x0000001600107202 */ /* 0x000fc40000000f00 */
[-C--:B------:R-:W-:Y:S01]  /*1d00*/  ISETP.GE.AND P3, PT, R178, R2.reuse, PT ;  /* 0x00000002b200720c */ /* 0x080fe20003f66270 */
[----:B------:R3:W-:Y:S01]  /*1d10*/  @!P2 LDGSTS.E.BYPASS.LTC128B.128 [R174+0x4800], [R30.64] ;  /* 0x048000001eaeafae */ /* 0x0007e2000b901d4c */
[----:B------:R-:W-:Y:S01]  /*1d20*/  IMAD R14, R15, c[0x0][0x1a4], R14 ;  /* 0x000069000f0e7a24 */ /* 0x000fe200078e020e */
[-C--:B------:R-:W-:Y:S01]  /*1d30*/  ISETP.GE.AND P1, PT, R11, R2.reuse, PT ;  /* 0x000000020b00720c */ /* 0x080fe20003f26270 */
[----:B------:R-:W-:Y:S01]  /*1d40*/  IMAD.WIDE.U32 R16, R15, c[0x0][0x1a0], R16 ;  /* 0x000068000f107a25 */ /* 0x000fe200078e0010 */
[----:B------:R-:W0:Y:S01]  /*1d50*/  LDGDEPBAR ;  /* 0x00000000000079af */ /* 0x000e220000000000 */
[----:B------:R-:W-:Y:S02]  /*1d60*/  ISETP.GE.AND P0, PT, R10, R2, PT ;  /* 0x000000020a00720c */ /* 0x000fe40003f06270 */
[----:B------:R-:W-:Y:S01]  /*1d70*/  IMAD.IADD R14, R17, 0x1, R14 ;  /* 0x00000001110e7824 */ /* 0x000fe200078e020e */
[----:B------:R-:W-:Y:S01]  /*1d80*/  LEA R170, P2, R16, c[0x0][0x170], 0x1 ;  /* 0x00005c0010aa7a11 */ /* 0x000fe200078408ff */
[----:B------:R-:W-:Y:S01]  /*1d90*/  IMAD.SHL.U32 R11, R38, 0x20, RZ ;  /* 0x00000020260b7824 */ /* 0x000fe200078e00ff */
[----:B------:R-:W-:-:S02]  /*1da0*/  MOV R10, 0x5 ;  /* 0x00000005000a7802 */ /* 0x000fc40000000f00 */
[----:B------:R-:W-:Y:S02]  /*1db0*/  LEA.HI.X R169, R16, c[0x0][0x174], R14, 0x1, P2 ;  /* 0x00005d0010a97a11 */ /* 0x000fe400010f0c0e */
[----:B------:R-:W-:Y:S02]  /*1dc0*/  @!P3 MOV R6, R170 ;  /* 0x000000aa0006b202 */ /* 0x000fe40000000f00 */
[----:B------:R-:W-:Y:S02]  /*1dd0*/  @!P3 MOV R7, R169 ;  /* 0x000000a90007b202 */ /* 0x000fe40000000f00 */
[----:B------:R-:W-:Y:S02]  /*1de0*/  SHF.L.U64.HI R10, R38, R10, c[0x0][0x1a4] ;  /* 0x00006900260a7619 */ /* 0x000fe4000001020a */
[----:B------:R-:W-:-:S04]  /*1df0*/  @!P1 LEA R12, P2, R11, R170, 0x1 ;  /* 0x000000aa0b0c9211 */ /* 0x000fc800078408ff */
[----:B------:R-:W-:Y:S02]  /*1e00*/  @!P1 LEA.HI.X R13, R11, R169, R10, 0x1, P2 ;  /* 0x000000a90b0d9211 */ /* 0x000fe400010f0c0a */
[----:B------:R-:W-:Y:S01]  /*1e10*/  SHF.R.S32.HI R11, RZ, 0x4, R0 ;  /* 0x00000004ff0b7819 */ /* 0x000fe20000011400 */
[----:B------:R-:W-:-:S04]  /*1e20*/  DEPBAR.LE SB0, 0x0 ;  /* 0x000080000000791a */ /* 0x000fc80000000000 */
[----:B------:R-:W-:Y:S01]  /*1e30*/  BAR.SYNC.DEFER_BLOCKING 0x0 ;  /* 0x0000000000007b1d */ /* 0x000fe20000010000 */
[----:B------:R-:W-:Y:S02]  /*1e40*/  ISETP.GE.AND P2, PT, R4, R2, PT ;  /* 0x000000020400720c */ /* 0x000fe40003f46270 */
[----:B------:R-:W-:-:S04]  /*1e50*/  LEA.HI R10, R0, R11, RZ, 0x1 ;  /* 0x0000000b000a7211 */ /* 0x000fc800078f08ff */
[----:B------:R-:W-:-:S04]  /*1e60*/  LOP3.LUT R10, R10, 0xfffffffe, RZ, 0xc0, !PT ;  /* 0xfffffffe0a0a7812 */ /* 0x000fc800078ec0ff */
[----:B------:R-:W-:Y:S01]  /*1e70*/  IADD3 R10, R11, -R10, RZ ;  /* 0x8000000a0b0a7210 */ /* 0x000fe20007ffe0ff */
[----:B------:R-:W-:Y:S04]  /*1e80*/  @P3 STS [R174+0x5000], RZ ;  /* 0x005000ffae003388 */ /* 0x000fe80000000800 */
[----:B------:R-:W-:Y:S04]  /*1e90*/  @P3 STS [R174+0x5004], RZ ;  /* 0x005004ffae003388 */ /* 0x000fe80000000800 */
[----:B------:R-:W-:Y:S04]  /*1ea0*/  @P3 STS.64 [R174+0x5008], RZ ;  /* 0x005008ffae003388 */ /* 0x000fe80000000a00 */
[----:B------:R-:W-:Y:S01]  /*1eb0*/  @!PT LDS RZ, [RZ] ;  /* 0x00000000fffff984 */ /* 0x000fe20000000800 */
[----:B------:R-:W-:Y:S01]  /*1ec0*/  @!PT LDS RZ, [RZ] ;  /* 0x00000000fffff984 */ /* 0x000fe20000000800 */
[----:B------:R-:W-:Y:S01]  /*1ed0*/  @!PT LDS RZ, [RZ] ;  /* 0x00000000fffff984 */ /* 0x000fe20000000800 */
[----:B------:R4:W-:Y:S01]  /*1ee0*/  @!P3 LDGSTS.E.BYPASS.LTC128B.128 [R174+0x5000], [R6.64] ;  /* 0x0500000006aebfae */ /* 0x0009e2000b901d4c */
[----:B------:R-:W-:-:S02]  /*1ef0*/  ISETP.GE.AND P3, PT, R5, R2, PT ;  /* 0x000000020500720c */ /* 0x000fc40003f66270 */
[----:B------:R-:W-:Y:S01]  /*1f00*/  @!P0 MOV R5, c[0x0][0x1a4] ;  /* 0x0000690000058a02 */ /* 0x000fe20000000f00 */
        /* <DEDUP_REMOVED lines=8> */
[----:B------:R-:W-:-:S03]  /*1f90*/  ISETP.GE.AND P1, PT, R3, R2, PT ;  /* 0x000000020300720c */ /* 0x000fc60003f26270 */
[----:B------:R-:W-:Y:S01]  /*1fa0*/  @!PT LDS RZ, [RZ] ;  /* 0x00000000fffff984 */ /* 0x000fe20000000800 */
[----:B------:R-:W-:Y:S01]  /*1fb0*/  @!PT LDS RZ, [RZ] ;  /* 0x00000000fffff984 */ /* 0x000fe20000000800 */
[----:B------:R-:W-:Y:S01]  /*1fc0*/  @!PT LDS RZ, [RZ] ;  /* 0x00000000fffff984 */ /* 0x000fe20000000800 */
[----:B------:R2:W-:Y:S01]  /*1fd0*/  @!P0 LDGSTS.E.BYPASS.LTC128B.128 [R174+0x6000], [R4.64] ;  /* 0x0600000004ae8fae */ /* 0x0005e2000b901d4c */
[----:B------:R-:W-:-:S03]  /*1fe0*/  @!P4 LEA R16, P0, R38, R170, 0x8 ;  /* 0x000000aa2610c211 */ /* 0x000fc600078040ff */
[----:B------:R-:W-:Y:S01]  /*1ff0*/  @P5 STS.128 [R174+0x6800], RZ ;  /* 0x006800ffae005388 */ /* 0x000fe20000000c00 */
[----:B----4-:R-:W-:Y:S02]  /*2000*/  LOP3.LUT R7, R9, 0xfffffff8, RZ, 0xc0, !PT ;  /* 0xfffffff809077812 */ /* 0x010fe400078ec0ff */
[----:B------:R-:W-:-:S03]  /*2010*/  LEA.HI R6, R89, R89, RZ, 0x1 ;  /* 0x0000005959067211 */ /* 0x000fc600078f08ff */
[----:B------:R-:W-:Y:S01]  /*2020*/  IMAD.IADD R7, R47, 0x1, -R7 ;  /* 0x000000012f077824 */ /* 0x000fe200078e0a07 */
[----:B-1----:R-:W-:-:S04]  /*2030*/  SHF.R.S32.HI R13, RZ, 0x1, R6 ;  /* 0x00000001ff0d7819 */ /* 0x002fc80000011406 */
[----:B------:R-:W-:Y:S02]  /*2040*/  LEA.HI R9, R7, R7, RZ, 0x1 ;  /* 0x0000000707097211 */ /* 0x000fe400078f08ff */
[----:B------:R-:W-:Y:S02]  /*2050*/  SHF.R.S32.HI R12, RZ, 0x1f, R6 ;  /* 0x0000001fff0c7819 */ /* 0x000fe40000011406 */
[----:B------:R-:W-:Y:S02]  /*2060*/  SHF.R.S32.HI R0, RZ, 0x1, R9 ;  /* 0x00000001ff007819 */ /* 0x000fe40000011409 */
[----:B------:R-:W-:Y:S02]  /*2070*/  LOP3.LUT R9, R9, 0x7fffffe, RZ, 0xc0, !PT ;  /* 0x07fffffe09097812 */ /* 0x000fe400078ec0ff */
[----:B------:R-:W-:Y:S01]  /*2080*/  LEA.HI R12, R12, R13, RZ, 0x2 ;  /* 0x0000000d0c0c7211 */ /* 0x000fe200078f10ff */
[----:B------:R-:W-:Y:S01]  /*2090*/  IMAD.SHL.U32 R2, R0, 0x40, RZ ;  /* 0x0000004000027824 */ /* 0x000fe200078e00ff */
[----:B------:R-:W-:-:S02]  /*20a0*/  IADD3 R165, R7, -R9, RZ ;  /* 0x8000000907a57210 */ /* 0x000fc40007ffe0ff */
[----:B------:R-:W-:Y:S02]  /*20b0*/  @!P5 MOV R9, c[0x0][0x1a4] ;  /* 0x000069000009da02 */ /* 0x000fe40000000f00 */
[----:B------:R-:W-:Y:S01]  /*20c0*/  LOP3.LUT R2, R2, 0xc0, RZ, 0xc0, !PT ;  /* 0x000000c002027812 */ /* 0x000fe200078ec0ff */
[----:B------:R-:W-:Y:S01]  /*20d0*/  IMAD R165, R10, 0x8, R165 ;  /* 0x000000080aa57824 */ /* 0x000fe200078e02a5 */
[----:B------:R-:W-:Y:S02]  /*20e0*/  LOP3.LUT R12, R12, 0xfffffffc, RZ, 0xc0, !PT ;  /* 0xfffffffc0c0c7812 */ /* 0x000fe400078ec0ff */
[----:B------:R-:W-:Y:S02]  /*20f0*/  LOP3.LUT R8, R2, 0x8, R8, 0xf8, !PT ;  /* 0x0000000802087812 */ /* 0x000fe400078ef808 */
[----:B------:R-:W-:Y:S01]  /*2100*/  SHF.R.U32.HI R3, RZ, 0x3, R2 ;  /* 0x00000003ff037819 */ /* 0x000fe20000011602 */
[----:B------:R-:W-:Y:S01]  /*2110*/  IMAD.IADD R2, R13, 0x1, -R12 ;  /* 0x000000010d027824 */ /* 0x000fe200078e0a0c */
[----:B------:R-:W-:-:S02]  /*2120*/  SHF.L.U32 R12, R10, 0x3, RZ ;  /* 0x000000030a0c7819 */ /* 0x000fc400000006ff */
[----:B------:R-:W-:Y:S01]  /*2130*/  LOP3.LUT R7, R8, R3, RZ, 0x3c, !PT ;  /* 0x0000000308077212 */ /* 0x000fe200078e3cff */
[----:B------:R-:W-:Y:S01]  /*2140*/  @!P5 IMAD R3, R9, 0xc0, RZ ;  /* 0x000000c00903d824 */ /* 0x000fe200078e02ff */
[----:B------:R-:W-:Y:S02]  /*2150*/  @!P5 MOV R8, R170 ;  /* 0x000000aa0008d202 */ /* 0x000fe40000000f00 */
[----:B------:R-:W-:Y:S02]  /*2160*/  @!P5 MOV R9, R169 ;  /* 0x000000a90009d202 */ /* 0x000fe40000000f00 */
[----:B------:R-:W-:Y:S02]  /*2170*/  SHF.L.U32 R36, R2, 0x6, RZ ;  /* 0x0000000602247819 */ /* 0x000fe400000006ff */
[----:B------:R-:W-:Y:S01]  /*2180*/  LEA R165, R165, R7, 0x5 ;  /* 0x00000007a5a57211 */ /* 0x000fe200078e28ff */
[----:B------:R-:W-:Y:S01]  /*2190*/  @!P5 IMAD.WIDE.U32 R10, R38, 0xc0, R8 ;  /* 0x000000c0260ad825 */ /* 0x000fe200078e0008 */
[----:B------:R-:W-:-:S02]  /*21a0*/  SHF.R.S32.HI R9, RZ, 0x1f, R89 ;  /* 0x0000001fff097819 */ /* 0x000fc40000011459 */
[----:B------:R-:W-:Y:S01]  /*21b0*/  LOP3.LUT R8, R6, 0x7fffffe, RZ, 0xc0, !PT ;  /* 0x07fffffe06087812 */ /* 0x000fe200078ec0ff */
[----:B------:R-:W-:Y:S01]  /*21c0*/  @!P5 IMAD.IADD R11, R11, 0x1, R3 ;  /* 0x000000010b0bd824 */ /* 0x000fe200078e0203 */
[----:B------:R-:W-:Y:S01]  /*21d0*/  LEA.HI R3, R9, R89, RZ, 0x3 ;  /* 0x0000005909037211 */ /* 0x000fe200078f18ff */
[----:B------:R-:W-:Y:S01]  /*21e0*/  @!P2 IMAD.MOV.U32 R7, RZ, RZ, c[0x0][0x1a4] ;  /* 0x00006900ff07a624 */ /* 0x000fe200078e00ff */
[----:B------:R-:W-:Y:S02]  /*21f0*/  IADD3 R89, R89, -R8, RZ ;  /* 0x8000000859597210 */ /* 0x000fe40007ffe0ff */
[----:B------:R-:W-:Y:S01]  /*2200*/  LOP3.LUT R36, R36, 0xc0, RZ, 0xc0, !PT ;  /* 0x000000c024247812 */ /* 0x000fe200078ec0ff */
[----:B------:R-:W-:Y:S01]  /*2210*/  @!PT LDS RZ, [RZ] ;  /* 0x00000000fffff984 */ /* 0x000fe20000000800 */
[----:B------:R-:W-:Y:S01]  /*2220*/  @!PT LDS RZ, [RZ] ;  /* 0x00000000fffff984 */ /* 0x000fe20000000800 */
[----:B------:R-:W-:Y:S01]  /*2230*/  @!PT LDS RZ, [RZ] ;  /* 0x00000000fffff984 */ /* 0x000fe20000000800 */
[----:B------:R1:W-:Y:S01]  /*2240*/  @!P5 LDGSTS.E.BYPASS.LTC128B.128 [R174+0x6800], [R10.64] ;  /* 0x068000000aaedfae */ /* 0x0003e2000b901d4c */
[----:B------:R-:W-:Y:S02]  /*2250*/  @!P2 MOV R8, R170 ;  /* 0x000000aa0008a202 */ /* 0x000fe40000000f00 */
[----:B------:R-:W-:Y:S01]  /*2260*/  @!P2 MOV R9, R169 ;  /* 0x000000a90009a202 */ /* 0x000fe20000000f00 */
[----:B------:R-:W-:Y:S01]  /*2270*/  @P4 STS.128 [R174+0x7000], RZ ;  /* 0x007000ffae004388 */ /* 0x000fe20000000c00 */
[----:B------:R-:W-:Y:S01]  /*2280*/  SHF.L.U32 R88, R3, 0x5, RZ ;  /* 0x0000000503587819 */ /* 0x000fe200000006ff */
[----:B------:R-:W-:Y:S01]  /*2290*/  @!P2 IMAD R3, R7, 0x180, RZ ;  /* 0x000001800703a824 */ /* 0x000fe200078e02ff */
[----:B------:R-:W-:Y:S01]  /*22a0*/  LOP3.LUT R6, R36, 0x8, R12, 0xf8, !PT ;  /* 0x0000000824067812 */ /* 0x000fe200078ef80c */
[----:B------:R-:W-:Y:S01]  /*22b0*/  @!P2 IMAD.WIDE.U32 R14, R38, 0x180, R8 ;  /* 0x00000180260ea825 */ /* 0x000fe200078e0008 */
[----:B------:R-:W-:-:S02]  /*22c0*/  SHF.R.U32.HI R36, RZ, 0x3, R36 ;  /* 0x00000003ff247819 */ /* 0x000fc40000011624 */
[----:B------:R-:W-:Y:S01]  /*22d0*/  LOP3.LUT R88, R88, 0xffffff00, RZ, 0xc0, !PT ;  /* 0xffffff0058587812 */ /* 0x000fe200078ec0ff */
[--C-:B------:R-:W-:Y:S01]  /*22e0*/  @!P3 IMAD.MOV.U32 R12, RZ, RZ, R170.reuse ;  /* 0x000000ffff0cb224 */ /* 0x100fe200078e00aa */
[----:B------:R-:W-:Y:S01]  /*22f0*/  LOP3.LUT R36, R6, R36, RZ, 0x3c, !PT ;  /* 0x0000002406247212 */ /* 0x000fe200078e3cff */
[----:B------:R-:W-:Y:S01]  /*2300*/  @!P1 IMAD.MOV.U32 R8, RZ, RZ, R170 ;  /* 0x000000ffff089224 */ /* 0x000fe200078e00aa */
[----:B------:R-:W-:Y:S01]  /*2310*/  @!P3 MOV R6, c[0x0][0x1a4] ;  /* 0x000069000006ba02 */ /* 0x000fe20000000f00 */
[----:B------:R-:W-:Y:S01]  /*2320*/  IMAD R151, R89, 0x20, R88 ;  /* 0x0000002059977824 */ /* 0x000fe200078e0258 */
[----:B------:R-:W-:Y:S02]  /*2330*/  @!P3 MOV R13, R169 ;  /* 0x000000a9000db202 */ /* 0x000fe40000000f00 */
[----:B------:R-:W-:Y:S01]  /*2340*/  @!P2 IADD3 R7, R15, R3, RZ ;  /* 0x000000030f07a210 */ /* 0x000fe20007ffe0ff */
[----:B------:R-:W-:Y:S01]  /*2350*/  @!P3 IMAD R6, R6, 0x140, RZ ;  /* 0x000001400606b824 */ /* 0x000fe200078e02ff */
[----:B------:R-:W-:Y:S01]  /*2360*/  LEA R3, R90, R88, 0x9 ;  /* 0x000000585a037211 */ /* 0x000fe200078e48ff */
[----:B------:R-:W-:Y:S01]  /*2370*/  @!P3 IMAD.WIDE.U32 R12, R38, 0x140, R12 ;  /* 0x00000140260cb825 */ /* 0x000fe200078e000c */
[----:B--2---:R-:W-:-:S02]  /*2380*/  @!P4 MOV R4, c[0x0][0x1a4] ;  /* 0x000069000004ca02 */ /* 0x004fc40000000f00 */
[----:B------:R-:W-:Y:S02]  /*2390*/  @!P1 MOV R5, c[0x0][0x1a4] ;  /* 0x0000690000059a02 */ /* 0x000fe40000000f00 */
[----:B------:R-:W-:Y:S02]  /*23a0*/  @!P1 MOV R9, R169 ;  /* 0x000000a900099202 */ /* 0x000fe40000000f00 */
[----:B------:R-:W-:Y:S01]  /*23b0*/  LEA R3, R89, R3, 0x5 ;  /* 0x0000000359037211 */ /* 0x000fe200078e28ff */
[----:B------:R-:W-:Y:S01]  /*23c0*/  @!P1 IMAD R5, R5, 0x1c0, RZ ;  /* 0x000001c005059824 */ /* 0x000fe200078e02ff */
[C---:B------:R-:W-:Y:S01]  /*23d0*/  @!P4 LEA.HI.X R17, R38.reuse, R169, R4, 0x8, P0 ;  /* 0x000000a92611c211 */ /* 0x040fe200000f4404 */
[----:B------:R-:W-:Y:S01]  /*23e0*/  @!P1 IMAD.WIDE.U32 R8, R38, 0x1c0, R8 ;  /* 0x000001c026089825 */ /* 0x000fe200078e0008 */
[----:B------:R-:W-:Y:S02]  /*23f0*/  @!P3 IADD3 R13, R13, R6, RZ ;  /* 0x000000060d0db210 */ /* 0x000fe40007ffe0ff */
[----:B------:R-:W-:Y:S01]  /*2400*/  @!P2 MOV R6, R14 ;  /* 0x0000000e0006a202 */ /* 0x000fe20000000f00 */
[----:B------:R-:W-:Y:S01]  /*2410*/  IMAD.IADD R167, R36, 0x1, R3 ;  /* 0x0000000124a77824 */ /* 0x000fe200078e0203 */
[----:B------:R-:W-:Y:S01]  /*2420*/  @!PT LDS RZ, [RZ] ;  /* 0x00000000fffff984 */ /* 0x000fe20000000800 */
[----:B------:R-:W-:Y:S01]  /*2430*/  @!PT LDS RZ, [RZ] ;  /* 0x00000000fffff984 */ /* 0x000fe20000000800 */
[----:B------:R-:W-:Y:S01]  /*2440*/  @!PT LDS RZ, [RZ] ;  /* 0x00000000fffff984 */ /* 0x000fe20000000800 */
[----:B------:R2:W-:Y:S01]  /*2450*/  @!P4 LDGSTS.E.BYPASS.LTC128B.128 [R174+0x7000], [R16.64] ;  /* 0x0700000010aecfae */ /* 0x0005e2000b901d4c */
[----:B------:R-:W-:Y:S01]  /*2460*/  @!P1 IMAD.IADD R9, R9, 0x1, R5 ;  /* 0x0000000109099824 */ /* 0x000fe200078e0205 */
[----:B------:R-:W-:-:S02]  /*2470*/  SHF.L.U32 R165, R165, 0x1, RZ ;  /* 0x00000001a5a57819 */ /* 0x000fc400000006ff */
[----:B------:R-:W-:Y:S01]  /*2480*/  @P3 STS.128 [R174+0x7800], RZ ;  /* 0x007800ffae003388 */ /* 0x000fe20000000c00 */
[----:B------:R-:W-:Y:S02]  /*2490*/  SHF.L.U32 R167, R167, 0x1, RZ ;  /* 0x00000001a7a77819 */ /* 0x000fe400000006ff */
[----:B------:R-:W-:Y:S01]  /*24a0*/  LOP3.LUT P0, RZ, R0, 0x2, RZ, 0xc0, !PT ;  /* 0x0000000200ff7812 */ /* 0x000fe2000780c0ff */
[----:B------:R-:W-:Y:S01]  /*24b0*/  @!PT LDS RZ, [RZ] ;  /* 0x00000000fffff984 */ /* 0x000fe20000000800 */
[----:B------:R-:W-:Y:S01]  /*24c0*/  @!PT LDS RZ, [RZ] ;  /* 0x00000000fffff984 */ /* 0x000fe20000000800 */
[----:B------:R-:W-:Y:S01]  /*24d0*/  @!PT LDS RZ, [RZ] ;  /* 0x00000000fffff984 */ /* 0x000fe20000000800 */
[----:B------:R4:W-:Y:S01]  /*24e0*/  @!P3 LDGSTS.E.BYPASS.LTC128B.128 [R174+0x7800], [R12.64] ;  /* 0x078000000caebfae */ /* 0x0009e2000b901d4c */
[----:B------:R-:W-:Y:S02]  /*24f0*/  LEA R90, R90, R92, 0x4 ;  /* 0x0000005c5a5a7211 */ /* 0x000fe400078e20ff */
[----:B------:R-:W-:Y:S01]  /*2500*/  IADD3 R164, R165, 0x1000, RZ ;  /* 0x00001000a5a47810 */ /* 0x000fe20007ffe0ff */
[----:B------:R-:W-:Y:S01]  /*2510*/  @P2 STS.128 [R174+0x8000], RZ ;  /* 0x008000ffae002388 */ /* 0x000fe20000000c00 */
[----:B------:R-:W-:-:S03]  /*2520*/  IADD3 R151, R36, R151, RZ ;  /* 0x0000009724977210 */ /* 0x000fc60007ffe0ff */
        /* <DEDUP_REMOVED lines=8> */
[----:B------:R1:W-:Y:S01]  /*25b0*/  @!P1 LDGSTS.E.BYPASS.LTC128B.128 [R174+0x8800], [R8.64] ;  /* 0x0880000008ae9fae */ /* 0x0003e2000b901d4c */
[----:B------:R-:W-:Y:S02]  /*25c0*/  LOP3.LUT P1, RZ, R2, 0x2, RZ, 0xc0, !PT ;  /* 0x0000000202ff7812 */ /* 0x000fe4000782c0ff */
[----:B------:R-:W-:Y:S01]  /*25d0*/  MOV R2, 0x10 ;  /* 0x0000001000027802 */ /* 0x000fe20000000f00 */
[----:B---3--:R-:W-:Y:S03]  /*25e0*/  LDSM.16.M88.4 R28, [R167] ;  /* 0x00000000a71c783b */ /* 0x008fe60000000200 */
[C---:B------:R-:W-:Y:S01]  /*25f0*/  SEL R3, R2.reuse, 0xfffffff0, !P1 ;  /* 0xfffffff002037807 */ /* 0x040fe20004800000 */
[----:B--2---:R-:W1:Y:S01]  /*2600*/  LDSM.16.M88.4 R16, [R165+0x1000] ;  /* 0x00100000a510783b */ /* 0x004e620000000200 */
[----:B------:R-:W-:-:S02]  /*2610*/  SEL R0, R2, 0xfffffff0, !P0 ;  /* 0xfffffff002007807 */ /* 0x000fc40004000000 */
[----:B------:R-:W-:Y:S01]  /*2620*/  ISETP.GT.AND P1, PT, R37, 0x1, PT ;  /* 0x000000012500780c */ /* 0x000fe20003f24270 */
[----:B------:R-:W2:Y:S01]  /*2630*/  LDSM.16.M88.4 R24, [R165+0x1400] ;  /* 0x00140000a518783b */ /* 0x000ea20000000200 */
[----:B------:R-:W-:Y:S01]  /*2640*/  IMAD R166, R3, 0x2, R167 ;  /* 0x0000000203a67824 */ /* 0x000fe200078e02a7 */
[C---:B------:R-:W-:Y:S02]  /*2650*/  LEA R93, R0.reuse, R165, 0x1 ;  /* 0x000000a5005d7211 */ /* 0x040fe400078e08ff */
[----:B----4-:R-:W-:Y:S01]  /*2660*/  LDSM.16.M88.4 R12, [R165+0x1800] ;  /* 0x00180000a50c783b */ /* 0x010fe20000000200 */
[----:B------:R-:W-:-:S03]  /*2670*/  LEA R164, R0, R164, 0x1 ;  /* 0x000000a400a47211 */ /* 0x000fc600078e08ff */
[----:B------:R-:W-:Y:S04]  /*2680*/  LDSM.16.M88.4 R20, [R166] ;  /* 0x00000000a614783b */ /* 0x000fe80000000200 */
[----:B------:R-:W3:Y:S01]  /*2690*/  LDSM.16.M88.4 R40, [R93+0x1000] ;  /* 0x001000005d28783b */ /* 0x000ee20000000200 */
[----:B------:R-:W-:-:S03]  /*26a0*/  @!P1 LEA R180, P0, R54, c[0x0][0x168], 0x1 ;  /* 0x00005a0036b49a11 */ /* 0x000fc600078008ff */
[----:B------:R-:W4:Y:S01]  /*26b0*/  LDSM.16.M88.4 R32, [R93+0x1400] ;  /* 0x001400005d20783b */ /* 0x000f220000000200 */
[----:B------:R-:W-:-:S03]  /*26c0*/  @!P1 LEA.HI.X R181, R54, c[0x0][0x16c], R53, 0x1, P0 ;  /* 0x00005b0036b59a11 */ /* 0x000fc600000f0c35 */
[----:B------:R-:W-:Y:S04]  /*26d0*/  LDSM.16.M88.4 R84, [R93+0x2000] ;  /* 0x002000005d54783b */ /* 0x000fe80000000200 */
[----:B------:R-:W0:Y:S01]  /*26e0*/  LDGDEPBAR ;  /* 0x00000000000079af */ /* 0x000e220000000000 */
[C---:B-1----:R-:W-:Y:S08]  /*26f0*/  HMMA.16816.F32.BF16 R4, R28.reuse, R16, RZ ;  /* 0x000000101c04723c */ /* 0x042ff000000418ff */
[C---:B------:R-:W-:Y:S08]  /*2700*/  HMMA.16816.F32.BF16 R16, R28.reuse, R18, RZ ;  /* 0x000000121c10723c */ /* 0x040ff000000418ff */
[C---:B--2---:R-:W-:Y:S08]  /*2710*/  HMMA.16816.F32.BF16 R8, R28.reuse, R24, RZ ;  /* 0x000000181c08723c */ /* 0x044ff000000418ff */
[----:B------:R-:W-:Y:S08]  /*2720*/  HMMA.16816.F32.BF16 R24, R28, R26, RZ ;  /* 0x0000001a1c18723c */ /* 0x000ff000000418ff */
[C---:B---3--:R-:W-:Y:S08]  /*2730*/  HMMA.16816.F32.BF16 R4, R20.reuse, R40, R4 ;  /* 0x000000281404723c */ /* 0x048ff00000041804 */
[C---:B------:R-:W-:Y:S01]  /*2740*/  HMMA.16816.F32.BF16 R16, R20.reuse, R42, R16 ;  /* 0x0000002a1410723c */ /* 0x040fe20000041810 */
[----:B------:R-:W1:Y:S07]  /*2750*/  LDSM.16.M88.4 R40, [R93+0x1800] ;  /* 0x001800005d28783b */ /* 0x000e6e0000000200 */
[C---:B----4-:R-:W-:Y:S08]  /*2760*/  HMMA.16816.F32.BF16 R24, R20.reuse, R34, R24 ;  /* 0x000000221418723c */ /* 0x050ff00000041818 */
[----:B------:R-:W-:Y:S01]  /*2770*/  FMUL.FTZ R4, R4, c[0x0][0x2ec] ;  /* 0x0000bb0004047a20 */ /* 0x000fe20000410000 */
[----:B------:R-:W-:Y:S01]  /*2780*/  HMMA.16816.F32.BF16 R8, R20, R32, R8 ;  /* 0x000000201408723c */ /* 0x000fe20000041808 */
[----:B------:R-:W-:Y:S01]  /*2790*/  FMUL.FTZ R5, R5, c[0x0][0x2ec] ;  /* 0x0000bb0005057a20 */ /* 0x000fe20000410000 */
[----:B------:R-:W-:Y:S01]  /*27a0*/  LDSM.16.M88.4 R32, [R93+0x1c00] ;  /* 0x001c00005d20783b */ /* 0x000fe20000000200 */
[----:B------:R-:W-:Y:S01]  /*27b0*/  FMUL.FTZ R6, R6, c[0x0][0x2ec] ;  /* 0x0000bb0006067a20 */ /* 0x000fe20000410000 */
[----:B------:R-:W2:Y:S01]  /*27c0*/  MUFU.TANH R67, R4 ;  /* 0x0000000400437308 */ /* 0x000ea20000002400 */
[----:B------:R-:W-:-:S02]  /*27d0*/  FMUL.FTZ R7, R7, c[0x0][0x2ec] ;  /* 0x0000bb0007077a20 */ /* 0x000fc40000410000 */
[----:B------:R-:W-:Y:S02]  /*27e0*/  FMUL.FTZ R16, R16, c[0x0][0x2ec] ;  /* 0x0000bb0010107a20 */ /* 0x000fe40000410000 */
[----:B------:R-:W-:Y:S02]  /*27f0*/  FMUL.FTZ R17, R17, c[0x0][0x2ec] ;  /* 0x0000bb0011117a20 */ /* 0x000fe40000410000 */
[----:B------:R-:W-:Y:S01]  /*2800*/  FMUL.FTZ R18, R18, c[0x0][0x2ec] ;  /* 0x0000bb0012127a20 */ /* 0x000fe20000410000 */
[----:B------:R-:W3:Y:S01]  /*2810*/  MUFU.TANH R66, R5 ;  /* 0x0000000500427308 */ /* 0x000ee20000002400 */
[----:B------:R-:W-:Y:S02]  /*2820*/  FMUL.FTZ R19, R19, c[0x0][0x2ec] ;  /* 0x0000bb0013137a20 */ /* 0x000fe40000410000 */
[----:B------:R-:W-:Y:S02]  /*2830*/  FMUL.FTZ R24, R24, c[0x0][0x2ec] ;  /* 0x0000bb0018187a20 */ /* 0x000fe40000410000 */
[----:B------:R-:W-:-:S02]  /*2840*/  FMUL.FTZ R25, R25, c[0x0][0x2ec] ;  /* 0x0000bb0019197a20 */ /* 0x000fc40000410000 */
[----:B------:R-:W-:Y:S01]  /*2850*/  FMUL.FTZ R26, R26, c[0x0][0x2ec] ;  /* 0x0000bb001a1a7a20 */ /* 0x000fe20000410000 */
[----:B------:R-:W4:Y:S01]  /*2860*/  MUFU.TANH R83, R6 ;  /* 0x0000000600537308 */ /* 0x000f220000002400 */
[----:B------:R-:W-:-:S03]  /*2870*/  FMUL.FTZ R27, R27, c[0x0][0x2ec] ;  /* 0x0000bb001b1b7a20 */ /* 0x000fc60000410000 */
[----:B------:R-:W-:Y:S02]  /*2880*/  FMUL.FTZ R8, R8, c[0x0][0x2ec] ;  /* 0x0000bb0008087a20 */ /* 0x000fe40000410000 */
[----:B------:R-:W-:Y:S02]  /*2890*/  FMUL.FTZ R9, R9, c[0x0][0x2ec] ;  /* 0x0000bb0009097a20 */ /* 0x000fe40000410000 */
[----:B------:R1:W1:Y:S01]  /*28a0*/  MUFU.TANH R82, R7 ;  /* 0x0000000700527308 */ /* 0x0002620000002400 */
[----:B------:R-:W-:Y:S02]  /*28b0*/  FMUL.FTZ R10, R10, c[0x0][0x2ec] ;  /* 0x0000bb000a0a7a20 */ /* 0x000fe40000410000 */
[----:B------:R-:W-:-:S05]  /*28c0*/  FMUL.FTZ R11, R11, c[0x0][0x2ec] ;  /* 0x0000bb000b0b7a20 */ /* 0x000fca0000410000 */
[----:B------:R-:W2:Y:S01]  /*28d0*/  MUFU.TANH R65, R16 ;  /* 0x0000001000417308 */ /* 0x000ea20000002400 */
[C---:B-1----:R-:W-:Y:S07]  /*28e0*/  HMMA.16816.F32.BF16 R4, R28.reuse, R12, RZ ;  /* 0x0000000c1c04723c */ /* 0x042fee00000418ff */
[----:B------:R-:W1:Y:S01]  /*28f0*/  MUFU.TANH R64, R17 ;  /* 0x0000001100407308 */ /* 0x000e620000002400 */
[----:B------:R-:W-:Y:S07]  /*2900*/  HMMA.16816.F32.BF16 R12, R28, R14, RZ ;  /* 0x0000000e1c0c723c */ /* 0x000fee00000418ff */
[----:B------:R-:W1:Y:S08]  /*2910*/  MUFU.TANH R81, R18 ;  /* 0x0000001200517308 */ /* 0x000e700000002400 */
[----:B------:R1:W1:Y:S01]  /*2920*/  MUFU.TANH R80, R19 ;  /* 0x0000001300507308 */ /* 0x0002620000002400 */
[C---:B------:R-:W-:Y:S07]  /*2930*/  HMMA.16816.F32.BF16 R4, R20.reuse, R40, R4 ;  /* 0x000000281404723c */ /* 0x040fee0000041804 */
[----:B------:R-:W2:Y:S01]  /*2940*/  MUFU.TANH R61, R24 ;  /* 0x00000018003d7308 */ /* 0x000ea20000002400 */
[----:B------:R-:W-:Y:S01]  /*2950*/  HMMA.16816.F32.BF16 R12, R20, R42, R12 ;  /* 0x0000002a140c723c */ /* 0x000fe2000004180c */
[----:B-1----:R-:W1:Y:S06]  /*2960*/  LDSM.16.M88.4 R16, [R165+0x1c00] ;  /* 0x001c0000a510783b */ /* 0x002e6c0000000200 */
[----:B------:R-:W1:Y:S01]  /*2970*/  MUFU.TANH R60, R25 ;  /* 0x00000019003c7308 */ /* 0x000e620000002400 */
[----:B------:R-:W-:Y:S07]  /*2980*/  LDSM.16.M88.4 R40, [R93+0x2400] ;  /* 0x002400005d28783b */ /* 0x000fee0000000200 */
[----:B------:R-:W1:Y:S01]  /*2990*/  MUFU.TANH R77, R26 ;  /* 0x0000001a004d7308 */ /* 0x000e620000002400 */
[----:B------:R-:W-:-:S07]  /*29a0*/  FMUL.FTZ R4, R4, c[0x0][0x2ec] ;  /* 0x0000bb0004047a20 */ /* 0x000fce0000410000 */
        /* <DEDUP_REMOVED lines=9> */
[----:B--2---:R-:W2:Y:S02]  /*2a40*/  LDSM.16.M88.4 R24, [R165+0x2000] ;  /* 0x00200000a518783b */ /* 0x004ea40000000200 */
[----:B------:R-:W1:Y:S08]  /*2a50*/  MUFU.TANH R62, R9 ;  /* 0x00000009003e7308 */ /* 0x000e700000002400 */
[----:B------:R-:W1:Y:S08]  /*2a60*/  MUFU.TANH R79, R10 ;  /* 0x0000000a004f7308 */ /* 0x000e700000002400 */
[----:B------:R1:W1:Y:S08]  /*2a70*/  MUFU.TANH R78, R11 ;  /* 0x0000000b004e7308 */ /* 0x0002700000002400 */
        /* <DEDUP_REMOVED lines=11> */
[----:B------:R-:W1:Y:S07]  /*2b30*/  LDSM.16.M88.4 R32, [R165+0x2800] ;  /* 0x00280000a520783b */ /* 0x000e6e0000000200 */
        /* <DEDUP_REMOVED lines=11> */
[C---:B--2---:R-:W-:Y:S02]  /*2bf0*/  HMMA.16816.F32.BF16 R4, R28.reuse, R24, RZ ;  /* 0x000000181c04723c */ /* 0x044fe400000418ff */
[----:B------:R-:W2:Y:S06]  /*2c00*/  MUFU.TANH R50, R9 ;  /* 0x0000000900327308 */ /* 0x000eac0000002400 */
[----:B------:R-:W-:Y:S02]  /*2c10*/  HMMA.16816.F32.BF16 R24, R28, R26, RZ ;  /* 0x0000001a1c18723c */ /* 0x000fe400000418ff */
[----:B------:R-:W1:Y:S08]  /*2c20*/  MUFU.TANH R71, R10 ;  /* 0x0000000a00477308 */ /* 0x000e700000002400 */
[----:B------:R1:W1:Y:S06]  /*2c30*/  MUFU.TANH R70, R11 ;  /* 0x0000000b00467308 */ /* 0x00026c0000002400 */
[C---:B------:R-:W-:Y:S02]  /*2c40*/  HMMA.16816.F32.BF16 R4, R20.reuse, R84, R4 ;  /* 0x000000541404723c */ /* 0x040fe40000041804 */
[----:B------:R-:W2:Y:S06]  /*2c50*/  MUFU.TANH R49, R16 ;  /* 0x0000001000317308 */ /* 0x000eac0000002400 */
[----:B------:R-:W-:Y:S02]  /*2c60*/  HMMA.16816.F32.BF16 R24, R20, R86, R24 ;  /* 0x000000561418723c */ /* 0x000fe40000041818 */
[----:B------:R-:W2:Y:S06]  /*2c70*/  MUFU.TANH R48, R17 ;  /* 0x0000001100307308 */ /* 0x000eac0000002400 */
[----:B-1----:R-:W-:Y:S02]  /*2c80*/  HMMA.16816.F32.BF16 R8, R28, R12, RZ ;  /* 0x0000000c1c08723c */ /* 0x002fe400000418ff */
        /* <DEDUP_REMOVED lines=11> */
[----:B------:R-:W-:Y:S02]  /*2d40*/  HMMA.16816.F32.BF16 R8, R20, R40, R8 ;  /* 0x000000281408723c */ /* 0x000fe40000041808 */
[----:B------:R-:W2:Y:S01]  /*2d50*/  MUFU.TANH R44, R5 ;  /* 0x00000005002c7308 */ /* 0x000ea20000002400 */
[----:B-1----:R-:W1:Y:S07]  /*2d60*/  LDSM.16.M88.4 R16, [R93+0x2800] ;  /* 0x002800005d10783b */ /* 0x002e6e0000000200 */
[----:B------:R-:W1:Y:S08]  /*2d70*/  MUFU.TANH R87, R6 ;  /* 0x0000000600577308 */ /* 0x000e700000002400 */
[----:B------:R2:W1:Y:S06]  /*2d80*/  MUFU.TANH R94, R7 ;  /* 0x00000007005e7308 */ /* 0x00046c0000002400 */
[----:B------:R-:W-:-:S02]  /*2d90*/  FMUL.FTZ R8, R8, c[0x0][0x2ec] ;  /* 0x0000bb0008087a20 */ /* 0x000fc40000410000 */
[----:B------:R-:W1:Y:S01]  /*2da0*/  MUFU.TANH R39, R24 ;  /* 0x0000001800277308 */ /* 0x000e620000002400 */
[----:B------:R-:W-:Y:S02]  /*2db0*/  FMUL.FTZ R9, R9, c[0x0][0x2ec] ;  /* 0x0000bb0009097a20 */ /* 0x000fe40000410000 */
[----:B------:R-:W-:Y:S02]  /*2dc0*/  FMUL.FTZ R10, R10, c[0x0][0x2ec] ;  /* 0x0000bb000a0a7a20 */ /* 0x000fe40000410000 */
[----:B------:R-:W-:Y:S01]  /*2dd0*/  FMUL.FTZ R11, R11, c[0x0][0x2ec] ;  /* 0x0000bb000b0b7a20 */ /* 0x000fe20000410000 */
[C---:B--2---:R-:W-:Y:S02]  /*2de0*/  HMMA.16816.F32.BF16 R4, R28.reuse, R14, RZ ;  /* 0x0000000e1c04723c */ /* 0x044fe400000418ff */
[----:B------:R-:W2:Y:S06]  /*2df0*/  MUFU.TANH R97, R26 ;  /* 0x0000001a00617308 */ /* 0x000eac0000002400 */
[C---:B------:R-:W-:Y:S02]  /*2e00*/  HMMA.16816.F32.BF16 R12, R28.reuse, R32, RZ ;  /* 0x000000201c0c723c */ /* 0x040fe400000418ff */
[----:B------:R1:W1:Y:S06]  /*2e10*/  MUFU.TANH R98, R27 ;  /* 0x0000001b00627308 */ /* 0x00026c0000002400 */
[----:B------:R-:W-:Y:S02]  /*2e20*/  HMMA.16816.F32.BF16 R32, R28, R34, RZ ;  /* 0x000000221c20723c */ /* 0x000fe400000418ff */
[----:B------:R-:W2:Y:S06]  /*2e30*/  MUFU.TANH R86, R8 ;  /* 0x0000000800567308 */ /* 0x000eac0000002400 */
[C---:B------:R-:W-:Y:S01]  /*2e40*/  HMMA.16816.F32.BF16 R4, R20.reuse, R42, R4 ;  /* 0x0000002a1404723c */ /* 0x040fe20000041804 */
[----:B-1----:R-:W1:Y:S01]  /*2e50*/  LDSM.16.M88.4 R24, [R165+0x2c00] ;  /* 0x002c0000a518783b */ /* 0x002e620000000200 */
[----:B------:R-:W1:Y:S06]  /*2e60*/  MUFU.TANH R85, R9 ;  /* 0x0000000900557308 */ /* 0x000e6c0000002400 */
[C---:B------:R-:W-:Y:S02]  /*2e70*/  HMMA.16816.F32.BF16 R12, R20.reuse, R16, R12 ;  /* 0x00000010140c723c */ /* 0x040fe4000004180c */
[----:B------:R-:W1:Y:S06]  /*2e80*/  MUFU.TANH R100, R10 ;  /* 0x0000000a00647308 */ /* 0x000e6c0000002400 */
[----:B------:R-:W-:Y:S02]  /*2e90*/  HMMA.16816.F32.BF16 R32, R20, R18, R32 ;  /* 0x000000121420723c */ /* 0x000fe40000041820 */
[----:B------:R2:W1:Y:S06]  /*2ea0*/  MUFU.TANH R103, R11 ;  /* 0x0000000b00677308 */ /* 0x00046c0000002400 */
[----:B------:R-:W-:-:S02]  /*2eb0*/  FMUL.FTZ R4, R4, c[0x0][0x2ec] ;  /* 0x0000bb0004047a20 */ /* 0x000fc40000410000 */
[----:B------:R-:W-:Y:S01]  /*2ec0*/  FMUL.FTZ R5, R5, c[0x0][0x2ec] ;  /* 0x0000bb0005057a20 */ /* 0x000fe20000410000 */
[----:B------:R-:W3:Y:S01]  /*2ed0*/  MUFU.TANH R2, R2 ;  /* 0x0000000200027308 */ /* 0x000ee20000002400 */
[----:B------:R-:W-:Y:S02]  /*2ee0*/  FMUL.FTZ R6, R6, c[0x0][0x2ec] ;  /* 0x0000bb0006067a20 */ /* 0x000fe40000410000 */
[----:B------:R-:W-:Y:S02]  /*2ef0*/  FMUL.FTZ R7, R7, c[0x0][0x2ec] ;  /* 0x0000bb0007077a20 */ /* 0x000fe40000410000 */
[----:B------:R-:W-:Y:S01]  /*2f00*/  FMUL.FTZ R12, R12, c[0x0][0x2ec] ;  /* 0x0000bb000c0c7a20 */ /* 0x000fe20000410000 */
[----:B--2---:R-:W2:Y:S02]  /*2f10*/  LDSM.16.M88.4 R8, [R93+0x2c00] ;  /* 0x002c00005d08783b */ /* 0x004ea40000000200 */
[----:B------:R-:W2:Y:S01]  /*2f20*/  MUFU.TANH R96, R4 ;  /* 0x0000000400607308 */ /* 0x000ea20000002400 */
[----:B------:R-:W-:-:S02]  /*2f30*/  FMUL.FTZ R13, R13, c[0x0][0x2ec] ;  /* 0x0000bb000d0d7a20 */ /* 0x000fc40000410000 */
[----:B------:R-:W-:Y:S02]  /*2f40*/  FMUL.FTZ R14, R14, c[0x0][0x2ec] ;  /* 0x0000bb000e0e7a20 */ /* 0x000fe40000410000 */
        /* <DEDUP_REMOVED lines=8> */
[----:B------:R-:W1:Y:S08]  /*2fd0*/  MUFU.TANH R104, R6 ;  /* 0x0000000600687308 */ /* 0x000e700000002400 */
[----:B------:R1:W1:Y:S08]  /*2fe0*/  MUFU.TANH R106, R7 ;  /* 0x00000007006a7308 */ /* 0x0002700000002400 */
[----:B------:R-:W3:Y:S06]  /*2ff0*/  MUFU.TANH R99, R12 ;  /* 0x0000000c00637308 */ /* 0x000eec0000002400 */
[C---:B--2---:R-:W-:Y:S01]  /*3000*/  HMMA.16816.F32.BF16 R24, R20.reuse, R10, R24 ;  /* 0x0000000a1418723c */ /* 0x044fe20000041818 */
[----:B-1----:R-:W1:Y:S01]  /*3010*/  LDSM.16.M88.4 R4, [R165+0x3000] ;  /* 0x00300000a504783b */ /* 0x002e620000000200 */
[----:B------:R-:W2:Y:S06]  /*3020*/  MUFU.TANH R101, R13 ;  /* 0x0000000d00657308 */ /* 0x000eac0000002400 */
[----:B------:R-:W-:Y:S01]  /*3030*/  HMMA.16816.F32.BF16 R40, R20, R8, R40 ;  /* 0x000000081428723c */ /* 0x000fe20000041828 */
[----:B------:R-:W-:Y:S01]  /*3040*/  LDSM.16.M88.4 R8, [R93+0x3400] ;  /* 0x003400005d08783b */ /* 0x000fe20000000200 */
[----:B------:R-:W1:Y:S08]  /*3050*/  MUFU.TANH R107, R14 ;  /* 0x0000000e006b7308 */ /* 0x000e700000002400 */
[----:B------:R2:W1:Y:S06]  /*3060*/  MUFU.TANH R108, R15 ;  /* 0x0000000f006c7308 */ /* 0x00046c0000002400 */
[----:B------:R-:W-:-:S02]  /*3070*/  FMUL.FTZ R24, R24, c[0x0][0x2ec] ;  /* 0x0000bb0018187a20 */ /* 0x000fc40000410000 */
[----:B------:R-:W3:Y:S01]  /*3080*/  MUFU.TANH R105, R32 ;  /* 0x0000002000697308 */ /* 0x000ee20000002400 */
[----:B------:R-:W-:Y:S02]  /*3090*/  FMUL.FTZ R25, R25, c[0x0][0x2ec] ;  /* 0x0000bb0019197a20 */ /* 0x000fe40000410000 */
[----:B------:R-:W-:Y:S02]  /*30a0*/  FMUL.FTZ R26, R26, c[0x0][0x2ec] ;  /* 0x0000bb001a1a7a20 */ /* 0x000fe40000410000 */
[----:B------:R-:W-:Y:S02]  /*30b0*/  FMUL.FTZ R27, R27, c[0x0][0x2ec] ;  /* 0x0000bb001b1b7a20 */ /* 0x000fe40000410000 */
[----:B------:R-:W-:Y:S01]  /*30c0*/  FMUL.FTZ R40, R40, c[0x0][0x2ec] ;  /* 0x0000bb0028287a20 */ /* 0x000fe20000410000 */
[----:B--2---:R-:W2:Y:S01]  /*30d0*/  LDSM.16.M88.4 R12, [R93+0x3000] ;  /* 0x003000005d0c783b */ /* 0x004ea20000000200 */
[----:B------:R-:W2:Y:S01]  /*30e0*/  MUFU.TANH R102, R33 ;  /* 0x0000002100667308 */ /* 0x000ea20000002400 */
[----:B------:R-:W-:-:S02]  /*30f0*/  FMUL.FTZ R41, R41, c[0x0][0x2ec] ;  /* 0x0000bb0029297a20 */ /* 0x000fc40000410000 */
[----:B------:R-:W-:Y:S02]  /*3100*/  FMUL.FTZ R42, R42, c[0x0][0x2ec] ;  /* 0x0000bb002a2a7a20 */ /* 0x000fe40000410000 */
[----:B------:R-:W-:Y:S01]  /*3110*/  FMUL.FTZ R43, R43, c[0x0][0x2ec] ;  /* 0x0000bb002b2b7a20 */ /* 0x000fe20000410000 */
[C---:B-1----:R-:W-:Y:S02]  /*3120*/  HMMA.16816.F32.BF16 R16, R28.reuse, R4, RZ ;  /* 0x000000041c10723c */ /* 0x042fe400000418ff */
[----:B------:R-:W1:Y:S06]  /*3130*/  MUFU.TANH R109, R34 ;  /* 0x00000022006d7308 */ /* 0x000e6c0000002400 */
[----:B------:R-:W-:Y:S02]  /*3140*/  HMMA.16816.F32.BF16 R4, R28, R6, RZ ;  /* 0x000000061c04723c */ /* 0x000fe400000418ff */
[----:B------:R1:W1:Y:S08]  /*3150*/  MUFU.TANH R110, R35 ;  /* 0x00000023006e7308 */ /* 0x0002700000002400 */
[----:B------:R-:W3:Y:S01]  /*3160*/  MUFU.TANH R193, R24 ;  /* 0x0000001800c17308 */ /* 0x000ee20000002400 */
[----:B-1----:R-:W1:Y:S07]  /*3170*/  LDSM.16.M88.4 R32, [R165+0x3400] ;  /* 0x00340000a520783b */ /* 0x002e6e0000000200 */
[----:B------:R-:W1:Y:S01]  /*3180*/  MUFU.TANH R194, R25 ;  /* 0x0000001900c27308 */ /* 0x000e620000002400 */
[C---:B--2---:R-:W-:Y:S07]  /*3190*/  HMMA.16816.F32.BF16 R16, R20.reuse, R12, R16 ;  /* 0x0000000c1410723c */ /* 0x044fee0000041810 */
[----:B------:R-:W2:Y:S01]  /*31a0*/  MUFU.TANH R113, R26 ;  /* 0x0000001a00717308 */ /* 0x000ea20000002400 */
[----:B------:R-:W-:Y:S01]  /*31b0*/  HMMA.16816.F32.BF16 R4, R20, R14, R4 ;  /* 0x0000000e1404723c */ /* 0x000fe20000041804 */
[----:B------:R-:W-:Y:S06]  /*31c0*/  LDSM.16.M88.4 R12, [R93+0x3800] ;  /* 0x003800005d0c783b */ /* 0x000fec0000000200 */
[----:B------:R2:W1:Y:S08]  /*31d0*/  MUFU.TANH R114, R27 ;  /* 0x0000001b00727308 */ /* 0x0004700000002400 */
[----:B------:R-:W1:Y:S01]  /*31e0*/  MUFU.TANH R192, R40 ;  /* 0x0000002800c07308 */ /* 0x000e620000002400 */
[----:B------:R-:W-:Y:S01]  /*31f0*/  FMUL.FTZ R16, R16, c[0x0][0x2ec] ;  /* 0x0000bb0010107a20 */ /* 0x000fe20000410000 */
[----:B--2---:R-:W2:Y:S06]  /*3200*/  LDSM.16.M88.4 R24, [R165+0x3800] ;  /* 0x00380000a518783b */ /* 0x004eac0000000200 */
[----:B------:R-:W1:Y:S01]  /*3210*/  MUFU.TANH R189, R41 ;  /* 0x0000002900bd7308 */ /* 0x000e620000002400 */
[----:B------:R-:W-:-:S02]  /*3220*/  FMUL.FTZ R17, R17, c[0x0][0x2ec] ;  /* 0x0000bb0011117a20 */ /* 0x000fc40000410000 */
[----:B------:R-:W-:Y:S02]  /*3230*/  FMUL.FTZ R18, R18, c[0x0][0x2ec] ;  /* 0x0000bb0012127a20 */ /* 0x000fe40000410000 */
[----:B------:R-:W-:Y:S02]  /*3240*/  FMUL.FTZ R19, R19, c[0x0][0x2ec] ;  /* 0x0000bb0013137a20 */ /* 0x000fe40000410000 */
[----:B------:R-:W-:Y:S01]  /*3250*/  FMUL.FTZ R4, R4, c[0x0][0x2ec] ;  /* 0x0000bb0004047a20 */ /* 0x000fe20000410000 */
[----:B------:R-:W1:Y:S01]  /*3260*/  MUFU.TANH R111, R42 ;  /* 0x0000002a006f7308 */ /* 0x000e620000002400 */
[----:B------:R-:W-:Y:S02]  /*3270*/  FMUL.FTZ R5, R5, c[0x0][0x2ec] ;  /* 0x0000bb0005057a20 */ /* 0x000fe40000410000 */
[----:B------:R-:W-:Y:S02]  /*3280*/  FMUL.FTZ R6, R6, c[0x0][0x2ec] ;  /* 0x0000bb0006067a20 */ /* 0x000fe40000410000 */
[----:B------:R-:W-:-:S03]  /*3290*/  FMUL.FTZ R7, R7, c[0x0][0x2ec] ;  /* 0x0000bb0007077a20 */ /* 0x000fc60000410000 */
        /* <DEDUP_REMOVED lines=8> */
[----:B------:R-:W1:Y:S01]  /*3320*/  MUFU.TANH R188, R4 ;  /* 0x0000000400bc7308 */ /* 0x000e620000002400 */
[----:B------:R-:W-:Y:S07]  /*3330*/  HMMA.16816.F32.BF16 R32, R20, R10, R32 ;  /* 0x0000000a1420723c */ /* 0x000fee0000041820 */
[----:B------:R-:W1:Y:S01]  /*3340*/  MUFU.TANH R186, R5 ;  /* 0x0000000500ba7308 */ /* 0x000e620000002400 */
[----:B------:R-:W-:Y:S01]  /*3350*/  LDSM.16.M88.4 R8, [R93+0x3c00] ;  /* 0x003c00005d08783b */ /* 0x000fe20000000200 */
[C---:B--2---:R-:W-:Y:S06]  /*3360*/  HMMA.16816.F32.BF16 R16, R28.reuse, R24, RZ ;  /* 0x000000181c10723c */ /* 0x044fec00000418ff */
[----:B------:R-:W2:Y:S02]  /*3370*/  MUFU.TANH R117, R6 ;  /* 0x0000000600757308 */ /* 0x000ea40000002400 */
[----:B------:R-:W-:Y:S06]  /*3380*/  HMMA.16816.F32.BF16 R24, R28, R26, RZ ;  /* 0x0000001a1c18723c */ /* 0x000fec00000418ff */
        /* <DEDUP_REMOVED lines=11> */
[----:B------:R-:W1:Y:S01]  /*3440*/  MUFU.TANH R158, R41 ;  /* 0x00000029009e7308 */ /* 0x000e620000002400 */
[C---:B------:R-:W-:Y:S07]  /*3450*/  HMMA.16816.F32.BF16 R16, R20.reuse, R12, R16 ;  /* 0x0000000c1410723c */ /* 0x040fee0000041810 */
[----:B------:R-:W1:Y:S01]  /*3460*/  MUFU.TANH R124, R42 ;  /* 0x0000002a007c7308 */ /* 0x000e620000002400 */
[----:B------:R-:W-:Y:S01]  /*3470*/  HMMA.16816.F32.BF16 R24, R20, R14, R24 ;  /* 0x0000000e1418723c */ /* 0x000fe20000041818 */
[----:B------:R-:W-:Y:S06]  /*3480*/  LDSM.16.M88.4 R12, [R93+0x4000] ;  /* 0x004000005d0c783b */ /* 0x000fec0000000200 */
[----:B------:R1:W1:Y:S08]  /*3490*/  MUFU.TANH R125, R43 ;  /* 0x0000002b007d7308 */ /* 0x0002700000002400 */
[----:B------:R-:W2:Y:S01]  /*34a0*/  MUFU.TANH R156, R32 ;  /* 0x00000020009c7308 */ /* 0x000ea20000002400 */
[----:B------:R-:W-:-:S02]  /*34b0*/  FMUL.FTZ R16, R16, c[0x0][0x2ec] ;  /* 0x0000bb0010107a20 */ /* 0x000fc40000410000 */
[----:B------:R-:W-:Y:S02]  /*34c0*/  FMUL.FTZ R17, R17, c[0x0][0x2ec] ;  /* 0x0000bb0011117a20 */ /* 0x000fe40000410000 */
[----:B------:R-:W-:Y:S02]  /*34d0*/  FMUL.FTZ R18, R18, c[0x0][0x2ec] ;  /* 0x0000bb0012127a20 */ /* 0x000fe40000410000 */
[----:B------:R-:W-:Y:S01]  /*34e0*/  FMUL.FTZ R19, R19, c[0x0][0x2ec] ;  /* 0x0000bb0013137a20 */ /* 0x000fe20000410000 */
[----:B------:R-:W2:Y:S01]  /*34f0*/  MUFU.TANH R153, R33 ;  /* 0x0000002100997308 */ /* 0x000ea20000002400 */
[----:B------:R-:W-:Y:S02]  /*3500*/  FMUL.FTZ R24, R24, c[0x0][0x2ec] ;  /* 0x0000bb0018187a20 */ /* 0x000fe40000410000 */
[----:B------:R-:W-:Y:S02]  /*3510*/  FMUL.FTZ R25, R25, c[0x0][0x2ec] ;  /* 0x0000bb0019197a20 */ /* 0x000fe40000410000 */
[----:B------:R-:W-:Y:S01]  /*3520*/  FMUL.FTZ R26, R26, c[0x0][0x2ec] ;  /* 0x0000bb001a1a7a20 */ /* 0x000fe20000410000 */
[C---:B-1----:R-:W-:Y:S01]  /*3530*/  HMMA.16816.F32.BF16 R40, R28.reuse, R4, RZ ;  /* 0x000000041c28723c */ /* 0x042fe200000418ff */
[----:B------:R-:W-:Y:S01]  /*3540*/  FMUL.FTZ R27, R27, c[0x0][0x2ec] ;  /* 0x0000bb001b1b7a20 */ /* 0x000fe20000410000 */
[----:B------:R-:W1:Y:S06]  /*3550*/  MUFU.TANH R129, R34 ;  /* 0x0000002200817308 */ /* 0x000e6c0000002400 */
[----:B------:R-:W-:Y:S02]  /*3560*/  HMMA.16816.F32.BF16 R4, R28, R6, RZ ;  /* 0x000000061c04723c */ /* 0x000fe400000418ff */
[----:B------:R1:W1:Y:S08]  /*3570*/  MUFU.TANH R132, R35 ;  /* 0x0000002300847308 */ /* 0x0002700000002400 */
[----:B------:R-:W2:Y:S06]  /*3580*/  MUFU.TANH R141, R24 ;  /* 0x00000018008d7308 */ /* 0x000eac0000002400 */
[C---:B------:R-:W-:Y:S01]  /*3590*/  HMMA.16816.F32.BF16 R40, R20.reuse, R8, R40 ;  /* 0x000000081428723c */ /* 0x040fe20000041828 */
[----:B-1----:R-:W1:Y:S01]  /*35a0*/  LDSM.16.M88.4 R32, [R165+0x4000] ;  /* 0x00400000a520783b */ /* 0x002e620000000200 */
[----:B------:R-:W1:Y:S06]  /*35b0*/  MUFU.TANH R140, R25 ;  /* 0x00000019008c7308 */ /* 0x000e6c0000002400 */
[----:B------:R-:W-:Y:S01]  /*35c0*/  HMMA.16816.F32.BF16 R4, R20, R10, R4 ;  /* 0x0000000a1404723c */ /* 0x000fe20000041804 */
[----:B------:R-:W-:Y:S01]  /*35d0*/  LDSM.16.M88.4 R8, [R93+0x4400] ;  /* 0x004400005d08783b */ /* 0x000fe20000000200 */
[----:B------:R-:W1:Y:S08]  /*35e0*/  MUFU.TANH R135, R26 ;  /* 0x0000001a00877308 */ /* 0x000e700000002400 */
[----:B------:R2:W1:Y:S06]  /*35f0*/  MUFU.TANH R136, R27 ;  /* 0x0000001b00887308 */ /* 0x00046c0000002400 */
[----:B------:R-:W-:-:S02]  /*3600*/  FMUL.FTZ R40, R40, c[0x0][0x2ec] ;  /* 0x0000bb0028287a20 */ /* 0x000fc40000410000 */
[----:B------:R-:W-:Y:S01]  /*3610*/  FMUL.FTZ R41, R41, c[0x0][0x2ec] ;  /* 0x0000bb0029297a20 */ /* 0x000fe20000410000 */
[----:B------:R-:W1:Y:S01]  /*3620*/  MUFU.TANH R148, R16 ;  /* 0x0000001000947308 */ /* 0x000e620000002400 */
[----:B------:R-:W-:Y:S02]  /*3630*/  FMUL.FTZ R42, R42, c[0x0][0x2ec] ;  /* 0x0000bb002a2a7a20 */ /* 0x000fe40000410000 */
[----:B------:R-:W-:Y:S02]  /*3640*/  FMUL.FTZ R43, R43, c[0x0][0x2ec] ;  /* 0x0000bb002b2b7a20 */ /* 0x000fe40000410000 */
[----:B------:R-:W-:Y:S02]  /*3650*/  FMUL.FTZ R4, R4, c[0x0][0x2ec] ;  /* 0x0000bb0004047a20 */ /* 0x000fe40000410000 */
[----:B------:R-:W-:Y:S01]  /*3660*/  FMUL.FTZ R5, R5, c[0x0][0x2ec] ;  /* 0x0000bb0005057a20 */ /* 0x000fe20000410000 */
[----:B--2---:R-:W2:Y:S01]  /*3670*/  LDSM.16.M88.4 R24, [R165+0x4400] ;  /* 0x00440000a518783b */ /* 0x004ea20000000200 */
[----:B------:R-:W1:Y:S01]  /*3680*/  MUFU.TANH R143, R17 ;  /* 0x00000011008f7308 */ /* 0x000e620000002400 */
[----:B------:R-:W-:-:S02]  /*3690*/  FMUL.FTZ R6, R6, c[0x0][0x2ec] ;  /* 0x0000bb0006067a20 */ /* 0x000fc40000410000 */
[----:B------:R-:W-:-:S05]  /*36a0*/  FMUL.FTZ R7, R7, c[0x0][0x2ec] ;  /* 0x0000bb0007077a20 */ /* 0x000fca0000410000 */
        /* <DEDUP_REMOVED lines=25> */
[----:B------:R-:W-:Y:S01]  /*3840*/  HMMA.16816.F32.BF16 R40, R20, R8, R40 ;  /* 0x000000081428723c */ /* 0x000fe20000041828 */
[----:B-1----:R-:W1:Y:S01]  /*3850*/  LDSM.16.M88.4 R4, [R165+0x4800] ;  /* 0x00480000a504783b */ /* 0x002e620000000200 */
[----:B------:R-:W1:Y:S01]  /*3860*/  MUFU.TANH R128, R32 ;  /* 0x0000002000807308 */ /* 0x000e620000002400 */
[----:B------:R-:W-:-:S05]  /*3870*/  FMUL.FTZ R19, R19, c[0x0][0x2ec] ;  /* 0x0000bb0013137a20 */ /* 0x000fca0000410000 */
[----:B------:R-:W-:Y:S01]  /*3880*/  HMMA.16816.F32.BF16 R24, R20, R10, R24 ;  /* 0x0000000a1418723c */ /* 0x000fe20000041818 */
[----:B------:R-:W1:Y:S01]  /*3890*/  LDSM.16.M88.4 R8, [R165+0x4c00] ;  /* 0x004c0000a508783b */ /* 0x000e620000000200 */
        /* <DEDUP_REMOVED lines=9> */
[----:B------:R-:W-:Y:S01]  /*3930*/  FMUL.FTZ R27, R27, c[0x0][0x2ec] ;  /* 0x0000bb001b1b7a20 */ /* 0x000fe20000410000 */
[----:B--2---:R-:W2:Y:S06]  /*3940*/  LDSM.16.M88.4 R32, [R93+0x4c00] ;  /* 0x004c00005d20783b */ /* 0x004eac0000000200 */
[----:B------:R-:W1:Y:S01]  /*3950*/  MUFU.TANH R144, R18 ;  /* 0x0000001200907308 */ /* 0x000e620000002400 */
[----:B------:R-:W-:-:S07]  /*3960*/  DEPBAR.LE SB0, 0x0 ;  /* 0x000080000000791a */ /* 0x000fce0000000000 */
        /* <DEDUP_REMOVED lines=9> */
[----:B------:R-:W-:Y:S01]  /*3a00*/  FMUL.FTZ R13, R24, c[0x0][0x2ec] ;  /* 0x0000bb00180d7a20 */ /* 0x000fe20000410000 */
[----:B------:R-:W-:Y:S01]  /*3a10*/  HMMA.16816.F32.BF16 R4, R20, R14, R4 ;  /* 0x0000000e1404723c */ /* 0x000fe20000041804 */
[----:B------:R-:W-:-:S05]  /*3a20*/  FMUL.FTZ R12, R25, c[0x0][0x2ec] ;  /* 0x0000bb00190c7a20 */ /* 0x000fca0000410000 */
[----:B------:R-:W2:Y:S02]  /*3a30*/  MUFU.TANH R163, R27 ;  /* 0x0000001b00a37308 */ /* 0x000ea40000002400 */
[C---:B-1----:R-:W-:Y:S06]  /*3a40*/  HMMA.16816.F32.BF16 R40, R28.reuse, R8, RZ ;  /* 0x000000081c28723c */ /* 0x042fec00000418ff */
[----:B------:R-:W1:Y:S02]  /*3a50*/  MUFU.TANH R13, R13 ;  /* 0x0000000d000d7308 */ /* 0x000e640000002400 */
[----:B------:R-:W-:Y:S01]  /*3a60*/  HMMA.16816.F32.BF16 R8, R28, R10, RZ ;  /* 0x0000000a1c08723c */ /* 0x000fe200000418ff */
[----:B------:R-:W-:-:S05]  /*3a70*/  FMUL.FTZ R14, R17, c[0x0][0x2ec] ;  /* 0x0000bb00110e7a20 */ /* 0x000fca0000410000 */
[----:B------:R-:W1:Y:S01]  /*3a80*/  MUFU.TANH R12, R12 ;  /* 0x0000000c000c7308 */ /* 0x000e620000002400 */
[----:B------:R-:W-:Y:S02]  /*3a90*/  FMUL.FTZ R17, R18, c[0x0][0x2ec] ;  /* 0x0000bb0012117a20 */ /* 0x000fe40000410000 */
[----:B------:R-:W-:Y:S02]  /*3aa0*/  FMUL.FTZ R18, R19, c[0x0][0x2ec] ;  /* 0x0000bb0013127a20 */ /* 0x000fe40000410000 */
[----:B------:R-:W-:Y:S02]  /*3ab0*/  FMUL.FTZ R15, R16, c[0x0][0x2ec] ;  /* 0x0000bb00100f7a20 */ /* 0x000fe40000410000 */
[----:B------:R-:W-:Y:S01]  /*3ac0*/  FMUL.FTZ R7, R7, c[0x0][0x2ec] ;  /* 0x0000bb0007077a20 */ /* 0x000fe20000410000 */
[----:B------:R-:W1:Y:S01]  /*3ad0*/  MUFU.TANH R14, R14 ;  /* 0x0000000e000e7308 */ /* 0x000e620000002400 */
[----:B------:R-:W-:Y:S02]  /*3ae0*/  FMUL.FTZ R4, R4, c[0x0][0x2ec] ;  /* 0x0000bb0004047a20 */ /* 0x000fe40000410000 */
[----:B------:R-:W-:Y:S01]  /*3af0*/  FMUL.FTZ R6, R6, c[0x0][0x2ec] ;  /* 0x0000bb0006067a20 */ /* 0x000fe20000410000 */
[C---:B--2---:R-:W-:Y:S04]  /*3b00*/  HMMA.16816.F32.BF16 R40, R20.reuse, R32, R40 ;  /* 0x000000201428723c */ /* 0x044fe80000041828 */
[----:B------:R-:W2:Y:S04]  /*3b10*/  MUFU.TANH R19, R7 ;  /* 0x0000000700137308 */ /* 0x000ea80000002400 */
[----:B------:R-:W-:Y:S04]  /*3b20*/  HMMA.16816.F32.BF16 R8, R20, R34, R8 ;  /* 0x000000221408723c */ /* 0x000fe80000041808 */
[----:B------:R1:W1:Y:S03]  /*3b30*/  MUFU.TANH R16, R4 ;  /* 0x0000000400107308 */ /* 0x0002660000002400 */
[----:B------:R-:W-:-:S05]  /*3b40*/  LOP3.LUT R21, R91, 0xffffffe0, RZ, 0xc0, !PT ;  /* 0xffffffe05b157812 */ /* 0x000fca00078ec0ff */
[----:B------:R2:W2:Y:S01]  /*3b50*/  MUFU.TANH R28, R6 ;  /* 0x00000006001c7308 */ /* 0x0004a20000002400 */
[----:B------:R-:W-:-:S03]  /*3b60*/  IADD3 R21, -R21, R47, RZ ;  /* 0x0000002f15157210 */ /* 0x000fc60007ffe1ff */
[----:B------:R-:W-:Y:S02]  /*3b70*/  FMUL.FTZ R34, R42, c[0x0][0x2ec] ;  /* 0x0000bb002a227a20 */ /* 0x000fe40000410000 */
[----:B-1----:R-:W-:Y:S02]  /*3b80*/  FMUL.FTZ R4, R5, c[0x0][0x2ec] ;  /* 0x0000bb0005047a20 */ /* 0x002fe40000410000 */
[----:B------:R-:W1:Y:S01]  /*3b90*/  MUFU.TANH R15, R15 ;  /* 0x0000000f000f7308 */ /* 0x000e620000002400 */
[----:B------:R-:W-:Y:S02]  /*3ba0*/  FMUL.FTZ R5, R41, c[0x0][0x2ec] ;  /* 0x0000bb0029057a20 */ /* 0x000fe40000410000 */
[----:B------:R-:W-:Y:S02]  /*3bb0*/  FMUL.FTZ R20, R43, c[0x0][0x2ec] ;  /* 0x0000bb002b147a20 */ /* 0x000fe40000410000 */
[----:B------:R-:W-:Y:S01]  /*3bc0*/  FMUL.FTZ R7, R8, c[0x0][0x2ec] ;  /* 0x0000bb0008077a20 */ /* 0x000fe20000410000 */
[----:B------:R-:W-:Y:S01]  /*3bd0*/  SHF.R.S32.HI R8, RZ, 0x1f, R21 ;  /* 0x0000001fff087819 */ /* 0x000fe20000011415 */
[----:B--2---:R-:W-:Y:S01]  /*3be0*/  FMUL.FTZ R6, R40, c[0x0][0x2ec] ;  /* 0x0000bb0028067a20 */ /* 0x004fe20000410000 */
[----:B------:R-:W2:Y:S01]  /*3bf0*/  MUFU.TANH R17, R17 ;  /* 0x0000001100117308 */ /* 0x000ea20000002400 */
[----:B------:R-:W-:Y:S01]  /*3c00*/  FMUL.FTZ R10, R10, c[0x0][0x2ec] ;  /* 0x0000bb000a0a7a20 */ /* 0x000fe20000410000 */
[----:B------:R-:W-:Y:S01]  /*3c10*/  LEA.HI R8, R8, R21, RZ, 0x2 ;  /* 0x0000001508087211 */ /* 0x000fe200078f10ff */
[----:B------:R-:W-:-:S02]  /*3c20*/  FMUL.FTZ R9, R9, c[0x0][0x2ec] ;  /* 0x0000bb0009097a20 */ /* 0x000fc40000410000 */
[----:B------:R-:W-:Y:S01]  /*3c30*/  FMUL.FTZ R11, R11, c[0x0][0x2ec] ;  /* 0x0000bb000b0b7a20 */ /* 0x000fe20000410000 */
[----:B------:R-:W-:Y:S02]  /*3c40*/  SHF.R.S32.HI R182, RZ, 0x2, R8 ;  /* 0x00000002ffb67819 */ /* 0x000fe40000011408 */
[----:B------:R1:W1:Y:S02]  /*3c50*/  MUFU.TANH R242, R10 ;  /* 0x0000000a00f27308 */ /* 0x0002640000002400 */
[----:B------:R-:W-:-:S06]  /*3c60*/  IADD3 R90, R90, 0x1, R182 ;  /* 0x000000015a5a7810 */ /* 0x000fcc0007ffe0b6 */
[----:B------:R-:W2:Y:S08]  /*3c70*/  MUFU.TANH R18, R18 ;  /* 0x0000001200127308 */ /* 0x000eb00000002400 */
[----:B------:R-:W2:Y:S01]  /*3c80*/  MUFU.TANH R4, R4 ;  /* 0x0000000400047308 */ /* 0x000ea20000002400 */
[----:B-1----:R-:W-:-:S04]  /*3c90*/  IADD3 R10, R46, R90, -R175 ;  /* 0x0000005a2e0a7210 */ /* 0x002fc80007ffe8af */
[----:B------:R-:W-:-:S03]  /*3ca0*/  IADD3 R10, R10, c[0x0][0x2e8], RZ ;  /* 0x0000ba000a0a7a10 */ /* 0x000fc60007ffe0ff */
[----:B------:R-:W1:Y:S08]  /*3cb0*/  MUFU.TANH R6, R6 ;  /* 0x0000000600067308 */ /* 0x000e700000002400 */
[----:B------:R-:W1:Y:S08]  /*3cc0*/  MUFU.TANH R5, R5 ;  /* 0x0000000500057308 */ /* 0x000e700000002400 */
[----:B------:R-:W1:Y:S08]  /*3cd0*/  MUFU.TANH R34, R34 ;  /* 0x0000002200227308 */ /* 0x000e700000002400 */
[----:B------:R-:W1:Y:S08]  /*3ce0*/  MUFU.TANH R20, R20 ;  /* 0x0000001400147308 */ /* 0x000e700000002400 */
[----:B------:R-:W1:Y:S08]  /*3cf0*/  MUFU.TANH R7, R7 ;  /* 0x0000000700077308 */ /* 0x000e700000002400 */
[----:B------:R1:W1:Y:S08]  /*3d00*/  MUFU.TANH R8, R9 ;  /* 0x0000000900087308 */ /* 0x0002700000002400 */
[----:B------:R2:W2:Y:S01]  /*3d10*/  MUFU.TANH R247, R11 ;  /* 0x0000000b00f77308 */ /* 0x0004a20000002400 */
[----:B-1----:R-:W-:-:S02]  /*3d20*/  SHF.L.U32 R9, R47, 0x1, RZ ;  /* 0x000000012f097819 */ /* 0x002fc400000006ff */
[C---:B------:R-:W-:Y:S02]  /*3d30*/  IMNMX R47, R10.reuse, R46, PT ;  /* 0x0000002e0a2f7217 */ /* 0x040fe40003800200 */
[----:B------:R-:W-:Y:S02]  /*3d40*/  LOP3.LUT R36, R9, 0x6, RZ, 0xc0, !PT ;  /* 0x0000000609247812 */ /* 0x000fe400078ec0ff */
[----:B--2---:R-:W-:-:S04]  /*3d50*/  IADD3 R11, R10, 0x8, RZ ;  /* 0x000000080a0b7810 */ /* 0x004fc80007ffe0ff */
[----:B------:R-:W-:Y:S01]  /*3d60*/  IMNMX R46, R11, R46, PT ;  /* 0x0000002e0b2e7217 */ /* 0x000fe20003800200 */
[----:B------:R-:W-:Y:S06]  /*3d70*/  BAR.SYNC.DEFER_BLOCKING 0x0 ;  /* 0x0000000000007b1d */ /* 0x000fec0000010000 */
[----:B------:R-:W-:Y:S05]  /*3d80*/  @!P1 BRA `(.L_x_1577) ;  /* 0x0000060000009947 */ /* 0x000fea0003800000 */
[----:B---34-:R-:W-:Y:S05]  /*3d90*/  @!P6 BRA `(.L_x_1578) ;  /* 0x000003a00000e947 */ /* 0x018fea0003800000 */
[----:B------:R-:W1:Y:S01]  /*3da0*/  I2F.RP R24, R52 ;  /* 0x0000003400187306 */ /* 0x000e620000209400 */
[----:B------:R-:W-:Y:S02]  /*3db0*/  IADD3 R22, R68, -0x100, RZ ;  /* 0xffffff0044167810 */ /* 0x000fe40007ffe0ff */
[----:B------:R-:W-:-:S02]  /*3dc0*/  IABS R11, R68 ;  /* 0x00000044000b7213 */ /* 0x000fc40000000000 */
        /* <DEDUP_REMOVED lines=55> */
.L_x_1578:
[----:B------:R-:W-:-:S04]  /*4140*/  LEA R0, -R51, RZ, 0x8 ;  /* 0x000000ff33007211 */ /* 0x000fc800078e41ff */
[----:B------:R-:W-:Y:S02]  /*4150*/  SHF.R.S32.HI R10, RZ, 0x1f, R0 ;  /* 0x0000001fff0a7819 */ /* 0x000fe40000011400 */
.L_x_1579:
[----:B------:R-:W-:Y:S01]  /*4160*/  IADD3 R54, P0, R0, R54, RZ ;  /* 0x0000003600367210 */ /* 0x000fe20007f1e0ff */
[----:B------:R-:W-:Y:S02]  /*4170*/  IMAD.MOV.U32 R0, RZ, RZ, 0x6 ;  /* 0x00000006ff007424 */ /* 0x000fe400078e00ff */
[C---:B------:R-:W-:Y:S01]  /*4180*/  IMAD.SHL.U32 R9, R51.reuse, 0x40, RZ ;  /* 0x0000004033097824 */ /* 0x040fe200078e00ff */
[----:B------:R-:W-:Y:S01]  /*4190*/  LEA R180, P1, R54, c[0x0][0x168], 0x1 ;  /* 0x00005a0036b47a11 */ /* 0x000fe200078208ff */
[----:B------:R-:W-:Y:S01]  /*41a0*/  IMAD.X R53, R10, 0x1, R53, P0 ;  /* 0x000000010a357824 */ /* 0x000fe200000e0635 */
[----:B------:R-:W-:Y:S02]  /*41b0*/  SHF.L.U64.HI R0, R51, R0, c[0x0][0x19c] ;  /* 0x0000670033007619 */ /* 0x000fe40000010200 */
[----:B------:R-:W-:Y:S01]  /*41c0*/  IADD3 R10, P0, R9, R180, RZ ;  /* 0x000000b4090a7210 */ /* 0x000fe20007f1e0ff */
[----:B------:R-:W-:Y:S01]  /*41d0*/  IMAD.MOV.U32 R22, RZ, RZ, R180 ;  /* 0x000000ffff167224 */ /* 0x000fe200078e00b4 */
[----:B------:R-:W-:-:S02]  /*41e0*/  LEA.HI.X R181, R54, c[0x0][0x16c], R53, 0x1, P1 ;  /* 0x00005b0036b57a11 */ /* 0x000fc400008f0c35 */
[----:B------:R-:W-:Y:S02]  /*41f0*/  IADD3 R30, P1, R10, R9, RZ ;  /* 0x000000090a1e7210 */ /* 0x000fe40007f3e0ff */
[----:B------:R-:W-:Y:S01]  /*4200*/  MOV R23, R181 ;  /* 0x000000b500177202 */ /* 0x000fe20000000f00 */
[----:B------:R-:W-:Y:S01]  /*4210*/  IMAD.X R11, R0, 0x1, R181, P0 ;  /* 0x00000001000b7824 */ /* 0x000fe200000e06b5 */
[----:B------:R-:W-:-:S03]  /*4220*/  IADD3 R26, P0, R30, R9, RZ ;  /* 0x000000091e1a7210 */ /* 0x000fc60007f1e0ff */
[--C-:B------:R-:W-:Y:S01]  /*4230*/  IMAD.X R31, R11, 0x1, R0.reuse, P1 ;  /* 0x000000010b1f7824 */ /* 0x100fe200008e0600 */
[-C--:B------:R-:W-:Y:S01]  /*4240*/  IADD3 R24, P1, R26, R9.reuse, RZ ;  /* 0x000000091a187210 */ /* 0x080fe20007f3e0ff */
[----:B------:R-:W-:Y:S01]  /*4250*/  @!PT LDS RZ, [RZ] ;  /* 0x00000000fffff984 */ /* 0x000fe20000000800 */
[----:B------:R-:W-:Y:S01]  /*4260*/  @!PT LDS RZ, [RZ] ;  /* 0x00000000fffff984 */ /* 0x000fe20000000800 */
[----:B------:R-:W-:Y:S01]  /*4270*/  @!PT LDS RZ, [RZ] ;  /* 0x00000000fffff984 */ /* 0x000fe20000000800 */
[----:B------:R1:W-:Y:S02]  /*4280*/  LDGSTS.E.BYPASS.LTC128B.128 [R174+0x1000], [R22.64] ;  /* 0x0100000016ae7fae */ /* 0x0003e4000b901d4c */
[--C-:B------:R-:W-:Y:S02]  /*4290*/  IMAD.X R27, R31, 0x1, R0.reuse, P0 ;  /* 0x000000011f1b7824 */ /* 0x100fe400000e0600 */
[----:B------:R2:W-:Y:S02]  /*42a0*/  LDGSTS.E.BYPASS.LTC128B.128 [R174+0x1800], [R10.64] ;  /* 0x018000000aae7fae */ /* 0x0005e4000b901d4c */
[----:B------:R-:W-:Y:S02]  /*42b0*/  IMAD.X R25, R27, 0x1, R0, P1 ;  /* 0x000000011b197824 */ /* 0x000fe400008e0600 */
[----:B------:R3:W-:Y:S04]  /*42c0*/  LDGSTS.E.BYPASS.LTC128B.128 [R174+0x2000], [R30.64] ;  /* 0x020000001eae7fae */ /* 0x0007e8000b901d4c */
[----:B------:R4:W-:Y:S04]  /*42d0*/  LDGSTS.E.BYPASS.LTC128B.128 [R174+0x2800], [R26.64] ;  /* 0x028000001aae7fae */ /* 0x0009e8000b901d4c */
[----:B------:R4:W-:Y:S01]  /*42e0*/  LDGSTS.E.BYPASS.LTC128B.128 [R174+0x3000], [R24.64] ;  /* 0x0300000018ae7fae */ /* 0x0009e2000b901d4c */
[----:B-1----:R-:W-:-:S04]  /*42f0*/  IADD3 R22, P0, R24, R9, RZ ;  /* 0x0000000918167210 */ /* 0x002fc80007f1e0ff */
[----:B--2---:R-:W-:Y:S01]  /*4300*/  IADD3 R10, P1, R22, R9, RZ ;  /* 0x00000009160a7210 */ /* 0x004fe20007f3e0ff */
[----:B------:R-:W-:-:S03]  /*4310*/  IMAD.X R23, R25, 0x1, R0, P0 ;  /* 0x0000000119177824 */ /* 0x000fc600000e0600 */
[----:B---3--:R-:W-:Y:S02]  /*4320*/  IADD3 R30, P0, R10, R9, RZ ;  /* 0x000000090a1e7210 */ /* 0x008fe40007f1e0ff */
[----:B------:R-:W-:Y:S01]  /*4330*/  IADD3.X R11, R23, R0, RZ, P1, !PT ;  /* 0x00000000170b7210 */ /* 0x000fe20000ffe4ff */
[----:B------:R4:W-:Y:S04]  /*4340*/  LDGSTS.E.BYPASS.LTC128B.128 [R174+0x3800], [R22.64] ;  /* 0x0380000016ae7fae */ /* 0x0009e8000b901d4c */
[----:B------:R-:W-:Y:S01]  /*4350*/  IMAD.X R31, R11, 0x1, R0, P0 ;  /* 0x000000010b1f7824 */ /* 0x000fe200000e0600 */
[----:B------:R4:W-:Y:S04]  /*4360*/  LDGSTS.E.BYPASS.LTC128B.128 [R174+0x4000], [R10.64] ;  /* 0x040000000aae7fae */ /* 0x0009e8000b901d4c */
[----:B------:R4:W-:Y:S04]  /*4370*/  LDGSTS.E.BYPASS.LTC128B.128 [R174+0x4800], [R30.64] ;  /* 0x048000001eae7fae */ /* 0x0009e8000b901d4c */
[----:B------:R-:W0:Y:S02]  /*4380*/  LDGDEPBAR ;  /* 0x00000000000079af */ /* 0x000e240000000000 */
.L_x_1577:
[----:B---34-:R-:W-:Y:S02]  /*4390*/  IMAD.IADD R246, R68, 0x1, R36 ;  /* 0x0000000144f67824 */ /* 0x018fe400078e0224 */
[----:B------:R-:W-:-:S03]  /*43a0*/  IMAD.SHL.U32 R151, R151, 0x2, RZ ;  /* 0x0000000297977824 */ /* 0x000fc600078e00ff */
        /* <DEDUP_REMOVED lines=295> */
[-C--:B------:R-:W-:Y:S01]  /*5620*/  ISETP.GE.AND P0, PT, R238, R47.reuse, PT ;  /* 0x0000002fee00720c */ /* 0x080fe20003f06270 */
        /* <DEDUP_REMOVED lines=8> */
[----:B------:R-:W1:Y:S01]  /*56b0*/  MUFU.EX2 R138, R138 ;  /* 0x0000008a008a7308 */ /* 0x000e620000000800 */
        /* <DEDUP_REMOVED lines=15> */
[----:B------:R-:W2:Y:S01]  /*57b0*/  MUFU.EX2 R125, R125 ;  /* 0x0000007d007d7308 */ /* 0x000ea20000000800 */
        /* <DEDUP_REMOVED lines=86> */
[----:B------:R-:W-:Y:S01]  /*5d20*/  ISETP.GE.AND P1, PT, R97, R47, PT ;  /* 0x0000002f6100720c */ /* 0x000fe20003f26270 */
[--C-:B------:R-:W-:Y:S01]  /*5d30*/  FFMA.FTZ R78, R78, c[0x0][0x23c], -R73.reuse ;  /* 0x00008f004e4e7a23 */ /* 0x100fe20000010849 */
[----:B------:R-:W-:Y:S01]  /*5d40*/  FSEL R162, R105, -INF , !P0 ;  /* 0xff80000069a27808 */ /* 0x000fe20004000000 */
[----:B------:R-:W-:Y:S01]  /*5d50*/  FFMA.FTZ R76, R76, c[0x0][0x23c], -R73 ;  /* 0x00008f004c4c7a23 */ /* 0x000fe20000010849 */
[----:B------:R-:W-:-:S02]  /*5d60*/  FMNMX.FTZ R60, R160, R60, !PT ;  /* 0x0000003ca03c7209 */ /* 0x000fc40007810000 */
[-C--:B------:R-:W-:Y:S01]  /*5d70*/  ISETP.GE.AND P0, PT, R187, R47.reuse, PT ;  /* 0x0000002fbb00720c */ /* 0x080fe20003f06270 */
[----:B------:R4:W-:Y:S01]  /*5d80*/  MUFU.EX2 R97, R92 ;  /* 0x0000005c00617308 */ /* 0x0009e20000000800 */
[----:B------:R-:W-:Y:S01]  /*5d90*/  FSEL R187, R102, -INF , !P1 ;  /* 0xff80000066bb7808 */ /* 0x000fe20004800000 */
[--C-:B------:R-:W-:Y:S01]  /*5da0*/  FFMA.FTZ R102, R137, c[0x0][0x23c], -R73.reuse ;  /* 0x00008f0089667a23 */ /* 0x100fe20000010849 */
[----:B------:R-:W-:Y:S02]  /*5db0*/  FMNMX.FTZ R60, R162, R60, !PT ;  /* 0x0000003ca23c7209 */ /* 0x000fe40007810000 */
[-C--:B------:R-:W-:Y:S02]  /*5dc0*/  ISETP.GE.AND P1, PT, R225, R47.reuse, PT ;  /* 0x0000002fe100720c */ /* 0x080fe40003f26270 */
[----:B------:R-:W-:Y:S01]  /*5dd0*/  FSEL R192, R192, -INF , !P0 ;  /* 0xff800000c0c07808 */ /* 0x000fe20004000000 */
[----:B---3--:R-:W-:Y:S01]  /*5de0*/  FFMA.FTZ R93, R90, c[0x0][0x23c], -R73 ;  /* 0x00008f005a5d7a23 */ /* 0x008fe20000010849 */
[----:B------:R-:W-:Y:S01]  /*5df0*/  FMNMX.FTZ R60, R187, R60, !PT ;  /* 0x0000003cbb3c7209 */ /* 0x000fe20007810000 */
[----:B------:R-:W-:Y:S01]  /*5e00*/  MUFU.EX2 R103, R103 ;  /* 0x0000006700677308 */ /* 0x000fe20000000800 */
[----:B------:R-:W-:-:S02]  /*5e10*/  ISETP.GE.AND P0, PT, R224, R47, PT ;  /* 0x0000002fe000720c */ /* 0x000fc40003f06270 */
[----:B------:R-:W-:Y:S02]  /*5e20*/  FSEL R189, R189, -INF , !P1 ;  /* 0xff800000bdbd7808 */ /* 0x000fe40004800000 */
[----:B------:R-:W-:Y:S01]  /*5e30*/  FMNMX.FTZ R60, R192, R60, !PT ;  /* 0x0000003cc03c7209 */ /* 0x000fe20007810000 */
[----:B----4-:R-:W-:Y:S01]  /*5e40*/  FFMA.FTZ R92, R87, c[0x0][0x23c], -R73 ;  /* 0x00008f00575c7a23 */ /* 0x010fe20000010849 */
        /* <DEDUP_REMOVED lines=102> */
[----:B------:R-:W-:Y:S01]  /*64b0*/  ISETP.GE.AND P0, PT, R150, R47, PT ;  /* 0x0000002f9600720c */ /* 0x000fe20003f06270 */
[----:B------:R-:W-:Y:S01]  /*64c0*/  IMAD R150, R3, 0x2, R151 ;  /* 0x0000000203967824 */ /* 0x000fe200078e0297 */
[----:B------:R-:W-:Y:S01]  /*64d0*/  FSEL R85, R14, -INF , !P1 ;  /* 0xff8000000e557808 */ /* 0x000fe20004800000 */
[----:B------:R-:W-:Y:S01]  /*64e0*/  FFMA.FTZ R3, R24, c[0x0][0x23c], -R73 ;  /* 0x00008f0018037a23 */ /* 0x000fe20000010849 */
[----:B------:R-:W-:-:S02]  /*64f0*/  FMNMX.FTZ R60, R86, R60, !PT ;  /* 0x0000003c563c7209 */ /* 0x000fc40007810000 */
[-C--:B------:R-:W-:Y:S01]  /*6500*/  ISETP.GE.AND P1, PT, R84, R47.reuse, PT ;  /* 0x0000002f5400720c */ /* 0x080fe20003f26270 */
[----:B------:R-:W-:Y:S01]  /*6510*/  LDSM.16.MT88.4 R12, [R150+0x5000] ;  /* 0x00500000960c783b */ /* 0x000fe20000004200 */
        /* <DEDUP_REMOVED lines=11> */
[----:B------:R3:W-:Y:S01]  /*65d0*/  MUFU.EX2 R60, R115 ;  /* 0x00000073003c7308 */ /* 0x0007e20000000800 */
[----:B------:R-:W-:Y:S02]  /*65e0*/  FSEL R81, R5, -INF , !P1 ;  /* 0xff80000005517808 */ /* 0x000fe40004800000 */
[----:B------:R-:W-:Y:S02]  /*65f0*/  FMNMX.FTZ R2, R82, R2, !PT ;  /* 0x0000000252027209 */ /* 0x000fe40007810000 */
[----:B------:R-:W-:-:S02]  /*6600*/  ISETP.GE.AND P1, PT, R80, R47, PT ;  /* 0x0000002f5000720c */ /* 0x000fc40003f26270 */
[----:B------:R-:W-:Y:S01]  /*6610*/  FSEL R80, R7, -INF , !P0 ;  /* 0xff80000007507808 */ /* 0x000fe20004000000 */
[----:B------:R-:W-:Y:S01]  /*6620*/  MUFU.EX2 R48, R48 ;  /* 0x0000003000307308 */ /* 0x000fe20000000800 */
[----:B------:R-:W-:Y:S02]  /*6630*/  FMNMX.FTZ R2, R81, R2, !PT ;  /* 0x0000000251027209 */ /* 0x000fe40007810000 */
[----:B------:R-:W-:Y:S02]  /*6640*/  FSEL R79, R8, -INF , !P1 ;  /* 0xff800000084f7808 */ /* 0x000fe40004800000 */
[----:B------:R-:W-:Y:S02]  /*6650*/  FMNMX.FTZ R2, R80, R2, !PT ;  /* 0x0000000250027209 */ /* 0x000fe40007810000 */
[----:B-1----:R-:W-:Y:S01]  /*6660*/  F2FP.BF16.PACK_AB R21, R138, R139 ;  /* 0x0000008b8a15723e */ /* 0x002fe200000010ff */
[----:B------:R-:W-:Y:S01]  /*6670*/  FADD.FTZ R139, R139, R138 ;  /* 0x0000008a8b8b7221 */ /* 0x000fe20000010000 */
[----:B------:R-:W-:Y:S01]  /*6680*/  FMNMX.FTZ R2, R79, R2, !PT ;  /* 0x000000024f027209 */ /* 0x000fe20007810000 */
[----:B------:R-:W-:Y:S01]  /*6690*/  MUFU.EX2 R45, R45 ;  /* 0x0000002d002d7308 */ /* 0x000fe20000000800 */
[----:B--2---:R-:W-:Y:S01]  /*66a0*/  F2FP.BF16.PACK_AB R23, R125, R132 ;  /* 0x000000847d17723e */ /* 0x004fe200000010ff */
[----:B------:R-:W-:-:S02]  /*66b0*/  FADD.FTZ R139, R132, R139 ;  /* 0x0000008b848b7221 */ /* 0x000fc40000010000 */
[----:B------:R-:W1:Y:S02]  /*66c0*/  SHFL.BFLY PT, R4, R2, 0x2, 0x1f ;  /* 0x0c401f0002047f89 */ /* 0x000e6400000e0000 */
[----:B------:R-:W-:Y:S02]  /*66d0*/  FADD.FTZ R139, R125, R139 ;  /* 0x0000008b7d8b7221 */ /* 0x000fe40000010000 */
        /* <DEDUP_REMOVED lines=16> */
[--C-:B------:R-:W-:Y:S01]  /*67e0*/  FFMA.FTZ R135, R34, c[0x0][0x23c], -R74.reuse ;  /* 0x00008f0022877a23 */ /* 0x100fe2000001084a */
[----:B------:R-:W-:Y:S01]  /*67f0*/  MUFU.EX2 R113, R113 ;  /* 0x0000007100717308 */ /* 0x000fe20000000800 */
[--C-:B------:R-:W-:Y:S01]  /*6800*/  FFMA.FTZ R134, R20, c[0x0][0x23c], -R74.reuse ;  /* 0x00008f0014867a23 */ /* 0x100fe2000001084a */
[----:B------:R-:W2:Y:S01]  /*6810*/  LDSM.16.MT88.4 R32, [R151+0x5400] ;  /* 0x005400009720783b */ /* 0x000ea20000004200 */
[--C-:B------:R-:W-:Y:S02]  /*6820*/  FFMA.FTZ R131, R19, c[0x0][0x23c], -R74.reuse ;  /* 0x00008f0013837a23 */ /* 0x100fe4000001084a */
[--C-:B------:R-:W-:Y:S02]  /*6830*/  FFMA.FTZ R128, R18, c[0x0][0x23c], -R74.reuse ;  /* 0x00008f0012807a23 */ /* 0x100fe4000001084a */
[--C-:B------:R-:W-:Y:S01]  /*6840*/  FFMA.FTZ R127, R11, c[0x0][0x23c], -R74.reuse ;  /* 0x00008f000b7f7a23 */ /* 0x100fe2000001084a */
[----:B------:R-:W-:Y:S01]  /*6850*/  MUFU.EX2 R135, R135 ;  /* 0x0000008700877308 */ /* 0x000fe20000000800 */
[----:B------:R-:W-:-:S02]  /*6860*/  FFMA.FTZ R121, R10, c[0x0][0x23c], -R74 ;  /* 0x00008f000a797a23 */ /* 0x000fc4000001084a */
[--C-:B------:R-:W-:Y:S02]  /*6870*/  FFMA.FTZ R114, R9, c[0x0][0x23c], -R74.reuse ;  /* 0x00008f0009727a23 */ /* 0x100fe4000001084a */
[--C-:B---3--:R-:W-:Y:S02]  /*6880*/  FFMA.FTZ R115, R17, c[0x0][0x23c], -R74.reuse ;  /* 0x00008f0011737a23 */ /* 0x108fe4000001084a */
[----:B------:R-:W3:Y:S01]  /*6890*/  LDSM.16.MT88.4 R16, [R150+0x5400] ;  /* 0x005400009610783b */ /* 0x000ee20000004200 */
[----:B------:R-:W4:Y:S01]  /*68a0*/  MUFU.EX2 R134, R134 ;  /* 0x0000008600867308 */ /* 0x000f220000000800 */
[--C-:B------:R-:W-:Y:S02]  /*68b0*/  FFMA.FTZ R120, R28, c[0x0][0x23c], -R74.reuse ;  /* 0x00008f001c787a23 */ /* 0x100fe4000001084a */
[----:B------:R-:W5:Y:S01]  /*68c0*/  LDSM.16.MT88.4 R28, [R151+0x5800] ;  /* 0x00580000971c783b */ /* 0x000f620000004200 */
[--C-:B------:R-:W-:Y:S02]  /*68d0*/  FFMA.FTZ R119, R200, c[0x0][0x23c], -R74.reuse ;  /* 0x00008f00c8777a23 */ /* 0x100fe4000001084a */
[----:B------:R-:W-:-:S02]  /*68e0*/  FFMA.FTZ R118, R199, c[0x0][0x23c], -R74 ;  /* 0x00008f00c7767a23 */ /* 0x000fc4000001084a */
[----:B------:R-:W-:Y:S01]  /*68f0*/  MUFU.EX2 R131, R131 ;  /* 0x0000008300837308 */ /* 0x000fe20000000800 */
[--C-:B------:R-:W-:Y:S02]  /*6900*/  FFMA.FTZ R123, R198, c[0x0][0x23c], -R74.reuse ;  /* 0x00008f00c67b7a23 */ /* 0x100fe4000001084a */
[--C-:B------:R-:W-:Y:S02]  /*6910*/  FFMA.FTZ R137, R197, c[0x0][0x23c], -R74.reuse ;  /* 0x00008f00c5897a23 */ /* 0x100fe4000001084a */
[--C-:B------:R-:W-:Y:S02]  /*6920*/  FFMA.FTZ R130, R196, c[0x0][0x23c], -R74.reuse ;  /* 0x00008f00c4827a23 */ /* 0x100fe4000001084a */
[--C-:B------:R-:W-:Y:S01]  /*6930*/  FFMA.FTZ R133, R133, c[0x0][0x23c], -R74.reuse ;  /* 0x00008f0085857a23 */ /* 0x100fe2000001084a */
[----:B------:R-:W1:Y:S01]  /*6940*/  MUFU.EX2 R128, R128 ;  /* 0x0000008000807308 */ /* 0x000e620000000800 */
[----:B----4-:R-:W-:Y:S01]  /*6950*/  F2FP.BF16.PACK_AB R20, R134, R135 ;  /* 0x000000878614723e */ /* 0x010fe200000010ff */
        /* <DEDUP_REMOVED lines=8> */
[----:B-1----:R-:W-:Y:S01]  /*69e0*/  F2FP.BF16.PACK_AB R22, R128, R131 ;  /* 0x000000838016723e */ /* 0x002fe200000010ff */
        /* <DEDUP_REMOVED lines=9> */
[--C-:B------:R-:W-:Y:S01]  /*6a80*/  FFMA.FTZ R192, R192, c[0x0][0x23c], -R74.reuse ;  /* 0x00008f00c0c07a23 */ /* 0x100fe2000001084a */
[----:B------:R-:W-:Y:S01]  /*6a90*/  HMMA.16816.F32.BF16 R4, R20, R6, RZ ;  /* 0x000000061404723c */ /* 0x000fe200000418ff */
[--C-:B------:R-:W-:Y:S01]  /*6aa0*/  FFMA.FTZ R189, R189, c[0x0][0x23c], -R74.reuse ;  /* 0x00008f00bdbd7a23 */ /* 0x100fe2000001084a */
[----:B------:R-:W4:Y:S01]  /*6ab0*/  MUFU.EX2 R115, R115 ;  /* 0x0000007300737308 */ /* 0x000f220000000800 */
        /* <DEDUP_REMOVED lines=10> */
[----:B-1----:R-:W-:Y:S01]  /*6b60*/  F2FP.BF16.PACK_AB R12, R121, R127 ;  /* 0x0000007f790c723e */ /* 0x002fe200000010ff */
[----:B------:R-:W1:Y:S01]  /*6b70*/  MUFU.EX2 R119, R119 ;  /* 0x0000007700777308 */ /* 0x000e620000000800 */
[----:B------:R-:W-:-:S02]  /*6b80*/  FFMA.FTZ R171, R171, c[0x0][0x23c], -R74 ;  /* 0x00008f00abab7a23 */ /* 0x000fc4000001084a */
[--C-:B------:R-:W-:Y:S02]  /*6b90*/  FFMA.FTZ R158, R158, c[0x0][0x23c], -R74.reuse ;  /* 0x00008f009e9e7a23 */ /* 0x100fe4000001084a */
[----:B------:R-:W-:Y:S01]  /*6ba0*/  F2FP.BF16.PACK_AB R15, R111, R116 ;  /* 0x000000746f0f723e */ /* 0x000fe200000010ff */
[--C-:B------:R-:W-:Y:S01]  /*6bb0*/  FFMA.FTZ R156, R156, c[0x0][0x23c], -R74.reuse ;  /* 0x00008f009c9c7a23 */ /* 0x100fe2000001084a */
[----:B----4-:R-:W-:Y:S01]  /*6bc0*/  F2FP.BF16.PACK_AB R14, R115, R114 ;  /* 0x00000072730e723e */ /* 0x010fe200000010ff */
[----:B------:R-:W-:Y:S01]  /*6bd0*/  MUFU.EX2 R118, R118 ;  /* 0x0000007600767308 */ /* 0x000fe20000000800 */
[--C-:B------:R-:W-:Y:S02]  /*6be0*/  FFMA.FTZ R196, R153, c[0x0][0x23c], -R74.reuse ;  /* 0x00008f0099c47a23 */ /* 0x100fe4000001084a */
[----:B------:R-:W-:Y:S02]  /*6bf0*/  FFMA.FTZ R153, R147, c[0x0][0x23c], -R73 ;  /* 0x00008f0093997a23 */ /* 0x000fe40000010849 */
[--C-:B------:R-:W-:Y:S01]  /*6c00*/  FFMA.FTZ R147, R148, c[0x0][0x23c], -R74.reuse ;  /* 0x00008f0094937a23 */ /* 0x100fe2000001084a */
[----:B--2---:R-:W-:Y:S01]  /*6c10*/  HMMA.16816.F32.BF16 R8, R12, R32, R8 ;  /* 0x000000200c08723c */ /* 0x004fe20000041808 */
[--C-:B------:R-:W-:Y:S01]  /*6c20*/  FFMA.FTZ R143, R143, c[0x0][0x23c], -R74.reuse ;  /* 0x00008f008f8f7a23 */ /* 0x100fe2000001084a */
[----:B------:R-:W2:Y:S01]  /*6c30*/  MUFU.EX2 R123, R123 ;  /* 0x0000007b007b7308 */ /* 0x000ea20000000800 */
[----:B------:R-:W-:-:S02]  /*6c40*/  FFMA.FTZ R141, R141, c[0x0][0x23c], -R74 ;  /* 0x00008f008d8d7a23 */ /* 0x000fc4000001084a */
[----:B------:R-:W-:Y:S02]  /*6c50*/  FADD.FTZ R134, R135, R134 ;  /* 0x0000008687867221 */ /* 0x000fe40000010000 */
[----:B------:R-:W-:Y:S01]  /*6c60*/  FFMA.FTZ R140, R140, c[0x0][0x23c], -R74 ;  /* 0x00008f008c8c7a23 */ /* 0x000fe2000001084a */
[C---:B------:R-:W-:Y:S01]  /*6c70*/  HMMA.16816.F32.BF16 R4, R12.reuse, R34, R4 ;  /* 0x000000220c04723c */ /* 0x040fe20000041804 */
[----:B------:R-:W4:Y:S01]  /*6c80*/  LDSM.16.MT88.4 R32, [R150+0x5800] ;  /* 0x005800009620783b */ /* 0x000f220000004200 */
[----:B------:R-:W1:Y:S01]  /*6c90*/  MUFU.EX2 R137, R137 ;  /* 0x0000008900897308 */ /* 0x000e620000000800 */
[----:B------:R-:W-:Y:S02]  /*6ca0*/  FADD.FTZ R131, R131, R134 ;  /* 0x0000008683837221 */ /* 0x000fe40000010000 */
[----:B------:R-:W-:Y:S02]  /*6cb0*/  FADD.FTZ R124, R124, R139 ;  /* 0x0000008b7c7c7221 */ /* 0x000fe40000010000 */
[----:B------:R-:W-:Y:S01]  /*6cc0*/  FADD.FTZ R131, R128, R131 ;  /* 0x0000008380837221 */ /* 0x000fe20000010000 */
[----:B---3--:R-:W-:Y:S01]  /*6cd0*/  HMMA.16816.F32.BF16 R24, R12, R16, R24 ;  /* 0x000000100c18723c */ /* 0x008fe20000041818 */
[----:B------:R-:W-:Y:S01]  /*6ce0*/  FADD.FTZ R124, R117, R124 ;  /* 0x0000007c757c7221 */ /* 0x000fe20000010000 */
[----:B------:R-:W3:Y:S01]  /*6cf0*/  MUFU.EX2 R130, R130 ;  /* 0x0000008200827308 */ /* 0x000ee20000000800 */
[----:B------:R-:W-:-:S02]  /*6d00*/  FADD.FTZ R127, R127, R131 ;  /* 0x000000837f7f7221 */ /* 0x000fc40000010000 */
[----:B------:R-:W-:Y:S02]  /*6d10*/  FADD.FTZ R116, R116, R124 ;  /* 0x0000007c74747221 */ /* 0x000fe40000010000 */
[----:B------:R-:W-:Y:S01]  /*6d20*/  FADD.FTZ R127, R121, R127 ;  /* 0x0000007f797f7221 */ /* 0x000fe20000010000 */
[----:B------:R-:W-:Y:S01]  /*6d30*/  HMMA.16816.F32.BF16 R20, R12, R18, R20 ;  /* 0x000000120c14723c */ /* 0x000fe20000041814 */
[----:B------:R-:W3:Y:S01]  /*6d40*/  LDSM.16.MT88.4 R16, [R151+0x5c00] ;  /* 0x005c00009710783b */ /* 0x000ee20000004200 */
[----:B------:R-:W-:Y:S01]  /*6d50*/  MUFU.EX2 R133, R133 ;  /* 0x0000008500857308 */ /* 0x000fe20000000800 */
[----:B------:R-:W-:Y:S02]  /*6d60*/  FADD.FTZ R127, R114, R127 ;  /* 0x0000007f727f7221 */ /* 0x000fe40000010000 */
[----:B------:R-:W-:Y:S02]  /*6d70*/  FADD.FTZ R116, R111, R116 ;  /* 0x000000746f747221 */ /* 0x000fe40000010000 */
[----:B------:R-:W-:Y:S01]  /*6d80*/  F2FP.BF16.PACK_AB R13, R108, R110 ;  /* 0x0000006e6c0d723e */ /* 0x000fe200000010ff */
[----:B------:R-:W-:Y:S01]  /*6d90*/  FADD.FTZ R115, R115, R127 ;  /* 0x0000007f73737221 */ /* 0x000fe20000010000 */
[----:B------:R-:W-:Y:S01]  /*6da0*/  F2FP.BF16.PACK_AB R15, R104, R107 ;  /* 0x0000006b680f723e */ /* 0x000fe200000010ff */
[----:B------:R-:W3:Y:S01]  /*6db0*/  MUFU.EX2 R136, R136 ;  /* 0x0000008800887308 */ /* 0x000ee20000000800 */
[----:B-1----:R-:W-:Y:S01]  /*6dc0*/  F2FP.BF16.PACK_AB R12, R119, R120 ;  /* 0x00000078770c723e */ /* 0x002fe200000010ff */
[----:B------:R-:W-:Y:S01]  /*6dd0*/  FADD.FTZ R110, R110, R116 ;  /* 0x000000746e6e7221 */ /* 0x000fe20000010000 */
[----:B--2---:R-:W-:Y:S01]  /*6de0*/  F2FP.BF16.PACK_AB R14, R123, R118 ;  /* 0x000000767b0e723e */ /* 0x004fe200000010ff */
[----:B------:R-:W-:-:S02]  /*6df0*/  FFMA.FTZ R126, R126, c[0x0][0x23c], -R74 ;  /* 0x00008f007e7e7a23 */ /* 0x000fc4000001084a */
[--C-:B------:R-:W-:Y:S02]  /*6e00*/  FFMA.FTZ R112, R112, c[0x0][0x23c], -R74.reuse ;  /* 0x00008f0070707a23 */ /* 0x100fe4000001084a */
[----:B------:R-:W-:Y:S01]  /*6e10*/  MUFU.EX2 R145, R145 ;  /* 0x0000009100917308 */ /* 0x000fe20000000800 */
[----:B------:R-:W-:Y:S01]  /*6e20*/  FFMA.FTZ R109, R109, c[0x0][0x23c], -R74 ;  /* 0x00008f006d6d7a23 */ /* 0x000fe2000001084a */
[C---:B-----5:R-:W-:Y:S01]  /*6e30*/  HMMA.16816.F32.BF16 R8, R12.reuse, R28, R8 ;  /* 0x0000001c0c08723c */ /* 0x060fe20000041808 */
[----:B------:R-:W-:Y:S02]  /*6e40*/  FADD.FTZ R115, R120, R115 ;  /* 0x0000007378737221 */ /* 0x000fe40000010000 */
[----:B------:R-:W-:Y:S02]  /*6e50*/  FADD.FTZ R110, R108, R110 ;  /* 0x0000006e6c6e7221 */ /* 0x000fe40000010000 */
[----:B------:R-:W-:Y:S01]  /*6e60*/  FADD.FTZ R119, R119, R115 ;  /* 0x0000007377777221 */ /* 0x000fe20000010000 */
[----:B------:R-:W1:Y:S01]  /*6e70*/  MUFU.EX2 R144, R144 ;  /* 0x0000009000907308 */ /* 0x000e620000000800 */
[----:B------:R-:W-:Y:S01]  /*6e80*/  FADD.FTZ R107, R107, R110 ;  /* 0x0000006e6b6b7221 */ /* 0x000fe20000010000 */
[----:B------:R-:W-:Y:S01]  /*6e90*/  HMMA.16816.F32.BF16 R4, R12, R30, R4 ;  /* 0x0000001e0c04723c */ /* 0x000fe20000041804 */
[----:B------:R-:W2:Y:S01]  /*6ea0*/  LDSM.16.MT88.4 R28, [R150+0x5c00] ;  /* 0x005c0000961c783b */ /* 0x000ea20000004200 */
[----:B------:R-:W-:-:S02]  /*6eb0*/  FADD.FTZ R119, R118, R119 ;  /* 0x0000007776777221 */ /* 0x000fc40000010000 */
[----:B------:R-:W-:Y:S02]  /*6ec0*/  FADD.FTZ R107, R104, R107 ;  /* 0x0000006b686b7221 */ /* 0x000fe40000010000 */
[----:B------:R-:W-:Y:S01]  /*6ed0*/  MUFU.EX2 R146, R146 ;  /* 0x0000009200927308 */ /* 0x000fe20000000800 */
[----:B------:R-:W-:Y:S01]  /*6ee0*/  FADD.FTZ R123, R123, R119 ;  /* 0x000000777b7b7221 */ /* 0x000fe20000010000 */
[C---:B----4-:R-:W-:Y:S01]  /*6ef0*/  HMMA.16816.F32.BF16 R24, R12.reuse, R32, R24 ;  /* 0x000000200c18723c */ /* 0x050fe20000041818 */
[----:B------:R-:W-:Y:S02]  /*6f00*/  FADD.FTZ R107, R103, R107 ;  /* 0x0000006b676b7221 */ /* 0x000fe40000010000 */
[----:B------:R-:W-:Y:S02]  /*6f10*/  FADD.FTZ R123, R137, R123 ;  /* 0x0000007b897b7221 */ /* 0x000fe40000010000 */
[--C-:B------:R-:W-:Y:S01]  /*6f20*/  FFMA.FTZ R105, R105, c[0x0][0x23c], -R74.reuse ;  /* 0x00008f0069697a23 */ /* 0x100fe2000001084a */
[----:B------:R-:W4:Y:S01]  /*6f30*/  MUFU.EX2 R149, R149 ;  /* 0x0000009500957308 */ /* 0x000f220000000800 */
[--C-:B------:R-:W-:Y:S01]  /*6f40*/  FFMA.FTZ R101, R101, c[0x0][0x23c], -R74.reuse ;  /* 0x00008f0065657a23 */ /* 0x100fe2000001084a */
[----:B------:R-:W-:Y:S01]  /*6f50*/  HMMA.16816.F32.BF16 R20, R12, R34, R20 ;  /* 0x000000220c14723c */ /* 0x000fe20000041814 */
[----:B------:R-:W5:Y:S01]  /*6f60*/  LDSM.16.MT88.4 R32, [R151+0x6000] ;  /* 0x006000009720783b */ /* 0x000f620000004200 */
[----:B------:R-:W-:-:S02]  /*6f70*/  FFMA.FTZ R95, R95, c[0x0][0x23c], -R74 ;  /* 0x00008f005f5f7a23 */ /* 0x000fc4000001084a */
[--C-:B------:R-:W-:Y:S02]  /*6f80*/  FFMA.FTZ R89, R89, c[0x0][0x23c], -R74.reuse ;  /* 0x00008f0059597a23 */ /* 0x100fe4000001084a */
[----:B------:R-:W-:Y:S01]  /*6f90*/  MUFU.EX2 R157, R157 ;  /* 0x0000009d009d7308 */ /* 0x000fe20000000800 */
[----:B------:R-:W-:Y:S01]  /*6fa0*/  F2FP.BF16.PACK_AB R13, R100, R103 ;  /* 0x00000067640d723e */ /* 0x000fe200000010ff */
[--C-:B------:R-:W-:Y:S01]  /*6fb0*/  FFMA.FTZ R88, R88, c[0x0][0x23c], -R74.reuse ;  /* 0x00008f0058587a23 */ /* 0x100fe2000001084a */
[----:B------:R-:W-:Y:S01]  /*6fc0*/  F2FP.BF16.PACK_AB R15, R97, R99 ;  /* 0x00000063610f723e */ /* 0x000fe200000010ff */
[--C-:B------:R-:W-:Y:S01]  /*6fd0*/  FFMA.FTZ R87, R87, c[0x0][0x23c], -R74.reuse ;  /* 0x00008f0057577a23 */ /* 0x100fe2000001084a */
[C---:B---3--:R-:W-:Y:S01]  /*6fe0*/  F2FP.BF16.PACK_AB R12, R130.reuse, R137 ;  /* 0x00000089820c723e */ /* 0x048fe200000010ff */
[----:B------:R-:W-:Y:S01]  /*6ff0*/  FADD.FTZ R130, R130, R123 ;  /* 0x0000007b82827221 */ /* 0x000fe20000010000 */
[----:B------:R-:W-:Y:S01]  /*7000*/  F2FP.BF16.PACK_AB R14, R136, R133 ;  /* 0x00000085880e723e */ /* 0x000fe200000010ff */
[----:B------:R-:W3:Y:S01]  /*7010*/  MUFU.EX2 R154, R154 ;  /* 0x0000009a009a7308 */ /* 0x000ee20000000800 */
[----:B------:R-:W-:-:S02]  /*7020*/  FFMA.FTZ R86, R86, c[0x0][0x23c], -R74 ;  /* 0x00008f0056567a23 */ /* 0x000fc4000001084a */
[----:B------:R-:W-:Y:S02]  /*7030*/  FADD.FTZ R130, R133, R130 ;  /* 0x0000008285827221 */ /* 0x000fe40000010000 */
[----:B------:R-:W-:Y:S01]  /*7040*/  FFMA.FTZ R85, R85, c[0x0][0x23c], -R74 ;  /* 0x00008f0055557a23 */ /* 0x000fe2000001084a */
[C---:B------:R-:W-:Y:S01]  /*7050*/  HMMA.16816.F32.BF16 R8, R12.reuse, R16, R8 ;  /* 0x000000100c08723c */ /* 0x040fe20000041808 */
[----:B------:R-:W-:Y:S01]  /*7060*/  FADD.FTZ R130, R136, R130 ;  /* 0x0000008288827221 */ /* 0x000fe20000010000 */
[----:B------:R-:W-:Y:S01]  /*7070*/  MUFU.EX2 R155, R155 ;  /* 0x0000009b009b7308 */ /* 0x000fe20000000800 */
[--C-:B------:R-:W-:Y:S01]  /*7080*/  FFMA.FTZ R84, R84, c[0x0][0x23c], -R74.reuse ;  /* 0x00008f0054547a23 */ /* 0x100fe2000001084a */
[----:B------:R-:W-:Y:S01]  /*7090*/  LDSM.16.MT88.4 R132, [R150+0x8c00] ;  /* 0x008c00009684783b */ /* 0x000fe20000004200 */
[--C-:B------:R-:W-:Y:S02]  /*70a0*/  FFMA.FTZ R83, R83, c[0x0][0x23c], -R74.reuse ;  /* 0x00008f0053537a23 */ /* 0x100fe4000001084a */
[----:B------:R-:W-:Y:S01]  /*70b0*/  FFMA.FTZ R82, R82, c[0x0][0x23c], -R74 ;  /* 0x00008f0052527a23 */ /* 0x000fe2000001084a */
[C---:B------:R-:W-:Y:S01]  /*70c0*/  HMMA.16816.F32.BF16 R4, R12.reuse, R18, R4 ;  /* 0x000000120c04723c */ /* 0x040fe20000041804 */
[----:B------:R-:W3:Y:S01]  /*70d0*/  LDSM.16.MT88.4 R16, [R150+0x6000] ;  /* 0x006000009610783b */ /* 0x000ee20000004200 */
[----:B------:R-:W1:Y:S06]  /*70e0*/  MUFU.EX2 R159, R159 ;  /* 0x0000009f009f7308 */ /* 0x000e6c0000000800 */
[C---:B--2---:R-:W-:Y:S02]  /*70f0*/  HMMA.16816.F32.BF16 R24, R12.reuse, R28, R24 ;  /* 0x0000001c0c18723c */ /* 0x044fe40000041818 */
[----:B------:R-:W2:Y:S06]  /*7100*/  MUFU.EX2 R183, R183 ;  /* 0x000000b700b77308 */ /* 0x000eac0000000800 */
[----:B------:R-:W-:Y:S01]  /*7110*/  HMMA.16816.F32.BF16 R20, R12, R30, R20 ;  /* 0x0000001e0c14723c */ /* 0x000fe20000041814 */
[----:B------:R-:W2:Y:S01]  /*7120*/  LDSM.16.MT88.4 R28, [R151+0x6400] ;  /* 0x00640000971c783b */ /* 0x000ea20000004200 */
[----:B------:R-:W2:Y:S05]  /*7130*/  MUFU.EX2 R160, R160 ;  /* 0x000000a000a07308 */ /* 0x000eaa0000000800 */
[----:B------:R-:W-:-:S02]  /*7140*/  F2FP.BF16.PACK_AB R13, R93, R96 ;  /* 0x000000605d0d723e */ /* 0x000fc400000010ff */
[----:B------:R-:W-:Y:S01]  /*7150*/  F2FP.BF16.PACK_AB R15, R91, R92 ;  /* 0x0000005c5b0f723e */ /* 0x000fe200000010ff */
[----:B------:R-:W-:Y:S01]  /*7160*/  MUFU.EX2 R162, R162 ;  /* 0x000000a200a27308 */ /* 0x000fe20000000800 */
[----:B-1----:R-:W-:Y:S01]  /*7170*/  F2FP.BF16.PACK_AB R12, R144, R145 ;  /* 0x00000091900c723e */ /* 0x002fe200000010ff */
[----:B------:R-:W-:Y:S01]  /*7180*/  FADD.FTZ R145, R145, R130 ;  /* 0x0000008291917221 */ /* 0x000fe20000010000 */
[----:B----4-:R-:W-:-:S03]  /*7190*/  F2FP.BF16.PACK_AB R14, R149, R146 ;  /* 0x00000092950e723e */ /* 0x010fc600000010ff */
[----:B------:R-:W-:Y:S02]  /*71a0*/  FADD.FTZ R145, R144, R145 ;  /* 0x0000009190917221 */ /* 0x000fe40000010000 */
[----:B------:R-:W1:Y:S02]  /*71b0*/  MUFU.EX2 R187, R187 ;  /* 0x000000bb00bb7308 */ /* 0x000e640000000800 */
[----:B-----5:R-:W-:Y:S01]  /*71c0*/  HMMA.16816.F32.BF16 R8, R12, R32, R8 ;  /* 0x000000200c08723c */ /* 0x020fe20000041808 */
[----:B------:R-:W-:-:S04]  /*71d0*/  FADD.FTZ R146, R146, R145 ;  /* 0x0000009192927221 */ /* 0x000fc80000010000 */
[----:B------:R-:W-:Y:S01]  /*71e0*/  FADD.FTZ R146, R149, R146 ;  /* 0x0000009295927221 */ /* 0x000fe20000010000 */
[----:B------:R-:W4:Y:S02]  /*71f0*/  MUFU.EX2 R192, R192 ;  /* 0x000000c000c07308 */ /* 0x000f240000000800 */
[C---:B------:R-:W-:Y:S01]  /*7200*/  HMMA.16816.F32.BF16 R4, R12.reuse, R34, R4 ;  /* 0x000000220c04723c */ /* 0x040fe20000041804 */
[----:B------:R-:W5:Y:S05]  /*7210*/  LDSM.16.MT88.4 R32, [R150+0x6400] ;  /* 0x006400009620783b */ /* 0x000f6a0000004200 */
[----:B------:R-:W1:Y:S02]  /*7220*/  MUFU.EX2 R189, R189 ;  /* 0x000000bd00bd7308 */ /* 0x000e640000000800 */
[C---:B---3--:R-:W-:Y:S06]  /*7230*/  HMMA.16816.F32.BF16 R24, R12.reuse, R16, R24 ;  /* 0x000000100c18723c */ /* 0x048fec0000041818 */
[----:B------:R-:W-:Y:S02]  /*7240*/  MUFU.EX2 R193, R193 ;  /* 0x000000c100c17308 */ /* 0x000fe40000000800 */
[----:B------:R-:W-:Y:S01]  /*7250*/  HMMA.16816.F32.BF16 R20, R12, R18, R20 ;  /* 0x000000120c14723c */ /* 0x000fe20000041814 */
[----:B------:R-:W3:Y:S05]  /*7260*/  LDSM.16.MT88.4 R16, [R151+0x6800] ;  /* 0x006800009710783b */ /* 0x000eea0000004200 */
        /* <DEDUP_REMOVED lines=8> */
[----:B--2---:R-:W-:Y:S01]  /*72f0*/  HMMA.16816.F32.BF16 R8, R12, R28, R8 ;  /* 0x0000001c0c08723c */ /* 0x004fe20000041808 */
[----:B------:R-:W-:Y:S01]  /*7300*/  FADD.FTZ R157, R155, R157 ;  /* 0x0000009d9b9d7221 */ /* 0x000fe20000010000 */
[----:B------:R-:W2:Y:S03]  /*7310*/  MUFU.EX2 R190, R190 ;  /* 0x000000be00be7308 */ /* 0x000ea60000000800 */
[----:B------:R-:W-:-:S03]  /*7320*/  FADD.FTZ R159, R159, R157 ;  /* 0x0000009d9f9f7221 */ /* 0x000fc60000010000 */
[----:B------:R-:W-:Y:S01]  /*7330*/  HMMA.16816.F32.BF16 R4, R12, R30, R4 ;  /* 0x0000001e0c04723c */ /* 0x000fe20000041804 */
[----:B------:R-:W2:Y:S01]  /*7340*/  LDSM.16.MT88.4 R28, [R150+0x6800] ;  /* 0x00680000961c783b */ /* 0x000ea20000004200 */
[----:B------:R-:W1:Y:S01]  /*7350*/  MUFU.EX2 R188, R188 ;  /* 0x000000bc00bc7308 */ /* 0x000e620000000800 */
[----:B------:R-:W-:-:S05]  /*7360*/  FADD.FTZ R159, R183, R159 ;  /* 0x0000009fb79f7221 */ /* 0x000fca0000010000 */
[C---:B-----5:R-:W-:Y:S02]  /*7370*/  HMMA.16816.F32.BF16 R24, R12.reuse, R32, R24 ;  /* 0x000000200c18723c */ /* 0x060fe40000041818 */
[----:B------:R-:W5:Y:S06]  /*7380*/  MUFU.EX2 R186, R186 ;  /* 0x000000ba00ba7308 */ /* 0x000f6c0000000800 */
[----:B------:R-:W-:Y:S01]  /*7390*/  HMMA.16816.F32.BF16 R20, R12, R34, R20 ;  /* 0x000000220c14723c */ /* 0x000fe20000041814 */
[----:B------:R-:W5:Y:S01]  /*73a0*/  LDSM.16.MT88.4 R32, [R151+0x6c00] ;  /* 0x006c00009720783b */ /* 0x000f620000004200 */
[----:B------:R-:W2:Y:S05]  /*73b0*/  MUFU.EX2 R171, R171 ;  /* 0x000000ab00ab7308 */ /* 0x000eaa0000000800 */
[----:B------:R-:W-:-:S02]  /*73c0*/  F2FP.BF16.PACK_AB R13, R67, R68 ;  /* 0x00000044430d723e */ /* 0x000fc400000010ff */
[----:B------:R-:W-:Y:S01]  /*73d0*/  F2FP.BF16.PACK_AB R15, R65, R66 ;  /* 0x00000042410f723e */ /* 0x000fe200000010ff */
[----:B------:R-:W2:Y:S01]  /*73e0*/  MUFU.EX2 R158, R158 ;  /* 0x0000009e009e7308 */ /* 0x000ea20000000800 */
[C---:B------:R-:W-:Y:S01]  /*73f0*/  F2FP.BF16.PACK_AB R12, R160.reuse, R183 ;  /* 0x000000b7a00c723e */ /* 0x040fe200000010ff */
[----:B------:R-:W-:Y:S01]  /*7400*/  FADD.FTZ R160, R160, R159 ;  /* 0x0000009fa0a07221 */ /* 0x000fe20000010000 */
[----:B-1----:R-:W-:-:S03]  /*7410*/  F2FP.BF16.PACK_AB R14, R187, R162 ;  /* 0x000000a2bb0e723e */ /* 0x002fc600000010ff */
[----:B------:R-:W-:Y:S02]  /*7420*/  FADD.FTZ R160, R162, R160 ;  /* 0x000000a0a2a07221 */ /* 0x000fe40000010000 */
[----:B------:R-:W1:Y:S02]  /*7430*/  MUFU.EX2 R156, R156 ;  /* 0x0000009c009c7308 */ /* 0x000e640000000800 */
[----:B---3--:R-:W-:Y:S01]  /*7440*/  HMMA.16816.F32.BF16 R8, R12, R16, R8 ;  /* 0x000000100c08723c */ /* 0x008fe20000041808 */
[----:B------:R-:W-:-:S04]  /*7450*/  FADD.FTZ R187, R187, R160 ;  /* 0x000000a0bbbb7221 */ /* 0x000fc80000010000 */
[----:B----4-:R-:W-:Y:S01]  /*7460*/  FADD.FTZ R187, R192, R187 ;  /* 0x000000bbc0bb7221 */ /* 0x010fe20000010000 */
[----:B------:R-:W3:Y:S02]  /*7470*/  MUFU.EX2 R196, R196 ;  /* 0x000000c400c47308 */ /* 0x000ee40000000800 */
[----:B------:R-:W-:Y:S01]  /*7480*/  HMMA.16816.F32.BF16 R4, R12, R18, R4 ;  /* 0x000000120c04723c */ /* 0x000fe20000041804 */
[----:B------:R-:W4:Y:S01]  /*7490*/  LDSM.16.MT88.4 R16, [R150+0x6c00] ;  /* 0x006c00009610783b */ /* 0x000f220000004200 */
[----:B------:R-:W-:-:S04]  /*74a0*/  FADD.FTZ R187, R189, R187 ;  /* 0x000000bbbdbb7221 */ /* 0x000fc80000010000 */
[----:B------:R-:W1:Y:S02]  /*74b0*/  MUFU.EX2 R147, R147 ;  /* 0x0000009300937308 */ /* 0x000e640000000800 */
[C---:B--2---:R-:W-:Y:S06]  /*74c0*/  HMMA.16816.F32.BF16 R24, R12.reuse, R28, R24 ;  /* 0x0000001c0c18723c */ /* 0x044fec0000041818 */
[----:B------:R-:W2:Y:S02]  /*74d0*/  MUFU.EX2 R143, R143 ;  /* 0x0000008f008f7308 */ /* 0x000ea40000000800 */
[----:B------:R-:W-:Y:S01]  /*74e0*/  HMMA.16816.F32.BF16 R20, R12, R30, R20 ;  /* 0x0000001e0c14723c */ /* 0x000fe20000041814 */
[----:B------:R-:W1:Y:S05]  /*74f0*/  LDSM.16.MT88.4 R28, [R151+0x7000] ;  /* 0x00700000971c783b */ /* 0x000e6a0000004200 */
[----:B------:R-:W-:Y:S01]  /*7500*/  MUFU.EX2 R141, R141 ;  /* 0x0000008d008d7308 */ /* 0x000fe20000000800 */
[----:B------:R-:W-:-:S02]  /*7510*/  F2FP.BF16.PACK_AB R13, R63, R64 ;  /* 0x000000403f0d723e */ /* 0x000fc400000010ff */
[----:B------:R-:W-:Y:S02]  /*7520*/  F2FP.BF16.PACK_AB R15, R61, R62 ;  /* 0x0000003e3d0f723e */ /* 0x000fe400000010ff */
[----:B------:R-:W-:Y:S02]  /*7530*/  F2FP.BF16.PACK_AB R12, R189, R192 ;  /* 0x000000c0bd0c723e */ /* 0x000fe400000010ff */
[C---:B------:R-:W-:Y:S01]  /*7540*/  F2FP.BF16.PACK_AB R14, R194.reuse, R193 ;  /* 0x000000c1c20e723e */ /* 0x040fe200000010ff */
[----:B------:R-:W1:Y:S01]  /*7550*/  MUFU.EX2 R138, R140 ;  /* 0x0000008c008a7308 */ /* 0x000e620000000800 */
[----:B------:R-:W-:Y:S02]  /*7560*/  FADD.FTZ R193, R193, R187 ;  /* 0x000000bbc1c17221 */ /* 0x000fe40000010000 */
[----:B------:R-:W-:Y:S02]  /*7570*/  FFMA.FTZ R187, R75, c[0x0][0x23c], -R73 ;  /* 0x00008f004bbb7a23 */ /* 0x000fe40000010849 */
[----:B------:R-:W-:Y:S01]  /*7580*/  FADD.FTZ R193, R194, R193 ;  /* 0x000000c1c2c17221 */ /* 0x000fe20000010000 */
[----:B-----5:R-:W-:Y:S02]  /*7590*/  HMMA.16816.F32.BF16 R8, R12, R32, R8 ;  /* 0x000000200c08723c */ /* 0x020fe40000041808 */
[----:B------:R-:W-:Y:S01]  /*75a0*/  MUFU.EX2 R111, R112 ;  /* 0x00000070006f7308 */ /* 0x000fe20000000800 */
[----:B------:R-:W-:-:S05]  /*75b0*/  FADD.FTZ R193, R195, R193 ;  /* 0x000000c1c3c17221 */ /* 0x000fca0000010000 */
[C---:B------:R-:W-:Y:S01]  /*75c0*/  HMMA.16816.F32.BF16 R4, R12.reuse, R34, R4 ;  /* 0x000000220c04723c */ /* 0x040fe20000041804 */
[----:B------:R-:W5:Y:S01]  /*75d0*/  LDSM.16.MT88.4 R32, [R150+0x7000] ;  /* 0x007000009620783b */ /* 0x000f620000004200 */
[----:B------:R-:W-:Y:S06]  /*75e0*/  MUFU.EX2 R108, R109 ;  /* 0x0000006d006c7308 */ /* 0x000fec0000000800 */
[C---:B----4-:R-:W-:Y:S02]  /*75f0*/  HMMA.16816.F32.BF16 R24, R12.reuse, R16, R24 ;  /* 0x000000100c18723c */ /* 0x050fe40000041818 */
[----:B------:R-:W-:Y:S05]  /*7600*/  MUFU.EX2 R142, R142 ;  /* 0x0000008e008e7308 */ /* 0x000fea0000000800 */
[----:B------:R-:W-:Y:S01]  /*7610*/  F2FP.BF16.PACK_AB R17, R59, R60 ;  /* 0x0000003c3b11723e */ /* 0x000fe200000010ff */
[----:B------:R-:W-:Y:S01]  /*7620*/  HMMA.16816.F32.BF16 R20, R12, R18, R20 ;  /* 0x000000120c14723c */ /* 0x000fe20000041814 */
[C---:B------:R-:W-:Y:S01]  /*7630*/  F2FP.BF16.PACK_AB R16, R190.reuse, R195 ;  /* 0x000000c3be10723e */ /* 0x040fe200000010ff */
[----:B------:R-:W4:Y:S01]  /*7640*/  LDSM.16.MT88.4 R12, [R151+0x7400] ;  /* 0x00740000970c783b */ /* 0x000f220000004200 */
[----:B------:R-:W-:Y:S01]  /*7650*/  MUFU.EX2 R103, R105 ;  /* 0x0000006900677308 */ /* 0x000fe20000000800 */
[----:B------:R-:W-:-:S03]  /*7660*/  FADD.FTZ R190, R190, R193 ;  /* 0x000000c1bebe7221 */ /* 0x000fc60000010000 */
[----:B------:R-:W-:Y:S01]  /*7670*/  F2FP.BF16.PACK_AB R19, R57, R58 ;  /* 0x0000003a3913723e */ /* 0x000fe200000010ff */
[----:B------:R-:W-:Y:S01]  /*7680*/  FADD.FTZ R190, R188, R190 ;  /* 0x000000bebcbe7221 */ /* 0x000fe20000010000 */
[C---:B------:R-:W-:Y:S01]  /*7690*/  F2FP.BF16.PACK_AB R18, R186.reuse, R188 ;  /* 0x000000bcba12723e */ /* 0x040fe200000010ff */
[----:B------:R-:W-:Y:S01]  /*76a0*/  FFMA.FTZ R188, R79, c[0x0][0x23c], -R74 ;  /* 0x00008f004fbc7a23 */ /* 0x000fe2000001084a */
[----:B------:R-:W-:Y:S01]  /*76b0*/  MUFU.EX2 R152, R152 ;  /* 0x0000009800987308 */ /* 0x000fe20000000800 */
[----:B------:R-:W-:-:S04]  /*76c0*/  FADD.FTZ R186, R186, R190 ;  /* 0x000000bebaba7221 */ /* 0x000fc80000010000 */
[C---:B-1----:R-:W-:Y:S01]  /*76d0*/  HMMA.16816.F32.BF16 R8, R16.reuse, R28, R8 ;  /* 0x0000001c1008723c */ /* 0x042fe20000041808 */
[----:B------:R-:W-:Y:S02]  /*76e0*/  FADD.FTZ R186, R171, R186 ;  /* 0x000000baabba7221 */ /* 0x000fe40000010000 */
        /* <DEDUP_REMOVED lines=8> */
[----:B------:R-:W5:Y:S01]  /*7770*/  LDSM.16.MT88.4 R16, [R151+0x7800] ;  /* 0x007800009710783b */ /* 0x000f620000004200 */
[C---:B------:R-:W-:Y:S01]  /*7780*/  F2FP.BF16.PACK_AB R32, R158.reuse, R171 ;  /* 0x000000ab9e20723e */ /* 0x040fe200000010ff */
[----:B------:R-:W-:Y:S01]  /*7790*/  FADD.FTZ R158, R158, R186 ;  /* 0x000000ba9e9e7221 */ /* 0x000fe20000010000 */
[----:B------:R-:W-:Y:S03]  /*77a0*/  MUFU.EX2 R153, R153 ;  /* 0x0000009900997308 */ /* 0x000fe60000000800 */
[----:B------:R-:W-:Y:S01]  /*77b0*/  F2FP.BF16.PACK_AB R35, R49, R50 ;  /* 0x000000323123723e */ /* 0x000fe200000010ff */
[----:B------:R-:W-:Y:S01]  /*77c0*/  FADD.FTZ R158, R156, R158 ;  /* 0x0000009e9c9e7221 */ /* 0x000fe20000010000 */
[----:B---3--:R-:W-:-:S03]  /*77d0*/  F2FP.BF16.PACK_AB R34, R196, R156 ;  /* 0x0000009cc422723e */ /* 0x008fc600000010ff */
[----:B------:R-:W-:Y:S01]  /*77e0*/  FADD.FTZ R196, R196, R158 ;  /* 0x0000009ec4c47221 */ /* 0x000fe20000010000 */
[----:B------:R-:W-:Y:S03]  /*77f0*/  MUFU.EX2 R125, R129 ;  /* 0x00000081007d7308 */ /* 0x000fe60000000800 */
[----:B----4-:R-:W-:Y:S01]  /*7800*/  HMMA.16816.F32.BF16 R8, R32, R12, R8 ;  /* 0x0000000c2008723c */ /* 0x010fe20000041808 */
[----:B------:R-:W-:-:S04]  /*7810*/  FADD.FTZ R196, R147, R196 ;  /* 0x000000c493c47221 */ /* 0x000fc80000010000 */
[----:B--2---:R-:W-:Y:S01]  /*7820*/  FADD.FTZ R196, R143, R196 ;  /* 0x000000c48fc47221 */ /* 0x004fe20000010000 */
[----:B------:R-:W-:Y:S02]  /*7830*/  MUFU.EX2 R106, R106 ;  /* 0x0000006a006a7308 */ /* 0x000fe40000000800 */
[C---:B------:R-:W-:Y:S01]  /*7840*/  HMMA.16816.F32.BF16 R4, R32.reuse, R14, R4 ;  /* 0x0000000e2004723c */ /* 0x040fe20000041804 */
[----:B------:R-:W2:Y:S05]  /*7850*/  LDSM.16.MT88.4 R12, [R150+0x7800] ;  /* 0x00780000960c783b */ /* 0x000eaa0000004200 */
[----:B------:R-:W-:Y:S02]  /*7860*/  MUFU.EX2 R187, R187 ;  /* 0x000000bb00bb7308 */ /* 0x000fe40000000800 */
[C---:B-1----:R-:W-:Y:S06]  /*7870*/  HMMA.16816.F32.BF16 R24, R32.reuse, R28, R24 ;  /* 0x0000001c2018723c */ /* 0x042fec0000041818 */
[----:B------:R-:W-:Y:S02]  /*7880*/  MUFU.EX2 R188, R188 ;  /* 0x000000bc00bc7308 */ /* 0x000fe40000000800 */
[----:B------:R-:W-:Y:S07]  /*7890*/  HMMA.16816.F32.BF16 R28, R32, R30, R20 ;  /* 0x0000001e201c723c */ /* 0x000fee0000041814 */
[----:B------:R-:W-:Y:S01]  /*78a0*/  FFMA.FTZ R20, R122, c[0x0][0x23c], -R74 ;  /* 0x00008f007a147a23 */ /* 0x000fe2000001084a */
[----:B------:R-:W-:Y:S01]  /*78b0*/  F2FP.BF16.PACK_AB R33, R45, R48 ;  /* 0x000000302d21723e */ /* 0x000fe200000010ff */
[----:B------:R-:W1:Y:S01]  /*78c0*/  MUFU.EX2 R122, R126 ;  /* 0x0000007e007a7308 */ /* 0x000e620000000800 */
[----:B------:R-:W-:-:S02]  /*78d0*/  F2FP.BF16.PACK_AB R35, R43, R44 ;  /* 0x0000002c2b23723e */ /* 0x000fc400000010ff */
[----:B------:R-:W-:Y:S02]  /*78e0*/  F2FP.BF16.PACK_AB R32, R143, R147 ;  /* 0x000000938f20723e */ /* 0x000fe400000010ff */
[C---:B------:R-:W-:Y:S01]  /*78f0*/  F2FP.BF16.PACK_AB R34, R138.reuse, R141 ;  /* 0x0000008d8a22723e */ /* 0x040fe200000010ff */
[----:B------:R-:W-:Y:S02]  /*7900*/  FADD.FTZ R141, R141, R196 ;  /* 0x000000c48d8d7221 */ /* 0x000fe40000010000 */
[----:B------:R3:W4:Y:S02]  /*7910*/  MUFU.EX2 R117, R20 ;  /* 0x0000001400757308 */ /* 0x0007240000000800 */
[----:B------:R-:W-:Y:S02]  /*7920*/  FADD.FTZ R141, R138, R141 ;  /* 0x0000008d8a8d7221 */ /* 0x000fe40000010000 */
[----:B-----5:R-:W-:Y:S02]  /*7930*/  HMMA.16816.F32.BF16 R8, R32, R16, R8 ;  /* 0x000000102008723c */ /* 0x020fe40000041808 */
[----:B-1----:R-:W-:-:S06]  /*7940*/  FADD.FTZ R141, R122, R141 ;  /* 0x0000008d7a8d7221 */ /* 0x002fcc0000010000 */
[C---:B------:R-:W-:Y:S01]  /*7950*/  HMMA.16816.F32.BF16 R4, R32.reuse, R18, R4 ;  /* 0x000000122004723c */ /* 0x040fe20000041804 */
[----:B------:R-:W1:Y:S04]  /*7960*/  LDSM.16.MT88.4 R16, [R150+0x7c00] ;  /* 0x007c00009610783b */ /* 0x000e680000004200 */
[----:B---3--:R-:W3:Y:S03]  /*7970*/  LDSM.16.MT88.4 R20, [R151+0x7c00] ;  /* 0x007c00009714783b */ /* 0x008ee60000004200 */
[C---:B--2---:R-:W-:Y:S07]  /*7980*/  HMMA.16816.F32.BF16 R24, R32.reuse, R12, R24 ;  /* 0x0000000c2018723c */ /* 0x044fee0000041818 */
[----:B------:R-:W-:Y:S01]  /*7990*/  F2FP.BF16.PACK_AB R13, R41, R42 ;  /* 0x0000002a290d723e */ /* 0x000fe200000010ff */
[----:B------:R-:W-:Y:S01]  /*79a0*/  HMMA.16816.F32.BF16 R28, R32, R14, R28 ;  /* 0x0000000e201c723c */ /* 0x000fe2000004181c */
[C---:B----4-:R-:W-:Y:S01]  /*79b0*/  F2FP.BF16.PACK_AB R12, R117.reuse, R122 ;  /* 0x0000007a750c723e */ /* 0x050fe200000010ff */
[----:B------:R-:W-:-:S04]  /*79c0*/  FADD.FTZ R117, R117, R141 ;  /* 0x0000008d75757221 */ /* 0x000fc80000010000 */
[----:B------:R-:W-:Y:S01]  /*79d0*/  FADD.FTZ R117, R111, R117 ;  /* 0x000000756f757221 */ /* 0x000fe20000010000 */
[----:B------:R-:W-:Y:S01]  /*79e0*/  F2FP.BF16.PACK_AB R15, R39, R40 ;  /* 0x00000028270f723e */ /* 0x000fe200000010ff */
[----:B------:R-:W-:Y:S01]  /*79f0*/  FADD.FTZ R32, R100, R107 ;  /* 0x0000006b64207221 */ /* 0x000fe20000010000 */
[C---:B------:R-:W-:Y:S01]  /*7a00*/  F2FP.BF16.PACK_AB R14, R108.reuse, R111 ;  /* 0x0000006f6c0e723e */ /* 0x040fe200000010ff */
[----:B------:R-:W-:Y:S02]  /*7a10*/  FADD.FTZ R108, R108, R117 ;  /* 0x000000756c6c7221 */ /* 0x000fe40000010000 */
[----:B------:R-:W-:Y:S02]  /*7a20*/  FADD.FTZ R32, R99, R32 ;  /* 0x0000002063207221 */ /* 0x000fe40000010000 */
[----:B------:R-:W2:Y:S01]  /*7a30*/  MUFU.EX2 R99, R101 ;  /* 0x0000006500637308 */ /* 0x000ea20000000800 */
[----:B------:R-:W-:Y:S01]  /*7a40*/  FADD.FTZ R108, R103, R108 ;  /* 0x0000006c676c7221 */ /* 0x000fe20000010000 */
[C---:B-1----:R-:W-:Y:S08]  /*7a50*/  HMMA.16816.F32.BF16 R24, R12.reuse, R16, R24 ;  /* 0x000000100c18723c */ /* 0x042ff00000041818 */
[C---:B---3--:R-:W-:Y:S07]  /*7a60*/  HMMA.16816.F32.BF16 R8, R12.reuse, R20, R8 ;  /* 0x000000140c08723c */ /* 0x048fee0000041808 */
[----:B------:R-:W-:Y:S01]  /*7a70*/  FADD.FTZ R20, R97, R32 ;  /* 0x0000002061147221 */ /* 0x000fe20000010000 */
[----:B------:R-:W-:Y:S01]  /*7a80*/  HMMA.16816.F32.BF16 R4, R12, R22, R4 ;  /* 0x000000160c04723c */ /* 0x000fe20000041804 */
[----:B------:R-:W1:Y:S01]  /*7a90*/  LDSM.16.MT88.4 R32, [R151+0x8000] ;  /* 0x008000009720783b */ /* 0x000e620000004200 */
[----:B------:R-:W-:-:S02]  /*7aa0*/  FFMA.FTZ R97, R98, c[0x0][0x23c], -R74 ;  /* 0x00008f0062617a23 */ /* 0x000fc4000001084a */
[----:B------:R-:W-:Y:S02]  /*7ab0*/  FADD.FTZ R96, R96, R20 ;  /* 0x0000001460607221 */ /* 0x000fe40000010000 */
[----:B------:R-:W3:Y:S02]  /*7ac0*/  LDSM.16.MT88.4 R20, [R150+0x8000] ;  /* 0x008000009614783b */ /* 0x000ee40000004200 */
[----:B------:R-:W-:Y:S01]  /*7ad0*/  FADD.FTZ R96, R93, R96 ;  /* 0x000000605d607221 */ /* 0x000fe20000010000 */
[----:B------:R-:W-:Y:S01]  /*7ae0*/  MUFU.EX2 R97, R97 ;  /* 0x0000006100617308 */ /* 0x000fe20000000800 */
[----:B------:R-:W-:Y:S02]  /*7af0*/  HMMA.16816.F32.BF16 R28, R12, R18, R28 ;  /* 0x000000120c1c723c */ /* 0x000fe4000004181c */
[----:B------:R-:W-:-:S04]  /*7b00*/  FADD.FTZ R92, R92, R96 ;  /* 0x000000605c5c7221 */ /* 0x000fc80000010000 */
[----:B------:R-:W-:Y:S01]  /*7b10*/  FADD.FTZ R92, R91, R92 ;  /* 0x0000005c5b5c7221 */ /* 0x000fe20000010000 */
[----:B------:R-:W4:Y:S01]  /*7b20*/  MUFU.EX2 R93, R95 ;  /* 0x0000005f005d7308 */ /* 0x000f220000000800 */
[----:B------:R-:W-:Y:S02]  /*7b30*/  F2FP.BF16.PACK_AB R13, R102, R3 ;  /* 0x00000003660d723e */ /* 0x000fe400000010ff */
[----:B------:R-:W-:Y:S01]  /*7b40*/  FADD.FTZ R16, R72, R92 ;  /* 0x0000005c48107221 */ /* 0x000fe20000010000 */
[----:B------:R-:W-:Y:S02]  /*7b50*/  F2FP.BF16.PACK_AB R15, R142, R113 ;  /* 0x000000718e0f723e */ /* 0x000fe400000010ff */
[----:B--2---:R-:W-:Y:S01]  /*7b60*/  F2FP.BF16.PACK_AB R12, R99, R103 ;  /* 0x00000067630c723e */ /* 0x004fe200000010ff */
[----:B------:R-:W-:Y:S01]  /*7b70*/  FADD.FTZ R16, R71, R16 ;  /* 0x0000001047107221 */ /* 0x000fe20000010000 */
[----:B------:R-:W-:Y:S01]  /*7b80*/  MUFU.EX2 R91, R94 ;  /* 0x0000005e005b7308 */ /* 0x000fe20000000800 */
[----:B------:R-:W-:-:S02]  /*7b90*/  FADD.FTZ R99, R99, R108 ;  /* 0x0000006c63637221 */ /* 0x000fc40000010000 */
[----:B------:R-:W-:Y:S02]  /*7ba0*/  FADD.FTZ R16, R70, R16 ;  /* 0x0000001046107221 */ /* 0x000fe40000010000 */
[----:B------:R-:W-:Y:S02]  /*7bb0*/  FFMA.FTZ R70, R90, c[0x0][0x23c], -R74 ;  /* 0x00008f005a467a23 */ /* 0x000fe4000001084a */
[----:B------:R-:W-:Y:S01]  /*7bc0*/  FADD.FTZ R69, R69, R16 ;  /* 0x0000001045457221 */ /* 0x000fe20000010000 */
[----:B----4-:R-:W-:Y:S01]  /*7bd0*/  F2FP.BF16.PACK_AB R14, R93, R97 ;  /* 0x000000615d0e723e */ /* 0x010fe200000010ff */
[----:B------:R-:W2:Y:S01]  /*7be0*/  LDSM.16.MT88.4 R16, [R151+0x8400] ;  /* 0x008400009710783b */ /* 0x000ea20000004200 */
[----:B------:R-:W-:Y:S01]  /*7bf0*/  FADD.FTZ R99, R97, R99 ;  /* 0x0000006361637221 */ /* 0x000fe20000010000 */
[----:B------:R-:W-:Y:S01]  /*7c00*/  MUFU.EX2 R70, R70 ;  /* 0x0000004600467308 */ /* 0x000fe20000000800 */
[----:B------:R-:W-:Y:S02]  /*7c10*/  FADD.FTZ R69, R68, R69 ;  /* 0x0000004544457221 */ /* 0x000fe40000010000 */
[----:B------:R-:W-:Y:S01]  /*7c20*/  FADD.FTZ R99, R93, R99 ;  /* 0x000000635d637221 */ /* 0x000fe20000010000 */
[C---:B-1----:R-:W-:Y:S04]  /*7c30*/  HMMA.16816.F32.BF16 R8, R12.reuse, R32, R8 ;  /* 0x000000200c08723c */ /* 0x042fe80000041808 */
[----:B------:R-:W1:Y:S03]  /*7c40*/  MUFU.EX2 R68, R89 ;  /* 0x0000005900447308 */ /* 0x000e660000000800 */
[----:B------:R-:W-:Y:S01]  /*7c50*/  FADD.FTZ R32, R67, R69 ;  /* 0x0000004543207221 */ /* 0x000fe20000010000 */
[C---:B---3--:R-:W-:Y:S03]  /*7c60*/  HMMA.16816.F32.BF16 R24, R12.reuse, R20, R24 ;  /* 0x000000140c18723c */ /* 0x048fe60000041818 */
[----:B------:R-:W-:Y:S01]  /*7c70*/  FADD.FTZ R32, R66, R32 ;  /* 0x0000002042207221 */ /* 0x000fe20000010000 */
[----:B------:R-:W-:Y:S03]  /*7c80*/  MUFU.EX2 R71, R78 ;  /* 0x0000004e00477308 */ /* 0x000fe60000000800 */
[----:B------:R-:W-:Y:S01]  /*7c90*/  FADD.FTZ R32, R65, R32 ;  /* 0x0000002041207221 */ /* 0x000fe20000010000 */
[C---:B------:R-:W-:Y:S03]  /*7ca0*/  HMMA.16816.F32.BF16 R4, R12.reuse, R34, R4 ;  /* 0x000000220c04723c */ /* 0x040fe60000041804 */
[----:B------:R-:W-:Y:S01]  /*7cb0*/  FADD.FTZ R32, R64, R32 ;  /* 0x0000002040207221 */ /* 0x000fe20000010000 */
[----:B------:R-:W-:Y:S03]  /*7cc0*/  MUFU.EX2 R66, R88 ;  /* 0x0000005800427308 */ /* 0x000fe60000000800 */
[----:B------:R-:W-:Y:S01]  /*7cd0*/  FADD.FTZ R20, R63, R32 ;  /* 0x000000203f147221 */ /* 0x000fe20000010000 */
[----:B------:R-:W-:Y:S01]  /*7ce0*/  HMMA.16816.F32.BF16 R28, R12, R22, R28 ;  /* 0x000000160c1c723c */ /* 0x000fe2000004181c */
[----:B------:R-:W3:Y:S01]  /*7cf0*/  LDSM.16.MT88.4 R32, [R150+0x8400] ;  /* 0x008400009620783b */ /* 0x000ee20000004200 */
[----:B------:R-:W-:-:S02]  /*7d00*/  FFMA.FTZ R63, R77, c[0x0][0x23c], -R73 ;  /* 0x00008f004d3f7a23 */ /* 0x000fc40000010849 */
[----:B------:R-:W-:Y:S01]  /*7d10*/  FADD.FTZ R62, R62, R20 ;  /* 0x000000143e3e7221 */ /* 0x000fe20000010000 */
[----:B------:R-:W4:Y:S02]  /*7d20*/  MUFU.EX2 R64, R87 ;  /* 0x0000005700407308 */ /* 0x000f240000000800 */
[----:B------:R-:W-:Y:S01]  /*7d30*/  F2FP.BF16.PACK_AB R13, R161, R152 ;  /* 0x00000098a10d723e */ /* 0x000fe200000010ff */
[----:B------:R-:W-:Y:S01]  /*7d40*/  FADD.FTZ R62, R61, R62 ;  /* 0x0000003e3d3e7221 */ /* 0x000fe20000010000 */
[----:B------:R-:W-:Y:S02]  /*7d50*/  F2FP.BF16.PACK_AB R15, R163, R191 ;  /* 0x000000bfa30f723e */ /* 0x000fe400000010ff */
[----:B-1----:R-:W-:Y:S01]  /*7d60*/  F2FP.BF16.PACK_AB R12, R68, R70 ;  /* 0x00000046440c723e */ /* 0x002fe200000010ff */
[----:B------:R-:W-:Y:S01]  /*7d70*/  FADD.FTZ R20, R60, R62 ;  /* 0x0000003e3c147221 */ /* 0x000fe20000010000 */
[----:B------:R-:W-:Y:S01]  /*7d80*/  MUFU.EX2 R61, R86 ;  /* 0x00000056003d7308 */ /* 0x000fe20000000800 */
[----:B------:R-:W-:-:S02]  /*7d90*/  FADD.FTZ R70, R70, R99 ;  /* 0x0000006346467221 */ /* 0x000fc40000010000 */
[----:B------:R-:W-:Y:S02]  /*7da0*/  FADD.FTZ R20, R59, R20 ;  /* 0x000000143b147221 */ /* 0x000fe40000010000 */
[----:B------:R-:W-:Y:S02]  /*7db0*/  FADD.FTZ R70, R68, R70 ;  /* 0x0000004644467221 */ /* 0x000fe40000010000 */
[----:B------:R-:W-:Y:S01]  /*7dc0*/  FADD.FTZ R58, R58, R20 ;  /* 0x000000143a3a7221 */ /* 0x000fe20000010000 */
[----:B----4-:R-:W-:Y:S01]  /*7dd0*/  F2FP.BF16.PACK_AB R14, R64, R66 ;  /* 0x00000042400e723e */ /* 0x010fe200000010ff */
[----:B------:R-:W1:Y:S01]  /*7de0*/  LDSM.16.MT88.4 R20, [R151+0x8800] ;  /* 0x008800009714783b */ /* 0x000e620000004200 */
[----:B------:R-:W4:Y:S01]  /*7df0*/  MUFU.EX2 R59, R85 ;  /* 0x00000055003b7308 */ /* 0x000f220000000800 */
[----:B------:R-:W-:Y:S02]  /*7e00*/  FADD.FTZ R58, R57, R58 ;  /* 0x0000003a393a7221 */ /* 0x000fe40000010000 */
[----:B------:R-:W-:-:S02]  /*7e10*/  FADD.FTZ R66, R66, R70 ;  /* 0x0000004642427221 */ /* 0x000fc40000010000 */
[----:B------:R-:W-:Y:S01]  /*7e20*/  FADD.FTZ R56, R56, R58 ;  /* 0x0000003a38387221 */ /* 0x000fe20000010000 */
[----:B--2---:R-:W-:Y:S01]  /*7e30*/  HMMA.16816.F32.BF16 R8, R12, R16, R8 ;  /* 0x000000100c08723c */ /* 0x004fe20000041808 */
[----:B------:R-:W-:Y:S01]  /*7e40*/  FADD.FTZ R66, R64, R66 ;  /* 0x0000004240427221 */ /* 0x000fe20000010000 */
[----:B------:R-:W-:Y:S01]  /*7e50*/  MUFU.EX2 R57, R84 ;  /* 0x0000005400397308 */ /* 0x000fe20000000800 */
[----:B------:R-:W-:-:S04]  /*7e60*/  FADD.FTZ R56, R55, R56 ;  /* 0x0000003837387221 */ /* 0x000fc80000010000 */
[----:B------:R-:W-:Y:S01]  /*7e70*/  FADD.FTZ R50, R50, R56 ;  /* 0x0000003832327221 */ /* 0x000fe20000010000 */
[----:B------:R-:W-:Y:S01]  /*7e80*/  HMMA.16816.F32.BF16 R4, R12, R18, R4 ;  /* 0x000000120c04723c */ /* 0x000fe20000041804 */
[----:B------:R-:W2:Y:S01]  /*7e90*/  LDSM.16.MT88.4 R16, [R150+0x8800] ;  /* 0x008800009610783b */ /* 0x000ea20000004200 */
[----:B------:R-:W5:Y:S01]  /*7ea0*/  MUFU.EX2 R55, R83 ;  /* 0x0000005300377308 */ /* 0x000f620000000800 */
[----:B------:R-:W-:-:S04]  /*7eb0*/  FADD.FTZ R50, R49, R50 ;  /* 0x0000003231327221 */ /* 0x000fc80000010000 */
[----:B------:R-:W-:Y:S01]  /*7ec0*/  FADD.FTZ R48, R48, R50 ;  /* 0x0000003230307221 */ /* 0x000fe20000010000 */
[----:B---3--:R-:W-:Y:S02]  /*7ed0*/  HMMA.16816.F32.BF16 R24, R12, R32, R24 ;  /* 0x000000200c18723c */ /* 0x008fe40000041818 */
[----:B------:R-:W-:Y:S01]  /*7ee0*/  MUFU.EX2 R63, R63 ;  /* 0x0000003f003f7308 */ /* 0x000fe20000000800 */
[----:B------:R-:W-:-:S04]  /*7ef0*/  FADD.FTZ R48, R45, R48 ;  /* 0x000000302d307221 */ /* 0x000fc80000010000 */
[----:B------:R-:W-:Y:S01]  /*7f00*/  FADD.FTZ R48, R44, R48 ;  /* 0x000000302c307221 */ /* 0x000fe20000010000 */
[----:B------:R-:W-:Y:S01]  /*7f10*/  HMMA.16816.F32.BF16 R28, R12, R34, R28 ;  /* 0x000000220c1c723c */ /* 0x000fe2000004181c */
[----:B------:R-:W3:Y:S01]  /*7f20*/  LDSM.16.MT88.4 R32, [R151+0x8c00] ;  /* 0x008c00009720783b */ /* 0x000ee20000004200 */
[----:B------:R-:W1:Y:S01]  /*7f30*/  MUFU.EX2 R44, R82 ;  /* 0x00000052002c7308 */ /* 0x000e620000000800 */
[----:B------:R-:W-:-:S04]  /*7f40*/  FADD.FTZ R43, R43, R48 ;  /* 0x000000302b2b7221 */ /* 0x000fc80000010000 */
[----:B------:R-:W-:Y:S01]  /*7f50*/  FADD.FTZ R43, R42, R43 ;  /* 0x0000002b2a2b7221 */ /* 0x000fe20000010000 */
[----:B------:R-:W-:Y:S02]  /*7f60*/  F2FP.BF16.PACK_AB R13, R125, R153 ;  /* 0x000000997d0d723e */ /* 0x000fe400000010ff */
[----:B------:R-:W-:Y:S01]  /*7f70*/  F2FP.BF16.PACK_AB R15, R91, R106 ;  /* 0x0000006a5b0f723e */ /* 0x000fe200000010ff */
[----:B------:R-:W-:Y:S01]  /*7f80*/  FADD.FTZ R43, R41, R43 ;  /* 0x0000002b292b7221 */ /* 0x000fe20000010000 */
[----:B----4-:R-:W-:Y:S01]  /*7f90*/  F2FP.BF16.PACK_AB R12, R59, R61 ;  /* 0x0000003d3b0c723e */ /* 0x010fe200000010ff */
[----:B------:R-:W-:Y:S01]  /*7fa0*/  FADD.FTZ R61, R61, R66 ;  /* 0x000000423d3d7221 */ /* 0x000fe20000010000 */
[----:B-----5:R-:W-:Y:S01]  /*7fb0*/  F2FP.BF16.PACK_AB R14, R55, R57 ;  /* 0x00000039370e723e */ /* 0x020fe200000010ff */
[----:B------:R-:W-:Y:S01]  /*7fc0*/  FADD.FTZ R40, R40, R43 ;  /* 0x0000002b28287221 */ /* 0x000fe20000010000 */
[----:B------:R-:W-:Y:S01]  /*7fd0*/  MUFU.EX2 R49, R76 ;  /* 0x0000004c00317308 */ /* 0x000fe20000000800 */
[----:B------:R-:W-:-:S02]  /*7fe0*/  FADD.FTZ R61, R59, R61 ;  /* 0x0000003d3b3d7221 */ /* 0x000fc40000010000 */
[----:B------:R-:W-:Y:S02]  /*7ff0*/  FADD.FTZ R40, R39, R40 ;  /* 0x0000002827287221 */ /* 0x000fe40000010000 */
[C---:B-1----:R-:W-:Y:S01]  /*8000*/  HMMA.16816.F32.BF16 R8, R12.reuse, R20, R8 ;  /* 0x000000140c08723c */ /* 0x042fe20000041808 */
[----:B------:R-:W-:Y:S02]  /*8010*/  FADD.FTZ R57, R57, R61 ;  /* 0x0000003d39397221 */ /* 0x000fe40000010000 */
[----:B------:R-:W-:Y:S02]  /*8020*/  FADD.FTZ R3, R3, R40 ;  /* 0x0000002803037221 */ /* 0x000fe40000010000 */
[----:B------:R-:W-:Y:S02]  /*8030*/  FADD.FTZ R57, R55, R57 ;  /* 0x0000003937397221 */ /* 0x000fe40000010000 */
[----:B------:R-:W-:Y:S01]  /*8040*/  FADD.FTZ R3, R102, R3 ;  /* 0x0000000366037221 */ /* 0x000fe20000010000 */
[----:B--2---:R-:W-:Y:S01]  /*8050*/  HMMA.16816.F32.BF16 R24, R12, R16, R24 ;  /* 0x000000100c18723c */ /* 0x004fe20000041818 */
[----:B------:R-:W-:-:S02]  /*8060*/  FFMA.FTZ R20, R81, c[0x0][0x23c], -R74 ;  /* 0x00008f0051147a23 */ /* 0x000fc4000001084a */
[----:B------:R-:W-:Y:S02]  /*8070*/  FADD.FTZ R113, R113, R3 ;  /* 0x0000000371717221 */ /* 0x000fe40000010000 */
[----:B------:R-:W-:Y:S02]  /*8080*/  FFMA.FTZ R21, R80, c[0x0][0x23c], -R74 ;  /* 0x00008f0050157a23 */ /* 0x000fe4000001084a */
[----:B------:R-:W-:Y:S01]  /*8090*/  FADD.FTZ R113, R142, R113 ;  /* 0x000000718e717221 */ /* 0x000fe20000010000 */
[----:B------:R-:W1:Y:S01]  /*80a0*/  MUFU.EX2 R20, R20 ;  /* 0x0000001400147308 */ /* 0x000e620000000800 */
[----:B------:R-:W-:Y:S01]  /*80b0*/  HMMA.16816.F32.BF16 R4, R12, R22, R4 ;  /* 0x000000160c04723c */ /* 0x000fe20000041804 */
[----:B------:R-:W-:Y:S02]  /*80c0*/  FADD.FTZ R57, R44, R57 ;  /* 0x000000392c397221 */ /* 0x000fe40000010000 */
[----:B------:R-:W-:-:S04]  /*80d0*/  FADD.FTZ R152, R152, R113 ;  /* 0x0000007198987221 */ /* 0x000fc80000010000 */
[----:B------:R-:W-:Y:S01]  /*80e0*/  FADD.FTZ R152, R161, R152 ;  /* 0x00000098a1987221 */ /* 0x000fe20000010000 */
[----:B------:R-:W2:Y:S01]  /*80f0*/  MUFU.EX2 R21, R21 ;  /* 0x0000001500157308 */ /* 0x000ea20000000800 */
[----:B------:R-:W-:Y:S02]  /*8100*/  HMMA.16816.F32.BF16 R28, R12, R18, R28 ;  /* 0x000000120c1c723c */ /* 0x000fe4000004181c */
[----:B------:R-:W-:-:S04]  /*8110*/  FADD.FTZ R191, R191, R152 ;  /* 0x00000098bfbf7221 */ /* 0x000fc80000010000 */
[----:B------:R-:W-:Y:S01]  /*8120*/  FADD.FTZ R191, R163, R191 ;  /* 0x000000bfa3bf7221 */ /* 0x000fe20000010000 */
[----:B------:R-:W-:Y:S01]  /*8130*/  F2FP.BF16.PACK_AB R13, R63, R71 ;  /* 0x000000473f0d723e */ /* 0x000fe200000010ff */
[C---:B-1----:R-:W-:Y:S01]  /*8140*/  FADD.FTZ R57, R20.reuse, R57 ;  /* 0x0000003914397221 */ /* 0x042fe20000010000 */
[----:B------:R-:W-:Y:S01]  /*8150*/  F2FP.BF16.PACK_AB R15, R187, R49 ;  /* 0x00000031bb0f723e */ /* 0x000fe200000010ff */
[----:B------:R-:W-:Y:S01]  /*8160*/  FADD.FTZ R153, R153, R191 ;  /* 0x000000bf99997221 */ /* 0x000fe20000010000 */
[----:B------:R-:W-:-:S03]  /*8170*/  F2FP.BF16.PACK_AB R12, R20, R44 ;  /* 0x0000002c140c723e */ /* 0x000fc600000010ff */
[----:B------:R-:W-:Y:S01]  /*8180*/  FADD.FTZ R153, R125, R153 ;  /* 0x000000997d997221 */ /* 0x000fe20000010000 */
[----:B--2---:R-:W-:Y:S01]  /*8190*/  F2FP.BF16.PACK_AB R14, R188, R21 ;  /* 0x00000015bc0e723e */ /* 0x004fe200000010ff */
[----:B------:R-:W-:Y:S02]  /*81a0*/  FADD.FTZ R57, R21, R57 ;  /* 0x0000003915397221 */ /* 0x000fe40000010000 */
[----:B------:R-:W-:Y:S02]  /*81b0*/  FADD.FTZ R106, R106, R153 ;  /* 0x000000996a6a7221 */ /* 0x000fe40000010000 */
[----:B------:R-:W-:Y:S02]  /*81c0*/  FADD.FTZ R188, R188, R57 ;  /* 0x00000039bcbc7221 */ /* 0x000fe40000010000 */
[----:B------:R-:W-:Y:S01]  /*81d0*/  FADD.FTZ R106, R91, R106 ;  /* 0x0000006a5b6a7221 */ /* 0x000fe20000010000 */
[----:B------:R-:W-:Y:S03]  /*81e0*/  HMMA.16816.F32.BF16 R136, R12, R132, R24 ;  /* 0x000000840c88723c */ /* 0x000fe60000041818 */
[----:B------:R-:W-:-:S04]  /*81f0*/  FADD.FTZ R106, R71, R106 ;  /* 0x0000006a476a7221 */ /* 0x000fc80000010000 */
[----:B------:R-:W-:Y:S01]  /*8200*/  FADD.FTZ R106, R63, R106 ;  /* 0x0000006a3f6a7221 */ /* 0x000fe20000010000 */
[----:B---3--:R-:W-:Y:S03]  /*8210*/  HMMA.16816.F32.BF16 R144, R12, R32, R8 ;  /* 0x000000200c90723c */ /* 0x008fe60000041808 */
[----:B------:R-:W-:-:S04]  /*8220*/  FADD.FTZ R106, R49, R106 ;  /* 0x0000006a316a7221 */ /* 0x000fc80000010000 */
[----:B------:R-:W-:Y:S01]  /*8230*/  FADD.FTZ R187, R187, R106 ;  /* 0x0000006abbbb7221 */ /* 0x000fe20000010000 */
        /* <DEDUP_REMOVED lines=66> */
.L_x_1581:
[----:B------:R-:W-:-:S04]  /*8660*/  LEA R5, -R38, RZ, 0x8 ;  /* 0x000000ff26057211 */ /* 0x000fc800078e41ff */
[----:B------:R-:W-:Y:S02]  /*8670*/  SHF.R.S32.HI R4, RZ, 0x1f, R5 ;  /* 0x0000001fff047819 */ /* 0x000fe40000011405 */
.L_x_1582:
[C---:B------:R-:W-:Y:S01]  /*8680*/  LEA R170, P0, R5.reuse, R170, 0x1 ;  /* 0x000000aa05aa7211 */ /* 0x040fe200078008ff */
[C---:B------:R-:W-:Y:S02]  /*8690*/  IMAD.SHL.U32 R3, R38.reuse, 0x40, RZ ;  /* 0x0000004026037824 */ /* 0x040fe400078e00ff */
[----:B------:R-:W-:Y:S01]  /*86a0*/  IMAD.MOV.U32 R55, RZ, RZ, 0x6 ;  /* 0x00000006ff377424 */ /* 0x000fe200078e00ff */
[----:B------:R-:W-:Y:S01]  /*86b0*/  LEA.HI.X R169, R5, R169, R4, 0x1, P0 ;  /* 0x000000a905a97211 */ /* 0x000fe200000f0c04 */
[----:B------:R-:W-:Y:S01]  /*86c0*/  IMAD.MOV.U32 R6, RZ, RZ, R170 ;  /* 0x000000ffff067224 */ /* 0x000fe200078e00aa */
        /* <DEDUP_REMOVED lines=11> */
[----:B------:R-:W-:Y:S01]  /*8780*/  IADD3 R8, P1, R10, R3, RZ ;  /* 0x000000030a087210 */ /* 0x000fe20007f3e0ff */
[----:B------:R2:W-:Y:S02]  /*8790*/  LDGSTS.E.BYPASS.LTC128B.128 [R174+0x5800], [R4.64] ;  /* 0x0580000004ae7fae */ /* 0x0005e4000b901d4c */
[--C-:B------:R-:W-:Y:S02]  /*87a0*/  IMAD.X R11, R13, 0x1, R38.reuse, P0 ;  /* 0x000000010d0b7824 */ /* 0x100fe400000e0626 */
[----:B------:R3:W-:Y:S02]  /*87b0*/  LDGSTS.E.BYPASS.LTC128B.128 [R174+0x6000], [R12.64] ;  /* 0x060000000cae7fae */ /* 0x0007e4000b901d4c */
[----:B------:R-:W-:-:S02]  /*87c0*/  IMAD.X R9, R11, 0x1, R38, P1 ;  /* 0x000000010b097824 */ /* 0x000fc400008e0626 */
[----:B------:R4:W-:Y:S04]  /*87d0*/  LDGSTS.E.BYPASS.LTC128B.128 [R174+0x6800], [R10.64] ;  /* 0x068000000aae7fae */ /* 0x0009e8000b901d4c */
[----:B------:R4:W-:Y:S01]  /*87e0*/  LDGSTS.E.BYPASS.LTC128B.128 [R174+0x7000], [R8.64] ;  /* 0x0700000008ae7fae */ /* 0x0009e2000b901d4c */
[----:B-1----:R-:W-:-:S04]  /*87f0*/  IADD3 R6, P0, R8, R3, RZ ;  /* 0x0000000308067210 */ /* 0x002fc80007f1e0ff */
[----:B--2---:R-:W-:Y:S01]  /*8800*/  IADD3 R4, P1, R6, R3, RZ ;  /* 0x0000000306047210 */ /* 0x004fe20007f3e0ff */
[----:B------:R-:W-:-:S03]  /*8810*/  IMAD.X R7, R9, 0x1, R38, P0 ;  /* 0x0000000109077824 */ /* 0x000fc600000e0626 */
[----:B---3--:R-:W-:Y:S01]  /*8820*/  IADD3 R12, P0, R4, R3, RZ ;  /* 0x00000003040c7210 */ /* 0x008fe20007f1e0ff */
[--C-:B------:R-:W-:Y:S01]  /*8830*/  IMAD.X R5, R7, 0x1, R38.reuse, P1 ;  /* 0x0000000107057824 */ /* 0x100fe200008e0626 */
[----:B------:R1:W-:Y:S03]  /*8840*/  LDGSTS.E.BYPASS.LTC128B.128 [R174+0x7800], [R6.64] ;  /* 0x0780000006ae7fae */ /* 0x0003e6000b901d4c */
[----:B------:R-:W-:Y:S01]  /*8850*/  IMAD.X R13, R5, 0x1, R38, P0 ;  /* 0x00000001050d7824 */ /* 0x000fe200000e0626 */
[----:B------:R1:W-:Y:S01]  /*8860*/  LDGSTS.E.BYPASS.LTC128B.128 [R174+0x8000], [R4.64] ;  /* 0x0800000004ae7fae */ /* 0x0003e2000b901d4c */
[----:B------:R-:W-:-:S03]  /*8870*/  ISETP.GE.AND P0, PT, R37, 0x3, PT ;  /* 0x000000032500780c */ /* 0x000fc60003f06270 */
[----:B------:R2:W-:Y:S04]  /*8880*/  LDGSTS.E.BYPASS.LTC128B.128 [R174+0x8800], [R12.64] ;  /* 0x088000000cae7fae */ /* 0x0005e8000b901d4c */
[----:B------:R-:W-:Y:S04]  /*8890*/  LDSM.16.M88.4 R20, [R165+0x1000] ;  /* 0x00100000a514783b */ /* 0x000fe80000000200 */
[----:B------:R-:W-:Y:S04]  /*88a0*/  LDSM.16.M88.4 R28, [R165+0x1400] ;  /* 0x00140000a51c783b */ /* 0x000fe80000000200 */
[----:B----4-:R-:W-:Y:S04]  /*88b0*/  LDSM.16.M88.4 R8, [R166] ;  /* 0x00000000a608783b */ /* 0x010fe80000000200 */
[----:B------:R-:W-:Y:S04]  /*88c0*/  LDSM.16.M88.4 R16, [R164] ;  /* 0x00000000a410783b */ /* 0x000fe80000000200 */
[----:B------:R-:W-:Y:S04]  /*88d0*/  LDSM.16.M88.4 R40, [R164+0x400] ;  /* 0x00040000a428783b */ /* 0x000fe80000000200 */
[----:B------:R-:W-:Y:S04]  /*88e0*/  LDSM.16.M88.4 R32, [R164+0x800] ;  /* 0x00080000a420783b */ /* 0x000fe80000000200 */
[----:B--2---:R-:W1:Y:S04]  /*88f0*/  LDSM.16.M88.4 R12, [R167] ;  /* 0x00000000a70c783b */ /* 0x004e680000000200 */
[----:B------:R-:W-:Y:S04]  /*8900*/  LDSM.16.M88.4 R56, [R164+0x1400] ;  /* 0x00140000a438783b */ /* 0x000fe80000000200 */
[----:B------:R-:W0:Y:S01]  /*8910*/  LDGDEPBAR ;  /* 0x00000000000079af */ /* 0x000e220000000000 */
[C---:B-1----:R-:W-:Y:S08]  /*8920*/  HMMA.16816.F32.BF16 R4, R12.reuse, R20, RZ ;  /* 0x000000140c04723c */ /* 0x042ff000000418ff */
[C---:B------:R-:W-:Y:S08]  /*8930*/  HMMA.16816.F32.BF16 R20, R12.reuse, R22, RZ ;  /* 0x000000160c14723c */ /* 0x040ff000000418ff */
[----:B------:R-:W-:Y:S08]  /*8940*/  HMMA.16816.F32.BF16 R24, R12, R28, RZ ;  /* 0x0000001c0c18723c */ /* 0x000ff000000418ff */
        /* <DEDUP_REMOVED lines=8> */
[----:B------:R-:W-:Y:S01]  /*89d0*/  MUFU.TANH R48, R4 ;  /* 0x0000000400307308 */ /* 0x000fe20000002400 */
[----:B------:R-:W-:Y:S02]  /*89e0*/  FMUL.FTZ R3, R6, c[0x0][0x2ec] ;  /* 0x0000bb0006037a20 */ /* 0x000fe40000410000 */
[----:B------:R-:W-:Y:S02]  /*89f0*/  FMUL.FTZ R20, R20, c[0x0][0x2ec] ;  /* 0x0000bb0014147a20 */ /* 0x000fe40000410000 */
[----:B------:R-:W-:Y:S02]  /*8a00*/  FMUL.FTZ R21, R21, c[0x0][0x2ec] ;  /* 0x0000bb0015157a20 */ /* 0x000fe40000410000 */
[----:B------:R-:W-:Y:S01]  /*8a10*/  FMUL.FTZ R22, R22, c[0x0][0x2ec] ;  /* 0x0000bb0016167a20 */ /* 0x000fe20000410000 */
[----:B------:R-:W-:Y:S01]  /*8a20*/  MUFU.TANH R39, R5 ;  /* 0x0000000500277308 */ /* 0x000fe20000002400 */
[----:B------:R-:W-:-:S02]  /*8a30*/  FMUL.FTZ R23, R23, c[0x0][0x2ec] ;  /* 0x0000bb0017177a20 */ /* 0x000fc40000410000 */
[----:B------:R-:W-:Y:S01]  /*8a40*/  HMMA.16816.F32.BF16 R28, R8, R42, R28 ;  /* 0x0000002a081c723c */ /* 0x000fe2000004181c */
[----:B------:R-:W-:Y:S04]  /*8a50*/  LDSM.16.M88.4 R40, [R164+0xc00] ;  /* 0x000c0000a428783b */ /* 0x000fe80000000200 */
[----:B------:R1:W-:Y:S04]  /*8a60*/  MUFU.TANH R109, R7 ;  /* 0x00000007006d7308 */ /* 0x0003e80000002400 */
[----:B------:R-:W-:Y:S02]  /*8a70*/  FMUL.FTZ R24, R24, c[0x0][0x2ec] ;  /* 0x0000bb0018187a20 */ /* 0x000fe40000410000 */
[----:B------:R-:W-:-:S02]  /*8a80*/  FMUL.FTZ R25, R25, c[0x0][0x2ec] ;  /* 0x0000bb0019197a20 */ /* 0x000fc40000410000 */
[----:B------:R-:W2:Y:S01]  /*8a90*/  MUFU.TANH R44, R20 ;  /* 0x00000014002c7308 */ /* 0x000ea20000002400 */
[----:B------:R-:W-:Y:S02]  /*8aa0*/  FMUL.FTZ R26, R26, c[0x0][0x2ec] ;  /* 0x0000bb001a1a7a20 */ /* 0x000fe40000410000 */
[----:B------:R-:W-:Y:S01]  /*8ab0*/  FMUL.FTZ R27, R27, c[0x0][0x2ec] ;  /* 0x0000bb001b1b7a20 */ /* 0x000fe20000410000 */
[----:B-1----:R-:W-:Y:S04]  /*8ac0*/  HMMA.16816.F32.BF16 R4, R12, R16, RZ ;  /* 0x000000100c04723c */ /* 0x002fe800000418ff */
[----:B------:R-:W-:Y:S03]  /*8ad0*/  MUFU.TANH R38, R21 ;  /* 0x0000001500267308 */ /* 0x000fe60000002400 */
[----:B------:R-:W-:-:S02]  /*8ae0*/  FMUL.FTZ R28, R28, c[0x0][0x2ec] ;  /* 0x0000bb001c1c7a20 */ /* 0x000fc40000410000 */
[----:B------:R-:W-:Y:S02]  /*8af0*/  FMUL.FTZ R29, R29, c[0x0][0x2ec] ;  /* 0x0000bb001d1d7a20 */ /* 0x000fe40000410000 */
[----:B------:R-:W-:Y:S01]  /*8b00*/  FMUL.FTZ R30, R30, c[0x0][0x2ec] ;  /* 0x0000bb001e1e7a20 */ /* 0x000fe20000410000 */
[----:B------:R-:W-:Y:S01]  /*8b10*/  HMMA.16816.F32.BF16 R16, R12, R18, RZ ;  /* 0x000000120c10723c */ /* 0x000fe200000418ff */
[----:B------:R-:W-:Y:S01]  /*8b20*/  FMUL.FTZ R31, R31, c[0x0][0x2ec] ;  /* 0x0000bb001f1f7a20 */ /* 0x000fe20000410000 */
[----:B------:R-:W1:Y:S08]  /*8b30*/  MUFU.TANH R106, R22 ;  /* 0x00000016006a7308 */ /* 0x000e700000002400 */
[----:B------:R3:W-:Y:S02]  /*8b40*/  MUFU.TANH R118, R23 ;  /* 0x0000001700767308 */ /* 0x0007e40000002400 */
[C---:B------:R-:W-:Y:S06]  /*8b50*/  HMMA.16816.F32.BF16 R4, R8.reuse, R32, R4 ;  /* 0x000000200804723c */ /* 0x040fec0000041804 */
[----:B------:R-:W-:Y:S06]  /*8b60*/  MUFU.TANH R60, R28 ;  /* 0x0000001c003c7308 */ /* 0x000fec0000002400 */
[----:B------:R-:W-:Y:S01]  /*8b70*/  HMMA.16816.F32.BF16 R16, R8, R34, R16 ;  /* 0x000000220810723c */ /* 0x000fe20000041810 */
[----:B------:R-:W-:Y:S01]  /*8b80*/  LDSM.16.M88.4 R32, [R164+0x1000] ;  /* 0x00100000a420783b */ /* 0x000fe20000000200 */
[----:B------:R-:W-:Y:S03]  /*8b90*/  MUFU.TANH R50, R29 ;  /* 0x0000001d00327308 */ /* 0x000fe60000002400 */
[----:B---3--:R-:W3:Y:S05]  /*8ba0*/  LDSM.16.M88.4 R20, [R165+0x1c00] ;  /* 0x001c0000a514783b */ /* 0x008eea0000000200 */
[----:B------:R-:W4:Y:S02]  /*8bb0*/  MUFU.TANH R117, R30 ;  /* 0x0000001e00757308 */ /* 0x000f240000002400 */
[----:B------:R-:W-:-:S06]  /*8bc0*/  FMUL.FTZ R4, R4, c[0x0][0x2ec] ;  /* 0x0000bb0004047a20 */ /* 0x000fcc0000410000 */
[----:B------:R5:W-:Y:S01]  /*8bd0*/  MUFU.TANH R120, R31 ;  /* 0x0000001f00787308 */ /* 0x000be20000002400 */
        /* <DEDUP_REMOVED lines=10> */
[----:B------:R-:W1:Y:S08]  /*8c80*/  MUFU.TANH R129, R26 ;  /* 0x0000001a00817308 */ /* 0x000e700000002400 */
[----:B------:R3:W1:Y:S08]  /*8c90*/  MUFU.TANH R107, R27 ;  /* 0x0000001b006b7308 */ /* 0x0006700000002400 */
[----:B------:R-:W1:Y:S01]  /*8ca0*/  MUFU.TANH R62, R4 ;  /* 0x00000004003e7308 */ /* 0x000e620000002400 */
[C---:B---3--:R-:W-:Y:S07]  /*8cb0*/  HMMA.16816.F32.BF16 R24, R12.reuse, R20, RZ ;  /* 0x000000140c18723c */ /* 0x048fee00000418ff */
[----:B------:R-:W-:Y:S01]  /*8cc0*/  MUFU.TANH R61, R5 ;  /* 0x00000005003d7308 */ /* 0x000fe20000002400 */
[----:B------:R-:W-:Y:S07]  /*8cd0*/  HMMA.16816.F32.BF16 R20, R12, R22, RZ ;  /* 0x000000160c14723c */ /* 0x000fee00000418ff */
[----:B------:R-:W3:Y:S08]  /*8ce0*/  MUFU.TANH R128, R6 ;  /* 0x0000000600807308 */ /* 0x000ef00000002400 */
[----:B------:R5:W-:Y:S01]  /*8cf0*/  MUFU.TANH R125, R7 ;  /* 0x00000007007d7308 */ /* 0x000be20000002400 */
[C---:B------:R-:W-:Y:S07]  /*8d00*/  HMMA.16816.F32.BF16 R24, R8.reuse, R40, R24 ;  /* 0x000000280818723c */ /* 0x040fee0000041818 */
[----:B------:R-:W1:Y:S01]  /*8d10*/  MUFU.TANH R68, R16 ;  /* 0x0000001000447308 */ /* 0x000e620000002400 */
[----:B------:R-:W-:Y:S07]  /*8d20*/  HMMA.16816.F32.BF16 R20, R8, R42, R20 ;  /* 0x0000002a0814723c */ /* 0x000fee0000041814 */
[----:B------:R-:W-:Y:S01]  /*8d30*/  MUFU.TANH R64, R17 ;  /* 0x0000001100407308 */ /* 0x000fe20000002400 */
[----:B------:R-:W-:Y:S01]  /*8d40*/  LDSM.16.M88.4 R40, [R164+0x1800] ;  /* 0x00180000a428783b */ /* 0x000fe20000000200 */
[C---:B-----5:R-:W-:Y:S06]  /*8d50*/  HMMA.16816.F32.BF16 R4, R12.reuse, R28, RZ ;  /* 0x0000001c0c04723c */ /* 0x060fec00000418ff */
[----:B------:R-:W5:Y:S02]  /*8d60*/  MUFU.TANH R127, R18 ;  /* 0x00000012007f7308 */ /* 0x000f640000002400 */
[----:B------:R-:W-:Y:S06]  /*8d70*/  HMMA.16816.F32.BF16 R28, R12, R30, RZ ;  /* 0x0000001e0c1c723c */ /* 0x000fec00000418ff */
[----:B------:R1:W-:Y:S01]  /*8d80*/  MUFU.TANH R121, R19 ;  /* 0x0000001300797308 */ /* 0x0003e20000002400 */
        /* <DEDUP_REMOVED lines=10> */
[----:B------:R-:W-:Y:S01]  /*8e30*/  MUFU.TANH R71, R20 ;  /* 0x0000001400477308 */ /* 0x000fe20000002400 */
[----:B------:R-:W-:-:S05]  /*8e40*/  FMUL.FTZ R27, R27, c[0x0][0x2ec] ;  /* 0x0000bb001b1b7a20 */ /* 0x000fca0000410000 */
[----:B------:R-:W-:Y:S01]  /*8e50*/  HMMA.16816.F32.BF16 R28, R8, R34, R28 ;  /* 0x00000022081c723c */ /* 0x000fe2000004181c */
[----:B------:R-:W-:Y:S01]  /*8e60*/  LDSM.16.M88.4 R32, [R165+0x2c00] ;  /* 0x002c0000a520783b */ /* 0x000fe20000000200 */
[----:B------:R-:W-:Y:S08]  /*8e70*/  MUFU.TANH R70, R21 ;  /* 0x0000001500467308 */ /* 0x000ff00000002400 */
[----:B------:R-:W-:Y:S06]  /*8e80*/  MUFU.TANH R198, R22 ;  /* 0x0000001600c67308 */ /* 0x000fec0000002400 */
[----:B------:R-:W-:-:S02]  /*8e90*/  FMUL.FTZ R4, R4, c[0x0][0x2ec] ;  /* 0x0000bb0004047a20 */ /* 0x000fc40000410000 */
[----:B------:R-:W-:Y:S01]  /*8ea0*/  FMUL.FTZ R5, R5, c[0x0][0x2ec] ;  /* 0x0000bb0005057a20 */ /* 0x000fe20000410000 */
[----:B------:R1:W-:Y:S01]  /*8eb0*/  MUFU.TANH R131, R23 ;  /* 0x0000001700837308 */ /* 0x0003e20000002400 */
[----:B------:R-:W-:Y:S02]  /*8ec0*/  FMUL.FTZ R6, R6, c[0x0][0x2ec] ;  /* 0x0000bb0006067a20 */ /* 0x000fe40000410000 */
[----:B------:R-:W-:Y:S02]  /*8ed0*/  FMUL.FTZ R7, R7, c[0x0][0x2ec] ;  /* 0x0000bb0007077a20 */ /* 0x000fe40000410000 */
[----:B------:R-:W-:Y:S02]  /*8ee0*/  FMUL.FTZ R28, R28, c[0x0][0x2ec] ;  /* 0x0000bb001c1c7a20 */ /* 0x000fe40000410000 */
[----:B------:R-:W-:Y:S01]  /*8ef0*/  FMUL.FTZ R29, R29, c[0x0][0x2ec] ;  /* 0x0000bb001d1d7a20 */ /* 0x000fe20000410000 */
[----:B------:R-:W-:Y:S01]  /*8f00*/  MUFU.TANH R73, R4 ;  /* 0x0000000400497308 */ /* 0x000fe20000002400 */
[----:B------:R-:W-:-:S02]  /*8f10*/  FMUL.FTZ R30, R30, c[0x0][0x2ec] ;  /* 0x0000bb001e1e7a20 */ /* 0x000fc40000410000 */
[----:B------:R-:W-:-:S05]  /*8f20*/  FMUL.FTZ R31, R31, c[0x0][0x2ec] ;  /* 0x0000bb001f1f7a20 */ /* 0x000fca0000410000 */
[----:B------:R-:W-:Y:S01]  /*8f30*/  MUFU.TANH R72, R5 ;  /* 0x0000000500487308 */ /* 0x000fe20000002400 */
[----:B-1----:R-:W1:Y:S07]  /*8f40*/  LDSM.16.M88.4 R20, [R165+0x2800] ;  /* 0x00280000a514783b */ /* 0x002e6e0000000200 */
[----:B------:R-:W-:Y:S08]  /*8f50*/  MUFU.TANH R197, R6 ;  /* 0x0000000600c57308 */ /* 0x000ff00000002400 */
[----:B------:R2:W-:Y:S08]  /*8f60*/  MUFU.TANH R195, R7 ;  /* 0x0000000700c37308 */ /* 0x0005f00000002400 */
[----:B------:R-:W-:Y:S01]  /*8f70*/  MUFU.TANH R66, R25 ;  /* 0x0000001900427308 */ /* 0x000fe20000002400 */
[----:B--2---:R-:W-:Y:S07]  /*8f80*/  HMMA.16816.F32.BF16 R4, R12, R18, RZ ;  /* 0x000000120c04723c */ /* 0x004fee00000418ff */
[----:B------:R-:W2:Y:S08]  /*8f90*/  MUFU.TANH R200, R26 ;  /* 0x0000001a00c87308 */ /* 0x000eb00000002400 */
[----:B------:R1:W1:Y:S08]  /*8fa0*/  MUFU.TANH R199, R27 ;  /* 0x0000001b00c77308 */ /* 0x0002700000002400 */
[----:B------:R-:W2:Y:S01]  /*8fb0*/  MUFU.TANH R76, R28 ;  /* 0x0000001c004c7308 */ /* 0x000ea20000002400 */
[----:B------:R-:W-:Y:S07]  /*8fc0*/  HMMA.16816.F32.BF16 R4, R8, R58, R4 ;  /* 0x0000003a0804723c */ /* 0x000fee0000041804 */
[----:B------:R-:W-:Y:S01]  /*8fd0*/  MUFU.TANH R75, R29 ;  /* 0x0000001d004b7308 */ /* 0x000fe20000002400 */
[C---:B-1----:R-:W-:Y:S07]  /*8fe0*/  HMMA.16816.F32.BF16 R24, R12.reuse, R16, RZ ;  /* 0x000000100c18723c */ /* 0x042fee00000418ff */
[----:B------:R-:W1:Y:S01]  /*8ff0*/  MUFU.TANH R194, R30 ;  /* 0x0000001e00c27308 */ /* 0x000e620000002400 */
[C---:B------:R-:W-:Y:S07]  /*9000*/  HMMA.16816.F32.BF16 R16, R12.reuse, R20, RZ ;  /* 0x000000140c10723c */ /* 0x040fee00000418ff */
[----:B------:R1:W-:Y:S01]  /*9010*/  MUFU.TANH R193, R31 ;  /* 0x0000001f00c17308 */ /* 0x0003e20000002400 */
[----:B------:R-:W-:Y:S01]  /*9020*/  HMMA.16816.F32.BF16 R20, R12, R22, RZ ;  /* 0x000000160c14723c */ /* 0x000fe200000418ff */
[----:B------:R-:W-:-:S06]  /*9030*/  FMUL.FTZ R4, R4, c[0x0][0x2ec] ;  /* 0x0000bb0004047a20 */ /* 0x000fcc0000410000 */
[----:B------:R-:W-:Y:S01]  /*9040*/  MUFU.TANH R3, R3 ;  /* 0x0000000300037308 */ /* 0x000fe20000002400 */
[----:B------:R-:W-:Y:S02]  /*9050*/  FMUL.FTZ R5, R5, c[0x0][0x2ec] ;  /* 0x0000bb0005057a20 */ /* 0x000fe40000410000 */
[----:B------:R-:W-:Y:S02]  /*9060*/  FMUL.FTZ R6, R6, c[0x0][0x2ec] ;  /* 0x0000bb0006067a20 */ /* 0x000fe40000410000 */
[----:B------:R-:W-:Y:S01]  /*9070*/  FMUL.FTZ R7, R7, c[0x0][0x2ec] ;  /* 0x0000bb0007077a20 */ /* 0x000fe20000410000 */
[C---:B------:R-:W-:Y:S01]  /*9080*/  HMMA.16816.F32.BF16 R24, R8.reuse, R56, R24 ;  /* 0x000000380818723c */ /* 0x040fe20000041818 */
[----:B-1----:R-:W1:Y:S01]  /*9090*/  LDSM.16.M88.4 R28, [R164+0x1c00] ;  /* 0x001c0000a41c783b */ /* 0x002e620000000200 */
[----:B------:R-:W-:Y:S05]  /*90a0*/  MUFU.TANH R79, R4 ;  /* 0x00000004004f7308 */ /* 0x000fea0000002400 */
[----:B------:R-:W-:Y:S01]  /*90b0*/  IMAD.SHL.U32 R56, R173, 0x100, RZ ;  /* 0x00000100ad387824 */ /* 0x000fe200078e00ff */
[----:B------:R-:W-:Y:S02]  /*90c0*/  HMMA.16816.F32.BF16 R16, R8, R40, R16 ;  /* 0x000000280810723c */ /* 0x000fe40000041810 */
[----:B------:R-:W-:Y:S02]  /*90d0*/  MUFU.TANH R78, R5 ;  /* 0x00000005004e7308 */ /* 0x000fe40000002400 */
[----:B------:R-:W-:-:S02]  /*90e0*/  LOP3.LUT R59, R56, 0x18, R36, 0xfe, !PT ;  /* 0x00000018383b7812 */ /* 0x000fc400078efe24 */
[----:B------:R-:W-:Y:S02]  /*90f0*/  LOP3.LUT R90, R56, 0x60, R36, 0xfe, !PT ;  /* 0x00000060385a7812 */ /* 0x000fe400078efe24 */
[----:B------:R-:W-:Y:S01]  /*9100*/  HMMA.16816.F32.BF16 R20, R8, R42, R20 ;  /* 0x0000002a0814723c */ /* 0x000fe20000041814 */
[----:B------:R-:W-:Y:S01]  /*9110*/  LDSM.16.M88.4 R40, [R164+0x2000] ;  /* 0x00200000a428783b */ /* 0x000fe20000000200 */
[----:B------:R-:W-:Y:S06]  /*9120*/  MUFU.TANH R191, R6 ;  /* 0x0000000600bf7308 */ /* 0x000fec0000002400 */
[----:B------:R-:W-:-:S02]  /*9130*/  FMUL.FTZ R24, R24, c[0x0][0x2ec] ;  /* 0x0000bb0018187a20 */ /* 0x000fc40000410000 */
[----:B------:R1:W-:Y:S01]  /*9140*/  MUFU.TANH R159, R7 ;  /* 0x00000007009f7308 */ /* 0x0003e20000002400 */
[----:B------:R-:W-:Y:S02]  /*9150*/  FMUL.FTZ R25, R25, c[0x0][0x2ec] ;  /* 0x0000bb0019197a20 */ /* 0x000fe40000410000 */
[----:B------:R-:W-:Y:S02]  /*9160*/  FMUL.FTZ R26, R26, c[0x0][0x2ec] ;  /* 0x0000bb001a1a7a20 */ /* 0x000fe40000410000 */
[----:B------:R-:W-:Y:S02]  /*9170*/  FMUL.FTZ R27, R27, c[0x0][0x2ec] ;  /* 0x0000bb001b1b7a20 */ /* 0x000fe40000410000 */
[----:B------:R-:W-:Y:S01]  /*9180*/  FMUL.FTZ R16, R16, c[0x0][0x2ec] ;  /* 0x0000bb0010107a20 */ /* 0x000fe20000410000 */
[----:B------:R-:W2:Y:S01]  /*9190*/  MUFU.TANH R77, R24 ;  /* 0x00000018004d7308 */ /* 0x000ea20000002400 */
[----:B------:R-:W-:Y:S02]  /*91a0*/  FMUL.FTZ R17, R17, c[0x0][0x2ec] ;  /* 0x0000bb0011117a20 */ /* 0x000fe40000410000 */
[----:B------:R-:W-:-:S02]  /*91b0*/  FMUL.FTZ R18, R18, c[0x0][0x2ec] ;  /* 0x0000bb0012127a20 */ /* 0x000fc40000410000 */
[----:B------:R-:W-:Y:S02]  /*91c0*/  FMUL.FTZ R19, R19, c[0x0][0x2ec] ;  /* 0x0000bb0013137a20 */ /* 0x000fe40000410000 */
[----:B------:R-:W-:Y:S01]  /*91d0*/  FMUL.FTZ R20, R20, c[0x0][0x2ec] ;  /* 0x0000bb0014147a20 */ /* 0x000fe20000410000 */
[----:B-1----:R-:W1:Y:S01]  /*91e0*/  LDSM.16.M88.4 R4, [R165+0x3000] ;  /* 0x00300000a504783b */ /* 0x002e620000000200 */
[----:B------:R-:W-:Y:S01]  /*91f0*/  MUFU.TANH R74, R25 ;  /* 0x00000019004a7308 */ /* 0x000fe20000002400 */
[----:B------:R-:W-:Y:S02]  /*9200*/  FMUL.FTZ R21, R21, c[0x0][0x2ec] ;  /* 0x0000bb0015157a20 */ /* 0x000fe40000410000 */
[----:B------:R-:W-:Y:S02]  /*9210*/  FMUL.FTZ R22, R22, c[0x0][0x2ec] ;  /* 0x0000bb0016167a20 */ /* 0x000fe40000410000 */
[----:B------:R-:W-:-:S03]  /*9220*/  FMUL.FTZ R23, R23, c[0x0][0x2ec] ;  /* 0x0000bb0017177a20 */ /* 0x000fc60000410000 */
[----:B------:R-:W1:Y:S08]  /*9230*/  MUFU.TANH R158, R26 ;  /* 0x0000001a009e7308 */ /* 0x000e700000002400 */
[----:B------:R2:W1:Y:S08]  /*9240*/  MUFU.TANH R192, R27 ;  /* 0x0000001b00c07308 */ /* 0x0004700000002400 */
[----:B------:R-:W1:Y:S01]  /*9250*/  MUFU.TANH R81, R16 ;  /* 0x0000001000517308 */ /* 0x000e620000002400 */
[C---:B--2---:R-:W-:Y:S07]  /*9260*/  HMMA.16816.F32.BF16 R24, R12.reuse, R32, RZ ;  /* 0x000000200c18723c */ /* 0x044fee00000418ff */
[----:B------:R-:W-:Y:S01]  /*9270*/  MUFU.TANH R80, R17 ;  /* 0x0000001100507308 */ /* 0x000fe20000002400 */
[----:B------:R-:W-:Y:S07]  /*9280*/  HMMA.16816.F32.BF16 R32, R12, R34, RZ ;  /* 0x000000220c20723c */ /* 0x000fee00000418ff */
[----:B------:R-:W2:Y:S08]  /*9290*/  MUFU.TANH R183, R18 ;  /* 0x0000001200b77308 */ /* 0x000eb00000002400 */
[----:B------:R1:W-:Y:S01]  /*92a0*/  MUFU.TANH R162, R19 ;  /* 0x0000001300a27308 */ /* 0x0003e20000002400 */
[C---:B------:R-:W-:Y:S07]  /*92b0*/  HMMA.16816.F32.BF16 R24, R8.reuse, R28, R24 ;  /* 0x0000001c0818723c */ /* 0x040fee0000041818 */
[----:B------:R-:W2:Y:S01]  /*92c0*/  MUFU.TANH R83, R20 ;  /* 0x0000001400537308 */ /* 0x000ea20000002400 */
[----:B------:R-:W-:Y:S07]  /*92d0*/  HMMA.16816.F32.BF16 R32, R8, R30, R32 ;  /* 0x0000001e0820723c */ /* 0x000fee0000041820 */
[----:B------:R-:W-:Y:S01]  /*92e0*/  MUFU.TANH R82, R21 ;  /* 0x0000001500527308 */ /* 0x000fe20000002400 */
[----:B------:R-:W-:Y:S01]  /*92f0*/  LDSM.16.M88.4 R28, [R164+0x2400] ;  /* 0x00240000a41c783b */ /* 0x000fe20000000200 */
[C---:B-1----:R-:W-:Y:S06]  /*9300*/  HMMA.16816.F32.BF16 R16, R12.reuse, R4, RZ ;  /* 0x000000040c10723c */ /* 0x042fec00000418ff */
[----:B------:R-:W1:Y:S02]  /*9310*/  MUFU.TANH R163, R22 ;  /* 0x0000001600a37308 */ /* 0x000e640000002400 */
[----:B------:R-:W-:Y:S06]  /*9320*/  HMMA.16816.F32.BF16 R4, R12, R6, RZ ;  /* 0x000000060c04723c */ /* 0x000fec00000418ff */
        /* <DEDUP_REMOVED lines=10> */
[----:B-1----:R-:W1:Y:S01]  /*93d0*/  LDSM.16.M88.4 R20, [R165+0x3400] ;  /* 0x00340000a514783b */ /* 0x002e620000000200 */
[----:B------:R-:W-:Y:S01]  /*93e0*/  MUFU.TANH R84, R25 ;  /* 0x0000001900547308 */ /* 0x000fe20000002400 */
[----:B------:R-:W-:-:S05]  /*93f0*/  FMUL.FTZ R33, R33, c[0x0][0x2ec] ;  /* 0x0000bb0021217a20 */ /* 0x000fca0000410000 */
[----:B------:R-:W-:Y:S02]  /*9400*/  HMMA.16816.F32.BF16 R4, R8, R42, R4 ;  /* 0x0000002a0804723c */ /* 0x000fe40000041804 */
[----:B------:R-:W1:Y:S08]  /*9410*/  MUFU.TANH R186, R26 ;  /* 0x0000001a00ba7308 */ /* 0x000e700000002400 */
[----:B------:R1:W-:Y:S06]  /*9420*/  MUFU.TANH R171, R27 ;  /* 0x0000001b00ab7308 */ /* 0x0003ec0000002400 */
        /* <DEDUP_REMOVED lines=9> */
[----:B------:R-:W-:Y:S01]  /*94c0*/  FMUL.FTZ R7, R7, c[0x0][0x2ec] ;  /* 0x0000bb0007077a20 */ /* 0x000fe20000410000 */
[C---:B-1----:R-:W-:Y:S04]  /*94d0*/  HMMA.16816.F32.BF16 R24, R12.reuse, R20, RZ ;  /* 0x000000140c18723c */ /* 0x042fe800000418ff */
[----:B------:R-:W-:Y:S04]  /*94e0*/  MUFU.TANH R35, R17 ;  /* 0x0000001100237308 */ /* 0x000fe80000002400 */
[----:B------:R-:W-:Y:S04]  /*94f0*/  HMMA.16816.F32.BF16 R20, R12, R22, RZ ;  /* 0x000000160c14723c */ /* 0x000fe800000418ff */
[----:B------:R-:W-:Y:S08]  /*9500*/  MUFU.TANH R156, R18 ;  /* 0x00000012009c7308 */ /* 0x000ff00000002400 */
[----:B------:R1:W-:Y:S04]  /*9510*/  MUFU.TANH R155, R19 ;  /* 0x00000013009b7308 */ /* 0x0003e80000002400 */
[C---:B------:R-:W-:Y:S04]  /*9520*/  HMMA.16816.F32.BF16 R24, R8.reuse, R28, R24 ;  /* 0x0000001c0818723c */ /* 0x040fe80000041818 */
[----:B------:R-:W-:Y:S04]  /*9530*/  MUFU.TANH R43, R4 ;  /* 0x00000004002b7308 */ /* 0x000fe80000002400 */
[----:B------:R-:W-:Y:S01]  /*9540*/  HMMA.16816.F32.BF16 R28, R8, R30, R20 ;  /* 0x0000001e081c723c */ /* 0x000fe20000041814 */
[----:B-1----:R-:W1:Y:S03]  /*9550*/  LDSM.16.M88.4 R16, [R165+0x3800] ;  /* 0x00380000a510783b */ /* 0x002e660000000200 */
[----:B------:R-:W-:Y:S08]  /*9560*/  MUFU.TANH R42, R5 ;  /* 0x00000005002a7308 */ /* 0x000ff00000002400 */
[----:B------:R-:W-:Y:S04]  /*9570*/  MUFU.TANH R154, R6 ;  /* 0x00000006009a7308 */ /* 0x000fe80000002400 */
[----:B------:R-:W-:-:S02]  /*9580*/  FMUL.FTZ R24, R24, c[0x0][0x2ec] ;  /* 0x0000bb0018187a20 */ /* 0x000fc40000410000 */
[----:B------:R-:W-:Y:S02]  /*9590*/  FMUL.FTZ R25, R25, c[0x0][0x2ec] ;  /* 0x0000bb0019197a20 */ /* 0x000fe40000410000 */
[----:B------:R2:W-:Y:S01]  /*95a0*/  MUFU.TANH R153, R7 ;  /* 0x0000000700997308 */ /* 0x0005e20000002400 */
[----:B------:R-:W-:Y:S02]  /*95b0*/  FMUL.FTZ R26, R26, c[0x0][0x2ec] ;  /* 0x0000bb001a1a7a20 */ /* 0x000fe40000410000 */
[----:B------:R-:W-:Y:S02]  /*95c0*/  FMUL.FTZ R27, R27, c[0x0][0x2ec] ;  /* 0x0000bb001b1b7a20 */ /* 0x000fe40000410000 */
[----:B------:R-:W-:Y:S02]  /*95d0*/  FMUL.FTZ R28, R28, c[0x0][0x2ec] ;  /* 0x0000bb001c1c7a20 */ /* 0x000fe40000410000 */
[----:B------:R-:W-:Y:S01]  /*95e0*/  FMUL.FTZ R29, R29, c[0x0][0x2ec] ;  /* 0x0000bb001d1d7a20 */ /* 0x000fe20000410000 */
[----:B------:R-:W-:Y:S01]  /*95f0*/  MUFU.TANH R161, R34 ;  /* 0x0000002200a17308 */ /* 0x000fe20000002400 */
[----:B------:R-:W-:-:S02]  /*9600*/  FMUL.FTZ R30, R30, c[0x0][0x2ec] ;  /* 0x0000bb001e1e7a20 */ /* 0x000fc40000410000 */
[----:B------:R-:W-:Y:S01]  /*9610*/  FMUL.FTZ R126, R31, c[0x0][0x2ec] ;  /* 0x0000bb001f7e7a20 */ /* 0x000fe20000410000 */
[----:B--2---:R-:W2:Y:S04]  /*9620*/  LDSM.16.M88.4 R4, [R164+0x2800] ;  /* 0x00280000a404783b */ /* 0x004ea80000000200 */
[----:B------:R3:W-:Y:S01]  /*9630*/  MUFU.TANH R34, R24 ;  /* 0x0000001800227308 */ /* 0x0007e20000002400 */
[----:B-1----:R-:W-:Y:S07]  /*9640*/  HMMA.16816.F32.BF16 R20, R12, R16, RZ ;  /* 0x000000100c14723c */ /* 0x002fee00000418ff */
[----:B------:R-:W-:Y:S01]  /*9650*/  MUFU.TANH R37, R25 ;  /* 0x0000001900257308 */ /* 0x000fe20000002400 */
[----:B------:R-:W-:-:S02]  /*9660*/  LOP3.LUT R16, R56, 0x10, R36, 0xfe, !PT ;  /* 0x0000001038107812 */ /* 0x000fc400078efe24 */
[----:B---3--:R-:W-:-:S05]  /*9670*/  LOP3.LUT R24, R56, 0x8, R36, 0xfe, !PT ;  /* 0x0000000838187812 */ /* 0x008fca00078efe24 */
[----:B------:R-:W-:Y:S01]  /*9680*/  MUFU.TANH R149, R26 ;  /* 0x0000001a00957308 */ /* 0x000fe20000002400 */
[-C--:B------:R-:W-:Y:S02]  /*9690*/  ISETP.GE.AND P2, PT, R16, R47.reuse, PT ;  /* 0x0000002f1000720c */ /* 0x080fe40003f46270 */
[C---:B------:R-:W-:Y:S02]  /*96a0*/  ISETP.GE.AND P3, PT, R24.reuse, R47, PT ;  /* 0x0000002f1800720c */ /* 0x040fe40003f66270 */
[-C--:B------:R-:W-:Y:S02]  /*96b0*/  ISETP.GE.AND P4, PT, R24, R46.reuse, PT ;  /* 0x0000002e1800720c */ /* 0x080fe40003f86270 */
[----:B------:R-:W-:Y:S01]  /*96c0*/  FSEL R58, R44, -INF , !P3 ;  /* 0xff8000002c3a7808 */ /* 0x000fe20005800000 */
[----:B------:R1:W-:Y:S01]  /*96d0*/  MUFU.TANH R148, R27 ;  /* 0x0000001b00947308 */ /* 0x0003e20000002400 */
[----:B------:R-:W-:Y:S02]  /*96e0*/  FSEL R106, R106, -INF , !P4 ;  /* 0xff8000006a6a7808 */ /* 0x000fe40006000000 */
[----:B------:R-:W-:-:S04]  /*96f0*/  ISETP.GE.AND P4, PT, R59, R46, PT ;  /* 0x0000002e3b00720c */ /* 0x000fc80003f86270 */
[----:B----4-:R-:W-:Y:S01]  /*9700*/  FSEL R117, R117, -INF , !P4 ;  /* 0xff80000075757808 */ /* 0x010fe20006000000 */
[----:B------:R3:W4:Y:S01]  /*9710*/  MUFU.TANH R40, R32 ;  /* 0x0000002000287308 */ /* 0x0007220000002400 */
[----:B--2---:R-:W-:Y:S01]  /*9720*/  HMMA.16816.F32.BF16 R20, R8, R4, R20 ;  /* 0x000000040814723c */ /* 0x004fe20000041814 */
[----:B-1----:R-:W1:Y:S06]  /*9730*/  LDSM.16.M88.4 R24, [R165+0x3c00] ;  /* 0x003c0000a518783b */ /* 0x002e6c0000000200 */
[----:B------:R-:W-:Y:S01]  /*9740*/  MUFU.TANH R130, R30 ;  /* 0x0000001e00827308 */ /* 0x000fe20000002400 */
[----:B------:R-:W-:-:S02]  /*9750*/  LOP3.LUT R5, R56, 0x20, R36, 0xfe, !PT ;  /* 0x0000002038057812 */ /* 0x000fc400078efe24 */
[----:B---3--:R-:W-:-:S05]  /*9760*/  LOP3.LUT R32, R56, R36, RZ, 0xfc, !PT ;  /* 0x0000002438207212 */ /* 0x008fca00078efcff */
[----:B------:R-:W2:Y:S01]  /*9770*/  MUFU.TANH R33, R33 ;  /* 0x0000002100217308 */ /* 0x000ea20000002400 */
[C---:B------:R-:W-:Y:S02]  /*9780*/  IADD3 R17, R32.reuse, 0x1, RZ ;  /* 0x0000000120117810 */ /* 0x040fe40007ffe0ff */
[----:B------:R-:W-:Y:S02]  /*9790*/  IADD3 R63, R32, 0x9, RZ ;  /* 0x00000009203f7810 */ /* 0x000fe40007ffe0ff */
[----:B------:R-:W-:-:S03]  /*97a0*/  ISETP.GE.AND P5, PT, R17, R47, PT ;  /* 0x0000002f1100720c */ /* 0x000fc60003fa6270 */
[----:B------:R-:W-:Y:S01]  /*97b0*/  MUFU.TANH R126, R126 ;  /* 0x0000007e007e7308 */ /* 0x000fe20000002400 */
[-C--:B------:R-:W-:Y:S02]  /*97c0*/  ISETP.GE.AND P1, PT, R17, R46.reuse, PT ;  /* 0x0000002e1100720c */ /* 0x080fe40003f26270 */
[----:B------:R-:W-:Y:S02]  /*97d0*/  FSEL R57, R39, -INF , !P5 ;  /* 0xff80000027397808 */ /* 0x000fe40006800000 */
[----:B------:R-:W-:Y:S01]  /*97e0*/  ISETP.GE.AND P5, PT, R16, R46, PT ;  /* 0x0000002e1000720c */ /* 0x000fe20003fa6270 */
[----:B------:R-:W-:Y:S01]  /*97f0*/  FMUL.FTZ R20, R20, c[0x0][0x2ec] ;  /* 0x0000bb0014147a20 */ /* 0x000fe20000410000 */
[----:B------:R-:W-:Y:S01]  /*9800*/  HMMA.16816.F32.BF16 R16, R12, R18, RZ ;  /* 0x000000120c10723c */ /* 0x000fe200000418ff */
[-C--:B------:R-:W-:Y:S01]  /*9810*/  ISETP.GE.AND P3, PT, R63, R47.reuse, PT ;  /* 0x0000002f3f00720c */ /* 0x080fe20003f66270 */
[----:B------:R-:W3:Y:S01]  /*9820*/  MUFU.TANH R39, R28 ;  /* 0x0000001c00277308 */ /* 0x000ee20000002400 */
[----:B------:R-:W-:Y:S01]  /*9830*/  FSEL R109, R109, -INF , !P1 ;  /* 0xff8000006d6d7808 */ /* 0x000fe20004800000 */
[----:B------:R-:W-:Y:S01]  /*9840*/  FMUL.FTZ R22, R22, c[0x0][0x2ec] ;  /* 0x0000bb0016167a20 */ /* 0x000fe20000410000 */
[----:B------:R-:W-:Y:S01]  /*9850*/  ISETP.GE.AND P1, PT, R59, R47, PT ;  /* 0x0000002f3b00720c */ /* 0x000fe20003f26270 */
[----:B------:R-:W-:Y:S01]  /*9860*/  FMUL.FTZ R23, R23, c[0x0][0x2ec] ;  /* 0x0000bb0017177a20 */ /* 0x000fe20000410000 */
[----:B------:R-:W-:-:S02]  /*9870*/  IADD3 R4, R32, 0x11, RZ ;  /* 0x0000001120047810 */ /* 0x000fc40007ffe0ff */
[----:B------:R-:W-:Y:S01]  /*9880*/  FSEL R59, R38, -INF , !P3 ;  /* 0xff800000263b7808 */ /* 0x000fe20005800000 */
[----:B------:R-:W-:Y:S01]  /*9890*/  MUFU.TANH R44, R20 ;  /* 0x00000014002c7308 */ /* 0x000fe20000002400 */
[-C--:B------:R-:W-:Y:S02]  /*98a0*/  ISETP.GE.AND P3, PT, R63, R46.reuse, PT ;  /* 0x0000002e3f00720c */ /* 0x080fe40003f66270 */
[----:B------:R-:W-:Y:S02]  /*98b0*/  FSEL R63, R49, -INF , !P2 ;  /* 0xff800000313f7808 */ /* 0x000fe40005000000 */
[----:B------:R-:W-:Y:S02]  /*98c0*/  ISETP.GE.AND P2, PT, R4, R47, PT ;  /* 0x0000002f0400720c */ /* 0x000fe40003f46270 */
[----:B------:R-:W-:Y:S01]  /*98d0*/  FSEL R118, R118, -INF , !P3 ;  /* 0xff80000076767808 */ /* 0x000fe20005800000 */
[----:B------:R1:W1:Y:S01]  /*98e0*/  MUFU.TANH R38, R29 ;  /* 0x0000001d00267308 */ /* 0x0002620000002400 */
[----:B------:R-:W-:Y:S01]  /*98f0*/  FSEL R65, R45, -INF , !P2 ;  /* 0xff8000002d417808 */ /* 0x000fe20005000000 */
[----:B------:R-:W-:Y:S01]  /*9900*/  FMUL.FTZ R45, R21, c[0x0][0x2ec] ;  /* 0x0000bb00152d7a20 */ /* 0x000fe20000410000 */
[----:B------:R-:W-:-:S02]  /*9910*/  ISETP.GE.AND P2, PT, R4, R46, PT ;  /* 0x0000002e0400720c */ /* 0x000fc40003f46270 */
[----:B------:R-:W-:Y:S01]  /*9920*/  IADD3 R4, R32, 0x19, RZ ;  /* 0x0000001920047810 */ /* 0x000fe20007ffe0ff */
[----:B------:R-:W-:Y:S01]  /*9930*/  HMMA.16816.F32.BF16 R16, R8, R6, R16 ;  /* 0x000000060810723c */ /* 0x000fe20000041810 */
[----:B------:R-:W-:Y:S01]  /*9940*/  FSEL R129, R129, -INF , !P5 ;  /* 0xff80000081817808 */ /* 0x000fe20006800000 */
[----:B------:R-:W2:Y:S01]  /*9950*/  MUFU.TANH R124, R22 ;  /* 0x00000016007c7308 */ /* 0x000ea20000002400 */
[----:B------:R-:W-:Y:S02]  /*9960*/  FSEL R60, R60, -INF , !P1 ;  /* 0xff8000003c3c7808 */ /* 0x000fe40004800000 */
[CC--:B------:R-:W-:Y:S02]  /*9970*/  ISETP.GE.AND P3, PT, R5.reuse, R47.reuse, PT ;  /* 0x0000002f0500720c */ /* 0x0c0fe40003f66270 */
[----:B------:R-:W-:Y:S02]  /*9980*/  ISETP.GE.AND P5, PT, R5, R46, PT ;  /* 0x0000002e0500720c */ /* 0x000fe40003fa6270 */
[----:B------:R-:W-:Y:S01]  /*9990*/  ISETP.GE.AND P1, PT, R4, R47, PT ;  /* 0x0000002f0400720c */ /* 0x000fe20003f26270 */
[----:B-1----:R-:W1:Y:S01]  /*99a0*/  LDSM.16.M88.4 R28, [R164+0x2c00] ;  /* 0x002c0000a41c783b */ /* 0x002e620000000200 */
[----:B------:R-:W-:Y:S01]  /*99b0*/  LOP3.LUT R5, R56, 0x28, R36, 0xfe, !PT ;  /* 0x0000002838057812 */ /* 0x000fe200078efe24 */
[----:B------:R1:W-:Y:S01]  /*99c0*/  MUFU.TANH R123, R23 ;  /* 0x00000017007b7308 */ /* 0x0003e20000002400 */
[----:B------:R-:W-:-:S02]  /*99d0*/  FSEL R107, R107, -INF , !P2 ;  /* 0xff8000006b6b7808 */ /* 0x000fc40005000000 */
[----:B------:R-:W-:Y:S02]  /*99e0*/  FSEL R69, R50, -INF , !P1 ;  /* 0xff80000032457808 */ /* 0x000fe40004800000 */
[CC--:B------:R-:W-:Y:S02]  /*99f0*/  ISETP.GE.AND P2, PT, R5.reuse, R47.reuse, PT ;  /* 0x0000002f0500720c */ /* 0x0c0fe40003f46270 */
[-C--:B------:R-:W-:Y:S01]  /*9a00*/  ISETP.GE.AND P4, PT, R5, R46.reuse, PT ;  /* 0x0000002e0500720c */ /* 0x080fe20003f86270 */
[----:B------:R-:W1:Y:S01]  /*9a10*/  MUFU.TANH R45, R45 ;  /* 0x0000002d002d7308 */ /* 0x000e620000002400 */
[----:B------:R-:W-:Y:S02]  /*9a20*/  ISETP.GE.AND P1, PT, R4, R46, PT ;  /* 0x0000002e0400720c */ /* 0x000fe40003f26270 */
[C---:B------:R-:W-:Y:S01]  /*9a30*/  HMMA.16816.F32.BF16 R4, R12.reuse, R24, RZ ;  /* 0x000000180c04723c */ /* 0x040fe200000418ff */
[----:B------:R-:W-:Y:S01]  /*9a40*/  IADD3 R21, R32, 0x21, RZ ;  /* 0x0000002120157810 */ /* 0x000fe20007ffe0ff */
[----:B------:R-:W-:Y:S01]  /*9a50*/  FMUL.FTZ R49, R16, c[0x0][0x2ec] ;  /* 0x0000bb0010317a20 */ /* 0x000fe20000410000 */
[----:B------:R-:W-:Y:S01]  /*9a60*/  LOP3.LUT R20, R56, 0x30, R36, 0xfe, !PT ;  /* 0x0000003038147812 */ /* 0x000fe200078efe24 */
[----:B------:R-:W-:Y:S01]  /*9a70*/  FMUL.FTZ R17, R17, c[0x0][0x2ec] ;  /* 0x0000bb0011117a20 */ /* 0x000fe20000410000 */
[----:B------:R-:W-:Y:S01]  /*9a80*/  FSEL R62, R62, -INF , !P3 ;  /* 0xff8000003e3e7808 */ /* 0x000fe20005800000 */
[----:B------:R-:W-:Y:S01]  /*9a90*/  FMUL.FTZ R18, R18, c[0x0][0x2ec] ;  /* 0x0000bb0012127a20 */ /* 0x000fe20000410000 */
[----:B------:R-:W-:Y:S01]  /*9aa0*/  FSEL R120, R120, -INF , !P1 ;  /* 0xff80000078787808 */ /* 0x000fe20004800000 */
[----:B------:R-:W-:Y:S01]  /*9ab0*/  HMMA.16816.F32.BF16 R24, R12, R26, RZ ;  /* 0x0000001a0c18723c */ /* 0x000fe200000418ff */
[-C--:B------:R-:W-:Y:S01]  /*9ac0*/  ISETP.GE.AND P3, PT, R21, R47.reuse, PT ;  /* 0x0000002f1500720c */ /* 0x080fe20003f66270 */
[----:B------:R1:W-:Y:S01]  /*9ad0*/  MUFU.TANH R50, R17 ;  /* 0x0000001100327308 */ /* 0x0003e20000002400 */
[----:B------:R-:W-:Y:S01]  /*9ae0*/  FSEL R128, R128, -INF , !P5 ;  /* 0xff80000080807808 */ /* 0x000fe20006800000 */
[----:B------:R-:W-:Y:S01]  /*9af0*/  FMUL.FTZ R19, R19, c[0x0][0x2ec] ;  /* 0x0000bb0013137a20 */ /* 0x000fe20000410000 */
[----:B------:R-:W-:-:S02]  /*9b00*/  ISETP.GE.AND P1, PT, R20, R47, PT ;  /* 0x0000002f1400720c */ /* 0x000fc40003f26270 */
[-C--:B------:R-:W-:Y:S02]  /*9b10*/  ISETP.GE.AND P5, PT, R20, R46.reuse, PT ;  /* 0x0000002e1400720c */ /* 0x080fe40003fa6270 */
[----:B------:R-:W-:Y:S01]  /*9b20*/  IADD3 R20, R32, 0x29, RZ ;  /* 0x0000002920147810 */ /* 0x000fe20007ffe0ff */
[----:B------:R-:W-:Y:S01]  /*9b30*/  MUFU.TANH R122, R18 ;  /* 0x00000012007a7308 */ /* 0x000fe20000002400 */
[----:B------:R-:W-:Y:S02]  /*9b40*/  FSEL R61, R61, -INF , !P3 ;  /* 0xff8000003d3d7808 */ /* 0x000fe40005800000 */
[----:B------:R-:W-:Y:S02]  /*9b50*/  ISETP.GE.AND P3, PT, R21, R46, PT ;  /* 0x0000002e1500720c */ /* 0x000fe40003f66270 */
[----:B------:R-:W-:Y:S02]  /*9b60*/  FSEL R68, R68, -INF , !P2 ;  /* 0xff80000044447808 */ /* 0x000fe40005000000 */
[----:B------:R-:W-:Y:S01]  /*9b70*/  LOP3.LUT R21, R56, 0x38, R36, 0xfe, !PT ;  /* 0x0000003838157812 */ /* 0x000fe200078efe24 */
[----:B------:R2:W-:Y:S01]  /*9b80*/  MUFU.TANH R113, R19 ;  /* 0x0000001300717308 */ /* 0x0005e20000002400 */
[----:B------:R-:W-:Y:S01]  /*9b90*/  ISETP.GE.AND P2, PT, R20, R47, PT ;  /* 0x0000002f1400720c */ /* 0x000fe20003f46270 */
[----:B-1----:R-:W-:Y:S01]  /*9ba0*/  HMMA.16816.F32.BF16 R4, R8, R28, R4 ;  /* 0x0000001c0804723c */ /* 0x002fe20000041804 */
[----:B------:R-:W-:-:S02]  /*9bb0*/  FSEL R125, R125, -INF , !P3 ;  /* 0xff8000007d7d7808 */ /* 0x000fc40005800000 */
[----:B-----5:R-:W-:Y:S02]  /*9bc0*/  FSEL R127, R127, -INF , !P4 ;  /* 0xff8000007f7f7808 */ /* 0x020fe40006000000 */
[----:B------:R-:W-:Y:S01]  /*9bd0*/  FSEL R64, R64, -INF , !P2 ;  /* 0xff80000040407808 */ /* 0x000fe20005000000 */
[----:B------:R-:W1:Y:S01]  /*9be0*/  MUFU.TANH R49, R49 ;  /* 0x0000003100317308 */ /* 0x000e620000002400 */
[C---:B------:R-:W-:Y:S01]  /*9bf0*/  ISETP.GE.AND P3, PT, R21.reuse, R47, PT ;  /* 0x0000002f1500720c */ /* 0x040fe20003f66270 */
[----:B------:R-:W-:Y:S01]  /*9c00*/  HMMA.16816.F32.BF16 R24, R8, R30, R24 ;  /* 0x0000001e0818723c */ /* 0x000fe20000041818 */
[-C--:B------:R-:W-:Y:S02]  /*9c10*/  ISETP.GE.AND P4, PT, R21, R46.reuse, PT ;  /* 0x0000002e1500720c */ /* 0x080fe40003f86270 */
[----:B------:R-:W-:Y:S02]  /*9c20*/  ISETP.GE.AND P2, PT, R20, R46, PT ;  /* 0x0000002e1400720c */ /* 0x000fe40003f46270 */
[----:B------:R-:W2:Y:S01]  /*9c30*/  LDSM.16.M88.4 R20, [R165+0x4000] ;  /* 0x00400000a514783b */ /* 0x000ea20000000200 */
[----:B------:R-:W-:-:S02]  /*9c40*/  IADD3 R16, R32, 0x31, RZ ;  /* 0x0000003120107810 */ /* 0x000fc40007ffe0ff */
[----:B------:R-:W-:Y:S02]  /*9c50*/  LOP3.LUT R28, R56, 0x40, R36, 0xfe, !PT ;  /* 0x00000040381c7812 */ /* 0x000fe400078efe24 */
[----:B------:R-:W-:Y:S02]  /*9c60*/  FSEL R67, R67, -INF , !P1 ;  /* 0xff80000043437808 */ /* 0x000fe40004800000 */
[-C--:B------:R-:W-:Y:S02]  /*9c70*/  ISETP.GE.AND P1, PT, R16, R47.reuse, PT ;  /* 0x0000002f1000720c */ /* 0x080fe40003f26270 */
        /* <DEDUP_REMOVED lines=8> */
[----:B------:R-:W5:Y:S01]  /*9d00*/  LDSM.16.M88.4 R28, [R164+0x3000] ;  /* 0x00300000a41c783b */ /* 0x000f620000000200 */
[----:B------:R-:W-:Y:S01]  /*9d10*/  ISETP.GE.AND P1, PT, R16, R46, PT ;  /* 0x0000002e1000720c */ /* 0x000fe20003f26270 */
[----:B------:R-:W-:Y:S01]  /*9d20*/  FMUL.FTZ R7, R7, c[0x0][0x2ec] ;  /* 0x0000bb0007077a20 */ /* 0x000fe20000410000 */
[----:B------:R-:W-:Y:S01]  /*9d30*/  IADD3 R16, R32, 0x39, RZ ;  /* 0x0000003920107810 */ /* 0x000fe20007ffe0ff */
[----:B------:R-:W-:Y:S01]  /*9d40*/  MUFU.TANH R87, R5 ;  /* 0x0000000500577308 */ /* 0x000fe20000002400 */
[----:B------:R-:W-:Y:S01]  /*9d50*/  FSEL R199, R199, -INF , !P1 ;  /* 0xff800000c7c77808 */ /* 0x000fe20004800000 */
[----:B------:R-:W-:Y:S01]  /*9d60*/  FMUL.FTZ R24, R24, c[0x0][0x2ec] ;  /* 0x0000bb0018187a20 */ /* 0x000fe20000410000 */
[----:B------:R-:W-:Y:S01]  /*9d70*/  ISETP.GE.AND P1, PT, R16, R47, PT ;  /* 0x0000002f1000720c */ /* 0x000fe20003f26270 */
[----:B------:R-:W-:Y:S01]  /*9d80*/  FMUL.FTZ R26, R26, c[0x0][0x2ec] ;  /* 0x0000bb001a1a7a20 */ /* 0x000fe20000410000 */
[----:B------:R-:W-:Y:S01]  /*9d90*/  IADD3 R4, R32, 0x41, RZ ;  /* 0x0000004120047810 */ /* 0x000fe20007ffe0ff */
[----:B------:R-:W-:Y:S01]  /*9da0*/  FMUL.FTZ R95, R27, c[0x0][0x2ec] ;  /* 0x0000bb001b5f7a20 */ /* 0x000fe20000410000 */
[----:B------:R-:W-:Y:S01]  /*9db0*/  FSEL R70, R70, -INF , !P1 ;  /* 0xff80000046467808 */ /* 0x000fe20004800000 */
[----:B------:R-:W-:Y:S01]  /*9dc0*/  MUFU.TANH R103, R6 ;  /* 0x0000000600677308 */ /* 0x000fe20000002400 */
[----:B------:R-:W-:-:S02]  /*9dd0*/  FSEL R73, R73, -INF , !P2 ;  /* 0xff80000049497808 */ /* 0x000fc40005000000 */
[----:B------:R-:W-:Y:S02]  /*9de0*/  ISETP.GE.AND P1, PT, R16, R46, PT ;  /* 0x0000002e1000720c */ /* 0x000fe40003f26270 */
[----:B------:R-:W-:Y:S02]  /*9df0*/  ISETP.GE.AND P2, PT, R4, R47, PT ;  /* 0x0000002f0400720c */ /* 0x000fe40003f46270 */
[C-C-:B------:R-:W-:Y:S01]  /*9e00*/  LOP3.LUT R17, R56.reuse, 0x48, R36.reuse, 0xfe, !PT ;  /* 0x0000004838117812 */ /* 0x140fe200078efe24 */
[----:B------:R1:W-:Y:S01]  /*9e10*/  MUFU.TANH R101, R7 ;  /* 0x0000000700657308 */ /* 0x0003e20000002400 */
[----:B------:R-:W-:Y:S02]  /*9e20*/  LOP3.LUT R16, R56, 0x50, R36, 0xfe, !PT ;  /* 0x0000005038107812 */ /* 0x000fe400078efe24 */
[----:B------:R-:W-:Y:S02]  /*9e30*/  FSEL R71, R71, -INF , !P3 ;  /* 0xff80000047477808 */ /* 0x000fe40005800000 */
[----:B------:R-:W-:-:S02]  /*9e40*/  FSEL R198, R198, -INF , !P4 ;  /* 0xff800000c6c67808 */ /* 0x000fc40006000000 */
[----:B------:R-:W-:Y:S01]  /*9e50*/  FSEL R131, R131, -INF , !P1 ;  /* 0xff80000083837808 */ /* 0x000fe20004800000 */
[----:B------:R1:W-:Y:S01]  /*9e60*/  MUFU.TANH R89, R24 ;  /* 0x0000001800597308 */ /* 0x0003e20000002400 */
[----:B------:R-:W-:Y:S02]  /*9e70*/  FSEL R197, R197, -INF , !P5 ;  /* 0xff800000c5c57808 */ /* 0x000fe40006800000 */
[----:B------:R-:W-:Y:S02]  /*9e80*/  FSEL R72, R72, -INF , !P2 ;  /* 0xff80000048487808 */ /* 0x000fe40005000000 */
[CC--:B------:R-:W-:Y:S02]  /*9e90*/  ISETP.GE.AND P3, PT, R17.reuse, R47.reuse, PT ;  /* 0x0000002f1100720c */ /* 0x0c0fe40003f66270 */
[----:B------:R-:W-:Y:S01]  /*9ea0*/  ISETP.GE.AND P4, PT, R17, R46, PT ;  /* 0x0000002e1100720c */ /* 0x000fe20003f86270 */
[----:B------:R1:W-:Y:S01]  /*9eb0*/  MUFU.TANH R98, R26 ;  /* 0x0000001a00627308 */ /* 0x0003e20000002400 */
[----:B------:R-:W-:-:S02]  /*9ec0*/  ISETP.GE.AND P1, PT, R16, R47, PT ;  /* 0x0000002f1000720c */ /* 0x000fc40003f26270 */
[-C--:B------:R-:W-:Y:S02]  /*9ed0*/  ISETP.GE.AND P5, PT, R16, R46.reuse, PT ;  /* 0x0000002e1000720c */ /* 0x080fe40003fa6270 */
[-C--:B------:R-:W-:Y:S01]  /*9ee0*/  ISETP.GE.AND P2, PT, R4, R46.reuse, PT ;  /* 0x0000002e0400720c */ /* 0x080fe20003f46270 */
[C---:B--2---:R-:W-:Y:S01]  /*9ef0*/  HMMA.16816.F32.BF16 R16, R12.reuse, R20, RZ ;  /* 0x000000140c10723c */ /* 0x044fe200000418ff */
[----:B------:R-:W-:Y:S01]  /*9f00*/  IADD3 R4, R32, 0x49, RZ ;  /* 0x0000004920047810 */ /* 0x000fe20007ffe0ff */
[----:B------:R-:W2:Y:S01]  /*9f10*/  MUFU.TANH R86, R86 ;  /* 0x0000005600567308 */ /* 0x000ea20000002400 */
[----:B------:R-:W-:Y:S02]  /*9f20*/  FSEL R195, R195, -INF , !P2 ;  /* 0xff800000c3c37808 */ /* 0x000fe40005000000 */
[----:B------:R-:W-:Y:S02]  /*9f30*/  FSEL R76, R76, -INF , !P3 ;  /* 0xff8000004c4c7808 */ /* 0x000fe40005800000 */
[C---:B------:R-:W-:Y:S01]  /*9f40*/  ISETP.GE.AND P2, PT, R4.reuse, R47, PT ;  /* 0x0000002f0400720c */ /* 0x040fe20003f46270 */
[----:B------:R-:W-:Y:S01]  /*9f50*/  HMMA.16816.F32.BF16 R20, R12, R22, RZ ;  /* 0x000000160c14723c */ /* 0x000fe200000418ff */
[----:B------:R-:W-:Y:S01]  /*9f60*/  ISETP.GE.AND P3, PT, R4, R46, PT ;  /* 0x0000002e0400720c */ /* 0x000fe20003f66270 */
[----:B------:R-:W-:Y:S01]  /*9f70*/  MUFU.TANH R95, R95 ;  /* 0x0000005f005f7308 */ /* 0x000fe20000002400 */
[----:B------:R-:W-:-:S02]  /*9f80*/  LOP3.LUT R4, R56, 0x58, R36, 0xfe, !PT ;  /* 0x0000005838047812 */ /* 0x000fc400078efe24 */
[----:B------:R-:W-:Y:S02]  /*9f90*/  FSEL R194, R194, -INF , !P4 ;  /* 0xff800000c2c27808 */ /* 0x000fe40006000000 */
[----:B------:R-:W-:Y:S02]  /*9fa0*/  FSEL R75, R75, -INF , !P2 ;  /* 0xff8000004b4b7808 */ /* 0x000fe40005000000 */
[CC--:B------:R-:W-:Y:S02]  /*9fb0*/  ISETP.GE.AND P4, PT, R4.reuse, R47.reuse, PT ;  /* 0x0000002f0400720c */ /* 0x0c0fe40003f86270 */
[----:B------:R-:W-:Y:S02]  /*9fc0*/  ISETP.GE.AND P2, PT, R4, R46, PT ;  /* 0x0000002e0400720c */ /* 0x000fe40003f46270 */
[----:B-1----:R-:W1:Y:S01]  /*9fd0*/  LDSM.16.M88.4 R4, [R165+0x4400] ;  /* 0x00440000a504783b */ /* 0x002e620000000200 */
[----:B------:R-:W-:Y:S02]  /*9fe0*/  IADD3 R88, R32, 0x51, RZ ;  /* 0x0000005120587810 */ /* 0x000fe40007ffe0ff */
[----:B------:R-:W-:Y:S01]  /*9ff0*/  FSEL R77, R77, -INF , !P1 ;  /* 0xff8000004d4d7808 */ /* 0x000fe20004800000 */
[----:B-----5:R-:W-:Y:S01]  /*a000*/  HMMA.16816.F32.BF16 R16, R8, R28, R16 ;  /* 0x0000001c0810723c */ /* 0x020fe20000041810 */
[----:B------:R-:W-:-:S02]  /*a010*/  ISETP.GE.AND P1, PT, R88, R47, PT ;  /* 0x0000002f5800720c */ /* 0x000fc40003f26270 */
[----:B------:R-:W-:Y:S02]  /*a020*/  IADD3 R24, R32, 0x59, RZ ;  /* 0x0000005920187810 */ /* 0x000fe40007ffe0ff */
[----:B------:R-:W-:Y:S02]  /*a030*/  FSEL R193, R193, -INF , !P3 ;  /* 0xff800000c1c17808 */ /* 0x000fe40005800000 */
[----:B------:R-:W-:Y:S01]  /*a040*/  FSEL R158, R158, -INF , !P5 ;  /* 0xff8000009e9e7808 */ /* 0x000fe20006800000 */
[----:B------:R-:W-:Y:S01]  /*a050*/  HMMA.16816.F32.BF16 R20, R8, R30, R20 ;  /* 0x0000001e0814723c */ /* 0x000fe20000041814 */
[----:B------:R-:W-:Y:S02]  /*a060*/  FSEL R74, R74, -INF , !P1 ;  /* 0xff8000004a4a7808 */ /* 0x000fe40004800000 */
[C---:B------:R-:W-:Y:S02]  /*a070*/  ISETP.GE.AND P3, PT, R90.reuse, R47, PT ;  /* 0x0000002f5a00720c */ /* 0x040fe40003f66270 */
[-C--:B------:R-:W-:Y:S01]  /*a080*/  ISETP.GE.AND P5, PT, R90, R46.reuse, PT ;  /* 0x0000002e5a00720c */ /* 0x080fe20003fa6270 */
[----:B------:R-:W-:Y:S01]  /*a090*/  FMUL.FTZ R90, R25, c[0x0][0x2ec] ;  /* 0x0000bb00195a7a20 */ /* 0x000fe20000410000 */
[----:B------:R-:W-:-:S02]  /*a0a0*/  ISETP.GE.AND P1, PT, R88, R46, PT ;  /* 0x0000002e5800720c */ /* 0x000fc40003f26270 */
[----:B------:R-:W-:Y:S02]  /*a0b0*/  FSEL R88, R79, -INF , !P4 ;  /* 0xff8000004f587808 */ /* 0x000fe40006000000 */
[--C-:B------:R-:W-:Y:S01]  /*a0c0*/  LOP3.LUT R25, R56, 0x68, R36.reuse, 0xfe, !PT ;  /* 0x0000006838197812 */ /* 0x100fe200078efe24 */
[----:B------:R-:W5:Y:S01]  /*a0d0*/  MUFU.TANH R90, R90 ;  /* 0x0000005a005a7308 */ /* 0x000f620000002400 */
[-C--:B------:R-:W-:Y:S02]  /*a0e0*/  ISETP.GE.AND P4, PT, R24, R47.reuse, PT ;  /* 0x0000002f1800720c */ /* 0x080fe40003f86270 */
[----:B------:R-:W-:Y:S01]  /*a0f0*/  FSEL R192, R192, -INF , !P1 ;  /* 0xff800000c0c07808 */ /* 0x000fe20004800000 */
[----:B------:R-:W-:Y:S01]  /*a100*/  FMUL.FTZ R16, R16, c[0x0][0x2ec] ;  /* 0x0000bb0010107a20 */ /* 0x000fe20000410000 */
[----:B------:R-:W-:Y:S01]  /*a110*/  FSEL R191, R191, -INF , !P2 ;  /* 0xff800000bfbf7808 */ /* 0x000fe20005000000 */
[----:B------:R-:W-:Y:S01]  /*a120*/  FMUL.FTZ R17, R17, c[0x0][0x2ec] ;  /* 0x0000bb0011117a20 */ /* 0x000fe20000410000 */
[----:B------:R-:W-:Y:S01]  /*a130*/  FSEL R111, R78, -INF , !P4 ;  /* 0xff8000004e6f7808 */ /* 0x000fe20006000000 */
[----:B------:R-:W-:Y:S01]  /*a140*/  FMUL.FTZ R18, R18, c[0x0][0x2ec] ;  /* 0x0000bb0012127a20 */ /* 0x000fe20000410000 */
[CC--:B------:R-:W-:Y:S01]  /*a150*/  ISETP.GE.AND P1, PT, R25.reuse, R47.reuse, PT ;  /* 0x0000002f1900720c */ /* 0x0c0fe20003f26270 */
[----:B------:R1:W1:Y:S01]  /*a160*/  MUFU.TANH R78, R16 ;  /* 0x00000010004e7308 */ /* 0x0002620000002400 */
[-C--:B------:R-:W-:Y:S01]  /*a170*/  ISETP.GE.AND P2, PT, R25, R46.reuse, PT ;  /* 0x0000002e1900720c */ /* 0x080fe20003f46270 */
[----:B------:R-:W-:Y:S01]  /*a180*/  FMUL.FTZ R19, R19, c[0x0][0x2ec] ;  /* 0x0000bb0013137a20 */ /* 0x000fe20000410000 */
[----:B------:R-:W-:Y:S01]  /*a190*/  ISETP.GE.AND P4, PT, R24, R46, PT ;  /* 0x0000002e1800720c */ /* 0x000fe20003f86270 */
[----:B------:R-:W-:Y:S01]  /*a1a0*/  FMUL.FTZ R21, R21, c[0x0][0x2ec] ;  /* 0x0000bb0015157a20 */ /* 0x000fe20000410000 */
[----:B------:R-:W2:Y:S01]  /*a1b0*/  LDSM.16.M88.4 R24, [R164+0x3400] ;  /* 0x00340000a418783b */ /* 0x000ea20000000200 */
[----:B------:R-:W-:Y:S01]  /*a1c0*/  IADD3 R28, R32, 0x61, RZ ;  /* 0x00000061201c7810 */ /* 0x000fe20007ffe0ff */
[----:B------:R-:W-:Y:S01]  /*a1d0*/  FMUL.FTZ R20, R20, c[0x0][0x2ec] ;  /* 0x0000bb0014147a20 */ /* 0x000fe20000410000 */
[----:B------:R-:W-:Y:S01]  /*a1e0*/  FSEL R114, R81, -INF , !P3 ;  /* 0xff80000051727808 */ /* 0x000fe20005800000 */
[----:B------:R-:W-:Y:S01]  /*a1f0*/  MUFU.TANH R79, R17 ;  /* 0x00000011004f7308 */ /* 0x000fe20000002400 */
[----:B------:R-:W-:Y:S01]  /*a200*/  ISETP.GE.AND P3, PT, R28, R47, PT ;  /* 0x0000002f1c00720c */ /* 0x000fe20003f66270 */
[----:B------:R-:W-:Y:S01]  /*a210*/  FMUL.FTZ R22, R22, c[0x0][0x2ec] ;  /* 0x0000bb0016167a20 */ /* 0x000fe20000410000 */
[----:B------:R-:W-:Y:S01]  /*a220*/  LOP3.LUT R29, R56, 0x70, R36, 0xfe, !PT ;  /* 0x00000070381d7812 */ /* 0x000fe200078efe24 */
[----:B------:R-:W-:Y:S01]  /*a230*/  FMUL.FTZ R23, R23, c[0x0][0x2ec] ;  /* 0x0000bb0017177a20 */ /* 0x000fe20000410000 */
[----:B------:R-:W-:-:S02]  /*a240*/  FSEL R159, R159, -INF , !P4 ;  /* 0xff8000009f9f7808 */ /* 0x000fc40006000000 */
[----:B------:R-:W-:Y:S01]  /*a250*/  FSEL R183, R183, -INF , !P5 ;  /* 0xff800000b7b77808 */ /* 0x000fe20006800000 */
[----:B------:R-:W2:Y:S01]  /*a260*/  MUFU.TANH R91, R18 ;  /* 0x00000012005b7308 */ /* 0x000ea20000002400 */
[----:B------:R-:W-:Y:S02]  /*a270*/  FSEL R119, R80, -INF , !P3 ;  /* 0xff80000050777808 */ /* 0x000fe40005800000 */
[C---:B------:R-:W-:Y:S02]  /*a280*/  ISETP.GE.AND P4, PT, R29.reuse, R47, PT ;  /* 0x0000002f1d00720c */ /* 0x040fe40003f86270 */
[-C--:B------:R-:W-:Y:S02]  /*a290*/  ISETP.GE.AND P5, PT, R29, R46.reuse, PT ;  /* 0x0000002e1d00720c */ /* 0x080fe40003fa6270 */
[----:B------:R-:W-:Y:S01]  /*a2a0*/  ISETP.GE.AND P3, PT, R28, R46, PT ;  /* 0x0000002e1c00720c */ /* 0x000fe20003f66270 */
[----:B------:R-:W-:Y:S01]  /*a2b0*/  MUFU.TANH R202, R21 ;  /* 0x0000001500ca7308 */ /* 0x000fe20000002400 */
[----:B-1----:R-:W-:Y:S01]  /*a2c0*/  HMMA.16816.F32.BF16 R28, R12, R4, RZ ;  /* 0x000000040c1c723c */ /* 0x002fe200000418ff */
[----:B------:R-:W-:-:S02]  /*a2d0*/  IADD3 R16, R32, 0x69, RZ ;  /* 0x0000006920107810 */ /* 0x000fc40007ffe0ff */
[----:B------:R-:W-:Y:S02]  /*a2e0*/  FSEL R204, R83, -INF , !P1 ;  /* 0xff80000053cc7808 */ /* 0x000fe40004800000 */
[----:B------:R-:W-:Y:S02]  /*a2f0*/  LOP3.LUT R80, R56, 0x78, R36, 0xfe, !PT ;  /* 0x0000007838507812 */ /* 0x000fe400078efe24 */
[----:B------:R-:W-:Y:S01]  /*a300*/  ISETP.GE.AND P1, PT, R16, R47, PT ;  /* 0x0000002f1000720c */ /* 0x000fe20003f26270 */
[----:B------:R-:W1:Y:S01]  /*a310*/  MUFU.TANH R203, R20 ;  /* 0x0000001400cb7308 */ /* 0x000e620000002400 */
[----:B------:R-:W-:Y:S02]  /*a320*/  FSEL R162, R162, -INF , !P3 ;  /* 0xff800000a2a27808 */ /* 0x000fe40005800000 */
[----:B------:R-:W-:Y:S02]  /*a330*/  FSEL R163, R163, -INF , !P2 ;  /* 0xff800000a3a37808 */ /* 0x000fe40005000000 */
[----:B------:R-:W-:-:S02]  /*a340*/  FSEL R205, R82, -INF , !P1 ;  /* 0xff80000052cd7808 */ /* 0x000fc40004800000 */
[C---:B------:R-:W-:Y:S02]  /*a350*/  ISETP.GE.AND P3, PT, R80.reuse, R47, PT ;  /* 0x0000002f5000720c */ /* 0x040fe40003f66270 */
[-C--:B------:R-:W-:Y:S02]  /*a360*/  ISETP.GE.AND P2, PT, R80, R46.reuse, PT ;  /* 0x0000002e5000720c */ /* 0x080fe40003f46270 */
[----:B------:R-:W-:Y:S01]  /*a370*/  ISETP.GE.AND P1, PT, R16, R46, PT ;  /* 0x0000002e1000720c */ /* 0x000fe20003f26270 */
[----:B------:R1:W-:Y:S01]  /*a380*/  MUFU.TANH R80, R19 ;  /* 0x0000001300507308 */ /* 0x0003e20000002400 */
[----:B------:R-:W-:Y:S02]  /*a390*/  LOP3.LUT R4, R56, 0x80, R36, 0xfe, !PT ;  /* 0x0000008038047812 */ /* 0x000fe400078efe24 */
[----:B------:R-:W-:Y:S01]  /*a3a0*/  IADD3 R5, R32, 0x71, RZ ;  /* 0x0000007120057810 */ /* 0x000fe20007ffe0ff */
[----:B--2---:R-:W-:Y:S01]  /*a3b0*/  HMMA.16816.F32.BF16 R28, R8, R24, R28 ;  /* 0x00000018081c723c */ /* 0x004fe2000004181c */
[----:B------:R-:W-:-:S02]  /*a3c0*/  FSEL R189, R189, -INF , !P1 ;  /* 0xff800000bdbd7808 */ /* 0x000fc40004800000 */
[----:B------:R-:W-:Y:S02]  /*a3d0*/  FSEL R186, R186, -INF , !P5 ;  /* 0xff800000baba7808 */ /* 0x000fe40006800000 */
[CC--:B------:R-:W-:Y:S02]  /*a3e0*/  ISETP.GE.AND P1, PT, R4.reuse, R47.reuse, PT ;  /* 0x0000002f0400720c */ /* 0x0c0fe40003f26270 */
[----:B------:R-:W-:Y:S02]  /*a3f0*/  FSEL R206, R85, -INF , !P4 ;  /* 0xff80000055ce7808 */ /* 0x000fe40006000000 */
[----:B------:R-:W-:Y:S02]  /*a400*/  ISETP.GE.AND P5, PT, R4, R46, PT ;  /* 0x0000002e0400720c */ /* 0x000fe40003fa6270 */
[----:B------:R-:W-:Y:S01]  /*a410*/  ISETP.GE.AND P4, PT, R5, R47, PT ;  /* 0x0000002f0500720c */ /* 0x000fe20003f86270 */
[----:B-1----:R-:W1:Y:S01]  /*a420*/  LDSM.16.M88.4 R16, [R165+0x4800] ;  /* 0x00480000a510783b */ /* 0x002e620000000200 */
[----:B------:R-:W-:-:S02]  /*a430*/  IADD3 R4, R32, 0x79, RZ ;  /* 0x0000007920047810 */ /* 0x000fc40007ffe0ff */
[----:B----4-:R-:W-:Y:S02]  /*a440*/  FSEL R208, R40, -INF , !P3 ;  /* 0xff80000028d07808 */ /* 0x010fe40005800000 */
[----:B------:R-:W-:Y:S01]  /*a450*/  FSEL R207, R84, -INF , !P4 ;  /* 0xff80000054cf7808 */ /* 0x000fe20006000000 */
[----:B------:R-:W-:Y:S01]  /*a460*/  MUFU.TANH R40, R22 ;  /* 0x0000001600287308 */ /* 0x000fe20000002400 */
[-C--:B------:R-:W-:Y:S02]  /*a470*/  ISETP.GE.AND P3, PT, R4, R47.reuse, PT ;  /* 0x0000002f0400720c */ /* 0x080fe40003f66270 */
[-C--:B------:R-:W-:Y:S02]  /*a480*/  ISETP.GE.AND P4, PT, R5, R46.reuse, PT ;  /* 0x0000002e0500720c */ /* 0x080fe40003f86270 */
[----:B------:R-:W-:Y:S01]  /*a490*/  LOP3.LUT R5, R56, 0x88, R36, 0xfe, !PT ;  /* 0x0000008838057812 */ /* 0x000fe200078efe24 */
[----:B------:R-:W-:Y:S01]  /*a4a0*/  FMUL.FTZ R28, R28, c[0x0][0x2ec] ;  /* 0x0000bb001c1c7a20 */ /* 0x000fe20000410000 */
[----:B------:R-:W-:Y:S01]  /*a4b0*/  FSEL R209, R33, -INF , !P3 ;  /* 0xff80000021d17808 */ /* 0x000fe20005800000 */
[----:B------:R-:W-:Y:S01]  /*a4c0*/  FMUL.FTZ R29, R29, c[0x0][0x2ec] ;  /* 0x0000bb001d1d7a20 */ /* 0x000fe20000410000 */
[----:B------:R-:W-:Y:S01]  /*a4d0*/  FSEL R171, R171, -INF , !P4 ;  /* 0xff800000abab7808 */ /* 0x000fe20006000000 */
[----:B------:R2:W-:Y:S01]  /*a4e0*/  MUFU.TANH R33, R23 ;  /* 0x0000001700217308 */ /* 0x0005e20000002400 */
[----:B------:R-:W-:Y:S01]  /*a4f0*/  FSEL R161, R161, -INF , !P2 ;  /* 0xff800000a1a17808 */ /* 0x000fe20005000000 */
[----:B------:R-:W-:Y:S01]  /*a500*/  FMUL.FTZ R30, R30, c[0x0][0x2ec] ;  /* 0x0000bb001e1e7a20 */ /* 0x000fe20000410000 */
[----:B------:R-:W-:Y:S01]  /*a510*/  ISETP.GE.AND P3, PT, R4, R46, PT ;  /* 0x0000002e0400720c */ /* 0x000fe20003f66270 */
[----:B------:R-:W-:Y:S01]  /*a520*/  FMUL.FTZ R31, R31, c[0x0][0x2ec] ;  /* 0x0000bb001f1f7a20 */ /* 0x000fe20000410000 */
[----:B------:R-:W-:-:S02]  /*a530*/  ISETP.GE.AND P4, PT, R5, R47, PT ;  /* 0x0000002f0500720c */ /* 0x000fc40003f86270 */
[----:B------:R-:W-:Y:S01]  /*a540*/  ISETP.GE.AND P2, PT, R5, R46, PT ;  /* 0x0000002e0500720c */ /* 0x000fe20003f46270 */
[----:B------:R4:W1:Y:S01]  /*a550*/  MUFU.TANH R201, R28 ;  /* 0x0000001c00c97308 */ /* 0x0008620000002400 */
[----:B------:R-:W-:Y:S01]  /*a560*/  IADD3 R21, R32, 0x81, RZ ;  /* 0x0000008120157810 */ /* 0x000fe20007ffe0ff */
[----:B------:R-:W-:Y:S01]  /*a570*/  HMMA.16816.F32.BF16 R4, R12, R6, RZ ;  /* 0x000000060c04723c */ /* 0x000fe200000418ff */
[----:B------:R-:W-:Y:S02]  /*a580*/  FSEL R160, R160, -INF , !P3 ;  /* 0xff800000a0a07808 */ /* 0x000fe40005800000 */
[----:B------:R-:W-:Y:S02]  /*a590*/  LOP3.LUT R20, R56, 0x90, R36, 0xfe, !PT ;  /* 0x0000009038147812 */ /* 0x000fe400078efe24 */
[----:B------:R-:W-:Y:S01]  /*a5a0*/  ISETP.GE.AND P3, PT, R21, R47, PT ;  /* 0x0000002f1500720c */ /* 0x000fe20003f66270 */
[----:B------:R-:W1:Y:S01]  /*a5b0*/  MUFU.TANH R196, R29 ;  /* 0x0000001d00c47308 */ /* 0x000e620000002400 */
[----:B------:R-:W-:-:S02]  /*a5c0*/  FSEL R210, R41, -INF , !P1 ;  /* 0xff80000029d27808 */ /* 0x000fc40004800000 */
[----:B------:R-:W-:Y:S02]  /*a5d0*/  FSEL R156, R156, -INF , !P5 ;  /* 0xff8000009c9c7808 */ /* 0x000fe40006800000 */
[----:B------:R-:W-:Y:S02]  /*a5e0*/  FSEL R211, R35, -INF , !P3 ;  /* 0xff80000023d37808 */ /* 0x000fe40005800000 */
[-C--:B------:R-:W-:Y:S01]  /*a5f0*/  ISETP.GE.AND P1, PT, R21, R46.reuse, PT ;  /* 0x0000002e1500720c */ /* 0x080fe20003f26270 */
[----:B------:R-:W1:Y:S01]  /*a600*/  MUFU.TANH R41, R31 ;  /* 0x0000001f00297308 */ /* 0x000e620000002400 */
[C---:B------:R-:W-:Y:S02]  /*a610*/  ISETP.GE.AND P5, PT, R20.reuse, R47, PT ;  /* 0x0000002f1400720c */ /* 0x040fe40003fa6270 */
[----:B------:R-:W-:Y:S02]  /*a620*/  ISETP.GE.AND P3, PT, R20, R46, PT ;  /* 0x0000002e1400720c */ /* 0x000fe40003f66270 */
[----:B--2---:R-:W2:Y:S01]  /*a630*/  LDSM.16.M88.4 R20, [R164+0x3800] ;  /* 0x00380000a414783b */ /* 0x004ea20000000200 */
[----:B------:R-:W-:-:S02]  /*a640*/  IADD3 R24, R32, 0x89, RZ ;  /* 0x0000008920187810 */ /* 0x000fc40007ffe0ff */
[----:B------:R-:W-:Y:S02]  /*a650*/  FSEL R155, R155, -INF , !P1 ;  /* 0xff8000009b9b7808 */ /* 0x000fe40004800000 */
[----:B------:R-:W-:Y:S01]  /*a660*/  FSEL R212, R43, -INF , !P4 ;  /* 0xff8000002bd47808 */ /* 0x000fe20006000000 */
[----:B------:R-:W-:Y:S01]  /*a670*/  HMMA.16816.F32.BF16 R4, R8, R26, R4 ;  /* 0x0000001a0804723c */ /* 0x000fe20000041804 */
[C---:B------:R-:W-:Y:S02]  /*a680*/  ISETP.GE.AND P1, PT, R24.reuse, R47, PT ;  /* 0x0000002f1800720c */ /* 0x040fe40003f26270 */
[----:B------:R-:W-:Y:S02]  /*a690*/  ISETP.GE.AND P4, PT, R24, R46, PT ;  /* 0x0000002e1800720c */ /* 0x000fe40003f86270 */
[----:B------:R-:W-:Y:S02]  /*a6a0*/  LOP3.LUT R24, R56, 0x98, R36, 0xfe, !PT ;  /* 0x0000009838187812 */ /* 0x000fe400078efe24 */
[----:B------:R-:W-:-:S02]  /*a6b0*/  FSEL R154, R154, -INF , !P2 ;  /* 0xff8000009a9a7808 */ /* 0x000fc40005000000 */
[----:B------:R-:W-:Y:S02]  /*a6c0*/  FSEL R213, R42, -INF , !P1 ;  /* 0xff8000002ad57808 */ /* 0x000fe40004800000 */
[CC--:B------:R-:W-:Y:S01]  /*a6d0*/  ISETP.GE.AND P2, PT, R24.reuse, R47.reuse, PT ;  /* 0x0000002f1800720c */ /* 0x0c0fe20003f46270 */
[----:B------:R2:W-:Y:S01]  /*a6e0*/  MUFU.TANH R42, R30 ;  /* 0x0000001e002a7308 */ /* 0x0005e20000002400 */
[----:B------:R-:W-:Y:S02]  /*a6f0*/  ISETP.GE.AND P1, PT, R24, R46, PT ;  /* 0x0000002e1800720c */ /* 0x000fe40003f26270 */
[----:B----4-:R-:W-:Y:S01]  /*a700*/  IADD3 R28, R32, 0x91, RZ ;  /* 0x00000091201c7810 */ /* 0x010fe20007ffe0ff */
[----:B-1----:R-:W-:Y:S01]  /*a710*/  HMMA.16816.F32.BF16 R24, R12, R16, RZ ;  /* 0x000000100c18723c */ /* 0x002fe200000418ff */
[----:B------:R-:W-:Y:S02]  /*a720*/  FSEL R153, R153, -INF , !P4 ;  /* 0xff80000099997808 */ /* 0x000fe40006000000 */
[----:B------:R-:W-:-:S02]  /*a730*/  ISETP.GE.AND P4, PT, R28, R47, PT ;  /* 0x0000002f1c00720c */ /* 0x000fc40003f86270 */
[----:B------:R-:W-:Y:S02]  /*a740*/  FSEL R149, R149, -INF , !P3 ;  /* 0xff80000095957808 */ /* 0x000fe40005800000 */
[----:B------:R-:W-:Y:S01]  /*a750*/  LOP3.LUT R16, R56, 0xa0, R36, 0xfe, !PT ;  /* 0x000000a038107812 */ /* 0x000fe200078efe24 */
[----:B------:R-:W-:Y:S01]  /*a760*/  FMUL.FTZ R4, R4, c[0x0][0x2ec] ;  /* 0x0000bb0004047a20 */ /* 0x000fe20000410000 */
[----:B------:R-:W-:Y:S01]  /*a770*/  FSEL R215, R37, -INF , !P4 ;  /* 0xff80000025d77808 */ /* 0x000fe20006000000 */
[----:B------:R-:W-:Y:S01]  /*a780*/  FMUL.FTZ R157, R5, c[0x0][0x2ec] ;  /* 0x0000bb00059d7a20 */ /* 0x000fe20000410000 */
[----:B------:R-:W-:Y:S01]  /*a790*/  FSEL R214, R34, -INF , !P5 ;  /* 0xff80000022d67808 */ /* 0x000fe20006800000 */
[----:B------:R1:W-:Y:S01]  /*a7a0*/  MUFU.TANH R190, R4 ;  /* 0x0000000400be7308 */ /* 0x0003e20000002400 */
[----:B------:R-:W-:Y:S01]  /*a7b0*/  ISETP.GE.AND P3, PT, R16, R47, PT ;  /* 0x0000002f1000720c */ /* 0x000fe20003f66270 */
[----:B------:R-:W-:Y:S01]  /*a7c0*/  FMUL.FTZ R6, R6, c[0x0][0x2ec] ;  /* 0x0000bb0006067a20 */ /* 0x000fe20000410000 */
[-C--:B------:R-:W-:Y:S01]  /*a7d0*/  ISETP.GE.AND P4, PT, R16, R46.reuse, PT ;  /* 0x0000002e1000720c */ /* 0x080fe20003f86270 */
[----:B------:R-:W-:Y:S01]  /*a7e0*/  FMUL.FTZ R7, R7, c[0x0][0x2ec] ;  /* 0x0000bb0007077a20 */ /* 0x000fe20000410000 */
[----:B------:R-:W-:Y:S01]  /*a7f0*/  ISETP.GE.AND P5, PT, R28, R46, PT ;  /* 0x0000002e1c00720c */ /* 0x000fe20003fa6270 */
[----:B------:R-:W-:Y:S01]  /*a800*/  HMMA.16816.F32.BF16 R16, R12, R18, RZ ;  /* 0x000000120c10723c */ /* 0x000fe200000418ff */
[----:B--2---:R-:W2:Y:S01]  /*a810*/  LDSM.16.M88.4 R28, [R165+0x4c00] ;  /* 0x004c0000a51c783b */ /* 0x004ea20000000200 */
[----:B------:R-:W-:Y:S01]  /*a820*/  IADD3 R35, R32, 0x99, RZ ;  /* 0x0000009920237810 */ /* 0x000fe20007ffe0ff */
[----:B------:R-:W-:Y:S01]  /*a830*/  MUFU.TANH R157, R157 ;  /* 0x0000009d009d7308 */ /* 0x000fe20000002400 */
[----:B---3--:R-:W-:-:S02]  /*a840*/  FSEL R216, R39, -INF , !P2 ;  /* 0xff80000027d87808 */ /* 0x008fc40005000000 */
[C---:B------:R-:W-:Y:S02]  /*a850*/  ISETP.GE.AND P2, PT, R35.reuse, R47, PT ;  /* 0x0000002f2300720c */ /* 0x040fe40003f46270 */
[----:B------:R-:W-:Y:S01]  /*a860*/  HMMA.16816.F32.BF16 R24, R8, R20, R24 ;  /* 0x000000140818723c */ /* 0x000fe20000041818 */
[--C-:B------:R-:W-:Y:S02]  /*a870*/  LOP3.LUT R34, R56, 0xa8, R36.reuse, 0xfe, !PT ;  /* 0x000000a838227812 */ /* 0x100fe400078efe24 */
[----:B------:R-:W-:Y:S01]  /*a880*/  FSEL R217, R38, -INF , !P2 ;  /* 0xff80000026d97808 */ /* 0x000fe20005000000 */
[----:B------:R-:W-:Y:S01]  /*a890*/  MUFU.TANH R39, R7 ;  /* 0x0000000700277308 */ /* 0x000fe20000002400 */
[----:B------:R-:W-:Y:S02]  /*a8a0*/  ISETP.GE.AND P2, PT, R35, R46, PT ;  /* 0x0000002e2300720c */ /* 0x000fe40003f46270 */
[----:B-1----:R-:W-:Y:S02]  /*a8b0*/  LOP3.LUT R4, R56, 0xb0, R36, 0xfe, !PT ;  /* 0x000000b038047812 */ /* 0x002fe400078efe24 */
[----:B------:R-:W-:-:S02]  /*a8c0*/  IADD3 R5, R32, 0xa1, RZ ;  /* 0x000000a120057810 */ /* 0x000fc40007ffe0ff */
[----:B------:R-:W-:Y:S02]  /*a8d0*/  FSEL R148, R148, -INF , !P5 ;  /* 0xff80000094947808 */ /* 0x000fe40006800000 */
[----:B------:R-:W-:Y:S02]  /*a8e0*/  FSEL R126, R126, -INF , !P2 ;  /* 0xff8000007e7e7808 */ /* 0x000fe40005000000 */
[----:B------:R-:W-:Y:S01]  /*a8f0*/  FSEL R218, R44, -INF , !P3 ;  /* 0xff8000002cda7808 */ /* 0x000fe20005800000 */
[----:B------:R-:W-:Y:S01]  /*a900*/  HMMA.16816.F32.BF16 R16, R8, R22, R16 ;  /* 0x000000160810723c */ /* 0x000fe20000041810 */
[----:B------:R-:W1:Y:S01]  /*a910*/  LDSM.16.M88.4 R20, [R164+0x3c00] ;  /* 0x003c0000a414783b */ /* 0x000e620000000200 */
[----:B------:R-:W-:Y:S01]  /*a920*/  FSEL R124, R124, -INF , !P4 ;  /* 0xff8000007c7c7808 */ /* 0x000fe20006000000 */
[----:B------:R-:W-:-:S04]  /*a930*/  DEPBAR.LE SB0, 0x0 ;  /* 0x000080000000791a */ /* 0x000fc80000000000 */
[-C--:B------:R-:W-:Y:S01]  /*a940*/  ISETP.GE.AND P5, PT, R34, R47.reuse, PT ;  /* 0x0000002f2200720c */ /* 0x080fe20003fa6270 */
[----:B------:R-:W-:Y:S01]  /*a950*/  FMUL.FTZ R152, R24, c[0x0][0x2ec] ;  /* 0x0000bb0018987a20 */ /* 0x000fe20000410000 */
[-C--:B------:R-:W-:Y:S01]  /*a960*/  ISETP.GE.AND P2, PT, R4, R47.reuse, PT ;  /* 0x0000002f0400720c */ /* 0x080fe20003f46270 */
[----:B------:R-:W-:Y:S01]  /*a970*/  FMUL.FTZ R108, R25, c[0x0][0x2ec] ;  /* 0x0000bb00196c7a20 */ /* 0x000fe20000410000 */
[----:B------:R-:W-:Y:S01]  /*a980*/  ISETP.GE.AND P3, PT, R5, R47, PT ;  /* 0x0000002f0500720c */ /* 0x000fe20003f66270 */
[----:B------:R-:W-:Y:S01]  /*a990*/  FMUL.FTZ R26, R26, c[0x0][0x2ec] ;  /* 0x0000bb001a1a7a20 */ /* 0x000fe20000410000 */
[----:B------:R-:W-:Y:S01]  /*a9a0*/  ISETP.GE.AND P4, PT, R4, R46, PT ;  /* 0x0000002e0400720c */ /* 0x000fe20003f86270 */
[----:B------:R-:W-:Y:S01]  /*a9b0*/  MUFU.TANH R152, R152 ;  /* 0x0000009800987308 */ /* 0x000fe20000002400 */
[----:B------:R-:W-:Y:S02]  /*a9c0*/  IADD3 R4, R32, 0xa9, RZ ;  /* 0x000000a920047810 */ /* 0x000fe40007ffe0ff */
[----:B------:R-:W-:-:S02]  /*a9d0*/  FSEL R130, R130, -INF , !P1 ;  /* 0xff80000082827808 */ /* 0x000fc40004800000 */
[----:B------:R-:W-:Y:S02]  /*a9e0*/  FSEL R219, R45, -INF , !P3 ;  /* 0xff8000002ddb7808 */ /* 0x000fe40005800000 */
[----:B------:R-:W-:Y:S01]  /*a9f0*/  FSEL R220, R49, -INF , !P5 ;  /* 0xff80000031dc7808 */ /* 0x000fe20006800000 */
[----:B------:R-:W-:Y:S01]  /*aa00*/  MUFU.TANH R38, R26 ;  /* 0x0000001a00267308 */ /* 0x000fe20000002400 */
[-C--:B------:R-:W-:Y:S01]  /*aa10*/  ISETP.GE.AND P1, PT, R34, R46.reuse, PT ;  /* 0x0000002e2200720c */ /* 0x080fe20003f26270 */
[----:B------:R-:W-:Y:S01]  /*aa20*/  FMUL.FTZ R16, R16, c[0x0][0x2ec] ;  /* 0x0000bb0010107a20 */ /* 0x000fe20000410000 */
[----:B------:R-:W-:Y:S01]  /*aa30*/  ISETP.GE.AND P3, PT, R5, R46, PT ;  /* 0x0000002e0500720c */ /* 0x000fe20003f66270 */
[----:B------:R-:W-:Y:S01]  /*aa40*/  FMUL.FTZ R17, R17, c[0x0][0x2ec] ;  /* 0x0000bb0011117a20 */ /* 0x000fe20000410000 */
[----:B------:R-:W-:Y:S01]  /*aa50*/  ISETP.GE.AND P5, PT, R4, R47, PT ;  /* 0x0000002f0400720c */ /* 0x000fe20003fa6270 */
[----:B------:R-:W-:Y:S01]  /*aa60*/  FMUL.FTZ R19, R19, c[0x0][0x2ec] ;  /* 0x0000bb0013137a20 */ /* 0x000fe20000410000 */
[----:B------:R-:W-:Y:S01]  /*aa70*/  LOP3.LUT R5, R56, 0xb8, R36, 0xfe, !PT ;  /* 0x000000b838057812 */ /* 0x000fe200078efe24 */
[----:B------:R2:W3:Y:S01]  /*aa80*/  MUFU.TANH R34, R6 ;  /* 0x0000000600227308 */ /* 0x0004e20000002400 */
[----:B------:R-:W-:-:S02]  /*aa90*/  FSEL R123, R123, -INF , !P3 ;  /* 0xff8000007b7b7808 */ /* 0x000fc40005800000 */
[----:B------:R-:W-:Y:S02]  /*aaa0*/  FSEL R122, R122, -INF , !P1 ;  /* 0xff8000007a7a7808 */ /* 0x000fe40004800000 */
[----:B------:R-:W-:Y:S02]  /*aab0*/  FSEL R24, R50, -INF , !P5 ;  /* 0xff80000032187808 */ /* 0x000fe40006800000 */
[C---:B------:R-:W-:Y:S01]  /*aac0*/  ISETP.GE.AND P3, PT, R5.reuse, R47, PT ;  /* 0x0000002f0500720c */ /* 0x040fe20003f66270 */
[----:B------:R-:W-:Y:S01]  /*aad0*/  MUFU.TANH R93, R16 ;  /* 0x00000010005d7308 */ /* 0x000fe20000002400 */
[-C--:B------:R-:W-:Y:S02]  /*aae0*/  ISETP.GE.AND P1, PT, R5, R46.reuse, PT ;  /* 0x0000002e0500720c */ /* 0x080fe40003f26270 */
[----:B------:R-:W-:Y:S02]  /*aaf0*/  ISETP.GE.AND P5, PT, R4, R46, PT ;  /* 0x0000002e0400720c */ /* 0x000fe40003fa6270 */
[----:B------:R-:W-:-:S02]  /*ab00*/  IADD3 R35, R32, 0xb1, RZ ;  /* 0x000000b120237810 */ /* 0x000fc40007ffe0ff */
[----:B------:R-:W-:Y:S01]  /*ab10*/  FSEL R25, R86, -INF , !P2 ;  /* 0xff80000056197808 */ /* 0x000fe20005000000 */
[C---:B--2---:R-:W-:Y:S01]  /*ab20*/  HMMA.16816.F32.BF16 R4, R12.reuse, R28, RZ ;  /* 0x0000001c0c04723c */ /* 0x044fe200000418ff */
[----:B------:R-:W-:Y:S01]  /*ab30*/  LOP3.LUT R37, R56, 0xc0, R36, 0xfe, !PT ;  /* 0x000000c038257812 */ /* 0x000fe200078efe24 */
[----:B------:R-:W2:Y:S01]  /*ab40*/  MUFU.TANH R108, R108 ;  /* 0x0000006c006c7308 */ /* 0x000ea20000002400 */
[-C--:B------:R-:W-:Y:S02]  /*ab50*/  ISETP.GE.AND P2, PT, R35, R47.reuse, PT ;  /* 0x0000002f2300720c */ /* 0x080fe40003f46270 */
[----:B------:R-:W-:Y:S02]  /*ab60*/  FSEL R113, R113, -INF , !P5 ;  /* 0xff80000071717808 */ /* 0x000fe40006800000 */
[----:B------:R-:W-:Y:S01]  /*ab70*/  FSEL R103, R103, -INF , !P4 ;  /* 0xff80000067677808 */ /* 0x000fe20006000000 */
[----:B------:R-:W-:Y:S01]  /*ab80*/  HMMA.16816.F32.BF16 R12, R12, R30, RZ ;  /* 0x0000001e0c0c723c */ /* 0x000fe200000418ff */
[----:B------:R-:W-:Y:S01]  /*ab90*/  IADD3 R29, R32, 0xb9, RZ ;  /* 0x000000b9201d7810 */ /* 0x000fe20007ffe0ff */
[----:B------:R4:W-:Y:S01]  /*aba0*/  MUFU.TANH R50, R17 ;  /* 0x0000001100327308 */ /* 0x0009e20000002400 */
[----:B------:R-:W-:-:S02]  /*abb0*/  ISETP.GE.AND P5, PT, R37, R47, PT ;  /* 0x0000002f2500720c */ /* 0x000fc40003fa6270 */
[-C--:B------:R-:W-:Y:S01]  /*abc0*/  ISETP.GE.AND P4, PT, R37, R46.reuse, PT ;  /* 0x0000002e2500720c */ /* 0x080fe20003f86270 */
[----:B------:R-:W-:Y:S01]  /*abd0*/  FMUL.FTZ R37, R27, c[0x0][0x2ec] ;  /* 0x0000bb001b257a20 */ /* 0x000fe20000410000 */
[----:B------:R-:W-:Y:S02]  /*abe0*/  FSEL R28, R87, -INF , !P2 ;  /* 0xff800000571c7808 */ /* 0x000fe40005000000 */
[----:B------:R-:W-:Y:S02]  /*abf0*/  ISETP.GE.AND P2, PT, R35, R46, PT ;  /* 0x0000002e2300720c */ /* 0x000fe40003f46270 */
[----:B------:R-:W-:Y:S01]  /*ac00*/  LOP3.LUT R27, R56, 0xc8, R36, 0xfe, !PT ;  /* 0x000000c8381b7812 */ /* 0x000fe200078efe24 */
[----:B------:R-:W2:Y:S01]  /*ac10*/  MUFU.TANH R37, R37 ;  /* 0x0000002500257308 */ /* 0x000ea20000002400 */
[----:B------:R-:W-:Y:S02]  /*ac20*/  FSEL R26, R89, -INF , !P3 ;  /* 0xff800000591a7808 */ /* 0x000fe40005800000 */
[-C--:B------:R-:W-:Y:S01]  /*ac30*/  ISETP.GE.AND P3, PT, R29, R47.reuse, PT ;  /* 0x0000002f1d00720c */ /* 0x080fe20003f66270 */
[----:B-1----:R-:W-:Y:S01]  /*ac40*/  HMMA.16816.F32.BF16 R4, R8, R20, R4 ;  /* 0x000000140804723c */ /* 0x002fe20000041804 */
[----:B------:R-:W-:Y:S01]  /*ac50*/  FSEL R101, R101, -INF , !P2 ;  /* 0xff80000065657808 */ /* 0x000fe20005000000 */
[----:B----4-:R-:W-:Y:S01]  /*ac60*/  FMUL.FTZ R17, R18, c[0x0][0x2ec] ;  /* 0x0000bb0012117a20 */ /* 0x010fe20000410000 */
[----:B------:R-:W-:Y:S01]  /*ac70*/  FSEL R98, R98, -INF , !P1 ;  /* 0xff80000062627808 */ /* 0x000fe20004800000 */
[----:B------:R-:W-:Y:S01]  /*ac80*/  MUFU.TANH R35, R19 ;  /* 0x0000001300237308 */ /* 0x000fe20000002400 */
[----:B------:R-:W-:-:S02]  /*ac90*/  ISETP.GE.AND P2, PT, R27, R47, PT ;  /* 0x0000002f1b00720c */ /* 0x000fc40003f46270 */
[-C--:B------:R-:W-:Y:S01]  /*aca0*/  ISETP.GE.AND P1, PT, R27, R46.reuse, PT ;  /* 0x0000002e1b00720c */ /* 0x080fe20003f26270 */
[----:B------:R-:W-:Y:S01]  /*acb0*/  HMMA.16816.F32.BF16 R12, R8, R22, R12 ;  /* 0x00000016080c723c */ /* 0x000fe2000004180c */
[----:B------:R-:W-:Y:S02]  /*acc0*/  IADD3 R21, R32, 0xc1, RZ ;  /* 0x000000c120157810 */ /* 0x000fe40007ffe0ff */
[----:B-----5:R-:W-:Y:S01]  /*acd0*/  FSEL R27, R90, -INF , !P3 ;  /* 0xff8000005a1b7808 */ /* 0x020fe20005800000 */
[----:B------:R-:W1:Y:S01]  /*ace0*/  MUFU.TANH R17, R17 ;  /* 0x0000001100117308 */ /* 0x000e620000002400 */
[----:B------:R-:W-:Y:S02]  /*acf0*/  ISETP.GE.AND P3, PT, R29, R46, PT ;  /* 0x0000002e1d00720c */ /* 0x000fe40003f66270 */
[----:B------:R-:W-:Y:S02]  /*ad00*/  LOP3.LUT R20, R56, 0xd0, R36, 0xfe, !PT ;  /* 0x000000d038147812 */ /* 0x000fe400078efe24 */
[----:B------:R-:W-:-:S02]  /*ad10*/  FSEL R16, R78, -INF , !P5 ;  /* 0xff8000004e107808 */ /* 0x000fc40006800000 */
[-C--:B------:R-:W-:Y:S02]  /*ad20*/  ISETP.GE.AND P5, PT, R21, R47.reuse, PT ;  /* 0x0000002f1500720c */ /* 0x080fe40003fa6270 */
[----:B------:R-:W-:Y:S02]  /*ad30*/  FSEL R95, R95, -INF , !P3 ;  /* 0xff8000005f5f7808 */ /* 0x000fe40005800000 */
[----:B------:R-:W-:Y:S01]  /*ad40*/  FSEL R91, R91, -INF , !P4 ;  /* 0xff8000005b5b7808 */ /* 0x000fe20006000000 */
[----:B------:R-:W-:Y:S01]  /*ad50*/  FMUL.FTZ R4, R4, c[0x0][0x2ec] ;  /* 0x0000bb0004047a20 */ /* 0x000fe20000410000 */
[C---:B------:R-:W-:Y:S01]  /*ad60*/  ISETP.GE.AND P3, PT, R20.reuse, R47, PT ;  /* 0x0000002f1400720c */ /* 0x040fe20003f66270 */
[----:B------:R-:W-:Y:S01]  /*ad70*/  FMUL.FTZ R5, R5, c[0x0][0x2ec] ;  /* 0x0000bb0005057a20 */ /* 0x000fe20000410000 */
[-C--:B------:R-:W-:Y:S01]  /*ad80*/  ISETP.GE.AND P4, PT, R20, R46.reuse, PT ;  /* 0x0000002e1400720c */ /* 0x080fe20003f86270 */
[----:B------:R4:W5:Y:S01]  /*ad90*/  MUFU.TANH R49, R4 ;  /* 0x0000000400317308 */ /* 0x0009620000002400 */
[----:B------:R-:W-:Y:S01]  /*ada0*/  FSEL R20, R79, -INF , !P5 ;  /* 0xff8000004f147808 */ /* 0x000fe20006800000 */
[----:B------:R-:W-:Y:S01]  /*adb0*/  FMUL.FTZ R6, R6, c[0x0][0x2ec] ;  /* 0x0000bb0006067a20 */ /* 0x000fe20000410000 */
[----:B------:R-:W-:Y:S01]  /*adc0*/  ISETP.GE.AND P5, PT, R21, R46, PT ;  /* 0x0000002e1500720c */ /* 0x000fe20003fa6270 */
[----:B------:R-:W-:Y:S01]  /*add0*/  FMUL.FTZ R12, R12, c[0x0][0x2ec] ;  /* 0x0000bb000c0c7a20 */ /* 0x000fe20000410000 */
[----:B------:R-:W-:Y:S01]  /*ade0*/  IADD3 R21, R32, 0xc9, RZ ;  /* 0x000000c920157810 */ /* 0x000fe20007ffe0ff */
[----:B------:R-:W-:Y:S01]  /*adf0*/  FMUL.FTZ R14, R14, c[0x0][0x2ec] ;  /* 0x0000bb000e0e7a20 */ /* 0x000fe20000410000 */
[----:B------:R-:W-:Y:S01]  /*ae00*/  IADD3 R8, R32, 0xd1, RZ ;  /* 0x000000d120087810 */ /* 0x000fe20007ffe0ff */
[----:B------:R-:W1:Y:S01]  /*ae10*/  MUFU.TANH R5, R5 ;  /* 0x0000000500057308 */ /* 0x000e620000002400 */
[----:B------:R-:W-:-:S02]  /*ae20*/  FSEL R203, R203, -INF , !P2 ;  /* 0xff800000cbcb7808 */ /* 0x000fc40005000000 */
[----:B------:R-:W-:Y:S02]  /*ae30*/  FSEL R201, R201, -INF , !P3 ;  /* 0xff800000c9c97808 */ /* 0x000fe40005800000 */
[-C--:B------:R-:W-:Y:S02]  /*ae40*/  ISETP.GE.AND P2, PT, R21, R47.reuse, PT ;  /* 0x0000002f1500720c */ /* 0x080fe40003f46270 */
[----:B------:R-:W-:Y:S02]  /*ae50*/  ISETP.GE.AND P3, PT, R8, R47, PT ;  /* 0x0000002f0800720c */ /* 0x000fe40003f66270 */
[----:B------:R-:W-:Y:S02]  /*ae60*/  LOP3.LUT R29, R56, 0xd8, R36, 0xfe, !PT ;  /* 0x000000d8381d7812 */ /* 0x000fe400078efe24 */
[----:B------:R-:W-:Y:S02]  /*ae70*/  FSEL R44, R40, -INF , !P1 ;  /* 0xff800000282c7808 */ /* 0x000fe40004800000 */
[----:B------:R-:W-:-:S02]  /*ae80*/  FSEL R202, R202, -INF , !P2 ;  /* 0xff800000caca7808 */ /* 0x000fc40005000000 */
[----:B------:R-:W-:Y:S02]  /*ae90*/  FSEL R196, R196, -INF , !P3 ;  /* 0xff800000c4c47808 */ /* 0x000fe40005800000 */
[-C--:B------:R-:W-:Y:S02]  /*aea0*/  ISETP.GE.AND P1, PT, R29, R46.reuse, PT ;  /* 0x0000002e1d00720c */ /* 0x080fe40003f26270 */
[-C--:B------:R-:W-:Y:S02]  /*aeb0*/  ISETP.GE.AND P2, PT, R21, R46.reuse, PT ;  /* 0x0000002e1500720c */ /* 0x080fe40003f46270 */
[----:B------:R-:W-:Y:S02]  /*aec0*/  ISETP.GE.AND P3, PT, R8, R46, PT ;  /* 0x0000002e0800720c */ /* 0x000fe40003f66270 */
[C-C-:B------:R-:W-:Y:S02]  /*aed0*/  LOP3.LUT R9, R56.reuse, 0xe0, R36.reuse, 0xfe, !PT ;  /* 0x000000e038097812 */ /* 0x140fe400078efe24 */
[----:B----4-:R-:W-:-:S02]  /*aee0*/  LOP3.LUT R4, R56, 0xe8, R36, 0xfe, !PT ;  /* 0x000000e838047812 */ /* 0x010fc400078efe24 */
[----:B------:R-:W-:Y:S01]  /*aef0*/  FSEL R43, R33, -INF , !P2 ;  /* 0xff800000212b7808 */ /* 0x000fe20005000000 */
[----:B------:R-:W-:Y:S01]  /*af00*/  FMUL.FTZ R33, R7, c[0x0][0x2ec] ;  /* 0x0000bb0007217a20 */ /* 0x000fe20000410000 */
[----:B------:R-:W-:Y:S01]  /*af10*/  FSEL R41, R41, -INF , !P3 ;  /* 0xff80000029297808 */ /* 0x000fe20005800000 */
[----:B------:R-:W-:Y:S01]  /*af20*/  FMUL.FTZ R7, R15, c[0x0][0x2ec] ;  /* 0x0000bb000f077a20 */ /* 0x000fe20000410000 */
[----:B---3--:R-:W-:Y:S02]  /*af30*/  FSEL R40, R34, -INF , !P1 ;  /* 0xff80000022287808 */ /* 0x008fe40004800000 */
[-C--:B------:R-:W-:Y:S01]  /*af40*/  ISETP.GE.AND P2, PT, R9, R47.reuse, PT ;  /* 0x0000002f0900720c */ /* 0x080fe20003f46270 */
[----:B------:R-:W-:Y:S01]  /*af50*/  MUFU.TANH R34, R6 ;  /* 0x0000000600227308 */ /* 0x000fe20000002400 */
[C---:B------:R-:W-:Y:S02]  /*af60*/  ISETP.GE.AND P3, PT, R4.reuse, R47, PT ;  /* 0x0000002f0400720c */ /* 0x040fe40003f66270 */
[----:B------:R-:W-:-:S02]  /*af70*/  ISETP.GE.AND P1, PT, R4, R46, PT ;  /* 0x0000002e0400720c */ /* 0x000fc40003f26270 */
[----:B------:R-:W-:Y:S02]  /*af80*/  IADD3 R4, R32, 0xe1, RZ ;  /* 0x000000e120047810 */ /* 0x000fe40007ffe0ff */
[----:B------:R-:W-:Y:S01]  /*af90*/  FSEL R45, R80, -INF , !P5 ;  /* 0xff800000502d7808 */ /* 0x000fe20006800000 */
[----:B------:R-:W-:Y:S01]  /*afa0*/  MUFU.TANH R33, R33 ;  /* 0x0000002100217308 */ /* 0x000fe20000002400 */
[-C--:B------:R-:W-:Y:S02]  /*afb0*/  ISETP.GE.AND P5, PT, R29, R47.reuse, PT ;  /* 0x0000002f1d00720c */ /* 0x080fe40003fa6270 */
[----:B------:R-:W-:Y:S02]  /*afc0*/  FSEL R152, R152, -INF , !P2 ;  /* 0xff80000098987808 */ /* 0x000fe40005000000 */
[----:B------:R-:W-:Y:S01]  /*afd0*/  IADD3 R8, R32, 0xd9, RZ ;  /* 0x000000d920087810 */ /* 0x000fe20007ffe0ff */
[----:B------:R-:W-:Y:S01]  /*afe0*/  BAR.SYNC.DEFER_BLOCKING 0x0 ;  /* 0x0000000000007b1d */ /* 0x000fe20000010000 */
[----:B------:R-:W-:-:S02]  /*aff0*/  ISETP.GE.AND P2, PT, R4, R47, PT ;  /* 0x0000002f0400720c */ /* 0x000fc40003f46270 */
[----:B------:R-:W-:Y:S02]  /*b000*/  FSEL R190, R190, -INF , !P5 ;  /* 0xff800000bebe7808 */ /* 0x000fe40006800000 */
[----:B------:R-:W-:Y:S01]  /*b010*/  ISETP.GE.AND P5, PT, R8, R47, PT ;  /* 0x0000002f0800720c */ /* 0x000fe20003fa6270 */
[----:B------:R-:W-:Y:S01]  /*b020*/  MUFU.TANH R7, R7 ;  /* 0x0000000700077308 */ /* 0x000fe20000002400 */
[----:B--2---:R-:W-:Y:S02]  /*b030*/  FSEL R108, R108, -INF , !P2 ;  /* 0xff8000006c6c7808 */ /* 0x004fe40005000000 */
[----:B------:R-:W-:Y:S02]  /*b040*/  ISETP.GE.AND P2, PT, R4, R46, PT ;  /* 0x0000002e0400720c */ /* 0x000fe40003f46270 */
[----:B------:R-:W-:Y:S02]  /*b050*/  IADD3 R4, R32, 0xe9, RZ ;  /* 0x000000e920047810 */ /* 0x000fe40007ffe0ff */
[----:B------:R-:W-:-:S02]  /*b060*/  FSEL R42, R42, -INF , !P4 ;  /* 0xff8000002a2a7808 */ /* 0x000fc40006000000 */
[----:B------:R-:W-:Y:S02]  /*b070*/  FSEL R157, R157, -INF , !P5 ;  /* 0xff8000009d9d7808 */ /* 0x000fe40006800000 */
[-C--:B------:R-:W-:Y:S01]  /*b080*/  ISETP.GE.AND P4, PT, R9, R46.reuse, PT ;  /* 0x0000002e0900720c */ /* 0x080fe20003f86270 */
[----:B------:R-:W-:Y:S01]  /*b090*/  FMUL.FTZ R9, R13, c[0x0][0x2ec] ;  /* 0x0000bb000d097a20 */ /* 0x000fe20000410000 */
[----:B------:R-:W-:Y:S02]  /*b0a0*/  ISETP.GE.AND P5, PT, R8, R46, PT ;  /* 0x0000002e0800720c */ /* 0x000fe40003fa6270 */
[----:B------:R-:W-:Y:S01]  /*b0b0*/  FSEL R37, R37, -INF , !P2 ;  /* 0xff80000025257808 */ /* 0x000fe20005000000 */
[----:B------:R2:W3:Y:S01]  /*b0c0*/  MUFU.TANH R8, R12 ;  /* 0x0000000c00087308 */ /* 0x0004e20000002400 */
[----:B------:R-:W-:Y:S02]  /*b0d0*/  LOP3.LUT R10, R56, 0xf0, R36, 0xfe, !PT ;  /* 0x000000f0380a7812 */ /* 0x000fe400078efe24 */
[----:B------:R-:W-:-:S02]  /*b0e0*/  ISETP.GE.AND P2, PT, R4, R47, PT ;  /* 0x0000002f0400720c */ /* 0x000fc40003f46270 */
[----:B------:R-:W-:Y:S02]  /*b0f0*/  FSEL R39, R39, -INF , !P5 ;  /* 0xff80000027277808 */ /* 0x000fe40006800000 */
[----:B------:R-:W-:Y:S01]  /*b100*/  FSEL R38, R38, -INF , !P4 ;  /* 0xff80000026267808 */ /* 0x000fe20006000000 */
[----:B------:R-:W4:Y:S01]  /*b110*/  MUFU.TANH R9, R9 ;  /* 0x0000000900097308 */ /* 0x000f220000002400 */
[----:B------:R-:W-:Y:S02]  /*b120*/  LOP3.LUT R11, R56, 0xf8, R36, 0xfe, !PT ;  /* 0x000000f8380b7812 */ /* 0x000fe400078efe24 */
[C---:B------:R-:W-:Y:S02]  /*b130*/  ISETP.GE.AND P5, PT, R10.reuse, R47, PT ;  /* 0x0000002f0a00720c */ /* 0x040fe40003fa6270 */
[----:B------:R-:W-:Y:S02]  /*b140*/  ISETP.GE.AND P4, PT, R10, R46, PT ;  /* 0x0000002e0a00720c */ /* 0x000fe40003f86270 */
[----:B-1----:R-:W-:-:S02]  /*b150*/  FSEL R36, R17, -INF , !P1 ;  /* 0xff80000011247808 */ /* 0x002fc40004800000 */
[----:B------:R-:W-:Y:S02]  /*b160*/  FSEL R50, R50, -INF , !P2 ;  /* 0xff80000032327808 */ /* 0x000fe40005000000 */
[C---:B------:R-:W-:Y:S02]  /*b170*/  ISETP.GE.AND P1, PT, R32.reuse, R47, PT ;  /* 0x0000002f2000720c */ /* 0x040fe40003f26270 */
[C---:B------:R-:W-:Y:S02]  /*b180*/  ISETP.GE.AND P2, PT, R32.reuse, R46, PT ;  /* 0x0000002e2000720c */ /* 0x040fe40003f46270 */
[C---:B------:R-:W-:Y:S02]  /*b190*/  IADD3 R10, R32.reuse, 0xf9, RZ ;  /* 0x000000f9200a7810 */ /* 0x040fe40007ffe0ff */
[----:B--2---:R-:W-:Y:S02]  /*b1a0*/  IADD3 R12, R32, 0xf1, RZ ;  /* 0x000000f1200c7810 */ /* 0x004fe40007ffe0ff */
[----:B------:R-:W1:Y:S01]  /*b1b0*/  MUFU.TANH R32, R14 ;  /* 0x0000000e00207308 */ /* 0x000e620000002400 */
[----:B------:R-:W-:-:S02]  /*b1c0*/  FSEL R93, R93, -INF , !P3 ;  /* 0xff8000005d5d7808 */ /* 0x000fc40005800000 */
[----:B------:R-:W-:Y:S02]  /*b1d0*/  ISETP.GE.AND P3, PT, R4, R46, PT ;  /* 0x0000002e0400720c */ /* 0x000fe40003f66270 */
[----:B------:R-:W-:Y:S02]  /*b1e0*/  FSEL R6, R48, -INF , !P1 ;  /* 0xff80000030067808 */ /* 0x000fe40004800000 */
[----:B------:R-:W-:Y:S02]  /*b1f0*/  FSEL R35, R35, -INF , !P3 ;  /* 0xff80000023237808 */ /* 0x000fe40005800000 */
[-C--:B------:R-:W-:Y:S02]  /*b200*/  ISETP.GE.AND P3, PT, R11, R47.reuse, PT ;  /* 0x0000002f0b00720c */ /* 0x080fe40003f66270 */
[----:B------:R-:W-:Y:S02]  /*b210*/  ISETP.GE.AND P1, PT, R12, R47, PT ;  /* 0x0000002f0c00720c */ /* 0x000fe40003f26270 */
[----:B-----5:R-:W-:-:S02]  /*b220*/  FSEL R49, R49, -INF , !P5 ;  /* 0xff80000031317808 */ /* 0x020fc40006800000 */
[----:B------:R-:W-:Y:S02]  /*b230*/  ISETP.GE.AND P5, PT, R10, R47, PT ;  /* 0x0000002f0a00720c */ /* 0x000fe40003fa6270 */
[----:B------:R-:W-:Y:S02]  /*b240*/  FSEL R4, R3, -INF , !P2 ;  /* 0xff80000003047808 */ /* 0x000fe40005000000 */
[----:B------:R-:W-:Y:S02]  /*b250*/  FSEL R48, R5, -INF , !P1 ;  /* 0xff80000005307808 */ /* 0x000fe40004800000 */
[----:B---3--:R-:W-:Y:S02]  /*b260*/  FSEL R47, R8, -INF , !P3 ;  /* 0xff800000082f7808 */ /* 0x008fe40005800000 */
[-C--:B------:R-:W-:Y:S02]  /*b270*/  ISETP.GE.AND P2, PT, R11, R46.reuse, PT ;  /* 0x0000002e0b00720c */ /* 0x080fe40003f46270 */
[----:B------:R-:W-:-:S02]  /*b280*/  ISETP.GE.AND P1, PT, R10, R46, PT ;  /* 0x0000002e0a00720c */ /* 0x000fc40003f26270 */
[----:B------:R-:W-:Y:S02]  /*b290*/  ISETP.GE.AND P3, PT, R12, R46, PT ;  /* 0x0000002e0c00720c */ /* 0x000fe40003f66270 */
[----:B----4-:R-:W-:Y:S02]  /*b2a0*/  FSEL R46, R9, -INF , !P5 ;  /* 0xff800000092e7808 */ /* 0x010fe40006800000 */
[----:B------:R-:W-:Y:S02]  /*b2b0*/  FSEL R34, R34, -INF , !P4 ;  /* 0xff80000022227808 */ /* 0x000fe40006000000 */
[----:B------:R-:W-:Y:S02]  /*b2c0*/  FSEL R33, R33, -INF , !P3 ;  /* 0xff80000021217808 */ /* 0x000fe40005800000 */
[----:B-1----:R-:W-:Y:S02]  /*b2d0*/  FSEL R32, R32, -INF , !P2 ;  /* 0xff80000020207808 */ /* 0x002fe40005000000 */
        /* <DEDUP_REMOVED lines=32> */
[----:B------:R-:W-:Y:S02]  /*b4e0*/  ISETP.NE.AND P1, PT, RZ, c[0x0][0x2d0], PT ;  /* 0x0000b400ff007a0c */ /* 0x000fe40003f25270 */
[----:B------:R-:W-:-:S07]  /*b4f0*/  LOP3.LUT R8, RZ, c[0x0][0x2d0], RZ, 0x33, !PT ;  /* 0x0000b400ff087a12 */ /* 0x000fce00078e33ff */
        /* <DEDUP_REMOVED lines=27> */
.L_x_1584:
[----:B------:R-:W-:-:S04]  /*b6b0*/  LEA R5, -R51, RZ, 0x8 ;  /* 0x000000ff33057211 */ /* 0x000fc800078e41ff */
[----:B------:R-:W-:Y:S02]  /*b6c0*/  SHF.R.S32.HI R7, RZ, 0x1f, R5 ;  /* 0x0000001fff077819 */ /* 0x000fe40000011405 */
.L_x_1585:
[----:B------:R-:W-:Y:S01]  /*b6d0*/  IADD3 R54, P0, R54, R5, RZ ;  /* 0x0000000536367210 */ /* 0x000fe20007f1e0ff */
[C---:B------:R-:W-:Y:S01]  /*b6e0*/  IMAD.SHL.U32 R5, R51.reuse, 0x40, RZ ;  /* 0x0000004033057824 */ /* 0x040fe200078e00ff */
[----:B------:R-:W-:Y:S02]  /*b6f0*/  SHF.L.U64.HI R51, R51, R55, c[0x0][0x19c] ;  /* 0x0000670033337619 */ /* 0x000fe40000010237 */
[----:B------:R-:W-:Y:S01]  /*b700*/  LEA R180, P1, R54, c[0x0][0x168], 0x1 ;  /* 0x00005a0036b47a11 */ /* 0x000fe200078208ff */
[----:B------:R-:W-:-:S03]  /*b710*/  IMAD.X R7, R53, 0x1, R7, P0 ;  /* 0x0000000135077824 */ /* 0x000fc600000e0607 */
[-C--:B------:R-:W-:Y:S01]  /*b720*/  IADD3 R8, P0, R180, R5.reuse, RZ ;  /* 0x00000005b4087210 */ /* 0x080fe20007f1e0ff */
[----:B------:R-:W-:Y:S01]  /*b730*/  IMAD.MOV.U32 R10, RZ, RZ, R180 ;  /* 0x000000ffff0a7224 */ /* 0x000fe200078e00b4 */
[----:B------:R-:W-:Y:S02]  /*b740*/  LEA.HI.X R181, R54, c[0x0][0x16c], R7, 0x1, P1 ;  /* 0x00005b0036b57a11 */ /* 0x000fe400008f0c07 */
[----:B------:R-:W-:-:S03]  /*b750*/  IADD3 R18, P1, R8, R5, RZ ;  /* 0x0000000508127210 */ /* 0x000fc60007f3e0ff */
[----:B------:R-:W-:Y:S01]  /*b760*/  IMAD.X R9, R181, 0x1, R51, P0 ;  /* 0x00000001b5097824 */ /* 0x000fe200000e0633 */
[-C--:B------:R-:W-:Y:S01]  /*b770*/  IADD3 R14, P0, R18, R5.reuse, RZ ;  /* 0x00000005120e7210 */ /* 0x080fe20007f1e0ff */
[----:B------:R-:W-:Y:S02]  /*b780*/  IMAD.MOV.U32 R11, RZ, RZ, R181 ;  /* 0x000000ffff0b7224 */ /* 0x000fe400078e00b5 */
[--C-:B------:R-:W-:Y:S01]  /*b790*/  IMAD.X R19, R9, 0x1, R51.reuse, P1 ;  /* 0x0000000109137824 */ /* 0x100fe200008e0633 */
[----:B------:R-:W-:Y:S02]  /*b7a0*/  IADD3 R12, P1, R14, R5, RZ ;  /* 0x000000050e0c7210 */ /* 0x000fe40007f3e0ff */
[----:B------:R-:W-:Y:S01]  /*b7b0*/  @!PT LDS RZ, [RZ] ;  /* 0x00000000fffff984 */ /* 0x000fe20000000800 */
[----:B------:R-:W-:Y:S01]  /*b7c0*/  @!PT LDS RZ, [RZ] ;  /* 0x00000000fffff984 */ /* 0x000fe20000000800 */
[----:B------:R-:W-:Y:S01]  /*b7d0*/  @!PT LDS RZ, [RZ] ;  /* 0x00000000fffff984 */ /* 0x000fe20000000800 */
[----:B------:R1:W-:Y:S01]  /*b7e0*/  LDGSTS.E.BYPASS.LTC128B.128 [R174+0x1000], [R10.64] ;  /* 0x010000000aae7fae */ /* 0x0003e2000b901d4c */
[----:B------:R-:W-:-:S03]  /*b7f0*/  IMAD.X R15, R19, 0x1, R51, P0 ;  /* 0x00000001130f7824 */ /* 0x000fc600000e0633 */
[----:B------:R2:W-:Y:S01]  /*b800*/  LDGSTS.E.BYPASS.LTC128B.128 [R174+0x1800], [R8.64] ;  /* 0x0180000008ae7fae */ /* 0x0005e2000b901d4c */
[----:B------:R-:W-:-:S03]  /*b810*/  IMAD.X R13, R15, 0x1, R51, P1 ;  /* 0x000000010f0d7824 */ /* 0x000fc600008e0633 */
[----:B------:R3:W-:Y:S04]  /*b820*/  LDGSTS.E.BYPASS.LTC128B.128 [R174+0x2000], [R18.64] ;  /* 0x0200000012ae7fae */ /* 0x0007e8000b901d4c */
        /* <DEDUP_REMOVED lines=9> */
[----:B------:R4:W-:Y:S04]  /*b8c0*/  LDGSTS.E.BYPASS.LTC128B.128 [R174+0x4000], [R8.64] ;  /* 0x0400000008ae7fae */ /* 0x0009e8000b901d4c */
[----:B------:R4:W-:Y:S04]  /*b8d0*/  LDGSTS.E.BYPASS.LTC128B.128 [R174+0x4800], [R18.64] ;  /* 0x0480000012ae7fae */ /* 0x0009e8000b901d4c */
[----:B------:R-:W0:Y:S02]  /*b8e0*/  LDGDEPBAR ;  /* 0x00000000000079af */ /* 0x000e240000000000 */
.L_x_1583:
        /* <DEDUP_REMOVED lines=82> */
[----:B----4-:R-:W-:Y:S01]  /*be10*/  LDSM.16.MT88.4 R16, [R151+0x5000] ;  /* 0x005000009710783b */ /* 0x010fe20000004200 */
        /* <DEDUP_REMOVED lines=29> */
[----:B------:R-:W-:Y:S01]  /*bff0*/  LDSM.16.MT88.4 R24, [R150+0x5400] ;  /* 0x005400009618783b */ /* 0x000fe20000004200 */
[----:B------:R-:W-:-:S02]  /*c000*/  FFMA.FTZ R55, R28, c[0x0][0x23c], -R87 ;  /* 0x00008f001c377a23 */ /* 0x000fc40000010857 */
        /* <DEDUP_REMOVED lines=128> */
[--C-:B------:R-:W-:Y:S01]  /*c810*/  FFMA.FTZ R114, R4, c[0x0][0x23c], -R51.reuse ;  /* 0x00008f0004727a23 */ /* 0x100fe20000010833 */
[----:B------:R-:W-:Y:S01]  /*c820*/  FSEL R4, R89, RZ, P1 ;  /* 0x000000ff59047208 */ /* 0x000fe20000800000 */
[--C-:B------:R-:W-:Y:S01]  /*c830*/  FFMA.FTZ R111, R109, c[0x0][0x23c], -R51.reuse ;  /* 0x00008f006d6f7a23 */ /* 0x100fe20000010833 */
[----:B------:R-:W-:Y:S01]  /*c840*/  MUFU.EX2 R62, R62 ;  /* 0x0000003e003e7308 */ /* 0x000fe20000000800 */
[--C-:B------:R-:W-:Y:S02]  /*c850*/  FFMA.FTZ R109, R106, c[0x0][0x23c], -R51.reuse ;  /* 0x00008f006a6d7a23 */ /* 0x100fe40000010833 */
[----:B------:R-:W-:Y:S01]  /*c860*/  FADD.FTZ R2, R2, -R4 ;  /* 0x8000000402027221 */ /* 0x000fe20000010000 */
[----:B------:R-:W-:Y:S01]  /*c870*/  FSEL R4, R88, RZ, P0 ;  /* 0x000000ff58047208 */ /* 0x000fe20000000000 */
[----:B------:R-:W-:Y:S02]  /*c880*/  FFMA.FTZ R106, R118, c[0x0][0x23c], -R51 ;  /* 0x00008f00766a7a23 */ /* 0x000fe40000010833 */
[----:B------:R-:W-:Y:S01]  /*c890*/  FMUL.FTZ R2, R2, c[0x0][0x23c] ;  /* 0x00008f0002027a20 */ /* 0x000fe20000410000 */
[----:B------:R-:W-:Y:S01]  /*c8a0*/  MUFU.EX2 R114, R114 ;  /* 0x0000007200727308 */ /* 0x000fe20000000800 */
[----:B------:R-:W-:-:S02]  /*c8b0*/  FADD.FTZ R4, R0, -R4 ;  /* 0x8000000400047221 */ /* 0x000fc40000010000 */
[----:B------:R-:W-:Y:S02]  /*c8c0*/  FFMA.FTZ R0, R20, c[0x0][0x23c], -R87 ;  /* 0x00008f0014007a23 */ /* 0x000fe40000010857 */
[----:B------:R-:W-:Y:S01]  /*c8d0*/  FMUL.FTZ R4, R4, c[0x0][0x23c] ;  /* 0x00008f0004047a20 */ /* 0x000fe20000410000 */
[----:B------:R-:W-:Y:S01]  /*c8e0*/  LDSM.16.MT88.4 R20, [R151+0x5400] ;  /* 0x005400009714783b */ /* 0x000fe20000004200 */
[--C-:B------:R-:W-:Y:S01]  /*c8f0*/  FFMA.FTZ R107, R107, c[0x0][0x23c], -R51.reuse ;  /* 0x00008f006b6b7a23 */ /* 0x100fe20000010833 */
[----:B------:R-:W1:Y:S01]  /*c900*/  MUFU.EX2 R111, R111 ;  /* 0x0000006f006f7308 */ /* 0x000e620000000800 */
[--C-:B------:R-:W-:Y:S02]  /*c910*/  FFMA.FTZ R117, R117, c[0x0][0x23c], -R51.reuse ;  /* 0x00008f0075757a23 */ /* 0x100fe40000010833 */
[--C-:B------:R-:W-:Y:S02]  /*c920*/  FFMA.FTZ R120, R120, c[0x0][0x23c], -R51.reuse ;  /* 0x00008f0078787a23 */ /* 0x100fe40000010833 */
[----:B------:R-:W-:-:S02]  /*c930*/  FFMA.FTZ R128, R128, c[0x0][0x23c], -R51 ;  /* 0x00008f0080807a23 */ /* 0x000fc40000010833 */
[--C-:B------:R-:W-:Y:S01]  /*c940*/  FFMA.FTZ R125, R125, c[0x0][0x23c], -R51.reuse ;  /* 0x00008f007d7d7a23 */ /* 0x100fe20000010833 */
[----:B------:R2:W3:Y:S01]  /*c950*/  MUFU.EX2 R118, R4 ;  /* 0x0000000400767308 */ /* 0x0004e20000000800 */
[--C-:B------:R-:W-:Y:S02]  /*c960*/  FFMA.FTZ R158, R158, c[0x0][0x23c], -R51.reuse ;  /* 0x00008f009e9e7a23 */ /* 0x100fe40000010833 */
[--C-:B------:R-:W-:Y:S02]  /*c970*/  FFMA.FTZ R183, R183, c[0x0][0x23c], -R51.reuse ;  /* 0x00008f00b7b77a23 */ /* 0x100fe40000010833 */
[--C-:B------:R-:W-:Y:S02]  /*c980*/  FFMA.FTZ R162, R162, c[0x0][0x23c], -R51.reuse ;  /* 0x00008f00a2a27a23 */ /* 0x100fe40000010833 */
[--C-:B------:R-:W-:Y:S01]  /*c990*/  FFMA.FTZ R163, R163, c[0x0][0x23c], -R51.reuse ;  /* 0x00008f00a3a37a23 */ /* 0x100fe20000010833 */
[----:B------:R-:W-:Y:S01]  /*c9a0*/  MUFU.EX2 R109, R109 ;  /* 0x0000006d006d7308 */ /* 0x000fe20000000800 */
[----:B-1----:R-:W-:Y:S01]  /*c9b0*/  F2FP.BF16.PACK_AB R9, R111, R114 ;  /* 0x000000726f09723e */ /* 0x002fe200000010ff */
[----:B------:R-:W-:-:S02]  /*c9c0*/  FFMA.FTZ R189, R189, c[0x0][0x23c], -R51 ;  /* 0x00008f00bdbd7a23 */ /* 0x000fc40000010833 */
[--C-:B------:R-:W-:Y:S02]  /*c9d0*/  FFMA.FTZ R186, R186, c[0x0][0x23c], -R51.reuse ;  /* 0x00008f00baba7a23 */ /* 0x100fe40000010833 */
[----:B------:R-:W-:Y:S01]  /*c9e0*/  FFMA.FTZ R171, R171, c[0x0][0x23c], -R51 ;  /* 0x00008f00abab7a23 */ /* 0x000fe20000010833 */
[----:B--2---:R-:W1:Y:S01]  /*c9f0*/  LDSM.16.MT88.4 R4, [R150+0x5000] ;  /* 0x005000009604783b */ /* 0x004e620000004200 */
[----:B------:R-:W2:Y:S01]  /*ca00*/  MUFU.EX2 R106, R106 ;  /* 0x0000006a006a7308 */ /* 0x000ea20000000800 */
[-C--:B---3--:R-:W-:Y:S02]  /*ca10*/  FMUL.FTZ R14, R146, R118.reuse ;  /* 0x00000076920e7220 */ /* 0x088fe40000410000 */
[-C--:B------:R-:W-:Y:S02]  /*ca20*/  FMUL.FTZ R15, R147, R118.reuse ;  /* 0x00000076930f7220 */ /* 0x080fe40000410000 */
[-C--:B------:R-:W-:Y:S02]  /*ca30*/  FMUL.FTZ R142, R142, R118.reuse ;  /* 0x000000768e8e7220 */ /* 0x080fe40000410000 */
[-C--:B------:R-:W-:Y:S01]  /*ca40*/  FMUL.FTZ R143, R143, R118.reuse ;  /* 0x000000768f8f7220 */ /* 0x080fe20000410000 */
[----:B------:R-:W3:Y:S01]  /*ca50*/  MUFU.EX2 R119, R2 ;  /* 0x0000000200777308 */ /* 0x000ee20000000800 */
[----:B------:R-:W-:-:S02]  /*ca60*/  FMUL.FTZ R138, R138, R118 ;  /* 0x000000768a8a7220 */ /* 0x000fc40000410000 */
[-C--:B------:R-:W-:Y:S02]  /*ca70*/  FMUL.FTZ R139, R139, R118.reuse ;  /* 0x000000768b8b7220 */ /* 0x080fe40000410000 */
[-C--:B------:R-:W-:Y:S02]  /*ca80*/  FMUL.FTZ R134, R134, R118.reuse ;  /* 0x0000007686867220 */ /* 0x080fe40000410000 */
[----:B------:R-:W-:Y:S01]  /*ca90*/  FMUL.FTZ R135, R135, R118 ;  /* 0x0000007687877220 */ /* 0x000fe20000410000 */
[----:B--2---:R-:W-:Y:S01]  /*caa0*/  F2FP.BF16.PACK_AB R11, R106, R109 ;  /* 0x0000006d6a0b723e */ /* 0x004fe200000010ff */
[----:B------:R-:W-:Y:S01]  /*cab0*/  MUFU.EX2 R107, R107 ;  /* 0x0000006b006b7308 */ /* 0x000fe20000000800 */
[--C-:B------:R-:W-:Y:S02]  /*cac0*/  FFMA.FTZ R146, R191, c[0x0][0x23c], -R51.reuse ;  /* 0x00008f00bf927a23 */ /* 0x100fe40000010833 */
[--C-:B------:R-:W-:Y:S02]  /*cad0*/  FFMA.FTZ R147, R159, c[0x0][0x23c], -R51.reuse ;  /* 0x00008f009f937a23 */ /* 0x100fe40000010833 */
[----:B------:R-:W-:-:S02]  /*cae0*/  FFMA.FTZ R161, R161, c[0x0][0x23c], -R51 ;  /* 0x00008f00a1a17a23 */ /* 0x000fc40000010833 */
[-C--:B---3--:R-:W-:Y:S01]  /*caf0*/  FMUL.FTZ R12, R144, R119.reuse ;  /* 0x00000077900c7220 */ /* 0x088fe20000410000 */
[----:B------:R-:W-:Y:S01]  /*cb00*/  MUFU.EX2 R117, R117 ;  /* 0x0000007500757308 */ /* 0x000fe20000000800 */
[-C--:B------:R-:W-:Y:S02]  /*cb10*/  FMUL.FTZ R13, R145, R119.reuse ;  /* 0x00000077910d7220 */ /* 0x080fe40000410000 */
[-C--:B------:R-:W-:Y:S02]  /*cb20*/  FMUL.FTZ R140, R140, R119.reuse ;  /* 0x000000778c8c7220 */ /* 0x080fe40000410000 */
[-C--:B------:R-:W-:Y:S02]  /*cb30*/  FMUL.FTZ R141, R141, R119.reuse ;  /* 0x000000778d8d7220 */ /* 0x080fe40000410000 */
[----:B------:R-:W-:Y:S01]  /*cb40*/  FFMA.FTZ R2, R129, c[0x0][0x23c], -R51 ;  /* 0x00008f0081027a23 */ /* 0x000fe20000010833 */
[----:B------:R-:W-:Y:S01]  /*cb50*/  HMMA.16816.F32.BF16 R12, R8, R16, R12 ;  /* 0x00000010080c723c */ /* 0x000fe2000004180c */
[----:B------:R-:W2:Y:S01]  /*cb60*/  MUFU.EX2 R120, R120 ;  /* 0x0000007800787308 */ /* 0x000ea20000000800 */
[----:B------:R-:W-:-:S02]  /*cb70*/  FMUL.FTZ R136, R136, R119 ;  /* 0x0000007788887220 */ /* 0x000fc40000410000 */
[-C--:B------:R-:W-:Y:S02]  /*cb80*/  FMUL.FTZ R137, R137, R119.reuse ;  /* 0x0000007789897220 */ /* 0x080fe40000410000 */
[-C--:B------:R-:W-:Y:S02]  /*cb90*/  FMUL.FTZ R132, R132, R119.reuse ;  /* 0x0000007784847220 */ /* 0x080fe40000410000 */
[----:B------:R-:W-:Y:S01]  /*cba0*/  HMMA.16816.F32.BF16 R16, R8, R18, R140 ;  /* 0x000000120810723c */ /* 0x000fe2000004188c */
[----:B------:R-:W3:Y:S01]  /*cbb0*/  MUFU.EX2 R2, R2 ;  /* 0x0000000200027308 */ /* 0x000ee20000000800 */
[----:B------:R-:W-:Y:S02]  /*cbc0*/  FMUL.FTZ R133, R133, R119 ;  /* 0x0000007785857220 */ /* 0x000fe40000410000 */
[--C-:B------:R-:W-:Y:S02]  /*cbd0*/  FFMA.FTZ R129, R127, c[0x0][0x23c], -R51.reuse ;  /* 0x00008f007f817a23 */ /* 0x100fe40000010833 */
[----:B------:R-:W-:-:S02]  /*cbe0*/  FFMA.FTZ R127, R121, c[0x0][0x23c], -R51 ;  /* 0x00008f00797f7a23 */ /* 0x000fc40000010833 */
[C---:B-1----:R-:W-:Y:S01]  /*cbf0*/  HMMA.16816.F32.BF16 R136, R8.reuse, R4, R136 ;  /* 0x000000040888723c */ /* 0x042fe20000041888 */
[----:B--2---:R-:W-:Y:S01]  /*cc00*/  F2FP.BF16.PACK_AB R31, R120, R117 ;  /* 0x00000075781f723e */ /* 0x004fe200000010ff */
[----:B------:R-:W-:Y:S01]  /*cc10*/  MUFU.EX2 R128, R128 ;  /* 0x0000008000807308 */ /* 0x000fe20000000800 */
[--C-:B------:R-:W-:Y:S02]  /*cc20*/  FFMA.FTZ R141, R197, c[0x0][0x23c], -R51.reuse ;  /* 0x00008f00c58d7a23 */ /* 0x100fe40000010833 */
[--C-:B------:R-:W-:Y:S02]  /*cc30*/  FFMA.FTZ R140, R195, c[0x0][0x23c], -R51.reuse ;  /* 0x00008f00c38c7a23 */ /* 0x100fe40000010833 */
[--C-:B------:R-:W-:Y:S01]  /*cc40*/  FFMA.FTZ R142, R194, c[0x0][0x23c], -R51.reuse ;  /* 0x00008f00c28e7a23 */ /* 0x100fe20000010833 */
[----:B------:R-:W-:Y:S01]  /*cc50*/  HMMA.16816.F32.BF16 R8, R8, R6, R132 ;  /* 0x000000060808723c */ /* 0x000fe20000041884 */
[----:B---3--:R-:W-:Y:S01]  /*cc60*/  F2FP.BF16.PACK_AB R29, R107, R2 ;  /* 0x000000026b1d723e */ /* 0x008fe200000010ff */
[----:B------:R-:W1:Y:S01]  /*cc70*/  LDSM.16.MT88.4 R4, [R151+0x5800] ;  /* 0x005800009704783b */ /* 0x000e620000004200 */
[----:B------:R-:W2:Y:S01]  /*cc80*/  MUFU.EX2 R125, R125 ;  /* 0x0000007d007d7308 */ /* 0x000ea20000000800 */
[----:B------:R-:W-:-:S02]  /*cc90*/  FFMA.FTZ R144, R193, c[0x0][0x23c], -R51 ;  /* 0x00008f00c1907a23 */ /* 0x000fc40000010833 */
[--C-:B------:R-:W-:Y:S02]  /*cca0*/  FFMA.FTZ R145, R192, c[0x0][0x23c], -R51.reuse ;  /* 0x00008f00c0917a23 */ /* 0x100fe40000010833 */
[C---:B------:R-:W-:Y:S01]  /*ccb0*/  HMMA.16816.F32.BF16 R12, R28.reuse, R20, R12 ;  /* 0x000000141c0c723c */ /* 0x040fe2000004180c */
[--C-:B------:R-:W-:Y:S02]  /*ccc0*/  FFMA.FTZ R135, R200, c[0x0][0x23c], -R51.reuse ;  /* 0x00008f00c8877a23 */ /* 0x100fe40000010833 */
[----:B------:R-:W-:Y:S01]  /*ccd0*/  MUFU.EX2 R129, R129 ;  /* 0x0000008100817308 */ /* 0x000fe20000000800 */
[--C-:B------:R-:W-:Y:S02]  /*cce0*/  FFMA.FTZ R132, R199, c[0x0][0x23c], -R51.reuse ;  /* 0x00008f00c7847a23 */ /* 0x100fe40000010833 */
[--C-:B------:R-:W-:Y:S02]  /*ccf0*/  FFMA.FTZ R133, R198, c[0x0][0x23c], -R51.reuse ;  /* 0x00008f00c6857a23 */ /* 0x100fe40000010833 */
[----:B------:R-:W-:Y:S01]  /*cd00*/  HMMA.16816.F32.BF16 R16, R28, R22, R16 ;  /* 0x000000161c10723c */ /* 0x000fe20000041810 */
[----:B------:R-:W3:Y:S01]  /*cd10*/  LDSM.16.MT88.4 R20, [R150+0x5800] ;  /* 0x005800009614783b */ /* 0x000ee20000004200 */
[--C-:B------:R-:W-:Y:S01]  /*cd20*/  FFMA.FTZ R134, R131, c[0x0][0x23c], -R51.reuse ;  /* 0x00008f0083867a23 */ /* 0x100fe20000010833 */
[----:B------:R-:W4:Y:S01]  /*cd30*/  MUFU.EX2 R127, R127 ;  /* 0x0000007f007f7308 */ /* 0x000f220000000800 */
[----:B------:R-:W-:-:S02]  /*cd40*/  FFMA.FTZ R160, R160, c[0x0][0x23c], -R51 ;  /* 0x00008f00a0a07a23 */ /* 0x000fc40000010833 */
[----:B------:R-:W-:Y:S02]  /*cd50*/  FFMA.FTZ R116, R188, R119, R116 ;  /* 0x00000077bc747223 */ /* 0x000fe40000010074 */
[C---:B------:R-:W-:Y:S01]  /*cd60*/  HMMA.16816.F32.BF16 R136, R28.reuse, R24, R136 ;  /* 0x000000181c88723c */ /* 0x040fe20000041888 */
[----:B------:R-:W-:Y:S02]  /*cd70*/  FFMA.FTZ R114, R187, R118, R114 ;  /* 0x00000076bb727223 */ /* 0x000fe40000010072 */
[----:B------:R-:W-:Y:S01]  /*cd80*/  MUFU.EX2 R135, R135 ;  /* 0x0000008700877308 */ /* 0x000fe20000000800 */
[----:B------:R-:W-:Y:S02]  /*cd90*/  FADD.FTZ R115, R115, R116 ;  /* 0x0000007473737221 */ /* 0x000fe40000010000 */
[----:B------:R-:W-:Y:S02]  /*cda0*/  FADD.FTZ R114, R111, R114 ;  /* 0x000000726f727221 */ /* 0x000fe40000010000 */
[----:B------:R-:W-:Y:S01]  /*cdb0*/  HMMA.16816.F32.BF16 R24, R28, R26, R8 ;  /* 0x0000001a1c18723c */ /* 0x000fe20000041808 */
[----:B------:R-:W5:Y:S01]  /*cdc0*/  LDSM.16.MT88.4 R8, [R151+0x5c00] ;  /* 0x005c00009708783b */ /* 0x000f620000004200 */
[--C-:B------:R-:W-:Y:S01]  /*cdd0*/  FFMA.FTZ R156, R156, c[0x0][0x23c], -R51.reuse ;  /* 0x00008f009c9c7a23 */ /* 0x100fe20000010833 */
[----:B------:R-:W1:Y:S01]  /*cde0*/  MUFU.EX2 R132, R132 ;  /* 0x0000008400847308 */ /* 0x000e620000000800 */
[----:B------:R-:W-:-:S02]  /*cdf0*/  FFMA.FTZ R155, R155, c[0x0][0x23c], -R51 ;  /* 0x00008f009b9b7a23 */ /* 0x000fc40000010833 */
[--C-:B------:R-:W-:Y:S01]  /*ce00*/  FFMA.FTZ R154, R154, c[0x0][0x23c], -R51.reuse ;  /* 0x00008f009a9a7a23 */ /* 0x100fe20000010833 */
[----:B------:R-:W-:Y:S01]  /*ce10*/  F2FP.BF16.PACK_AB R28, R97, R99 ;  /* 0x00000063611c723e */ /* 0x000fe200000010ff */
[----:B------:R-:W-:Y:S01]  /*ce20*/  FFMA.FTZ R153, R153, c[0x0][0x23c], -R51 ;  /* 0x00008f0099997a23 */ /* 0x000fe20000010833 */
[----:B--2---:R-:W-:Y:S01]  /*ce30*/  F2FP.BF16.PACK_AB R29, R125, R128 ;  /* 0x000000807d1d723e */ /* 0x004fe200000010ff */
[----:B------:R-:W-:Y:S01]  /*ce40*/  FADD.FTZ R115, R112, R115 ;  /* 0x0000007370737221 */ /* 0x000fe20000010000 */
[----:B------:R-:W-:Y:S01]  /*ce50*/  F2FP.BF16.PACK_AB R30, R94, R96 ;  /* 0x000000605e1e723e */ /* 0x000fe200000010ff */
[----:B------:R-:W-:Y:S01]  /*ce60*/  MUFU.EX2 R133, R133 ;  /* 0x0000008500857308 */ /* 0x000fe20000000800 */
[----:B----4-:R-:W-:Y:S01]  /*ce70*/  F2FP.BF16.PACK_AB R31, R127, R129 ;  /* 0x000000817f1f723e */ /* 0x010fe200000010ff */
[----:B------:R-:W-:Y:S02]  /*ce80*/  FADD.FTZ R109, R109, R114 ;  /* 0x000000726d6d7221 */ /* 0x000fe40000010000 */
[----:B------:R-:W-:-:S02]  /*ce90*/  FADD.FTZ R110, R110, R115 ;  /* 0x000000736e6e7221 */ /* 0x000fc40000010000 */
[----:B------:R-:W-:Y:S02]  /*cea0*/  FADD.FTZ R109, R106, R109 ;  /* 0x0000006d6a6d7221 */ /* 0x000fe40000010000 */
[C---:B-1----:R-:W-:Y:S01]  /*ceb0*/  HMMA.16816.F32.BF16 R12, R28.reuse, R4, R12 ;  /* 0x000000041c0c723c */ /* 0x042fe2000004180c */
[----:B------:R-:W1:Y:S01]  /*cec0*/  MUFU.EX2 R134, R134 ;  /* 0x0000008600867308 */ /* 0x000e620000000800 */
[----:B------:R-:W-:Y:S02]  /*ced0*/  FADD.FTZ R110, R105, R110 ;  /* 0x0000006e696e7221 */ /* 0x000fe40000010000 */
[----:B------:R-:W-:Y:S02]  /*cee0*/  FADD.FTZ R2, R2, R109 ;  /* 0x0000006d02027221 */ /* 0x000fe40000010000 */
[----:B------:R-:W-:Y:S02]  /*cef0*/  FADD.FTZ R104, R104, R110 ;  /* 0x0000006e68687221 */ /* 0x000fe40000010000 */
[----:B------:R-:W-:Y:S01]  /*cf00*/  HMMA.16816.F32.BF16 R16, R28, R6, R16 ;  /* 0x000000061c10723c */ /* 0x000fe20000041810 */
[----:B------:R-:W2:Y:S01]  /*cf10*/  LDSM.16.MT88.4 R4, [R150+0x5c00] ;  /* 0x005c00009604783b */ /* 0x000ea20000004200 */
[----:B------:R-:W-:Y:S01]  /*cf20*/  MUFU.EX2 R141, R141 ;  /* 0x0000008d008d7308 */ /* 0x000fe20000000800 */
[----:B------:R-:W-:-:S02]  /*cf30*/  FADD.FTZ R2, R107, R2 ;  /* 0x000000026b027221 */ /* 0x000fc40000010000 */
[----:B------:R-:W-:Y:S02]  /*cf40*/  FADD.FTZ R104, R102, R104 ;  /* 0x0000006866687221 */ /* 0x000fe40000010000 */
[----:B------:R-:W-:Y:S01]  /*cf50*/  FADD.FTZ R117, R117, R2 ;  /* 0x0000000275757221 */ /* 0x000fe20000010000 */
[C---:B---3--:R-:W-:Y:S01]  /*cf60*/  HMMA.16816.F32.BF16 R136, R28.reuse, R20, R136 ;  /* 0x000000141c88723c */ /* 0x048fe20000041888 */
[----:B------:R-:W-:Y:S01]  /*cf70*/  FADD.FTZ R104, R100, R104 ;  /* 0x0000006864687221 */ /* 0x000fe20000010000 */
[----:B------:R-:W3:Y:S01]  /*cf80*/  MUFU.EX2 R140, R140 ;  /* 0x0000008c008c7308 */ /* 0x000ee20000000800 */
[----:B------:R-:W-:Y:S02]  /*cf90*/  FADD.FTZ R117, R120, R117 ;  /* 0x0000007578757221 */ /* 0x000fe40000010000 */
[----:B------:R-:W-:Y:S02]  /*cfa0*/  FADD.FTZ R99, R99, R104 ;  /* 0x0000006863637221 */ /* 0x000fe40000010000 */
[----:B------:R-:W-:Y:S01]  /*cfb0*/  FADD.FTZ R128, R128, R117 ;  /* 0x0000007580807221 */ /* 0x000fe20000010000 */
[----:B------:R-:W-:Y:S01]  /*cfc0*/  HMMA.16816.F32.BF16 R24, R28, R22, R24 ;  /* 0x000000161c18723c */ /* 0x000fe20000041818 */
[----:B------:R-:W4:Y:S01]  /*cfd0*/  LDSM.16.MT88.4 R20, [R151+0x6000] ;  /* 0x006000009714783b */ /* 0x000f220000004200 */
[----:B------:R-:W-:Y:S01]  /*cfe0*/  MUFU.EX2 R142, R142 ;  /* 0x0000008e008e7308 */ /* 0x000fe20000000800 */
[----:B------:R-:W-:-:S02]  /*cff0*/  FFMA.FTZ R149, R149, c[0x0][0x23c], -R51 ;  /* 0x00008f0095957a23 */ /* 0x000fc40000010833 */
[--C-:B------:R-:W-:Y:S02]  /*d000*/  FFMA.FTZ R148, R148, c[0x0][0x23c], -R51.reuse ;  /* 0x00008f0094947a23 */ /* 0x100fe40000010833 */
[----:B------:R-:W-:Y:S01]  /*d010*/  F2FP.BF16.PACK_AB R28, R90, R92 ;  /* 0x0000005c5a1c723e */ /* 0x000fe200000010ff */
[--C-:B------:R-:W-:Y:S01]  /*d020*/  FFMA.FTZ R130, R130, c[0x0][0x23c], -R51.reuse ;  /* 0x00008f0082827a23 */ /* 0x100fe20000010833 */
[----:B------:R-:W-:Y:S01]  /*d030*/  F2FP.BF16.PACK_AB R29, R132, R135 ;  /* 0x00000087841d723e */ /* 0x000fe200000010ff */
[----:B------:R-:W2:Y:S01]  /*d040*/  MUFU.EX2 R144, R144 ;  /* 0x0000009000907308 */ /* 0x000ea20000000800 */
[----:B------:R-:W-:Y:S01]  /*d050*/  F2FP.BF16.PACK_AB R30, R85, R86 ;  /* 0x00000056551e723e */ /* 0x000fe200000010ff */
[----:B------:R-:W-:Y:S01]  /*d060*/  FFMA.FTZ R126, R126, c[0x0][0x23c], -R51 ;  /* 0x00008f007e7e7a23 */ /* 0x000fe20000010833 */
[----:B-1----:R-:W-:Y:S01]  /*d070*/  F2FP.BF16.PACK_AB R31, R134, R133 ;  /* 0x00000085861f723e */ /* 0x002fe200000010ff */
[----:B------:R-:W-:Y:S02]  /*d080*/  FADD.FTZ R99, R97, R99 ;  /* 0x0000006361637221 */ /* 0x000fe40000010000 */
[----:B------:R-:W-:-:S02]  /*d090*/  FADD.FTZ R128, R125, R128 ;  /* 0x000000807d807221 */ /* 0x000fc40000010000 */
[----:B------:R-:W1:Y:S01]  /*d0a0*/  MUFU.EX2 R158, R158 ;  /* 0x0000009e009e7308 */ /* 0x000e620000000800 */
[----:B------:R-:W-:Y:S01]  /*d0b0*/  FADD.FTZ R96, R96, R99 ;  /* 0x0000006360607221 */ /* 0x000fe20000010000 */
[C---:B-----5:R-:W-:Y:S01]  /*d0c0*/  HMMA.16816.F32.BF16 R12, R28.reuse, R8, R12 ;  /* 0x000000081c0c723c */ /* 0x060fe2000004180c */
[----:B------:R-:W-:Y:S02]  /*d0d0*/  FADD.FTZ R129, R129, R128 ;  /* 0x0000008081817221 */ /* 0x000fe40000010000 */
[----:B------:R-:W-:Y:S02]  /*d0e0*/  FADD.FTZ R96, R94, R96 ;  /* 0x000000605e607221 */ /* 0x000fe40000010000 */
[----:B------:R-:W-:Y:S01]  /*d0f0*/  FADD.FTZ R129, R127, R129 ;  /* 0x000000817f817221 */ /* 0x000fe20000010000 */
[----:B------:R-:W5:Y:S01]  /*d100*/  MUFU.EX2 R145, R145 ;  /* 0x0000009100917308 */ /* 0x000f620000000800 */
[----:B------:R-:W-:Y:S01]  /*d110*/  FADD.FTZ R92, R92, R96 ;  /* 0x000000605c5c7221 */ /* 0x000fe20000010000 */
[----:B------:R-:W-:Y:S01]  /*d120*/  HMMA.16816.F32.BF16 R16, R28, R10, R16 ;  /* 0x0000000a1c10723c */ /* 0x000fe20000041810 */
[----:B------:R-:W1:Y:S01]  /*d130*/  LDSM.16.MT88.4 R8, [R150+0x6000] ;  /* 0x006000009608783b */ /* 0x000e620000004200 */
[----:B------:R-:W-:-:S02]  /*d140*/  FADD.FTZ R135, R135, R129 ;  /* 0x0000008187877221 */ /* 0x000fc40000010000 */
[----:B------:R-:W-:Y:S02]  /*d150*/  FADD.FTZ R92, R90, R92 ;  /* 0x0000005c5a5c7221 */ /* 0x000fe40000010000 */
[----:B------:R-:W-:Y:S01]  /*d160*/  MUFU.EX2 R146, R146 ;  /* 0x0000009200927308 */ /* 0x000fe20000000800 */
[----:B------:R-:W-:Y:S01]  /*d170*/  FADD.FTZ R135, R132, R135 ;  /* 0x0000008784877221 */ /* 0x000fe20000010000 */
[C---:B--2---:R-:W-:Y:S01]  /*d180*/  HMMA.16816.F32.BF16 R136, R28.reuse, R4, R136 ;  /* 0x000000041c88723c */ /* 0x044fe20000041888 */
[----:B------:R-:W-:Y:S02]  /*d190*/  FADD.FTZ R92, R86, R92 ;  /* 0x0000005c565c7221 */ /* 0x000fe40000010000 */
[----:B------:R-:W-:Y:S02]  /*d1a0*/  FADD.FTZ R133, R133, R135 ;  /* 0x0000008785857221 */ /* 0x000fe40000010000 */
[--C-:B------:R-:W-:Y:S01]  /*d1b0*/  FFMA.FTZ R124, R124, c[0x0][0x23c], -R51.reuse ;  /* 0x00008f007c7c7a23 */ /* 0x100fe20000010833 */
[----:B------:R-:W2:Y:S01]  /*d1c0*/  MUFU.EX2 R147, R147 ;  /* 0x0000009300937308 */ /* 0x000ea20000000800 */
[--C-:B------:R-:W-:Y:S01]  /*d1d0*/  FFMA.FTZ R123, R123, c[0x0][0x23c], -R51.reuse ;  /* 0x00008f007b7b7a23 */ /* 0x100fe20000010833 */
[----:B------:R-:W-:Y:S01]  /*d1e0*/  HMMA.16816.F32.BF16 R24, R28, R6, R24 ;  /* 0x000000061c18723c */ /* 0x000fe20000041818 */
[----:B------:R-:W2:Y:S01]  /*d1f0*/  LDSM.16.MT88.4 R4, [R151+0x6400] ;  /* 0x006400009704783b */ /* 0x000ea20000004200 */
[----:B------:R-:W-:-:S02]  /*d200*/  FFMA.FTZ R122, R122, c[0x0][0x23c], -R51 ;  /* 0x00008f007a7a7a23 */ /* 0x000fc40000010833 */
[----:B------:R-:W-:Y:S02]  /*d210*/  FFMA.FTZ R113, R113, c[0x0][0x23c], -R51 ;  /* 0x00008f0071717a23 */ /* 0x000fe40000010833 */
[----:B------:R-:W-:Y:S01]  /*d220*/  MUFU.EX2 R183, R183 ;  /* 0x000000b700b77308 */ /* 0x000fe20000000800 */
[----:B------:R-:W-:Y:S01]  /*d230*/  F2FP.BF16.PACK_AB R28, R83, R84 ;  /* 0x00000054531c723e */ /* 0x000fe200000010ff */
[----:B------:R-:W-:Y:S01]  /*d240*/  FADD.FTZ R85, R85, R92 ;  /* 0x0000005c55557221 */ /* 0x000fe20000010000 */
[----:B---3--:R-:W-:Y:S01]  /*d250*/  F2FP.BF16.PACK_AB R29, R140, R141 ;  /* 0x0000008d8c1d723e */ /* 0x008fe200000010ff */
[----:B------:R-:W-:Y:S01]  /*d260*/  FADD.FTZ R133, R134, R133 ;  /* 0x0000008586857221 */ /* 0x000fe20000010000 */
[----:B------:R-:W-:Y:S01]  /*d270*/  F2FP.BF16.PACK_AB R30, R81, R82 ;  /* 0x00000052511e723e */ /* 0x000fe200000010ff */
[----:B------:R-:W-:Y:S01]  /*d280*/  FADD.FTZ R85, R84, R85 ;  /* 0x0000005554557221 */ /* 0x000fe20000010000 */
[----:B------:R-:W-:Y:S01]  /*d290*/  F2FP.BF16.PACK_AB R31, R144, R142 ;  /* 0x0000008e901f723e */ /* 0x000fe200000010ff */
[----:B------:R-:W3:Y:S01]  /*d2a0*/  MUFU.EX2 R162, R162 ;  /* 0x000000a200a27308 */ /* 0x000ee20000000800 */
[----:B------:R-:W-:-:S02]  /*d2b0*/  FADD.FTZ R133, R141, R133 ;  /* 0x000000858d857221 */ /* 0x000fc40000010000 */
[----:B------:R-:W-:Y:S02]  /*d2c0*/  FADD.FTZ R83, R83, R85 ;  /* 0x0000005553537221 */ /* 0x000fe40000010000 */
[----:B------:R-:W-:Y:S01]  /*d2d0*/  FADD.FTZ R140, R140, R133 ;  /* 0x000000858c8c7221 */ /* 0x000fe20000010000 */
[C---:B----4-:R-:W-:Y:S01]  /*d2e0*/  HMMA.16816.F32.BF16 R12, R28.reuse, R20, R12 ;  /* 0x000000141c0c723c */ /* 0x050fe2000004180c */
[----:B------:R-:W-:Y:S01]  /*d2f0*/  FADD.FTZ R83, R82, R83 ;  /* 0x0000005352537221 */ /* 0x000fe20000010000 */
[----:B------:R-:W-:Y:S01]  /*d300*/  MUFU.EX2 R163, R163 ;  /* 0x000000a300a37308 */ /* 0x000fe20000000800 */
[----:B------:R-:W-:Y:S01]  /*d310*/  FADD.FTZ R140, R142, R140 ;  /* 0x0000008c8e8c7221 */ /* 0x000fe20000010000 */
[----:B------:R-:W-:Y:S01]  /*d320*/  LDSM.16.MT88.4 R132, [R150+0x8c00] ;  /* 0x008c00009684783b */ /* 0x000fe20000004200 */
[----:B------:R-:W-:Y:S02]  /*d330*/  FADD.FTZ R81, R81, R83 ;  /* 0x0000005351517221 */ /* 0x000fe40000010000 */
[----:B------:R-:W-:Y:S01]  /*d340*/  FADD.FTZ R144, R144, R140 ;  /* 0x0000008c90907221 */ /* 0x000fe20000010000 */
[----:B------:R-:W-:Y:S01]  /*d350*/  HMMA.16816.F32.BF16 R16, R28, R22, R16 ;  /* 0x000000161c10723c */ /* 0x000fe20000041810 */
[----:B------:R-:W4:Y:S01]  /*d360*/  LDSM.16.MT88.4 R20, [R150+0x6400] ;  /* 0x006400009614783b */ /* 0x000f220000004200 */
[----:B------:R-:W2:Y:S01]  /*d370*/  MUFU.EX2 R189, R189 ;  /* 0x000000bd00bd7308 */ /* 0x000ea20000000800 */
[----:B------:R-:W-:-:S02]  /*d380*/  FADD.FTZ R81, R80, R81 ;  /* 0x0000005150517221 */ /* 0x000fc40000010000 */
[----:B-1----:R-:W-:Y:S02]  /*d390*/  FADD.FTZ R144, R158, R144 ;  /* 0x000000909e907221 */ /* 0x002fe40000010000 */
[----:B------:R-:W-:Y:S01]  /*d3a0*/  FADD.FTZ R81, R79, R81 ;  /* 0x000000514f517221 */ /* 0x000fe20000010000 */
[C---:B------:R-:W-:Y:S01]  /*d3b0*/  HMMA.16816.F32.BF16 R136, R28.reuse, R8, R136 ;  /* 0x000000081c88723c */ /* 0x040fe20000041888 */
[--C-:B------:R-:W-:Y:S01]  /*d3c0*/  FFMA.FTZ R103, R103, c[0x0][0x23c], -R51.reuse ;  /* 0x00008f0067677a23 */ /* 0x100fe20000010833 */
[----:B------:R-:W-:Y:S01]  /*d3d0*/  MUFU.EX2 R186, R186 ;  /* 0x000000ba00ba7308 */ /* 0x000fe20000000800 */
[--C-:B------:R-:W-:Y:S02]  /*d3e0*/  FFMA.FTZ R98, R98, c[0x0][0x23c], -R51.reuse ;  /* 0x00008f0062627a23 */ /* 0x100fe40000010833 */
[--C-:B------:R-:W-:Y:S02]  /*d3f0*/  FFMA.FTZ R95, R95, c[0x0][0x23c], -R51.reuse ;  /* 0x00008f005f5f7a23 */ /* 0x100fe40000010833 */
[----:B------:R-:W-:Y:S01]  /*d400*/  FFMA.FTZ R101, R101, c[0x0][0x23c], -R51 ;  /* 0x00008f0065657a23 */ /* 0x000fe20000010833 */
[----:B------:R-:W-:Y:S01]  /*d410*/  HMMA.16816.F32.BF16 R24, R28, R10, R24 ;  /* 0x0000000a1c18723c */ /* 0x000fe20000041818 */
[----:B------:R-:W1:Y:S01]  /*d420*/  LDSM.16.MT88.4 R8, [R151+0x6800] ;  /* 0x006800009708783b */ /* 0x000e620000004200 */
[----:B------:R-:W1:Y:S01]  /*d430*/  MUFU.EX2 R171, R171 ;  /* 0x000000ab00ab7308 */ /* 0x000e620000000800 */
[----:B------:R-:W-:-:S02]  /*d440*/  FFMA.FTZ R121, R203, c[0x0][0x23c], -R87 ;  /* 0x00008f00cb797a23 */ /* 0x000fc40000010857 */
[----:B------:R-:W-:Y:S02]  /*d450*/  FFMA.FTZ R131, R202, c[0x0][0x23c], -R87 ;  /* 0x00008f00ca837a23 */ /* 0x000fe40000010857 */
[----:B------:R-:W-:Y:S01]  /*d460*/  F2FP.BF16.PACK_AB R28, R79, R80 ;  /* 0x000000504f1c723e */ /* 0x000fe200000010ff */
[----:B------:R-:W-:Y:S01]  /*d470*/  FFMA.FTZ R45, R45, c[0x0][0x23c], -R51 ;  /* 0x00008f002d2d7a23 */ /* 0x000fe20000010833 */
[----:B-----5:R-:W-:Y:S01]  /*d480*/  F2FP.BF16.PACK_AB R29, R145, R158 ;  /* 0x0000009e911d723e */ /* 0x020fe200000010ff */
[----:B------:R-:W-:Y:S01]  /*d490*/  MUFU.EX2 R161, R161 ;  /* 0x000000a100a17308 */ /* 0x000fe20000000800 */
[----:B------:R-:W-:Y:S01]  /*d4a0*/  F2FP.BF16.PACK_AB R30, R77, R78 ;  /* 0x0000004e4d1e723e */ /* 0x000fe200000010ff */
[----:B------:R-:W-:Y:S01]  /*d4b0*/  FADD.FTZ R145, R145, R144 ;  /* 0x0000009091917221 */ /* 0x000fe20000010000 */
[----:B--2---:R-:W-:Y:S01]  /*d4c0*/  F2FP.BF16.PACK_AB R31, R147, R146 ;  /* 0x00000092931f723e */ /* 0x004fe200000010ff */
[----:B------:R-:W-:Y:S02]  /*d4d0*/  FADD.FTZ R78, R78, R81 ;  /* 0x000000514e4e7221 */ /* 0x000fe40000010000 */
[----:B------:R-:W-:-:S02]  /*d4e0*/  FADD.FTZ R145, R146, R145 ;  /* 0x0000009192917221 */ /* 0x000fc40000010000 */
[----:B------:R-:W2:Y:S01]  /*d4f0*/  MUFU.EX2 R160, R160 ;  /* 0x000000a000a07308 */ /* 0x000ea20000000800 */
[----:B------:R-:W-:Y:S01]  /*d500*/  FADD.FTZ R78, R77, R78 ;  /* 0x0000004e4d4e7221 */ /* 0x000fe20000010000 */
[C---:B------:R-:W-:Y:S01]  /*d510*/  HMMA.16816.F32.BF16 R12, R28.reuse, R4, R12 ;  /* 0x000000041c0c723c */ /* 0x040fe2000004180c */
[----:B------:R-:W-:Y:S02]  /*d520*/  FADD.FTZ R145, R147, R145 ;  /* 0x0000009193917221 */ /* 0x000fe40000010000 */
[--C-:B------:R-:W-:Y:S02]  /*d530*/  FFMA.FTZ R44, R44, c[0x0][0x23c], -R51.reuse ;  /* 0x00008f002c2c7a23 */ /* 0x100fe40000010833 */
[--C-:B------:R-:W-:Y:S01]  /*d540*/  FFMA.FTZ R91, R91, c[0x0][0x23c], -R51.reuse ;  /* 0x00008f005b5b7a23 */ /* 0x100fe20000010833 */
[----:B------:R-:W5:Y:S01]  /*d550*/  MUFU.EX2 R156, R156 ;  /* 0x0000009c009c7308 */ /* 0x000f620000000800 */
[----:B------:R-:W-:Y:S01]  /*d560*/  FFMA.FTZ R43, R43, c[0x0][0x23c], -R51 ;  /* 0x00008f002b2b7a23 */ /* 0x000fe20000010833 */
[----:B------:R-:W-:Y:S01]  /*d570*/  HMMA.16816.F32.BF16 R16, R28, R6, R16 ;  /* 0x000000061c10723c */ /* 0x000fe20000041810 */
[----:B------:R-:W2:Y:S01]  /*d580*/  LDSM.16.MT88.4 R4, [R150+0x6800] ;  /* 0x006800009604783b */ /* 0x000ea20000004200 */
[----:B------:R-:W-:-:S02]  /*d590*/  FFMA.FTZ R143, R201, c[0x0][0x23c], -R87 ;  /* 0x00008f00c98f7a23 */ /* 0x000fc40000010857 */
[----:B------:R-:W-:Y:S02]  /*d5a0*/  FFMA.FTZ R159, R196, c[0x0][0x23c], -R87 ;  /* 0x00008f00c49f7a23 */ /* 0x000fe40000010857 */
[----:B------:R-:W1:Y:S01]  /*d5b0*/  MUFU.EX2 R155, R155 ;  /* 0x0000009b009b7308 */ /* 0x000e620000000800 */
[--C-:B------:R-:W-:Y:S01]  /*d5c0*/  FFMA.FTZ R42, R42, c[0x0][0x23c], -R51.reuse ;  /* 0x00008f002a2a7a23 */ /* 0x100fe20000010833 */
[C---:B----4-:R-:W-:Y:S01]  /*d5d0*/  HMMA.16816.F32.BF16 R136, R28.reuse, R20, R136 ;  /* 0x000000141c88723c */ /* 0x050fe20000041888 */
[--C-:B------:R-:W-:Y:S02]  /*d5e0*/  FFMA.FTZ R41, R41, c[0x0][0x23c], -R51.reuse ;  /* 0x00008f0029297a23 */ /* 0x100fe40000010833 */
[--C-:B------:R-:W-:Y:S02]  /*d5f0*/  FFMA.FTZ R40, R40, c[0x0][0x23c], -R51.reuse ;  /* 0x00008f0028287a23 */ /* 0x100fe40000010833 */
[--C-:B------:R-:W-:Y:S01]  /*d600*/  FFMA.FTZ R38, R38, c[0x0][0x23c], -R51.reuse ;  /* 0x00008f0026267a23 */ /* 0x100fe20000010833 */
[----:B------:R-:W-:Y:S01]  /*d610*/  MUFU.EX2 R154, R154 ;  /* 0x0000009a009a7308 */ /* 0x000fe20000000800 */
[--C-:B------:R-:W-:Y:S01]  /*d620*/  FFMA.FTZ R37, R37, c[0x0][0x23c], -R51.reuse ;  /* 0x00008f0025257a23 */ /* 0x100fe20000010833 */
[----:B------:R-:W-:Y:S01]  /*d630*/  HMMA.16816.F32.BF16 R24, R28, R22, R24 ;  /* 0x000000161c18723c */ /* 0x000fe20000041818 */
[----:B------:R-:W4:Y:S01]  /*d640*/  LDSM.16.MT88.4 R20, [R151+0x6c00] ;  /* 0x006c00009714783b */ /* 0x000f220000004200 */
[----:B------:R-:W-:-:S02]  /*d650*/  FFMA.FTZ R36, R36, c[0x0][0x23c], -R51 ;  /* 0x00008f0024247a23 */ /* 0x000fc40000010833 */
[----:B------:R-:W-:Y:S02]  /*d660*/  FFMA.FTZ R35, R35, c[0x0][0x23c], -R51 ;  /* 0x00008f0023237a23 */ /* 0x000fe40000010833 */
[----:B------:R-:W2:Y:S01]  /*d670*/  MUFU.EX2 R153, R153 ;  /* 0x0000009900997308 */ /* 0x000ea20000000800 */
[----:B------:R-:W-:Y:S01]  /*d680*/  F2FP.BF16.PACK_AB R28, R75, R76 ;  /* 0x0000004c4b1c723e */ /* 0x000fe200000010ff */
[----:B------:R-:W-:Y:S01]  /*d690*/  FADD.FTZ R76, R76, R78 ;  /* 0x0000004e4c4c7221 */ /* 0x000fe20000010000 */
[C---:B---3--:R-:W-:Y:S01]  /*d6a0*/  F2FP.BF16.PACK_AB R29, R162.reuse, R183 ;  /* 0x000000b7a21d723e */ /* 0x048fe200000010ff */
        /* <DEDUP_REMOVED lines=8> */
[C---:B-1----:R-:W-:Y:S01]  /*d730*/  HMMA.16816.F32.BF16 R12, R28.reuse, R8, R12 ;  /* 0x000000081c0c723c */ /* 0x042fe2000004180c */
[----:B------:R-:W-:Y:S01]  /*d740*/  FADD.FTZ R73, R73, R76 ;  /* 0x0000004c49497221 */ /* 0x000fe20000010000 */
[----:B------:R-:W-:Y:S01]  /*d750*/  MUFU.EX2 R149, R149 ;  /* 0x0000009500957308 */ /* 0x000fe20000000800 */
[----:B------:R-:W-:Y:S02]  /*d760*/  FADD.FTZ R163, R189, R163 ;  /* 0x000000a3bda37221 */ /* 0x000fe40000010000 */
[----:B------:R-:W-:Y:S02]  /*d770*/  FADD.FTZ R73, R72, R73 ;  /* 0x0000004948497221 */ /* 0x000fe40000010000 */
[----:B------:R-:W-:Y:S01]  /*d780*/  FFMA.FTZ R188, R46, c[0x0][0x23c], -R87 ;  /* 0x00008f002ebc7a23 */ /* 0x000fe20000010857 */
[----:B------:R-:W-:Y:S01]  /*d790*/  HMMA.16816.F32.BF16 R16, R28, R10, R16 ;  /* 0x0000000a1c10723c */ /* 0x000fe20000041810 */
[----:B------:R-:W1:Y:S01]  /*d7a0*/  LDSM.16.MT88.4 R8, [R150+0x6c00] ;  /* 0x006c00009608783b */ /* 0x000e620000004200 */
[----:B------:R-:W3:Y:S01]  /*d7b0*/  MUFU.EX2 R148, R148 ;  /* 0x0000009400947308 */ /* 0x000ee20000000800 */
[----:B------:R-:W-:-:S02]  /*d7c0*/  FFMA.FTZ R34, R34, c[0x0][0x23c], -R51 ;  /* 0x00008f0022227a23 */ /* 0x000fc40000010833 */
[----:B------:R-:W-:-:S03]  /*d7d0*/  FFMA.FTZ R187, R3, c[0x0][0x23c], -R51 ;  /* 0x00008f0003bb7a23 */ /* 0x000fc60000010833 */
[C---:B--2---:R-:W-:Y:S02]  /*d7e0*/  HMMA.16816.F32.BF16 R136, R28.reuse, R4, R136 ;  /* 0x000000041c88723c */ /* 0x044fe40000041888 */
[----:B------:R-:W-:Y:S06]  /*d7f0*/  MUFU.EX2 R130, R130 ;  /* 0x0000008200827308 */ /* 0x000fec0000000800 */
[----:B------:R-:W-:Y:S01]  /*d800*/  HMMA.16816.F32.BF16 R24, R28, R6, R24 ;  /* 0x000000061c18723c */ /* 0x000fe20000041818 */
[----:B------:R-:W2:Y:S01]  /*d810*/  LDSM.16.MT88.4 R4, [R151+0x7000] ;  /* 0x007000009704783b */ /* 0x000ea20000004200 */
[----:B------:R-:W1:Y:S05]  /*d820*/  MUFU.EX2 R126, R126 ;  /* 0x0000007e007e7308 */ /* 0x000e6a0000000800 */
[C---:B------:R-:W-:Y:S01]  /*d830*/  F2FP.BF16.PACK_AB R28, R71.reuse, R72 ;  /* 0x00000048471c723e */ /* 0x040fe200000010ff */
[----:B------:R-:W-:Y:S01]  /*d840*/  FADD.FTZ R71, R71, R73 ;  /* 0x0000004947477221 */ /* 0x000fe20000010000 */
[----:B------:R-:W-:Y:S01]  /*d850*/  F2FP.BF16.PACK_AB R29, R171, R186 ;  /* 0x000000baab1d723e */ /* 0x000fe200000010ff */
[----:B------:R-:W1:Y:S01]  /*d860*/  MUFU.EX2 R60, R60 ;  /* 0x0000003c003c7308 */ /* 0x000e620000000800 */
[----:B------:R-:W-:Y:S01]  /*d870*/  F2FP.BF16.PACK_AB R30, R69, R70 ;  /* 0x00000046451e723e */ /* 0x000fe200000010ff */
[----:B------:R-:W-:Y:S01]  /*d880*/  FADD.FTZ R186, R186, R163 ;  /* 0x000000a3baba7221 */ /* 0x000fe20000010000 */
[----:B------:R-:W-:Y:S01]  /*d890*/  F2FP.BF16.PACK_AB R31, R160, R161 ;  /* 0x000000a1a01f723e */ /* 0x000fe200000010ff */
        /* <DEDUP_REMOVED lines=8> */
[----:B------:R-:W-:Y:S01]  /*d920*/  MUFU.EX2 R58, R58 ;  /* 0x0000003a003a7308 */ /* 0x000fe20000000800 */
[----:B------:R-:W-:Y:S01]  /*d930*/  FADD.FTZ R69, R67, R69 ;  /* 0x0000004543457221 */ /* 0x000fe20000010000 */
[----:B------:R-:W-:Y:S01]  /*d940*/  HMMA.16816.F32.BF16 R16, R28, R22, R16 ;  /* 0x000000161c10723c */ /* 0x000fe20000041810 */
[----:B------:R-:W4:Y:S01]  /*d950*/  LDSM.16.MT88.4 R20, [R150+0x7000] ;  /* 0x007000009614783b */ /* 0x000f220000004200 */
[----:B-----5:R-:W-:-:S04]  /*d960*/  FADD.FTZ R160, R156, R160 ;  /* 0x000000a09ca07221 */ /* 0x020fc80000010000 */
[----:B------:R-:W-:Y:S01]  /*d970*/  MUFU.EX2 R57, R57 ;  /* 0x0000003900397308 */ /* 0x000fe20000000800 */
[----:B------:R-:W-:Y:S01]  /*d980*/  FADD.FTZ R160, R155, R160 ;  /* 0x000000a09ba07221 */ /* 0x000fe20000010000 */
[C---:B-1----:R-:W-:Y:S06]  /*d990*/  HMMA.16816.F32.BF16 R136, R28.reuse, R8, R136 ;  /* 0x000000081c88723c */ /* 0x042fec0000041888 */
[----:B------:R-:W-:Y:S02]  /*d9a0*/  MUFU.EX2 R124, R124 ;  /* 0x0000007c007c7308 */ /* 0x000fe40000000800 */
[----:B------:R-:W-:Y:S01]  /*d9b0*/  HMMA.16816.F32.BF16 R24, R28, R10, R24 ;  /* 0x0000000a1c18723c */ /* 0x000fe20000041818 */
[----:B------:R-:W1:Y:S05]  /*d9c0*/  LDSM.16.MT88.4 R8, [R151+0x7400] ;  /* 0x007400009708783b */ /* 0x000e6a0000004200 */
[----:B------:R-:W5:Y:S01]  /*d9d0*/  MUFU.EX2 R123, R123 ;  /* 0x0000007b007b7308 */ /* 0x000f620000000800 */
[----:B------:R-:W-:-:S02]  /*d9e0*/  F2FP.BF16.PACK_AB R28, R67, R68 ;  /* 0x00000044431c723e */ /* 0x000fc400000010ff */
[----:B------:R-:W-:Y:S02]  /*d9f0*/  F2FP.BF16.PACK_AB R29, R155, R156 ;  /* 0x0000009c9b1d723e */ /* 0x000fe400000010ff */
[----:B------:R-:W-:Y:S01]  /*da00*/  F2FP.BF16.PACK_AB R30, R65, R66 ;  /* 0x00000042411e723e */ /* 0x000fe200000010ff */
[----:B------:R-:W-:Y:S01]  /*da10*/  FADD.FTZ R66, R66, R69 ;  /* 0x0000004542427221 */ /* 0x000fe20000010000 */
[----:B------:R-:W-:Y:S01]  /*da20*/  F2FP.BF16.PACK_AB R31, R153, R154 ;  /* 0x0000009a991f723e */ /* 0x000fe200000010ff */
[----:B------:R-:W-:Y:S01]  /*da30*/  MUFU.EX2 R122, R122 ;  /* 0x0000007a007a7308 */ /* 0x000fe20000000800 */
[----:B------:R-:W-:Y:S02]  /*da40*/  FADD.FTZ R154, R154, R160 ;  /* 0x000000a09a9a7221 */ /* 0x000fe40000010000 */
[----:B------:R-:W-:Y:S02]  /*da50*/  FADD.FTZ R66, R65, R66 ;  /* 0x0000004241427221 */ /* 0x000fe40000010000 */
[----:B------:R-:W-:Y:S01]  /*da60*/  FADD.FTZ R154, R153, R154 ;  /* 0x0000009a999a7221 */ /* 0x000fe20000010000 */
[C---:B--2---:R-:W-:Y:S01]  /*da70*/  HMMA.16816.F32.BF16 R12, R28.reuse, R4, R12 ;  /* 0x000000041c0c723c */ /* 0x044fe2000004180c */
[----:B------:R-:W-:Y:S01]  /*da80*/  FADD.FTZ R66, R64, R66 ;  /* 0x0000004240427221 */ /* 0x000fe20000010000 */
[----:B------:R-:W2:Y:S06]  /*da90*/  MUFU.EX2 R113, R113 ;  /* 0x0000007100717308 */ /* 0x000eac0000000800 */
[C---:B------:R-:W-:Y:S01]  /*daa0*/  HMMA.16816.F32.BF16 R16, R28.reuse, R6, R16 ;  /* 0x000000061c10723c */ /* 0x040fe20000041810 */
[----:B------:R-:W2:Y:S01]  /*dab0*/  LDSM.16.MT88.4 R4, [R150+0x7400] ;  /* 0x007400009604783b */ /* 0x000ea20000004200 */
[----:B------:R-:W-:Y:S06]  /*dac0*/  MUFU.EX2 R56, R56 ;  /* 0x0000003800387308 */ /* 0x000fec0000000800 */
[C---:B----4-:R-:W-:Y:S02]  /*dad0*/  HMMA.16816.F32.BF16 R136, R28.reuse, R20, R136 ;  /* 0x000000141c88723c */ /* 0x050fe40000041888 */
[----:B------:R-:W-:Y:S06]  /*dae0*/  MUFU.EX2 R55, R55 ;  /* 0x0000003700377308 */ /* 0x000fec0000000800 */
[----:B------:R-:W-:Y:S01]  /*daf0*/  HMMA.16816.F32.BF16 R24, R28, R22, R24 ;  /* 0x000000161c18723c */ /* 0x000fe20000041818 */
[----:B------:R-:W4:Y:S01]  /*db00*/  LDSM.16.MT88.4 R20, [R151+0x7800] ;  /* 0x007800009714783b */ /* 0x000f220000004200 */
[----:B------:R-:W-:Y:S05]  /*db10*/  MUFU.EX2 R54, R54 ;  /* 0x0000003600367308 */ /* 0x000fea0000000800 */
[C---:B------:R-:W-:Y:S01]  /*db20*/  F2FP.BF16.PACK_AB R28, R63.reuse, R64 ;  /* 0x000000403f1c723e */ /* 0x040fe200000010ff */
[----:B------:R-:W-:Y:S01]  /*db30*/  FADD.FTZ R63, R63, R66 ;  /* 0x000000423f3f7221 */ /* 0x000fe20000010000 */
[----:B---3--:R-:W-:Y:S01]  /*db40*/  F2FP.BF16.PACK_AB R29, R148, R149 ;  /* 0x00000095941d723e */ /* 0x008fe200000010ff */
[----:B------:R-:W-:Y:S01]  /*db50*/  MUFU.EX2 R53, R53 ;  /* 0x0000003500357308 */ /* 0x000fe20000000800 */
[----:B------:R-:W-:Y:S01]  /*db60*/  F2FP.BF16.PACK_AB R30, R61, R62 ;  /* 0x0000003e3d1e723e */ /* 0x000fe200000010ff */
[----:B------:R-:W-:Y:S01]  /*db70*/  FADD.FTZ R149, R149, R154 ;  /* 0x0000009a95957221 */ /* 0x000fe20000010000 */
[----:B------:R-:W-:Y:S01]  /*db80*/  F2FP.BF16.PACK_AB R31, R126, R130 ;  /* 0x000000827e1f723e */ /* 0x000fe200000010ff */
[----:B------:R-:W-:-:S02]  /*db90*/  FADD.FTZ R63, R62, R63 ;  /* 0x0000003f3e3f7221 */ /* 0x000fc40000010000 */
[----:B------:R-:W-:Y:S02]  /*dba0*/  FADD.FTZ R149, R148, R149 ;  /* 0x0000009594957221 */ /* 0x000fe40000010000 */
[----:B------:R-:W3:Y:S01]  /*dbb0*/  MUFU.EX2 R103, R103 ;  /* 0x0000006700677308 */ /* 0x000ee20000000800 */
[----:B------:R-:W-:Y:S01]  /*dbc0*/  FADD.FTZ R61, R61, R63 ;  /* 0x0000003f3d3d7221 */ /* 0x000fe20000010000 */
[C---:B-1----:R-:W-:Y:S01]  /*dbd0*/  HMMA.16816.F32.BF16 R12, R28.reuse, R8, R12 ;  /* 0x000000081c0c723c */ /* 0x042fe2000004180c */
[----:B------:R-:W-:Y:S02]  /*dbe0*/  FADD.FTZ R130, R130, R149 ;  /* 0x0000009582827221 */ /* 0x000fe40000010000 */
[----:B------:R-:W-:Y:S02]  /*dbf0*/  FADD.FTZ R61, R60, R61 ;  /* 0x0000003d3c3d7221 */ /* 0x000fe40000010000 */
[----:B------:R-:W-:Y:S01]  /*dc00*/  FADD.FTZ R130, R126, R130 ;  /* 0x000000827e827221 */ /* 0x000fe20000010000 */
[----:B------:R-:W1:Y:S02]  /*dc10*/  MUFU.EX2 R2, R101 ;  /* 0x0000006500027308 */ /* 0x000e640000000800 */
[C---:B------:R-:W-:Y:S01]  /*dc20*/  HMMA.16816.F32.BF16 R16, R28.reuse, R10, R16 ;  /* 0x0000000a1c10723c */ /* 0x040fe20000041810 */
[----:B------:R-:W1:Y:S05]  /*dc30*/  LDSM.16.MT88.4 R8, [R150+0x7800] ;  /* 0x007800009608783b */ /* 0x000e6a0000004200 */
[----:B------:R-:W-:Y:S02]  /*dc40*/  MUFU.EX2 R98, R98 ;  /* 0x0000006200627308 */ /* 0x000fe40000000800 */
[C---:B--2---:R-:W-:Y:S06]  /*dc50*/  HMMA.16816.F32.BF16 R136, R28.reuse, R4, R136 ;  /* 0x000000041c88723c */ /* 0x044fec0000041888 */
[----:B------:R-:W2:Y:S01]  /*dc60*/  MUFU.EX2 R95, R95 ;  /* 0x0000005f005f7308 */ /* 0x000ea20000000800 */
[----:B------:R-:W-:Y:S01]  /*dc70*/  F2FP.BF16.PACK_AB R4, R59, R60 ;  /* 0x0000003c3b04723e */ /* 0x000fe200000010ff */
[----:B------:R-:W-:Y:S01]  /*dc80*/  HMMA.16816.F32.BF16 R24, R28, R6, R24 ;  /* 0x000000061c18723c */ /* 0x000fe20000041818 */
[----:B-----5:R-:W-:Y:S01]  /*dc90*/  F2FP.BF16.PACK_AB R5, R123, R124 ;  /* 0x0000007c7b05723e */ /* 0x020fe200000010ff */
[----:B------:R-:W5:Y:S01]  /*dca0*/  LDSM.16.MT88.4 R28, [R151+0x7c00] ;  /* 0x007c0000971c783b */ /* 0x000f620000004200 */
[----:B------:R-:W-:-:S02]  /*dcb0*/  FADD.FTZ R124, R124, R130 ;  /* 0x000000827c7c7221 */ /* 0x000fc40000010000 */
[----:B------:R-:W-:Y:S01]  /*dcc0*/  FADD.FTZ R59, R59, R61 ;  /* 0x0000003d3b3b7221 */ /* 0x000fe20000010000 */
[----:B------:R-:W1:Y:S01]  /*dcd0*/  MUFU.EX2 R52, R52 ;  /* 0x0000003400347308 */ /* 0x000e620000000800 */
[----:B------:R-:W-:Y:S01]  /*dce0*/  F2FP.BF16.PACK_AB R6, R57, R58 ;  /* 0x0000003a3906723e */ /* 0x000fe200000010ff */
[----:B------:R-:W-:Y:S01]  /*dcf0*/  FADD.FTZ R124, R123, R124 ;  /* 0x0000007c7b7c7221 */ /* 0x000fe20000010000 */
[----:B------:R-:W-:Y:S01]  /*dd00*/  F2FP.BF16.PACK_AB R7, R113, R122 ;  /* 0x0000007a7107723e */ /* 0x000fe200000010ff */
[----:B------:R-:W-:Y:S02]  /*dd10*/  FADD.FTZ R59, R58, R59 ;  /* 0x0000003b3a3b7221 */ /* 0x000fe40000010000 */
[----:B------:R-:W-:Y:S02]  /*dd20*/  FADD.FTZ R124, R122, R124 ;  /* 0x0000007c7a7c7221 */ /* 0x000fe40000010000 */
[----:B------:R-:W2:Y:S01]  /*dd30*/  MUFU.EX2 R0, R0 ;  /* 0x0000000000007308 */ /* 0x000ea20000000800 */
[----:B------:R-:W-:Y:S01]  /*dd40*/  FADD.FTZ R59, R57, R59 ;  /* 0x0000003b393b7221 */ /* 0x000fe20000010000 */
[----:B----4-:R-:W-:Y:S01]  /*dd50*/  HMMA.16816.F32.BF16 R12, R4, R20, R12 ;  /* 0x00000014040c723c */ /* 0x010fe2000004180c */
[----:B------:R-:W-:-:S04]  /*dd60*/  FADD.FTZ R113, R113, R124 ;  /* 0x0000007c71717221 */ /* 0x000fc80000010000 */
[----:B---3--:R-:W-:Y:S01]  /*dd70*/  FADD.FTZ R113, R103, R113 ;  /* 0x0000007167717221 */ /* 0x008fe20000010000 */
[----:B------:R-:W-:Y:S02]  /*dd80*/  MUFU.EX2 R121, R121 ;  /* 0x0000007900797308 */ /* 0x000fe40000000800 */
[----:B------:R-:W-:Y:S01]  /*dd90*/  HMMA.16816.F32.BF16 R16, R4, R22, R16 ;  /* 0x000000160410723c */ /* 0x000fe20000041810 */
[----:B------:R-:W3:Y:S01]  /*dda0*/  LDSM.16.MT88.4 R20, [R150+0x7c00] ;  /* 0x007c00009614783b */ /* 0x000ee20000004200 */
[----:B-1----:R-:W-:-:S04]  /*ddb0*/  FADD.FTZ R113, R2, R113 ;  /* 0x0000007102717221 */ /* 0x002fc80000010000 */
[----:B------:R-:W-:Y:S02]  /*ddc0*/  MUFU.EX2 R131, R131 ;  /* 0x0000008300837308 */ /* 0x000fe40000000800 */
[C---:B------:R-:W-:Y:S06]  /*ddd0*/  HMMA.16816.F32.BF16 R136, R4.reuse, R8, R136 ;  /* 0x000000080488723c */ /* 0x040fec0000041888 */
[----:B------:R-:W-:Y:S02]  /*dde0*/  MUFU.EX2 R90, R91 ;  /* 0x0000005b005a7308 */ /* 0x000fe40000000800 */
[----:B------:R-:W-:Y:S01]  /*ddf0*/  HMMA.16816.F32.BF16 R24, R4, R10, R24 ;  /* 0x0000000a0418723c */ /* 0x000fe20000041818 */
[----:B------:R-:W1:Y:S05]  /*de00*/  LDSM.16.MT88.4 R8, [R151+0x8000] ;  /* 0x008000009708783b */ /* 0x000e6a0000004200 */
[----:B------:R-:W4:Y:S01]  /*de10*/  MUFU.EX2 R45, R45 ;  /* 0x0000002d002d7308 */ /* 0x000f220000000800 */
        /* <DEDUP_REMOVED lines=8> */
[----:B------:R-:W-:-:S02]  /*dea0*/  FADD.FTZ R98, R98, R113 ;  /* 0x0000007162627221 */ /* 0x000fc40000010000 */
[----:B------:R-:W-:Y:S02]  /*deb0*/  FADD.FTZ R56, R54, R56 ;  /* 0x0000003836387221 */ /* 0x000fe40000010000 */
[----:B------:R-:W-:Y:S01]  /*dec0*/  FADD.FTZ R98, R95, R98 ;  /* 0x000000625f627221 */ /* 0x000fe20000010000 */
[----:B-----5:R-:W-:Y:S01]  /*ded0*/  HMMA.16816.F32.BF16 R12, R4, R28, R12 ;  /* 0x0000001c040c723c */ /* 0x020fe2000004180c */
[----:B------:R-:W-:Y:S01]  /*dee0*/  FADD.FTZ R53, R53, R56 ;  /* 0x0000003835357221 */ /* 0x000fe20000010000 */
[----:B------:R2:W5:Y:S03]  /*def0*/  MUFU.EX2 R82, R43 ;  /* 0x0000002b00527308 */ /* 0x0005660000000800 */
[----:B------:R-:W-:-:S03]  /*df00*/  FADD.FTZ R53, R52, R53 ;  /* 0x0000003534357221 */ /* 0x000fc60000010000 */
[C---:B------:R-:W-:Y:S01]  /*df10*/  HMMA.16816.F32.BF16 R16, R4.reuse, R30, R16 ;  /* 0x0000001e0410723c */ /* 0x040fe20000041810 */
[----:B------:R-:W1:Y:S01]  /*df20*/  LDSM.16.MT88.4 R28, [R150+0x8000] ;  /* 0x00800000961c783b */ /* 0x000e620000004200 */
[----:B------:R-:W1:Y:S06]  /*df30*/  MUFU.EX2 R143, R143 ;  /* 0x0000008f008f7308 */ /* 0x000e6c0000000800 */
[----:B---3--:R-:W-:Y:S01]  /*df40*/  HMMA.16816.F32.BF16 R136, R4, R20, R136 ;  /* 0x000000140488723c */ /* 0x008fe20000041888 */
[----:B--2---:R-:W-:Y:S01]  /*df50*/  FFMA.FTZ R43, R50, c[0x0][0x23c], -R87 ;  /* 0x00008f00322b7a23 */ /* 0x004fe20000010857 */
[----:B------:R-:W-:Y:S01]  /*df60*/  MUFU.EX2 R159, R159 ;  /* 0x0000009f009f7308 */ /* 0x000fe20000000800 */
[----:B------:R-:W-:-:S02]  /*df70*/  FFMA.FTZ R50, R39, c[0x0][0x23c], -R51 ;  /* 0x00008f0027327a23 */ /* 0x000fc40000010833 */
[----:B------:R-:W-:-:S03]  /*df80*/  FFMA.FTZ R39, R48, c[0x0][0x23c], -R87 ;  /* 0x00008f0030277a23 */ /* 0x000fc60000010857 */
[----:B------:R-:W-:Y:S01]  /*df90*/  HMMA.16816.F32.BF16 R24, R4, R22, R24 ;  /* 0x000000160418723c */ /* 0x000fe20000041818 */
[----:B------:R-:W2:Y:S01]  /*dfa0*/  LDSM.16.MT88.4 R20, [R151+0x8400] ;  /* 0x008400009714783b */ /* 0x000ea20000004200 */
[----:B------:R-:W-:Y:S05]  /*dfb0*/  MUFU.EX2 R190, R190 ;  /* 0x000000be00be7308 */ /* 0x000fea0000000800 */
[C---:B------:R-:W-:Y:S01]  /*dfc0*/  F2FP.BF16.PACK_AB R4, R0.reuse, R52 ;  /* 0x000000340004723e */ /* 0x040fe200000010ff */
[----:B------:R-:W-:Y:S01]  /*dfd0*/  FADD.FTZ R0, R0, R53 ;  /* 0x0000003500007221 */ /* 0x000fe20000010000 */
[----:B----4-:R-:W-:Y:S01]  /*dfe0*/  F2FP.BF16.PACK_AB R5, R45, R90 ;  /* 0x0000005a2d05723e */ /* 0x010fe200000010ff */
[----:B------:R-:W-:Y:S01]  /*dff0*/  FADD.FTZ R90, R90, R98 ;  /* 0x000000625a5a7221 */ /* 0x000fe20000010000 */
[----:B------:R-:W-:Y:S01]  /*e000*/  F2FP.BF16.PACK_AB R6, R131, R121 ;  /* 0x000000798306723e */ /* 0x000fe200000010ff */
[----:B------:R-:W-:Y:S01]  /*e010*/  MUFU.EX2 R157, R157 ;  /* 0x0000009d009d7308 */ /* 0x000fe20000000800 */
[----:B-----5:R-:W-:Y:S01]  /*e020*/  F2FP.BF16.PACK_AB R7, R82, R44 ;  /* 0x0000002c5207723e */ /* 0x020fe200000010ff */
[----:B------:R-:W-:-:S02]  /*e030*/  FADD.FTZ R90, R45, R90 ;  /* 0x0000005a2d5a7221 */ /* 0x000fc40000010000 */
[----:B------:R-:W-:Y:S02]  /*e040*/  FADD.FTZ R0, R121, R0 ;  /* 0x0000000079007221 */ /* 0x000fe40000010000 */
[----:B------:R-:W-:Y:S02]  /*e050*/  FADD.FTZ R44, R44, R90 ;  /* 0x0000005a2c2c7221 */ /* 0x000fe40000010000 */
[----:B-1----:R-:W-:Y:S01]  /*e060*/  HMMA.16816.F32.BF16 R12, R4, R8, R12 ;  /* 0x00000008040c723c */ /* 0x002fe2000004180c */
[----:B------:R-:W1:Y:S01]  /*e070*/  MUFU.EX2 R42, R42 ;  /* 0x0000002a002a7308 */ /* 0x000e620000000800 */
[----:B------:R-:W-:Y:S01]  /*e080*/  FADD.FTZ R131, R131, R0 ;  /* 0x0000000083837221 */ /* 0x000fe20000010000 */
[----:B------:R-:W-:Y:S01]  /*e090*/  MOV R0, R88 ;  /* 0x0000005800007202 */ /* 0x000fe20000000f00 */
[----:B------:R-:W-:Y:S02]  /*e0a0*/  FADD.FTZ R44, R82, R44 ;  /* 0x0000002c522c7221 */ /* 0x000fe40000010000 */
[----:B------:R-:W-:-:S02]  /*e0b0*/  FADD.FTZ R131, R143, R131 ;  /* 0x000000838f837221 */ /* 0x000fc40000010000 */
[C---:B------:R-:W-:Y:S01]  /*e0c0*/  HMMA.16816.F32.BF16 R16, R4.reuse, R10, R16 ;  /* 0x0000000a0410723c */ /* 0x040fe20000041810 */
[----:B------:R-:W3:Y:S01]  /*e0d0*/  MUFU.EX2 R41, R41 ;  /* 0x0000002900297308 */ /* 0x000ee20000000800 */
[----:B------:R-:W4:Y:S06]  /*e0e0*/  LDSM.16.MT88.4 R8, [R150+0x8400] ;  /* 0x008400009608783b */ /* 0x000f2c0000004200 */
[----:B------:R-:W-:Y:S01]  /*e0f0*/  HMMA.16816.F32.BF16 R136, R4, R28, R136 ;  /* 0x0000001c0488723c */ /* 0x000fe20000041888 */
[----:B------:R-:W5:Y:S01]  /*e100*/  MUFU.EX2 R40, R40 ;  /* 0x0000002800287308 */ /* 0x000f620000000800 */
[----:B-1----:R-:W-:-:S06]  /*e110*/  FADD.FTZ R44, R42, R44 ;  /* 0x0000002c2a2c7221 */ /* 0x002fcc0000010000 */
[----:B------:R-:W-:Y:S01]  /*e120*/  HMMA.16816.F32.BF16 R24, R4, R30, R24 ;  /* 0x0000001e0418723c */ /* 0x000fe20000041818 */
[----:B------:R-:W1:Y:S01]  /*e130*/  MUFU.EX2 R50, R50 ;  /* 0x0000003200327308 */ /* 0x000e620000000800 */
[----:B------:R-:W4:Y:S05]  /*e140*/  LDSM.16.MT88.4 R28, [R151+0x8800] ;  /* 0x00880000971c783b */ /* 0x000f2a0000004200 */
[C---:B------:R-:W-:Y:S01]  /*e150*/  F2FP.BF16.PACK_AB R4, R159.reuse, R143 ;  /* 0x0000008f9f04723e */ /* 0x040fe200000010ff */
[----:B------:R-:W-:Y:S01]  /*e160*/  FADD.FTZ R159, R159, R131 ;  /* 0x000000839f9f7221 */ /* 0x000fe20000010000 */
[----:B---3--:R-:W-:Y:S01]  /*e170*/  F2FP.BF16.PACK_AB R5, R41, R42 ;  /* 0x0000002a2905723e */ /* 0x008fe200000010ff */
[----:B------:R-:W3:Y:S01]  /*e180*/  MUFU.EX2 R152, R152 ;  /* 0x0000009800987308 */ /* 0x000ee20000000800 */
[----:B------:R-:W-:Y:S01]  /*e190*/  F2FP.BF16.PACK_AB R6, R157, R190 ;  /* 0x000000be9d06723e */ /* 0x000fe200000010ff */
[----:B------:R-:W-:-:S02]  /*e1a0*/  FADD.FTZ R41, R41, R44 ;  /* 0x0000002c29297221 */ /* 0x000fc40000010000 */
[----:B------:R-:W-:Y:S02]  /*e1b0*/  FADD.FTZ R159, R190, R159 ;  /* 0x0000009fbe9f7221 */ /* 0x000fe40000010000 */
[----:B-----5:R-:W-:Y:S01]  /*e1c0*/  FADD.FTZ R41, R40, R41 ;  /* 0x0000002928297221 */ /* 0x020fe20000010000 */
[C---:B-1----:R-:W-:Y:S01]  /*e1d0*/  F2FP.BF16.PACK_AB R7, R50.reuse, R40 ;  /* 0x000000283207723e */ /* 0x042fe200000010ff */
[----:B------:R-:W1:Y:S01]  /*e1e0*/  MUFU.EX2 R108, R108 ;  /* 0x0000006c006c7308 */ /* 0x000e620000000800 */
[----:B------:R-:W-:Y:S02]  /*e1f0*/  FADD.FTZ R157, R157, R159 ;  /* 0x0000009f9d9d7221 */ /* 0x000fe40000010000 */
[----:B------:R-:W-:-:S03]  /*e200*/  FADD.FTZ R50, R50, R41 ;  /* 0x0000002932327221 */ /* 0x000fc60000010000 */
[----:B--2---:R-:W-:Y:S02]  /*e210*/  HMMA.16816.F32.BF16 R12, R4, R20, R12 ;  /* 0x00000014040c723c */ /* 0x004fe4000004180c */
[----:B------:R-:W-:Y:S01]  /*e220*/  MUFU.EX2 R93, R93 ;  /* 0x0000005d005d7308 */ /* 0x000fe20000000800 */
[----:B---3--:R-:W-:-:S05]  /*e230*/  FADD.FTZ R157, R152, R157 ;  /* 0x0000009d989d7221 */ /* 0x008fca0000010000 */
[C---:B------:R-:W-:Y:S01]  /*e240*/  HMMA.16816.F32.BF16 R16, R4.reuse, R22, R16 ;  /* 0x000000160410723c */ /* 0x040fe20000041810 */
[----:B------:R-:W2:Y:S01]  /*e250*/  LDSM.16.MT88.4 R20, [R150+0x8800] ;  /* 0x008800009614783b */ /* 0x000ea20000004200 */
[----:B------:R-:W3:Y:S06]  /*e260*/  MUFU.EX2 R43, R43 ;  /* 0x0000002b002b7308 */ /* 0x000eec0000000800 */
[C---:B----4-:R-:W-:Y:S02]  /*e270*/  HMMA.16816.F32.BF16 R136, R4.reuse, R8, R136 ;  /* 0x000000080488723c */ /* 0x050fe40000041888 */
[----:B------:R-:W4:Y:S06]  /*e280*/  MUFU.EX2 R38, R38 ;  /* 0x0000002600267308 */ /* 0x000f2c0000000800 */
[----:B------:R-:W-:Y:S01]  /*e290*/  HMMA.16816.F32.BF16 R24, R4, R10, R24 ;  /* 0x0000000a0418723c */ /* 0x000fe20000041818 */
[----:B------:R-:W5:Y:S01]  /*e2a0*/  LDSM.16.MT88.4 R8, [R151+0x8c00] ;  /* 0x008c00009708783b */ /* 0x000f620000004200 */
[----:B------:R-:W2:Y:S05]  /*e2b0*/  MUFU.EX2 R37, R37 ;  /* 0x0000002500257308 */ /* 0x000eaa0000000800 */
[C---:B-1----:R-:W-:Y:S01]  /*e2c0*/  F2FP.BF16.PACK_AB R4, R108.reuse, R152 ;  /* 0x000000986c04723e */ /* 0x042fe200000010ff */
[----:B------:R-:W-:Y:S01]  /*e2d0*/  FADD.FTZ R108, R108, R157 ;  /* 0x0000009d6c6c7221 */ /* 0x000fe20000010000 */
[----:B---3--:R-:W-:Y:S01]  /*e2e0*/  F2FP.BF16.PACK_AB R6, R43, R93 ;  /* 0x0000005d2b06723e */ /* 0x008fe200000010ff */
[----:B------:R-:W1:Y:S01]  /*e2f0*/  MUFU.EX2 R36, R36 ;  /* 0x0000002400247308 */ /* 0x000e620000000800 */
[----:B----4-:R-:W-:-:S02]  /*e300*/  FADD.FTZ R50, R38, R50 ;  /* 0x0000003226327221 */ /* 0x010fc40000010000 */
[----:B------:R-:W-:-:S04]  /*e310*/  FADD.FTZ R108, R93, R108 ;  /* 0x0000006c5d6c7221 */ /* 0x000fc80000010000 */
[----:B------:R-:W-:Y:S01]  /*e320*/  FADD.FTZ R43, R43, R108 ;  /* 0x0000006c2b2b7221 */ /* 0x000fe20000010000 */
[----:B------:R-:W3:Y:S01]  /*e330*/  MUFU.EX2 R35, R35 ;  /* 0x0000002300237308 */ /* 0x000ee20000000800 */
[C---:B--2---:R-:W-:Y:S01]  /*e340*/  F2FP.BF16.PACK_AB R5, R37.reuse, R38 ;  /* 0x000000262505723e */ /* 0x044fe200000010ff */
[----:B------:R-:W-:-:S06]  /*e350*/  FADD.FTZ R37, R37, R50 ;  /* 0x0000003225257221 */ /* 0x000fcc0000010000 */
[----:B------:R-:W2:Y:S01]  /*e360*/  MUFU.EX2 R49, R49 ;  /* 0x0000003100317308 */ /* 0x000ea20000000800 */
[----:B-1----:R-:W-:Y:S01]  /*e370*/  FADD.FTZ R37, R36, R37 ;  /* 0x0000002524257221 */ /* 0x002fe20000010000 */
[----:B---3--:R-:W-:-:S06]  /*e380*/  F2FP.BF16.PACK_AB R7, R35, R36 ;  /* 0x000000242307723e */ /* 0x008fcc00000010ff */
[----:B------:R-:W1:Y:S01]  /*e390*/  MUFU.EX2 R39, R39 ;  /* 0x0000002700277308 */ /* 0x000e620000000800 */
[----:B------:R-:W-:Y:S01]  /*e3a0*/  FADD.FTZ R35, R35, R37 ;  /* 0x0000002523237221 */ /* 0x000fe20000010000 */
[----:B------:R-:W-:Y:S01]  /*e3b0*/  HMMA.16816.F32.BF16 R12, R4, R28, R12 ;  /* 0x0000001c040c723c */ /* 0x000fe2000004180c */
[----:B--2---:R-:W-:-:S05]  /*e3c0*/  FADD.FTZ R43, R49, R43 ;  /* 0x0000002b312b7221 */ /* 0x004fca0000010000 */
[----:B------:R-:W2:Y:S01]  /*e3d0*/  MUFU.EX2 R47, R47 ;  /* 0x0000002f002f7308 */ /* 0x000ea20000000800 */
[----:B------:R-:W-:Y:S01]  /*e3e0*/  FFMA.FTZ R28, R33, c[0x0][0x23c], -R51 ;  /* 0x00008f00211c7a23 */ /* 0x000fe20000010833 */
[C---:B------:R-:W-:Y:S06]  /*e3f0*/  HMMA.16816.F32.BF16 R136, R4.reuse, R20, R136 ;  /* 0x000000140488723c */ /* 0x040fec0000041888 */
[----:B------:R-:W3:Y:S01]  /*e400*/  MUFU.EX2 R188, R188 ;  /* 0x000000bc00bc7308 */ /* 0x000ee20000000800 */
[----:B-1----:R-:W-:Y:S01]  /*e410*/  FADD.FTZ R43, R39, R43 ;  /* 0x0000002b272b7221 */ /* 0x002fe20000010000 */
[C---:B------:R-:W-:Y:S06]  /*e420*/  HMMA.16816.F32.BF16 R16, R4.reuse, R30, R16 ;  /* 0x0000001e0410723c */ /* 0x040fec0000041810 */
[----:B------:R-:W1:Y:S01]  /*e430*/  MUFU.EX2 R34, R34 ;  /* 0x0000002200227308 */ /* 0x000e620000000800 */
[----:B--2---:R-:W-:Y:S01]  /*e440*/  FADD.FTZ R43, R47, R43 ;  /* 0x0000002b2f2b7221 */ /* 0x004fe20000010000 */
[----:B------:R-:W-:Y:S06]  /*e450*/  HMMA.16816.F32.BF16 R24, R4, R22, R24 ;  /* 0x000000160418723c */ /* 0x000fec0000041818 */
[----:B------:R-:W2:Y:S01]  /*e460*/  MUFU.EX2 R28, R28 ;  /* 0x0000001c001c7308 */ /* 0x000ea20000000800 */
[----:B------:R-:W-:-:S02]  /*e470*/  F2FP.BF16.PACK_AB R4, R39, R49 ;  /* 0x000000312704723e */ /* 0x000fc400000010ff */
[----:B---3--:R-:W-:-:S05]  /*e480*/  F2FP.BF16.PACK_AB R6, R188, R47 ;  /* 0x0000002fbc06723e */ /* 0x008fca00000010ff */
[----:B------:R-:W3:Y:S01]  /*e490*/  MUFU.EX2 R2, R2 ;  /* 0x0000000200027308 */ /* 0x000ee20000000800 */
[----:B-1----:R-:W-:Y:S02]  /*e4a0*/  FADD.FTZ R35, R34, R35 ;  /* 0x0000002322237221 */ /* 0x002fe40000010000 */
[----:B------:R-:W-:-:S05]  /*e4b0*/  FADD.FTZ R188, R188, R43 ;  /* 0x0000002bbcbc7221 */ /* 0x000fca0000010000 */
[----:B------:R-:W1:Y:S01]  /*e4c0*/  MUFU.EX2 R187, R187 ;  /* 0x000000bb00bb7308 */ /* 0x000e620000000800 */
[C---:B--2---:R-:W-:Y:S01]  /*e4d0*/  F2FP.BF16.PACK_AB R5, R28.reuse, R34 ;  /* 0x000000221c05723e */ /* 0x044fe200000010ff */
[----:B------:R-:W-:-:S04]  /*e4e0*/  FADD.FTZ R35, R28, R35 ;  /* 0x000000231c237221 */ /* 0x000fc80000010000 */
[----:B---3--:R-:W-:Y:S01]  /*e4f0*/  FADD.FTZ R35, R2, R35 ;  /* 0x0000002302237221 */ /* 0x008fe20000010000 */
[----:B-1----:R-:W-:-:S03]  /*e500*/  F2FP.BF16.PACK_AB R7, R187, R2 ;  /* 0x00000002bb07723e */ /* 0x002fc600000010ff */
[----:B------:R-:W-:Y:S01]  /*e510*/  FADD.FTZ R187, R187, R35 ;  /* 0x00000023bbbb7221 */ /* 0x000fe20000010000 */
[----:B------:R-:W-:-:S03]  /*e520*/  MOV R2, R89 ;  /* 0x0000005900027202 */ /* 0x000fc60000000f00 */
[C---:B------:R-:W-:Y:S08]  /*e530*/  HMMA.16816.F32.BF16 R136, R4.reuse, R132, R136 ;  /* 0x000000840488723c */ /* 0x040ff00000041888 */
[C---:B-----5:R-:W-:Y:S08]  /*e540*/  HMMA.16816.F32.BF16 R144, R4.reuse, R8, R12 ;  /* 0x000000080490723c */ /* 0x060ff0000004180c */
[C---:B------:R-:W-:Y:S08]  /*e550*/  HMMA.16816.F32.BF16 R140, R4.reuse, R10, R16 ;  /* 0x0000000a048c723c */ /* 0x040ff00000041810 */
[----:B------:R-:W-:Y:S08]  /*e560*/  HMMA.16816.F32.BF16 R132, R4, R134, R24 ;  /* 0x000000860484723c */ /* 0x000ff00000041818 */
.L_x_1580:
        /* <DEDUP_REMOVED lines=14> */
.L_x_1590:
        /* <DEDUP_REMOVED lines=64> */
.L_x_1587:
[C---:B------:R-:W-:Y:S04]  /*ea50*/  LEA R170, P0, R6.reuse, R170, 0x1 ;  /* 0x000000aa06aa7211 */ /* 0x040fe800078008ff */
        /* <DEDUP_REMOVED lines=31> */
[----:B---3--:R-:W4:Y:S08]  /*ec50*/  LDSM.16.M88.4 R8, [R165+0x1000] ;  /* 0x00100000a508783b */ /* 0x008f300000000200 */
[----:B------:R-:W3:Y:S08]  /*ec60*/  LDSM.16.M88.4 R24, [R165+0x1800] ;  /* 0x00180000a518783b */ /* 0x000ef00000000200 */
        /* <DEDUP_REMOVED lines=15> */
[C---:B----4-:R-:W-:Y:S08]  /*ed60*/  HMMA.16816.F32.BF16 R4, R128.reuse, R8, RZ ;  /* 0x000000088004723c */ /* 0x050ff000000418ff */
[C---:B------:R-:W-:Y:S08]  /*ed70*/  HMMA.16816.F32.BF16 R8, R128.reuse, R10, RZ ;  /* 0x0000000a8008723c */ /* 0x040ff000000418ff */
[C---:B------:R-:W-:Y:S08]  /*ed80*/  HMMA.16816.F32.BF16 R12, R128.reuse, R16, RZ ;  /* 0x00000010800c723c */ /* 0x040ff000000418ff */
[C---:B------:R-:W-:Y:S08]  /*ed90*/  HMMA.16816.F32.BF16 R16, R128.reuse, R18, RZ ;  /* 0x000000128010723c */ /* 0x040ff000000418ff */
[C---:B---3--:R-:W-:Y:S08]  /*eda0*/  HMMA.16816.F32.BF16 R20, R128.reuse, R24, RZ ;  /* 0x000000188014723c */ /* 0x048ff000000418ff */
        /* <DEDUP_REMOVED lines=33> */
[----:B------:R-:W3:Y:S01]  /*efc0*/  MUFU.TANH R198, R4 ;  /* 0x0000000400c67308 */ /* 0x000ee20000002400 */
        /* <DEDUP_REMOVED lines=9> */
[----:B------:R-:W4:Y:S10]  /*f060*/  MUFU.TANH R194, R6 ;  /* 0x0000000600c27308 */ /* 0x000f340000002400 */
[----:B------:R5:W1:Y:S01]  /*f070*/  MUFU.TANH R193, R7 ;  /* 0x0000000700c17308 */ /* 0x000a620000002400 */
[----:B------:R-:W-:Y:S02]  /*f080*/  FMUL.FTZ R12, R12, c[0x0][0x2ec] ;  /* 0x0000bb000c0c7a20 */ /* 0x000fe40000410000 */
[----:B------:R-:W-:Y:S02]  /*f090*/  FMUL.FTZ R13, R13, c[0x0][0x2ec] ;  /* 0x0000bb000d0d7a20 */ /* 0x000fe40000410000 */
[----:B------:R-:W-:Y:S03]  /*f0a0*/  FMUL.FTZ R14, R14, c[0x0][0x2ec] ;  /* 0x0000bb000e0e7a20 */ /* 0x000fe60000410000 */
[----:B------:R-:W-:Y:S02]  /*f0b0*/  FMUL.FTZ R17, R17, c[0x0][0x2ec] ;  /* 0x0000bb0011117a20 */ /* 0x000fe40000410000 */
[----:B------:R-:W1:Y:S10]  /*f0c0*/  MUFU.TANH R192, R8 ;  /* 0x0000000800c07308 */ /* 0x000e740000002400 */
[----:B------:R-:W1:Y:S01]  /*f0d0*/  MUFU.TANH R202, R9 ;  /* 0x0000000900ca7308 */ /* 0x000e620000002400 */
[----:B-----5:R-:W5:Y:S09]  /*f0e0*/  LDSM.16.M88.4 R4, [R164+0x800] ;  /* 0x00080000a404783b */ /* 0x020f720000000200 */
[----:B------:R-:W1:Y:S10]  /*f0f0*/  MUFU.TANH R200, R10 ;  /* 0x0000000a00c87308 */ /* 0x000e740000002400 */
[----:B------:R1:W1:Y:S10]  /*f100*/  MUFU.TANH R199, R11 ;  /* 0x0000000b00c77308 */ /* 0x0002740000002400 */
[----:B------:R2:W2:Y:S10]  /*f110*/  MUFU.TANH R203, R12 ;  /* 0x0000000c00cb7308 */ /* 0x0004b40000002400 */
[----:B------:R3:W3:Y:S01]  /*f120*/  MUFU.TANH R217, R13 ;  /* 0x0000000d00d97308 */ /* 0x0006e20000002400 */
[----:B-1----:R-:W1:Y:S01]  /*f130*/  LDSM.16.M88.4 R8, [R164+0xc00] ;  /* 0x000c0000a408783b */ /* 0x002e620000000200 */
[C---:B-----5:R-:W-:Y:S08]  /*f140*/  HMMA.16816.F32.BF16 R20, R156.reuse, R4, R20 ;  /* 0x000000049c14723c */ /* 0x060ff00000041814 */
[----:B------:R-:W1:Y:S01]  /*f150*/  MUFU.TANH R14, R14 ;  /* 0x0000000e000e7308 */ /* 0x000e620000002400 */
[C---:B------:R-:W-:Y:S01]  /*f160*/  HMMA.16816.F32.BF16 R24, R156.reuse, R6, R24 ;  /* 0x000000069c18723c */ /* 0x040fe20000041818 */
[----:B------:R-:W5:Y:S02]  /*f170*/  LDSM.16.M88.4 R4, [R164+0x1000] ;  /* 0x00100000a404783b */ /* 0x000f640000000200 */
[----:B--2---:R-:W-:Y:S02]  /*f180*/  FMUL.FTZ R12, R16, c[0x0][0x2ec] ;  /* 0x0000bb00100c7a20 */ /* 0x004fe40000410000 */
[----:B------:R-:W-:Y:S04]  /*f190*/  FMUL.FTZ R16, R18, c[0x0][0x2ec] ;  /* 0x0000bb0012107a20 */ /* 0x000fe80000410000 */
[----:B------:R-:W2:Y:S03]  /*f1a0*/  MUFU.TANH R17, R17 ;  /* 0x0000001100117308 */ /* 0x000ea60000002400 */
[----:B---3--:R-:W-:Y:S02]  /*f1b0*/  FMUL.FTZ R13, R15, c[0x0][0x2ec] ;  /* 0x0000bb000f0d7a20 */ /* 0x008fe40000410000 */
[----:B------:R-:W-:Y:S02]  /*f1c0*/  FMUL.FTZ R15, R19, c[0x0][0x2ec] ;  /* 0x0000bb00130f7a20 */ /* 0x000fe40000410000 */
[----:B------:R-:W-:Y:S03]  /*f1d0*/  FMUL.FTZ R20, R20, c[0x0][0x2ec] ;  /* 0x0000bb0014147a20 */ /* 0x000fe60000410000 */
[----:B------:R-:W3:Y:S01]  /*f1e0*/  MUFU.TANH R12, R12 ;  /* 0x0000000c000c7308 */ /* 0x000ee20000002400 */
[----:B------:R-:W-:Y:S02]  /*f1f0*/  FMUL.FTZ R19, R23, c[0x0][0x2ec] ;  /* 0x0000bb0017137a20 */ /* 0x000fe40000410000 */
[----:B------:R-:W-:Y:S02]  /*f200*/  FMUL.FTZ R21, R21, c[0x0][0x2ec] ;  /* 0x0000bb0015157a20 */ /* 0x000fe40000410000 */
[----:B------:R-:W-:Y:S02]  /*f210*/  FMUL.FTZ R22, R22, c[0x0][0x2ec] ;  /* 0x0000bb0016167a20 */ /* 0x000fe40000410000 */
[----:B------:R-:W-:Y:S02]  /*f220*/  FMUL.FTZ R25, R25, c[0x0][0x2ec] ;  /* 0x0000bb0019197a20 */ /* 0x000fe40000410000 */
[----:B------:R-:W-:Y:S01]  /*f230*/  FMUL.FTZ R18, R24, c[0x0][0x2ec] ;  /* 0x0000bb0018127a20 */ /* 0x000fe20000410000 */
[----:B------:R-:W2:Y:S01]  /*f240*/  MUFU.TANH R224, R20 ;  /* 0x0000001400e07308 */ /* 0x000ea20000002400 */
[----:B------:R-:W-:Y:S01]  /*f250*/  FMUL.FTZ R24, R27, c[0x0][0x2ec] ;  /* 0x0000bb001b187a20 */ /* 0x000fe20000410000 */
[C---:B-1----:R-:W-:Y:S08]  /*f260*/  HMMA.16816.F32.BF16 R28, R156.reuse, R8, R28 ;  /* 0x000000089c1c723c */ /* 0x042ff0000004181c */
[----:B------:R1:W1:Y:S01]  /*f270*/  MUFU.TANH R226, R25 ;  /* 0x0000001900e27308 */ /* 0x0002620000002400 */
[C---:B------:R-:W-:Y:S01]  /*f280*/  HMMA.16816.F32.BF16 R32, R156.reuse, R10, R32 ;  /* 0x0000000a9c20723c */ /* 0x040fe20000041820 */
[----:B------:R-:W2:Y:S08]  /*f290*/  LDSM.16.M88.4 R8, [R164+0x1400] ;  /* 0x00140000a408783b */ /* 0x000eb00000000200 */
[----:B------:R-:W2:Y:S01]  /*f2a0*/  MUFU.TANH R13, R13 ;  /* 0x0000000d000d7308 */ /* 0x000ea20000002400 */
[C---:B-----5:R-:W-:Y:S05]  /*f2b0*/  HMMA.16816.F32.BF16 R36, R156.reuse, R4, R36 ;  /* 0x000000049c24723c */ /* 0x060fea0000041824 */
[----:B------:R-:W-:Y:S03]  /*f2c0*/  FMUL.FTZ R28, R28, c[0x0][0x2ec] ;  /* 0x0000bb001c1c7a20 */ /* 0x000fe60000410000 */
[C---:B------:R-:W-:Y:S01]  /*f2d0*/  HMMA.16816.F32.BF16 R40, R156.reuse, R6, R40 ;  /* 0x000000069c28723c */ /* 0x040fe20000041828 */
[----:B------:R-:W3:Y:S01]  /*f2e0*/  MUFU.TANH R16, R16 ;  /* 0x0000001000107308 */ /* 0x000ee20000002400 */
[----:B------:R-:W5:Y:S02]  /*f2f0*/  LDSM.16.M88.4 R4, [R164+0x1800] ;  /* 0x00180000a404783b */ /* 0x000f640000000200 */
[----:B------:R-:W-:Y:S02]  /*f300*/  FMUL.FTZ R29, R29, c[0x0][0x2ec] ;  /* 0x0000bb001d1d7a20 */ /* 0x000fe40000410000 */
[----:B-1----:R-:W-:Y:S02]  /*f310*/  FMUL.FTZ R25, R26, c[0x0][0x2ec] ;  /* 0x0000bb001a197a20 */ /* 0x002fe40000410000 */
        /* <DEDUP_REMOVED lines=8> */
[C---:B--2---:R-:W-:Y:S03]  /*f3a0*/  HMMA.16816.F32.BF16 R44, R156.reuse, R8, R44 ;  /* 0x000000089c2c723c */ /* 0x044fe6000004182c */
[----:B------:R-:W-:Y:S02]  /*f3b0*/  FMUL.FTZ R33, R40, c[0x0][0x2ec] ;  /* 0x0000bb0028217a20 */ /* 0x000fe40000410000 */
[----:B------:R-:W-:Y:S04]  /*f3c0*/  FMUL.FTZ R39, R41, c[0x0][0x2ec] ;  /* 0x0000bb0029277a20 */ /* 0x000fe80000410000 */
[----:B------:R-:W2:Y:S01]  /*f3d0*/  MUFU.TANH R15, R15 ;  /* 0x0000000f000f7308 */ /* 0x000ea20000002400 */
[C---:B------:R-:W-:Y:S01]  /*f3e0*/  HMMA.16816.F32.BF16 R48, R156.reuse, R10, R48 ;  /* 0x0000000a9c30723c */ /* 0x040fe20000041830 */
[----:B------:R-:W2:Y:S02]  /*f3f0*/  LDSM.16.M88.4 R8, [R164+0x1c00] ;  /* 0x001c0000a408783b */ /* 0x000ea40000000200 */
[----:B-1----:R-:W-:Y:S02]  /*f400*/  FMUL.FTZ R28, R30, c[0x0][0x2ec] ;  /* 0x0000bb001e1c7a20 */ /* 0x002fe40000410000 */
[----:B------:R-:W-:Y:S02]  /*f410*/  FMUL.FTZ R30, R35, c[0x0][0x2ec] ;  /* 0x0000bb00231e7a20 */ /* 0x000fe40000410000 */
[----:B------:R-:W-:Y:S02]  /*f420*/  FMUL.FTZ R35, R38, c[0x0][0x2ec] ;  /* 0x0000bb0026237a20 */ /* 0x000fe40000410000 */
[----:B------:R-:W1:Y:S01]  /*f430*/  MUFU.TANH R223, R21 ;  /* 0x0000001500df7308 */ /* 0x000e620000002400 */
[C---:B-----5:R-:W-:Y:S03]  /*f440*/  HMMA.16816.F32.BF16 R52, R156.reuse, R4, R52 ;  /* 0x000000049c34723c */ /* 0x060fe60000041834 */
[----:B---3--:R-:W-:Y:S02]  /*f450*/  FMUL.FTZ R36, R37, c[0x0][0x2ec] ;  /* 0x0000bb0025247a20 */ /* 0x008fe40000410000 */
[----:B------:R-:W-:Y:S02]  /*f460*/  FMUL.FTZ R38, R42, c[0x0][0x2ec] ;  /* 0x0000bb002a267a20 */ /* 0x000fe40000410000 */
[----:B------:R-:W-:Y:S01]  /*f470*/  FMUL.FTZ R45, R45, c[0x0][0x2ec] ;  /* 0x0000bb002d2d7a20 */ /* 0x000fe20000410000 */
[C---:B------:R-:W-:Y:S01]  /*f480*/  HMMA.16816.F32.BF16 R56, R156.reuse, R6, R56 ;  /* 0x000000069c38723c */ /* 0x040fe20000041838 */
[----:B------:R-:W3:Y:S01]  /*f490*/  MUFU.TANH R222, R22 ;  /* 0x0000001600de7308 */ /* 0x000ee20000002400 */
[----:B------:R-:W5:Y:S02]  /*f4a0*/  LDSM.16.M88.4 R4, [R164+0x2000] ;  /* 0x00200000a404783b */ /* 0x000f640000000200 */
        /* <DEDUP_REMOVED lines=9> */
[----:B------:R-:W1:Y:S01]  /*f540*/  MUFU.TANH R232, R46 ;  /* 0x0000002e00e87308 */ /* 0x000e620000002400 */
[----:B------:R-:W-:Y:S01]  /*f550*/  FMUL.FTZ R55, R55, c[0x0][0x2ec] ;  /* 0x0000bb0037377a20 */ /* 0x000fe20000410000 */
[C---:B--2---:R-:W-:Y:S03]  /*f560*/  HMMA.16816.F32.BF16 R60, R156.reuse, R8, R60 ;  /* 0x000000089c3c723c */ /* 0x044fe6000004183c */
[----:B------:R-:W-:Y:S02]  /*f570*/  FMUL.FTZ R57, R57, c[0x0][0x2ec] ;  /* 0x0000bb0039397a20 */ /* 0x000fe40000410000 */
[----:B------:R-:W-:Y:S02]  /*f580*/  FMUL.FTZ R42, R48, c[0x0][0x2ec] ;  /* 0x0000bb00302a7a20 */ /* 0x000fe40000410000 */
[----:B------:R-:W-:Y:S01]  /*f590*/  FMUL.FTZ R56, R56, c[0x0][0x2ec] ;  /* 0x0000bb0038387a20 */ /* 0x000fe20000410000 */
[----:B------:R-:W2:Y:S01]  /*f5a0*/  MUFU.TANH R237, R50 ;  /* 0x0000003200ed7308 */ /* 0x000ea20000002400 */
[C---:B------:R-:W-:Y:S01]  /*f5b0*/  HMMA.16816.F32.BF16 R64, R156.reuse, R10, R64 ;  /* 0x0000000a9c40723c */ /* 0x040fe20000041840 */
[----:B------:R-:W1:Y:S02]  /*f5c0*/  LDSM.16.M88.4 R8, [R164+0x2400] ;  /* 0x00240000a408783b */ /* 0x000e640000000200 */
[----:B------:R-:W-:Y:S02]  /*f5d0*/  FMUL.FTZ R58, R58, c[0x0][0x2ec] ;  /* 0x0000bb003a3a7a20 */ /* 0x000fe40000410000 */
[----:B------:R-:W-:Y:S02]  /*f5e0*/  FMUL.FTZ R44, R44, c[0x0][0x2ec] ;  /* 0x0000bb002c2c7a20 */ /* 0x000fe40000410000 */
[----:B------:R-:W-:Y:S02]  /*f5f0*/  FMUL.FTZ R49, R49, c[0x0][0x2ec] ;  /* 0x0000bb0031317a20 */ /* 0x000fe40000410000 */
[----:B------:R-:W1:Y:S01]  /*f600*/  MUFU.TANH R236, R51 ;  /* 0x0000003300ec7308 */ /* 0x000e620000002400 */
[C---:B-----5:R-:W-:Y:S05]  /*f610*/  HMMA.16816.F32.BF16 R68, R156.reuse, R4, R68 ;  /* 0x000000049c44723c */ /* 0x060fea0000041844 */
[----:B------:R-:W-:Y:S02]  /*f620*/  FMUL.FTZ R60, R60, c[0x0][0x2ec] ;  /* 0x0000bb003c3c7a20 */ /* 0x000fe40000410000 */
[----:B------:R-:W-:Y:S01]  /*f630*/  FMUL.FTZ R61, R61, c[0x0][0x2ec] ;  /* 0x0000bb003d3d7a20 */ /* 0x000fe20000410000 */
[C---:B------:R-:W-:Y:S01]  /*f640*/  HMMA.16816.F32.BF16 R72, R156.reuse, R6, R72 ;  /* 0x000000069c48723c */ /* 0x040fe20000041848 */
[----:B------:R-:W2:Y:S01]  /*f650*/  MUFU.TANH R242, R52 ;  /* 0x0000003400f27308 */ /* 0x000ea20000002400 */
[----:B------:R-:W5:Y:S02]  /*f660*/  LDSM.16.M88.4 R4, [R164+0x2800] ;  /* 0x00280000a404783b */ /* 0x000f640000000200 */
[----:B------:R-:W-:Y:S02]  /*f670*/  FMUL.FTZ R62, R62, c[0x0][0x2ec] ;  /* 0x0000bb003e3e7a20 */ /* 0x000fe40000410000 */
[----:B------:R-:W-:Y:S05]  /*f680*/  FMUL.FTZ R65, R65, c[0x0][0x2ec] ;  /* 0x0000bb0041417a20 */ /* 0x000fea0000410000 */
[----:B------:R-:W2:Y:S05]  /*f690*/  MUFU.TANH R241, R53 ;  /* 0x0000003500f17308 */ /* 0x000eaa0000002400 */
[----:B------:R-:W-:Y:S02]  /*f6a0*/  FMUL.FTZ R71, R71, c[0x0][0x2ec] ;  /* 0x0000bb0047477a20 */ /* 0x000fe40000410000 */
[----:B------:R-:W-:Y:S02]  /*f6b0*/  FMUL.FTZ R69, R69, c[0x0][0x2ec] ;  /* 0x0000bb0045457a20 */ /* 0x000fe40000410000 */
[----:B------:R-:W-:Y:S01]  /*f6c0*/  FMUL.FTZ R70, R70, c[0x0][0x2ec] ;  /* 0x0000bb0046467a20 */ /* 0x000fe20000410000 */
[----:B------:R-:W2:Y:S01]  /*f6d0*/  MUFU.TANH R240, R54 ;  /* 0x0000003600f07308 */ /* 0x000ea20000002400 */
[C---:B-1----:R-:W-:Y:S03]  /*f6e0*/  HMMA.16816.F32.BF16 R76, R156.reuse, R8, R76 ;  /* 0x000000089c4c723c */ /* 0x042fe6000004184c */
[----:B------:R-:W-:Y:S02]  /*f6f0*/  FMUL.FTZ R72, R72, c[0x0][0x2ec] ;  /* 0x0000bb0048487a20 */ /* 0x000fe40000410000 */
[----:B------:R-:W-:Y:S04]  /*f700*/  FMUL.FTZ R73, R73, c[0x0][0x2ec] ;  /* 0x0000bb0049497a20 */ /* 0x000fe80000410000 */
[----:B------:R-:W1:Y:S01]  /*f710*/  MUFU.TANH R239, R55 ;  /* 0x0000003700ef7308 */ /* 0x000e620000002400 */
[C---:B------:R-:W-:Y:S01]  /*f720*/  HMMA.16816.F32.BF16 R80, R156.reuse, R10, R80 ;  /* 0x0000000a9c50723c */ /* 0x040fe20000041850 */
[----:B------:R-:W1:Y:S08]  /*f730*/  LDSM.16.M88.4 R8, [R164+0x2c00] ;  /* 0x002c0000a408783b */ /* 0x000e700000000200 */
[----:B------:R2:W1:Y:S01]  /*f740*/  MUFU.TANH R243, R57 ;  /* 0x0000003900f37308 */ /* 0x0004620000002400 */
[C---:B-----5:R-:W-:Y:S04]  /*f750*/  HMMA.16816.F32.BF16 R84, R156.reuse, R4, R84 ;  /* 0x000000049c54723c */ /* 0x060fe80000041854 */
[----:B------:R-:W-:Y:S02]  /*f760*/  FMUL.FTZ R41, R77, c[0x0][0x2ec] ;  /* 0x0000bb004d297a20 */ /* 0x000fe40000410000 */
[----:B------:R-:W-:Y:S02]  /*f770*/  FMUL.FTZ R40, R78, c[0x0][0x2ec] ;  /* 0x0000bb004e287a20 */ /* 0x000fe40000410000 */
[C---:B------:R-:W-:Y:S01]  /*f780*/  HMMA.16816.F32.BF16 R88, R156.reuse, R6, R88 ;  /* 0x000000069c58723c */ /* 0x040fe20000041858 */
[----:B------:R5:W3:Y:S01]  /*f790*/  MUFU.TANH R246, R60 ;  /* 0x0000003c00f67308 */ /* 0x000ae20000002400 */
[----:B------:R-:W3:Y:S02]  /*f7a0*/  LDSM.16.M88.4 R4, [R164+0x3000] ;  /* 0x00300000a404783b */ /* 0x000ee40000000200 */
[----:B------:R-:W-:Y:S02]  /*f7b0*/  FMUL.FTZ R76, R76, c[0x0][0x2ec] ;  /* 0x0000bb004c4c7a20 */ /* 0x000fe40000410000 */
[----:B------:R-:W-:Y:S02]  /*f7c0*/  FMUL.FTZ R80, R80, c[0x0][0x2ec] ;  /* 0x0000bb0050507a20 */ /* 0x000fe40000410000 */
[----:B------:R-:W-:Y:S03]  /*f7d0*/  FMUL.FTZ R79, R79, c[0x0][0x2ec] ;  /* 0x0000bb004f4f7a20 */ /* 0x000fe60000410000 */
[----:B------:R4:W3:Y:S01]  /*f7e0*/  MUFU.TANH R245, R61 ;  /* 0x0000003d00f57308 */ /* 0x0008e20000002400 */
[----:B------:R-:W-:Y:S02]  /*f7f0*/  FMUL.FTZ R81, R81, c[0x0][0x2ec] ;  /* 0x0000bb0051517a20 */ /* 0x000fe40000410000 */
[----:B------:R-:W-:Y:S02]  /*f800*/  FMUL.FTZ R82, R82, c[0x0][0x2ec] ;  /* 0x0000bb0052527a20 */ /* 0x000fe40000410000 */
[----:B------:R-:W-:Y:S02]  /*f810*/  FMUL.FTZ R86, R86, c[0x0][0x2ec] ;  /* 0x0000bb0056567a20 */ /* 0x000fe40000410000 */
[----:B--2---:R-:W-:Y:S02]  /*f820*/  FMUL.FTZ R57, R59, c[0x0][0x2ec] ;  /* 0x0000bb003b397a20 */ /* 0x004fe40000410000 */
[----:B------:R-:W-:Y:S01]  /*f830*/  FMUL.FTZ R83, R83, c[0x0][0x2ec] ;  /* 0x0000bb0053537a20 */ /* 0x000fe20000410000 */
[----:B------:R-:W2:Y:S01]  /*f840*/  MUFU.TANH R244, R62 ;  /* 0x0000003e00f47308 */ /* 0x000ea20000002400 */
[----:B------:R-:W-:Y:S01]  /*f850*/  FMUL.FTZ R84, R84, c[0x0][0x2ec] ;  /* 0x0000bb0054547a20 */ /* 0x000fe20000410000 */
[C---:B-1----:R-:W-:Y:S03]  /*f860*/  HMMA.16816.F32.BF16 R92, R156.reuse, R8, R92 ;  /* 0x000000089c5c723c */ /* 0x042fe6000004185c */
[----:B------:R-:W-:Y:S02]  /*f870*/  FMUL.FTZ R88, R88, c[0x0][0x2ec] ;  /* 0x0000bb0058587a20 */ /* 0x000fe40000410000 */
[----:B-----5:R-:W-:Y:S02]  /*f880*/  FMUL.FTZ R60, R64, c[0x0][0x2ec] ;  /* 0x0000bb00403c7a20 */ /* 0x020fe40000410000 */
[----:B------:R-:W-:Y:S01]  /*f890*/  FMUL.FTZ R64, R67, c[0x0][0x2ec] ;  /* 0x0000bb0043407a20 */ /* 0x000fe20000410000 */
[----:B------:R1:W1:Y:S01]  /*f8a0*/  MUFU.TANH R249, R65 ;  /* 0x0000004100f97308 */ /* 0x0002620000002400 */
[C---:B------:R-:W-:Y:S01]  /*f8b0*/  HMMA.16816.F32.BF16 R96, R156.reuse, R10, R96 ;  /* 0x0000000a9c60723c */ /* 0x040fe20000041860 */
[----:B------:R-:W5:Y:S02]  /*f8c0*/  LDSM.16.M88.4 R8, [R164+0x3400] ;  /* 0x00340000a408783b */ /* 0x000f640000000200 */
[----:B----4-:R-:W-:Y:S02]  /*f8d0*/  FMUL.FTZ R61, R63, c[0x0][0x2ec] ;  /* 0x0000bb003f3d7a20 */ /* 0x010fe40000410000 */
[----:B------:R-:W-:Y:S02]  /*f8e0*/  FMUL.FTZ R63, R74, c[0x0][0x2ec] ;  /* 0x0000bb004a3f7a20 */ /* 0x000fe40000410000 */
[----:B------:R-:W-:Y:S02]  /*f8f0*/  FMUL.FTZ R85, R85, c[0x0][0x2ec] ;  /* 0x0000bb0055557a20 */ /* 0x000fe40000410000 */
[----:B------:R-:W4:Y:S01]  /*f900*/  MUFU.TANH R250, R71 ;  /* 0x0000004700fa7308 */ /* 0x000f220000002400 */
[C---:B---3--:R-:W-:Y:S03]  /*f910*/  HMMA.16816.F32.BF16 R100, R156.reuse, R4, R100 ;  /* 0x000000049c64723c */ /* 0x048fe60000041864 */
[----:B------:R-:W-:Y:S02]  /*f920*/  FMUL.FTZ R87, R87, c[0x0][0x2ec] ;  /* 0x0000bb0057577a20 */ /* 0x000fe40000410000 */
[----:B------:R-:W-:Y:S02]  /*f930*/  FMUL.FTZ R95, R95, c[0x0][0x2ec] ;  /* 0x0000bb005f5f7a20 */ /* 0x000fe40000410000 */
[----:B------:R-:W-:Y:S01]  /*f940*/  FMUL.FTZ R89, R89, c[0x0][0x2ec] ;  /* 0x0000bb0059597a20 */ /* 0x000fe20000410000 */
[C---:B------:R-:W-:Y:S01]  /*f950*/  HMMA.16816.F32.BF16 R104, R156.reuse, R6, R104 ;  /* 0x000000069c68723c */ /* 0x040fe20000041868 */
[----:B------:R3:W2:Y:S01]  /*f960*/  MUFU.TANH R248, R72 ;  /* 0x0000004800f87308 */ /* 0x0006a20000002400 */
[----:B------:R-:W2:Y:S02]  /*f970*/  LDSM.16.M88.4 R4, [R164+0x3800] ;  /* 0x00380000a404783b */ /* 0x000ea40000000200 */
[----:B------:R-:W-:Y:S02]  /*f980*/  FMUL.FTZ R90, R90, c[0x0][0x2ec] ;  /* 0x0000bb005a5a7a20 */ /* 0x000fe40000410000 */
[----:B------:R-:W-:Y:S02]  /*f990*/  FMUL.FTZ R98, R98, c[0x0][0x2ec] ;  /* 0x0000bb0062627a20 */ /* 0x000fe40000410000 */
[----:B-1----:R-:W-:Y:S03]  /*f9a0*/  FMUL.FTZ R65, R66, c[0x0][0x2ec] ;  /* 0x0000bb0042417a20 */ /* 0x002fe60000410000 */
        /* <DEDUP_REMOVED lines=10> */
[----:B---3--:R-:W-:Y:S02]  /*fa50*/  FMUL.FTZ R72, R75, c[0x0][0x2ec] ;  /* 0x0000bb004b487a20 */ /* 0x008fe40000410000 */
[----:B------:R-:W-:Y:S01]  /*fa60*/  FMUL.FTZ R97, R97, c[0x0][0x2ec] ;  /* 0x0000bb0061617a20 */ /* 0x000fe20000410000 */
[----:B------:R3:W1:Y:S01]  /*fa70*/  MUFU.TANH R215, R88 ;  /* 0x0000005800d77308 */ /* 0x0006620000002400 */
[C---:B------:R-:W-:Y:S01]  /*fa80*/  HMMA.16816.F32.BF16 R112, R156.reuse, R10, R112 ;  /* 0x0000000a9c70723c */ /* 0x040fe20000041870 */
[----:B------:R-:W5:Y:S01]  /*fa90*/  LDSM.16.M88.4 R8, [R164+0x3c00] ;  /* 0x003c0000a408783b */ /* 0x000f620000000200 */
[----:B------:R-:W-:Y:S04]  /*faa0*/  DEPBAR.LE SB0, 0x0 ;  /* 0x000080000000791a */ /* 0x000fe80000000000 */
[----:B------:R-:W-:Y:S02]  /*fab0*/  FMUL.FTZ R99, R99, c[0x0][0x2ec] ;  /* 0x0000bb0063637a20 */ /* 0x000fe40000410000 */
[----:B------:R-:W-:Y:S01]  /*fac0*/  FMUL.FTZ R100, R100, c[0x0][0x2ec] ;  /* 0x0000bb0064647a20 */ /* 0x000fe20000410000 */
[----:B------:R1:W1:Y:S01]  /*fad0*/  MUFU.TANH R195, R95 ;  /* 0x0000005f00c37308 */ /* 0x0002620000002400 */
[----:B------:R-:W-:Y:S01]  /*fae0*/  BAR.SYNC.DEFER_BLOCKING 0x0 ;  /* 0x0000000000007b1d */ /* 0x000fe20000010000 */
[C---:B--2---:R-:W-:Y:S05]  /*faf0*/  HMMA.16816.F32.BF16 R116, R156.reuse, R4, R116 ;  /* 0x000000049c74723c */ /* 0x044fea0000041874 */
[----:B------:R-:W-:Y:S02]  /*fb00*/  FMUL.FTZ R101, R101, c[0x0][0x2ec] ;  /* 0x0000bb0065657a20 */ /* 0x000fe40000410000 */
[----:B------:R-:W-:Y:S01]  /*fb10*/  FMUL.FTZ R102, R102, c[0x0][0x2ec] ;  /* 0x0000bb0066667a20 */ /* 0x000fe20000410000 */
[----:B------:R2:W2:Y:S01]  /*fb20*/  MUFU.TANH R171, R98 ;  /* 0x0000006200ab7308 */ /* 0x0004a20000002400 */
[C---:B------:R-:W-:Y:S03]  /*fb30*/  HMMA.16816.F32.BF16 R120, R156.reuse, R6, R120 ;  /* 0x000000069c78723c */ /* 0x040fe60000041878 */
[----:B---3--:R-:W-:Y:S02]  /*fb40*/  FMUL.FTZ R88, R111, c[0x0][0x2ec] ;  /* 0x0000bb006f587a20 */ /* 0x008fe40000410000 */
[----:B------:R-:W-:Y:S02]  /*fb50*/  FMUL.FTZ R86, R112, c[0x0][0x2ec] ;  /* 0x0000bb0070567a20 */ /* 0x000fe40000410000 */
[----:B------:R-:W-:Y:S02]  /*fb60*/  FMUL.FTZ R80, R113, c[0x0][0x2ec] ;  /* 0x0000bb0071507a20 */ /* 0x000fe40000410000 */
[----:B------:R3:W3:Y:S03]  /*fb70*/  MUFU.TANH R154, R104 ;  /* 0x00000068009a7308 */ /* 0x0006e60000002400 */
[----:B------:R-:W-:Y:S02]  /*fb80*/  FMUL.FTZ R78, R114, c[0x0][0x2ec] ;  /* 0x0000bb00724e7a20 */ /* 0x000fe40000410000 */
[----:B-1----:R-:W-:Y:S02]  /*fb90*/  FMUL.FTZ R95, R110, c[0x0][0x2ec] ;  /* 0x0000bb006e5f7a20 */ /* 0x002fe40000410000 */
[----:B------:R-:W-:Y:S02]  /*fba0*/  FMUL.FTZ R71, R115, c[0x0][0x2ec] ;  /* 0x0000bb0073477a20 */ /* 0x000fe40000410000 */
[----:B------:R-:W-:Y:S01]  /*fbb0*/  FMUL.FTZ R68, R116, c[0x0][0x2ec] ;  /* 0x0000bb0074447a20 */ /* 0x000fe20000410000 */
[----:B------:R-:W1:Y:S01]  /*fbc0*/  MUFU.TANH R19, R19 ;  /* 0x0000001300137308 */ /* 0x000e620000002400 */
[----:B------:R-:W-:Y:S01]  /*fbd0*/  FMUL.FTZ R62, R117, c[0x0][0x2ec] ;  /* 0x0000bb00753e7a20 */ /* 0x000fe20000410000 */
[C---:B-----5:R-:W-:Y:S03]  /*fbe0*/  HMMA.16816.F32.BF16 R124, R156.reuse, R8, R124 ;  /* 0x000000089c7c723c */ /* 0x060fe6000004187c */
[----:B--2---:R-:W-:Y:S02]  /*fbf0*/  FMUL.FTZ R98, R109, c[0x0][0x2ec] ;  /* 0x0000bb006d627a20 */ /* 0x004fe40000410000 */
[----:B------:R-:W-:Y:S02]  /*fc00*/  FMUL.FTZ R59, R118, c[0x0][0x2ec] ;  /* 0x0000bb00763b7a20 */ /* 0x000fe40000410000 */
[----:B------:R-:W-:Y:S01]  /*fc10*/  FMUL.FTZ R55, R119, c[0x0][0x2ec] ;  /* 0x0000bb0077377a20 */ /* 0x000fe20000410000 */
[----:B------:R-:W2:Y:S01]  /*fc20*/  MUFU.TANH R18, R18 ;  /* 0x0000001200127308 */ /* 0x000ea20000002400 */
[----:B------:R-:W-:Y:S03]  /*fc30*/  HMMA.16816.F32.BF16 R128, R156, R10, R128 ;  /* 0x0000000a9c80723c */ /* 0x000fe60000041880 */
[----:B---3--:R-:W-:Y:S02]  /*fc40*/  FMUL.FTZ R104, R107, c[0x0][0x2ec] ;  /* 0x0000bb006b687a20 */ /* 0x008fe40000410000 */
[----:B------:R-:W-:Y:S02]  /*fc50*/  FMUL.FTZ R54, R120, c[0x0][0x2ec] ;  /* 0x0000bb0078367a20 */ /* 0x000fe40000410000 */
[----:B------:R-:W-:Y:S02]  /*fc60*/  FMUL.FTZ R53, R121, c[0x0][0x2ec] ;  /* 0x0000bb0079357a20 */ /* 0x000fe40000410000 */
[----:B------:R-:W3:Y:S03]  /*fc70*/  MUFU.TANH R25, R25 ;  /* 0x0000001900197308 */ /* 0x000ee60000002400 */
[----:B------:R-:W-:Y:S02]  /*fc80*/  FMUL.FTZ R52, R122, c[0x0][0x2ec] ;  /* 0x0000bb007a347a20 */ /* 0x000fe40000410000 */
[----:B------:R-:W-:Y:S02]  /*fc90*/  FMUL.FTZ R51, R123, c[0x0][0x2ec] ;  /* 0x0000bb007b337a20 */ /* 0x000fe40000410000 */
[----:B------:R-:W-:Y:S02]  /*fca0*/  FMUL.FTZ R48, R124, c[0x0][0x2ec] ;  /* 0x0000bb007c307a20 */ /* 0x000fe40000410000 */
[----:B------:R-:W-:Y:S01]  /*fcb0*/  FMUL.FTZ R50, R125, c[0x0][0x2ec] ;  /* 0x0000bb007d327a20 */ /* 0x000fe20000410000 */
[----:B------:R-:W1:Y:S01]  /*fcc0*/  MUFU.TANH R24, R24 ;  /* 0x0000001800187308 */ /* 0x000e620000002400 */
        /* <DEDUP_REMOVED lines=38> */
[----:B------:R1:W1:Y:S10]  /*ff30*/  MUFU.TANH R247, R73 ;  /* 0x0000004900f77308 */ /* 0x0002740000002400 */
        /* <DEDUP_REMOVED lines=53> */
[----:B--234-:R-:W-:Y:S02]  /*10290*/  ULDC UR7, c[0x0][0x198] ;  /* 0x0000660000077ab9 */ /* 0x01cfe40000000800 */
[----:B------:R-:W-:Y:S04]  /*102a0*/  ULEA UR6, -UR7, URZ, 0x8 ;  /* 0x0000003f07067291 */ /* 0x000fe8000f8e413f */
[----:B------:R-:W-:Y:S02]  /*102b0*/  USHF.R.S32.HI UR5, URZ, 0x1f, UR6 ;  /* 0x0000001f3f057899 */ /* 0x000fe40008011406 */
[----:B------:R-:W-:Y:S04]  /*102c0*/  MOV R6, UR6 ;  /* 0x0000000600067c02 */ /* 0x000fe80008000f00 */
[----:B------:R-:W-:Y:S01]  /*102d0*/  MOV R2, UR5 ;  /* 0x0000000500027c02 */ /* 0x000fe20008000f00 */
[----:B------:R-:W-:-:S05]  /*102e0*/  @!P6 BRA `(.L_x_1589) ;  /* 0x000003c00000e947 */ /* 0x000fca0003800000 */
[----:B------:R-:W-:Y:S01]  /*102f0*/  IMAD.SHL.U32 R10, R173, 0x100, RZ ;  /* 0x00000100ad0a7824 */ /* 0x000fe200078e00ff */
[----:B------:R-:W-:Y:S04]  /*10300*/  IABS R0, c[0x0][0x2d0] ;  /* 0x0000b40000007a13 */ /* 0x000fe80000000000 */
[----:B------:R-:W2:Y:S01]  /*10310*/  I2F.RP R74, R0 ;  /* 0x00000000004a7306 */ /* 0x000ea20000209400 */
[C---:B------:R-:W-:Y:S02]  /*10320*/  IADD3 R8, R10.reuse, -0x200, RZ ;  /* 0xfffffe000a087810 */ /* 0x040fe40007ffe0ff */
[----:B------:R-:W-:Y:S02]  /*10330*/  IADD3 R10, R10, -0x100, RZ ;  /* 0xffffff000a0a7810 */ /* 0x000fe40007ffe0ff */
[----:B------:R-:W-:Y:S02]  /*10340*/  IABS R4, R8 ;  /* 0x0000000800047213 */ /* 0x000fe40000000000 */
[----:B------:R-:W-:Y:S02]  /*10350*/  IABS R6, R10 ;  /* 0x0000000a00067213 */ /* 0x000fe40000000000 */
[----:B------:R-:W-:Y:S02]  /*10360*/  LOP3.LUT R8, R8, c[0x0][0x2d0], RZ, 0x3c, !PT ;  /* 0x0000b40008087a12 */ /* 0x000fe400078e3cff */
[----:B------:R-:W-:Y:S02]  /*10370*/  LOP3.LUT R10, R10, c[0x0][0x2d0], RZ, 0x3c, !PT ;  /* 0x0000b4000a0a7a12 */ /* 0x000fe400078e3cff */
[----:B------:R-:W-:Y:S02]  /*10380*/  ISETP.GE.AND P0, PT, R8, RZ, PT ;  /* 0x000000ff0800720c */ /* 0x000fe40003f06270 */
[----:B------:R-:W-:Y:S01]  /*10390*/  ISETP.GE.AND P2, PT, R10, RZ, PT ;  /* 0x000000ff0a00720c */ /* 0x000fe20003f46270 */
[----:B--2---:R-:W2:Y:S02]  /*103a0*/  MUFU.RCP R74, R74 ;  /* 0x0000004a004a7308 */ /* 0x004ea40000001000 */
[----:B--2---:R-:W-:Y:S08]  /*103b0*/  IADD3 R74, R74, 0xffffffe, RZ ;  /* 0x0ffffffe4a4a7810 */ /* 0x004ff00007ffe0ff */
[----:B------:R-:W2:Y:S02]  /*103c0*/  F2I.FTZ.U32.TRUNC.NTZ R75, R74 ;  /* 0x0000004a004b7305 */ /* 0x000ea4000021f000 */
[--C-:B--2---:R-:W-:Y:S02]  /*103d0*/  IMAD.MOV R9, RZ, RZ, -R75.reuse ;  /* 0x000000ffff097224 */ /* 0x104fe400078e0a4b */
        /* <DEDUP_REMOVED lines=30> */
[----:B------:R-:W-:Y:S02]  /*105c0*/  IMAD.IADD R0, R0, 0x1, -R7 ;  /* 0x0000000100007824 */ /* 0x000fe400078e0a07 */
[----:B------:R2:W3:Y:S02]  /*105d0*/  LDG.E R4, [R4.64] ;  /* 0x0000000c04047981 */ /* 0x0004e4000c1e1900 */
[----:B------:R-:W-:Y:S04]  /*105e0*/  IMAD R2, R0, R2, -0x100 ;  /* 0xffffff0000027424 */ /* 0x000fe800078e0202 */
[----:B------:R-:W-:Y:S01]  /*105f0*/  IMAD.WIDE.U32 R6, R2, c[0x0][0x198], RZ ;  /* 0x0000660002067a25 */ /* 0x000fe200078e00ff */
[----:B------:R-:W-:Y:S05]  /*10600*/  SHF.R.S32.HI R0, RZ, 0x1f, R2 ;  /* 0x0000001fff007819 */ /* 0x000fea0000011402 */
[----:B------:R-:W-:Y:S04]  /*10610*/  IMAD R0, R0, c[0x0][0x198], RZ ;  /* 0x0000660000007a24 */ /* 0x000fe800078e02ff */
[----:B------:R-:W-:Y:S04]  /*10620*/  IMAD R0, R2, c[0x0][0x19c], R0 ;  /* 0x0000670002007a24 */ /* 0x000fe800078e0200 */
[----:B------:R-:W-:Y:S01]  /*10630*/  IMAD.IADD R7, R7, 0x1, R0 ;  /* 0x0000000107077824 */ /* 0x000fe200078e0200 */
[----:B--2---:R-:W3:Y:S02]  /*10640*/  LDG.E R5, [R8.64] ;  /* 0x0000000c08057981 */ /* 0x004ee4000c1e1900 */
[----:B---3--:R-:W-:Y:S04]  /*10650*/  IMAD.IADD R4, R4, 0x1, -R5 ;  /* 0x0000000104047824 */ /* 0x008fe800078e0a05 */
[----:B------:R-:W-:Y:S01]  /*10660*/  IMAD.WIDE.U32 R6, R4, c[0x0][0x180], R6 ;  /* 0x0000600004067a25 */ /* 0x000fe200078e0006 */
[----:B------:R-:W-:Y:S05]  /*10670*/  SHF.R.S32.HI R2, RZ, 0x1f, R4 ;  /* 0x0000001fff027819 */ /* 0x000fea0000011404 */
[----:B------:R-:W-:Y:S04]  /*10680*/  IMAD R2, R2, c[0x0][0x180], RZ ;  /* 0x0000600002027a24 */ /* 0x000fe800078e02ff */
[----:B------:R-:W-:Y:S04]  /*10690*/  IMAD R2, R4, c[0x0][0x184], R2 ;  /* 0x0000610004027a24 */ /* 0x000fe800078e0202 */
[----:B------:R-:W-:Y:S02]  /*106a0*/  IMAD.IADD R2, R7, 0x1, R2 ;  /* 0x0000000107027824 */ /* 0x000fe400078e0202 */
.L_x_1589:
        /* <DEDUP_REMOVED lines=23> */
[----:B---3--:R-:W-:Y:S04]  /*10820*/  IADD3 R74, P0, R4, UR5, RZ ;  /* 0x00000005044a7c10 */ /* 0x008fe8000ff1e0ff */
[----:B------:R-:W-:Y:S02]  /*10830*/  IADD3.X R75, R5, UR7, RZ, P0, !PT ;  /* 0x00000007054b7c10 */ /* 0x000fe400087fe4ff */
[----:B----4-:R-:W-:Y:S03]  /*10840*/  IADD3 R10, P0, R74, UR5, RZ ;  /* 0x000000054a0a7c10 */ /* 0x010fe6000ff1e0ff */
[----:B------:R2:W-:Y:S01]  /*10850*/  LDGSTS.E.BYPASS.LTC128B.128 [R174+0x4000], [R74.64] ;  /* 0x040000004aae7fae */ /* 0x0005e2000b901d4c */
[----:B------:R-:W-:Y:S05]  /*10860*/  IADD3.X R11, R75, UR7, RZ, P0, !PT ;  /* 0x000000074b0b7c10 */ /* 0x000fea00087fe4ff */
[----:B------:R2:W-:Y:S04]  /*10870*/  LDGSTS.E.BYPASS.LTC128B.128 [R174+0x4800], [R10.64] ;  /* 0x048000000aae7fae */ /* 0x0005e8000b901d4c */
[----:B------:R-:W0:Y:S02]  /*10880*/  LDGDEPBAR ;  /* 0x00000000000079af */ /* 0x000e240000000000 */
.L_x_1588:
        /* <DEDUP_REMOVED lines=360> */
[----:B------:R-:W-:Y:S01]  /*11f10*/  FADD.FTZ R158, R149, R158 ;  /* 0x0000009e959e7221 */ /* 0x000fe20000010000 */
[----:B------:R-:W-:Y:S01]  /*11f20*/  MOV R149, R2 ;  /* 0x0000000200957202 */ /* 0x000fe20000000f00 */
        /* <DEDUP_REMOVED lines=12> */
[----:B------:R-:W-:Y:S01]  /*11ff0*/  MOV R148, R0 ;  /* 0x0000000000947202 */ /* 0x000fe20000000f00 */
[----:B------:R-:W-:Y:S02]  /*12000*/  FADD.FTZ R130, R126, R130 ;  /* 0x000000827e827221 */ /* 0x000fe40000010000 */
[----:B------:R-:W-:Y:S02]  /*12010*/  FADD.FTZ R127, R127, R131 ;  /* 0x000000837f7f7221 */ /* 0x000fe40000010000 */
[C---:B---3--:R-:W-:Y:S03]  /*12020*/  HMMA.16816.F32.BF16 R4, R24.reuse, R32, R4 ;  /* 0x000000201804723c */ /* 0x048fe60000041804 */
[----:B------:R-:W-:Y:S01]  /*12030*/  FADD.FTZ R125, R125, R130 ;  /* 0x000000827d7d7221 */ /* 0x000fe20000010000 */
[----:B------:R-:W-:Y:S01]  /*12040*/  MUFU.EX2 R112, R112 ;  /* 0x0000007000707308 */ /* 0x000fe20000000800 */
[----:B------:R-:W-:Y:S02]  /*12050*/  FADD.FTZ R127, R124, R127 ;  /* 0x0000007f7c7f7221 */ /* 0x000fe40000010000 */
[----:B------:R-:W-:Y:S01]  /*12060*/  FADD.FTZ R125, R122, R125 ;  /* 0x0000007d7a7d7221 */ /* 0x000fe20000010000 */
[C---:B------:R-:W-:Y:S01]  /*12070*/  HMMA.16816.F32.BF16 R8, R24.reuse, R34, R8 ;  /* 0x000000221808723c */ /* 0x040fe20000041808 */
[----:B------:R-:W2:Y:S03]  /*12080*/  LDSM.16.MT88.4 R32, [R150+0x6000] ;  /* 0x006000009620783b */ /* 0x000ea60000004200 */
[----:B------:R-:W-:Y:S02]  /*12090*/  FADD.FTZ R120, R120, R127 ;  /* 0x0000007f78787221 */ /* 0x000fe40000010000 */
[----:B------:R-:W3:Y:S01]  /*120a0*/  MUFU.EX2 R110, R110 ;  /* 0x0000006e006e7308 */ /* 0x000ee20000000800 */
[----:B------:R-:W-:Y:S01]  /*120b0*/  FADD.FTZ R119, R119, R125 ;  /* 0x0000007d77777221 */ /* 0x000fe20000010000 */
[C---:B----4-:R-:W-:Y:S04]  /*120c0*/  HMMA.16816.F32.BF16 R12, R24.reuse, R28, R12 ;  /* 0x0000001c180c723c */ /* 0x050fe8000004180c */
[----:B------:R-:W-:Y:S02]  /*120d0*/  FADD.FTZ R120, R117, R120 ;  /* 0x0000007875787221 */ /* 0x000fe40000010000 */
[----:B------:R-:W-:Y:S02]  /*120e0*/  FADD.FTZ R119, R115, R119 ;  /* 0x0000007773777221 */ /* 0x000fe40000010000 */
[----:B------:R-:W4:Y:S01]  /*120f0*/  MUFU.EX2 R107, R107 ;  /* 0x0000006b006b7308 */ /* 0x000f220000000800 */
[----:B------:R-:W-:Y:S01]  /*12100*/  HMMA.16816.F32.BF16 R16, R24, R30, R16 ;  /* 0x0000001e1810723c */ /* 0x000fe20000041810 */
[----:B------:R-:W5:Y:S02]  /*12110*/  LDSM.16.MT88.4 R28, [R151+0x6400] ;  /* 0x00640000971c783b */ /* 0x000f640000004200 */
[--C-:B------:R-:W-:Y:S02]  /*12120*/  FFMA.FTZ R68, R68, c[0x0][0x23c], -R49.reuse ;  /* 0x00008f0044447a23 */ /* 0x100fe40000010831 */
        /* <DEDUP_REMOVED lines=8> */
[----:B------:R-:W-:Y:S02]  /*121b0*/  FFMA.FTZ R59, R59, c[0x0][0x23c], -R44 ;  /* 0x00008f003b3b7a23 */ /* 0x000fe4000001082c */
        /* <DEDUP_REMOVED lines=11> */
[--C-:B------:R-:W-:Y:S02]  /*12270*/  FFMA.FTZ R48, R48, c[0x0][0x23c], -R49.reuse ;  /* 0x00008f0030307a23 */ /* 0x100fe40000010831 */
[----:B------:R-:W-:Y:S01]  /*12280*/  FFMA.FTZ R50, R50, c[0x0][0x23c], -R49 ;  /* 0x00008f0032327a23 */ /* 0x000fe20000010831 */
[----:B------:R-:W-:Y:S01]  /*12290*/  MUFU.EX2 R100, R100 ;  /* 0x0000006400647308 */ /* 0x000fe20000000800 */
[C---:B------:R-:W-:Y:S03]  /*122a0*/  HMMA.16816.F32.BF16 R4, R24.reuse, R36, R4 ;  /* 0x000000241804723c */ /* 0x040fe60000041804 */
[----:B-1----:R-:W-:Y:S02]  /*122b0*/  FADD.FTZ R110, R103, R110 ;  /* 0x0000006e676e7221 */ /* 0x002fe40000010000 */
[--C-:B------:R-:W-:Y:S02]  /*122c0*/  FFMA.FTZ R47, R47, c[0x0][0x23c], -R44.reuse ;  /* 0x00008f002f2f7a23 */ /* 0x100fe4000001082c */
[----:B------:R-:W-:Y:S01]  /*122d0*/  FFMA.FTZ R46, R46, c[0x0][0x23c], -R44 ;  /* 0x00008f002e2e7a23 */ /* 0x000fe2000001082c */
        /* <DEDUP_REMOVED lines=10> */
[C---:B-1----:R-:W-:Y:S03]  /*12380*/  F2FP.BF16.PACK_AB R25, R99.reuse, R100 ;  /* 0x000000646319723e */ /* 0x042fe600000010ff */
        /* <DEDUP_REMOVED lines=30> */
[C---:B---3--:R-:W-:Y:S01]  /*12570*/  F2FP.BF16.PACK_AB R26, R77.reuse, R82 ;  /* 0x000000524d1a723e */ /* 0x048fe200000010ff */
[----:B------:R-:W-:Y:S04]  /*12580*/  FADD.FTZ R82, R82, R93 ;  /* 0x0000005d52527221 */ /* 0x000fe80000010000 */
[----:B------:R-:W-:Y:S04]  /*12590*/  FADD.FTZ R82, R77, R82 ;  /* 0x000000524d527221 */ /* 0x000fe80000010000 */
[----:B------:R-:W-:Y:S10]  /*125a0*/  MUFU.EX2 R76, R76 ;  /* 0x0000004c004c7308 */ /* 0x000ff40000000800 */
[----:B------:R-:W-:Y:S01]  /*125b0*/  MUFU.EX2 R74, R74 ;  /* 0x0000004a004a7308 */ /* 0x000fe20000000800 */
[----:B-1----:R-:W-:Y:S01]  /*125c0*/  F2FP.BF16.PACK_AB R27, R75, R81 ;  /* 0x000000514b1b723e */ /* 0x002fe200000010ff */
        /* <DEDUP_REMOVED lines=15> */
[C---:B--2---:R-:W-:Y:S03]  /*126c0*/  F2FP.BF16.PACK_AB R25, R69.reuse, R73 ;  /* 0x000000494519723e */ /* 0x044fe600000010ff */
[----:B------:R-:W-:Y:S02]  /*126d0*/  FADD.FTZ R76, R74, R76 ;  /* 0x0000004c4a4c7221 */ /* 0x000fe40000010000 */
[----:B------:R-:W-:Y:S01]  /*126e0*/  FADD.FTZ R69, R69, R81 ;  /* 0x0000005145457221 */ /* 0x000fe20000010000 */
[----:B------:R-:W2:Y:S10]  /*126f0*/  MUFU.EX2 R65, R65 ;  /* 0x0000004100417308 */ /* 0x000eb40000000800 */
[----:B------:R-:W4:Y:S01]  /*12700*/  MUFU.EX2 R64, R64 ;  /* 0x0000004000407308 */ /* 0x000f220000000800 */
[C---:B---3--:R-:W-:Y:S01]  /*12710*/  F2FP.BF16.PACK_AB R26, R67.reuse, R70 ;  /* 0x00000046431a723e */ /* 0x048fe200000010ff */
        /* <DEDUP_REMOVED lines=20> */
[--C-:B------:R-:W-:Y:S01]  /*12860*/  FFMA.FTZ R42, R98, c[0x0][0x23c], -R49.reuse ;  /* 0x00008f00622a7a23 */ /* 0x100fe20000010831 */
        /* <DEDUP_REMOVED lines=40> */
[C---:B-1----:R-:W-:Y:S01]  /*12af0*/  F2FP.BF16.PACK_AB R27, R105.reuse, R106 ;  /* 0x0000006a691b723e */ /* 0x042fe200000010ff */
        /* <DEDUP_REMOVED lines=98> */
[----:B---3--:R-:W-:Y:S01]  /*13120*/  F2FP.BF16.PACK_AB R26, R80, R86 ;  /* 0x00000056501a723e */ /* 0x008fe200000010ff */
        /* <DEDUP_REMOVED lines=64> */
.L_x_1586:
        /* <DEDUP_REMOVED lines=131> */
.L_x_1592:
[----:B------:R-:W-:Y:S05]  /*13d60*/  BSYNC B0 ;  /* 0x0000000000007941 */ /* 0x000fea0003800000 */
.L_x_1591:
[----:B----4-:R-:W4:Y:S01]  /*13d70*/  S2R R5, SR_CTAID.X ;  /* 0x0000000000057919 */ /* 0x010f220000002500 */
[----:B------:R-:W-:Y:S01]  /*13d80*/  SHF.R.S32.HI R6, RZ, 0x1f, R10 ;  /* 0x0000001fff067819 */ /* 0x000fe2000001140a */
[----:B------:R-:W-:Y:S04]  /*13d90*/  BSSY B0, `(.L_x_1593) ;  /* 0x0000016000007945 */ /* 0x000fe80003800000 */
[----:B------:R-:W-:-:S04]  /*13da0*/  IMAD R6, R6, c[0x0][0x1f0], RZ ;  /* 0x00007c0006067a24 */ /* 0x000fc800078e02ff */
[----:B------:R-:W-:Y:S01]  /*13db0*/  IMAD R6, R10, c[0x0][0x1f4], R6 ;  /* 0x00007d000a067a24 */ /* 0x000fe200078e0206 */
[----:B----4-:R-:W-:-:S04]  /*13dc0*/  SHF.L.U32 R2, R5, 0x6, RZ ;  /* 0x0000000605027819 */ /* 0x010fc800000006ff */
        /* <DEDUP_REMOVED lines=18> */
.L_x_1594:
[----:B------:R-:W-:Y:S05]  /*13ef0*/  BSYNC B0 ;  /* 0x0000000000007941 */ /* 0x000fea0003800000 */
.L_x_1593:
        /* <DEDUP_REMOVED lines=16> */
.L_x_1595:
        /* <DEDUP_REMOVED lines=16> */
.L_x_5203:


//--------------------- .text._ZN5flash24flash_fwd_splitkv_kernelI23Flash_fwd_kernel_traitsILi32ELi64ELi256ELi4ELb0ELb0EN7cutlass10bfloat16_tE19Flash_kernel_traitsILi32ELi64ELi256ELi4ES3_EELb1ELb0ELb1ELb0ELb0ELb0ELb0ELb0EEEvNS_16Flash_fwd_paramsE --------------------------
	.section	.text._ZN5flash24flash_fwd_splitkv_kernelI23Flash_fwd_kernel_traitsILi32ELi64ELi256ELi4ELb0ELb0EN7cutlass10bfloat16_tE19Flash_kernel_traitsILi32ELi64ELi256ELi4ES3_EELb1ELb0ELb1ELb0ELb0ELb0ELb0ELb0EEEvNS_16Flash_fwd_paramsE,"ax",@progbits
	.sectioninfo	@"SHI_REGISTERS=255"
	.align	128
        .global         _ZN5flash24flash_fwd_splitkv_kernelI23Flash_fwd_kernel_traitsILi32ELi64ELi256ELi4ELb0ELb0EN7cutlass10bfloat16_tE19Flash_kernel_traitsILi32ELi64ELi256ELi4ES3_EELb1ELb0ELb1ELb0ELb0ELb0ELb0ELb0EEEvNS_16Flash_fwd_paramsE
        .type           _ZN5flash24flash_fwd_splitkv_kernelI23Flash_fwd_kernel_traitsILi32ELi64ELi256ELi4ELb0ELb0EN7cutlass10bfloat16_tE19Flash_kernel_traitsILi32ELi64ELi256ELi4ES3_EELb1ELb0ELb1ELb0ELb0ELb0ELb0ELb0EEEvNS_16Flash_fwd_paramsE,@function
        .size           _ZN5flash24flash_fwd_splitkv_kernelI23Flash_fwd_kernel_traitsILi32ELi64ELi256ELi4ELb0ELb0EN7cutlass10bfloat16_tE19Flash_kernel_traitsILi32ELi64ELi256ELi4ES3_EELb1ELb0ELb1ELb0ELb0ELb0ELb0ELb0EEEvNS_16Flash_fwd_paramsE,(.L_x_5204 - _ZN5flash24flash_fwd_splitkv_kernelI23Flash_fwd_kernel_traitsILi32ELi64ELi256ELi4ELb0ELb0EN7cutlass10bfloat16_tE19Flash_kernel_traitsILi32ELi64ELi256ELi4ES3_EELb1ELb0ELb1ELb0ELb0ELb0ELb0ELb0EEEvNS_16Flash_fwd_paramsE)
        .other          _ZN5flash24flash_fwd_splitkv_kernelI23Flash_fwd_kernel_traitsILi32ELi64ELi256ELi4ELb0ELb0EN7cutlass10bfloat16_tE19Flash_kernel_traitsILi32ELi64ELi256ELi4ES3_EELb1ELb0ELb1ELb0ELb0ELb0ELb0ELb0EEEvNS_16Flash_fwd_paramsE,@"STO_CUDA_ENTRY STV_DEFAULT"
_ZN5flash24flash_fwd_splitkv_kernelI23Flash_fwd_kernel_traitsILi32ELi64ELi256ELi4ELb0ELb0EN7cutlass10bfloat16_tE19Flash_kernel_traitsILi32ELi64ELi256ELi4ES3_EELb1ELb0ELb1ELb0ELb0ELb0ELb0ELb0EEEvNS_16Flash_fwd_paramsE:
.text._ZN5flash24flash_fwd_splitkv_kernelI23Flash_fwd_kernel_traitsILi32ELi64ELi256ELi4ELb0ELb0EN7cutlass10bfloat16_tE19Flash_kernel_traitsILi32ELi64ELi256ELi4ES3_EELb1ELb0ELb1ELb0ELb0ELb0ELb0ELb0EEEvNS_16Flash_fwd_paramsE:
        /* <DEDUP_REMOVED lines=33> */
.L_x_1596:
[----:B-1-34-:R-:W-:Y:S02]  /*0210*/  MOV R2, c[0x0][0x218] ;  /* 0x0000860000027a02 */ /* 0x01afe40000000f00 */
.L_x_1597:
[----:B------:R-:W-:-:S04]  /*0220*/  ISETP.NE.U32.AND P2, PT, RZ, c[0x0][0x258], PT ;  /* 0x00009600ff007a0c */ /* 0x000fc80003f45070 */
[----:B------:R-:W-:-:S13]  /*0230*/  ISETP.NE.AND.EX P2, PT, RZ, c[0x0][0x25c], PT, P2 ;  /* 0x00009700ff007a0c */ /* 0x000fda0003f45320 */
[----:B------:R-:W-:-:S05]  /*0240*/  @P2 IMAD.WIDE R6, R22, R5, c[0x0][0x258] ;  /* 0x0000960016062625 */ /* 0x000fca00078e0205 */
        /* <DEDUP_REMOVED lines=35> */
[----:B------:R-:W-:-:S02]  /*0480*/  IMAD R2, R2, c[0x0][0x1e8], RZ ;  /* 0x00007a0002027a24 */ /* 0x000fc400078e02ff */
[----:B------:R-:W-:Y:S02]  /*0490*/  IMAD.IADD R192, R192, 0x1, -R3 ;  /* 0x00000001c0c07824 */ /* 0x000fe400078e0a03 */
[----:B------:R-:W-:Y:S01]  /*04a0*/  @!P0 SHF.R.S32.HI R3, RZ, 0x1f, R22 ;  /* 0x0000001fff038819 */ /* 0x000fe20000011416 */
[----:B------:R-:W-:-:S04]  /*04b0*/  @!P0 IMAD.WIDE.U32 R8, R22, c[0x0][0x1e0], RZ ;  /* 0x0000780016088a25 */ /* 0x000fc800078e00ff */
[----:B------:R-:W-:Y:S02]  /*04c0*/  IMAD.SHL.U32 R6, R192, 0x8, RZ ;  /* 0x00000008c0067824 */ /* 0x000fe400078e00ff */
[----:B------:R-:W-:Y:S02]  /*04d0*/  @!P0 IMAD R3, R3, c[0x0][0x1e0], RZ ;  /* 0x0000780003038a24 */ /* 0x000fe400078e02ff */
[----:B------:R-:W-:Y:S01]  /*04e0*/  @P0 IMAD.WIDE.U32 R4, R199, c[0x0][0x1e8], RZ ;  /* 0x00007a00c7040a25 */ /* 0x000fe200078e00ff */
[--C-:B------:R-:W-:Y:S02]  /*04f0*/  SHF.R.S32.HI R7, RZ, 0x1f, R6.reuse ;  /* 0x0000001fff077819 */ /* 0x100fe40000011406 */
[----:B------:R-:W-:Y:S01]  /*0500*/  @!P0 MOV R4, R8 ;  /* 0x0000000800048202 */ /* 0x000fe20000000f00 */
[----:B------:R-:W-:Y:S01]  /*0510*/  @!P0 IMAD R3, R22, c[0x0][0x1e4], R3 ;  /* 0x0000790016038a24 */ /* 0x000fe200078e0203 */
[----:B------:R-:W-:Y:S01]  /*0520*/  ISETP.GE.AND P1, PT, R6, c[0x0][0x220], PT ;  /* 0x0000880006007a0c */ /* 0x000fe20003f26270 */
[----:B------:R-:W-:Y:S01]  /*0530*/  IMAD.WIDE.U32 R10, R33, c[0x0][0x1e8], R6 ;  /* 0x00007a00210a7a25 */ /* 0x000fe200078e0006 */
[----:B------:R-:W-:-:S03]  /*0540*/  SHF.R.S32.HI R7, RZ, 0x2, R0 ;  /* 0x00000002ff077819 */ /* 0x000fc60000011400 */
[----:B------:R-:W-:Y:S01]  /*0550*/  @P0 IMAD R199, R199, c[0x0][0x1ec], R5 ;  /* 0x00007b00c7c70a24 */ /* 0x000fe200078e0205 */
[----:B------:R-:W-:Y:S01]  /*0560*/  SHF.R.S32.HI R0, RZ, 0x1f, R7 ;  /* 0x0000001fff007819 */ /* 0x000fe20000011407 */
        /* <DEDUP_REMOVED lines=8> */
[----:B------:R-:W-:Y:S02]  /*05f0*/  IMAD R22, R22, c[0x0][0x214], R33 ;  /* 0x0000850016167a24 */ /* 0x000fe400078e0221 */
        /* <DEDUP_REMOVED lines=12> */
.L_x_1600:
[----:B------:R-:W-:Y:S05]  /*06c0*/  BSYNC B0 ;  /* 0x0000000000007941 */ /* 0x000fea0003800000 */
.L_x_1599:
        /* <DEDUP_REMOVED lines=14> */
[----:B------:R2:W-:Y:S02]  /*07b0*/  STG.E.128 [R2.64], RZ ;  /* 0x000000ff02007986 */ /* 0x0005e4000c101d0a */
.L_x_1602:
[----:B------:R-:W-:Y:S05]  /*07c0*/  BSYNC B0 ;  /* 0x0000000000007941 */ /* 0x000fea0003800000 */
.L_x_1601:
[C---:B------:R-:W-:Y:S02]  /*07d0*/  ISETP.NE.AND P2, PT, R192.reuse, RZ, PT ;  /* 0x000000ffc000720c */ /* 0x040fe40003f45270 */
[----:B------:R-:W-:Y:S02]  /*07e0*/  ISETP.NE.OR P0, PT, R192, RZ, P0 ;  /* 0x000000ffc000720c */ /* 0x000fe40000705670 */
[----:B------:R-:W-:Y:S02]  /*07f0*/  ISETP.GE.OR P2, PT, R7, R198, P2 ;  /* 0x000000c60700720c */ /* 0x000fe40001746670 */
[----:B------:R-:W-:-:S04]  /*0800*/  IADD3 R7, P1, R22, R7, RZ ;  /* 0x0000000716077210 */ /* 0x000fc80007f3e0ff */
        /* <DEDUP_REMOVED lines=9> */
.L_x_1598:
[----:B-1----:R-:W-:Y:S01]  /*08a0*/  ISETP.NE.U32.AND P0, PT, RZ, c[0x0][0x2b8], PT ;  /* 0x0000ae00ff007a0c */ /* 0x002fe20003f05070 */
        /* <DEDUP_REMOVED lines=11> */
[----:B------:R-:W-:-:S03]  /*0960*/  @P2 LEA R218, P0, R6, c[0x0][0x2c0], 0x2 ;  /* 0x0000b00006da2a11 */ /* 0x000fc600078010ff */
[----:B------:R-:W-:-:S04]  /*0970*/  @P2 IMAD R4, R22, c[0x0][0x2cc], R5 ;  /* 0x0000b30016042a24 */ /* 0x000fc800078e0205 */
[----:B------:R-:W-:-:S05]  /*0980*/  @P2 IMAD.IADD R4, R7, 0x1, R4 ;  /* 0x0000000107042824 */ /* 0x000fca00078e0204 */
[----:B------:R-:W-:-:S04]  /*0990*/  @P2 SHF.L.U64.HI R4, R6, 0x2, R4 ;  /* 0x0000000206042819 */ /* 0x000fc80000010204 */
[----:B------:R-:W-:Y:S02]  /*09a0*/  @P2 IADD3.X R219, R4, c[0x0][0x2c4], RZ, P0, !PT ;  /* 0x0000b10004db2a10 */ /* 0x000fe400007fe4ff */
[----:B------:R-:W-:Y:S02]  /*09b0*/  @P2 ISETP.NE.U32.AND P0, PT, R218, RZ, PT ;  /* 0x000000ffda00220c */ /* 0x000fe40003f05070 */
[----:B------:R-:W-:Y:S02]  /*09c0*/  IABS R4, c[0x0][0x2d0] ;  /* 0x0000b40000047a13 */ /* 0x000fe40000000000 */
        /* <DEDUP_REMOVED lines=23> */
[----:B------:R-:W-:Y:S02]  /*0b40*/  @!P0 IADD3 R5, -R5, RZ, RZ ;  /* 0x000000ff05058210 */ /* 0x000fe40007ffe1ff */
        /* <DEDUP_REMOVED lines=8> */
[----:B---3--:R-:W-:Y:S01]  /*0bd0*/  IMAD.MOV R4, RZ, RZ, -R9 ;  /* 0x000000ffff047224 */ /* 0x008fe200078e0a09 */
[----:B------:R-:W-:-:S03]  /*0be0*/  MOV R8, RZ ;  /* 0x000000ff00087202 */ /* 0x000fc60000000f00 */
[----:B------:R-:W-:Y:S01]  /*0bf0*/  IMAD R6, R4, R3, RZ ;  /* 0x0000000304067224 */ /* 0x000fe200078e02ff */
[----:B------:R-:W-:-:S03]  /*0c00*/  IABS R4, R26 ;  /* 0x0000001a00047213 */ /* 0x000fc60000000000 */
[----:B------:R-:W-:-:S04]  /*0c10*/  IMAD.HI.U32 R9, R9, R6, R8 ;  /* 0x0000000609097227 */ /* 0x000fc800078e0008 */
[----:B------:R-:W-:-:S04]  /*0c20*/  IMAD.MOV.U32 R6, RZ, RZ, R4 ;  /* 0x000000ffff067224 */ /* 0x000fc800078e0004 */
[----:B-1----:R-:W-:-:S05]  /*0c30*/  IMAD.HI.U32 R11, R9, R6, RZ ;  /* 0x00000006090b7227 */ /* 0x002fca00078e00ff */
[----:B------:R-:W-:-:S05]  /*0c40*/  IADD3 R4, -R11, RZ, RZ ;  /* 0x000000ff0b047210 */ /* 0x000fca0007ffe1ff */
[----:B------:R-:W-:-:S05]  /*0c50*/  IMAD R4, R3, R4, R6 ;  /* 0x0000000403047224 */ /* 0x000fca00078e0206 */
[----:B------:R-:W-:-:S13]  /*0c60*/  ISETP.GT.U32.AND P0, PT, R3, R4, PT ;  /* 0x000000040300720c */ /* 0x000fda0003f04070 */
[----:B------:R-:W-:Y:S01]  /*0c70*/  @!P0 IMAD.IADD R4, R4, 0x1, -R3 ;  /* 0x0000000104048824 */ /* 0x000fe200078e0a03 */
[----:B------:R-:W-:-:S04]  /*0c80*/  @!P0 IADD3 R11, R11, 0x1, RZ ;  /* 0x000000010b0b8810 */ /* 0x000fc80007ffe0ff */
[----:B------:R-:W-:Y:S02]  /*0c90*/  ISETP.GE.U32.AND P2, PT, R4, R3, PT ;  /* 0x000000030400720c */ /* 0x000fe40003f46070 */
[----:B------:R-:W-:Y:S02]  /*0ca0*/  LOP3.LUT R3, R26, c[0x0][0x1c8], RZ, 0x3c, !PT ;  /* 0x000072001a037a12 */ /* 0x000fe400078e3cff */
[----:B------:R-:W-:Y:S02]  /*0cb0*/  IADD3 R4, -R5, RZ, RZ ;  /* 0x000000ff05047210 */ /* 0x000fe40007ffe1ff */
[----:B------:R-:W-:-:S03]  /*0cc0*/  ISETP.GE.AND P0, PT, R3, RZ, PT ;  /* 0x000000ff0300720c */ /* 0x000fc60003f06270 */
[----:B------:R-:W-:-:S04]  /*0cd0*/  IMAD R13, R4, c[0x0][0x2d0], R13 ;  /* 0x0000b400040d7a24 */ /* 0x000fc800078e020d */
[----:B------:R-:W-:Y:S02]  /*0ce0*/  @P2 IADD3 R11, R11, 0x1, RZ ;  /* 0x000000010b0b2810 */ /* 0x000fe40007ffe0ff */
[----:B------:R-:W-:Y:S02]  /*0cf0*/  ISETP.NE.AND P2, PT, RZ, c[0x0][0x1c8], PT ;  /* 0x00007200ff007a0c */ /* 0x000fe40003f45270 */
[----:B------:R-:W-:Y:S02]  /*0d00*/  SHF.R.S32.HI R7, RZ, 0x1f, R13 ;  /* 0x0000001fff077819 */ /* 0x000fe4000001140d */
[----:B------:R-:W-:-:S03]  /*0d10*/  @!P0 IMAD.MOV R11, RZ, RZ, -R11 ;  /* 0x000000ffff0b8224 */ /* 0x000fc600078e0a0b */
[----:B------:R-:W-:-:S06]  /*0d20*/  IMAD R4, R7, c[0x0][0x198], RZ ;  /* 0x0000660007047a24 */ /* 0x000fcc00078e02ff */
        /* <DEDUP_REMOVED lines=19> */
.L_x_1603:
        /* <DEDUP_REMOVED lines=15> */
.L_x_1605:
[----:B------:R-:W-:Y:S01]  /*0f50*/  IABS R8, c[0x0][0x1c8] ;  /* 0x0000720000087a13 */ /* 0x000fe20000000000 */
[----:B------:R-:W-:-:S03]  /*0f60*/  @P4 IMAD.IADD R17, R3, 0x1, R10 ;  /* 0x0000000103114824 */ /* 0x000fc600078e020a */
[----:B------:R-:W1:Y:S01]  /*0f70*/  I2F.RP R9, R8 ;  /* 0x0000000800097306 */ /* 0x000e620000209400 */
[----:B------:R-:W-:-:S04]  /*0f80*/  @P4 IMAD.WIDE.U32 R34, R17, c[0x0][0x1a0], RZ ;  /* 0x0000680011224a25 */ /* 0x000fc800078e00ff */
[----:B------:R-:W-:-:S03]  /*0f90*/  @P4 IMAD R17, R17, c[0x0][0x1a4], R35 ;  /* 0x0000690011114a24 */ /* 0x000fc600078e0223 */
[----:B-1----:R-:W1:Y:S02]  /*0fa0*/  MUFU.RCP R12, R9 ;  /* 0x00000009000c7308 */ /* 0x002e640000001000 */
[----:B-1----:R-:W-:Y:S02]  /*0fb0*/  IADD3 R12, R12, 0xffffffe, RZ ;  /* 0x0ffffffe0c0c7810 */ /* 0x002fe40007ffe0ff */
[----:B------:R-:W-:-:S04]  /*0fc0*/  MOV R9, R5 ;  /* 0x0000000500097202 */ /* 0x000fc80000000f00 */
[----:B------:R-:W1:Y:S02]  /*0fd0*/  F2I.FTZ.U32.TRUNC.NTZ R13, R12 ;  /* 0x0000000c000d7305 */ /* 0x000e64000021f000 */
[----:B-1----:R-:W-:Y:S02]  /*0fe0*/  IMAD.MOV R4, RZ, RZ, -R13 ;  /* 0x000000ffff047224 */ /* 0x002fe400078e0a0d */
[----:B------:R-:W-:Y:S02]  /*0ff0*/  IMAD.MOV.U32 R12, RZ, RZ, RZ ;  /* 0x000000ffff0c7224 */ /* 0x000fe400078e00ff */
[----:B------:R-:W-:Y:S01]  /*1000*/  IMAD R7, R4, R8, RZ ;  /* 0x0000000804077224 */ /* 0x000fe200078e02ff */
[----:B------:R-:W-:-:S03]  /*1010*/  IABS R4, R26 ;  /* 0x0000001a00047213 */ /* 0x000fc60000000000 */
[----:B------:R-:W-:Y:S01]  /*1020*/  IMAD.HI.U32 R7, R13, R7, R12 ;  /* 0x000000070d077227 */ /* 0x000fe200078e000c */
[----:B------:R-:W-:-:S05]  /*1030*/  LEA R13, R2, 0xffffff00, 0x8 ;  /* 0xffffff00020d7811 */ /* 0x000fca00078e40ff */
        /* <DEDUP_REMOVED lines=9> */
[----:B------:R-:W-:Y:S01]  /*10d0*/  ISETP.GE.U32.AND P3, PT, R7, R8, PT ;  /* 0x000000080700720c */ /* 0x000fe20003f66070 */
[----:B------:R-:W-:Y:S01]  /*10e0*/  IMAD.MOV.U32 R8, RZ, RZ, R6 ;  /* 0x000000ffff087224 */ /* 0x000fe200078e0006 */
[----:B------:R-:W-:-:S03]  /*10f0*/  SHF.R.S32.HI R7, RZ, 0x1f, R13 ;  /* 0x0000001fff077819 */ /* 0x000fc6000001140d */
[----:B------:R-:W-:-:S04]  /*1100*/  IMAD.WIDE.U32 R8, R13, c[0x0][0x198], R8 ;  /* 0x000066000d087a25 */ /* 0x000fc800078e0008 */
[----:B------:R-:W-:-:S04]  /*1110*/  IMAD R4, R7, c[0x0][0x198], RZ ;  /* 0x0000660007047a24 */ /* 0x000fc800078e02ff */
[----:B------:R-:W-:Y:S01]  /*1120*/  @P3 IADD3 R11, R11, 0x1, RZ ;  /* 0x000000010b0b3810 */ /* 0x000fe20007ffe0ff */
[----:B------:R-:W-:-:S03]  /*1130*/  IMAD R4, R13, c[0x0][0x19c], R4 ;  /* 0x000067000d047a24 */ /* 0x000fc600078e0204 */
[----:B------:R-:W-:Y:S02]  /*1140*/  @!P2 IADD3 R11, -R11, RZ, RZ ;  /* 0x000000ff0b0ba210 */ /* 0x000fe40007ffe1ff */
[----:B------:R-:W-:Y:S02]  /*1150*/  @!P0 LOP3.LUT R11, RZ, c[0x0][0x1c8], RZ, 0x33, !PT ;  /* 0x00007200ff0b8a12 */ /* 0x000fe400078e33ff */
[----:B------:R-:W-:Y:S02]  /*1160*/  IADD3 R9, R9, R4, RZ ;  /* 0x0000000409097210 */ /* 0x000fe40007ffe0ff */
[----:B------:R-:W-:-:S03]  /*1170*/  SHF.R.S32.HI R6, RZ, 0x1f, R11 ;  /* 0x0000001fff067819 */ /* 0x000fc6000001140b */
        /* <DEDUP_REMOVED lines=15> */
.L_x_1604:
[----:B------:R-:W-:Y:S01]  /*1270*/  ISETP.NE.AND P0, PT, R199, -0x1, PT ;  /* 0xffffffffc700780c */ /* 0x000fe20003f05270 */
[----:B------:R-:W-:Y:S01]  /*1280*/  IMAD R6, R6, c[0x0][0x1b8], RZ ;  /* 0x00006e0006067a24 */ /* 0x000fe200078e02ff */
[----:B------:R-:W-:Y:S01]  /*1290*/  SHF.R.S32.HI R3, RZ, 0x1f, R192 ;  /* 0x0000001fff037819 */ /* 0x000fe200000114c0 */
[----:B------:R-:W-:Y:S03]  /*12a0*/  BSSY B0, `(.L_x_1606) ;  /* 0x000005a000007945 */ /* 0x000fe60003800000 */
[CC--:B------:R-:W-:Y:S02]  /*12b0*/  LEA.HI R15, R3.reuse, R192.reuse, RZ, 0x2 ;  /* 0x000000c0030f7211 */ /* 0x0c0fe400078f10ff */
[----:B------:R-:W-:Y:S02]  /*12c0*/  LEA.HI R20, R3, R192, RZ, 0x4 ;  /* 0x000000c003147211 */ /* 0x000fe400078f20ff */
[----:B------:R-:W-:-:S02]  /*12d0*/  SHF.R.S32.HI R24, RZ, 0x2, R15 ;  /* 0x00000002ff187819 */ /* 0x000fc4000001140f */
[----:B-----5:R-:W-:Y:S01]  /*12e0*/  LEA.HI R0, R3, R192, RZ, 0x3 ;  /* 0x000000c003007211 */ /* 0x020fe200078f18ff */
[C---:B------:R-:W-:Y:S01]  /*12f0*/  @P0 IMAD.WIDE.U32 R4, R199.reuse, c[0x0][0x190], RZ ;  /* 0x00006400c7040a25 */ /* 0x040fe200078e00ff */
[----:B------:R-:W-:Y:S02]  /*1300*/  @!P0 SHF.R.S32.HI R23, RZ, 0x1f, R22 ;  /* 0x0000001fff178819 */ /* 0x000fe40000011416 */
[----:B------:R-:W-:Y:S01]  /*1310*/  SHF.R.S32.HI R25, RZ, 0x1f, R24 ;  /* 0x0000001fff197819 */ /* 0x000fe20000011418 */
[----:B------:R-:W-:Y:S01]  /*1320*/  @P0 IMAD R21, R199, c[0x0][0x194], R5 ;  /* 0x00006500c7150a24 */ /* 0x000fe200078e0205 */
[----:B------:R-:W-:Y:S01]  /*1330*/  LOP3.LUT R5, R15, 0xfffffffc, RZ, 0xc0, !PT ;  /* 0xfffffffc0f057812 */ /* 0x000fe200078ec0ff */
[----:B------:R-:W-:Y:S01]  /*1340*/  @!P0 IMAD R23, R23, c[0x0][0x178], RZ ;  /* 0x00005e0017178a24 */ /* 0x000fe200078e02ff */
[----:B------:R-:W-:Y:S01]  /*1350*/  SHF.R.S32.HI R16, RZ, 0x3, R0 ;  /* 0x00000003ff107819 */ /* 0x000fe20000011400 */
[----:B------:R-:W-:Y:S01]  /*1360*/  @!P0 IMAD.WIDE.U32 R28, R22, c[0x0][0x178], RZ ;  /* 0x00005e00161c8a25 */ /* 0x000fe200078e00ff */
[----:B------:R-:W-:-:S02]  /*1370*/  LEA.HI R15, R15, R24, RZ, 0x1 ;  /* 0x000000180f0f7211 */ /* 0x000fc400078f08ff */
[----:B------:R-:W-:Y:S01]  /*1380*/  SHF.L.U32 R27, R16, 0x6, RZ ;  /* 0x00000006101b7819 */ /* 0x000fe200000006ff */
[----:B------:R-:W-:Y:S01]  /*1390*/  IMAD.IADD R216, R192, 0x1, -R5 ;  /* 0x00000001c0d87824 */ /* 0x000fe200078e0a05 */
[----:B------:R-:W-:Y:S01]  /*13a0*/  LOP3.LUT R5, R20, 0xfffffff0, RZ, 0xc0, !PT ;  /* 0xfffffff014057812 */ /* 0x000fe200078ec0ff */
[----:B------:R-:W-:Y:S01]  /*13b0*/  @P0 IMAD.MOV.U32 R8, RZ, RZ, R4 ;  /* 0x000000ffff080224 */ /* 0x000fe200078e0004 */
[----:B------:R-:W-:Y:S01]  /*13c0*/  LOP3.LUT R15, R15, 0x7fffffe, RZ, 0xc0, !PT ;  /* 0x07fffffe0f0f7812 */ /* 0x000fe200078ec0ff */
[----:B------:R-:W-:Y:S01]  /*13d0*/  @!P0 IMAD R4, R22, c[0x0][0x17c], R23 ;  /* 0x00005f0016048a24 */ /* 0x000fe200078e0217 */
[----:B------:R-:W-:Y:S01]  /*13e0*/  LOP3.LUT R27, R27, 0xc0, RZ, 0xc0, !PT ;  /* 0x000000c01b1b7812 */ /* 0x000fe200078ec0ff */
[----:B------:R-:W-:Y:S01]  /*13f0*/  IMAD.SHL.U32 R216, R216, 0x8, RZ ;  /* 0x00000008d8d87824 */ /* 0x000fe200078e00ff */
[----:B------:R-:W-:Y:S01]  /*1400*/  LEA.HI R3, R3, R192, RZ, 0x5 ;  /* 0x000000c003037211 */ /* 0x000fe200078f28ff */
[----:B------:R-:W-:Y:S01]  /*1410*/  @!P0 IMAD.MOV.U32 R8, RZ, RZ, R28 ;  /* 0x000000ffff088224 */ /* 0x000fe200078e001c */
[----:B------:R-:W-:Y:S01]  /*1420*/  SHF.R.U32.HI R196, RZ, 0x3, R27 ;  /* 0x00000003ffc47819 */ /* 0x000fe2000001161b */
[----:B------:R-:W-:Y:S01]  /*1430*/  @!P0 IMAD.IADD R21, R29, 0x1, R4 ;  /* 0x000000011d158824 */ /* 0x000fe200078e0204 */
[----:B------:R-:W-:Y:S01]  /*1440*/  IADD3 R36, P3, R216, R36, RZ ;  /* 0x00000024d8247210 */ /* 0x000fe20007f7e0ff */
[----:B------:R-:W-:Y:S01]  /*1450*/  IMAD.IADD R12, R192, 0x1, -R5 ;  /* 0x00000001c00c7824 */ /* 0x000fe200078e0a05 */
[----:B------:R-:W-:Y:S01]  /*1460*/  SHF.R.S32.HI R4, RZ, 0x1f, R216 ;  /* 0x0000001fff047819 */ /* 0x000fe200000114d8 */
[----:B------:R-:W-:Y:S01]  /*1470*/  IMAD R5, R11, c[0x0][0x1bc], R6 ;  /* 0x00006f000b057a24 */ /* 0x000fe200078e0206 */
[----:B------:R-:W-:Y:S01]  /*1480*/  IADD3 R8, P0, R216, R8, RZ ;  /* 0x00000008d8087210 */ /* 0x000fe20007f1e0ff */
[----:B------:R-:W-:Y:S01]  /*1490*/  IMAD.IADD R28, R24, 0x1, -R15 ;  /* 0x00000001181c7824 */ /* 0x000fe200078e0a0f */
[----:B------:R-:W-:Y:S01]  /*14a0*/  IADD3 R34, P2, R216, R34, RZ ;  /* 0x00000022d8227210 */ /* 0x000fe20007f5e0ff */
[C---:B------:R-:W-:Y:S01]  /*14b0*/  IMAD.X R37, R4.reuse, 0x1, R9, P3 ;  /* 0x0000000104257824 */ /* 0x040fe200018e0609 */
[----:B------:R-:W-:Y:S01]  /*14c0*/  IADD3.X R9, R4, R21, RZ, P0, !PT ;  /* 0x0000001504097210 */ /* 0x000fe200007fe4ff */
[----:B------:R-:W-:Y:S01]  /*14d0*/  IMAD.WIDE R18, R19, 0x40, R24 ;  /* 0x0000004013127825 */ /* 0x000fe200078e0218 */
[----:B------:R-:W-:-:S02]  /*14e0*/  IADD3 R6, P0, R24, R13, RZ ;  /* 0x0000000d18067210 */ /* 0x000fc40007f1e0ff */
[----:B------:R-:W-:Y:S01]  /*14f0*/  LEA.HI R10, R12, R12, RZ, 0x1 ;  /* 0x0000000c0c0a7211 */ /* 0x000fe200078f08ff */
[----:B------:R-:W-:Y:S01]  /*1500*/  IMAD.X R35, R4, 0x1, R17, P2 ;  /* 0x0000000104237824 */ /* 0x000fe200010e0611 */
[----:B------:R-:W-:Y:S01]  /*1510*/  LOP3.LUT R23, R27, 0x18, R216, 0xf8, !PT ;  /* 0x000000181b177812 */ /* 0x000fe200078ef8d8 */
[C---:B------:R-:W-:Y:S01]  /*1520*/  IMAD.X R4, R25.reuse, 0x1, R7, P0 ;  /* 0x0000000119047824 */ /* 0x040fe200000e0607 */
[--C-:B------:R-:W-:Y:S01]  /*1530*/  SHF.R.S32.HI R14, RZ, 0x1, R10.reuse ;  /* 0x00000001ff0e7819 */ /* 0x100fe2000001140a */
[----:B------:R-:W-:Y:S01]  /*1540*/  IMAD R7, R25, c[0x0][0x198], RZ ;  /* 0x0000660019077a24 */ /* 0x000fe200078e02ff */
[----:B------:R-:W-:Y:S01]  /*1550*/  SHF.R.S32.HI R13, RZ, 0x1f, R10 ;  /* 0x0000001fff0d7819 */ /* 0x000fe2000001140a */
[----:B------:R-:W-:Y:S01]  /*1560*/  IMAD R153, R4, c[0x0][0x1a0], RZ ;  /* 0x0000680004997a24 */ /* 0x000fe200078e02ff */
[----:B------:R-:W-:Y:S01]  /*1570*/  SHF.R.S32.HI R31, RZ, 0x5, R3 ;  /* 0x00000005ff1f7819 */ /* 0x000fe20000011403 */
[----:B------:R-:W-:Y:S01]  /*1580*/  IMAD.IADD R4, R198, 0x1, -R33 ;  /* 0x00000001c6047824 */ /* 0x000fe200078e0a21 */
[----:B------:R-:W-:Y:S01]  /*1590*/  LEA.HI R13, R13, R14, RZ, 0x2 ;  /* 0x0000000e0d0d7211 */ /* 0x000fe200078f10ff */
[----:B------:R-:W-:Y:S01]  /*15a0*/  IMAD.WIDE.U32 R34, R11, c[0x0][0x1b8], R34 ;  /* 0x00006e000b227a25 */ /* 0x000fe200078e0022 */
[----:B------:R-:W-:-:S02]  /*15b0*/  SHF.R.S32.HI R27, RZ, 0x1f, R26 ;  /* 0x0000001fff1b7819 */ /* 0x000fc4000001141a */
[C---:B------:R-:W-:Y:S01]  /*15c0*/  ISETP.GE.AND P0, PT, R24.reuse, R4, PT ;  /* 0x000000041800720c */ /* 0x040fe20003f06270 */
[C---:B------:R-:W-:Y:S01]  /*15d0*/  IMAD R7, R24.reuse, c[0x0][0x19c], R7 ;  /* 0x0000670018077a24 */ /* 0x040fe200078e0207 */
[----:B------:R-:W-:Y:S01]  /*15e0*/  LOP3.LUT R13, R13, 0xfffffffc, RZ, 0xc0, !PT ;  /* 0xfffffffc0d0d7812 */ /* 0x000fe200078ec0ff */
[----:B------:R-:W-:Y:S01]  /*15f0*/  IMAD.WIDE.U32 R164, R24, c[0x0][0x198], R36 ;  /* 0x0000660018a47a25 */ /* 0x000fe200078e0024 */
[----:B------:R-:W-:Y:S02]  /*1600*/  LOP3.LUT R196, R23, R196, RZ, 0x3c, !PT ;  /* 0x000000c417c47212 */ /* 0x000fe400078e3cff */
[----:B------:R-:W-:Y:S01]  /*1610*/  LEA R11, R31, R28, 0x3 ;  /* 0x0000001c1f0b7211 */ /* 0x000fe200078e18ff */
[----:B------:R-:W-:Y:S01]  /*1620*/  IMAD.IADD R14, R14, 0x1, -R13 ;  /* 0x000000010e0e7824 */ /* 0x000fe200078e0a0d */
[----:B------:R-:W-:Y:S01]  /*1630*/  IADD3 R165, R165, R7, RZ ;  /* 0x00000007a5a57210 */ /* 0x000fe20007ffe0ff */
[----:B------:R-:W-:Y:S01]  /*1640*/  IMAD.IADD R35, R35, 0x1, R5 ;  /* 0x0000000123237824 */ /* 0x000fe200078e0205 */
[----:B------:R-:W-:Y:S01]  /*1650*/  LOP3.LUT R21, R3, 0xffffffe0, RZ, 0xc0, !PT ;  /* 0xffffffe003157812 */ /* 0x000fe200078ec0ff */
[----:B------:R-:W-:Y:S01]  /*1660*/  IMAD R5, R27, c[0x0][0x1a8], RZ ;  /* 0x00006a001b057a24 */ /* 0x000fe200078e02ff */
[----:B------:R-:W-:Y:S01]  /*1670*/  LOP3.LUT P2, RZ, R14, 0x2, RZ, 0xc0, !PT ;  /* 0x000000020eff7812 */ /* 0x000fe2000784c0ff */
[----:B------:R-:W-:-:S04]  /*1680*/  IMAD.WIDE.U32 R28, R26, c[0x0][0x1a8], R8 ;  /* 0x00006a001a1c7a25 */ /* 0x000fc800078e0008 */
[----:B------:R-:W-:Y:S02]  /*1690*/  IMAD.U32 R196, R11, 0x20, R196 ;  /* 0x000000200bc47824 */ /* 0x000fe400078e00c4 */
[----:B------:R-:W-:Y:S02]  /*16a0*/  IMAD R153, R6, c[0x0][0x1a4], R153 ;  /* 0x0000690006997a24 */ /* 0x000fe400078e0299 */
[----:B------:R-:W-:Y:S01]  /*16b0*/  IMAD.MOV.U32 R8, RZ, RZ, 0x10 ;  /* 0x00000010ff087424 */ /* 0x000fe200078e00ff */
[----:B------:R-:W-:Y:S01]  /*16c0*/  SHF.L.U32 R196, R196, 0x1, RZ ;  /* 0x00000001c4c47819 */ /* 0x000fe200000006ff */
[----:B------:R-:W-:-:S04]  /*16d0*/  IMAD.WIDE.U32 R6, R6, c[0x0][0x1a0], R34 ;  /* 0x0000680006067a25 */ /* 0x000fc800078e0022 */
[----:B------:R-:W-:Y:S01]  /*16e0*/  IMAD R3, R26, c[0x0][0x1ac], R5 ;  /* 0x00006b001a037a24 */ /* 0x000fe200078e0205 */
[----:B------:R-:W-:Y:S01]  /*16f0*/  SEL R5, R8, 0xfffffff0, !P2 ;  /* 0xfffffff008057807 */ /* 0x000fe20005000000 */
        /* <DEDUP_REMOVED lines=20> */
.L_x_1607:
[----:B------:R-:W-:Y:S05]  /*1840*/  BSYNC B0 ;  /* 0x0000000000007941 */ /* 0x000fea0003800000 */
.L_x_1606:
[----:B------:R-:W-:Y:S01]  /*1850*/  IADD3 R3, R24, 0x20, RZ ;  /* 0x0000002018037810 */ /* 0x000fe20007ffe0ff */
[----:B------:R-:W-:Y:S03]  /*1860*/  BSSY B0, `(.L_x_1608) ;  /* 0x0000014000007945 */ /* 0x000fe60003800000 */
[----:B------:R-:W-:-:S13]  /*1870*/  ISETP.GE.AND P0, PT, R3, R4, PT ;  /* 0x000000040300720c */ /* 0x000fda0003f06270 */
[----:B------:R-:W-:Y:S05]  /*1880*/  @P0 BRA `(.L_x_1609) ;  /* 0x0000011000000947 */ /* 0x000fea0003800000 */
[----:B------:R-:W-:-:S13]  /*1890*/  ISETP.GE.AND P0, PT, R216, c[0x0][0x220], PT ;  /* 0x00008800d8007a0c */ /* 0x000fda0003f06270 */
[----:B------:R3:W-:Y:S01]  /*18a0*/  @P0 STS.128 [R196+0x800], RZ ;  /* 0x000800ffc4000388 */ /* 0x0007e20000000c00 */
[----:B------:R-:W-:Y:S05]  /*18b0*/  @P0 BRA `(.L_x_1609) ;  /* 0x000000e000000947 */ /* 0x000fea0003800000 */
[----:B------:R-:W-:Y:S01]  /*18c0*/  IADD3 R4, P0, R18, 0x20, RZ ;  /* 0x0000002012047810 */ /* 0x000fe20007f1e0ff */
[----:B------:R-:W-:-:S04]  /*18d0*/  IMAD.MOV.U32 R18, RZ, RZ, R28 ;  /* 0x000000ffff127224 */ /* 0x000fc800078e001c */
[----:B------:R-:W-:Y:S01]  /*18e0*/  IMAD.X R9, RZ, RZ, R19, P0 ;  /* 0x000000ffff097224 */ /* 0x000fe200000e0613 */
[----:B------:R-:W-:-:S03]  /*18f0*/  MOV R19, R35 ;  /* 0x0000002300137202 */ /* 0x000fc60000000f00 */
[----:B------:R-:W-:Y:S02]  /*1900*/  IMAD R9, R9, c[0x0][0x190], RZ ;  /* 0x0000640009097a24 */ /* 0x000fe400078e02ff */
        /* <DEDUP_REMOVED lines=9> */
.L_x_1609:
[----:B------:R-:W-:Y:S05]  /*19a0*/  BSYNC B0 ;  /* 0x0000000000007941 */ /* 0x000fea0003800000 */
.L_x_1608:
        /* <DEDUP_REMOVED lines=17> */
.L_x_1611:
[----:B------:R-:W-:Y:S05]  /*1ac0*/  BSYNC B0 ;  /* 0x0000000000007941 */ /* 0x000fea0003800000 */
.L_x_1610:
        /* <DEDUP_REMOVED lines=10> */
[----:B-1----:R-:W-:-:S04]  /*1b70*/  IADD3 R18, P0, R164, UR9, RZ ;  /* 0x00000009a4127c10 */ /* 0x002fc8000ff1e0ff */
[----:B------:R-:W-:Y:S02]  /*1b80*/  IADD3.X R9, R165, UR8, RZ, P0, !PT ;  /* 0x00000008a5097c10 */ /* 0x000fe400087fe4ff */
[----:B----4-:R-:W-:-:S04]  /*1b90*/  LEA R28, P0, R18, c[0x0][0x168], 0x1 ;  /* 0x00005a00121c7a11 */ /* 0x010fc800078008ff */
[----:B------:R-:W-:-:S05]  /*1ba0*/  LEA.HI.X R29, R18, c[0x0][0x16c], R9, 0x1, P0 ;  /* 0x00005b00121d7a11 */ /* 0x000fca00000f0c09 */
[----:B------:R-:W-:Y:S01]  /*1bb0*/  @!PT LDS RZ, [RZ] ;  /* 0x00000000fffff984 */ /* 0x000fe20000000800 */
[----:B------:R-:W-:Y:S01]  /*1bc0*/  @!PT LDS RZ, [RZ] ;  /* 0x00000000fffff984 */ /* 0x000fe20000000800 */
[----:B------:R-:W-:Y:S01]  /*1bd0*/  @!PT LDS RZ, [RZ] ;  /* 0x00000000fffff984 */ /* 0x000fe20000000800 */
[----:B------:R1:W-:Y:S04]  /*1be0*/  LDGSTS.E.BYPASS.LTC128B.128 [R196+0x1800], [R28.64] ;  /* 0x018000001cc47fae */ /* 0x0003e8000b901d4a */
.L_x_1613:
[----:B------:R-:W-:Y:S05]  /*1bf0*/  BSYNC B0 ;  /* 0x0000000000007941 */ /* 0x000fea0003800000 */
.L_x_1612:
[----:B-1----:R-:W-:Y:S01]  /*1c00*/  IADD3 R19, R24, 0x40, RZ ;  /* 0x0000004018137810 */ /* 0x002fe20007ffe0ff */
        /* <DEDUP_REMOVED lines=16> */
.L_x_1615:
[----:B------:R-:W-:Y:S05]  /*1d10*/  BSYNC B0 ;  /* 0x0000000000007941 */ /* 0x000fea0003800000 */
.L_x_1614:
        /* <DEDUP_REMOVED lines=18> */
.L_x_1617:
[----:B------:R-:W-:Y:S05]  /*1e40*/  BSYNC B0 ;  /* 0x0000000000007941 */ /* 0x000fea0003800000 */
.L_x_1616:
        /* <DEDUP_REMOVED lines=17> */
.L_x_1619:
[----:B------:R-:W-:Y:S05]  /*1f60*/  BSYNC B0 ;  /* 0x0000000000007941 */ /* 0x000fea0003800000 */
.L_x_1618:
        /* <DEDUP_REMOVED lines=18> */
.L_x_1621:
[----:B------:R-:W-:Y:S05]  /*2090*/  BSYNC B0 ;  /* 0x0000000000007941 */ /* 0x000fea0003800000 */
.L_x_1620:
        /* <DEDUP_REMOVED lines=18> */
.L_x_1623:
[----:B------:R-:W-:Y:S05]  /*21c0*/  BSYNC B0 ;  /* 0x0000000000007941 */ /* 0x000fea0003800000 */
.L_x_1622:
        /* <DEDUP_REMOVED lines=18> */
.L_x_1625:
[----:B------:R-:W-:Y:S05]  /*22f0*/  BSYNC B0 ;  /* 0x0000000000007941 */ /* 0x000fea0003800000 */
.L_x_1624:
[----:B------:R-:W-:Y:S01]  /*2300*/  SHF.R.S32.HI R18, RZ, 0x1f, R22 ;  /* 0x0000001fff127819 */ /* 0x000fe20000011416 */
[----:B------:R-:W-:Y:S01]  /*2310*/  IMAD.WIDE.U32 R26, R22, c[0x0][0x320], R26 ;  /* 0x0000c800161a7a25 */ /* 0x000fe200078e001a */
[----:B------:R-:W0:Y:S03]  /*2320*/  LDGDEPBAR ;  /* 0x00000000000079af */ /* 0x000e260000000000 */
[----:B------:R-:W-:Y:S01]  /*2330*/  IMAD R23, R18, c[0x0][0x320], RZ ;  /* 0x0000c80012177a24 */ /* 0x000fe200078e02ff */
[----:B------:R-:W-:-:S03]  /*2340*/  LEA R34, P0, R26, c[0x0][0x318], 0x2 ;  /* 0x0000c6001a227a11 */ /* 0x000fc600078010ff */
[----:B------:R-:W-:-:S04]  /*2350*/  IMAD R23, R22, c[0x0][0x324], R23 ;  /* 0x0000c90016177a24 */ /* 0x000fc800078e0217 */
[----:B------:R-:W-:-:S05]  /*2360*/  IMAD.IADD R23, R27, 0x1, R23 ;  /* 0x000000011b177824 */ /* 0x000fca00078e0217 */
[----:B------:R-:W-:-:S05]  /*2370*/  LEA.HI.X R35, R26, c[0x0][0x31c], R23, 0x2, P0 ;  /* 0x0000c7001a237a11 */ /* 0x000fca00000f1417 */
[----:B------:R-:W5:Y:S01]  /*2380*/  LDG.E R25, [R34.64] ;  /* 0x0000000a22197981 */ /* 0x000f62000c1e1900 */
[----:B------:R-:W-:Y:S01]  /*2390*/  LOP3.LUT R23, R10, 0x7fffffe, RZ, 0xc0, !PT ;  /* 0x07fffffe0a177812 */ /* 0x000fe200078ec0ff */
[----:B------:R-:W-:Y:S01]  /*23a0*/  IMAD.SHL.U32 R14, R14, 0x40, RZ ;  /* 0x000000400e0e7824 */ /* 0x000fe200078e00ff */
[----:B------:R-:W-:Y:S01]  /*23b0*/  SHF.R.S32.HI R27, RZ, 0x1f, R12 ;  /* 0x0000001fff1b7819 */ /* 0x000fe2000001140c */
[----:B------:R-:W-:-:S04]  /*23c0*/  DEPBAR.LE SB0, 0x0 ;  /* 0x000080000000791a */ /* 0x000fc80000000000 */
[----:B------:R-:W-:Y:S01]  /*23d0*/  IMAD.IADD R23, R12, 0x1, -R23 ;  /* 0x000000010c177824 */ /* 0x000fe200078e0a17 */
[----:B------:R-:W-:Y:S01]  /*23e0*/  LEA.HI R12, R27, R12, RZ, 0x3 ;  /* 0x0000000c1b0c7211 */ /* 0x000fe200078f18ff */
[----:B------:R-:W-:Y:S01]  /*23f0*/  IMAD.SHL.U32 R16, R16, 0x8, RZ ;  /* 0x0000000810107824 */ /* 0x000fe200078e00ff */
[----:B------:R-:W-:Y:S01]  /*2400*/  LOP3.LUT R27, R0, 0xfffffff8, RZ, 0xc0, !PT ;  /* 0xfffffff8001b7812 */ /* 0x000fe200078ec0ff */
[----:B------:R-:W-:Y:S01]  /*2410*/  IMAD R22, R31, 0x10, R33 ;  /* 0x000000101f167824 */ /* 0x000fe200078e0221 */
[----:B------:R-:W-:Y:S01]  /*2420*/  SHF.R.S32.HI R10, RZ, 0x1f, R21 ;  /* 0x0000001fff0a7819 */ /* 0x000fe20000011415 */
[----:B------:R-:W-:Y:S01]  /*2430*/  IMAD.SHL.U32 R12, R12, 0x20, RZ ;  /* 0x000000200c0c7824 */ /* 0x000fe200078e00ff */
[----:B----4-:R-:W-:Y:S01]  /*2440*/  SHF.R.S32.HI R29, RZ, 0x4, R20 ;  /* 0x00000004ff1d7819 */ /* 0x010fe20000011414 */
[----:B------:R-:W-:Y:S01]  /*2450*/  IMAD.IADD R27, R192, 0x1, -R27 ;  /* 0x00000001c01b7824 */ /* 0x000fe200078e0a1b */
[----:B------:R-:W-:Y:S01]  /*2460*/  LEA.HI R21, R10, R21, RZ, 0x2 ;  /* 0x000000150a157211 */ /* 0x000fe200078f10ff */
[----:B------:R-:W5:Y:S01]  /*2470*/  MUFU.RCP R0, c[0x0][0x238] ;  /* 0x00008e0000007b08 */ /* 0x000f620000001000 */
[----:B------:R-:W-:Y:S01]  /*2480*/  LEA.HI R20, R20, R29, RZ, 0x1 ;  /* 0x0000001d14147211 */ /* 0x000fe200078f08ff */
[----:B------:R-:W-:Y:S01]  /*2490*/  IMAD.SHL.U32 R192, R192, 0x2, RZ ;  /* 0x00000002c0c07824 */ /* 0x000fe200078e00ff */
[----:B------:R-:W-:Y:S01]  /*24a0*/  LEA.HI R10, R27, R27, RZ, 0x1 ;  /* 0x0000001b1b0a7211 */ /* 0x000fe200078f08ff */
[----:B------:R-:W-:Y:S01]  /*24b0*/  BSSY B0, `(.L_x_1626) ;  /* 0x0000034000007945 */ /* 0x000fe20003800000 */
[----:B------:R-:W-:-:S02]  /*24c0*/  LOP3.LUT R12, R12, 0xffffff00, RZ, 0xc0, !PT ;  /* 0xffffff000c0c7812 */ /* 0x000fc400078ec0ff */
[----:B------:R-:W-:Y:S02]  /*24d0*/  LOP3.LUT R18, R10, 0x7fffffe, RZ, 0xc0, !PT ;  /* 0x07fffffe0a127812 */ /* 0x000fe400078ec0ff */
[----:B------:R-:W-:Y:S01]  /*24e0*/  ISETP.GE.AND P2, PT, R24, R4, PT ;  /* 0x000000041800720c */ /* 0x000fe20003f46270 */
[----:B------:R-:W-:Y:S01]  /*24f0*/  BAR.SYNC.DEFER_BLOCKING 0x0 ;  /* 0x0000000000007b1d */ /* 0x000fe20000010000 */
[----:B------:R-:W-:Y:S01]  /*2500*/  LOP3.LUT R20, R20, 0xfffffffe, RZ, 0xc0, !PT ;  /* 0xfffffffe14147812 */ /* 0x000fe200078ec0ff */
[----:B------:R-:W-:Y:S01]  /*2510*/  IMAD.IADD R27, R27, 0x1, -R18 ;  /* 0x000000011b1b7824 */ /* 0x000fe200078e0a12 */
[----:B------:R-:W-:Y:S01]  /*2520*/  SHF.R.S32.HI R10, RZ, 0x1, R10 ;  /* 0x00000001ff0a7819 */ /* 0x000fe2000001140a */
[----:B------:R-:W-:Y:S01]  /*2530*/  IMAD R18, R31, 0x200, R12 ;  /* 0x000002001f127824 */ /* 0x000fe200078e020c */
[----:B------:R-:W-:Y:S01]  /*2540*/  SHF.R.S32.HI R21, RZ, 0x2, R21 ;  /* 0x00000002ff157819 */ /* 0x000fe20000011415 */
[----:B------:R-:W-:Y:S01]  /*2550*/  IMAD.IADD R20, R29, 0x1, -R20 ;  /* 0x000000011d147824 */ /* 0x000fe200078e0a14 */
[----:B------:R-:W-:Y:S01]  /*2560*/  LOP3.LUT P3, RZ, R10, 0x2, RZ, 0xc0, !PT ;  /* 0x000000020aff7812 */ /* 0x000fe2000786c0ff */
[C---:B------:R-:W-:Y:S01]  /*2570*/  IMAD R155, R23.reuse, 0x20, R12 ;  /* 0x00000020179b7824 */ /* 0x040fe200078e020c */
[----:B------:R-:W-:Y:S01]  /*2580*/  IADD3 R21, R22, 0x1, R21 ;  /* 0x0000000116157810 */ /* 0x000fe20007ffe015 */
[----:B------:R-:W-:Y:S01]  /*2590*/  IMAD R18, R23, 0x20, R18 ;  /* 0x0000002017127824 */ /* 0x000fe200078e0212 */
[----:B------:R-:W-:Y:S01]  /*25a0*/  LOP3.LUT R23, R14, 0xc0, RZ, 0xc0, !PT ;  /* 0x000000c00e177812 */ /* 0x000fe200078ec0ff */
[----:B------:R-:W-:Y:S01]  /*25b0*/  IMAD.SHL.U32 R14, R20, 0x8, RZ ;  /* 0x00000008140e7824 */ /* 0x000fe200078e00ff */
[----:B------:R-:W-:Y:S01]  /*25c0*/  LEA R224, P0, R6, c[0x0][0x170], 0x1 ;  /* 0x00005c0006e07a11 */ /* 0x000fe200078008ff */
[----:B------:R-:W-:Y:S01]  /*25d0*/  IMAD.SHL.U32 R12, R10, 0x40, RZ ;  /* 0x000000400a0c7824 */ /* 0x000fe200078e00ff */
[----:B------:R-:W-:Y:S01]  /*25e0*/  IADD3 R21, R152, R21, -R198 ;  /* 0x0000001598157210 */ /* 0x000fe20007ffe8c6 */
[----:B------:R-:W-:Y:S01]  /*25f0*/  IMAD R27, R20, 0x8, R27 ;  /* 0x00000008141b7824 */ /* 0x000fe200078e021b */
[----:B------:R-:W-:-:S02]  /*2600*/  LOP3.LUT R14, R23, 0x8, R14, 0xf8, !PT ;  /* 0x00000008170e7812 */ /* 0x000fc400078ef80e */
[----:B------:R-:W-:Y:S02]  /*2610*/  SHF.R.U32.HI R23, RZ, 0x3, R23 ;  /* 0x00000003ff177819 */ /* 0x000fe40000011617 */
[----:B------:R-:W-:Y:S02]  /*2620*/  LOP3.LUT R192, R192, 0x6, RZ, 0xc0, !PT ;  /* 0x00000006c0c07812 */ /* 0x000fe400078ec0ff */
[----:B------:R-:W-:Y:S01]  /*2630*/  LOP3.LUT R14, R14, R23, RZ, 0x3c, !PT ;  /* 0x000000170e0e7212 */ /* 0x000fe200078e3cff */
[----:B------:R4:W-:Y:S01]  /*2640*/  @P2 STS [R196+0x5000], RZ ;  /* 0x005000ffc4002388 */ /* 0x0009e20000000800 */
[----:B------:R-:W-:Y:S02]  /*2650*/  LEA.HI.X R225, R6, c[0x0][0x174], R153, 0x1, P0 ;  /* 0x00005d0006e17a11 */ /* 0x000fe400000f0c99 */
[----:B------:R-:W-:Y:S01]  /*2660*/  IADD3 R167, R21, c[0x0][0x2e8], RZ ;  /* 0x0000ba0015a77a10 */ /* 0x000fe20007ffe0ff */
[----:B------:R4:W-:Y:S01]  /*2670*/  @P2 STS [R196+0x5004], RZ ;  /* 0x005004ffc4002388 */ /* 0x0009e20000000800 */
[----:B------:R-:W-:-:S02]  /*2680*/  IMAD.IADD R190, R14, 0x1, R18 ;  /* 0x000000010ebe7824 */ /* 0x000fc400078e0212 */
[----:B------:R-:W-:Y:S01]  /*2690*/  IMAD.IADD R155, R14, 0x1, R155 ;  /* 0x000000010e9b7824 */ /* 0x000fe200078e029b */
[----:B------:R4:W-:Y:S01]  /*26a0*/  @P2 STS.64 [R196+0x5008], RZ ;  /* 0x005008ffc4002388 */ /* 0x0009e20000000a00 */
[----:B------:R-:W-:-:S04]  /*26b0*/  IMAD.SHL.U32 R190, R190, 0x2, RZ ;  /* 0x00000002bebe7824 */ /* 0x000fc800078e00ff */
[----:B------:R-:W-:Y:S02]  /*26c0*/  IMAD R189, R5, 0x2, R190 ;  /* 0x0000000205bd7824 */ /* 0x000fe400078e02be */
[----:B-----5:R-:W-:Y:S01]  /*26d0*/  FMUL.FTZ R0, R25, R0 ;  /* 0x0000000019007220 */ /* 0x020fe20000410000 */
[----:B------:R-:W-:-:S03]  /*26e0*/  LOP3.LUT R25, R12, 0xc0, RZ, 0xc0, !PT ;  /* 0x000000c00c197812 */ /* 0x000fc600078ec0ff */
[----:B------:R5:W1:Y:S01]  /*26f0*/  R2UR UR4, R0 ;  /* 0x00000000000473c2 */ /* 0x000a6200000e0000 */
[----:B------:R-:W-:Y:S02]  /*2700*/  LOP3.LUT R16, R25, 0x8, R16, 0xf8, !PT ;  /* 0x0000000819107812 */ /* 0x000fe400078ef810 */
[----:B------:R-:W-:-:S04]  /*2710*/  SHF.R.U32.HI R25, RZ, 0x3, R25 ;  /* 0x00000003ff197819 */ /* 0x000fc80000011619 */
[----:B------:R-:W-:-:S05]  /*2720*/  LOP3.LUT R16, R16, R25, RZ, 0x3c, !PT ;  /* 0x0000001910107212 */ /* 0x000fca00078e3cff */
[----:B------:R-:W-:Y:S01]  /*2730*/  IMAD.U32 R188, R27, 0x20, R16 ;  /* 0x000000201bbc7824 */ /* 0x000fe200078e0010 */
[----:B-----5:R-:W-:Y:S01]  /*2740*/  SEL R0, R8, 0xfffffff0, !P3 ;  /* 0xfffffff008007807 */ /* 0x020fe20005800000 */
[----:B------:R-:W-:Y:S05]  /*2750*/  @P2 BRA `(.L_x_1627) ;  /* 0x0000009000002947 */ /* 0x000fea0003800000 */
[----:B-1--4-:R-:W-:-:S13]  /*2760*/  ISETP.GE.AND P0, PT, R216, c[0x0][0x220], PT ;  /* 0x00008800d8007a0c */ /* 0x012fda0003f06270 */
        /* <DEDUP_REMOVED lines=8> */
.L_x_1627:
[----:B-1--4-:R-:W-:Y:S05]  /*27f0*/  BSYNC B0 ;  /* 0x0000000000007941 */ /* 0x012fea0003800000 */
.L_x_1626:
[----:B------:R-:W-:Y:S01]  /*2800*/  ISETP.GE.AND P0, PT, R3, R4, PT ;  /* 0x000000040300720c */ /* 0x000fe20003f06270 */
[----:B------:R-:W-:Y:S01]  /*2810*/  ULDC.64 UR6, c[0x0][0x1a0] ;  /* 0x0000680000067ab9 */ /* 0x000fe20000000a00 */
[----:B------:R-:W-:Y:S01]  /*2820*/  BSSY B0, `(.L_x_1628) ;  /* 0x0000011000007945 */ /* 0x000fe20003800000 */
[----:B------:R-:W-:-:S02]  /*2830*/  USHF.L.U64.HI UR7, UR6, UR5, UR7 ;  /* 0x0000000506077299 */ /* 0x000fc40008010207 */
[----:B------:R-:W-:-:S08]  /*2840*/  USHF.L.U32 UR5, UR6, 0x5, URZ ;  /* 0x0000000506057899 */ /* 0x000fd0000800063f */
[----:B------:R1:W-:Y:S01]  /*2850*/  @P0 STS.128 [R196+0x5800], RZ ;  /* 0x005800ffc4000388 */ /* 0x0003e20000000c00 */
[----:B------:R-:W-:Y:S05]  /*2860*/  @P0 BRA `(.L_x_1629) ;  /* 0x000000c000000947 */ /* 0x000fea0003800000 */
[----:B------:R-:W-:-:S13]  /*2870*/  ISETP.GE.AND P0, PT, R216, c[0x0][0x220], PT ;  /* 0x00008800d8007a0c */ /* 0x000fda0003f06270 */
[----:B------:R4:W-:Y:S01]  /*2880*/  @P0 STS.128 [R196+0x5800], RZ ;  /* 0x005800ffc4000388 */ /* 0x0009e20000000c00 */
[----:B------:R-:W-:Y:S05]  /*2890*/  @P0 BRA `(.L_x_1629) ;  /* 0x0000009000000947 */ /* 0x000fea0003800000 */
[----:B------:R-:W-:Y:S01]  /*28a0*/  IMAD.U32 R21, RZ, RZ, UR5 ;  /* 0x00000005ff157e24 */ /* 0x000fe2000f8e00ff */
        /* <DEDUP_REMOVED lines=8> */
.L_x_1629:
[----:B------:R-:W-:Y:S05]  /*2930*/  BSYNC B0 ;  /* 0x0000000000007941 */ /* 0x000fea0003800000 */
.L_x_1628:
        /* <DEDUP_REMOVED lines=15> */
.L_x_1631:
[----:B------:R-:W-:Y:S05]  /*2a30*/  BSYNC B0 ;  /* 0x0000000000007941 */ /* 0x000fea0003800000 */
.L_x_1630:
        /* <DEDUP_REMOVED lines=16> */
.L_x_1633:
[----:B------:R-:W-:Y:S05]  /*2b40*/  BSYNC B0 ;  /* 0x0000000000007941 */ /* 0x000fea0003800000 */
.L_x_1632:
        /* <DEDUP_REMOVED lines=15> */
.L_x_1635:
[----:B------:R-:W-:Y:S05]  /*2c40*/  BSYNC B0 ;  /* 0x0000000000007941 */ /* 0x000fea0003800000 */
.L_x_1634:
        /* <DEDUP_REMOVED lines=16> */
.L_x_1637:
[----:B------:R-:W-:Y:S05]  /*2d50*/  BSYNC B0 ;  /* 0x0000000000007941 */ /* 0x000fea0003800000 */
.L_x_1636:
        /* <DEDUP_REMOVED lines=16> */
.L_x_1639:
[----:B------:R-:W-:Y:S05]  /*2e60*/  BSYNC B0 ;  /* 0x0000000000007941 */ /* 0x000fea0003800000 */
.L_x_1638:
        /* <DEDUP_REMOVED lines=16> */
.L_x_1641:
[----:B------:R-:W-:Y:S05]  /*2f70*/  BSYNC B0 ;  /* 0x0000000000007941 */ /* 0x000fea0003800000 */
.L_x_1640:
[----:B------:R-:W-:Y:S01]  /*2f80*/  IMAD.SHL.U32 R188, R188, 0x2, RZ ;  /* 0x00000002bcbc7824 */ /* 0x000fe200078e00ff */
[----:B-1----:R-:W-:Y:S01]  /*2f90*/  LDSM.16.M88.4 R16, [R190] ;  /* 0x00000000be10783b */ /* 0x002fe20000000200 */
[----:B------:R-:W-:Y:S01]  /*2fa0*/  IMAD.IADD R159, R157, 0x1, R192 ;  /* 0x000000019d9f7824 */ /* 0x000fe200078e02c0 */
[----:B------:R-:W-:Y:S01]  /*2fb0*/  ULDC.64 UR10, c[0x0][0x118] ;  /* 0x00004600000a7ab9 */ /* 0x000fe20000000a00 */
[----:B------:R-:W-:Y:S01]  /*2fc0*/  IMAD R161, R0, 0x2, R188 ;  /* 0x0000000200a17824 */ /* 0x000fe200078e02bc */
[----:B------:R-:W1:Y:S01]  /*2fd0*/  LDSM.16.M88.4 R8, [R188+0x1000] ;  /* 0x00100000bc08783b */ /* 0x000e620000000200 */
[----:B------:R-:W-:Y:S01]  /*2fe0*/  I2F R215, R159 ;  /* 0x0000009f00d77306 */ /* 0x000fe20000201400 */
[C---:B------:R-:W-:Y:S02]  /*2ff0*/  IADD3 R223, R159.reuse, 0x1, RZ ;  /* 0x000000019fdf7810 */ /* 0x040fe40007ffe0ff */
[----:B------:R-:W5:Y:S01]  /*3000*/  LDSM.16.M88.4 R128, [R188+0x1400] ;  /* 0x00140000bc80783b */ /* 0x000f620000000200 */
[----:B------:R-:W-:-:S02]  /*3010*/  IADD3 R206, R159, 0x8, RZ ;  /* 0x000000089fce7810 */ /* 0x000fc40007ffe0ff */
[C---:B------:R-:W-:Y:S01]  /*3020*/  IADD3 R221, R159.reuse, 0x9, RZ ;  /* 0x000000099fdd7810 */ /* 0x040fe20007ffe0ff */
[----:B------:R-:W2:Y:S01]  /*3030*/  LDSM.16.M88.4 R120, [R188+0x1800] ;  /* 0x00180000bc78783b */ /* 0x000ea20000000200 */
[----:B------:R-:W3:Y:S01]  /*3040*/  I2F R220, R223 ;  /* 0x000000df00dc7306 */ /* 0x000ee20000201400 */
[C---:B------:R-:W-:Y:S02]  /*3050*/  IADD3 R160, R159.reuse, 0x10, RZ ;  /* 0x000000109fa07810 */ /* 0x040fe40007ffe0ff */
[----:B------:R-:W4:Y:S01]  /*3060*/  LDSM.16.M88.4 R112, [R188+0x1c00] ;  /* 0x001c0000bc70783b */ /* 0x000f220000000200 */
[C---:B------:R-:W-:Y:S02]  /*3070*/  IADD3 R214, R159.reuse, 0x11, RZ ;  /* 0x000000119fd67810 */ /* 0x040fe40007ffe0ff */
[C---:B------:R-:W-:Y:S01]  /*3080*/  IADD3 R202, R159.reuse, 0x18, RZ ;  /* 0x000000189fca7810 */ /* 0x040fe20007ffe0ff */
[----:B------:R-:W2:Y:S01]  /*3090*/  LDSM.16.M88.4 R104, [R188+0x2000] ;  /* 0x00200000bc68783b */ /* 0x000ea20000000200 */
[----:B------:R-:W1:Y:S01]  /*30a0*/  I2F R222, R223 ;  /* 0x000000df00de7306 */ /* 0x000e620000201400 */
[----:B------:R-:W-:-:S02]  /*30b0*/  IADD3 R204, R159, 0x20, RZ ;  /* 0x000000209fcc7810 */ /* 0x000fc40007ffe0ff */
[----:B------:R-:W2:Y:S01]  /*30c0*/  LDSM.16.M88.4 R96, [R188+0x2400] ;  /* 0x00240000bc60783b */ /* 0x000ea20000000200 */
[C---:B------:R-:W-:Y:S02]  /*30d0*/  IADD3 R210, R159.reuse, 0x21, RZ ;  /* 0x000000219fd27810 */ /* 0x040fe40007ffe0ff */
[C---:B------:R-:W-:Y:S01]  /*30e0*/  IADD3 R212, R159.reuse, 0x19, RZ ;  /* 0x000000199fd47810 */ /* 0x040fe20007ffe0ff */
[----:B------:R-:W2:Y:S01]  /*30f0*/  LDSM.16.M88.4 R88, [R188+0x2800] ;  /* 0x00280000bc58783b */ /* 0x000ea20000000200 */
[----:B------:R-:W1:Y:S01]  /*3100*/  I2F R209, R206 ;  /* 0x000000ce00d17306 */ /* 0x000e620000201400 */
[C---:B------:R-:W-:Y:S02]  /*3110*/  IADD3 R203, R159.reuse, 0x28, RZ ;  /* 0x000000289fcb7810 */ /* 0x040fe40007ffe0ff */
[----:B------:R-:W3:Y:S01]  /*3120*/  LDSM.16.M88.4 R80, [R188+0x2c00] ;  /* 0x002c0000bc50783b */ /* 0x000ee20000000200 */
[C---:B------:R-:W-:Y:S02]  /*3130*/  IADD3 R208, R159.reuse, 0x50, RZ ;  /* 0x000000509fd07810 */ /* 0x040fe40007ffe0ff */
[C---:B------:R-:W-:Y:S01]  /*3140*/  IADD3 R201, R159.reuse, 0x58, RZ ;  /* 0x000000589fc97810 */ /* 0x040fe20007ffe0ff */
[----:B------:R-:W3:Y:S01]  /*3150*/  LDSM.16.M88.4 R72, [R188+0x3000] ;  /* 0x00300000bc48783b */ /* 0x000ee20000000200 */
[----:B------:R-:W2:Y:S01]  /*3160*/  I2F R207, R206 ;  /* 0x000000ce00cf7306 */ /* 0x000ea20000201400 */
[----:B------:R-:W-:-:S02]  /*3170*/  IADD3 R184, R159, 0x59, RZ ;  /* 0x000000599fb87810 */ /* 0x000fc40007ffe0ff */
[----:B------:R-:W3:Y:S01]  /*3180*/  LDSM.16.M88.4 R64, [R188+0x3400] ;  /* 0x00340000bc40783b */ /* 0x000ee20000000200 */
[C---:B------:R-:W-:Y:S02]  /*3190*/  IADD3 R197, R159.reuse, 0x68, RZ ;  /* 0x000000689fc57810 */ /* 0x040fe40007ffe0ff */
[----:B------:R-:W-:Y:S01]  /*31a0*/  IADD3 R3, R188, 0x1000, RZ ;  /* 0x00001000bc037810 */ /* 0x000fe20007ffe0ff */
[----:B------:R-:W3:Y:S01]  /*31b0*/  LDSM.16.M88.4 R56, [R188+0x3800] ;  /* 0x00380000bc38783b */ /* 0x000ee20000000200 */
[----:B-1----:R-:W-:Y:S01]  /*31c0*/  HMMA.16816.F32.BF16 R12, R16, R8, RZ ;  /* 0x00000008100c723c */ /* 0x002fe200000418ff */
[----:B------:R-:W1:Y:S01]  /*31d0*/  I2F R170, R221 ;  /* 0x000000dd00aa7306 */ /* 0x000e620000201400 */
[C---:B------:R-:W-:Y:S01]  /*31e0*/  IADD3 R195, R159.reuse, 0x69, RZ ;  /* 0x000000699fc37810 */ /* 0x040fe20007ffe0ff */
[----:B------:R-:W1:Y:S01]  /*31f0*/  LDSM.16.M88.4 R48, [R188+0x3c00] ;  /* 0x003c0000bc30783b */ /* 0x000e620000000200 */
[----:B------:R-:W-:Y:S01]  /*3200*/  IMAD R3, R0, 0x2, R3 ;  /* 0x0000000200037824 */ /* 0x000fe200078e0203 */
[----:B------:R-:W-:-:S02]  /*3210*/  IADD3 R186, R159, 0x51, RZ ;  /* 0x000000519fba7810 */ /* 0x000fc40007ffe0ff */
[----:B------:R-:W1:Y:S01]  /*3220*/  LDSM.16.M88.4 R40, [R188+0x4000] ;  /* 0x00400000bc28783b */ /* 0x000e620000000200 */
[----:B------:R-:W-:Y:S01]  /*3230*/  HMMA.16816.F32.BF16 R8, R16, R10, RZ ;  /* 0x0000000a1008723c */ /* 0x000fe200000418ff */
[----:B------:R-:W-:Y:S01]  /*3240*/  I2F R163, R160 ;  /* 0x000000a000a37306 */ /* 0x000fe20000201400 */
[C---:B------:R-:W-:Y:S01]  /*3250*/  IADD3 R200, R159.reuse, 0x60, RZ ;  /* 0x000000609fc87810 */ /* 0x040fe20007ffe0ff */
[----:B------:R-:W1:Y:S01]  /*3260*/  LDSM.16.M88.4 R32, [R188+0x4400] ;  /* 0x00440000bc20783b */ /* 0x000e620000000200 */
[----:B------:R-:W-:-:S03]  /*3270*/  IADD3 R183, R159, 0x61, RZ ;  /* 0x000000619fb77810 */ /* 0x000fc60007ffe0ff */
[----:B------:R-:W1:Y:S01]  /*3280*/  LDSM.16.M88.4 R24, [R188+0x4800] ;  /* 0x00480000bc18783b */ /* 0x000e620000000200 */
[C---:B-----5:R-:W-:Y:S01]  /*3290*/  HMMA.16816.F32.BF16 R132, R16.reuse, R128, RZ ;  /* 0x000000801084723c */ /* 0x060fe200000418ff */
[----:B------:R-:W5:Y:S02]  /*32a0*/  I2F R180, R221 ;  /* 0x000000dd00b47306 */ /* 0x000f640000201400 */
[----:B------:R-:W1:Y:S04]  /*32b0*/  LDSM.16.M88.4 R136, [R188+0x4c00] ;  /* 0x004c0000bc88783b */ /* 0x000e680000000200 */
[----:B------:R-:W-:Y:S01]  /*32c0*/  LDSM.16.M88.4 R144, [R189] ;  /* 0x00000000bd90783b */ /* 0x000fe20000000200 */
[C---:B--2---:R-:W-:Y:S01]  /*32d0*/  HMMA.16816.F32.BF16 R124, R16.reuse, R120, RZ ;  /* 0x00000078107c723c */ /* 0x044fe200000418ff */
[----:B------:R-:W-:Y:S02]  /*32e0*/  I2F R213, R160 ;  /* 0x000000a000d57306 */ /* 0x000fe40000201400 */
[----:B------:R-:W2:Y:S04]  /*32f0*/  LDSM.16.M88.4 R148, [R161+0x1000] ;  /* 0x00100000a194783b */ /* 0x000ea80000000200 */
[----:B------:R-:W1:Y:S01]  /*3300*/  LDSM.16.M88.4 R140, [R161+0x1400] ;  /* 0x00140000a18c783b */ /* 0x000e620000000200 */
[C---:B----4-:R-:W-:Y:S01]  /*3310*/  HMMA.16816.F32.BF16 R116, R16.reuse, R112, RZ ;  /* 0x000000701074723c */ /* 0x050fe200000418ff */
[----:B------:R-:W4:Y:S02]  /*3320*/  I2F R178, R214 ;  /* 0x000000d600b27306 */ /* 0x000f240000201400 */
[----:B------:R-:W0:Y:S05]  /*3330*/  LDGDEPBAR ;  /* 0x00000000000079af */ /* 0x000e2a0000000000 */
[C---:B------:R-:W-:Y:S01]  /*3340*/  HMMA.16816.F32.BF16 R108, R16.reuse, R104, RZ ;  /* 0x00000068106c723c */ /* 0x040fe200000418ff */
[----:B------:R-:W1:Y:S07]  /*3350*/  I2F R182, R214 ;  /* 0x000000d600b67306 */ /* 0x000e6e0000201400 */
[C---:B------:R-:W-:Y:S01]  /*3360*/  HMMA.16816.F32.BF16 R100, R16.reuse, R96, RZ ;  /* 0x000000601064723c */ /* 0x040fe200000418ff */
[----:B------:R-:W1:Y:S07]  /*3370*/  I2F R205, R202 ;  /* 0x000000ca00cd7306 */ /* 0x000e6e0000201400 */
[C---:B------:R-:W-:Y:S01]  /*3380*/  HMMA.16816.F32.BF16 R92, R16.reuse, R88, RZ ;  /* 0x00000058105c723c */ /* 0x040fe200000418ff */
[----:B------:R-:W-:Y:S07]  /*3390*/  I2F R177, R204 ;  /* 0x000000cc00b17306 */ /* 0x000fee0000201400 */
[C---:B---3--:R-:W-:Y:S01]  /*33a0*/  HMMA.16816.F32.BF16 R84, R16.reuse, R80, RZ ;  /* 0x000000501054723c */ /* 0x048fe200000418ff */
[----:B------:R-:W-:Y:S07]  /*33b0*/  I2F R193, R204 ;  /* 0x000000cc00c17306 */ /* 0x000fee0000201400 */
[C---:B------:R-:W-:Y:S01]  /*33c0*/  HMMA.16816.F32.BF16 R76, R16.reuse, R72, RZ ;  /* 0x00000048104c723c */ /* 0x040fe200000418ff */
[----:B------:R-:W-:Y:S07]  /*33d0*/  I2F R158, R210 ;  /* 0x000000d2009e7306 */ /* 0x000fee0000201400 */
[C---:B------:R-:W-:Y:S01]  /*33e0*/  HMMA.16816.F32.BF16 R68, R16.reuse, R64, RZ ;  /* 0x000000401044723c */ /* 0x040fe200000418ff */
[----:B------:R-:W3:Y:S07]  /*33f0*/  I2F R162, R212 ;  /* 0x000000d400a27306 */ /* 0x000eee0000201400 */
[C---:B------:R-:W-:Y:S01]  /*3400*/  HMMA.16816.F32.BF16 R60, R16.reuse, R56, RZ ;  /* 0x00000038103c723c */ /* 0x040fe200000418ff */
[----:B------:R-:W-:Y:S07]  /*3410*/  I2F R176, R210 ;  /* 0x000000d200b07306 */ /* 0x000fee0000201400 */
[C---:B-1----:R-:W-:Y:S01]  /*3420*/  HMMA.16816.F32.BF16 R52, R16.reuse, R48, RZ ;  /* 0x000000301034723c */ /* 0x042fe200000418ff */
[----:B------:R-:W-:Y:S07]  /*3430*/  I2F R175, R203 ;  /* 0x000000cb00af7306 */ /* 0x000fee0000201400 */
[C---:B------:R-:W-:Y:S01]  /*3440*/  HMMA.16816.F32.BF16 R44, R16.reuse, R40, RZ ;  /* 0x00000028102c723c */ /* 0x040fe200000418ff */
[----:B------:R-:W1:Y:S07]  /*3450*/  I2F R211, R202 ;  /* 0x000000ca00d37306 */ /* 0x000e6e0000201400 */
[C---:B------:R-:W-:Y:S01]  /*3460*/  HMMA.16816.F32.BF16 R36, R16.reuse, R32, RZ ;  /* 0x000000201024723c */ /* 0x040fe200000418ff */
[----:B------:R-:W-:Y:S07]  /*3470*/  I2F R171, R208 ;  /* 0x000000d000ab7306 */ /* 0x000fee0000201400 */
        /* <DEDUP_REMOVED lines=28> */
[C---:B------:R-:W-:Y:S08]  /*3640*/  HMMA.16816.F32.BF16 R24, R16.reuse, R26, RZ ;  /* 0x0000001a1018723c */ /* 0x040ff000000418ff */
[C---:B------:R-:W-:Y:S08]  /*3650*/  HMMA.16816.F32.BF16 R20, R16.reuse, R136, RZ ;  /* 0x000000881014723c */ /* 0x040ff000000418ff */
[----:B------:R-:W-:Y:S01]  /*3660*/  HMMA.16816.F32.BF16 R16, R16, R138, RZ ;  /* 0x0000008a1010723c */ /* 0x000fe200000418ff */
[----:B------:R-:W1:Y:S07]  /*3670*/  LDSM.16.M88.4 R136, [R161+0x1800] ;  /* 0x00180000a188783b */ /* 0x000e6e0000000200 */
[C---:B--2---:R-:W-:Y:S01]  /*3680*/  HMMA.16816.F32.BF16 R12, R144.reuse, R148, R12 ;  /* 0x00000094900c723c */ /* 0x044fe2000004180c */
[----:B------:R-:W2:Y:S07]  /*3690*/  I2F R148, R186 ;  /* 0x000000ba00947306 */ /* 0x000eae0000201400 */
[C---:B------:R-:W-:Y:S01]  /*36a0*/  HMMA.16816.F32.BF16 R8, R144.reuse, R150, R8 ;  /* 0x000000969008723c */ /* 0x040fe20000041808 */
[----:B------:R-:W1:Y:S06]  /*36b0*/  I2F R149, R200 ;  /* 0x000000c800957306 */ /* 0x000e6c0000201400 */
[C---:B------:R-:W-:Y:S01]  /*36c0*/  IADD3 R151, R167.reuse, 0x8, RZ ;  /* 0x00000008a7977810 */ /* 0x040fe20007ffe0ff */
[----:B------:R-:W-:Y:S01]  /*36d0*/  HMMA.16816.F32.BF16 R132, R144, R140, R132 ;  /* 0x0000008c9084723c */ /* 0x000fe20000041884 */
[----:B------:R-:W-:-:S02]  /*36e0*/  IMNMX R167, R167, R152, PT ;  /* 0x00000098a7a77217 */ /* 0x000fc40003800200 */
[----:B------:R-:W-:Y:S02]  /*36f0*/  IMNMX R166, R151, R152, PT ;  /* 0x0000009897a67217 */ /* 0x000fe40003800200 */
[CC--:B------:R-:W-:Y:S02]  /*3700*/  ISETP.GE.AND P0, PT, R223.reuse, R167.reuse, PT ;  /* 0x000000a7df00720c */ /* 0x0c0fe40003f06270 */
[-C--:B------:R-:W-:Y:S01]  /*3710*/  ISETP.GE.AND P2, PT, R223, R166.reuse, PT ;  /* 0x000000a6df00720c */ /* 0x080fe20003f46270 */
[C---:B------:R-:W-:Y:S01]  /*3720*/  HMMA.16816.F32.BF16 R128, R144.reuse, R142, R128 ;  /* 0x0000008e9080723c */ /* 0x040fe20000041880 */
[----:B------:R-:W2:Y:S01]  /*3730*/  LDSM.16.M88.4 R140, [R161+0x2400] ;  /* 0x00240000a18c783b */ /* 0x000ea20000000200 */
[----:B------:R-:W-:Y:S01]  /*3740*/  FFMA.FTZ R151, R220, UR4, R13 ;  /* 0x00000004dc977c23 */ /* 0x000fe2000801000d */
[-C--:B------:R-:W-:Y:S01]  /*3750*/  ISETP.GE.AND P5, PT, R206, R167.reuse, PT ;  /* 0x000000a7ce00720c */ /* 0x080fe20003fa6270 */
[----:B------:R-:W-:Y:S01]  /*3760*/  FFMA.FTZ R13, R222, UR4, R15 ;  /* 0x00000004de0d7c23 */ /* 0x000fe2000801000f */
[-C--:B------:R-:W-:Y:S01]  /*3770*/  ISETP.GE.AND P3, PT, R206, R166.reuse, PT ;  /* 0x000000a6ce00720c */ /* 0x080fe20003f66270 */
[----:B------:R-:W-:Y:S01]  /*3780*/  FFMA.FTZ R14, R215, UR4, R14 ;  /* 0x00000004d70e7c23 */ /* 0x000fe2000801000e */
[-C--:B------:R-:W-:Y:S01]  /*3790*/  ISETP.GE.AND P6, PT, R221, R167.reuse, PT ;  /* 0x000000a7dd00720c */ /* 0x080fe20003fc6270 */
[----:B------:R-:W-:Y:S01]  /*37a0*/  FFMA.FTZ R8, R209, UR4, R8 ;  /* 0x00000004d1087c23 */ /* 0x000fe20008010008 */
[----:B------:R-:W-:Y:S01]  /*37b0*/  FSEL R151, R151, -INF , !P0 ;  /* 0xff80000097977808 */ /* 0x000fe20004000000 */
[----:B------:R-:W-:Y:S01]  /*37c0*/  FFMA.FTZ R10, R207, UR4, R10 ;  /* 0x00000004cf0a7c23 */ /* 0x000fe2000801000a */
[----:B------:R-:W-:Y:S01]  /*37d0*/  FSEL R13, R13, -INF , !P2 ;  /* 0xff8000000d0d7808 */ /* 0x000fe20005000000 */
[----:B------:R-:W-:Y:S01]  /*37e0*/  FFMA.FTZ R9, R170, UR4, R9 ;  /* 0x00000004aa097c23 */ /* 0x000fe20008010009 */
[C---:B-1----:R-:W-:Y:S01]  /*37f0*/  HMMA.16816.F32.BF16 R124, R144.reuse, R136, R124 ;  /* 0x00000088907c723c */ /* 0x042fe2000004187c */
[-C--:B------:R-:W-:Y:S01]  /*3800*/  ISETP.GE.AND P0, PT, R160, R167.reuse, PT ;  /* 0x000000a7a000720c */ /* 0x080fe20003f06270 */
[----:B-----5:R-:W-:Y:S01]  /*3810*/  FFMA.FTZ R180, R180, UR4, R11 ;  /* 0x00000004b4b47c23 */ /* 0x020fe2000801000b */
[-C--:B------:R-:W-:Y:S01]  /*3820*/  ISETP.GE.AND P2, PT, R160, R166.reuse, PT ;  /* 0x000000a6a000720c */ /* 0x080fe20003f46270 */
[----:B----4-:R-:W-:Y:S01]  /*3830*/  FFMA.FTZ R133, R178, UR4, R133 ;  /* 0x00000004b2857c23 */ /* 0x010fe20008010085 */
[----:B------:R-:W-:Y:S01]  /*3840*/  FSEL R15, R8, -INF , !P5 ;  /* 0xff800000080f7808 */ /* 0x000fe20006800000 */
[----:B------:R-:W-:Y:S01]  /*3850*/  FFMA.FTZ R182, R182, UR4, R135 ;  /* 0x00000004b6b67c23 */ /* 0x000fe20008010087 */
[----:B------:R-:W-:Y:S01]  /*3860*/  FSEL R160, R10, -INF , !P3 ;  /* 0xff8000000aa07808 */ /* 0x000fe20005800000 */
[----:B------:R-:W-:Y:S01]  /*3870*/  FFMA.FTZ R137, R163, UR4, R132 ;  /* 0x00000004a3897c23 */ /* 0x000fe20008010084 */
[----:B------:R-:W-:Y:S01]  /*3880*/  FSEL R163, R9, -INF , !P6 ;  /* 0xff80000009a37808 */ /* 0x000fe20007000000 */
[C---:B------:R-:W-:Y:S01]  /*3890*/  HMMA.16816.F32.BF16 R120, R144.reuse, R138, R120 ;  /* 0x0000008a9078723c */ /* 0x040fe20000041878 */
[----:B------:R-:W1:Y:S01]  /*38a0*/  LDSM.16.M88.4 R8, [R161+0x2800] ;  /* 0x00280000a108783b */ /* 0x000e620000000200 */
[-C--:B------:R-:W-:Y:S01]  /*38b0*/  ISETP.GE.AND P4, PT, R159, R166.reuse, PT ;  /* 0x000000a69f00720c */ /* 0x080fe20003f86270 */
[----:B------:R-:W-:Y:S01]  /*38c0*/  FFMA.FTZ R128, R205, UR4, R128 ;  /* 0x00000004cd807c23 */ /* 0x000fe20008010080 */
[-C--:B------:R-:W-:Y:S01]  /*38d0*/  ISETP.GE.AND P5, PT, R214, R167.reuse, PT ;  /* 0x000000a7d600720c */ /* 0x080fe20003fa6270 */
[----:B---3--:R-:W-:Y:S01]  /*38e0*/  FFMA.FTZ R129, R162, UR4, R129 ;  /* 0x00000004a2817c23 */ /* 0x008fe20008010081 */
[----:B------:R-:W-:Y:S01]  /*38f0*/  FSEL R14, R14, -INF , !P4 ;  /* 0xff8000000e0e7808 */ /* 0x000fe20006000000 */
[----:B------:R-:W3:Y:S01]  /*3900*/  I2F R206, R195 ;  /* 0x000000c300ce7306 */ /* 0x000ee20000201400 */
        /* <DEDUP_REMOVED lines=8> */
[-C--:B------:R-:W-:Y:S01]  /*3990*/  ISETP.GE.AND P4, PT, R202, R166.reuse, PT ;  /* 0x000000a6ca00720c */ /* 0x080fe20003f86270 */
[----:B------:R-:W-:Y:S01]  /*39a0*/  FFMA.FTZ R126, R193, UR4, R126 ;  /* 0x00000004c17e7c23 */ /* 0x000fe2000801007e */
[C---:B--2---:R-:W-:Y:S01]  /*39b0*/  HMMA.16816.F32.BF16 R100, R144.reuse, R140, R100 ;  /* 0x0000008c9064723c */ /* 0x044fe20000041864 */
[----:B------:R-:W-:Y:S01]  /*39c0*/  FSEL R135, R133, -INF , !P5 ;  /* 0xff80000085877808 */ /* 0x000fe20006800000 */
[----:B------:R-:W-:Y:S01]  /*39d0*/  FFMA.FTZ R125, R158, UR4, R125 ;  /* 0x000000049e7d7c23 */ /* 0x000fe2000801007d */
[----:B------:R-:W-:Y:S01]  /*39e0*/  FSEL R202, R182, -INF , !P3 ;  /* 0xff800000b6ca7808 */ /* 0x000fe20005800000 */
[----:B------:R-:W-:Y:S01]  /*39f0*/  FFMA.FTZ R176, R176, UR4, R127 ;  /* 0x00000004b0b07c23 */ /* 0x000fe2000801007f */
[----:B------:R-:W-:Y:S01]  /*3a00*/  FSEL R133, R128, -INF , !P6 ;  /* 0xff80000080857808 */ /* 0x000fe20007000000 */
[----:B------:R-:W-:Y:S01]  /*3a10*/  FFMA.FTZ R175, R175, UR4, R120 ;  /* 0x00000004afaf7c23 */ /* 0x000fe20008010078 */
[CC--:B------:R-:W-:Y:S01]  /*3a20*/  ISETP.GE.AND P5, PT, R204.reuse, R167.reuse, PT ;  /* 0x000000a7cc00720c */ /* 0x0c0fe20003fa6270 */
[----:B------:R-:W-:Y:S01]  /*3a30*/  HMMA.16816.F32.BF16 R96, R144, R142, R96 ;  /* 0x0000008e9060723c */ /* 0x000fe20000041860 */
[----:B------:R-:W-:Y:S01]  /*3a40*/  ISETP.GE.AND P3, PT, R204, R166, PT ;  /* 0x000000a6cc00720c */ /* 0x000fe20003f66270 */
[----:B------:R-:W-:Y:S01]  /*3a50*/  FFMA.FTZ R122, R191, UR4, R122 ;  /* 0x00000004bf7a7c23 */ /* 0x000fe2000801007a */
[----:B------:R-:W-:-:S02]  /*3a60*/  ISETP.GE.AND P6, PT, R210, R167, PT ;  /* 0x000000a7d200720c */ /* 0x000fc40003fc6270 */
[----:B------:R-:W-:Y:S02]  /*3a70*/  FSEL R139, R124, -INF , !P5 ;  /* 0xff8000007c8b7808 */ /* 0x000fe40006800000 */
[----:B------:R-:W-:Y:S02]  /*3a80*/  FSEL R162, R126, -INF , !P3 ;  /* 0xff8000007ea27808 */ /* 0x000fe40005800000 */
[----:B------:R-:W-:Y:S02]  /*3a90*/  FSEL R177, R125, -INF , !P6 ;  /* 0xff8000007db17808 */ /* 0x000fe40007000000 */
[----:B------:R-:W2:Y:S01]  /*3aa0*/  LDSM.16.M88.4 R124, [R161+0x2c00] ;  /* 0x002c0000a17c783b */ /* 0x000ea20000000200 */
[----:B------:R-:W-:Y:S02]  /*3ab0*/  FSEL R137, R137, -INF , !P0 ;  /* 0xff80000089897808 */ /* 0x000fe40004000000 */
[-C--:B------:R-:W-:Y:S01]  /*3ac0*/  ISETP.GE.AND P0, PT, R212, R167.reuse, PT ;  /* 0x000000a7d400720c */ /* 0x080fe20003f06270 */
[C---:B-1----:R-:W-:Y:S01]  /*3ad0*/  HMMA.16816.F32.BF16 R92, R144.reuse, R8, R92 ;  /* 0x00000008905c723c */ /* 0x042fe2000004185c */
[----:B------:R-:W-:Y:S01]  /*3ae0*/  FFMA.FTZ R171, R171, UR4, R100 ;  /* 0x00000004abab7c23 */ /* 0x000fe20008010064 */
[-C--:B------:R-:W-:Y:S01]  /*3af0*/  ISETP.GE.AND P5, PT, R208, R167.reuse, PT ;  /* 0x000000a7d000720c */ /* 0x080fe20003fa6270 */
[----:B------:R-:W-:Y:S01]  /*3b00*/  FFMA.FTZ R102, R173, UR4, R102 ;  /* 0x00000004ad667c23 */ /* 0x000fe20008010066 */
[----:B------:R-:W-:Y:S01]  /*3b10*/  FSEL R141, R129, -INF , !P0 ;  /* 0xff800000818d7808 */ /* 0x000fe20004000000 */
[----:B------:R-:W-:Y:S01]  /*3b20*/  FFMA.FTZ R101, R148, UR4, R101 ;  /* 0x0000000494657c23 */ /* 0x000fe20008010065 */
[-C--:B------:R-:W-:Y:S01]  /*3b30*/  ISETP.GE.AND P0, PT, R203, R167.reuse, PT ;  /* 0x000000a7cb00720c */ /* 0x080fe20003f06270 */
[----:B------:R-:W-:Y:S01]  /*3b40*/  FFMA.FTZ R103, R172, UR4, R103 ;  /* 0x00000004ac677c23 */ /* 0x000fe20008010067 */
[----:B------:R-:W-:Y:S01]  /*3b50*/  HMMA.16816.F32.BF16 R88, R144, R10, R88 ;  /* 0x0000000a9058723c */ /* 0x000fe20000041858 */
[----:B------:R-:W1:Y:S01]  /*3b60*/  LDSM.16.M88.4 R8, [R161+0x3000] ;  /* 0x00300000a108783b */ /* 0x000e620000000200 */
[----:B------:R-:W-:Y:S01]  /*3b70*/  FSEL R175, R175, -INF , !P0 ;  /* 0xff800000afaf7808 */ /* 0x000fe20004000000 */
[----:B------:R-:W-:Y:S01]  /*3b80*/  FFMA.FTZ R179, R179, UR4, R96 ;  /* 0x00000004b3b37c23 */ /* 0x000fe20008010060 */
[-C--:B------:R-:W-:Y:S01]  /*3b90*/  ISETP.GE.AND P0, PT, R201, R167.reuse, PT ;  /* 0x000000a7c900720c */ /* 0x080fe20003f06270 */
[----:B------:R-:W-:Y:S01]  /*3ba0*/  FFMA.FTZ R97, R156, UR4, R97 ;  /* 0x000000049c617c23 */ /* 0x000fe20008010061 */
[----:B------:R-:W-:Y:S01]  /*3bb0*/  FSEL R173, R171, -INF , !P5 ;  /* 0xff800000abad7808 */ /* 0x000fe20006800000 */
[----:B------:R-:W-:Y:S01]  /*3bc0*/  FFMA.FTZ R98, R181, UR4, R98 ;  /* 0x00000004b5627c23 */ /* 0x000fe20008010062 */
[----:B------:R-:W-:Y:S01]  /*3bd0*/  ISETP.GE.AND P5, PT, R184, R167, PT ;  /* 0x000000a7b800720c */ /* 0x000fe20003fa6270 */
[----:B------:R-:W-:Y:S01]  /*3be0*/  FFMA.FTZ R150, R168, UR4, R99 ;  /* 0x00000004a8967c23 */ /* 0x000fe20008010063 */
[----:B------:R-:W-:-:S02]  /*3bf0*/  FSEL R181, R179, -INF , !P0 ;  /* 0xff800000b3b57808 */ /* 0x000fc40004000000 */
[----:B------:R-:W-:Y:S02]  /*3c00*/  FSEL R179, R97, -INF , !P5 ;  /* 0xff80000061b37808 */ /* 0x000fe40006800000 */
[----:B------:R-:W-:Y:S02]  /*3c10*/  ISETP.GE.AND P5, PT, R197, R167, PT ;  /* 0x000000a7c500720c */ /* 0x000fe40003fa6270 */
[----:B------:R-:W-:Y:S01]  /*3c20*/  FSEL R170, R170, -INF , !P2 ;  /* 0xff800000aaaa7808 */ /* 0x000fe20005000000 */
[----:B------:R-:W-:Y:S01]  /*3c30*/  FFMA.FTZ R149, R149, UR4, R92 ;  /* 0x0000000495957c23 */ /* 0x000fe2000801005c */
[-C--:B------:R-:W-:Y:S01]  /*3c40*/  ISETP.GE.AND P2, PT, R212, R166.reuse, PT ;  /* 0x000000a6d400720c */ /* 0x080fe20003f46270 */
[----:B------:R-:W-:Y:S01]  /*3c50*/  FFMA.FTZ R94, R169, UR4, R94 ;  /* 0x00000004a95e7c23 */ /* 0x000fe2000801005e */
[C---:B------:R-:W-:Y:S01]  /*3c60*/  IADD3 R136, R159.reuse, 0x71, RZ ;  /* 0x000000719f887810 */ /* 0x040fe20007ffe0ff */
[----:B------:R-:W-:Y:S01]  /*3c70*/  FFMA.FTZ R95, R154, UR4, R95 ;  /* 0x000000049a5f7c23 */ /* 0x000fe2000801005f */
[----:B------:R-:W-:Y:S01]  /*3c80*/  IADD3 R212, R159, 0x78, RZ ;  /* 0x000000789fd47810 */ /* 0x000fe20007ffe0ff */
[----:B------:R-:W-:Y:S01]  /*3c90*/  FFMA.FTZ R4, R4, UR4, R93 ;  /* 0x0000000404047c23 */ /* 0x000fe2000801005d */
[----:B------:R-:W-:Y:S01]  /*3ca0*/  FSEL R178, R130, -INF , !P4 ;  /* 0xff80000082b27808 */ /* 0x000fe20006000000 */
[----:B------:R-:W-:Y:S01]  /*3cb0*/  FFMA.FTZ R88, R185, UR4, R88 ;  /* 0x00000004b9587c23 */ /* 0x000fe20008010058 */
[----:B------:R-:W-:Y:S01]  /*3cc0*/  ISETP.GE.AND P4, PT, R210, R166, PT ;  /* 0x000000a6d200720c */ /* 0x000fe20003f86270 */
[----:B------:R-:W-:Y:S01]  /*3cd0*/  FFMA.FTZ R142, R187, UR4, R90 ;  /* 0x00000004bb8e7c23 */ /* 0x000fe2000801005a */
[C---:B--2---:R-:W-:Y:S01]  /*3ce0*/  HMMA.16816.F32.BF16 R84, R144.reuse, R124, R84 ;  /* 0x0000007c9054723c */ /* 0x044fe20000041854 */
[----:B------:R-:W-:Y:S01]  /*3cf0*/  FFMA.FTZ R0, R0, UR4, R89 ;  /* 0x0000000400007c23 */ /* 0x000fe20008010059 */
[----:B------:R-:W-:Y:S01]  /*3d00*/  FSEL R191, R88, -INF , !P5 ;  /* 0xff80000058bf7808 */ /* 0x000fe20006800000 */
[----:B---3--:R-:W-:Y:S01]  /*3d10*/  FFMA.FTZ R206, R206, UR4, R91 ;  /* 0x00000004cece7c23 */ /* 0x008fe2000801005b */
[C---:B------:R-:W-:Y:S01]  /*3d20*/  IADD3 R215, R159.reuse, 0x70, RZ ;  /* 0x000000709fd77810 */ /* 0x040fe20007ffe0ff */
[----:B------:R-:W2:Y:S01]  /*3d30*/  LDSM.16.M88.4 R88, [R161+0x3400] ;  /* 0x00340000a158783b */ /* 0x000ea20000000200 */
[----:B------:R-:W-:Y:S01]  /*3d40*/  IADD3 R130, R159, 0x79, RZ ;  /* 0x000000799f827810 */ /* 0x000fe20007ffe0ff */
[----:B------:R-:W3:Y:S01]  /*3d50*/  I2F R132, R136 ;  /* 0x0000008800847306 */ /* 0x000ee20000201400 */
[----:B------:R-:W-:Y:S01]  /*3d60*/  HMMA.16816.F32.BF16 R80, R144, R126, R80 ;  /* 0x0000007e9050723c */ /* 0x000fe20000041850 */
[----:B------:R-:W-:-:S02]  /*3d70*/  FSEL R182, R131, -INF , !P2 ;  /* 0xff80000083b67808 */ /* 0x000fc40005000000 */
[-C--:B------:R-:W-:Y:S02]  /*3d80*/  ISETP.GE.AND P2, PT, R203, R166.reuse, PT ;  /* 0x000000a6cb00720c */ /* 0x080fe40003f46270 */
[----:B------:R-:W-:Y:S02]  /*3d90*/  ISETP.GE.AND P3, PT, R208, R166, PT ;  /* 0x000000a6d000720c */ /* 0x000fe40003f66270 */
[----:B------:R-:W4:Y:S01]  /*3da0*/  I2F R134, R136 ;  /* 0x0000008800867306 */ /* 0x000f220000201400 */
[----:B-1----:R-:W-:Y:S01]  /*3db0*/  HMMA.16816.F32.BF16 R76, R144, R8, R76 ;  /* 0x00000008904c723c */ /* 0x002fe2000004184c */
[C---:B------:R-:W-:Y:S02]  /*3dc0*/  IADD3 R143, R159.reuse, 0x80, RZ ;  /* 0x000000809f8f7810 */ /* 0x040fe40007ffe0ff */
[----:B------:R-:W-:Y:S02]  /*3dd0*/  FSEL R176, R176, -INF , !P4 ;  /* 0xff800000b0b07808 */ /* 0x000fe40006000000 */
[----:B------:R-:W-:-:S02]  /*3de0*/  IADD3 R120, R159, 0x81, RZ ;  /* 0x000000819f787810 */ /* 0x000fc40007ffe0ff */
[----:B------:R-:W1:Y:S01]  /*3df0*/  I2F R205, R212 ;  /* 0x000000d400cd7306 */ /* 0x000e620000201400 */
[----:B------:R-:W-:Y:S01]  /*3e00*/  HMMA.16816.F32.BF16 R72, R144, R10, R72 ;  /* 0x0000000a9048723c */ /* 0x000fe20000041848 */
[----:B------:R-:W5:Y:S01]  /*3e10*/  LDSM.16.M88.4 R8, [R161+0x3800] ;  /* 0x00380000a108783b */ /* 0x000f620000000200 */
[----:B------:R-:W-:Y:S01]  /*3e20*/  ISETP.GE.AND P6, PT, R186, R167, PT ;  /* 0x000000a7ba00720c */ /* 0x000fe20003fc6270 */
[----:B---3--:R-:W-:Y:S01]  /*3e30*/  FFMA.FTZ R85, R132, UR4, R85 ;  /* 0x0000000484557c23 */ /* 0x008fe20008010055 */
[-C--:B------:R-:W-:Y:S02]  /*3e40*/  ISETP.GE.AND P4, PT, R186, R166.reuse, PT ;  /* 0x000000a6ba00720c */ /* 0x080fe40003f86270 */
[----:B------:R-:W-:Y:S01]  /*3e50*/  FSEL R174, R122, -INF , !P2 ;  /* 0xff8000007aae7808 */ /* 0x000fe20005000000 */
[----:B------:R-:W3:Y:S01]  /*3e60*/  I2F R211, R212 ;  /* 0x000000d400d37306 */ /* 0x000ee20000201400 */
[----:B------:R-:W-:Y:S01]  /*3e70*/  FSEL R158, R102, -INF , !P3 ;  /* 0xff800000669e7808 */ /* 0x000fe20005800000 */
[----:B----4-:R-:W-:Y:S01]  /*3e80*/  FFMA.FTZ R126, R134, UR4, R87 ;  /* 0x00000004867e7c23 */ /* 0x010fe20008010057 */
[----:B------:R-:W-:-:S02]  /*3e90*/  ISETP.GE.AND P2, PT, R201, R166, PT ;  /* 0x000000a6c900720c */ /* 0x000fc40003f46270 */
[-C--:B------:R-:W-:Y:S02]  /*3ea0*/  ISETP.GE.AND P3, PT, R184, R166.reuse, PT ;  /* 0x000000a6b800720c */ /* 0x080fe40003f66270 */
[----:B------:R-:W-:Y:S01]  /*3eb0*/  FSEL R171, R101, -INF , !P6 ;  /* 0xff80000065ab7808 */ /* 0x000fe20007000000 */
[----:B------:R-:W4:Y:S01]  /*3ec0*/  I2F R209, R215 ;  /* 0x000000d700d17306 */ /* 0x000f220000201400 */
[----:B------:R-:W-:Y:S01]  /*3ed0*/  FSEL R148, R103, -INF , !P4 ;  /* 0xff80000067947808 */ /* 0x000fe20006000000 */
[----:B-1----:R-:W-:Y:S01]  /*3ee0*/  FFMA.FTZ R205, R205, UR4, R80 ;  /* 0x00000004cdcd7c23 */ /* 0x002fe20008010050 */
[CC--:B------:R-:W-:Y:S02]  /*3ef0*/  ISETP.GE.AND P6, PT, R200.reuse, R167.reuse, PT ;  /* 0x000000a7c800720c */ /* 0x0c0fe40003fc6270 */
[----:B------:R-:W-:Y:S01]  /*3f00*/  ISETP.GE.AND P4, PT, R200, R166, PT ;  /* 0x000000a6c800720c */ /* 0x000fe20003f86270 */
[----:B--2---:R-:W-:Y:S01]  /*3f10*/  HMMA.16816.F32.BF16 R68, R144, R88, R68 ;  /* 0x000000589044723c */ /* 0x004fe20000041844 */
[----:B------:R-:W-:Y:S01]  /*3f20*/  FSEL R156, R98, -INF , !P2 ;  /* 0xff800000629c7808 */ /* 0x000fe20005000000 */
[----:B------:R-:W1:Y:S01]  /*3f30*/  I2F R207, R215 ;  /* 0x000000d700cf7306 */ /* 0x000e620000201400 */
[----:B------:R-:W-:Y:S01]  /*3f40*/  FSEL R150, R150, -INF , !P3 ;  /* 0xff80000096967808 */ /* 0x000fe20005800000 */
[----:B---3--:R-:W-:Y:S01]  /*3f50*/  FFMA.FTZ R82, R211, UR4, R82 ;  /* 0x00000004d3527c23 */ /* 0x008fe20008010052 */
[----:B------:R-:W-:-:S02]  /*3f60*/  ISETP.GE.AND P0, PT, R183, R167, PT ;  /* 0x000000a7b700720c */ /* 0x000fc40003f06270 */
[-C--:B------:R-:W-:Y:S01]  /*3f70*/  ISETP.GE.AND P2, PT, R183, R166.reuse, PT ;  /* 0x000000a6b700720c */ /* 0x080fe20003f46270 */
[C---:B------:R-:W-:Y:S01]  /*3f80*/  HMMA.16816.F32.BF16 R64, R144.reuse, R90, R64 ;  /* 0x0000005a9040723c */ /* 0x040fe20000041840 */
[-C--:B------:R-:W-:Y:S01]  /*3f90*/  ISETP.GE.AND P3, PT, R197, R166.reuse, PT ;  /* 0x000000a6c500720c */ /* 0x080fe20003f66270 */
[----:B------:R-:W2:Y:S01]  /*3fa0*/  I2F R128, R130 ;  /* 0x0000008200807306 */ /* 0x000ea20000201400 */
[----:B------:R-:W-:Y:S01]  /*3fb0*/  FSEL R183, R149, -INF , !P6 ;  /* 0xff80000095b77808 */ /* 0x000fe20007000000 */
[----:B----4-:R-:W-:Y:S01]  /*3fc0*/  FFMA.FTZ R209, R209, UR4, R84 ;  /* 0x00000004d1d17c23 */ /* 0x010fe20008010054 */
[----:B------:R-:W-:Y:S02]  /*3fd0*/  FSEL R154, R94, -INF , !P4 ;  /* 0xff8000005e9a7808 */ /* 0x000fe40006000000 */
[----:B------:R-:W-:Y:S02]  /*3fe0*/  IADD3 R96, R159, 0x88, RZ ;  /* 0x000000889f607810 */ /* 0x000fe40007ffe0ff */
[CC--:B------:R-:W-:Y:S01]  /*3ff0*/  ISETP.GE.AND P6, PT, R195.reuse, R167.reuse, PT ;  /* 0x000000a7c300720c */ /* 0x0c0fe20003fc6270 */
[----:B------:R-:W3:Y:S01]  /*4000*/  I2F R204, R130 ;  /* 0x0000008200cc7306 */ /* 0x000ee20000201400 */
[----:B------:R-:W-:Y:S01]  /*4010*/  ISETP.GE.AND P4, PT, R195, R166, PT ;  /* 0x000000a6c300720c */ /* 0x000fe20003f86270 */
[----:B-1----:R-:W-:Y:S01]  /*4020*/  FFMA.FTZ R86, R207, UR4, R86 ;  /* 0x00000004cf567c23 */ /* 0x002fe20008010056 */
[----:B------:R-:W-:Y:S01]  /*4030*/  FSEL R142, R142, -INF , !P3 ;  /* 0xff8000008e8e7808 */ /* 0x000fe20005800000 */
[----:B-----5:R-:W-:Y:S01]  /*4040*/  HMMA.16816.F32.BF16 R60, R144, R8, R60 ;  /* 0x00000008903c723c */ /* 0x020fe2000004183c */
[----:B------:R-:W-:-:S02]  /*4050*/  ISETP.GE.AND P5, PT, R136, R167, PT ;  /* 0x000000a78800720c */ /* 0x000fc40003fa6270 */
[-C--:B------:R-:W-:Y:S01]  /*4060*/  ISETP.GE.AND P3, PT, R136, R166.reuse, PT ;  /* 0x000000a68800720c */ /* 0x080fe20003f66270 */
[----:B------:R-:W1:Y:S01]  /*4070*/  I2F R131, R143 ;  /* 0x0000008f00837306 */ /* 0x000e620000201400 */
[----:B------:R-:W-:Y:S01]  /*4080*/  FSEL R187, R0, -INF , !P6 ;  /* 0xff80000000bb7808 */ /* 0x000fe20007000000 */
[----:B--2---:R-:W-:Y:S01]  /*4090*/  FFMA.FTZ R81, R128, UR4, R81 ;  /* 0x0000000480517c23 */ /* 0x004fe20008010051 */
[----:B------:R-:W-:Y:S01]  /*40a0*/  FSEL R136, R206, -INF , !P4 ;  /* 0xff800000ce887808 */ /* 0x000fe20006000000 */
[----:B------:R-:W-:Y:S01]  /*40b0*/  HMMA.16816.F32.BF16 R56, R144, R10, R56 ;  /* 0x0000000a9038723c */ /* 0x000fe20000041838 */
[C---:B------:R-:W-:Y:S01]  /*40c0*/  ISETP.GE.AND P6, PT, R212.reuse, R167, PT ;  /* 0x000000a7d400720c */ /* 0x040fe20003fc6270 */
[----:B------:R-:W2:Y:S01]  /*40d0*/  LDSM.16.M88.4 R8, [R161+0x2000] ;  /* 0x00200000a108783b */ /* 0x000ea20000000200 */
[----:B------:R-:W-:Y:S01]  /*40e0*/  ISETP.GE.AND P4, PT, R212, R166, PT ;  /* 0x000000a6d400720c */ /* 0x000fe20003f86270 */
[----:B------:R-:W4:Y:S01]  /*40f0*/  I2F R129, R143 ;  /* 0x0000008f00817306 */ /* 0x000f220000201400 */
[----:B------:R-:W-:Y:S01]  /*4100*/  IADD3 R98, R159, 0x89, RZ ;  /* 0x000000899f627810 */ /* 0x000fe20007ffe0ff */
[----:B---3--:R-:W-:Y:S01]  /*4110*/  FFMA.FTZ R128, R204, UR4, R83 ;  /* 0x00000004cc807c23 */ /* 0x008fe20008010053 */
[----:B------:R-:W-:-:S02]  /*4120*/  FSEL R125, R4, -INF , !P0 ;  /* 0xff800000047d7808 */ /* 0x000fc40004000000 */
[----:B------:R-:W-:Y:S02]  /*4130*/  FSEL R138, R95, -INF , !P2 ;  /* 0xff8000005f8a7808 */ /* 0x000fe40005000000 */
[C---:B------:R-:W-:Y:S01]  /*4140*/  ISETP.GE.AND P0, PT, R215.reuse, R167, PT ;  /* 0x000000a7d700720c */ /* 0x040fe20003f06270 */
[----:B------:R-:W3:Y:S01]  /*4150*/  I2F R100, R120 ;  /* 0x0000007800647306 */ /* 0x000ee20000201400 */
[----:B------:R-:W-:Y:S01]  /*4160*/  ISETP.GE.AND P2, PT, R215, R166, PT ;  /* 0x000000a6d700720c */ /* 0x000fe20003f46270 */
[----:B-1----:R-:W-:Y:S01]  /*4170*/  FFMA.FTZ R76, R131, UR4, R76 ;  /* 0x00000004834c7c23 */ /* 0x002fe2000801004c */
[----:B------:R-:W-:Y:S02]  /*4180*/  IADD3 R94, R159, 0x90, RZ ;  /* 0x000000909f5e7810 */ /* 0x000fe40007ffe0ff */
[----:B------:R-:W-:Y:S02]  /*4190*/  FSEL R85, R85, -INF , !P5 ;  /* 0xff80000055557808 */ /* 0x000fe40006800000 */
[----:B------:R-:W-:Y:S01]  /*41a0*/  FSEL R126, R126, -INF , !P3 ;  /* 0xff8000007e7e7808 */ /* 0x000fe20005800000 */
[----:B------:R-:W1:Y:S01]  /*41b0*/  I2F R102, R120 ;  /* 0x0000007800667306 */ /* 0x000e620000201400 */
[----:B------:R-:W-:Y:S01]  /*41c0*/  FSEL R83, R205, -INF , !P6 ;  /* 0xff800000cd537808 */ /* 0x000fe20007000000 */
[----:B----4-:R-:W-:Y:S01]  /*41d0*/  FFMA.FTZ R78, R129, UR4, R78 ;  /* 0x00000004814e7c23 */ /* 0x010fe2000801004e */
[----:B------:R-:W-:-:S02]  /*41e0*/  FSEL R132, R82, -INF , !P4 ;  /* 0xff80000052847808 */ /* 0x000fc40006000000 */
[CC--:B------:R-:W-:Y:S02]  /*41f0*/  ISETP.GE.AND P5, PT, R143.reuse, R167.reuse, PT ;  /* 0x000000a78f00720c */ /* 0x0c0fe40003fa6270 */
[-C--:B------:R-:W-:Y:S01]  /*4200*/  ISETP.GE.AND P3, PT, R143, R166.reuse, PT ;  /* 0x000000a68f00720c */ /* 0x080fe20003f66270 */
[----:B------:R-:W4:Y:S01]  /*4210*/  I2F R99, R96 ;  /* 0x0000006000637306 */ /* 0x000f220000201400 */
[----:B---3--:R-:W-:Y:S01]  /*4220*/  FFMA.FTZ R77, R100, UR4, R77 ;  /* 0x00000004644d7c23 */ /* 0x008fe2000801004d */
[C---:B------:R-:W-:Y:S02]  /*4230*/  ISETP.GE.AND P6, PT, R120.reuse, R167, PT ;  /* 0x000000a77800720c */ /* 0x040fe40003fc6270 */
[----:B------:R-:W-:Y:S02]  /*4240*/  ISETP.GE.AND P4, PT, R120, R166, PT ;  /* 0x000000a67800720c */ /* 0x000fe40003f86270 */
[----:B------:R-:W-:Y:S01]  /*4250*/  IADD3 R101, R159, 0x91, RZ ;  /* 0x000000919f657810 */ /* 0x000fe20007ffe0ff */
[----:B-1----:R-:W-:Y:S01]  /*4260*/  FFMA.FTZ R79, R102, UR4, R79 ;  /* 0x00000004664f7c23 */ /* 0x002fe2000801004f */
[----:B------:R-:W1:Y:S01]  /*4270*/  I2F R4, R98 ;  /* 0x0000006200047306 */ /* 0x000e620000201400 */
[----:B------:R-:W-:-:S02]  /*4280*/  FSEL R87, R209, -INF , !P0 ;  /* 0xff800000d1577808 */ /* 0x000fc40004000000 */
[----:B------:R-:W-:Y:S02]  /*4290*/  FSEL R140, R86, -INF , !P2 ;  /* 0xff800000568c7808 */ /* 0x000fe40005000000 */
[C---:B------:R-:W-:Y:S01]  /*42a0*/  ISETP.GE.AND P0, PT, R130.reuse, R167, PT ;  /* 0x000000a78200720c */ /* 0x040fe20003f06270 */
[C---:B--2---:R-:W-:Y:S01]  /*42b0*/  HMMA.16816.F32.BF16 R108, R144.reuse, R8, R108 ;  /* 0x00000008906c723c */ /* 0x044fe2000004186c */
[----:B------:R-:W-:Y:S01]  /*42c0*/  ISETP.GE.AND P2, PT, R130, R166, PT ;  /* 0x000000a68200720c */ /* 0x000fe20003f46270 */
[----:B------:R-:W2:Y:S01]  /*42d0*/  I2F R93, R94 ;  /* 0x0000005e005d7306 */ /* 0x000ea20000201400 */
[----:B------:R-:W-:Y:S01]  /*42e0*/  IADD3 R80, R159, 0x98, RZ ;  /* 0x000000989f507810 */ /* 0x000fe20007ffe0ff */
[----:B----4-:R-:W-:Y:S01]  /*42f0*/  FFMA.FTZ R99, R99, UR4, R72 ;  /* 0x0000000463637c23 */ /* 0x010fe20008010048 */
[----:B------:R-:W-:Y:S02]  /*4300*/  FSEL R197, R76, -INF , !P5 ;  /* 0xff8000004cc57808 */ /* 0x000fe40006800000 */
[----:B------:R-:W-:Y:S01]  /*4310*/  FSEL R130, R78, -INF , !P3 ;  /* 0xff8000004e827808 */ /* 0x000fe20005800000 */
[----:B------:R-:W-:Y:S01]  /*4320*/  HMMA.16816.F32.BF16 R104, R144, R10, R104 ;  /* 0x0000000a9068723c */ /* 0x000fe20000041868 */
[----:B------:R-:W-:Y:S01]  /*4330*/  FSEL R195, R77, -INF , !P6 ;  /* 0xff8000004dc37808 */ /* 0x000fe20007000000 */
[----:B------:R-:W3:Y:S01]  /*4340*/  I2F R92, R98 ;  /* 0x00000062005c7306 */ /* 0x000ee20000201400 */
[----:B------:R-:W-:Y:S01]  /*4350*/  FSEL R122, R79, -INF , !P4 ;  /* 0xff8000004f7a7808 */ /* 0x000fe20006000000 */
[----:B-1----:R-:W-:Y:S01]  /*4360*/  FFMA.FTZ R4, R4, UR4, R75 ;  /* 0x0000000404047c23 */ /* 0x002fe2000801004b */
[----:B------:R-:W1:Y:S01]  /*4370*/  LDSM.16.M88.4 R76, [R161+0x1c00] ;  /* 0x001c0000a14c783b */ /* 0x000e620000000200 */
[----:B------:R-:W-:-:S02]  /*4380*/  IADD3 R88, R159, 0x99, RZ ;  /* 0x000000999f587810 */ /* 0x000fc40007ffe0ff */
[----:B------:R-:W-:Y:S02]  /*4390*/  IADD3 R72, R159, 0xa0, RZ ;  /* 0x000000a09f487810 */ /* 0x000fe40007ffe0ff */
[----:B------:R-:W4:Y:S01]  /*43a0*/  I2F R84, R101 ;  /* 0x0000006500547306 */ /* 0x000f220000201400 */
[----:B------:R-:W-:Y:S01]  /*43b0*/  FSEL R81, R81, -INF , !P0 ;  /* 0xff80000051517808 */ /* 0x000fe20004000000 */
[----:B--2---:R-:W-:Y:S01]  /*43c0*/  FFMA.FTZ R93, R93, UR4, R70 ;  /* 0x000000045d5d7c23 */ /* 0x004fe20008010046 */
[----:B------:R-:W-:Y:S02]  /*43d0*/  ISETP.GE.AND P0, PT, R96, R167, PT ;  /* 0x000000a76000720c */ /* 0x000fe40003f06270 */
[----:B------:R-:W-:Y:S02]  /*43e0*/  ISETP.GE.AND P3, PT, R98, R166, PT ;  /* 0x000000a66200720c */ /* 0x000fe40003f66270 */
[----:B------:R-:W-:Y:S01]  /*43f0*/  IADD3 R70, R159, 0xa1, RZ ;  /* 0x000000a19f467810 */ /* 0x000fe20007ffe0ff */
[----:B------:R-:W2:Y:S01]  /*4400*/  I2F R127, R80 ;  /* 0x00000050007f7306 */ /* 0x000ea20000201400 */
[----:B---3--:R-:W-:Y:S01]  /*4410*/  FFMA.FTZ R92, R92, UR4, R73 ;  /* 0x000000045c5c7c23 */ /* 0x008fe20008010049 */
[----:B------:R-:W-:-:S02]  /*4420*/  FSEL R73, R99, -INF , !P0 ;  /* 0xff80000063497808 */ /* 0x000fc40004000000 */
[----:B------:R-:W-:Y:S02]  /*4430*/  FSEL R120, R4, -INF , !P3 ;  /* 0xff80000004787808 */ /* 0x000fe40005800000 */
[-C--:B------:R-:W-:Y:S02]  /*4440*/  ISETP.GE.AND P0, PT, R101, R167.reuse, PT ;  /* 0x000000a76500720c */ /* 0x080fe40003f06270 */
[----:B------:R-:W3:Y:S01]  /*4450*/  I2F R103, R80 ;  /* 0x0000005000677306 */ /* 0x000ee20000201400 */
[----:B----4-:R-:W-:Y:S01]  /*4460*/  FFMA.FTZ R69, R84, UR4, R69 ;  /* 0x0000000454457c23 */ /* 0x010fe20008010045 */
[C---:B------:R-:W-:Y:S02]  /*4470*/  ISETP.GE.AND P6, PT, R94.reuse, R167, PT ;  /* 0x000000a75e00720c */ /* 0x040fe40003fc6270 */
[----:B------:R-:W-:Y:S02]  /*4480*/  ISETP.GE.AND P4, PT, R94, R166, PT ;  /* 0x000000a65e00720c */ /* 0x000fe40003f86270 */
[----:B------:R-:W-:-:S02]  /*4490*/  FSEL R203, R69, -INF , !P0 ;  /* 0xff80000045cb7808 */ /* 0x000fc40004000000 */
[----:B------:R-:W4:Y:S01]  /*44a0*/  I2F R95, R94 ;  /* 0x0000005e005f7306 */ /* 0x000f220000201400 */
[----:B--2---:R-:W-:Y:S01]  /*44b0*/  FFMA.FTZ R127, R127, UR4, R64 ;  /* 0x000000047f7f7c23 */ /* 0x004fe20008010040 */
[----:B------:R-:W-:Y:S02]  /*44c0*/  IADD3 R69, R159, 0x29, RZ ;  /* 0x000000299f457810 */ /* 0x000fe40007ffe0ff */
[----:B------:R-:W-:Y:S02]  /*44d0*/  ISETP.GE.AND P3, PT, R80, R166, PT ;  /* 0x000000a65000720c */ /* 0x000fe40003f66270 */
[----:B------:R-:W-:Y:S02]  /*44e0*/  FSEL R102, R93, -INF , !P4 ;  /* 0xff8000005d667808 */ /* 0x000fe40006000000 */
[----:B------:R-:W2:Y:S01]  /*44f0*/  I2F R86, R88 ;  /* 0x0000005800567306 */ /* 0x000ea20000201400 */
[----:B---3--:R-:W-:Y:S01]  /*4500*/  FFMA.FTZ R4, R103, UR4, R66 ;  /* 0x0000000467047c23 */ /* 0x008fe20008010042 */
[----:B------:R-:W-:Y:S01]  /*4510*/  IADD3 R66, R159, 0xa8, RZ ;  /* 0x000000a89f427810 */ /* 0x000fe20007ffe0ff */
[----:B-1----:R-:W-:Y:S01]  /*4520*/  HMMA.16816.F32.BF16 R116, R144, R76, R116 ;  /* 0x0000004c9074723c */ /* 0x002fe20000041874 */
[----:B------:R-:W-:-:S02]  /*4530*/  ISETP.GE.AND P0, PT, R72, R167, PT ;  /* 0x000000a74800720c */ /* 0x000fc40003f06270 */
[----:B------:R-:W-:Y:S02]  /*4540*/  FSEL R4, R4, -INF , !P3 ;  /* 0xff80000004047808 */ /* 0x000fe40005800000 */
[----:B------:R-:W1:Y:S01]  /*4550*/  I2F R82, R88 ;  /* 0x0000005800527306 */ /* 0x000e620000201400 */
[----:B----4-:R-:W-:Y:S01]  /*4560*/  FFMA.FTZ R68, R95, UR4, R68 ;  /* 0x000000045f447c23 */ /* 0x010fe20008010044 */
[-C--:B------:R-:W-:Y:S01]  /*4570*/  ISETP.GE.AND P4, PT, R88, R166.reuse, PT ;  /* 0x000000a65800720c */ /* 0x080fe20003f86270 */
[----:B------:R-:W-:Y:S01]  /*4580*/  HMMA.16816.F32.BF16 R112, R144, R78, R112 ;  /* 0x0000004e9070723c */ /* 0x000fe20000041870 */
[----:B------:R-:W-:Y:S02]  /*4590*/  ISETP.GE.AND P3, PT, R70, R166, PT ;  /* 0x000000a64600720c */ /* 0x000fe40003f66270 */
[----:B------:R-:W-:Y:S02]  /*45a0*/  FSEL R201, R68, -INF , !P6 ;  /* 0xff80000044c97808 */ /* 0x000fe40007000000 */
[----:B------:R-:W3:Y:S01]  /*45b0*/  I2F R91, R72 ;  /* 0x00000048005b7306 */ /* 0x000ee20000201400 */
[----:B--2---:R-:W-:Y:S01]  /*45c0*/  FFMA.FTZ R86, R86, UR4, R65 ;  /* 0x0000000456567c23 */ /* 0x004fe20008010041 */
[----:B------:R-:W-:-:S02]  /*45d0*/  ISETP.GE.AND P6, PT, R88, R167, PT ;  /* 0x000000a75800720c */ /* 0x000fc40003fc6270 */
[-C--:B------:R-:W-:Y:S02]  /*45e0*/  ISETP.GE.AND P5, PT, R98, R167.reuse, PT ;  /* 0x000000a76200720c */ /* 0x080fe40003fa6270 */
[----:B------:R-:W-:Y:S02]  /*45f0*/  FSEL R207, R86, -INF , !P6 ;  /* 0xff80000056cf7808 */ /* 0x000fe40007000000 */
[----:B------:R-:W2:Y:S01]  /*4600*/  I2F R89, R72 ;  /* 0x0000004800597306 */ /* 0x000ea20000201400 */
[----:B-1----:R-:W-:Y:S01]  /*4610*/  FFMA.FTZ R82, R82, UR4, R67 ;  /* 0x0000000452527c23 */ /* 0x002fe20008010043 */
[----:B------:R-:W-:Y:S02]  /*4620*/  ISETP.GE.AND P6, PT, R66, R167, PT ;  /* 0x000000a74200720c */ /* 0x000fe40003fc6270 */
[----:B------:R-:W-:Y:S02]  /*4630*/  FSEL R75, R92, -INF , !P5 ;  /* 0xff8000005c4b7808 */ /* 0x000fe40006800000 */
[----:B------:R-:W-:-:S02]  /*4640*/  FSEL R98, R82, -INF , !P4 ;  /* 0xff80000052627808 */ /* 0x000fc40006000000 */
[----:B------:R-:W1:Y:S01]  /*4650*/  I2F R64, R70 ;  /* 0x0000004600407306 */ /* 0x000e620000201400 */
[----:B---3--:R-:W-:Y:S01]  /*4660*/  FFMA.FTZ R91, R91, UR4, R62 ;  /* 0x000000045b5b7c23 */ /* 0x008fe2000801003e */
[----:B------:R-:W-:Y:S02]  /*4670*/  ISETP.GE.AND P4, PT, R66, R166, PT ;  /* 0x000000a64200720c */ /* 0x000fe40003f86270 */
[----:B------:R-:W-:Y:S02]  /*4680*/  ISETP.GE.AND P5, PT, R80, R167, PT ;  /* 0x000000a75000720c */ /* 0x000fe40003fa6270 */
[----:B------:R-:W-:Y:S02]  /*4690*/  FSEL R128, R128, -INF , !P2 ;  /* 0xff80000080807808 */ /* 0x000fe40005000000 */
[----:B------:R-:W3:Y:S01]  /*46a0*/  I2F R65, R66 ;  /* 0x0000004200417306 */ /* 0x000ee20000201400 */
[----:B--2---:R-:W-:Y:S01]  /*46b0*/  FFMA.FTZ R60, R89, UR4, R60 ;  /* 0x00000004593c7c23 */ /* 0x004fe2000801003c */
[----:B------:R-:W-:-:S02]  /*46c0*/  FSEL R205, R127, -INF , !P5 ;  /* 0xff8000007fcd7808 */ /* 0x000fc40006800000 */
[----:B------:R-:W-:Y:S02]  /*46d0*/  ISETP.GE.AND P5, PT, R70, R167, PT ;  /* 0x000000a74600720c */ /* 0x000fe40003fa6270 */
[----:B------:R-:W-:Y:S02]  /*46e0*/  FSEL R213, R60, -INF , !P0 ;  /* 0xff8000003cd57808 */ /* 0x000fe40004000000 */
[----:B------:R-:W2:Y:S01]  /*46f0*/  I2F R67, R66 ;  /* 0x0000004200437306 */ /* 0x000ea20000201400 */
[----:B-1----:R-:W-:Y:S01]  /*4700*/  FFMA.FTZ R64, R64, UR4, R63 ;  /* 0x0000000440407c23 */ /* 0x002fe2000801003f */
[----:B------:R-:W-:Y:S02]  /*4710*/  ISETP.GE.AND P2, PT, R96, R166, PT ;  /* 0x000000a66000720c */ /* 0x000fe40003f46270 */
[----:B------:R-:W-:Y:S02]  /*4720*/  IADD3 R8, R159, 0x39, RZ ;  /* 0x000000399f087810 */ /* 0x000fe40007ffe0ff */
[----:B------:R-:W-:-:S02]  /*4730*/  FSEL R60, R64, -INF , !P3 ;  /* 0xff800000403c7808 */ /* 0x000fc40005800000 */
[----:B------:R-:W1:Y:S01]  /*4740*/  I2F R68, R70 ;  /* 0x0000004600447306 */ /* 0x000e620000201400 */
[----:B---3--:R-:W-:Y:S01]  /*4750*/  FFMA.FTZ R56, R65, UR4, R56 ;  /* 0x0000000441387c23 */ /* 0x008fe20008010038 */
[----:B------:R-:W-:Y:S02]  /*4760*/  IADD3 R64, R159, 0x31, RZ ;  /* 0x000000319f407810 */ /* 0x000fe40007ffe0ff */
[----:B------:R-:W-:Y:S02]  /*4770*/  ISETP.GE.AND P0, PT, R69, R167, PT ;  /* 0x000000a74500720c */ /* 0x000fe40003f06270 */
[----:B------:R-:W-:Y:S02]  /*4780*/  IADD3 R10, R159, 0x48, RZ ;  /* 0x000000489f0a7810 */ /* 0x000fe40007ffe0ff */
[----:B------:R-:W3:Y:S01]  /*4790*/  I2F R62, R69 ;  /* 0x00000045003e7306 */ /* 0x000ee20000201400 */
[----:B--2---:R-:W-:-:S07]  /*47a0*/  FFMA.FTZ R58, R67, UR4, R58 ;  /* 0x00000004433a7c23 */ /* 0x004fce000801003a */
[----:B------:R-:W2:Y:S01]  /*47b0*/  I2F R97, R96 ;  /* 0x0000006000617306 */ /* 0x000ea20000201400 */
[----:B-1----:R-:W-:Y:S01]  /*47c0*/  FFMA.FTZ R68, R68, UR4, R61 ;  /* 0x0000000444447c23 */ /* 0x002fe2000801003d */
[----:B------:R-:W-:-:S04]  /*47d0*/  IADD3 R61, R159, 0x30, RZ ;  /* 0x000000309f3d7810 */ /* 0x000fc80007ffe0ff */
[----:B------:R-:W-:Y:S01]  /*47e0*/  FSEL R211, R68, -INF , !P5 ;  /* 0xff80000044d37808 */ /* 0x000fe20006800000 */
[----:B---3--:R-:W-:Y:S01]  /*47f0*/  FFMA.FTZ R77, R62, UR4, R121 ;  /* 0x000000043e4d7c23 */ /* 0x008fe20008010079 */
[----:B------:R-:W-:Y:S01]  /*4800*/  FSEL R121, R56, -INF , !P6 ;  /* 0xff80000038797808 */ /* 0x000fe20007000000 */
[----:B------:R-:W-:Y:S01]  /*4810*/  FFMA.FTZ R123, R62, UR4, R123 ;  /* 0x000000043e7b7c23 */ /* 0x000fe2000801007b */
[----:B------:R-:W-:Y:S01]  /*4820*/  FSEL R56, R58, -INF , !P4 ;  /* 0xff8000003a387808 */ /* 0x000fe20006000000 */
[----:B------:R-:W1:Y:S01]  /*4830*/  I2F R0, R101 ;  /* 0x0000006500007306 */ /* 0x000e620000201400 */
[C---:B------:R-:W-:Y:S02]  /*4840*/  ISETP.GE.AND P6, PT, R64.reuse, R167, PT ;  /* 0x000000a74000720c */ /* 0x040fe40003fc6270 */
[----:B------:R-:W-:Y:S01]  /*4850*/  ISETP.GE.AND P4, PT, R64, R166, PT ;  /* 0x000000a64000720c */ /* 0x000fe20003f86270 */
[----:B--2---:R-:W-:Y:S01]  /*4860*/  FFMA.FTZ R74, R97, UR4, R74 ;  /* 0x00000004614a7c23 */ /* 0x004fe2000801004a */
[----:B------:R-:W-:-:S02]  /*4870*/  IADD3 R68, R159, 0x38, RZ ;  /* 0x000000389f447810 */ /* 0x000fc40007ffe0ff */
[CC--:B------:R-:W-:Y:S01]  /*4880*/  ISETP.GE.AND P5, PT, R61.reuse, R167.reuse, PT ;  /* 0x000000a73d00720c */ /* 0x0c0fe20003fa6270 */
[----:B------:R2:W3:Y:S01]  /*4890*/  I2F R62, R64 ;  /* 0x00000040003e7306 */ /* 0x0004e20000201400 */
[-C--:B------:R-:W-:Y:S02]  /*48a0*/  ISETP.GE.AND P3, PT, R61, R166.reuse, PT ;  /* 0x000000a63d00720c */ /* 0x080fe40003f66270 */
[----:B------:R-:W-:Y:S02]  /*48b0*/  FSEL R124, R74, -INF , !P2 ;  /* 0xff8000004a7c7808 */ /* 0x000fe40005000000 */
[----:B------:R-:W-:Y:S02]  /*48c0*/  ISETP.GE.AND P2, PT, R101, R166, PT ;  /* 0x000000a66500720c */ /* 0x000fe40003f46270 */
[----:B------:R-:W-:Y:S01]  /*48d0*/  FSEL R77, R77, -INF , !P0 ;  /* 0xff8000004d4d7808 */ /* 0x000fe20004000000 */
[----:B------:R-:W4:Y:S01]  /*48e0*/  I2F R63, R61 ;  /* 0x0000003d003f7306 */ /* 0x000f220000201400 */
[----:B-1----:R-:W-:Y:S01]  /*48f0*/  FFMA.FTZ R0, R0, UR4, R71 ;  /* 0x0000000400007c23 */ /* 0x002fe20008010047 */
[----:B------:R-:W-:-:S04]  /*4900*/  ISETP.GE.AND P0, PT, R68, R167, PT ;  /* 0x000000a74400720c */ /* 0x000fc80003f06270 */
[----:B------:R-:W-:Y:S01]  /*4910*/  FSEL R0, R0, -INF , !P2 ;  /* 0xff80000000007808 */ /* 0x000fe20005000000 */
[----:B--2---:R-:W1:Y:S01]  /*4920*/  LDSM.16.M88.4 R64, [R161+0x3c00] ;  /* 0x003c0000a140783b */ /* 0x004e620000000200 */
[----:B------:R-:W2:Y:S01]  /*4930*/  I2F R61, R68 ;  /* 0x00000044003d7306 */ /* 0x000ea20000201400 */
[----:B---3--:R-:W-:Y:S01]  /*4940*/  FFMA.FTZ R79, R62, UR4, R117 ;  /* 0x000000043e4f7c23 */ /* 0x008fe20008010075 */
[----:B------:R-:W-:Y:S01]  /*4950*/  ISETP.GE.AND P2, PT, R72, R166, PT ;  /* 0x000000a64800720c */ /* 0x000fe20003f46270 */
[----:B------:R-:W-:Y:S01]  /*4960*/  FFMA.FTZ R119, R62, UR4, R119 ;  /* 0x000000043e777c23 */ /* 0x000fe20008010077 */
[----:B------:R-:W-:Y:S02]  /*4970*/  IADD3 R62, R159, 0x41, RZ ;  /* 0x000000419f3e7810 */ /* 0x000fe40007ffe0ff */
[----:B------:R-:W-:Y:S01]  /*4980*/  FSEL R100, R91, -INF , !P2 ;  /* 0xff8000005b647808 */ /* 0x000fe20005000000 */
[C---:B----4-:R-:W-:Y:S01]  /*4990*/  FFMA.FTZ R89, R63.reuse, UR4, R116 ;  /* 0x000000043f597c23 */ /* 0x050fe20008010074 */
[----:B------:R-:W3:Y:S01]  /*49a0*/  I2F R58, R8 ;  /* 0x00000008003a7306 */ /* 0x000ee20000201400 */
[----:B------:R-:W-:Y:S01]  /*49b0*/  FFMA.FTZ R118, R63, UR4, R118 ;  /* 0x000000043f767c23 */ /* 0x000fe20008010076 */
[----:B------:R-:W-:-:S02]  /*49c0*/  IADD3 R63, R159, 0x40, RZ ;  /* 0x000000409f3f7810 */ /* 0x000fc40007ffe0ff */
[----:B------:R-:W-:Y:S02]  /*49d0*/  FSEL R89, R89, -INF , !P5 ;  /* 0xff80000059597808 */ /* 0x000fe40006800000 */
[----:B------:R-:W-:Y:S02]  /*49e0*/  FSEL R228, R118, -INF , !P3 ;  /* 0xff80000076e47808 */ /* 0x000fe40005800000 */
[C---:B------:R-:W-:Y:S01]  /*49f0*/  ISETP.GE.AND P5, PT, R8.reuse, R167, PT ;  /* 0x000000a70800720c */ /* 0x040fe20003fa6270 */
[----:B------:R-:W4:Y:S01]  /*4a00*/  I2F R9, R63 ;  /* 0x0000003f00097306 */ /* 0x000f220000201400 */
[-C--:B------:R-:W-:Y:S01]  /*4a10*/  ISETP.GE.AND P3, PT, R8, R166.reuse, PT ;  /* 0x000000a60800720c */ /* 0x080fe20003f66270 */
[----:B--2---:R-:W-:Y:S01]  /*4a20*/  FFMA.FTZ R91, R61, UR4, R112 ;  /* 0x000000043d5b7c23 */ /* 0x004fe20008010070 */
[----:B------:R-:W-:Y:S01]  /*4a30*/  ISETP.GE.AND P2, PT, R69, R166, PT ;  /* 0x000000a64500720c */ /* 0x000fe20003f46270 */
[----:B------:R-:W-:Y:S01]  /*4a40*/  FFMA.FTZ R114, R61, UR4, R114 ;  /* 0x000000043d727c23 */ /* 0x000fe20008010072 */
[----:B------:R-:W-:-:S02]  /*4a50*/  FSEL R79, R79, -INF , !P6 ;  /* 0xff8000004f4f7808 */ /* 0x000fc40007000000 */
[----:B------:R-:W-:Y:S01]  /*4a60*/  FSEL R226, R123, -INF , !P2 ;  /* 0xff8000007be27808 */ /* 0x000fe20005000000 */
[----:B------:R-:W2:Y:S01]  /*4a70*/  I2F R8, R62 ;  /* 0x0000003e00087306 */ /* 0x000ea20000201400 */
[-C--:B------:R-:W-:Y:S01]  /*4a80*/  ISETP.GE.AND P2, PT, R68, R166.reuse, PT ;  /* 0x000000a64400720c */ /* 0x080fe20003f46270 */
[C---:B---3--:R-:W-:Y:S01]  /*4a90*/  FFMA.FTZ R95, R58.reuse, UR4, R113 ;  /* 0x000000043a5f7c23 */ /* 0x048fe20008010071 */
[----:B------:R-:W-:Y:S01]  /*4aa0*/  FSEL R91, R91, -INF , !P0 ;  /* 0xff8000005b5b7808 */ /* 0x000fe20004000000 */
[----:B------:R-:W-:Y:S01]  /*4ab0*/  FFMA.FTZ R115, R58, UR4, R115 ;  /* 0x000000043a737c23 */ /* 0x000fe20008010073 */
[----:B------:R-:W-:Y:S02]  /*4ac0*/  FSEL R222, R114, -INF , !P2 ;  /* 0xff80000072de7808 */ /* 0x000fe40005000000 */
[CC--:B------:R-:W-:Y:S01]  /*4ad0*/  ISETP.GE.AND P0, PT, R62.reuse, R167.reuse, PT ;  /* 0x000000a73e00720c */ /* 0x0c0fe20003f06270 */
[----:B------:R3:W5:Y:S01]  /*4ae0*/  I2F R61, R10 ;  /* 0x0000000a003d7306 */ /* 0x0007620000201400 */
[-C--:B------:R-:W-:Y:S01]  /*4af0*/  ISETP.GE.AND P2, PT, R62, R166.reuse, PT ;  /* 0x000000a63e00720c */ /* 0x080fe20003f46270 */
[----:B----4-:R-:W-:Y:S01]  /*4b00*/  FFMA.FTZ R93, R9, UR4, R108 ;  /* 0x00000004095d7c23 */ /* 0x010fe2000801006c */
[----:B------:R-:W-:Y:S01]  /*4b10*/  FSEL R95, R95, -INF , !P5 ;  /* 0xff8000005f5f7808 */ /* 0x000fe20006800000 */
[----:B------:R-:W-:Y:S01]  /*4b20*/  FFMA.FTZ R110, R9, UR4, R110 ;  /* 0x00000004096e7c23 */ /* 0x000fe2000801006e */
[----:B------:R-:W-:Y:S01]  /*4b30*/  FSEL R214, R115, -INF , !P3 ;  /* 0xff80000073d67808 */ /* 0x000fe20005800000 */
[----:B-1----:R-:W-:Y:S01]  /*4b40*/  HMMA.16816.F32.BF16 R52, R144, R64, R52 ;  /* 0x000000409034723c */ /* 0x002fe20000041834 */
[----:B------:R-:W-:Y:S01]  /*4b50*/  ISETP.GE.AND P5, PT, R10, R167, PT ;  /* 0x000000a70a00720c */ /* 0x000fe20003fa6270 */
[C---:B--2---:R-:W-:Y:S01]  /*4b60*/  FFMA.FTZ R99, R8.reuse, UR4, R109 ;  /* 0x0000000408637c23 */ /* 0x044fe2000801006d */
[----:B------:R-:W-:Y:S01]  /*4b70*/  IADD3 R62, R159, 0xa9, RZ ;  /* 0x000000a99f3e7810 */ /* 0x000fe20007ffe0ff */
[----:B------:R-:W-:Y:S01]  /*4b80*/  FFMA.FTZ R111, R8, UR4, R111 ;  /* 0x00000004086f7c23 */ /* 0x000fe2000801006f */
[----:B------:R-:W-:-:S02]  /*4b90*/  ISETP.GE.AND P3, PT, R10, R166, PT ;  /* 0x000000a60a00720c */ /* 0x000fc40003f66270 */
[----:B------:R-:W1:Y:S01]  /*4ba0*/  I2F R64, R62 ;  /* 0x0000003e00407306 */ /* 0x000e620000201400 */
[----:B------:R-:W-:Y:S01]  /*4bb0*/  FSEL R212, R119, -INF , !P4 ;  /* 0xff80000077d47808 */ /* 0x000fe20006000000 */
[----:B------:R-:W-:Y:S01]  /*4bc0*/  HMMA.16816.F32.BF16 R48, R144, R66, R48 ;  /* 0x000000429030723c */ /* 0x000fe20000041830 */
[----:B---3--:R-:W2:Y:S01]  /*4bd0*/  LDSM.16.M88.4 R8, [R161+0x4000] ;  /* 0x00400000a108783b */ /* 0x008ea20000000200 */
[----:B------:R-:W-:Y:S01]  /*4be0*/  ISETP.GE.AND P6, PT, R63, R167, PT ;  /* 0x000000a73f00720c */ /* 0x000fe20003fc6270 */
[----:B-----5:R-:W-:Y:S01]  /*4bf0*/  FFMA.FTZ R97, R61, UR4, R104 ;  /* 0x000000043d617c23 */ /* 0x020fe20008010068 */
[----:B------:R-:W-:Y:S01]  /*4c00*/  ISETP.GE.AND P4, PT, R63, R166, PT ;  /* 0x000000a63f00720c */ /* 0x000fe20003f86270 */
[----:B------:R-:W-:Y:S01]  /*4c10*/  FFMA.FTZ R106, R61, UR4, R106 ;  /* 0x000000043d6a7c23 */ /* 0x000fe2000801006a */
[----:B------:R-:W-:Y:S02]  /*4c20*/  IADD3 R63, R159, 0x49, RZ ;  /* 0x000000499f3f7810 */ /* 0x000fe40007ffe0ff */
[----:B------:R-:W-:-:S02]  /*4c30*/  FSEL R99, R99, -INF , !P0 ;  /* 0xff80000063637808 */ /* 0x000fc40004000000 */
[----:B------:R-:W-:Y:S01]  /*4c40*/  FSEL R208, R111, -INF , !P2 ;  /* 0xff8000006fd07808 */ /* 0x000fe20005000000 */
[----:B------:R3:W4:Y:S01]  /*4c50*/  I2F R58, R63 ;  /* 0x0000003f003a7306 */ /* 0x0007220000201400 */
[C---:B------:R-:W-:Y:S01]  /*4c60*/  IADD3 R65, R159.reuse, 0xb0, RZ ;  /* 0x000000b09f417810 */ /* 0x040fe20007ffe0ff */
[----:B-1----:R-:W-:Y:S01]  /*4c70*/  FFMA.FTZ R113, R64, UR4, R57 ;  /* 0x0000000440717c23 */ /* 0x002fe20008010039 */
[----:B------:R-:W-:Y:S01]  /*4c80*/  ISETP.GE.AND P0, PT, R62, R167, PT ;  /* 0x000000a73e00720c */ /* 0x000fe20003f06270 */
[----:B------:R-:W-:Y:S01]  /*4c90*/  FFMA.FTZ R114, R64, UR4, R59 ;  /* 0x0000000440727c23 */ /* 0x000fe2000801003b */
[----:B------:R-:W-:Y:S02]  /*4ca0*/  ISETP.GE.AND P2, PT, R62, R166, PT ;  /* 0x000000a63e00720c */ /* 0x000fe40003f46270 */
[----:B------:R-:W-:Y:S01]  /*4cb0*/  IADD3 R66, R159, 0xb8, RZ ;  /* 0x000000b89f427810 */ /* 0x000fe20007ffe0ff */
[----:B------:R-:W1:Y:S01]  /*4cc0*/  I2F R61, R65 ;  /* 0x00000041003d7306 */ /* 0x000e620000201400 */
[----:B------:R-:W-:-:S02]  /*4cd0*/  FSEL R93, R93, -INF , !P6 ;  /* 0xff8000005d5d7808 */ /* 0x000fc40007000000 */
[----:B------:R-:W-:Y:S02]  /*4ce0*/  FSEL R210, R110, -INF , !P4 ;  /* 0xff8000006ed27808 */ /* 0x000fe40006000000 */
[C---:B------:R-:W-:Y:S02]  /*4cf0*/  ISETP.GE.AND P6, PT, R63.reuse, R167, PT ;  /* 0x000000a73f00720c */ /* 0x040fe40003fc6270 */
[----:B------:R-:W-:Y:S01]  /*4d00*/  ISETP.GE.AND P4, PT, R63, R166, PT ;  /* 0x000000a63f00720c */ /* 0x000fe20003f86270 */
[----:B------:R-:W5:Y:S01]  /*4d10*/  I2F R57, R66 ;  /* 0x0000004200397306 */ /* 0x000f620000201400 */
[----:B---3--:R-:W-:Y:S01]  /*4d20*/  IADD3 R63, R159, 0xb1, RZ ;  /* 0x000000b19f3f7810 */ /* 0x008fe20007ffe0ff */
[C---:B----4-:R-:W-:Y:S01]  /*4d30*/  FFMA.FTZ R105, R58.reuse, UR4, R105 ;  /* 0x000000043a697c23 */ /* 0x050fe20008010069 */
[----:B------:R-:W-:Y:S01]  /*4d40*/  FSEL R97, R97, -INF , !P5 ;  /* 0xff80000061617808 */ /* 0x000fe20006800000 */
[----:B------:R-:W-:Y:S01]  /*4d50*/  FFMA.FTZ R107, R58, UR4, R107 ;  /* 0x000000043a6b7c23 */ /* 0x000fe2000801006b */
[----:B------:R-:W-:-:S02]  /*4d60*/  FSEL R206, R106, -INF , !P3 ;  /* 0xff8000006ace7808 */ /* 0x000fc40005800000 */
[----:B------:R-:W-:Y:S01]  /*4d70*/  FSEL R113, R113, -INF , !P0 ;  /* 0xff80000071717808 */ /* 0x000fe20004000000 */
[----:B------:R-:W3:Y:S01]  /*4d80*/  I2F R62, R63 ;  /* 0x0000003f003e7306 */ /* 0x000ee20000201400 */
[----:B------:R-:W-:Y:S01]  /*4d90*/  FSEL R114, R114, -INF , !P2 ;  /* 0xff80000072727808 */ /* 0x000fe20005000000 */
[----:B-1----:R-:W-:Y:S01]  /*4da0*/  FFMA.FTZ R117, R61, UR4, R52 ;  /* 0x000000043d757c23 */ /* 0x002fe20008010034 */
[-C--:B------:R-:W-:Y:S01]  /*4db0*/  ISETP.GE.AND P5, PT, R65, R167.reuse, PT ;  /* 0x000000a74100720c */ /* 0x080fe20003fa6270 */
[----:B------:R-:W-:Y:S01]  /*4dc0*/  FFMA.FTZ R54, R61, UR4, R54 ;  /* 0x000000043d367c23 */ /* 0x000fe20008010036 */
[-C--:B------:R-:W-:Y:S01]  /*4dd0*/  ISETP.GE.AND P3, PT, R65, R166.reuse, PT ;  /* 0x000000a64100720c */ /* 0x080fe20003f66270 */
[----:B--2---:R-:W-:Y:S01]  /*4de0*/  HMMA.16816.F32.BF16 R68, R144, R8, R44 ;  /* 0x000000089044723c */ /* 0x004fe2000004182c */
[C---:B------:R-:W-:Y:S01]  /*4df0*/  ISETP.GE.AND P0, PT, R66.reuse, R167, PT ;  /* 0x000000a74200720c */ /* 0x040fe20003f06270 */
[----:B-----5:R-:W-:Y:S01]  /*4e00*/  FFMA.FTZ R48, R57, UR4, R48 ;  /* 0x0000000439307c23 */ /* 0x020fe20008010030 */
[----:B------:R-:W-:-:S02]  /*4e10*/  ISETP.GE.AND P2, PT, R66, R166, PT ;  /* 0x000000a64200720c */ /* 0x000fc40003f46270 */
[----:B------:R-:W1:Y:S01]  /*4e20*/  LDSM.16.M88.4 R64, [R161+0x4400] ;  /* 0x00440000a140783b */ /* 0x000e620000000200 */
[----:B------:R-:W-:Y:S01]  /*4e30*/  FSEL R227, R105, -INF , !P6 ;  /* 0xff80000069e37808 */ /* 0x000fe20007000000 */
[----:B------:R-:W-:Y:S01]  /*4e40*/  FFMA.FTZ R44, R57, UR4, R50 ;  /* 0x00000004392c7c23 */ /* 0x000fe20008010032 */
[----:B------:R-:W-:Y:S01]  /*4e50*/  FSEL R204, R107, -INF , !P4 ;  /* 0xff8000006bcc7808 */ /* 0x000fe20006000000 */
[C---:B---3--:R-:W-:Y:S01]  /*4e60*/  FFMA.FTZ R53, R62.reuse, UR4, R53 ;  /* 0x000000043e357c23 */ /* 0x048fe20008010035 */
[C---:B------:R-:W-:Y:S01]  /*4e70*/  ISETP.GE.AND P6, PT, R63.reuse, R167, PT ;  /* 0x000000a73f00720c */ /* 0x040fe20003fc6270 */
[----:B------:R-:W-:Y:S01]  /*4e80*/  FFMA.FTZ R55, R62, UR4, R55 ;  /* 0x000000043e377c23 */ /* 0x000fe20008010037 */
[----:B------:R-:W-:Y:S02]  /*4e90*/  ISETP.GE.AND P4, PT, R63, R166, PT ;  /* 0x000000a63f00720c */ /* 0x000fe40003f86270 */
[C---:B------:R-:W-:Y:S02]  /*4ea0*/  IADD3 R52, R159.reuse, 0xc0, RZ ;  /* 0x000000c09f347810 */ /* 0x040fe40007ffe0ff */
[----:B------:R-:W-:-:S02]  /*4eb0*/  IADD3 R8, R159, 0xc1, RZ ;  /* 0x000000c19f087810 */ /* 0x000fc40007ffe0ff */
[----:B------:R-:W-:Y:S01]  /*4ec0*/  FSEL R221, R53, -INF , !P6 ;  /* 0xff80000035dd7808 */ /* 0x000fe20007000000 */
[----:B------:R2:W3:Y:S01]  /*4ed0*/  I2F R47, R52 ;  /* 0x00000034002f7306 */ /* 0x0004e20000201400 */
[----:B------:R-:W-:Y:S02]  /*4ee0*/  FSEL R106, R55, -INF , !P4 ;  /* 0xff800000376a7808 */ /* 0x000fe40006000000 */
[----:B------:R-:W-:Y:S02]  /*4ef0*/  FSEL R108, R54, -INF , !P3 ;  /* 0xff800000366c7808 */ /* 0x000fe40005800000 */
[C---:B------:R-:W-:Y:S02]  /*4f00*/  ISETP.GE.AND P6, PT, R52.reuse, R167, PT ;  /* 0x000000a73400720c */ /* 0x040fe40003fc6270 */
[----:B------:R-:W-:Y:S01]  /*4f10*/  ISETP.GE.AND P4, PT, R52, R166, PT ;  /* 0x000000a63400720c */ /* 0x000fe20003f86270 */
[----:B------:R4:W5:Y:S01]  /*4f20*/  I2F R46, R8 ;  /* 0x00000008002e7306 */ /* 0x0009620000201400 */
[----:B------:R-:W-:-:S02]  /*4f30*/  FSEL R215, R48, -INF , !P0 ;  /* 0xff80000030d77808 */ /* 0x000fc40004000000 */
[----:B------:R-:W-:Y:S02]  /*4f40*/  FSEL R44, R44, -INF , !P2 ;  /* 0xff8000002c2c7808 */ /* 0x000fe40005000000 */
[C---:B------:R-:W-:Y:S02]  /*4f50*/  ISETP.GE.AND P0, PT, R8.reuse, R167, PT ;  /* 0x000000a70800720c */ /* 0x040fe40003f06270 */
[----:B------:R-:W-:Y:S01]  /*4f60*/  ISETP.GE.AND P2, PT, R8, R166, PT ;  /* 0x000000a60800720c */ /* 0x000fe20003f46270 */
[C---:B--2---:R-:W-:Y:S01]  /*4f70*/  HMMA.16816.F32.BF16 R52, R144.reuse, R10, R40 ;  /* 0x0000000a9034723c */ /* 0x044fe20000041828 */
[----:B------:R-:W-:Y:S01]  /*4f80*/  IADD3 R59, R159, 0xb9, RZ ;  /* 0x000000b99f3b7810 */ /* 0x000fe20007ffe0ff */
[----:B---3--:R-:W-:Y:S01]  /*4f90*/  FFMA.FTZ R68, R47, UR4, R68 ;  /* 0x000000042f447c23 */ /* 0x008fe20008010044 */
[----:B------:R-:W-:Y:S02]  /*4fa0*/  IADD3 R50, R159, 0xc8, RZ ;  /* 0x000000c89f327810 */ /* 0x000fe40007ffe0ff */
[----:B------:R-:W2:Y:S01]  /*4fb0*/  I2F R58, R59 ;  /* 0x0000003b003a7306 */ /* 0x000ea20000201400 */
[----:B------:R-:W-:Y:S01]  /*4fc0*/  FSEL R117, R117, -INF , !P5 ;  /* 0xff80000075757808 */ /* 0x000fe20006800000 */
[----:B------:R-:W-:Y:S01]  /*4fd0*/  FFMA.FTZ R40, R47, UR4, R70 ;  /* 0x000000042f287c23 */ /* 0x000fe20008010046 */
[----:B----4-:R-:W3:Y:S01]  /*4fe0*/  LDSM.16.M88.4 R8, [R161+0x4800] ;  /* 0x00480000a108783b */ /* 0x010ee20000000200 */
[----:B-1----:R-:W-:Y:S01]  /*4ff0*/  HMMA.16816.F32.BF16 R36, R144, R64, R36 ;  /* 0x000000409024723c */ /* 0x002fe20000041824 */
[----:B------:R-:W-:Y:S01]  /*5000*/  IADD3 R43, R159, 0xc9, RZ ;  /* 0x000000c99f2b7810 */ /* 0x000fe20007ffe0ff */
[----:B-----5:R-:W-:Y:S01]  /*5010*/  FFMA.FTZ R69, R46, UR4, R69 ;  /* 0x000000042e457c23 */ /* 0x020fe20008010045 */
[----:B------:R-:W-:Y:S01]  /*5020*/  FSEL R115, R68, -INF , !P6 ;  /* 0xff80000044737808 */ /* 0x000fe20007000000 */
[----:B------:R-:W1:Y:S01]  /*5030*/  I2F R45, R50 ;  /* 0x00000032002d7306 */ /* 0x000e620000201400 */
[----:B------:R-:W-:-:S02]  /*5040*/  FSEL R40, R40, -INF , !P4 ;  /* 0xff80000028287808 */ /* 0x000fc40006000000 */
[C---:B------:R-:W-:Y:S01]  /*5050*/  ISETP.GE.AND P6, PT, R43.reuse, R167, PT ;  /* 0x000000a72b00720c */ /* 0x040fe20003fc6270 */
[----:B------:R-:W-:Y:S01]  /*5060*/  HMMA.16816.F32.BF16 R64, R144, R66, R32 ;  /* 0x000000429040723c */ /* 0x000fe20000041820 */
[----:B------:R-:W4:Y:S01]  /*5070*/  LDSM.16.M88.4 R32, [R161+0x4c00] ;  /* 0x004c0000a120783b */ /* 0x000f220000000200 */
[----:B------:R-:W-:Y:S01]  /*5080*/  ISETP.GE.AND P4, PT, R43, R166, PT ;  /* 0x000000a62b00720c */ /* 0x000fe20003f86270 */
[----:B------:R-:W-:-:S04]  /*5090*/  DEPBAR.LE SB0, 0x0 ;  /* 0x000080000000791a */ /* 0x000fc80000000000 */
[----:B------:R5:W5:Y:S01]  /*50a0*/  I2F R48, R43 ;  /* 0x0000002b00307306 */ /* 0x000b620000201400 */
[C---:B--2---:R-:W-:Y:S01]  /*50b0*/  FFMA.FTZ R49, R58.reuse, UR4, R49 ;  /* 0x000000043a317c23 */ /* 0x044fe20008010031 */
[CC--:B------:R-:W-:Y:S01]  /*50c0*/  ISETP.GE.AND P5, PT, R59.reuse, R167.reuse, PT ;  /* 0x000000a73b00720c */ /* 0x0c0fe20003fa6270 */
[----:B------:R-:W-:Y:S01]  /*50d0*/  FFMA.FTZ R41, R58, UR4, R51 ;  /* 0x000000043a297c23 */ /* 0x000fe20008010033 */
[----:B------:R-:W-:Y:S01]  /*50e0*/  ISETP.GE.AND P3, PT, R59, R166, PT ;  /* 0x000000a63b00720c */ /* 0x000fe20003f66270 */
[----:B-1----:R-:W-:Y:S01]  /*50f0*/  FFMA.FTZ R52, R45, UR4, R52 ;  /* 0x000000042d347c23 */ /* 0x002fe20008010034 */
[----:B------:R-:W-:Y:S02]  /*5100*/  IADD3 R42, R159, 0xd0, RZ ;  /* 0x000000d09f2a7810 */ /* 0x000fe40007ffe0ff */
[----:B------:R-:W-:Y:S02]  /*5110*/  FSEL R223, R49, -INF , !P5 ;  /* 0xff80000031df7808 */ /* 0x000fe40006800000 */
[----:B------:R-:W-:Y:S01]  /*5120*/  ISETP.GE.AND P5, PT, R50, R167, PT ;  /* 0x000000a73200720c */ /* 0x000fe20003fa6270 */
[----:B------:R1:W2:Y:S01]  /*5130*/  I2F R47, R42 ;  /* 0x0000002a002f7306 */ /* 0x0002a20000201400 */
[----:B------:R-:W-:-:S02]  /*5140*/  FSEL R209, R69, -INF , !P0 ;  /* 0xff80000045d17808 */ /* 0x000fc40004000000 */
[----:B------:R-:W-:Y:S01]  /*5150*/  FSEL R41, R41, -INF , !P3 ;  /* 0xff80000029297808 */ /* 0x000fe20005800000 */
[----:B-----5:R-:W-:Y:S01]  /*5160*/  FFMA.FTZ R43, R46, UR4, R71 ;  /* 0x000000042e2b7c23 */ /* 0x020fe20008010047 */
[-C--:B------:R-:W-:Y:S01]  /*5170*/  ISETP.GE.AND P0, PT, R42, R167.reuse, PT ;  /* 0x000000a72a00720c */ /* 0x080fe20003f06270 */
[----:B------:R-:W-:Y:S01]  /*5180*/  FFMA.FTZ R53, R48, UR4, R53 ;  /* 0x0000000430357c23 */ /* 0x000fe20008010035 */
[----:B------:R-:W-:Y:S02]  /*5190*/  IADD3 R51, R159, 0xd8, RZ ;  /* 0x000000d89f337810 */ /* 0x000fe40007ffe0ff */
[----:B------:R-:W-:Y:S02]  /*51a0*/  FSEL R43, R43, -INF , !P2 ;  /* 0xff8000002b2b7808 */ /* 0x000fe40005000000 */
[-C--:B------:R-:W-:Y:S01]  /*51b0*/  ISETP.GE.AND P2, PT, R42, R166.reuse, PT ;  /* 0x000000a62a00720c */ /* 0x080fe20003f46270 */
[----:B------:R-:W5:Y:S01]  /*51c0*/  I2F R49, R51 ;  /* 0x0000003300317306 */ /* 0x000f620000201400 */
[-C--:B------:R-:W-:Y:S01]  /*51d0*/  ISETP.GE.AND P3, PT, R50, R166.reuse, PT ;  /* 0x000000a63200720c */ /* 0x080fe20003f66270 */
[C---:B---3--:R-:W-:Y:S01]  /*51e0*/  HMMA.16816.F32.BF16 R28, R144.reuse, R8, R28 ;  /* 0x00000008901c723c */ /* 0x048fe2000004181c */
[----:B-1----:R-:W-:Y:S01]  /*51f0*/  FFMA.FTZ R42, R45, UR4, R54 ;  /* 0x000000042d2a7c23 */ /* 0x002fe20008010036 */
[----:B------:R-:W-:Y:S01]  /*5200*/  IADD3 R50, R159, 0xd1, RZ ;  /* 0x000000d19f327810 */ /* 0x000fe20007ffe0ff */
[----:B------:R-:W-:Y:S01]  /*5210*/  FFMA.FTZ R45, R48, UR4, R55 ;  /* 0x00000004302d7c23 */ /* 0x000fe20008010037 */
[----:B------:R-:W-:Y:S01]  /*5220*/  FSEL R193, R52, -INF , !P5 ;  /* 0xff80000034c17808 */ /* 0x000fe20006800000 */
[----:B--2---:R-:W-:Y:S01]  /*5230*/  FFMA.FTZ R169, R47, UR4, R36 ;  /* 0x000000042fa97c23 */ /* 0x004fe20008010024 */
[----:B------:R-:W-:Y:S01]  /*5240*/  IADD3 R52, R159, 0xd9, RZ ;  /* 0x000000d99f347810 */ /* 0x000fe20007ffe0ff */
[----:B------:R-:W1:Y:S01]  /*5250*/  I2F R46, R50 ;  /* 0x00000032002e7306 */ /* 0x000e620000201400 */
[----:B------:R-:W-:Y:S01]  /*5260*/  FSEL R42, R42, -INF , !P3 ;  /* 0xff8000002a2a7808 */ /* 0x000fe20005800000 */
[----:B------:R-:W-:Y:S01]  /*5270*/  FFMA.FTZ R38, R47, UR4, R38 ;  /* 0x000000042f267c23 */ /* 0x000fe20008010026 */
[C---:B------:R-:W-:Y:S01]  /*5280*/  ISETP.GE.AND P5, PT, R50.reuse, R167, PT ;  /* 0x000000a73200720c */ /* 0x040fe20003fa6270 */
[----:B----4-:R-:W-:Y:S01]  /*5290*/  HMMA.16816.F32.BF16 R20, R144, R32, R20 ;  /* 0x000000209014723c */ /* 0x010fe20000041814 */
[----:B------:R-:W-:-:S02]  /*52a0*/  ISETP.GE.AND P3, PT, R50, R166, PT ;  /* 0x000000a63200720c */ /* 0x000fc40003f66270 */
[----:B------:R-:W-:Y:S01]  /*52b0*/  FSEL R185, R53, -INF , !P6 ;  /* 0xff80000035b97808 */ /* 0x000fe20007000000 */
[----:B------:R-:W2:Y:S01]  /*52c0*/  I2F R50, R52 ;  /* 0x0000003400327306 */ /* 0x000ea20000201400 */
[----:B------:R-:W-:Y:S01]  /*52d0*/  FSEL R45, R45, -INF , !P4 ;  /* 0xff8000002d2d7808 */ /* 0x000fe20006000000 */
[----:B-----5:R-:W-:Y:S01]  /*52e0*/  FFMA.FTZ R64, R49, UR4, R64 ;  /* 0x0000000431407c23 */ /* 0x020fe20008010040 */
[----:B------:R-:W-:Y:S01]  /*52f0*/  ISETP.GE.AND P6, PT, R51, R167, PT ;  /* 0x000000a73300720c */ /* 0x000fe20003fc6270 */
[----:B------:R-:W-:Y:S01]  /*5300*/  FFMA.FTZ R66, R49, UR4, R66 ;  /* 0x0000000431427c23 */ /* 0x000fe20008010042 */
[----:B------:R-:W-:Y:S01]  /*5310*/  ISETP.GE.AND P4, PT, R51, R166, PT ;  /* 0x000000a63300720c */ /* 0x000fe20003f86270 */
[----:B------:R-:W-:Y:S01]  /*5320*/  HMMA.16816.F32.BF16 R24, R144, R10, R24 ;  /* 0x0000000a9018723c */ /* 0x000fe20000041818 */
[C---:B------:R-:W-:Y:S01]  /*5330*/  IADD3 R51, R159.reuse, 0xe0, RZ ;  /* 0x000000e09f337810 */ /* 0x040fe20007ffe0ff */
[C---:B-1----:R-:W-:Y:S01]  /*5340*/  FFMA.FTZ R37, R46.reuse, UR4, R37 ;  /* 0x000000042e257c23 */ /* 0x042fe20008010025 */
[----:B------:R-:W-:Y:S01]  /*5350*/  IADD3 R36, R159, 0xe1, RZ ;  /* 0x000000e19f247810 */ /* 0x000fe20007ffe0ff */
[----:B------:R-:W-:Y:S01]  /*5360*/  FFMA.FTZ R39, R46, UR4, R39 ;  /* 0x000000042e277c23 */ /* 0x000fe20008010027 */
[----:B------:R-:W1:Y:S01]  /*5370*/  I2F R9, R51 ;  /* 0x0000003300097306 */ /* 0x000e620000201400 */
[----:B------:R-:W-:-:S02]  /*5380*/  FSEL R149, R64, -INF , !P6 ;  /* 0xff80000040957808 */ /* 0x000fc40007000000 */
[----:B------:R-:W-:Y:S01]  /*5390*/  ISETP.GE.AND P6, PT, R36, R167, PT ;  /* 0x000000a72400720c */ /* 0x000fe20003fc6270 */
[----:B------:R-:W-:Y:S01]  /*53a0*/  HMMA.16816.F32.BF16 R16, R144, R34, R16 ;  /* 0x000000229010723c */ /* 0x000fe20000041810 */
[----:B--2---:R-:W-:Y:S01]  /*53b0*/  FFMA.FTZ R65, R50, UR4, R65 ;  /* 0x0000000432417c23 */ /* 0x004fe20008010041 */
[----:B------:R-:W-:Y:S01]  /*53c0*/  FSEL R48, R38, -INF , !P2 ;  /* 0xff80000026307808 */ /* 0x000fe20005000000 */
[----:B------:R-:W-:Y:S01]  /*53d0*/  FFMA.FTZ R49, R50, UR4, R67 ;  /* 0x0000000432317c23 */ /* 0x000fe20008010043 */
[----:B------:R-:W2:Y:S01]  /*53e0*/  I2F R8, R36 ;  /* 0x0000002400087306 */ /* 0x000ea20000201400 */
[----:B------:R-:W-:Y:S02]  /*53f0*/  FSEL R50, R66, -INF , !P4 ;  /* 0xff80000042327808 */ /* 0x000fe40006000000 */
[----:B------:R-:W-:Y:S02]  /*5400*/  ISETP.GE.AND P4, PT, R36, R166, PT ;  /* 0x000000a62400720c */ /* 0x000fe40003f86270 */
[----:B------:R-:W-:-:S02]  /*5410*/  IADD3 R38, R159, 0xe8, RZ ;  /* 0x000000e89f267810 */ /* 0x000fc40007ffe0ff */
[----:B------:R-:W-:Y:S01]  /*5420*/  FSEL R161, R37, -INF , !P5 ;  /* 0xff80000025a17808 */ /* 0x000fe20006800000 */
[C---:B-1----:R-:W-:Y:S01]  /*5430*/  FFMA.FTZ R28, R9.reuse, UR4, R28 ;  /* 0x00000004091c7c23 */ /* 0x042fe2000801001c */
[----:B------:R-:W1:Y:S01]  /*5440*/  I2F R11, R38 ;  /* 0x00000026000b7306 */ /* 0x000e620000201400 */
[----:B------:R-:W-:Y:S01]  /*5450*/  FFMA.FTZ R53, R9, UR4, R30 ;  /* 0x0000000409357c23 */ /* 0x000fe2000801001e */
[C---:B------:R-:W-:Y:S02]  /*5460*/  IADD3 R37, R159.reuse, 0xe9, RZ ;  /* 0x000000e99f257810 */ /* 0x040fe40007ffe0ff */
[C---:B------:R-:W-:Y:S02]  /*5470*/  IADD3 R30, R159.reuse, 0xf1, RZ ;  /* 0x000000f19f1e7810 */ /* 0x040fe40007ffe0ff */
[----:B------:R-:W-:Y:S01]  /*5480*/  ISETP.GE.AND P2, PT, R52, R166, PT ;  /* 0x000000a63400720c */ /* 0x000fe20003f46270 */
[C---:B--2---:R-:W-:Y:S01]  /*5490*/  FFMA.FTZ R29, R8.reuse, UR4, R29 ;  /* 0x00000004081d7c23 */ /* 0x044fe2000801001d */
[----:B------:R-:W-:Y:S01]  /*54a0*/  IADD3 R36, R159, 0xf0, RZ ;  /* 0x000000f09f247810 */ /* 0x000fe20007ffe0ff */
[----:B------:R-:W2:Y:S01]  /*54b0*/  I2F R10, R37 ;  /* 0x00000025000a7306 */ /* 0x000ea20000201400 */
[----:B------:R-:W-:Y:S01]  /*54c0*/  FFMA.FTZ R31, R8, UR4, R31 ;  /* 0x00000004081f7c23 */ /* 0x000fe2000801001f */
[----:B------:R-:W-:-:S02]  /*54d0*/  ISETP.GE.AND P5, PT, R51, R167, PT ;  /* 0x000000a73300720c */ /* 0x000fc40003fa6270 */
[----:B------:R-:W-:Y:S02]  /*54e0*/  FSEL R119, R29, -INF , !P6 ;  /* 0xff8000001d777808 */ /* 0x000fe40007000000 */
[----:B------:R-:W-:Y:S01]  /*54f0*/  ISETP.GE.AND P6, PT, R36, R167, PT ;  /* 0x000000a72400720c */ /* 0x000fe20003fc6270 */
[----:B-1----:R-:W-:Y:S01]  /*5500*/  FFMA.FTZ R24, R11, UR4, R24 ;  /* 0x000000040b187c23 */ /* 0x002fe20008010018 */
[----:B------:R-:W1:Y:S01]  /*5510*/  I2F R9, R36 ;  /* 0x0000002400097306 */ /* 0x000e620000201400 */
[----:B------:R-:W-:Y:S01]  /*5520*/  FSEL R49, R49, -INF , !P2 ;  /* 0xff80000031317808 */ /* 0x000fe20005000000 */
[----:B------:R-:W-:Y:S01]  /*5530*/  FFMA.FTZ R26, R11, UR4, R26 ;  /* 0x000000040b1a7c23 */ /* 0x000fe2000801001a */
[----:B------:R-:W-:Y:S02]  /*5540*/  FSEL R129, R28, -INF , !P5 ;  /* 0xff8000001c817808 */ /* 0x000fe40006800000 */
[-C--:B------:R-:W-:Y:S02]  /*5550*/  ISETP.GE.AND P2, PT, R38, R166.reuse, PT ;  /* 0x000000a62600720c */ /* 0x080fe40003f46270 */
[C---:B------:R-:W-:Y:S01]  /*5560*/  IADD3 R28, R159.reuse, 0xf8, RZ ;  /* 0x000000f89f1c7810 */ /* 0x040fe20007ffe0ff */
[----:B------:R-:W3:Y:S01]  /*5570*/  I2F R8, R30 ;  /* 0x0000001e00087306 */ /* 0x000ee20000201400 */
[----:B------:R-:W-:Y:S01]  /*5580*/  IADD3 R11, R159, 0xf9, RZ ;  /* 0x000000f99f0b7810 */ /* 0x000fe20007ffe0ff */
[C---:B--2---:R-:W-:Y:S01]  /*5590*/  FFMA.FTZ R25, R10.reuse, UR4, R25 ;  /* 0x000000040a197c23 */ /* 0x044fe20008010019 */
[----:B------:R-:W-:Y:S01]  /*55a0*/  FSEL R47, R39, -INF , !P3 ;  /* 0xff800000272f7808 */ /* 0x000fe20005800000 */
[----:B------:R-:W-:Y:S01]  /*55b0*/  FFMA.FTZ R27, R10, UR4, R27 ;  /* 0x000000040a1b7c23 */ /* 0x000fe2000801001b */
[----:B------:R-:W-:-:S02]  /*55c0*/  ISETP.GE.AND P3, PT, R51, R166, PT ;  /* 0x000000a63300720c */ /* 0x000fc40003f66270 */
[----:B------:R-:W-:Y:S01]  /*55d0*/  FSEL R51, R26, -INF , !P2 ;  /* 0xff8000001a337808 */ /* 0x000fe20005000000 */
[----:B-1----:R-:W-:Y:S01]  /*55e0*/  FFMA.FTZ R20, R9, UR4, R20 ;  /* 0x0000000409147c23 */ /* 0x002fe20008010014 */
[----:B------:R-:W1:Y:S01]  /*55f0*/  I2F R29, R28 ;  /* 0x0000001c001d7306 */ /* 0x000e620000201400 */
[----:B------:R-:W-:Y:S01]  /*5600*/  FSEL R169, R169, -INF , !P0 ;  /* 0xff800000a9a97808 */ /* 0x000fe20004000000 */
[----:B------:R-:W-:Y:S01]  /*5610*/  FFMA.FTZ R22, R9, UR4, R22 ;  /* 0x0000000409167c23 */ /* 0x000fe20008010016 */
[----:B------:R-:W-:Y:S02]  /*5620*/  ISETP.GE.AND P2, PT, R30, R166, PT ;  /* 0x000000a61e00720c */ /* 0x000fe40003f46270 */
[----:B------:R-:W-:Y:S02]  /*5630*/  FSEL R58, R20, -INF , !P6 ;  /* 0xff800000143a7808 */ /* 0x000fe40007000000 */
[-C--:B------:R-:W-:Y:S01]  /*5640*/  ISETP.GE.AND P6, PT, R159, R167.reuse, PT ;  /* 0x000000a79f00720c */ /* 0x080fe20003fc6270 */
[----:B------:R-:W2:Y:S01]  /*5650*/  I2F R10, R11 ;  /* 0x0000000b000a7306 */ /* 0x000ea20000201400 */
[----:B---3--:R-:W-:Y:S01]  /*5660*/  FFMA.FTZ R23, R8, UR4, R23 ;  /* 0x0000000408177c23 */ /* 0x008fe20008010017 */
[----:B------:R-:W-:Y:S01]  /*5670*/  ISETP.GE.AND P0, PT, R52, R167, PT ;  /* 0x000000a73400720c */ /* 0x000fe20003f06270 */
[----:B------:R-:W-:Y:S01]  /*5680*/  FFMA.FTZ R21, R8, UR4, R21 ;  /* 0x0000000408157c23 */ /* 0x000fe20008010015 */
[----:B------:R-:W-:-:S02]  /*5690*/  FSEL R53, R53, -INF , !P3 ;  /* 0xff80000035357808 */ /* 0x000fc40005800000 */
[----:B------:R-:W-:Y:S02]  /*56a0*/  FSEL R63, R23, -INF , !P2 ;  /* 0xff800000173f7808 */ /* 0x000fe40005000000 */
[----:B------:R-:W3:Y:S01]  /*56b0*/  I2F R159, R159 ;  /* 0x0000009f009f7306 */ /* 0x000ee20000201400 */
[----:B------:R-:W-:Y:S01]  /*56c0*/  FSEL R143, R65, -INF , !P0 ;  /* 0xff800000418f7808 */ /* 0x000fe20004000000 */
[C---:B-1----:R-:W-:Y:S01]  /*56d0*/  FFMA.FTZ R16, R29.reuse, UR4, R16 ;  /* 0x000000041d107c23 */ /* 0x042fe20008010010 */
[----:B------:R-:W-:Y:S01]  /*56e0*/  ISETP.GE.AND P2, PT, R2, 0x2, PT ;  /* 0x000000020200780c */ /* 0x000fe20003f46270 */
[----:B------:R-:W-:Y:S01]  /*56f0*/  FFMA.FTZ R18, R29, UR4, R18 ;  /* 0x000000041d127c23 */ /* 0x000fe20008010012 */
[-C--:B------:R-:W-:Y:S02]  /*5700*/  ISETP.GE.AND P0, PT, R38, R167.reuse, PT ;  /* 0x000000a72600720c */ /* 0x080fe40003f06270 */
[----:B------:R-:W-:Y:S01]  /*5710*/  FSEL R52, R31, -INF , !P4 ;  /* 0xff8000001f347808 */ /* 0x000fe20006000000 */
[----:B--2---:R-:W-:Y:S01]  /*5720*/  FFMA.FTZ R17, R10, UR4, R17 ;  /* 0x000000040a117c23 */ /* 0x004fe20008010011 */
[----:B------:R-:W-:Y:S01]  /*5730*/  FSEL R103, R24, -INF , !P0 ;  /* 0xff80000018677808 */ /* 0x000fe20004000000 */
[----:B------:R-:W-:Y:S01]  /*5740*/  FFMA.FTZ R19, R10, UR4, R19 ;  /* 0x000000040a137c23 */ /* 0x000fe20008010013 */
[----:B------:R-:W-:Y:S01]  /*5750*/  BAR.SYNC.DEFER_BLOCKING 0x0 ;  /* 0x0000000000007b1d */ /* 0x000fe20000010000 */
[----:B------:R-:W-:-:S02]  /*5760*/  ISETP.GE.AND P5, PT, R37, R167, PT ;  /* 0x000000a72500720c */ /* 0x000fc40003fa6270 */
[-C--:B------:R-:W-:Y:S02]  /*5770*/  ISETP.GE.AND P3, PT, R37, R166.reuse, PT ;  /* 0x000000a62500720c */ /* 0x080fe40003f66270 */
[----:B------:R-:W-:Y:S01]  /*5780*/  ISETP.GE.AND P4, PT, R36, R166, PT ;  /* 0x000000a62400720c */ /* 0x000fe20003f86270 */
[----:B---3--:R-:W-:Y:S01]  /*5790*/  FFMA.FTZ R8, R159, UR4, R12 ;  /* 0x000000049f087c23 */ /* 0x008fe2000801000c */
[----:B------:R-:W-:Y:S02]  /*57a0*/  ISETP.GE.AND P0, PT, R30, R167, PT ;  /* 0x000000a71e00720c */ /* 0x000fe40003f06270 */
        /* <DEDUP_REMOVED lines=8> */
[----:B------:R-:W-:-:S02]  /*5830*/  IABS R46, c[0x0][0x2d0] ;  /* 0x0000b400002e7a13 */ /* 0x000fc40000000000 */
[----:B------:R-:W-:Y:S02]  /*5840*/  FSEL R65, R16, -INF , !P5 ;  /* 0xff80000010417808 */ /* 0x000fe40006800000 */
[----:B------:R-:W-:Y:S02]  /*5850*/  FSEL R62, R18, -INF , !P3 ;  /* 0xff800000123e7808 */ /* 0x000fe40005800000 */
[----:B------:R-:W-:Y:S02]  /*5860*/  FSEL R64, R17, -INF , !P4 ;  /* 0xff80000011407808 */ /* 0x000fe40006000000 */
[----:B------:R-:W-:Y:S02]  /*5870*/  FSEL R61, R19, -INF , !P0 ;  /* 0xff800000133d7808 */ /* 0x000fe40004000000 */
[----:B------:R-:W-:Y:S01]  /*5880*/  FSEL R8, R8, -INF , !P6 ;  /* 0xff80000008087808 */ /* 0x000fe20007000000 */
[----:B------:R-:W-:Y:S05]  /*5890*/  @!P2 BRA `(.L_x_1642) ;  /* 0x00000a200000a947 */ /* 0x000fea0003800000 */
[----:B------:R-:W-:Y:S01]  /*58a0*/  MOV R9, c[0x0][0x198] ;  /* 0x0000660000097a02 */ /* 0x000fe20000000f00 */
[----:B------:R-:W-:Y:S05]  /*58b0*/  @!P1 BRA `(.L_x_1643) ;  /* 0x0000039000009947 */ /* 0x000fea0003800000 */
[----:B------:R-:W1:Y:S01]  /*58c0*/  I2F.RP R19, R46 ;  /* 0x0000002e00137306 */ /* 0x000e620000209400 */
[----:B------:R-:W-:-:S02]  /*58d0*/  IADD3 R18, R157, -0x100, RZ ;  /* 0xffffff009d127810 */ /* 0x000fc40007ffe0ff */
[----:B------:R-:W-:Y:S02]  /*58e0*/  IABS R12, R157 ;  /* 0x0000009d000c7213 */ /* 0x000fe40000000000 */
        /* <DEDUP_REMOVED lines=16> */
[C---:B------:R-:W-:Y:S01]  /*59f0*/  IMAD R11, R46.reuse, R11, R10 ;  /* 0x0000000b2e0b7224 */ /* 0x040fe200078e020a */
[----:B------:R-:W-:Y:S02]  /*5a00*/  LOP3.LUT R10, RZ, c[0x0][0x2d0], RZ, 0x33, !PT ;  /* 0x0000b400ff0a7a12 */ /* 0x000fe400078e33ff */
        /* <DEDUP_REMOVED lines=36> */
.L_x_1643:
[----:B------:R-:W-:-:S04]  /*5c50*/  LEA R17, -R9, RZ, 0x8 ;  /* 0x000000ff09117211 */ /* 0x000fc800078e41ff */
[----:B------:R-:W-:Y:S02]  /*5c60*/  SHF.R.S32.HI R12, RZ, 0x1f, R17 ;  /* 0x0000001fff0c7819 */ /* 0x000fe40000011411 */
.L_x_1644:
[----:B------:R-:W-:Y:S01]  /*5c70*/  ISETP.GE.AND P0, PT, R216, c[0x0][0x220], PT ;  /* 0x00008800d8007a0c */ /* 0x000fe20003f06270 */
[----:B------:R-:W-:-:S12]  /*5c80*/  BSSY B0, `(.L_x_1645) ;  /* 0x0000060000007945 */ /* 0x000fd80003800000 */
[----:B------:R-:W-:Y:S01]  /*5c90*/  @!P0 IMAD.MOV.U32 R11, RZ, RZ, c[0x0][0x19c] ;  /* 0x00006700ff0b8624 */ /* 0x000fe200078e00ff */
[--C-:B------:R-:W-:Y:S01]  /*5ca0*/  @!P0 IADD3 R23, P4, P3, R17, UR9, R164.reuse ;  /* 0x0000000911178c10 */ /* 0x100fe2000fb9e0a4 */
[----:B------:R-:W-:Y:S01]  /*5cb0*/  @!P0 IMAD.WIDE.U32 R24, R9, 0x60, R164 ;  /* 0x0000006009188825 */ /* 0x000fe200078e00a4 */
[----:B------:R-:W-:Y:S01]  /*5cc0*/  @!P0 IADD3 R19, P5, R17, R164, RZ ;  /* 0x000000a411138210 */ /* 0x000fe20007fbe0ff */
[----:B------:R1:W-:Y:S01]  /*5cd0*/  @P0 STS [R196+0x1000], RZ ;  /* 0x001000ffc4000388 */ /* 0x0003e20000000800 */
[C-C-:B------:R-:W-:Y:S01]  /*5ce0*/  @!P0 IADD3.X R16, R12.reuse, UR8, R165.reuse, P4, P3 ;  /* 0x000000080c108c10 */ /* 0x140fe2000a7e64a5 */
[----:B------:R-:W-:Y:S01]  /*5cf0*/  @!P0 IMAD R11, R11, 0x60, RZ ;  /* 0x000000600b0b8824 */ /* 0x000fe200078e02ff */
[----:B------:R-:W-:Y:S01]  /*5d00*/  @!P0 LEA R30, P4, R23, c[0x0][0x168], 0x1 ;  /* 0x00005a00171e8a11 */ /* 0x000fe200078808ff */
[----:B------:R-:W-:Y:S01]  /*5d10*/  @!P0 IMAD.MOV.U32 R20, RZ, RZ, c[0x0][0x19c] ;  /* 0x00006700ff148624 */ /* 0x000fe200078e00ff */
[----:B------:R-:W-:Y:S01]  /*5d20*/  @!P0 IADD3 R21, P3, R17, R24, RZ ;  /* 0x0000001811158210 */ /* 0x000fe20007f7e0ff */
[C---:B------:R-:W-:Y:S01]  /*5d30*/  @!P0 IMAD.X R10, R12.reuse, 0x1, R165, P5 ;  /* 0x000000010c0a8824 */ /* 0x040fe200028e06a5 */
[----:B------:R-:W-:Y:S01]  /*5d40*/  @!P0 LEA.HI.X R31, R23, c[0x0][0x16c], R16, 0x1, P4 ;  /* 0x00005b00171f8a11 */ /* 0x000fe200020f0c10 */
[----:B------:R-:W-:Y:S01]  /*5d50*/  @!P0 IMAD.MOV.U32 R24, RZ, RZ, c[0x0][0x19c] ;  /* 0x00006700ff188624 */ /* 0x000fe200078e00ff */
[C---:B------:R-:W-:Y:S01]  /*5d60*/  @!P0 IADD3.X R18, R12.reuse, R25, R11, P3, !PT ;  /* 0x000000190c128210 */ /* 0x040fe20001ffe40b */
[----:B------:R-:W-:Y:S01]  /*5d70*/  @!P0 IMAD.MOV.U32 R26, RZ, RZ, R164 ;  /* 0x000000ffff1a8224 */ /* 0x000fe200078e00a4 */
[-C--:B------:R-:W-:Y:S01]  /*5d80*/  @!P0 LEA R16, P3, R9, R164.reuse, 0x7 ;  /* 0x000000a409108211 */ /* 0x080fe200078638ff */
[----:B------:R-:W-:Y:S01]  /*5d90*/  @!P0 IMAD.MOV.U32 R27, RZ, RZ, R165 ;  /* 0x000000ffff1b8224 */ /* 0x000fe200078e00a5 */
[----:B------:R-:W-:Y:S01]  /*5da0*/  @!P0 LEA R32, P5, R19, c[0x0][0x168], 0x1 ;  /* 0x00005a0013208a11 */ /* 0x000fe200078a08ff */
[----:B------:R-:W-:Y:S01]  /*5db0*/  @!P0 IMAD.MOV.U32 R11, RZ, RZ, c[0x0][0x19c] ;  /* 0x00006700ff0b8624 */ /* 0x000fe200078e00ff */
[C---:B------:R-:W-:Y:S01]  /*5dc0*/  @!P0 LEA R22, P4, R9.reuse, R164, 0x6 ;  /* 0x000000a409168211 */ /* 0x040fe200078830ff */
[C---:B------:R-:W-:Y:S01]  /*5dd0*/  @!P0 IMAD.WIDE.U32 R34, R9.reuse, 0xa0, R26 ;  /* 0x000000a009228825 */ /* 0x040fe200078e001a */
[-C--:B------:R-:W-:Y:S01]  /*5de0*/  @!P0 LEA.HI.X R25, R9, R165.reuse, R20, 0x7, P3 ;  /* 0x000000a509198211 */ /* 0x080fe200018f3c14 */
[----:B------:R1:W-:Y:S01]  /*5df0*/  @P0 STS [R196+0x1004], RZ ;  /* 0x001004ffc4000388 */ /* 0x0003e20000000800 */
[----:B------:R-:W-:Y:S01]  /*5e00*/  @!P0 IADD3 R23, P3, R17, R16, RZ ;  /* 0x0000001011178210 */ /* 0x000fe20007f7e0ff */
[----:B------:R-:W-:Y:S01]  /*5e10*/  @!P0 IMAD R11, R11, 0xa0, RZ ;  /* 0x000000a00b0b8824 */ /* 0x000fe200078e02ff */
[----:B------:R-:W-:Y:S01]  /*5e20*/  @!P0 LEA.HI.X R33, R19, c[0x0][0x16c], R10, 0x1, P5 ;  /* 0x00005b0013218a11 */ /* 0x000fe200028f0c0a */
[----:B------:R-:W-:Y:S01]  /*5e30*/  @!P0 IMAD.MOV.U32 R10, RZ, RZ, c[0x0][0x19c] ;  /* 0x00006700ff0a8624 */ /* 0x000fe200078e00ff */
[----:B------:R-:W-:Y:S01]  /*5e40*/  @!P0 LEA.HI.X R29, R9, R165, R24, 0x6, P4 ;  /* 0x000000a5091d8211 */ /* 0x000fe200020f3418 */
[C---:B------:R-:W-:Y:S01]  /*5e50*/  @!P0 IMAD.X R20, R12.reuse, 0x1, R25, P3 ;  /* 0x000000010c148824 */ /* 0x040fe200018e0619 */
[----:B------:R-:W-:Y:S01]  /*5e60*/  @!P0 IADD3 R19, P4, R17, R22, RZ ;  /* 0x0000001611138210 */ /* 0x000fe20007f9e0ff */
[----:B------:R-:W-:Y:S01]  /*5e70*/  @!P0 IMAD.WIDE.U32 R26, R9, 0xc0, R164 ;  /* 0x000000c0091a8825 */ /* 0x000fe200078e00a4 */
[----:B------:R-:W-:Y:S01]  /*5e80*/  @!P0 LEA R28, P5, R23, c[0x0][0x168], 0x1 ;  /* 0x00005a00171c8a11 */ /* 0x000fe200078a08ff */
[----:B------:R1:W-:Y:S02]  /*5e90*/  @P0 STS.64 [R196+0x1008], RZ ;  /* 0x001008ffc4000388 */ /* 0x0003e40000000a00 */
        /* <DEDUP_REMOVED lines=8> */
[----:B------:R-:W-:-:S02]  /*5f20*/  @!P0 LEA.HI.X R29, R23, c[0x0][0x16c], R20, 0x1, P5 ;  /* 0x00005b00171d8a11 */ /* 0x000fc400028f0c14 */
[----:B------:R-:W-:Y:S01]  /*5f30*/  @!P0 LEA R36, P5, R21, c[0x0][0x168], 0x1 ;  /* 0x00005a0015248a11 */ /* 0x000fe200078a08ff */
[----:B------:R1:W-:Y:S01]  /*5f40*/  @P0 STS.128 [R196+0x1800], RZ ;  /* 0x001800ffc4000388 */ /* 0x0003e20000000c00 */
[----:B------:R-:W-:Y:S02]  /*5f50*/  @!P0 IADD3 R24, P3, R17, R26, RZ ;  /* 0x0000001a11188210 */ /* 0x000fe40007f7e0ff */
[----:B------:R-:W-:Y:S01]  /*5f60*/  @!P0 IADD3.X R11, R12, R35, R11, P4, !PT ;  /* 0x000000230c0b8210 */ /* 0x000fe200027fe40b */
[----:B------:R-:W-:Y:S01]  /*5f70*/  @!PT LDS RZ, [RZ] ;  /* 0x00000000fffff984 */ /* 0x000fe20000000800 */
[----:B------:R-:W-:Y:S01]  /*5f80*/  @!PT LDS RZ, [RZ] ;  /* 0x00000000fffff984 */ /* 0x000fe20000000800 */
[----:B------:R-:W-:Y:S01]  /*5f90*/  @!PT LDS RZ, [RZ] ;  /* 0x00000000fffff984 */ /* 0x000fe20000000800 */
[----:B------:R1:W-:Y:S01]  /*5fa0*/  @!P0 LDGSTS.E.BYPASS.LTC128B.128 [R196+0x1800], [R30.64] ;  /* 0x018000001ec48fae */ /* 0x0003e2000b901d4a */
[----:B------:R-:W-:Y:S02]  /*5fb0*/  @!P0 LEA.HI.X R35, R19, c[0x0][0x16c], R16, 0x1, P6 ;  /* 0x00005b0013238a11 */ /* 0x000fe400030f0c10 */
[----:B------:R-:W-:Y:S01]  /*5fc0*/  @!P0 LEA R20, P4, R22, c[0x0][0x168], 0x1 ;  /* 0x00005a0016148a11 */ /* 0x000fe200078808ff */
[----:B------:R1:W-:Y:S01]  /*5fd0*/  @P0 STS.128 [R196+0x2000], RZ ;  /* 0x002000ffc4000388 */ /* 0x0003e20000000c00 */
[----:B------:R-:W-:-:S02]  /*5fe0*/  @!P0 LEA.HI.X R37, R21, c[0x0][0x16c], R18, 0x1, P5 ;  /* 0x00005b0015258a11 */ /* 0x000fc400028f0c12 */
[----:B------:R-:W-:Y:S01]  /*5ff0*/  @!P0 IADD3.X R27, R12, R27, R10, P3, !PT ;  /* 0x0000001b0c1b8210 */ /* 0x000fe20001ffe40a */
[----:B------:R-:W-:Y:S01]  /*6000*/  @!PT LDS RZ, [RZ] ;  /* 0x00000000fffff984 */ /* 0x000fe20000000800 */
[----:B------:R-:W-:Y:S01]  /*6010*/  @!PT LDS RZ, [RZ] ;  /* 0x00000000fffff984 */ /* 0x000fe20000000800 */
[----:B------:R-:W-:Y:S01]  /*6020*/  @!PT LDS RZ, [RZ] ;  /* 0x00000000fffff984 */ /* 0x000fe20000000800 */
[----:B------:R1:W-:Y:S01]  /*6030*/  @!P0 LDGSTS.E.BYPASS.LTC128B.128 [R196+0x2000], [R34.64] ;  /* 0x0200000022c48fae */ /* 0x0003e2000b901d4a */
[----:B------:R-:W-:Y:S02]  /*6040*/  @!P0 LEA R10, P3, R24, c[0x0][0x168], 0x1 ;  /* 0x00005a00180a8a11 */ /* 0x000fe400078608ff */
        /* <DEDUP_REMOVED lines=24> */
[----:B-1----:R-:W-:Y:S01]  /*61d0*/  IMAD.WIDE.U32 R10, R9, 0xe0, R164 ;  /* 0x000000e0090a7825 */ /* 0x002fe200078e00a4 */
[----:B------:R-:W-:-:S02]  /*61e0*/  ULDC UR6, c[0x0][0x19c] ;  /* 0x0000670000067ab9 */ /* 0x000fc40000000800 */
[----:B------:R-:W-:Y:S02]  /*61f0*/  UIMAD UR6, UR6, 0xe0, URZ ;  /* 0x000000e0060678a4 */ /* 0x000fe4000f8e023f */
        /* <DEDUP_REMOVED lines=8> */
.L_x_1646:
[----:B------:R-:W-:Y:S05]  /*6280*/  BSYNC B0 ;  /* 0x0000000000007941 */ /* 0x000fea0003800000 */
.L_x_1645:
[----:B------:R-:W0:Y:S01]  /*6290*/  LDGDEPBAR ;  /* 0x00000000000079af */ /* 0x000e220000000000 */
[----:B------:R-:W-:-:S04]  /*62a0*/  IADD3 R164, P0, R17, R164, RZ ;  /* 0x000000a411a47210 */ /* 0x000fc80007f1e0ff */
[----:B------:R-:W-:Y:S02]  /*62b0*/  IADD3.X R165, R12, R165, RZ, P0, !PT ;  /* 0x000000a50ca57210 */ /* 0x000fe400007fe4ff */
.L_x_1642:
[----:B-1----:R-:W-:Y:S02]  /*62c0*/  FMNMX.FTZ R10, R8, R151, !PT ;  /* 0x00000097080a7209 */ /* 0x002fe40007810000 */
[----:B------:R-:W-:Y:S02]  /*62d0*/  SHF.L.U32 R220, R155, 0x1, RZ ;  /* 0x000000019bdc7819 */ /* 0x000fe400000006ff */
        /* <DEDUP_REMOVED lines=91> */
[----:B------:R-:W-:Y:S01]  /*6890*/  LDSM.16.MT88.4 R32, [R223+0x5400] ;  /* 0x00540000df20783b */ /* 0x000fe20000004200 */
        /* <DEDUP_REMOVED lines=167> */
[--C-:B------:R-:W-:Y:S01]  /*7310*/  FFMA.FTZ R141, R222, c[0x0][0x23c], -R67.reuse ;  /* 0x00008f00de8d7a23 */ /* 0x100fe20000010843 */
[----:B------:R-:W-:Y:S01]  /*7320*/  LEA R222, P0, R164, c[0x0][0x168], 0x1 ;  /* 0x00005a00a4de7a11 */ /* 0x000fe200078008ff */
[--C-:B------:R-:W-:Y:S02]  /*7330*/  FFMA.FTZ R178, R214, c[0x0][0x23c], -R67.reuse ;  /* 0x00008f00d6b27a23 */ /* 0x100fe40000010843 */
[--C-:B------:R-:W-:Y:S01]  /*7340*/  FFMA.FTZ R180, R210, c[0x0][0x23c], -R67.reuse ;  /* 0x00008f00d2b47a23 */ /* 0x100fe20000010843 */
[----:B------:R-:W3:Y:S01]  /*7350*/  MUFU.EX2 R125, R125 ;  /* 0x0000007d007d7308 */ /* 0x000ee20000000800 */
[----:B--2---:R-:W-:Y:S01]  /*7360*/  F2FP.BF16.PACK_AB R25, R200, R135 ;  /* 0x00000087c819723e */ /* 0x004fe200000010ff */
[----:B------:R-:W-:Y:S01]  /*7370*/  FFMA.FTZ R145, R208, c[0x0][0x23c], -R67 ;  /* 0x00008f00d0917a23 */ /* 0x000fe20000010843 */
[----:B------:R-:W-:Y:S01]  /*7380*/  LEA.HI.X R221, R164, c[0x0][0x16c], R165, 0x1, P0 ;  /* 0x00005b00a4dd7a11 */ /* 0x000fe200000f0ca5 */
[--C-:B------:R-:W-:Y:S01]  /*7390*/  FFMA.FTZ R147, R206, c[0x0][0x23c], -R67.reuse ;  /* 0x00008f00ce937a23 */ /* 0x100fe20000010843 */
[----:B------:R-:W-:Y:S01]  /*73a0*/  LDSM.16.MT88.4 R208, [R220+0x8c00] ;  /* 0x008c0000dcd0783b */ /* 0x000fe20000004200 */
        /* <DEDUP_REMOVED lines=14> */
[----:B------:R-:W-:Y:S02]  /*7490*/  FFMA.FTZ R150, R169, c[0x0][0x23c], -R96 ;  /* 0x00008f00a9967a23 */ /* 0x000fe40000010860 */
[--C-:B------:R-:W-:Y:S02]  /*74a0*/  FFMA.FTZ R163, R140, c[0x0][0x23c], -R67.reuse ;  /* 0x00008f008ca37a23 */ /* 0x100fe40000010843 */
[--C-:B------:R-:W-:Y:S01]  /*74b0*/  FFMA.FTZ R126, R126, c[0x0][0x23c], -R67.reuse ;  /* 0x00008f007e7e7a23 */ /* 0x100fe20000010843 */
[----:B------:R-:W-:Y:S01]  /*74c0*/  HMMA.16816.F32.BF16 R8, R24, R10, RZ ;  /* 0x0000000a1808723c */ /* 0x000fe200000418ff */
[--C-:B------:R-:W-:Y:S01]  /*74d0*/  FFMA.FTZ R132, R132, c[0x0][0x23c], -R67.reuse ;  /* 0x00008f0084847a23 */ /* 0x100fe20000010843 */
[----:B------:R-:W1:Y:S01]  /*74e0*/  MUFU.EX2 R113, R113 ;  /* 0x0000007100717308 */ /* 0x000e620000000800 */
[----:B------:R-:W-:-:S02]  /*74f0*/  FFMA.FTZ R169, R128, c[0x0][0x23c], -R67 ;  /* 0x00008f0080a97a23 */ /* 0x000fc40000010843 */
[----:B------:R-:W-:Y:S02]  /*7500*/  FFMA.FTZ R128, R149, c[0x0][0x23c], -R96 ;  /* 0x00008f0095807a23 */ /* 0x000fe40000010860 */
        /* <DEDUP_REMOVED lines=17> */
[----:B------:R-:W-:Y:S02]  /*7620*/  FADD.FTZ R135, R135, R200 ;  /* 0x000000c887877221 */ /* 0x000fe40000010000 */
        /* <DEDUP_REMOVED lines=11> */
[--C-:B------:R-:W-:Y:S02]  /*76e0*/  FFMA.FTZ R100, R106, c[0x0][0x23c], -R67.reuse ;  /* 0x00008f006a647a23 */ /* 0x100fe40000010843 */
        /* <DEDUP_REMOVED lines=28> */
[----:B------:R-:W-:Y:S01]  /*78b0*/  FFMA.FTZ R202, R185, c[0x0][0x23c], -R96 ;  /* 0x00008f00b9ca7a23 */ /* 0x000fe20000010860 */
[----:B------:R-:W-:Y:S01]  /*78c0*/  HMMA.16816.F32.BF16 R8, R16, R38, R8 ;  /* 0x000000261008723c */ /* 0x000fe20000041808 */
[----:B------:R-:W1:Y:S01]  /*78d0*/  LDSM.16.MT88.4 R36, [R223+0x5c00] ;  /* 0x005c0000df24783b */ /* 0x000e620000004200 */
[----:B------:R-:W-:-:S02]  /*78e0*/  FFMA.FTZ R42, R42, c[0x0][0x23c], -R67 ;  /* 0x00008f002a2a7a23 */ /* 0x000fc40000010843 */
[--C-:B------:R-:W-:Y:S02]  /*78f0*/  FFMA.FTZ R43, R45, c[0x0][0x23c], -R67.reuse ;  /* 0x00008f002d2b7a23 */ /* 0x100fe40000010843 */
[----:B------:R-:W-:Y:S01]  /*7900*/  MUFU.EX2 R147, R147 ;  /* 0x0000009300937308 */ /* 0x000fe20000000800 */
[--C-:B------:R-:W-:Y:S01]  /*7910*/  FFMA.FTZ R48, R48, c[0x0][0x23c], -R67.reuse ;  /* 0x00008f0030307a23 */ /* 0x100fe20000010843 */
[C---:B---3--:R-:W-:Y:S01]  /*7920*/  HMMA.16816.F32.BF16 R28, R16.reuse, R20, R28 ;  /* 0x00000014101c723c */ /* 0x048fe2000004181c */
[--C-:B------:R-:W-:Y:S02]  /*7930*/  FFMA.FTZ R47, R47, c[0x0][0x23c], -R67.reuse ;  /* 0x00008f002f2f7a23 */ /* 0x100fe40000010843 */
[--C-:B------:R-:W-:Y:S02]  /*7940*/  FFMA.FTZ R50, R50, c[0x0][0x23c], -R67.reuse ;  /* 0x00008f0032327a23 */ /* 0x100fe40000010843 */
[--C-:B------:R-:W-:Y:S01]  /*7950*/  FFMA.FTZ R49, R49, c[0x0][0x23c], -R67.reuse ;  /* 0x00008f0031317a23 */ /* 0x100fe20000010843 */
[----:B------:R-:W3:Y:S01]  /*7960*/  MUFU.EX2 R182, R182 ;  /* 0x000000b600b67308 */ /* 0x000ee20000000800 */
[--C-:B------:R-:W-:Y:S01]  /*7970*/  FFMA.FTZ R53, R53, c[0x0][0x23c], -R67.reuse ;  /* 0x00008f0035357a23 */ /* 0x100fe20000010843 */
[----:B------:R-:W-:Y:S01]  /*7980*/  HMMA.16816.F32.BF16 R24, R16, R22, R24 ;  /* 0x000000161018723c */ /* 0x000fe20000041818 */
[----:B------:R-:W3:Y:S01]  /*7990*/  LDSM.16.MT88.4 R20, [R220+0x6000] ;  /* 0x00600000dc14783b */ /* 0x000ee20000004200 */
[----:B------:R-:W-:-:S02]  /*79a0*/  FFMA.FTZ R52, R52, c[0x0][0x23c], -R67 ;  /* 0x00008f0034347a23 */ /* 0x000fc40000010843 */
[--C-:B------:R-:W-:Y:S02]  /*79b0*/  FFMA.FTZ R51, R51, c[0x0][0x23c], -R67.reuse ;  /* 0x00008f0033337a23 */ /* 0x100fe40000010843 */
[----:B------:R-:W-:Y:S01]  /*79c0*/  MUFU.EX2 R151, R151 ;  /* 0x0000009700977308 */ /* 0x000fe20000000800 */
[----:B------:R-:W-:Y:S01]  /*79d0*/  F2FP.BF16.PACK_AB R16, R105, R112 ;  /* 0x000000706910723e */ /* 0x000fe200000010ff */
[----:B------:R-:W-:Y:S01]  /*79e0*/  FFMA.FTZ R55, R55, c[0x0][0x23c], -R67 ;  /* 0x00008f0037377a23 */ /* 0x000fe20000010843 */
[----:B----4-:R-:W-:Y:S01]  /*79f0*/  F2FP.BF16.PACK_AB R17, R139, R176 ;  /* 0x000000b08b11723e */ /* 0x010fe200000010ff */
[----:B------:R-:W-:Y:S01]  /*7a00*/  FADD.FTZ R176, R176, R121 ;  /* 0x00000079b0b07221 */ /* 0x000fe20000010000 */
[----:B------:R-:W-:Y:S01]  /*7a10*/  F2FP.BF16.PACK_AB R18, R101, R110 ;  /* 0x0000006e6512723e */ /* 0x000fe200000010ff */
[----:B------:R-:W-:Y:S01]  /*7a20*/  FFMA.FTZ R45, R58, c[0x0][0x23c], -R96 ;  /* 0x00008f003a2d7a23 */ /* 0x000fe20000010860 */
[----:B--2---:R-:W-:Y:S01]  /*7a30*/  F2FP.BF16.PACK_AB R19, R178, R141 ;  /* 0x0000008db213723e */ /* 0x004fe200000010ff */
[----:B------:R-:W2:Y:S01]  /*7a40*/  MUFU.EX2 R148, R148 ;  /* 0x0000009400947308 */ /* 0x000ea20000000800 */
[----:B------:R-:W-:-:S02]  /*7a50*/  FADD.FTZ R176, R139, R176 ;  /* 0x000000b08bb07221 */ /* 0x000fc40000010000 */
[----:B------:R-:W-:Y:S02]  /*7a60*/  FFMA.FTZ R58, R57, c[0x0][0x23c], -R96 ;  /* 0x00008f00393a7a23 */ /* 0x000fe40000010860 */
[----:B------:R-:W-:Y:S01]  /*7a70*/  FADD.FTZ R141, R141, R176 ;  /* 0x000000b08d8d7221 */ /* 0x000fe20000010000 */
[----:B-----5:R-:W-:Y:S01]  /*7a80*/  HMMA.16816.F32.BF16 R12, R16, R32, R12 ;  /* 0x00000020100c723c */ /* 0x020fe2000004180c */
[----:B------:R-:W-:Y:S01]  /*7a90*/  FFMA.FTZ R193, R61, c[0x0][0x23c], -R67 ;  /* 0x00008f003dc17a23 */ /* 0x000fe20000010843 */
[----:B------:R-:W-:Y:S01]  /*7aa0*/  MUFU.EX2 R155, R155 ;  /* 0x0000009b009b7308 */ /* 0x000fe20000000800 */
[----:B------:R-:W-:-:S05]  /*7ab0*/  FADD.FTZ R141, R178, R141 ;  /* 0x0000008db28d7221 */ /* 0x000fca0000010000 */
        /* <DEDUP_REMOVED lines=13> */
[----:B---3--:R-:W-:-:S03]  /*7b90*/  F2FP.BF16.PACK_AB R19, R182, R147 ;  /* 0x00000093b613723e */ /* 0x008fc600000010ff */
[----:B------:R-:W-:Y:S02]  /*7ba0*/  FADD.FTZ R180, R145, R180 ;  /* 0x000000b491b47221 */ /* 0x000fe40000010000 */
[----:B------:R-:W3:Y:S02]  /*7bb0*/  MUFU.EX2 R159, R159 ;  /* 0x0000009f009f7308 */ /* 0x000ee40000000800 */
[----:B------:R-:W-:Y:S01]  /*7bc0*/  HMMA.16816.F32.BF16 R12, R16, R20, R12 ;  /* 0x00000014100c723c */ /* 0x000fe2000004180c */
[----:B------:R-:W-:-:S04]  /*7bd0*/  FADD.FTZ R147, R147, R180 ;  /* 0x000000b493937221 */ /* 0x000fc80000010000 */
[----:B------:R-:W-:Y:S01]  /*7be0*/  FADD.FTZ R182, R182, R147 ;  /* 0x00000093b6b67221 */ /* 0x000fe20000010000 */
        /* <DEDUP_REMOVED lines=10> */
[----:B--2---:R-:W-:Y:S01]  /*7c90*/  F2FP.BF16.PACK_AB R17, R148, R151 ;  /* 0x000000979411723e */ /* 0x004fe200000010ff */
[----:B------:R-:W-:Y:S01]  /*7ca0*/  FADD.FTZ R151, R151, R182 ;  /* 0x000000b697977221 */ /* 0x000fe20000010000 */
[----:B------:R-:W-:Y:S02]  /*7cb0*/  F2FP.BF16.PACK_AB R18, R90, R93 ;  /* 0x0000005d5a12723e */ /* 0x000fe400000010ff */
[----:B-----5:R-:W-:Y:S01]  /*7cc0*/  F2FP.BF16.PACK_AB R19, R156, R155 ;  /* 0x0000009b9c13723e */ /* 0x020fe200000010ff */
[----:B------:R-:W-:Y:S01]  /*7cd0*/  MUFU.EX2 R130, R130 ;  /* 0x0000008200827308 */ /* 0x000fe20000000800 */
[----:B------:R-:W-:-:S04]  /*7ce0*/  FADD.FTZ R148, R148, R151 ;  /* 0x0000009794947221 */ /* 0x000fc80000010000 */
[----:B------:R-:W-:Y:S01]  /*7cf0*/  FADD.FTZ R155, R155, R148 ;  /* 0x000000949b9b7221 */ /* 0x000fe20000010000 */
[----:B-1----:R-:W-:Y:S02]  /*7d00*/  HMMA.16816.F32.BF16 R12, R16, R36, R12 ;  /* 0x00000024100c723c */ /* 0x002fe4000004180c */
[----:B------:R-:W1:Y:S01]  /*7d10*/  MUFU.EX2 R149, R149 ;  /* 0x0000009500957308 */ /* 0x000e620000000800 */
[----:B------:R-:W-:-:S05]  /*7d20*/  FADD.FTZ R156, R156, R155 ;  /* 0x0000009b9c9c7221 */ /* 0x000fca0000010000 */
[C---:B------:R-:W-:Y:S01]  /*7d30*/  HMMA.16816.F32.BF16 R8, R16.reuse, R38, R8 ;  /* 0x000000261008723c */ /* 0x040fe20000041808 */
[----:B------:R-:W2:Y:S01]  /*7d40*/  LDSM.16.MT88.4 R36, [R223+0x6800] ;  /* 0x00680000df24783b */ /* 0x000ea20000004200 */
[----:B------:R-:W-:Y:S06]  /*7d50*/  MUFU.EX2 R122, R122 ;  /* 0x0000007a007a7308 */ /* 0x000fec0000000800 */
[C---:B---3--:R-:W-:Y:S02]  /*7d60*/  HMMA.16816.F32.BF16 R28, R16.reuse, R20, R28 ;  /* 0x00000014101c723c */ /* 0x048fe4000004181c */
[----:B------:R-:W3:Y:S05]  /*7d70*/  MUFU.EX2 R171, R171 ;  /* 0x000000ab00ab7308 */ /* 0x000eea0000000800 */
[----:B------:R-:W-:Y:S01]  /*7d80*/  F2FP.BF16.PACK_AB R20, R88, R91 ;  /* 0x0000005b5814723e */ /* 0x000fe200000010ff */
[----:B------:R-:W-:Y:S01]  /*7d90*/  HMMA.16816.F32.BF16 R24, R16, R22, R24 ;  /* 0x000000161018723c */ /* 0x000fe20000041818 */
[----:B------:R-:W-:Y:S01]  /*7da0*/  F2FP.BF16.PACK_AB R21, R138, R157 ;  /* 0x0000009d8a15723e */ /* 0x000fe200000010ff */
[----:B------:R-:W5:Y:S01]  /*7db0*/  LDSM.16.MT88.4 R16, [R220+0x6c00] ;  /* 0x006c0000dc10783b */ /* 0x000f620000004200 */
[----:B------:R-:W-:Y:S01]  /*7dc0*/  MUFU.EX2 R77, R77 ;  /* 0x0000004d004d7308 */ /* 0x000fe20000000800 */
[----:B------:R-:W-:-:S03]  /*7dd0*/  FADD.FTZ R157, R157, R156 ;  /* 0x0000009c9d9d7221 */ /* 0x000fc60000010000 */
[----:B------:R-:W-:Y:S01]  /*7de0*/  F2FP.BF16.PACK_AB R22, R86, R89 ;  /* 0x000000595616723e */ /* 0x000fe200000010ff */
[----:B------:R-:W-:Y:S01]  /*7df0*/  FADD.FTZ R157, R138, R157 ;  /* 0x0000009d8a9d7221 */ /* 0x000fe20000010000 */
[----:B------:R-:W-:Y:S02]  /*7e00*/  F2FP.BF16.PACK_AB R23, R159, R142 ;  /* 0x0000008e9f17723e */ /* 0x000fe400000010ff */
[----:B------:R-:W-:Y:S01]  /*7e10*/  MUFU.EX2 R74, R74 ;  /* 0x0000004a004a7308 */ /* 0x000fe20000000800 */
[----:B------:R-:W-:-:S04]  /*7e20*/  FADD.FTZ R142, R142, R157 ;  /* 0x0000009d8e8e7221 */ /* 0x000fc80000010000 */
[C---:B----4-:R-:W-:Y:S01]  /*7e30*/  HMMA.16816.F32.BF16 R12, R20.reuse, R32, R12 ;  /* 0x00000020140c723c */ /* 0x050fe2000004180c */
[----:B------:R-:W-:Y:S02]  /*7e40*/  FADD.FTZ R142, R159, R142 ;  /* 0x0000008e9f8e7221 */ /* 0x000fe40000010000 */
[----:B------:R-:W-:Y:S05]  /*7e50*/  MUFU.EX2 R173, R173 ;  /* 0x000000ad00ad7308 */ /* 0x000fea0000000800 */
[C---:B------:R-:W-:Y:S01]  /*7e60*/  HMMA.16816.F32.BF16 R8, R20.reuse, R34, R8 ;  /* 0x000000221408723c */ /* 0x040fe20000041808 */
[----:B------:R-:W4:Y:S02]  /*7e70*/  LDSM.16.MT88.4 R32, [R223+0x6c00] ;  /* 0x006c0000df20783b */ /* 0x000f240000004200 */
[----:B------:R-:W1:Y:S05]  /*7e80*/  MUFU.EX2 R0, R0 ;  /* 0x0000000000007308 */ /* 0x000e6a0000000800 */
[C---:B--2---:R-:W-:Y:S03]  /*7e90*/  HMMA.16816.F32.BF16 R28, R20.reuse, R36, R28 ;  /* 0x00000024141c723c */ /* 0x044fe6000004181c */
[----:B------:R-:W-:Y:S04]  /*7ea0*/  MUFU.EX2 R4, R4 ;  /* 0x0000000400047308 */ /* 0x000fe80000000800 */
[----:B------:R-:W-:Y:S01]  /*7eb0*/  F2FP.BF16.PACK_AB R36, R84, R87 ;  /* 0x000000575424723e */ /* 0x000fe200000010ff */
[----:B------:R-:W-:Y:S01]  /*7ec0*/  HMMA.16816.F32.BF16 R24, R20, R38, R24 ;  /* 0x000000261418723c */ /* 0x000fe20000041818 */
[----:B------:R-:W2:Y:S01]  /*7ed0*/  LDSM.16.MT88.4 R20, [R220+0x7000] ;  /* 0x00700000dc14783b */ /* 0x000ea20000004200 */
[----:B------:R-:W-:Y:S01]  /*7ee0*/  F2FP.BF16.PACK_AB R37, R126, R163 ;  /* 0x000000a37e25723e */ /* 0x000fe200000010ff */
[----:B------:R-:W1:Y:S01]  /*7ef0*/  MUFU.EX2 R175, R175 ;  /* 0x000000af00af7308 */ /* 0x000e620000000800 */
[----:B------:R-:W-:-:S03]  /*7f00*/  FADD.FTZ R163, R163, R142 ;  /* 0x0000008ea3a37221 */ /* 0x000fc60000010000 */
[----:B------:R-:W-:Y:S01]  /*7f10*/  F2FP.BF16.PACK_AB R38, R82, R85 ;  /* 0x000000555226723e */ /* 0x000fe200000010ff */
[----:B------:R-:W-:Y:S01]  /*7f20*/  FADD.FTZ R163, R126, R163 ;  /* 0x000000a37ea37221 */ /* 0x000fe20000010000 */
[----:B------:R-:W-:Y:S02]  /*7f30*/  F2FP.BF16.PACK_AB R39, R169, R132 ;  /* 0x00000084a927723e */ /* 0x000fe400000010ff */
[----:B------:R-:W-:Y:S01]  /*7f40*/  MUFU.EX2 R75, R75 ;  /* 0x0000004b004b7308 */ /* 0x000fe20000000800 */
[----:B------:R-:W-:-:S04]  /*7f50*/  FADD.FTZ R132, R132, R163 ;  /* 0x000000a384847221 */ /* 0x000fc80000010000 */
[C---:B-----5:R-:W-:Y:S01]  /*7f60*/  HMMA.16816.F32.BF16 R12, R36.reuse, R16, R12 ;  /* 0x00000010240c723c */ /* 0x060fe2000004180c */
[----:B------:R-:W-:Y:S02]  /*7f70*/  FADD.FTZ R169, R169, R132 ;  /* 0x00000084a9a97221 */ /* 0x000fe40000010000 */
[----:B------:R-:W5:Y:S05]  /*7f80*/  MUFU.EX2 R72, R72 ;  /* 0x0000004800487308 */ /* 0x000f6a0000000800 */
[C---:B------:R-:W-:Y:S01]  /*7f90*/  HMMA.16816.F32.BF16 R8, R36.reuse, R18, R8 ;  /* 0x000000122408723c */ /* 0x040fe20000041808 */
[----:B------:R-:W5:Y:S02]  /*7fa0*/  LDSM.16.MT88.4 R16, [R223+0x7000] ;  /* 0x00700000df10783b */ /* 0x000f640000004200 */
[----:B------:R-:W-:Y:S05]  /*7fb0*/  MUFU.EX2 R73, R73 ;  /* 0x0000004900497308 */ /* 0x000fea0000000800 */
[C---:B----4-:R-:W-:Y:S03]  /*7fc0*/  HMMA.16816.F32.BF16 R28, R36.reuse, R32, R28 ;  /* 0x00000020241c723c */ /* 0x050fe6000004181c */
[----:B------:R-:W-:Y:S05]  /*7fd0*/  MUFU.EX2 R70, R70 ;  /* 0x0000004600467308 */ /* 0x000fea0000000800 */
[----:B------:R-:W-:Y:S01]  /*7fe0*/  HMMA.16816.F32.BF16 R32, R36, R34, R24 ;  /* 0x000000222420723c */ /* 0x000fe20000041818 */
[----:B------:R-:W4:Y:S02]  /*7ff0*/  LDSM.16.MT88.4 R24, [R220+0x7400] ;  /* 0x00740000dc18783b */ /* 0x000f240000004200 */
[----:B------:R-:W-:Y:S04]  /*8000*/  MUFU.EX2 R129, R129 ;  /* 0x0000008100817308 */ /* 0x000fe80000000800 */
[----:B------:R-:W-:-:S02]  /*8010*/  F2FP.BF16.PACK_AB R36, R80, R83 ;  /* 0x000000535024723e */ /* 0x000fc400000010ff */
[----:B-1----:R-:W-:Y:S01]  /*8020*/  F2FP.BF16.PACK_AB R37, R149, R130 ;  /* 0x000000829525723e */ /* 0x002fe200000010ff */
[----:B------:R-:W-:Y:S01]  /*8030*/  FADD.FTZ R130, R130, R169 ;  /* 0x000000a982827221 */ /* 0x000fe20000010000 */
[----:B------:R-:W-:Y:S01]  /*8040*/  F2FP.BF16.PACK_AB R38, R78, R81 ;  /* 0x000000514e26723e */ /* 0x000fe200000010ff */
[----:B------:R-:W1:Y:S01]  /*8050*/  MUFU.EX2 R60, R60 ;  /* 0x0000003c003c7308 */ /* 0x000e620000000800 */
[----:B---3--:R-:W-:Y:S01]  /*8060*/  F2FP.BF16.PACK_AB R39, R171, R122 ;  /* 0x0000007aab27723e */ /* 0x008fe200000010ff */
[----:B------:R-:W-:-:S04]  /*8070*/  FADD.FTZ R149, R149, R130 ;  /* 0x0000008295957221 */ /* 0x000fc80000010000 */
[----:B------:R-:W-:Y:S02]  /*8080*/  FADD.FTZ R122, R122, R149 ;  /* 0x000000957a7a7221 */ /* 0x000fe40000010000 */
[----:B--2---:R-:W-:Y:S01]  /*8090*/  HMMA.16816.F32.BF16 R12, R36, R20, R12 ;  /* 0x00000014240c723c */ /* 0x004fe2000004180c */
[----:B------:R-:W-:Y:S01]  /*80a0*/  MUFU.EX2 R56, R56 ;  /* 0x0000003800387308 */ /* 0x000fe20000000800 */
[----:B------:R-:W-:-:S06]  /*80b0*/  FADD.FTZ R122, R171, R122 ;  /* 0x0000007aab7a7221 */ /* 0x000fcc0000010000 */
[C---:B------:R-:W-:Y:S01]  /*80c0*/  HMMA.16816.F32.BF16 R8, R36.reuse, R22, R8 ;  /* 0x000000162408723c */ /* 0x040fe20000041808 */
[----:B------:R-:W2:Y:S01]  /*80d0*/  LDSM.16.MT88.4 R20, [R223+0x7400] ;  /* 0x00740000df14783b */ /* 0x000ea20000004200 */
[----:B------:R-:W-:Y:S06]  /*80e0*/  MUFU.EX2 R71, R71 ;  /* 0x0000004700477308 */ /* 0x000fec0000000800 */
[C---:B-----5:R-:W-:Y:S02]  /*80f0*/  HMMA.16816.F32.BF16 R28, R36.reuse, R16, R28 ;  /* 0x00000010241c723c */ /* 0x060fe4000004181c */
[----:B------:R-:W-:Y:S05]  /*8100*/  MUFU.EX2 R68, R68 ;  /* 0x0000004400447308 */ /* 0x000fea0000000800 */
[----:B------:R-:W-:Y:S01]  /*8110*/  F2FP.BF16.PACK_AB R16, R76, R79 ;  /* 0x0000004f4c10723e */ /* 0x000fe200000010ff */
[----:B------:R-:W-:Y:S01]  /*8120*/  HMMA.16816.F32.BF16 R32, R36, R18, R32 ;  /* 0x000000122420723c */ /* 0x000fe20000041820 */
[----:B------:R-:W3:Y:S01]  /*8130*/  LDSM.16.MT88.4 R36, [R220+0x7800] ;  /* 0x00780000dc24783b */ /* 0x000ee20000004200 */
[----:B------:R-:W-:Y:S01]  /*8140*/  F2FP.BF16.PACK_AB R17, R0, R173 ;  /* 0x000000ad0011723e */ /* 0x000fe200000010ff */
[----:B------:R-:W-:Y:S01]  /*8150*/  MUFU.EX2 R69, R69 ;  /* 0x0000004500457308 */ /* 0x000fe20000000800 */
[----:B------:R-:W-:-:S03]  /*8160*/  FADD.FTZ R173, R173, R122 ;  /* 0x0000007aadad7221 */ /* 0x000fc60000010000 */
[----:B------:R-:W-:Y:S01]  /*8170*/  F2FP.BF16.PACK_AB R18, R74, R77 ;  /* 0x0000004d4a12723e */ /* 0x000fe200000010ff */
[----:B------:R-:W-:Y:S01]  /*8180*/  FADD.FTZ R173, R0, R173 ;  /* 0x000000ad00ad7221 */ /* 0x000fe20000010000 */
[----:B------:R-:W-:Y:S02]  /*8190*/  F2FP.BF16.PACK_AB R19, R175, R4 ;  /* 0x00000004af13723e */ /* 0x000fe400000010ff */
[----:B------:R-:W-:Y:S01]  /*81a0*/  MUFU.EX2 R66, R66 ;  /* 0x0000004200427308 */ /* 0x000fe20000000800 */
[----:B------:R-:W-:-:S04]  /*81b0*/  FADD.FTZ R4, R4, R173 ;  /* 0x000000ad04047221 */ /* 0x000fc80000010000 */
[C---:B----4-:R-:W-:Y:S03]  /*81c0*/  HMMA.16816.F32.BF16 R12, R16.reuse, R24, R12 ;  /* 0x00000018100c723c */ /* 0x050fe6000004180c */
[----:B------:R-:W-:Y:S04]  /*81d0*/  MUFU.EX2 R100, R100 ;  /* 0x0000006400647308 */ /* 0x000fe80000000800 */
[----:B------:R-:W-:Y:S01]  /*81e0*/  FADD.FTZ R25, R184, R131 ;  /* 0x00000083b8197221 */ /* 0x000fe20000010000 */
[C---:B------:R-:W-:Y:S03]  /*81f0*/  HMMA.16816.F32.BF16 R8, R16.reuse, R26, R8 ;  /* 0x0000001a1008723c */ /* 0x040fe60000041808 */
[----:B------:R-:W-:Y:S01]  /*8200*/  FADD.FTZ R172, R172, R25 ;  /* 0x00000019acac7221 */ /* 0x000fe20000010000 */
[----:B------:R-:W4:Y:S01]  /*8210*/  MUFU.EX2 R131, R114 ;  /* 0x0000007200837308 */ /* 0x000f220000000800 */
[----:B------:R-:W5:Y:S02]  /*8220*/  LDSM.16.MT88.4 R24, [R223+0x7800] ;  /* 0x00780000df18783b */ /* 0x000f640000004200 */
[----:B------:R-:W-:Y:S01]  /*8230*/  FADD.FTZ R127, R127, R172 ;  /* 0x000000ac7f7f7221 */ /* 0x000fe20000010000 */
[C---:B--2---:R-:W-:Y:S03]  /*8240*/  HMMA.16816.F32.BF16 R28, R16.reuse, R20, R28 ;  /* 0x00000014101c723c */ /* 0x044fe6000004181c */
[----:B------:R-:W-:Y:S01]  /*8250*/  FADD.FTZ R168, R168, R127 ;  /* 0x0000007fa8a87221 */ /* 0x000fe20000010000 */
[----:B------:R-:W-:Y:S03]  /*8260*/  MUFU.EX2 R44, R44 ;  /* 0x0000002c002c7308 */ /* 0x000fe60000000800 */
[----:B------:R-:W-:Y:S01]  /*8270*/  FADD.FTZ R125, R123, R168 ;  /* 0x000000a87b7d7221 */ /* 0x000fe20000010000 */
[----:B------:R-:W-:Y:S01]  /*8280*/  HMMA.16816.F32.BF16 R32, R16, R22, R32 ;  /* 0x000000161020723c */ /* 0x000fe20000041820 */
[----:B------:R-:W2:Y:S01]  /*8290*/  LDSM.16.MT88.4 R16, [R220+0x7c00] ;  /* 0x007c0000dc10783b */ /* 0x000ea20000004200 */
[----:B------:R-:W-:Y:S01]  /*82a0*/  F2FP.BF16.PACK_AB R20, R72, R75 ;  /* 0x0000004b4814723e */ /* 0x000fe200000010ff */
[----:B------:R-:W-:Y:S01]  /*82b0*/  FADD.FTZ R146, R146, R125 ;  /* 0x0000007d92927221 */ /* 0x000fe20000010000 */
[----:B-1----:R-:W-:Y:S01]  /*82c0*/  F2FP.BF16.PACK_AB R21, R60, R129 ;  /* 0x000000813c15723e */ /* 0x002fe200000010ff */
[----:B------:R-:W1:Y:S02]  /*82d0*/  MUFU.EX2 R123, R108 ;  /* 0x0000006c007b7308 */ /* 0x000e640000000800 */
[----:B------:R-:W-:Y:S01]  /*82e0*/  F2FP.BF16.PACK_AB R22, R70, R73 ;  /* 0x000000494616723e */ /* 0x000fe200000010ff */
[----:B------:R-:W-:Y:S01]  /*82f0*/  FADD.FTZ R111, R111, R146 ;  /* 0x000000926f6f7221 */ /* 0x000fe20000010000 */
[----:B----4-:R-:W-:-:S03]  /*8300*/  F2FP.BF16.PACK_AB R23, R131, R56 ;  /* 0x000000388317723e */ /* 0x010fc600000010ff */
[----:B------:R-:W-:Y:S01]  /*8310*/  FADD.FTZ R144, R144, R111 ;  /* 0x0000006f90907221 */ /* 0x000fe20000010000 */
[----:B------:R-:W-:Y:S03]  /*8320*/  MUFU.EX2 R5, R5 ;  /* 0x0000000500057308 */ /* 0x000fe60000000800 */
[C---:B---3--:R-:W-:Y:S05]  /*8330*/  HMMA.16816.F32.BF16 R12, R20.reuse, R36, R12 ;  /* 0x00000024140c723c */ /* 0x048fea000004180c */
[----:B------:R-:W-:Y:S02]  /*8340*/  MUFU.EX2 R118, R118 ;  /* 0x0000007600767308 */ /* 0x000fe40000000800 */
[----:B------:R-:W-:Y:S01]  /*8350*/  FADD.FTZ R37, R109, R144 ;  /* 0x000000906d257221 */ /* 0x000fe20000010000 */
[----:B------:R-:W-:Y:S03]  /*8360*/  HMMA.16816.F32.BF16 R8, R20, R38, R8 ;  /* 0x000000261408723c */ /* 0x000fe60000041808 */
[----:B------:R-:W-:-:S02]  /*8370*/  FADD.FTZ R116, R116, R37 ;  /* 0x0000002574747221 */ /* 0x000fc40000010000 */
[----:B------:R-:W3:Y:S01]  /*8380*/  MUFU.EX2 R109, R102 ;  /* 0x00000066006d7308 */ /* 0x000ee20000000800 */
[----:B------:R-:W4:Y:S01]  /*8390*/  LDSM.16.MT88.4 R36, [R223+0x7c00] ;  /* 0x007c0000df24783b */ /* 0x000f220000004200 */
[----:B------:R-:W-:Y:S01]  /*83a0*/  FADD.FTZ R107, R107, R116 ;  /* 0x000000746b6b7221 */ /* 0x000fe20000010000 */
[C---:B-----5:R-:W-:Y:S03]  /*83b0*/  HMMA.16816.F32.BF16 R28, R20.reuse, R24, R28 ;  /* 0x00000018141c723c */ /* 0x060fe6000004181c */
[----:B------:R-:W-:Y:S02]  /*83c0*/  FADD.FTZ R112, R112, R107 ;  /* 0x0000006b70707221 */ /* 0x000fe40000010000 */
[----:B------:R-:W-:Y:S02]  /*83d0*/  MUFU.EX2 R137, R137 ;  /* 0x0000008900897308 */ /* 0x000fe40000000800 */
[----:B------:R-:W-:Y:S01]  /*83e0*/  FADD.FTZ R105, R105, R112 ;  /* 0x0000007069697221 */ /* 0x000fe20000010000 */
[----:B------:R-:W-:Y:S01]  /*83f0*/  HMMA.16816.F32.BF16 R32, R20, R26, R32 ;  /* 0x0000001a1420723c */ /* 0x000fe20000041820 */
[----:B------:R-:W5:Y:S02]  /*8400*/  LDSM.16.MT88.4 R24, [R220+0x8000] ;  /* 0x00800000dc18783b */ /* 0x000f640000004200 */
[----:B------:R-:W-:-:S02]  /*8410*/  FADD.FTZ R110, R110, R105 ;  /* 0x000000696e6e7221 */ /* 0x000fc40000010000 */
[----:B------:R-:W-:Y:S02]  /*8420*/  MUFU.EX2 R202, R202 ;  /* 0x000000ca00ca7308 */ /* 0x000fe40000000800 */
[----:B------:R-:W-:Y:S01]  /*8430*/  F2FP.BF16.PACK_AB R20, R68, R71 ;  /* 0x000000474414723e */ /* 0x000fe200000010ff */
[----:B------:R-:W-:Y:S01]  /*8440*/  FADD.FTZ R101, R101, R110 ;  /* 0x0000006e65657221 */ /* 0x000fe20000010000 */
[----:B-1----:R-:W-:Y:S02]  /*8450*/  F2FP.BF16.PACK_AB R21, R100, R123 ;  /* 0x0000007b6415723e */ /* 0x002fe400000010ff */
[----:B------:R-:W-:Y:S02]  /*8460*/  F2FP.BF16.PACK_AB R22, R66, R69 ;  /* 0x000000454216723e */ /* 0x000fe400000010ff */
[----:B---3--:R-:W-:Y:S01]  /*8470*/  F2FP.BF16.PACK_AB R23, R109, R44 ;  /* 0x0000002c6d17723e */ /* 0x008fe200000010ff */
[----:B------:R-:W-:Y:S06]  /*8480*/  MUFU.EX2 R103, R103 ;  /* 0x0000006700677308 */ /* 0x000fec0000000800 */
[C---:B--2---:R-:W-:Y:S02]  /*8490*/  HMMA.16816.F32.BF16 R12, R20.reuse, R16, R12 ;  /* 0x00000010140c723c */ /* 0x044fe4000004180c */
[----:B------:R-:W1:Y:S05]  /*84a0*/  MUFU.EX2 R40, R40 ;  /* 0x0000002800287308 */ /* 0x000e6a0000000800 */
[----:B------:R-:W-:Y:S01]  /*84b0*/  FADD.FTZ R16, R104, R101 ;  /* 0x0000006568107221 */ /* 0x000fe20000010000 */
[----:B------:R-:W-:Y:S02]  /*84c0*/  HMMA.16816.F32.BF16 R8, R20, R18, R8 ;  /* 0x000000121408723c */ /* 0x000fe40000041808 */
[----:B------:R-:W-:Y:S01]  /*84d0*/  MUFU.EX2 R42, R42 ;  /* 0x0000002a002a7308 */ /* 0x000fe20000000800 */
[----:B------:R-:W-:-:S04]  /*84e0*/  FADD.FTZ R16, R99, R16 ;  /* 0x0000001063107221 */ /* 0x000fc80000010000 */
[----:B------:R-:W-:Y:S01]  /*84f0*/  FADD.FTZ R97, R97, R16 ;  /* 0x0000001061617221 */ /* 0x000fe20000010000 */
[----:B----4-:R-:W-:Y:S01]  /*8500*/  HMMA.16816.F32.BF16 R28, R20, R36, R28 ;  /* 0x00000024141c723c */ /* 0x010fe2000004181c */
[----:B------:R-:W2:Y:S01]  /*8510*/  LDSM.16.MT88.4 R16, [R223+0x8000] ;  /* 0x00800000df10783b */ /* 0x000ea20000004200 */
[----:B------:R-:W3:Y:S01]  /*8520*/  MUFU.EX2 R43, R43 ;  /* 0x0000002b002b7308 */ /* 0x000ee20000000800 */
[----:B------:R-:W-:-:S04]  /*8530*/  FADD.FTZ R94, R94, R97 ;  /* 0x000000615e5e7221 */ /* 0x000fc80000010000 */
[----:B------:R-:W-:Y:S01]  /*8540*/  FADD.FTZ R95, R95, R94 ;  /* 0x0000005e5f5f7221 */ /* 0x000fe20000010000 */
[----:B------:R-:W-:Y:S01]  /*8550*/  HMMA.16816.F32.BF16 R32, R20, R38, R32 ;  /* 0x000000261420723c */ /* 0x000fe20000041820 */
[----:B------:R-:W-:Y:S01]  /*8560*/  LDSM.16.MT88.4 R36, [R220+0x8400] ;  /* 0x00840000dc24783b */ /* 0x000fe20000004200 */
[----:B------:R-:W-:Y:S01]  /*8570*/  MUFU.EX2 R150, R150 ;  /* 0x0000009600967308 */ /* 0x000fe20000000800 */
[----:B------:R-:W-:-:S04]  /*8580*/  FADD.FTZ R92, R92, R95 ;  /* 0x0000005f5c5c7221 */ /* 0x000fc80000010000 */
[----:B------:R-:W-:Y:S01]  /*8590*/  FADD.FTZ R93, R93, R92 ;  /* 0x0000005c5d5d7221 */ /* 0x000fe20000010000 */
[----:B------:R-:W-:Y:S02]  /*85a0*/  F2FP.BF16.PACK_AB R20, R118, R5 ;  /* 0x000000057614723e */ /* 0x000fe400000010ff */
[----:B-1----:R-:W-:Y:S01]  /*85b0*/  F2FP.BF16.PACK_AB R21, R40, R103 ;  /* 0x000000672815723e */ /* 0x002fe200000010ff */
[----:B------:R-:W-:Y:S01]  /*85c0*/  FADD.FTZ R90, R90, R93 ;  /* 0x0000005d5a5a7221 */ /* 0x000fe20000010000 */
[----:B------:R-:W-:Y:S01]  /*85d0*/  F2FP.BF16.PACK_AB R22, R202, R137 ;  /* 0x00000089ca16723e */ /* 0x000fe200000010ff */
[----:B------:R-:W1:Y:S01]  /*85e0*/  MUFU.EX2 R161, R161 ;  /* 0x000000a100a17308 */ /* 0x000e620000000800 */
[----:B---3--:R-:W-:Y:S01]  /*85f0*/  F2FP.BF16.PACK_AB R23, R43, R42 ;  /* 0x0000002a2b17723e */ /* 0x008fe200000010ff */
[----:B------:R-:W-:-:S04]  /*8600*/  FADD.FTZ R91, R91, R90 ;  /* 0x0000005a5b5b7221 */ /* 0x000fc80000010000 */
[----:B------:R-:W-:Y:S02]  /*8610*/  FADD.FTZ R88, R88, R91 ;  /* 0x0000005b58587221 */ /* 0x000fe40000010000 */
[----:B-----5:R-:W-:Y:S01]  /*8620*/  HMMA.16816.F32.BF16 R12, R20, R24, R12 ;  /* 0x00000018140c723c */ /* 0x020fe2000004180c */
[----:B------:R-:W-:Y:S01]  /*8630*/  MUFU.EX2 R128, R128 ;  /* 0x0000008000807308 */ /* 0x000fe20000000800 */
[----:B------:R-:W-:-:S04]  /*8640*/  FADD.FTZ R89, R89, R88 ;  /* 0x0000005859597221 */ /* 0x000fc80000010000 */
[----:B------:R-:W-:Y:S02]  /*8650*/  FADD.FTZ R86, R86, R89 ;  /* 0x0000005956567221 */ /* 0x000fe40000010000 */
[C---:B------:R-:W-:Y:S01]  /*8660*/  HMMA.16816.F32.BF16 R8, R20.reuse, R26, R8 ;  /* 0x0000001a1408723c */ /* 0x040fe20000041808 */
[----:B------:R-:W3:Y:S01]  /*8670*/  LDSM.16.MT88.4 R24, [R223+0x8400] ;  /* 0x00840000df18783b */ /* 0x000ee20000004200 */
[----:B------:R-:W-:Y:S01]  /*8680*/  FADD.FTZ R87, R87, R86 ;  /* 0x0000005657577221 */ /* 0x000fe20000010000 */
[----:B------:R-:W4:Y:S03]  /*8690*/  MUFU.EX2 R143, R143 ;  /* 0x0000008f008f7308 */ /* 0x000f260000000800 */
[----:B------:R-:W-:Y:S02]  /*86a0*/  FADD.FTZ R84, R84, R87 ;  /* 0x0000005754547221 */ /* 0x000fe40000010000 */
[C---:B--2---:R-:W-:Y:S02]  /*86b0*/  HMMA.16816.F32.BF16 R28, R20.reuse, R16, R28 ;  /* 0x00000010141c723c */ /* 0x044fe4000004181c */
[----:B------:R-:W-:Y:S01]  /*86c0*/  FADD.FTZ R85, R85, R84 ;  /* 0x0000005455557221 */ /* 0x000fe20000010000 */
[----:B------:R-:W-:Y:S03]  /*86d0*/  MUFU.EX2 R48, R48 ;  /* 0x0000003000307308 */ /* 0x000fe60000000800 */
[----:B------:R-:W-:Y:S01]  /*86e0*/  FADD.FTZ R82, R82, R85 ;  /* 0x0000005552527221 */ /* 0x000fe20000010000 */
[----:B-1----:R-:W-:Y:S01]  /*86f0*/  F2FP.BF16.PACK_AB R16, R161, R150 ;  /* 0x00000096a110723e */ /* 0x002fe200000010ff */
[----:B------:R-:W-:Y:S01]  /*8700*/  HMMA.16816.F32.BF16 R32, R20, R18, R32 ;  /* 0x000000121420723c */ /* 0x000fe20000041820 */
[----:B------:R-:W1:Y:S01]  /*8710*/  LDSM.16.MT88.4 R20, [R220+0x8800] ;  /* 0x00880000dc14783b */ /* 0x000e620000004200 */
[----:B------:R-:W-:Y:S01]  /*8720*/  FADD.FTZ R83, R83, R82 ;  /* 0x0000005253537221 */ /* 0x000fe20000010000 */
[----:B------:R-:W2:Y:S03]  /*8730*/  MUFU.EX2 R47, R47 ;  /* 0x0000002f002f7308 */ /* 0x000ea60000000800 */
[----:B------:R-:W-:Y:S01]  /*8740*/  FADD.FTZ R80, R80, R83 ;  /* 0x0000005350507221 */ /* 0x000fe20000010000 */
[----:B----4-:R-:W-:-:S03]  /*8750*/  F2FP.BF16.PACK_AB R18, R143, R128 ;  /* 0x000000808f12723e */ /* 0x010fc600000010ff */
[----:B------:R-:W-:Y:S01]  /*8760*/  FADD.FTZ R81, R81, R80 ;  /* 0x0000005051517221 */ /* 0x000fe20000010000 */
[----:B------:R-:W-:Y:S03]  /*8770*/  MUFU.EX2 R50, R50 ;  /* 0x0000003200327308 */ /* 0x000fe60000000800 */
[----:B------:R-:W-:-:S04]  /*8780*/  FADD.FTZ R78, R78, R81 ;  /* 0x000000514e4e7221 */ /* 0x000fc80000010000 */
[----:B------:R-:W-:Y:S01]  /*8790*/  FADD.FTZ R79, R79, R78 ;  /* 0x0000004e4f4f7221 */ /* 0x000fe20000010000 */
[----:B------:R-:W4:Y:S01]  /*87a0*/  MUFU.EX2 R49, R49 ;  /* 0x0000003100317308 */ /* 0x000f220000000800 */
[----:B--2---:R-:W-:Y:S02]  /*87b0*/  F2FP.BF16.PACK_AB R17, R47, R48 ;  /* 0x000000302f11723e */ /* 0x004fe400000010ff */
[----:B------:R-:W-:-:S04]  /*87c0*/  FADD.FTZ R76, R76, R79 ;  /* 0x0000004f4c4c7221 */ /* 0x000fc80000010000 */
[----:B------:R-:W-:Y:S01]  /*87d0*/  FADD.FTZ R77, R77, R76 ;  /* 0x0000004c4d4d7221 */ /* 0x000fe20000010000 */
[----:B------:R-:W-:Y:S03]  /*87e0*/  MUFU.EX2 R98, R98 ;  /* 0x0000006200627308 */ /* 0x000fe60000000800 */
[----:B------:R-:W-:-:S04]  /*87f0*/  FADD.FTZ R74, R74, R77 ;  /* 0x0000004d4a4a7221 */ /* 0x000fc80000010000 */
[----:B------:R-:W-:Y:S01]  /*8800*/  FADD.FTZ R75, R75, R74 ;  /* 0x0000004a4b4b7221 */ /* 0x000fe20000010000 */
[----:B----4-:R-:W-:Y:S01]  /*8810*/  F2FP.BF16.PACK_AB R19, R49, R50 ;  /* 0x000000323113723e */ /* 0x010fe200000010ff */
[----:B------:R-:W2:Y:S02]  /*8820*/  MUFU.EX2 R119, R119 ;  /* 0x0000007700777308 */ /* 0x000ea40000000800 */
[----:B------:R-:W-:-:S04]  /*8830*/  FADD.FTZ R72, R72, R75 ;  /* 0x0000004b48487221 */ /* 0x000fc80000010000 */
[C---:B---3--:R-:W-:Y:S01]  /*8840*/  HMMA.16816.F32.BF16 R28, R16.reuse, R24, R28 ;  /* 0x00000018101c723c */ /* 0x048fe2000004181c */
[----:B------:R-:W-:Y:S01]  /*8850*/  FADD.FTZ R73, R73, R72 ;  /* 0x0000004849497221 */ /* 0x000fe20000010000 */
[----:B------:R-:W-:Y:S03]  /*8860*/  MUFU.EX2 R41, R41 ;  /* 0x0000002900297308 */ /* 0x000fe60000000800 */
[----:B------:R-:W-:Y:S02]  /*8870*/  FADD.FTZ R70, R70, R73 ;  /* 0x0000004946467221 */ /* 0x000fe40000010000 */
[----:B------:R-:W-:Y:S01]  /*8880*/  FADD.FTZ R24, R175, R4 ;  /* 0x00000004af187221 */ /* 0x000fe20000010000 */
[----:B------:R-:W-:Y:S01]  /*8890*/  HMMA.16816.F32.BF16 R32, R16, R26, R32 ;  /* 0x0000001a1020723c */ /* 0x000fe20000041820 */
[----:B------:R-:W-:Y:S01]  /*88a0*/  FADD.FTZ R71, R71, R70 ;  /* 0x0000004647477221 */ /* 0x000fe20000010000 */
        /* <DEDUP_REMOVED lines=15> */
[----:B------:R-:W-:Y:S01]  /*89a0*/  FADD.FTZ R123, R100, R123 ;  /* 0x0000007b647b7221 */ /* 0x000fe20000010000 */
[----:B--2---:R-:W-:Y:S01]  /*89b0*/  F2FP.BF16.PACK_AB R16, R119, R98 ;  /* 0x000000627710723e */ /* 0x004fe200000010ff */
[----:B------:R-:W-:Y:S01]  /*89c0*/  FFMA.FTZ R24, R54, c[0x0][0x23c], -R67 ;  /* 0x00008f0036187a23 */ /* 0x000fe20000010843 */
[----:B------:R-:W-:Y:S01]  /*89d0*/  MUFU.EX2 R51, R51 ;  /* 0x0000003300337308 */ /* 0x000fe20000000800 */
[----:B------:R-:W-:Y:S01]  /*89e0*/  FADD.FTZ R44, R44, R123 ;  /* 0x0000007b2c2c7221 */ /* 0x000fe20000010000 */
[----:B---3--:R-:W-:Y:S01]  /*89f0*/  F2FP.BF16.PACK_AB R18, R94, R41 ;  /* 0x000000295e12723e */ /* 0x008fe200000010ff */
[----:B------:R-:W-:Y:S02]  /*8a00*/  FFMA.FTZ R25, R63, c[0x0][0x23c], -R67 ;  /* 0x00008f003f197a23 */ /* 0x000fe40000010843 */
[----:B------:R-:W-:-:S02]  /*8a10*/  FADD.FTZ R44, R109, R44 ;  /* 0x0000002c6d2c7221 */ /* 0x000fc40000010000 */
[----:B------:R-:W-:Y:S01]  /*8a20*/  FFMA.FTZ R26, R62, c[0x0][0x23c], -R67 ;  /* 0x00008f003e1a7a23 */ /* 0x000fe20000010843 */
[----:B------:R-:W2:Y:S01]  /*8a30*/  MUFU.EX2 R0, R55 ;  /* 0x0000003700007308 */ /* 0x000ea20000000800 */
[----:B-----5:R-:W-:Y:S01]  /*8a40*/  F2FP.BF16.PACK_AB R17, R52, R53 ;  /* 0x000000353411723e */ /* 0x020fe200000010ff */
[----:B------:R-:W-:Y:S02]  /*8a50*/  FADD.FTZ R103, R103, R44 ;  /* 0x0000002c67677221 */ /* 0x000fe40000010000 */
[----:B------:R-:W-:Y:S02]  /*8a60*/  FADD.FTZ R118, R118, R5 ;  /* 0x0000000576767221 */ /* 0x000fe40000010000 */
[----:B------:R-:W-:Y:S02]  /*8a70*/  FADD.FTZ R103, R40, R103 ;  /* 0x0000006728677221 */ /* 0x000fe40000010000 */
[----:B------:R-:W-:Y:S01]  /*8a80*/  MUFU.EX2 R45, R45 ;  /* 0x0000002d002d7308 */ /* 0x000fe20000000800 */
[----:B------:R-:W-:-:S02]  /*8a90*/  FADD.FTZ R137, R137, R118 ;  /* 0x0000007689897221 */ /* 0x000fc40000010000 */
[----:B------:R-:W-:Y:S02]  /*8aa0*/  FADD.FTZ R42, R42, R103 ;  /* 0x000000672a2a7221 */ /* 0x000fe40000010000 */
[----:B------:R-:W-:Y:S02]  /*8ab0*/  FADD.FTZ R137, R202, R137 ;  /* 0x00000089ca897221 */ /* 0x000fe40000010000 */
[----:B------:R-:W-:Y:S01]  /*8ac0*/  FADD.FTZ R43, R43, R42 ;  /* 0x0000002a2b2b7221 */ /* 0x000fe20000010000 */
[----:B--2---:R-:W-:Y:S01]  /*8ad0*/  F2FP.BF16.PACK_AB R19, R0, R51 ;  /* 0x000000330013723e */ /* 0x004fe200000010ff */
[----:B------:R-:W2:Y:S01]  /*8ae0*/  MUFU.EX2 R58, R58 ;  /* 0x0000003a003a7308 */ /* 0x000ea20000000800 */
[----:B------:R-:W-:Y:S02]  /*8af0*/  FADD.FTZ R150, R150, R137 ;  /* 0x0000008996967221 */ /* 0x000fe40000010000 */
[----:B------:R-:W-:Y:S02]  /*8b00*/  FADD.FTZ R48, R48, R43 ;  /* 0x0000002b30307221 */ /* 0x000fe40000010000 */
[----:B------:R-:W-:Y:S01]  /*8b10*/  FADD.FTZ R161, R161, R150 ;  /* 0x00000096a1a17221 */ /* 0x000fe20000010000 */
[----:B-1----:R-:W-:Y:S01]  /*8b20*/  HMMA.16816.F32.BF16 R12, R16, R20, R12 ;  /* 0x00000014100c723c */ /* 0x002fe2000004180c */
[----:B------:R-:W-:Y:S01]  /*8b30*/  FADD.FTZ R47, R47, R48 ;  /* 0x000000302f2f7221 */ /* 0x000fe20000010000 */
[----:B------:R-:W-:Y:S01]  /*8b40*/  MUFU.EX2 R4, R65 ;  /* 0x0000004100047308 */ /* 0x000fe20000000800 */
[----:B------:R-:W-:-:S02]  /*8b50*/  FADD.FTZ R128, R128, R161 ;  /* 0x000000a180807221 */ /* 0x000fc40000010000 */
[----:B------:R-:W-:Y:S02]  /*8b60*/  FADD.FTZ R50, R50, R47 ;  /* 0x0000002f32327221 */ /* 0x000fe40000010000 */
[----:B------:R-:W-:Y:S01]  /*8b70*/  FADD.FTZ R143, R143, R128 ;  /* 0x000000808f8f7221 */ /* 0x000fe20000010000 */
[----:B------:R-:W-:Y:S01]  /*8b80*/  HMMA.16816.F32.BF16 R20, R16, R22, R8 ;  /* 0x000000161014723c */ /* 0x000fe20000041808 */
[----:B------:R-:W1:Y:S01]  /*8b90*/  LDSM.16.MT88.4 R8, [R223+0x8c00] ;  /* 0x008c0000df08783b */ /* 0x000e620000004200 */
[----:B------:R-:W3:Y:S01]  /*8ba0*/  MUFU.EX2 R191, R191 ;  /* 0x000000bf00bf7308 */ /* 0x000ee20000000800 */
[----:B--2---:R-:W-:Y:S01]  /*8bb0*/  F2FP.BF16.PACK_AB R200, R58, R45 ;  /* 0x0000002d3ac8723e */ /* 0x004fe200000010ff */
[----:B------:R-:W-:-:S04]  /*8bc0*/  FADD.FTZ R50, R49, R50 ;  /* 0x0000003231327221 */ /* 0x000fc80000010000 */
[----:B----4-:R-:W-:Y:S01]  /*8bd0*/  HMMA.16816.F32.BF16 R28, R16, R36, R28 ;  /* 0x00000024101c723c */ /* 0x010fe2000004181c */
[----:B------:R-:W-:Y:S01]  /*8be0*/  FADD.FTZ R53, R53, R50 ;  /* 0x0000003235357221 */ /* 0x000fe20000010000 */
[----:B------:R-:W-:Y:S03]  /*8bf0*/  MUFU.EX2 R24, R24 ;  /* 0x0000001800187308 */ /* 0x000fe60000000800 */
[----:B------:R-:W-:-:S03]  /*8c00*/  FADD.FTZ R52, R52, R53 ;  /* 0x0000003534347221 */ /* 0x000fc60000010000 */
[----:B------:R-:W-:Y:S01]  /*8c10*/  HMMA.16816.F32.BF16 R32, R16, R38, R32 ;  /* 0x000000261020723c */ /* 0x000fe20000041820 */
[----:B------:R-:W-:Y:S01]  /*8c20*/  FADD.FTZ R51, R51, R52 ;  /* 0x0000003433337221 */ /* 0x000fe20000010000 */
[----:B------:R-:W2:Y:S01]  /*8c30*/  MUFU.EX2 R25, R25 ;  /* 0x0000001900197308 */ /* 0x000ea20000000800 */
[----:B---3--:R-:W-:Y:S02]  /*8c40*/  F2FP.BF16.PACK_AB R202, R191, R4 ;  /* 0x00000004bfca723e */ /* 0x008fe400000010ff */
[----:B------:R-:W-:-:S05]  /*8c50*/  FADD.FTZ R51, R0, R51 ;  /* 0x0000003300337221 */ /* 0x000fca0000010000 */
[----:B------:R-:W-:Y:S08]  /*8c60*/  MUFU.EX2 R26, R26 ;  /* 0x0000001a001a7308 */ /* 0x000ff00000000800 */
[----:B------:R-:W3:Y:S01]  /*8c70*/  MUFU.EX2 R193, R193 ;  /* 0x000000c100c17308 */ /* 0x000ee20000000800 */
[----:B--2---:R-:W-:Y:S01]  /*8c80*/  F2FP.BF16.PACK_AB R201, R25, R24 ;  /* 0x0000001819c9723e */ /* 0x004fe200000010ff */
[----:B------:R-:W-:-:S04]  /*8c90*/  FADD.FTZ R24, R24, R51 ;  /* 0x0000003318187221 */ /* 0x000fc80000010000 */
[----:B------:R-:W-:Y:S01]  /*8ca0*/  FADD.FTZ R25, R25, R24 ;  /* 0x0000001819197221 */ /* 0x000fe20000010000 */
[----:B---3--:R-:W-:-:S03]  /*8cb0*/  F2FP.BF16.PACK_AB R203, R193, R26 ;  /* 0x0000001ac1cb723e */ /* 0x008fc600000010ff */
[----:B------:R-:W-:-:S04]  /*8cc0*/  FADD.FTZ R26, R26, R25 ;  /* 0x000000191a1a7221 */ /* 0x000fc80000010000 */
[----:B------:R-:W-:Y:S01]  /*8cd0*/  FADD.FTZ R193, R193, R26 ;  /* 0x0000001ac1c17221 */ /* 0x000fe20000010000 */
[C---:B------:R-:W-:Y:S07]  /*8ce0*/  HMMA.16816.F32.BF16 R212, R200.reuse, R208, R12 ;  /* 0x000000d0c8d4723c */ /* 0x040fee000004180c */
[----:B------:R-:W-:Y:S01]  /*8cf0*/  FADD.FTZ R12, R98, R143 ;  /* 0x0000008f620c7221 */ /* 0x000fe20000010000 */
[----:B------:R-:W-:Y:S03]  /*8d00*/  HMMA.16816.F32.BF16 R208, R200, R210, R20 ;  /* 0x000000d2c8d0723c */ /* 0x000fe60000041814 */
[----:B------:R-:W-:-:S04]  /*8d10*/  FADD.FTZ R12, R119, R12 ;  /* 0x0000000c770c7221 */ /* 0x000fc80000010000 */
[----:B------:R-:W-:Y:S01]  /*8d20*/  FADD.FTZ R41, R41, R12 ;  /* 0x0000000c29297221 */ /* 0x000fe20000010000 */
[----:B-1----:R-:W-:Y:S03]  /*8d30*/  HMMA.16816.F32.BF16 R204, R200, R8, R28 ;  /* 0x00000008c8cc723c */ /* 0x002fe6000004181c */
[----:B------:R-:W-:-:S04]  /*8d40*/  FADD.FTZ R94, R94, R41 ;  /* 0x000000295e5e7221 */ /* 0x000fc80000010000 */
[----:B------:R-:W-:Y:S01]  /*8d50*/  FADD.FTZ R45, R45, R94 ;  /* 0x0000005e2d2d7221 */ /* 0x000fe20000010000 */
[----:B------:R-:W-:Y:S03]  /*8d60*/  HMMA.16816.F32.BF16 R200, R200, R10, R32 ;  /* 0x0000000ac8c8723c */ /* 0x000fe60000041820 */
[----:B------:R-:W-:-:S04]  /*8d70*/  FADD.FTZ R45, R58, R45 ;  /* 0x0000002d3a2d7221 */ /* 0x000fc80000010000 */
[----:B------:R-:W-:-:S04]  /*8d80*/  FADD.FTZ R4, R4, R45 ;  /* 0x0000002d04047221 */ /* 0x000fc80000010000 */
[----:B------:R-:W-:Y:S01]  /*8d90*/  FADD.FTZ R191, R191, R4 ;  /* 0x00000004bfbf7221 */ /* 0x000fe20000010000 */
[----:B------:R-:W-:Y:S05]  /*8da0*/  @!P2 BRA `(.L_x_1647) ;  /* 0x00006a500000a947 */ /* 0x000fea0003800000 */
[----:B------:R-:W-:-:S04]  /*8db0*/  DEPBAR.LE SB0, 0x0 ;  /* 0x000080000000791a */ /* 0x000fc80000000000 */
[----:B------:R-:W-:Y:S02]  /*8dc0*/  MOV R15, c[0x0][0x1a0] ;  /* 0x00006800000f7a02 */ /* 0x000fe40000000f00 */
        /* <DEDUP_REMOVED lines=13> */
[----:B------:R-:W-:Y:S02]  /*8ea0*/  LOP3.LUT R0, RZ, c[0x0][0x2d0], RZ, 0x33, !PT ;  /* 0x0000b400ff007a12 */ /* 0x000fe400078e33ff */
        /* <DEDUP_REMOVED lines=47> */
.L_x_1648:
[----:B------:R-:W-:-:S04]  /*91a0*/  LEA R5, -R15, RZ, 0x8 ;  /* 0x000000ff0f057211 */ /* 0x000fc800078e41ff */
[----:B------:R-:W-:Y:S02]  /*91b0*/  SHF.R.S32.HI R0, RZ, 0x1f, R5 ;  /* 0x0000001fff007819 */ /* 0x000fe40000011405 */
.L_x_1649:
[----:B------:R-:W-:Y:S02]  /*91c0*/  ISETP.GE.AND P0, PT, R216, c[0x0][0x220], PT ;  /* 0x00008800d8007a0c */ /* 0x000fe40003f06270 */
[----:B------:R-:W-:-:S04]  /*91d0*/  LEA R224, P6, R5, R224, 0x1 ;  /* 0x000000e005e07211 */ /* 0x000fc800078c08ff */
[----:B------:R-:W-:-:S07]  /*91e0*/  LEA.HI.X R225, R5, R225, R0, 0x1, P6 ;  /* 0x000000e105e17211 */ /* 0x000fce00030f0c00 */
[----:B------:R-:W-:Y:S01]  /*91f0*/  @!P0 IMAD.MOV.U32 R9, RZ, RZ, c[0x0][0x1a4] ;  /* 0x00006900ff098624 */ /* 0x000fe200078e00ff */
[CC--:B------:R-:W-:Y:S01]  /*9200*/  @!P0 LEA R8, P3, R15.reuse, R6.reuse, 0x6 ;  /* 0x000000060f088211 */ /* 0x0c0fe200078630ff */
[----:B------:R-:W-:Y:S01]  /*9210*/  @!P0 IMAD.MOV.U32 R11, RZ, RZ, c[0x0][0x1a4] ;  /* 0x00006900ff0b8624 */ /* 0x000fe200078e00ff */
[C---:B------:R-:W-:Y:S01]  /*9220*/  @!P0 LEA R10, P2, R15.reuse, R6, 0x7 ;  /* 0x000000060f0a8211 */ /* 0x040fe200078438ff */
[--C-:B------:R-:W-:Y:S01]  /*9230*/  @!P0 IMAD.MOV.U32 R152, RZ, RZ, R6.reuse ;  /* 0x000000ffff988224 */ /* 0x100fe200078e0006 */
[CC--:B------:R-:W-:Y:S01]  /*9240*/  @!P0 LEA.HI.X R9, R15.reuse, R153.reuse, R9, 0x6, P3 ;  /* 0x000000990f098211 */ /* 0x0c0fe200018f3409 */
[--C-:B------:R-:W-:Y:S01]  /*9250*/  @!P0 IMAD.MOV.U32 R18, RZ, RZ, R6.reuse ;  /* 0x000000ffff128224 */ /* 0x100fe200078e0006 */
[----:B------:R-:W-:Y:S01]  /*9260*/  @!P0 LEA.HI.X R11, R15, R153, R11, 0x7, P2 ;  /* 0x000000990f0b8211 */ /* 0x000fe200010f3c0b */
[--C-:B------:R-:W-:Y:S01]  /*9270*/  @!P0 IMAD.MOV.U32 R19, RZ, RZ, R153.reuse ;  /* 0x000000ffff138224 */ /* 0x100fe200078e0099 */
[--C-:B------:R-:W-:Y:S01]  /*9280*/  @!P0 IADD3 R4, P5, P4, R5, UR5, R6.reuse ;  /* 0x0000000505048c10 */ /* 0x100fe2000fcbe006 */
[----:B------:R-:W-:Y:S01]  /*9290*/  @!P0 IMAD.MOV.U32 R16, RZ, RZ, R6 ;  /* 0x000000ffff108224 */ /* 0x000fe200078e0006 */
[----:B------:R-:W-:Y:S01]  /*92a0*/  @P0 STS [R196+0x5000], RZ ;  /* 0x005000ffc4000388 */ /* 0x000fe20000000800 */
[--C-:B------:R-:W-:Y:S01]  /*92b0*/  @!P0 IMAD.MOV.U32 R17, RZ, RZ, R153.reuse ;  /* 0x000000ffff118224 */ /* 0x100fe200078e0099 */
[----:B------:R-:W-:Y:S01]  /*92c0*/  @!P0 LEA R22, P2, R4, c[0x0][0x170], 0x1 ;  /* 0x00005c0004168a11 */ /* 0x000fe200078408ff */
[--C-:B------:R-:W-:Y:S01]  /*92d0*/  @!P0 IMAD.MOV.U32 R7, RZ, RZ, R153.reuse ;  /* 0x000000ffff078224 */ /* 0x100fe200078e0099 */
[----:B------:R-:W-:Y:S01]  /*92e0*/  @P0 STS [R196+0x5004], RZ ;  /* 0x005004ffc4000388 */ /* 0x000fe20000000800 */
[----:B------:R-:W-:Y:S01]  /*92f0*/  @!P0 IMAD.WIDE.U32 R20, R15, 0x60, R152 ;  /* 0x000000600f148825 */ /* 0x000fe200078e0098 */
[----:B------:R-:W-:-:S02]  /*9300*/  @!P0 IADD3.X R153, R0, UR7, R153, P5, P4 ;  /* 0x0000000700998c10 */ /* 0x000fc4000afe8499 */
[----:B------:R-:W-:Y:S01]  /*9310*/  @P0 STS.64 [R196+0x5008], RZ ;  /* 0x005008ffc4000388 */ /* 0x000fe20000000a00 */
[----:B------:R-:W-:Y:S01]  /*9320*/  @!P0 IMAD.WIDE.U32 R18, R15, 0xa0, R18 ;  /* 0x000000a00f128825 */ /* 0x000fe200078e0012 */
[----:B------:R-:W-:Y:S02]  /*9330*/  @!P0 IADD3 R12, P3, R5, R20, RZ ;  /* 0x00000014050c8210 */ /* 0x000fe40007f7e0ff */
[----:B------:R-:W-:Y:S01]  /*9340*/  @!P0 LEA.HI.X R23, R4, c[0x0][0x174], R153, 0x1, P2 ;  /* 0x00005d0004178a11 */ /* 0x000fe200010f0c99 */
[----:B------:R-:W-:Y:S01]  /*9350*/  @!P0 IMAD.WIDE.U32 R16, R15, 0xc0, R16 ;  /* 0x000000c00f108825 */ /* 0x000fe200078e0010 */
[----:B------:R-:W-:Y:S01]  /*9360*/  @!P0 IADD3 R4, P2, R5, R18, RZ ;  /* 0x0000001205048210 */ /* 0x000fe20007f5e0ff */
[----:B------:R-:W-:Y:S01]  /*9370*/  @!PT LDS RZ, [RZ] ;  /* 0x00000000fffff984 */ /* 0x000fe20000000800 */
[----:B------:R-:W-:Y:S01]  /*9380*/  @!PT LDS RZ, [RZ] ;  /* 0x00000000fffff984 */ /* 0x000fe20000000800 */
[----:B------:R-:W-:Y:S01]  /*9390*/  @!PT LDS RZ, [RZ] ;  /* 0x00000000fffff984 */ /* 0x000fe20000000800 */
[----:B------:R1:W-:Y:S02]  /*93a0*/  @!P0 LDGSTS.E.BYPASS.LTC128B.128 [R196+0x5000], [R224.64] ;  /* 0x05000000e0c48fae */ /* 0x0003e4000b901d4a */
[----:B------:R-:W-:Y:S02]  /*93b0*/  @!P0 IMAD.WIDE.U32 R14, R15, 0xe0, R6 ;  /* 0x000000e00f0e8825 */ /* 0x000fe400078e0006 */
[----:B------:R-:W-:Y:S02]  /*93c0*/  @P0 STS.128 [R196+0x5800], RZ ;  /* 0x005800ffc4000388 */ /* 0x000fe40000000c00 */
[----:B------:R-:W-:-:S02]  /*93d0*/  @!P0 IMAD.MOV.U32 R7, RZ, RZ, c[0x0][0x1a4] ;  /* 0x00006900ff078624 */ /* 0x000fc400078e00ff */
[----:B------:R-:W-:Y:S01]  /*93e0*/  @!P0 IMAD.MOV.U32 R6, RZ, RZ, c[0x0][0x1a4] ;  /* 0x00006900ff068624 */ /* 0x000fe200078e00ff */
[----:B------:R-:W-:Y:S01]  /*93f0*/  @!PT LDS RZ, [RZ] ;  /* 0x00000000fffff984 */ /* 0x000fe20000000800 */
[----:B------:R-:W-:Y:S01]  /*9400*/  @!PT LDS RZ, [RZ] ;  /* 0x00000000fffff984 */ /* 0x000fe20000000800 */
[----:B------:R-:W-:Y:S01]  /*9410*/  @!PT LDS RZ, [RZ] ;  /* 0x00000000fffff984 */ /* 0x000fe20000000800 */
[----:B------:R2:W-:Y:S01]  /*9420*/  @!P0 LDGSTS.E.BYPASS.LTC128B.128 [R196+0x5800], [R22.64] ;  /* 0x0580000016c48fae */ /* 0x0005e2000b901d4a */
[----:B------:R-:W-:Y:S02]  /*9430*/  @!P0 IMAD R7, R7, 0x60, RZ ;  /* 0x0000006007078824 */ /* 0x000fe400078e02ff */
[----:B------:R-:W-:Y:S01]  /*9440*/  @!P0 IMAD R13, R6, 0xa0, RZ ;  /* 0x000000a0060d8824 */ /* 0x000fe200078e02ff */
[----:B------:R-:W-:Y:S02]  /*9450*/  @P0 STS.128 [R196+0x6000], RZ ;  /* 0x006000ffc4000388 */ /* 0x000fe40000000c00 */
[C---:B------:R-:W-:Y:S01]  /*9460*/  @!P0 IADD3.X R21, R0.reuse, R21, R7, P3, !PT ;  /* 0x0000001500158210 */ /* 0x040fe20001ffe407 */
[----:B------:R-:W-:Y:S01]  /*9470*/  @!P0 IMAD.MOV.U32 R7, RZ, RZ, c[0x0][0x1a4] ;  /* 0x00006900ff078624 */ /* 0x000fe200078e00ff */
[----:B------:R-:W-:Y:S02]  /*9480*/  @!P0 IADD3 R8, P3, R5, R8, RZ ;  /* 0x0000000805088210 */ /* 0x000fe40007f7e0ff */
[----:B------:R-:W-:Y:S01]  /*9490*/  @!P0 IADD3.X R13, R0, R19, R13, P2, !PT ;  /* 0x00000013000d8210 */ /* 0x000fe200017fe40d */
[----:B------:R-:W-:Y:S01]  /*94a0*/  @!P0 IMAD R7, R7, 0xc0, RZ ;  /* 0x000000c007078824 */ /* 0x000fe200078e02ff */
[----:B------:R-:W-:Y:S01]  /*94b0*/  @!P0 IADD3 R10, P2, R5, R10, RZ ;  /* 0x0000000a050a8210 */ /* 0x000fe20007f5e0ff */
[----:B------:R-:W-:-:S02]  /*94c0*/  @!P0 IMAD R19, R6, 0xe0, RZ ;  /* 0x000000e006138824 */ /* 0x000fc400078e02ff */
[C---:B------:R-:W-:Y:S01]  /*94d0*/  @!P0 IMAD.X R9, R0.reuse, 0x1, R9, P3 ;  /* 0x0000000100098824 */ /* 0x040fe200018e0609 */
[C---:B------:R-:W-:Y:S01]  /*94e0*/  @!P0 IADD3 R6, P3, R5.reuse, R16, RZ ;  /* 0x0000001005068210 */ /* 0x040fe20007f7e0ff */
[----:B------:R-:W-:Y:S01]  /*94f0*/  @!P0 IMAD.X R11, R0, 0x1, R11, P2 ;  /* 0x00000001000b8824 */ /* 0x000fe200010e060b */
[----:B------:R-:W-:Y:S02]  /*9500*/  @!P0 LEA R16, P5, R8, c[0x0][0x170], 0x1 ;  /* 0x00005c0008108a11 */ /* 0x000fe400078a08ff */
[----:B------:R-:W-:Y:S02]  /*9510*/  @!P0 IADD3 R5, P2, R5, R14, RZ ;  /* 0x0000000e05058210 */ /* 0x000fe40007f5e0ff */
[----:B------:R-:W-:Y:S02]  /*9520*/  @!P0 IADD3.X R7, R0, R7, R17, P3, !PT ;  /* 0x0000000700078210 */ /* 0x000fe40001ffe411 */
[----:B------:R-:W-:Y:S02]  /*9530*/  @!P0 LEA R14, P4, R10, c[0x0][0x170], 0x1 ;  /* 0x00005c000a0e8a11 */ /* 0x000fe400078808ff */
[----:B------:R-:W-:-:S02]  /*9540*/  @!P0 LEA.HI.X R17, R8, c[0x0][0x174], R9, 0x1, P5 ;  /* 0x00005d0008118a11 */ /* 0x000fc400028f0c09 */
[----:B------:R-:W-:Y:S02]  /*9550*/  @!P0 LEA R26, P5, R12, c[0x0][0x170], 0x1 ;  /* 0x00005c000c1a8a11 */ /* 0x000fe400078a08ff */
[----:B------:R-:W-:Y:S01]  /*9560*/  @!P0 IADD3.X R0, R0, R15, R19, P2, !PT ;  /* 0x0000000f00008210 */ /* 0x000fe200017fe413 */
[----:B------:R-:W-:Y:S01]  /*9570*/  @!PT LDS RZ, [RZ] ;  /* 0x00000000fffff984 */ /* 0x000fe20000000800 */
[----:B------:R-:W-:Y:S01]  /*9580*/  @!PT LDS RZ, [RZ] ;  /* 0x00000000fffff984 */ /* 0x000fe20000000800 */
[----:B------:R-:W-:Y:S01]  /*9590*/  @!PT LDS RZ, [RZ] ;  /* 0x00000000fffff984 */ /* 0x000fe20000000800 */
[----:B------:R3:W-:Y:S01]  /*95a0*/  @!P0 LDGSTS.E.BYPASS.LTC128B.128 [R196+0x6000], [R16.64] ;  /* 0x0600000010c48fae */ /* 0x0007e2000b901d4a */
[----:B------:R-:W-:Y:S02]  /*95b0*/  @!P0 LEA.HI.X R15, R10, c[0x0][0x174], R11, 0x1, P4 ;  /* 0x00005d000a0f8a11 */ /* 0x000fe400020f0c0b */
[----:B------:R-:W-:Y:S01]  /*95c0*/  @!P0 LEA R24, P4, R4, c[0x0][0x170], 0x1 ;  /* 0x00005c0004188a11 */ /* 0x000fe200078808ff */
[----:B------:R-:W-:Y:S01]  /*95d0*/  @P0 STS.128 [R196+0x6800], RZ ;  /* 0x006800ffc4000388 */ /* 0x000fe20000000c00 */
[----:B------:R-:W-:Y:S02]  /*95e0*/  @!P0 LEA.HI.X R27, R12, c[0x0][0x174], R21, 0x1, P5 ;  /* 0x00005d000c1b8a11 */ /* 0x000fe400028f0c15 */
[----:B------:R-:W-:-:S02]  /*95f0*/  @!P0 LEA R20, P3, R6, c[0x0][0x170], 0x1 ;  /* 0x00005c0006148a11 */ /* 0x000fc400078608ff */
[C---:B------:R-:W-:Y:S01]  /*9600*/  @!P0 LEA R18, P2, R5.reuse, c[0x0][0x170], 0x1 ;  /* 0x00005c0005128a11 */ /* 0x040fe200078408ff */
        /* <DEDUP_REMOVED lines=32> */
[----:B------:R-:W2:Y:S04]  /*9810*/  LDSM.16.M88.4 R40, [R188+0x3c00] ;  /* 0x003c0000bc28783b */ /* 0x000ea80000000200 */
[----:B------:R-:W2:Y:S04]  /*9820*/  LDSM.16.M88.4 R32, [R188+0x4000] ;  /* 0x00400000bc20783b */ /* 0x000ea80000000200 */
[----:B----4-:R-:W4:Y:S04]  /*9830*/  LDSM.16.M88.4 R24, [R188+0x4400] ;  /* 0x00440000bc18783b */ /* 0x010f280000000200 */
[----:B---3--:R-:W3:Y:S04]  /*9840*/  LDSM.16.M88.4 R16, [R188+0x4800] ;  /* 0x00480000bc10783b */ /* 0x008ee80000000200 */
        /* <DEDUP_REMOVED lines=11> */
[----:B------:R-:W5:Y:S04]  /*9900*/  LDSM.16.M88.4 R136, [R188+0x4c00] ;  /* 0x004c0000bc88783b */ /* 0x000f680000000200 */
[----:B------:R-:W-:Y:S01]  /*9910*/  LDSM.16.M88.4 R152, [R189] ;  /* 0x00000000bd98783b */ /* 0x000fe20000000200 */
[C---:B------:R-:W-:Y:S03]  /*9920*/  HMMA.16816.F32.BF16 R52, R8.reuse, R48, RZ ;  /* 0x000000300834723c */ /* 0x040fe600000418ff */
[----:B------:R-:W2:Y:S04]  /*9930*/  LDSM.16.M88.4 R148, [R3+0x2400] ;  /* 0x002400000394783b */ /* 0x000ea80000000200 */
[----:B------:R-:W1:Y:S01]  /*9940*/  LDSM.16.M88.4 R144, [R3+0x2800] ;  /* 0x002800000390783b */ /* 0x000e620000000200 */
[C---:B------:R-:W-:Y:S03]  /*9950*/  HMMA.16816.F32.BF16 R44, R8.reuse, R40, RZ ;  /* 0x00000028082c723c */ /* 0x040fe600000418ff */
[----:B------:R-:W1:Y:S04]  /*9960*/  LDSM.16.M88.4 R140, [R3+0x2c00] ;  /* 0x002c0000038c783b */ /* 0x000e680000000200 */
[----:B------:R-:W-:Y:S01]  /*9970*/  LDSM.16.M88.4 R160, [R3] ;  /* 0x0000000003a0783b */ /* 0x000fe20000000200 */
[C---:B------:R-:W-:Y:S03]  /*9980*/  HMMA.16816.F32.BF16 R36, R8.reuse, R32, RZ ;  /* 0x000000200824723c */ /* 0x040fe600000418ff */
[----:B------:R-:W-:Y:S04]  /*9990*/  LDSM.16.M88.4 R156, [R3+0x2000] ;  /* 0x00200000039c783b */ /* 0x000fe80000000200 */
[----:B------:R-:W0:Y:S01]  /*99a0*/  LDGDEPBAR ;  /* 0x00000000000079af */ /* 0x000e220000000000 */
[C---:B----4-:R-:W-:Y:S08]  /*99b0*/  HMMA.16816.F32.BF16 R28, R8.reuse, R24, RZ ;  /* 0x00000018081c723c */ /* 0x050ff000000418ff */
[C---:B---3--:R-:W-:Y:S08]  /*99c0*/  HMMA.16816.F32.BF16 R20, R8.reuse, R16, RZ ;  /* 0x000000100814723c */ /* 0x048ff000000418ff */
        /* <DEDUP_REMOVED lines=25> */
[C---:B--2---:R-:W-:Y:S08]  /*9b60*/  HMMA.16816.F32.BF16 R60, R152.reuse, R148, R60 ;  /* 0x00000094983c723c */ /* 0x044ff0000004183c */
[C---:B------:R-:W-:Y:S01]  /*9b70*/  HMMA.16816.F32.BF16 R56, R152.reuse, R150, R56 ;  /* 0x000000969838723c */ /* 0x040fe20000041838 */
[----:B------:R-:W2:Y:S07]  /*9b80*/  LDSM.16.M88.4 R148, [R3+0x3400] ;  /* 0x003400000394783b */ /* 0x000eae0000000200 */
[C---:B------:R-:W-:Y:S08]  /*9b90*/  HMMA.16816.F32.BF16 R52, R152.reuse, R144, R52 ;  /* 0x000000909834723c */ /* 0x040ff00000041834 */
[C---:B------:R-:W-:Y:S01]  /*9ba0*/  HMMA.16816.F32.BF16 R48, R152.reuse, R146, R48 ;  /* 0x000000929830723c */ /* 0x040fe20000041830 */
[----:B------:R-:W3:Y:S07]  /*9bb0*/  LDSM.16.M88.4 R144, [R3+0x3800] ;  /* 0x003800000390783b */ /* 0x000eee0000000200 */
[C---:B------:R-:W-:Y:S08]  /*9bc0*/  HMMA.16816.F32.BF16 R44, R152.reuse, R140, R44 ;  /* 0x0000008c982c723c */ /* 0x040ff0000004182c */
[C---:B-1----:R-:W-:Y:S08]  /*9bd0*/  HMMA.16816.F32.BF16 R36, R152.reuse, R136, R36 ;  /* 0x000000889824723c */ /* 0x042ff00000041824 */
[C---:B------:R-:W-:Y:S01]  /*9be0*/  HMMA.16816.F32.BF16 R32, R152.reuse, R138, R32 ;  /* 0x0000008a9820723c */ /* 0x040fe20000041820 */
[----:B------:R-:W1:Y:S07]  /*9bf0*/  LDSM.16.M88.4 R136, [R3+0x400] ;  /* 0x000400000388783b */ /* 0x000e6e0000000200 */
[C---:B--2---:R-:W-:Y:S08]  /*9c00*/  HMMA.16816.F32.BF16 R28, R152.reuse, R148, R28 ;  /* 0x00000094981c723c */ /* 0x044ff0000004181c */
[C---:B------:R-:W-:Y:S01]  /*9c10*/  HMMA.16816.F32.BF16 R24, R152.reuse, R150, R24 ;  /* 0x000000969818723c */ /* 0x040fe20000041818 */
[----:B------:R-:W2:Y:S07]  /*9c20*/  LDSM.16.M88.4 R148, [R3+0x800] ;  /* 0x000800000394783b */ /* 0x000eae0000000200 */
[C---:B---3--:R-:W-:Y:S08]  /*9c30*/  HMMA.16816.F32.BF16 R20, R152.reuse, R144, R20 ;  /* 0x000000909814723c */ /* 0x048ff00000041814 */
[C---:B------:R-:W-:Y:S01]  /*9c40*/  HMMA.16816.F32.BF16 R16, R152.reuse, R146, R16 ;  /* 0x000000929810723c */ /* 0x040fe20000041810 */
[----:B------:R-:W3:Y:S07]  /*9c50*/  LDSM.16.M88.4 R144, [R3+0xc00] ;  /* 0x000c00000390783b */ /* 0x000eee0000000200 */
[C---:B------:R-:W-:Y:S01]  /*9c60*/  HMMA.16816.F32.BF16 R40, R152.reuse, R142, R40 ;  /* 0x0000008e9828723c */ /* 0x040fe20000041828 */
[----:B------:R-:W4:Y:S07]  /*9c70*/  LDSM.16.M88.4 R140, [R3+0x3c00] ;  /* 0x003c0000038c783b */ /* 0x000f2e0000000200 */
[C---:B------:R-:W-:Y:S08]  /*9c80*/  HMMA.16816.F32.BF16 R128, R152.reuse, R160, R128 ;  /* 0x000000a09880723c */ /* 0x040ff00000041880 */
[C---:B------:R-:W-:Y:S01]  /*9c90*/  HMMA.16816.F32.BF16 R124, R152.reuse, R162, R124 ;  /* 0x000000a2987c723c */ /* 0x040fe2000004187c */
[----:B------:R-:W5:Y:S07]  /*9ca0*/  LDSM.16.M88.4 R160, [R3+0x1000] ;  /* 0x0010000003a0783b */ /* 0x000f6e0000000200 */
[C---:B-1----:R-:W-:Y:S08]  /*9cb0*/  HMMA.16816.F32.BF16 R120, R152.reuse, R136, R120 ;  /* 0x000000889878723c */ /* 0x042ff00000041878 */
[C---:B------:R-:W-:Y:S01]  /*9cc0*/  HMMA.16816.F32.BF16 R116, R152.reuse, R138, R116 ;  /* 0x0000008a9874723c */ /* 0x040fe20000041874 */
[----:B------:R-:W1:Y:S07]  /*9cd0*/  LDSM.16.M88.4 R136, [R3+0x1400] ;  /* 0x001400000388783b */ /* 0x000e6e0000000200 */
[C---:B--2---:R-:W-:Y:S08]  /*9ce0*/  HMMA.16816.F32.BF16 R112, R152.reuse, R148, R112 ;  /* 0x000000949870723c */ /* 0x044ff00000041870 */
[C---:B------:R-:W-:Y:S01]  /*9cf0*/  HMMA.16816.F32.BF16 R108, R152.reuse, R150, R108 ;  /* 0x00000096986c723c */ /* 0x040fe2000004186c */
[----:B------:R-:W2:Y:S07]  /*9d00*/  LDSM.16.M88.4 R148, [R3+0x1800] ;  /* 0x001800000394783b */ /* 0x000eae0000000200 */
[C---:B------:R-:W-:Y:S07]  /*9d10*/  HMMA.16816.F32.BF16 R4, R152.reuse, R158, R4 ;  /* 0x0000009e9804723c */ /* 0x040fee0000041804 */
[----:B------:R-:W-:Y:S01]  /*9d20*/  IMAD.SHL.U32 R159, R194, 0x100, RZ ;  /* 0x00000100c29f7824 */ /* 0x000fe200078e00ff */
[----:B---3--:R-:W-:Y:S04]  /*9d30*/  HMMA.16816.F32.BF16 R104, R152, R144, R104 ;  /* 0x000000909868723c */ /* 0x008fe80000041868 */
[----:B------:R-:W-:-:S02]  /*9d40*/  LOP3.LUT R181, R159, R192, RZ, 0xfc, !PT ;  /* 0x000000c09fb57212 */ /* 0x000fc400078efcff */
[----:B------:R-:W-:Y:S02]  /*9d50*/  LOP3.LUT R158, R159, R192, RZ, 0xfc, !PT ;  /* 0x000000c09f9e7212 */ /* 0x000fe400078efcff */
[C---:B------:R-:W-:Y:S01]  /*9d60*/  IADD3 R135, R181.reuse, 0x89, RZ ;  /* 0x00000089b5877810 */ /* 0x040fe20007ffe0ff */
[C---:B----4-:R-:W-:Y:S01]  /*9d70*/  HMMA.16816.F32.BF16 R12, R152.reuse, R140, R12 ;  /* 0x0000008c980c723c */ /* 0x050fe2000004180c */
[C---:B------:R-:W-:Y:S01]  /*9d80*/  IADD3 R144, R181.reuse, 0x91, RZ ;  /* 0x00000091b5907810 */ /* 0x040fe20007ffe0ff */
[----:B------:R-:W3:Y:S01]  /*9d90*/  I2F R179, R181 ;  /* 0x000000b500b37306 */ /* 0x000ee20000201400 */
[C---:B------:R-:W-:Y:S02]  /*9da0*/  IADD3 R145, R181.reuse, 0x99, RZ ;  /* 0x00000099b5917810 */ /* 0x040fe40007ffe0ff */
[----:B------:R-:W-:Y:S02]  /*9db0*/  IADD3 R168, R181, 0xc1, RZ ;  /* 0x000000c1b5a87810 */ /* 0x000fe40007ffe0ff */
[CC--:B------:R-:W-:Y:S01]  /*9dc0*/  ISETP.GE.AND P3, PT, R144.reuse, R167.reuse, PT ;  /* 0x000000a79000720c */ /* 0x0c0fe20003f66270 */
[----:B------:R-:W-:Y:S01]  /*9dd0*/  HMMA.16816.F32.BF16 R100, R152, R146, R100 ;  /* 0x000000929864723c */ /* 0x000fe20000041864 */
[----:B------:R-:W-:Y:S01]  /*9de0*/  ISETP.GE.AND P6, PT, R144, R166, PT ;  /* 0x000000a69000720c */ /* 0x000fe20003fc6270 */
[----:B------:R-:W4:Y:S01]  /*9df0*/  I2F R0, R135 ;  /* 0x0000008700007306 */ /* 0x000f220000201400 */
[----:B------:R-:W-:-:S02]  /*9e00*/  ISETP.GE.AND P4, PT, R135, R167, PT ;  /* 0x000000a78700720c */ /* 0x000fc40003f86270 */
[----:B------:R-:W-:Y:S02]  /*9e10*/  ISETP.GE.AND P5, PT, R135, R166, PT ;  /* 0x000000a68700720c */ /* 0x000fe40003fa6270 */
[----:B------:R-:W-:Y:S01]  /*9e20*/  IADD3 R147, R181, 0xa1, RZ ;  /* 0x000000a1b5937810 */ /* 0x000fe20007ffe0ff */
[C---:B-----5:R-:W-:Y:S01]  /*9e30*/  HMMA.16816.F32.BF16 R96, R152.reuse, R160, R96 ;  /* 0x000000a09860723c */ /* 0x060fe20000041860 */
[----:B------:R-:W-:Y:S01]  /*9e40*/  LOP3.LUT R170, R159, 0x90, R192, 0xfe, !PT ;  /* 0x000000909faa7812 */ /* 0x000fe200078efec0 */
[----:B------:R-:W5:Y:S01]  /*9e50*/  I2F R140, R144 ;  /* 0x00000090008c7306 */ /* 0x000f620000201400 */
[----:B---3--:R-:W-:Y:S01]  /*9e60*/  FFMA.FTZ R130, R179, UR4, R130 ;  /* 0x00000004b3827c23 */ /* 0x008fe20008010082 */
[----:B------:R-:W-:Y:S02]  /*9e70*/  IADD3 R179, R158, 0x41, RZ ;  /* 0x000000419eb37810 */ /* 0x000fe40007ffe0ff */
[C-C-:B------:R-:W-:Y:S02]  /*9e80*/  LOP3.LUT R132, R159.reuse, 0x88, R192.reuse, 0xfe, !PT ;  /* 0x000000889f847812 */ /* 0x140fe400078efec0 */
[----:B-1----:R-:W-:Y:S01]  /*9e90*/  HMMA.16816.F32.BF16 R84, R152, R138, R84 ;  /* 0x0000008a9854723c */ /* 0x002fe20000041854 */
[--C-:B------:R-:W-:Y:S01]  /*9ea0*/  LOP3.LUT R174, R159, 0xa0, R192.reuse, 0xfe, !PT ;  /* 0x000000a09fae7812 */ /* 0x100fe200078efec0 */
[----:B------:R-:W-:Y:S01]  /*9eb0*/  I2F R160, R147 ;  /* 0x0000009300a07306 */ /* 0x000fe20000201400 */
[C---:B----4-:R-:W-:Y:S01]  /*9ec0*/  FFMA.FTZ R5, R0.reuse, UR4, R5 ;  /* 0x0000000400057c23 */ /* 0x050fe20008010005 */
[----:B------:R-:W-:Y:S01]  /*9ed0*/  IADD3 R135, R181, 0xd9, RZ ;  /* 0x000000d9b5877810 */ /* 0x000fe20007ffe0ff */
[----:B------:R-:W-:Y:S01]  /*9ee0*/  FFMA.FTZ R2, R0, UR4, R7 ;  /* 0x0000000400027c23 */ /* 0x000fe20008010007 */
[----:B------:R-:W-:-:S02]  /*9ef0*/  LOP3.LUT R172, R159, 0x98, R192, 0xfe, !PT ;  /* 0x000000989fac7812 */ /* 0x000fc400078efec0 */
[----:B------:R-:W-:Y:S01]  /*9f00*/  IADD3 R139, R181, 0xb1, RZ ;  /* 0x000000b1b58b7810 */ /* 0x000fe20007ffe0ff */
[C---:B------:R-:W-:Y:S01]  /*9f10*/  HMMA.16816.F32.BF16 R88, R152.reuse, R136, R88 ;  /* 0x000000889858723c */ /* 0x040fe20000041858 */
[----:B------:R-:W1:Y:S01]  /*9f20*/  I2F R146, R145 ;  /* 0x0000009100927306 */ /* 0x000e620000201400 */
[C---:B-----5:R-:W-:Y:S01]  /*9f30*/  FFMA.FTZ R61, R140.reuse, UR4, R61 ;  /* 0x000000048c3d7c23 */ /* 0x060fe2000801003d */
[----:B------:R-:W-:Y:S01]  /*9f40*/  FSEL R243, R5, -INF , !P4 ;  /* 0xff80000005f37808 */ /* 0x000fe20006000000 */
[----:B------:R-:W-:Y:S01]  /*9f50*/  FFMA.FTZ R0, R140, UR4, R63 ;  /* 0x000000048c007c23 */ /* 0x000fe2000801003f */
[----:B------:R-:W-:Y:S02]  /*9f60*/  FSEL R2, R2, -INF , !P5 ;  /* 0xff80000002027808 */ /* 0x000fe40006800000 */
[----:B------:R-:W-:Y:S01]  /*9f70*/  IADD3 R137, R181, 0xa9, RZ ;  /* 0x000000a9b5897810 */ /* 0x000fe20007ffe0ff */
[----:B--2---:R-:W-:Y:S01]  /*9f80*/  HMMA.16816.F32.BF16 R80, R152, R148, R80 ;  /* 0x000000949850723c */ /* 0x004fe20000041850 */
[----:B------:R-:W2:Y:S01]  /*9f90*/  I2F R138, R139 ;  /* 0x0000008b008a7306 */ /* 0x000ea20000201400 */
[----:B------:R-:W-:-:S02]  /*9fa0*/  FSEL R161, R61, -INF , !P3 ;  /* 0xff8000003da17808 */ /* 0x000fc40005800000 */
[-C--:B------:R-:W-:Y:S02]  /*9fb0*/  ISETP.GE.AND P3, PT, R147, R167.reuse, PT ;  /* 0x000000a79300720c */ /* 0x080fe40003f66270 */
[----:B------:R-:W-:Y:S02]  /*9fc0*/  FSEL R0, R0, -INF , !P6 ;  /* 0xff80000000007808 */ /* 0x000fe40007000000 */
[----:B------:R-:W-:Y:S01]  /*9fd0*/  IADD3 R149, R181, 0xb9, RZ ;  /* 0x000000b9b5957810 */ /* 0x000fe20007ffe0ff */
[----:B------:R-:W3:Y:S01]  /*9fe0*/  I2F R136, R137 ;  /* 0x0000008900887306 */ /* 0x000ee20000201400 */
[----:B------:R-:W-:Y:S01]  /*9ff0*/  HMMA.16816.F32.BF16 R92, R152, R162, R92 ;  /* 0x000000a2985c723c */ /* 0x000fe2000004185c */
[-C--:B------:R-:W-:Y:S01]  /*a000*/  ISETP.GE.AND P6, PT, R147, R166.reuse, PT ;  /* 0x000000a69300720c */ /* 0x080fe20003fc6270 */
[C---:B-1----:R-:W-:Y:S01]  /*a010*/  FFMA.FTZ R241, R146.reuse, UR4, R57 ;  /* 0x0000000492f17c23 */ /* 0x042fe20008010039 */
[C---:B------:R-:W-:Y:S01]  /*a020*/  ISETP.GE.AND P4, PT, R145.reuse, R167, PT ;  /* 0x000000a79100720c */ /* 0x040fe20003f86270 */
[----:B------:R-:W-:Y:S01]  /*a030*/  FFMA.FTZ R59, R146, UR4, R59 ;  /* 0x00000004923b7c23 */ /* 0x000fe2000801003b */
[----:B------:R-:W-:-:S02]  /*a040*/  ISETP.GE.AND P5, PT, R145, R166, PT ;  /* 0x000000a69100720c */ /* 0x000fc40003fa6270 */
[----:B------:R-:W1:Y:S01]  /*a050*/  I2F R148, R149 ;  /* 0x0000009500947306 */ /* 0x000e620000201400 */
[C---:B------:R-:W-:Y:S01]  /*a060*/  HMMA.16816.F32.BF16 R76, R152.reuse, R150, R76 ;  /* 0x00000096984c723c */ /* 0x040fe2000004184c */
[----:B------:R-:W-:Y:S01]  /*a070*/  IADD3 R63, R181, 0xe1, RZ ;  /* 0x000000e1b53f7810 */ /* 0x000fe20007ffe0ff */
[C---:B--2---:R-:W-:Y:S01]  /*a080*/  FFMA.FTZ R45, R138.reuse, UR4, R45 ;  /* 0x000000048a2d7c23 */ /* 0x044fe2000801002d */
[----:B------:R-:W-:Y:S01]  /*a090*/  FSEL R241, R241, -INF , !P4 ;  /* 0xff800000f1f17808 */ /* 0x000fe20006000000 */
[----:B------:R-:W-:Y:S01]  /*a0a0*/  FFMA.FTZ R47, R138, UR4, R47 ;  /* 0x000000048a2f7c23 */ /* 0x000fe2000801002f */
[C---:B------:R-:W-:Y:S02]  /*a0b0*/  IADD3 R61, R181.reuse, 0xe9, RZ ;  /* 0x000000e9b53d7810 */ /* 0x040fe40007ffe0ff */
[----:B------:R-:W2:Y:S01]  /*a0c0*/  I2F R162, R168 ;  /* 0x000000a800a27306 */ /* 0x000ea20000201400 */
[----:B------:R-:W-:Y:S01]  /*a0d0*/  IADD3 R150, R181, 0xc9, RZ ;  /* 0x000000c9b5967810 */ /* 0x000fe20007ffe0ff */
[C---:B------:R-:W-:Y:S01]  /*a0e0*/  HMMA.16816.F32.BF16 R8, R152.reuse, R142, R8 ;  /* 0x0000008e9808723c */ /* 0x040fe20000041808 */
[C---:B------:R-:W-:Y:S01]  /*a0f0*/  FFMA.FTZ R151, R160.reuse, UR4, R53 ;  /* 0x00000004a0977c23 */ /* 0x040fe20008010035 */
[-C--:B------:R-:W-:Y:S01]  /*a100*/  ISETP.GE.AND P4, PT, R137, R167.reuse, PT ;  /* 0x000000a78900720c */ /* 0x080fe20003f86270 */
[----:B------:R-:W-:Y:S01]  /*a110*/  FFMA.FTZ R53, R160, UR4, R55 ;  /* 0x00000004a0357c23 */ /* 0x000fe20008010037 */
[----:B------:R-:W-:Y:S01]  /*a120*/  FSEL R55, R59, -INF , !P5 ;  /* 0xff8000003b377808 */ /* 0x000fe20006800000 */
[C---:B---3--:R-:W-:Y:S01]  /*a130*/  FFMA.FTZ R7, R136.reuse, UR4, R49 ;  /* 0x0000000488077c23 */ /* 0x048fe20008010031 */
[----:B------:R-:W3:Y:S01]  /*a140*/  I2F R142, R150 ;  /* 0x00000096008e7306 */ /* 0x000ee20000201400 */
[----:B------:R-:W-:Y:S01]  /*a150*/  IADD3 R143, R181, 0xd1, RZ ;  /* 0x000000d1b58f7810 */ /* 0x000fe20007ffe0ff */
[----:B------:R-:W-:Y:S01]  /*a160*/  FFMA.FTZ R49, R136, UR4, R51 ;  /* 0x0000000488317c23 */ /* 0x000fe20008010033 */
[----:B------:R-:W-:Y:S01]  /*a170*/  FSEL R151, R151, -INF , !P3 ;  /* 0xff80000097977808 */ /* 0x000fe20005800000 */
[C---:B-1----:R-:W-:Y:S01]  /*a180*/  FFMA.FTZ R5, R148.reuse, UR4, R41 ;  /* 0x0000000494057c23 */ /* 0x042fe20008010029 */
[-C--:B------:R-:W-:Y:S01]  /*a190*/  ISETP.GE.AND P3, PT, R139, R167.reuse, PT ;  /* 0x000000a78b00720c */ /* 0x080fe20003f66270 */
[----:B------:R-:W-:Y:S01]  /*a1a0*/  FFMA.FTZ R41, R148, UR4, R43 ;  /* 0x0000000494297c23 */ /* 0x000fe2000801002b */
[----:B------:R-:W-:Y:S01]  /*a1b0*/  FSEL R53, R53, -INF , !P6 ;  /* 0xff80000035357808 */ /* 0x000fe20007000000 */
[----:B------:R-:W1:Y:S01]  /*a1c0*/  I2F R180, R143 ;  /* 0x0000008f00b47306 */ /* 0x000e620000201400 */
[-C--:B------:R-:W-:Y:S01]  /*a1d0*/  ISETP.GE.AND P6, PT, R139, R166.reuse, PT ;  /* 0x000000a68b00720c */ /* 0x080fe20003fc6270 */
[C---:B--2---:R-:W-:Y:S01]  /*a1e0*/  FFMA.FTZ R37, R162.reuse, UR4, R37 ;  /* 0x00000004a2257c23 */ /* 0x044fe20008010025 */
[----:B------:R-:W-:Y:S01]  /*a1f0*/  ISETP.GE.AND P5, PT, R137, R166, PT ;  /* 0x000000a68900720c */ /* 0x000fe20003fa6270 */
[----:B------:R-:W-:Y:S01]  /*a200*/  FFMA.FTZ R39, R162, UR4, R39 ;  /* 0x00000004a2277c23 */ /* 0x000fe20008010027 */
[----:B------:R-:W-:Y:S01]  /*a210*/  IADD3 R57, R181, 0xf1, RZ ;  /* 0x000000f1b5397810 */ /* 0x000fe20007ffe0ff */
[----:B------:R-:W-:Y:S01]  /*a220*/  HMMA.16816.F32.BF16 R64, R152, R156, R64 ;  /* 0x0000009c9840723c */ /* 0x000fe20000041840 */
[----:B------:R-:W-:Y:S01]  /*a230*/  FSEL R163, R45, -INF , !P3 ;  /* 0xff8000002da37808 */ /* 0x000fe20005800000 */
[----:B------:R-:W2:Y:S01]  /*a240*/  I2F R144, R135 ;  /* 0x0000008700907306 */ /* 0x000ea20000201400 */
[----:B------:R-:W-:Y:S01]  /*a250*/  ISETP.GE.AND P3, PT, R168, R167, PT ;  /* 0x000000a7a800720c */ /* 0x000fe20003f66270 */
[----:B---3--:R-:W-:Y:S01]  /*a260*/  FFMA.FTZ R35, R142, UR4, R35 ;  /* 0x000000048e237c23 */ /* 0x008fe20008010023 */
[----:B------:R-:W-:-:S02]  /*a270*/  FSEL R43, R47, -INF , !P6 ;  /* 0xff8000002f2b7808 */ /* 0x000fc40007000000 */
[-C--:B------:R-:W-:Y:S02]  /*a280*/  ISETP.GE.AND P6, PT, R168, R166.reuse, PT ;  /* 0x000000a6a800720c */ /* 0x080fe40003fc6270 */
[----:B------:R-:W-:Y:S01]  /*a290*/  FSEL R7, R7, -INF , !P4 ;  /* 0xff80000007077808 */ /* 0x000fe20006000000 */
[----:B------:R-:W3:Y:S01]  /*a2a0*/  I2F R186, R63 ;  /* 0x0000003f00ba7306 */ /* 0x000ee20000201400 */
[----:B------:R-:W-:Y:S01]  /*a2b0*/  FSEL R49, R49, -INF , !P5 ;  /* 0xff80000031317808 */ /* 0x000fe20006800000 */
[----:B-1----:R-:W-:Y:S01]  /*a2c0*/  FFMA.FTZ R31, R180, UR4, R31 ;  /* 0x00000004b41f7c23 */ /* 0x002fe2000801001f */
[----:B------:R-:W-:Y:S02]  /*a2d0*/  IADD3 R59, R181, 0xf9, RZ ;  /* 0x000000f9b53b7810 */ /* 0x000fe40007ffe0ff */
[CC--:B------:R-:W-:Y:S02]  /*a2e0*/  ISETP.GE.AND P4, PT, R149.reuse, R167.reuse, PT ;  /* 0x000000a79500720c */ /* 0x0c0fe40003f86270 */
[----:B------:R-:W-:Y:S01]  /*a2f0*/  ISETP.GE.AND P5, PT, R149, R166, PT ;  /* 0x000000a69500720c */ /* 0x000fe20003fa6270 */
[----:B------:R-:W1:Y:S01]  /*a300*/  I2F R146, R61 ;  /* 0x0000003d00927306 */ /* 0x000e620000201400 */
[----:B------:R-:W-:Y:S01]  /*a310*/  FSEL R145, R37, -INF , !P3 ;  /* 0xff80000025917808 */ /* 0x000fe20005800000 */
[C---:B--2---:R-:W-:Y:S01]  /*a320*/  FFMA.FTZ R51, R144.reuse, UR4, R25 ;  /* 0x0000000490337c23 */ /* 0x044fe20008010019 */
[----:B------:R-:W-:Y:S01]  /*a330*/  FSEL R37, R39, -INF , !P6 ;  /* 0xff80000027257808 */ /* 0x000fe20007000000 */
[----:B------:R-:W-:Y:S01]  /*a340*/  FFMA.FTZ R27, R144, UR4, R27 ;  /* 0x00000004901b7c23 */ /* 0x000fe2000801001b */
[----:B------:R-:W-:-:S02]  /*a350*/  ISETP.GE.AND P3, PT, R143, R167, PT ;  /* 0x000000a78f00720c */ /* 0x000fc40003f66270 */
[-C--:B------:R-:W-:Y:S01]  /*a360*/  ISETP.GE.AND P6, PT, R143, R166.reuse, PT ;  /* 0x000000a68f00720c */ /* 0x080fe20003fc6270 */
[----:B------:R-:W2:Y:S01]  /*a370*/  I2F R160, R57 ;  /* 0x0000003900a07306 */ /* 0x000ea20000201400 */
[----:B------:R-:W-:Y:S01]  /*a380*/  FSEL R5, R5, -INF , !P4 ;  /* 0xff80000005057808 */ /* 0x000fe20006000000 */
[----:B------:R-:W-:Y:S01]  /*a390*/  FFMA.FTZ R143, R142, UR4, R33 ;  /* 0x000000048e8f7c23 */ /* 0x000fe20008010021 */
[----:B------:R-:W-:Y:S01]  /*a3a0*/  FSEL R41, R41, -INF , !P5 ;  /* 0xff80000029297808 */ /* 0x000fe20006800000 */
[----:B------:R-:W-:Y:S01]  /*a3b0*/  FFMA.FTZ R33, R180, UR4, R29 ;  /* 0x00000004b4217c23 */ /* 0x000fe2000801001d */
[----:B------:R-:W-:Y:S01]  /*a3c0*/  IADD3 R137, R158, 0x1, RZ ;  /* 0x000000019e897810 */ /* 0x000fe20007ffe0ff */
[----:B---3--:R-:W-:Y:S01]  /*a3d0*/  FFMA.FTZ R21, R186, UR4, R21 ;  /* 0x00000004ba157c23 */ /* 0x008fe20008010015 */
[CC--:B------:R-:W-:Y:S01]  /*a3e0*/  ISETP.GE.AND P4, PT, R150.reuse, R167.reuse, PT ;  /* 0x000000a79600720c */ /* 0x0c0fe20003f86270 */
[----:B------:R-:W3:Y:S01]  /*a3f0*/  I2F R140, R59 ;  /* 0x0000003b008c7306 */ /* 0x000ee20000201400 */
[-C--:B------:R-:W-:Y:S01]  /*a400*/  ISETP.GE.AND P5, PT, R150, R166.reuse, PT ;  /* 0x000000a69600720c */ /* 0x080fe20003fa6270 */
[----:B------:R-:W-:Y:S01]  /*a410*/  FFMA.FTZ R23, R186, UR4, R23 ;  /* 0x00000004ba177c23 */ /* 0x000fe20008010017 */
[----:B------:R-:W-:Y:S01]  /*a420*/  FSEL R143, R143, -INF , !P4 ;  /* 0xff8000008f8f7808 */ /* 0x000fe20006000000 */
[C---:B-1----:R-:W-:Y:S01]  /*a430*/  FFMA.FTZ R17, R146.reuse, UR4, R17 ;  /* 0x0000000492117c23 */ /* 0x042fe20008010011 */
[----:B------:R-:W-:Y:S01]  /*a440*/  FSEL R35, R35, -INF , !P5 ;  /* 0xff80000023237808 */ /* 0x000fe20006800000 */
[----:B------:R-:W-:Y:S01]  /*a450*/  FFMA.FTZ R19, R146, UR4, R19 ;  /* 0x0000000492137c23 */ /* 0x000fe20008010013 */
[C---:B------:R-:W-:Y:S01]  /*a460*/  ISETP.GE.AND P4, PT, R135.reuse, R167, PT ;  /* 0x000000a78700720c */ /* 0x040fe20003f86270 */
[----:B------:R-:W-:Y:S01]  /*a470*/  I2F R136, R137 ;  /* 0x0000008900887306 */ /* 0x000fe20000201400 */
[----:B------:R-:W-:Y:S01]  /*a480*/  ISETP.GE.AND P5, PT, R135, R166, PT ;  /* 0x000000a68700720c */ /* 0x000fe20003fa6270 */
[----:B--2---:R-:W-:Y:S01]  /*a490*/  FFMA.FTZ R15, R160, UR4, R15 ;  /* 0x00000004a00f7c23 */ /* 0x004fe2000801000f */
[----:B------:R-:W-:-:S02]  /*a4a0*/  FSEL R135, R33, -INF , !P3 ;  /* 0xff80000021877808 */ /* 0x000fc40005800000 */
[-C--:B------:R-:W-:Y:S02]  /*a4b0*/  ISETP.GE.AND P3, PT, R63, R167.reuse, PT ;  /* 0x000000a73f00720c */ /* 0x080fe40003f66270 */
[----:B------:R-:W-:Y:S01]  /*a4c0*/  FSEL R33, R31, -INF , !P6 ;  /* 0xff8000001f217808 */ /* 0x000fe20007000000 */
[----:B------:R-:W1:Y:S01]  /*a4d0*/  I2F R138, R137 ;  /* 0x00000089008a7306 */ /* 0x000e620000201400 */
[----:B------:R-:W-:Y:S01]  /*a4e0*/  ISETP.GE.AND P6, PT, R63, R166, PT ;  /* 0x000000a63f00720c */ /* 0x000fe20003fc6270 */
[----:B------:R-:W-:Y:S01]  /*a4f0*/  FFMA.FTZ R63, R160, UR4, R13 ;  /* 0x00000004a03f7c23 */ /* 0x000fe2000801000d */
[----:B------:R-:W-:Y:S01]  /*a500*/  FSEL R51, R51, -INF , !P4 ;  /* 0xff80000033337808 */ /* 0x000fe20006000000 */
[C---:B---3--:R-:W-:Y:S01]  /*a510*/  FFMA.FTZ R9, R140.reuse, UR4, R9 ;  /* 0x000000048c097c23 */ /* 0x048fe20008010009 */
[----:B------:R-:W-:Y:S01]  /*a520*/  ISETP.GE.AND P4, PT, R61, R167, PT ;  /* 0x000000a73d00720c */ /* 0x000fe20003f86270 */
[----:B------:R-:W-:Y:S01]  /*a530*/  FFMA.FTZ R140, R140, UR4, R11 ;  /* 0x000000048c8c7c23 */ /* 0x000fe2000801000b */
[----:B------:R-:W-:Y:S01]  /*a540*/  FSEL R45, R27, -INF , !P5 ;  /* 0xff8000001b2d7808 */ /* 0x000fe20006800000 */
[----:B------:R-:W-:Y:S01]  /*a550*/  I2F R169, R158 ;  /* 0x0000009e00a97306 */ /* 0x000fe20000201400 */
[----:B------:R-:W-:-:S02]  /*a560*/  FSEL R47, R21, -INF , !P3 ;  /* 0xff800000152f7808 */ /* 0x000fc40005800000 */
[-C--:B------:R-:W-:Y:S02]  /*a570*/  ISETP.GE.AND P5, PT, R61, R166.reuse, PT ;  /* 0x000000a63d00720c */ /* 0x080fe40003fa6270 */
[----:B------:R-:W-:Y:S02]  /*a580*/  ISETP.GE.AND P3, PT, R57, R167, PT ;  /* 0x000000a73900720c */ /* 0x000fe40003f66270 */
[----:B------:R-:W-:Y:S01]  /*a590*/  FSEL R39, R23, -INF , !P6 ;  /* 0xff80000017277808 */ /* 0x000fe20007000000 */
[----:B-1----:R-:W-:Y:S01]  /*a5a0*/  FFMA.FTZ R131, R138, UR4, R131 ;  /* 0x000000048a837c23 */ /* 0x002fe20008010083 */
[-C--:B------:R-:W-:Y:S01]  /*a5b0*/  ISETP.GE.AND P6, PT, R57, R166.reuse, PT ;  /* 0x000000a63900720c */ /* 0x080fe20003fc6270 */
[----:B------:R-:W1:Y:S01]  /*a5c0*/  I2F R175, R170 ;  /* 0x000000aa00af7306 */ /* 0x000e620000201400 */
[----:B------:R-:W-:Y:S02]  /*a5d0*/  FSEL R57, R17, -INF , !P4 ;  /* 0xff80000011397808 */ /* 0x000fe40006000000 */
[----:B------:R-:W-:-:S02]  /*a5e0*/  ISETP.GE.AND P4, PT, R181, R166, PT ;  /* 0x000000a6b500720c */ /* 0x000fc40003f86270 */
[----:B------:R-:W-:Y:S01]  /*a5f0*/  FSEL R61, R19, -INF , !P5 ;  /* 0xff800000133d7808 */ /* 0x000fe20006800000 */
[----:B------:R-:W-:Y:S01]  /*a600*/  FFMA.FTZ R19, R136, UR4, R129 ;  /* 0x0000000488137c23 */ /* 0x000fe20008010081 */
[----:B------:R-:W-:Y:S01]  /*a610*/  FSEL R63, R63, -INF , !P3 ;  /* 0xff8000003f3f7808 */ /* 0x000fe20005800000 */
[----:B------:R-:W-:Y:S01]  /*a620*/  I2F R171, R132 ;  /* 0x0000008400ab7306 */ /* 0x000fe20000201400 */
[----:B------:R-:W-:Y:S02]  /*a630*/  IADD3 R139, R158, 0x9, RZ ;  /* 0x000000099e8b7810 */ /* 0x000fe40007ffe0ff */
[C---:B------:R-:W-:Y:S02]  /*a640*/  ISETP.GE.AND P5, PT, R59.reuse, R167, PT ;  /* 0x000000a73b00720c */ /* 0x040fe40003fa6270 */
[----:B------:R-:W-:Y:S02]  /*a650*/  ISETP.GE.AND P3, PT, R59, R166, PT ;  /* 0x000000a63b00720c */ /* 0x000fe40003f66270 */
[----:B------:R-:W-:Y:S01]  /*a660*/  FSEL R244, R130, -INF , !P4 ;  /* 0xff80000082f47808 */ /* 0x000fe20006000000 */
[----:B------:R-:W2:Y:S01]  /*a670*/  I2F R148, R139 ;  /* 0x0000008b00947306 */ /* 0x000ea20000201400 */
[----:B------:R-:W-:Y:S01]  /*a680*/  FSEL R59, R15, -INF , !P6 ;  /* 0xff8000000f3b7808 */ /* 0x000fe20007000000 */
[----:B-1----:R-:W-:Y:S01]  /*a690*/  FFMA.FTZ R60, R175, UR4, R60 ;  /* 0x00000004af3c7c23 */ /* 0x002fe2000801003c */
[----:B------:R-:W-:-:S02]  /*a6a0*/  FSEL R130, R9, -INF , !P5 ;  /* 0xff80000009827808 */ /* 0x000fc40006800000 */
[----:B------:R-:W-:Y:S02]  /*a6b0*/  FSEL R129, R140, -INF , !P3 ;  /* 0xff8000008c817808 */ /* 0x000fe40005800000 */
[CC--:B------:R-:W-:Y:S01]  /*a6c0*/  ISETP.GE.AND P6, PT, R137.reuse, R167.reuse, PT ;  /* 0x000000a78900720c */ /* 0x0c0fe20003fc6270 */
[----:B------:R1:W3:Y:S01]  /*a6d0*/  I2F R150, R139 ;  /* 0x0000008b00967306 */ /* 0x0002e20000201400 */
[-C--:B------:R-:W-:Y:S02]  /*a6e0*/  ISETP.GE.AND P4, PT, R137, R166.reuse, PT ;  /* 0x000000a68900720c */ /* 0x080fe40003f86270 */
[C---:B------:R-:W-:Y:S02]  /*a6f0*/  ISETP.GE.AND P5, PT, R139.reuse, R167, PT ;  /* 0x000000a78b00720c */ /* 0x040fe40003fa6270 */
[----:B------:R-:W-:Y:S02]  /*a700*/  ISETP.GE.AND P3, PT, R139, R166, PT ;  /* 0x000000a68b00720c */ /* 0x000fe40003f66270 */
[----:B------:R-:W-:Y:S01]  /*a710*/  IADD3 R147, R158, 0x11, RZ ;  /* 0x000000119e937810 */ /* 0x000fe20007ffe0ff */
[----:B--2---:R-:W-:Y:S01]  /*a720*/  FFMA.FTZ R27, R148, UR4, R125 ;  /* 0x00000004941b7c23 */ /* 0x004fe2000801007d */
[C---:B------:R-:W-:Y:S01]  /*a730*/  IADD3 R29, R158.reuse, 0x19, RZ ;  /* 0x000000199e1d7810 */ /* 0x040fe20007ffe0ff */
[----:B------:R-:W-:Y:S01]  /*a740*/  I2F R140, R179 ;  /* 0x000000b3008c7306 */ /* 0x000fe20000201400 */
[----:B------:R-:W-:-:S02]  /*a750*/  IADD3 R25, R158, 0x21, RZ ;  /* 0x000000219e197810 */ /* 0x000fc40007ffe0ff */
[C---:B------:R-:W-:Y:S02]  /*a760*/  IADD3 R23, R158.reuse, 0x29, RZ ;  /* 0x000000299e177810 */ /* 0x040fe40007ffe0ff */
[C---:B------:R-:W-:Y:S01]  /*a770*/  IADD3 R149, R158.reuse, 0x31, RZ ;  /* 0x000000319e957810 */ /* 0x040fe20007ffe0ff */
[----:B-1----:R-:W1:Y:S01]  /*a780*/  LDSM.16.M88.4 R136, [R3+0x1c00] ;  /* 0x001c00000388783b */ /* 0x002e620000000200 */
[----:B------:R-:W-:Y:S01]  /*a790*/  IADD3 R31, R158, 0x39, RZ ;  /* 0x000000399e1f7810 */ /* 0x000fe20007ffe0ff */
[----:B------:R-:W2:Y:S01]  /*a7a0*/  I2F R142, R147 ;  /* 0x00000093008e7306 */ /* 0x000ea20000201400 */
[----:B------:R-:W-:Y:S01]  /*a7b0*/  FSEL R19, R19, -INF , !P6 ;  /* 0xff80000013137808 */ /* 0x000fe20007000000 */
[----:B---3--:R-:W-:Y:S01]  /*a7c0*/  FFMA.FTZ R127, R150, UR4, R127 ;  /* 0x00000004967f7c23 */ /* 0x008fe2000801007f */
[----:B------:R-:W-:Y:S01]  /*a7d0*/  FSEL R248, R131, -INF , !P4 ;  /* 0xff80000083f87808 */ /* 0x000fe20006000000 */
[----:B------:R-:W-:-:S04]  /*a7e0*/  DEPBAR.LE SB0, 0x0 ;  /* 0x000080000000791a */ /* 0x000fc80000000000 */
[----:B------:R3:W4:Y:S01]  /*a7f0*/  I2F R162, R147 ;  /* 0x0000009300a27306 */ /* 0x0007220000201400 */
[C---:B------:R-:W-:Y:S02]  /*a800*/  ISETP.GE.AND P6, PT, R147.reuse, R167, PT ;  /* 0x000000a79300720c */ /* 0x040fe40003fc6270 */
[----:B------:R-:W-:Y:S02]  /*a810*/  ISETP.GE.AND P4, PT, R147, R166, PT ;  /* 0x000000a69300720c */ /* 0x000fe40003f86270 */
[----:B------:R-:W-:Y:S02]  /*a820*/  FSEL R27, R27, -INF , !P5 ;  /* 0xff8000001b1b7808 */ /* 0x000fe40006800000 */
[----:B------:R-:W-:Y:S01]  /*a830*/  IADD3 R125, R158, 0x59, RZ ;  /* 0x000000599e7d7810 */ /* 0x000fe20007ffe0ff */
[----:B------:R-:W5:Y:S01]  /*a840*/  I2F R168, R29 ;  /* 0x0000001d00a87306 */ /* 0x000f620000201400 */
[----:B--2---:R-:W-:Y:S01]  /*a850*/  FFMA.FTZ R142, R142, UR4, R123 ;  /* 0x000000048e8e7c23 */ /* 0x004fe2000801007b */
[----:B------:R-:W-:-:S02]  /*a860*/  IADD3 R123, R158, 0x51, RZ ;  /* 0x000000519e7b7810 */ /* 0x000fc40007ffe0ff */
[-C--:B------:R-:W-:Y:S02]  /*a870*/  ISETP.GE.AND P5, PT, R29, R167.reuse, PT ;  /* 0x000000a71d00720c */ /* 0x080fe40003fa6270 */
[----:B------:R-:W-:Y:S02]  /*a880*/  FSEL R246, R127, -INF , !P3 ;  /* 0xff8000007ff67808 */ /* 0x000fe40005800000 */
[----:B------:R-:W2:Y:S01]  /*a890*/  I2F R180, R29 ;  /* 0x0000001d00b47306 */ /* 0x000ea20000201400 */
[----:B---3--:R-:W-:Y:S01]  /*a8a0*/  IADD3 R147, R158, 0x49, RZ ;  /* 0x000000499e937810 */ /* 0x008fe20007ffe0ff */
[----:B----4-:R-:W-:Y:S01]  /*a8b0*/  FFMA.FTZ R17, R162, UR4, R121 ;  /* 0x00000004a2117c23 */ /* 0x010fe20008010079 */
[----:B------:R-:W-:Y:S02]  /*a8c0*/  ISETP.GE.AND P3, PT, R29, R166, PT ;  /* 0x000000a61d00720c */ /* 0x000fe40003f66270 */
[----:B------:R-:W-:Y:S02]  /*a8d0*/  FSEL R242, R142, -INF , !P4 ;  /* 0xff8000008ef27808 */ /* 0x000fe40006000000 */
[----:B------:R-:W-:Y:S01]  /*a8e0*/  FSEL R17, R17, -INF , !P6 ;  /* 0xff80000011117808 */ /* 0x000fe20007000000 */
[----:B------:R-:W3:Y:S01]  /*a8f0*/  I2F R250, R25 ;  /* 0x0000001900fa7306 */ /* 0x000ee20000201400 */
[----:B-----5:R-:W-:Y:S01]  /*a900*/  FFMA.FTZ R21, R168, UR4, R117 ;  /* 0x00000004a8157c23 */ /* 0x020fe20008010075 */
[----:B------:R-:W-:-:S02]  /*a910*/  ISETP.GE.AND P6, PT, R25, R167, PT ;  /* 0x000000a71900720c */ /* 0x000fc40003fc6270 */
[----:B------:R-:W-:Y:S02]  /*a920*/  ISETP.GE.AND P4, PT, R25, R166, PT ;  /* 0x000000a61900720c */ /* 0x000fe40003f86270 */
[----:B------:R-:W-:Y:S01]  /*a930*/  FSEL R21, R21, -INF , !P5 ;  /* 0xff80000015157808 */ /* 0x000fe20006800000 */
[C---:B-1----:R-:W-:Y:S01]  /*a940*/  HMMA.16816.F32.BF16 R72, R152.reuse, R136, R72 ;  /* 0x000000889848723c */ /* 0x042fe20000041848 */
[----:B------:R-:W1:Y:S01]  /*a950*/  I2F R186, R25 ;  /* 0x0000001900ba7306 */ /* 0x000e620000201400 */
[----:B--2---:R-:W-:Y:S01]  /*a960*/  FFMA.FTZ R119, R180, UR4, R119 ;  /* 0x00000004b4777c23 */ /* 0x004fe20008010077 */
[----:B------:R-:W-:Y:S02]  /*a970*/  ISETP.GE.AND P5, PT, R23, R167, PT ;  /* 0x000000a71700720c */ /* 0x000fe40003fa6270 */
[----:B------:R-:W-:Y:S02]  /*a980*/  LOP3.LUT R176, R159, 0xa8, R192, 0xfe, !PT ;  /* 0x000000a89fb07812 */ /* 0x000fe400078efec0 */
[----:B------:R-:W-:Y:S01]  /*a990*/  FSEL R142, R119, -INF , !P3 ;  /* 0xff800000778e7808 */ /* 0x000fe20005800000 */
[----:B------:R-:W-:Y:S01]  /*a9a0*/  HMMA.16816.F32.BF16 R68, R152, R138, R68 ;  /* 0x0000008a9844723c */ /* 0x000fe20000041844 */
[----:B------:R-:W2:Y:S01]  /*a9b0*/  I2F R144, R23 ;  /* 0x0000001700907306 */ /* 0x000ea20000201400 */
[----:B---3--:R-:W-:Y:S01]  /*a9c0*/  FFMA.FTZ R15, R250, UR4, R113 ;  /* 0x00000004fa0f7c23 */ /* 0x008fe20008010071 */
[----:B------:R-:W-:-:S02]  /*a9d0*/  IADD3 R113, R158, 0x61, RZ ;  /* 0x000000619e717810 */ /* 0x000fc40007ffe0ff */
[----:B------:R-:W-:Y:S02]  /*a9e0*/  ISETP.GE.AND P3, PT, R23, R166, PT ;  /* 0x000000a61700720c */ /* 0x000fe40003f66270 */
[----:B------:R-:W-:Y:S02]  /*a9f0*/  FSEL R15, R15, -INF , !P6 ;  /* 0xff8000000f0f7808 */ /* 0x000fe40007000000 */
[----:B------:R-:W3:Y:S01]  /*aa00*/  I2F R146, R149 ;  /* 0x0000009500927306 */ /* 0x000ee20000201400 */
[----:B-1----:R-:W-:Y:S01]  /*aa10*/  FFMA.FTZ R186, R186, UR4, R115 ;  /* 0x00000004baba7c23 */ /* 0x002fe20008010073 */
[----:B------:R-:W-:Y:S02]  /*aa20*/  ISETP.GE.AND P6, PT, R149, R167, PT ;  /* 0x000000a79500720c */ /* 0x000fe40003fc6270 */
[----:B------:R-:W-:Y:S02]  /*aa30*/  LOP3.LUT R178, R159, 0xb0, R192, 0xfe, !PT ;  /* 0x000000b09fb27812 */ /* 0x000fe400078efec0 */
[----:B------:R-:W-:-:S02]  /*aa40*/  FSEL R186, R186, -INF , !P4 ;  /* 0xff800000baba7808 */ /* 0x000fc40006000000 */
[----:B------:R-:W1:Y:S01]  /*aa50*/  I2F R13, R23 ;  /* 0x00000017000d7306 */ /* 0x000e620000201400 */
[----:B--2---:R-:W-:Y:S01]  /*aa60*/  FFMA.FTZ R144, R144, UR4, R109 ;  /* 0x0000000490907c23 */ /* 0x004fe2000801006d */
[----:B------:R-:W-:Y:S02]  /*aa70*/  ISETP.GE.AND P4, PT, R149, R166, PT ;  /* 0x000000a69500720c */ /* 0x000fe40003f86270 */
[C-C-:B------:R-:W-:Y:S02]  /*aa80*/  LOP3.LUT R182, R159.reuse, 0xb8, R192.reuse, 0xfe, !PT ;  /* 0x000000b89fb67812 */ /* 0x140fe400078efec0 */
[----:B------:R-:W-:Y:S02]  /*aa90*/  LOP3.LUT R184, R159, 0xc0, R192, 0xfe, !PT ;  /* 0x000000c09fb87812 */ /* 0x000fe400078efec0 */
[----:B------:R-:W2:Y:S01]  /*aaa0*/  I2F R160, R149 ;  /* 0x0000009500a07306 */ /* 0x000ea20000201400 */
[----:B---3--:R-:W-:Y:S01]  /*aab0*/  FFMA.FTZ R25, R146, UR4, R105 ;  /* 0x0000000492197c23 */ /* 0x008fe20008010069 */
[----:B------:R-:W-:-:S02]  /*aac0*/  IADD3 R105, R158, 0x69, RZ ;  /* 0x000000699e697810 */ /* 0x000fc40007ffe0ff */
[----:B------:R-:W-:Y:S02]  /*aad0*/  LOP3.LUT R226, R159, 0xc8, R192, 0xfe, !PT ;  /* 0x000000c89fe27812 */ /* 0x000fe400078efec0 */
[----:B------:R-:W-:Y:S02]  /*aae0*/  FSEL R25, R25, -INF , !P6 ;  /* 0xff80000019197808 */ /* 0x000fe40007000000 */
[----:B------:R-:W3:Y:S01]  /*aaf0*/  I2F R252, R31 ;  /* 0x0000001f00fc7306 */ /* 0x000ee20000201400 */
[----:B-1----:R-:W-:Y:S01]  /*ab00*/  FFMA.FTZ R111, R13, UR4, R111 ;  /* 0x000000040d6f7c23 */ /* 0x002fe2000801006f */
[----:B------:R-:W-:Y:S01]  /*ab10*/  FSEL R13, R144, -INF , !P5 ;  /* 0xff800000900d7808 */ /* 0x000fe20006800000 */
[----:B------:R-:W-:Y:S01]  /*ab20*/  FFMA.FTZ R23, R140, UR4, R97 ;  /* 0x000000048c177c23 */ /* 0x000fe20008010061 */
[----:B------:R-:W-:Y:S02]  /*ab30*/  ISETP.GE.AND P5, PT, R31, R167, PT ;  /* 0x000000a71f00720c */ /* 0x000fe40003fa6270 */
[----:B------:R-:W-:-:S02]  /*ab40*/  FSEL R180, R111, -INF , !P3 ;  /* 0xff8000006fb47808 */ /* 0x000fc40005800000 */
[----:B------:R-:W1:Y:S01]  /*ab50*/  I2F R11, R31 ;  /* 0x0000001f000b7306 */ /* 0x000e620000201400 */
[----:B--2---:R-:W-:Y:S01]  /*ab60*/  FFMA.FTZ R107, R160, UR4, R107 ;  /* 0x00000004a06b7c23 */ /* 0x004fe2000801006b */
[----:B------:R-:W-:Y:S02]  /*ab70*/  ISETP.GE.AND P3, PT, R31, R166, PT ;  /* 0x000000a61f00720c */ /* 0x000fe40003f66270 */
[----:B------:R-:W-:Y:S02]  /*ab80*/  ISETP.GE.AND P6, PT, R179, R167, PT ;  /* 0x000000a7b300720c */ /* 0x000fe40003fc6270 */
[----:B------:R-:W-:Y:S02]  /*ab90*/  FSEL R150, R107, -INF , !P4 ;  /* 0xff8000006b967808 */ /* 0x000fe40006000000 */
[----:B------:R-:W2:Y:S01]  /*aba0*/  I2F R9, R179 ;  /* 0x000000b300097306 */ /* 0x000ea20000201400 */
[----:B---3--:R-:W-:Y:S01]  /*abb0*/  FFMA.FTZ R101, R252, UR4, R101 ;  /* 0x00000004fc657c23 */ /* 0x008fe20008010065 */
[----:B------:R-:W-:-:S02]  /*abc0*/  IADD3 R97, R158, 0x71, RZ ;  /* 0x000000719e617810 */ /* 0x000fc40007ffe0ff */
[----:B------:R-:W-:Y:S02]  /*abd0*/  ISETP.GE.AND P4, PT, R179, R166, PT ;  /* 0x000000a6b300720c */ /* 0x000fe40003f86270 */
[----:B------:R-:W-:Y:S02]  /*abe0*/  FSEL R23, R23, -INF , !P6 ;  /* 0xff80000017177808 */ /* 0x000fe40007000000 */
[----:B------:R-:W3:Y:S01]  /*abf0*/  I2F R131, R147 ;  /* 0x0000009300837306 */ /* 0x000ee20000201400 */
[----:B-1----:R-:W-:Y:S01]  /*ac00*/  FFMA.FTZ R103, R11, UR4, R103 ;  /* 0x000000040b677c23 */ /* 0x002fe20008010067 */
[----:B------:R-:W-:Y:S02]  /*ac10*/  FSEL R11, R101, -INF , !P5 ;  /* 0xff800000650b7808 */ /* 0x000fe40006800000 */
[----:B------:R-:W-:Y:S02]  /*ac20*/  ISETP.GE.AND P5, PT, R147, R167, PT ;  /* 0x000000a79300720c */ /* 0x000fe40003fa6270 */
[----:B------:R-:W-:-:S02]  /*ac30*/  FSEL R148, R103, -INF , !P3 ;  /* 0xff80000067947808 */ /* 0x000fc40005800000 */
[----:B------:R-:W1:Y:S01]  /*ac40*/  I2F R162, R147 ;  /* 0x0000009300a27306 */ /* 0x000e620000201400 */
[----:B--2---:R-:W-:Y:S01]  /*ac50*/  FFMA.FTZ R9, R9, UR4, R99 ;  /* 0x0000000409097c23 */ /* 0x004fe20008010063 */
[-C--:B------:R-:W-:Y:S02]  /*ac60*/  ISETP.GE.AND P3, PT, R147, R166.reuse, PT ;  /* 0x000000a69300720c */ /* 0x080fe40003f66270 */
[----:B------:R-:W-:Y:S02]  /*ac70*/  ISETP.GE.AND P6, PT, R123, R167, PT ;  /* 0x000000a77b00720c */ /* 0x000fe40003fc6270 */
[----:B------:R-:W-:Y:S02]  /*ac80*/  FSEL R168, R9, -INF , !P4 ;  /* 0xff80000009a87808 */ /* 0x000fe40006000000 */
[----:B------:R-:W2:Y:S01]  /*ac90*/  I2F R121, R123 ;  /* 0x0000007b00797306 */ /* 0x000ea20000201400 */
[----:B---3--:R-:W-:Y:S01]  /*aca0*/  FFMA.FTZ R131, R131, UR4, R93 ;  /* 0x0000000483837c23 */ /* 0x008fe2000801005d */
[----:B------:R-:W-:-:S02]  /*acb0*/  ISETP.GE.AND P4, PT, R123, R166, PT ;  /* 0x000000a67b00720c */ /* 0x000fc40003f86270 */
[--C-:B------:R-:W-:Y:S02]  /*acc0*/  LOP3.LUT R228, R159, 0xd0, R192.reuse, 0xfe, !PT ;  /* 0x000000d09fe47812 */ /* 0x100fe400078efec0 */
        /* <DEDUP_REMOVED lines=8> */
[----:B------:R-:W-:Y:S02]  /*ad50*/  IADD3 R89, R158, 0x81, RZ ;  /* 0x000000819e597810 */ /* 0x000fe40007ffe0ff */
[----:B------:R-:W-:Y:S02]  /*ad60*/  ISETP.GE.AND P3, PT, R125, R166, PT ;  /* 0x000000a67d00720c */ /* 0x000fe40003f66270 */
[--C-:B------:R-:W-:Y:S02]  /*ad70*/  LOP3.LUT R230, R159, 0xd8, R192.reuse, 0xfe, !PT ;  /* 0x000000d89fe67812 */ /* 0x100fe400078efec0 */
[----:B------:R-:W2:Y:S01]  /*ad80*/  I2F R250, R125 ;  /* 0x0000007d00fa7306 */ /* 0x000ea20000201400 */
[----:B---3--:R-:W-:Y:S01]  /*ad90*/  FFMA.FTZ R85, R117, UR4, R85 ;  /* 0x0000000475557c23 */ /* 0x008fe20008010055 */
[----:B------:R-:W-:-:S02]  /*ada0*/  LOP3.LUT R236, R159, 0xf0, R192, 0xfe, !PT ;  /* 0x000000f09fec7812 */ /* 0x000fc400078efec0 */
[C-C-:B------:R-:W-:Y:S02]  /*adb0*/  LOP3.LUT R234, R159.reuse, 0xe8, R192.reuse, 0xfe, !PT ;  /* 0x000000e89fea7812 */ /* 0x140fe400078efec0 */
[----:B------:R-:W-:Y:S02]  /*adc0*/  LOP3.LUT R152, R159, 0x10, R192, 0xfe, !PT ;  /* 0x000000109f987812 */ /* 0x000fe400078efec0 */
[----:B------:R-:W3:Y:S01]  /*add0*/  I2F R109, R113 ;  /* 0x00000071006d7306 */ /* 0x000ee20000201400 */
[----:B-1----:R-:W-:Y:S01]  /*ade0*/  FFMA.FTZ R91, R29, UR4, R91 ;  /* 0x000000041d5b7c23 */ /* 0x002fe2000801005b */
[----:B------:R-:W-:Y:S02]  /*adf0*/  FSEL R29, R121, -INF , !P6 ;  /* 0xff800000791d7808 */ /* 0x000fe40007000000 */
[----:B------:R-:W-:Y:S02]  /*ae00*/  ISETP.GE.AND P6, PT, R113, R167, PT ;  /* 0x000000a77100720c */ /* 0x000fe40003fc6270 */
[----:B------:R-:W-:-:S02]  /*ae10*/  FSEL R160, R91, -INF , !P4 ;  /* 0xff8000005ba07808 */ /* 0x000fc40006000000 */
[----:B------:R-:W1:Y:S01]  /*ae20*/  I2F R252, R105 ;  /* 0x0000006900fc7306 */ /* 0x000e620000201400 */
[----:B--2---:R-:W-:Y:S01]  /*ae30*/  FFMA.FTZ R31, R250, UR4, R87 ;  /* 0x00000004fa1f7c23 */ /* 0x004fe20008010057 */
[----:B------:R-:W-:Y:S02]  /*ae40*/  IADD3 R87, R158, 0x79, RZ ;  /* 0x000000799e577810 */ /* 0x000fe40007ffe0ff */
[----:B------:R-:W-:Y:S02]  /*ae50*/  ISETP.GE.AND P4, PT, R113, R166, PT ;  /* 0x000000a67100720c */ /* 0x000fe40003f86270 */
[----:B------:R-:W-:Y:S02]  /*ae60*/  LOP3.LUT R238, R159, 0xf8, R192, 0xfe, !PT ;  /* 0x000000f89fee7812 */ /* 0x000fe400078efec0 */
[----:B------:R-:W2:Y:S01]  /*ae70*/  I2F R146, R105 ;  /* 0x0000006900927306 */ /* 0x000ea20000201400 */
[----:B---3--:R-:W-:Y:S01]  /*ae80*/  FFMA.FTZ R109, R109, UR4, R81 ;  /* 0x000000046d6d7c23 */ /* 0x008fe20008010051 */
[----:B------:R-:W-:-:S02]  /*ae90*/  FSEL R81, R85, -INF , !P5 ;  /* 0xff80000055517808 */ /* 0x000fc40006800000 */
[-C--:B------:R-:W-:Y:S02]  /*aea0*/  ISETP.GE.AND P5, PT, R158, R167.reuse, PT ;  /* 0x000000a79e00720c */ /* 0x080fe40003fa6270 */
[----:B------:R-:W-:Y:S02]  /*aeb0*/  FSEL R158, R31, -INF , !P3 ;  /* 0xff8000001f9e7808 */ /* 0x000fe40005800000 */
[----:B------:R-:W3:Y:S01]  /*aec0*/  I2F R93, R97 ;  /* 0x00000061005d7306 */ /* 0x000ee20000201400 */
[----:B-1----:R-:W-:Y:S01]  /*aed0*/  FFMA.FTZ R79, R252, UR4, R79 ;  /* 0x00000004fc4f7c23 */ /* 0x002fe2000801004f */
[----:B------:R-:W-:Y:S02]  /*aee0*/  FSEL R31, R109, -INF , !P6 ;  /* 0xff8000006d1f7808 */ /* 0x000fe40007000000 */
[C---:B------:R-:W-:Y:S02]  /*aef0*/  ISETP.GE.AND P6, PT, R105.reuse, R166, PT ;  /* 0x000000a66900720c */ /* 0x040fe40003fc6270 */
[----:B------:R-:W-:-:S02]  /*af00*/  ISETP.GE.AND P3, PT, R105, R167, PT ;  /* 0x000000a76900720c */ /* 0x000fc40003f66270 */
[----:B------:R-:W1:Y:S01]  /*af10*/  I2F R140, R97 ;  /* 0x00000061008c7306 */ /* 0x000e620000201400 */
[----:B--2---:R-:W-:Y:S01]  /*af20*/  FFMA.FTZ R77, R146, UR4, R77 ;  /* 0x00000004924d7c23 */ /* 0x004fe2000801004d */
[----:B------:R-:W-:Y:S01]  /*af30*/  FSEL R146, R79, -INF , !P6 ;  /* 0xff8000004f927808 */ /* 0x000fe20007000000 */
[----:B------:R-:W-:Y:S01]  /*af40*/  FFMA.FTZ R79, R169, UR4, R128 ;  /* 0x00000004a94f7c23 */ /* 0x000fe20008010080 */
[----:B------:R-:W-:Y:S02]  /*af50*/  ISETP.GE.AND P6, PT, R132, R166, PT ;  /* 0x000000a68400720c */ /* 0x000fe40003fc6270 */
[----:B------:R-:W-:Y:S02]  /*af60*/  FSEL R77, R77, -INF , !P3 ;  /* 0xff8000004d4d7808 */ /* 0x000fe40005800000 */
[----:B------:R-:W2:Y:S01]  /*af70*/  I2F R250, R89 ;  /* 0x0000005900fa7306 */ /* 0x000ea20000201400 */
[----:B---3--:R-:W-:Y:S01]  /*af80*/  FFMA.FTZ R73, R93, UR4, R73 ;  /* 0x000000045d497c23 */ /* 0x008fe20008010049 */
[----:B------:R-:W-:-:S02]  /*af90*/  ISETP.GE.AND P3, PT, R97, R167, PT ;  /* 0x000000a76100720c */ /* 0x000fc40003f66270 */
[----:B------:R-:W-:Y:S02]  /*afa0*/  FSEL R79, R79, -INF , !P5 ;  /* 0xff8000004f4f7808 */ /* 0x000fe40006800000 */
[----:B------:R-:W-:Y:S02]  /*afb0*/  FSEL R73, R73, -INF , !P3 ;  /* 0xff80000049497808 */ /* 0x000fe40005800000 */
[----:B------:R-:W3:Y:S01]  /*afc0*/  I2F R144, R113 ;  /* 0x0000007100907306 */ /* 0x000ee20000201400 */
[----:B-1----:R-:W-:Y:S01]  /*afd0*/  FFMA.FTZ R75, R140, UR4, R75 ;  /* 0x000000048c4b7c23 */ /* 0x002fe2000801004b */
[-C--:B------:R-:W-:Y:S02]  /*afe0*/  ISETP.GE.AND P3, PT, R97, R166.reuse, PT ;  /* 0x000000a66100720c */ /* 0x080fe40003f66270 */
[----:B------:R-:W-:Y:S02]  /*aff0*/  ISETP.GE.AND P5, PT, R89, R166, PT ;  /* 0x000000a65900720c */ /* 0x000fe40003fa6270 */
[----:B------:R-:W-:-:S02]  /*b000*/  LOP3.LUT R156, R159, 0x18, R192, 0xfe, !PT ;  /* 0x000000189f9c7812 */ /* 0x000fc400078efec0 */
[----:B------:R-:W1:Y:S01]  /*b010*/  I2F R136, R89 ;  /* 0x0000005900887306 */ /* 0x000e620000201400 */
[----:B--2---:R-:W-:Y:S01]  /*b020*/  FFMA.FTZ R67, R250, UR4, R67 ;  /* 0x00000004fa437c23 */ /* 0x004fe20008010043 */
[C-C-:B------:R-:W-:Y:S02]  /*b030*/  LOP3.LUT R240, R159.reuse, 0x8, R192.reuse, 0xfe, !PT ;  /* 0x000000089ff07812 */ /* 0x140fe400078efec0 */
[C-C-:B------:R-:W-:Y:S02]  /*b040*/  LOP3.LUT R250, R159.reuse, 0x20, R192.reuse, 0xfe, !PT ;  /* 0x000000209ffa7812 */ /* 0x140fe400078efec0 */
        /* <DEDUP_REMOVED lines=8> */
[----:B------:R-:W-:Y:S01]  /*b0d0*/  FSEL R136, R67, -INF , !P5 ;  /* 0xff80000043887808 */ /* 0x000fe20006800000 */
[----:B------:R-:W-:Y:S01]  /*b0e0*/  FFMA.FTZ R67, R171, UR4, R4 ;  /* 0x00000004ab437c23 */ /* 0x000fe20008010004 */
[----:B------:R-:W-:Y:S02]  /*b0f0*/  ISETP.GE.AND P5, PT, R87, R166, PT ;  /* 0x000000a65700720c */ /* 0x000fe40003fa6270 */
[----:B------:R-:W-:-:S02]  /*b100*/  ISETP.GE.AND P4, PT, R132, R167, PT ;  /* 0x000000a78400720c */ /* 0x000fc40003f86270 */
[----:B------:R1:W4:Y:S01]  /*b110*/  I2F R173, R132 ;  /* 0x0000008400ad7306 */ /* 0x0003220000201400 */
[----:B--2---:R-:W-:Y:S01]  /*b120*/  FFMA.FTZ R71, R252, UR4, R71 ;  /* 0x00000004fc477c23 */ /* 0x004fe20008010047 */
[----:B------:R-:W-:Y:S02]  /*b130*/  FSEL R65, R65, -INF , !P3 ;  /* 0xff80000041417808 */ /* 0x000fe40005800000 */
        /* <DEDUP_REMOVED lines=9> */
[-C--:B------:R-:W-:Y:S01]  /*b1d0*/  ISETP.GE.AND P3, PT, R170, R167.reuse, PT ;  /* 0x000000a7aa00720c */ /* 0x080fe20003f66270 */
[----:B----4-:R-:W-:Y:S01]  /*b1e0*/  FFMA.FTZ R138, R173, UR4, R6 ;  /* 0x00000004ad8a7c23 */ /* 0x010fe20008010006 */
[----:B------:R-:W-:Y:S02]  /*b1f0*/  ISETP.GE.AND P4, PT, R172, R167, PT ;  /* 0x000000a7ac00720c */ /* 0x000fe40003f86270 */
[----:B------:R-:W-:-:S02]  /*b200*/  FSEL R132, R132, -INF , !P5 ;  /* 0xff80000084847808 */ /* 0x000fc40006800000 */
[----:B------:R-:W1:Y:S01]  /*b210*/  I2F R185, R176 ;  /* 0x000000b000b97306 */ /* 0x000e620000201400 */
[C---:B--2---:R-:W-:Y:S01]  /*b220*/  FFMA.FTZ R54, R183.reuse, UR4, R54 ;  /* 0x00000004b7367c23 */ /* 0x044fe20008010036 */
[-C--:B------:R-:W-:Y:S01]  /*b230*/  ISETP.GE.AND P5, PT, R174, R166.reuse, PT ;  /* 0x000000a6ae00720c */ /* 0x080fe20003fa6270 */
[----:B------:R-:W-:Y:S01]  /*b240*/  FFMA.FTZ R52, R183, UR4, R52 ;  /* 0x00000004b7347c23 */ /* 0x000fe20008010034 */
[----:B------:R-:W-:Y:S02]  /*b250*/  FSEL R138, R138, -INF , !P6 ;  /* 0xff8000008a8a7808 */ /* 0x000fe40007000000 */
[----:B------:R-:W-:Y:S02]  /*b260*/  ISETP.GE.AND P6, PT, R172, R166, PT ;  /* 0x000000a6ac00720c */ /* 0x000fe40003fc6270 */
[----:B------:R-:W2:Y:S01]  /*b270*/  I2F R187, R178 ;  /* 0x000000b200bb7306 */ /* 0x000ea20000201400 */
[C---:B---3--:R-:W-:Y:S01]  /*b280*/  FFMA.FTZ R56, R177.reuse, UR4, R56 ;  /* 0x00000004b1387c23 */ /* 0x048fe20008010038 */
[----:B------:R-:W-:Y:S01]  /*b290*/  FSEL R71, R60, -INF , !P3 ;  /* 0xff8000003c477808 */ /* 0x000fe20005800000 */
[----:B------:R-:W-:Y:S01]  /*b2a0*/  FFMA.FTZ R58, R177, UR4, R58 ;  /* 0x00000004b13a7c23 */ /* 0x000fe2000801003a */
[----:B------:R-:W-:-:S02]  /*b2b0*/  ISETP.GE.AND P3, PT, R174, R167, PT ;  /* 0x000000a7ae00720c */ /* 0x000fc40003f66270 */
[----:B------:R-:W-:Y:S02]  /*b2c0*/  FSEL R75, R56, -INF , !P4 ;  /* 0xff800000384b7808 */ /* 0x000fe40006000000 */
[----:B------:R-:W3:Y:S01]  /*b2d0*/  I2F R195, R182 ;  /* 0x000000b600c37306 */ /* 0x000ee20000201400 */
[C---:B-1----:R-:W-:Y:S01]  /*b2e0*/  FFMA.FTZ R115, R185.reuse, UR4, R48 ;  /* 0x00000004b9737c23 */ /* 0x042fe20008010030 */
[----:B------:R-:W-:Y:S01]  /*b2f0*/  FSEL R48, R54, -INF , !P5 ;  /* 0xff80000036307808 */ /* 0x000fe20006800000 */
[----:B------:R-:W-:Y:S01]  /*b300*/  FFMA.FTZ R50, R185, UR4, R50 ;  /* 0x00000004b9327c23 */ /* 0x000fe20008010032 */
[-C--:B------:R-:W-:Y:S02]  /*b310*/  ISETP.GE.AND P5, PT, R178, R166.reuse, PT ;  /* 0x000000a6b200720c */ /* 0x080fe40003fa6270 */
[----:B------:R-:W-:Y:S02]  /*b320*/  FSEL R128, R58, -INF , !P6 ;  /* 0xff8000003a807808 */ /* 0x000fe40007000000 */
[----:B------:R-:W1:Y:S01]  /*b330*/  I2F R197, R184 ;  /* 0x000000b800c57306 */ /* 0x000e620000201400 */
[C---:B--2---:R-:W-:Y:S01]  /*b340*/  FFMA.FTZ R46, R187.reuse, UR4, R46 ;  /* 0x00000004bb2e7c23 */ /* 0x044fe2000801002e */
[C---:B------:R-:W-:Y:S01]  /*b350*/  ISETP.GE.AND P4, PT, R176.reuse, R167, PT ;  /* 0x000000a7b000720c */ /* 0x040fe20003f86270 */
[----:B------:R-:W-:Y:S01]  /*b360*/  FFMA.FTZ R117, R187, UR4, R44 ;  /* 0x00000004bb757c23 */ /* 0x000fe2000801002c */
[----:B------:R-:W-:-:S02]  /*b370*/  ISETP.GE.AND P6, PT, R176, R166, PT ;  /* 0x000000a6b000720c */ /* 0x000fc40003fc6270 */
[----:B------:R-:W-:Y:S02]  /*b380*/  FSEL R105, R52, -INF , !P3 ;  /* 0xff80000034697808 */ /* 0x000fe40005800000 */
[----:B------:R-:W2:Y:S01]  /*b390*/  I2F R227, R226 ;  /* 0x000000e200e37306 */ /* 0x000ea20000201400 */
[C---:B---3--:R-:W-:Y:S01]  /*b3a0*/  FFMA.FTZ R125, R195.reuse, UR4, R40 ;  /* 0x00000004c37d7c23 */ /* 0x048fe20008010028 */
[----:B------:R-:W-:Y:S01]  /*b3b0*/  FSEL R40, R46, -INF , !P5 ;  /* 0xff8000002e287808 */ /* 0x000fe20006800000 */
[----:B------:R-:W-:Y:S01]  /*b3c0*/  FFMA.FTZ R42, R195, UR4, R42 ;  /* 0x00000004c32a7c23 */ /* 0x000fe2000801002a */
[----:B------:R-:W-:Y:S02]  /*b3d0*/  ISETP.GE.AND P3, PT, R178, R167, PT ;  /* 0x000000a7b200720c */ /* 0x000fe40003f66270 */
[----:B------:R-:W-:Y:S02]  /*b3e0*/  ISETP.GE.AND P5, PT, R184, R166, PT ;  /* 0x000000a6b800720c */ /* 0x000fe40003fa6270 */
[----:B------:R-:W3:Y:S01]  /*b3f0*/  I2F R141, R228 ;  /* 0x000000e4008d7306 */ /* 0x000ee20000201400 */
[----:B-1----:R-:W-:Y:S01]  /*b400*/  FFMA.FTZ R38, R197, UR4, R38 ;  /* 0x00000004c5267c23 */ /* 0x002fe20008010026 */
[----:B------:R-:W-:Y:S01]  /*b410*/  FSEL R115, R115, -INF , !P4 ;  /* 0xff80000073737808 */ /* 0x000fe20006000000 */
[----:B------:R-:W-:Y:S01]  /*b420*/  FFMA.FTZ R127, R197, UR4, R36 ;  /* 0x00000004c57f7c23 */ /* 0x000fe20008010024 */
[----:B------:R-:W-:-:S02]  /*b430*/  FSEL R44, R50, -INF , !P6 ;  /* 0xff800000322c7808 */ /* 0x000fc40007000000 */
[CC--:B------:R-:W-:Y:S02]  /*b440*/  ISETP.GE.AND P4, PT, R182.reuse, R167.reuse, PT ;  /* 0x000000a7b600720c */ /* 0x0c0fe40003f86270 */
[----:B------:R-:W1:Y:S01]  /*b450*/  I2F R231, R232 ;  /* 0x000000e800e77306 */ /* 0x000e620000201400 */
[-C--:B------:R-:W-:Y:S01]  /*b460*/  ISETP.GE.AND P6, PT, R182, R166.reuse, PT ;  /* 0x000000a6b600720c */ /* 0x080fe20003fc6270 */
[----:B--2---:R-:W-:Y:S01]  /*b470*/  FFMA.FTZ R139, R227, UR4, R32 ;  /* 0x00000004e38b7c23 */ /* 0x004fe20008010020 */
[----:B------:R-:W-:Y:S01]  /*b480*/  LOP3.LUT R6, R159, 0x30, R192, 0xfe, !PT ;  /* 0x000000309f067812 */ /* 0x000fe200078efec0 */
[----:B------:R-:W-:Y:S01]  /*b490*/  FFMA.FTZ R34, R227, UR4, R34 ;  /* 0x00000004e3227c23 */ /* 0x000fe20008010022 */
[----:B------:R-:W-:Y:S02]  /*b4a0*/  FSEL R117, R117, -INF , !P3 ;  /* 0xff80000075757808 */ /* 0x000fe40005800000 */
[----:B------:R-:W-:Y:S01]  /*b4b0*/  FSEL R32, R38, -INF , !P5 ;  /* 0xff80000026207808 */ /* 0x000fe20006800000 */
[----:B------:R-:W2:Y:S01]  /*b4c0*/  I2F R229, R230 ;  /* 0x000000e600e57306 */ /* 0x000ea20000201400 */
[C---:B---3--:R-:W-:Y:S01]  /*b4d0*/  FFMA.FTZ R30, R141.reuse, UR4, R30 ;  /* 0x000000048d1e7c23 */ /* 0x048fe2000801001e */
[----:B------:R-:W-:Y:S01]  /*b4e0*/  ISETP.GE.AND P3, PT, R184, R167, PT ;  /* 0x000000a7b800720c */ /* 0x000fe20003f66270 */
[----:B------:R-:W-:Y:S01]  /*b4f0*/  FFMA.FTZ R147, R141, UR4, R28 ;  /* 0x000000048d937c23 */ /* 0x000fe2000801001c */
[----:B------:R-:W-:-:S02]  /*b500*/  ISETP.GE.AND P5, PT, R228, R166, PT ;  /* 0x000000a6e400720c */ /* 0x000fc40003fa6270 */
[----:B------:R-:W-:Y:S02]  /*b510*/  FSEL R125, R125, -INF , !P4 ;  /* 0xff8000007d7d7808 */ /* 0x000fe40006000000 */
[----:B------:R-:W3:Y:S01]  /*b520*/  I2F R235, R236 ;  /* 0x000000ec00eb7306 */ /* 0x000ee20000201400 */
[----:B------:R-:W-:Y:S01]  /*b530*/  FSEL R36, R42, -INF , !P6 ;  /* 0xff8000002a247808 */ /* 0x000fe20007000000 */
[----:B-1----:R-:W-:Y:S01]  /*b540*/  FFMA.FTZ R22, R231, UR4, R22 ;  /* 0x00000004e7167c23 */ /* 0x002fe20008010016 */
[----:B------:R-:W-:Y:S01]  /*b550*/  LOP3.LUT R62, R159, 0x38, R192, 0xfe, !PT ;  /* 0x000000389f3e7812 */ /* 0x000fe200078efec0 */
[----:B------:R-:W-:Y:S01]  /*b560*/  FFMA.FTZ R20, R231, UR4, R20 ;  /* 0x00000004e7147c23 */ /* 0x000fe20008010014 */
[C---:B------:R-:W-:Y:S02]  /*b570*/  ISETP.GE.AND P4, PT, R226.reuse, R167, PT ;  /* 0x000000a7e200720c */ /* 0x040fe40003f86270 */
[----:B------:R-:W-:Y:S01]  /*b580*/  ISETP.GE.AND P6, PT, R226, R166, PT ;  /* 0x000000a6e200720c */ /* 0x000fe20003fc6270 */
[----:B------:R-:W1:Y:S01]  /*b590*/  I2F R233, R234 ;  /* 0x000000ea00e97306 */ /* 0x000e620000201400 */
[----:B------:R-:W-:Y:S01]  /*b5a0*/  LOP3.LUT R4, R159, 0x28, R192, 0xfe, !PT ;  /* 0x000000289f047812 */ /* 0x000fe200078efec0 */
[----:B--2---:R-:W-:Y:S01]  /*b5b0*/  FFMA.FTZ R149, R229, UR4, R24 ;  /* 0x00000004e5957c23 */ /* 0x004fe20008010018 */
[----:B------:R-:W-:Y:S01]  /*b5c0*/  LOP3.LUT R174, R159, 0x50, R192, 0xfe, !PT ;  /* 0x000000509fae7812 */ /* 0x000fe200078efec0 */
[----:B------:R-:W-:Y:S01]  /*b5d0*/  FFMA.FTZ R26, R229, UR4, R26 ;  /* 0x00000004e51a7c23 */ /* 0x000fe2000801001a */
[----:B------:R-:W-:-:S02]  /*b5e0*/  FSEL R127, R127, -INF , !P3 ;  /* 0xff8000007f7f7808 */ /* 0x000fc40005800000 */
[----:B------:R-:W-:Y:S01]  /*b5f0*/  FSEL R38, R30, -INF , !P5 ;  /* 0xff8000001e267808 */ /* 0x000fe20006800000 */
[----:B------:R-:W2:Y:S01]  /*b600*/  I2F R83, R152 ;  /* 0x0000009800537306 */ /* 0x000ea20000201400 */
[-C--:B------:R-:W-:Y:S01]  /*b610*/  ISETP.GE.AND P3, PT, R228, R167.reuse, PT ;  /* 0x000000a7e400720c */ /* 0x080fe20003f66270 */
[C---:B---3--:R-:W-:Y:S01]  /*b620*/  FFMA.FTZ R14, R235.reuse, UR4, R14 ;  /* 0x00000004eb0e7c23 */ /* 0x048fe2000801000e */
[-C--:B------:R-:W-:Y:S01]  /*b630*/  ISETP.GE.AND P5, PT, R232, R166.reuse, PT ;  /* 0x000000a6e800720c */ /* 0x080fe20003fa6270 */
[----:B------:R-:W-:Y:S01]  /*b640*/  FFMA.FTZ R12, R235, UR4, R12 ;  /* 0x00000004eb0c7c23 */ /* 0x000fe2000801000c */
[----:B------:R-:W-:Y:S02]  /*b650*/  LOP3.LUT R170, R159, 0x40, R192, 0xfe, !PT ;  /* 0x000000409faa7812 */ /* 0x000fe400078efec0 */
[----:B------:R-:W-:Y:S01]  /*b660*/  FSEL R139, R139, -INF , !P4 ;  /* 0xff8000008b8b7808 */ /* 0x000fe20006000000 */
[----:B------:R-:W3:Y:S01]  /*b670*/  I2F R237, R238 ;  /* 0x000000ee00ed7306 */ /* 0x000ee20000201400 */
[----:B------:R-:W-:Y:S01]  /*b680*/  FSEL R34, R34, -INF , !P6 ;  /* 0xff80000022227808 */ /* 0x000fe20007000000 */
[C---:B-1----:R-:W-:Y:S01]  /*b690*/  FFMA.FTZ R16, R233.reuse, UR4, R16 ;  /* 0x00000004e9107c23 */ /* 0x042fe20008010010 */
[C---:B------:R-:W-:Y:S01]  /*b6a0*/  ISETP.GE.AND P4, PT, R230.reuse, R167, PT ;  /* 0x000000a7e600720c */ /* 0x040fe20003f86270 */
[----:B------:R-:W-:Y:S01]  /*b6b0*/  FFMA.FTZ R18, R233, UR4, R18 ;  /* 0x00000004e9127c23 */ /* 0x000fe20008010012 */
[----:B------:R-:W-:-:S02]  /*b6c0*/  ISETP.GE.AND P6, PT, R230, R166, PT ;  /* 0x000000a6e600720c */ /* 0x000fc40003fc6270 */
[C-C-:B------:R-:W-:Y:S01]  /*b6d0*/  LOP3.LUT R172, R159.reuse, 0x48, R192.reuse, 0xfe, !PT ;  /* 0x000000489fac7812 */ /* 0x140fe200078efec0 */
[----:B------:R-:W1:Y:S01]  /*b6e0*/  I2F R85, R156 ;  /* 0x0000009c00557306 */ /* 0x000e620000201400 */
[----:B------:R-:W-:Y:S01]  /*b6f0*/  LOP3.LUT R184, R159, 0x70, R192, 0xfe, !PT ;  /* 0x000000709fb87812 */ /* 0x000fe200078efec0 */
[----:B--2---:R-:W-:Y:S01]  /*b700*/  FFMA.FTZ R120, R83, UR4, R120 ;  /* 0x0000000453787c23 */ /* 0x004fe20008010078 */
[----:B------:R-:W-:Y:S02]  /*b710*/  FSEL R147, R147, -INF , !P3 ;  /* 0xff80000093937808 */ /* 0x000fe40005800000 */
[----:B------:R-:W-:Y:S02]  /*b720*/  FSEL R46, R22, -INF , !P5 ;  /* 0xff800000162e7808 */ /* 0x000fe40006800000 */
[----:B------:R-:W-:Y:S01]  /*b730*/  ISETP.GE.AND P3, PT, R232, R167, PT ;  /* 0x000000a7e800720c */ /* 0x000fe20003f66270 */
[----:B------:R-:W2:Y:S01]  /*b740*/  I2F R239, R240 ;  /* 0x000000f000ef7306 */ /* 0x000ea20000201400 */
[----:B------:R-:W-:Y:S01]  /*b750*/  ISETP.GE.AND P5, PT, R236, R166, PT ;  /* 0x000000a6ec00720c */ /* 0x000fe20003fa6270 */
[----:B---3--:R-:W-:Y:S01]  /*b760*/  FFMA.FTZ R8, R237, UR4, R8 ;  /* 0x00000004ed087c23 */ /* 0x008fe20008010008 */
[----:B------:R-:W-:Y:S01]  /*b770*/  LOP3.LUT R176, R159, 0x58, R192, 0xfe, !PT ;  /* 0x000000589fb07812 */ /* 0x000fe200078efec0 */
[----:B------:R-:W-:Y:S01]  /*b780*/  FFMA.FTZ R10, R237, UR4, R10 ;  /* 0x00000004ed0a7c23 */ /* 0x000fe2000801000a */
[----:B------:R-:W-:-:S02]  /*b790*/  LOP3.LUT R178, R159, 0x60, R192, 0xfe, !PT ;  /* 0x000000609fb27812 */ /* 0x000fc400078efec0 */
[----:B------:R-:W-:Y:S01]  /*b7a0*/  FSEL R149, R149, -INF , !P4 ;  /* 0xff80000095957808 */ /* 0x000fe20006000000 */
[----:B------:R-:W3:Y:S01]  /*b7b0*/  I2F R91, R6 ;  /* 0x00000006005b7306 */ /* 0x000ee20000201400 */
[----:B------:R-:W-:Y:S01]  /*b7c0*/  FSEL R42, R26, -INF , !P6 ;  /* 0xff8000001a2a7808 */ /* 0x000fe20007000000 */
[----:B-1----:R-:W-:Y:S01]  /*b7d0*/  FFMA.FTZ R116, R85, UR4, R116 ;  /* 0x0000000455747c23 */ /* 0x002fe20008010074 */
[C---:B------:R-:W-:Y:S02]  /*b7e0*/  ISETP.GE.AND P4, PT, R234.reuse, R167, PT ;  /* 0x000000a7ea00720c */ /* 0x040fe40003f86270 */
[----:B------:R-:W-:Y:S02]  /*b7f0*/  ISETP.GE.AND P6, PT, R234, R166, PT ;  /* 0x000000a6ea00720c */ /* 0x000fe40003fc6270 */
[----:B------:R-:W-:Y:S01]  /*b800*/  LOP3.LUT R182, R159, 0x68, R192, 0xfe, !PT ;  /* 0x000000689fb67812 */ /* 0x000fe200078efec0 */
[----:B------:R-:W1:Y:S01]  /*b810*/  I2F R87, R250 ;  /* 0x000000fa00577306 */ /* 0x000e620000201400 */
[----:B------:R-:W-:Y:S01]  /*b820*/  FSEL R123, R20, -INF , !P3 ;  /* 0xff800000147b7808 */ /* 0x000fe20005800000 */
[----:B--2---:R-:W-:Y:S01]  /*b830*/  FFMA.FTZ R124, R239, UR4, R124 ;  /* 0x00000004ef7c7c23 */ /* 0x004fe2000801007c */
[----:B------:R-:W-:-:S02]  /*b840*/  FSEL R56, R14, -INF , !P5 ;  /* 0xff8000000e387808 */ /* 0x000fc40006800000 */
[-C--:B------:R-:W-:Y:S02]  /*b850*/  ISETP.GE.AND P3, PT, R236, R167.reuse, PT ;  /* 0x000000a7ec00720c */ /* 0x080fe40003f66270 */
[-C--:B------:R-:W-:Y:S01]  /*b860*/  ISETP.GE.AND P5, PT, R152, R167.reuse, PT ;  /* 0x000000a79800720c */ /* 0x080fe20003fa6270 */
[----:B------:R-:W2:Y:S01]  /*b870*/  I2F R93, R62 ;  /* 0x0000003e005d7306 */ /* 0x000ea20000201400 */
[----:B------:R-:W-:Y:S01]  /*b880*/  FSEL R50, R16, -INF , !P4 ;  /* 0xff80000010327808 */ /* 0x000fe20006000000 */
[----:B---3--:R-:W-:Y:S01]  /*b890*/  FFMA.FTZ R104, R91, UR4, R104 ;  /* 0x000000045b687c23 */ /* 0x008fe20008010068 */
[----:B------:R-:W-:Y:S02]  /*b8a0*/  FSEL R52, R18, -INF , !P6 ;  /* 0xff80000012347808 */ /* 0x000fe40007000000 */
[C---:B------:R-:W-:Y:S02]  /*b8b0*/  ISETP.GE.AND P4, PT, R238.reuse, R167, PT ;  /* 0x000000a7ee00720c */ /* 0x040fe40003f86270 */
[----:B------:R-:W-:Y:S01]  /*b8c0*/  ISETP.GE.AND P6, PT, R238, R166, PT ;  /* 0x000000a6ee00720c */ /* 0x000fe20003fc6270 */
[----:B------:R-:W3:Y:S01]  /*b8d0*/  I2F R89, R4 ;  /* 0x0000000400597306 */ /* 0x000ee20000201400 */
[----:B------:R-:W-:Y:S01]  /*b8e0*/  LOP3.LUT R28, R159, 0x78, R192, 0xfe, !PT ;  /* 0x000000789f1c7812 */ /* 0x000fe200078efec0 */
[----:B-1----:R-:W-:Y:S01]  /*b8f0*/  FFMA.FTZ R112, R87, UR4, R112 ;  /* 0x0000000457707c23 */ /* 0x002fe20008010070 */
[----:B------:R-:W-:-:S02]  /*b900*/  LOP3.LUT R24, R159, 0x80, R192, 0xfe, !PT ;  /* 0x000000809f187812 */ /* 0x000fc400078efec0 */
[----:B------:R-:W-:Y:S02]  /*b910*/  FSEL R54, R12, -INF , !P3 ;  /* 0xff8000000c367808 */ /* 0x000fe40005800000 */
[----:B------:R-:W-:Y:S01]  /*b920*/  FSEL R85, R120, -INF , !P5 ;  /* 0xff80000078557808 */ /* 0x000fe20006800000 */
[----:B------:R-:W1:Y:S01]  /*b930*/  I2F R99, R174 ;  /* 0x000000ae00637306 */ /* 0x000e620000201400 */
[----:B------:R-:W-:Y:S01]  /*b940*/  LOP3.LUT R185, R159, 0x30, R192, 0xfe, !PT ;  /* 0x000000309fb97812 */ /* 0x000fe200078efec0 */
[----:B--2---:R-:W-:Y:S01]  /*b950*/  FFMA.FTZ R100, R93, UR4, R100 ;  /* 0x000000045d647c23 */ /* 0x004fe20008010064 */
[-C--:B------:R-:W-:Y:S02]  /*b960*/  ISETP.GE.AND P3, PT, R240, R167.reuse, PT ;  /* 0x000000a7f000720c */ /* 0x080fe40003f66270 */
[----:B------:R-:W-:Y:S02]  /*b970*/  ISETP.GE.AND P5, PT, R6, R167, PT ;  /* 0x000000a70600720c */ /* 0x000fe40003fa6270 */
[----:B------:R-:W-:Y:S01]  /*b980*/  FSEL R58, R8, -INF , !P4 ;  /* 0xff800000083a7808 */ /* 0x000fe20006000000 */
[----:B------:R-:W2:Y:S01]  /*b990*/  I2F R95, R170 ;  /* 0x000000aa005f7306 */ /* 0x000ea20000201400 */
[----:B------:R-:W-:Y:S01]  /*b9a0*/  FSEL R60, R10, -INF , !P6 ;  /* 0xff8000000a3c7808 */ /* 0x000fe20007000000 */
[----:B---3--:R-:W-:Y:S01]  /*b9b0*/  FFMA.FTZ R108, R89, UR4, R108 ;  /* 0x00000004596c7c23 */ /* 0x008fe2000801006c */
[----:B------:R-:W-:-:S02]  /*b9c0*/  LOP3.LUT R113, R159, 0x8, R192, 0xfe, !PT ;  /* 0x000000089f717812 */ /* 0x000fc400078efec0 */
[-C--:B------:R-:W-:Y:S02]  /*b9d0*/  ISETP.GE.AND P4, PT, R156, R167.reuse, PT ;  /* 0x000000a79c00720c */ /* 0x080fe40003f86270 */
[-C--:B------:R-:W-:Y:S01]  /*b9e0*/  ISETP.GE.AND P6, PT, R250, R167.reuse, PT ;  /* 0x000000a7fa00720c */ /* 0x080fe20003fc6270 */
[----:B------:R-:W3:Y:S01]  /*b9f0*/  I2F R97, R172 ;  /* 0x000000ac00617306 */ /* 0x000ee20000201400 */
[----:B------:R-:W-:Y:S01]  /*ba00*/  FSEL R83, R124, -INF , !P3 ;  /* 0xff8000007c537808 */ /* 0x000fe20005800000 */
[----:B-1----:R-:W-:Y:S01]  /*ba10*/  FFMA.FTZ R88, R99, UR4, R88 ;  /* 0x0000000463587c23 */ /* 0x002fe20008010058 */
[----:B------:R-:W-:Y:S02]  /*ba20*/  FSEL R93, R104, -INF , !P5 ;  /* 0xff800000685d7808 */ /* 0x000fe40006800000 */
[-C--:B------:R-:W-:Y:S02]  /*ba30*/  ISETP.GE.AND P3, PT, R4, R167.reuse, PT ;  /* 0x000000a70400720c */ /* 0x080fe40003f66270 */
[----:B------:R-:W-:Y:S01]  /*ba40*/  ISETP.GE.AND P5, PT, R174, R167, PT ;  /* 0x000000a7ae00720c */ /* 0x000fe20003fa6270 */
[----:B------:R-:W1:Y:S01]  /*ba50*/  I2F R109, R184 ;  /* 0x000000b8006d7306 */ /* 0x000e620000201400 */
[----:B------:R-:W-:Y:S01]  /*ba60*/  FSEL R87, R116, -INF , !P4 ;  /* 0xff80000074577808 */ /* 0x000fe20006000000 */
[----:B--2---:R-:W-:Y:S01]  /*ba70*/  FFMA.FTZ R96, R95, UR4, R96 ;  /* 0x000000045f607c23 */ /* 0x004fe20008010060 */
[----:B------:R-:W-:-:S02]  /*ba80*/  FSEL R89, R112, -INF , !P6 ;  /* 0xff80000070597808 */ /* 0x000fc40007000000 */
[-C--:B------:R-:W-:Y:S02]  /*ba90*/  ISETP.GE.AND P4, PT, R62, R167.reuse, PT ;  /* 0x000000a73e00720c */ /* 0x080fe40003f86270 */
[-C--:B------:R-:W-:Y:S01]  /*baa0*/  ISETP.GE.AND P6, PT, R170, R167.reuse, PT ;  /* 0x000000a7aa00720c */ /* 0x080fe20003fc6270 */
[----:B------:R-:W2:Y:S01]  /*bab0*/  I2F R101, R176 ;  /* 0x000000b000657306 */ /* 0x000ea20000201400 */
[----:B------:R-:W-:Y:S01]  /*bac0*/  LOP3.LUT R155, R159, 0x18, R192, 0xfe, !PT ;  /* 0x000000189f9b7812 */ /* 0x000fe200078efec0 */
[----:B---3--:R-:W-:Y:S01]  /*bad0*/  FFMA.FTZ R92, R97, UR4, R92 ;  /* 0x00000004615c7c23 */ /* 0x008fe2000801005c */
[----:B------:R-:W-:Y:S02]  /*bae0*/  FSEL R91, R108, -INF , !P3 ;  /* 0xff8000006c5b7808 */ /* 0x000fe40005800000 */
[C-C-:B------:R-:W-:Y:S02]  /*baf0*/  LOP3.LUT R227, R159.reuse, 0x40, R192.reuse, 0xfe, !PT ;  /* 0x000000409fe37812 */ /* 0x140fe400078efec0 */
[----:B------:R-:W-:Y:S01]  /*bb00*/  LOP3.LUT R229, R159, 0x48, R192, 0xfe, !PT ;  /* 0x000000489fe57812 */ /* 0x000fe200078efec0 */
[----:B------:R-:W3:Y:S01]  /*bb10*/  I2F R103, R178 ;  /* 0x000000b200677306 */ /* 0x000ee20000201400 */
[----:B------:R-:W-:Y:S01]  /*bb20*/  FSEL R153, R88, -INF , !P5 ;  /* 0xff80000058997808 */ /* 0x000fe20006800000 */
[----:B-1----:R-:W-:Y:S01]  /*bb30*/  FFMA.FTZ R72, R109, UR4, R72 ;  /* 0x000000046d487c23 */ /* 0x002fe20008010048 */
[----:B------:R-:W-:-:S02]  /*bb40*/  ISETP.GE.AND P3, PT, R172, R167, PT ;  /* 0x000000a7ac00720c */ /* 0x000fc40003f66270 */
[-C--:B------:R-:W-:Y:S02]  /*bb50*/  ISETP.GE.AND P5, PT, R184, R167.reuse, PT ;  /* 0x000000a7b800720c */ /* 0x080fe40003fa6270 */
[----:B------:R-:W-:Y:S01]  /*bb60*/  LOP3.LUT R177, R159, 0x20, R192, 0xfe, !PT ;  /* 0x000000209fb17812 */ /* 0x000fe200078efec0 */
[----:B------:R-:W1:Y:S01]  /*bb70*/  I2F R107, R182 ;  /* 0x000000b6006b7306 */ /* 0x000e620000201400 */
[----:B------:R-:W-:Y:S01]  /*bb80*/  FSEL R95, R100, -INF , !P4 ;  /* 0xff800000645f7808 */ /* 0x000fe20006000000 */
[----:B--2---:R-:W-:Y:S01]  /*bb90*/  FFMA.FTZ R84, R101, UR4, R84 ;  /* 0x0000000465547c23 */ /* 0x004fe20008010054 */
[----:B------:R-:W-:Y:S02]  /*bba0*/  FSEL R97, R96, -INF , !P6 ;  /* 0xff80000060617808 */ /* 0x000fe40007000000 */
[-C--:B------:R-:W-:Y:S02]  /*bbb0*/  ISETP.GE.AND P4, PT, R176, R167.reuse, PT ;  /* 0x000000a7b000720c */ /* 0x080fe40003f86270 */
[----:B------:R-:W-:Y:S01]  /*bbc0*/  ISETP.GE.AND P6, PT, R178, R167, PT ;  /* 0x000000a7b200720c */ /* 0x000fe20003fc6270 */
[----:B------:R-:W2:Y:S01]  /*bbd0*/  I2F R141, R121 ;  /* 0x00000079008d7306 */ /* 0x000ea20000201400 */
[----:B---3--:R-:W-:Y:S01]  /*bbe0*/  FFMA.FTZ R80, R103, UR4, R80 ;  /* 0x0000000467507c23 */ /* 0x008fe20008010050 */
[----:B------:R-:W-:-:S02]  /*bbf0*/  FSEL R137, R92, -INF , !P3 ;  /* 0xff8000005c897808 */ /* 0x000fc40005800000 */
[----:B------:R-:W-:Y:S02]  /*bc00*/  FSEL R173, R72, -INF , !P5 ;  /* 0xff80000048ad7808 */ /* 0x000fe40006800000 */
[----:B------:R-:W-:Y:S02]  /*bc10*/  ISETP.GE.AND P3, PT, R182, R167, PT ;  /* 0x000000a7b600720c */ /* 0x000fe40003f66270 */
[----:B------:R-:W3:Y:S01]  /*bc20*/  I2F R111, R28 ;  /* 0x0000001c006f7306 */ /* 0x000ee20000201400 */
[----:B-1----:R-:W-:Y:S01]  /*bc30*/  FFMA.FTZ R76, R107, UR4, R76 ;  /* 0x000000046b4c7c23 */ /* 0x002fe2000801004c */
[----:B------:R-:W-:Y:S02]  /*bc40*/  ISETP.GE.AND P5, PT, R121, R166, PT ;  /* 0x000000a67900720c */ /* 0x000fe40003fa6270 */
[C-C-:B------:R-:W-:Y:S02]  /*bc50*/  LOP3.LUT R181, R159.reuse, 0x28, R192.reuse, 0xfe, !PT ;  /* 0x000000289fb57812 */ /* 0x140fe400078efec0 */
[----:B------:R-:W-:-:S02]  /*bc60*/  LOP3.LUT R195, R159, 0x38, R192, 0xfe, !PT ;  /* 0x000000389fc37812 */ /* 0x000fc400078efec0 */
[----:B------:R-:W1:Y:S01]  /*bc70*/  I2F R119, R24 ;  /* 0x0000001800777306 */ /* 0x000e620000201400 */
[----:B--2---:R-:W-:Y:S01]  /*bc80*/  FFMA.FTZ R8, R141, UR4, R122 ;  /* 0x000000048d087c23 */ /* 0x004fe2000801007a */
[----:B------:R-:W-:Y:S02]  /*bc90*/  FSEL R157, R84, -INF , !P4 ;  /* 0xff800000549d7808 */ /* 0x000fe40006000000 */
[----:B------:R-:W-:Y:S02]  /*bca0*/  FSEL R169, R80, -INF , !P6 ;  /* 0xff80000050a97808 */ /* 0x000fe40007000000 */
[-C--:B------:R-:W-:Y:S02]  /*bcb0*/  ISETP.GE.AND P4, PT, R28, R167.reuse, PT ;  /* 0x000000a71c00720c */ /* 0x080fe40003f86270 */
[----:B------:R-:W2:Y:S01]  /*bcc0*/  I2F R187, R185 ;  /* 0x000000b900bb7306 */ /* 0x000ea20000201400 */
[----:B------:R-:W-:Y:S01]  /*bcd0*/  ISETP.GE.AND P6, PT, R24, R167, PT ;  /* 0x000000a71800720c */ /* 0x000fe20003fc6270 */
[----:B---3--:R-:W-:Y:S01]  /*bce0*/  FFMA.FTZ R68, R111, UR4, R68 ;  /* 0x000000046f447c23 */ /* 0x008fe20008010044 */
[----:B------:R-:W-:-:S02]  /*bcf0*/  FSEL R167, R76, -INF , !P3 ;  /* 0xff8000004ca77808 */ /* 0x000fc40005800000 */
[----:B------:R-:W-:Y:S02]  /*bd00*/  FSEL R8, R8, -INF , !P5 ;  /* 0xff80000008087808 */ /* 0x000fe40006800000 */
[-C--:B------:R-:W-:Y:S01]  /*bd10*/  ISETP.GE.AND P3, PT, R113, R166.reuse, PT ;  /* 0x000000a67100720c */ /* 0x080fe20003f66270 */
[----:B------:R3:W4:Y:S01]  /*bd20*/  I2F R131, R113 ;  /* 0x0000007100837306 */ /* 0x0007220000201400 */
[----:B-1----:R-:W-:Y:S01]  /*bd30*/  FFMA.FTZ R64, R119, UR4, R64 ;  /* 0x0000000477407c23 */ /* 0x002fe20008010040 */
[----:B------:R-:W-:Y:S02]  /*bd40*/  ISETP.GE.AND P5, PT, R185, R166, PT ;  /* 0x000000a6b900720c */ /* 0x000fe40003fa6270 */
[C-C-:B------:R-:W-:Y:S02]  /*bd50*/  LOP3.LUT R103, R159.reuse, 0x50, R192.reuse, 0xfe, !PT ;  /* 0x000000509f677812 */ /* 0x140fe400078efec0 */
[----:B------:R-:W-:Y:S02]  /*bd60*/  LOP3.LUT R109, R159, 0x58, R192, 0xfe, !PT ;  /* 0x000000589f6d7812 */ /* 0x000fe400078efec0 */
[----:B------:R-:W1:Y:S01]  /*bd70*/  I2F R171, R155 ;  /* 0x0000009b00ab7306 */ /* 0x000e620000201400 */
[----:B--2---:R-:W-:Y:S01]  /*bd80*/  FFMA.FTZ R106, R187, UR4, R106 ;  /* 0x00000004bb6a7c23 */ /* 0x004fe2000801006a */
[----:B------:R-:W-:-:S02]  /*bd90*/  FSEL R175, R68, -INF , !P4 ;  /* 0xff80000044af7808 */ /* 0x000fc40006000000 */
[-C--:B------:R-:W-:Y:S02]  /*bda0*/  ISETP.GE.AND P4, PT, R155, R166.reuse, PT ;  /* 0x000000a69b00720c */ /* 0x080fe40003f86270 */
[----:B------:R-:W-:Y:S02]  /*bdb0*/  FSEL R152, R106, -INF , !P5 ;  /* 0xff8000006a987808 */ /* 0x000fe40006800000 */
[----:B------:R-:W2:Y:S01]  /*bdc0*/  I2F R99, R227 ;  /* 0x000000e300637306 */ /* 0x000ea20000201400 */
[----:B---3--:R-:W-:Y:S01]  /*bdd0*/  LOP3.LUT R113, R159, 0x60, R192, 0xfe, !PT ;  /* 0x000000609f717812 */ /* 0x008fe200078efec0 */
[----:B----4-:R-:W-:Y:S01]  /*bde0*/  FFMA.FTZ R4, R131, UR4, R126 ;  /* 0x0000000483047c23 */ /* 0x010fe2000801007e */
[----:B------:R-:W-:Y:S02]  /*bdf0*/  FSEL R131, R64, -INF , !P6 ;  /* 0xff80000040837808 */ /* 0x000fe40007000000 */
[-C--:B------:R-:W-:Y:S02]  /*be00*/  ISETP.GE.AND P6, PT, R177, R166.reuse, PT ;  /* 0x000000a6b100720c */ /* 0x080fe40003fc6270 */
[----:B------:R-:W-:Y:S01]  /*be10*/  ISETP.GE.AND P5, PT, R103, R166, PT ;  /* 0x000000a66700720c */ /* 0x000fe20003fa6270 */
[----:B------:R-:W3:Y:S01]  /*be20*/  I2F R101, R229 ;  /* 0x000000e500657306 */ /* 0x000ee20000201400 */
[----:B------:R-:W-:Y:S01]  /*be30*/  LOP3.LUT R141, R159, 0x68, R192, 0xfe, !PT ;  /* 0x000000689f8d7812 */ /* 0x000fe200078efec0 */
[----:B-1----:R-:W-:Y:S01]  /*be40*/  FFMA.FTZ R24, R171, UR4, R118 ;  /* 0x00000004ab187c23 */ /* 0x002fe20008010076 */
[----:B------:R-:W-:-:S02]  /*be50*/  LOP3.LUT R155, R159, 0x70, R192, 0xfe, !PT ;  /* 0x000000709f9b7812 */ /* 0x000fc400078efec0 */
[----:B------:R-:W-:Y:S02]  /*be60*/  FSEL R4, R4, -INF , !P3 ;  /* 0xff80000004047808 */ /* 0x000fe40005800000 */
[----:B------:R-:W-:Y:S01]  /*be70*/  FSEL R24, R24, -INF , !P4 ;  /* 0xff80000018187808 */ /* 0x000fe20006000000 */
[----:B------:R1:W4:Y:S01]  /*be80*/  I2F R179, R177 ;  /* 0x000000b100b37306 */ /* 0x0003220000201400 */
[----:B--2---:R-:W-:Y:S01]  /*be90*/  FFMA.FTZ R98, R99, UR4, R98 ;  /* 0x0000000463627c23 */ /* 0x004fe20008010062 */
[-C--:B------:R-:W-:Y:S02]  /*bea0*/  ISETP.GE.AND P3, PT, R181, R166.reuse, PT ;  /* 0x000000a6b500720c */ /* 0x080fe40003f66270 */
[----:B------:R-:W-:-:S04]  /*beb0*/  ISETP.GE.AND P4, PT, R195, R166, PT ;  /* 0x000000a6c300720c */ /* 0x000fc80003f86270 */
[----:B------:R-:W2:Y:S01]  /*bec0*/  I2F R183, R181 ;  /* 0x000000b500b77306 */ /* 0x000ea20000201400 */
[----:B---3--:R-:W-:-:S07]  /*bed0*/  FFMA.FTZ R94, R101, UR4, R94 ;  /* 0x00000004655e7c23 */ /* 0x008fce000801005e */
[----:B------:R-:W3:Y:S01]  /*bee0*/  I2F R197, R195 ;  /* 0x000000c300c57306 */ /* 0x000ee20000201400 */
[----:B-1----:R-:W-:Y:S01]  /*bef0*/  LOP3.LUT R177, R159, 0x78, R192, 0xfe, !PT ;  /* 0x000000789fb17812 */ /* 0x002fe200078efec0 */
[----:B----4-:R-:W-:-:S05]  /*bf00*/  FFMA.FTZ R28, R179, UR4, R114 ;  /* 0x00000004b31c7c23 */ /* 0x010fca0008010072 */
[----:B------:R-:W-:Y:S01]  /*bf10*/  FSEL R28, R28, -INF , !P6 ;  /* 0xff8000001c1c7808 */ /* 0x000fe20007000000 */
[----:B------:R1:W4:Y:S01]  /*bf20*/  I2F R107, R103 ;  /* 0x00000067006b7306 */ /* 0x0003220000201400 */
[----:B--2---:R-:W-:Y:S01]  /*bf30*/  FFMA.FTZ R110, R183, UR4, R110 ;  /* 0x00000004b76e7c23 */ /* 0x004fe2000801006e */
[----:B------:R-:W-:-:S04]  /*bf40*/  ISETP.GE.AND P6, PT, R227, R166, PT ;  /* 0x000000a6e300720c */ /* 0x000fc80003fc6270 */
[----:B------:R-:W-:Y:S02]  /*bf50*/  FSEL R228, R110, -INF , !P3 ;  /* 0xff8000006ee47808 */ /* 0x000fe40005800000 */
[----:B------:R-:W2:Y:S01]  /*bf60*/  I2F R111, R109 ;  /* 0x0000006d006f7306 */ /* 0x000ea20000201400 */
[----:B---3--:R-:W-:Y:S01]  /*bf70*/  FFMA.FTZ R102, R197, UR4, R102 ;  /* 0x00000004c5667c23 */ /* 0x008fe20008010066 */
[----:B------:R-:W-:Y:S02]  /*bf80*/  FSEL R156, R98, -INF , !P6 ;  /* 0xff800000629c7808 */ /* 0x000fe40007000000 */
[-C--:B------:R-:W-:Y:S02]  /*bf90*/  ISETP.GE.AND P3, PT, R229, R166.reuse, PT ;  /* 0x000000a6e500720c */ /* 0x080fe40003f66270 */
[----:B------:R-:W-:Y:S02]  /*bfa0*/  FSEL R226, R102, -INF , !P4 ;  /* 0xff80000066e27808 */ /* 0x000fe40006000000 */
[----:B------:R-:W3:Y:S01]  /*bfb0*/  I2F R119, R113 ;  /* 0x0000007100777306 */ /* 0x000ee20000201400 */
[----:B-1----:R-:W-:Y:S01]  /*bfc0*/  LOP3.LUT R103, R159, 0x80, R192, 0xfe, !PT ;  /* 0x000000809f677812 */ /* 0x002fe200078efec0 */
[----:B----4-:R-:W-:Y:S01]  /*bfd0*/  FFMA.FTZ R90, R107, UR4, R90 ;  /* 0x000000046b5a7c23 */ /* 0x010fe2000801005a */
[----:B------:R-:W-:-:S02]  /*bfe0*/  ISETP.GE.AND P4, PT, R109, R166, PT ;  /* 0x000000a66d00720c */ /* 0x000fc40003f86270 */
[-C--:B------:R-:W-:Y:S02]  /*bff0*/  ISETP.GE.AND P6, PT, R113, R166.reuse, PT ;  /* 0x000000a67100720c */ /* 0x080fe40003fc6270 */
[----:B------:R-:W-:Y:S01]  /*c000*/  FSEL R184, R94, -INF , !P3 ;  /* 0xff8000005eb87808 */ /* 0x000fe20005800000 */
[----:B------:R-:W1:Y:S01]  /*c010*/  I2F R121, R141 ;  /* 0x0000008d00797306 */ /* 0x000e620000201400 */
[----:B--2---:R-:W-:Y:S01]  /*c020*/  FFMA.FTZ R86, R111, UR4, R86 ;  /* 0x000000046f567c23 */ /* 0x004fe20008010056 */
[----:B------:R-:W-:Y:S02]  /*c030*/  FSEL R182, R90, -INF , !P5 ;  /* 0xff8000005ab67808 */ /* 0x000fe40006800000 */
[-C--:B------:R-:W-:Y:S02]  /*c040*/  ISETP.GE.AND P3, PT, R141, R166.reuse, PT ;  /* 0x000000a68d00720c */ /* 0x080fe40003f66270 */
[----:B------:R-:W-:Y:S02]  /*c050*/  FSEL R178, R86, -INF , !P4 ;  /* 0xff80000056b27808 */ /* 0x000fe40006000000 */
[----:B------:R-:W2:Y:S01]  /*c060*/  I2F R171, R155 ;  /* 0x0000009b00ab7306 */ /* 0x000ea20000201400 */
[----:B---3--:R-:W-:Y:S01]  /*c070*/  FFMA.FTZ R82, R119, UR4, R82 ;  /* 0x0000000477527c23 */ /* 0x008fe20008010052 */
[----:B------:R-:W-:Y:S01]  /*c080*/  BAR.SYNC.DEFER_BLOCKING 0x0 ;  /* 0x0000000000007b1d */ /* 0x000fe20000010000 */
[----:B------:R-:W-:-:S02]  /*c090*/  ISETP.GE.AND P5, PT, R155, R166, PT ;  /* 0x000000a69b00720c */ /* 0x000fc40003fa6270 */
[-C--:B------:R-:W-:Y:S02]  /*c0a0*/  ISETP.GE.AND P4, PT, R177, R166.reuse, PT ;  /* 0x000000a6b100720c */ /* 0x080fe40003f86270 */
[----:B------:R-:W-:Y:S01]  /*c0b0*/  FSEL R176, R82, -INF , !P6 ;  /* 0xff80000052b07808 */ /* 0x000fe20007000000 */
[----:B------:R-:W3:Y:S01]  /*c0c0*/  I2F R99, R177 ;  /* 0x000000b100637306 */ /* 0x000ee20000201400 */
[----:B-1----:R-:W-:Y:S01]  /*c0d0*/  FFMA.FTZ R78, R121, UR4, R78 ;  /* 0x00000004794e7c23 */ /* 0x002fe2000801004e */
[----:B------:R-:W-:-:S04]  /*c0e0*/  ISETP.GE.AND P6, PT, R103, R166, PT ;  /* 0x000000a66700720c */ /* 0x000fc80003fc6270 */
[----:B------:R-:W-:Y:S02]  /*c0f0*/  FSEL R174, R78, -INF , !P3 ;  /* 0xff8000004eae7808 */ /* 0x000fe40005800000 */
[----:B------:R-:W1:Y:S01]  /*c100*/  I2F R101, R103 ;  /* 0x0000006700657306 */ /* 0x000e620000201400 */
[----:B--2---:R-:W-:-:S05]  /*c110*/  FFMA.FTZ R74, R171, UR4, R74 ;  /* 0x00000004ab4a7c23 */ /* 0x004fca000801004a */
[----:B------:R-:W-:Y:S01]  /*c120*/  FSEL R172, R74, -INF , !P5 ;  /* 0xff8000004aac7808 */ /* 0x000fe20006800000 */
[----:B---3--:R-:W-:-:S05]  /*c130*/  FFMA.FTZ R70, R99, UR4, R70 ;  /* 0x0000000463467c23 */ /* 0x008fca0008010046 */
[----:B------:R-:W-:Y:S01]  /*c140*/  FSEL R170, R70, -INF , !P4 ;  /* 0xff80000046aa7808 */ /* 0x000fe20006000000 */
[----:B-1----:R-:W-:-:S05]  /*c150*/  FFMA.FTZ R66, R101, UR4, R66 ;  /* 0x0000000465427c23 */ /* 0x002fca0008010042 */
[----:B------:R-:W-:Y:S01]  /*c160*/  FSEL R166, R66, -INF , !P6 ;  /* 0xff80000042a67808 */ /* 0x000fe20007000000 */
[----:B------:R-:W-:Y:S05]  /*c170*/  @!P2 BRA `(.L_x_1650) ;  /* 0x00000a000000a947 */ /* 0x000fea0003800000 */
[----:B------:R-:W-:Y:S01]  /*c180*/  ULDC.64 UR10, c[0x0][0x118] ;  /* 0x00004600000a7ab9 */ /* 0x000fe20000000a00 */
[----:B------:R-:W-:Y:S01]  /*c190*/  MOV R6, c[0x0][0x198] ;  /* 0x0000660000067a02 */ /* 0x000fe20000000f00 */
[----:B------:R-:W-:Y:S05]  /*c1a0*/  @!P1 BRA `(.L_x_1651) ;  /* 0x000003a000009947 */ /* 0x000fea0003800000 */
[----:B------:R-:W-:Y:S02]  /*c1b0*/  IABS R10, c[0x0][0x2d0] ;  /* 0x0000b400000a7a13 */ /* 0x000fe40000000000 */
[----:B------:R-:W-:Y:S02]  /*c1c0*/  IADD3 R18, R159, -0x100, RZ ;  /* 0xffffff009f127810 */ /* 0x000fe40007ffe0ff */
[----:B------:R-:W1:Y:S01]  /*c1d0*/  I2F.RP R16, R10 ;  /* 0x0000000a00107306 */ /* 0x000e620000209400 */
        /* <DEDUP_REMOVED lines=53> */
[----:B------:R-:W-:Y:S01]  /*c530*/  IMAD.MOV.U32 R99, RZ, RZ, R100 ;  /* 0x000000ffff637224 */ /* 0x000fe200078e0064 */
[----:B------:R-:W-:Y:S05]  /*c540*/  BRA `(.L_x_1652) ;  /* 0x0000002000007947 */ /* 0x000fea0003800000 */
.L_x_1651:
[----:B------:R-:W-:-:S04]  /*c550*/  LEA R99, -R6, RZ, 0x8 ;  /* 0x000000ff06637211 */ /* 0x000fc800078e41ff */
[----:B------:R-:W-:Y:S02]  /*c560*/  SHF.R.S32.HI R14, RZ, 0x1f, R99 ;  /* 0x0000001fff0e7819 */ /* 0x000fe40000011463 */
.L_x_1652:
[--C-:B------:R-:W-:Y:S01]  /*c570*/  @!P0 IADD3 R101, P3, P2, R99, UR9, R164.reuse ;  /* 0x0000000963658c10 */ /* 0x100fe2000fa7e0a4 */
[----:B------:R-:W-:Y:S01]  /*c580*/  @!P0 IMAD.MOV.U32 R10, RZ, RZ, c[0x0][0x19c] ;  /* 0x00006700ff0a8624 */ /* 0x000fe200078e00ff */
[----:B------:R1:W-:Y:S01]  /*c590*/  @P0 STS [R196+0x1004], RZ ;  /* 0x001004ffc4000388 */ /* 0x0003e20000000800 */
[----:B------:R-:W-:Y:S01]  /*c5a0*/  @!P0 IMAD.WIDE.U32 R106, R6, 0x60, R164 ;  /* 0x00000060066a8825 */ /* 0x000fe200078e00a4 */
[----:B------:R-:W-:Y:S01]  /*c5b0*/  @!P0 IADD3.X R12, R14, UR8, R165, P3, P2 ;  /* 0x000000080e0c8c10 */ /* 0x000fe20009fe44a5 */
[----:B------:R-:W-:Y:S01]  /*c5c0*/  BSSY B0, `(.L_x_1653) ;  /* 0x0000058000007945 */ /* 0x000fe20003800000 */
[----:B------:R-:W-:Y:S01]  /*c5d0*/  @!P0 LEA R118, P2, R101, c[0x0][0x168], 0x1 ;  /* 0x00005a0065768a11 */ /* 0x000fe200078408ff */
[----:B------:R-:W-:Y:S01]  /*c5e0*/  @!P0 IMAD.MOV.U32 R113, RZ, RZ, c[0x0][0x19c] ;  /* 0x00006700ff718624 */ /* 0x000fe200078e00ff */
[----:B------:R-:W-:Y:S01]  /*c5f0*/  @!P0 LEA R108, P3, R99, R222, 0x1 ;  /* 0x000000de636c8211 */ /* 0x000fe200078608ff */
[----:B------:R1:W-:Y:S01]  /*c600*/  @P0 STS.64 [R196+0x1008], RZ ;  /* 0x001008ffc4000388 */ /* 0x0003e20000000a00 */
[----:B------:R-:W-:Y:S01]  /*c610*/  @!P0 LEA.HI.X R119, R101, c[0x0][0x16c], R12, 0x1, P2 ;  /* 0x00005b0065778a11 */ /* 0x000fe200010f0c0c */
[----:B------:R-:W-:Y:S01]  /*c620*/  @!P0 IMAD R101, R10, 0x60, RZ ;  /* 0x000000600a658824 */ /* 0x000fe200078e02ff */
[C---:B------:R-:W-:Y:S01]  /*c630*/  @!P0 LEA.HI.X R109, R99.reuse, R221, R14, 0x1, P3 ;  /* 0x000000dd636d8211 */ /* 0x040fe200018f0c0e */
[----:B------:R1:W-:Y:S01]  /*c640*/  @P0 STS [R196+0x1000], RZ ;  /* 0x001000ffc4000388 */ /* 0x0003e20000000800 */
[C---:B------:R-:W-:Y:S01]  /*c650*/  @!P0 IADD3 R103, P2, R99.reuse, R106, RZ ;  /* 0x0000006a63678210 */ /* 0x040fe20007f5e0ff */
[----:B------:R-:W-:Y:S01]  /*c660*/  @!P0 IMAD.MOV.U32 R12, RZ, RZ, c[0x0][0x19c] ;  /* 0x00006700ff0c8624 */ /* 0x000fe200078e00ff */
[----:B------:R-:W-:Y:S01]  /*c670*/  @!P0 LEA R16, P3, R6, R164, 0x6 ;  /* 0x000000a406108211 */ /* 0x000fe200078630ff */
[----:B------:R-:W-:Y:S01]  /*c680*/  @!PT LDS RZ, [RZ] ;  /* 0x00000000fffff984 */ /* 0x000fe20000000800 */
[----:B------:R-:W-:Y:S01]  /*c690*/  @!PT LDS RZ, [RZ] ;  /* 0x00000000fffff984 */ /* 0x000fe20000000800 */
[----:B------:R-:W-:Y:S01]  /*c6a0*/  @!PT LDS RZ, [RZ] ;  /* 0x00000000fffff984 */ /* 0x000fe20000000800 */
[----:B------:R2:W-:Y:S01]  /*c6b0*/  @!P0 LDGSTS.E.BYPASS.LTC128B.128 [R196+0x1000], [R108.64] ;  /* 0x010000006cc48fae */ /* 0x0005e2000b901d4a */
[----:B------:R-:W-:Y:S01]  /*c6c0*/  @!P0 IADD3.X R18, R14, R101, R107, P2, !PT ;  /* 0x000000650e128210 */ /* 0x000fe200017fe46b */
[----:B------:R-:W-:Y:S01]  /*c6d0*/  @!P0 IMAD.MOV.U32 R107, RZ, RZ, c[0x0][0x19c] ;  /* 0x00006700ff6b8624 */ /* 0x000fe200078e00ff */
[-C--:B------:R-:W-:Y:S01]  /*c6e0*/  @!P0 LEA.HI.X R113, R6, R165.reuse, R113, 0x6, P3 ;  /* 0x000000a506718211 */ /* 0x080fe200018f3471 */
[----:B------:R-:W-:Y:S01]  /*c6f0*/  @!P0 IMAD R12, R12, 0xa0, RZ ;  /* 0x000000a00c0c8824 */ /* 0x000fe200078e02ff */
[----:B------:R-:W-:Y:S01]  /*c700*/  @!P0 IADD3 R101, P3, R99, R16, RZ ;  /* 0x0000001063658210 */ /* 0x000fe20007f7e0ff */
[----:B------:R-:W-:Y:S01]  /*c710*/  @!P0 IMAD R10, R10, 0xc0, RZ ;  /* 0x000000c00a0a8824 */ /* 0x000fe200078e02ff */
[----:B------:R-:W-:Y:S01]  /*c720*/  @!P0 LEA R20, P2, R6, R164, 0x7 ;  /* 0x000000a406148211 */ /* 0x000fe200078438ff */
[----:B------:R1:W-:Y:S01]  /*c730*/  @P0 STS.128 [R196+0x1800], RZ ;  /* 0x001800ffc4000388 */ /* 0x0003e20000000c00 */
[----:B------:R-:W-:Y:S01]  /*c740*/  @!P0 LEA R100, P5, R101, c[0x0][0x168], 0x1 ;  /* 0x00005a0065648a11 */ /* 0x000fe200078a08ff */
[----:B------:R-:W-:Y:S01]  /*c750*/  @!P0 IMAD.X R16, R14, 0x1, R113, P3 ;  /* 0x000000010e108824 */ /* 0x000fe200018e0671 */
[----:B------:R-:W-:Y:S01]  /*c760*/  @!P0 LEA.HI.X R107, R6, R165, R107, 0x7, P2 ;  /* 0x000000a5066b8211 */ /* 0x000fe200010f3c6b */
[----:B------:R-:W-:Y:S01]  /*c770*/  @!PT LDS RZ, [RZ] ;  /* 0x00000000fffff984 */ /* 0x000fe20000000800 */
[----:B------:R-:W-:Y:S01]  /*c780*/  @!PT LDS RZ, [RZ] ;  /* 0x00000000fffff984 */ /* 0x000fe20000000800 */
[----:B------:R-:W-:Y:S01]  /*c790*/  @!PT LDS RZ, [RZ] ;  /* 0x00000000fffff984 */ /* 0x000fe20000000800 */
[----:B------:R1:W-:Y:S01]  /*c7a0*/  @!P0 LDGSTS.E.BYPASS.LTC128B.128 [R196+0x1800], [R118.64] ;  /* 0x0180000076c48fae */ /* 0x0003e2000b901d4a */
[----:B------:R-:W-:-:S02]  /*c7b0*/  @!P0 IADD3 R20, P4, R99, R20, RZ ;  /* 0x0000001463148210 */ /* 0x000fc40007f9e0ff */
[----:B------:R-:W-:Y:S01]  /*c7c0*/  @!P0 LEA.HI.X R101, R101, c[0x0][0x16c], R16, 0x1, P5 ;  /* 0x00005b0065658a11 */ /* 0x000fe200028f0c10 */
[----:B------:R1:W-:Y:S01]  /*c7d0*/  @P0 STS.128 [R196+0x2000], RZ ;  /* 0x002000ffc4000388 */ /* 0x0003e20000000c00 */
[C---:B------:R-:W-:Y:S01]  /*c7e0*/  @!P0 LEA R120, P5, R103.reuse, c[0x0][0x168], 0x1 ;  /* 0x00005a0067788a11 */ /* 0x040fe200078a08ff */
[----:B------:R-:W-:Y:S01]  /*c7f0*/  @!P0 IMAD.X R107, R14, 0x1, R107, P4 ;  /* 0x000000010e6b8824 */ /* 0x000fe200020e066b */
[C---:B------:R-:W-:Y:S01]  /*c800*/  @!P0 LEA R112, P4, R20.reuse, c[0x0][0x168], 0x1 ;  /* 0x00005a0014708a11 */ /* 0x040fe200078808ff */
[----:B------:R-:W-:Y:S01]  /*c810*/  @!PT LDS RZ, [RZ] ;  /* 0x00000000fffff984 */ /* 0x000fe20000000800 */
[----:B------:R-:W-:Y:S01]  /*c820*/  @!PT LDS RZ, [RZ] ;  /* 0x00000000fffff984 */ /* 0x000fe20000000800 */
[----:B------:R-:W-:Y:S01]  /*c830*/  @!PT LDS RZ, [RZ] ;  /* 0x00000000fffff984 */ /* 0x000fe20000000800 */
[----:B------:R1:W-:Y:S01]  /*c840*/  @!P0 LDGSTS.E.BYPASS.LTC128B.128 [R196+0x2000], [R100.64] ;  /* 0x0200000064c48fae */ /* 0x0003e2000b901d4a */
[----:B------:R-:W-:Y:S02]  /*c850*/  @!P0 LEA.HI.X R121, R103, c[0x0][0x16c], R18, 0x1, P5 ;  /* 0x00005b0067798a11 */ /* 0x000fe400028f0c12 */
[----:B------:R-:W-:Y:S01]  /*c860*/  @!P0 LEA.HI.X R113, R20, c[0x0][0x16c], R107, 0x1, P4 ;  /* 0x00005b0014718a11 */ /* 0x000fe200020f0c6b */
[----:B------:R1:W-:Y:S01]  /*c870*/  @P0 STS.128 [R196+0x2800], RZ ;  /* 0x002800ffc4000388 */ /* 0x0003e20000000c00 */
[----:B--2---:R-:W-:-:S03]  /*c880*/  @!P0 IMAD.MOV.U32 R108, RZ, RZ, R164 ;  /* 0x000000ffff6c8224 */ /* 0x004fc600078e00a4 */
[----:B------:R-:W-:Y:S01]  /*c890*/  @!PT LDS RZ, [RZ] ;  /* 0x00000000fffff984 */ /* 0x000fe20000000800 */
[----:B------:R-:W-:Y:S01]  /*c8a0*/  @!PT LDS RZ, [RZ] ;  /* 0x00000000fffff984 */ /* 0x000fe20000000800 */
[----:B------:R-:W-:Y:S01]  /*c8b0*/  @!PT LDS RZ, [RZ] ;  /* 0x00000000fffff984 */ /* 0x000fe20000000800 */
[----:B------:R1:W-:Y:S01]  /*c8c0*/  @!P0 LDGSTS.E.BYPASS.LTC128B.128 [R196+0x2800], [R120.64] ;  /* 0x0280000078c48fae */ /* 0x0003e2000b901d4a */
[----:B------:R-:W-:-:S03]  /*c8d0*/  @!P0 IMAD.MOV.U32 R109, RZ, RZ, R165 ;  /* 0x000000ffff6d8224 */ /* 0x000fc600078e00a5 */
[----:B------:R1:W-:Y:S01]  /*c8e0*/  @P0 STS.128 [R196+0x3000], RZ ;  /* 0x003000ffc4000388 */ /* 0x0003e20000000c00 */
[----:B------:R-:W-:-:S03]  /*c8f0*/  @!P0 IMAD.WIDE.U32 R110, R6, 0xa0, R108 ;  /* 0x000000a0066e8825 */ /* 0x000fc600078e006c */
[----:B------:R-:W-:Y:S01]  /*c900*/  @!PT LDS RZ, [RZ] ;  /* 0x00000000fffff984 */ /* 0x000fe20000000800 */
[----:B------:R-:W-:Y:S01]  /*c910*/  @!PT LDS RZ, [RZ] ;  /* 0x00000000fffff984 */ /* 0x000fe20000000800 */
[----:B------:R-:W-:Y:S01]  /*c920*/  @!PT LDS RZ, [RZ] ;  /* 0x00000000fffff984 */ /* 0x000fe20000000800 */
[----:B------:R1:W-:Y:S01]  /*c930*/  @!P0 LDGSTS.E.BYPASS.LTC128B.128 [R196+0x3000], [R112.64] ;  /* 0x0300000070c48fae */ /* 0x0003e2000b901d4a */
[----:B------:R-:W-:Y:S01]  /*c940*/  @!P0 IMAD.WIDE.U32 R108, R6, 0xc0, R164 ;  /* 0x000000c0066c8825 */ /* 0x000fe200078e00a4 */
[C---:B------:R-:W-:Y:S02]  /*c950*/  @!P0 IADD3 R22, P3, R99.reuse, R110, RZ ;  /* 0x0000006e63168210 */ /* 0x040fe40007f7e0ff */
[----:B------:R1:W-:Y:S02]  /*c960*/  @P0 STS.128 [R196+0x3800], RZ ;  /* 0x003800ffc4000388 */ /* 0x0003e40000000c00 */
[----:B------:R-:W-:Y:S02]  /*c970*/  @!P0 IADD3 R26, P2, R99, R108, RZ ;  /* 0x0000006c631a8210 */ /* 0x000fe40007f5e0ff */
[----:B------:R-:W-:Y:S02]  /*c980*/  @!P0 IADD3.X R111, R14, R12, R111, P3, !PT ;  /* 0x0000000c0e6f8210 */ /* 0x000fe40001ffe46f */
[----:B------:R-:W-:-:S02]  /*c990*/  @!P0 LEA R106, P3, R22, c[0x0][0x168], 0x1 ;  /* 0x00005a00166a8a11 */ /* 0x000fc400078608ff */
[----:B------:R-:W-:Y:S02]  /*c9a0*/  @!P0 IADD3.X R109, R14, R10, R109, P2, !PT ;  /* 0x0000000a0e6d8210 */ /* 0x000fe400017fe46d */
[----:B------:R-:W-:Y:S02]  /*c9b0*/  @!P0 LEA R102, P2, R26, c[0x0][0x168], 0x1 ;  /* 0x00005a001a668a11 */ /* 0x000fe400078408ff */
[----:B------:R-:W-:Y:S02]  /*c9c0*/  @!P0 LEA.HI.X R107, R22, c[0x0][0x16c], R111, 0x1, P3 ;  /* 0x00005b00166b8a11 */ /* 0x000fe400018f0c6f */
        /* <DEDUP_REMOVED lines=12> */
[----:B------:R-:W-:Y:S01]  /*ca90*/  IMAD.WIDE.U32 R164, R6, 0xe0, R164 ;  /* 0x000000e006a47825 */ /* 0x000fe200078e00a4 */
[----:B------:R-:W-:-:S02]  /*caa0*/  ULDC UR6, c[0x0][0x19c] ;  /* 0x0000670000067ab9 */ /* 0x000fc40000000800 */
[----:B------:R-:W-:Y:S02]  /*cab0*/  UIMAD UR6, UR6, 0xe0, URZ ;  /* 0x000000e0060678a4 */ /* 0x000fe4000f8e023f */
        /* <DEDUP_REMOVED lines=8> */
.L_x_1654:
[----:B------:R-:W-:Y:S05]  /*cb40*/  BSYNC B0 ;  /* 0x0000000000007941 */ /* 0x000fea0003800000 */
.L_x_1653:
[----:B------:R-:W0:Y:S01]  /*cb50*/  LDGDEPBAR ;  /* 0x00000000000079af */ /* 0x000e220000000000 */
[----:B------:R-:W-:-:S04]  /*cb60*/  LEA R222, P0, R99, R222, 0x1 ;  /* 0x000000de63de7211 */ /* 0x000fc800078008ff */
[----:B------:R-:W-:Y:S02]  /*cb70*/  LEA.HI.X R221, R99, R221, R14, 0x1, P0 ;  /* 0x000000dd63dd7211 */ /* 0x000fe400000f0c0e */
.L_x_1650:
        /* <DEDUP_REMOVED lines=66> */
[----:B-1----:R-:W1:Y:S02]  /*cfa0*/  SHFL.BFLY PT, R103, R6, 0x1, 0x1f ;  /* 0x0c201f0006677f89 */ /* 0x002e6400000e0000 */
        /* <DEDUP_REMOVED lines=35> */
[----:B------:R-:W-:Y:S01]  /*d1e0*/  LDSM.16.MT88.4 R20, [R220+0x5400] ;  /* 0x00540000dc14783b */ /* 0x000fe20000004200 */
        /* <DEDUP_REMOVED lines=29> */
[----:B------:R-:W1:Y:S01]  /*d3c0*/  MUFU.EX2 R108, R108 ;  /* 0x0000006c006c7308 */ /* 0x000e620000000800 */
        /* <DEDUP_REMOVED lines=105> */
[----:B------:R-:W-:Y:S01]  /*da60*/  FADD.FTZ R9, R134, -R9 ;  /* 0x8000000986097221 */ /* 0x000fe20000010000 */
[----:B------:R-:W-:Y:S01]  /*da70*/  FSEL R10, R102, RZ, P0 ;  /* 0x000000ff660a7208 */ /* 0x000fe20000000000 */
[----:B------:R-:W-:Y:S01]  /*da80*/  MUFU.EX2 R72, R72 ;  /* 0x0000004800487308 */ /* 0x000fe20000000800 */
[----:B------:R-:W-:Y:S01]  /*da90*/  FSEL R65, R65, RZ, P0 ;  /* 0x000000ff41417208 */ /* 0x000fe20000000000 */
[----:B------:R-:W-:Y:S02]  /*daa0*/  FMUL.FTZ R126, R9, c[0x0][0x23c] ;  /* 0x00008f00097e7a20 */ /* 0x000fe40000410000 */
[----:B------:R-:W-:-:S02]  /*dab0*/  FADD.FTZ R10, R133, -R10 ;  /* 0x8000000a850a7221 */ /* 0x000fc40000010000 */
[--C-:B------:R-:W-:Y:S02]  /*dac0*/  FFMA.FTZ R117, R4, c[0x0][0x23c], -R65.reuse ;  /* 0x00008f0004757a23 */ /* 0x100fe40000010841 */
[----:B------:R-:W1:Y:S01]  /*dad0*/  LDSM.16.MT88.4 R4, [R220+0x5000] ;  /* 0x00500000dc04783b */ /* 0x000e620000004200 */
[----:B------:R-:W-:Y:S01]  /*dae0*/  FMUL.FTZ R125, R10, c[0x0][0x23c] ;  /* 0x00008f000a7d7a20 */ /* 0x000fe20000410000 */
[----:B------:R-:W2:Y:S01]  /*daf0*/  MUFU.EX2 R126, R126 ;  /* 0x0000007e007e7308 */ /* 0x000ea20000000800 */
[--C-:B------:R-:W-:Y:S02]  /*db00*/  FFMA.FTZ R114, R8, c[0x0][0x23c], -R65.reuse ;  /* 0x00008f0008727a23 */ /* 0x100fe40000010841 */
[----:B------:R-:W3:Y:S01]  /*db10*/  LDSM.16.MT88.4 R8, [R223+0x5000] ;  /* 0x00500000df08783b */ /* 0x000ee20000004200 */
[--C-:B------:R-:W-:Y:S02]  /*db20*/  FFMA.FTZ R120, R244, c[0x0][0x23c], -R65.reuse ;  /* 0x00008f00f4787a23 */ /* 0x100fe40000010841 */
[----:B------:R-:W-:-:S02]  /*db30*/  FFMA.FTZ R118, R248, c[0x0][0x23c], -R65 ;  /* 0x00008f00f8767a23 */ /* 0x000fc40000010841 */
[--C-:B------:R-:W-:Y:S01]  /*db40*/  FFMA.FTZ R112, R246, c[0x0][0x23c], -R65.reuse ;  /* 0x00008f00f6707a23 */ /* 0x100fe20000010841 */
[----:B------:R-:W-:Y:S01]  /*db50*/  MUFU.EX2 R117, R117 ;  /* 0x0000007500757308 */ /* 0x000fe20000000800 */
[--C-:B------:R-:W-:Y:S02]  /*db60*/  FFMA.FTZ R124, R24, c[0x0][0x23c], -R65.reuse ;  /* 0x00008f00187c7a23 */ /* 0x100fe40000010841 */
[----:B------:R-:W4:Y:S01]  /*db70*/  LDSM.16.MT88.4 R24, [R223+0x5400] ;  /* 0x00540000df18783b */ /* 0x000f220000004200 */
[--C-:B------:R-:W-:Y:S02]  /*db80*/  FFMA.FTZ R115, R242, c[0x0][0x23c], -R65.reuse ;  /* 0x00008f00f2737a23 */ /* 0x100fe40000010841 */
[----:B------:R-:W-:Y:S02]  /*db90*/  FFMA.FTZ R127, R142, c[0x0][0x23c], -R65 ;  /* 0x00008f008e7f7a23 */ /* 0x000fe40000010841 */
[----:B------:R-:W-:Y:S01]  /*dba0*/  MUFU.EX2 R120, R120 ;  /* 0x0000007800787308 */ /* 0x000fe20000000800 */
[----:B--2---:R-:W-:-:S02]  /*dbb0*/  FMUL.FTZ R16, R212, R126 ;  /* 0x0000007ed4107220 */ /* 0x004fc40000410000 */
[-C--:B------:R-:W-:Y:S02]  /*dbc0*/  FMUL.FTZ R17, R213, R126.reuse ;  /* 0x0000007ed5117220 */ /* 0x080fe40000410000 */
[-C--:B------:R-:W-:Y:S02]  /*dbd0*/  FMUL.FTZ R208, R208, R126.reuse ;  /* 0x0000007ed0d07220 */ /* 0x080fe40000410000 */
[-C--:B------:R-:W-:Y:S01]  /*dbe0*/  FMUL.FTZ R209, R209, R126.reuse ;  /* 0x0000007ed1d17220 */ /* 0x080fe20000410000 */
[----:B------:R-:W2:Y:S01]  /*dbf0*/  MUFU.EX2 R118, R118 ;  /* 0x0000007600767308 */ /* 0x000ea20000000800 */
[-C--:B------:R-:W-:Y:S02]  /*dc00*/  FMUL.FTZ R204, R204, R126.reuse ;  /* 0x0000007ecccc7220 */ /* 0x080fe40000410000 */
[-C--:B------:R-:W-:Y:S02]  /*dc10*/  FMUL.FTZ R205, R205, R126.reuse ;  /* 0x0000007ecdcd7220 */ /* 0x080fe40000410000 */
[----:B------:R-:W-:-:S02]  /*dc20*/  FMUL.FTZ R200, R200, R126 ;  /* 0x0000007ec8c87220 */ /* 0x000fc40000410000 */
[----:B------:R-:W-:Y:S01]  /*dc30*/  FMUL.FTZ R201, R201, R126 ;  /* 0x0000007ec9c97220 */ /* 0x000fe20000410000 */
[----:B------:R-:W5:Y:S01]  /*dc40*/  MUFU.EX2 R112, R112 ;  /* 0x0000007000707308 */ /* 0x000f620000000800 */
[--C-:B------:R-:W-:Y:S01]  /*dc50*/  FFMA.FTZ R142, R28, c[0x0][0x23c], -R65.reuse ;  /* 0x00008f001c8e7a23 */ /* 0x100fe20000010841 */
[----:B------:R-:W-:Y:S01]  /*dc60*/  F2FP.BF16.PACK_AB R28, R110, R113 ;  /* 0x000000716e1c723e */ /* 0x000fe200000010ff */
[--C-:B------:R-:W-:Y:S02]  /*dc70*/  FFMA.FTZ R131, R186, c[0x0][0x23c], -R65.reuse ;  /* 0x00008f00ba837a23 */ /* 0x100fe40000010841 */
[--C-:B------:R-:W-:Y:S02]  /*dc80*/  FFMA.FTZ R137, R228, c[0x0][0x23c], -R65.reuse ;  /* 0x00008f00e4897a23 */ /* 0x100fe40000010841 */
[----:B------:R-:W-:Y:S01]  /*dc90*/  FFMA.FTZ R134, R180, c[0x0][0x23c], -R65 ;  /* 0x00008f00b4867a23 */ /* 0x000fe20000010841 */
[----:B------:R-:W1:Y:S01]  /*dca0*/  MUFU.EX2 R125, R125 ;  /* 0x0000007d007d7308 */ /* 0x000e620000000800 */
[----:B--2---:R-:W-:Y:S01]  /*dcb0*/  F2FP.BF16.PACK_AB R13, R118, R120 ;  /* 0x00000078760d723e */ /* 0x004fe200000010ff */
[----:B------:R-:W-:-:S02]  /*dcc0*/  FFMA.FTZ R133, R139, c[0x0][0x23c], -R100 ;  /* 0x00008f008b857a23 */ /* 0x000fc40000010864 */
[--C-:B------:R-:W-:Y:S02]  /*dcd0*/  FFMA.FTZ R139, R150, c[0x0][0x23c], -R65.reuse ;  /* 0x00008f00968b7a23 */ /* 0x100fe40000010841 */
[--C-:B------:R-:W-:Y:S01]  /*dce0*/  FFMA.FTZ R152, R152, c[0x0][0x23c], -R65.reuse ;  /* 0x00008f0098987a23 */ /* 0x100fe20000010841 */
[----:B-----5:R-:W-:Y:S01]  /*dcf0*/  F2FP.BF16.PACK_AB R15, R112, R117 ;  /* 0x00000075700f723e */ /* 0x020fe200000010ff */
[----:B------:R-:W-:Y:S01]  /*dd00*/  MUFU.EX2 R114, R114 ;  /* 0x0000007200727308 */ /* 0x000fe20000000800 */
[--C-:B------:R-:W-:Y:S02]  /*dd10*/  FFMA.FTZ R141, R226, c[0x0][0x23c], -R65.reuse ;  /* 0x00008f00e28d7a23 */ /* 0x100fe40000010841 */
[----:B------:R-:W-:Y:S02]  /*dd20*/  FFMA.FTZ R150, R148, c[0x0][0x23c], -R65 ;  /* 0x00008f0094967a23 */ /* 0x000fe40000010841 */
[----:B------:R-:W-:Y:S02]  /*dd30*/  FFMA.FTZ R148, R143, c[0x0][0x23c], -R100 ;  /* 0x00008f008f947a23 */ /* 0x000fe40000010864 */
[-C--:B-1----:R-:W-:Y:S01]  /*dd40*/  FMUL.FTZ R18, R214, R125.reuse ;  /* 0x0000007dd6127220 */ /* 0x082fe20000410000 */
[----:B------:R-:W1:Y:S01]  /*dd50*/  MUFU.EX2 R115, R115 ;  /* 0x0000007300737308 */ /* 0x000e620000000800 */
[----:B------:R-:W-:-:S02]  /*dd60*/  FMUL.FTZ R19, R215, R125 ;  /* 0x0000007dd7137220 */ /* 0x000fc40000410000 */
[-C--:B------:R-:W-:Y:S02]  /*dd70*/  FMUL.FTZ R210, R210, R125.reuse ;  /* 0x0000007dd2d27220 */ /* 0x080fe40000410000 */
[-C--:B------:R-:W-:Y:S02]  /*dd80*/  FMUL.FTZ R211, R211, R125.reuse ;  /* 0x0000007dd3d37220 */ /* 0x080fe40000410000 */
[-C--:B------:R-:W-:Y:S01]  /*dd90*/  FMUL.FTZ R206, R206, R125.reuse ;  /* 0x0000007dcece7220 */ /* 0x080fe20000410000 */
[----:B------:R-:W-:Y:S01]  /*dda0*/  HMMA.16816.F32.BF16 R16, R12, R4, R16 ;  /* 0x000000040c10723c */ /* 0x000fe20000041810 */
[-C--:B------:R-:W-:Y:S01]  /*ddb0*/  FMUL.FTZ R207, R207, R125.reuse ;  /* 0x0000007dcfcf7220 */ /* 0x080fe20000410000 */
[----:B------:R-:W-:Y:S01]  /*ddc0*/  MUFU.EX2 R124, R124 ;  /* 0x0000007c007c7308 */ /* 0x000fe20000000800 */
[-C--:B------:R-:W-:Y:S02]  /*ddd0*/  FMUL.FTZ R202, R202, R125.reuse ;  /* 0x0000007dcaca7220 */ /* 0x080fe40000410000 */
[----:B------:R-:W-:-:S02]  /*dde0*/  FMUL.FTZ R203, R203, R125 ;  /* 0x0000007dcbcb7220 */ /* 0x000fc40000410000 */
[--C-:B------:R-:W-:Y:S01]  /*ddf0*/  FFMA.FTZ R156, R156, c[0x0][0x23c], -R65.reuse ;  /* 0x00008f009c9c7a23 */ /* 0x100fe20000010841 */
[C---:B------:R-:W-:Y:S01]  /*de00*/  HMMA.16816.F32.BF16 R4, R12.reuse, R6, R208 ;  /* 0x000000060c04723c */ /* 0x040fe200000418d0 */
[----:B-1----:R-:W-:Y:S01]  /*de10*/  F2FP.BF16.PACK_AB R29, R115, R114 ;  /* 0x00000072731d723e */ /* 0x002fe200000010ff */
[----:B------:R-:W1:Y:S01]  /*de20*/  MUFU.EX2 R127, R127 ;  /* 0x0000007f007f7308 */ /* 0x000e620000000800 */
[--C-:B------:R-:W-:Y:S01]  /*de30*/  FFMA.FTZ R143, R168, c[0x0][0x23c], -R65.reuse ;  /* 0x00008f00a88f7a23 */ /* 0x100fe20000010841 */
[----:B------:R-:W-:Y:S01]  /*de40*/  LDSM.16.MT88.4 R208, [R220+0x8c00] ;  /* 0x008c0000dcd0783b */ /* 0x000fe20000004200 */
[--C-:B------:R-:W-:Y:S02]  /*de50*/  FFMA.FTZ R145, R184, c[0x0][0x23c], -R65.reuse ;  /* 0x00008f00b8917a23 */ /* 0x100fe40000010841 */
[--C-:B------:R-:W-:Y:S01]  /*de60*/  FFMA.FTZ R162, R162, c[0x0][0x23c], -R65.reuse ;  /* 0x00008f00a2a27a23 */ /* 0x100fe20000010841 */
[----:B---3--:R-:W-:Y:S01]  /*de70*/  HMMA.16816.F32.BF16 R204, R12, R8, R204 ;  /* 0x000000080ccc723c */ /* 0x008fe200000418cc */
[--C-:B------:R-:W-:Y:S01]  /*de80*/  FFMA.FTZ R164, R182, c[0x0][0x23c], -R65.reuse ;  /* 0x00008f00b6a47a23 */ /* 0x100fe20000010841 */
[----:B------:R-:W-:Y:S01]  /*de90*/  MUFU.EX2 R142, R142 ;  /* 0x0000008e008e7308 */ /* 0x000fe20000000800 */
[----:B------:R-:W-:-:S02]  /*dea0*/  FFMA.FTZ R151, R160, c[0x0][0x23c], -R65 ;  /* 0x00008f00a0977a23 */ /* 0x000fc40000010841 */
[--C-:B------:R-:W-:Y:S02]  /*deb0*/  FFMA.FTZ R153, R178, c[0x0][0x23c], -R65.reuse ;  /* 0x00008f00b2997a23 */ /* 0x100fe40000010841 */
[--C-:B------:R-:W-:Y:S01]  /*dec0*/  FFMA.FTZ R158, R158, c[0x0][0x23c], -R65.reuse ;  /* 0x00008f009e9e7a23 */ /* 0x100fe20000010841 */
[----:B------:R-:W-:Y:S01]  /*ded0*/  HMMA.16816.F32.BF16 R12, R12, R10, R200 ;  /* 0x0000000a0c0c723c */ /* 0x000fe200000418c8 */
[----:B------:R-:W2:Y:S01]  /*dee0*/  LDSM.16.MT88.4 R8, [R220+0x5800] ;  /* 0x00580000dc08783b */ /* 0x000ea20000004200 */
[----:B-1----:R-:W-:Y:S01]  /*def0*/  F2FP.BF16.PACK_AB R31, R127, R124 ;  /* 0x0000007c7f1f723e */ /* 0x002fe200000010ff */
[----:B------:R-:W1:Y:S01]  /*df00*/  MUFU.EX2 R131, R131 ;  /* 0x0000008300837308 */ /* 0x000e620000000800 */
[----:B------:R-:W-:Y:S01]  /*df10*/  FFMA.FTZ R160, R135, c[0x0][0x23c], -R100 ;  /* 0x00008f0087a07a23 */ /* 0x000fe20000010864 */
[----:B------:R-:W-:Y:S01]  /*df20*/  LDSM.16.MT88.4 R200, [R223+0x8c00] ;  /* 0x008c0000dfc8783b */ /* 0x000fe20000004200 */
[--C-:B------:R-:W-:Y:S02]  /*df30*/  FFMA.FTZ R135, R154, c[0x0][0x23c], -R65.reuse ;  /* 0x00008f009a877a23 */ /* 0x100fe40000010841 */
[--C-:B------:R-:W-:Y:S01]  /*df40*/  FFMA.FTZ R168, R176, c[0x0][0x23c], -R65.reuse ;  /* 0x00008f00b0a87a23 */ /* 0x100fe20000010841 */
[----:B------:R-:W-:Y:S01]  /*df50*/  HMMA.16816.F32.BF16 R16, R28, R20, R16 ;  /* 0x000000141c10723c */ /* 0x000fe20000041810 */
[--C-:B------:R-:W-:Y:S01]  /*df60*/  FFMA.FTZ R154, R174, c[0x0][0x23c], -R65.reuse ;  /* 0x00008f00ae9a7a23 */ /* 0x100fe20000010841 */
[----:B------:R-:W-:Y:S01]  /*df70*/  MUFU.EX2 R137, R137 ;  /* 0x0000008900897308 */ /* 0x000fe20000000800 */
[----:B------:R-:W-:-:S02]  /*df80*/  FFMA.FTZ R155, R146, c[0x0][0x23c], -R65 ;  /* 0x00008f00929b7a23 */ /* 0x000fc40000010841 */
[----:B------:R-:W-:Y:S02]  /*df90*/  FFMA.FTZ R146, R149, c[0x0][0x23c], -R100 ;  /* 0x00008f0095927a23 */ /* 0x000fe40000010864 */
[--C-:B------:R-:W-:Y:S01]  /*dfa0*/  FFMA.FTZ R149, R172, c[0x0][0x23c], -R65.reuse ;  /* 0x00008f00ac957a23 */ /* 0x100fe20000010841 */
[C---:B------:R-:W-:Y:S01]  /*dfb0*/  HMMA.16816.F32.BF16 R4, R28.reuse, R22, R4 ;  /* 0x000000161c04723c */ /* 0x040fe20000041804 */
[----:B------:R-:W3:Y:S01]  /*dfc0*/  LDSM.16.MT88.4 R20, [R223+0x5800] ;  /* 0x00580000df14783b */ /* 0x000ee20000004200 */
[----:B------:R-:W5:Y:S01]  /*dfd0*/  MUFU.EX2 R134, R134 ;  /* 0x0000008600867308 */ /* 0x000f620000000800 */
[--C-:B------:R-:W-:Y:S02]  /*dfe0*/  FFMA.FTZ R144, R144, c[0x0][0x23c], -R65.reuse ;  /* 0x00008f0090907a23 */ /* 0x100fe40000010841 */
[--C-:B------:R-:W-:Y:S02]  /*dff0*/  FFMA.FTZ R157, R170, c[0x0][0x23c], -R65.reuse ;  /* 0x00008f00aa9d7a23 */ /* 0x100fe40000010841 */
[--C-:B------:R-:W-:Y:S01]  /*e000*/  FFMA.FTZ R140, R140, c[0x0][0x23c], -R65.reuse ;  /* 0x00008f008c8c7a23 */ /* 0x100fe20000010841 */
[----:B----4-:R-:W-:Y:S01]  /*e010*/  HMMA.16816.F32.BF16 R204, R28, R24, R204 ;  /* 0x000000181ccc723c */ /* 0x010fe200000418cc */
[--C-:B------:R-:W-:Y:S01]  /*e020*/  FFMA.FTZ R159, R166, c[0x0][0x23c], -R65.reuse ;  /* 0x00008f00a69f7a23 */ /* 0x100fe20000010841 */
[----:B------:R-:W-:Y:S01]  /*e030*/  MUFU.EX2 R152, R152 ;  /* 0x0000009800987308 */ /* 0x000fe20000000800 */
[----:B------:R-:W-:-:S02]  /*e040*/  FFMA.FTZ R136, R136, c[0x0][0x23c], -R65 ;  /* 0x00008f0088887a23 */ /* 0x000fc40000010841 */
[--C-:B------:R-:W-:Y:S02]  /*e050*/  FFMA.FTZ R138, R138, c[0x0][0x23c], -R65.reuse ;  /* 0x00008f008a8a7a23 */ /* 0x100fe40000010841 */
[--C-:B------:R-:W-:Y:S01]  /*e060*/  FFMA.FTZ R161, R2, c[0x0][0x23c], -R65.reuse ;  /* 0x00008f0002a17a23 */ /* 0x100fe20000010841 */
[----:B------:R-:W-:Y:S01]  /*e070*/  HMMA.16816.F32.BF16 R24, R28, R26, R12 ;  /* 0x0000001a1c18723c */ /* 0x000fe2000004180c */
[----:B------:R-:W4:Y:S01]  /*e080*/  LDSM.16.MT88.4 R12, [R220+0x5c00] ;  /* 0x005c0000dc0c783b */ /* 0x000f220000004200 */
[----:B------:R-:W2:Y:S01]  /*e090*/  MUFU.EX2 R139, R139 ;  /* 0x0000008b008b7308 */ /* 0x000ea20000000800 */
[----:B------:R-:W-:Y:S02]  /*e0a0*/  FFMA.FTZ R2, R123, c[0x0][0x23c], -R100 ;  /* 0x00008f007b027a23 */ /* 0x000fe40000010864 */
[--C-:B------:R-:W-:Y:S02]  /*e0b0*/  FFMA.FTZ R123, R132, c[0x0][0x23c], -R65.reuse ;  /* 0x00008f00847b7a23 */ /* 0x100fe40000010841 */
[----:B------:R-:W-:Y:S01]  /*e0c0*/  F2FP.BF16.PACK_AB R28, R106, R109 ;  /* 0x0000006d6a1c723e */ /* 0x000fe200000010ff */
[--C-:B------:R-:W-:Y:S01]  /*e0d0*/  FFMA.FTZ R0, R0, c[0x0][0x23c], -R65.reuse ;  /* 0x00008f0000007a23 */ /* 0x100fe20000010841 */
[----:B-1----:R-:W-:Y:S01]  /*e0e0*/  F2FP.BF16.PACK_AB R29, R131, R142 ;  /* 0x0000008e831d723e */ /* 0x002fe200000010ff */
[----:B------:R-:W-:Y:S01]  /*e0f0*/  MUFU.EX2 R141, R141 ;  /* 0x0000008d008d7308 */ /* 0x000fe20000000800 */
[----:B------:R-:W-:Y:S01]  /*e100*/  F2FP.BF16.PACK_AB R30, R104, R107 ;  /* 0x0000006b681e723e */ /* 0x000fe200000010ff */
[--C-:B------:R-:W-:Y:S01]  /*e110*/  FFMA.FTZ R128, R128, c[0x0][0x23c], -R65.reuse ;  /* 0x00008f0080807a23 */ /* 0x100fe20000010841 */
[----:B-----5:R-:W-:Y:S01]  /*e120*/  F2FP.BF16.PACK_AB R31, R134, R137 ;  /* 0x00000089861f723e */ /* 0x020fe200000010ff */
[----:B------:R-:W-:-:S02]  /*e130*/  FFMA.FTZ R55, R55, c[0x0][0x23c], -R65 ;  /* 0x00008f0037377a23 */ /* 0x000fc40000010841 */
[----:B------:R-:W-:Y:S02]  /*e140*/  FFMA.FTZ R125, R193, R125, R120 ;  /* 0x0000007dc17d7223 */ /* 0x000fe40000010078 */
[----:B------:R-:W1:Y:S01]  /*e150*/  MUFU.EX2 R150, R150 ;  /* 0x0000009600967308 */ /* 0x000e620000000800 */
[--C-:B------:R-:W-:Y:S01]  /*e160*/  FFMA.FTZ R48, R48, c[0x0][0x23c], -R65.reuse ;  /* 0x00008f0030307a23 */ /* 0x100fe20000010841 */
[C---:B--2---:R-:W-:Y:S01]  /*e170*/  HMMA.16816.F32.BF16 R16, R28.reuse, R8, R16 ;  /* 0x000000081c10723c */ /* 0x044fe20000041810 */
[--C-:B------:R-:W-:Y:S02]  /*e180*/  FFMA.FTZ R53, R53, c[0x0][0x23c], -R65.reuse ;  /* 0x00008f0035357a23 */ /* 0x100fe40000010841 */
[--C-:B------:R-:W-:Y:S02]  /*e190*/  FFMA.FTZ R44, R44, c[0x0][0x23c], -R65.reuse ;  /* 0x00008f002c2c7a23 */ /* 0x100fe40000010841 */
[----:B------:R-:W-:Y:S01]  /*e1a0*/  FFMA.FTZ R49, R49, c[0x0][0x23c], -R65 ;  /* 0x00008f0031317a23 */ /* 0x000fe20000010841 */
[----:B------:R-:W-:Y:S01]  /*e1b0*/  MUFU.EX2 R156, R156 ;  /* 0x0000009c009c7308 */ /* 0x000fe20000000800 */
[----:B------:R-:W-:Y:S01]  /*e1c0*/  FADD.FTZ R118, R118, R125 ;  /* 0x0000007d76767221 */ /* 0x000fe20000010000 */
[----:B------:R-:W-:Y:S01]  /*e1d0*/  HMMA.16816.F32.BF16 R4, R28, R10, R4 ;  /* 0x0000000a1c04723c */ /* 0x000fe20000041804 */
[----:B------:R-:W2:Y:S01]  /*e1e0*/  LDSM.16.MT88.4 R8, [R223+0x5c00] ;  /* 0x005c0000df08783b */ /* 0x000ea20000004200 */
[----:B------:R-:W-:-:S02]  /*e1f0*/  FFMA.FTZ R40, R40, c[0x0][0x23c], -R65 ;  /* 0x00008f0028287a23 */ /* 0x000fc40000010841 */
[----:B------:R-:W-:Y:S02]  /*e200*/  FADD.FTZ R117, R117, R118 ;  /* 0x0000007675757221 */ /* 0x000fe40000010000 */
[----:B------:R-:W5:Y:S01]  /*e210*/  MUFU.EX2 R143, R143 ;  /* 0x0000008f008f7308 */ /* 0x000f620000000800 */
[----:B------:R-:W-:Y:S01]  /*e220*/  FFMA.FTZ R43, R43, c[0x0][0x23c], -R65 ;  /* 0x00008f002b2b7a23 */ /* 0x000fe20000010841 */
[C---:B---3--:R-:W-:Y:S01]  /*e230*/  HMMA.16816.F32.BF16 R204, R28.reuse, R20, R204 ;  /* 0x000000141ccc723c */ /* 0x048fe200000418cc */
[----:B------:R-:W-:Y:S02]  /*e240*/  FADD.FTZ R117, R112, R117 ;  /* 0x0000007570757221 */ /* 0x000fe40000010000 */
[----:B------:R-:W-:Y:S02]  /*e250*/  FFMA.FTZ R36, R36, c[0x0][0x23c], -R65 ;  /* 0x00008f0024247a23 */ /* 0x000fe40000010841 */
[----:B------:R-:W-:Y:S01]  /*e260*/  FADD.FTZ R114, R114, R117 ;  /* 0x0000007572727221 */ /* 0x000fe20000010000 */
[----:B------:R-:W-:Y:S01]  /*e270*/  MUFU.EX2 R145, R145 ;  /* 0x0000009100917308 */ /* 0x000fe20000000800 */
[----:B------:R-:W-:Y:S01]  /*e280*/  FFMA.FTZ R34, R34, c[0x0][0x23c], -R65 ;  /* 0x00008f0022227a23 */ /* 0x000fe20000010841 */
[----:B------:R-:W-:Y:S01]  /*e290*/  HMMA.16816.F32.BF16 R24, R28, R22, R24 ;  /* 0x000000161c18723c */ /* 0x000fe20000041818 */
[----:B------:R-:W3:Y:S01]  /*e2a0*/  LDSM.16.MT88.4 R20, [R220+0x6000] ;  /* 0x00600000dc14783b */ /* 0x000ee20000004200 */
[----:B------:R-:W-:-:S02]  /*e2b0*/  FADD.FTZ R115, R115, R114 ;  /* 0x0000007273737221 */ /* 0x000fc40000010000 */
[----:B------:R-:W-:Y:S02]  /*e2c0*/  FFMA.FTZ R35, R35, c[0x0][0x23c], -R65 ;  /* 0x00008f0023237a23 */ /* 0x000fe40000010841 */
[----:B------:R-:W2:Y:S01]  /*e2d0*/  MUFU.EX2 R162, R162 ;  /* 0x000000a200a27308 */ /* 0x000ea20000000800 */
        /* <DEDUP_REMOVED lines=10> */
[--C-:B------:R-:W-:Y:S01]  /*e380*/  FFMA.FTZ R42, R42, c[0x0][0x23c], -R65.reuse ;  /* 0x00008f002a2a7a23 */ /* 0x100fe20000010841 */
[C---:B----4-:R-:W-:Y:S01]  /*e390*/  HMMA.16816.F32.BF16 R16, R28.reuse, R12, R16 ;  /* 0x0000000c1c10723c */ /* 0x050fe20000041810 */
[----:B------:R-:W-:Y:S01]  /*e3a0*/  FADD.FTZ R142, R131, R142 ;  /* 0x0000008e838e7221 */ /* 0x000fe20000010000 */
[----:B------:R-:W1:Y:S01]  /*e3b0*/  MUFU.EX2 R151, R151 ;  /* 0x0000009700977308 */ /* 0x000e620000000800 */
[--C-:B------:R-:W-:Y:S02]  /*e3c0*/  FFMA.FTZ R45, R45, c[0x0][0x23c], -R65.reuse ;  /* 0x00008f002d2d7a23 */ /* 0x100fe40000010841 */
[----:B------:R-:W-:Y:S02]  /*e3d0*/  FADD.FTZ R137, R137, R142 ;  /* 0x0000008e89897221 */ /* 0x000fe40000010000 */
[----:B------:R-:W-:Y:S01]  /*e3e0*/  FFMA.FTZ R46, R46, c[0x0][0x23c], -R65 ;  /* 0x00008f002e2e7a23 */ /* 0x000fe20000010841 */
[----:B------:R-:W-:Y:S01]  /*e3f0*/  HMMA.16816.F32.BF16 R4, R28, R14, R4 ;  /* 0x0000000e1c04723c */ /* 0x000fe20000041804 */
[----:B------:R-:W4:Y:S01]  /*e400*/  LDSM.16.MT88.4 R12, [R223+0x6000] ;  /* 0x00600000df0c783b */ /* 0x000f220000004200 */
[----:B------:R-:W-:Y:S01]  /*e410*/  MUFU.EX2 R153, R153 ;  /* 0x0000009900997308 */ /* 0x000fe20000000800 */
[----:B------:R-:W-:Y:S01]  /*e420*/  FADD.FTZ R137, R134, R137 ;  /* 0x0000008986897221 */ /* 0x000fe20000010000 */
[----:B------:R-:W-:Y:S01]  /*e430*/  MOV R134, R103 ;  /* 0x0000006700867202 */ /* 0x000fe20000000f00 */
[----:B------:R-:W-:-:S02]  /*e440*/  FFMA.FTZ R39, R39, c[0x0][0x23c], -R65 ;  /* 0x00008f0027277a23 */ /* 0x000fc40000010841 */
[----:B------:R-:W-:Y:S01]  /*e450*/  FADD.FTZ R152, R152, R137 ;  /* 0x0000008998987221 */ /* 0x000fe20000010000 */
[C---:B--2---:R-:W-:Y:S01]  /*e460*/  HMMA.16816.F32.BF16 R204, R28.reuse, R8, R204 ;  /* 0x000000081ccc723c */ /* 0x044fe200000418cc */
[--C-:B------:R-:W-:Y:S01]  /*e470*/  FFMA.FTZ R52, R52, c[0x0][0x23c], -R65.reuse ;  /* 0x00008f0034347a23 */ /* 0x100fe20000010841 */
[----:B------:R-:W2:Y:S01]  /*e480*/  MUFU.EX2 R158, R158 ;  /* 0x0000009e009e7308 */ /* 0x000ea20000000800 */
[----:B------:R-:W-:Y:S02]  /*e490*/  FADD.FTZ R152, R139, R152 ;  /* 0x000000988b987221 */ /* 0x000fe40000010000 */
[----:B------:R-:W-:Y:S02]  /*e4a0*/  FFMA.FTZ R193, R129, c[0x0][0x23c], -R65 ;  /* 0x00008f0081c17a23 */ /* 0x000fe40000010841 */
[----:B------:R-:W-:Y:S01]  /*e4b0*/  FADD.FTZ R141, R141, R152 ;  /* 0x000000988d8d7221 */ /* 0x000fe20000010000 */
[----:B------:R-:W-:Y:S01]  /*e4c0*/  HMMA.16816.F32.BF16 R24, R28, R10, R24 ;  /* 0x0000000a1c18723c */ /* 0x000fe20000041818 */
[----:B------:R-:W1:Y:S01]  /*e4d0*/  LDSM.16.MT88.4 R8, [R220+0x6400] ;  /* 0x00640000dc08783b */ /* 0x000e620000004200 */
[----:B------:R-:W-:Y:S01]  /*e4e0*/  MUFU.EX2 R168, R168 ;  /* 0x000000a800a87308 */ /* 0x000fe20000000800 */
[----:B------:R-:W-:-:S04]  /*e4f0*/  FADD.FTZ R141, R150, R141 ;  /* 0x0000008d968d7221 */ /* 0x000fc80000010000 */
[----:B------:R-:W-:Y:S02]  /*e500*/  F2FP.BF16.PACK_AB R28, R94, R97 ;  /* 0x000000615e1c723e */ /* 0x000fe400000010ff */
[----:B-----5:R-:W-:Y:S01]  /*e510*/  F2FP.BF16.PACK_AB R29, R143, R156 ;  /* 0x0000009c8f1d723e */ /* 0x020fe200000010ff */
[----:B------:R-:W5:Y:S01]  /*e520*/  MUFU.EX2 R135, R135 ;  /* 0x0000008700877308 */ /* 0x000f620000000800 */
[----:B------:R-:W-:Y:S02]  /*e530*/  F2FP.BF16.PACK_AB R30, R92, R95 ;  /* 0x0000005f5c1e723e */ /* 0x000fe400000010ff */
[----:B------:R-:W-:-:S05]  /*e540*/  F2FP.BF16.PACK_AB R31, R162, R145 ;  /* 0x00000091a21f723e */ /* 0x000fca00000010ff */
[----:B------:R-:W-:Y:S02]  /*e550*/  MUFU.EX2 R154, R154 ;  /* 0x0000009a009a7308 */ /* 0x000fe40000000800 */
[C---:B---3--:R-:W-:Y:S06]  /*e560*/  HMMA.16816.F32.BF16 R16, R28.reuse, R20, R16 ;  /* 0x000000141c10723c */ /* 0x048fec0000041810 */
[----:B------:R-:W3:Y:S02]  /*e570*/  MUFU.EX2 R155, R155 ;  /* 0x0000009b009b7308 */ /* 0x000ee40000000800 */
[C---:B------:R-:W-:Y:S01]  /*e580*/  HMMA.16816.F32.BF16 R4, R28.reuse, R22, R4 ;  /* 0x000000161c04723c */ /* 0x040fe20000041804 */
[----:B------:R-:W3:Y:S05]  /*e590*/  LDSM.16.MT88.4 R20, [R223+0x6400] ;  /* 0x00640000df14783b */ /* 0x000eea0000004200 */
[----:B------:R-:W-:Y:S02]  /*e5a0*/  MUFU.EX2 R149, R149 ;  /* 0x0000009500957308 */ /* 0x000fe40000000800 */
[C---:B----4-:R-:W-:Y:S06]  /*e5b0*/  HMMA.16816.F32.BF16 R204, R28.reuse, R12, R204 ;  /* 0x0000000c1ccc723c */ /* 0x050fec00000418cc */
[----:B------:R-:W4:Y:S02]  /*e5c0*/  MUFU.EX2 R144, R144 ;  /* 0x0000009000907308 */ /* 0x000f240000000800 */
[----:B------:R-:W-:Y:S01]  /*e5d0*/  HMMA.16816.F32.BF16 R24, R28, R14, R24 ;  /* 0x0000000e1c18723c */ /* 0x000fe20000041818 */
[----:B------:R-:W4:Y:S05]  /*e5e0*/  LDSM.16.MT88.4 R12, [R220+0x6800] ;  /* 0x00680000dc0c783b */ /* 0x000f2a0000004200 */
[----:B------:R-:W-:Y:S01]  /*e5f0*/  MUFU.EX2 R157, R157 ;  /* 0x0000009d009d7308 */ /* 0x000fe20000000800 */
[----:B------:R-:W-:-:S02]  /*e600*/  F2FP.BF16.PACK_AB R28, R90, R93 ;  /* 0x0000005d5a1c723e */ /* 0x000fc400000010ff */
[----:B-1----:R-:W-:Y:S02]  /*e610*/  F2FP.BF16.PACK_AB R29, R151, R164 ;  /* 0x000000a4971d723e */ /* 0x002fe400000010ff */
[----:B------:R-:W-:Y:S02]  /*e620*/  F2FP.BF16.PACK_AB R30, R88, R91 ;  /* 0x0000005b581e723e */ /* 0x000fe400000010ff */
[----:B--2---:R-:W-:Y:S01]  /*e630*/  F2FP.BF16.PACK_AB R31, R158, R153 ;  /* 0x000000999e1f723e */ /* 0x004fe200000010ff */
[----:B------:R-:W1:Y:S06]  /*e640*/  MUFU.EX2 R140, R140 ;  /* 0x0000008c008c7308 */ /* 0x000e6c0000000800 */
        /* <DEDUP_REMOVED lines=10> */
[----:B------:R-:W-:-:S02]  /*e6f0*/  F2FP.BF16.PACK_AB R28, R86, R89 ;  /* 0x00000059561c723e */ /* 0x000fc400000010ff */
[----:B-----5:R-:W-:Y:S01]  /*e700*/  F2FP.BF16.PACK_AB R29, R135, R168 ;  /* 0x000000a8871d723e */ /* 0x020fe200000010ff */
[----:B------:R-:W-:Y:S01]  /*e710*/  MUFU.EX2 R123, R123 ;  /* 0x0000007b007b7308 */ /* 0x000fe20000000800 */
[----:B------:R-:W-:Y:S02]  /*e720*/  F2FP.BF16.PACK_AB R30, R84, R87 ;  /* 0x00000057541e723e */ /* 0x000fe400000010ff */
[----:B------:R-:W-:-:S05]  /*e730*/  F2FP.BF16.PACK_AB R31, R155, R154 ;  /* 0x0000009a9b1f723e */ /* 0x000fca00000010ff */
[----:B------:R-:W5:Y:S02]  /*e740*/  MUFU.EX2 R0, R0 ;  /* 0x0000000000007308 */ /* 0x000f640000000800 */
        /* <DEDUP_REMOVED lines=10> */
[----:B------:R-:W-:-:S02]  /*e7f0*/  F2FP.BF16.PACK_AB R28, R82, R85 ;  /* 0x00000055521c723e */ /* 0x000fc400000010ff */
[----:B------:R-:W-:Y:S02]  /*e800*/  F2FP.BF16.PACK_AB R29, R144, R149 ;  /* 0x00000095901d723e */ /* 0x000fe400000010ff */
[----:B------:R-:W-:Y:S02]  /*e810*/  F2FP.BF16.PACK_AB R30, R80, R83 ;  /* 0x00000053501e723e */ /* 0x000fe400000010ff */
[----:B-1----:R-:W-:Y:S01]  /*e820*/  F2FP.BF16.PACK_AB R31, R140, R157 ;  /* 0x0000009d8c1f723e */ /* 0x002fe200000010ff */
[----:B------:R-:W-:Y:S06]  /*e830*/  MUFU.EX2 R71, R71 ;  /* 0x0000004700477308 */ /* 0x000fec0000000800 */
[C---:B---3--:R-:W-:Y:S02]  /*e840*/  HMMA.16816.F32.BF16 R16, R28.reuse, R20, R16 ;  /* 0x000000141c10723c */ /* 0x048fe40000041810 */
[----:B------:R-:W-:Y:S06]  /*e850*/  MUFU.EX2 R68, R68 ;  /* 0x0000004400447308 */ /* 0x000fec0000000800 */
[C---:B------:R-:W-:Y:S01]  /*e860*/  HMMA.16816.F32.BF16 R4, R28.reuse, R22, R4 ;  /* 0x000000161c04723c */ /* 0x040fe20000041804 */
[----:B------:R-:W1:Y:S01]  /*e870*/  LDSM.16.MT88.4 R20, [R223+0x7000] ;  /* 0x00700000df14783b */ /* 0x000e620000004200 */
[----:B------:R-:W-:Y:S06]  /*e880*/  MUFU.EX2 R48, R48 ;  /* 0x0000003000307308 */ /* 0x000fec0000000800 */
[C---:B----4-:R-:W-:Y:S02]  /*e890*/  HMMA.16816.F32.BF16 R204, R28.reuse, R12, R204 ;  /* 0x0000000c1ccc723c */ /* 0x050fe400000418cc */
[----:B------:R-:W3:Y:S06]  /*e8a0*/  MUFU.EX2 R53, R53 ;  /* 0x0000003500357308 */ /* 0x000eec0000000800 */
[----:B------:R-:W-:Y:S01]  /*e8b0*/  HMMA.16816.F32.BF16 R24, R28, R14, R24 ;  /* 0x0000000e1c18723c */ /* 0x000fe20000041818 */
[----:B------:R-:W4:Y:S01]  /*e8c0*/  LDSM.16.MT88.4 R12, [R220+0x7400] ;  /* 0x00740000dc0c783b */ /* 0x000f220000004200 */
[----:B------:R-:W-:Y:S05]  /*e8d0*/  MUFU.EX2 R44, R44 ;  /* 0x0000002c002c7308 */ /* 0x000fea0000000800 */
[----:B------:R-:W-:-:S02]  /*e8e0*/  F2FP.BF16.PACK_AB R28, R78, R81 ;  /* 0x000000514e1c723e */ /* 0x000fc400000010ff */
[----:B------:R-:W-:Y:S01]  /*e8f0*/  F2FP.BF16.PACK_AB R29, R136, R159 ;  /* 0x0000009f881d723e */ /* 0x000fe200000010ff */
[----:B------:R-:W1:Y:S01]  /*e900*/  MUFU.EX2 R49, R49 ;  /* 0x0000003100317308 */ /* 0x000e620000000800 */
[----:B------:R-:W-:Y:S02]  /*e910*/  F2FP.BF16.PACK_AB R30, R76, R79 ;  /* 0x0000004f4c1e723e */ /* 0x000fe400000010ff */
[----:B------:R-:W-:-:S05]  /*e920*/  F2FP.BF16.PACK_AB R31, R161, R138 ;  /* 0x0000008aa11f723e */ /* 0x000fca00000010ff */
[----:B------:R-:W-:Y:S02]  /*e930*/  MUFU.EX2 R69, R69 ;  /* 0x0000004500457308 */ /* 0x000fe40000000800 */
[C---:B--2---:R-:W-:Y:S06]  /*e940*/  HMMA.16816.F32.BF16 R16, R28.reuse, R8, R16 ;  /* 0x000000081c10723c */ /* 0x044fec0000041810 */
        /* <DEDUP_REMOVED lines=9> */
[----:B------:R-:W-:-:S02]  /*e9e0*/  F2FP.BF16.PACK_AB R28, R74, R77 ;  /* 0x0000004d4a1c723e */ /* 0x000fc400000010ff */
[----:B-----5:R-:W-:Y:S02]  /*e9f0*/  F2FP.BF16.PACK_AB R29, R0, R123 ;  /* 0x0000007b001d723e */ /* 0x020fe400000010ff */
[----:B------:R-:W-:Y:S02]  /*ea00*/  F2FP.BF16.PACK_AB R30, R72, R75 ;  /* 0x0000004b481e723e */ /* 0x000fe400000010ff */
[----:B------:R-:W-:Y:S01]  /*ea10*/  F2FP.BF16.PACK_AB R31, R55, R128 ;  /* 0x00000080371f723e */ /* 0x000fe200000010ff */
[----:B------:R-:W5:Y:S06]  /*ea20*/  MUFU.EX2 R43, R43 ;  /* 0x0000002b002b7308 */ /* 0x000f6c0000000800 */
[C---:B----4-:R-:W-:Y:S02]  /*ea30*/  HMMA.16816.F32.BF16 R16, R28.reuse, R12, R16 ;  /* 0x0000000c1c10723c */ /* 0x050fe40000041810 */
[----:B------:R-:W-:Y:S05]  /*ea40*/  MUFU.EX2 R36, R36 ;  /* 0x0000002400247308 */ /* 0x000fea0000000800 */
[----:B------:R-:W-:Y:S01]  /*ea50*/  FFMA.FTZ R12, R191, R126, R122 ;  /* 0x0000007ebf0c7223 */ /* 0x000fe2000001007a */
[----:B------:R-:W-:Y:S01]  /*ea60*/  HMMA.16816.F32.BF16 R4, R28, R14, R4 ;  /* 0x0000000e1c04723c */ /* 0x000fe20000041804 */
[----:B------:R-:W-:Y:S01]  /*ea70*/  FFMA.FTZ R191, R130, c[0x0][0x23c], -R100 ;  /* 0x00008f0082bf7a23 */ /* 0x000fe20000010864 */
[----:B------:R-:W-:Y:S01]  /*ea80*/  MUFU.EX2 R62, R62 ;  /* 0x0000003e003e7308 */ /* 0x000fe20000000800 */
[----:B------:R-:W-:-:S04]  /*ea90*/  FADD.FTZ R12, R121, R12 ;  /* 0x0000000c790c7221 */ /* 0x000fc80000010000 */
[----:B------:R-:W-:Y:S01]  /*eaa0*/  FADD.FTZ R119, R119, R12 ;  /* 0x0000000c77777221 */ /* 0x000fe20000010000 */
[----:B--2---:R-:W-:Y:S01]  /*eab0*/  HMMA.16816.F32.BF16 R204, R28, R8, R204 ;  /* 0x000000081ccc723c */ /* 0x004fe200000418cc */
[----:B------:R-:W2:Y:S01]  /*eac0*/  LDSM.16.MT88.4 R12, [R223+0x7800] ;  /* 0x00780000df0c783b */ /* 0x000ea20000004200 */
[----:B------:R-:W-:Y:S01]  /*ead0*/  MUFU.EX2 R105, R105 ;  /* 0x0000006900697308 */ /* 0x000fe20000000800 */
[----:B------:R-:W-:-:S04]  /*eae0*/  FADD.FTZ R116, R116, R119 ;  /* 0x0000007774747221 */ /* 0x000fc80000010000 */
[----:B------:R-:W-:Y:S01]  /*eaf0*/  FADD.FTZ R113, R113, R116 ;  /* 0x0000007471717221 */ /* 0x000fe20000010000 */
[----:B------:R-:W-:Y:S01]  /*eb00*/  HMMA.16816.F32.BF16 R24, R28, R10, R24 ;  /* 0x0000000a1c18723c */ /* 0x000fe20000041818 */
[----:B------:R-:W4:Y:S01]  /*eb10*/  LDSM.16.MT88.4 R28, [R220+0x7c00] ;  /* 0x007c0000dc1c783b */ /* 0x000f220000004200 */
[----:B------:R-:W-:Y:S01]  /*eb20*/  F2FP.BF16.PACK_AB R8, R70, R73 ;  /* 0x000000494608723e */ /* 0x000fe200000010ff */
[----:B------:R-:W-:Y:S01]  /*eb30*/  FADD.FTZ R110, R110, R113 ;  /* 0x000000716e6e7221 */ /* 0x000fe20000010000 */
[----:B---3--:R-:W-:Y:S01]  /*eb40*/  F2FP.BF16.PACK_AB R9, R53, R48 ;  /* 0x000000303509723e */ /* 0x008fe200000010ff */
[----:B------:R-:W-:Y:S02]  /*eb50*/  MUFU.EX2 R133, R133 ;  /* 0x0000008500857308 */ /* 0x000fe40000000800 */
[----:B------:R-:W-:Y:S01]  /*eb60*/  FADD.FTZ R111, R111, R110 ;  /* 0x0000006e6f6f7221 */ /* 0x000fe20000010000 */
[----:B------:R-:W-:Y:S02]  /*eb70*/  F2FP.BF16.PACK_AB R10, R68, R71 ;  /* 0x00000047440a723e */ /* 0x000fe400000010ff */
[----:B------:R-:W-:Y:S01]  /*eb80*/  F2FP.BF16.PACK_AB R11, R49, R44 ;  /* 0x0000002c310b723e */ /* 0x000fe200000010ff */
[----:B------:R-:W-:-:S02]  /*eb90*/  FADD.FTZ R108, R108, R111 ;  /* 0x0000006f6c6c7221 */ /* 0x000fc40000010000 */
[----:B------:R-:W-:Y:S02]  /*eba0*/  MUFU.EX2 R148, R148 ;  /* 0x0000009400947308 */ /* 0x000fe40000000800 */
[----:B------:R-:W-:Y:S02]  /*ebb0*/  FADD.FTZ R109, R109, R108 ;  /* 0x0000006c6d6d7221 */ /* 0x000fe40000010000 */
[C---:B-1----:R-:W-:Y:S01]  /*ebc0*/  HMMA.16816.F32.BF16 R16, R8.reuse, R20, R16 ;  /* 0x000000140810723c */ /* 0x042fe20000041810 */
[----:B------:R-:W-:Y:S02]  /*ebd0*/  FFMA.FTZ R108, R41, c[0x0][0x23c], -R65 ;  /* 0x00008f00296c7a23 */ /* 0x000fe40000010841 */
[----:B------:R-:W-:Y:S01]  /*ebe0*/  FADD.FTZ R106, R106, R109 ;  /* 0x0000006d6a6a7221 */ /* 0x000fe20000010000 */
[----:B------:R-:W-:Y:S01]  /*ebf0*/  MUFU.EX2 R34, R34 ;  /* 0x0000002200227308 */ /* 0x000fe20000000800 */
[----:B------:R-:W-:Y:S02]  /*ec00*/  FFMA.FTZ R41, R50, c[0x0][0x23c], -R100 ;  /* 0x00008f0032297a23 */ /* 0x000fe40000010864 */
[----:B------:R-:W-:Y:S01]  /*ec10*/  FADD.FTZ R21, R107, R106 ;  /* 0x0000006a6b157221 */ /* 0x000fe20000010000 */
[----:B------:R-:W-:Y:S01]  /*ec20*/  HMMA.16816.F32.BF16 R4, R8, R22, R4 ;  /* 0x000000160804723c */ /* 0x000fe20000041804 */
[----:B------:R-:W-:-:S02]  /*ec30*/  FFMA.FTZ R50, R57, c[0x0][0x23c], -R100 ;  /* 0x00008f0039327a23 */ /* 0x000fc40000010864 */
[----:B------:R-:W-:Y:S01]  /*ec40*/  FADD.FTZ R104, R104, R21 ;  /* 0x0000001568687221 */ /* 0x000fe20000010000 */
[----:B------:R-:W1:Y:S01]  /*ec50*/  MUFU.EX2 R107, R108 ;  /* 0x0000006c006b7308 */ /* 0x000e620000000800 */
[----:B------:R-:W3:Y:S01]  /*ec60*/  LDSM.16.MT88.4 R20, [R223+0x7c00] ;  /* 0x007c0000df14783b */ /* 0x000ee20000004200 */
[----:B------:R-:W-:Y:S02]  /*ec70*/  FFMA.FTZ R57, R61, c[0x0][0x23c], -R65 ;  /* 0x00008f003d397a23 */ /* 0x000fe40000010841 */
[----:B------:R-:W-:Y:S01]  /*ec80*/  FADD.FTZ R101, R101, R104 ;  /* 0x0000006865657221 */ /* 0x000fe20000010000 */
[C---:B--2---:R-:W-:Y:S03]  /*ec90*/  HMMA.16816.F32.BF16 R204, R8.reuse, R12, R204 ;  /* 0x0000000c08cc723c */ /* 0x044fe600000418cc */
[----:B------:R-:W-:Y:S01]  /*eca0*/  FADD.FTZ R98, R98, R101 ;  /* 0x0000006562627221 */ /* 0x000fe20000010000 */
[----:B------:R-:W-:Y:S03]  /*ecb0*/  MUFU.EX2 R35, R35 ;  /* 0x0000002300237308 */ /* 0x000fe60000000800 */
[----:B------:R-:W-:Y:S01]  /*ecc0*/  FADD.FTZ R99, R99, R98 ;  /* 0x0000006263637221 */ /* 0x000fe20000010000 */
[----:B------:R-:W-:Y:S01]  /*ecd0*/  HMMA.16816.F32.BF16 R24, R8, R14, R24 ;  /* 0x0000000e0818723c */ /* 0x000fe20000041818 */
[----:B------:R-:W-:-:S02]  /*ece0*/  FFMA.FTZ R12, R32, c[0x0][0x23c], -R65 ;  /* 0x00008f00200c7a23 */ /* 0x000fc40000010841 */
[----:B------:R-:W-:Y:S01]  /*ecf0*/  FADD.FTZ R96, R96, R99 ;  /* 0x0000006360607221 */ /* 0x000fe20000010000 */
[----:B------:R-:W-:Y:S01]  /*ed00*/  MUFU.EX2 R147, R147 ;  /* 0x0000009300937308 */ /* 0x000fe20000000800 */
[----:B------:R-:W-:Y:S02]  /*ed10*/  FFMA.FTZ R32, R37, c[0x0][0x23c], -R65 ;  /* 0x00008f0025207a23 */ /* 0x000fe40000010841 */
[----:B------:R-:W-:Y:S01]  /*ed20*/  F2FP.BF16.PACK_AB R8, R66, R69 ;  /* 0x000000454208723e */ /* 0x000fe200000010ff */
[----:B------:R-:W-:Y:S01]  /*ed30*/  FADD.FTZ R97, R97, R96 ;  /* 0x0000006061617221 */ /* 0x000fe20000010000 */
[----:B-----5:R-:W-:Y:S01]  /*ed40*/  F2FP.BF16.PACK_AB R9, R43, R40 ;  /* 0x000000282b09723e */ /* 0x020fe200000010ff */
[--C-:B------:R-:W-:Y:S01]  /*ed50*/  FFMA.FTZ R37, R54, c[0x0][0x23c], -R100.reuse ;  /* 0x00008f0036257a23 */ /* 0x100fe20000010864 */
[----:B------:R-:W-:Y:S01]  /*ed60*/  F2FP.BF16.PACK_AB R10, R64, R67 ;  /* 0x00000043400a723e */ /* 0x000fe200000010ff */
[----:B------:R-:W-:Y:S01]  /*ed70*/  FADD.FTZ R94, R94, R97 ;  /* 0x000000615e5e7221 */ /* 0x000fe20000010000 */
[----:B-1----:R-:W-:Y:S01]  /*ed80*/  F2FP.BF16.PACK_AB R11, R107, R36 ;  /* 0x000000246b0b723e */ /* 0x002fe200000010ff */
[----:B------:R1:W-:Y:S01]  /*ed90*/  MUFU.EX2 R101, R12 ;  /* 0x0000000c00657308 */ /* 0x0003e20000000800 */
[----:B------:R-:W-:-:S02]  /*eda0*/  FFMA.FTZ R54, R63, c[0x0][0x23c], -R100 ;  /* 0x00008f003f367a23 */ /* 0x000fc40000010864 */
[----:B------:R-:W-:-:S03]  /*edb0*/  FADD.FTZ R95, R95, R94 ;  /* 0x0000005e5f5f7221 */ /* 0x000fc60000010000 */
[C---:B----4-:R-:W-:Y:S01]  /*edc0*/  HMMA.16816.F32.BF16 R16, R8.reuse, R28, R16 ;  /* 0x0000001c0810723c */ /* 0x050fe20000041810 */
[----:B------:R-:W-:Y:S01]  /*edd0*/  FADD.FTZ R92, R92, R95 ;  /* 0x0000005f5c5c7221 */ /* 0x000fe20000010000 */
[----:B------:R-:W2:Y:S03]  /*ede0*/  MUFU.EX2 R32, R32 ;  /* 0x0000002000207308 */ /* 0x000ea60000000800 */
[----:B------:R-:W-:Y:S02]  /*edf0*/  FADD.FTZ R93, R93, R92 ;  /* 0x0000005c5d5d7221 */ /* 0x000fe40000010000 */
[----:B------:R-:W-:Y:S01]  /*ee00*/  FADD.FTZ R28, R156, R141 ;  /* 0x0000008d9c1c7221 */ /* 0x000fe20000010000 */
[----:B---3--:R-:W-:Y:S01]  /*ee10*/  HMMA.16816.F32.BF16 R204, R8, R20, R204 ;  /* 0x0000001408cc723c */ /* 0x008fe200000418cc */
[----:B------:R-:W-:Y:S01]  /*ee20*/  FADD.FTZ R90, R90, R93 ;  /* 0x0000005d5a5a7221 */ /* 0x000fe20000010000 */
[----:B-1----:R-:W1:Y:S01]  /*ee30*/  LDSM.16.MT88.4 R12, [R220+0x8000] ;  /* 0x00800000dc0c783b */ /* 0x002e620000004200 */
[----:B------:R-:W-:Y:S01]  /*ee40*/  FADD.FTZ R28, R143, R28 ;  /* 0x0000001c8f1c7221 */ /* 0x000fe20000010000 */
[----:B------:R-:W3:Y:S01]  /*ee50*/  MUFU.EX2 R160, R160 ;  /* 0x000000a000a07308 */ /* 0x000ee20000000800 */
[----:B------:R-:W-:-:S02]  /*ee60*/  FADD.FTZ R91, R91, R90 ;  /* 0x0000005a5b5b7221 */ /* 0x000fc40000010000 */
[----:B------:R-:W-:Y:S01]  /*ee70*/  FADD.FTZ R29, R145, R28 ;  /* 0x0000001c911d7221 */ /* 0x000fe20000010000 */
[C---:B------:R-:W-:Y:S01]  /*ee80*/  HMMA.16816.F32.BF16 R4, R8.reuse, R30, R4 ;  /* 0x0000001e0804723c */ /* 0x040fe20000041804 */
[----:B------:R-:W-:Y:S02]  /*ee90*/  FADD.FTZ R88, R88, R91 ;  /* 0x0000005b58587221 */ /* 0x000fe40000010000 */
[----:B------:R-:W-:Y:S01]  /*eea0*/  FADD.FTZ R29, R162, R29 ;  /* 0x0000001da21d7221 */ /* 0x000fe20000010000 */
[----:B------:R-:W-:Y:S01]  /*eeb0*/  MUFU.EX2 R146, R146 ;  /* 0x0000009200927308 */ /* 0x000fe20000000800 */
[----:B------:R-:W-:Y:S02]  /*eec0*/  FADD.FTZ R89, R89, R88 ;  /* 0x0000005859597221 */ /* 0x000fe40000010000 */
[----:B------:R-:W-:Y:S01]  /*eed0*/  FADD.FTZ R20, R164, R29 ;  /* 0x0000001da4147221 */ /* 0x000fe20000010000 */
[----:B------:R-:W-:Y:S01]  /*eee0*/  HMMA.16816.F32.BF16 R24, R8, R22, R24 ;  /* 0x000000160818723c */ /* 0x000fe20000041818 */
[----:B------:R-:W-:Y:S01]  /*eef0*/  FADD.FTZ R86, R86, R89 ;  /* 0x0000005956567221 */ /* 0x000fe20000010000 */
[----:B------:R-:W4:Y:S01]  /*ef00*/  LDSM.16.MT88.4 R28, [R223+0x8000] ;  /* 0x00800000df1c783b */ /* 0x000f220000004200 */
[----:B------:R-:W-:Y:S01]  /*ef10*/  FADD.FTZ R20, R151, R20 ;  /* 0x0000001497147221 */ /* 0x000fe20000010000 */
[----:B------:R-:W-:Y:S01]  /*ef20*/  MUFU.EX2 R51, R51 ;  /* 0x0000003300337308 */ /* 0x000fe20000000800 */
[----:B------:R-:W-:-:S02]  /*ef30*/  FADD.FTZ R87, R87, R86 ;  /* 0x0000005657577221 */ /* 0x000fc40000010000 */
[----:B------:R-:W-:Y:S01]  /*ef40*/  FADD.FTZ R153, R153, R20 ;  /* 0x0000001499997221 */ /* 0x000fe20000010000 */
[----:B------:R-:W-:Y:S01]  /*ef50*/  F2FP.BF16.PACK_AB R8, R105, R62 ;  /* 0x0000003e6908723e */ /* 0x000fe200000010ff */
[----:B------:R-:W-:Y:S01]  /*ef60*/  FADD.FTZ R84, R84, R87 ;  /* 0x0000005754547221 */ /* 0x000fe20000010000 */
[----:B------:R-:W5:Y:S01]  /*ef70*/  LDSM.16.MT88.4 R20, [R220+0x8400] ;  /* 0x00840000dc14783b */ /* 0x000f620000004200 */
[----:B------:R-:W-:Y:S01]  /*ef80*/  FADD.FTZ R153, R158, R153 ;  /* 0x000000999e997221 */ /* 0x000fe20000010000 */
[----:B--2---:R-:W-:Y:S01]  /*ef90*/  F2FP.BF16.PACK_AB R9, R32, R101 ;  /* 0x000000652009723e */ /* 0x004fe200000010ff */
[----:B------:R-:W-:Y:S01]  /*efa0*/  FADD.FTZ R85, R85, R84 ;  /* 0x0000005455557221 */ /* 0x000fe20000010000 */
[----:B------:R-:W-:Y:S01]  /*efb0*/  F2FP.BF16.PACK_AB R10, R148, R133 ;  /* 0x00000085940a723e */ /* 0x000fe200000010ff */
[----:B------:R-:W-:Y:S01]  /*efc0*/  FADD.FTZ R168, R168, R153 ;  /* 0x00000099a8a87221 */ /* 0x000fe20000010000 */
[----:B------:R-:W-:Y:S01]  /*efd0*/  F2FP.BF16.PACK_AB R11, R35, R34 ;  /* 0x00000022230b723e */ /* 0x000fe200000010ff */
[----:B------:R-:W-:Y:S01]  /*efe0*/  FADD.FTZ R82, R82, R85 ;  /* 0x0000005552527221 */ /* 0x000fe20000010000 */
[----:B------:R-:W-:Y:S01]  /*eff0*/  MUFU.EX2 R38, R38 ;  /* 0x0000002600267308 */ /* 0x000fe20000000800 */
[----:B------:R-:W-:-:S02]  /*f000*/  FADD.FTZ R135, R135, R168 ;  /* 0x000000a887877221 */ /* 0x000fc40000010000 */
[----:B------:R-:W-:Y:S02]  /*f010*/  FADD.FTZ R83, R83, R82 ;  /* 0x0000005253537221 */ /* 0x000fe40000010000 */
[----:B------:R-:W-:Y:S02]  /*f020*/  FADD.FTZ R154, R154, R135 ;  /* 0x000000879a9a7221 */ /* 0x000fe40000010000 */
[----:B------:R-:W-:Y:S01]  /*f030*/  FADD.FTZ R80, R80, R83 ;  /* 0x0000005350507221 */ /* 0x000fe20000010000 */
[----:B-1----:R-:W-:Y:S01]  /*f040*/  HMMA.16816.F32.BF16 R16, R8, R12, R16 ;  /* 0x0000000c0810723c */ /* 0x002fe20000041810 */
[----:B------:R-:W-:Y:S01]  /*f050*/  FADD.FTZ R154, R155, R154 ;  /* 0x0000009a9b9a7221 */ /* 0x000fe20000010000 */
[----:B------:R-:W1:Y:S01]  /*f060*/  MUFU.EX2 R33, R33 ;  /* 0x0000002100217308 */ /* 0x000e620000000800 */
[----:B------:R-:W-:Y:S02]  /*f070*/  FADD.FTZ R81, R81, R80 ;  /* 0x0000005051517221 */ /* 0x000fe40000010000 */
[----:B------:R-:W-:-:S02]  /*f080*/  FADD.FTZ R149, R149, R154 ;  /* 0x0000009a95957221 */ /* 0x000fc40000010000 */
[----:B------:R-:W-:Y:S01]  /*f090*/  FADD.FTZ R78, R78, R81 ;  /* 0x000000514e4e7221 */ /* 0x000fe20000010000 */
[C---:B------:R-:W-:Y:S01]  /*f0a0*/  HMMA.16816.F32.BF16 R4, R8.reuse, R14, R4 ;  /* 0x0000000e0804723c */ /* 0x040fe20000041804 */
[----:B------:R-:W-:Y:S01]  /*f0b0*/  FADD.FTZ R144, R144, R149 ;  /* 0x0000009590907221 */ /* 0x000fe20000010000 */
[----:B------:R-:W2:Y:S01]  /*f0c0*/  LDSM.16.MT88.4 R12, [R223+0x8400] ;  /* 0x00840000df0c783b */ /* 0x000ea20000004200 */
[----:B------:R-:W-:Y:S01]  /*f0d0*/  FADD.FTZ R79, R79, R78 ;  /* 0x0000004e4f4f7221 */ /* 0x000fe20000010000 */
[----:B------:R-:W-:Y:S01]  /*f0e0*/  MUFU.EX2 R42, R42 ;  /* 0x0000002a002a7308 */ /* 0x000fe20000000800 */
[----:B------:R-:W-:Y:S02]  /*f0f0*/  FADD.FTZ R157, R157, R144 ;  /* 0x000000909d9d7221 */ /* 0x000fe40000010000 */
[----:B------:R-:W-:Y:S01]  /*f100*/  FADD.FTZ R76, R76, R79 ;  /* 0x0000004f4c4c7221 */ /* 0x000fe20000010000 */
[----:B----4-:R-:W-:Y:S01]  /*f110*/  HMMA.16816.F32.BF16 R204, R8, R28, R204 ;  /* 0x0000001c08cc723c */ /* 0x010fe200000418cc */
[----:B------:R-:W-:-:S02]  /*f120*/  FADD.FTZ R140, R140, R157 ;  /* 0x0000009d8c8c7221 */ /* 0x000fc40000010000 */
[----:B------:R-:W-:Y:S01]  /*f130*/  FADD.FTZ R77, R77, R76 ;  /* 0x0000004c4d4d7221 */ /* 0x000fe20000010000 */
[----:B------:R-:W4:Y:S01]  /*f140*/  MUFU.EX2 R45, R45 ;  /* 0x0000002d002d7308 */ /* 0x000f220000000800 */
        /* <DEDUP_REMOVED lines=8> */
[----:B------:R-:W-:Y:S01]  /*f1d0*/  FADD.FTZ R72, R72, R75 ;  /* 0x0000004b48487221 */ /* 0x000fe20000010000 */
[----:B---3--:R-:W-:Y:S01]  /*f1e0*/  F2FP.BF16.PACK_AB R8, R160, R147 ;  /* 0x00000093a008723e */ /* 0x008fe200000010ff */
[----:B------:R-:W-:Y:S01]  /*f1f0*/  FADD.FTZ R138, R161, R138 ;  /* 0x0000008aa18a7221 */ /* 0x000fe20000010000 */
[----:B-1----:R-:W-:Y:S01]  /*f200*/  F2FP.BF16.PACK_AB R9, R33, R38 ;  /* 0x000000262109723e */ /* 0x002fe200000010ff */
[----:B------:R-:W-:Y:S01]  /*f210*/  FADD.FTZ R73, R73, R72 ;  /* 0x0000004849497221 */ /* 0x000fe20000010000 */
[----:B------:R-:W-:Y:S01]  /*f220*/  F2FP.BF16.PACK_AB R10, R51, R146 ;  /* 0x00000092330a723e */ /* 0x000fe200000010ff */
[----:B------:R-:W-:Y:S01]  /*f230*/  FADD.FTZ R123, R123, R138 ;  /* 0x0000008a7b7b7221 */ /* 0x000fe20000010000 */
[----:B----4-:R-:W-:Y:S01]  /*f240*/  F2FP.BF16.PACK_AB R11, R45, R42 ;  /* 0x0000002a2d0b723e */ /* 0x010fe200000010ff */
[----:B------:R-:W-:Y:S01]  /*f250*/  FADD.FTZ R70, R70, R73 ;  /* 0x0000004946467221 */ /* 0x000fe20000010000 */
[----:B------:R-:W1:Y:S01]  /*f260*/  MUFU.EX2 R47, R47 ;  /* 0x0000002f002f7308 */ /* 0x000e620000000800 */
[----:B------:R-:W-:-:S02]  /*f270*/  FADD.FTZ R123, R0, R123 ;  /* 0x0000007b007b7221 */ /* 0x000fc40000010000 */
[----:B------:R-:W-:Y:S02]  /*f280*/  FADD.FTZ R71, R71, R70 ;  /* 0x0000004647477221 */ /* 0x000fe40000010000 */
        /* <DEDUP_REMOVED lines=8> */
[----:B------:R-:W3:Y:S01]  /*f310*/  LDSM.16.MT88.4 R20, [R223+0x8800] ;  /* 0x00880000df14783b */ /* 0x000ee20000004200 */
[----:B------:R-:W4:Y:S01]  /*f320*/  MUFU.EX2 R50, R50 ;  /* 0x0000003200327308 */ /* 0x000f220000000800 */
[----:B------:R-:W-:-:S02]  /*f330*/  FADD.FTZ R53, R53, R48 ;  /* 0x0000003035357221 */ /* 0x000fc40000010000 */
[----:B------:R-:W-:Y:S02]  /*f340*/  FADD.FTZ R66, R66, R69 ;  /* 0x0000004542427221 */ /* 0x000fe40000010000 */
[----:B------:R-:W-:Y:S01]  /*f350*/  FADD.FTZ R44, R44, R53 ;  /* 0x000000352c2c7221 */ /* 0x000fe20000010000 */
[----:B--2---:R-:W-:Y:S01]  /*f360*/  HMMA.16816.F32.BF16 R204, R8, R12, R204 ;  /* 0x0000000c08cc723c */ /* 0x004fe200000418cc */
[----:B------:R-:W-:Y:S01]  /*f370*/  FFMA.FTZ R0, R58, c[0x0][0x23c], -R100 ;  /* 0x00008f003a007a23 */ /* 0x000fe20000010864 */
[----:B------:R-:W-:Y:S01]  /*f380*/  MUFU.EX2 R46, R46 ;  /* 0x0000002e002e7308 */ /* 0x000fe20000000800 */
[----:B------:R-:W-:-:S04]  /*f390*/  FADD.FTZ R49, R49, R44 ;  /* 0x0000002c31317221 */ /* 0x000fc80000010000 */
[----:B------:R-:W-:Y:S01]  /*f3a0*/  FADD.FTZ R40, R40, R49 ;  /* 0x0000003128287221 */ /* 0x000fe20000010000 */
[----:B------:R-:W-:Y:S01]  /*f3b0*/  HMMA.16816.F32.BF16 R24, R8, R14, R24 ;  /* 0x0000000e0818723c */ /* 0x000fe20000041818 */
[--C-:B------:R-:W-:Y:S01]  /*f3c0*/  FFMA.FTZ R12, R56, c[0x0][0x23c], -R65.reuse ;  /* 0x00008f00380c7a23 */ /* 0x100fe20000010841 */
[----:B------:R-:W2:Y:S01]  /*f3d0*/  MUFU.EX2 R39, R39 ;  /* 0x0000002700277308 */ /* 0x000ea20000000800 */
[----:B------:R-:W-:Y:S02]  /*f3e0*/  FADD.FTZ R43, R43, R40 ;  /* 0x000000282b2b7221 */ /* 0x000fe40000010000 */
[----:B------:R-:W-:Y:S02]  /*f3f0*/  FFMA.FTZ R13, R59, c[0x0][0x23c], -R65 ;  /* 0x00008f003b0d7a23 */ /* 0x000fe40000010841 */
[----:B-1----:R-:W-:Y:S01]  /*f400*/  F2FP.BF16.PACK_AB R8, R47, R2 ;  /* 0x000000022f08723e */ /* 0x002fe200000010ff */
[----:B------:R-:W-:Y:S01]  /*f410*/  FADD.FTZ R15, R67, R66 ;  /* 0x00000042430f7221 */ /* 0x000fe20000010000 */
[----:B----4-:R-:W-:Y:S01]  /*f420*/  F2FP.BF16.PACK_AB R10, R50, R41 ;  /* 0x00000029320a723e */ /* 0x010fe200000010ff */
[----:B------:R-:W-:Y:S01]  /*f430*/  MUFU.EX2 R52, R52 ;  /* 0x0000003400347308 */ /* 0x000fe20000000800 */
[----:B------:R-:W-:-:S02]  /*f440*/  FADD.FTZ R36, R36, R43 ;  /* 0x0000002b24247221 */ /* 0x000fc40000010000 */
[----:B------:R-:W-:Y:S02]  /*f450*/  FADD.FTZ R15, R64, R15 ;  /* 0x0000000f400f7221 */ /* 0x000fe40000010000 */
[----:B------:R-:W-:Y:S02]  /*f460*/  FADD.FTZ R36, R107, R36 ;  /* 0x000000246b247221 */ /* 0x000fe40000010000 */
[----:B------:R-:W-:Y:S01]  /*f470*/  FFMA.FTZ R14, R60, c[0x0][0x23c], -R65 ;  /* 0x00008f003c0e7a23 */ /* 0x000fe20000010841 */
[----:B------:R-:W1:Y:S01]  /*f480*/  MUFU.EX2 R57, R57 ;  /* 0x0000003900397308 */ /* 0x000e620000000800 */
[----:B--2---:R-:W-:Y:S01]  /*f490*/  F2FP.BF16.PACK_AB R9, R39, R46 ;  /* 0x0000002e2709723e */ /* 0x004fe200000010ff */
[----:B------:R-:W-:-:S04]  /*f4a0*/  FADD.FTZ R101, R101, R36 ;  /* 0x0000002465657221 */ /* 0x000fc80000010000 */
[----:B------:R-:W-:Y:S02]  /*f4b0*/  FADD.FTZ R101, R32, R101 ;  /* 0x0000006520657221 */ /* 0x000fe40000010000 */
[----:B------:R-:W-:Y:S02]  /*f4c0*/  MUFU.EX2 R37, R37 ;  /* 0x0000002500257308 */ /* 0x000fe40000000800 */
[----:B------:R-:W-:-:S04]  /*f4d0*/  FADD.FTZ R34, R34, R101 ;  /* 0x0000006522227221 */ /* 0x000fc80000010000 */
[----:B------:R-:W-:Y:S01]  /*f4e0*/  FADD.FTZ R35, R35, R34 ;  /* 0x0000002223237221 */ /* 0x000fe20000010000 */
[----:B-1----:R-:W-:Y:S01]  /*f4f0*/  F2FP.BF16.PACK_AB R11, R57, R52 ;  /* 0x00000034390b723e */ /* 0x002fe200000010ff */
[----:B------:R-:W1:Y:S02]  /*f500*/  MUFU.EX2 R54, R54 ;  /* 0x0000003600367308 */ /* 0x000e640000000800 */
[----:B------:R-:W-:-:S04]  /*f510*/  FADD.FTZ R38, R38, R35 ;  /* 0x0000002326267221 */ /* 0x000fc80000010000 */
[----:B------:R-:W-:Y:S01]  /*f520*/  FADD.FTZ R33, R33, R38 ;  /* 0x0000002621217221 */ /* 0x000fe20000010000 */
[----:B------:R-:W-:Y:S01]  /*f530*/  HMMA.16816.F32.BF16 R16, R8, R28, R16 ;  /* 0x0000001c0810723c */ /* 0x000fe20000041810 */
[----:B------:R-:W-:Y:S02]  /*f540*/  MUFU.EX2 R0, R0 ;  /* 0x0000000000007308 */ /* 0x000fe40000000800 */
[----:B------:R-:W-:-:S04]  /*f550*/  FADD.FTZ R42, R42, R33 ;  /* 0x000000212a2a7221 */ /* 0x000fc80000010000 */
[----:B------:R-:W-:Y:S01]  /*f560*/  FADD.FTZ R28, R62, R15 ;  /* 0x0000000f3e1c7221 */ /* 0x000fe20000010000 */
[C---:B---3--:R-:W-:Y:S01]  /*f570*/  HMMA.16816.F32.BF16 R204, R8.reuse, R20, R204 ;  /* 0x0000001408cc723c */ /* 0x048fe200000418cc */
[----:B------:R-:W-:Y:S01]  /*f580*/  FADD.FTZ R45, R45, R42 ;  /* 0x0000002a2d2d7221 */ /* 0x000fe20000010000 */
[----:B------:R-:W2:Y:S01]  /*f590*/  MUFU.EX2 R191, R191 ;  /* 0x000000bf00bf7308 */ /* 0x000ea20000000800 */
[----:B------:R-:W-:Y:S02]  /*f5a0*/  FADD.FTZ R28, R105, R28 ;  /* 0x0000001c691c7221 */ /* 0x000fe40000010000 */
[----:B------:R-:W-:Y:S02]  /*f5b0*/  FADD.FTZ R46, R46, R45 ;  /* 0x0000002d2e2e7221 */ /* 0x000fe40000010000 */
[----:B------:R-:W-:Y:S01]  /*f5c0*/  FADD.FTZ R133, R133, R28 ;  /* 0x0000001c85857221 */ /* 0x000fe20000010000 */
[----:B------:R-:W-:Y:S01]  /*f5d0*/  HMMA.16816.F32.BF16 R4, R8, R30, R4 ;  /* 0x0000001e0804723c */ /* 0x000fe20000041804 */
[----:B------:R-:W-:Y:S01]  /*f5e0*/  FADD.FTZ R39, R39, R46 ;  /* 0x0000002e27277221 */ /* 0x000fe20000010000 */
[----:B------:R-:W-:Y:S01]  /*f5f0*/  MUFU.EX2 R12, R12 ;  /* 0x0000000c000c7308 */ /* 0x000fe20000000800 */
[----:B------:R-:W-:Y:S01]  /*f600*/  FADD.FTZ R148, R148, R133 ;  /* 0x0000008594947221 */ /* 0x000fe20000010000 */
[----:B------:R-:W-:Y:S01]  /*f610*/  MOV R133, R102 ;  /* 0x0000006600857202 */ /* 0x000fe20000000f00 */
[----:B------:R-:W-:-:S02]  /*f620*/  FADD.FTZ R52, R52, R39 ;  /* 0x0000002734347221 */ /* 0x000fc40000010000 */
[----:B------:R-:W-:Y:S01]  /*f630*/  FADD.FTZ R15, R147, R148 ;  /* 0x00000094930f7221 */ /* 0x000fe20000010000 */
[----:B------:R-:W-:Y:S01]  /*f640*/  HMMA.16816.F32.BF16 R24, R8, R22, R24 ;  /* 0x000000160818723c */ /* 0x000fe20000041818 */
[----:B------:R-:W-:Y:S01]  /*f650*/  FADD.FTZ R57, R57, R52 ;  /* 0x0000003439397221 */ /* 0x000fe20000010000 */
[----:B------:R-:W3:Y:S01]  /*f660*/  MUFU.EX2 R13, R13 ;  /* 0x0000000d000d7308 */ /* 0x000ee20000000800 */
[----:B------:R-:W-:-:S04]  /*f670*/  FADD.FTZ R15, R160, R15 ;  /* 0x0000000fa00f7221 */ /* 0x000fc80000010000 */
[----:B------:R-:W-:Y:S01]  /*f680*/  FADD.FTZ R146, R146, R15 ;  /* 0x0000000f92927221 */ /* 0x000fe20000010000 */
[----:B-1----:R-:W-:Y:S02]  /*f690*/  F2FP.BF16.PACK_AB R8, R54, R37 ;  /* 0x000000253608723e */ /* 0x002fe400000010ff */
[----:B------:R-:W-:Y:S01]  /*f6a0*/  MUFU.EX2 R14, R14 ;  /* 0x0000000e000e7308 */ /* 0x000fe20000000800 */
[----:B------:R-:W-:Y:S01]  /*f6b0*/  FADD.FTZ R51, R51, R146 ;  /* 0x0000009233337221 */ /* 0x000fe20000010000 */
[----:B--2---:R-:W-:-:S03]  /*f6c0*/  F2FP.BF16.PACK_AB R10, R191, R0 ;  /* 0x00000000bf0a723e */ /* 0x004fc600000010ff */
[----:B------:R-:W-:-:S03]  /*f6d0*/  FADD.FTZ R2, R2, R51 ;  /* 0x0000003302027221 */ /* 0x000fc60000010000 */
[----:B------:R-:W1:Y:S01]  /*f6e0*/  MUFU.EX2 R193, R193 ;  /* 0x000000c100c17308 */ /* 0x000e620000000800 */
[----:B---3--:R-:W-:Y:S01]  /*f6f0*/  F2FP.BF16.PACK_AB R9, R13, R12 ;  /* 0x0000000c0d09723e */ /* 0x008fe200000010ff */
[----:B------:R-:W-:Y:S02]  /*f700*/  FADD.FTZ R2, R47, R2 ;  /* 0x000000022f027221 */ /* 0x000fe40000010000 */
[----:B------:R-:W-:Y:S02]  /*f710*/  FADD.FTZ R12, R12, R57 ;  /* 0x000000390c0c7221 */ /* 0x000fe40000010000 */
[----:B------:R-:W-:Y:S02]  /*f720*/  FADD.FTZ R41, R41, R2 ;  /* 0x0000000229297221 */ /* 0x000fe40000010000 */
[----:B------:R-:W-:Y:S02]  /*f730*/  FADD.FTZ R13, R13, R12 ;  /* 0x0000000c0d0d7221 */ /* 0x000fe40000010000 */
[----:B------:R-:W-:-:S04]  /*f740*/  FADD.FTZ R50, R50, R41 ;  /* 0x0000002932327221 */ /* 0x000fc80000010000 */
[----:B------:R-:W-:Y:S01]  /*f750*/  FADD.FTZ R37, R37, R50 ;  /* 0x0000003225257221 */ /* 0x000fe20000010000 */
[C---:B-1----:R-:W-:Y:S01]  /*f760*/  F2FP.BF16.PACK_AB R11, R193.reuse, R14 ;  /* 0x0000000ec10b723e */ /* 0x042fe200000010ff */
[----:B------:R-:W-:Y:S02]  /*f770*/  FADD.FTZ R14, R14, R13 ;  /* 0x0000000d0e0e7221 */ /* 0x000fe40000010000 */
[----:B------:R-:W-:Y:S02]  /*f780*/  FADD.FTZ R37, R54, R37 ;  /* 0x0000002536257221 */ /* 0x000fe40000010000 */
[----:B------:R-:W-:Y:S02]  /*f790*/  FADD.FTZ R193, R193, R14 ;  /* 0x0000000ec1c17221 */ /* 0x000fe40000010000 */
[----:B------:R-:W-:Y:S01]  /*f7a0*/  HMMA.16816.F32.BF16 R212, R8, R208, R16 ;  /* 0x000000d008d4723c */ /* 0x000fe20000041810 */
[----:B------:R-:W-:-:S04]  /*f7b0*/  FADD.FTZ R0, R0, R37 ;  /* 0x0000002500007221 */ /* 0x000fc80000010000 */
[----:B------:R-:W-:-:S03]  /*f7c0*/  FADD.FTZ R191, R191, R0 ;  /* 0x00000000bfbf7221 */ /* 0x000fc60000010000 */
[C---:B------:R-:W-:Y:S08]  /*f7d0*/  HMMA.16816.F32.BF16 R204, R8.reuse, R200, R204 ;  /* 0x000000c808cc723c */ /* 0x040ff000000418cc */
[C---:B------:R-:W-:Y:S08]  /*f7e0*/  HMMA.16816.F32.BF16 R208, R8.reuse, R210, R4 ;  /* 0x000000d208d0723c */ /* 0x040ff00000041804 */
[----:B------:R-:W-:Y:S08]  /*f7f0*/  HMMA.16816.F32.BF16 R200, R8, R202, R24 ;  /* 0x000000ca08c8723c */ /* 0x000ff00000041818 */
.L_x_1647:
[----:B------:R-:W-:Y:S01]  /*f800*/  ISETP.GE.AND P0, PT, R194, 0x1, PT ;  /* 0x00000001c200780c */ /* 0x000fe20003f06270 */
[----:B------:R-:W-:-:S12]  /*f810*/  ULDC.64 UR10, c[0x0][0x118] ;  /* 0x00004600000a7ab9 */ /* 0x000fd80000000a00 */
[----:B------:R-:W-:Y:S05]  /*f820*/  @!P0 BRA `(.L_x_1655) ;  /* 0x000056a000008947 */ /* 0x000fea0003800000 */
[----:B------:R-:W-:Y:S02]  /*f830*/  MOV R195, R133 ;  /* 0x0000008500c37202 */ /* 0x000fe40000000f00 */
[----:B------:R-:W-:Y:S02]  /*f840*/  MOV R197, R134 ;  /* 0x0000008600c57202 */ /* 0x000fe40000000f00 */
[----:B------:R-:W-:-:S04]  /*f850*/  MOV R226, c[0x0][0x1a0] ;  /* 0x0000680000e27a02 */ /* 0x000fc80000000f00 */
.L_x_1659:
[----:B------:R-:W-:Y:S01]  /*f860*/  LEA R234, -R226, RZ, 0x8 ;  /* 0x000000ffe2ea7211 */ /* 0x000fe200078e41ff */
[----:B------:R-:W-:Y:S04]  /*f870*/  DEPBAR.LE SB0, 0x0 ;  /* 0x000080000000791a */ /* 0x000fe80000000000 */
[----:B------:R-:W-:Y:S01]  /*f880*/  BAR.SYNC.DEFER_BLOCKING 0x0 ;  /* 0x0000000000007b1d */ /* 0x000fe20000010000 */
[----:B------:R-:W-:Y:S05]  /*f890*/  SHF.R.S32.HI R235, RZ, 0x1f, R234 ;  /* 0x0000001fffeb7819 */ /* 0x000fea00000114ea */
[----:B------:R-:W-:-:S05]  /*f8a0*/  @!P1 BRA `(.L_x_1656) ;  /* 0x000003b000009947 */ /* 0x000fca0003800000 */
[----:B------:R-:W-:Y:S01]  /*f8b0*/  IMAD.SHL.U32 R14, R194, 0x100, RZ ;  /* 0x00000100c20e7824 */ /* 0x000fe200078e00ff */
[----:B------:R-:W-:Y:S02]  /*f8c0*/  IABS R6, c[0x0][0x2d0] ;  /* 0x0000b40000067a13 */ /* 0x000fe40000000000 */
[----:B------:R-:W-:Y:S02]  /*f8d0*/  LOP3.LUT R2, RZ, c[0x0][0x2d0], RZ, 0x33, !PT ;  /* 0x0000b400ff027a12 */ /* 0x000fe400078e33ff */
        /* <DEDUP_REMOVED lines=35> */
[----:B------:R-:W-:Y:S01]  /*fb10*/  SEL R9, R2, R5, !P0 ;  /* 0x0000000502097207 */ /* 0x000fe20004000000 */
[----:B------:R-:W-:Y:S01]  /*fb20*/  IMAD.MOV.U32 R5, RZ, RZ, c[0x0][0x2d0] ;  /* 0x0000b400ff057624 */ /* 0x000fe200078e00ff */
[CC--:B------:R-:W-:Y:S02]  /*fb30*/  LEA R16, P2, R4.reuse, R218.reuse, 0x2 ;  /* 0x000000da04107211 */ /* 0x0c0fe400078410ff */
[C---:B------:R-:W-:Y:S01]  /*fb40*/  LEA R14, P0, R9.reuse, R218, 0x2 ;  /* 0x000000da090e7211 */ /* 0x040fe200078010ff */
[C---:B------:R-:W-:Y:S01]  /*fb50*/  IMAD.IADD R2, R9.reuse, 0x1, -R4 ;  /* 0x0000000109027824 */ /* 0x040fe200078e0a04 */
[-C--:B------:R-:W-:Y:S02]  /*fb60*/  LEA.HI.X.SX32 R17, R4, R219.reuse, 0x2, P2 ;  /* 0x000000db04117211 */ /* 0x080fe400010f16ff */
[----:B------:R-:W-:Y:S01]  /*fb70*/  LEA.HI.X.SX32 R15, R9, R219, 0x2, P0 ;  /* 0x000000db090f7211 */ /* 0x000fe200000f16ff */
[----:B------:R-:W-:Y:S02]  /*fb80*/  IMAD R0, R2, R5, -0x100 ;  /* 0xffffff0002007424 */ /* 0x000fe400078e0205 */
[----:B------:R-:W2:Y:S02]  /*fb90*/  LDG.E R6, [R16.64] ;  /* 0x0000000a10067981 */ /* 0x000ea4000c1e1900 */
[C---:B------:R-:W-:Y:S01]  /*fba0*/  IMAD.WIDE.U32 R234, R0.reuse, c[0x0][0x1a0], RZ ;  /* 0x0000680000ea7a25 */ /* 0x040fe200078e00ff */
[----:B------:R-:W-:Y:S01]  /*fbb0*/  SHF.R.S32.HI R13, RZ, 0x1f, R0 ;  /* 0x0000001fff0d7819 */ /* 0x000fe20000011400 */
[----:B------:R-:W2:Y:S04]  /*fbc0*/  LDG.E R11, [R14.64] ;  /* 0x0000000a0e0b7981 */ /* 0x000ea8000c1e1900 */
        /* <DEDUP_REMOVED lines=9> */
.L_x_1656:
[----:B------:R-:W-:Y:S02]  /*fc60*/  ISETP.GE.AND P2, PT, R216, c[0x0][0x220], PT ;  /* 0x00008800d8007a0c */ /* 0x000fe40003f46270 */
[C---:B------:R-:W-:Y:S04]  /*fc70*/  LEA R228, P4, R234.reuse, R224, 0x1 ;  /* 0x000000e0eae47211 */ /* 0x040fe800078808ff */
[C-C-:B------:R-:W-:Y:S07]  /*fc80*/  LEA.HI.X R229, R234.reuse, R225, R235.reuse, 0x1, P4 ;  /* 0x000000e1eae57211 */ /* 0x140fee00020f0ceb */
[----:B------:R-:W-:Y:S01]  /*fc90*/  @P2 STS [R196+0x5000], RZ ;  /* 0x005000ffc4002388 */ /* 0x000fe20000000800 */
[----:B------:R-:W-:Y:S01]  /*fca0*/  @!P2 IADD3 R227, P3, R234, UR5, RZ ;  /* 0x00000005eae3ac10 */ /* 0x000fe2000ff7e0ff */
[----:B------:R-:W-:Y:S01]  /*fcb0*/  @!P2 IMAD.MOV.U32 R2, RZ, RZ, c[0x0][0x1a4] ;  /* 0x00006900ff02a624 */ /* 0x000fe200078e00ff */
[C---:B------:R-:W-:Y:S01]  /*fcc0*/  @!P2 LEA R231, P0, R226.reuse, R234, 0x6 ;  /* 0x000000eae2e7a211 */ /* 0x040fe200078030ff */
[----:B------:R-:W-:Y:S01]  /*fcd0*/  @P2 STS [R196+0x5004], RZ ;  /* 0x005004ffc4002388 */ /* 0x000fe20000000800 */
[----:B------:R-:W-:Y:S01]  /*fce0*/  @!P2 IADD3.X R0, R235, UR7, RZ, P3, !PT ;  /* 0x00000007eb00ac10 */ /* 0x000fe20009ffe4ff */
[----:B------:R-:W-:Y:S01]  /*fcf0*/  @!P2 IMAD.MOV.U32 R240, RZ, RZ, R234 ;  /* 0x000000fffff0a224 */ /* 0x000fe200078e00ea */
[CC--:B------:R-:W-:Y:S01]  /*fd00*/  @!P2 LEA R244, P3, R227.reuse, R224.reuse, 0x1 ;  /* 0x000000e0e3f4a211 */ /* 0x0c0fe200078608ff */
[----:B------:R-:W-:Y:S01]  /*fd10*/  @P2 STS.64 [R196+0x5008], RZ ;  /* 0x005008ffc4002388 */ /* 0x000fe20000000a00 */
[C---:B------:R-:W-:Y:S01]  /*fd20*/  @!P2 LEA.HI.X R2, R226.reuse, R235, R2, 0x6, P0 ;  /* 0x000000ebe202a211 */ /* 0x040fe200000f3402 */
[----:B------:R-:W-:Y:S01]  /*fd30*/  @!P2 IMAD.MOV.U32 R241, RZ, RZ, R235 ;  /* 0x000000fffff1a224 */ /* 0x000fe200078e00eb */
[-C--:B------:R-:W-:Y:S01]  /*fd40*/  @!P2 LEA.HI.X R245, R227, R225.reuse, R0, 0x1, P3 ;  /* 0x000000e1e3f5a211 */ /* 0x080fe200018f0c00 */
[----:B------:R-:W-:Y:S01]  /*fd50*/  @!PT LDS RZ, [RZ] ;  /* 0x00000000fffff984 */ /* 0x000fe20000000800 */
[----:B------:R-:W-:Y:S01]  /*fd60*/  @!PT LDS RZ, [RZ] ;  /* 0x00000000fffff984 */ /* 0x000fe20000000800 */
[----:B------:R-:W-:Y:S01]  /*fd70*/  @!PT LDS RZ, [RZ] ;  /* 0x00000000fffff984 */ /* 0x000fe20000000800 */
[----:B------:R1:W-:Y:S01]  /*fd80*/  @!P2 LDGSTS.E.BYPASS.LTC128B.128 [R196+0x5000], [R228.64] ;  /* 0x05000000e4c4afae */ /* 0x0003e2000b901d4a */
[CC--:B------:R-:W-:Y:S01]  /*fd90*/  @!P2 LEA R242, P0, R231.reuse, R224.reuse, 0x1 ;  /* 0x000000e0e7f2a211 */ /* 0x0c0fe200078008ff */
[----:B------:R-:W-:Y:S01]  /*fda0*/  @!P2 IMAD.WIDE.U32 R240, R226, 0x60, R240 ;  /* 0x00000060e2f0a825 */ /* 0x000fe200078e00f0 */
[----:B------:R-:W-:Y:S01]  /*fdb0*/  @!P2 MOV R227, c[0x0][0x1a4] ;  /* 0x0000690000e3aa02 */ /* 0x000fe20000000f00 */
[----:B------:R-:W-:Y:S01]  /*fdc0*/  @P2 STS.128 [R196+0x5800], RZ ;  /* 0x005800ffc4002388 */ /* 0x000fe20000000c00 */
[----:B------:R-:W-:Y:S01]  /*fdd0*/  @!P2 LEA.HI.X R243, R231, R225, R2, 0x1, P0 ;  /* 0x000000e1e7f3a211 */ /* 0x000fe200000f0c02 */
[----:B------:R-:W-:Y:S01]  /*fde0*/  @!P2 IMAD.MOV.U32 R232, RZ, RZ, c[0x0][0x1a4] ;  /* 0x00006900ffe8a624 */ /* 0x000fe200078e00ff */
[----:B------:R-:W-:Y:S01]  /*fdf0*/  @!P2 LEA R250, P5, R240, R224, 0x1 ;  /* 0x000000e0f0faa211 */ /* 0x000fe200078a08ff */
[----:B------:R-:W-:Y:S01]  /*fe00*/  @!PT LDS RZ, [RZ] ;  /* 0x00000000fffff984 */ /* 0x000fe20000000800 */
[----:B------:R-:W-:Y:S01]  /*fe10*/  @!PT LDS RZ, [RZ] ;  /* 0x00000000fffff984 */ /* 0x000fe20000000800 */
[----:B------:R-:W-:Y:S01]  /*fe20*/  @!PT LDS RZ, [RZ] ;  /* 0x00000000fffff984 */ /* 0x000fe20000000800 */
[----:B------:R1:W-:Y:S01]  /*fe30*/  @!P2 LDGSTS.E.BYPASS.LTC128B.128 [R196+0x5800], [R244.64] ;  /* 0x05800000f4c4afae */ /* 0x0003e2000b901d4a */
[C---:B------:R-:W-:Y:S01]  /*fe40*/  @!P2 LEA R231, P0, R226.reuse, R234, 0x7 ;  /* 0x000000eae2e7a211 */ /* 0x040fe200078038ff */
[----:B------:R-:W-:Y:S02]  /*fe50*/  @!P2 IMAD.MOV.U32 R236, RZ, RZ, R234 ;  /* 0x000000ffffeca224 */ /* 0x000fe400078e00ea */
[----:B------:R-:W-:Y:S01]  /*fe60*/  @P2 STS.128 [R196+0x6000], RZ ;  /* 0x006000ffc4002388 */ /* 0x000fe20000000c00 */
[C---:B------:R-:W-:Y:S01]  /*fe70*/  @!P2 LEA.HI.X R232, R226.reuse, R235, R232, 0x7, P0 ;  /* 0x000000ebe2e8a211 */ /* 0x040fe200000f3ce8 */
[----:B------:R-:W-:Y:S01]  /*fe80*/  @!P2 IMAD.MOV.U32 R237, RZ, RZ, R235 ;  /* 0x000000ffffeda224 */ /* 0x000fe200078e00eb */
[-C--:B------:R-:W-:Y:S01]  /*fe90*/  @!P2 LEA R238, P0, R231, R224.reuse, 0x1 ;  /* 0x000000e0e7eea211 */ /* 0x080fe200078008ff */
[----:B------:R-:W-:Y:S01]  /*fea0*/  @!PT LDS RZ, [RZ] ;  /* 0x00000000fffff984 */ /* 0x000fe20000000800 */
[----:B------:R-:W-:Y:S01]  /*feb0*/  @!PT LDS RZ, [RZ] ;  /* 0x00000000fffff984 */ /* 0x000fe20000000800 */
[----:B------:R-:W-:Y:S01]  /*fec0*/  @!PT LDS RZ, [RZ] ;  /* 0x00000000fffff984 */ /* 0x000fe20000000800 */
[----:B------:R1:W-:Y:S01]  /*fed0*/  @!P2 LDGSTS.E.BYPASS.LTC128B.128 [R196+0x6000], [R242.64] ;  /* 0x06000000f2c4afae */ /* 0x0003e2000b901d4a */
[----:B------:R-:W-:Y:S02]  /*fee0*/  @!P2 IMAD R227, R227, 0xa0, RZ ;  /* 0x000000a0e3e3a824 */ /* 0x000fe400078e02ff */
[-C--:B------:R-:W-:Y:S01]  /*fef0*/  @!P2 LEA.HI.X R239, R231, R225.reuse, R232, 0x1, P0 ;  /* 0x000000e1e7efa211 */ /* 0x080fe200000f0ce8 */
[----:B------:R-:W-:Y:S01]  /*ff00*/  @P2 STS.128 [R196+0x6800], RZ ;  /* 0x006800ffc4002388 */ /* 0x000fe20000000c00 */
[----:B------:R-:W-:Y:S04]  /*ff10*/  @!P2 IMAD.WIDE.U32 R236, R226, 0xa0, R236 ;  /* 0x000000a0e2eca825 */ /* 0x000fe800078e00ec */
[----:B------:R-:W-:Y:S01]  /*ff20*/  @!P2 IMAD.IADD R227, R227, 0x1, R237 ;  /* 0x00000001e3e3a824 */ /* 0x000fe200078e02ed */
[CC--:B------:R-:W-:Y:S01]  /*ff30*/  @!P2 LEA R248, P4, R236.reuse, R224.reuse, 0x1 ;  /* 0x000000e0ecf8a211 */ /* 0x0c0fe200078808ff */
[--C-:B------:R-:W-:Y:S02]  /*ff40*/  @!P2 IMAD.MOV.U32 R246, RZ, RZ, R234.reuse ;  /* 0x000000fffff6a224 */ /* 0x100fe400078e00ea */
[----:B------:R-:W-:Y:S01]  /*ff50*/  @!P2 IMAD.MOV.U32 R247, RZ, RZ, R235 ;  /* 0x000000fffff7a224 */ /* 0x000fe200078e00eb */
[----:B------:R-:W-:Y:S01]  /*ff60*/  @!P2 LEA.HI.X R249, R236, R225, R227, 0x1, P4 ;  /* 0x000000e1ecf9a211 */ /* 0x000fe200020f0ce3 */
[C---:B------:R-:W-:Y:S04]  /*ff70*/  @!P2 IMAD.WIDE.U32 R234, R226.reuse, 0xc0, R234 ;  /* 0x000000c0e2eaa825 */ /* 0x040fe800078e00ea */
[----:B------:R-:W-:Y:S01]  /*ff80*/  @!P2 IMAD.WIDE.U32 R246, R226, 0xe0, R246 ;  /* 0x000000e0e2f6a825 */ /* 0x000fe200078e00f6 */
[-C--:B------:R-:W-:Y:S03]  /*ff90*/  @!P2 LEA R232, P3, R234, R224.reuse, 0x1 ;  /* 0x000000e0eae8a211 */ /* 0x080fe600078608ff */
[----:B------:R-:W-:Y:S01]  /*ffa0*/  @!P2 IMAD.MOV.U32 R230, RZ, RZ, c[0x0][0x1a4] ;  /* 0x00006900ffe6a624 */ /* 0x000fe200078e00ff */
[----:B------:R-:W-:Y:S01]  /*ffb0*/  @!P2 LEA R224, P0, R246, R224, 0x1 ;  /* 0x000000e0f6e0a211 */ /* 0x000fe200078008ff */
[----:B------:R-:W-:Y:S02]  /*ffc0*/  @!P2 IMAD.MOV.U32 R2, RZ, RZ, c[0x0][0x1a4] ;  /* 0x00006900ff02a624 */ /* 0x000fe400078e00ff */
[----:B------:R-:W-:Y:S02]  /*ffd0*/  @!P2 IMAD R230, R230, 0x60, RZ ;  /* 0x00000060e6e6a824 */ /* 0x000fe400078e02ff */
[----:B------:R-:W-:Y:S02]  /*ffe0*/  @!P2 IMAD R2, R2, 0xc0, RZ ;  /* 0x000000c00202a824 */ /* 0x000fe400078e02ff */
[----:B------:R-:W-:Y:S02]  /*fff0*/  @!P2 IMAD.IADD R230, R230, 0x1, R241 ;  /* 0x00000001e6e6a824 */ /* 0x000fe400078e02f1 */
[----:B------:R-:W-:Y:S01]  /*10000*/  @!P2 IMAD.MOV.U32 R0, RZ, RZ, c[0x0][0x1a4] ;  /* 0x00006900ff00a624 */ /* 0x000fe200078e00ff */
[----:B------:R-:W-:Y:S02]  /*10010*/  @!P2 IADD3 R2, R2, R235, RZ ;  /* 0x000000eb0202a210 */ /* 0x000fe40007ffe0ff */
[-C--:B------:R-:W-:Y:S01]  /*10020*/  @!P2 LEA.HI.X R251, R240, R225.reuse, R230, 0x1, P5 ;  /* 0x000000e1f0fba211 */ /* 0x080fe200028f0ce6 */
[----:B------:R-:W-:Y:S01]  /*10030*/  @!P2 IMAD R0, R0, 0xe0, RZ ;  /* 0x000000e00000a824 */ /* 0x000fe200078e02ff */
[-C--:B------:R-:W-:Y:S03]  /*10040*/  @!P2 LEA.HI.X R233, R234, R225.reuse, R2, 0x1, P3 ;  /* 0x000000e1eae9a211 */ /* 0x080fe600018f0c02 */
[----:B------:R-:W-:Y:S01]  /*10050*/  @!PT LDS RZ, [RZ] ;  /* 0x00000000fffff984 */ /* 0x000fe20000000800 */
[----:B------:R-:W-:Y:S01]  /*10060*/  @!PT LDS RZ, [RZ] ;  /* 0x00000000fffff984 */ /* 0x000fe20000000800 */
[----:B------:R-:W-:Y:S01]  /*10070*/  @!PT LDS RZ, [RZ] ;  /* 0x00000000fffff984 */ /* 0x000fe20000000800 */
[----:B------:R1:W-:Y:S01]  /*10080*/  @!P2 LDGSTS.E.BYPASS.LTC128B.128 [R196+0x6800], [R250.64] ;  /* 0x06800000fac4afae */ /* 0x0003e2000b901d4a */
[----:B------:R-:W-:Y:S03]  /*10090*/  @!P2 IMAD.IADD R0, R0, 0x1, R247 ;  /* 0x000000010000a824 */ /* 0x000fe600078e02f7 */
[----:B------:R-:W-:Y:S02]  /*100a0*/  @P2 STS.128 [R196+0x7000], RZ ;  /* 0x007000ffc4002388 */ /* 0x000fe40000000c00 */
[----:B------:R-:W-:Y:S02]  /*100b0*/  @!P2 LEA.HI.X R225, R246, R225, R0, 0x1, P0 ;  /* 0x000000e1f6e1a211 */ /* 0x000fe400000f0c00 */
[----:B------:R-:W-:Y:S01]  /*100c0*/  @!PT LDS RZ, [RZ] ;  /* 0x00000000fffff984 */ /* 0x000fe20000000800 */
[----:B------:R-:W-:Y:S01]  /*100d0*/  @!PT LDS RZ, [RZ] ;  /* 0x00000000fffff984 */ /* 0x000fe20000000800 */
[----:B------:R-:W-:Y:S01]  /*100e0*/  @!PT LDS RZ, [RZ] ;  /* 0x00000000fffff984 */ /* 0x000fe20000000800 */
[----:B------:R1:W-:Y:S01]  /*100f0*/  @!P2 LDGSTS.E.BYPASS.LTC128B.128 [R196+0x7000], [R238.64] ;  /* 0x07000000eec4afae */ /* 0x0003e2000b901d4a */
[----:B------:R-:W-:Y:S03]  /*10100*/  ISETP.GE.AND P0, PT, R194, 0x2, PT ;  /* 0x00000002c200780c */ /* 0x000fe60003f06270 */
        /* <DEDUP_REMOVED lines=16> */
[----:B------:R-:W0:Y:S04]  /*10210*/  LDGDEPBAR ;  /* 0x00000000000079af */ /* 0x000e280000000000 */
[----:B------:R-:W3:Y:S04]  /*10220*/  LDSM.16.M88.4 R8, [R188+0x1000] ;  /* 0x00100000bc08783b */ /* 0x000ee80000000200 */
[----:B------:R-:W4:Y:S04]  /*10230*/  LDSM.16.M88.4 R16, [R188+0x1400] ;  /* 0x00140000bc10783b */ /* 0x000f280000000200 */
[----:B------:R-:W5:Y:S04]  /*10240*/  LDSM.16.M88.4 R24, [R188+0x1800] ;  /* 0x00180000bc18783b */ /* 0x000f680000000200 */
[----:B------:R-:W1:Y:S01]  /*10250*/  LDSM.16.M88.4 R32, [R188+0x1c00] ;  /* 0x001c0000bc20783b */ /* 0x000e620000000200 */
[----:B--2---:R-:W-:Y:S03]  /*10260*/  IMAD.MOV.U32 R224, RZ, RZ, R228 ;  /* 0x000000ffffe07224 */ /* 0x004fe600078e00e4 */
[----:B------:R-:W2:Y:S01]  /*10270*/  LDSM.16.M88.4 R40, [R188+0x2000] ;  /* 0x00200000bc28783b */ /* 0x000ea20000000200 */
[----:B------:R-:W-:Y:S03]  /*10280*/  IMAD.MOV.U32 R225, RZ, RZ, R229 ;  /* 0x000000ffffe17224 */ /* 0x000fe600078e00e5 */
[----:B------:R-:W1:Y:S04]  /*10290*/  LDSM.16.M88.4 R48, [R188+0x2400] ;  /* 0x00240000bc30783b */ /* 0x000e680000000200 */
[----:B------:R-:W1:Y:S04]  /*102a0*/  LDSM.16.M88.4 R56, [R188+0x2800] ;  /* 0x00280000bc38783b */ /* 0x000e680000000200 */
[----:B------:R-:W1:Y:S04]  /*102b0*/  LDSM.16.M88.4 R64, [R188+0x2c00] ;  /* 0x002c0000bc40783b */ /* 0x000e680000000200 */
[----:B------:R-:W1:Y:S04]  /*102c0*/  LDSM.16.M88.4 R72, [R188+0x3000] ;  /* 0x00300000bc48783b */ /* 0x000e680000000200 */
[----:B------:R-:W1:Y:S01]  /*102d0*/  LDSM.16.M88.4 R80, [R188+0x3400] ;  /* 0x00340000bc50783b */ /* 0x000e620000000200 */
[C---:B---3--:R-:W-:Y:S03]  /*102e0*/  HMMA.16816.F32.BF16 R4, R128.reuse, R8, RZ ;  /* 0x000000088004723c */ /* 0x048fe600000418ff */
[----:B------:R-:W3:Y:S04]  /*102f0*/  LDSM.16.M88.4 R88, [R188+0x3800] ;  /* 0x00380000bc58783b */ /* 0x000ee80000000200 */
[----:B------:R-:W1:Y:S01]  /*10300*/  LDSM.16.M88.4 R96, [R188+0x3c00] ;  /* 0x003c0000bc60783b */ /* 0x000e620000000200 */
[C---:B------:R-:W-:Y:S03]  /*10310*/  HMMA.16816.F32.BF16 R8, R128.reuse, R10, RZ ;  /* 0x0000000a8008723c */ /* 0x040fe600000418ff */
[----:B------:R-:W2:Y:S04]  /*10320*/  LDSM.16.M88.4 R104, [R188+0x4000] ;  /* 0x00400000bc68783b */ /* 0x000ea80000000200 */
[----:B------:R-:W2:Y:S01]  /*10330*/  LDSM.16.M88.4 R112, [R188+0x4400] ;  /* 0x00440000bc70783b */ /* 0x000ea20000000200 */
[C---:B----4-:R-:W-:Y:S03]  /*10340*/  HMMA.16816.F32.BF16 R12, R128.reuse, R16, RZ ;  /* 0x00000010800c723c */ /* 0x050fe600000418ff */
[----:B------:R-:W4:Y:S04]  /*10350*/  LDSM.16.M88.4 R120, [R188+0x4800] ;  /* 0x00480000bc78783b */ /* 0x000f280000000200 */
[----:B------:R-:W2:Y:S01]  /*10360*/  LDSM.16.M88.4 R148, [R188+0x4c00] ;  /* 0x004c0000bc94783b */ /* 0x000ea20000000200 */
[C---:B------:R-:W-:Y:S03]  /*10370*/  HMMA.16816.F32.BF16 R16, R128.reuse, R18, RZ ;  /* 0x000000128010723c */ /* 0x040fe600000418ff */
[----:B------:R-:W-:Y:S04]  /*10380*/  LDSM.16.M88.4 R132, [R189] ;  /* 0x00000000bd84783b */ /* 0x000fe80000000200 */
[----:B------:R-:W3:Y:S01]  /*10390*/  LDSM.16.M88.4 R144, [R3] ;  /* 0x000000000390783b */ /* 0x000ee20000000200 */
[C---:B-----5:R-:W-:Y:S03]  /*103a0*/  HMMA.16816.F32.BF16 R20, R128.reuse, R24, RZ ;  /* 0x000000188014723c */ /* 0x060fe600000418ff */
[----:B------:R-:W5:Y:S04]  /*103b0*/  LDSM.16.M88.4 R140, [R3+0x400] ;  /* 0x00040000038c783b */ /* 0x000f680000000200 */
[----:B------:R-:W3:Y:S01]  /*103c0*/  LDSM.16.M88.4 R136, [R3+0x800] ;  /* 0x000800000388783b */ /* 0x000ee20000000200 */
[C---:B------:R-:W-:Y:S03]  /*103d0*/  HMMA.16816.F32.BF16 R24, R128.reuse, R26, RZ ;  /* 0x0000001a8018723c */ /* 0x040fe600000418ff */
        /* <DEDUP_REMOVED lines=12> */
[----:B------:R-:W1:Y:S05]  /*104a0*/  LDSM.16.M88.4 R152, [R3+0x2c00] ;  /* 0x002c00000398783b */ /* 0x000e6a0000000200 */
        /* <DEDUP_REMOVED lines=18> */
[C---:B----4-:R-:W-:Y:S08]  /*105d0*/  HMMA.16816.F32.BF16 R116, R128.reuse, R120, RZ ;  /* 0x000000788074723c */ /* 0x050ff000000418ff */
[C---:B------:R-:W-:Y:S08]  /*105e0*/  HMMA.16816.F32.BF16 R120, R128.reuse, R122, RZ ;  /* 0x0000007a8078723c */ /* 0x040ff000000418ff */
[C---:B------:R-:W-:Y:S08]  /*105f0*/  HMMA.16816.F32.BF16 R124, R128.reuse, R148, RZ ;  /* 0x00000094807c723c */ /* 0x040ff000000418ff */
[----:B------:R-:W-:Y:S01]  /*10600*/  HMMA.16816.F32.BF16 R128, R128, R150, RZ ;  /* 0x000000968080723c */ /* 0x000fe200000418ff */
[----:B------:R-:W3:Y:S07]  /*10610*/  LDSM.16.M88.4 R148, [R3+0x3000] ;  /* 0x003000000394783b */ /* 0x000eee0000000200 */
[C---:B------:R-:W-:Y:S08]  /*10620*/  HMMA.16816.F32.BF16 R4, R132.reuse, R144, R4 ;  /* 0x000000908404723c */ /* 0x040ff00000041804 */
[C---:B------:R-:W-:Y:S01]  /*10630*/  HMMA.16816.F32.BF16 R8, R132.reuse, R146, R8 ;  /* 0x000000928408723c */ /* 0x040fe20000041808 */
[----:B------:R-:W4:Y:S07]  /*10640*/  LDSM.16.M88.4 R144, [R3+0x3400] ;  /* 0x003400000390783b */ /* 0x000f2e0000000200 */
[C---:B-----5:R-:W-:Y:S08]  /*10650*/  HMMA.16816.F32.BF16 R12, R132.reuse, R140, R12 ;  /* 0x0000008c840c723c */ /* 0x060ff0000004180c */
[C---:B------:R-:W-:Y:S01]  /*10660*/  HMMA.16816.F32.BF16 R16, R132.reuse, R142, R16 ;  /* 0x0000008e8410723c */ /* 0x040fe20000041810 */
[----:B------:R-:W5:Y:S07]  /*10670*/  LDSM.16.M88.4 R140, [R3+0x3800] ;  /* 0x00380000038c783b */ /* 0x000f6e0000000200 */
[C---:B------:R-:W-:Y:S08]  /*10680*/  HMMA.16816.F32.BF16 R20, R132.reuse, R136, R20 ;  /* 0x000000888414723c */ /* 0x040ff00000041814 */
[C---:B------:R-:W-:Y:S01]  /*10690*/  HMMA.16816.F32.BF16 R24, R132.reuse, R138, R24 ;  /* 0x0000008a8418723c */ /* 0x040fe20000041818 */
[----:B------:R-:W2:Y:S01]  /*106a0*/  LDSM.16.M88.4 R136, [R3+0x3c00] ;  /* 0x003c00000388783b */ /* 0x000ea20000000200 */
[----:B------:R-:W-:Y:S04]  /*106b0*/  DEPBAR.LE SB0, 0x0 ;  /* 0x000080000000791a */ /* 0x000fe80000000000 */
[----:B------:R-:W-:Y:S02]  /*106c0*/  BAR.SYNC.DEFER_BLOCKING 0x0 ;  /* 0x0000000000007b1d */ /* 0x000fe40000010000 */
        /* <DEDUP_REMOVED lines=22> */
[C---:B-----5:R-:W-:Y:S08]  /*10830*/  HMMA.16816.F32.BF16 R116, R132.reuse, R140, R116 ;  /* 0x0000008c8474723c */ /* 0x060ff00000041874 */
[C---:B------:R-:W-:Y:S08]  /*10840*/  HMMA.16816.F32.BF16 R120, R132.reuse, R142, R120 ;  /* 0x0000008e8478723c */ /* 0x040ff00000041878 */
[C---:B------:R-:W-:Y:S08]  /*10850*/  HMMA.16816.F32.BF16 R124, R132.reuse, R136, R124 ;  /* 0x00000088847c723c */ /* 0x040ff0000004187c */
[----:B------:R-:W-:Y:S01]  /*10860*/  HMMA.16816.F32.BF16 R128, R132, R138, R128 ;  /* 0x0000008a8480723c */ /* 0x000fe20000041880 */
[----:B------:R-:W-:-:S07]  /*10870*/  @!P0 BRA `(.L_x_1657) ;  /* 0x000009b000008947 */ /* 0x000fce0003800000 */
[----:B------:R-:W-:Y:S05]  /*10880*/  IMAD.MOV.U32 R134, RZ, RZ, c[0x0][0x198] ;  /* 0x00006600ff867624 */ /* 0x000fea00078e00ff */
[----:B------:R-:W-:Y:S04]  /*10890*/  LEA R138, -R134, RZ, 0x8 ;  /* 0x000000ff868a7211 */ /* 0x000fe800078e41ff */
[----:B------:R-:W-:Y:S01]  /*108a0*/  SHF.R.S32.HI R139, RZ, 0x1f, R138 ;  /* 0x0000001fff8b7819 */ /* 0x000fe2000001148a */
[----:B------:R-:W-:-:S06]  /*108b0*/  @!P1 BRA `(.L_x_1658) ;  /* 0x000003c000009947 */ /* 0x000fcc0003800000 */
[----:B------:R-:W-:Y:S01]  /*108c0*/  IMAD.SHL.U32 R143, R194, 0x100, RZ ;  /* 0x00000100c28f7824 */ /* 0x000fe200078e00ff */
[----:B------:R-:W-:Y:S02]  /*108d0*/  IABS R136, c[0x0][0x2d0] ;  /* 0x0000b40000887a13 */ /* 0x000fe40000000000 */
[----:B------:R-:W-:Y:S02]  /*108e0*/  LOP3.LUT R2, RZ, c[0x0][0x2d0], RZ, 0x33, !PT ;  /* 0x0000b400ff027a12 */ /* 0x000fe400078e33ff */
        /* <DEDUP_REMOVED lines=57> */
.L_x_1658:
[----:B------:R1:W-:Y:S01]  /*10c80*/  @P2 STS [R196+0x1004], RZ ;  /* 0x001004ffc4002388 */ /* 0x0003e20000000800 */
[----:B------:R-:W-:Y:S01]  /*10c90*/  LEA R148, P5, R138, R222, 0x1 ;  /* 0x000000de8a947211 */ /* 0x000fe200078a08ff */
[----:B------:R-:W-:Y:S01]  /*10ca0*/  @!P2 IMAD.MOV.U32 R2, RZ, RZ, c[0x0][0x19c] ;  /* 0x00006700ff02a624 */ /* 0x000fe200078e00ff */
[----:B------:R-:W-:Y:S01]  /*10cb0*/  @!P2 LEA R135, P3, R134, R138, 0x6 ;  /* 0x0000008a8687a211 */ /* 0x000fe200078630ff */
[----:B------:R1:W-:Y:S01]  /*10cc0*/  @P2 STS.64 [R196+0x1008], RZ ;  /* 0x001008ffc4002388 */ /* 0x0003e20000000a00 */
[--C-:B------:R-:W-:Y:S01]  /*10cd0*/  LEA.HI.X R149, R138, R221, R139.reuse, 0x1, P5 ;  /* 0x000000dd8a957211 */ /* 0x100fe200028f0c8b */
[----:B------:R-:W-:Y:S01]  /*10ce0*/  @!P2 IMAD.WIDE.U32 R144, R134, 0x60, R138 ;  /* 0x000000608690a825 */ /* 0x000fe200078e008a */
[----:B------:R-:W-:Y:S01]  /*10cf0*/  @!P2 IADD3 R133, P4, R138, UR9, RZ ;  /* 0x000000098a85ac10 */ /* 0x000fe2000ff9e0ff */
[----:B------:R1:W-:Y:S01]  /*10d00*/  @P2 STS [R196+0x1000], RZ ;  /* 0x001000ffc4002388 */ /* 0x0003e20000000800 */
[C---:B------:R-:W-:Y:S01]  /*10d10*/  @!P2 LEA.HI.X R2, R134.reuse, R139, R2, 0x6, P3 ;  /* 0x0000008b8602a211 */ /* 0x040fe200018f3402 */
[----:B------:R-:W-:Y:S01]  /*10d20*/  @!P2 IMAD.MOV.U32 R142, RZ, RZ, R138 ;  /* 0x000000ffff8ea224 */ /* 0x000fe200078e008a */
[----:B------:R-:W-:Y:S01]  /*10d30*/  @!P2 LEA R146, P3, R133, R222, 0x1 ;  /* 0x000000de8592a211 */ /* 0x000fe200078608ff */
[----:B------:R-:W-:Y:S01]  /*10d40*/  @!PT LDS RZ, [RZ] ;  /* 0x00000000fffff984 */ /* 0x000fe20000000800 */
[----:B------:R-:W-:Y:S01]  /*10d50*/  @!PT LDS RZ, [RZ] ;  /* 0x00000000fffff984 */ /* 0x000fe20000000800 */
[----:B------:R-:W-:Y:S01]  /*10d60*/  @!PT LDS RZ, [RZ] ;  /* 0x00000000fffff984 */ /* 0x000fe20000000800 */
[----:B------:R1:W-:Y:S01]  /*10d70*/  @!P2 LDGSTS.E.BYPASS.LTC128B.128 [R196+0x1000], [R148.64] ;  /* 0x0100000094c4afae */ /* 0x0003e2000b901d4a */
[----:B------:R-:W-:Y:S01]  /*10d80*/  @!P2 IADD3.X R0, R139, UR8, RZ, P4, !PT ;  /* 0x000000088b00ac10 */ /* 0x000fe2000a7fe4ff */
[----:B------:R-:W-:Y:S01]  /*10d90*/  @!P2 IMAD.MOV.U32 R132, RZ, RZ, c[0x0][0x19c] ;  /* 0x00006700ff84a624 */ /* 0x000fe200078e00ff */
[C---:B------:R-:W-:Y:S01]  /*10da0*/  @!P2 LEA R137, P0, R134.reuse, R138, 0x7 ;  /* 0x0000008a8689a211 */ /* 0x040fe200078038ff */
[----:B------:R1:W-:Y:S01]  /*10db0*/  @P2 STS.128 [R196+0x1800], RZ ;  /* 0x001800ffc4002388 */ /* 0x0003e20000000c00 */
[----:B------:R-:W-:Y:S01]  /*10dc0*/  @!P2 LEA.HI.X R147, R133, R221, R0, 0x1, P3 ;  /* 0x000000dd8593a211 */ /* 0x000fe200018f0c00 */
[----:B------:R-:W-:Y:S01]  /*10dd0*/  @!P2 IMAD.MOV.U32 R0, RZ, RZ, c[0x0][0x19c] ;  /* 0x00006700ff00a624 */ /* 0x000fe200078e00ff */
[----:B------:R-:W-:Y:S01]  /*10de0*/  @!P2 LEA.HI.X R132, R134, R139, R132, 0x7, P0 ;  /* 0x0000008b8684a211 */ /* 0x000fe200000f3c84 */
[----:B------:R-:W-:Y:S01]  /*10df0*/  @!P2 IMAD.MOV.U32 R140, RZ, RZ, R138 ;  /* 0x000000ffff8ca224 */ /* 0x000fe200078e008a */
[CC--:B------:R-:W-:Y:S01]  /*10e00*/  @!P2 LEA R152, P0, R135.reuse, R222.reuse, 0x1 ;  /* 0x000000de8798a211 */ /* 0x0c0fe200078008ff */
[----:B------:R-:W-:Y:S01]  /*10e10*/  @!PT LDS RZ, [RZ] ;  /* 0x00000000fffff984 */ /* 0x000fe20000000800 */
[----:B------:R-:W-:Y:S01]  /*10e20*/  @!PT LDS RZ, [RZ] ;  /* 0x00000000fffff984 */ /* 0x000fe20000000800 */
[----:B------:R-:W-:Y:S01]  /*10e30*/  @!PT LDS RZ, [RZ] ;  /* 0x00000000fffff984 */ /* 0x000fe20000000800 */
[----:B------:R1:W-:Y:S01]  /*10e40*/  @!P2 LDGSTS.E.BYPASS.LTC128B.128 [R196+0x1800], [R146.64] ;  /* 0x0180000092c4afae */ /* 0x0003e2000b901d4a */
[-C--:B------:R-:W-:Y:S01]  /*10e50*/  @!P2 LEA R156, P5, R144, R222.reuse, 0x1 ;  /* 0x000000de909ca211 */ /* 0x080fe200078a08ff */
[----:B------:R-:W-:Y:S01]  /*10e60*/  @!P2 IMAD.MOV.U32 R143, RZ, RZ, R139 ;  /* 0x000000ffff8fa224 */ /* 0x000fe200078e008b */
[-C--:B------:R-:W-:Y:S01]  /*10e70*/  @!P2 LEA.HI.X R153, R135, R221.reuse, R2, 0x1, P0 ;  /* 0x000000dd8799a211 */ /* 0x080fe200000f0c02 */
[----:B------:R1:W-:Y:S01]  /*10e80*/  @P2 STS.128 [R196+0x2000], RZ ;  /* 0x002000ffc4002388 */ /* 0x0003e20000000c00 */
[----:B------:R-:W-:Y:S01]  /*10e90*/  @!P2 IMAD R135, R0, 0x60, RZ ;  /* 0x000000600087a824 */ /* 0x000fe200078e02ff */
[----:B------:R-:W-:Y:S01]  /*10ea0*/  @!P2 LEA R136, P0, R137, R222, 0x1 ;  /* 0x000000de8988a211 */ /* 0x000fe200078008ff */
[----:B------:R-:W-:Y:S01]  /*10eb0*/  @!P2 IMAD.WIDE.U32 R142, R134, 0xa0, R142 ;  /* 0x000000a0868ea825 */ /* 0x000fe200078e008e */
[----:B------:R-:W-:Y:S01]  /*10ec0*/  @!PT LDS RZ, [RZ] ;  /* 0x00000000fffff984 */ /* 0x000fe20000000800 */
[----:B------:R-:W-:Y:S01]  /*10ed0*/  @!PT LDS RZ, [RZ] ;  /* 0x00000000fffff984 */ /* 0x000fe20000000800 */
[----:B------:R-:W-:Y:S01]  /*10ee0*/  @!PT LDS RZ, [RZ] ;  /* 0x00000000fffff984 */ /* 0x000fe20000000800 */
[----:B------:R1:W-:Y:S01]  /*10ef0*/  @!P2 LDGSTS.E.BYPASS.LTC128B.128 [R196+0x2000], [R152.64] ;  /* 0x0200000098c4afae */ /* 0x0003e2000b901d4a */
[----:B------:R-:W-:Y:S02]  /*10f00*/  @!P2 MOV R150, R138 ;  /* 0x0000008a0096a202 */ /* 0x000fe40000000f00 */
[----:B------:R-:W-:Y:S01]  /*10f10*/  @!P2 IMAD.IADD R135, R135, 0x1, R145 ;  /* 0x000000018787a824 */ /* 0x000fe200078e0291 */
[----:B------:R1:W-:Y:S01]  /*10f20*/  @P2 STS.128 [R196+0x2800], RZ ;  /* 0x002800ffc4002388 */ /* 0x0003e20000000c00 */
[--C-:B------:R-:W-:Y:S01]  /*10f30*/  @!P2 IMAD.MOV.U32 R141, RZ, RZ, R139.reuse ;  /* 0x000000ffff8da224 */ /* 0x100fe200078e008b */
[-C--:B------:R-:W-:Y:S01]  /*10f40*/  @!P2 LEA.HI.X R137, R137, R221.reuse, R132, 0x1, P0 ;  /* 0x000000dd8989a211 */ /* 0x080fe200000f0c84 */
[----:B------:R-:W-:Y:S01]  /*10f50*/  @!P2 IMAD.MOV.U32 R151, RZ, RZ, R139 ;  /* 0x000000ffff97a224 */ /* 0x000fe200078e008b */
[-C--:B------:R-:W-:Y:S01]  /*10f60*/  @!P2 LEA.HI.X R157, R144, R221.reuse, R135, 0x1, P5 ;  /* 0x000000dd909da211 */ /* 0x080fe200028f0c87 */
[C---:B------:R-:W-:Y:S01]  /*10f70*/  @!P2 IMAD.WIDE.U32 R140, R134.reuse, 0xc0, R140 ;  /* 0x000000c0868ca825 */ /* 0x040fe200078e008c */
[----:B------:R-:W-:Y:S03]  /*10f80*/  @!P2 MOV R2, c[0x0][0x19c] ;  /* 0x000067000002aa02 */ /* 0x000fe60000000f00 */
[----:B------:R-:W-:Y:S01]  /*10f90*/  @!PT LDS RZ, [RZ] ;  /* 0x00000000fffff984 */ /* 0x000fe20000000800 */
[----:B------:R-:W-:Y:S01]  /*10fa0*/  @!PT LDS RZ, [RZ] ;  /* 0x00000000fffff984 */ /* 0x000fe20000000800 */
[----:B------:R-:W-:Y:S01]  /*10fb0*/  @!PT LDS RZ, [RZ] ;  /* 0x00000000fffff984 */ /* 0x000fe20000000800 */
[----:B------:R1:W-:Y:S01]  /*10fc0*/  @!P2 LDGSTS.E.BYPASS.LTC128B.128 [R196+0x2800], [R156.64] ;  /* 0x028000009cc4afae */ /* 0x0003e2000b901d4a */
[----:B------:R-:W-:Y:S01]  /*10fd0*/  @!P2 IMAD.WIDE.U32 R150, R134, 0xe0, R150 ;  /* 0x000000e08696a825 */ /* 0x000fe200078e0096 */
[-C--:B------:R-:W-:Y:S02]  /*10fe0*/  @!P2 LEA R132, P3, R140, R222.reuse, 0x1 ;  /* 0x000000de8c84a211 */ /* 0x080fe400078608ff */
[----:B------:R1:W-:Y:S01]  /*10ff0*/  @P2 STS.128 [R196+0x3000], RZ ;  /* 0x003000ffc4002388 */ /* 0x0003e20000000c00 */
[----:B------:R-:W-:Y:S01]  /*11000*/  @!P2 IMAD.MOV.U32 R134, RZ, RZ, c[0x0][0x19c] ;  /* 0x00006700ff86a624 */ /* 0x000fe200078e00ff */
[-C--:B------:R-:W-:Y:S01]  /*11010*/  @!P2 LEA R138, P0, R150, R222.reuse, 0x1 ;  /* 0x000000de968aa211 */ /* 0x080fe200078008ff */
[----:B------:R-:W-:Y:S01]  /*11020*/  @!P2 IMAD.MOV.U32 R133, RZ, RZ, c[0x0][0x19c] ;  /* 0x00006700ff85a624 */ /* 0x000fe200078e00ff */
[----:B------:R-:W-:Y:S01]  /*11030*/  @!PT LDS RZ, [RZ] ;  /* 0x00000000fffff984 */ /* 0x000fe20000000800 */
[----:B------:R-:W-:Y:S01]  /*11040*/  @!PT LDS RZ, [RZ] ;  /* 0x00000000fffff984 */ /* 0x000fe20000000800 */
[----:B------:R-:W-:Y:S01]  /*11050*/  @!PT LDS RZ, [RZ] ;  /* 0x00000000fffff984 */ /* 0x000fe20000000800 */
[----:B------:R1:W-:Y:S01]  /*11060*/  @!P2 LDGSTS.E.BYPASS.LTC128B.128 [R196+0x3000], [R136.64] ;  /* 0x0300000088c4afae */ /* 0x0003e2000b901d4a */
[----:B------:R-:W-:Y:S01]  /*11070*/  @!P2 IMAD R139, R134, 0xa0, RZ ;  /* 0x000000a0868ba824 */ /* 0x000fe200078e02ff */
[----:B------:R-:W-:Y:S01]  /*11080*/  @!P2 LEA R134, P4, R142, R222, 0x1 ;  /* 0x000000de8e86a211 */ /* 0x000fe200078808ff */
[----:B------:R-:W-:Y:S01]  /*11090*/  @!P2 IMAD R133, R133, 0xc0, RZ ;  /* 0x000000c08585a824 */ /* 0x000fe200078e02ff */
[----:B------:R1:W-:Y:S01]  /*110a0*/  @P2 STS.128 [R196+0x3800], RZ ;  /* 0x003800ffc4002388 */ /* 0x0003e20000000c00 */
[----:B------:R-:W-:Y:S02]  /*110b0*/  @!P2 IMAD.IADD R139, R139, 0x1, R143 ;  /* 0x000000018b8ba824 */ /* 0x000fe400078e028f */
[----:B------:R-:W-:Y:S02]  /*110c0*/  @!P2 IMAD.IADD R133, R133, 0x1, R141 ;  /* 0x000000018585a824 */ /* 0x000fe400078e028d */
[----:B------:R-:W-:Y:S01]  /*110d0*/  @!P2 IMAD R155, R2, 0xe0, RZ ;  /* 0x000000e0029ba824 */ /* 0x000fe200078e02ff */
[-C--:B------:R-:W-:Y:S01]  /*110e0*/  @!P2 LEA.HI.X R135, R142, R221.reuse, R139, 0x1, P4 ;  /* 0x000000dd8e87a211 */ /* 0x080fe200020f0c8b */
[----:B------:R-:W-:Y:S01]  /*110f0*/  IMAD.MOV.U32 R222, RZ, RZ, R148 ;  /* 0x000000ffffde7224 */ /* 0x000fe200078e0094 */
[----:B------:R-:W-:Y:S02]  /*11100*/  @!P2 LEA.HI.X R133, R140, R221, R133, 0x1, P3 ;  /* 0x000000dd8c85a211 */ /* 0x000fe400018f0c85 */
[----:B------:R-:W-:Y:S01]  /*11110*/  @!P2 IADD3 R155, R155, R151, RZ ;  /* 0x000000979b9ba210 */ /* 0x000fe20007ffe0ff */
[----:B------:R-:W-:Y:S01]  /*11120*/  @!PT LDS RZ, [RZ] ;  /* 0x00000000fffff984 */ /* 0x000fe20000000800 */
[----:B------:R-:W-:Y:S01]  /*11130*/  @!PT LDS RZ, [RZ] ;  /* 0x00000000fffff984 */ /* 0x000fe20000000800 */
[----:B------:R-:W-:Y:S01]  /*11140*/  @!PT LDS RZ, [RZ] ;  /* 0x00000000fffff984 */ /* 0x000fe20000000800 */
[----:B------:R1:W-:Y:S03]  /*11150*/  @!P2 LDGSTS.E.BYPASS.LTC128B.128 [R196+0x3800], [R134.64] ;  /* 0x0380000086c4afae */ /* 0x0003e6000b901d4a */
        /* <DEDUP_REMOVED lines=13> */
.L_x_1657:
[----:B------:R-:W-:Y:S04]  /*11230*/  IADD3 R169, R194, -0x1, RZ ;  /* 0xffffffffc2a97810 */ /* 0x000fe80007ffe0ff */
[----:B------:R-:W-:Y:S04]  /*11240*/  LEA R164, R169, R192, 0x8 ;  /* 0x000000c0a9a47211 */ /* 0x000fe800078e40ff */
[----:B-1----:R-:W1:Y:S01]  /*11250*/  I2F R139, R164 ;  /* 0x000000a4008b7306 */ /* 0x002e620000201400 */
[C---:B------:R-:W-:Y:S02]  /*11260*/  IADD3 R155, R164.reuse, 0x58, RZ ;  /* 0x00000058a49b7810 */ /* 0x040fe40007ffe0ff */
[C---:B------:R-:W-:Y:S02]  /*11270*/  IADD3 R152, R164.reuse, 0x61, RZ ;  /* 0x00000061a4987810 */ /* 0x040fe40007ffe0ff */
[C---:B------:R-:W-:Y:S02]  /*11280*/  IADD3 R154, R164.reuse, 0x69, RZ ;  /* 0x00000069a49a7810 */ /* 0x040fe40007ffe0ff */
[C---:B------:R-:W-:Y:S02]  /*11290*/  IADD3 R141, R164.reuse, 0x8, RZ ;  /* 0x00000008a48d7810 */ /* 0x040fe40007ffe0ff */
[C---:B------:R-:W-:Y:S01]  /*112a0*/  IADD3 R138, R164.reuse, 0x9, RZ ;  /* 0x00000009a48a7810 */ /* 0x040fe20007ffe0ff */
[----:B------:R-:W-:Y:S01]  /*112b0*/  I2F R155, R155 ;  /* 0x0000009b009b7306 */ /* 0x000fe20000201400 */
        /* <DEDUP_REMOVED lines=17> */
[----:B------:R-:W2:Y:S01]  /*113d0*/  I2F R136, R136 ;  /* 0x0000008800887306 */ /* 0x000ea20000201400 */
[C---:B------:R-:W-:Y:S02]  /*113e0*/  IADD3 R144, R164.reuse, 0x21, RZ ;  /* 0x00000021a4907810 */ /* 0x040fe40007ffe0ff */
[C---:B------:R-:W-:Y:S02]  /*113f0*/  IADD3 R149, R164.reuse, 0x28, RZ ;  /* 0x00000028a4957810 */ /* 0x040fe40007ffe0ff */
[C---:B------:R-:W-:Y:S02]  /*11400*/  IADD3 R151, R164.reuse, 0x48, RZ ;  /* 0x00000048a4977810 */ /* 0x040fe40007ffe0ff */
[C---:B------:R-:W-:Y:S02]  /*11410*/  IADD3 R163, R164.reuse, 0x78, RZ ;  /* 0x00000078a4a37810 */ /* 0x040fe40007ffe0ff */
[C---:B------:R-:W-:Y:S01]  /*11420*/  IADD3 R167, R164.reuse, 0x88, RZ ;  /* 0x00000088a4a77810 */ /* 0x040fe20007ffe0ff */
[----:B------:R-:W3:Y:S01]  /*11430*/  I2F R143, R143 ;  /* 0x0000008f008f7306 */ /* 0x000ee20000201400 */
[C---:B------:R-:W-:Y:S02]  /*11440*/  IADD3 R162, R164.reuse, 0x89, RZ ;  /* 0x00000089a4a27810 */ /* 0x040fe40007ffe0ff */
[C---:B------:R-:W-:Y:S02]  /*11450*/  IADD3 R146, R164.reuse, 0x29, RZ ;  /* 0x00000029a4927810 */ /* 0x040fe40007ffe0ff */
[C---:B------:R-:W-:Y:S02]  /*11460*/  IADD3 R133, R164.reuse, 0x30, RZ ;  /* 0x00000030a4857810 */ /* 0x040fe40007ffe0ff */
[C---:B------:R-:W-:Y:S02]  /*11470*/  IADD3 R2, R164.reuse, 0x31, RZ ;  /* 0x00000031a4027810 */ /* 0x040fe40007ffe0ff */
[C---:B------:R-:W-:Y:S01]  /*11480*/  IADD3 R135, R164.reuse, 0x38, RZ ;  /* 0x00000038a4877810 */ /* 0x040fe20007ffe0ff */
[----:B------:R-:W4:Y:S01]  /*11490*/  I2F R140, R140 ;  /* 0x0000008c008c7306 */ /* 0x000f220000201400 */
[C---:B------:R-:W-:Y:S02]  /*114a0*/  IADD3 R132, R164.reuse, 0x39, RZ ;  /* 0x00000039a4847810 */ /* 0x040fe40007ffe0ff */
[C---:B------:R-:W-:Y:S02]  /*114b0*/  IADD3 R134, R164.reuse, 0x41, RZ ;  /* 0x00000041a4867810 */ /* 0x040fe40007ffe0ff */
[C---:B------:R-:W-:Y:S02]  /*114c0*/  IADD3 R150, R164.reuse, 0x59, RZ ;  /* 0x00000059a4967810 */ /* 0x040fe40007ffe0ff */
[C---:B------:R-:W-:Y:S03]  /*114d0*/  IADD3 R137, R164.reuse, 0x40, RZ ;  /* 0x00000040a4897810 */ /* 0x040fe60007ffe0ff */
[----:B------:R-:W5:Y:S10]  /*114e0*/  I2F R145, R145 ;  /* 0x0000009100917306 */ /* 0x000f740000201400 */
[----:B------:R-:W1:Y:S10]  /*114f0*/  I2F R142, R142 ;  /* 0x0000008e008e7306 */ /* 0x000e740000201400 */
[----:B------:R-:W1:Y:S10]  /*11500*/  I2F R147, R147 ;  /* 0x0000009300937306 */ /* 0x000e740000201400 */
[----:B------:R-:W1:Y:S10]  /*11510*/  I2F R144, R144 ;  /* 0x0000009000907306 */ /* 0x000e740000201400 */
[----:B------:R-:W1:Y:S10]  /*11520*/  I2F R149, R149 ;  /* 0x0000009500957306 */ /* 0x000e740000201400 */
[----:B------:R1:W1:Y:S10]  /*11530*/  I2F R0, R146 ;  /* 0x0000009200007306 */ /* 0x0002740000201400 */
[----:B------:R-:W2:Y:S10]  /*11540*/  I2F R133, R133 ;  /* 0x0000008500857306 */ /* 0x000eb40000201400 */
[----:B------:R-:W2:Y:S01]  /*11550*/  I2F R2, R2 ;  /* 0x0000000200027306 */ /* 0x000ea20000201400 */
[C---:B-1----:R-:W-:Y:S09]  /*11560*/  IADD3 R146, R164.reuse, 0x49, RZ ;  /* 0x00000049a4927810 */ /* 0x042ff20007ffe0ff */
[----:B------:R-:W1:Y:S10]  /*11570*/  I2F R135, R135 ;  /* 0x0000008700877306 */ /* 0x000e740000201400 */
        /* <DEDUP_REMOVED lines=19> */
[----:B------:R-:W1:Y:S01]  /*116b0*/  I2F R162, R162 ;  /* 0x000000a200a27306 */ /* 0x000e620000201400 */
[C---:B------:R-:W-:Y:S02]  /*116c0*/  FFMA.FTZ R4, R139.reuse, UR4, R4 ;  /* 0x000000048b047c23 */ /* 0x040fe40008010004 */
[----:B------:R-:W-:Y:S01]  /*116d0*/  FFMA.FTZ R6, R139, UR4, R6 ;  /* 0x000000048b067c23 */ /* 0x000fe20008010006 */
[----:B------:R-:W-:Y:S01]  /*116e0*/  IADD3 R139, R164, 0x90, RZ ;  /* 0x00000090a48b7810 */ /* 0x000fe20007ffe0ff */
[----:B--2---:R-:W-:Y:S01]  /*116f0*/  FFMA.FTZ R5, R136, UR4, R5 ;  /* 0x0000000488057c23 */ /* 0x004fe20008010005 */
[----:B------:R-:W-:Y:S01]  /*11700*/  FMNMX.FTZ R166, R4, R197, !PT ;  /* 0x000000c504a67209 */ /* 0x000fe20007810000 */
[----:B------:R-:W-:Y:S01]  /*11710*/  FFMA.FTZ R7, R136, UR4, R7 ;  /* 0x0000000488077c23 */ /* 0x000fe20008010007 */
[----:B------:R-:W-:Y:S01]  /*11720*/  FMNMX.FTZ R168, R6, R195, !PT ;  /* 0x000000c306a87209 */ /* 0x000fe20007810000 */
[C---:B------:R-:W-:Y:S01]  /*11730*/  FFMA.FTZ R8, R141.reuse, UR4, R8 ;  /* 0x000000048d087c23 */ /* 0x040fe20008010008 */
[----:B------:R-:W2:Y:S01]  /*11740*/  I2F R139, R139 ;  /* 0x0000008b008b7306 */ /* 0x000ea20000201400 */
[----:B------:R-:W-:Y:S01]  /*11750*/  FFMA.FTZ R10, R141, UR4, R10 ;  /* 0x000000048d0a7c23 */ /* 0x000fe2000801000a */
[----:B------:R-:W-:Y:S01]  /*11760*/  FMNMX.FTZ R171, R5, R166, !PT ;  /* 0x000000a605ab7209 */ /* 0x000fe20007810000 */
[C---:B------:R-:W-:Y:S01]  /*11770*/  FFMA.FTZ R9, R138.reuse, UR4, R9 ;  /* 0x000000048a097c23 */ /* 0x040fe20008010009 */
[----:B------:R-:W-:Y:S01]  /*11780*/  FMNMX.FTZ R173, R7, R168, !PT ;  /* 0x000000a807ad7209 */ /* 0x000fe20007810000 */
[----:B------:R-:W-:Y:S01]  /*11790*/  FFMA.FTZ R11, R138, UR4, R11 ;  /* 0x000000048a0b7c23 */ /* 0x000fe2000801000b */
[----:B------:R-:W-:Y:S01]  /*117a0*/  FMNMX.FTZ R166, R8, R171, !PT ;  /* 0x000000ab08a67209 */ /* 0x000fe20007810000 */
[C---:B---3--:R-:W-:Y:S01]  /*117b0*/  FFMA.FTZ R12, R143.reuse, UR4, R12 ;  /* 0x000000048f0c7c23 */ /* 0x048fe2000801000c */
[----:B------:R-:W-:Y:S01]  /*117c0*/  FMNMX.FTZ R168, R10, R173, !PT ;  /* 0x000000ad0aa87209 */ /* 0x000fe20007810000 */
[----:B------:R-:W-:Y:S01]  /*117d0*/  FFMA.FTZ R14, R143, UR4, R14 ;  /* 0x000000048f0e7c23 */ /* 0x000fe2000801000e */
[----:B------:R-:W-:Y:S01]  /*117e0*/  FMNMX.FTZ R171, R9, R166, !PT ;  /* 0x000000a609ab7209 */ /* 0x000fe20007810000 */
[C---:B----4-:R-:W-:Y:S01]  /*117f0*/  FFMA.FTZ R13, R140.reuse, UR4, R13 ;  /* 0x000000048c0d7c23 */ /* 0x050fe2000801000d */
[----:B------:R-:W-:Y:S01]  /*11800*/  FMNMX.FTZ R173, R11, R168, !PT ;  /* 0x000000a80bad7209 */ /* 0x000fe20007810000 */
[----:B------:R-:W-:Y:S01]  /*11810*/  FFMA.FTZ R15, R140, UR4, R15 ;  /* 0x000000048c0f7c23 */ /* 0x000fe2000801000f */
[----:B------:R-:W-:Y:S01]  /*11820*/  FMNMX.FTZ R166, R12, R171, !PT ;  /* 0x000000ab0ca67209 */ /* 0x000fe20007810000 */
[C---:B-----5:R-:W-:Y:S01]  /*11830*/  FFMA.FTZ R16, R145.reuse, UR4, R16 ;  /* 0x0000000491107c23 */ /* 0x060fe20008010010 */
[----:B------:R-:W-:Y:S01]  /*11840*/  FMNMX.FTZ R168, R14, R173, !PT ;  /* 0x000000ad0ea87209 */ /* 0x000fe20007810000 */
[----:B------:R-:W-:Y:S01]  /*11850*/  FFMA.FTZ R18, R145, UR4, R18 ;  /* 0x0000000491127c23 */ /* 0x000fe20008010012 */
[----:B------:R-:W-:Y:S01]  /*11860*/  FMNMX.FTZ R171, R13, R166, !PT ;  /* 0x000000a60dab7209 */ /* 0x000fe20007810000 */
[C---:B------:R-:W-:Y:S01]  /*11870*/  FFMA.FTZ R17, R142.reuse, UR4, R17 ;  /* 0x000000048e117c23 */ /* 0x040fe20008010011 */
        /* <DEDUP_REMOVED lines=27> */
[C---:B-1----:R-:W-:Y:S01]  /*11a30*/  FFMA.FTZ R32, R135.reuse, UR4, R32 ;  /* 0x0000000487207c23 */ /* 0x042fe20008010020 */
        /* <DEDUP_REMOVED lines=22> */
[----:B------:R-:W-:Y:S01]  /*11ba0*/  IADD3 R146, R164, 0xd0, RZ ;  /* 0x000000d0a4927810 */ /* 0x000fe20007ffe0ff */
[C---:B------:R-:W-:Y:S01]  /*11bb0*/  FFMA.FTZ R44, R153.reuse, UR4, R44 ;  /* 0x00000004992c7c23 */ /* 0x040fe2000801002c */
[----:B------:R-:W-:Y:S01]  /*11bc0*/  FMNMX.FTZ R166, R42, R151, !PT ;  /* 0x000000972aa67209 */ /* 0x000fe20007810000 */
[----:B------:R-:W-:Y:S01]  /*11bd0*/  FFMA.FTZ R46, R153, UR4, R46 ;  /* 0x00000004992e7c23 */ /* 0x000fe2000801002e */
[----:B------:R-:W-:Y:S01]  /*11be0*/  I2F R149, R146 ;  /* 0x0000009200957306 */ /* 0x000fe20000201400 */
        /* <DEDUP_REMOVED lines=8> */
[----:B------:R-:W-:Y:S01]  /*11c70*/  FFMA.FTZ R49, R150, UR4, R49 ;  /* 0x0000000496317c23 */ /* 0x000fe20008010031 */
[----:B------:R-:W-:Y:S01]  /*11c80*/  IADD3 R142, R164, 0xc0, RZ ;  /* 0x000000c0a48e7810 */ /* 0x000fe20007ffe0ff */
[----:B------:R-:W-:Y:S01]  /*11c90*/  FFMA.FTZ R51, R150, UR4, R51 ;  /* 0x0000000496337c23 */ /* 0x000fe20008010033 */
[----:B------:R-:W-:Y:S01]  /*11ca0*/  FMNMX.FTZ R134, R44, R151, !PT ;  /* 0x000000972c867209 */ /* 0x000fe20007810000 */
[C---:B------:R-:W-:Y:S01]  /*11cb0*/  FFMA.FTZ R52, R157.reuse, UR4, R52 ;  /* 0x000000049d347c23 */ /* 0x040fe20008010034 */
[----:B------:R1:W-:Y:S01]  /*11cc0*/  I2F R145, R142 ;  /* 0x0000008e00917306 */ /* 0x0003e20000201400 */
[----:B------:R-:W-:Y:S01]  /*11cd0*/  FFMA.FTZ R54, R157, UR4, R54 ;  /* 0x000000049d367c23 */ /* 0x000fe20008010036 */
[----:B------:R-:W-:Y:S01]  /*11ce0*/  FMNMX.FTZ R151, R45, R134, !PT ;  /* 0x000000862d977209 */ /* 0x000fe20007810000 */
[----:B------:R-:W-:Y:S01]  /*11cf0*/  FFMA.FTZ R53, R152, UR4, R53 ;  /* 0x0000000498357c23 */ /* 0x000fe20008010035 */
[----:B------:R-:W-:Y:S01]  /*11d00*/  IADD3 R132, R164, 0xb1, RZ ;  /* 0x000000b1a4847810 */ /* 0x000fe20007ffe0ff */
[----:B------:R-:W-:Y:S01]  /*11d10*/  FFMA.FTZ R55, R152, UR4, R55 ;  /* 0x0000000498377c23 */ /* 0x000fe20008010037 */
[C---:B------:R-:W-:Y:S01]  /*11d20*/  IADD3 R140, R164.reuse, 0xc1, RZ ;  /* 0x000000c1a48c7810 */ /* 0x040fe20007ffe0ff */
[C---:B------:R-:W-:Y:S01]  /*11d30*/  FFMA.FTZ R56, R159.reuse, UR4, R56 ;  /* 0x000000049f387c23 */ /* 0x040fe20008010038 */
[----:B------:R-:W-:Y:S01]  /*11d40*/  IADD3 R147, R164, 0xc8, RZ ;  /* 0x000000c8a4937810 */ /* 0x000fe20007ffe0ff */
        /* <DEDUP_REMOVED lines=11> */
[----:B------:R-:W-:Y:S01]  /*11e00*/  I2F R140, R140 ;  /* 0x0000008c008c7306 */ /* 0x000fe20000201400 */
[----:B------:R-:W-:Y:S01]  /*11e10*/  FFMA.FTZ R63, R156, UR4, R63 ;  /* 0x000000049c3f7c23 */ /* 0x000fe2000801003f */
[----:B------:R-:W-:Y:S01]  /*11e20*/  FMNMX.FTZ R153, R51, R150, !PT ;  /* 0x0000009633997209 */ /* 0x000fe20007810000 */
[C---:B------:R-:W-:Y:S01]  /*11e30*/  FFMA.FTZ R64, R163.reuse, UR4, R64 ;  /* 0x00000004a3407c23 */ /* 0x040fe20008010040 */
[----:B-1----:R-:W-:Y:S01]  /*11e40*/  IADD3 R142, R164, 0xc9, RZ ;  /* 0x000000c9a48e7810 */ /* 0x002fe20007ffe0ff */
[----:B------:R-:W-:Y:S01]  /*11e50*/  FFMA.FTZ R66, R163, UR4, R66 ;  /* 0x00000004a3427c23 */ /* 0x000fe20008010042 */
[----:B------:R-:W-:Y:S01]  /*11e60*/  FMNMX.FTZ R148, R52, R151, !PT ;  /* 0x0000009734947209 */ /* 0x000fe20007810000 */
[----:B------:R-:W-:Y:S01]  /*11e70*/  FFMA.FTZ R65, R158, UR4, R65 ;  /* 0x000000049e417c23 */ /* 0x000fe20008010041 */
[----:B------:R-:W-:Y:S01]  /*11e80*/  FMNMX.FTZ R150, R54, R153, !PT ;  /* 0x0000009936967209 */ /* 0x000fe20007810000 */
[----:B------:R-:W-:Y:S01]  /*11e90*/  FFMA.FTZ R67, R158, UR4, R67 ;  /* 0x000000049e437c23 */ /* 0x000fe20008010043 */
[----:B------:R-:W-:Y:S01]  /*11ea0*/  I2F R147, R147 ;  /* 0x0000009300937306 */ /* 0x000fe20000201400 */
[----:B------:R-:W-:Y:S01]  /*11eb0*/  FFMA.FTZ R68, R165, UR4, R68 ;  /* 0x00000004a5447c23 */ /* 0x000fe20008010044 */
[----:B------:R-:W-:Y:S01]  /*11ec0*/  FMNMX.FTZ R151, R53, R148, !PT ;  /* 0x0000009435977209 */ /* 0x000fe20007810000 */
[----:B------:R-:W-:Y:S01]  /*11ed0*/  FFMA.FTZ R70, R165, UR4, R70 ;  /* 0x00000004a5467c23 */ /* 0x000fe20008010046 */
[----:B------:R-:W-:Y:S01]  /*11ee0*/  FMNMX.FTZ R153, R55, R150, !PT ;  /* 0x0000009637997209 */ /* 0x000fe20007810000 */
[----:B------:R-:W-:Y:S01]  /*11ef0*/  FFMA.FTZ R69, R160, UR4, R69 ;  /* 0x00000004a0457c23 */ /* 0x000fe20008010045 */
        /* <DEDUP_REMOVED lines=8> */
[----:B------:R-:W-:Y:S01]  /*11f80*/  FMNMX.FTZ R153, R59, R150, !PT ;  /* 0x000000963b997209 */ /* 0x000fe20007810000 */
[----:B------:R-:W-:Y:S01]  /*11f90*/  FFMA.FTZ R75, R162, UR4, R75 ;  /* 0x00000004a24b7c23 */ /* 0x000fe2000801004b */
[----:B------:R-:W-:Y:S01]  /*11fa0*/  FMNMX.FTZ R148, R60, R151, !PT ;  /* 0x000000973c947209 */ /* 0x000fe20007810000 */
[C---:B--2---:R-:W-:Y:S01]  /*11fb0*/  FFMA.FTZ R76, R139.reuse, UR4, R76 ;  /* 0x000000048b4c7c23 */ /* 0x044fe2000801004c */
[C---:B------:R-:W-:Y:S01]  /*11fc0*/  IADD3 R136, R164.reuse, 0x91, RZ ;  /* 0x00000091a4887810 */ /* 0x040fe20007ffe0ff */
[----:B------:R-:W-:Y:S01]  /*11fd0*/  FFMA.FTZ R78, R139, UR4, R78 ;  /* 0x000000048b4e7c23 */ /* 0x000fe2000801004e */
[----:B------:R-:W-:Y:S02]  /*11fe0*/  FMNMX.FTZ R151, R61, R148, !PT ;  /* 0x000000943d977209 */ /* 0x000fe40007810000 */
[----:B------:R-:W-:Y:S02]  /*11ff0*/  IADD3 R141, R164, 0x98, RZ ;  /* 0x00000098a48d7810 */ /* 0x000fe40007ffe0ff */
[----:B------:R-:W1:Y:S01]  /*12000*/  I2F R136, R136 ;  /* 0x0000008800887306 */ /* 0x000e620000201400 */
[----:B------:R-:W-:Y:S02]  /*12010*/  FMNMX.FTZ R148, R64, R151, !PT ;  /* 0x0000009740947209 */ /* 0x000fe40007810000 */
[----:B------:R-:W-:Y:S02]  /*12020*/  FMNMX.FTZ R150, R62, R153, !PT ;  /* 0x000000993e967209 */ /* 0x000fe40007810000 */
[----:B------:R-:W-:Y:S02]  /*12030*/  FMNMX.FTZ R151, R65, R148, !PT ;  /* 0x0000009441977209 */ /* 0x000fe40007810000 */
[----:B------:R-:W-:Y:S02]  /*12040*/  FMNMX.FTZ R153, R63, R150, !PT ;  /* 0x000000963f997209 */ /* 0x000fe40007810000 */
[----:B------:R-:W-:Y:S01]  /*12050*/  FMNMX.FTZ R148, R68, R151, !PT ;  /* 0x0000009744947209 */ /* 0x000fe20007810000 */
[----:B------:R-:W2:Y:S01]  /*12060*/  I2F R141, R141 ;  /* 0x0000008d008d7306 */ /* 0x000ea20000201400 */
[----:B------:R-:W-:Y:S02]  /*12070*/  FMNMX.FTZ R150, R66, R153, !PT ;  /* 0x0000009942967209 */ /* 0x000fe40007810000 */
[----:B------:R-:W-:Y:S02]  /*12080*/  FMNMX.FTZ R151, R69, R148, !PT ;  /* 0x0000009445977209 */ /* 0x000fe40007810000 */
[----:B------:R-:W-:Y:S02]  /*12090*/  FMNMX.FTZ R153, R67, R150, !PT ;  /* 0x0000009643997209 */ /* 0x000fe40007810000 */
[----:B------:R-:W-:Y:S02]  /*120a0*/  FMNMX.FTZ R148, R72, R151, !PT ;  /* 0x0000009748947209 */ /* 0x000fe40007810000 */
[----:B------:R-:W-:Y:S02]  /*120b0*/  FMNMX.FTZ R150, R70, R153, !PT ;  /* 0x0000009946967209 */ /* 0x000fe40007810000 */
[----:B------:R-:W-:Y:S02]  /*120c0*/  FMNMX.FTZ R151, R73, R148, !PT ;  /* 0x0000009449977209 */ /* 0x000fe40007810000 */
[----:B------:R-:W-:Y:S01]  /*120d0*/  FMNMX.FTZ R153, R71, R150, !PT ;  /* 0x0000009647997209 */ /* 0x000fe20007810000 */
[----:B-1----:R-:W-:Y:S01]  /*120e0*/  FFMA.FTZ R77, R136, UR4, R77 ;  /* 0x00000004884d7c23 */ /* 0x002fe2000801004d */
[----:B------:R-:W-:Y:S01]  /*120f0*/  FMNMX.FTZ R148, R76, R151, !PT ;  /* 0x000000974c947209 */ /* 0x000fe20007810000 */
[----:B------:R-:W-:Y:S01]  /*12100*/  FFMA.FTZ R79, R136, UR4, R79 ;  /* 0x00000004884f7c23 */ /* 0x000fe2000801004f */
[----:B------:R-:W-:Y:S02]  /*12110*/  FMNMX.FTZ R150, R74, R153, !PT ;  /* 0x000000994a967209 */ /* 0x000fe40007810000 */
[----:B------:R-:W-:Y:S02]  /*12120*/  FMNMX.FTZ R151, R77, R148, !PT ;  /* 0x000000944d977209 */ /* 0x000fe40007810000 */
[----:B------:R-:W-:Y:S02]  /*12130*/  FMNMX.FTZ R153, R75, R150, !PT ;  /* 0x000000964b997209 */ /* 0x000fe40007810000 */
[----:B------:R-:W-:Y:S01]  /*12140*/  IADD3 R138, R164, 0x99, RZ ;  /* 0x00000099a48a7810 */ /* 0x000fe20007ffe0ff */
[C---:B--2---:R-:W-:Y:S01]  /*12150*/  FFMA.FTZ R80, R141.reuse, UR4, R80 ;  /* 0x000000048d507c23 */ /* 0x044fe20008010050 */
[----:B------:R-:W-:Y:S01]  /*12160*/  FMNMX.FTZ R150, R78, R153, !PT ;  /* 0x000000994e967209 */ /* 0x000fe20007810000 */
[----:B------:R-:W-:Y:S01]  /*12170*/  FFMA.FTZ R82, R141, UR4, R82 ;  /* 0x000000048d527c23 */ /* 0x000fe20008010052 */
[----:B------:R-:W-:Y:S02]  /*12180*/  IADD3 R133, R164, 0xa8, RZ ;  /* 0x000000a8a4857810 */ /* 0x000fe40007ffe0ff */
[----:B------:R-:W1:Y:S01]  /*12190*/  I2F R138, R138 ;  /* 0x0000008a008a7306 */ /* 0x000e620000201400 */
[----:B------:R-:W-:Y:S02]  /*121a0*/  FMNMX.FTZ R153, R79, R150, !PT ;  /* 0x000000964f997209 */ /* 0x000fe40007810000 */
[----:B------:R-:W-:Y:S02]  /*121b0*/  FMNMX.FTZ R148, R80, R151, !PT ;  /* 0x0000009750947209 */ /* 0x000fe40007810000 */
[----:B------:R-:W-:Y:S02]  /*121c0*/  FMNMX.FTZ R150, R82, R153, !PT ;  /* 0x0000009952967209 */ /* 0x000fe40007810000 */
        /* <DEDUP_REMOVED lines=10> */
[----:B------:R-:W-:Y:S01]  /*12270*/  IADD3 R134, R164, 0xb9, RZ ;  /* 0x000000b9a4867810 */ /* 0x000fe20007ffe0ff */
[C---:B-1----:R-:W-:Y:S02]  /*12280*/  FFMA.FTZ R81, R138.reuse, UR4, R81 ;  /* 0x000000048a517c23 */ /* 0x042fe40008010051 */
[----:B------:R-:W-:Y:S01]  /*12290*/  FFMA.FTZ R83, R138, UR4, R83 ;  /* 0x000000048a537c23 */ /* 0x000fe20008010053 */
[----:B------:R-:W-:Y:S02]  /*122a0*/  IADD3 R138, R164, 0xe0, RZ ;  /* 0x000000e0a48a7810 */ /* 0x000fe40007ffe0ff */
[----:B------:R-:W-:Y:S01]  /*122b0*/  FMNMX.FTZ R151, R81, R148, !PT ;  /* 0x0000009451977209 */ /* 0x000fe20007810000 */
[----:B------:R-:W1:Y:S01]  /*122c0*/  I2F R143, R143 ;  /* 0x0000008f008f7306 */ /* 0x000e620000201400 */
[----:B------:R-:W-:Y:S09]  /*122d0*/  FMNMX.FTZ R153, R83, R150, !PT ;  /* 0x0000009653997209 */ /* 0x000ff20007810000 */
[----:B------:R-:W2:Y:S10]  /*122e0*/  I2F R0, R0 ;  /* 0x0000000000007306 */ /* 0x000eb40000201400 */
[----:B------:R-:W3:Y:S01]  /*122f0*/  I2F R135, R135 ;  /* 0x0000008700877306 */ /* 0x000ee20000201400 */
[C---:B-1----:R-:W-:Y:S02]  /*12300*/  FFMA.FTZ R84, R143.reuse, UR4, R84 ;  /* 0x000000048f547c23 */ /* 0x042fe40008010054 */
[----:B------:R-:W-:Y:S07]  /*12310*/  FFMA.FTZ R86, R143, UR4, R86 ;  /* 0x000000048f567c23 */ /* 0x000fee0008010056 */
[----:B------:R-:W1:Y:S01]  /*12320*/  I2F R137, R137 ;  /* 0x0000008900897306 */ /* 0x000e620000201400 */
[----:B------:R-:W-:Y:S01]  /*12330*/  FMNMX.FTZ R148, R86, R153, !PT ;  /* 0x0000009956947209 */ /* 0x000fe20007810000 */
[C---:B--2---:R-:W-:Y:S02]  /*12340*/  FFMA.FTZ R85, R0.reuse, UR4, R85 ;  /* 0x0000000400557c23 */ /* 0x044fe40008010055 */
[----:B------:R-:W-:Y:S01]  /*12350*/  FFMA.FTZ R87, R0, UR4, R87 ;  /* 0x0000000400577c23 */ /* 0x000fe20008010057 */
[----:B------:R-:W-:Y:S01]  /*12360*/  FMNMX.FTZ R0, R84, R151, !PT ;  /* 0x0000009754007209 */ /* 0x000fe20007810000 */
[----:B------:R-:W-:Y:S04]  /*12370*/  FFMA.FTZ R88, R133, UR4, R88 ;  /* 0x0000000485587c23 */ /* 0x000fe80008010058 */
[----:B------:R-:W2:Y:S01]  /*12380*/  I2F R134, R134 ;  /* 0x0000008600867306 */ /* 0x000ea20000201400 */
[----:B------:R-:W-:Y:S01]  /*12390*/  FMNMX.FTZ R153, R87, R148, !PT ;  /* 0x0000009457997209 */ /* 0x000fe20007810000 */
[----:B------:R-:W-:Y:S01]  /*123a0*/  FFMA.FTZ R90, R133, UR4, R90 ;  /* 0x00000004855a7c23 */ /* 0x000fe2000801005a */
[----:B------:R-:W-:Y:S01]  /*123b0*/  FMNMX.FTZ R151, R85, R0, !PT ;  /* 0x0000000055977209 */ /* 0x000fe20007810000 */
[----:B------:R-:W-:Y:S01]  /*123c0*/  FFMA.FTZ R89, R2, UR4, R89 ;  /* 0x0000000402597c23 */ /* 0x000fe20008010059 */
[----:B------:R-:W-:Y:S01]  /*123d0*/  IADD3 R0, R164, 0xe1, RZ ;  /* 0x000000e1a4007810 */ /* 0x000fe20007ffe0ff */
[----:B------:R-:W-:Y:S01]  /*123e0*/  FFMA.FTZ R91, R2, UR4, R91 ;  /* 0x00000004025b7c23 */ /* 0x000fe2000801005b */
[----:B------:R-:W-:Y:S01]  /*123f0*/  FMNMX.FTZ R148, R90, R153, !PT ;  /* 0x000000995a947209 */ /* 0x000fe20007810000 */
[----:B---3--:R-:W-:Y:S01]  /*12400*/  FFMA.FTZ R92, R135, UR4, R92 ;  /* 0x00000004875c7c23 */ /* 0x008fe2000801005c */
[----:B------:R-:W-:Y:S01]  /*12410*/  FMNMX.FTZ R2, R88, R151, !PT ;  /* 0x0000009758027209 */ /* 0x000fe20007810000 */
[----:B------:R-:W3:Y:S01]  /*12420*/  I2F R144, R144 ;  /* 0x0000009000907306 */ /* 0x000ee20000201400 */
[----:B------:R-:W-:Y:S01]  /*12430*/  FMNMX.FTZ R153, R91, R148, !PT ;  /* 0x000000945b997209 */ /* 0x000fe20007810000 */
[----:B------:R-:W-:Y:S01]  /*12440*/  FFMA.FTZ R94, R135, UR4, R94 ;  /* 0x00000004875e7c23 */ /* 0x000fe2000801005e */
[----:B------:R-:W-:Y:S01]  /*12450*/  IADD3 R135, R164, 0xe8, RZ ;  /* 0x000000e8a4877810 */ /* 0x000fe20007ffe0ff */
[C---:B------:R-:W-:Y:S01]  /*12460*/  FFMA.FTZ R93, R132.reuse, UR4, R93 ;  /* 0x00000004845d7c23 */ /* 0x040fe2000801005d */
[----:B------:R-:W-:Y:S01]  /*12470*/  FMNMX.FTZ R151, R89, R2, !PT ;  /* 0x0000000259977209 */ /* 0x000fe20007810000 */
[----:B------:R-:W-:Y:S01]  /*12480*/  FFMA.FTZ R95, R132, UR4, R95 ;  /* 0x00000004845f7c23 */ /* 0x000fe2000801005f */
[----:B------:R-:W-:Y:S01]  /*12490*/  FMNMX.FTZ R132, R94, R153, !PT ;  /* 0x000000995e847209 */ /* 0x000fe20007810000 */
[C---:B-1----:R-:W-:Y:S01]  /*124a0*/  FFMA.FTZ R96, R137.reuse, UR4, R96 ;  /* 0x0000000489607c23 */ /* 0x042fe20008010060 */
[----:B------:R-:W-:Y:S01]  /*124b0*/  FMNMX.FTZ R2, R92, R151, !PT ;  /* 0x000000975c027209 */ /* 0x000fe20007810000 */
[----:B------:R-:W1:Y:S01]  /*124c0*/  I2F R139, R139 ;  /* 0x0000008b008b7306 */ /* 0x000e620000201400 */
[----:B------:R-:W-:Y:S01]  /*124d0*/  FFMA.FTZ R98, R137, UR4, R98 ;  /* 0x0000000489627c23 */ /* 0x000fe20008010062 */
[----:B------:R-:W-:Y:S02]  /*124e0*/  FMNMX.FTZ R151, R95, R132, !PT ;  /* 0x000000845f977209 */ /* 0x000fe40007810000 */
[----:B------:R-:W-:Y:S01]  /*124f0*/  FMNMX.FTZ R137, R93, R2, !PT ;  /* 0x000000025d897209 */ /* 0x000fe20007810000 */
[----:B--2---:R-:W-:Y:S01]  /*12500*/  FFMA.FTZ R97, R134, UR4, R97 ;  /* 0x0000000486617c23 */ /* 0x004fe20008010061 */
[----:B------:R-:W-:Y:S01]  /*12510*/  FMNMX.FTZ R148, R98, R151, !PT ;  /* 0x0000009762947209 */ /* 0x000fe20007810000 */
[----:B------:R-:W-:Y:S01]  /*12520*/  FFMA.FTZ R99, R134, UR4, R99 ;  /* 0x0000000486637c23 */ /* 0x000fe20008010063 */
[----:B------:R-:W-:Y:S01]  /*12530*/  IADD3 R2, R164, 0xe9, RZ ;  /* 0x000000e9a4027810 */ /* 0x000fe20007ffe0ff */
[C---:B------:R-:W-:Y:S01]  /*12540*/  FFMA.FTZ R100, R145.reuse, UR4, R100 ;  /* 0x0000000491647c23 */ /* 0x040fe20008010064 */
[----:B------:R-:W2:Y:S01]  /*12550*/  I2F R136, R136 ;  /* 0x0000008800887306 */ /* 0x000ea20000201400 */
        /* <DEDUP_REMOVED lines=8> */
[----:B------:R-:W-:Y:S01]  /*125e0*/  FFMA.FTZ R106, R147, UR4, R106 ;  /* 0x00000004936a7c23 */ /* 0x000fe2000801006a */
[----:B------:R-:W4:Y:S01]  /*125f0*/  I2F R133, R138 ;  /* 0x0000008a00857306 */ /* 0x000f220000201400 */
[----:B------:R-:W-:Y:S01]  /*12600*/  FMNMX.FTZ R153, R103, R148, !PT ;  /* 0x0000009467997209 */ /* 0x000fe20007810000 */
[----:B------:R-:W-:Y:S01]  /*12610*/  FFMA.FTZ R105, R142, UR4, R105 ;  /* 0x000000048e697c23 */ /* 0x000fe20008010069 */
[----:B------:R-:W-:Y:S01]  /*12620*/  IADD3 R134, R164, 0xf0, RZ ;  /* 0x000000f0a4867810 */ /* 0x000fe20007ffe0ff */
[----:B------:R-:W-:Y:S01]  /*12630*/  FFMA.FTZ R107, R142, UR4, R107 ;  /* 0x000000048e6b7c23 */ /* 0x000fe2000801006b */
[----:B------:R-:W-:Y:S01]  /*12640*/  FMNMX.FTZ R150, R106, R153, !PT ;  /* 0x000000996a967209 */ /* 0x000fe20007810000 */
[C---:B------:R-:W-:Y:S01]  /*12650*/  FFMA.FTZ R108, R149.reuse, UR4, R108 ;  /* 0x00000004956c7c23 */ /* 0x040fe2000801006c */
[----:B------:R-:W-:Y:S01]  /*12660*/  FMNMX.FTZ R132, R100, R137, !PT ;  /* 0x0000008964847209 */ /* 0x000fe20007810000 */
[----:B------:R-:W-:Y:S01]  /*12670*/  FFMA.FTZ R110, R149, UR4, R110 ;  /* 0x00000004956e7c23 */ /* 0x000fe2000801006e */
[----:B------:R-:W-:Y:S01]  /*12680*/  FMNMX.FTZ R153, R107, R150, !PT ;  /* 0x000000966b997209 */ /* 0x000fe20007810000 */
[----:B------:R5:W-:Y:S01]  /*12690*/  I2F R137, R134 ;  /* 0x0000008600897306 */ /* 0x000be20000201400 */
[C---:B---3--:R-:W-:Y:S01]  /*126a0*/  FFMA.FTZ R109, R144.reuse, UR4, R109 ;  /* 0x00000004906d7c23 */ /* 0x048fe2000801006d */
[----:B------:R-:W-:Y:S01]  /*126b0*/  FMNMX.FTZ R151, R101, R132, !PT ;  /* 0x0000008465977209 */ /* 0x000fe20007810000 */
[----:B------:R-:W-:Y:S01]  /*126c0*/  FFMA.FTZ R111, R144, UR4, R111 ;  /* 0x00000004906f7c23 */ /* 0x000fe2000801006f */
[----:B------:R-:W-:Y:S01]  /*126d0*/  FMNMX.FTZ R150, R110, R153, !PT ;  /* 0x000000996e967209 */ /* 0x000fe20007810000 */
[C---:B-1----:R-:W-:Y:S01]  /*126e0*/  FFMA.FTZ R112, R139.reuse, UR4, R112 ;  /* 0x000000048b707c23 */ /* 0x042fe20008010070 */
[----:B------:R-:W-:Y:S01]  /*126f0*/  LDSM.16.MT88.4 R152, [R220+0x5000] ;  /* 0x00500000dc98783b */ /* 0x000fe20000004200 */
[----:B------:R-:W-:Y:S01]  /*12700*/  FFMA.FTZ R114, R139, UR4, R114 ;  /* 0x000000048b727c23 */ /* 0x000fe20008010072 */
[----:B------:R-:W-:Y:S01]  /*12710*/  FMNMX.FTZ R148, R104, R151, !PT ;  /* 0x0000009768947209 */ /* 0x000fe20007810000 */
[C---:B--2---:R-:W-:Y:S01]  /*12720*/  FFMA.FTZ R113, R136.reuse, UR4, R113 ;  /* 0x0000000488717c23 */ /* 0x044fe20008010071 */
[----:B------:R-:W1:Y:S01]  /*12730*/  I2F R0, R0 ;  /* 0x0000000000007306 */ /* 0x000e620000201400 */
[----:B------:R-:W-:Y:S01]  /*12740*/  FFMA.FTZ R115, R136, UR4, R115 ;  /* 0x0000000488737c23 */ /* 0x000fe20008010073 */
[C---:B------:R-:W-:Y:S01]  /*12750*/  IADD3 R136, R164.reuse, 0xf9, RZ ;  /* 0x000000f9a4887810 */ /* 0x040fe20007ffe0ff */
[----:B----4-:R-:W-:Y:S01]  /*12760*/  FFMA.FTZ R116, R133, UR4, R116 ;  /* 0x0000000485747c23 */ /* 0x010fe20008010074 */
[----:B------:R-:W-:Y:S01]  /*12770*/  FMNMX.FTZ R151, R105, R148, !PT ;  /* 0x0000009469977209 */ /* 0x000fe20007810000 */
[----:B------:R-:W-:Y:S01]  /*12780*/  FFMA.FTZ R118, R133, UR4, R118 ;  /* 0x0000000485767c23 */ /* 0x000fe20008010076 */
[----:B------:R-:W-:Y:S02]  /*12790*/  IADD3 R132, R164, 0xf1, RZ ;  /* 0x000000f1a4847810 */ /* 0x000fe40007ffe0ff */
[----:B------:R-:W-:Y:S02]  /*127a0*/  FMNMX.FTZ R148, R108, R151, !PT ;  /* 0x000000976c947209 */ /* 0x000fe40007810000 */
[----:B------:R-:W2:Y:S02]  /*127b0*/  I2F R135, R135 ;  /* 0x0000008700877306 */ /* 0x000ea40000201400 */
[----:B------:R-:W-:Y:S02]  /*127c0*/  FMNMX.FTZ R151, R109, R148, !PT ;  /* 0x000000946d977209 */ /* 0x000fe40007810000 */
[----:B-----5:R-:W-:Y:S02]  /*127d0*/  IADD3 R134, R164, 0xf8, RZ ;  /* 0x000000f8a4867810 */ /* 0x020fe40007ffe0ff */
[----:B------:R-:W-:Y:S02]  /*127e0*/  FMNMX.FTZ R148, R112, R151, !PT ;  /* 0x0000009770947209 */ /* 0x000fe40007810000 */
[----:B------:R-:W-:Y:S02]  /*127f0*/  FMNMX.FTZ R151, R111, R150, !PT ;  /* 0x000000966f977209 */ /* 0x000fe40007810000 */
[----:B------:R-:W3:Y:S01]  /*12800*/  I2F R2, R2 ;  /* 0x0000000200027306 */ /* 0x000ee20000201400 */
[----:B------:R-:W-:Y:S02]  /*12810*/  FMNMX.FTZ R133, R113, R148, !PT ;  /* 0x0000009471857209 */ /* 0x000fe40007810000 */
[----:B------:R-:W-:Y:S01]  /*12820*/  FMNMX.FTZ R148, R114, R151, !PT ;  /* 0x0000009772947209 */ /* 0x000fe20007810000 */
[----:B-1----:R-:W-:Y:S01]  /*12830*/  FFMA.FTZ R117, R0, UR4, R117 ;  /* 0x0000000400757c23 */ /* 0x002fe20008010075 */
[----:B------:R-:W-:Y:S01]  /*12840*/  FMNMX.FTZ R150, R116, R133, !PT ;  /* 0x0000008574967209 */ /* 0x000fe20007810000 */
[----:B------:R-:W-:Y:S01]  /*12850*/  FFMA.FTZ R119, R0, UR4, R119 ;  /* 0x0000000400777c23 */ /* 0x000fe20008010077 */
[----:B------:R-:W-:Y:S02]  /*12860*/  FMNMX.FTZ R133, R115, R148, !PT ;  /* 0x0000009473857209 */ /* 0x000fe40007810000 */
[----:B------:R-:W-:Y:S01]  /*12870*/  FMNMX.FTZ R151, R117, R150, !PT ;  /* 0x0000009675977209 */ /* 0x000fe20007810000 */
[----:B------:R-:W1:Y:S01]  /*12880*/  I2F R132, R132 ;  /* 0x0000008400847306 */ /* 0x000e620000201400 */
[----:B------:R-:W-:Y:S01]  /*12890*/  FMNMX.FTZ R0, R118, R133, !PT ;  /* 0x0000008576007209 */ /* 0x000fe20007810000 */
[----:B--2---:R-:W-:Y:S03]  /*128a0*/  FFMA.FTZ R120, R135, UR4, R120 ;  /* 0x0000000487787c23 */ /* 0x004fe60008010078 */
[----:B------:R-:W-:Y:S01]  /*128b0*/  FMNMX.FTZ R133, R119, R0, !PT ;  /* 0x0000000077857209 */ /* 0x000fe20007810000 */
[----:B------:R-:W-:Y:S01]  /*128c0*/  FFMA.FTZ R122, R135, UR4, R122 ;  /* 0x00000004877a7c23 */ /* 0x000fe2000801007a */
[----:B------:R-:W-:Y:S03]  /*128d0*/  FMNMX.FTZ R148, R120, R151, !PT ;  /* 0x0000009778947209 */ /* 0x000fe60007810000 */
[----:B------:R-:W2:Y:S01]  /*128e0*/  I2F R139, R134 ;  /* 0x00000086008b7306 */ /* 0x000ea20000201400 */
[----:B------:R-:W-:Y:S01]  /*128f0*/  FMNMX.FTZ R0, R122, R133, !PT ;  /* 0x000000857a007209 */ /* 0x000fe20007810000 */
[C---:B---3--:R-:W-:Y:S02]  /*12900*/  FFMA.FTZ R121, R2.reuse, UR4, R121 ;  /* 0x0000000402797c23 */ /* 0x048fe40008010079 */
[----:B------:R-:W-:Y:S02]  /*12910*/  FFMA.FTZ R123, R2, UR4, R123 ;  /* 0x00000004027b7c23 */ /* 0x000fe4000801007b */
[----:B------:R-:W-:Y:S01]  /*12920*/  FFMA.FTZ R124, R137, UR4, R124 ;  /* 0x00000004897c7c23 */ /* 0x000fe2000801007c */
[----:B------:R-:W-:Y:S03]  /*12930*/  FMNMX.FTZ R135, R121, R148, !PT ;  /* 0x0000009479877209 */ /* 0x000fe60007810000 */
[----:B------:R-:W3:Y:S01]  /*12940*/  I2F R134, R136 ;  /* 0x0000008800867306 */ /* 0x000ee20000201400 */
[----:B------:R-:W-:Y:S01]  /*12950*/  FFMA.FTZ R126, R137, UR4, R126 ;  /* 0x00000004897e7c23 */ /* 0x000fe2000801007e */
[----:B------:R-:W-:Y:S01]  /*12960*/  FMNMX.FTZ R133, R123, R0, !PT ;  /* 0x000000007b857209 */ /* 0x000fe20007810000 */
[----:B-1----:R-:W-:Y:S01]  /*12970*/  FFMA.FTZ R125, R132, UR4, R125 ;  /* 0x00000004847d7c23 */ /* 0x002fe2000801007d */
[----:B------:R-:W-:Y:S01]  /*12980*/  FMNMX.FTZ R2, R124, R135, !PT ;  /* 0x000000877c027209 */ /* 0x000fe20007810000 */
[----:B------:R-:W-:Y:S01]  /*12990*/  FFMA.FTZ R127, R132, UR4, R127 ;  /* 0x00000004847f7c23 */ /* 0x000fe2000801007f */
[----:B------:R-:W-:Y:S02]  /*129a0*/  FMNMX.FTZ R0, R126, R133, !PT ;  /* 0x000000857e007209 */ /* 0x000fe40007810000 */
[----:B------:R-:W-:Y:S02]  /*129b0*/  FMNMX.FTZ R135, R125, R2, !PT ;  /* 0x000000027d877209 */ /* 0x000fe40007810000 */
[----:B------:R-:W-:Y:S01]  /*129c0*/  FMNMX.FTZ R133, R127, R0, !PT ;  /* 0x000000007f857209 */ /* 0x000fe20007810000 */
[C---:B--2---:R-:W-:Y:S02]  /*129d0*/  FFMA.FTZ R128, R139.reuse, UR4, R128 ;  /* 0x000000048b807c23 */ /* 0x044fe40008010080 */
[----:B------:R-:W-:Y:S03]  /*129e0*/  FFMA.FTZ R130, R139, UR4, R130 ;  /* 0x000000048b827c23 */ /* 0x000fe60008010082 */
[----:B------:R-:W-:Y:S02]  /*129f0*/  FMNMX.FTZ R2, R128, R135, !PT ;  /* 0x0000008780027209 */ /* 0x000fe40007810000 */
[----:B------:R-:W-:Y:S01]  /*12a00*/  FMNMX.FTZ R0, R130, R133, !PT ;  /* 0x0000008582007209 */ /* 0x000fe20007810000 */
[C---:B---3--:R-:W-:Y:S02]  /*12a10*/  FFMA.FTZ R129, R134.reuse, UR4, R129 ;  /* 0x0000000486817c23 */ /* 0x048fe40008010081 */
[----:B------:R-:W-:Y:S03]  /*12a20*/  FFMA.FTZ R131, R134, UR4, R131 ;  /* 0x0000000486837c23 */ /* 0x000fe60008010083 */
[----:B------:R-:W-:Y:S02]  /*12a30*/  FMNMX.FTZ R132, R129, R2, !PT ;  /* 0x0000000281847209 */ /* 0x000fe40007810000 */
[----:B------:R-:W-:Y:S03]  /*12a40*/  FMNMX.FTZ R137, R131, R0, !PT ;  /* 0x0000000083897209 */ /* 0x000fe60007810000 */
[----:B------:R-:W1:Y:S08]  /*12a50*/  SHFL.BFLY PT, R133, R132, 0x2, 0x1f ;  /* 0x0c401f0084857f89 */ /* 0x000e7000000e0000 */
[----:B------:R-:W2:Y:S01]  /*12a60*/  SHFL.BFLY PT, R0, R137, 0x2, 0x1f ;  /* 0x0c401f0089007f89 */ /* 0x000ea200000e0000 */
[----:B-1----:R-:W-:Y:S07]  /*12a70*/  FMNMX.FTZ R151, R132, R133, !PT ;  /* 0x0000008584977209 */ /* 0x002fee0007810000 */
[----:B------:R-:W1:Y:S01]  /*12a80*/  SHFL.BFLY PT, R134, R151, 0x1, 0x1f ;  /* 0x0c201f0097867f89 */ /* 0x000e6200000e0000 */
[----:B--2---:R-:W-:Y:S07]  /*12a90*/  FMNMX.FTZ R135, R137, R0, !PT ;  /* 0x0000000089877209 */ /* 0x004fee0007810000 */
[----:B------:R-:W2:Y:S01]  /*12aa0*/  SHFL.BFLY PT, R0, R135, 0x1, 0x1f ;  /* 0x0c201f0087007f89 */ /* 0x000ea200000e0000 */
[----:B-1----:R-:W-:Y:S04]  /*12ab0*/  FMNMX.FTZ R134, R151, R134, !PT ;  /* 0x0000008697867209 */ /* 0x002fe80007810000 */
[C---:B------:R-:W-:Y:S01]  /*12ac0*/  FSETP.NEU.FTZ.AND P0, PT, R134.reuse, -INF , PT ;  /* 0xff8000008600780b */ /* 0x040fe20003f1d000 */
[----:B------:R-:W-:Y:S01]  /*12ad0*/  FADD.FTZ R2, -R134, R197 ;  /* 0x000000c586027221 */ /* 0x000fe20000010100 */
[----:B------:R-:W-:Y:S02]  /*12ae0*/  MOV R197, R134 ;  /* 0x0000008600c57202 */ /* 0x000fe40000000f00 */
[----:B--2---:R-:W-:Y:S01]  /*12af0*/  FMNMX.FTZ R133, R135, R0, !PT ;  /* 0x0000000087857209 */ /* 0x004fe20007810000 */
[----:B------:R-:W-:Y:S02]  /*12b00*/  FMUL.FTZ R136, R2, c[0x0][0x23c] ;  /* 0x00008f0002887a20 */ /* 0x000fe40000410000 */
[----:B------:R-:W-:Y:S02]  /*12b10*/  FMUL.FTZ R2, R134, c[0x0][0x23c] ;  /* 0x00008f0086027a20 */ /* 0x000fe40000410000 */
[C---:B------:R-:W-:Y:S01]  /*12b20*/  FADD.FTZ R132, -R133.reuse, R195 ;  /* 0x000000c385847221 */ /* 0x040fe20000010100 */
[----:B------:R-:W-:Y:S01]  /*12b30*/  MOV R195, R133 ;  /* 0x0000008500c37202 */ /* 0x000fe20000000f00 */
[----:B------:R-:W1:Y:S02]  /*12b40*/  MUFU.EX2 R136, R136 ;  /* 0x0000008800887308 */ /* 0x000e640000000800 */
[----:B------:R-:W-:Y:S01]  /*12b50*/  FMUL.FTZ R137, R132, c[0x0][0x23c] ;  /* 0x00008f0084897a20 */ /* 0x000fe20000410000 */
[----:B------:R-:W-:Y:S02]  /*12b60*/  FSEL R132, R2, RZ, P0 ;  /* 0x000000ff02847208 */ /* 0x000fe40000000000 */
[----:B------:R-:W-:Y:S03]  /*12b70*/  FSETP.NEU.FTZ.AND P0, PT, R133, -INF , PT ;  /* 0xff8000008500780b */ /* 0x000fe60003f1d000 */
[--C-:B------:R-:W-:Y:S02]  /*12b80*/  FFMA.FTZ R135, R8, c[0x0][0x23c], -R132.reuse ;  /* 0x00008f0008877a23 */ /* 0x100fe40000010884 */
[----:B------:R-:W2:Y:S01]  /*12b90*/  MUFU.EX2 R137, R137 ;  /* 0x0000008900897308 */ /* 0x000ea20000000800 */
        /* <DEDUP_REMOVED lines=8> */
[C---:B-1----:R-:W-:Y:S02]  /*12c20*/  FMUL.FTZ R204, R136.reuse, R204 ;  /* 0x000000cc88cc7220 */ /* 0x042fe40000410000 */
[C---:B------:R-:W-:Y:S02]  /*12c30*/  FMUL.FTZ R205, R136.reuse, R205 ;  /* 0x000000cd88cd7220 */ /* 0x040fe40000410000 */
[C---:B------:R-:W-:Y:S01]  /*12c40*/  FMUL.FTZ R200, R136.reuse, R200 ;  /* 0x000000c888c87220 */ /* 0x040fe20000410000 */
[----:B------:R-:W1:Y:S01]  /*12c50*/  MUFU.EX2 R148, R148 ;  /* 0x0000009400947308 */ /* 0x000e620000000800 */
[C---:B------:R-:W-:Y:S02]  /*12c60*/  FMUL.FTZ R201, R136.reuse, R201 ;  /* 0x000000c988c97220 */ /* 0x040fe40000410000 */
[C---:B------:R-:W-:Y:S02]  /*12c70*/  FMUL.FTZ R212, R136.reuse, R212 ;  /* 0x000000d488d47220 */ /* 0x040fe40000410000 */
[C---:B--2---:R-:W-:Y:S02]  /*12c80*/  FMUL.FTZ R206, R137.reuse, R206 ;  /* 0x000000ce89ce7220 */ /* 0x044fe40000410000 */
[C---:B------:R-:W-:Y:S02]  /*12c90*/  FMUL.FTZ R207, R137.reuse, R207 ;  /* 0x000000cf89cf7220 */ /* 0x040fe40000410000 */
[C---:B------:R-:W-:Y:S01]  /*12ca0*/  FMUL.FTZ R202, R137.reuse, R202 ;  /* 0x000000ca89ca7220 */ /* 0x040fe20000410000 */
[----:B------:R-:W-:Y:S01]  /*12cb0*/  MUFU.EX2 R150, R150 ;  /* 0x0000009600967308 */ /* 0x000fe20000000800 */
[C---:B------:R-:W-:Y:S02]  /*12cc0*/  FMUL.FTZ R203, R137.reuse, R203 ;  /* 0x000000cb89cb7220 */ /* 0x040fe40000410000 */
[C---:B------:R-:W-:Y:S02]  /*12cd0*/  FMUL.FTZ R213, R136.reuse, R213 ;  /* 0x000000d588d57220 */ /* 0x040fe40000410000 */
[C---:B------:R-:W-:Y:S02]  /*12ce0*/  FMUL.FTZ R214, R137.reuse, R214 ;  /* 0x000000d689d67220 */ /* 0x040fe40000410000 */
[C---:B------:R-:W-:Y:S02]  /*12cf0*/  FMUL.FTZ R215, R137.reuse, R215 ;  /* 0x000000d789d77220 */ /* 0x040fe40000410000 */
[C---:B------:R-:W-:Y:S01]  /*12d00*/  FMUL.FTZ R208, R136.reuse, R208 ;  /* 0x000000d088d07220 */ /* 0x040fe20000410000 */
[----:B------:R-:W2:Y:S01]  /*12d10*/  MUFU.EX2 R151, R151 ;  /* 0x0000009700977308 */ /* 0x000ea20000000800 */
[----:B------:R-:W-:Y:S02]  /*12d20*/  FMUL.FTZ R209, R136, R209 ;  /* 0x000000d188d17220 */ /* 0x000fe40000410000 */
[C---:B------:R-:W-:Y:S01]  /*12d30*/  FMUL.FTZ R210, R137.reuse, R210 ;  /* 0x000000d289d27220 */ /* 0x040fe20000410000 */
[----:B-1----:R-:W-:Y:S01]  /*12d40*/  F2FP.BF16.PACK_AB R158, R148, R135 ;  /* 0x00000087949e723e */ /* 0x002fe200000010ff */
[----:B------:R-:W-:Y:S02]  /*12d50*/  FMUL.FTZ R211, R137, R211 ;  /* 0x000000d389d37220 */ /* 0x000fe40000410000 */
        /* <DEDUP_REMOVED lines=19> */
[----:B------:R-:W-:Y:S02]  /*12e90*/  FMUL.FTZ R4, R133, c[0x0][0x23c] ;  /* 0x00008f0085047a20 */ /* 0x000fe40000410000 */
[--C-:B------:R-:W-:Y:S01]  /*12ea0*/  FFMA.FTZ R5, R5, c[0x0][0x23c], -R132.reuse ;  /* 0x00008f0005057a23 */ /* 0x100fe20000010884 */
[----:B------:R-:W-:Y:S01]  /*12eb0*/  MUFU.EX2 R163, R163 ;  /* 0x000000a300a37308 */ /* 0x000fe20000000800 */
[--C-:B------:R-:W-:Y:S01]  /*12ec0*/  FFMA.FTZ R24, R24, c[0x0][0x23c], -R132.reuse ;  /* 0x00008f0018187a23 */ /* 0x100fe20000010884 */
[----:B------:R-:W-:Y:S01]  /*12ed0*/  FSEL R4, R4, RZ, P0 ;  /* 0x000000ff04047208 */ /* 0x000fe20000000000 */
[--C-:B------:R-:W-:Y:S01]  /*12ee0*/  FFMA.FTZ R29, R29, c[0x0][0x23c], -R132.reuse ;  /* 0x00008f001d1d7a23 */ /* 0x100fe20000010884 */
[----:B------:R-:W-:Y:S01]  /*12ef0*/  ISETP.GT.AND P0, PT, R194, 0x1, PT ;  /* 0x00000001c200780c */ /* 0x000fe20003f04270 */
[----:B------:R-:W-:Y:S01]  /*12f00*/  FFMA.FTZ R32, R32, c[0x0][0x23c], -R132 ;  /* 0x00008f0020207a23 */ /* 0x000fe20000010884 */
[----:B------:R-:W-:Y:S01]  /*12f10*/  MOV R194, R169 ;  /* 0x000000a900c27202 */ /* 0x000fe20000000f00 */
[--C-:B------:R-:W-:Y:S02]  /*12f20*/  FFMA.FTZ R165, R10, c[0x0][0x23c], -R4.reuse ;  /* 0x00008f000aa57a23 */ /* 0x100fe40000010804 */
[--C-:B------:R-:W-:Y:S01]  /*12f30*/  FFMA.FTZ R166, R11, c[0x0][0x23c], -R4.reuse ;  /* 0x00008f000ba67a23 */ /* 0x100fe20000010804 */
[----:B------:R-:W-:Y:S01]  /*12f40*/  MUFU.EX2 R0, R0 ;  /* 0x0000000000007308 */ /* 0x000fe20000000800 */
[----:B------:R-:W1:Y:S01]  /*12f50*/  LDSM.16.MT88.4 R8, [R223+0x5000] ;  /* 0x00500000df08783b */ /* 0x000e620000004200 */
[----:B------:R-:W-:Y:S02]  /*12f60*/  FFMA.FTZ R2, R6, c[0x0][0x23c], -R4 ;  /* 0x00008f0006027a23 */ /* 0x000fe40000010804 */
[----:B------:R-:W-:Y:S02]  /*12f70*/  FFMA.FTZ R6, R120, c[0x0][0x23c], -R132 ;  /* 0x00008f0078067a23 */ /* 0x000fe40000010884 */
[--C-:B------:R-:W-:Y:S02]  /*12f80*/  FFMA.FTZ R120, R15, c[0x0][0x23c], -R4.reuse ;  /* 0x00008f000f787a23 */ /* 0x100fe40000010804 */
[----:B------:R-:W-:Y:S02]  /*12f90*/  FFMA.FTZ R167, R7, c[0x0][0x23c], -R4 ;  /* 0x00008f0007a77a23 */ /* 0x000fe40000010804 */
[----:B------:R-:W2:Y:S01]  /*12fa0*/  MUFU.EX2 R5, R5 ;  /* 0x0000000500057308 */ /* 0x000ea20000000800 */
[----:B------:R-:W-:Y:S02]  /*12fb0*/  FFMA.FTZ R7, R121, c[0x0][0x23c], -R132 ;  /* 0x00008f0079077a23 */ /* 0x000fe40000010884 */
[--C-:B------:R-:W-:Y:S02]  /*12fc0*/  FFMA.FTZ R121, R14, c[0x0][0x23c], -R4.reuse ;  /* 0x00008f000e797a23 */ /* 0x100fe40000010804 */
[----:B------:R-:W3:Y:S01]  /*12fd0*/  LDSM.16.MT88.4 R12, [R220+0x5400] ;  /* 0x00540000dc0c783b */ /* 0x000ee20000004200 */
[--C-:B------:R-:W-:Y:S02]  /*12fe0*/  FFMA.FTZ R26, R26, c[0x0][0x23c], -R4.reuse ;  /* 0x00008f001a1a7a23 */ /* 0x100fe40000010804 */
[----:B------:R-:W-:Y:S02]  /*12ff0*/  FFMA.FTZ R27, R27, c[0x0][0x23c], -R4 ;  /* 0x00008f001b1b7a23 */ /* 0x000fe40000010804 */
[----:B------:R-:W-:Y:S01]  /*13000*/  MUFU.EX2 R2, R2 ;  /* 0x0000000200027308 */ /* 0x000fe20000000800 */
[----:B------:R-:W-:Y:S02]  /*13010*/  FFMA.FTZ R33, R33, c[0x0][0x23c], -R132 ;  /* 0x00008f0021217a23 */ /* 0x000fe40000010884 */
[----:B------:R-:W-:Y:S02]  /*13020*/  FFMA.FTZ R31, R31, c[0x0][0x23c], -R4 ;  /* 0x00008f001f1f7a23 */ /* 0x000fe40000010804 */
[--C-:B------:R-:W-:Y:S02]  /*13030*/  FFMA.FTZ R36, R36, c[0x0][0x23c], -R132.reuse ;  /* 0x00008f0024247a23 */ /* 0x100fe40000010884 */
[--C-:B------:R-:W-:Y:S02]  /*13040*/  FFMA.FTZ R37, R37, c[0x0][0x23c], -R132.reuse ;  /* 0x00008f0025257a23 */ /* 0x100fe40000010884 */
[--C-:B------:R-:W-:Y:S01]  /*13050*/  FFMA.FTZ R40, R40, c[0x0][0x23c], -R132.reuse ;  /* 0x00008f0028287a23 */ /* 0x100fe20000010884 */
[----:B------:R-:W4:Y:S01]  /*13060*/  MUFU.EX2 R167, R167 ;  /* 0x000000a700a77308 */ /* 0x000f220000000800 */
        /* <DEDUP_REMOVED lines=15> */
[----:B----4-:R-:W-:Y:S01]  /*13160*/  F2FP.BF16.PACK_AB R157, R167, R2 ;  /* 0x00000002a79d723e */ /* 0x010fe200000010ff */
[----:B------:R-:W-:Y:S02]  /*13170*/  FFMA.FTZ R65, R65, c[0x0][0x23c], -R132 ;  /* 0x00008f0041417a23 */ /* 0x000fe40000010884 */
[----:B------:R-:W-:Y:S02]  /*13180*/  FFMA.FTZ R0, R191, R136, R0 ;  /* 0x00000088bf007223 */ /* 0x000fe40000010000 */
[----:B------:R-:W-:Y:S01]  /*13190*/  FFMA.FTZ R84, R84, c[0x0][0x23c], -R132 ;  /* 0x00008f0054547a23 */ /* 0x000fe20000010884 */
[----:B------:R-:W-:Y:S01]  /*131a0*/  MUFU.EX2 R121, R121 ;  /* 0x0000007900797308 */ /* 0x000fe20000000800 */
[----:B------:R-:W-:Y:S02]  /*131b0*/  FADD.FTZ R0, R5, R0 ;  /* 0x0000000005007221 */ /* 0x000fe40000010000 */
[--C-:B------:R-:W-:Y:S02]  /*131c0*/  FFMA.FTZ R85, R85, c[0x0][0x23c], -R132.reuse ;  /* 0x00008f0055557a23 */ /* 0x100fe40000010884 */
[--C-:B------:R-:W-:Y:S02]  /*131d0*/  FFMA.FTZ R88, R88, c[0x0][0x23c], -R132.reuse ;  /* 0x00008f0058587a23 */ /* 0x100fe40000010884 */
[--C-:B------:R-:W-:Y:S02]  /*131e0*/  FFMA.FTZ R89, R89, c[0x0][0x23c], -R132.reuse ;  /* 0x00008f0059597a23 */ /* 0x100fe40000010884 */
[--C-:B------:R-:W-:Y:S01]  /*131f0*/  FFMA.FTZ R92, R92, c[0x0][0x23c], -R132.reuse ;  /* 0x00008f005c5c7a23 */ /* 0x100fe20000010884 */
[----:B------:R-:W4:Y:S01]  /*13200*/  MUFU.EX2 R120, R120 ;  /* 0x0000007800787308 */ /* 0x000f220000000800 */
[--C-:B------:R-:W-:Y:S02]  /*13210*/  FFMA.FTZ R93, R93, c[0x0][0x23c], -R132.reuse ;  /* 0x00008f005d5d7a23 */ /* 0x100fe40000010884 */
[--C-:B------:R-:W-:Y:S01]  /*13220*/  FFMA.FTZ R96, R96, c[0x0][0x23c], -R132.reuse ;  /* 0x00008f0060607a23 */ /* 0x100fe20000010884 */
[----:B--2---:R-:W-:Y:S01]  /*13230*/  F2FP.BF16.PACK_AB R159, R166, R165 ;  /* 0x000000a5a69f723e */ /* 0x004fe200000010ff */
[----:B------:R-:W-:Y:S02]  /*13240*/  FFMA.FTZ R97, R97, c[0x0][0x23c], -R132 ;  /* 0x00008f0061617a23 */ /* 0x000fe40000010884 */
[----:B------:R-:W-:Y:S02]  /*13250*/  FFMA.FTZ R99, R99, c[0x0][0x23c], -R4 ;  /* 0x00008f0063637a23 */ /* 0x000fe40000010804 */
[--C-:B------:R-:W-:Y:S01]  /*13260*/  FFMA.FTZ R100, R100, c[0x0][0x23c], -R132.reuse ;  /* 0x00008f0064647a23 */ /* 0x100fe20000010884 */
[----:B------:R-:W-:Y:S01]  /*13270*/  MUFU.EX2 R24, R24 ;  /* 0x0000001800187308 */ /* 0x000fe20000000800 */
[C---:B-1----:R-:W-:Y:S05]  /*13280*/  HMMA.16816.F32.BF16 R204, R156.reuse, R8, R204 ;  /* 0x000000089ccc723c */ /* 0x042fea00000418cc */
[--C-:B------:R-:W-:Y:S02]  /*13290*/  FFMA.FTZ R101, R101, c[0x0][0x23c], -R132.reuse ;  /* 0x00008f0065657a23 */ /* 0x100fe40000010884 */
[--C-:B------:R-:W-:Y:S01]  /*132a0*/  FFMA.FTZ R104, R104, c[0x0][0x23c], -R132.reuse ;  /* 0x00008f0068687a23 */ /* 0x100fe20000010884 */
[C---:B------:R-:W-:Y:S01]  /*132b0*/  HMMA.16816.F32.BF16 R200, R156.reuse, R10, R200 ;  /* 0x0000000a9cc8723c */ /* 0x040fe200000418c8 */
[----:B------:R-:W-:Y:S01]  /*132c0*/  MUFU.EX2 R25, R25 ;  /* 0x0000001900197308 */ /* 0x000fe20000000800 */
[----:B------:R-:W-:Y:S02]  /*132d0*/  LDSM.16.MT88.4 R8, [R220+0x5800] ;  /* 0x00580000dc08783b */ /* 0x000fe40000004200 */
[--C-:B------:R-:W-:Y:S01]  /*132e0*/  FFMA.FTZ R105, R105, c[0x0][0x23c], -R132.reuse ;  /* 0x00008f0069697a23 */ /* 0x100fe20000010884 */
[----:B----4-:R-:W-:Y:S01]  /*132f0*/  F2FP.BF16.PACK_AB R21, R120, R121 ;  /* 0x000000797815723e */ /* 0x010fe200000010ff */
[--C-:B------:R-:W-:Y:S02]  /*13300*/  FFMA.FTZ R116, R116, c[0x0][0x23c], -R132.reuse ;  /* 0x00008f0074747a23 */ /* 0x100fe40000010884 */
[C---:B------:R-:W-:Y:S03]  /*13310*/  HMMA.16816.F32.BF16 R212, R156.reuse, R152, R212 ;  /* 0x000000989cd4723c */ /* 0x040fe600000418d4 */
[----:B------:R-:W-:Y:S01]  /*13320*/  MUFU.EX2 R26, R26 ;  /* 0x0000001a001a7308 */ /* 0x000fe20000000800 */
[----:B------:R-:W-:Y:S02]  /*13330*/  FFMA.FTZ R117, R117, c[0x0][0x23c], -R132 ;  /* 0x00008f0075757a23 */ /* 0x000fe40000010884 */
[----:B------:R-:W-:Y:S02]  /*13340*/  FFMA.FTZ R2, R193, R137, R2 ;  /* 0x00000089c1027223 */ /* 0x000fe40000010002 */
[--C-:B------:R-:W-:Y:S01]  /*13350*/  FFMA.FTZ R152, R18, c[0x0][0x23c], -R4.reuse ;  /* 0x00008f0012987a23 */ /* 0x100fe20000010804 */
[----:B------:R-:W-:Y:S03]  /*13360*/  HMMA.16816.F32.BF16 R208, R156, R154, R208 ;  /* 0x0000009a9cd0723c */ /* 0x000fe600000418d0 */
[----:B------:R-:W-:Y:S01]  /*13370*/  FFMA.FTZ R153, R19, c[0x0][0x23c], -R4 ;  /* 0x00008f0013997a23 */ /* 0x000fe20000010804 */
[----:B------:R-:W-:Y:S01]  /*13380*/  MUFU.EX2 R27, R27 ;  /* 0x0000001b001b7308 */ /* 0x000fe20000000800 */
[----:B------:R-:W1:Y:S01]  /*13390*/  LDSM.16.MT88.4 R16, [R223+0x5400] ;  /* 0x00540000df10783b */ /* 0x000e620000004200 */
[----:B------:R-:W-:Y:S02]  /*133a0*/  FADD.FTZ R2, R167, R2 ;  /* 0x00000002a7027221 */ /* 0x000fe40000010000 */
[--C-:B------:R-:W-:Y:S01]  /*133b0*/  FFMA.FTZ R155, R22, c[0x0][0x23c], -R4.reuse ;  /* 0x00008f00169b7a23 */ /* 0x100fe20000010804 */
[----:B------:R-:W-:Y:S03]  /*133c0*/  F2FP.BF16.PACK_AB R22, R161, R160 ;  /* 0x000000a0a116723e */ /* 0x000fe600000010ff */
[--C-:B------:R-:W-:Y:S02]  /*133d0*/  FFMA.FTZ R154, R23, c[0x0][0x23c], -R4.reuse ;  /* 0x00008f00179a7a23 */ /* 0x100fe40000010804 */
        /* <DEDUP_REMOVED lines=18> */
[----:B------:R-:W4:Y:S01]  /*13500*/  MUFU.EX2 R154, R154 ;  /* 0x0000009a009a7308 */ /* 0x000f220000000800 */
[----:B------:R-:W-:Y:S02]  /*13510*/  FFMA.FTZ R59, R62, c[0x0][0x23c], -R4 ;  /* 0x00008f003e3b7a23 */ /* 0x000fe40000010804 */
[----:B------:R-:W-:Y:S01]  /*13520*/  FFMA.FTZ R30, R124, c[0x0][0x23c], -R132 ;  /* 0x00008f007c1e7a23 */ /* 0x000fe20000010884 */
[----:B--2---:R-:W-:Y:S01]  /*13530*/  F2FP.BF16.PACK_AB R23, R153, R152 ;  /* 0x000000989917723e */ /* 0x004fe200000010ff */
[--C-:B------:R-:W-:Y:S02]  /*13540*/  FFMA.FTZ R124, R63, c[0x0][0x23c], -R4.reuse ;  /* 0x00008f003f7c7a23 */ /* 0x100fe40000010804 */
[--C-:B------:R-:W-:Y:S02]  /*13550*/  FFMA.FTZ R63, R66, c[0x0][0x23c], -R4.reuse ;  /* 0x00008f00423f7a23 */ /* 0x100fe40000010804 */
[--C-:B------:R-:W-:Y:S01]  /*13560*/  FFMA.FTZ R66, R67, c[0x0][0x23c], -R4.reuse ;  /* 0x00008f0043427a23 */ /* 0x100fe20000010804 */
[----:B------:R-:W-:Y:S01]  /*13570*/  MUFU.EX2 R28, R28 ;  /* 0x0000001c001c7308 */ /* 0x000fe20000000800 */
[C---:B---3--:R-:W-:Y:S05]  /*13580*/  HMMA.16816.F32.BF16 R212, R20.reuse, R12, R212 ;  /* 0x0000000c14d4723c */ /* 0x048fea00000418d4 */
[--C-:B------:R-:W-:Y:S02]  /*13590*/  FFMA.FTZ R67, R70, c[0x0][0x23c], -R4.reuse ;  /* 0x00008f0046437a23 */ /* 0x100fe40000010804 */
[--C-:B------:R-:W-:Y:S01]  /*135a0*/  FFMA.FTZ R70, R71, c[0x0][0x23c], -R4.reuse ;  /* 0x00008f0047467a23 */ /* 0x100fe20000010804 */
[C---:B------:R-:W-:Y:S01]  /*135b0*/  HMMA.16816.F32.BF16 R208, R20.reuse, R14, R208 ;  /* 0x0000000e14d0723c */ /* 0x040fe200000418d0 */
[----:B------:R-:W2:Y:S01]  /*135c0*/  MUFU.EX2 R29, R29 ;  /* 0x0000001d001d7308 */ /* 0x000ea20000000800 */
[----:B------:R-:W3:Y:S02]  /*135d0*/  LDSM.16.MT88.4 R12, [R223+0x5800] ;  /* 0x00580000df0c783b */ /* 0x000ee40000004200 */
[--C-:B------:R-:W-:Y:S02]  /*135e0*/  FFMA.FTZ R71, R74, c[0x0][0x23c], -R4.reuse ;  /* 0x00008f004a477a23 */ /* 0x100fe40000010804 */
[--C-:B------:R-:W-:Y:S02]  /*135f0*/  FFMA.FTZ R74, R75, c[0x0][0x23c], -R4.reuse ;  /* 0x00008f004b4a7a23 */ /* 0x100fe40000010804 */
[C---:B-1----:R-:W-:Y:S03]  /*13600*/  HMMA.16816.F32.BF16 R204, R20.reuse, R16, R204 ;  /* 0x0000001014cc723c */ /* 0x042fe600000418cc */
[----:B------:R-:W-:Y:S01]  /*13610*/  MUFU.EX2 R32, R32 ;  /* 0x0000002000207308 */ /* 0x000fe20000000800 */
[--C-:B------:R-:W-:Y:S02]  /*13620*/  FFMA.FTZ R75, R78, c[0x0][0x23c], -R4.reuse ;  /* 0x00008f004e4b7a23 */ /* 0x100fe40000010804 */
[--C-:B------:R-:W-:Y:S02]  /*13630*/  FFMA.FTZ R78, R79, c[0x0][0x23c], -R4.reuse ;  /* 0x00008f004f4e7a23 */ /* 0x100fe40000010804 */
[----:B------:R-:W-:Y:S01]  /*13640*/  HMMA.16816.F32.BF16 R200, R20, R18, R200 ;  /* 0x0000001214c8723c */ /* 0x000fe200000418c8 */
[----:B------:R-:W1:Y:S03]  /*13650*/  LDSM.16.MT88.4 R16, [R220+0x5c00] ;  /* 0x005c0000dc10783b */ /* 0x000e660000004200 */
[--C-:B------:R-:W-:Y:S01]  /*13660*/  FFMA.FTZ R79, R82, c[0x0][0x23c], -R4.reuse ;  /* 0x00008f00524f7a23 */ /* 0x100fe20000010804 */
[----:B------:R-:W5:Y:S01]  /*13670*/  MUFU.EX2 R33, R33 ;  /* 0x0000002100217308 */ /* 0x000f620000000800 */
[--C-:B------:R-:W-:Y:S01]  /*13680*/  FFMA.FTZ R82, R83, c[0x0][0x23c], -R4.reuse ;  /* 0x00008f0053527a23 */ /* 0x100fe20000010804 */
[----:B------:R-:W-:Y:S01]  /*13690*/  F2FP.BF16.PACK_AB R20, R163, R162 ;  /* 0x000000a2a314723e */ /* 0x000fe200000010ff */
[--C-:B------:R-:W-:Y:S01]  /*136a0*/  FFMA.FTZ R83, R86, c[0x0][0x23c], -R4.reuse ;  /* 0x00008f0056537a23 */ /* 0x100fe20000010804 */
[----:B------:R-:W-:Y:S03]  /*136b0*/  F2FP.BF16.PACK_AB R22, R25, R24 ;  /* 0x000000181916723e */ /* 0x000fe600000010ff */
[----:B----4-:R-:W-:Y:S01]  /*136c0*/  F2FP.BF16.PACK_AB R21, R154, R155 ;  /* 0x0000009b9a15723e */ /* 0x010fe200000010ff */
[--C-:B------:R-:W-:Y:S01]  /*136d0*/  FFMA.FTZ R86, R87, c[0x0][0x23c], -R4.reuse ;  /* 0x00008f0057567a23 */ /* 0x100fe20000010804 */
[----:B------:R-:W-:Y:S01]  /*136e0*/  F2FP.BF16.PACK_AB R23, R27, R26 ;  /* 0x0000001a1b17723e */ /* 0x000fe200000010ff */
[----:B------:R-:W-:Y:S01]  /*136f0*/  MUFU.EX2 R156, R156 ;  /* 0x0000009c009c7308 */ /* 0x000fe20000000800 */
[--C-:B------:R-:W-:Y:S02]  /*13700*/  FFMA.FTZ R87, R90, c[0x0][0x23c], -R4.reuse ;  /* 0x00008f005a577a23 */ /* 0x100fe40000010804 */
[--C-:B------:R-:W-:Y:S02]  /*13710*/  FFMA.FTZ R90, R91, c[0x0][0x23c], -R4.reuse ;  /* 0x00008f005b5a7a23 */ /* 0x100fe40000010804 */
[----:B------:R-:W-:Y:S01]  /*13720*/  FFMA.FTZ R91, R95, c[0x0][0x23c], -R4 ;  /* 0x00008f005f5b7a23 */ /* 0x000fe20000010804 */
[C---:B------:R-:W-:Y:S03]  /*13730*/  HMMA.16816.F32.BF16 R212, R20.reuse, R8, R212 ;  /* 0x0000000814d4723c */ /* 0x040fe600000418d4 */
[----:B------:R-:W-:Y:S01]  /*13740*/  FADD.FTZ R165, R165, R2 ;  /* 0x00000002a5a57221 */ /* 0x000fe20000010000 */
[----:B------:R-:W4:Y:S01]  /*13750*/  MUFU.EX2 R31, R31 ;  /* 0x0000001f001f7308 */ /* 0x000f220000000800 */
[----:B------:R-:W-:Y:S02]  /*13760*/  FFMA.FTZ R2, R98, c[0x0][0x23c], -R4 ;  /* 0x00008f0062027a23 */ /* 0x000fe40000010804 */
[----:B------:R-:W-:Y:S01]  /*13770*/  FADD.FTZ R166, R166, R165 ;  /* 0x000000a5a6a67221 */ /* 0x000fe20000010000 */
[C---:B------:R-:W-:Y:S01]  /*13780*/  HMMA.16816.F32.BF16 R208, R20.reuse, R10, R208 ;  /* 0x0000000a14d0723c */ /* 0x040fe200000418d0 */
[----:B------:R-:W1:Y:S03]  /*13790*/  LDSM.16.MT88.4 R8, [R223+0x5c00] ;  /* 0x005c0000df08783b */ /* 0x000e660000004200 */
[----:B------:R-:W-:Y:S02]  /*137a0*/  FADD.FTZ R121, R121, R166 ;  /* 0x000000a679797221 */ /* 0x000fe40000010000 */
[----:B------:R-:W-:Y:S01]  /*137b0*/  MUFU.EX2 R157, R157 ;  /* 0x0000009d009d7308 */ /* 0x000fe20000000800 */
[--C-:B------:R-:W-:Y:S01]  /*137c0*/  FFMA.FTZ R47, R125, c[0x0][0x23c], -R132.reuse ;  /* 0x00008f007d2f7a23 */ /* 0x100fe20000010884 */
[C---:B---3--:R-:W-:Y:S04]  /*137d0*/  HMMA.16816.F32.BF16 R204, R20.reuse, R12, R204 ;  /* 0x0000000c14cc723c */ /* 0x048fe800000418cc */
[----:B------:R-:W-:Y:S02]  /*137e0*/  FADD.FTZ R121, R120, R121 ;  /* 0x0000007978797221 */ /* 0x000fe40000010000 */
[--C-:B------:R-:W-:Y:S02]  /*137f0*/  FFMA.FTZ R62, R128, c[0x0][0x23c], -R132.reuse ;  /* 0x00008f00803e7a23 */ /* 0x100fe40000010884 */
[----:B------:R-:W3:Y:S01]  /*13800*/  MUFU.EX2 R34, R34 ;  /* 0x0000002200227308 */ /* 0x000ee20000000800 */
[----:B------:R-:W-:Y:S01]  /*13810*/  HMMA.16816.F32.BF16 R200, R20, R14, R200 ;  /* 0x0000000e14c8723c */ /* 0x000fe200000418c8 */
[----:B------:R-:W1:Y:S02]  /*13820*/  LDSM.16.MT88.4 R12, [R220+0x6000] ;  /* 0x00600000dc0c783b */ /* 0x000e640000004200 */
[----:B------:R-:W-:Y:S02]  /*13830*/  FADD.FTZ R152, R152, R121 ;  /* 0x0000007998987221 */ /* 0x000fe40000010000 */
[----:B------:R-:W-:Y:S02]  /*13840*/  FFMA.FTZ R132, R129, c[0x0][0x23c], -R132 ;  /* 0x00008f0081847a23 */ /* 0x000fe40000010884 */
[----:B--2---:R-:W-:Y:S01]  /*13850*/  F2FP.BF16.PACK_AB R20, R29, R28 ;  /* 0x0000001c1d14723e */ /* 0x004fe200000010ff */
[----:B------:R-:W-:Y:S01]  /*13860*/  FADD.FTZ R152, R153, R152 ;  /* 0x0000009899987221 */ /* 0x000fe20000010000 */
[----:B------:R-:W-:Y:S03]  /*13870*/  MUFU.EX2 R36, R36 ;  /* 0x0000002400247308 */ /* 0x000fe60000000800 */
[----:B-----5:R-:W-:Y:S01]  /*13880*/  F2FP.BF16.PACK_AB R22, R33, R32 ;  /* 0x000000202116723e */ /* 0x020fe200000010ff */
[----:B------:R-:W-:Y:S01]  /*13890*/  FADD.FTZ R155, R155, R152 ;  /* 0x000000989b9b7221 */ /* 0x000fe20000010000 */
[----:B----4-:R-:W-:Y:S01]  /*138a0*/  F2FP.BF16.PACK_AB R21, R31, R156 ;  /* 0x0000009c1f15723e */ /* 0x010fe200000010ff */
[----:B------:R-:W-:Y:S02]  /*138b0*/  FFMA.FTZ R130, R130, c[0x0][0x23c], -R4 ;  /* 0x00008f0082827a23 */ /* 0x000fe40000010804 */
[----:B------:R-:W-:Y:S02]  /*138c0*/  FADD.FTZ R155, R154, R155 ;  /* 0x0000009b9a9b7221 */ /* 0x000fe40000010000 */
[----:B------:R-:W2:Y:S02]  /*138d0*/  MUFU.EX2 R37, R37 ;  /* 0x0000002500257308 */ /* 0x000ea40000000800 */
[----:B------:R-:W-:Y:S01]  /*138e0*/  FADD.FTZ R26, R26, R155 ;  /* 0x0000009b1a1a7221 */ /* 0x000fe20000010000 */
[----:B---3--:R-:W-:Y:S03]  /*138f0*/  F2FP.BF16.PACK_AB R23, R34, R157 ;  /* 0x0000009d2217723e */ /* 0x008fe600000010ff */
[----:B------:R-:W-:Y:S02]  /*13900*/  FADD.FTZ R27, R27, R26 ;  /* 0x0000001a1b1b7221 */ /* 0x000fe40000010000 */
[--C-:B------:R-:W-:Y:S02]  /*13910*/  FFMA.FTZ R26, R106, c[0x0][0x23c], -R4.reuse ;  /* 0x00008f006a1a7a23 */ /* 0x100fe40000010804 */
[----:B------:R-:W-:Y:S01]  /*13920*/  MUFU.EX2 R40, R40 ;  /* 0x0000002800287308 */ /* 0x000fe20000000800 */
[C---:B-1----:R-:W-:Y:S03]  /*13930*/  HMMA.16816.F32.BF16 R212, R20.reuse, R16, R212 ;  /* 0x0000001014d4723c */ /* 0x042fe600000418d4 */
[----:B------:R-:W-:Y:S02]  /*13940*/  FADD.FTZ R156, R156, R27 ;  /* 0x0000001b9c9c7221 */ /* 0x000fe40000010000 */
[----:B------:R-:W-:Y:S02]  /*13950*/  FFMA.FTZ R27, R103, c[0x0][0x23c], -R4 ;  /* 0x00008f00671b7a23 */ /* 0x000fe40000010804 */
[----:B------:R-:W-:Y:S01]  /*13960*/  FADD.FTZ R156, R31, R156 ;  /* 0x0000009c1f9c7221 */ /* 0x000fe20000010000 */
[C---:B------:R-:W-:Y:S01]  /*13970*/  HMMA.16816.F32.BF16 R208, R20.reuse, R18, R208 ;  /* 0x0000001214d0723c */ /* 0x040fe200000418d0 */
[----:B------:R-:W1:Y:S01]  /*13980*/  MUFU.EX2 R41, R41 ;  /* 0x0000002900297308 */ /* 0x000e620000000800 */
[----:B------:R-:W3:Y:S02]  /*13990*/  LDSM.16.MT88.4 R16, [R223+0x6000] ;  /* 0x00600000df10783b */ /* 0x000ee40000004200 */
[----:B------:R-:W-:Y:S02]  /*139a0*/  FFMA.FTZ R31, R111, c[0x0][0x23c], -R4 ;  /* 0x00008f006f1f7a23 */ /* 0x000fe40000010804 */
[----:B------:R-:W-:Y:S02]  /*139b0*/  FADD.FTZ R157, R157, R156 ;  /* 0x0000009c9d9d7221 */ /* 0x000fe40000010000 */
[C---:B------:R-:W-:Y:S03]  /*139c0*/  HMMA.16816.F32.BF16 R204, R20.reuse, R8, R204 ;  /* 0x0000000814cc723c */ /* 0x040fe600000418cc */
[----:B------:R-:W-:Y:S01]  /*139d0*/  MUFU.EX2 R35, R35 ;  /* 0x0000002300237308 */ /* 0x000fe20000000800 */
[----:B------:R-:W-:Y:S04]  /*139e0*/  FADD.FTZ R34, R34, R157 ;  /* 0x0000009d22227221 */ /* 0x000fe80000010000 */
[----:B------:R-:W-:Y:S01]  /*139f0*/  HMMA.16816.F32.BF16 R200, R20, R10, R200 ;  /* 0x0000000a14c8723c */ /* 0x000fe200000418c8 */
[----:B------:R-:W4:Y:S04]  /*13a00*/  LDSM.16.MT88.4 R8, [R220+0x6400] ;  /* 0x00640000dc08783b */ /* 0x000f280000004200 */
[----:B------:R-:W5:Y:S02]  /*13a10*/  MUFU.EX2 R38, R38 ;  /* 0x0000002600267308 */ /* 0x000f640000000800 */
[----:B--2---:R-:W-:Y:S02]  /*13a20*/  F2FP.BF16.PACK_AB R20, R37, R36 ;  /* 0x000000242514723e */ /* 0x004fe400000010ff */
[----:B-1----:R-:W-:Y:S06]  /*13a30*/  F2FP.BF16.PACK_AB R22, R41, R40 ;  /* 0x000000282916723e */ /* 0x002fec00000010ff */
[----:B------:R-:W-:Y:S10]  /*13a40*/  MUFU.EX2 R39, R39 ;  /* 0x0000002700277308 */ /* 0x000ff40000000800 */
[----:B------:R-:W1:Y:S01]  /*13a50*/  MUFU.EX2 R42, R42 ;  /* 0x0000002a002a7308 */ /* 0x000e620000000800 */
[----:B-----5:R-:W-:Y:S01]  /*13a60*/  F2FP.BF16.PACK_AB R21, R38, R35 ;  /* 0x000000232615723e */ /* 0x020fe200000010ff */
[----:B------:R-:W-:Y:S02]  /*13a70*/  FADD.FTZ R35, R35, R34 ;  /* 0x0000002223237221 */ /* 0x000fe40000010000 */
[--C-:B------:R-:W-:Y:S02]  /*13a80*/  FFMA.FTZ R34, R118, c[0x0][0x23c], -R4.reuse ;  /* 0x00008f0076227a23 */ /* 0x100fe40000010804 */
[----:B------:R-:W-:Y:S04]  /*13a90*/  FADD.FTZ R38, R38, R35 ;  /* 0x0000002326267221 */ /* 0x000fe80000010000 */
[----:B------:R-:W-:Y:S01]  /*13aa0*/  MUFU.EX2 R44, R44 ;  /* 0x0000002c002c7308 */ /* 0x000fe20000000800 */
[----:B------:R-:W-:Y:S09]  /*13ab0*/  FFMA.FTZ R35, R119, c[0x0][0x23c], -R4 ;  /* 0x00008f0077237a23 */ /* 0x000ff20000010804 */
[----:B------:R-:W2:Y:S01]  /*13ac0*/  MUFU.EX2 R45, R45 ;  /* 0x0000002d002d7308 */ /* 0x000ea20000000800 */
[----:B-1----:R-:W-:Y:S01]  /*13ad0*/  F2FP.BF16.PACK_AB R23, R42, R39 ;  /* 0x000000272a17723e */ /* 0x002fe200000010ff */
[----:B------:R-:W-:Y:S02]  /*13ae0*/  FADD.FTZ R39, R39, R38 ;  /* 0x0000002627277221 */ /* 0x000fe40000010000 */
[--C-:B------:R-:W-:Y:S02]  /*13af0*/  FFMA.FTZ R38, R126, c[0x0][0x23c], -R4.reuse ;  /* 0x00008f007e267a23 */ /* 0x100fe40000010804 */
[----:B------:R-:W-:Y:S04]  /*13b00*/  FADD.FTZ R42, R42, R39 ;  /* 0x000000272a2a7221 */ /* 0x000fe80000010000 */
[----:B------:R-:W-:Y:S01]  /*13b10*/  MUFU.EX2 R48, R48 ;  /* 0x0000003000307308 */ /* 0x000fe20000000800 */
[C---:B------:R-:W-:Y:S03]  /*13b20*/  HMMA.16816.F32.BF16 R212, R20.reuse, R12, R212 ;  /* 0x0000000c14d4723c */ /* 0x040fe600000418d4 */
[----:B------:R-:W-:Y:S05]  /*13b30*/  FFMA.FTZ R39, R127, c[0x0][0x23c], -R4 ;  /* 0x00008f007f277a23 */ /* 0x000fea0000010804 */
        /* <DEDUP_REMOVED lines=12> */
[C---:B----4-:R-:W-:Y:S01]  /*13c00*/  F2FP.BF16.PACK_AB R21, R46.reuse, R43 ;  /* 0x0000002b2e15723e */ /* 0x050fe200000010ff */
[----:B------:R-:W-:Y:S04]  /*13c10*/  FADD.FTZ R43, R43, R42 ;  /* 0x0000002a2b2b7221 */ /* 0x000fe80000010000 */
[----:B------:R-:W-:Y:S04]  /*13c20*/  FADD.FTZ R46, R46, R43 ;  /* 0x0000002b2e2e7221 */ /* 0x000fe80000010000 */
        /* <DEDUP_REMOVED lines=9> */
[----:B------:R-:W4:Y:S06]  /*13cc0*/  LDSM.16.MT88.4 R8, [R223+0x6800] ;  /* 0x00680000df08783b */ /* 0x000f2c0000004200 */
[C---:B-----5:R-:W-:Y:S03]  /*13cd0*/  HMMA.16816.F32.BF16 R204, R20.reuse, R12, R204 ;  /* 0x0000000c14cc723c */ /* 0x060fe600000418cc */
        /* <DEDUP_REMOVED lines=8> */
[C---:B---3--:R-:W-:Y:S01]  /*13d60*/  F2FP.BF16.PACK_AB R21, R54.reuse, R51 ;  /* 0x000000333615723e */ /* 0x048fe200000010ff */
        /* <DEDUP_REMOVED lines=12> */
[C---:B----4-:R-:W-:Y:S03]  /*13e30*/  HMMA.16816.F32.BF16 R204, R20.reuse, R8, R204 ;  /* 0x0000000814cc723c */ /* 0x050fe600000418cc */
[----:B------:R-:W-:Y:S05]  /*13e40*/  MUFU.EX2 R59, R59 ;  /* 0x0000003b003b7308 */ /* 0x000fea0000000800 */
[----:B------:R-:W-:Y:S01]  /*13e50*/  HMMA.16816.F32.BF16 R200, R20, R10, R200 ;  /* 0x0000000a14c8723c */ /* 0x000fe200000418c8 */
[----:B------:R-:W4:Y:S04]  /*13e60*/  LDSM.16.MT88.4 R8, [R220+0x7000] ;  /* 0x00700000dc08783b */ /* 0x000f280000004200 */
        /* <DEDUP_REMOVED lines=36> */
[C---:B----4-:R-:W-:Y:S08]  /*140b0*/  HMMA.16816.F32.BF16 R212, R20.reuse, R8, R212 ;  /* 0x0000000814d4723c */ /* 0x050ff000000418d4 */
[C---:B------:R-:W-:Y:S01]  /*140c0*/  HMMA.16816.F32.BF16 R208, R20.reuse, R10, R208 ;  /* 0x0000000a14d0723c */ /* 0x040fe200000418d0 */
[----:B------:R-:W1:Y:S01]  /*140d0*/  MUFU.EX2 R81, R81 ;  /* 0x0000005100517308 */ /* 0x000e620000000800 */
[----:B------:R-:W3:Y:S06]  /*140e0*/  LDSM.16.MT88.4 R8, [R223+0x7400] ;  /* 0x00740000df08783b */ /* 0x000eec0000004200 */
[C---:B------:R-:W-:Y:S03]  /*140f0*/  HMMA.16816.F32.BF16 R204, R20.reuse, R12, R204 ;  /* 0x0000000c14cc723c */ /* 0x040fe600000418cc */
[----:B------:R-:W-:Y:S04]  /*14100*/  MUFU.EX2 R75, R75 ;  /* 0x0000004b004b7308 */ /* 0x000fe80000000800 */
[----:B--2---:R-:W-:Y:S01]  /*14110*/  F2FP.BF16.PACK_AB R12, R77, R76 ;  /* 0x0000004c4d0c723e */ /* 0x004fe200000010ff */
[----:B------:R-:W-:Y:S01]  /*14120*/  HMMA.16816.F32.BF16 R200, R20, R14, R200 ;  /* 0x0000000e14c8723c */ /* 0x000fe200000418c8 */
[----:B------:R-:W2:Y:S04]  /*14130*/  LDSM.16.MT88.4 R20, [R220+0x7800] ;  /* 0x00780000dc14783b */ /* 0x000ea80000004200 */
[----:B------:R-:W4:Y:S02]  /*14140*/  MUFU.EX2 R78, R78 ;  /* 0x0000004e004e7308 */ /* 0x000f240000000800 */
[----:B-1----:R-:W-:Y:S08]  /*14150*/  F2FP.BF16.PACK_AB R14, R81, R80 ;  /* 0x00000050510e723e */ /* 0x002ff000000010ff */
[----:B------:R-:W-:Y:S10]  /*14160*/  MUFU.EX2 R79, R79 ;  /* 0x0000004f004f7308 */ /* 0x000ff40000000800 */
[----:B------:R-:W1:Y:S01]  /*14170*/  MUFU.EX2 R82, R82 ;  /* 0x0000005200527308 */ /* 0x000e620000000800 */
[C---:B----4-:R-:W-:Y:S01]  /*14180*/  F2FP.BF16.PACK_AB R13, R78.reuse, R75 ;  /* 0x0000004b4e0d723e */ /* 0x050fe200000010ff */
[----:B------:R-:W-:Y:S04]  /*14190*/  FADD.FTZ R75, R75, R74 ;  /* 0x0000004a4b4b7221 */ /* 0x000fe80000010000 */
[----:B------:R-:W-:Y:S04]  /*141a0*/  FADD.FTZ R78, R78, R75 ;  /* 0x0000004b4e4e7221 */ /* 0x000fe80000010000 */
[----:B------:R-:W-:Y:S10]  /*141b0*/  MUFU.EX2 R84, R84 ;  /* 0x0000005400547308 */ /* 0x000ff40000000800 */
[----:B------:R-:W4:Y:S01]  /*141c0*/  MUFU.EX2 R85, R85 ;  /* 0x0000005500557308 */ /* 0x000f220000000800 */
[C---:B-1----:R-:W-:Y:S01]  /*141d0*/  F2FP.BF16.PACK_AB R15, R82.reuse, R79 ;  /* 0x0000004f520f723e */ /* 0x042fe200000010ff */
[----:B------:R-:W-:Y:S04]  /*141e0*/  FADD.FTZ R79, R79, R78 ;  /* 0x0000004e4f4f7221 */ /* 0x000fe80000010000 */
[----:B------:R-:W-:Y:S04]  /*141f0*/  FADD.FTZ R82, R82, R79 ;  /* 0x0000004f52527221 */ /* 0x000fe80000010000 */
[----:B------:R-:W-:Y:S01]  /*14200*/  MUFU.EX2 R88, R88 ;  /* 0x0000005800587308 */ /* 0x000fe20000000800 */
[C---:B-----5:R-:W-:Y:S07]  /*14210*/  HMMA.16816.F32.BF16 R212, R12.reuse, R16, R212 ;  /* 0x000000100cd4723c */ /* 0x060fee00000418d4 */
[----:B------:R-:W-:Y:S01]  /*14220*/  FADD.FTZ R17, R135, R0 ;  /* 0x0000000087117221 */ /* 0x000fe20000010000 */
[C---:B---3--:R-:W-:Y:S01]  /*14230*/  HMMA.16816.F32.BF16 R204, R12.reuse, R8, R204 ;  /* 0x000000080ccc723c */ /* 0x048fe200000418cc */
[----:B------:R-:W1:Y:S03]  /*14240*/  MUFU.EX2 R89, R89 ;  /* 0x0000005900597308 */ /* 0x000e660000000800 */
[----:B------:R-:W-:Y:S02]  /*14250*/  FADD.FTZ R17, R148, R17 ;  /* 0x0000001194117221 */ /* 0x000fe40000010000 */
[----:B------:R-:W-:Y:S01]  /*14260*/  FFMA.FTZ R0, R94, c[0x0][0x23c], -R4 ;  /* 0x00008f005e007a23 */ /* 0x000fe20000010804 */
[----:B----4-:R-:W-:Y:S01]  /*14270*/  F2FP.BF16.PACK_AB R8, R85, R84 ;  /* 0x000000545508723e */ /* 0x010fe200000010ff */
[----:B------:R-:W-:Y:S01]  /*14280*/  FADD.FTZ R150, R150, R17 ;  /* 0x0000001196967221 */ /* 0x000fe20000010000 */
[C---:B------:R-:W-:Y:S02]  /*14290*/  HMMA.16816.F32.BF16 R200, R12.reuse, R10, R200 ;  /* 0x0000000a0cc8723c */ /* 0x040fe400000418c8 */
[----:B------:R-:W-:Y:S01]  /*142a0*/  MUFU.EX2 R83, R83 ;  /* 0x0000005300537308 */ /* 0x000fe20000000800 */
[----:B------:R-:W-:Y:S04]  /*142b0*/  FADD.FTZ R151, R151, R150 ;  /* 0x0000009697977221 */ /* 0x000fe80000010000 */
[----:B------:R-:W-:Y:S01]  /*142c0*/  FADD.FTZ R160, R160, R151 ;  /* 0x00000097a0a07221 */ /* 0x000fe20000010000 */
[----:B------:R-:W-:Y:S01]  /*142d0*/  HMMA.16816.F32.BF16 R208, R12, R18, R208 ;  /* 0x000000120cd0723c */ /* 0x000fe200000418d0 */
[----:B------:R-:W3:Y:S03]  /*142e0*/  LDSM.16.MT88.4 R16, [R223+0x7800] ;  /* 0x00780000df10783b */ /* 0x000ee60000004200 */
[----:B------:R-:W4:Y:S01]  /*142f0*/  MUFU.EX2 R86, R86 ;  /* 0x0000005600567308 */ /* 0x000f220000000800 */
[----:B------:R-:W-:Y:S01]  /*14300*/  FADD.FTZ R161, R161, R160 ;  /* 0x000000a0a1a17221 */ /* 0x000fe20000010000 */
[----:B-1----:R-:W-:Y:S03]  /*14310*/  F2FP.BF16.PACK_AB R10, R89, R88 ;  /* 0x00000058590a723e */ /* 0x002fe600000010ff */
[----:B------:R-:W1:Y:S03]  /*14320*/  LDSM.16.MT88.4 R12, [R220+0x7c00] ;  /* 0x007c0000dc0c783b */ /* 0x000e660000004200 */
[----:B------:R-:W-:Y:S02]  /*14330*/  FADD.FTZ R162, R162, R161 ;  /* 0x000000a1a2a27221 */ /* 0x000fe40000010000 */
[----:B------:R-:W-:Y:S02]  /*14340*/  MUFU.EX2 R87, R87 ;  /* 0x0000005700577308 */ /* 0x000fe40000000800 */
[----:B------:R-:W-:Y:S04]  /*14350*/  FADD.FTZ R163, R163, R162 ;  /* 0x000000a2a3a37221 */ /* 0x000fe80000010000 */
[----:B------:R-:W-:Y:S04]  /*14360*/  FADD.FTZ R24, R24, R163 ;  /* 0x000000a318187221 */ /* 0x000fe80000010000 */
[----:B------:R-:W5:Y:S01]  /*14370*/  MUFU.EX2 R90, R90 ;  /* 0x0000005a005a7308 */ /* 0x000f620000000800 */
[C---:B----4-:R-:W-:Y:S01]  /*14380*/  F2FP.BF16.PACK_AB R9, R86.reuse, R83 ;  /* 0x000000535609723e */ /* 0x050fe200000010ff */
[----:B------:R-:W-:Y:S04]  /*14390*/  FADD.FTZ R83, R83, R82 ;  /* 0x0000005253537221 */ /* 0x000fe80000010000 */
[----:B------:R-:W-:Y:S04]  /*143a0*/  FADD.FTZ R86, R86, R83 ;  /* 0x0000005356567221 */ /* 0x000fe80000010000 */
[----:B------:R-:W-:Y:S10]  /*143b0*/  MUFU.EX2 R92, R92 ;  /* 0x0000005c005c7308 */ /* 0x000ff40000000800 */
[----:B------:R-:W4:Y:S01]  /*143c0*/  MUFU.EX2 R93, R93 ;  /* 0x0000005d005d7308 */ /* 0x000f220000000800 */
[C---:B-----5:R-:W-:Y:S01]  /*143d0*/  F2FP.BF16.PACK_AB R11, R90.reuse, R87 ;  /* 0x000000575a0b723e */ /* 0x060fe200000010ff */
[----:B------:R-:W-:Y:S04]  /*143e0*/  FADD.FTZ R87, R87, R86 ;  /* 0x0000005657577221 */ /* 0x000fe80000010000 */
[----:B------:R-:W-:Y:S04]  /*143f0*/  FADD.FTZ R87, R90, R87 ;  /* 0x000000575a577221 */ /* 0x000fe80000010000 */
[----:B------:R-:W-:Y:S01]  /*14400*/  MUFU.EX2 R96, R96 ;  /* 0x0000006000607308 */ /* 0x000fe20000000800 */
[C---:B--2---:R-:W-:Y:S07]  /*14410*/  HMMA.16816.F32.BF16 R212, R8.reuse, R20, R212 ;  /* 0x0000001408d4723c */ /* 0x044fee00000418d4 */
[----:B------:R-:W-:Y:S01]  /*14420*/  FADD.FTZ R21, R25, R24 ;  /* 0x0000001819157221 */ /* 0x000fe20000010000 */
[C---:B------:R-:W-:Y:S01]  /*14430*/  HMMA.16816.F32.BF16 R208, R8.reuse, R22, R208 ;  /* 0x0000001608d0723c */ /* 0x040fe200000418d0 */
[----:B------:R-:W2:Y:S03]  /*14440*/  MUFU.EX2 R97, R97 ;  /* 0x0000006100617308 */ /* 0x000ea60000000800 */
[----:B------:R-:W-:Y:S02]  /*14450*/  FADD.FTZ R28, R28, R21 ;  /* 0x000000151c1c7221 */ /* 0x000fe40000010000 */
[----:B------:R-:W5:Y:S01]  /*14460*/  LDSM.16.MT88.4 R20, [R223+0x7c00] ;  /* 0x007c0000df14783b */ /* 0x000f620000004200 */
[----:B------:R-:W-:Y:S01]  /*14470*/  FFMA.FTZ R24, R102, c[0x0][0x23c], -R4 ;  /* 0x00008f0066187a23 */ /* 0x000fe20000010804 */
[C---:B---3--:R-:W-:Y:S03]  /*14480*/  HMMA.16816.F32.BF16 R204, R8.reuse, R16, R204 ;  /* 0x0000001008cc723c */ /* 0x048fe600000418cc */
[----:B------:R-:W3:Y:S01]  /*14490*/  MUFU.EX2 R0, R0 ;  /* 0x0000000000007308 */ /* 0x000ee20000000800 */
[----:B------:R-:W-:Y:S02]  /*144a0*/  FADD.FTZ R29, R29, R28 ;  /* 0x0000001c1d1d7221 */ /* 0x000fe40000010000 */
[--C-:B------:R-:W-:Y:S02]  /*144b0*/  FFMA.FTZ R28, R110, c[0x0][0x23c], -R4.reuse ;  /* 0x00008f006e1c7a23 */ /* 0x100fe40000010804 */
[----:B------:R-:W-:Y:S01]  /*144c0*/  HMMA.16816.F32.BF16 R200, R8, R18, R200 ;  /* 0x0000001208c8723c */ /* 0x000fe200000418c8 */
[----:B------:R-:W1:Y:S03]  /*144d0*/  LDSM.16.MT88.4 R16, [R220+0x8000] ;  /* 0x00800000dc10783b */ /* 0x000e660000004200 */
[----:B------:R-:W-:Y:S01]  /*144e0*/  FADD.FTZ R32, R32, R29 ;  /* 0x0000001d20207221 */ /* 0x000fe20000010000 */
[----:B------:R-:W3:Y:S01]  /*144f0*/  MUFU.EX2 R91, R91 ;  /* 0x0000005b005b7308 */ /* 0x000ee20000000800 */
[----:B------:R-:W-:Y:S01]  /*14500*/  FFMA.FTZ R29, R107, c[0x0][0x23c], -R4 ;  /* 0x00008f006b1d7a23 */ /* 0x000fe20000010804 */
[----:B----4-:R-:W-:Y:S01]  /*14510*/  F2FP.BF16.PACK_AB R8, R93, R92 ;  /* 0x0000005c5d08723e */ /* 0x010fe200000010ff */
[----:B------:R-:W-:Y:S01]  /*14520*/  FADD.FTZ R33, R33, R32 ;  /* 0x0000002021217221 */ /* 0x000fe20000010000 */
[----:B--2---:R-:W-:Y:S03]  /*14530*/  F2FP.BF16.PACK_AB R10, R97, R96 ;  /* 0x00000060610a723e */ /* 0x004fe600000010ff */
[--C-:B------:R-:W-:Y:S02]  /*14540*/  FFMA.FTZ R32, R114, c[0x0][0x23c], -R4.reuse ;  /* 0x00008f0072207a23 */ /* 0x100fe40000010804 */
[----:B------:R-:W-:Y:S01]  /*14550*/  FADD.FTZ R36, R36, R33 ;  /* 0x0000002124247221 */ /* 0x000fe20000010000 */
[----:B------:R-:W-:Y:S01]  /*14560*/  MUFU.EX2 R2, R2 ;  /* 0x0000000200027308 */ /* 0x000fe20000000800 */
[----:B------:R-:W-:Y:S02]  /*14570*/  FFMA.FTZ R33, R115, c[0x0][0x23c], -R4 ;  /* 0x00008f0073217a23 */ /* 0x000fe40000010804 */
[----:B------:R-:W-:Y:S02]  /*14580*/  FADD.FTZ R37, R37, R36 ;  /* 0x0000002425257221 */ /* 0x000fe40000010000 */
[--C-:B------:R-:W-:Y:S02]  /*14590*/  FFMA.FTZ R36, R122, c[0x0][0x23c], -R4.reuse ;  /* 0x00008f007a247a23 */ /* 0x100fe40000010804 */
[----:B------:R-:W-:Y:S02]  /*145a0*/  FADD.FTZ R40, R40, R37 ;  /* 0x0000002528287221 */ /* 0x000fe40000010000 */
[----:B------:R-:W-:Y:S01]  /*145b0*/  FFMA.FTZ R37, R123, c[0x0][0x23c], -R4 ;  /* 0x00008f007b257a23 */ /* 0x000fe20000010804 */
[----:B------:R-:W2:Y:S01]  /*145c0*/  MUFU.EX2 R25, R99 ;  /* 0x0000006300197308 */ /* 0x000ea20000000800 */
[----:B------:R-:W-:Y:S02]  /*145d0*/  FADD.FTZ R41, R41, R40 ;  /* 0x0000002829297221 */ /* 0x000fe40000010000 */
[----:B---3--:R-:W-:Y:S01]  /*145e0*/  FADD.FTZ R40, R0, R87 ;  /* 0x0000005700287221 */ /* 0x008fe20000010000 */
[C---:B------:R-:W-:Y:S01]  /*145f0*/  F2FP.BF16.PACK_AB R9, R91.reuse, R0 ;  /* 0x000000005b09723e */ /* 0x040fe200000010ff */
[----:B------:R-:W-:Y:S02]  /*14600*/  FADD.FTZ R44, R44, R41 ;  /* 0x000000292c2c7221 */ /* 0x000fe40000010000 */
[----:B------:R-:W-:Y:S02]  /*14610*/  FADD.FTZ R91, R91, R40 ;  /* 0x000000285b5b7221 */ /* 0x000fe40000010000 */
[----:B------:R-:W-:Y:S01]  /*14620*/  FADD.FTZ R45, R45, R44 ;  /* 0x0000002c2d2d7221 */ /* 0x000fe20000010000 */
[----:B------:R-:W-:Y:S01]  /*14630*/  MUFU.EX2 R100, R100 ;  /* 0x0000006400647308 */ /* 0x000fe20000000800 */
[----:B------:R-:W-:Y:S02]  /*14640*/  FFMA.FTZ R4, R131, c[0x0][0x23c], -R4 ;  /* 0x00008f0083047a23 */ /* 0x000fe40000010804 */
[----:B------:R-:W-:Y:S04]  /*14650*/  FADD.FTZ R48, R48, R45 ;  /* 0x0000002d30307221 */ /* 0x000fe80000010000 */
[----:B------:R-:W-:Y:S03]  /*14660*/  FADD.FTZ R49, R49, R48 ;  /* 0x0000003031317221 */ /* 0x000fe60000010000 */
[----:B------:R-:W3:Y:S01]  /*14670*/  MUFU.EX2 R101, R101 ;  /* 0x0000006500657308 */ /* 0x000ee20000000800 */
[----:B------:R-:W-:Y:S01]  /*14680*/  FADD.FTZ R52, R52, R49 ;  /* 0x0000003134347221 */ /* 0x000fe20000010000 */
[----:B--2---:R-:W-:Y:S03]  /*14690*/  F2FP.BF16.PACK_AB R11, R25, R2 ;  /* 0x00000002190b723e */ /* 0x004fe600000010ff */
        /* <DEDUP_REMOVED lines=10> */
[----:B------:R-:W2:Y:S02]  /*14740*/  LDSM.16.MT88.4 R12, [R223+0x8000] ;  /* 0x00800000df0c783b */ /* 0x000ea40000004200 */
[----:B------:R-:W-:Y:S04]  /*14750*/  FADD.FTZ R61, R61, R60 ;  /* 0x0000003c3d3d7221 */ /* 0x000fe80000010000 */
[C---:B-----5:R-:W-:Y:S03]  /*14760*/  HMMA.16816.F32.BF16 R204, R8.reuse, R20, R204 ;  /* 0x0000001408cc723c */ /* 0x060fe600000418cc */
[----:B------:R-:W-:Y:S01]  /*14770*/  MUFU.EX2 R24, R24 ;  /* 0x0000001800187308 */ /* 0x000fe20000000800 */
[----:B------:R-:W-:Y:S04]  /*14780*/  FADD.FTZ R64, R64, R61 ;  /* 0x0000003d40407221 */ /* 0x000fe80000010000 */
[----:B------:R-:W-:Y:S01]  /*14790*/  HMMA.16816.F32.BF16 R200, R8, R22, R200 ;  /* 0x0000001608c8723c */ /* 0x000fe200000418c8 */
[----:B------:R-:W4:Y:S03]  /*147a0*/  LDSM.16.MT88.4 R20, [R220+0x8400] ;  /* 0x00840000dc14783b */ /* 0x000f260000004200 */
[----:B------:R-:W-:Y:S01]  /*147b0*/  FADD.FTZ R65, R65, R64 ;  /* 0x0000004041417221 */ /* 0x000fe20000010000 */
[----:B------:R-:W5:Y:S02]  /*147c0*/  MUFU.EX2 R27, R27 ;  /* 0x0000001b001b7308 */ /* 0x000f640000000800 */
[----:B---3--:R-:W-:Y:S01]  /*147d0*/  F2FP.BF16.PACK_AB R8, R101, R100 ;  /* 0x000000646508723e */ /* 0x008fe200000010ff */
        /* <DEDUP_REMOVED lines=9> */
[C---:B-----5:R-:W-:Y:S01]  /*14870*/  F2FP.BF16.PACK_AB R9, R27.reuse, R24 ;  /* 0x000000181b09723e */ /* 0x060fe200000010ff */
[----:B------:R-:W-:Y:S02]  /*14880*/  FADD.FTZ R24, R24, R25 ;  /* 0x0000001918187221 */ /* 0x000fe40000010000 */
[----:B------:R-:W-:Y:S02]  /*14890*/  FADD.FTZ R80, R80, R77 ;  /* 0x0000004d50507221 */ /* 0x000fe40000010000 */
[----:B------:R-:W-:Y:S01]  /*148a0*/  FADD.FTZ R27, R27, R24 ;  /* 0x000000181b1b7221 */ /* 0x000fe20000010000 */
[----:B------:R-:W-:Y:S01]  /*148b0*/  MUFU.EX2 R108, R108 ;  /* 0x0000006c006c7308 */ /* 0x000fe20000000800 */
[----:B------:R-:W-:Y:S04]  /*148c0*/  FADD.FTZ R81, R81, R80 ;  /* 0x0000005051517221 */ /* 0x000fe80000010000 */
[----:B------:R-:W-:Y:S04]  /*148d0*/  FADD.FTZ R84, R84, R81 ;  /* 0x0000005154547221 */ /* 0x000fe80000010000 */
[----:B------:R-:W-:Y:S01]  /*148e0*/  FADD.FTZ R85, R85, R84 ;  /* 0x0000005455557221 */ /* 0x000fe20000010000 */
[----:B------:R-:W3:Y:S03]  /*148f0*/  MUFU.EX2 R109, R109 ;  /* 0x0000006d006d7308 */ /* 0x000ee60000000800 */
[----:B------:R-:W-:Y:S01]  /*14900*/  FADD.FTZ R88, R88, R85 ;  /* 0x0000005558587221 */ /* 0x000fe20000010000 */
[----:B-1----:R-:W-:Y:S01]  /*14910*/  F2FP.BF16.PACK_AB R11, R29, R26 ;  /* 0x0000001a1d0b723e */ /* 0x002fe200000010ff */
[----:B------:R-:W-:Y:S02]  /*14920*/  FADD.FTZ R26, R26, R27 ;  /* 0x0000001b1a1a7221 */ /* 0x000fe40000010000 */
[----:B------:R-:W-:Y:S02]  /*14930*/  FADD.FTZ R89, R89, R88 ;  /* 0x0000005859597221 */ /* 0x000fe40000010000 */
[----:B------:R-:W-:Y:S01]  /*14940*/  FADD.FTZ R29, R29, R26 ;  /* 0x0000001a1d1d7221 */ /* 0x000fe20000010000 */
[----:B------:R-:W-:Y:S01]  /*14950*/  MUFU.EX2 R112, R112 ;  /* 0x0000007000707308 */ /* 0x000fe20000000800 */
[C---:B------:R-:W-:Y:S03]  /*14960*/  HMMA.16816.F32.BF16 R212, R8.reuse, R16, R212 ;  /* 0x0000001008d4723c */ /* 0x040fe600000418d4 */
[----:B------:R-:W-:Y:S04]  /*14970*/  FADD.FTZ R92, R92, R89 ;  /* 0x000000595c5c7221 */ /* 0x000fe80000010000 */
[----:B------:R-:W-:Y:S01]  /*14980*/  FADD.FTZ R93, R93, R92 ;  /* 0x0000005c5d5d7221 */ /* 0x000fe20000010000 */
[C---:B------:R-:W-:Y:S01]  /*14990*/  HMMA.16816.F32.BF16 R208, R8.reuse, R18, R208 ;  /* 0x0000001208d0723c */ /* 0x040fe200000418d0 */
[----:B------:R-:W1:Y:S01]  /*149a0*/  MUFU.EX2 R113, R113 ;  /* 0x0000007100717308 */ /* 0x000e620000000800 */
[----:B------:R-:W5:Y:S02]  /*149b0*/  LDSM.16.MT88.4 R16, [R223+0x8400] ;  /* 0x00840000df10783b */ /* 0x000f640000004200 */
[----:B------:R-:W-:Y:S04]  /*149c0*/  FADD.FTZ R96, R96, R93 ;  /* 0x0000005d60607221 */ /* 0x000fe80000010000 */
[C---:B--2---:R-:W-:Y:S03]  /*149d0*/  HMMA.16816.F32.BF16 R204, R8.reuse, R12, R204 ;  /* 0x0000000c08cc723c */ /* 0x044fe600000418cc */
[----:B------:R-:W-:Y:S01]  /*149e0*/  MUFU.EX2 R28, R28 ;  /* 0x0000001c001c7308 */ /* 0x000fe20000000800 */
[----:B------:R-:W-:Y:S04]  /*149f0*/  FADD.FTZ R97, R97, R96 ;  /* 0x0000006061617221 */ /* 0x000fe80000010000 */
[----:B------:R-:W-:Y:S01]  /*14a00*/  HMMA.16816.F32.BF16 R200, R8, R14, R200 ;  /* 0x0000000e08c8723c */ /* 0x000fe200000418c8 */
[----:B------:R-:W2:Y:S03]  /*14a10*/  LDSM.16.MT88.4 R12, [R220+0x8800] ;  /* 0x00880000dc0c783b */ /* 0x000ea60000004200 */
[----:B------:R-:W-:Y:S01]  /*14a20*/  FADD.FTZ R100, R100, R97 ;  /* 0x0000006164647221 */ /* 0x000fe20000010000 */
[----:B------:R-:W4:Y:S02]  /*14a30*/  MUFU.EX2 R31, R31 ;  /* 0x0000001f001f7308 */ /* 0x000f240000000800 */
        /* <DEDUP_REMOVED lines=10> */
[----:B----4-:R-:W-:Y:S01]  /*14ae0*/  F2FP.BF16.PACK_AB R9, R31, R28 ;  /* 0x0000001c1f09723e */ /* 0x010fe200000010ff */
[----:B------:R-:W-:Y:S02]  /*14af0*/  FADD.FTZ R28, R28, R29 ;  /* 0x0000001d1c1c7221 */ /* 0x000fe40000010000 */
[----:B------:R-:W-:Y:S02]  /*14b00*/  FADD.FTZ R113, R113, R112 ;  /* 0x0000007071717221 */ /* 0x000fe40000010000 */
[----:B------:R-:W-:Y:S01]  /*14b10*/  FADD.FTZ R31, R31, R28 ;  /* 0x0000001c1f1f7221 */ /* 0x000fe20000010000 */
[----:B------:R-:W-:Y:S10]  /*14b20*/  MUFU.EX2 R116, R116 ;  /* 0x0000007400747308 */ /* 0x000ff40000000800 */
[----:B------:R-:W3:Y:S01]  /*14b30*/  MUFU.EX2 R117, R117 ;  /* 0x0000007500757308 */ /* 0x000ee20000000800 */
        /* <DEDUP_REMOVED lines=9> */
[----:B------:R-:W-:Y:S04]  /*14bd0*/  MUFU.EX2 R34, R34 ;  /* 0x0000002200227308 */ /* 0x000fe80000000800 */
[C---:B---3--:R-:W-:Y:S01]  /*14be0*/  F2FP.BF16.PACK_AB R16, R117.reuse, R116 ;  /* 0x000000747510723e */ /* 0x048fe200000010ff */
[----:B------:R-:W-:Y:S01]  /*14bf0*/  HMMA.16816.F32.BF16 R200, R8, R18, R200 ;  /* 0x0000001208c8723c */ /* 0x000fe200000418c8 */
[----:B------:R-:W3:Y:S03]  /*14c00*/  LDSM.16.MT88.4 R8, [R220+0x8c00] ;  /* 0x008c0000dc08783b */ /* 0x000ee60000004200 */
[----:B------:R-:W-:Y:S01]  /*14c10*/  FADD.FTZ R116, R116, R113 ;  /* 0x0000007174747221 */ /* 0x000fe20000010000 */
[----:B------:R-:W5:Y:S03]  /*14c20*/  MUFU.EX2 R35, R35 ;  /* 0x0000002300237308 */ /* 0x000f660000000800 */
[----:B------:R-:W-:Y:S01]  /*14c30*/  FADD.FTZ R117, R117, R116 ;  /* 0x0000007475757221 */ /* 0x000fe20000010000 */
[C---:B-1----:R-:W-:Y:S03]  /*14c40*/  F2FP.BF16.PACK_AB R18, R7.reuse, R6 ;  /* 0x000000060712723e */ /* 0x042fe600000010ff */
[----:B------:R-:W-:Y:S03]  /*14c50*/  FADD.FTZ R6, R6, R117 ;  /* 0x0000007506067221 */ /* 0x000fe60000010000 */
[----:B------:R-:W-:Y:S01]  /*14c60*/  MUFU.EX2 R36, R36 ;  /* 0x0000002400247308 */ /* 0x000fe20000000800 */
[----:B------:R-:W-:Y:S09]  /*14c70*/  FADD.FTZ R7, R7, R6 ;  /* 0x0000000607077221 */ /* 0x000ff20000010000 */
[----:B------:R-:W1:Y:S01]  /*14c80*/  MUFU.EX2 R37, R37 ;  /* 0x0000002500257308 */ /* 0x000e620000000800 */
[C---:B-----5:R-:W-:Y:S01]  /*14c90*/  F2FP.BF16.PACK_AB R17, R35.reuse, R34 ;  /* 0x000000222311723e */ /* 0x060fe200000010ff */
[----:B------:R-:W-:Y:S04]  /*14ca0*/  FADD.FTZ R34, R34, R33 ;  /* 0x0000002122227221 */ /* 0x000fe80000010000 */
[----:B------:R-:W-:Y:S04]  /*14cb0*/  FADD.FTZ R35, R35, R34 ;  /* 0x0000002223237221 */ /* 0x000fe80000010000 */
[----:B------:R-:W-:Y:S10]  /*14cc0*/  MUFU.EX2 R30, R30 ;  /* 0x0000001e001e7308 */ /* 0x000ff40000000800 */
[----:B------:R-:W5:Y:S01]  /*14cd0*/  MUFU.EX2 R47, R47 ;  /* 0x0000002f002f7308 */ /* 0x000f620000000800 */
[C---:B-1----:R-:W-:Y:S01]  /*14ce0*/  F2FP.BF16.PACK_AB R19, R37.reuse, R36 ;  /* 0x000000242513723e */ /* 0x042fe200000010ff */
[----:B------:R-:W-:Y:S04]  /*14cf0*/  FADD.FTZ R36, R36, R35 ;  /* 0x0000002324247221 */ /* 0x000fe80000010000 */
[----:B------:R-:W-:Y:S04]  /*14d00*/  FADD.FTZ R37, R37, R36 ;  /* 0x0000002425257221 */ /* 0x000fe80000010000 */
[----:B------:R-:W-:Y:S01]  /*14d10*/  MUFU.EX2 R62, R62 ;  /* 0x0000003e003e7308 */ /* 0x000fe20000000800 */
[C---:B--2---:R-:W-:Y:S08]  /*14d20*/  HMMA.16816.F32.BF16 R212, R16.reuse, R12, R212 ;  /* 0x0000000c10d4723c */ /* 0x044ff000000418d4 */
[C---:B------:R-:W-:Y:S01]  /*14d30*/  HMMA.16816.F32.BF16 R208, R16.reuse, R14, R208 ;  /* 0x0000000e10d0723c */ /* 0x040fe200000418d0 */
[----:B------:R-:W1:Y:S01]  /*14d40*/  MUFU.EX2 R5, R132 ;  /* 0x0000008400057308 */ /* 0x000e620000000800 */
[----:B------:R-:W2:Y:S06]  /*14d50*/  LDSM.16.MT88.4 R12, [R223+0x8c00] ;  /* 0x008c0000df0c783b */ /* 0x000eac0000004200 */
[C---:B----4-:R-:W-:Y:S03]  /*14d60*/  HMMA.16816.F32.BF16 R204, R16.reuse, R20, R204 ;  /* 0x0000001410cc723c */ /* 0x050fe600000418cc */
[----:B------:R-:W-:Y:S05]  /*14d70*/  MUFU.EX2 R38, R38 ;  /* 0x0000002600267308 */ /* 0x000fea0000000800 */
[----:B------:R-:W-:Y:S05]  /*14d80*/  HMMA.16816.F32.BF16 R200, R16, R22, R200 ;  /* 0x0000001610c8723c */ /* 0x000fea00000418c8 */
[----:B------:R-:W4:Y:S02]  /*14d90*/  MUFU.EX2 R39, R39 ;  /* 0x0000002700277308 */ /* 0x000f240000000800 */
[----:B-----5:R-:W-:Y:S01]  /*14da0*/  F2FP.BF16.PACK_AB R16, R47, R30 ;  /* 0x0000001e2f10723e */ /* 0x020fe200000010ff */
[----:B------:R-:W-:Y:S01]  /*14db0*/  FADD.FTZ R30, R30, R7 ;  /* 0x000000071e1e7221 */ /* 0x000fe20000010000 */
[----:B-1----:R-:W-:Y:S03]  /*14dc0*/  F2FP.BF16.PACK_AB R18, R5, R62 ;  /* 0x0000003e0512723e */ /* 0x002fe600000010ff */
[----:B------:R-:W-:Y:S03]  /*14dd0*/  FADD.FTZ R47, R47, R30 ;  /* 0x0000001e2f2f7221 */ /* 0x000fe60000010000 */
[----:B------:R-:W-:Y:S01]  /*14de0*/  MUFU.EX2 R0, R130 ;  /* 0x0000008200007308 */ /* 0x000fe20000000800 */
[----:B------:R-:W-:Y:S04]  /*14df0*/  FADD.FTZ R62, R62, R47 ;  /* 0x0000002f3e3e7221 */ /* 0x000fe80000010000 */
[----:B------:R-:W-:Y:S05]  /*14e00*/  FADD.FTZ R191, R5, R62 ;  /* 0x0000003e05bf7221 */ /* 0x000fea0000010000 */
[----:B------:R-:W1:Y:S01]  /*14e10*/  MUFU.EX2 R193, R4 ;  /* 0x0000000400c17308 */ /* 0x000e620000000800 */
[C---:B----4-:R-:W-:Y:S01]  /*14e20*/  F2FP.BF16.PACK_AB R17, R39.reuse, R38 ;  /* 0x000000262711723e */ /* 0x050fe200000010ff */
[----:B------:R-:W-:Y:S04]  /*14e30*/  FADD.FTZ R38, R38, R37 ;  /* 0x0000002526267221 */ /* 0x000fe80000010000 */
[----:B------:R-:W-:Y:S01]  /*14e40*/  FADD.FTZ R39, R39, R38 ;  /* 0x0000002627277221 */ /* 0x000fe20000010000 */
[C---:B-1----:R-:W-:Y:S03]  /*14e50*/  F2FP.BF16.PACK_AB R19, R193.reuse, R0 ;  /* 0x00000000c113723e */ /* 0x042fe600000010ff */
[----:B------:R-:W-:Y:S04]  /*14e60*/  FADD.FTZ R0, R0, R39 ;  /* 0x0000002700007221 */ /* 0x000fe80000010000 */
[----:B------:R-:W-:Y:S01]  /*14e70*/  FADD.FTZ R193, R193, R0 ;  /* 0x00000000c1c17221 */ /* 0x000fe20000010000 */
[C---:B---3--:R-:W-:Y:S08]  /*14e80*/  HMMA.16816.F32.BF16 R212, R16.reuse, R8, R212 ;  /* 0x0000000810d4723c */ /* 0x048ff000000418d4 */
[C---:B------:R-:W-:Y:S08]  /*14e90*/  HMMA.16816.F32.BF16 R208, R16.reuse, R10, R208 ;  /* 0x0000000a10d0723c */ /* 0x040ff000000418d0 */
[C---:B--2---:R-:W-:Y:S08]  /*14ea0*/  HMMA.16816.F32.BF16 R204, R16.reuse, R12, R204 ;  /* 0x0000000c10cc723c */ /* 0x044ff000000418cc */
[----:B------:R-:W-:Y:S01]  /*14eb0*/  HMMA.16816.F32.BF16 R200, R16, R14, R200 ;  /* 0x0000000e10c8723c */ /* 0x000fe200000418c8 */
[----:B------:R-:W-:-:S07]  /*14ec0*/  @P0 BRA `(.L_x_1659) ;  /* 0xffffa99000000947 */ /* 0x000fce000383ffff */
.L_x_1655:
[----:B------:R-:W1:Y:S01]  /*14ed0*/  SHFL.BFLY PT, R2, R191, 0x2, 0x1f ;  /* 0x0c401f00bf027f89 */ /* 0x000e6200000e0000 */
[----:B------:R-:W-:Y:S01]  /*14ee0*/  IMAD.MOV.U32 R8, RZ, RZ, 0x3f800000 ;  /* 0x3f800000ff087424 */ /* 0x000fe200078e00ff */
[----:B------:R-:W-:Y:S01]  /*14ef0*/  ULDC.U8 UR4, c[0x0][0x328] ;  /* 0x0000ca0000047ab9 */ /* 0x000fe20000000000 */
[----:B------:R-:W-:Y:S01]  /*14f00*/  IMAD.MOV.U32 R9, RZ, RZ, 0x3f800000 ;  /* 0x3f800000ff097424 */ /* 0x000fe200078e00ff */
[----:B------:R-:W2:Y:S01]  /*14f10*/  SHFL.BFLY PT, R0, R193, 0x2, 0x1f ;  /* 0x0c401f00c1007f89 */ /* 0x000ea200000e0000 */
[----:B------:R-:W-:-:S03]  /*14f20*/  MOV R16, 0x7f800000 ;  /* 0x7f80000000107802 */ /* 0x000fc60000000f00 */
[----:B------:R-:W3:Y:S01]  /*14f30*/  S2R R4, SR_TID.X ;  /* 0x0000000000047919 */ /* 0x000ee20000002100 */
[----:B-1----:R-:W-:Y:S02]  /*14f40*/  FADD.FTZ R7, R2, R191 ;  /* 0x000000bf02077221 */ /* 0x002fe40000010000 */
        /* <DEDUP_REMOVED lines=16> */
[----:B------:R-:W-:-:S05]  /*15050*/  LOP3.LUT R7, R7, 0xfffffff8, RZ, 0xc0, !PT ;  /* 0xfffffff807077812 */ /* 0x000fca00078ec0ff */
[----:B------:R-:W-:Y:S02]  /*15060*/  IMAD.IADD R7, R0, 0x1, -R7 ;  /* 0x0000000100077824 */ /* 0x000fe400078e0a07 */
[----:B------:R-:W2:Y:S01]  /*15070*/  @P2 MUFU.RCP R9, R5 ;  /* 0x0000000500092308 */ /* 0x000ea20000001000 */
[----:B-1----:R-:W-:-:S07]  /*15080*/  FMUL.FTZ R212, R8, R212 ;  /* 0x000000d408d47220 */ /* 0x002fce0000410000 */
[----:B------:R-:W1:Y:S01]  /*15090*/  @P3 MUFU.LG2 R6, R6 ;  /* 0x0000000600063308 */ /* 0x000e620000000c00 */
[C---:B------:R-:W-:Y:S02]  /*150a0*/  FMUL.FTZ R213, R8.reuse, R213 ;  /* 0x000000d508d57220 */ /* 0x040fe40000410000 */
[C---:B------:R-:W-:Y:S02]  /*150b0*/  FMUL.FTZ R208, R8.reuse, R208 ;  /* 0x000000d008d07220 */ /* 0x040fe40000410000 */
[C---:B------:R-:W-:Y:S01]  /*150c0*/  FMUL.FTZ R209, R8.reuse, R209 ;  /* 0x000000d108d17220 */ /* 0x040fe20000410000 */
[----:B------:R-:W-:Y:S01]  /*150d0*/  F2FP.BF16.PACK_AB R212, R213, R212 ;  /* 0x000000d4d5d4723e */ /* 0x000fe200000010ff */
[C---:B------:R-:W-:Y:S01]  /*150e0*/  FMUL.FTZ R204, R8.reuse, R204 ;  /* 0x000000cc08cc7220 */ /* 0x040fe20000410000 */
[----:B------:R-:W3:Y:S01]  /*150f0*/  @P2 MUFU.LG2 R5, R5 ;  /* 0x0000000500052308 */ /* 0x000ee20000000c00 */
[C---:B------:R-:W-:Y:S01]  /*15100*/  FMUL.FTZ R205, R8.reuse, R205 ;  /* 0x000000cd08cd7220 */ /* 0x040fe20000410000 */
        /* <DEDUP_REMOVED lines=8> */
[C---:B------:R-:W-:Y:S01]  /*15190*/  FMUL.FTZ R211, R9.reuse, R211 ;  /* 0x000000d309d37220 */ /* 0x040fe20000410000 */
[----:B------:R-:W-:Y:S01]  /*151a0*/  LOP3.LUT R8, R8, 0x3fffffe, RZ, 0xc0, !PT ;  /* 0x03fffffe08087812 */ /* 0x000fe200078ec0ff */
[C---:B------:R-:W-:Y:S01]  /*151b0*/  FMUL.FTZ R210, R9.reuse, R210 ;  /* 0x000000d209d27220 */ /* 0x040fe20000410000 */
[C---:B------:R-:W-:Y:S01]  /*151c0*/  SHF.L.U32 R11, R10.reuse, 0x6, RZ ;  /* 0x000000060a0b7819 */ /* 0x040fe200000006ff */
[C---:B------:R-:W-:Y:S01]  /*151d0*/  FMUL.FTZ R207, R9.reuse, R207 ;  /* 0x000000cf09cf7220 */ /* 0x040fe20000410000 */
[----:B------:R-:W-:Y:S01]  /*151e0*/  LOP3.LUT P0, RZ, R10, 0x2, RZ, 0xc0, !PT ;  /* 0x000000020aff7812 */ /* 0x000fe2000780c0ff */
[----:B------:R-:W-:Y:S01]  /*151f0*/  FMUL.FTZ R206, R9, R206 ;  /* 0x000000ce09ce7220 */ /* 0x000fe20000410000 */
[----:B------:R-:W-:Y:S01]  /*15200*/  LOP3.LUT R11, R11, 0xc0, RZ, 0xc0, !PT ;  /* 0x000000c00b0b7812 */ /* 0x000fe200078ec0ff */
[----:B------:R-:W-:Y:S01]  /*15210*/  FMUL.FTZ R203, R9, R203 ;  /* 0x000000cb09cb7220 */ /* 0x000fe20000410000 */
[----:B------:R-:W-:Y:S01]  /*15220*/  F2FP.BF16.PACK_AB R214, R215, R214 ;  /* 0x000000d6d7d6723e */ /* 0x000fe200000010ff */
[----:B------:R-:W-:Y:S01]  /*15230*/  FMUL.FTZ R202, R9, R202 ;  /* 0x000000ca09ca7220 */ /* 0x000fe20000410000 */
[----:B------:R-:W-:Y:S01]  /*15240*/  SHF.R.S32.HI R9, RZ, 0x5, R3 ;  /* 0x00000005ff097819 */ /* 0x000fe20000011403 */
[----:B------:R-:W-:Y:S01]  /*15250*/  IMAD.IADD R8, R7, 0x1, -R8 ;  /* 0x0000000107087824 */ /* 0x000fe200078e0a08 */
[----:B------:R-:W-:-:S02]  /*15260*/  F2FP.BF16.PACK_AB R210, R211, R210 ;  /* 0x000000d2d3d2723e */ /* 0x000fc400000010ff */
[----:B------:R-:W-:Y:S01]  /*15270*/  F2FP.BF16.PACK_AB R206, R207, R206 ;  /* 0x000000cecfce723e */ /* 0x000fe200000010ff */
[----:B------:R-:W-:Y:S01]  /*15280*/  IMAD R7, R9, 0x100, R12 ;  /* 0x0000010009077824 */ /* 0x000fe200078e020c */
[----:B------:R-:W-:Y:S02]  /*15290*/  F2FP.BF16.PACK_AB R200, R201, R200 ;  /* 0x000000c8c9c8723e */ /* 0x000fe400000010ff */
[----:B------:R-:W-:Y:S01]  /*152a0*/  F2FP.BF16.PACK_AB R202, R203, R202 ;  /* 0x000000cacbca723e */ /* 0x000fe200000010ff */
[----:B------:R-:W-:Y:S01]  /*152b0*/  IMAD R7, R8, 0x10, R7 ;  /* 0x0000001008077824 */ /* 0x000fe200078e0207 */
[----:B------:R-:W-:Y:S02]  /*152c0*/  LEA.HI R8, R11, R11, RZ, 0x1d ;  /* 0x0000000b0b087211 */ /* 0x000fe400078fe8ff */
[----:B------:R-:W-:Y:S02]  /*152d0*/  LOP3.LUT R11, R10, 0x1, RZ, 0xc0, !PT ;  /* 0x000000010a0b7812 */ /* 0x000fe400078ec0ff */
[----:B------:R-:W-:Y:S01]  /*152e0*/  LEA R7, R7, R8, 0x1 ;  /* 0x0000000807077211 */ /* 0x000fe200078e08ff */
[----:B------:R-:W-:Y:S01]  /*152f0*/  IMAD.MOV.U32 R8, RZ, RZ, -0x10 ;  /* 0xfffffff0ff087424 */ /* 0x000fe200078e00ff */
[----:B------:R-:W-:-:S03]  /*15300*/  ISETP.NE.U32.AND P1, PT, R11, 0x1, PT ;  /* 0x000000010b00780c */ /* 0x000fc60003f25070 */
[----:B------:R-:W-:Y:S01]  /*15310*/  IMAD.SHL.U32 R7, R7, 0x2, RZ ;  /* 0x0000000207077824 */ /* 0x000fe200078e00ff */
[----:B------:R-:W-:-:S04]  /*15320*/  SEL R8, R8, 0x10, !P1 ;  /* 0x0000001008087807 */ /* 0x000fc80004800000 */
[C---:B------:R-:W-:Y:S01]  /*15330*/  IADD3 R11, R7.reuse, 0x20, RZ ;  /* 0x00000020070b7810 */ /* 0x040fe20007ffe0ff */
[----:B------:R-:W-:Y:S01]  /*15340*/  STS [R7], R212 ;  /* 0x000000d407007388 */ /* 0x000fe20000000800 */
[C---:B------:R-:W-:Y:S02]  /*15350*/  @P0 IADD3 R11, R7.reuse, -0x20, RZ ;  /* 0xffffffe0070b0810 */ /* 0x040fe40007ffe0ff */
[----:B------:R-:W-:Y:S01]  /*15360*/  IADD3 R13, R7, R8, RZ ;  /* 0x00000008070d7210 */ /* 0x000fe20007ffe0ff */
[----:B------:R2:W-:Y:S01]  /*15370*/  STS [R7+0x200], R214 ;  /* 0x000200d607007388 */ /* 0x0005e20000000800 */
[----:B------:R-:W-:Y:S01]  /*15380*/  ISETP.NE.AND P0, PT, RZ, UR4, PT ;  /* 0x00000004ff007c0c */ /* 0x000fe2000bf05270 */
[----:B------:R-:W-:Y:S01]  /*15390*/  IMAD.IADD R15, R8, 0x1, R11 ;  /* 0x00000001080f7824 */ /* 0x000fe200078e020b */
[----:B------:R-:W-:Y:S01]  /*153a0*/  SHF.R.S32.HI R8, RZ, 0x1f, R9 ;  /* 0x0000001fff087819 */ /* 0x000fe20000011409 */
[----:B------:R-:W-:Y:S03]  /*153b0*/  STS [R13], R208 ;  /* 0x000000d00d007388 */ /* 0x000fe60000000800 */
[----:B------:R-:W-:Y:S01]  /*153c0*/  LEA.HI R8, R8, R9, RZ, 0x2 ;  /* 0x0000000908087211 */ /* 0x000fe200078f10ff */
[----:B------:R1:W-:Y:S03]  /*153d0*/  STS [R13+0x200], R210 ;  /* 0x000200d20d007388 */ /* 0x0003e60000000800 */
[----:B------:R-:W-:Y:S01]  /*153e0*/  LOP3.LUT R8, R8, 0xfffffffc, RZ, 0xc0, !PT ;  /* 0xfffffffc08087812 */ /* 0x000fe200078ec0ff */
[----:B------:R4:W-:Y:S04]  /*153f0*/  STS [R11], R204 ;  /* 0x000000cc0b007388 */ /* 0x0009e80000000800 */
[----:B------:R4:W-:Y:S01]  /*15400*/  STS [R11+0x200], R206 ;  /* 0x000200ce0b007388 */ /* 0x0009e20000000800 */
[----:B------:R-:W-:-:S03]  /*15410*/  IMAD.IADD R18, R9, 0x1, -R8 ;  /* 0x0000000109127824 */ /* 0x000fc600078e0a08 */
[----:B------:R4:W-:Y:S04]  /*15420*/  STS [R15], R200 ;  /* 0x000000c80f007388 */ /* 0x0009e80000000800 */
[----:B------:R4:W-:Y:S01]  /*15430*/  STS [R15+0x200], R202 ;  /* 0x000200ca0f007388 */ /* 0x0009e20000000800 */
[----:B--2---:R-:W-:Y:S02]  /*15440*/  IMAD.MOV.U32 R7, RZ, RZ, 0x7f800000 ;  /* 0x7f800000ff077424 */ /* 0x004fe400078e00ff */
[----:B-1----:R-:W-:Y:S02]  /*15450*/  @P3 FMUL.FTZ R13, R6, 0.69314718246459960938 ;  /* 0x3f317218060d3820 */ /* 0x002fe40000410000 */
[----:B---3--:R-:W-:Y:S02]  /*15460*/  @P2 FMUL.FTZ R6, R5, 0.69314718246459960938 ;  /* 0x3f31721805062820 */ /* 0x008fe40000410000 */
[----:B------:R-:W-:-:S02]  /*15470*/  @P3 FFMA.FTZ R7, R134, c[0x0][0x238], R13 ;  /* 0x00008e0086073a23 */ /* 0x000fc4000001000d */
        /* <DEDUP_REMOVED lines=9> */
.L_x_1660:
[----:B------:R-:W1:Y:S04]  /*15510*/  S2R R17, SR_CTAID.Z ;  /* 0x0000000000117919 */ /* 0x000e680000002700 */
[----:B------:R-:W1:Y:S02]  /*15520*/  S2R R6, SR_CTAID.Y ;  /* 0x0000000000067919 */ /* 0x000e640000002600 */
[----:B-1----:R-:W-:-:S04]  /*15530*/  IMAD R19, R6, c[0x0][0x1c0], R17 ;  /* 0x0000700006137a24 */ /* 0x002fc800078e0211 */
[----:B------:R-:W-:Y:S02]  /*15540*/  IMAD R19, R19, c[0x0][0x214], RZ ;  /* 0x0000850013137a24 */ /* 0x000fe400078e02ff */
.L_x_1661:
[----:B------:R-:W-:Y:S01]  /*15550*/  BAR.SYNC.DEFER_BLOCKING 0x0 ;  /* 0x0000000000007b1d */ /* 0x000fe20000010000 */
[----:B------:R-:W-:Y:S01]  /*15560*/  LOP3.LUT R21, R3, 0xffffffe0, RZ, 0xc0, !PT ;  /* 0xffffffe003157812 */ /* 0x000fe200078ec0ff */
[C---:B------:R-:W-:Y:S01]  /*15570*/  IMAD.WIDE.U32 R24, R199.reuse, c[0x0][0x1e8], RZ ;  /* 0x00007a00c7187a25 */ /* 0x040fe200078e00ff */
[----:B------:R-:W-:Y:S02]  /*15580*/  SHF.R.S32.HI R3, RZ, 0x1f, R6 ;  /* 0x0000001fff037819 */ /* 0x000fe40000011406 */
[----:B------:R-:W-:Y:S01]  /*15590*/  ISETP.NE.AND P0, PT, R199, -0x1, PT ;  /* 0xffffffffc700780c */ /* 0x000fe20003f05270 */
[----:B------:R-:W1:Y:S01]  /*155a0*/  S2R R5, SR_TID.X ;  /* 0x0000000000057919 */ /* 0x000e620000002100 */
[----:B------:R-:W-:Y:S01]  /*155b0*/  IMAD.IADD R4, R4, 0x1, -R21 ;  /* 0x0000000104047824 */ /* 0x000fe200078e0a15 */
[----:B------:R-:W-:Y:S01]  /*155c0*/  BSSY B0, `(.L_x_1662) ;  /* 0x0000020000007945 */ /* 0x000fe20003800000 */
[----:B------:R-:W-:Y:S02]  /*155d0*/  IMAD R3, R3, c[0x0][0x1e0], RZ ;  /* 0x0000780003037a24 */ /* 0x000fe400078e02ff */
[----:B------:R-:W-:Y:S01]  /*155e0*/  IMAD.WIDE.U32 R26, R6, c[0x0][0x1e0], RZ ;  /* 0x00007800061a7a25 */ /* 0x000fe200078e00ff */
[----:B------:R-:W-:-:S03]  /*155f0*/  LOP3.LUT P1, RZ, R4, 0x3, RZ, 0xc0, !PT ;  /* 0x0000000304ff7812 */ /* 0x000fc6000782c0ff */
[----:B------:R-:W-:Y:S01]  /*15600*/  IMAD R3, R6, c[0x0][0x1e4], R3 ;  /* 0x0000790006037a24 */ /* 0x000fe200078e0203 */
[----:B------:R-:W-:Y:S01]  /*15610*/  SEL R24, R26, R24, !P0 ;  /* 0x000000181a187207 */ /* 0x000fe20004000000 */
[----:B------:R-:W-:Y:S02]  /*15620*/  IMAD R199, R199, c[0x0][0x1ec], R25 ;  /* 0x00007b00c7c77a24 */ /* 0x000fe400078e0219 */
[----:B------:R-:W-:Y:S01]  /*15630*/  @!P0 IMAD.IADD R199, R27, 0x1, R3 ;  /* 0x000000011bc78824 */ /* 0x000fe200078e0203 */
[----:B----4-:R2:W3:Y:S04]  /*15640*/  LDS.128 R8, [R196] ;  /* 0x00000000c4087984 */ /* 0x0104e80000000c00 */
[----:B------:R2:W4:Y:S01]  /*15650*/  LDS.128 R12, [R196+0x800] ;  /* 0x00080000c40c7984 */ /* 0x0005220000000c00 */
[----:B-1----:R-:W-:-:S04]  /*15660*/  SHF.R.S32.HI R22, RZ, 0x1f, R5 ;  /* 0x0000001fff167819 */ /* 0x002fc80000011405 */
[----:B------:R-:W-:-:S04]  /*15670*/  LEA.HI R20, R22, R5, RZ, 0x5 ;  /* 0x0000000516147211 */ /* 0x000fc800078f28ff */
[----:B------:R-:W-:-:S05]  /*15680*/  LOP3.LUT R20, R20, 0xffffffe0, RZ, 0xc0, !PT ;  /* 0xffffffe014147812 */ /* 0x000fca00078ec0ff */
[----:B------:R-:W-:-:S05]  /*15690*/  IMAD.IADD R20, R5, 0x1, -R20 ;  /* 0x0000000105147824 */ /* 0x000fca00078e0a14 */
[----:B------:R-:W-:-:S04]  /*156a0*/  SHF.R.S32.HI R21, RZ, 0x1f, R20 ;  /* 0x0000001fff157819 */ /* 0x000fc80000011414 */
[----:B------:R-:W-:-:S04]  /*156b0*/  LEA.HI R21, R21, R20, RZ, 0x2 ;  /* 0x0000001415157211 */ /* 0x000fc800078f10ff */
[----:B------:R-:W-:-:S05]  /*156c0*/  SHF.R.S32.HI R21, RZ, 0x2, R21 ;  /* 0x00000002ff157819 */ /* 0x000fca0000011415 */
[----:B------:R-:W-:Y:S01]  /*156d0*/  IMAD R18, R18, 0x10, R21 ;  /* 0x0000001012127824 */ /* 0x000fe200078e0215 */
[----:B------:R-:W-:Y:S05]  /*156e0*/  @P1 BRA `(.L_x_1663) ;  /* 0x000000d000001947 */ /* 0x000fea0003800000 */
[----:B--2---:R-:W1:Y:S01]  /*156f0*/  S2R R21, SR_CTAID.X ;  /* 0x0000000000157919 */ /* 0x004e620000002500 */
[----:B------:R-:W-:Y:S01]  /*15700*/  IADD3 R4, R18, 0x8, RZ ;  /* 0x0000000812047810 */ /* 0x000fe20007ffe0ff */
[C---:B-1----:R-:W-:Y:S02]  /*15710*/  IMAD R3, R21.reuse, 0x40, R19 ;  /* 0x0000004015037824 */ /* 0x042fe400078e0213 */
        /* <DEDUP_REMOVED lines=10> */
.L_x_1663:
[----:B--2---:R-:W-:Y:S05]  /*157c0*/  BSYNC B0 ;  /* 0x0000000000007941 */ /* 0x004fea0003800000 */
.L_x_1662:
[----:B-1----:R-:W1:Y:S01]  /*157d0*/  S2R R7, SR_CTAID.X ;  /* 0x0000000000077919 */ /* 0x002e620000002500 */
[----:B------:R-:W-:Y:S01]  /*157e0*/  SHF.R.S32.HI R217, RZ, 0x1f, R216 ;  /* 0x0000001fffd97819 */ /* 0x000fe200000114d8 */
[----:B------:R-:W-:Y:S01]  /*157f0*/  BSSY B0, `(.L_x_1664) ;  /* 0x000001c000007945 */ /* 0x000fe20003800000 */
[----:B------:R-:W-:Y:S02]  /*15800*/  ISETP.GE.AND P0, PT, R216, c[0x0][0x220], PT ;  /* 0x00008800d8007a0c */ /* 0x000fe40003f06270 */
[----:B------:R-:W-:Y:S02]  /*15810*/  SHF.R.S32.HI R6, RZ, 0x1f, R17 ;  /* 0x0000001fff067819 */ /* 0x000fe40000011411 */
[----:B------:R-:W-:-:S03]  /*15820*/  LEA.HI R5, R22, R5, RZ, 0x2 ;  /* 0x0000000516057211 */ /* 0x000fc600078f10ff */
[----:B------:R-:W-:-:S04]  /*15830*/  IMAD R6, R6, c[0x0][0x1f0], RZ ;  /* 0x00007c0006067a24 */ /* 0x000fc800078e02ff */
[----:B------:R-:W-:Y:S02]  /*15840*/  IMAD R6, R17, c[0x0][0x1f4], R6 ;  /* 0x00007d0011067a24 */ /* 0x000fe400078e0206 */
[----:B-1----:R-:W-:-:S04]  /*15850*/  IMAD.SHL.U32 R3, R7, 0x40, RZ ;  /* 0x0000004007037824 */ /* 0x002fc800078e00ff */
[----:B------:R-:W-:Y:S01]  /*15860*/  IMAD.WIDE.U32 R18, R3, c[0x0][0x1e8], R216 ;  /* 0x00007a0003127a25 */ /* 0x000fe200078e00d8 */
[----:B------:R-:W-:-:S04]  /*15870*/  SHF.R.S32.HI R4, RZ, 0x1f, R3 ;  /* 0x0000001fff047819 */ /* 0x000fc80000011403 */
[----:B------:R-:W-:Y:S01]  /*15880*/  IADD3 R24, P1, R24, R18, RZ ;  /* 0x0000001218187210 */ /* 0x000fe20007f3e0ff */
[----:B------:R-:W-:-:S04]  /*15890*/  IMAD R4, R4, c[0x0][0x1e8], RZ ;  /* 0x00007a0004047a24 */ /* 0x000fc800078e02ff */
[----:B------:R-:W-:Y:S02]  /*158a0*/  IMAD R4, R3, c[0x0][0x1ec], R4 ;  /* 0x00007b0003047a24 */ /* 0x000fe400078e0204 */
[----:B------:R-:W-:-:S03]  /*158b0*/  IMAD.IADD R3, R198, 0x1, -R3 ;  /* 0x00000001c6037824 */ /* 0x000fc600078e0a03 */
[----:B------:R-:W-:Y:S02]  /*158c0*/  IADD3.X R25, R199, R19, R4, P1, !PT ;  /* 0x00000013c7197210 */ /* 0x000fe40000ffe404 */
[----:B------:R-:W-:Y:S02]  /*158d0*/  ISETP.GE.OR P1, PT, R0, R3, P0 ;  /* 0x000000030000720c */ /* 0x000fe40000726670 */
[----:B------:R-:W-:Y:S01]  /*158e0*/  SHF.R.S32.HI R3, RZ, 0x2, R5 ;  /* 0x00000002ff037819 */ /* 0x000fe20000011405 */
[----:B------:R-:W-:-:S03]  /*158f0*/  IMAD.WIDE.U32 R24, R17, c[0x0][0x1f0], R24 ;  /* 0x00007c0011187a25 */ /* 0x000fc600078e0018 */
[----:B------:R-:W-:Y:S01]  /*15900*/  SHF.R.S32.HI R3, RZ, 0x1f, R3 ;  /* 0x0000001fff037819 */ /* 0x000fe20000011403 */
        /* <DEDUP_REMOVED lines=10> */
.L_x_1665:
[----:B------:R-:W-:Y:S05]  /*159b0*/  BSYNC B0 ;  /* 0x0000000000007941 */ /* 0x000fea0003800000 */
.L_x_1664:
        /* <DEDUP_REMOVED lines=16> */
.L_x_1666:
        /* <DEDUP_REMOVED lines=12> */
.L_x_5204:


//--------------------- .text._ZN5flash24flash_fwd_splitkv_kernelI23Flash_fwd_kernel_traitsILi32ELi64ELi256ELi4ELb0ELb0EN7cutlass10bfloat16_tE19Flash_kernel_traitsILi32ELi64ELi256ELi4ES3_EELb1ELb0ELb1ELb0ELb0ELb1ELb0ELb0EEEvNS_16Flash_fwd_paramsE --------------------------
	.section	.text._ZN5flash24flash_fwd_splitkv_kernelI23Flash_fwd_kernel_traitsILi32ELi64ELi256ELi4ELb0ELb0EN7cutlass10bfloat16_tE19Flash_kernel_traitsILi32ELi64ELi256ELi4ES3_EELb1ELb0ELb1ELb0ELb0ELb1ELb0ELb0EEEvNS_16Flash_fwd_paramsE,"ax",@progbits
	.sectioninfo	@"SHI_REGISTERS=255"
	.align	128
        .global         _ZN5flash24flash_fwd_splitkv_kernelI23Flash_fwd_kernel_traitsILi32ELi64ELi256ELi4ELb0ELb0EN7cutlass10bfloat16_tE19Flash_kernel_traitsILi32ELi64ELi256ELi4ES3_EELb1ELb0ELb1ELb0ELb0ELb1ELb0ELb0EEEvNS_16Flash_fwd_paramsE
        .type           _ZN5flash24flash_fwd_splitkv_kernelI23Flash_fwd_kernel_traitsILi32ELi64ELi256ELi4ELb0ELb0EN7cutlass10bfloat16_tE19Flash_kernel_traitsILi32ELi64ELi256ELi4ES3_EELb1ELb0ELb1ELb0ELb0ELb1ELb0ELb0EEEvNS_16Flash_fwd_paramsE,@function
        .size           _ZN5flash24flash_fwd_splitkv_kernelI23Flash_fwd_kernel_traitsILi32ELi64ELi256ELi4ELb0ELb0EN7cutlass10bfloat16_tE19Flash_kernel_traitsILi32ELi64ELi256ELi4ES3_EELb1ELb0ELb1ELb0ELb0ELb1ELb0ELb0EEEvNS_16Flash_fwd_paramsE,(.L_x_5205 - _ZN5flash24flash_fwd_splitkv_kernelI23Flash_fwd_kernel_traitsILi32ELi64ELi256ELi4ELb0ELb0EN7cutlass10bfloat16_tE19Flash_kernel_traitsILi32ELi64ELi256ELi4ES3_EELb1ELb0ELb1ELb0ELb0ELb1ELb0ELb0EEEvNS_16Flash_fwd_paramsE)
        .other          _ZN5flash24flash_fwd_splitkv_kernelI23Flash_fwd_kernel_traitsILi32ELi64ELi256ELi4ELb0ELb0EN7cutlass10bfloat16_tE19Flash_kernel_traitsILi32ELi64ELi256ELi4ES3_EELb1ELb0ELb1ELb0ELb0ELb1ELb0ELb0EEEvNS_16Flash_fwd_paramsE,@"STO_CUDA_ENTRY STV_DEFAULT"
_ZN5flash24flash_fwd_splitkv_kernelI23Flash_fwd_kernel_traitsILi32ELi64ELi256ELi4ELb0ELb0EN7cutlass10bfloat16_tE19Flash_kernel_traitsILi32ELi64ELi256ELi4ES3_EELb1ELb0ELb1ELb0ELb0ELb1ELb0ELb0EEEvNS_16Flash_fwd_paramsE:
.text._ZN5flash24flash_fwd_splitkv_kernelI23Flash_fwd_kernel_traitsILi32ELi64ELi256ELi4ELb0ELb0EN7cutlass10bfloat16_tE19Flash_kernel_traitsILi32ELi64ELi256ELi4ES3_EELb1ELb0ELb1ELb0ELb0ELb1ELb0ELb0EEEvNS_16Flash_fwd_paramsE:
        /* <DEDUP_REMOVED lines=10> */
[----:B------:R-:W-:Y:S02]  /*00a0*/  ISETP.NE.U32.AND P0, PT, RZ, c[0x0][0x250], PT ;  /* 0x00009400ff007a0c */ /* 0x000fe40003f05070 */
[----:B------:R-:W-:-:S02]  /*00b0*/  IADD3 R1, R1, -0x8, RZ ;  /* 0xfffffff801017810 */ /* 0x000fc40007ffe0ff */
        /* <DEDUP_REMOVED lines=22> */
.L_x_1667:
[----:B-1-34-:R-:W-:Y:S02]  /*0220*/  MOV R0, c[0x0][0x218] ;  /* 0x0000860000007a02 */ /* 0x01afe40000000f00 */
.L_x_1668:
        /* <DEDUP_REMOVED lines=40> */
[----:B------:R-:W-:Y:S01]  /*04b0*/  IMAD.IADD R170, R170, 0x1, -R3 ;  /* 0x00000001aaaa7824 */ /* 0x000fe200078e0a03 */
[----:B------:R-:W-:Y:S01]  /*04c0*/  SHF.R.S32.HI R3, RZ, 0x1f, R26 ;  /* 0x0000001fff037819 */ /* 0x000fe2000001141a */
[----:B------:R-:W-:Y:S01]  /*04d0*/  @!P0 IMAD.WIDE.U32 R12, R19, c[0x0][0x1e0], RZ ;  /* 0x00007800130c8a25 */ /* 0x000fe200078e00ff */
[----:B------:R-:W-:-:S03]  /*04e0*/  @!P0 SHF.R.S32.HI R4, RZ, 0x1f, R19 ;  /* 0x0000001fff048819 */ /* 0x000fc60000011413 */
[----:B------:R-:W-:Y:S02]  /*04f0*/  IMAD.SHL.U32 R10, R170, 0x8, RZ ;  /* 0x00000008aa0a7824 */ /* 0x000fe400078e00ff */
[----:B------:R-:W-:Y:S02]  /*0500*/  @!P0 IMAD R4, R4, c[0x0][0x1e0], RZ ;  /* 0x0000780004048a24 */ /* 0x000fe400078e02ff */
[----:B------:R-:W-:Y:S01]  /*0510*/  @P0 IMAD.WIDE.U32 R6, R179, c[0x0][0x1e8], RZ ;  /* 0x00007a00b3060a25 */ /* 0x000fe200078e00ff */
[----:B------:R-:W-:Y:S02]  /*0520*/  SHF.R.S32.HI R11, RZ, 0x1f, R10 ;  /* 0x0000001fff0b7819 */ /* 0x000fe4000001140a */
[----:B------:R-:W-:Y:S01]  /*0530*/  @!P0 MOV R6, R12 ;  /* 0x0000000c00068202 */ /* 0x000fe20000000f00 */
[----:B------:R-:W-:Y:S01]  /*0540*/  @!P0 IMAD R4, R19, c[0x0][0x1e4], R4 ;  /* 0x0000790013048a24 */ /* 0x000fe200078e0204 */
[----:B------:R-:W-:Y:S01]  /*0550*/  ISETP.GE.AND P1, PT, R10, c[0x0][0x220], PT ;  /* 0x000088000a007a0c */ /* 0x000fe20003f26270 */
[----:B------:R-:W-:-:S04]  /*0560*/  IMAD.WIDE.U32 R14, R9, c[0x0][0x1e8], R10 ;  /* 0x00007a00090e7a25 */ /* 0x000fc800078e000a */
[----:B------:R-:W-:Y:S02]  /*0570*/  @P0 IMAD R179, R179, c[0x0][0x1ec], R7 ;  /* 0x00007b00b3b30a24 */ /* 0x000fe400078e0207 */
[----:B------:R-:W-:Y:S01]  /*0580*/  @!P0 IMAD.IADD R179, R13, 0x1, R4 ;  /* 0x000000010db38824 */ /* 0x000fe200078e0204 */
[----:B------:R-:W-:Y:S01]  /*0590*/  IADD3 R6, P0, R6, R14, RZ ;  /* 0x0000000e06067210 */ /* 0x000fe20007f1e0ff */
[----:B------:R-:W-:Y:S02]  /*05a0*/  IMAD R2, R9, c[0x0][0x1ec], R2 ;  /* 0x00007b0009027a24 */ /* 0x000fe400078e0202 */
[----:B------:R-:W-:Y:S02]  /*05b0*/  IMAD R3, R3, c[0x0][0x1f0], RZ ;  /* 0x00007c0003037a24 */ /* 0x000fe400078e02ff */
[----:B------:R-:W-:Y:S01]  /*05c0*/  IMAD R0, R19, c[0x0][0x1c0], R26 ;  /* 0x0000700013007a24 */ /* 0x000fe200078e021a */
[----:B------:R-:W-:Y:S01]  /*05d0*/  IADD3.X R7, R179, R15, R2, P0, !PT ;  /* 0x0000000fb3077210 */ /* 0x000fe200007fe402 */
[----:B------:R-:W-:Y:S01]  /*05e0*/  IMAD R3, R26, c[0x0][0x1f4], R3 ;  /* 0x00007d001a037a24 */ /* 0x000fe200078e0203 */
[----:B------:R-:W-:Y:S01]  /*05f0*/  ISETP.GE.OR P0, PT, R5, R178, P1 ;  /* 0x000000b20500720c */ /* 0x000fe20000f06670 */
[----:B------:R-:W-:Y:S01]  /*0600*/  IMAD R9, R0, c[0x0][0x214], R9 ;  /* 0x0000850000097a24 */ /* 0x000fe200078e0209 */
[----:B------:R-:W-:Y:S01]  /*0610*/  SHF.R.S32.HI R0, RZ, 0x1f, R5 ;  /* 0x0000001fff007819 */ /* 0x000fe20000011405 */
        /* <DEDUP_REMOVED lines=11> */
.L_x_1671:
[----:B------:R-:W-:Y:S05]  /*06d0*/  BSYNC B0 ;  /* 0x0000000000007941 */ /* 0x000fea0003800000 */
.L_x_1670:
        /* <DEDUP_REMOVED lines=15> */
.L_x_1673:
[----:B------:R-:W-:Y:S05]  /*07d0*/  BSYNC B0 ;  /* 0x0000000000007941 */ /* 0x000fea0003800000 */
.L_x_1672:
        /* <DEDUP_REMOVED lines=13> */
.L_x_1669:
[----:B-1----:R-:W-:Y:S01]  /*08b0*/  ISETP.NE.U32.AND P2, PT, RZ, c[0x0][0x2c0], PT ;  /* 0x0000b000ff007a0c */ /* 0x002fe20003f45070 */
[----:B------:R-:W-:Y:S01]  /*08c0*/  IMAD.MOV.U32 R0, RZ, RZ, R19 ;  /* 0x000000ffff007224 */ /* 0x000fe200078e0013 */
[----:B------:R-:W-:Y:S02]  /*08d0*/  ISETP.NE.U32.AND P0, PT, RZ, c[0x0][0x2b8], PT ;  /* 0x0000ae00ff007a0c */ /* 0x000fe40003f05070 */
[----:B------:R-:W-:Y:S02]  /*08e0*/  ISETP.NE.AND.EX P2, PT, RZ, c[0x0][0x2c4], PT, P2 ;  /* 0x0000b100ff007a0c */ /* 0x000fe40003f45320 */
[----:B------:R-:W-:-:S11]  /*08f0*/  ISETP.NE.AND.EX P0, PT, RZ, c[0x0][0x2bc], PT, P0 ;  /* 0x0000af00ff007a0c */ /* 0x000fd60003f05300 */
[----:B------:R-:W-:Y:S02]  /*0900*/  @P2 SHF.R.S32.HI R6, RZ, 0x1f, R19 ;  /* 0x0000001fff062819 */ /* 0x000fe40000011413 */
[----:B------:R-:W-:-:S04]  /*0910*/  @P0 IMAD.WIDE R10, R19, R4, c[0x0][0x2b8] ;  /* 0x0000ae00130a0625 */ /* 0x000fc800078e0204 */
[----:B------:R-:W-:Y:S01]  /*0920*/  @P2 IMAD R6, R6, c[0x0][0x2c8], RZ ;  /* 0x0000b20006062a24 */ /* 0x000fe200078e02ff */
[----:B------:R-:W-:Y:S01]  /*0930*/  CS2R R198, SRZ ;  /* 0x0000000000c67805 */ /* 0x000fe2000001ff00 */
[C---:B------:R-:W-:Y:S01]  /*0940*/  @P2 IMAD.WIDE.U32 R4, R19.reuse, c[0x0][0x2c8], RZ ;  /* 0x0000b20013042a25 */ /* 0x040fe200078e00ff */
[----:B------:R1:W5:Y:S01]  /*0950*/  @P0 LDG.E R0, [R10.64] ;  /* 0x0000000a0a000981 */ /* 0x000362000c1e1900 */
[----:B------:R-:W-:Y:S02]  /*0960*/  PLOP3.LUT P1, PT, PT, PT, PT, 0x8, 0x0 ;  /* 0x000000000000781c */ /* 0x000fe40003f2e170 */
[----:B------:R-:W-:Y:S01]  /*0970*/  @P2 IMAD R3, R19, c[0x0][0x2cc], R6 ;  /* 0x0000b30013032a24 */ /* 0x000fe200078e0206 */
[----:B------:R-:W-:-:S03]  /*0980*/  @P2 LEA R198, P0, R4, c[0x0][0x2c0], 0x2 ;  /* 0x0000b00004c62a11 */ /* 0x000fc600078010ff */
        /* <DEDUP_REMOVED lines=70> */
[----:B------:R-:W-:-:S02]  /*0df0*/  IMAD.IADD R25, R31, 0x1, R25 ;  /* 0x000000011f197824 */ /* 0x000fc400078e0219 */
[----:B------:R-:W-:-:S04]  /*0e00*/  IMAD.WIDE.U32 R6, R5, c[0x0][0x198], R10 ;  /* 0x0000660005067a25 */ /* 0x000fc800078e000a */
[----:B------:R-:W-:Y:S01]  /*0e10*/  IMAD.IADD R11, R7, 0x1, R2 ;  /* 0x00000001070b7824 */ /* 0x000fe200078e0202 */
[----:B------:R-:W-:Y:S01]  /*0e20*/  MOV R10, R6 ;  /* 0x00000006000a7202 */ /* 0x000fe20000000f00 */
[----:B------:R-:W-:-:S04]  /*0e30*/  IMAD R7, R4, c[0x0][0x1b0], RZ ;  /* 0x00006c0004077a24 */ /* 0x000fc800078e02ff */
[C---:B------:R-:W-:Y:S02]  /*0e40*/  IMAD R7, R8.reuse, c[0x0][0x1b4], R7 ;  /* 0x00006d0008077a24 */ /* 0x040fe400078e0207 */
[----:B------:R-:W-:-:S05]  /*0e50*/  IMAD.WIDE.U32 R32, R8, c[0x0][0x1b0], R10 ;  /* 0x00006c0008207a25 */ /* 0x000fca00078e000a */
[----:B------:R-:W-:Y:S01]  /*0e60*/  IADD3 R7, R33, R7, RZ ;  /* 0x0000000721077210 */ /* 0x000fe20007ffe0ff */
[----:B------:R-:W-:Y:S05]  /*0e70*/  BRA `(.L_x_1675) ;  /* 0x0000042000007947 */ /* 0x000fea0003800000 */
.L_x_1674:
        /* <DEDUP_REMOVED lines=15> */
.L_x_1676:
[----:B------:R-:W-:Y:S01]  /*0f70*/  IABS R6, c[0x0][0x1c8] ;  /* 0x0000720000067a13 */ /* 0x000fe20000000000 */
[----:B------:R-:W-:-:S03]  /*0f80*/  @P4 IMAD.IADD R25, R2, 0x1, R25 ;  /* 0x0000000102194824 */ /* 0x000fc600078e0219 */
[----:B------:R-:W1:Y:S01]  /*0f90*/  I2F.RP R12, R6 ;  /* 0x00000006000c7306 */ /* 0x000e620000209400 */
[----:B------:R-:W-:-:S04]  /*0fa0*/  @P4 IMAD.WIDE.U32 R30, R25, c[0x0][0x1a0], RZ ;  /* 0x00006800191e4a25 */ /* 0x000fc800078e00ff */
        /* <DEDUP_REMOVED lines=8> */
[----:B------:R-:W-:Y:S01]  /*1030*/  IMAD.HI.U32 R8, R11, R5, R10 ;  /* 0x000000050b087227 */ /* 0x000fe200078e000a */
[----:B------:R-:W-:-:S03]  /*1040*/  MOV R11, R7 ;  /* 0x00000007000b7202 */ /* 0x000fc60000000f00 */
[----:B------:R-:W-:Y:S02]  /*1050*/  IMAD.MOV.U32 R5, RZ, RZ, R3 ;  /* 0x000000ffff057224 */ /* 0x000fe400078e0003 */
[----:B------:R-:W-:Y:S02]  /*1060*/  IMAD.MOV.U32 R10, RZ, RZ, R4 ;  /* 0x000000ffff0a7224 */ /* 0x000fe400078e0004 */
[----:B------:R-:W-:-:S05]  /*1070*/  IMAD.HI.U32 R8, R8, R5, RZ ;  /* 0x0000000508087227 */ /* 0x000fca00078e00ff */
[----:B------:R-:W-:-:S05]  /*1080*/  IADD3 R3, -R8, RZ, RZ ;  /* 0x000000ff08037210 */ /* 0x000fca0007ffe1ff */
[----:B------:R-:W-:Y:S01]  /*1090*/  IMAD R3, R6, R3, R5 ;  /* 0x0000000306037224 */ /* 0x000fe200078e0205 */
[----:B------:R-:W-:-:S04]  /*10a0*/  LEA R5, R168, 0xffffff00, 0x8 ;  /* 0xffffff00a8057811 */ /* 0x000fc800078e40ff */
[----:B------:R-:W-:Y:S01]  /*10b0*/  ISETP.GT.U32.AND P0, PT, R6, R3, PT ;  /* 0x000000030600720c */ /* 0x000fe20003f04070 */
[----:B------:R-:W-:-:S12]  /*10c0*/  IMAD.WIDE.U32 R10, R5, c[0x0][0x198], R10 ;  /* 0x00006600050a7a25 */ /* 0x000fd800078e000a */
[----:B------:R-:W-:Y:S01]  /*10d0*/  @!P0 IMAD.IADD R3, R3, 0x1, -R6 ;  /* 0x0000000103038824 */ /* 0x000fe200078e0a06 */
[----:B------:R-:W-:Y:S02]  /*10e0*/  @!P0 IADD3 R8, R8, 0x1, RZ ;  /* 0x0000000108088810 */ /* 0x000fe40007ffe0ff */
[----:B------:R-:W-:Y:S02]  /*10f0*/  ISETP.NE.AND P0, PT, RZ, c[0x0][0x1c8], PT ;  /* 0x00007200ff007a0c */ /* 0x000fe40003f05270 */
[----:B------:R-:W-:Y:S02]  /*1100*/  ISETP.GE.U32.AND P3, PT, R3, R6, PT ;  /* 0x000000060300720c */ /* 0x000fe40003f66070 */
[----:B------:R-:W-:-:S04]  /*1110*/  LOP3.LUT R3, R26, c[0x0][0x1c8], RZ, 0x3c, !PT ;  /* 0x000072001a037a12 */ /* 0x000fc800078e3cff */
[----:B------:R-:W-:Y:S02]  /*1120*/  ISETP.GE.AND P2, PT, R3, RZ, PT ;  /* 0x000000ff0300720c */ /* 0x000fe40003f46270 */
[----:B------:R-:W-:-:S05]  /*1130*/  SHF.R.S32.HI R3, RZ, 0x1f, R5 ;  /* 0x0000001fff037819 */ /* 0x000fca0000011405 */
[----:B------:R-:W-:Y:S01]  /*1140*/  @P3 IADD3 R8, R8, 0x1, RZ ;  /* 0x0000000108083810 */ /* 0x000fe20007ffe0ff */
[----:B------:R-:W-:-:S04]  /*1150*/  IMAD R6, R3, c[0x0][0x198], RZ ;  /* 0x0000660003067a24 */ /* 0x000fc800078e02ff */
[----:B------:R-:W-:Y:S01]  /*1160*/  IMAD R6, R5, c[0x0][0x19c], R6 ;  /* 0x0000670005067a24 */ /* 0x000fe200078e0206 */
        /* <DEDUP_REMOVED lines=19> */
.L_x_1675:
[----:B------:R-:W-:Y:S01]  /*12a0*/  ISETP.NE.AND P0, PT, R179, -0x1, PT ;  /* 0xffffffffb300780c */ /* 0x000fe20003f05270 */
[----:B------:R-:W-:Y:S01]  /*12b0*/  BSSY B0, `(.L_x_1677) ;  /* 0x000005c000007945 */ /* 0x000fe20003800000 */
[----:B------:R-:W-:-:S04]  /*12c0*/  SHF.R.S32.HI R17, RZ, 0x1f, R170 ;  /* 0x0000001fff117819 */ /* 0x000fc800000114aa */
[CC--:B------:R-:W-:Y:S02]  /*12d0*/  LEA.HI R13, R17.reuse, R170.reuse, RZ, 0x2 ;  /* 0x000000aa110d7211 */ /* 0x0c0fe400078f10ff */
[----:B------:R-:W-:Y:S02]  /*12e0*/  LEA.HI R2, R17, R170, RZ, 0x3 ;  /* 0x000000aa11027211 */ /* 0x000fe400078f18ff */
[----:B------:R-:W-:Y:S02]  /*12f0*/  SHF.R.S32.HI R22, RZ, 0x2, R13 ;  /* 0x00000002ff167819 */ /* 0x000fe4000001140d */
[----:B------:R-:W-:Y:S01]  /*1300*/  SHF.R.S32.HI R15, RZ, 0x3, R2 ;  /* 0x00000003ff0f7819 */ /* 0x000fe20000011402 */
[----:B------:R-:W-:Y:S01]  /*1310*/  @P0 IMAD.WIDE.U32 R10, R179, c[0x0][0x190], RZ ;  /* 0x00006400b30a0a25 */ /* 0x000fe200078e00ff */
[----:B-----5:R-:W-:Y:S02]  /*1320*/  @!P0 SHF.R.S32.HI R0, RZ, 0x1f, R19 ;  /* 0x0000001fff008819 */ /* 0x020fe40000011413 */
[----:B------:R-:W-:Y:S01]  /*1330*/  SHF.L.U32 R177, R15, 0x6, RZ ;  /* 0x000000060fb17819 */ /* 0x000fe200000006ff */
[----:B------:R-:W-:Y:S01]  /*1340*/  @P0 IMAD R27, R179, c[0x0][0x194], R11 ;  /* 0x00006500b31b0a24 */ /* 0x000fe200078e020b */
[----:B------:R-:W-:Y:S01]  /*1350*/  LOP3.LUT R11, R13, 0xfffffffc, RZ, 0xc0, !PT ;  /* 0xfffffffc0d0b7812 */ /* 0x000fe200078ec0ff */
[----:B------:R-:W-:Y:S01]  /*1360*/  @!P0 IMAD R0, R0, c[0x0][0x178], RZ ;  /* 0x00005e0000008a24 */ /* 0x000fe200078e02ff */
[----:B------:R-:W-:Y:S01]  /*1370*/  SHF.R.S32.HI R23, RZ, 0x1f, R22 ;  /* 0x0000001fff177819 */ /* 0x000fe20000011416 */
[----:B------:R-:W-:Y:S01]  /*1380*/  @!P0 IMAD.WIDE.U32 R20, R19, c[0x0][0x178], RZ ;  /* 0x00005e0013148a25 */ /* 0x000fe200078e00ff */
[----:B------:R-:W-:-:S03]  /*1390*/  LOP3.LUT R177, R177, 0xc0, RZ, 0xc0, !PT ;  /* 0x000000c0b1b17812 */ /* 0x000fc600078ec0ff */
[----:B------:R-:W-:Y:S02]  /*13a0*/  IMAD.IADD R196, R170, 0x1, -R11 ;  /* 0x00000001aac47824 */ /* 0x000fe400078e0a0b */
[----:B------:R-:W-:Y:S02]  /*13b0*/  @!P0 IMAD R0, R19, c[0x0][0x17c], R0 ;  /* 0x00005f0013008a24 */ /* 0x000fe400078e0200 */
[----:B------:R-:W-:Y:S02]  /*13c0*/  IMAD.SHL.U32 R196, R196, 0x8, RZ ;  /* 0x00000008c4c47824 */ /* 0x000fe400078e00ff */
[----:B------:R-:W-:Y:S02]  /*13d0*/  @P0 IMAD.MOV.U32 R6, RZ, RZ, R10 ;  /* 0x000000ffff060224 */ /* 0x000fe400078e000a */
[----:B------:R-:W-:Y:S01]  /*13e0*/  @!P0 IMAD.MOV.U32 R6, RZ, RZ, R20 ;  /* 0x000000ffff068224 */ /* 0x000fe200078e0014 */
[----:B------:R-:W-:Y:S01]  /*13f0*/  IADD3 R32, P3, R196, R32, RZ ;  /* 0x00000020c4207210 */ /* 0x000fe20007f7e0ff */
[----:B------:R-:W-:Y:S01]  /*1400*/  @!P0 IMAD.IADD R27, R21, 0x1, R0 ;  /* 0x00000001151b8824 */ /* 0x000fe200078e0200 */
[----:B------:R-:W-:Y:S01]  /*1410*/  LEA.HI R21, R17, R170, RZ, 0x4 ;  /* 0x000000aa11157211 */ /* 0x000fe200078f20ff */
[----:B------:R-:W-:Y:S01]  /*1420*/  IMAD.WIDE R28, R29, 0x40, R22 ;  /* 0x000000401d1c7825 */ /* 0x000fe200078e0216 */
[----:B------:R-:W-:-:S02]  /*1430*/  SHF.R.S32.HI R0, RZ, 0x1f, R196 ;  /* 0x0000001fff007819 */ /* 0x000fc400000114c4 */
[----:B------:R-:W-:Y:S02]  /*1440*/  LOP3.LUT R11, R21, 0xfffffff0, RZ, 0xc0, !PT ;  /* 0xfffffff0150b7812 */ /* 0x000fe400078ec0ff */
[----:B------:R-:W-:Y:S01]  /*1450*/  IADD3 R6, P0, R196, R6, RZ ;  /* 0x00000006c4067210 */ /* 0x000fe20007f1e0ff */
[----:B------:R-:W-:Y:S01]  /*1460*/  IMAD.X R33, R0, 0x1, R7, P3 ;  /* 0x0000000100217824 */ /* 0x000fe200018e0607 */
[----:B------:R-:W-:Y:S01]  /*1470*/  IADD3 R30, P2, R196, R30, RZ ;  /* 0x0000001ec41e7210 */ /* 0x000fe20007f5e0ff */
[----:B------:R-:W-:Y:S01]  /*1480*/  IMAD.IADD R11, R170, 0x1, -R11 ;  /* 0x00000001aa0b7824 */ /* 0x000fe200078e0a0b */
[----:B------:R-:W-:Y:S01]  /*1490*/  IADD3.X R7, R0, R27, RZ, P0, !PT ;  /* 0x0000001b00077210 */ /* 0x000fe200007fe4ff */
[C---:B------:R-:W-:Y:S01]  /*14a0*/  IMAD.WIDE.U32 R174, R22.reuse, c[0x0][0x198], R32 ;  /* 0x0000660016ae7a25 */ /* 0x040fe200078e0020 */
[----:B------:R-:W-:Y:S02]  /*14b0*/  IADD3 R156, P0, R22, R5, RZ ;  /* 0x00000005169c7210 */ /* 0x000fe40007f1e0ff */
[----:B------:R-:W-:Y:S01]  /*14c0*/  LOP3.LUT R10, R177, 0x18, R196, 0xf8, !PT ;  /* 0x00000018b10a7812 */ /* 0x000fe200078ef8c4 */
[----:B------:R-:W-:Y:S01]  /*14d0*/  IMAD.X R31, R0, 0x1, R25, P2 ;  /* 0x00000001001f7824 */ /* 0x000fe200010e0619 */
[----:B------:R-:W-:Y:S01]  /*14e0*/  SHF.R.U32.HI R177, RZ, 0x3, R177 ;  /* 0x00000003ffb17819 */ /* 0x000fe200000116b1 */
[----:B------:R-:W-:Y:S01]  /*14f0*/  IMAD R5, R23, c[0x0][0x198], RZ ;  /* 0x0000660017057a24 */ /* 0x000fe200078e02ff */
[----:B------:R-:W-:Y:S01]  /*1500*/  LEA.HI R0, R17, R170, RZ, 0x5 ;  /* 0x000000aa11007211 */ /* 0x000fe200078f28ff */
[----:B------:R-:W-:Y:S01]  /*1510*/  IMAD R25, R4, c[0x0][0x1b8], RZ ;  /* 0x00006e0004197a24 */ /* 0x000fe200078e02ff */
[----:B------:R-:W-:Y:S01]  /*1520*/  LEA.HI R17, R11, R11, RZ, 0x1 ;  /* 0x0000000b0b117211 */ /* 0x000fe200078f08ff */
[----:B------:R-:W-:Y:S01]  /*1530*/  IMAD R5, R22, c[0x0][0x19c], R5 ;  /* 0x0000670016057a24 */ /* 0x000fe200078e0205 */
[----:B------:R-:W-:Y:S01]  /*1540*/  LOP3.LUT R177, R10, R177, RZ, 0x3c, !PT ;  /* 0x000000b10ab17212 */ /* 0x000fe200078e3cff */
[C---:B------:R-:W-:Y:S01]  /*1550*/  IMAD R4, R8.reuse, c[0x0][0x1bc], R25 ;  /* 0x00006f0008047a24 */ /* 0x040fe200078e0219 */
[----:B------:R-:W-:Y:S01]  /*1560*/  LEA.HI R25, R13, R22, RZ, 0x1 ;  /* 0x000000160d197211 */ /* 0x000fe200078f08ff */
[----:B------:R-:W-:Y:S01]  /*1570*/  IMAD.X R3, R23, 0x1, R3, P0 ;  /* 0x0000000117037824 */ /* 0x000fe200000e0603 */
[----:B------:R-:W-:Y:S01]  /*1580*/  SHF.R.S32.HI R13, RZ, 0x1, R17 ;  /* 0x00000001ff0d7819 */ /* 0x000fe20000011411 */
[----:B------:R-:W-:Y:S01]  /*1590*/  IMAD.WIDE.U32 R30, R8, c[0x0][0x1b8], R30 ;  /* 0x00006e00081e7a25 */ /* 0x000fe200078e001e */
[----:B------:R-:W-:-:S02]  /*15a0*/  SHF.R.S32.HI R10, RZ, 0x1f, R17 ;  /* 0x0000001fff0a7819 */ /* 0x000fc40000011411 */
[----:B------:R-:W-:Y:S01]  /*15b0*/  IADD3 R173, R175, R5, RZ ;  /* 0x00000005afad7210 */ /* 0x000fe20007ffe0ff */
[----:B------:R-:W-:Y:S01]  /*15c0*/  IMAD.IADD R5, R178, 0x1, -R9 ;  /* 0x00000001b2057824 */ /* 0x000fe200078e0a09 */
[----:B------:R-:W-:Y:S01]  /*15d0*/  LOP3.LUT R25, R25, 0x7fffffe, RZ, 0xc0, !PT ;  /* 0x07fffffe19197812 */ /* 0x000fe200078ec0ff */
[----:B------:R-:W-:Y:S01]  /*15e0*/  IMAD R159, R3, c[0x0][0x1a0], RZ ;  /* 0x00006800039f7a24 */ /* 0x000fe200078e02ff */
[----:B------:R-:W-:Y:S01]  /*15f0*/  LEA.HI R10, R10, R13, RZ, 0x2 ;  /* 0x0000000d0a0a7211 */ /* 0x000fe200078f10ff */
[----:B------:R-:W-:Y:S01]  /*1600*/  IMAD.IADD R31, R31, 0x1, R4 ;  /* 0x000000011f1f7824 */ /* 0x000fe200078e0204 */
[----:B------:R-:W-:Y:S01]  /*1610*/  SHF.R.S32.HI R27, RZ, 0x1f, R26 ;  /* 0x0000001fff1b7819 */ /* 0x000fe2000001141a */
[C---:B------:R-:W-:Y:S01]  /*1620*/  IMAD.IADD R25, R22.reuse, 0x1, -R25 ;  /* 0x0000000116197824 */ /* 0x040fe200078e0a19 */
[----:B------:R-:W-:Y:S01]  /*1630*/  ISETP.GE.AND P0, PT, R22, R5, PT ;  /* 0x000000051600720c */ /* 0x000fe20003f06270 */
[----:B------:R-:W-:Y:S01]  /*1640*/  IMAD R159, R156, c[0x0][0x1a4], R159 ;  /* 0x000069009c9f7a24 */ /* 0x000fe200078e029f */
[----:B------:R-:W-:Y:S01]  /*1650*/  SHF.R.S32.HI R24, RZ, 0x5, R0 ;  /* 0x00000005ff187819 */ /* 0x000fe20000011400 */
[----:B------:R-:W-:Y:S01]  /*1660*/  IMAD R3, R27, c[0x0][0x1a8], RZ ;  /* 0x00006a001b037a24 */ /* 0x000fe200078e02ff */
[----:B------:R-:W-:Y:S01]  /*1670*/  LOP3.LUT R10, R10, 0xfffffffc, RZ, 0xc0, !PT ;  /* 0xfffffffc0a0a7812 */ /* 0x000fe200078ec0ff */
[----:B------:R-:W-:Y:S01]  /*1680*/  IMAD.WIDE.U32 R156, R156, c[0x0][0x1a0], R30 ;  /* 0x000068009c9c7a25 */ /* 0x000fe200078e001e */
[----:B------:R-:W-:-:S02]  /*1690*/  LEA R8, R24, R25, 0x3 ;  /* 0x0000001918087211 */ /* 0x000fc400078e18ff */
[----:B------:R-:W-:Y:S01]  /*16a0*/  LOP3.LUT R25, R0, 0xffffffe0, RZ, 0xc0, !PT ;  /* 0xffffffe000197812 */ /* 0x000fe200078ec0ff */
[----:B------:R-:W-:Y:S02]  /*16b0*/  IMAD.IADD R13, R13, 0x1, -R10 ;  /* 0x000000010d0d7824 */ /* 0x000fe400078e0a0a */
[----:B------:R-:W-:Y:S02]  /*16c0*/  IMAD R0, R26, c[0x0][0x1ac], R3 ;  /* 0x00006b001a007a24 */ /* 0x000fe400078e0203 */
[----:B------:R-:W-:Y:S01]  /*16d0*/  IMAD.U32 R177, R8, 0x20, R177 ;  /* 0x0000002008b17824 */ /* 0x000fe200078e00b1 */
[----:B------:R-:W-:Y:S01]  /*16e0*/  LOP3.LUT P2, RZ, R13, 0x2, RZ, 0xc0, !PT ;  /* 0x000000020dff7812 */ /* 0x000fe2000784c0ff */
[----:B------:R-:W-:-:S03]  /*16f0*/  IMAD.WIDE.U32 R30, R26, c[0x0][0x1a8], R6 ;  /* 0x00006a001a1e7a25 */ /* 0x000fc600078e0006 */
[----:B------:R-:W-:Y:S01]  /*1700*/  SHF.L.U32 R177, R177, 0x1, RZ ;  /* 0x00000001b1b17819 */ /* 0x000fe200000006ff */
[----:B------:R-:W-:Y:S02]  /*1710*/  IMAD.MOV.U32 R3, RZ, RZ, 0x10 ;  /* 0x00000010ff037424 */ /* 0x000fe400078e00ff */
[----:B------:R-:W-:Y:S02]  /*1720*/  IMAD.IADD R33, R31, 0x1, R0 ;  /* 0x000000011f217824 */ /* 0x000fe400078e0200 */
[----:B------:R-:W-:Y:S01]  /*1730*/  IMAD.IADD R7, R170, 0x1, -R25 ;  /* 0x00000001aa077824 */ /* 0x000fe200078e0a19 */
[----:B------:R-:W-:Y:S01]  /*1740*/  SEL R0, R3, 0xfffffff0, !P2 ;  /* 0xfffffff003007807 */ /* 0x000fe20005000000 */
        /* <DEDUP_REMOVED lines=18> */
.L_x_1678:
[----:B------:R-:W-:Y:S05]  /*1870*/  BSYNC B0 ;  /* 0x0000000000007941 */ /* 0x000fea0003800000 */
.L_x_1677:
        /* <DEDUP_REMOVED lines=21> */
.L_x_1680:
[----:B------:R-:W-:Y:S05]  /*19d0*/  BSYNC B0 ;  /* 0x0000000000007941 */ /* 0x000fea0003800000 */
.L_x_1679:
        /* <DEDUP_REMOVED lines=17> */
.L_x_1682:
[----:B------:R-:W-:Y:S05]  /*1af0*/  BSYNC B0 ;  /* 0x0000000000007941 */ /* 0x000fea0003800000 */
.L_x_1681:
        /* <DEDUP_REMOVED lines=10> */
[----:B------:R-:W-:-:S04]  /*1ba0*/  IADD3 R25, P0, R174, UR9, RZ ;  /* 0x00000009ae197c10 */ /* 0x000fc8000ff1e0ff */
[----:B------:R-:W-:Y:S02]  /*1bb0*/  IADD3.X R6, R173, UR8, RZ, P0, !PT ;  /* 0x00000008ad067c10 */ /* 0x000fe400087fe4ff */
[----:B-1----:R-:W-:-:S04]  /*1bc0*/  LEA R28, P0, R25, c[0x0][0x168], 0x1 ;  /* 0x00005a00191c7a11 */ /* 0x002fc800078008ff */
[----:B------:R-:W-:-:S05]  /*1bd0*/  LEA.HI.X R29, R25, c[0x0][0x16c], R6, 0x1, P0 ;  /* 0x00005b00191d7a11 */ /* 0x000fca00000f0c06 */
[----:B------:R-:W-:Y:S01]  /*1be0*/  @!PT LDS RZ, [RZ] ;  /* 0x00000000fffff984 */ /* 0x000fe20000000800 */
[----:B------:R-:W-:Y:S01]  /*1bf0*/  @!PT LDS RZ, [RZ] ;  /* 0x00000000fffff984 */ /* 0x000fe20000000800 */
[----:B------:R-:W-:Y:S01]  /*1c00*/  @!PT LDS RZ, [RZ] ;  /* 0x00000000fffff984 */ /* 0x000fe20000000800 */
[----:B------:R1:W-:Y:S04]  /*1c10*/  LDGSTS.E.BYPASS.LTC128B.128 [R177+0x1800], [R28.64] ;  /* 0x018000001cb17fae */ /* 0x0003e8000b901d4a */
.L_x_1684:
[----:B------:R-:W-:Y:S05]  /*1c20*/  BSYNC B0 ;  /* 0x0000000000007941 */ /* 0x000fea0003800000 */
.L_x_1683:
        /* <DEDUP_REMOVED lines=11> */
[----:B-1----:R-:W-:-:S04]  /*1ce0*/  LEA R28, P0, R10, c[0x0][0x168], 0x1 ;  /* 0x00005a000a1c7a11 */ /* 0x002fc800078008ff */
[----:B------:R-:W-:-:S05]  /*1cf0*/  LEA.HI.X R29, R10, c[0x0][0x16c], R25, 0x1, P0 ;  /* 0x00005b000a1d7a11 */ /* 0x000fca00000f0c19 */
[----:B------:R-:W-:Y:S01]  /*1d00*/  @!PT LDS RZ, [RZ] ;  /* 0x00000000fffff984 */ /* 0x000fe20000000800 */
[----:B------:R-:W-:Y:S01]  /*1d10*/  @!PT LDS RZ, [RZ] ;  /* 0x00000000fffff984 */ /* 0x000fe20000000800 */
[----:B------:R-:W-:Y:S01]  /*1d20*/  @!PT LDS RZ, [RZ] ;  /* 0x00000000fffff984 */ /* 0x000fe20000000800 */
[----:B------:R1:W-:Y:S04]  /*1d30*/  LDGSTS.E.BYPASS.LTC128B.128 [R177+0x2000], [R28.64] ;  /* 0x020000001cb17fae */ /* 0x0003e8000b901d4a */
.L_x_1686:
[----:B------:R-:W-:Y:S05]  /*1d40*/  BSYNC B0 ;  /* 0x0000000000007941 */ /* 0x000fea0003800000 */
.L_x_1685:
        /* <DEDUP_REMOVED lines=8> */
[----:B------:R-:W-:Y:S01]  /*1dd0*/  ULDC UR4, c[0x0][0x19c] ;  /* 0x0000670000047ab9 */ /* 0x000fe20000000800 */
[----:B------:R-:W-:Y:S01]  /*1de0*/  IMAD.MOV.U32 R175, RZ, RZ, R173 ;  /* 0x000000ffffaf7224 */ /* 0x000fe200078e00ad */
[----:B------:R-:W-:-:S03]  /*1df0*/  UIMAD UR4, UR4, 0x60, URZ ;  /* 0x00000060040478a4 */ /* 0x000fc6000f8e023f */
[----:B----4-:R-:W-:-:S05]  /*1e00*/  IMAD.WIDE.U32 R30, R6, 0x60, R174 ;  /* 0x00000060061e7825 */ /* 0x010fca00078e00ae */
[----:B------:R-:W-:Y:S02]  /*1e10*/  IADD3 R6, R31, UR4, RZ ;  /* 0x000000041f067c10 */ /* 0x000fe4000fffe0ff */
[----:B-1----:R-:W-:-:S04]  /*1e20*/  LEA R28, P0, R30, c[0x0][0x168], 0x1 ;  /* 0x00005a001e1c7a11 */ /* 0x002fc800078008ff */
[----:B------:R-:W-:-:S05]  /*1e30*/  LEA.HI.X R29, R30, c[0x0][0x16c], R6, 0x1, P0 ;  /* 0x00005b001e1d7a11 */ /* 0x000fca00000f0c06 */
[----:B------:R-:W-:Y:S01]  /*1e40*/  @!PT LDS RZ, [RZ] ;  /* 0x00000000fffff984 */ /* 0x000fe20000000800 */
[----:B------:R-:W-:Y:S01]  /*1e50*/  @!PT LDS RZ, [RZ] ;  /* 0x00000000fffff984 */ /* 0x000fe20000000800 */
[----:B------:R-:W-:Y:S01]  /*1e60*/  @!PT LDS RZ, [RZ] ;  /* 0x00000000fffff984 */ /* 0x000fe20000000800 */
[----:B------:R1:W-:Y:S04]  /*1e70*/  LDGSTS.E.BYPASS.LTC128B.128 [R177+0x2800], [R28.64] ;  /* 0x028000001cb17fae */ /* 0x0003e8000b901d4a */
.L_x_1688:
[----:B------:R-:W-:Y:S05]  /*1e80*/  BSYNC B0 ;  /* 0x0000000000007941 */ /* 0x000fea0003800000 */
.L_x_1687:
        /* <DEDUP_REMOVED lines=17> */
.L_x_1690:
[----:B------:R-:W-:Y:S05]  /*1fa0*/  BSYNC B0 ;  /* 0x0000000000007941 */ /* 0x000fea0003800000 */
.L_x_1689:
        /* <DEDUP_REMOVED lines=19> */
.L_x_1692:
[----:B------:R-:W-:Y:S05]  /*20e0*/  BSYNC B0 ;  /* 0x0000000000007941 */ /* 0x000fea0003800000 */
.L_x_1691:
        /* <DEDUP_REMOVED lines=19> */
.L_x_1694:
[----:B------:R-:W-:Y:S05]  /*2220*/  BSYNC B0 ;  /* 0x0000000000007941 */ /* 0x000fea0003800000 */
.L_x_1693:
        /* <DEDUP_REMOVED lines=19> */
.L_x_1696:
[----:B------:R-:W-:Y:S05]  /*2360*/  BSYNC B0 ;  /* 0x0000000000007941 */ /* 0x000fea0003800000 */
.L_x_1695:
[----:B------:R-:W-:Y:S01]  /*2370*/  SHF.R.S32.HI R18, RZ, 0x1f, R19 ;  /* 0x0000001fff127819 */ /* 0x000fe20000011413 */
[----:B------:R-:W-:Y:S01]  /*2380*/  IMAD.WIDE.U32 R26, R19, c[0x0][0x320], R26 ;  /* 0x0000c800131a7a25 */ /* 0x000fe200078e001a */
[----:B------:R-:W0:Y:S03]  /*2390*/  LDGDEPBAR ;  /* 0x00000000000079af */ /* 0x000e260000000000 */
[----:B------:R-:W-:Y:S01]  /*23a0*/  IMAD R18, R18, c[0x0][0x320], RZ ;  /* 0x0000c80012127a24 */ /* 0x000fe200078e02ff */
[----:B-1----:R-:W-:-:S03]  /*23b0*/  LEA R28, P0, R26, c[0x0][0x318], 0x2 ;  /* 0x0000c6001a1c7a11 */ /* 0x002fc600078010ff */
        /* <DEDUP_REMOVED lines=8> */
[----:B------:R-:W-:Y:S01]  /*2440*/  LOP3.LUT R17, R2, 0xfffffff8, RZ, 0xc0, !PT ;  /* 0xfffffff802117812 */ /* 0x000fe200078ec0ff */
[----:B------:R-:W-:Y:S01]  /*2450*/  IMAD.IADD R18, R11, 0x1, -R18 ;  /* 0x000000010b127824 */ /* 0x000fe200078e0a12 */
[----:B------:R-:W-:Y:S01]  /*2460*/  LEA.HI R11, R20, R11, RZ, 0x3 ;  /* 0x0000000b140b7211 */ /* 0x000fe200078f18ff */
[----:B------:R-:W5:Y:S01]  /*2470*/  MUFU.RCP R2, c[0x0][0x238] ;  /* 0x00008e0000027b08 */ /* 0x000f620000001000 */
[----:B------:R-:W-:Y:S01]  /*2480*/  SHF.R.S32.HI R26, RZ, 0x1f, R7 ;  /* 0x0000001fff1a7819 */ /* 0x000fe20000011407 */
[----:B------:R-:W-:Y:S01]  /*2490*/  IMAD.IADD R20, R170, 0x1, -R17 ;  /* 0x00000001aa147824 */ /* 0x000fe200078e0a11 */
[----:B------:R-:W-:Y:S01]  /*24a0*/  ISETP.GE.AND P2, PT, R22, R5, PT ;  /* 0x000000051600720c */ /* 0x000fe20003f46270 */
[----:B------:R-:W-:Y:S01]  /*24b0*/  BAR.SYNC.DEFER_BLOCKING 0x0 ;  /* 0x0000000000007b1d */ /* 0x000fe20000010000 */
[----:B------:R-:W-:Y:S01]  /*24c0*/  LEA.HI R7, R26, R7, RZ, 0x2 ;  /* 0x000000071a077211 */ /* 0x000fe200078f10ff */
[----:B------:R-:W-:Y:S01]  /*24d0*/  IMAD R26, R24, 0x10, R9 ;  /* 0x00000010181a7824 */ /* 0x000fe200078e0209 */
[----:B------:R-:W-:Y:S01]  /*24e0*/  SHF.R.S32.HI R22, RZ, 0x4, R21 ;  /* 0x00000004ff167819 */ /* 0x000fe20000011415 */
[----:B------:R-:W-:Y:S01]  /*24f0*/  IMAD.SHL.U32 R11, R11, 0x20, RZ ;  /* 0x000000200b0b7824 */ /* 0x000fe200078e00ff */
[----:B------:R-:W-:Y:S01]  /*2500*/  LEA.HI R9, R20, R20, RZ, 0x1 ;  /* 0x0000001414097211 */ /* 0x000fe200078f08ff */
[----:B------:R-:W-:Y:S01]  /*2510*/  IMAD.SHL.U32 R15, R15, 0x8, RZ ;  /* 0x000000080f0f7824 */ /* 0x000fe200078e00ff */
[----:B------:R-:W-:Y:S01]  /*2520*/  LEA.HI R21, R21, R22, RZ, 0x1 ;  /* 0x0000001615157211 */ /* 0x000fe200078f08ff */
[----:B------:R-:W-:Y:S01]  /*2530*/  IMAD.SHL.U32 R170, R170, 0x2, RZ ;  /* 0x00000002aaaa7824 */ /* 0x000fe200078e00ff */
[----:B------:R-:W-:Y:S01]  /*2540*/  LOP3.LUT R17, R9, 0x7fffffe, RZ, 0xc0, !PT ;  /* 0x07fffffe09117812 */ /* 0x000fe200078ec0ff */
[----:B------:R-:W-:Y:S01]  /*2550*/  BSSY B0, `(.L_x_1697) ;  /* 0x0000031000007945 */ /* 0x000fe20003800000 */
[----:B------:R-:W-:-:S02]  /*2560*/  LOP3.LUT R11, R11, 0xffffff00, RZ, 0xc0, !PT ;  /* 0xffffff000b0b7812 */ /* 0x000fc400078ec0ff */
[----:B------:R-:W-:Y:S01]  /*2570*/  LOP3.LUT R21, R21, 0xfffffffe, RZ, 0xc0, !PT ;  /* 0xfffffffe15157812 */ /* 0x000fe200078ec0ff */
[----:B------:R-:W-:Y:S01]  /*2580*/  IMAD.IADD R20, R20, 0x1, -R17 ;  /* 0x0000000114147824 */ /* 0x000fe200078e0a11 */
[----:B------:R-:W-:Y:S01]  /*2590*/  SHF.R.S32.HI R9, RZ, 0x1, R9 ;  /* 0x00000001ff097819 */ /* 0x000fe20000011409 */
[----:B------:R-:W-:Y:S01]  /*25a0*/  IMAD R17, R24, 0x200, R11 ;  /* 0x0000020018117824 */ /* 0x000fe200078e020b */
[----:B------:R-:W-:Y:S01]  /*25b0*/  SHF.R.S32.HI R7, RZ, 0x2, R7 ;  /* 0x00000002ff077819 */ /* 0x000fe20000011407 */
[----:B------:R-:W-:Y:S01]  /*25c0*/  IMAD.IADD R21, R22, 0x1, -R21 ;  /* 0x0000000116157824 */ /* 0x000fe200078e0a15 */
[----:B------:R-:W-:Y:S01]  /*25d0*/  LOP3.LUT P3, RZ, R9, 0x2, RZ, 0xc0, !PT ;  /* 0x0000000209ff7812 */ /* 0x000fe2000786c0ff */
[----:B------:R-:W-:Y:S01]  /*25e0*/  IMAD R160, R18, 0x20, R11 ;  /* 0x0000002012a07824 */ /* 0x000fe200078e020b */
[----:B------:R-:W-:Y:S01]  /*25f0*/  IADD3 R7, R26, 0x1, R7 ;  /* 0x000000011a077810 */ /* 0x000fe20007ffe007 */
[----:B------:R-:W-:Y:S01]  /*2600*/  IMAD R17, R18, 0x20, R17 ;  /* 0x0000002012117824 */ /* 0x000fe200078e0211 */
[----:B------:R-:W-:Y:S01]  /*2610*/  LOP3.LUT R18, R13, 0xc0, RZ, 0xc0, !PT ;  /* 0x000000c00d127812 */ /* 0x000fe200078ec0ff */
[----:B------:R-:W-:Y:S01]  /*2620*/  IMAD.SHL.U32 R13, R21, 0x8, RZ ;  /* 0x00000008150d7824 */ /* 0x000fe200078e00ff */
[----:B------:R1:W-:Y:S01]  /*2630*/  @P2 STS [R177+0x5000], RZ ;  /* 0x005000ffb1002388 */ /* 0x0003e20000000800 */
[----:B------:R-:W-:Y:S01]  /*2640*/  IMAD.SHL.U32 R11, R9, 0x40, RZ ;  /* 0x00000040090b7824 */ /* 0x000fe200078e00ff */
[----:B------:R-:W-:Y:S01]  /*2650*/  LEA R206, P0, R156, c[0x0][0x170], 0x1 ;  /* 0x00005c009cce7a11 */ /* 0x000fe200078008ff */
[----:B------:R-:W-:Y:S01]  /*2660*/  IMAD R20, R21, 0x8, R20 ;  /* 0x0000000815147824 */ /* 0x000fe200078e0214 */
[----:B------:R1:W-:Y:S01]  /*2670*/  @P2 STS [R177+0x5004], RZ ;  /* 0x005004ffb1002388 */ /* 0x0003e20000000800 */
[----:B------:R-:W-:-:S02]  /*2680*/  LOP3.LUT R13, R18, 0x8, R13, 0xf8, !PT ;  /* 0x00000008120d7812 */ /* 0x000fc400078ef80d */
[----:B------:R-:W-:Y:S01]  /*2690*/  SHF.R.U32.HI R18, RZ, 0x3, R18 ;  /* 0x00000003ff127819 */ /* 0x000fe20000011612 */
[----:B------:R1:W-:Y:S01]  /*26a0*/  @P2 STS.64 [R177+0x5008], RZ ;  /* 0x005008ffb1002388 */ /* 0x0003e20000000a00 */
[----:B------:R-:W-:Y:S02]  /*26b0*/  LOP3.LUT R22, R11, 0xc0, RZ, 0xc0, !PT ;  /* 0x000000c00b167812 */ /* 0x000fe400078ec0ff */
[----:B------:R-:W-:Y:S02]  /*26c0*/  LOP3.LUT R13, R13, R18, RZ, 0x3c, !PT ;  /* 0x000000120d0d7212 */ /* 0x000fe400078e3cff */
[----:B------:R-:W-:Y:S02]  /*26d0*/  LOP3.LUT R15, R22, 0x8, R15, 0xf8, !PT ;  /* 0x00000008160f7812 */ /* 0x000fe400078ef80f */
[----:B------:R-:W-:Y:S01]  /*26e0*/  SHF.R.U32.HI R22, RZ, 0x3, R22 ;  /* 0x00000003ff167819 */ /* 0x000fe20000011616 */
[C---:B------:R-:W-:Y:S01]  /*26f0*/  IMAD.IADD R151, R13.reuse, 0x1, R17 ;  /* 0x000000010d977824 */ /* 0x040fe200078e0211 */
[----:B------:R-:W-:Y:S01]  /*2700*/  IADD3 R7, R148, R7, -R178 ;  /* 0x0000000794077210 */ /* 0x000fe20007ffe8b2 */
[----:B------:R-:W-:Y:S01]  /*2710*/  IMAD.IADD R160, R13, 0x1, R160 ;  /* 0x000000010da07824 */ /* 0x000fe200078e02a0 */
[----:B------:R-:W-:Y:S01]  /*2720*/  LOP3.LUT R15, R15, R22, RZ, 0x3c, !PT ;  /* 0x000000160f0f7212 */ /* 0x000fe200078e3cff */
[----:B------:R-:W-:Y:S01]  /*2730*/  IMAD.SHL.U32 R151, R151, 0x2, RZ ;  /* 0x0000000297977824 */ /* 0x000fe200078e00ff */
[----:B------:R-:W-:-:S02]  /*2740*/  LOP3.LUT R170, R170, 0x6, RZ, 0xc0, !PT ;  /* 0x00000006aaaa7812 */ /* 0x000fc400078ec0ff */
[----:B------:R-:W-:Y:S01]  /*2750*/  LEA.HI.X R207, R156, c[0x0][0x174], R159, 0x1, P0 ;  /* 0x00005d009ccf7a11 */ /* 0x000fe200000f0c9f */
[----:B------:R-:W-:Y:S01]  /*2760*/  IMAD.U32 R149, R20, 0x20, R15 ;  /* 0x0000002014957824 */ /* 0x000fe200078e000f */
[----:B------:R-:W-:Y:S01]  /*2770*/  IADD3 R195, R7, c[0x0][0x2e8], RZ ;  /* 0x0000ba0007c37a10 */ /* 0x000fe20007ffe0ff */
[----:B------:R-:W-:Y:S01]  /*2780*/  IMAD R150, R0, 0x2, R151 ;  /* 0x0000000200967824 */ /* 0x000fe200078e0297 */
[----:B------:R-:W-:Y:S01]  /*2790*/  SEL R3, R3, 0xfffffff0, !P3 ;  /* 0xfffffff003037807 */ /* 0x000fe20005800000 */
[----:B-----5:R-:W-:-:S04]  /*27a0*/  FMUL.FTZ R2, R19, R2 ;  /* 0x0000000213027220 */ /* 0x020fc80000410000 */
[----:B------:R1:W2:Y:S01]  /*27b0*/  R2UR UR4, R2 ;  /* 0x00000000020473c2 */ /* 0x0002a200000e0000 */
        /* <DEDUP_REMOVED lines=10> */
.L_x_1698:
[----:B------:R-:W-:Y:S05]  /*2860*/  BSYNC B0 ;  /* 0x0000000000007941 */ /* 0x000fea0003800000 */
.L_x_1697:
        /* <DEDUP_REMOVED lines=12> */
[----:B-1----:R-:W-:-:S03]  /*2930*/  IMAD.U32 R2, RZ, RZ, UR7 ;  /* 0x00000007ff027e24 */ /* 0x002fc6000f8e00ff */
[----:B------:R-:W-:-:S04]  /*2940*/  LEA R18, P0, R7, R206, 0x1 ;  /* 0x000000ce07127211 */ /* 0x000fc800078008ff */
[----:B------:R-:W-:-:S05]  /*2950*/  LEA.HI.X R19, R4, R207, R2, 0x1, P0 ;  /* 0x000000cf04137211 */ /* 0x000fca00000f0c02 */
[----:B------:R-:W-:Y:S01]  /*2960*/  @!PT LDS RZ, [RZ] ;  /* 0x00000000fffff984 */ /* 0x000fe20000000800 */
[----:B------:R-:W-:Y:S01]  /*2970*/  @!PT LDS RZ, [RZ] ;  /* 0x00000000fffff984 */ /* 0x000fe20000000800 */
[----:B------:R-:W-:Y:S01]  /*2980*/  @!PT LDS RZ, [RZ] ;  /* 0x00000000fffff984 */ /* 0x000fe20000000800 */
[----:B------:R1:W-:Y:S04]  /*2990*/  LDGSTS.E.BYPASS.LTC128B.128 [R177+0x5800], [R18.64] ;  /* 0x0580000012b17fae */ /* 0x0003e8000b901d4a */
.L_x_1700:
[----:B------:R-:W-:Y:S05]  /*29a0*/  BSYNC B0 ;  /* 0x0000000000007941 */ /* 0x000fea0003800000 */
.L_x_1699:
        /* <DEDUP_REMOVED lines=15> */
.L_x_1702:
[----:B------:R-:W-:Y:S05]  /*2aa0*/  BSYNC B0 ;  /* 0x0000000000007941 */ /* 0x000fea0003800000 */
.L_x_1701:
[----:B------:R-:W-:Y:S01]  /*2ab0*/  ISETP.GE.AND P0, PT, R14, R5, PT ;  /* 0x000000050e00720c */ /* 0x000fe20003f06270 */
[----:B------:R-:W-:-:S12]  /*2ac0*/  BSSY B0, `(.L_x_1703) ;  /* 0x000000f000007945 */ /* 0x000fd80003800000 */
[----:B------:R1:W-:Y:S01]  /*2ad0*/  @P0 STS.128 [R177+0x6800], RZ ;  /* 0x006800ffb1000388 */ /* 0x0003e20000000c00 */
[----:B------:R-:W-:Y:S05]  /*2ae0*/  @P0 BRA `(.L_x_1704) ;  /* 0x000000c000000947 */ /* 0x000fea0003800000 */
[----:B------:R-:W-:-:S13]  /*2af0*/  ISETP.GE.AND P0, PT, R196, c[0x0][0x220], PT ;  /* 0x00008800c4007a0c */ /* 0x000fda0003f06270 */
[----:B------:R1:W-:Y:S01]  /*2b00*/  @P0 STS.128 [R177+0x6800], RZ ;  /* 0x006800ffb1000388 */ /* 0x0003e20000000c00 */
[----:B------:R-:W-:Y:S05]  /*2b10*/  @P0 BRA `(.L_x_1704) ;  /* 0x0000009000000947 */ /* 0x000fea0003800000 */
[----:B-1----:R-:W-:Y:S01]  /*2b20*/  MOV R2, c[0x0][0x1a0] ;  /* 0x0000680000027a02 */ /* 0x002fe20000000f00 */
        /* <DEDUP_REMOVED lines=8> */
.L_x_1704:
[----:B------:R-:W-:Y:S05]  /*2bb0*/  BSYNC B0 ;  /* 0x0000000000007941 */ /* 0x000fea0003800000 */
.L_x_1703:
        /* <DEDUP_REMOVED lines=15> */
.L_x_1706:
[----:B------:R-:W-:Y:S05]  /*2cb0*/  BSYNC B0 ;  /* 0x0000000000007941 */ /* 0x000fea0003800000 */
.L_x_1705:
        /* <DEDUP_REMOVED lines=16> */
.L_x_1708:
[----:B------:R-:W-:Y:S05]  /*2dc0*/  BSYNC B0 ;  /* 0x0000000000007941 */ /* 0x000fea0003800000 */
.L_x_1707:
        /* <DEDUP_REMOVED lines=16> */
.L_x_1710:
[----:B------:R-:W-:Y:S05]  /*2ed0*/  BSYNC B0 ;  /* 0x0000000000007941 */ /* 0x000fea0003800000 */
.L_x_1709:
        /* <DEDUP_REMOVED lines=16> */
.L_x_1712:
[----:B------:R-:W-:Y:S05]  /*2fe0*/  BSYNC B0 ;  /* 0x0000000000007941 */ /* 0x000fea0003800000 */
.L_x_1711:
        /* <DEDUP_REMOVED lines=11> */
[----:B----4-:R-:W-:Y:S01]  /*30a0*/  LDSM.16.M88.4 R28, [R150] ;  /* 0x00000000961c783b */ /* 0x010fe20000000200 */
[----:B------:R-:W-:Y:S01]  /*30b0*/  I2F R190, R193 ;  /* 0x000000c100be7306 */ /* 0x000fe20000201400 */
[C---:B------:R-:W-:Y:S02]  /*30c0*/  IADD3 R183, R163.reuse, 0x18, RZ ;  /* 0x00000018a3b77810 */ /* 0x040fe40007ffe0ff */
[----:B------:R-:W4:Y:S01]  /*30d0*/  LDSM.16.M88.4 R144, [R215+0x1000] ;  /* 0x00100000d790783b */ /* 0x000f220000000200 */
[C---:B------:R-:W-:Y:S02]  /*30e0*/  IADD3 R187, R163.reuse, 0x10, RZ ;  /* 0x00000010a3bb7810 */ /* 0x040fe40007ffe0ff */
[C---:B------:R-:W-:Y:S01]  /*30f0*/  IADD3 R185, R163.reuse, 0x11, RZ ;  /* 0x00000011a3b97810 */ /* 0x040fe20007ffe0ff */
[----:B------:R-:W3:Y:S01]  /*3100*/  LDSM.16.M88.4 R140, [R215+0x1400] ;  /* 0x00140000d78c783b */ /* 0x000ee20000000200 */
[----:B------:R-:W-:Y:S01]  /*3110*/  I2F R188, R191 ;  /* 0x000000bf00bc7306 */ /* 0x000fe20000201400 */
[----:B------:R-:W-:-:S02]  /*3120*/  IADD3 R203, R163, 0x21, RZ ;  /* 0x00000021a3cb7810 */ /* 0x000fc40007ffe0ff */
[----:B------:R-:W2:Y:S01]  /*3130*/  LDSM.16.M88.4 R104, [R149+0x1c00] ;  /* 0x001c00009568783b */ /* 0x000ea20000000200 */
[C---:B------:R-:W-:Y:S02]  /*3140*/  IADD3 R181, R163.reuse, 0x19, RZ ;  /* 0x00000019a3b57810 */ /* 0x040fe40007ffe0ff */
[C---:B------:R-:W-:Y:S01]  /*3150*/  IADD3 R201, R163.reuse, 0x20, RZ ;  /* 0x00000020a3c97810 */ /* 0x040fe20007ffe0ff */
[----:B------:R-:W2:Y:S01]  /*3160*/  LDSM.16.M88.4 R112, [R149+0x1800] ;  /* 0x001800009570783b */ /* 0x000ea20000000200 */
[----:B------:R-:W-:Y:S01]  /*3170*/  I2F R171, R193 ;  /* 0x000000c100ab7306 */ /* 0x000fe20000201400 */
[C---:B------:R-:W-:Y:S02]  /*3180*/  IADD3 R213, R163.reuse, 0x51, RZ ;  /* 0x00000051a3d57810 */ /* 0x040fe40007ffe0ff */
[----:B------:R-:W-:Y:S01]  /*3190*/  LDSM.16.M88.4 R136, [R215+0x1800] ;  /* 0x00180000d788783b */ /* 0x000fe20000000200 */
[C---:B------:R-:W-:Y:S02]  /*31a0*/  IADD3 R205, R163.reuse, 0x28, RZ ;  /* 0x00000028a3cd7810 */ /* 0x040fe40007ffe0ff */
[C---:B------:R-:W-:Y:S01]  /*31b0*/  IADD3 R211, R163.reuse, 0x50, RZ ;  /* 0x00000050a3d37810 */ /* 0x040fe20007ffe0ff */
[----:B------:R-:W-:Y:S01]  /*31c0*/  LDSM.16.M88.4 R88, [R149+0x2400] ;  /* 0x002400009558783b */ /* 0x000fe20000000200 */
[----:B------:R-:W-:Y:S01]  /*31d0*/  I2F R186, R189 ;  /* 0x000000bd00ba7306 */ /* 0x000fe20000201400 */
[----:B------:R-:W-:-:S02]  /*31e0*/  IADD3 R223, R163, 0x60, RZ ;  /* 0x00000060a3df7810 */ /* 0x000fc40007ffe0ff */
[----:B------:R-:W-:Y:S01]  /*31f0*/  LDSM.16.M88.4 R96, [R149+0x2000] ;  /* 0x002000009560783b */ /* 0x000fe20000000200 */
[C---:B------:R-:W-:Y:S02]  /*3200*/  IADD3 R217, R163.reuse, 0x58, RZ ;  /* 0x00000058a3d97810 */ /* 0x040fe40007ffe0ff */
[C---:B------:R-:W-:Y:S01]  /*3210*/  IADD3 R221, R163.reuse, 0x59, RZ ;  /* 0x00000059a3dd7810 */ /* 0x040fe20007ffe0ff */
[----:B-1----:R-:W-:Y:S01]  /*3220*/  HMMA.16816.F32.BF16 R132, R4, R128, RZ ;  /* 0x000000800484723c */ /* 0x002fe200000418ff */
[----:B------:R-:W-:Y:S01]  /*3230*/  LDSM.16.M88.4 R80, [R149+0x2800] ;  /* 0x002800009550783b */ /* 0x000fe20000000200 */
[----:B------:R-:W-:Y:S01]  /*3240*/  I2F R167, R189 ;  /* 0x000000bd00a77306 */ /* 0x000fe20000201400 */
[C---:B------:R-:W-:Y:S02]  /*3250*/  IADD3 R233, R163.reuse, 0x69, RZ ;  /* 0x00000069a3e97810 */ /* 0x040fe40007ffe0ff */
[----:B------:R-:W-:Y:S01]  /*3260*/  LDSM.16.M88.4 R72, [R149+0x2c00] ;  /* 0x002c00009548783b */ /* 0x000fe20000000200 */
[----:B------:R-:W-:-:S02]  /*3270*/  IADD3 R227, R163, 0x61, RZ ;  /* 0x00000061a3e37810 */ /* 0x000fc40007ffe0ff */
[C---:B------:R-:W-:Y:S01]  /*3280*/  HMMA.16816.F32.BF16 R128, R4.reuse, R130, RZ ;  /* 0x000000820480723c */ /* 0x040fe200000418ff */
[----:B------:R-:W-:Y:S01]  /*3290*/  LDSM.16.M88.4 R64, [R149+0x3000] ;  /* 0x003000009540783b */ /* 0x000fe20000000200 */
[----:B------:R-:W-:Y:S01]  /*32a0*/  I2F R169, R191 ;  /* 0x000000bf00a97306 */ /* 0x000fe20000201400 */
[C---:B------:R-:W-:Y:S02]  /*32b0*/  IADD3 R229, R163.reuse, 0x68, RZ ;  /* 0x00000068a3e57810 */ /* 0x040fe40007ffe0ff */
[----:B------:R-:W-:Y:S01]  /*32c0*/  LDSM.16.M88.4 R56, [R149+0x3400] ;  /* 0x003400009538783b */ /* 0x000fe20000000200 */
[C---:B------:R-:W-:Y:S02]  /*32d0*/  IADD3 R235, R163.reuse, 0x71, RZ ;  /* 0x00000071a3eb7810 */ /* 0x040fe40007ffe0ff */
[----:B-----5:R-:W-:Y:S01]  /*32e0*/  HMMA.16816.F32.BF16 R124, R4, R120, RZ ;  /* 0x00000078047c723c */ /* 0x020fe200000418ff */
[----:B------:R-:W-:Y:S01]  /*32f0*/  LDSM.16.M88.4 R48, [R149+0x3800] ;  /* 0x003800009530783b */ /* 0x000fe20000000200 */
[----:B------:R-:W-:Y:S01]  /*3300*/  I2F R180, R183 ;  /* 0x000000b700b47306 */ /* 0x000fe20000201400 */
[----:B------:R-:W-:-:S02]  /*3310*/  IADD3 R237, R163, 0x79, RZ ;  /* 0x00000079a3ed7810 */ /* 0x000fc40007ffe0ff */
[----:B------:R-:W-:Y:S01]  /*3320*/  LDSM.16.M88.4 R40, [R149+0x3c00] ;  /* 0x003c00009528783b */ /* 0x000fe20000000200 */
[C---:B------:R-:W-:Y:S02]  /*3330*/  IADD3 R241, R163.reuse, 0x80, RZ ;  /* 0x00000080a3f17810 */ /* 0x040fe40007ffe0ff */
[C---:B----4-:R-:W-:Y:S01]  /*3340*/  HMMA.16816.F32.BF16 R132, R28.reuse, R144, R132 ;  /* 0x000000901c84723c */ /* 0x050fe20000041884 */
[----:B------:R-:W-:Y:S01]  /*3350*/  LDSM.16.M88.4 R32, [R149+0x4000] ;  /* 0x004000009520783b */ /* 0x000fe20000000200 */
[----:B------:R-:W-:Y:S03]  /*3360*/  I2F R164, R183 ;  /* 0x000000b700a47306 */ /* 0x000fe60000201400 */
[----:B------:R-:W-:Y:S03]  /*3370*/  LDSM.16.M88.4 R152, [R149+0x4c00] ;  /* 0x004c00009598783b */ /* 0x000fe60000000200 */
[C---:B------:R-:W-:Y:S01]  /*3380*/  HMMA.16816.F32.BF16 R128, R28.reuse, R146, R128 ;  /* 0x000000921c80723c */ /* 0x040fe20000041880 */
[----:B------:R-:W1:Y:S01]  /*3390*/  LDSM.16.M88.4 R144, [R215+0x1c00] ;  /* 0x001c0000d790783b */ /* 0x000e620000000200 */
[----:B------:R-:W-:Y:S03]  /*33a0*/  I2F R184, R187 ;  /* 0x000000bb00b87306 */ /* 0x000fe60000201400 */
[----:B------:R-:W-:Y:S03]  /*33b0*/  LDSM.16.M88.4 R20, [R149+0x4400] ;  /* 0x004400009514783b */ /* 0x000fe60000000200 */
[----:B---3--:R-:W-:Y:S01]  /*33c0*/  HMMA.16816.F32.BF16 R124, R28, R140, R124 ;  /* 0x0000008c1c7c723c */ /* 0x008fe2000004187c */
[----:B------:R-:W-:Y:S01]  /*33d0*/  LDSM.16.M88.4 R12, [R149+0x4800] ;  /* 0x00480000950c783b */ /* 0x000fe20000000200 */
[----:B------:R-:W-:Y:S03]  /*33e0*/  I2F R166, R187 ;  /* 0x000000bb00a67306 */ /* 0x000fe60000201400 */
[----:B------:R-:W0:Y:S02]  /*33f0*/  LDGDEPBAR ;  /* 0x00000000000079af */ /* 0x000e240000000000 */
[----:B------:R-:W-:Y:S01]  /*3400*/  IADD3 R141, R163, 0x78, RZ ;  /* 0x00000078a38d7810 */ /* 0x000fe20007ffe0ff */
[----:B--2---:R-:W-:Y:S01]  /*3410*/  HMMA.16816.F32.BF16 R108, R4, R104, RZ ;  /* 0x00000068046c723c */ /* 0x004fe200000418ff */
[----:B------:R-:W-:Y:S01]  /*3420*/  FMUL.FTZ R134, R134, c[0x0][0x2ec] ;  /* 0x0000bb0086867a20 */ /* 0x000fe20000410000 */
[----:B------:R-:W-:Y:S01]  /*3430*/  I2F R182, R185 ;  /* 0x000000b900b67306 */ /* 0x000fe20000201400 */
[----:B------:R-:W-:-:S02]  /*3440*/  FMUL.FTZ R133, R133, c[0x0][0x2ec] ;  /* 0x0000bb0085857a20 */ /* 0x000fc40000410000 */
[----:B------:R-:W-:Y:S02]  /*3450*/  FMUL.FTZ R240, R135, c[0x0][0x2ec] ;  /* 0x0000bb0087f07a20 */ /* 0x000fe40000410000 */
[----:B------:R-:W-:Y:S01]  /*3460*/  FMUL.FTZ R132, R132, c[0x0][0x2ec] ;  /* 0x0000bb0084847a20 */ /* 0x000fe20000410000 */
[----:B------:R-:W-:Y:S01]  /*3470*/  HMMA.16816.F32.BF16 R104, R4, R106, RZ ;  /* 0x0000006a0468723c */ /* 0x000fe200000418ff */
[----:B------:R-:W-:Y:S01]  /*3480*/  FMUL.FTZ R129, R129, c[0x0][0x2ec] ;  /* 0x0000bb0081817a20 */ /* 0x000fe20000410000 */
[----:B------:R-:W-:Y:S01]  /*3490*/  MUFU.TANH R134, R134 ;  /* 0x0000008600867308 */ /* 0x000fe20000002400 */
[----:B------:R-:W-:Y:S02]  /*34a0*/  FMUL.FTZ R128, R128, c[0x0][0x2ec] ;  /* 0x0000bb0080807a20 */ /* 0x000fe40000410000 */
[----:B------:R-:W-:-:S03]  /*34b0*/  FMUL.FTZ R130, R130, c[0x0][0x2ec] ;  /* 0x0000bb0082827a20 */ /* 0x000fc60000410000 */
[----:B------:R-:W-:Y:S01]  /*34c0*/  HMMA.16816.F32.BF16 R116, R4, R112, RZ ;  /* 0x000000700474723c */ /* 0x000fe200000418ff */
[----:B------:R-:W-:Y:S01]  /*34d0*/  FMUL.FTZ R124, R124, c[0x0][0x2ec] ;  /* 0x0000bb007c7c7a20 */ /* 0x000fe20000410000 */
[----:B------:R-:W-:Y:S01]  /*34e0*/  MUFU.TANH R133, R133 ;  /* 0x0000008500857308 */ /* 0x000fe20000002400 */
[----:B------:R-:W-:Y:S02]  /*34f0*/  FMUL.FTZ R125, R125, c[0x0][0x2ec] ;  /* 0x0000bb007d7d7a20 */ /* 0x000fe40000410000 */
[----:B------:R-:W-:-:S03]  /*3500*/  FMUL.FTZ R242, R127, c[0x0][0x2ec] ;  /* 0x0000bb007ff27a20 */ /* 0x000fc60000410000 */
[----:B------:R-:W-:Y:S02]  /*3510*/  HMMA.16816.F32.BF16 R112, R4, R114, RZ ;  /* 0x000000720470723c */ /* 0x000fe400000418ff */
[----:B------:R-:W-:Y:S06]  /*3520*/  MUFU.TANH R135, R128 ;  /* 0x0000008000877308 */ /* 0x000fec0000002400 */
[C---:B-1----:R-:W-:Y:S02]  /*3530*/  HMMA.16816.F32.BF16 R104, R28.reuse, R146, R104 ;  /* 0x000000921c68723c */ /* 0x042fe40000041868 */
[----:B------:R-:W1:Y:S05]  /*3540*/  MUFU.TANH R240, R240 ;  /* 0x000000f000f07308 */ /* 0x000e6a0000002400 */
[----:B------:R-:W-:Y:S01]  /*3550*/  FMUL.FTZ R146, R131, c[0x0][0x2ec] ;  /* 0x0000bb0083927a20 */ /* 0x000fe20000410000 */
[C---:B------:R-:W-:Y:S01]  /*3560*/  HMMA.16816.F32.BF16 R108, R28.reuse, R144, R108 ;  /* 0x000000901c6c723c */ /* 0x040fe2000004186c */
[----:B------:R-:W-:Y:S01]  /*3570*/  FMUL.FTZ R147, R126, c[0x0][0x2ec] ;  /* 0x0000bb007e937a20 */ /* 0x000fe20000410000 */
[----:B------:R-:W-:Y:S06]  /*3580*/  MUFU.TANH R131, R124 ;  /* 0x0000007c00837308 */ /* 0x000fec0000002400 */
[----:B------:R-:W-:Y:S02]  /*3590*/  HMMA.16816.F32.BF16 R116, R28, R136, R116 ;  /* 0x000000881c74723c */ /* 0x000fe40000041874 */
[----:B------:R2:W-:Y:S01]  /*35a0*/  MUFU.TANH R145, R125 ;  /* 0x0000007d00917308 */ /* 0x0005e20000002400 */
[----:B-1----:R-:W-:-:S05]  /*35b0*/  FFMA.FTZ R240, R171, UR4, R240 ;  /* 0x00000004abf07c23 */ /* 0x002fca00080100f0 */
[----:B------:R-:W-:Y:S02]  /*35c0*/  HMMA.16816.F32.BF16 R92, R4, R88, RZ ;  /* 0x00000058045c723c */ /* 0x000fe400000418ff */
[----:B------:R-:W-:Y:S06]  /*35d0*/  MUFU.TANH R129, R129 ;  /* 0x0000008100817308 */ /* 0x000fec0000002400 */
[----:B------:R-:W-:Y:S01]  /*35e0*/  HMMA.16816.F32.BF16 R112, R28, R138, R112 ;  /* 0x0000008a1c70723c */ /* 0x000fe20000041870 */
[----:B------:R-:W-:Y:S01]  /*35f0*/  LDSM.16.M88.4 R136, [R215+0x2000] ;  /* 0x00200000d788783b */ /* 0x000fe20000000200 */
[----:B------:R-:W-:Y:S01]  /*3600*/  MUFU.TANH R146, R146 ;  /* 0x0000009200927308 */ /* 0x000fe20000002400 */
[----:B------:R-:W-:-:S02]  /*3610*/  FMUL.FTZ R111, R111, c[0x0][0x2ec] ;  /* 0x0000bb006f6f7a20 */ /* 0x000fc40000410000 */
[----:B--2---:R-:W1:Y:S03]  /*3620*/  LDSM.16.M88.4 R124, [R215+0x2400] ;  /* 0x00240000d77c783b */ /* 0x004e660000000200 */
[C---:B------:R-:W-:Y:S01]  /*3630*/  HMMA.16816.F32.BF16 R120, R4.reuse, R122, RZ ;  /* 0x0000007a0478723c */ /* 0x040fe200000418ff */
[----:B------:R-:W-:Y:S01]  /*3640*/  FMUL.FTZ R118, R118, c[0x0][0x2ec] ;  /* 0x0000bb0076767a20 */ /* 0x000fe20000410000 */
[----:B------:R2:W3:Y:S01]  /*3650*/  MUFU.TANH R144, R130 ;  /* 0x0000008200907308 */ /* 0x0004e20000002400 */
[----:B------:R-:W-:Y:S02]  /*3660*/  FMUL.FTZ R243, R116, c[0x0][0x2ec] ;  /* 0x0000bb0074f37a20 */ /* 0x000fe40000410000 */
[----:B------:R-:W-:Y:S02]  /*3670*/  FMUL.FTZ R117, R117, c[0x0][0x2ec] ;  /* 0x0000bb0075757a20 */ /* 0x000fe40000410000 */
[----:B------:R-:W-:Y:S01]  /*3680*/  FMUL.FTZ R119, R119, c[0x0][0x2ec] ;  /* 0x0000bb0077777a20 */ /* 0x000fe20000410000 */
[C---:B------:R-:W-:Y:S02]  /*3690*/  HMMA.16816.F32.BF16 R100, R4.reuse, R96, RZ ;  /* 0x000000600464723c */ /* 0x040fe400000418ff */
[----:B------:R4:W-:Y:S06]  /*36a0*/  MUFU.TANH R247, R118 ;  /* 0x0000007600f77308 */ /* 0x0009ec0000002400 */
[----:B------:R-:W-:Y:S01]  /*36b0*/  FMUL.FTZ R249, R112, c[0x0][0x2ec] ;  /* 0x0000bb0070f97a20 */ /* 0x000fe20000410000 */
[----:B------:R-:W-:Y:S01]  /*36c0*/  HMMA.16816.F32.BF16 R84, R4, R80, RZ ;  /* 0x000000500454723c */ /* 0x000fe200000418ff */
[----:B------:R-:W-:Y:S01]  /*36d0*/  FMUL.FTZ R116, R113, c[0x0][0x2ec] ;  /* 0x0000bb0071747a20 */ /* 0x000fe20000410000 */
[----:B------:R5:W-:Y:S01]  /*36e0*/  MUFU.TANH R245, R117 ;  /* 0x0000007500f57308 */ /* 0x000be20000002400 */
[----:B--2---:R-:W-:Y:S01]  /*36f0*/  IMNMX R130, R195, R148, PT ;  /* 0x00000094c3827217 */ /* 0x004fe20003800200 */
[----:B---3--:R-:W-:Y:S01]  /*3700*/  FFMA.FTZ R169, R169, UR4, R144 ;  /* 0x00000004a9a97c23 */ /* 0x008fe20008010090 */
[----:B------:R-:W-:-:S02]  /*3710*/  IADD3 R144, R163, 0x80, RZ ;  /* 0x00000080a3907810 */ /* 0x000fc40007ffe0ff */
[-C--:B------:R-:W-:Y:S01]  /*3720*/  ISETP.GE.AND P3, PT, R189, R130.reuse, PT ;  /* 0x00000082bd00720c */ /* 0x080fe20003f66270 */
[----:B------:R-:W-:Y:S01]  /*3730*/  HMMA.16816.F32.BF16 R120, R28, R142, R120 ;  /* 0x0000008e1c78723c */ /* 0x000fe20000041878 */
[----:B----4-:R-:W-:Y:S01]  /*3740*/  FMUL.FTZ R118, R115, c[0x0][0x2ec] ;  /* 0x0000bb0073767a20 */ /* 0x010fe20000410000 */
[----:B------:R-:W-:Y:S01]  /*3750*/  MUFU.TANH R147, R147 ;  /* 0x0000009300937308 */ /* 0x000fe20000002400 */
[-C--:B------:R-:W-:Y:S02]  /*3760*/  ISETP.GE.AND P6, PT, R193, R130.reuse, PT ;  /* 0x00000082c100720c */ /* 0x080fe40003fc6270 */
[----:B------:R-:W-:-:S03]  /*3770*/  ISETP.GE.AND P2, PT, R191, R130, PT ;  /* 0x00000082bf00720c */ /* 0x000fc60003f46270 */
[----:B------:R-:W-:Y:S01]  /*3780*/  HMMA.16816.F32.BF16 R96, R4, R98, RZ ;  /* 0x000000620460723c */ /* 0x000fe200000418ff */
[----:B-----5:R-:W-:Y:S01]  /*3790*/  FMUL.FTZ R117, R108, c[0x0][0x2ec] ;  /* 0x0000bb006c757a20 */ /* 0x020fe20000410000 */
[----:B------:R-:W-:Y:S01]  /*37a0*/  I2F R165, R185 ;  /* 0x000000b900a57306 */ /* 0x000fe20000201400 */
[----:B------:R-:W-:-:S05]  /*37b0*/  FMUL.FTZ R108, R104, c[0x0][0x2ec] ;  /* 0x0000bb00686c7a20 */ /* 0x000fca0000410000 */
[----:B-1----:R-:W-:Y:S02]  /*37c0*/  HMMA.16816.F32.BF16 R92, R28, R124, R92 ;  /* 0x0000007c1c5c723c */ /* 0x002fe4000004185c */
[----:B------:R-:W1:Y:S05]  /*37d0*/  MUFU.TANH R242, R242 ;  /* 0x000000f200f27308 */ /* 0x000e6a0000002400 */
[----:B------:R-:W-:Y:S01]  /*37e0*/  FMUL.FTZ R125, R114, c[0x0][0x2ec] ;  /* 0x0000bb00727d7a20 */ /* 0x000fe20000410000 */
[----:B------:R-:W-:Y:S01]  /*37f0*/  HMMA.16816.F32.BF16 R88, R4, R90, RZ ;  /* 0x0000005a0458723c */ /* 0x000fe200000418ff */
[----:B------:R-:W2:Y:S01]  /*3800*/  LDSM.16.M88.4 R112, [R215+0x2800] ;  /* 0x00280000d770783b */ /* 0x000ea20000000200 */
[----:B------:R-:W-:Y:S01]  /*3810*/  FMUL.FTZ R120, R120, c[0x0][0x2ec] ;  /* 0x0000bb0078787a20 */ /* 0x000fe20000410000 */
[----:B------:R-:W-:Y:S01]  /*3820*/  I2F R200, R203 ;  /* 0x000000cb00c87306 */ /* 0x000fe20000201400 */
[----:B------:R-:W-:-:S02]  /*3830*/  FMUL.FTZ R121, R121, c[0x0][0x2ec] ;  /* 0x0000bb0079797a20 */ /* 0x000fc40000410000 */
[----:B------:R-:W-:Y:S02]  /*3840*/  FMUL.FTZ R122, R122, c[0x0][0x2ec] ;  /* 0x0000bb007a7a7a20 */ /* 0x000fe40000410000 */
[C---:B------:R-:W-:Y:S01]  /*3850*/  HMMA.16816.F32.BF16 R100, R28.reuse, R136, R100 ;  /* 0x000000881c64723c */ /* 0x040fe20000041864 */
[----:B------:R-:W-:Y:S02]  /*3860*/  FMUL.FTZ R123, R123, c[0x0][0x2ec] ;  /* 0x0000bb007b7b7a20 */ /* 0x000fe40000410000 */
[----:B------:R3:W-:Y:S05]  /*3870*/  MUFU.TANH R239, R120 ;  /* 0x0000007800ef7308 */ /* 0x0007ea0000002400 */
[----:B------:R-:W-:Y:S01]  /*3880*/  HMMA.16816.F32.BF16 R96, R28, R138, R96 ;  /* 0x0000008a1c60723c */ /* 0x000fe20000041860 */
[----:B------:R-:W-:-:S02]  /*3890*/  FMUL.FTZ R93, R93, c[0x0][0x2ec] ;  /* 0x0000bb005d5d7a20 */ /* 0x000fc40000410000 */
[----:B------:R4:W-:Y:S01]  /*38a0*/  MUFU.TANH R137, R121 ;  /* 0x0000007900897308 */ /* 0x0009e20000002400 */
[----:B------:R-:W-:Y:S02]  /*38b0*/  FMUL.FTZ R95, R95, c[0x0][0x2ec] ;  /* 0x0000bb005f5f7a20 */ /* 0x000fe40000410000 */
[----:B------:R-:W-:Y:S02]  /*38c0*/  FMUL.FTZ R92, R92, c[0x0][0x2ec] ;  /* 0x0000bb005c5c7a20 */ /* 0x000fe40000410000 */
[----:B------:R-:W-:Y:S01]  /*38d0*/  HMMA.16816.F32.BF16 R80, R4, R82, RZ ;  /* 0x000000520450723c */ /* 0x000fe200000418ff */
[----:B---3--:R-:W-:Y:S02]  /*38e0*/  FMUL.FTZ R120, R109, c[0x0][0x2ec] ;  /* 0x0000bb006d787a20 */ /* 0x008fe40000410000 */
[----:B------:R3:W-:Y:S01]  /*38f0*/  MUFU.TANH R139, R122 ;  /* 0x0000007a008b7308 */ /* 0x0007e20000002400 */
[----:B------:R-:W-:-:S04]  /*3900*/  FMUL.FTZ R109, R105, c[0x0][0x2ec] ;  /* 0x0000bb00696d7a20 */ /* 0x000fc80000410000 */
[----:B------:R-:W-:Y:S01]  /*3910*/  HMMA.16816.F32.BF16 R88, R28, R126, R88 ;  /* 0x0000007e1c58723c */ /* 0x000fe20000041858 */
[----:B------:R-:W-:Y:S02]  /*3920*/  FMUL.FTZ R101, R101, c[0x0][0x2ec] ;  /* 0x0000bb0065657a20 */ /* 0x000fe40000410000 */
[----:B----4-:R-:W-:Y:S01]  /*3930*/  FMUL.FTZ R121, R110, c[0x0][0x2ec] ;  /* 0x0000bb006e797a20 */ /* 0x010fe20000410000 */
[----:B------:R-:W-:Y:S01]  /*3940*/  I2F R202, R203 ;  /* 0x000000cb00ca7306 */ /* 0x000fe20000201400 */
[----:B------:R-:W-:Y:S02]  /*3950*/  FMUL.FTZ R110, R106, c[0x0][0x2ec] ;  /* 0x0000bb006a6e7a20 */ /* 0x000fe40000410000 */
[----:B-1----:R-:W-:Y:S01]  /*3960*/  FFMA.FTZ R126, R165, UR4, R242 ;  /* 0x00000004a57e7c23 */ /* 0x002fe200080100f2 */
[----:B------:R-:W-:Y:S01]  /*3970*/  HMMA.16816.F32.BF16 R76, R4, R72, RZ ;  /* 0x00000048044c723c */ /* 0x000fe200000418ff */
[----:B------:R-:W-:Y:S01]  /*3980*/  FMUL.FTZ R96, R96, c[0x0][0x2ec] ;  /* 0x0000bb0060607a20 */ /* 0x000fe20000410000 */
[----:B------:R-:W-:Y:S01]  /*3990*/  IADD3 R242, R163, 0xa8, RZ ;  /* 0x000000a8a3f27810 */ /* 0x000fe20007ffe0ff */
[----:B------:R-:W-:Y:S01]  /*39a0*/  FMUL.FTZ R124, R99, c[0x0][0x2ec] ;  /* 0x0000bb00637c7a20 */ /* 0x000fe20000410000 */
[----:B------:R-:W1:Y:S01]  /*39b0*/  MUFU.TANH R119, R119 ;  /* 0x0000007700777308 */ /* 0x000e620000002400 */
[----:B---3--:R-:W-:-:S02]  /*39c0*/  FMUL.FTZ R122, R98, c[0x0][0x2ec] ;  /* 0x0000bb00627a7a20 */ /* 0x008fc40000410000 */
[----:B------:R-:W-:Y:S01]  /*39d0*/  FMUL.FTZ R103, R103, c[0x0][0x2ec] ;  /* 0x0000bb0067677a20 */ /* 0x000fe20000410000 */
[----:B--2---:R-:W-:Y:S01]  /*39e0*/  HMMA.16816.F32.BF16 R84, R28, R112, R84 ;  /* 0x000000701c54723c */ /* 0x004fe20000041854 */
[----:B------:R-:W-:Y:S02]  /*39f0*/  FMUL.FTZ R102, R102, c[0x0][0x2ec] ;  /* 0x0000bb0066667a20 */ /* 0x000fe40000410000 */
[----:B------:R-:W-:Y:S01]  /*3a00*/  FMUL.FTZ R100, R100, c[0x0][0x2ec] ;  /* 0x0000bb0064647a20 */ /* 0x000fe20000410000 */
[----:B------:R-:W-:Y:S03]  /*3a10*/  I2F R176, R181 ;  /* 0x000000b500b07306 */ /* 0x000fe60000201400 */
[----:B------:R-:W-:Y:S01]  /*3a20*/  FMUL.FTZ R112, R107, c[0x0][0x2ec] ;  /* 0x0000bb006b707a20 */ /* 0x000fe20000410000 */
[----:B------:R-:W-:Y:S01]  /*3a30*/  HMMA.16816.F32.BF16 R72, R4, R74, RZ ;  /* 0x0000004a0448723c */ /* 0x000fe200000418ff */
[----:B------:R-:W2:Y:S01]  /*3a40*/  LDSM.16.M88.4 R104, [R215+0x2c00] ;  /* 0x002c0000d768783b */ /* 0x000ea20000000200 */
[----:B------:R-:W-:-:S02]  /*3a50*/  FMUL.FTZ R88, R88, c[0x0][0x2ec] ;  /* 0x0000bb0058587a20 */ /* 0x000fc40000410000 */
[----:B------:R-:W-:Y:S01]  /*3a60*/  FMUL.FTZ R89, R89, c[0x0][0x2ec] ;  /* 0x0000bb0059597a20 */ /* 0x000fe20000410000 */
[----:B------:R-:W-:Y:S01]  /*3a70*/  I2F R2, R181 ;  /* 0x000000b500027306 */ /* 0x000fe20000201400 */
[----:B------:R-:W-:Y:S02]  /*3a80*/  FMUL.FTZ R136, R90, c[0x0][0x2ec] ;  /* 0x0000bb005a887a20 */ /* 0x000fe40000410000 */
[----:B------:R-:W-:Y:S01]  /*3a90*/  HMMA.16816.F32.BF16 R80, R28, R114, R80 ;  /* 0x000000721c50723c */ /* 0x000fe20000041850 */
[----:B------:R-:W-:Y:S02]  /*3aa0*/  FMUL.FTZ R113, R91, c[0x0][0x2ec] ;  /* 0x0000bb005b717a20 */ /* 0x000fe40000410000 */
[----:B-1----:R-:W-:Y:S01]  /*3ab0*/  FFMA.FTZ R119, R202, UR4, R119 ;  /* 0x00000004ca777c23 */ /* 0x002fe20008010077 */
[----:B------:R-:W-:Y:S01]  /*3ac0*/  IADD3 R202, R163, 0x39, RZ ;  /* 0x00000039a3ca7810 */ /* 0x000fe20007ffe0ff */
[----:B------:R1:W-:Y:S02]  /*3ad0*/  MUFU.TANH R114, R96 ;  /* 0x0000006000727308 */ /* 0x0003e40000002400 */
[----:B------:R-:W-:Y:S01]  /*3ae0*/  FMUL.FTZ R115, R97, c[0x0][0x2ec] ;  /* 0x0000bb0061737a20 */ /* 0x000fe20000410000 */
[----:B------:R-:W-:Y:S01]  /*3af0*/  HMMA.16816.F32.BF16 R68, R4, R64, RZ ;  /* 0x000000400444723c */ /* 0x000fe200000418ff */
[----:B------:R-:W-:-:S02]  /*3b00*/  FMUL.FTZ R86, R86, c[0x0][0x2ec] ;  /* 0x0000bb0056567a20 */ /* 0x000fc40000410000 */
[----:B------:R-:W-:Y:S02]  /*3b10*/  FMUL.FTZ R84, R84, c[0x0][0x2ec] ;  /* 0x0000bb0054547a20 */ /* 0x000fe40000410000 */
[----:B------:R-:W3:Y:S03]  /*3b20*/  MUFU.TANH R123, R123 ;  /* 0x0000007b007b7308 */ /* 0x000ee60000002400 */
[C---:B------:R-:W-:Y:S01]  /*3b30*/  HMMA.16816.F32.BF16 R64, R4.reuse, R66, RZ ;  /* 0x000000420440723c */ /* 0x040fe200000418ff */
[----:B-1----:R-:W1:Y:S04]  /*3b40*/  LDSM.16.M88.4 R96, [R215+0x3000] ;  /* 0x00300000d760783b */ /* 0x002e680000000200 */
[----:B------:R-:W-:Y:S03]  /*3b50*/  I2F R192, R201 ;  /* 0x000000c900c07306 */ /* 0x000fe60000201400 */
[----:B------:R-:W-:Y:S01]  /*3b60*/  HMMA.16816.F32.BF16 R60, R4, R56, RZ ;  /* 0x00000038043c723c */ /* 0x000fe200000418ff */
[----:B---3--:R-:W-:-:S04]  /*3b70*/  FFMA.FTZ R2, R2, UR4, R123 ;  /* 0x0000000402027c23 */ /* 0x008fc8000801007b */
[----:B------:R-:W3:Y:S03]  /*3b80*/  I2F R194, R201 ;  /* 0x000000c900c27306 */ /* 0x000ee60000201400 */
[----:B------:R-:W-:Y:S05]  /*3b90*/  HMMA.16816.F32.BF16 R56, R4, R58, RZ ;  /* 0x0000003a0438723c */ /* 0x000fea00000418ff */
[----:B------:R-:W-:Y:S03]  /*3ba0*/  MUFU.TANH R243, R243 ;  /* 0x000000f300f37308 */ /* 0x000fe60000002400 */
[C---:B--2---:R-:W-:Y:S05]  /*3bb0*/  HMMA.16816.F32.BF16 R72, R28.reuse, R106, R72 ;  /* 0x0000006a1c48723c */ /* 0x044fea0000041848 */
[----:B------:R-:W-:Y:S02]  /*3bc0*/  I2F R212, R213 ;  /* 0x000000d500d47306 */ /* 0x000fe40000201400 */
[----:B------:R-:W-:Y:S01]  /*3bd0*/  FMUL.FTZ R107, R94, c[0x0][0x2ec] ;  /* 0x0000bb005e6b7a20 */ /* 0x000fe20000410000 */
[----:B------:R-:W-:Y:S01]  /*3be0*/  HMMA.16816.F32.BF16 R76, R28, R104, R76 ;  /* 0x000000681c4c723c */ /* 0x000fe2000004184c */
[----:B------:R-:W-:Y:S01]  /*3bf0*/  FFMA.FTZ R106, R166, UR4, R147 ;  /* 0x00000004a66a7c23 */ /* 0x000fe20008010093 */
[C---:B------:R-:W-:Y:S01]  /*3c00*/  IADD3 R147, R163.reuse, 0xa0, RZ ;  /* 0x000000a0a3937810 */ /* 0x040fe20007ffe0ff */
[----:B---3--:R-:W-:Y:S01]  /*3c10*/  FFMA.FTZ R123, R194, UR4, R247 ;  /* 0x00000004c27b7c23 */ /* 0x008fe200080100f7 */
[C---:B------:R-:W-:Y:S01]  /*3c20*/  IADD3 R247, R163.reuse, 0x29, RZ ;  /* 0x00000029a3f77810 */ /* 0x040fe20007ffe0ff */
[----:B------:R-:W-:Y:S02]  /*3c30*/  MUFU.TANH R105, R88 ;  /* 0x0000005800697308 */ /* 0x000fe40000002400 */
[----:B------:R-:W-:Y:S01]  /*3c40*/  FFMA.FTZ R104, R164, UR4, R139 ;  /* 0x00000004a4687c23 */ /* 0x000fe2000801008b */
[----:B------:R-:W-:Y:S01]  /*3c50*/  HMMA.16816.F32.BF16 R52, R4, R48, RZ ;  /* 0x000000300434723c */ /* 0x000fe200000418ff */
[----:B------:R-:W-:-:S04]  /*3c60*/  IADD3 R164, R163, 0xa1, RZ ;  /* 0x000000a1a3a47810 */ /* 0x000fc80007ffe0ff */
[----:B------:R2:W-:Y:S03]  /*3c70*/  MUFU.TANH R94, R89 ;  /* 0x00000059005e7308 */ /* 0x0005e60000002400 */
[C---:B-1----:R-:W-:Y:S01]  /*3c80*/  HMMA.16816.F32.BF16 R68, R28.reuse, R96, R68 ;  /* 0x000000601c44723c */ /* 0x042fe20000041844 */
[----:B------:R-:W-:Y:S02]  /*3c90*/  FMUL.FTZ R72, R72, c[0x0][0x2ec] ;  /* 0x0000bb0048487a20 */ /* 0x000fe40000410000 */
[----:B------:R-:W-:Y:S02]  /*3ca0*/  FMUL.FTZ R73, R73, c[0x0][0x2ec] ;  /* 0x0000bb0049497a20 */ /* 0x000fe40000410000 */
[----:B------:R-:W-:Y:S01]  /*3cb0*/  FMUL.FTZ R75, R75, c[0x0][0x2ec] ;  /* 0x0000bb004b4b7a20 */ /* 0x000fe20000410000 */
[----:B------:R1:W-:Y:S01]  /*3cc0*/  MUFU.TANH R97, R86 ;  /* 0x0000005600617308 */ /* 0x0003e20000002400 */
[----:B------:R-:W-:Y:S01]  /*3cd0*/  FMUL.FTZ R96, R85, c[0x0][0x2ec] ;  /* 0x0000bb0055607a20 */ /* 0x000fe20000410000 */
[----:B------:R-:W-:Y:S01]  /*3ce0*/  HMMA.16816.F32.BF16 R64, R28, R98, R64 ;  /* 0x000000621c40723c */ /* 0x000fe20000041840 */
[----:B------:R-:W-:-:S02]  /*3cf0*/  FMUL.FTZ R85, R87, c[0x0][0x2ec] ;  /* 0x0000bb0057557a20 */ /* 0x000fc40000410000 */
[----:B------:R-:W-:Y:S02]  /*3d00*/  FMUL.FTZ R87, R80, c[0x0][0x2ec] ;  /* 0x0000bb0050577a20 */ /* 0x000fe40000410000 */
[----:B------:R-:W-:Y:S01]  /*3d10*/  FMUL.FTZ R80, R81, c[0x0][0x2ec] ;  /* 0x0000bb0051507a20 */ /* 0x000fe20000410000 */
[----:B--2---:R-:W2:Y:S01]  /*3d20*/  LDSM.16.M88.4 R88, [R215+0x3400] ;  /* 0x00340000d758783b */ /* 0x004ea20000000200 */
[----:B------:R-:W-:Y:S01]  /*3d30*/  FMUL.FTZ R99, R82, c[0x0][0x2ec] ;  /* 0x0000bb0052637a20 */ /* 0x000fe20000410000 */
[----:B------:R-:W-:Y:S01]  /*3d40*/  HMMA.16816.F32.BF16 R44, R4, R40, RZ ;  /* 0x00000028042c723c */ /* 0x000fe200000418ff */
[----:B------:R-:W-:Y:S01]  /*3d50*/  FMUL.FTZ R81, R83, c[0x0][0x2ec] ;  /* 0x0000bb0053517a20 */ /* 0x000fe20000410000 */
[----:B------:R-:W-:Y:S01]  /*3d60*/  I2F R214, R213 ;  /* 0x000000d500d67306 */ /* 0x000fe20000201400 */
[----:B------:R-:W-:Y:S02]  /*3d70*/  FMUL.FTZ R83, R76, c[0x0][0x2ec] ;  /* 0x0000bb004c537a20 */ /* 0x000fe40000410000 */
[----:B------:R-:W-:-:S02]  /*3d80*/  FMUL.FTZ R82, R77, c[0x0][0x2ec] ;  /* 0x0000bb004d527a20 */ /* 0x000fc40000410000 */
[----:B------:R-:W-:Y:S01]  /*3d90*/  FFMA.FTZ R98, R175, UR4, R134 ;  /* 0x00000004af627c23 */ /* 0x000fe20008010086 */
[C---:B------:R-:W-:Y:S01]  /*3da0*/  HMMA.16816.F32.BF16 R40, R4.reuse, R42, RZ ;  /* 0x0000002a0428723c */ /* 0x040fe200000418ff */
[----:B-1----:R-:W-:Y:S01]  /*3db0*/  FMUL.FTZ R86, R68, c[0x0][0x2ec] ;  /* 0x0000bb0044567a20 */ /* 0x002fe20000410000 */
[----:B------:R-:W-:Y:S06]  /*3dc0*/  MUFU.TANH R93, R93 ;  /* 0x0000005d005d7308 */ /* 0x000fec0000002400 */
[----:B------:R-:W-:Y:S01]  /*3dd0*/  FMUL.FTZ R246, R66, c[0x0][0x2ec] ;  /* 0x0000bb0042f67a20 */ /* 0x000fe20000410000 */
[----:B------:R-:W-:Y:S01]  /*3de0*/  HMMA.16816.F32.BF16 R36, R4, R32, RZ ;  /* 0x000000200424723c */ /* 0x000fe200000418ff */
[----:B------:R-:W1:Y:S01]  /*3df0*/  MUFU.TANH R95, R95 ;  /* 0x0000005f005f7308 */ /* 0x000e620000002400 */
[----:B------:R-:W-:-:S06]  /*3e00*/  FMUL.FTZ R67, R67, c[0x0][0x2ec] ;  /* 0x0000bb0043437a20 */ /* 0x000fcc0000410000 */
[C---:B------:R-:W-:Y:S01]  /*3e10*/  HMMA.16816.F32.BF16 R32, R4.reuse, R34, RZ ;  /* 0x000000220420723c */ /* 0x040fe200000418ff */
[----:B------:R-:W-:Y:S07]  /*3e20*/  I2F R204, R205 ;  /* 0x000000cd00cc7306 */ /* 0x000fee0000201400 */
[----:B------:R-:W-:Y:S01]  /*3e30*/  HMMA.16816.F32.BF16 R48, R4, R50, RZ ;  /* 0x000000320430723c */ /* 0x000fe200000418ff */
[----:B------:R-:W-:Y:S01]  /*3e40*/  I2F R208, R205 ;  /* 0x000000cd00d07306 */ /* 0x000fe20000201400 */
[----:B-1----:R-:W-:Y:S01]  /*3e50*/  FFMA.FTZ R95, R214, UR4, R95 ;  /* 0x00000004d65f7c23 */ /* 0x002fe2000801005f */
[----:B------:R-:W-:-:S05]  /*3e60*/  IADD3 R214, R163, 0xb1, RZ ;  /* 0x000000b1a3d67810 */ /* 0x000fca0007ffe0ff */
[C---:B--2---:R-:W-:Y:S01]  /*3e70*/  HMMA.16816.F32.BF16 R60, R28.reuse, R88, R60 ;  /* 0x000000581c3c723c */ /* 0x044fe2000004183c */
[----:B------:R-:W-:Y:S06]  /*3e80*/  MUFU.TANH R249, R249 ;  /* 0x000000f900f97308 */ /* 0x000fec0000002400 */
[----:B------:R-:W-:Y:S01]  /*3e90*/  FMUL.FTZ R89, R78, c[0x0][0x2ec] ;  /* 0x0000bb004e597a20 */ /* 0x000fe20000410000 */
[----:B------:R-:W-:Y:S01]  /*3ea0*/  HMMA.16816.F32.BF16 R56, R28, R90, R56 ;  /* 0x0000005a1c38723c */ /* 0x000fe20000041838 */
[----:B------:R-:W-:Y:S01]  /*3eb0*/  FMUL.FTZ R88, R74, c[0x0][0x2ec] ;  /* 0x0000bb004a587a20 */ /* 0x000fe20000410000 */
[----:B------:R-:W1:Y:S01]  /*3ec0*/  MUFU.TANH R125, R125 ;  /* 0x0000007d007d7308 */ /* 0x000e620000002400 */
[----:B------:R-:W-:-:S04]  /*3ed0*/  FMUL.FTZ R74, R69, c[0x0][0x2ec] ;  /* 0x0000bb00454a7a20 */ /* 0x000fc80000410000 */
[----:B------:R-:W-:Y:S01]  /*3ee0*/  FMUL.FTZ R91, R79, c[0x0][0x2ec] ;  /* 0x0000bb004f5b7a20 */ /* 0x000fe20000410000 */
[C---:B------:R-:W-:Y:S01]  /*3ef0*/  HMMA.16816.F32.BF16 R8, R4.reuse, R152, RZ ;  /* 0x000000980408723c */ /* 0x040fe200000418ff */
[----:B------:R-:W2:Y:S01]  /*3f00*/  LDSM.16.M88.4 R76, [R215+0x3800] ;  /* 0x00380000d74c783b */ /* 0x000ea20000000200 */
[----:B------:R-:W-:Y:S01]  /*3f10*/  FMUL.FTZ R90, R70, c[0x0][0x2ec] ;  /* 0x0000bb00465a7a20 */ /* 0x000fe20000410000 */
[----:B------:R-:W-:Y:S04]  /*3f20*/  I2F R209, R211 ;  /* 0x000000d300d17306 */ /* 0x000fe80000201400 */
[----:B------:R-:W-:Y:S01]  /*3f30*/  IADD3 R153, R163, 0x70, RZ ;  /* 0x00000070a3997810 */ /* 0x000fe20007ffe0ff */
[----:B------:R-:W-:Y:S01]  /*3f40*/  FMUL.FTZ R60, R60, c[0x0][0x2ec] ;  /* 0x0000bb003c3c7a20 */ /* 0x000fe20000410000 */
[----:B------:R-:W-:Y:S01]  /*3f50*/  HMMA.16816.F32.BF16 R24, R4, R20, RZ ;  /* 0x000000140418723c */ /* 0x000fe200000418ff */
[----:B------:R-:W-:Y:S01]  /*3f60*/  FMUL.FTZ R66, R61, c[0x0][0x2ec] ;  /* 0x0000bb003d427a20 */ /* 0x000fe20000410000 */
[----:B------:R-:W-:Y:S01]  /*3f70*/  I2F R210, R211 ;  /* 0x000000d300d27306 */ /* 0x000fe20000201400 */
[----:B------:R-:W-:-:S02]  /*3f80*/  FMUL.FTZ R250, R62, c[0x0][0x2ec] ;  /* 0x0000bb003efa7a20 */ /* 0x000fc40000410000 */
[----:B------:R-:W-:Y:S02]  /*3f90*/  FMUL.FTZ R248, R63, c[0x0][0x2ec] ;  /* 0x0000bb003ff87a20 */ /* 0x000fe40000410000 */
[----:B------:R-:W-:Y:S01]  /*3fa0*/  FMUL.FTZ R252, R57, c[0x0][0x2ec] ;  /* 0x0000bb0039fc7a20 */ /* 0x000fe20000410000 */
[C---:B------:R-:W-:Y:S01]  /*3fb0*/  HMMA.16816.F32.BF16 R16, R4.reuse, R12, RZ ;  /* 0x0000000c0410723c */ /* 0x040fe200000418ff */
[----:B------:R-:W-:Y:S01]  /*3fc0*/  FMUL.FTZ R57, R58, c[0x0][0x2ec] ;  /* 0x0000bb003a397a20 */ /* 0x000fe20000410000 */
[----:B------:R3:W-:Y:S01]  /*3fd0*/  MUFU.TANH R244, R60 ;  /* 0x0000003c00f47308 */ /* 0x0007e20000002400 */
[----:B------:R-:W-:Y:S01]  /*3fe0*/  FMUL.FTZ R58, R59, c[0x0][0x2ec] ;  /* 0x0000bb003b3a7a20 */ /* 0x000fe20000410000 */
[C---:B------:R-:W-:Y:S01]  /*3ff0*/  IADD3 R59, R163.reuse, 0x91, RZ ;  /* 0x00000091a33b7810 */ /* 0x040fe20007ffe0ff */
[----:B-1----:R-:W-:Y:S02]  /*4000*/  FFMA.FTZ R125, R208, UR4, R125 ;  /* 0x00000004d07d7c23 */ /* 0x002fe4000801007d */
[----:B------:R-:W-:Y:S01]  /*4010*/  FMUL.FTZ R56, R56, c[0x0][0x2ec] ;  /* 0x0000bb0038387a20 */ /* 0x000fe20000410000 */
[C---:B------:R-:W-:Y:S02]  /*4020*/  HMMA.16816.F32.BF16 R20, R4.reuse, R22, RZ ;  /* 0x000000160414723c */ /* 0x040fe400000418ff */
[----:B------:R1:W-:Y:S06]  /*4030*/  MUFU.TANH R127, R57 ;  /* 0x00000039007f7308 */ /* 0x0003ec0000002400 */
[----:B------:R-:W-:Y:S01]  /*4040*/  HMMA.16816.F32.BF16 R12, R4, R14, RZ ;  /* 0x0000000e040c723c */ /* 0x000fe200000418ff */
[----:B---3--:R-:W3:Y:S01]  /*4050*/  LDSM.16.M88.4 R60, [R215+0x4000] ;  /* 0x00400000d73c783b */ /* 0x008ee20000000200 */
[----:B------:R-:W-:Y:S06]  /*4060*/  MUFU.TANH R92, R92 ;  /* 0x0000005c005c7308 */ /* 0x000fec0000002400 */
[----:B--2---:R-:W-:Y:S01]  /*4070*/  HMMA.16816.F32.BF16 R52, R28, R76, R52 ;  /* 0x0000004c1c34723c */ /* 0x004fe20000041834 */
[----:B-1----:R-:W-:Y:S01]  /*4080*/  FFMA.FTZ R57, R186, UR4, R129 ;  /* 0x00000004ba397c23 */ /* 0x002fe20008010081 */
[----:B------:R-:W1:Y:S01]  /*4090*/  MUFU.TANH R107, R107 ;  /* 0x0000006b006b7308 */ /* 0x000e620000002400 */
[----:B------:R-:W-:Y:S01]  /*40a0*/  FFMA.FTZ R129, R204, UR4, R249 ;  /* 0x00000004cc817c23 */ /* 0x000fe200080100f9 */
[----:B------:R-:W-:-:S03]  /*40b0*/  IADD3 R204, R163, 0x38, RZ ;  /* 0x00000038a3cc7810 */ /* 0x000fc60007ffe0ff */
[----:B------:R-:W-:Y:S01]  /*40c0*/  FMUL.FTZ R76, R71, c[0x0][0x2ec] ;  /* 0x0000bb00474c7a20 */ /* 0x000fe20000410000 */
[----:B------:R-:W-:Y:S01]  /*40d0*/  FSEL R57, R57, -INF , !P3 ;  /* 0xff80000039397808 */ /* 0x000fe20005800000 */
[----:B------:R-:W2:Y:S01]  /*40e0*/  LDSM.16.M88.4 R68, [R215+0x3c00] ;  /* 0x003c0000d744783b */ /* 0x000ea20000000200 */
[----:B------:R-:W-:Y:S01]  /*40f0*/  ISETP.GE.AND P3, PT, R183, R130, PT ;  /* 0x00000082b700720c */ /* 0x000fe20003f66270 */
[----:B------:R-:W-:Y:S01]  /*4100*/  I2F R222, R223 ;  /* 0x000000df00de7306 */ /* 0x000fe20000201400 */
[----:B------:R-:W-:Y:S07]  /*4110*/  HMMA.16816.F32.BF16 R48, R28, R78, R48 ;  /* 0x0000004e1c30723c */ /* 0x000fee0000041830 */
[----:B------:R-:W-:Y:S01]  /*4120*/  I2F R224, R223 ;  /* 0x000000df00e07306 */ /* 0x000fe20000201400 */
[----:B------:R-:W-:Y:S01]  /*4130*/  FMUL.FTZ R78, R64, c[0x0][0x2ec] ;  /* 0x0000bb00404e7a20 */ /* 0x000fe20000410000 */
[----:B------:R-:W-:Y:S01]  /*4140*/  HMMA.16816.F32.BF16 R4, R4, R154, RZ ;  /* 0x0000009a0404723c */ /* 0x000fe200000418ff */
[----:B------:R-:W-:-:S02]  /*4150*/  FMUL.FTZ R64, R65, c[0x0][0x2ec] ;  /* 0x0000bb0041407a20 */ /* 0x000fc40000410000 */
[----:B------:R-:W-:Y:S02]  /*4160*/  FMUL.FTZ R53, R53, c[0x0][0x2ec] ;  /* 0x0000bb0035357a20 */ /* 0x000fe40000410000 */
[----:B------:R-:W-:Y:S01]  /*4170*/  FFMA.FTZ R65, R176, UR4, R137 ;  /* 0x00000004b0417c23 */ /* 0x000fe20008010089 */
[----:B------:R-:W4:Y:S01]  /*4180*/  MUFU.TANH R84, R84 ;  /* 0x0000005400547308 */ /* 0x000f220000002400 */
[----:B------:R-:W-:Y:S01]  /*4190*/  FFMA.FTZ R79, R212, UR4, R93 ;  /* 0x00000004d44f7c23 */ /* 0x000fe2000801005d */
[C---:B------:R-:W-:Y:S01]  /*41a0*/  IADD3 R212, R163.reuse, 0xb0, RZ ;  /* 0x000000b0a3d47810 */ /* 0x040fe20007ffe0ff */
[----:B-1----:R-:W-:Y:S01]  /*41b0*/  FFMA.FTZ R107, R210, UR4, R107 ;  /* 0x00000004d26b7c23 */ /* 0x002fe2000801006b */
[----:B------:R-:W-:Y:S01]  /*41c0*/  IADD3 R210, R163, 0x48, RZ ;  /* 0x00000048a3d27810 */ /* 0x000fe20007ffe0ff */
[----:B------:R-:W-:Y:S01]  /*41d0*/  FMUL.FTZ R52, R52, c[0x0][0x2ec] ;  /* 0x0000bb0034347a20 */ /* 0x000fe20000410000 */
[----:B---3--:R-:W-:Y:S02]  /*41e0*/  HMMA.16816.F32.BF16 R32, R28, R62, R32 ;  /* 0x0000003e1c20723c */ /* 0x008fe40000041820 */
[----:B------:R-:W1:Y:S01]  /*41f0*/  I2F R216, R217 ;  /* 0x000000d900d87306 */ /* 0x000e620000201400 */
[----:B------:R-:W-:-:S02]  /*4200*/  FMUL.FTZ R48, R48, c[0x0][0x2ec] ;  /* 0x0000bb0030307a20 */ /* 0x000fc40000410000 */
[----:B------:R-:W-:Y:S02]  /*4210*/  FMUL.FTZ R51, R51, c[0x0][0x2ec] ;  /* 0x0000bb0033337a20 */ /* 0x000fe40000410000 */
[----:B------:R-:W-:Y:S02]  /*4220*/  FMUL.FTZ R49, R49, c[0x0][0x2ec] ;  /* 0x0000bb0031317a20 */ /* 0x000fe40000410000 */
[----:B------:R-:W-:Y:S01]  /*4230*/  FFMA.FTZ R63, R180, UR4, R239 ;  /* 0x00000004b43f7c23 */ /* 0x000fe200080100ef */
[----:B------:R-:W-:Y:S01]  /*4240*/  I2F R218, R217 ;  /* 0x000000d900da7306 */ /* 0x000fe20000201400 */
[----:B------:R-:W-:Y:S01]  /*4250*/  HMMA.16816.F32.BF16 R36, R28, R60, R36 ;  /* 0x0000003c1c24723c */ /* 0x000fe20000041824 */
[----:B----4-:R-:W-:Y:S01]  /*4260*/  FFMA.FTZ R84, R222, UR4, R84 ;  /* 0x00000004de547c23 */ /* 0x010fe20008010054 */
[----:B------:R-:W-:Y:S02]  /*4270*/  IADD3 R222, R163, 0xe8, RZ ;  /* 0x000000e8a3de7810 */ /* 0x000fe40007ffe0ff */
[----:B------:R-:W-:-:S02]  /*4280*/  FSEL R63, R63, -INF , !P3 ;  /* 0xff8000003f3f7808 */ /* 0x000fc40005800000 */
[-C--:B------:R-:W-:Y:S01]  /*4290*/  ISETP.GE.AND P3, PT, R203, R130.reuse, PT ;  /* 0x00000082cb00720c */ /* 0x080fe20003f66270 */
[----:B------:R-:W3:Y:S01]  /*42a0*/  MUFU.TANH R136, R136 ;  /* 0x0000008800887308 */ /* 0x000ee20000002400 */
[C---:B--2---:R-:W-:Y:S01]  /*42b0*/  HMMA.16816.F32.BF16 R44, R28.reuse, R68, R44 ;  /* 0x000000441c2c723c */ /* 0x044fe2000004182c */
[----:B------:R-:W-:Y:S01]  /*42c0*/  FFMA.FTZ R61, R182, UR4, R145 ;  /* 0x00000004b63d7c23 */ /* 0x000fe20008010091 */
[C---:B------:R-:W-:Y:S01]  /*42d0*/  IADD3 R60, R163.reuse, 0x99, RZ ;  /* 0x00000099a33c7810 */ /* 0x040fe20007ffe0ff */
[----:B-1----:R-:W-:Y:S01]  /*42e0*/  FFMA.FTZ R77, R216, UR4, R105 ;  /* 0x00000004d84d7c23 */ /* 0x002fe20008010069 */
[C---:B------:R-:W-:Y:S01]  /*42f0*/  IADD3 R105, R163.reuse, 0xa9, RZ ;  /* 0x000000a9a3697810 */ /* 0x040fe20007ffe0ff */
[----:B------:R-:W-:Y:S02]  /*4300*/  FMUL.FTZ R32, R32, c[0x0][0x2ec] ;  /* 0x0000bb0020207a20 */ /* 0x000fe40000410000 */
[----:B------:R1:W-:Y:S01]  /*4310*/  MUFU.TANH R68, R53 ;  /* 0x0000003500447308 */ /* 0x0003e20000002400 */
[----:B------:R-:W-:Y:S01]  /*4320*/  HMMA.16816.F32.BF16 R40, R28, R70, R40 ;  /* 0x000000461c28723c */ /* 0x000fe20000041828 */
[----:B------:R-:W-:Y:S01]  /*4330*/  FFMA.FTZ R69, R200, UR4, R245 ;  /* 0x00000004c8457c23 */ /* 0x000fe200080100f5 */
[----:B------:R-:W-:Y:S01]  /*4340*/  IADD3 R245, R163, 0x30, RZ ;  /* 0x00000030a3f57810 */ /* 0x000fe20007ffe0ff */
[----:B------:R-:W-:Y:S01]  /*4350*/  FMUL.FTZ R33, R33, c[0x0][0x2ec] ;  /* 0x0000bb0021217a20 */ /* 0x000fe20000410000 */
[----:B------:R-:W-:Y:S01]  /*4360*/  IADD3 R200, R163, 0x31, RZ ;  /* 0x00000031a3c87810 */ /* 0x000fe20007ffe0ff */
[----:B------:R-:W-:Y:S01]  /*4370*/  FMUL.FTZ R34, R34, c[0x0][0x2ec] ;  /* 0x0000bb0022227a20 */ /* 0x000fe20000410000 */
[----:B------:R-:W-:Y:S01]  /*4380*/  FSEL R69, R69, -INF , !P3 ;  /* 0xff80000045457808 */ /* 0x000fe20005800000 */
[----:B------:R-:W-:Y:S01]  /*4390*/  FMUL.FTZ R70, R54, c[0x0][0x2ec] ;  /* 0x0000bb0036467a20 */ /* 0x000fe20000410000 */
[----:B------:R-:W-:Y:S01]  /*43a0*/  I2F R186, R59 ;  /* 0x0000003b00ba7306 */ /* 0x000fe20000201400 */
[----:B------:R-:W-:Y:S01]  /*43b0*/  FMUL.FTZ R54, R55, c[0x0][0x2ec] ;  /* 0x0000bb0037367a20 */ /* 0x000fe20000410000 */
[----:B------:R-:W-:Y:S01]  /*43c0*/  IADD3 R55, R163, 0x88, RZ ;  /* 0x00000088a3377810 */ /* 0x000fe20007ffe0ff */
[----:B------:R-:W-:Y:S01]  /*43d0*/  FFMA.FTZ R71, R192, UR4, R243 ;  /* 0x00000004c0477c23 */ /* 0x000fe200080100f3 */
[----:B------:R-:W-:Y:S01]  /*43e0*/  ISETP.GE.AND P3, PT, R213, R130, PT ;  /* 0x00000082d500720c */ /* 0x000fe20003f66270 */
[----:B---3--:R-:W-:Y:S01]  /*43f0*/  FFMA.FTZ R136, R218, UR4, R136 ;  /* 0x00000004da887c23 */ /* 0x008fe20008010088 */
[----:B------:R-:W-:Y:S01]  /*4400*/  IADD3 R218, R163, 0xd1, RZ ;  /* 0x000000d1a3da7810 */ /* 0x000fe20007ffe0ff */
[----:B------:R-:W-:Y:S01]  /*4410*/  FMUL.FTZ R39, R39, c[0x0][0x2ec] ;  /* 0x0000bb0027277a20 */ /* 0x000fe20000410000 */
[----:B-1----:R-:W-:Y:S01]  /*4420*/  IADD3 R53, R195, 0x8, RZ ;  /* 0x00000008c3357810 */ /* 0x002fe20007ffe0ff */
[----:B------:R-:W-:Y:S01]  /*4430*/  I2F R219, R221 ;  /* 0x000000dd00db7306 */ /* 0x000fe20000201400 */
[----:B------:R-:W-:Y:S01]  /*4440*/  FSEL R79, R79, -INF , !P3 ;  /* 0xff8000004f4f7808 */ /* 0x000fe20005800000 */
[----:B------:R-:W-:Y:S01]  /*4450*/  FMUL.FTZ R44, R44, c[0x0][0x2ec] ;  /* 0x0000bb002c2c7a20 */ /* 0x000fe20000410000 */
[----:B------:R-:W-:Y:S01]  /*4460*/  IMNMX R128, R53, R148, PT ;  /* 0x0000009435807217 */ /* 0x000fe20003800200 */
[----:B------:R-:W-:Y:S01]  /*4470*/  FFMA.FTZ R53, R190, UR4, R133 ;  /* 0x00000004be357c23 */ /* 0x000fe20008010085 */
[----:B------:R-:W-:Y:S01]  /*4480*/  ISETP.GE.AND P3, PT, R223, R130, PT ;  /* 0x00000082df00720c */ /* 0x000fe20003f66270 */
[----:B------:R-:W-:Y:S01]  /*4490*/  FMUL.FTZ R216, R45, c[0x0][0x2ec] ;  /* 0x0000bb002dd87a20 */ /* 0x000fe20000410000 */
[-C--:B------:R-:W-:Y:S01]  /*44a0*/  ISETP.GE.AND P4, PT, R163, R128.reuse, PT ;  /* 0x00000080a300720c */ /* 0x080fe20003f86270 */
[----:B------:R1:W-:Y:S01]  /*44b0*/  I2F R148, R55 ;  /* 0x0000003700947306 */ /* 0x0003e20000201400 */
[-C--:B------:R-:W-:Y:S01]  /*44c0*/  ISETP.GE.AND P0, PT, R193, R128.reuse, PT ;  /* 0x00000080c100720c */ /* 0x080fe20003f06270 */
[----:B------:R-:W-:Y:S01]  /*44d0*/  FMUL.FTZ R40, R40, c[0x0][0x2ec] ;  /* 0x0000bb0028287a20 */ /* 0x000fe20000410000 */
[----:B------:R-:W-:Y:S01]  /*44e0*/  FSEL R98, R98, -INF , !P4 ;  /* 0xff80000062627808 */ /* 0x000fe20006000000 */
[----:B------:R-:W-:Y:S01]  /*44f0*/  FMUL.FTZ R41, R41, c[0x0][0x2ec] ;  /* 0x0000bb0029297a20 */ /* 0x000fe20000410000 */
[-C--:B------:R-:W-:Y:S01]  /*4500*/  ISETP.GE.AND P4, PT, R189, R128.reuse, PT ;  /* 0x00000080bd00720c */ /* 0x080fe20003f86270 */
[----:B------:R-:W-:Y:S01]  /*4510*/  FMUL.FTZ R42, R42, c[0x0][0x2ec] ;  /* 0x0000bb002a2a7a20 */ /* 0x000fe20000410000 */
[----:B------:R-:W-:Y:S01]  /*4520*/  ISETP.GE.AND P5, PT, R191, R128, PT ;  /* 0x00000080bf00720c */ /* 0x000fe20003fa6270 */
[----:B------:R-:W-:Y:S01]  /*4530*/  I2F R220, R221 ;  /* 0x000000dd00dc7306 */ /* 0x000fe20000201400 */
[----:B------:R-:W-:-:S02]  /*4540*/  FSEL R251, R240, -INF , !P0 ;  /* 0xff800000f0fb7808 */ /* 0x000fc40004000000 */
[----:B------:R-:W-:Y:S02]  /*4550*/  FSEL R53, R53, -INF , !P6 ;  /* 0xff80000035357808 */ /* 0x000fe40007000000 */
[C---:B------:R-:W-:Y:S02]  /*4560*/  ISETP.GE.AND P6, PT, R187.reuse, R130, PT ;  /* 0x00000082bb00720c */ /* 0x040fe40003fc6270 */
[-C--:B------:R-:W-:Y:S01]  /*4570*/  ISETP.GE.AND P0, PT, R187, R128.reuse, PT ;  /* 0x00000080bb00720c */ /* 0x080fe20003f06270 */
[----:B------:R2:W-:Y:S01]  /*4580*/  I2F R240, R59 ;  /* 0x0000003b00f07306 */ /* 0x0005e20000201400 */
[----:B-1----:R-:W-:Y:S02]  /*4590*/  IADD3 R55, R163, 0x89, RZ ;  /* 0x00000089a3377810 */ /* 0x002fe40007ffe0ff */
[----:B------:R-:W-:Y:S02]  /*45a0*/  FSEL R169, R169, -INF , !P5 ;  /* 0xff800000a9a97808 */ /* 0x000fe40006800000 */
[----:B------:R-:W-:-:S02]  /*45b0*/  ISETP.GE.AND P5, PT, R185, R128, PT ;  /* 0x00000080b900720c */ /* 0x000fc40003fa6270 */
[----:B------:R-:W-:Y:S01]  /*45c0*/  FSEL R106, R106, -INF , !P0 ;  /* 0xff8000006a6a7808 */ /* 0x000fe20004000000 */
[----:B------:R-:W-:Y:S01]  /*45d0*/  I2F R175, R55 ;  /* 0x0000003700af7306 */ /* 0x000fe20000201400 */
[-C--:B------:R-:W-:Y:S02]  /*45e0*/  ISETP.GE.AND P0, PT, R181, R128.reuse, PT ;  /* 0x00000080b500720c */ /* 0x080fe40003f06270 */
[----:B------:R-:W-:Y:S02]  /*45f0*/  FSEL R126, R126, -INF , !P5 ;  /* 0xff8000007e7e7808 */ /* 0x000fe40006800000 */
[----:B------:R-:W-:Y:S02]  /*4600*/  ISETP.GE.AND P5, PT, R201, R128, PT ;  /* 0x00000080c900720c */ /* 0x000fe40003fa6270 */
[----:B------:R-:W-:Y:S01]  /*4610*/  FSEL R145, R84, -INF , !P3 ;  /* 0xff80000054917808 */ /* 0x000fe20005800000 */
[----:B------:R1:W-:Y:S01]  /*4620*/  I2F R133, R55 ;  /* 0x0000003700857306 */ /* 0x0003e20000201400 */
[----:B--2---:R-:W-:Y:S01]  /*4630*/  FFMA.FTZ R59, R184, UR4, R131 ;  /* 0x00000004b83b7c23 */ /* 0x004fe20008010083 */
[----:B------:R-:W-:-:S02]  /*4640*/  FSEL R123, R123, -INF , !P5 ;  /* 0xff8000007b7b7808 */ /* 0x000fc40006800000 */
[----:B------:R-:W-:Y:S02]  /*4650*/  ISETP.GE.AND P5, PT, R211, R128, PT ;  /* 0x00000080d300720c */ /* 0x000fe40003fa6270 */
[----:B------:R-:W-:Y:S02]  /*4660*/  FSEL R59, R59, -INF , !P6 ;  /* 0xff8000003b3b7808 */ /* 0x000fe40007000000 */
[----:B------:R-:W2:Y:S01]  /*4670*/  MUFU.TANH R113, R113 ;  /* 0x0000007100717308 */ /* 0x000ea20000002400 */
[-C--:B------:R-:W-:Y:S02]  /*4680*/  ISETP.GE.AND P6, PT, R181, R130.reuse, PT ;  /* 0x00000082b500720c */ /* 0x080fe40003fc6270 */
[----:B------:R-:W-:Y:S02]  /*4690*/  FSEL R181, R2, -INF , !P0 ;  /* 0xff80000002b57808 */ /* 0x000fe40004000000 */
[----:B------:R-:W-:Y:S02]  /*46a0*/  FSEL R65, R65, -INF , !P6 ;  /* 0xff80000041417808 */ /* 0x000fe40007000000 */
[----:B------:R-:W-:Y:S01]  /*46b0*/  ISETP.GE.AND P6, PT, R205, R130, PT ;  /* 0x00000082cd00720c */ /* 0x000fe20003fc6270 */
[----:B-1----:R-:W-:Y:S01]  /*46c0*/  FFMA.FTZ R55, R188, UR4, R135 ;  /* 0x00000004bc377c23 */ /* 0x002fe20008010087 */
[----:B------:R-:W-:Y:S01]  /*46d0*/  I2F R231, R233 ;  /* 0x000000e900e77306 */ /* 0x000fe20000201400 */
[----:B------:R-:W-:Y:S01]  /*46e0*/  FFMA.FTZ R135, R167, UR4, R146 ;  /* 0x00000004a7877c23 */ /* 0x000fe20008010092 */
[----:B------:R-:W-:-:S02]  /*46f0*/  ISETP.GE.AND P0, PT, R205, R128, PT ;  /* 0x00000080cd00720c */ /* 0x000fc40003f06270 */
[----:B------:R-:W-:Y:S02]  /*4700*/  FSEL R55, R55, -INF , !P2 ;  /* 0xff80000037377808 */ /* 0x000fe40005000000 */
[----:B------:R-:W-:Y:S01]  /*4710*/  FSEL R135, R135, -INF , !P4 ;  /* 0xff80000087877808 */ /* 0x000fe20006000000 */
[----:B--2---:R-:W-:Y:S01]  /*4720*/  FFMA.FTZ R113, R220, UR4, R113 ;  /* 0x00000004dc717c23 */ /* 0x004fe20008010071 */
[----:B------:R-:W-:Y:S01]  /*4730*/  ISETP.GE.AND P4, PT, R183, R128, PT ;  /* 0x00000080b700720c */ /* 0x000fe20003f86270 */
[----:B------:R-:W-:Y:S01]  /*4740*/  I2F R232, R233 ;  /* 0x000000e900e87306 */ /* 0x000fe20000201400 */
[----:B------:R-:W-:Y:S01]  /*4750*/  ISETP.GE.AND P2, PT, R185, R130, PT ;  /* 0x00000082b900720c */ /* 0x000fe20003f46270 */
[----:B------:R-:W-:Y:S01]  /*4760*/  IMAD.MOV.U32 R185, RZ, RZ, R127 ;  /* 0x000000ffffb97224 */ /* 0x000fe200078e007f */
[----:B------:R-:W-:Y:S02]  /*4770*/  FSEL R104, R104, -INF , !P4 ;  /* 0xff80000068687808 */ /* 0x000fe40006000000 */
[----:B------:R-:W-:-:S02]  /*4780*/  ISETP.GE.AND P4, PT, R203, R128, PT ;  /* 0x00000080cb00720c */ /* 0x000fc40003f86270 */
[----:B------:R-:W-:Y:S01]  /*4790*/  FSEL R61, R61, -INF , !P2 ;  /* 0xff8000003d3d7808 */ /* 0x000fe20005000000 */
[----:B------:R-:W1:Y:S01]  /*47a0*/  MUFU.TANH R80, R80 ;  /* 0x0000005000507308 */ /* 0x000e620000002400 */
[----:B------:R-:W-:Y:S01]  /*47b0*/  ISETP.GE.AND P2, PT, R201, R130, PT ;  /* 0x00000082c900720c */ /* 0x000fe20003f46270 */
[----:B------:R-:W-:Y:S01]  /*47c0*/  FFMA.FTZ R201, R219, UR4, R94 ;  /* 0x00000004dbc97c23 */ /* 0x000fe2000801005e */
[----:B------:R-:W-:Y:S01]  /*47d0*/  FSEL R127, R119, -INF , !P4 ;  /* 0xff800000777f7808 */ /* 0x000fe20006000000 */
[----:B------:R-:W-:Y:S01]  /*47e0*/  FMUL.FTZ R119, R50, c[0x0][0x2ec] ;  /* 0x0000bb0032777a20 */ /* 0x000fe20000410000 */
[----:B------:R-:W-:Y:S02]  /*47f0*/  ISETP.GE.AND P4, PT, R213, R128, PT ;  /* 0x00000080d500720c */ /* 0x000fe40003f86270 */
[----:B------:R-:W-:Y:S01]  /*4800*/  FSEL R71, R71, -INF , !P2 ;  /* 0xff80000047477808 */ /* 0x000fe20005000000 */
[----:B------:R-:W2:Y:S01]  /*4810*/  MUFU.TANH R81, R81 ;  /* 0x0000005100517308 */ /* 0x000ea20000002400 */
[----:B------:R-:W-:-:S02]  /*4820*/  ISETP.GE.AND P2, PT, R211, R130, PT ;  /* 0x00000082d300720c */ /* 0x000fc40003f46270 */
[----:B------:R-:W-:Y:S02]  /*4830*/  FSEL R239, R95, -INF , !P4 ;  /* 0xff8000005fef7808 */ /* 0x000fe40006000000 */
[----:B------:R-:W-:Y:S02]  /*4840*/  ISETP.GE.AND P4, PT, R223, R128, PT ;  /* 0x00000080df00720c */ /* 0x000fe40003f86270 */
[----:B------:R-:W-:Y:S01]  /*4850*/  FSEL R129, R129, -INF , !P6 ;  /* 0xff80000081817808 */ /* 0x000fe20007000000 */
[----:B------:R-:W-:Y:S01]  /*4860*/  I2F R225, R227 ;  /* 0x000000e300e17306 */ /* 0x000fe20000201400 */
[----:B------:R-:W-:Y:S01]  /*4870*/  FSEL R165, R125, -INF , !P0 ;  /* 0xff8000007da57808 */ /* 0x000fe20004000000 */
[----:B-1----:R-:W-:Y:S01]  /*4880*/  FFMA.FTZ R134, R231, UR4, R80 ;  /* 0x00000004e7867c23 */ /* 0x002fe20008010050 */
[----:B------:R-:W-:Y:S01]  /*4890*/  ISETP.GE.AND P6, PT, R217, R130, PT ;  /* 0x00000082d900720c */ /* 0x000fe20003fc6270 */
[----:B------:R-:W-:Y:S01]  /*48a0*/  FMUL.FTZ R125, R43, c[0x0][0x2ec] ;  /* 0x0000bb002b7d7a20 */ /* 0x000fe20000410000 */
[----:B------:R-:W-:-:S02]  /*48b0*/  ISETP.GE.AND P0, PT, R217, R128, PT ;  /* 0x00000080d900720c */ /* 0x000fc40003f06270 */
[----:B------:R-:W-:Y:S01]  /*48c0*/  FSEL R189, R107, -INF , !P5 ;  /* 0xff8000006bbd7808 */ /* 0x000fe20006800000 */
[----:B------:R-:W-:Y:S01]  /*48d0*/  I2F R226, R227 ;  /* 0x000000e300e27306 */ /* 0x000fe20000201400 */
[----:B------:R-:W-:Y:S01]  /*48e0*/  ISETP.GE.AND P5, PT, R221, R128, PT ;  /* 0x00000080dd00720c */ /* 0x000fe20003fa6270 */
[----:B--2---:R-:W-:Y:S01]  /*48f0*/  FFMA.FTZ R211, R232, UR4, R81 ;  /* 0x00000004e8d37c23 */ /* 0x004fe20008010051 */
[-C--:B------:R-:W-:Y:S02]  /*4900*/  ISETP.GE.AND P3, PT, R233, R130.reuse, PT ;  /* 0x00000082e900720c */ /* 0x080fe40003f66270 */
[----:B------:R-:W-:Y:S02]  /*4910*/  FSEL R77, R77, -INF , !P6 ;  /* 0xff8000004d4d7808 */ /* 0x000fe40007000000 */
[----:B------:R-:W-:Y:S01]  /*4920*/  FSEL R193, R136, -INF , !P0 ;  /* 0xff80000088c17808 */ /* 0x000fe20004000000 */
[----:B------:R-:W-:Y:S01]  /*4930*/  MUFU.TANH R96, R96 ;  /* 0x0000006000607308 */ /* 0x000fe20000002400 */
[----:B------:R-:W-:-:S02]  /*4940*/  ISETP.GE.AND P6, PT, R227, R130, PT ;  /* 0x00000082e300720c */ /* 0x000fc40003fc6270 */
[-C--:B------:R-:W-:Y:S02]  /*4950*/  ISETP.GE.AND P0, PT, R227, R128.reuse, PT ;  /* 0x00000080e300720c */ /* 0x080fe40003f06270 */
[----:B------:R-:W-:Y:S01]  /*4960*/  FSEL R223, R113, -INF , !P5 ;  /* 0xff80000071df7808 */ /* 0x000fe20006800000 */
[----:B------:R-:W-:Y:S01]  /*4970*/  IMAD.MOV.U32 R113, RZ, RZ, R185 ;  /* 0x000000ffff717224 */ /* 0x000fe200078e00b9 */
[----:B------:R-:W-:Y:S01]  /*4980*/  ISETP.GE.AND P5, PT, R229, R128, PT ;  /* 0x00000080e500720c */ /* 0x000fe20003fa6270 */
[----:B------:R-:W1:Y:S01]  /*4990*/  MUFU.TANH R85, R85 ;  /* 0x0000005500557308 */ /* 0x000e620000002400 */
[----:B------:R-:W-:Y:S02]  /*49a0*/  FSEL R134, R134, -INF , !P3 ;  /* 0xff80000086867808 */ /* 0x000fe40005800000 */
[----:B------:R-:W-:Y:S02]  /*49b0*/  ISETP.GE.AND P3, PT, R141, R130, PT ;  /* 0x000000828d00720c */ /* 0x000fe40003f66270 */
[----:B------:R-:W-:-:S02]  /*49c0*/  IADD3 R191, R163, 0x81, RZ ;  /* 0x00000081a3bf7810 */ /* 0x000fc40007ffe0ff */
[C---:B------:R-:W-:Y:S01]  /*49d0*/  IADD3 R187, R163.reuse, 0x88, RZ ;  /* 0x00000088a3bb7810 */ /* 0x040fe20007ffe0ff */
[----:B------:R-:W-:Y:S01]  /*49e0*/  I2F R228, R229 ;  /* 0x000000e500e47306 */ /* 0x000fe20000201400 */
[C---:B------:R-:W-:Y:S02]  /*49f0*/  IADD3 R183, R163.reuse, 0x88, RZ ;  /* 0x00000088a3b77810 */ /* 0x040fe40007ffe0ff */
[C---:B------:R-:W-:Y:S02]  /*4a00*/  IADD3 R146, R163.reuse, 0x81, RZ ;  /* 0x00000081a3927810 */ /* 0x040fe40007ffe0ff */
[C---:B------:R-:W-:Y:S02]  /*4a10*/  IADD3 R190, R163.reuse, 0x90, RZ ;  /* 0x00000090a3be7810 */ /* 0x040fe40007ffe0ff */
[C---:B------:R-:W-:Y:S01]  /*4a20*/  IADD3 R2, R163.reuse, 0x91, RZ ;  /* 0x00000091a3027810 */ /* 0x040fe20007ffe0ff */
[----:B------:R-:W-:Y:S01]  /*4a30*/  I2F R230, R229 ;  /* 0x000000e500e67306 */ /* 0x000fe20000201400 */
[----:B-1----:R-:W-:Y:S01]  /*4a40*/  FFMA.FTZ R219, R226, UR4, R85 ;  /* 0x00000004e2db7c23 */ /* 0x002fe20008010055 */
[----:B------:R-:W-:-:S02]  /*4a50*/  IADD3 R167, R163, 0x98, RZ ;  /* 0x00000098a3a77810 */ /* 0x000fc40007ffe0ff */
[----:B------:R-:W-:Y:S02]  /*4a60*/  IADD3 R227, R163, 0x49, RZ ;  /* 0x00000049a3e37810 */ /* 0x000fe40007ffe0ff */
[----:B------:R-:W-:Y:S02]  /*4a70*/  FSEL R219, R219, -INF , !P0 ;  /* 0xff800000dbdb7808 */ /* 0x000fe40004000000 */
[----:B------:R-:W1:Y:S01]  /*4a80*/  MUFU.TANH R87, R87 ;  /* 0x0000005700577308 */ /* 0x000e620000002400 */
[----:B------:R-:W-:Y:S02]  /*4a90*/  ISETP.GE.AND P0, PT, R153, R128, PT ;  /* 0x000000809900720c */ /* 0x000fe40003f06270 */
[C---:B------:R-:W-:Y:S02]  /*4aa0*/  IADD3 R107, R163.reuse, 0x40, RZ ;  /* 0x00000040a36b7810 */ /* 0x040fe40007ffe0ff */
[C---:B------:R-:W-:Y:S02]  /*4ab0*/  IADD3 R81, R163.reuse, 0xc1, RZ ;  /* 0x000000c1a3517810 */ /* 0x040fe40007ffe0ff */
[C---:B------:R-:W-:Y:S01]  /*4ac0*/  IADD3 R220, R163.reuse, 0xe0, RZ ;  /* 0x000000e0a3dc7810 */ /* 0x040fe20007ffe0ff */
[----:B------:R-:W2:Y:S01]  /*4ad0*/  MUFU.TANH R99, R99 ;  /* 0x0000006300637308 */ /* 0x000ea20000002400 */
[----:B------:R-:W-:-:S02]  /*4ae0*/  IADD3 R226, R163, 0xe9, RZ ;  /* 0x000000e9a3e27810 */ /* 0x000fc40007ffe0ff */
[----:B------:R-:W-:-:S05]  /*4af0*/  IADD3 R232, R163, 0xf8, RZ ;  /* 0x000000f8a3e87810 */ /* 0x000fca0007ffe0ff */
[----:B------:R-:W-:Y:S01]  /*4b00*/  I2F R140, R141 ;  /* 0x0000008d008c7306 */ /* 0x000fe20000201400 */
[----:B-1----:R-:W-:Y:S01]  /*4b10*/  FFMA.FTZ R228, R228, UR4, R87 ;  /* 0x00000004e4e47c23 */ /* 0x002fe20008010057 */
[----:B------:R-:W-:-:S06]  /*4b20*/  IADD3 R87, R163, 0xb9, RZ ;  /* 0x000000b9a3577810 */ /* 0x000fcc0007ffe0ff */
[----:B------:R-:W-:Y:S01]  /*4b30*/  I2F R143, R141 ;  /* 0x0000008d008f7306 */ /* 0x000fe20000201400 */
[----:B--2---:R-:W-:Y:S01]  /*4b40*/  FFMA.FTZ R99, R230, UR4, R99 ;  /* 0x00000004e6637c23 */ /* 0x004fe20008010063 */
[----:B------:R-:W-:-:S04]  /*4b50*/  IADD3 R230, R163, 0xf9, RZ ;  /* 0x000000f9a3e67810 */ /* 0x000fc80007ffe0ff */
[----:B------:R-:W-:Y:S02]  /*4b60*/  FSEL R217, R99, -INF , !P5 ;  /* 0xff80000063d97808 */ /* 0x000fe40006800000 */
[----:B------:R-:W1:Y:S01]  /*4b70*/  MUFU.TANH R72, R72 ;  /* 0x0000004800487308 */ /* 0x000e620000002400 */
[----:B------:R-:W-:Y:S02]  /*4b80*/  ISETP.GE.AND P5, PT, R235, R128, PT ;  /* 0x00000080eb00720c */ /* 0x000fe40003fa6270 */
[----:B------:R-:W-:-:S05]  /*4b90*/  IADD3 R99, R163, 0xc0, RZ ;  /* 0x000000c0a3637810 */ /* 0x000fca0007ffe0ff */
[----:B------:R-:W2:Y:S08]  /*4ba0*/  MUFU.TANH R88, R88 ;  /* 0x0000005800587308 */ /* 0x000eb00000002400 */
[----:B------:R-:W-:Y:S01]  /*4bb0*/  I2F R152, R153 ;  /* 0x0000009900987306 */ /* 0x000fe20000201400 */
[----:B-1----:R-:W-:-:S07]  /*4bc0*/  FFMA.FTZ R140, R140, UR4, R72 ;  /* 0x000000048c8c7c23 */ /* 0x002fce0008010048 */
[----:B------:R-:W-:Y:S01]  /*4bd0*/  I2F R154, R153 ;  /* 0x00000099009a7306 */ /* 0x000fe20000201400 */
[----:B--2---:R-:W-:-:S07]  /*4be0*/  FFMA.FTZ R88, R143, UR4, R88 ;  /* 0x000000048f587c23 */ /* 0x004fce0008010058 */
[----:B------:R-:W1:Y:S08]  /*4bf0*/  MUFU.TANH R83, R83 ;  /* 0x0000005300537308 */ /* 0x000e700000002400 */
[----:B------:R-:W2:Y:S08]  /*4c00*/  MUFU.TANH R89, R89 ;  /* 0x0000005900597308 */ /* 0x000eb00000002400 */
[----:B------:R-:W-:Y:S01]  /*4c10*/  I2F R155, R235 ;  /* 0x000000eb009b7306 */ /* 0x000fe20000201400 */
[----:B-1----:R-:W-:Y:S01]  /*4c20*/  FFMA.FTZ R62, R152, UR4, R83 ;  /* 0x00000004983e7c23 */ /* 0x002fe20008010053 */
[----:B------:R-:W-:-:S06]  /*4c30*/  IADD3 R83, R163, 0xc9, RZ ;  /* 0x000000c9a3537810 */ /* 0x000fcc0007ffe0ff */
[----:B------:R-:W-:Y:S01]  /*4c40*/  I2F R234, R235 ;  /* 0x000000eb00ea7306 */ /* 0x000fe20000201400 */
[----:B--2---:R-:W-:-:S05]  /*4c50*/  FFMA.FTZ R89, R154, UR4, R89 ;  /* 0x000000049a597c23 */ /* 0x004fca0008010059 */
[----:B------:R-:W-:Y:S02]  /*4c60*/  FSEL R213, R89, -INF , !P0 ;  /* 0xff80000059d57808 */ /* 0x000fe40004000000 */
[----:B------:R-:W1:Y:S01]  /*4c70*/  MUFU.TANH R82, R82 ;  /* 0x0000005200527308 */ /* 0x000e620000002400 */
[----:B------:R-:W-:Y:S02]  /*4c80*/  ISETP.GE.AND P0, PT, R237, R128, PT ;  /* 0x00000080ed00720c */ /* 0x000fe40003f06270 */
[----:B------:R-:W-:-:S05]  /*4c90*/  IADD3 R89, R163, 0xd0, RZ ;  /* 0x000000d0a3597810 */ /* 0x000fca0007ffe0ff */
[----:B------:R-:W2:Y:S08]  /*4ca0*/  MUFU.TANH R91, R91 ;  /* 0x0000005b005b7308 */ /* 0x000eb00000002400 */
[----:B------:R3:W-:Y:S01]  /*4cb0*/  MUFU.TANH R138, R67 ;  /* 0x00000043008a7308 */ /* 0x0007e20000002400 */
[----:B-1----:R-:W-:Y:S01]  /*4cc0*/  FFMA.FTZ R136, R155, UR4, R82 ;  /* 0x000000049b887c23 */ /* 0x002fe20008010052 */
[----:B------:R-:W-:-:S02]  /*4cd0*/  FSEL R155, R140, -INF , !P3 ;  /* 0xff8000008c9b7808 */ /* 0x000fc40005800000 */
[----:B------:R-:W-:-:S04]  /*4ce0*/  ISETP.GE.AND P3, PT, R191, R130, PT ;  /* 0x00000082bf00720c */ /* 0x000fc80003f66270 */
[----:B------:R-:W-:Y:S01]  /*4cf0*/  I2F R142, R237 ;  /* 0x000000ed008e7306 */ /* 0x000fe20000201400 */
[----:B--2---:R-:W-:Y:S02]  /*4d00*/  FFMA.FTZ R203, R234, UR4, R91 ;  /* 0x00000004eacb7c23 */ /* 0x004fe4000801005b */
[----:B------:R-:W-:-:S03]  /*4d10*/  FMUL.FTZ R91, R47, c[0x0][0x2ec] ;  /* 0x0000bb002f5b7a20 */ /* 0x000fc60000410000 */
[----:B------:R-:W-:Y:S01]  /*4d20*/  FSEL R203, R203, -INF , !P5 ;  /* 0xff800000cbcb7808 */ /* 0x000fe20006800000 */
[----:B---3--:R-:W-:Y:S01]  /*4d30*/  FFMA.FTZ R67, R209, UR4, R92 ;  /* 0x00000004d1437c23 */ /* 0x008fe2000801005c */
[----:B------:R-:W-:Y:S01]  /*4d40*/  I2F R236, R237 ;  /* 0x000000ed00ec7306 */ /* 0x000fe20000201400 */
[----:B------:R-:W-:Y:S01]  /*4d50*/  FFMA.FTZ R209, R224, UR4, R97 ;  /* 0x00000004e0d17c23 */ /* 0x000fe20008010061 */
[----:B------:R-:W-:Y:S02]  /*4d60*/  ISETP.GE.AND P5, PT, R241, R128, PT ;  /* 0x00000080f100720c */ /* 0x000fe40003fa6270 */
[----:B------:R-:W-:Y:S02]  /*4d70*/  FSEL R67, R67, -INF , !P2 ;  /* 0xff80000043437808 */ /* 0x000fe40005000000 */
[----:B------:R-:W-:Y:S02]  /*4d80*/  ISETP.GE.AND P2, PT, R221, R130, PT ;  /* 0x00000082dd00720c */ /* 0x000fe40003f46270 */
[----:B------:R-:W1:Y:S01]  /*4d90*/  MUFU.TANH R73, R73 ;  /* 0x0000004900497308 */ /* 0x000e620000002400 */
[----:B------:R-:W-:-:S02]  /*4da0*/  FSEL R209, R209, -INF , !P4 ;  /* 0xff800000d1d17808 */ /* 0x000fc40006000000 */
[----:B------:R-:W-:Y:S02]  /*4db0*/  ISETP.GE.AND P4, PT, R233, R128, PT ;  /* 0x00000080e900720c */ /* 0x000fe40003f86270 */
[----:B------:R-:W-:Y:S02]  /*4dc0*/  FSEL R201, R201, -INF , !P2 ;  /* 0xff800000c9c97808 */ /* 0x000fe40005000000 */
[----:B------:R-:W-:Y:S01]  /*4dd0*/  ISETP.GE.AND P2, PT, R229, R130, PT ;  /* 0x00000082e500720c */ /* 0x000fe20003f46270 */
[----:B------:R-:W2:Y:S01]  /*4de0*/  MUFU.TANH R75, R75 ;  /* 0x0000004b004b7308 */ /* 0x000ea20000002400 */
[----:B------:R-:W-:Y:S02]  /*4df0*/  FSEL R211, R211, -INF , !P4 ;  /* 0xff800000d3d37808 */ /* 0x000fe40006000000 */
[----:B------:R-:W-:Y:S02]  /*4e00*/  ISETP.GE.AND P4, PT, R141, R128, PT ;  /* 0x000000808d00720c */ /* 0x000fe40003f86270 */
[----:B------:R-:W-:-:S02]  /*4e10*/  FSEL R249, R228, -INF , !P2 ;  /* 0xff800000e4f97808 */ /* 0x000fc40005000000 */
[----:B------:R-:W-:Y:S01]  /*4e20*/  ISETP.GE.AND P2, PT, R235, R130, PT ;  /* 0x00000082eb00720c */ /* 0x000fe20003f46270 */
[----:B------:R-:W-:Y:S01]  /*4e30*/  I2F R238, R241 ;  /* 0x000000f100ee7306 */ /* 0x000fe20000201400 */
[----:B------:R-:W-:Y:S01]  /*4e40*/  FSEL R195, R88, -INF , !P4 ;  /* 0xff80000058c37808 */ /* 0x000fe20006000000 */
[----:B-1----:R-:W-:Y:S01]  /*4e50*/  FFMA.FTZ R142, R142, UR4, R73 ;  /* 0x000000048e8e7c23 */ /* 0x002fe20008010049 */
[----:B------:R-:W-:Y:S01]  /*4e60*/  ISETP.GE.AND P4, PT, R191, R128, PT ;  /* 0x00000080bf00720c */ /* 0x000fe20003f86270 */
[----:B------:R-:W-:Y:S01]  /*4e70*/  FMUL.FTZ R235, R46, c[0x0][0x2ec] ;  /* 0x0000bb002eeb7a20 */ /* 0x000fe20000410000 */
[----:B------:R-:W-:Y:S02]  /*4e80*/  FSEL R136, R136, -INF , !P2 ;  /* 0xff80000088887808 */ /* 0x000fe40005000000 */
[----:B------:R-:W-:Y:S01]  /*4e90*/  ISETP.GE.AND P2, PT, R241, R130, PT ;  /* 0x00000082f100720c */ /* 0x000fe20003f46270 */
[----:B------:R-:W1:Y:S01]  /*4ea0*/  MUFU.TANH R86, R86 ;  /* 0x0000005600567308 */ /* 0x000e620000002400 */
[----:B--2---:R-:W-:Y:S01]  /*4eb0*/  FFMA.FTZ R191, R236, UR4, R75 ;  /* 0x00000004ecbf7c23 */ /* 0x004fe2000801004b */
[----:B------:R-:W-:-:S02]  /*4ec0*/  IADD3 R229, R163, 0x98, RZ ;  /* 0x00000098a3e57810 */ /* 0x000fc40007ffe0ff */
[----:B------:R-:W-:Y:S02]  /*4ed0*/  IADD3 R221, R163, 0x41, RZ ;  /* 0x00000041a3dd7810 */ /* 0x000fe40007ffe0ff */
[----:B------:R-:W-:Y:S02]  /*4ee0*/  FSEL R191, R191, -INF , !P0 ;  /* 0xff800000bfbf7808 */ /* 0x000fe40004000000 */
[----:B------:R-:W-:Y:S01]  /*4ef0*/  MUFU.TANH R90, R90 ;  /* 0x0000005a005a7308 */ /* 0x000fe20000002400 */
[----:B------:R-:W-:Y:S02]  /*4f00*/  ISETP.GE.AND P0, PT, R187, R128, PT ;  /* 0x00000080bb00720c */ /* 0x000fe40003f06270 */
[C---:B------:R-:W-:Y:S02]  /*4f10*/  IADD3 R88, R163.reuse, 0xd8, RZ ;  /* 0x000000d8a3587810 */ /* 0x040fe40007ffe0ff */
[C---:B------:R-:W-:Y:S02]  /*4f20*/  IADD3 R141, R163.reuse, 0xd9, RZ ;  /* 0x000000d9a38d7810 */ /* 0x040fe40007ffe0ff */
[C---:B------:R-:W-:Y:S01]  /*4f30*/  IADD3 R224, R163.reuse, 0xf0, RZ ;  /* 0x000000f0a3e07810 */ /* 0x040fe20007ffe0ff */
[----:B------:R-:W2:Y:S01]  /*4f40*/  I2F R144, R144 ;  /* 0x0000009000907306 */ /* 0x000ea20000201400 */
[----:B-1----:R-:W-:Y:S01]  /*4f50*/  FFMA.FTZ R86, R238, UR4, R86 ;  /* 0x00000004ee567c23 */ /* 0x002fe20008010056 */
[----:B------:R-:W-:-:S04]  /*4f60*/  IADD3 R228, R163, 0xf1, RZ ;  /* 0x000000f1a3e47810 */ /* 0x000fc80007ffe0ff */
[----:B------:R-:W-:Y:S02]  /*4f70*/  FSEL R140, R86, -INF , !P2 ;  /* 0xff800000568c7808 */ /* 0x000fe40005000000 */
[----:B------:R1:W-:Y:S01]  /*4f80*/  I2F R131, R60 ;  /* 0x0000003c00837306 */ /* 0x0003e20000201400 */
[----:B--2---:R-:W-:Y:S01]  /*4f90*/  FFMA.FTZ R90, R144, UR4, R90 ;  /* 0x00000004905a7c23 */ /* 0x004fe2000801005a */
[----:B------:R-:W-:-:S06]  /*4fa0*/  IADD3 R144, R163, 0x89, RZ ;  /* 0x00000089a3907810 */ /* 0x000fcc0007ffe0ff */
[----:B------:R-:W-:Y:S01]  /*4fb0*/  MUFU.TANH R234, R40 ;  /* 0x0000002800ea7308 */ /* 0x000fe20000002400 */
[----:B------:R-:W-:Y:S01]  /*4fc0*/  ISETP.GE.AND P2, PT, R144, R130, PT ;  /* 0x000000829000720c */ /* 0x000fe20003f46270 */
[----:B-1----:R-:W-:Y:S01]  /*4fd0*/  FFMA.FTZ R60, R225, UR4, R96 ;  /* 0x00000004e13c7c23 */ /* 0x002fe20008010060 */
[----:B------:R-:W-:-:S05]  /*4fe0*/  IADD3 R225, R163, 0xb8, RZ ;  /* 0x000000b8a3e17810 */ /* 0x000fca0007ffe0ff */
[----:B------:R-:W-:Y:S01]  /*4ff0*/  MUFU.TANH R236, R41 ;  /* 0x0000002900ec7308 */ /* 0x000fe20000002400 */
[----:B------:R-:W-:Y:S02]  /*5000*/  FSEL R60, R60, -INF , !P6 ;  /* 0xff8000003c3c7808 */ /* 0x000fe40007000000 */
[----:B------:R-:W-:Y:S02]  /*5010*/  ISETP.GE.AND P6, PT, R153, R130, PT ;  /* 0x000000829900720c */ /* 0x000fe40003fc6270 */
[----:B------:R-:W-:-:S03]  /*5020*/  IADD3 R153, R163, 0xc8, RZ ;  /* 0x000000c8a3997810 */ /* 0x000fc60007ffe0ff */
[----:B------:R1:W-:Y:S01]  /*5030*/  MUFU.TANH R238, R42 ;  /* 0x0000002a00ee7308 */ /* 0x0003e20000002400 */
[----:B------:R-:W-:Y:S02]  /*5040*/  FSEL R62, R62, -INF , !P6 ;  /* 0xff8000003e3e7808 */ /* 0x000fe40007000000 */
[----:B------:R-:W-:-:S04]  /*5050*/  ISETP.GE.AND P6, PT, R237, R130, PT ;  /* 0x00000082ed00720c */ /* 0x000fc80003fc6270 */
[----:B------:R-:W-:Y:S01]  /*5060*/  FSEL R142, R142, -INF , !P6 ;  /* 0xff8000008e8e7808 */ /* 0x000fe20007000000 */
[----:B------:R-:W-:Y:S01]  /*5070*/  MUFU.TANH R76, R76 ;  /* 0x0000004c004c7308 */ /* 0x000fe20000002400 */
[----:B------:R-:W-:Y:S02]  /*5080*/  ISETP.GE.AND P6, PT, R187, R130, PT ;  /* 0x00000082bb00720c */ /* 0x000fe40003fc6270 */
[----:B------:R-:W-:Y:S02]  /*5090*/  FSEL R187, R90, -INF , !P5 ;  /* 0xff8000005abb7808 */ /* 0x000fe40006800000 */
[----:B------:R-:W-:Y:S02]  /*50a0*/  ISETP.GE.AND P5, PT, R144, R128, PT ;  /* 0x000000809000720c */ /* 0x000fe40003fa6270 */
[C---:B------:R-:W-:Y:S01]  /*50b0*/  IADD3 R144, R163.reuse, 0x81, RZ ;  /* 0x00000081a3907810 */ /* 0x040fe20007ffe0ff */
[----:B-1----:R-:W1:Y:S01]  /*50c0*/  LDSM.16.M88.4 R40, [R215+0x4400] ;  /* 0x00440000d728783b */ /* 0x002e620000000200 */
[----:B------:R-:W-:Y:S01]  /*50d0*/  MUFU.TANH R78, R78 ;  /* 0x0000004e004e7308 */ /* 0x000fe20000002400 */
[----:B------:R-:W-:-:S07]  /*50e0*/  IADD3 R90, R163, 0xe1, RZ ;  /* 0x000000e1a35a7810 */ /* 0x000fce0007ffe0ff */
[----:B------:R-:W2:Y:S08]  /*50f0*/  I2F R144, R144 ;  /* 0x0000009000907306 */ /* 0x000eb00000201400 */
[----:B------:R-:W-:Y:S08]  /*5100*/  MUFU.TANH R246, R246 ;  /* 0x000000f600f67308 */ /* 0x000ff00000002400 */
[----:B------:R-:W3:Y:S01]  /*5110*/  I2F R183, R183 ;  /* 0x000000b700b77306 */ /* 0x000ee20000201400 */
[----:B--2---:R-:W-:-:S02]  /*5120*/  FFMA.FTZ R76, R144, UR4, R76 ;  /* 0x00000004904c7c23 */ /* 0x004fc4000801004c */
[----:B------:R-:W-:-:S03]  /*5130*/  FFMA.FTZ R144, R148, UR4, R78 ;  /* 0x0000000494907c23 */ /* 0x000fc6000801004e */
[----:B------:R-:W-:Y:S02]  /*5140*/  FSEL R185, R76, -INF , !P4 ;  /* 0xff8000004cb97808 */ /* 0x000fe40006000000 */
[----:B------:R-:W-:Y:S01]  /*5150*/  MUFU.TANH R74, R74 ;  /* 0x0000004a004a7308 */ /* 0x000fe20000002400 */
[----:B------:R-:W-:Y:S02]  /*5160*/  FSEL R144, R144, -INF , !P6 ;  /* 0xff80000090907808 */ /* 0x000fe40007000000 */
[----:B------:R-:W-:Y:S02]  /*5170*/  ISETP.GE.AND P6, PT, R2, R130, PT ;  /* 0x000000820200720c */ /* 0x000fe40003fc6270 */
[----:B------:R-:W-:Y:S01]  /*5180*/  ISETP.GE.AND P4, PT, R190, R128, PT ;  /* 0x00000080be00720c */ /* 0x000fe20003f86270 */
[----:B-1----:R-:W-:Y:S02]  /*5190*/  HMMA.16816.F32.BF16 R20, R28, R42, R20 ;  /* 0x0000002a1c14723c */ /* 0x002fe40000041814 */
[----:B------:R-:W1:Y:S01]  /*51a0*/  I2F R146, R146 ;  /* 0x0000009200927306 */ /* 0x000e620000201400 */
[----:B---3--:R-:W-:-:S05]  /*51b0*/  FFMA.FTZ R183, R183, UR4, R246 ;  /* 0x00000004b7b77c23 */ /* 0x008fca00080100f6 */
[----:B------:R-:W-:Y:S01]  /*51c0*/  FSEL R183, R183, -INF , !P0 ;  /* 0xff800000b7b77808 */ /* 0x000fe20004000000 */
[----:B------:R-:W-:Y:S01]  /*51d0*/  HMMA.16816.F32.BF16 R24, R28, R40, R24 ;  /* 0x000000281c18723c */ /* 0x000fe20000041818 */
[----:B------:R-:W2:Y:S01]  /*51e0*/  MUFU.TANH R64, R64 ;  /* 0x0000004000407308 */ /* 0x000ea20000002400 */
[----:B------:R-:W-:Y:S02]  /*51f0*/  ISETP.GE.AND P0, PT, R2, R128, PT ;  /* 0x000000800200720c */ /* 0x000fe40003f06270 */
[----:B------:R-:W-:-:S05]  /*5200*/  IADD3 R2, R163, 0x99, RZ ;  /* 0x00000099a3027810 */ /* 0x000fca0007ffe0ff */
[----:B------:R-:W-:Y:S01]  /*5210*/  MUFU.TANH R250, R250 ;  /* 0x000000fa00fa7308 */ /* 0x000fe20000002400 */
[----:B-1----:R-:W-:-:S05]  /*5220*/  FFMA.FTZ R146, R146, UR4, R74 ;  /* 0x0000000492927c23 */ /* 0x002fca000801004a */
[----:B------:R-:W-:Y:S01]  /*5230*/  FSEL R146, R146, -INF , !P3 ;  /* 0xff80000092927808 */ /* 0x000fe20005800000 */
[----:B------:R-:W-:Y:S01]  /*5240*/  FMUL.FTZ R20, R20, c[0x0][0x2ec] ;  /* 0x0000bb0014147a20 */ /* 0x000fe20000410000 */
[----:B------:R-:W1:Y:S01]  /*5250*/  I2F R171, R190 ;  /* 0x000000be00ab7306 */ /* 0x000e620000201400 */
[----:B--2---:R-:W-:Y:S01]  /*5260*/  FFMA.FTZ R64, R175, UR4, R64 ;  /* 0x00000004af407c23 */ /* 0x004fe20008010040 */
[-C--:B------:R-:W-:Y:S01]  /*5270*/  ISETP.GE.AND P3, PT, R190, R130.reuse, PT ;  /* 0x00000082be00720c */ /* 0x080fe20003f66270 */
[----:B------:R-:W-:Y:S02]  /*5280*/  FFMA.FTZ R175, R133, UR4, R138 ;  /* 0x0000000485af7c23 */ /* 0x000fe4000801008a */
[----:B------:R-:W-:Y:S01]  /*5290*/  FMUL.FTZ R21, R21, c[0x0][0x2ec] ;  /* 0x0000bb0015157a20 */ /* 0x000fe20000410000 */
[----:B------:R-:W-:Y:S01]  /*52a0*/  FSEL R138, R64, -INF , !P2 ;  /* 0xff800000408a7808 */ /* 0x000fe20005000000 */
[----:B------:R-:W-:Y:S01]  /*52b0*/  FMUL.FTZ R22, R22, c[0x0][0x2ec] ;  /* 0x0000bb0016167a20 */ /* 0x000fe20000410000 */
[----:B------:R-:W2:Y:S01]  /*52c0*/  I2F R188, R190 ;  /* 0x000000be00bc7306 */ /* 0x000ea20000201400 */
[----:B------:R-:W-:Y:S01]  /*52d0*/  FSEL R175, R175, -INF , !P5 ;  /* 0xff800000afaf7808 */ /* 0x000fe20006800000 */
[----:B------:R-:W-:Y:S01]  /*52e0*/  FMUL.FTZ R43, R26, c[0x0][0x2ec] ;  /* 0x0000bb001a2b7a20 */ /* 0x000fe20000410000 */
[----:B------:R-:W-:Y:S01]  /*52f0*/  ISETP.GE.AND P2, PT, R167, R130, PT ;  /* 0x00000082a700720c */ /* 0x000fe20003f46270 */
[----:B------:R-:W-:Y:S01]  /*5300*/  FMUL.FTZ R27, R27, c[0x0][0x2ec] ;  /* 0x0000bb001b1b7a20 */ /* 0x000fe20000410000 */
[----:B------:R-:W-:Y:S01]  /*5310*/  ISETP.GE.AND P5, PT, R167, R128, PT ;  /* 0x00000080a700720c */ /* 0x000fe20003fa6270 */
[----:B------:R-:W-:-:S02]  /*5320*/  FMUL.FTZ R25, R25, c[0x0][0x2ec] ;  /* 0x0000bb0019197a20 */ /* 0x000fc40000410000 */
[----:B-1----:R-:W-:Y:S01]  /*5330*/  FFMA.FTZ R171, R171, UR4, R244 ;  /* 0x00000004abab7c23 */ /* 0x002fe200080100f4 */
[----:B------:R1:W3:Y:S04]  /*5340*/  I2F R184, R167 ;  /* 0x000000a700b87306 */ /* 0x0002e80000201400 */
[----:B------:R-:W-:Y:S01]  /*5350*/  FSEL R64, R171, -INF , !P3 ;  /* 0xff800000ab407808 */ /* 0x000fe20005800000 */
[----:B------:R-:W-:Y:S01]  /*5360*/  FMUL.FTZ R171, R36, c[0x0][0x2ec] ;  /* 0x0000bb0024ab7a20 */ /* 0x000fe20000410000 */
[----:B------:R-:W-:Y:S01]  /*5370*/  ISETP.GE.AND P3, PT, R2, R130, PT ;  /* 0x000000820200720c */ /* 0x000fe20003f66270 */
[----:B--2---:R-:W-:Y:S01]  /*5380*/  FFMA.FTZ R250, R188, UR4, R250 ;  /* 0x00000004bcfa7c23 */ /* 0x004fe200080100fa */
[----:B------:R-:W2:Y:S01]  /*5390*/  MUFU.TANH R66, R66 ;  /* 0x0000004200427308 */ /* 0x000ea20000002400 */
[----:B------:R-:W-:-:S02]  /*53a0*/  FMUL.FTZ R36, R37, c[0x0][0x2ec] ;  /* 0x0000bb0025247a20 */ /* 0x000fc40000410000 */
[----:B------:R-:W-:Y:S01]  /*53b0*/  FMUL.FTZ R37, R38, c[0x0][0x2ec] ;  /* 0x0000bb0026257a20 */ /* 0x000fe20000410000 */
[----:B-1----:R-:W-:-:S04]  /*53c0*/  FSEL R167, R250, -INF , !P4 ;  /* 0xff800000faa77808 */ /* 0x002fc80006000000 */
[----:B------:R-:W-:Y:S01]  /*53d0*/  MUFU.TANH R56, R56 ;  /* 0x0000003800387308 */ /* 0x000fe20000002400 */
[----:B------:R-:W-:Y:S01]  /*53e0*/  ISETP.GE.AND P4, PT, R2, R128, PT ;  /* 0x000000800200720c */ /* 0x000fe20003f86270 */
[----:B---3--:R-:W-:Y:S02]  /*53f0*/  FFMA.FTZ R113, R184, UR4, R113 ;  /* 0x00000004b8717c23 */ /* 0x008fe40008010071 */
[----:B--2---:R-:W-:-:S04]  /*5400*/  FFMA.FTZ R240, R240, UR4, R66 ;  /* 0x00000004f0f07c23 */ /* 0x004fc80008010042 */
[----:B------:R-:W1:Y:S08]  /*5410*/  I2F R229, R229 ;  /* 0x000000e500e57306 */ /* 0x000e700000201400 */
[----:B------:R-:W-:Y:S08]  /*5420*/  MUFU.TANH R252, R252 ;  /* 0x000000fc00fc7308 */ /* 0x000ff00000002400 */
[----:B------:R-:W2:Y:S01]  /*5430*/  I2F R2, R2 ;  /* 0x0000000200027306 */ /* 0x000ea20000201400 */
[----:B-1----:R-:W-:Y:S01]  /*5440*/  FFMA.FTZ R152, R229, UR4, R56 ;  /* 0x00000004e5987c23 */ /* 0x002fe20008010038 */
[----:B------:R-:W-:-:S02]  /*5450*/  FSEL R56, R240, -INF , !P6 ;  /* 0xff800000f0387808 */ /* 0x000fc40007000000 */
[----:B------:R-:W-:Y:S02]  /*5460*/  ISETP.GE.AND P6, PT, R163, R130, PT ;  /* 0x00000082a300720c */ /* 0x000fe40003fc6270 */
[----:B------:R-:W-:Y:S02]  /*5470*/  FSEL R152, R152, -INF , !P2 ;  /* 0xff80000098987808 */ /* 0x000fe40005000000 */
[----:B------:R-:W1:Y:S01]  /*5480*/  MUFU.TANH R248, R248 ;  /* 0x000000f800f87308 */ /* 0x000e620000002400 */
[----:B------:R-:W-:-:S07]  /*5490*/  ISETP.GE.AND P2, PT, R147, R128, PT ;  /* 0x000000809300720c */ /* 0x000fce0003f46270 */
[----:B------:R-:W-:Y:S01]  /*54a0*/  MUFU.TANH R70, R70 ;  /* 0x0000004600467308 */ /* 0x000fe20000002400 */
[----:B--2---:R-:W-:Y:S01]  /*54b0*/  FFMA.FTZ R154, R2, UR4, R252 ;  /* 0x00000004029a7c23 */ /* 0x004fe200080100fc */
[----:B------:R-:W-:-:S04]  /*54c0*/  IADD3 R2, R149, 0x1000, RZ ;  /* 0x0000100095027810 */ /* 0x000fc80007ffe0ff */
[----:B------:R-:W-:Y:S01]  /*54d0*/  FSEL R154, R154, -INF , !P3 ;  /* 0xff8000009a9a7808 */ /* 0x000fe20005800000 */
[----:B------:R-:W-:Y:S01]  /*54e0*/  IMAD R148, R3, 0x2, R2 ;  /* 0x0000000203947824 */ /* 0x000fe200078e0202 */
[----:B------:R-:W2:Y:S01]  /*54f0*/  I2F R180, R147 ;  /* 0x0000009300b47306 */ /* 0x000ea20000201400 */
[----:B-1----:R-:W-:Y:S01]  /*5500*/  FFMA.FTZ R186, R186, UR4, R248 ;  /* 0x00000004baba7c23 */ /* 0x002fe200080100f8 */
[----:B------:R-:W-:Y:S01]  /*5510*/  ISETP.GE.AND P3, PT, R164, R128, PT ;  /* 0x00000080a400720c */ /* 0x000fe20003f66270 */
[----:B------:R-:W-:-:S05]  /*5520*/  FMUL.FTZ R2, R35, c[0x0][0x2ec] ;  /* 0x0000bb0023027a20 */ /* 0x000fca0000410000 */
[----:B------:R-:W-:Y:S08]  /*5530*/  MUFU.TANH R54, R54 ;  /* 0x0000003600367308 */ /* 0x000ff00000002400 */
[----:B------:R-:W1:Y:S01]  /*5540*/  I2F R176, R164 ;  /* 0x000000a400b07306 */ /* 0x000e620000201400 */
[----:B--2---:R-:W-:-:S07]  /*5550*/  FFMA.FTZ R70, R180, UR4, R70 ;  /* 0x00000004b4467c23 */ /* 0x004fce0008010046 */
[----:B------:R-:W2:Y:S08]  /*5560*/  MUFU.TANH R58, R58 ;  /* 0x0000003a003a7308 */ /* 0x000eb00000002400 */
[----:B------:R-:W-:Y:S01]  /*5570*/  MUFU.TANH R48, R48 ;  /* 0x0000003000307308 */ /* 0x000fe20000002400 */
[----:B-1----:R-:W-:-:S07]  /*5580*/  FFMA.FTZ R54, R176, UR4, R54 ;  /* 0x00000004b0367c23 */ /* 0x002fce0008010036 */
[----:B------:R-:W1:Y:S01]  /*5590*/  I2F R137, R242 ;  /* 0x000000f200897306 */ /* 0x000e620000201400 */
[----:B--2---:R-:W-:-:S07]  /*55a0*/  FFMA.FTZ R58, R131, UR4, R58 ;  /* 0x00000004833a7c23 */ /* 0x004fce000801003a */
[----:B------:R-:W-:Y:S08]  /*55b0*/  I2F R182, R242 ;  /* 0x000000f200b67306 */ /* 0x000ff00000201400 */
[----:B------:R-:W-:Y:S01]  /*55c0*/  MUFU.TANH R119, R119 ;  /* 0x0000007700777308 */ /* 0x000fe20000002400 */
[----:B-1----:R-:W-:-:S07]  /*55d0*/  FFMA.FTZ R48, R137, UR4, R48 ;  /* 0x0000000489307c23 */ /* 0x002fce0008010030 */
[----:B------:R-:W-:Y:S08]  /*55e0*/  MUFU.TANH R117, R117 ;  /* 0x0000007500757308 */ /* 0x000ff00000002400 */
[----:B------:R-:W-:Y:S08]  /*55f0*/  I2F R194, R245 ;  /* 0x000000f500c27306 */ /* 0x000ff00000201400 */
[----:B------:R-:W-:Y:S08]  /*5600*/  MUFU.TANH R110, R110 ;  /* 0x0000006e006e7308 */ /* 0x000ff00000002400 */
[----:B------:R-:W1:Y:S08]  /*5610*/  I2F R139, R164 ;  /* 0x000000a4008b7306 */ /* 0x000e700000201400 */
[----:B------:R-:W2:Y:S08]  /*5620*/  I2F R205, R204 ;  /* 0x000000cc00cd7306 */ /* 0x000eb00000201400 */
[----:B------:R3:W-:Y:S01]  /*5630*/  I2F R162, R163 ;  /* 0x000000a300a27306 */ /* 0x0007e20000201400 */
[----:B-1----:R-:W-:Y:S01]  /*5640*/  FFMA.FTZ R68, R139, UR4, R68 ;  /* 0x000000048b447c23 */ /* 0x002fe20008010044 */
[----:B------:R-:W-:-:S02]  /*5650*/  FSEL R139, R58, -INF , !P4 ;  /* 0xff8000003a8b7808 */ /* 0x000fc40006000000 */
[----:B------:R-:W-:-:S04]  /*5660*/  ISETP.GE.AND P4, PT, R242, R130, PT ;  /* 0x00000082f200720c */ /* 0x000fc80003f86270 */
[----:B------:R-:W-:Y:S01]  /*5670*/  MUFU.TANH R109, R109 ;  /* 0x0000006d006d7308 */ /* 0x000fe20000002400 */
[----:B--2---:R-:W-:-:S07]  /*5680*/  FFMA.FTZ R110, R205, UR4, R110 ;  /* 0x00000004cd6e7c23 */ /* 0x004fce000801006e */
[----:B------:R-:W-:Y:S01]  /*5690*/  MUFU.TANH R112, R112 ;  /* 0x0000007000707308 */ /* 0x000fe20000002400 */
[----:B---3--:R-:W-:Y:S02]  /*56a0*/  FSEL R163, R186, -INF , !P0 ;  /* 0xff800000baa37808 */ /* 0x008fe40004000000 */
[----:B------:R-:W-:-:S05]  /*56b0*/  ISETP.GE.AND P0, PT, R147, R130, PT ;  /* 0x000000829300720c */ /* 0x000fca0003f06270 */
[----:B------:R-:W-:Y:S08]  /*56c0*/  MUFU.TANH R101, R101 ;  /* 0x0000006500657308 */ /* 0x000ff00000002400 */
[----:B------:R-:W-:Y:S08]  /*56d0*/  MUFU.TANH R103, R103 ;  /* 0x0000006700677308 */ /* 0x000ff00000002400 */
[----:B------:R-:W-:Y:S08]  /*56e0*/  MUFU.TANH R115, R115 ;  /* 0x0000007300737308 */ /* 0x000ff00000002400 */
[----:B------:R-:W-:Y:S08]  /*56f0*/  MUFU.TANH R124, R124 ;  /* 0x0000007c007c7308 */ /* 0x000ff00000002400 */
[----:B------:R-:W1:Y:S08]  /*5700*/  I2F R50, R202 ;  /* 0x000000ca00327306 */ /* 0x000e700000201400 */
[----:B------:R-:W2:Y:S08]  /*5710*/  I2F R92, R221 ;  /* 0x000000dd005c7306 */ /* 0x000eb00000201400 */
[----:B------:R-:W3:Y:S01]  /*5720*/  I2F R94, R227 ;  /* 0x000000e3005e7306 */ /* 0x000ee20000201400 */
[----:B-1----:R-:W-:-:S02]  /*5730*/  FFMA.FTZ R26, R50, UR4, R109 ;  /* 0x00000004321a7c23 */ /* 0x002fc4000801006d */
[----:B------:R-:W-:-:S05]  /*5740*/  FFMA.FTZ R112, R50, UR4, R112 ;  /* 0x0000000432707c23 */ /* 0x000fca0008010070 */
[----:B------:R1:W-:Y:S01]  /*5750*/  I2F R166, R147 ;  /* 0x0000009300a67306 */ /* 0x0003e20000201400 */
[C---:B--2---:R-:W-:Y:S02]  /*5760*/  FFMA.FTZ R101, R92.reuse, UR4, R101 ;  /* 0x000000045c657c23 */ /* 0x044fe40008010065 */
[----:B------:R-:W-:-:S05]  /*5770*/  FFMA.FTZ R103, R92, UR4, R103 ;  /* 0x000000045c677c23 */ /* 0x000fca0008010067 */
[----:B------:R2:W-:Y:S01]  /*5780*/  MUFU.TANH R184, R125 ;  /* 0x0000007d00b87308 */ /* 0x0005e20000002400 */
[----:B---3--:R-:W-:Y:S01]  /*5790*/  FFMA.FTZ R124, R94, UR4, R124 ;  /* 0x000000045e7c7c23 */ /* 0x008fe2000801007c */
[----:B-1----:R-:W-:-:S06]  /*57a0*/  FSEL R147, R113, -INF , !P5 ;  /* 0xff80000071937808 */ /* 0x002fcc0006800000 */
[----:B------:R-:W-:Y:S01]  /*57b0*/  MUFU.TANH R131, R32 ;  /* 0x0000002000837308 */ /* 0x000fe20000002400 */
[----:B------:R-:W-:Y:S01]  /*57c0*/  FFMA.FTZ R113, R182, UR4, R119 ;  /* 0x00000004b6717c23 */ /* 0x000fe20008010077 */
[----:B------:R-:W-:Y:S02]  /*57d0*/  FSEL R119, R54, -INF , !P3 ;  /* 0xff80000036777808 */ /* 0x000fe40005800000 */
[-C--:B------:R-:W-:Y:S02]  /*57e0*/  ISETP.GE.AND P3, PT, R245, R130.reuse, PT ;  /* 0x00000082f500720c */ /* 0x080fe40003f66270 */
[----:B------:R-:W-:Y:S02]  /*57f0*/  FSEL R54, R48, -INF , !P4 ;  /* 0xff80000030367808 */ /* 0x000fe40006000000 */
[----:B------:R-:W-:Y:S01]  /*5800*/  MUFU.TANH R41, R33 ;  /* 0x0000002100297308 */ /* 0x000fe20000002400 */
[----:B--2---:R-:W-:Y:S01]  /*5810*/  FSEL R125, R70, -INF , !P2 ;  /* 0xff800000467d7808 */ /* 0x004fe20005000000 */
[----:B------:R-:W-:Y:S01]  /*5820*/  FFMA.FTZ R70, R194, UR4, R117 ;  /* 0x00000004c2467c23 */ /* 0x000fe20008010075 */
[----:B------:R-:W-:-:S02]  /*5830*/  ISETP.GE.AND P5, PT, R164, R130, PT ;  /* 0x00000082a400720c */ /* 0x000fc40003fa6270 */
[-C--:B------:R-:W-:Y:S02]  /*5840*/  ISETP.GE.AND P4, PT, R245, R128.reuse, PT ;  /* 0x00000080f500720c */ /* 0x080fe40003f86270 */
[----:B------:R-:W-:Y:S01]  /*5850*/  FSEL R70, R70, -INF , !P3 ;  /* 0xff80000046467808 */ /* 0x000fe20005800000 */
[----:B------:R1:W-:Y:S01]  /*5860*/  MUFU.TANH R137, R34 ;  /* 0x0000002200897308 */ /* 0x0003e20000002400 */
[-C--:B------:R-:W-:Y:S02]  /*5870*/  ISETP.GE.AND P3, PT, R204, R128.reuse, PT ;  /* 0x00000080cc00720c */ /* 0x080fe40003f66270 */
[----:B------:R-:W-:Y:S02]  /*5880*/  FSEL R58, R68, -INF , !P5 ;  /* 0xff800000443a7808 */ /* 0x000fe40006800000 */
[----:B------:R-:W-:Y:S01]  /*5890*/  FSEL R241, R110, -INF , !P3 ;  /* 0xff8000006ef17808 */ /* 0x000fe20005800000 */
[----:B------:R-:W-:Y:S01]  /*58a0*/  FFMA.FTZ R110, R94, UR4, R115 ;  /* 0x000000045e6e7c23 */ /* 0x000fe20008010073 */
[----:B------:R-:W-:Y:S01]  /*58b0*/  ISETP.GE.AND P5, PT, R247, R128, PT ;  /* 0x00000080f700720c */ /* 0x000fe20003fa6270 */
[----:B------:R-:W-:Y:S01]  /*58c0*/  MUFU.TANH R48, R20 ;  /* 0x0000001400307308 */ /* 0x000fe20000002400 */
[----:B------:R-:W-:Y:S01]  /*58d0*/  FMUL.FTZ R94, R23, c[0x0][0x2ec] ;  /* 0x0000bb00175e7a20 */ /* 0x000fe20000410000 */
[----:B------:R-:W-:-:S02]  /*58e0*/  ISETP.GE.AND P2, PT, R247, R130, PT ;  /* 0x00000082f700720c */ /* 0x000fc40003f46270 */
[----:B------:R-:W-:Y:S01]  /*58f0*/  ISETP.GE.AND P3, PT, R221, R130, PT ;  /* 0x00000082dd00720c */ /* 0x000fe20003f66270 */
[----:B-1----:R-:W1:Y:S03]  /*5900*/  LDSM.16.M88.4 R32, [R215+0x4800] ;  /* 0x00480000d720783b */ /* 0x002e660000000200 */
[----:B------:R-:W-:Y:S08]  /*5910*/  MUFU.TANH R50, R21 ;  /* 0x0000001500327308 */ /* 0x000ff00000002400 */
[----:B------:R2:W-:Y:S08]  /*5920*/  MUFU.TANH R92, R22 ;  /* 0x00000016005c7308 */ /* 0x0005f00000002400 */
[----:B------:R-:W3:Y:S01]  /*5930*/  MUFU.TANH R52, R52 ;  /* 0x0000003400347308 */ /* 0x000ee20000002400 */
[----:B--2---:R-:W2:Y:S07]  /*5940*/  LDSM.16.M88.4 R20, [R215+0x4c00] ;  /* 0x004c0000d714783b */ /* 0x004eae0000000200 */
[----:B------:R-:W4:Y:S01]  /*5950*/  MUFU.TANH R121, R121 ;  /* 0x0000007900797308 */ /* 0x000f220000002400 */
[----:B------:R-:W-:-:S04]  /*5960*/  DEPBAR.LE SB0, 0x0 ;  /* 0x000080000000791a */ /* 0x000fc80000000000 */
[----:B---3--:R-:W-:-:S03]  /*5970*/  FFMA.FTZ R52, R166, UR4, R52 ;  /* 0x00000004a6347c23 */ /* 0x008fc60008010034 */
[----:B------:R-:W-:Y:S02]  /*5980*/  MUFU.TANH R120, R120 ;  /* 0x0000007800787308 */ /* 0x000fe40000002400 */
[----:B------:R-:W-:Y:S02]  /*5990*/  FSEL R52, R52, -INF , !P0 ;  /* 0xff80000034347808 */ /* 0x000fe40004000000 */
[----:B------:R-:W-:Y:S01]  /*59a0*/  ISETP.GE.AND P0, PT, R242, R128, PT ;  /* 0x00000080f200720c */ /* 0x000fe20003f06270 */
[----:B-1----:R-:W-:Y:S03]  /*59b0*/  HMMA.16816.F32.BF16 R16, R28, R32, R16 ;  /* 0x000000201c10723c */ /* 0x002fe60000041810 */
[----:B------:R-:W1:Y:S01]  /*59c0*/  I2F R192, R200 ;  /* 0x000000c800c07306 */ /* 0x000e620000201400 */
[----:B----4-:R-:W-:Y:S01]  /*59d0*/  FFMA.FTZ R121, R194, UR4, R121 ;  /* 0x00000004c2797c23 */ /* 0x010fe20008010079 */
[----:B------:R-:W-:-:S02]  /*59e0*/  FSEL R113, R113, -INF , !P0 ;  /* 0xff80000071717808 */ /* 0x000fc40004000000 */
[-C--:B------:R-:W-:Y:S02]  /*59f0*/  ISETP.GE.AND P0, PT, R200, R130.reuse, PT ;  /* 0x00000082c800720c */ /* 0x080fe40003f06270 */
[----:B------:R-:W-:Y:S01]  /*5a00*/  FSEL R143, R121, -INF , !P4 ;  /* 0xff800000798f7808 */ /* 0x000fe20006000000 */
[----:B------:R-:W-:Y:S01]  /*5a10*/  HMMA.16816.F32.BF16 R12, R28, R34, R12 ;  /* 0x000000221c0c723c */ /* 0x000fe2000004180c */
[----:B------:R-:W-:Y:S01]  /*5a20*/  MUFU.TANH R118, R118 ;  /* 0x0000007600767308 */ /* 0x000fe20000002400 */
[----:B------:R-:W-:-:S04]  /*5a30*/  ISETP.GE.AND P4, PT, R202, R130, PT ;  /* 0x00000082ca00720c */ /* 0x000fc80003f86270 */
[----:B------:R-:W-:Y:S02]  /*5a40*/  FSEL R26, R26, -INF , !P4 ;  /* 0xff8000001a1a7808 */ /* 0x000fe40006000000 */
[----:B------:R-:W-:Y:S01]  /*5a50*/  ISETP.GE.AND P4, PT, R221, R128, PT ;  /* 0x00000080dd00720c */ /* 0x000fe20003f86270 */
[----:B------:R-:W3:Y:S01]  /*5a60*/  I2F R243, R247 ;  /* 0x000000f700f37306 */ /* 0x000ee20000201400 */
[----:B-1----:R-:W-:Y:S02]  /*5a70*/  FFMA.FTZ R120, R192, UR4, R120 ;  /* 0x00000004c0787c23 */ /* 0x002fe40008010078 */
[----:B------:R-:W-:Y:S02]  /*5a80*/  FSEL R231, R103, -INF , !P4 ;  /* 0xff80000067e77808 */ /* 0x000fe40006000000 */
[----:B------:R-:W-:Y:S02]  /*5a90*/  ISETP.GE.AND P4, PT, R105, R130, PT ;  /* 0x000000826900720c */ /* 0x000fe40003f86270 */
[----:B------:R-:W-:Y:S01]  /*5aa0*/  FSEL R121, R120, -INF , !P0 ;  /* 0xff80000078797808 */ /* 0x000fe20004000000 */
[----:B------:R-:W1:Y:S01]  /*5ab0*/  MUFU.TANH R116, R116 ;  /* 0x0000007400747308 */ /* 0x000e620000002400 */
[----:B------:R-:W-:Y:S01]  /*5ac0*/  ISETP.GE.AND P0, PT, R202, R128, PT ;  /* 0x00000080ca00720c */ /* 0x000fe20003f06270 */
[----:B--2---:R-:W-:Y:S01]  /*5ad0*/  HMMA.16816.F32.BF16 R8, R28, R20, R8 ;  /* 0x000000141c08723c */ /* 0x004fe20000041808 */
[----:B------:R-:W-:-:S02]  /*5ae0*/  FMUL.FTZ R16, R16, c[0x0][0x2ec] ;  /* 0x0000bb0010107a20 */ /* 0x000fc40000410000 */
[----:B------:R-:W-:Y:S01]  /*5af0*/  FSEL R237, R112, -INF , !P0 ;  /* 0xff80000070ed7808 */ /* 0x000fe20004000000 */
[----:B------:R-:W-:Y:S01]  /*5b00*/  FMUL.FTZ R18, R18, c[0x0][0x2ec] ;  /* 0x0000bb0012127a20 */ /* 0x000fe20000410000 */
[-C--:B------:R-:W-:Y:S01]  /*5b10*/  ISETP.GE.AND P0, PT, R210, R130.reuse, PT ;  /* 0x00000082d200720c */ /* 0x080fe20003f06270 */
[----:B------:R-:W-:Y:S01]  /*5b20*/  MUFU.TANH R108, R108 ;  /* 0x0000006c006c7308 */ /* 0x000fe20000002400 */
[----:B---3--:R-:W-:Y:S01]  /*5b30*/  FFMA.FTZ R118, R243, UR4, R118 ;  /* 0x00000004f3767c23 */ /* 0x008fe20008010076 */
[----:B------:R-:W-:Y:S01]  /*5b40*/  HMMA.16816.F32.BF16 R4, R28, R22, R4 ;  /* 0x000000161c04723c */ /* 0x000fe20000041804 */
[----:B------:R-:W-:Y:S02]  /*5b50*/  FMUL.FTZ R13, R13, c[0x0][0x2ec] ;  /* 0x0000bb000d0d7a20 */ /* 0x000fe40000410000 */
[----:B------:R-:W-:Y:S01]  /*5b60*/  FMUL.FTZ R14, R14, c[0x0][0x2ec] ;  /* 0x0000bb000e0e7a20 */ /* 0x000fe20000410000 */
[----:B------:R-:W-:Y:S01]  /*5b70*/  FSEL R245, R118, -INF , !P5 ;  /* 0xff80000076f57808 */ /* 0x000fe20006800000 */
[----:B------:R-:W-:Y:S01]  /*5b80*/  FMUL.FTZ R12, R12, c[0x0][0x2ec] ;  /* 0x0000bb000c0c7a20 */ /* 0x000fe20000410000 */
[----:B------:R-:W2:Y:S01]  /*5b90*/  I2F R95, R210 ;  /* 0x000000d2005f7306 */ /* 0x000ea20000201400 */
[----:B-1----:R-:W-:Y:S01]  /*5ba0*/  FFMA.FTZ R68, R243, UR4, R116 ;  /* 0x00000004f3447c23 */ /* 0x002fe20008010074 */
[----:B------:R-:W-:Y:S01]  /*5bb0*/  ISETP.GE.AND P5, PT, R204, R130, PT ;  /* 0x00000082cc00720c */ /* 0x000fe20003fa6270 */
[----:B------:R-:W-:-:S03]  /*5bc0*/  FMUL.FTZ R15, R15, c[0x0][0x2ec] ;  /* 0x0000bb000f0f7a20 */ /* 0x000fc60000410000 */
[----:B------:R-:W-:Y:S02]  /*5bd0*/  FSEL R68, R68, -INF , !P2 ;  /* 0xff80000044447808 */ /* 0x000fe40005000000 */
[----:B------:R-:W1:Y:S01]  /*5be0*/  MUFU.TANH R111, R111 ;  /* 0x0000006f006f7308 */ /* 0x000e620000002400 */
[----:B------:R-:W-:Y:S01]  /*5bf0*/  ISETP.GE.AND P2, PT, R200, R128, PT ;  /* 0x00000080c800720c */ /* 0x000fe20003f46270 */
[----:B------:R-:W-:-:S06]  /*5c00*/  FMUL.FTZ R8, R8, c[0x0][0x2ec] ;  /* 0x0000bb0008087a20 */ /* 0x000fcc0000410000 */
[----:B------:R-:W-:Y:S01]  /*5c10*/  MUFU.TANH R102, R102 ;  /* 0x0000006600667308 */ /* 0x000fe20000002400 */
[----:B--2---:R-:W-:Y:S02]  /*5c20*/  FFMA.FTZ R32, R95, UR4, R114 ;  /* 0x000000045f207c23 */ /* 0x004fe40008010072 */
        /* <DEDUP_REMOVED lines=9> */
[----:B------:R-:W-:Y:S01]  /*5cc0*/  MUFU.TANH R51, R51 ;  /* 0x0000003300337308 */ /* 0x000fe20000002400 */
[----:B------:R-:W-:-:S07]  /*5cd0*/  ISETP.GE.AND P2, PT, R107, R130, PT ;  /* 0x000000826b00720c */ /* 0x000fce0003f46270 */
[----:B------:R-:W1:Y:S01]  /*5ce0*/  I2F R208, R105 ;  /* 0x0000006900d07306 */ /* 0x000e620000201400 */
[----:B--2---:R-:W-:-:S07]  /*5cf0*/  FFMA.FTZ R102, R93, UR4, R102 ;  /* 0x000000045d667c23 */ /* 0x004fce0008010066 */
[----:B------:R-:W2:Y:S08]  /*5d00*/  MUFU.TANH R100, R100 ;  /* 0x0000006400647308 */ /* 0x000eb00000002400 */
[----:B------:R3:W-:Y:S01]  /*5d10*/  MUFU.TANH R3, R36 ;  /* 0x0000002400037308 */ /* 0x0007e20000002400 */
[----:B-1----:R-:W-:-:S05]  /*5d20*/  FFMA.FTZ R51, R208, UR4, R51 ;  /* 0x00000004d0337c23 */ /* 0x002fca0008010033 */
[----:B------:R-:W-:Y:S01]  /*5d30*/  FSEL R117, R51, -INF , !P0 ;  /* 0xff80000033757808 */ /* 0x000fe20004000000 */
[----:B------:R-:W-:Y:S01]  /*5d40*/  FMUL.FTZ R51, R17, c[0x0][0x2ec] ;  /* 0x0000bb0011337a20 */ /* 0x000fe20000410000 */
[----:B------:R-:W1:Y:S01]  /*5d50*/  MUFU.TANH R122, R122 ;  /* 0x0000007a007a7308 */ /* 0x000e620000002400 */
[----:B--2---:R-:W-:Y:S01]  /*5d60*/  FFMA.FTZ R100, R93, UR4, R100 ;  /* 0x000000045d647c23 */ /* 0x004fe20008010064 */
[----:B------:R-:W-:-:S04]  /*5d70*/  ISETP.GE.AND P0, PT, R225, R130, PT ;  /* 0x00000082e100720c */ /* 0x000fc80003f06270 */
[----:B------:R-:W-:Y:S02]  /*5d80*/  FSEL R100, R100, -INF , !P2 ;  /* 0xff80000064647808 */ /* 0x000fe40005000000 */
[----:B------:R-:W-:Y:S01]  /*5d90*/  MUFU.TANH R97, R44 ;  /* 0x0000002c00617308 */ /* 0x000fe20000002400 */
[----:B---3--:R-:W-:Y:S01]  /*5da0*/  FMUL.FTZ R36, R24, c[0x0][0x2ec] ;  /* 0x0000bb0018247a20 */ /* 0x008fe20000410000 */
[----:B------:R-:W-:Y:S01]  /*5db0*/  ISETP.GE.AND P2, PT, R210, R128, PT ;  /* 0x00000080d200720c */ /* 0x000fe20003f46270 */
[----:B------:R-:W-:-:S05]  /*5dc0*/  FFMA.FTZ R24, R205, UR4, R108 ;  /* 0x00000004cd187c23 */ /* 0x000fca000801006c */
[----:B------:R-:W2:Y:S01]  /*5dd0*/  I2F R84, R212 ;  /* 0x000000d400547306 */ /* 0x000ea20000201400 */
[----:B------:R-:W-:Y:S01]  /*5de0*/  FSEL R24, R24, -INF , !P5 ;  /* 0xff80000018187808 */ /* 0x000fe20006800000 */
[----:B-1----:R-:W-:Y:S01]  /*5df0*/  FFMA.FTZ R122, R95, UR4, R122 ;  /* 0x000000045f7a7c23 */ /* 0x002fe2000801007a */
[----:B------:R-:W-:-:S04]  /*5e00*/  ISETP.GE.AND P5, PT, R107, R128, PT ;  /* 0x000000806b00720c */ /* 0x000fc80003fa6270 */
[----:B------:R-:W-:Y:S01]  /*5e10*/  FSEL R233, R102, -INF , !P5 ;  /* 0xff80000066e97808 */ /* 0x000fe20006800000 */
[----:B------:R-:W-:Y:S01]  /*5e20*/  I2F R44, R214 ;  /* 0x000000d6002c7306 */ /* 0x000fe20000201400 */
[----:B------:R-:W-:Y:S02]  /*5e30*/  FSEL R102, R101, -INF , !P3 ;  /* 0xff80000065667808 */ /* 0x000fe40005800000 */
[C---:B------:R-:W-:Y:S02]  /*5e40*/  ISETP.GE.AND P5, PT, R227.reuse, R130, PT ;  /* 0x00000082e300720c */ /* 0x040fe40003fa6270 */
[-C--:B------:R-:W-:Y:S02]  /*5e50*/  ISETP.GE.AND P3, PT, R227, R128.reuse, PT ;  /* 0x00000080e300720c */ /* 0x080fe40003f66270 */
[----:B------:R-:W-:Y:S01]  /*5e60*/  FSEL R110, R110, -INF , !P5 ;  /* 0xff8000006e6e7808 */ /* 0x000fe20006800000 */
[----:B------:R-:W1:Y:S01]  /*5e70*/  MUFU.TANH R216, R216 ;  /* 0x000000d800d87308 */ /* 0x000e620000002400 */
[----:B------:R-:W-:Y:S01]  /*5e80*/  FSEL R227, R124, -INF , !P3 ;  /* 0xff8000007ce37808 */ /* 0x000fe20005800000 */
[----:B--2---:R-:W-:Y:S01]  /*5e90*/  FFMA.FTZ R33, R84, UR4, R97 ;  /* 0x0000000454217c23 */ /* 0x004fe20008010061 */
[----:B------:R-:W-:-:S02]  /*5ea0*/  ISETP.GE.AND P5, PT, R212, R128, PT ;  /* 0x00000080d400720c */ /* 0x000fc40003fa6270 */
[-C--:B------:R-:W-:Y:S02]  /*5eb0*/  ISETP.GE.AND P3, PT, R214, R130.reuse, PT ;  /* 0x00000082d600720c */ /* 0x080fe40003f66270 */
[----:B------:R-:W-:Y:S01]  /*5ec0*/  FSEL R229, R122, -INF , !P2 ;  /* 0xff8000007ae57808 */ /* 0x000fe20005000000 */
[----:B------:R-:W2:Y:S01]  /*5ed0*/  MUFU.TANH R235, R235 ;  /* 0x000000eb00eb7308 */ /* 0x000ea20000002400 */
[----:B------:R-:W-:-:S04]  /*5ee0*/  ISETP.GE.AND P2, PT, R212, R130, PT ;  /* 0x00000082d400720c */ /* 0x000fc80003f46270 */
[----:B------:R-:W-:Y:S02]  /*5ef0*/  FSEL R33, R33, -INF , !P2 ;  /* 0xff80000021217808 */ /* 0x000fe40005000000 */
[----:B------:R-:W-:Y:S01]  /*5f00*/  ISETP.GE.AND P2, PT, R225, R128, PT ;  /* 0x00000080e100720c */ /* 0x000fe20003f46270 */
[----:B------:R-:W-:Y:S01]  /*5f10*/  MUFU.TANH R49, R49 ;  /* 0x0000003100317308 */ /* 0x000fe20000002400 */
[----:B-1----:R-:W-:-:S05]  /*5f20*/  FFMA.FTZ R17, R44, UR4, R216 ;  /* 0x000000042c117c23 */ /* 0x002fca00080100d8 */
[----:B------:R-:W-:Y:S02]  /*5f30*/  FSEL R17, R17, -INF , !P3 ;  /* 0xff80000011117808 */ /* 0x000fe40005800000 */
[----:B------:R-:W1:Y:S01]  /*5f40*/  I2F R45, R87 ;  /* 0x00000057002d7306 */ /* 0x000e620000201400 */
[----:B--2---:R-:W-:Y:S01]  /*5f50*/  FFMA.FTZ R111, R84, UR4, R235 ;  /* 0x00000004546f7c23 */ /* 0x004fe200080100eb */
[----:B------:R-:W-:-:S04]  /*5f60*/  ISETP.GE.AND P3, PT, R87, R128, PT ;  /* 0x000000805700720c */ /* 0x000fc80003f66270 */
[----:B------:R-:W-:Y:S02]  /*5f70*/  FSEL R111, R111, -INF , !P5 ;  /* 0xff8000006f6f7808 */ /* 0x000fe40006800000 */
[----:B------:R-:W2:Y:S01]  /*5f80*/  MUFU.TANH R91, R91 ;  /* 0x0000005b005b7308 */ /* 0x000ea20000002400 */
[----:B------:R-:W-:-:S07]  /*5f90*/  ISETP.GE.AND P5, PT, R87, R130, PT ;  /* 0x000000825700720c */ /* 0x000fce0003fa6270 */
[----:B------:R-:W3:Y:S01]  /*5fa0*/  I2F R85, R225 ;  /* 0x000000e100557306 */ /* 0x000ee20000201400 */
[----:B-1----:R-:W-:-:S05]  /*5fb0*/  FFMA.FTZ R95, R45, UR4, R184 ;  /* 0x000000042d5f7c23 */ /* 0x002fca00080100b8 */
[----:B------:R-:W-:Y:S02]  /*5fc0*/  FSEL R95, R95, -INF , !P3 ;  /* 0xff8000005f5f7808 */ /* 0x000fe40005800000 */
[----:B------:R-:W1:Y:S01]  /*5fd0*/  I2F R80, R81 ;  /* 0x0000005100507306 */ /* 0x000e620000201400 */
[----:B--2---:R-:W-:Y:S01]  /*5fe0*/  FFMA.FTZ R91, R44, UR4, R91 ;  /* 0x000000042c5b7c23 */ /* 0x004fe2000801005b */
[----:B------:R-:W-:-:S06]  /*5ff0*/  ISETP.GE.AND P3, PT, R153, R130, PT ;  /* 0x000000829900720c */ /* 0x000fcc0003f66270 */
[----:B------:R-:W2:Y:S01]  /*6000*/  I2F R46, R153 ;  /* 0x00000099002e7306 */ /* 0x000ea20000201400 */
[C---:B---3--:R-:W-:Y:S02]  /*6010*/  FFMA.FTZ R97, R85.reuse, UR4, R238 ;  /* 0x0000000455617c23 */ /* 0x048fe400080100ee */
[----:B------:R-:W-:-:S03]  /*6020*/  FFMA.FTZ R35, R85, UR4, R234 ;  /* 0x0000000455237c23 */ /* 0x000fc600080100ea */
[----:B------:R-:W-:Y:S02]  /*6030*/  FSEL R97, R97, -INF , !P2 ;  /* 0xff80000061617808 */ /* 0x000fe40005000000 */
[----:B------:R-:W3:Y:S01]  /*6040*/  MUFU.TANH R39, R39 ;  /* 0x0000002700277308 */ /* 0x000ee20000002400 */
[----:B-1----:R-:W-:Y:S01]  /*6050*/  FFMA.FTZ R3, R80, UR4, R3 ;  /* 0x0000000450037c23 */ /* 0x002fe20008010003 */
[----:B------:R-:W-:Y:S02]  /*6060*/  ISETP.GE.AND P2, PT, R81, R130, PT ;  /* 0x000000825100720c */ /* 0x000fe40003f46270 */
[----:B------:R-:W-:Y:S02]  /*6070*/  FSEL R35, R35, -INF , !P0 ;  /* 0xff80000023237808 */ /* 0x000fe40004000000 */
[----:B------:R-:W-:Y:S02]  /*6080*/  FSEL R103, R3, -INF , !P2 ;  /* 0xff80000003677808 */ /* 0x000fe40005000000 */
[----:B------:R-:W-:Y:S01]  /*6090*/  I2F R96, R99 ;  /* 0x0000006300607306 */ /* 0x000fe20000201400 */
[----:B--2---:R-:W-:Y:S01]  /*60a0*/  FFMA.FTZ R131, R46, UR4, R131 ;  /* 0x000000042e837c23 */ /* 0x004fe20008010083 */
[----:B------:R-:W-:-:S02]  /*60b0*/  ISETP.GE.AND P2, PT, R83, R128, PT ;  /* 0x000000805300720c */ /* 0x000fc40003f46270 */
[-C--:B------:R-:W-:Y:S02]  /*60c0*/  ISETP.GE.AND P0, PT, R99, R128.reuse, PT ;  /* 0x000000806300720c */ /* 0x080fe40003f06270 */
[----:B------:R-:W-:Y:S02]  /*60d0*/  FSEL R247, R131, -INF , !P3 ;  /* 0xff80000083f77808 */ /* 0x000fe40005800000 */
[----:B------:R-:W-:Y:S01]  /*60e0*/  MUFU.TANH R171, R171 ;  /* 0x000000ab00ab7308 */ /* 0x000fe20000002400 */
[----:B---3--:R-:W-:Y:S01]  /*60f0*/  FFMA.FTZ R39, R80, UR4, R39 ;  /* 0x0000000450277c23 */ /* 0x008fe20008010027 */
[----:B------:R-:W-:-:S06]  /*6100*/  ISETP.GE.AND P3, PT, R89, R128, PT ;  /* 0x000000805900720c */ /* 0x000fcc0003f66270 */
[----:B------:R1:W-:Y:S08]  /*6110*/  MUFU.TANH R40, R27 ;  /* 0x0000001b00287308 */ /* 0x0003f00000002400 */
[----:B------:R-:W2:Y:S01]  /*6120*/  I2F R82, R83 ;  /* 0x0000005300527306 */ /* 0x000ea20000201400 */
[----:B-1----:R-:W-:-:S07]  /*6130*/  FFMA.FTZ R27, R208, UR4, R49 ;  /* 0x00000004d01b7c23 */ /* 0x002fce0008010031 */
[----:B------:R-:W1:Y:S01]  /*6140*/  MUFU.TANH R2, R2 ;  /* 0x0000000200027308 */ /* 0x000e620000002400 */
[----:B------:R-:W-:Y:S02]  /*6150*/  FSEL R27, R27, -INF , !P4 ;  /* 0xff8000001b1b7808 */ /* 0x000fe40006000000 */
[----:B------:R-:W-:Y:S01]  /*6160*/  ISETP.GE.AND P4, PT, R214, R128, PT ;  /* 0x00000080d600720c */ /* 0x000fe20003f86270 */
[----:B--2---:R-:W-:-:S04]  /*6170*/  FFMA.FTZ R41, R82, UR4, R41 ;  /* 0x0000000452297c23 */ /* 0x004fc80008010029 */
[----:B------:R2:W-:Y:S01]  /*6180*/  MUFU.TANH R49, R16 ;  /* 0x0000001000317308 */ /* 0x0005e20000002400 */
[----:B------:R-:W-:Y:S02]  /*6190*/  FSEL R107, R91, -INF , !P4 ;  /* 0xff8000005b6b7808 */ /* 0x000fe40006000000 */
[----:B------:R-:W-:-:S05]  /*61a0*/  ISETP.GE.AND P4, PT, R99, R130, PT ;  /* 0x000000826300720c */ /* 0x000fca0003f86270 */
[----:B------:R-:W3:Y:S01]  /*61b0*/  I2F R47, R218 ;  /* 0x000000da002f7306 */ /* 0x000ee20000201400 */
[----:B-1----:R-:W-:-:S05]  /*61c0*/  FFMA.FTZ R2, R82, UR4, R2 ;  /* 0x0000000452027c23 */ /* 0x002fca0008010002 */
[----:B------:R-:W-:Y:S01]  /*61d0*/  FSEL R3, R2, -INF , !P2 ;  /* 0xff80000002037808 */ /* 0x000fe20005000000 */
[----:B------:R-:W-:Y:S01]  /*61e0*/  FMUL.FTZ R2, R9, c[0x0][0x2ec] ;  /* 0x0000bb0009027a20 */ /* 0x000fe20000410000 */
[----:B------:R1:W4:Y:S01]  /*61f0*/  MUFU.TANH R38, R25 ;  /* 0x0000001900267308 */ /* 0x0003220000002400 */
[----:B--2---:R-:W-:Y:S01]  /*6200*/  FMUL.FTZ R16, R19, c[0x0][0x2ec] ;  /* 0x0000bb0013107a20 */ /* 0x004fe20000410000 */
[----:B------:R-:W-:Y:S01]  /*6210*/  ISETP.GE.AND P2, PT, R88, R130, PT ;  /* 0x000000825800720c */ /* 0x000fe20003f46270 */
[----:B------:R-:W-:Y:S02]  /*6220*/  FFMA.FTZ R19, R45, UR4, R236 ;  /* 0x000000042d137c23 */ /* 0x000fe400080100ec */
[----:B------:R-:W-:-:S03]  /*6230*/  FMUL.FTZ R9, R10, c[0x0][0x2ec] ;  /* 0x0000bb000a097a20 */ /* 0x000fc60000410000 */
[----:B------:R-:W2:Y:S01]  /*6240*/  I2F R73, R88 ;  /* 0x0000005800497306 */ /* 0x000ea20000201400 */
[----:B------:R-:W-:Y:S01]  /*6250*/  FSEL R19, R19, -INF , !P5 ;  /* 0xff80000013137808 */ /* 0x000fe20006800000 */
[----:B---3--:R-:W-:Y:S01]  /*6260*/  FFMA.FTZ R40, R47, UR4, R40 ;  /* 0x000000042f287c23 */ /* 0x008fe20008010028 */
[----:B------:R-:W-:Y:S01]  /*6270*/  ISETP.GE.AND P5, PT, R81, R128, PT ;  /* 0x000000805100720c */ /* 0x000fe20003fa6270 */
[----:B------:R-:W-:-:S03]  /*6280*/  FFMA.FTZ R81, R46, UR4, R137 ;  /* 0x000000042e517c23 */ /* 0x000fc60008010089 */
[----:B------:R-:W-:Y:S01]  /*6290*/  FSEL R87, R39, -INF , !P5 ;  /* 0xff80000027577808 */ /* 0x000fe20006800000 */
[----:B------:R-:W3:Y:S01]  /*62a0*/  MUFU.TANH R37, R37 ;  /* 0x0000002500257308 */ /* 0x000ee20000002400 */
[----:B-1----:R-:W-:Y:S01]  /*62b0*/  FFMA.FTZ R25, R96, UR4, R171 ;  /* 0x0000000460197c23 */ /* 0x002fe200080100ab */
[----:B------:R-:W-:Y:S01]  /*62c0*/  ISETP.GE.AND P5, PT, R89, R130, PT ;  /* 0x000000825900720c */ /* 0x000fe20003fa6270 */
[----:B----4-:R-:W-:-:S03]  /*62d0*/  FFMA.FTZ R38, R47, UR4, R38 ;  /* 0x000000042f267c23 */ /* 0x010fc60008010026 */
[----:B------:R-:W-:Y:S02]  /*62e0*/  FSEL R25, R25, -INF , !P4 ;  /* 0xff80000019197808 */ /* 0x000fe40006000000 */
[----:B------:R-:W1:Y:S01]  /*62f0*/  I2F R86, R220 ;  /* 0x000000dc00567306 */ /* 0x000e620000201400 */
[----:B------:R-:W-:Y:S01]  /*6300*/  ISETP.GE.AND P4, PT, R153, R128, PT ;  /* 0x000000809900720c */ /* 0x000fe20003f86270 */
[C---:B--2---:R-:W-:Y:S02]  /*6310*/  FFMA.FTZ R48, R73.reuse, UR4, R48 ;  /* 0x0000000449307c23 */ /* 0x044fe40008010030 */
[----:B------:R-:W-:Y:S01]  /*6320*/  FFMA.FTZ R92, R73, UR4, R92 ;  /* 0x00000004495c7c23 */ /* 0x000fe2000801005c */
[----:B------:R-:W-:Y:S02]  /*6330*/  FSEL R81, R81, -INF , !P4 ;  /* 0xff80000051517808 */ /* 0x000fe40006000000 */
[----:B------:R-:W-:Y:S01]  /*6340*/  ISETP.GE.AND P4, PT, R218, R130, PT ;  /* 0x00000082da00720c */ /* 0x000fe20003f86270 */
[----:B------:R-:W2:Y:S01]  /*6350*/  MUFU.TANH R85, R18 ;  /* 0x0000001200557308 */ /* 0x000ea20000002400 */
[----:B---3--:R-:W-:Y:S01]  /*6360*/  FFMA.FTZ R37, R96, UR4, R37 ;  /* 0x0000000460257c23 */ /* 0x008fe20008010025 */
[----:B------:R-:W-:-:S02]  /*6370*/  FSEL R221, R48, -INF , !P2 ;  /* 0xff80000030dd7808 */ /* 0x000fc40005000000 */
[----:B------:R-:W-:Y:S02]  /*6380*/  FSEL R215, R38, -INF , !P4 ;  /* 0xff80000026d77808 */ /* 0x000fe40006000000 */
[----:B------:R-:W-:Y:S02]  /*6390*/  ISETP.GE.AND P2, PT, R220, R128, PT ;  /* 0x00000080dc00720c */ /* 0x000fe40003f46270 */
[----:B------:R-:W-:Y:S01]  /*63a0*/  I2F R72, R89 ;  /* 0x0000005900487306 */ /* 0x000fe20000201400 */
[----:B------:R-:W-:Y:S01]  /*63b0*/  FSEL R91, R37, -INF , !P0 ;  /* 0xff800000255b7808 */ /* 0x000fe20004000000 */
[C---:B-1----:R-:W-:Y:S01]  /*63c0*/  FFMA.FTZ R49, R86.reuse, UR4, R49 ;  /* 0x0000000456317c23 */ /* 0x042fe20008010031 */
[----:B------:R-:W-:Y:S02]  /*63d0*/  ISETP.GE.AND P0, PT, R83, R130, PT ;  /* 0x000000825300720c */ /* 0x000fe40003f06270 */
[-C--:B------:R-:W-:Y:S02]  /*63e0*/  ISETP.GE.AND P4, PT, R141, R128.reuse, PT ;  /* 0x000000808d00720c */ /* 0x080fe40003f86270 */
[----:B------:R-:W-:Y:S01]  /*63f0*/  FSEL R235, R41, -INF , !P0 ;  /* 0xff80000029eb7808 */ /* 0x000fe20004000000 */
[----:B------:R-:W1:Y:S01]  /*6400*/  MUFU.TANH R36, R36 ;  /* 0x0000002400247308 */ /* 0x000e620000002400 */
[----:B--2---:R-:W-:Y:S01]  /*6410*/  FFMA.FTZ R38, R86, UR4, R85 ;  /* 0x0000000456267c23 */ /* 0x004fe20008010055 */
[----:B------:R-:W-:-:S04]  /*6420*/  ISETP.GE.AND P0, PT, R218, R128, PT ;  /* 0x00000080da00720c */ /* 0x000fc80003f06270 */
[----:B------:R-:W-:Y:S02]  /*6430*/  FSEL R38, R38, -INF , !P2 ;  /* 0xff80000026267808 */ /* 0x000fe40005000000 */
[----:B------:R2:W-:Y:S01]  /*6440*/  MUFU.TANH R89, R8 ;  /* 0x0000000800597308 */ /* 0x0005e20000002400 */
[-C--:B------:R-:W-:Y:S02]  /*6450*/  ISETP.GE.AND P2, PT, R226, R130.reuse, PT ;  /* 0x00000082e200720c */ /* 0x080fe40003f46270 */
[----:B------:R-:W-:Y:S02]  /*6460*/  FSEL R41, R40, -INF , !P0 ;  /* 0xff80000028297808 */ /* 0x000fe40004000000 */
[----:B------:R-:W-:-:S03]  /*6470*/  ISETP.GE.AND P0, PT, R220, R130, PT ;  /* 0x00000082dc00720c */ /* 0x000fc60003f06270 */
[----:B------:R-:W-:Y:S01]  /*6480*/  I2F R76, R226 ;  /* 0x000000e2004c7306 */ /* 0x000fe20000201400 */
[----:B-1----:R-:W-:Y:S01]  /*6490*/  FFMA.FTZ R36, R72, UR4, R36 ;  /* 0x0000000448247c23 */ /* 0x002fe20008010024 */
[----:B------:R-:W-:Y:S02]  /*64a0*/  FSEL R171, R49, -INF , !P0 ;  /* 0xff80000031ab7808 */ /* 0x000fe40004000000 */
[-C--:B------:R-:W-:Y:S02]  /*64b0*/  ISETP.GE.AND P0, PT, R222, R128.reuse, PT ;  /* 0x00000080de00720c */ /* 0x080fe40003f06270 */
[----:B------:R-:W-:Y:S02]  /*64c0*/  FSEL R225, R36, -INF , !P5 ;  /* 0xff80000024e17808 */ /* 0x000fe40006800000 */
[----:B------:R-:W1:Y:S01]  /*64d0*/  MUFU.TANH R13, R13 ;  /* 0x0000000d000d7308 */ /* 0x000e620000002400 */
[----:B--2---:R-:W-:Y:S01]  /*64e0*/  FMUL.FTZ R8, R11, c[0x0][0x2ec] ;  /* 0x0000bb000b087a20 */ /* 0x004fe20000410000 */
[----:B------:R-:W-:-:S04]  /*64f0*/  ISETP.GE.AND P5, PT, R88, R128, PT ;  /* 0x000000805800720c */ /* 0x000fc80003fa6270 */
[----:B------:R-:W-:Y:S02]  /*6500*/  FSEL R40, R92, -INF , !P5 ;  /* 0xff8000005c287808 */ /* 0x000fe40006800000 */
[----:B------:R-:W2:Y:S01]  /*6510*/  MUFU.TANH R43, R43 ;  /* 0x0000002b002b7308 */ /* 0x000ea20000002400 */
[----:B------:R-:W-:-:S07]  /*6520*/  ISETP.GE.AND P5, PT, R90, R130, PT ;  /* 0x000000825a00720c */ /* 0x000fce0003fa6270 */
[----:B------:R-:W-:Y:S01]  /*6530*/  I2F R78, R222 ;  /* 0x000000de004e7306 */ /* 0x000fe20000201400 */
[----:B-1----:R-:W-:-:S05]  /*6540*/  FFMA.FTZ R13, R76, UR4, R13 ;  /* 0x000000044c0d7c23 */ /* 0x002fca000801000d */
[----:B------:R-:W-:Y:S02]  /*6550*/  FSEL R83, R13, -INF , !P2 ;  /* 0xff8000000d537808 */ /* 0x000fe40005000000 */
[----:B------:R-:W1:Y:S01]  /*6560*/  MUFU.TANH R21, R14 ;  /* 0x0000000e00157308 */ /* 0x000e620000002400 */
[----:B--2---:R-:W-:Y:S01]  /*6570*/  FFMA.FTZ R42, R72, UR4, R43 ;  /* 0x00000004482a7c23 */ /* 0x004fe2000801002b */
[----:B------:R-:W-:-:S04]  /*6580*/  ISETP.GE.AND P2, PT, R228, R128, PT ;  /* 0x00000080e400720c */ /* 0x000fc80003f46270 */
[----:B------:R-:W-:Y:S02]  /*6590*/  FSEL R42, R42, -INF , !P3 ;  /* 0xff8000002a2a7808 */ /* 0x000fe40005800000 */
[----:B------:R-:W-:Y:S01]  /*65a0*/  I2F R133, R228 ;  /* 0x000000e400857306 */ /* 0x000fe20000201400 */
[----:B------:R-:W-:-:S07]  /*65b0*/  ISETP.GE.AND P3, PT, R141, R130, PT ;  /* 0x000000828d00720c */ /* 0x000fce0003f66270 */
[----:B------:R-:W2:Y:S01]  /*65c0*/  MUFU.TANH R8, R8 ;  /* 0x0000000800087308 */ /* 0x000ea20000002400 */
[----:B-1----:R-:W-:-:S05]  /*65d0*/  FFMA.FTZ R36, R78, UR4, R21 ;  /* 0x000000044e247c23 */ /* 0x002fca0008010015 */
[----:B------:R-:W-:Y:S02]  /*65e0*/  FSEL R36, R36, -INF , !P0 ;  /* 0xff80000024247808 */ /* 0x000fe40004000000 */
[----:B------:R-:W1:Y:S01]  /*65f0*/  I2F R75, R141 ;  /* 0x0000008d004b7306 */ /* 0x000e620000201400 */
[----:B------:R-:W-:-:S07]  /*6600*/  ISETP.GE.AND P0, PT, R228, R130, PT ;  /* 0x00000082e400720c */ /* 0x000fce0003f06270 */
[----:B------:R-:W3:Y:S01]  /*6610*/  MUFU.TANH R94, R94 ;  /* 0x0000005e005e7308 */ /* 0x000ee20000002400 */
[----:B--2---:R-:W-:-:S07]  /*6620*/  FFMA.FTZ R8, R133, UR4, R8 ;  /* 0x0000000485087c23 */ /* 0x004fce0008010008 */
[----:B------:R-:W-:Y:S01]  /*6630*/  I2F R74, R90 ;  /* 0x0000005a004a7306 */ /* 0x000fe20000201400 */
[----:B-1----:R-:W-:-:S05]  /*6640*/  FFMA.FTZ R50, R75, UR4, R50 ;  /* 0x000000044b327c23 */ /* 0x002fca0008010032 */
[----:B------:R-:W-:Y:S02]  /*6650*/  FSEL R205, R50, -INF , !P3 ;  /* 0xff80000032cd7808 */ /* 0x000fe40005800000 */
[----:B------:R-:W1:Y:S01]  /*6660*/  MUFU.TANH R45, R16 ;  /* 0x00000010002d7308 */ /* 0x000e620000002400 */
[----:B---3--:R-:W-:Y:S01]  /*6670*/  FFMA.FTZ R39, R75, UR4, R94 ;  /* 0x000000044b277c23 */ /* 0x008fe2000801005e */
[----:B------:R-:W-:-:S04]  /*6680*/  ISETP.GE.AND P3, PT, R90, R128, PT ;  /* 0x000000805a00720c */ /* 0x000fc80003f66270 */
[----:B------:R-:W-:Y:S02]  /*6690*/  FSEL R39, R39, -INF , !P4 ;  /* 0xff80000027277808 */ /* 0x000fe40006000000 */
[----:B------:R-:W2:Y:S01]  /*66a0*/  MUFU.TANH R51, R51 ;  /* 0x0000003300337308 */ /* 0x000ea20000002400 */
[----:B------:R-:W-:-:S07]  /*66b0*/  ISETP.GE.AND P4, PT, R222, R130, PT ;  /* 0x00000082de00720c */ /* 0x000fce0003f86270 */
[----:B------:R-:W3:Y:S01]  /*66c0*/  MUFU.TANH R93, R12 ;  /* 0x0000000c005d7308 */ /* 0x000ee20000002400 */
[----:B-1----:R-:W-:Y:S01]  /*66d0*/  FFMA.FTZ R37, R74, UR4, R45 ;  /* 0x000000044a257c23 */ /* 0x002fe2000801002d */
[----:B------:R-:W-:Y:S02]  /*66e0*/  FSEL R45, R8, -INF , !P2 ;  /* 0xff800000082d7808 */ /* 0x000fe40005000000 */
[----:B------:R-:W-:Y:S02]  /*66f0*/  ISETP.GE.AND P2, PT, R168, 0x2, PT ;  /* 0x00000002a800780c */ /* 0x000fe40003f46270 */
[----:B------:R-:W-:Y:S02]  /*6700*/  FSEL R37, R37, -INF , !P3 ;  /* 0xff80000025257808 */ /* 0x000fe40005800000 */
[----:B------:R-:W1:Y:S01]  /*6710*/  I2F R190, R224 ;  /* 0x000000e000be7306 */ /* 0x000e620000201400 */
[----:B--2---:R-:W-:Y:S01]  /*6720*/  FFMA.FTZ R51, R74, UR4, R51 ;  /* 0x000000044a337c23 */ /* 0x004fe20008010033 */
[----:B------:R-:W-:-:S04]  /*6730*/  ISETP.GE.AND P3, PT, R224, R130, PT ;  /* 0x00000082e000720c */ /* 0x000fc80003f66270 */
[----:B------:R-:W-:Y:S02]  /*6740*/  FSEL R137, R51, -INF , !P5 ;  /* 0xff80000033897808 */ /* 0x000fe40006800000 */
[----:B------:R-:W2:Y:S01]  /*6750*/  MUFU.TANH R15, R15 ;  /* 0x0000000f000f7308 */ /* 0x000ea20000002400 */
[----:B---3--:R-:W-:Y:S01]  /*6760*/  FFMA.FTZ R93, R78, UR4, R93 ;  /* 0x000000044e5d7c23 */ /* 0x008fe2000801005d */
[----:B------:R-:W-:-:S04]  /*6770*/  ISETP.GE.AND P5, PT, R226, R128, PT ;  /* 0x00000080e200720c */ /* 0x000fc80003fa6270 */
[----:B------:R-:W-:Y:S02]  /*6780*/  FSEL R101, R93, -INF , !P4 ;  /* 0xff8000005d657808 */ /* 0x000fe40006000000 */
[----:B------:R-:W3:Y:S01]  /*6790*/  MUFU.TANH R2, R2 ;  /* 0x0000000200027308 */ /* 0x000ee20000002400 */
[----:B-1----:R-:W-:Y:S01]  /*67a0*/  FFMA.FTZ R51, R190, UR4, R89 ;  /* 0x00000004be337c23 */ /* 0x002fe20008010059 */
[----:B------:R-:W-:-:S04]  /*67b0*/  ISETP.GE.AND P4, PT, R224, R128, PT ;  /* 0x00000080e000720c */ /* 0x000fc80003f86270 */
[----:B------:R-:W-:Y:S02]  /*67c0*/  FSEL R51, R51, -INF , !P3 ;  /* 0xff80000033337808 */ /* 0x000fe40005800000 */
[----:B------:R-:W1:Y:S01]  /*67d0*/  MUFU.TANH R9, R9 ;  /* 0x0000000900097308 */ /* 0x000e620000002400 */
[----:B--2---:R-:W-:Y:S01]  /*67e0*/  FFMA.FTZ R15, R76, UR4, R15 ;  /* 0x000000044c0f7c23 */ /* 0x004fe2000801000f */
[----:B------:R-:W-:-:S04]  /*67f0*/  ISETP.GE.AND P3, PT, R232, R128, PT ;  /* 0x00000080e800720c */ /* 0x000fc80003f66270 */
[----:B------:R-:W-:Y:S02]  /*6800*/  FSEL R47, R15, -INF , !P5 ;  /* 0xff8000000f2f7808 */ /* 0x000fe40006800000 */
[----:B------:R-:W-:Y:S01]  /*6810*/  I2F R188, R232 ;  /* 0x000000e800bc7306 */ /* 0x000fe20000201400 */
[----:B---3--:R-:W-:Y:S01]  /*6820*/  FFMA.FTZ R2, R133, UR4, R2 ;  /* 0x0000000485027c23 */ /* 0x008fe20008010002 */
[----:B------:R-:W-:-:S04]  /*6830*/  ISETP.GE.AND P5, PT, R232, R130, PT ;  /* 0x00000082e800720c */ /* 0x000fc80003fa6270 */
[----:B------:R-:W-:Y:S02]  /*6840*/  FSEL R50, R2, -INF , !P0 ;  /* 0xff80000002327808 */ /* 0x000fe40004000000 */
[----:B------:R-:W-:Y:S01]  /*6850*/  I2F R66, R230 ;  /* 0x000000e600427306 */ /* 0x000fe20000201400 */
[----:B-1----:R-:W-:Y:S01]  /*6860*/  FFMA.FTZ R9, R190, UR4, R9 ;  /* 0x00000004be097c23 */ /* 0x002fe20008010009 */
[C---:B------:R-:W-:Y:S02]  /*6870*/  ISETP.GE.AND P0, PT, R230.reuse, R128, PT ;  /* 0x00000080e600720c */ /* 0x040fe40003f06270 */
[----:B------:R-:W-:Y:S02]  /*6880*/  IABS R2, c[0x0][0x2d0] ;  /* 0x0000b40000027a13 */ /* 0x000fe40000000000 */
[----:B------:R-:W-:Y:S02]  /*6890*/  FSEL R46, R9, -INF , !P4 ;  /* 0xff800000092e7808 */ /* 0x000fe40006000000 */
[----:B------:R-:W1:Y:S01]  /*68a0*/  MUFU.TANH R11, R4 ;  /* 0x00000004000b7308 */ /* 0x000e620000002400 */
[----:B------:R-:W-:Y:S01]  /*68b0*/  BAR.SYNC.DEFER_BLOCKING 0x0 ;  /* 0x0000000000007b1d */ /* 0x000fe20000010000 */
[----:B------:R-:W-:-:S06]  /*68c0*/  ISETP.GE.AND P4, PT, R230, R130, PT ;  /* 0x00000082e600720c */ /* 0x000fcc0003f86270 */
[----:B------:R-:W2:Y:S08]  /*68d0*/  MUFU.TANH R5, R5 ;  /* 0x0000000500057308 */ /* 0x000eb00000002400 */
[----:B------:R-:W3:Y:S01]  /*68e0*/  MUFU.TANH R21, R6 ;  /* 0x0000000600157308 */ /* 0x000ee20000002400 */
[----:B-1----:R-:W-:-:S05]  /*68f0*/  FFMA.FTZ R11, R188, UR4, R11 ;  /* 0x00000004bc0b7c23 */ /* 0x002fca000801000b */
[----:B------:R-:W-:Y:S02]  /*6900*/  FSEL R49, R11, -INF , !P5 ;  /* 0xff8000000b317808 */ /* 0x000fe40006800000 */
[----:B------:R-:W1:Y:S01]  /*6910*/  MUFU.TANH R7, R7 ;  /* 0x0000000700077308 */ /* 0x000e620000002400 */
[----:B--2---:R-:W-:-:S05]  /*6920*/  FFMA.FTZ R5, R66, UR4, R5 ;  /* 0x0000000442057c23 */ /* 0x004fca0008010005 */
[----:B------:R-:W-:Y:S02]  /*6930*/  FSEL R48, R5, -INF , !P4 ;  /* 0xff80000005307808 */ /* 0x000fe40006000000 */
[----:B------:R-:W2:Y:S01]  /*6940*/  MUFU.TANH R13, R132 ;  /* 0x00000084000d7308 */ /* 0x000ea20000002400 */
[----:B---3--:R-:W-:-:S05]  /*6950*/  FFMA.FTZ R21, R188, UR4, R21 ;  /* 0x00000004bc157c23 */ /* 0x008fca0008010015 */
[----:B------:R-:W-:Y:S01]  /*6960*/  FSEL R44, R21, -INF , !P3 ;  /* 0xff800000152c7808 */ /* 0x000fe20005800000 */
[----:B-1----:R-:W-:-:S05]  /*6970*/  FFMA.FTZ R7, R66, UR4, R7 ;  /* 0x0000000442077c23 */ /* 0x002fca0008010007 */
[----:B------:R-:W-:Y:S01]  /*6980*/  FSEL R43, R7, -INF , !P0 ;  /* 0xff800000072b7808 */ /* 0x000fe20004000000 */
[----:B--2---:R-:W-:-:S05]  /*6990*/  FFMA.FTZ R4, R162, UR4, R13 ;  /* 0x00000004a2047c23 */ /* 0x004fca000801000d */
[----:B------:R-:W-:Y:S01]  /*69a0*/  FSEL R4, R4, -INF , !P6 ;  /* 0xff80000004047808 */ /* 0x000fe20007000000 */
[----:B------:R-:W-:Y:S05]  /*69b0*/  @!P2 BRA `(.L_x_1713) ;  /* 0x00000a800000a947 */ /* 0x000fea0003800000 */
[----:B------:R-:W-:Y:S01]  /*69c0*/  MOV R5, c[0x0][0x198] ;  /* 0x0000660000057a02 */ /* 0x000fe20000000f00 */
[----:B------:R-:W-:Y:S05]  /*69d0*/  @!P1 BRA `(.L_x_1714) ;  /* 0x0000039000009947 */ /* 0x000fea0003800000 */
[----:B------:R-:W1:Y:S01]  /*69e0*/  I2F.RP R9, R2 ;  /* 0x0000000200097306 */ /* 0x000e620000209400 */
[C---:B------:R-:W-:Y:S02]  /*69f0*/  IADD3 R11, R161.reuse, -0x100, RZ ;  /* 0xffffff00a10b7810 */ /* 0x040fe40007ffe0ff */
        /* <DEDUP_REMOVED lines=55> */
.L_x_1714:
[----:B------:R-:W-:-:S04]  /*6d70*/  LEA R9, -R5, RZ, 0x8 ;  /* 0x000000ff05097211 */ /* 0x000fc800078e41ff */
[----:B------:R-:W-:Y:S02]  /*6d80*/  SHF.R.S32.HI R8, RZ, 0x1f, R9 ;  /* 0x0000001fff087819 */ /* 0x000fe40000011409 */
.L_x_1715:
[----:B------:R-:W-:Y:S01]  /*6d90*/  ISETP.GE.AND P0, PT, R196, c[0x0][0x220], PT ;  /* 0x00008800c4007a0c */ /* 0x000fe20003f06270 */
[----:B------:R-:W-:-:S12]  /*6da0*/  BSSY B0, `(.L_x_1716) ;  /* 0x0000066000007945 */ /* 0x000fd80003800000 */
[--C-:B------:R-:W-:Y:S01]  /*6db0*/  @!P0 IMAD.MOV.U32 R12, RZ, RZ, R174.reuse ;  /* 0x000000ffff0c8224 */ /* 0x100fe200078e00ae */
[C---:B------:R-:W-:Y:S01]  /*6dc0*/  @!P0 IADD3 R15, P4, P3, R9.reuse, UR9, R174 ;  /* 0x00000009090f8c10 */ /* 0x040fe2000fb9e0ae */
[--C-:B------:R-:W-:Y:S01]  /*6dd0*/  @!P0 IMAD.MOV.U32 R13, RZ, RZ, R173.reuse ;  /* 0x000000ffff0d8224 */ /* 0x100fe200078e00ad */
[----:B------:R-:W-:Y:S01]  /*6de0*/  @!P0 IADD3 R11, P5, R9, R174, RZ ;  /* 0x000000ae090b8210 */ /* 0x000fe20007fbe0ff */
[----:B------:R-:W-:Y:S01]  /*6df0*/  @!P0 IMAD.MOV.U32 R7, RZ, RZ, c[0x0][0x19c] ;  /* 0x00006700ff078624 */ /* 0x000fe200078e00ff */
[C---:B------:R-:W-:Y:S01]  /*6e00*/  @!P0 IADD3.X R10, R8.reuse, UR8, R173, P4, P3 ;  /* 0x00000008080a8c10 */ /* 0x040fe2000a7e64ad */
        /* <DEDUP_REMOVED lines=8> */
[C---:B------:R-:W-:Y:S01]  /*6e90*/  @!P0 IADD3.X R12, R8.reuse, R21, R7, P3, !PT ;  /* 0x00000015080c8210 */ /* 0x040fe20001ffe407 */
[----:B------:R-:W-:Y:S01]  /*6ea0*/  @!P0 IMAD.MOV.U32 R18, RZ, RZ, c[0x0][0x19c] ;  /* 0x00006700ff128624 */ /* 0x000fe200078e00ff */
[-C--:B------:R-:W-:Y:S01]  /*6eb0*/  @!P0 LEA R10, P3, R5, R174.reuse, 0x7 ;  /* 0x000000ae050a8211 */ /* 0x080fe200078638ff */
[--C-:B------:R-:W-:Y:S01]  /*6ec0*/  @!P0 IMAD.MOV.U32 R74, RZ, RZ, R174.reuse ;  /* 0x000000ffff4a8224 */ /* 0x100fe200078e00ae */
[----:B------:R-:W-:Y:S01]  /*6ed0*/  @!P0 LEA R72, P5, R11, c[0x0][0x168], 0x1 ;  /* 0x00005a000b488a11 */ /* 0x000fe200078a08ff */
[--C-:B------:R-:W-:Y:S01]  /*6ee0*/  @!P0 IMAD.MOV.U32 R75, RZ, RZ, R173.reuse ;  /* 0x000000ffff4b8224 */ /* 0x100fe200078e00ad */
[C---:B------:R-:W-:Y:S01]  /*6ef0*/  @!P0 LEA R16, P4, R5.reuse, R174, 0x6 ;  /* 0x000000ae05108211 */ /* 0x040fe200078830ff */
[----:B------:R-:W-:Y:S01]  /*6f00*/  @!P0 IMAD.MOV.U32 R22, RZ, RZ, R174 ;  /* 0x000000ffff168224 */ /* 0x000fe200078e00ae */
[-C--:B------:R-:W-:Y:S01]  /*6f10*/  @!P0 LEA.HI.X R21, R5, R173.reuse, R14, 0x7, P3 ;  /* 0x000000ad05158211 */ /* 0x080fe200018f3c0e */
[----:B------:R-:W-:Y:S01]  /*6f20*/  @!P0 IMAD.MOV.U32 R23, RZ, RZ, R173 ;  /* 0x000000ffff178224 */ /* 0x000fe200078e00ad */
[----:B------:R-:W-:Y:S01]  /*6f30*/  @!P0 IADD3 R15, P3, R9, R10, RZ ;  /* 0x0000000a090f8210 */ /* 0x000fe20007f7e0ff */
[----:B------:R-:W-:Y:S01]  /*6f40*/  @!P0 IMAD.MOV.U32 R7, RZ, RZ, c[0x0][0x19c] ;  /* 0x00006700ff078624 */ /* 0x000fe200078e00ff */
[----:B------:R-:W-:Y:S01]  /*6f50*/  @!P0 LEA.HI.X R73, R11, c[0x0][0x16c], R6, 0x1, P5 ;  /* 0x00005b000b498a11 */ /* 0x000fe200028f0c06 */
[C---:B------:R-:W-:Y:S01]  /*6f60*/  @!P0 IMAD.WIDE.U32 R74, R5.reuse, 0xa0, R74 ;  /* 0x000000a0054a8825 */ /* 0x040fe200078e004a */
[----:B------:R-:W-:Y:S01]  /*6f70*/  @!P0 LEA.HI.X R29, R5, R173, R18, 0x6, P4 ;  /* 0x000000ad051d8211 */ /* 0x000fe200020f3412 */
[----:B------:R1:W-:Y:S01]  /*6f80*/  @P0 STS [R177+0x1004], RZ ;  /* 0x001004ffb1000388 */ /* 0x0003e20000000800 */
[----:B------:R-:W-:Y:S01]  /*6f90*/  @!P0 IADD3 R11, P4, R9, R16, RZ ;  /* 0x00000010090b8210 */ /* 0x000fe20007f9e0ff */
[C---:B------:R-:W-:Y:S01]  /*6fa0*/  @!P0 IMAD.X R14, R8.reuse, 0x1, R21, P3 ;  /* 0x00000001080e8824 */ /* 0x040fe200018e0615 */
[----:B------:R-:W-:Y:S01]  /*6fb0*/  @!P0 LEA R20, P5, R15, c[0x0][0x168], 0x1 ;  /* 0x00005a000f148a11 */ /* 0x000fe200078a08ff */
[----:B------:R-:W-:Y:S01]  /*6fc0*/  @!P0 IMAD.MOV.U32 R6, RZ, RZ, c[0x0][0x19c] ;  /* 0x00006700ff068624 */ /* 0x000fe200078e00ff */
[----:B------:R-:W-:Y:S01]  /*6fd0*/  @!P0 LEA R28, P6, R11, c[0x0][0x168], 0x1 ;  /* 0x00005a000b1c8a11 */ /* 0x000fe200078c08ff */
[----:B------:R-:W-:Y:S01]  /*6fe0*/  @!P0 IMAD.WIDE.U32 R22, R5, 0xc0, R22 ;  /* 0x000000c005168825 */ /* 0x000fe200078e0016 */
[----:B------:R-:W-:Y:S01]  /*6ff0*/  @!P0 LEA.HI.X R21, R15, c[0x0][0x16c], R14, 0x1, P5 ;  /* 0x00005b000f158a11 */ /* 0x000fe200028f0c0e */
[----:B------:R1:W-:Y:S01]  /*7000*/  @P0 STS.64 [R177+0x1008], RZ ;  /* 0x001008ffb1000388 */ /* 0x0003e20000000a00 */
[----:B------:R-:W-:Y:S01]  /*7010*/  @!P0 LEA R14, P5, R13, c[0x0][0x168], 0x1 ;  /* 0x00005a000d0e8a11 */ /* 0x000fe200078a08ff */
[----:B------:R-:W-:Y:S01]  /*7020*/  @!P0 IMAD.X R10, R8, 0x1, R29, P4 ;  /* 0x00000001080a8824 */ /* 0x000fe200020e061d */
[----:B------:R-:W-:Y:S01]  /*7030*/  @!P0 IADD3 R16, P4, R9, R74, RZ ;  /* 0x0000004a09108210 */ /* 0x000fe20007f9e0ff */
[----:B------:R-:W-:Y:S01]  /*7040*/  @!P0 IMAD R7, R7, 0xa0, RZ ;  /* 0x000000a007078824 */ /* 0x000fe200078e02ff */
[----:B------:R-:W-:Y:S01]  /*7050*/  @!P0 IADD3 R18, P3, R9, R22, RZ ;  /* 0x0000001609128210 */ /* 0x000fe20007f7e0ff */
[----:B------:R-:W-:Y:S01]  /*7060*/  @!P0 IMAD R6, R6, 0xc0, RZ ;  /* 0x000000c006068824 */ /* 0x000fe200078e02ff */
[----:B------:R-:W-:Y:S01]  /*7070*/  @!P0 LEA.HI.X R29, R11, c[0x0][0x16c], R10, 0x1, P6 ;  /* 0x00005b000b1d8a11 */ /* 0x000fe200030f0c0a */
[----:B------:R-:W-:Y:S01]  /*7080*/  @!PT LDS RZ, [RZ] ;  /* 0x00000000fffff984 */ /* 0x000fe20000000800 */
[----:B------:R-:W-:Y:S01]  /*7090*/  @!PT LDS RZ, [RZ] ;  /* 0x00000000fffff984 */ /* 0x000fe20000000800 */
[----:B------:R-:W-:Y:S01]  /*70a0*/  @!PT LDS RZ, [RZ] ;  /* 0x00000000fffff984 */ /* 0x000fe20000000800 */
[----:B------:R1:W-:Y:S01]  /*70b0*/  @!P0 LDGSTS.E.BYPASS.LTC128B.128 [R177+0x1000], [R72.64] ;  /* 0x0100000048b18fae */ /* 0x0003e2000b901d4a */
[----:B------:R-:W-:-:S02]  /*70c0*/  @!P0 IADD3.X R7, R8, R75, R7, P4, !PT ;  /* 0x0000004b08078210 */ /* 0x000fc400027fe407 */
[----:B------:R-:W-:Y:S01]  /*70d0*/  @!P0 LEA R10, P4, R16, c[0x0][0x168], 0x1 ;  /* 0x00005a00100a8a11 */ /* 0x000fe200078808ff */
[----:B------:R1:W-:Y:S01]  /*70e0*/  @P0 STS.128 [R177+0x1800], RZ ;  /* 0x001800ffb1000388 */ /* 0x0003e20000000c00 */
[----:B------:R-:W-:Y:S02]  /*70f0*/  @!P0 LEA.HI.X R15, R13, c[0x0][0x16c], R12, 0x1, P5 ;  /* 0x00005b000d0f8a11 */ /* 0x000fe400028f0c0c */
        /* <DEDUP_REMOVED lines=48> */
.L_x_1717:
[----:B------:R-:W-:Y:S05]  /*7400*/  BSYNC B0 ;  /* 0x0000000000007941 */ /* 0x000fea0003800000 */
.L_x_1716:
[----:B------:R-:W0:Y:S01]  /*7410*/  LDGDEPBAR ;  /* 0x00000000000079af */ /* 0x000e220000000000 */
[----:B------:R-:W-:-:S04]  /*7420*/  IADD3 R174, P0, R9, R174, RZ ;  /* 0x000000ae09ae7210 */ /* 0x000fc80007f1e0ff */
[----:B------:R-:W-:Y:S02]  /*7430*/  IADD3.X R173, R8, R173, RZ, P0, !PT ;  /* 0x000000ad08ad7210 */ /* 0x000fe400007fe4ff */
.L_x_1713:
        /* <DEDUP_REMOVED lines=92> */
[----:B------:R-:W-:Y:S01]  /*7a00*/  LDSM.16.MT88.4 R28, [R201+0x5800] ;  /* 0x00580000c91c783b */ /* 0x000fe20000004200 */
        /* <DEDUP_REMOVED lines=14> */
[----:B------:R-:W2:Y:S01]  /*7af0*/  MUFU.EX2 R112, R112 ;  /* 0x0000007000707308 */ /* 0x000ea20000000800 */
[--C-:B------:R-:W-:Y:S01]  /*7b00*/  FFMA.FTZ R56, R33, c[0x0][0x23c], -R80.reuse ;  /* 0x00008f0021387a23 */ /* 0x100fe20000010850 */
[----:B-1----:R-:W-:Y:S01]  /*7b10*/  F2FP.BF16.PACK_AB R20, R118, R153 ;  /* 0x000000997614723e */ /* 0x002fe200000010ff */
[--C-:B------:R-:W-:Y:S01]  /*7b20*/  FFMA.FTZ R54, R35, c[0x0][0x23c], -R80.reuse ;  /* 0x00008f0023367a23 */ /* 0x100fe20000010850 */
[----:B------:R-:W-:Y:S01]  /*7b30*/  FMNMX.FTZ R4, R143, R4, !PT ;  /* 0x000000048f047209 */ /* 0x000fe20007810000 */
[----:B------:R-:W-:Y:S01]  /*7b40*/  LDSM.16.MT88.4 R32, [R201+0x5400] ;  /* 0x00540000c920783b */ /* 0x000fe20000004200 */
[----:B------:R-:W-:-:S02]  /*7b50*/  FFMA.FTZ R55, R17, c[0x0][0x23c], -R80 ;  /* 0x00008f0011377a23 */ /* 0x000fc40000010850 */
        /* <DEDUP_REMOVED lines=130> */
[----:B------:R-:W-:Y:S02]  /*8380*/  FSEL R52, R52, RZ, P0 ;  /* 0x000000ff34347208 */ /* 0x000fe40000000000 */
[----:B------:R-:W-:-:S03]  /*8390*/  LEA R202, P0, R174, c[0x0][0x168], 0x1 ;  /* 0x00005a00aeca7a11 */ /* 0x000fc600078008ff */
        /* <DEDUP_REMOVED lines=40> */
[--C-:B------:R-:W-:Y:S01]  /*8620*/  FFMA.FTZ R140, R203, c[0x0][0x23c], -R52.reuse ;  /* 0x00008f00cb8c7a23 */ /* 0x100fe20000010834 */
[----:B------:R-:W-:Y:S01]  /*8630*/  LEA.HI.X R203, R174, c[0x0][0x16c], R173, 0x1, P0 ;  /* 0x00005b00aecb7a11 */ /* 0x000fe200000f0cad */
        /* <DEDUP_REMOVED lines=24> */
[----:B------:R-:W-:Y:S02]  /*87c0*/  FFMA.FTZ R117, R117, c[0x0][0x23c], -R52 ;  /* 0x00008f0075757a23 */ /* 0x000fe40000010834 */
[----:B------:R-:W-:Y:S01]  /*87d0*/  FADD.FTZ R120, R155, R120 ;  /* 0x000000789b787221 */ /* 0x000fe20000010000 */
[----:B------:R-:W-:Y:S01]  /*87e0*/  HMMA.16816.F32.BF16 R8, R12, R32, R8 ;  /* 0x000000200c08723c */ /* 0x000fe20000041808 */
[----:B------:R-:W-:Y:S01]  /*87f0*/  FFMA.FTZ R95, R95, c[0x0][0x23c], -R52 ;  /* 0x00008f005f5f7a23 */ /* 0x000fe20000010834 */
[----:B------:R-:W1:Y:S01]  /*8800*/  MUFU.EX2 R106, R106 ;  /* 0x0000006a006a7308 */ /* 0x000e620000000800 */
[----:B------:R-:W-:-:S02]  /*8810*/  FADD.FTZ R145, R145, R120 ;  /* 0x0000007891917221 */ /* 0x000fc40000010000 */
[--C-:B------:R-:W-:Y:S02]  /*8820*/  FFMA.FTZ R111, R111, c[0x0][0x23c], -R52.reuse ;  /* 0x00008f006f6f7a23 */ /* 0x100fe40000010834 */
[----:B------:R-:W-:Y:S01]  /*8830*/  FFMA.FTZ R97, R97, c[0x0][0x23c], -R52 ;  /* 0x00008f0061617a23 */ /* 0x000fe20000010834 */
[C---:B------:R-:W-:Y:S01]  /*8840*/  HMMA.16816.F32.BF16 R4, R12.reuse, R34, R4 ;  /* 0x000000220c04723c */ /* 0x040fe20000041804 */
[----:B------:R-:W3:Y:S01]  /*8850*/  LDSM.16.MT88.4 R32, [R204+0x5800] ;  /* 0x00580000cc20783b */ /* 0x000ee20000004200 */
[----:B------:R-:W-:Y:S01]  /*8860*/  MUFU.EX2 R143, R143 ;  /* 0x0000008f008f7308 */ /* 0x000fe20000000800 */
[--C-:B------:R-:W-:Y:S02]  /*8870*/  FFMA.FTZ R104, R247, c[0x0][0x23c], -R80.reuse ;  /* 0x00008f00f7687a23 */ /* 0x100fe40000010850 */
[----:B------:R-:W-:Y:S02]  /*8880*/  FFMA.FTZ R165, R235, c[0x0][0x23c], -R80 ;  /* 0x00008f00eba57a23 */ /* 0x000fe40000010850 */
[--C-:B------:R-:W-:Y:S01]  /*8890*/  FFMA.FTZ R87, R87, c[0x0][0x23c], -R52.reuse ;  /* 0x00008f0057577a23 */ /* 0x100fe20000010834 */
[----:B------:R-:W-:Y:S01]  /*88a0*/  HMMA.16816.F32.BF16 R24, R12, R16, R24 ;  /* 0x000000100c18723c */ /* 0x000fe20000041818 */
[--C-:B------:R-:W-:Y:S01]  /*88b0*/  FFMA.FTZ R81, R81, c[0x0][0x23c], -R52.reuse ;  /* 0x00008f0051517a23 */ /* 0x100fe20000010834 */
[----:B------:R-:W4:Y:S01]  /*88c0*/  MUFU.EX2 R114, R114 ;  /* 0x0000007200727308 */ /* 0x000f220000000800 */
[----:B------:R-:W-:-:S02]  /*88d0*/  FFMA.FTZ R91, R91, c[0x0][0x23c], -R52 ;  /* 0x00008f005b5b7a23 */ /* 0x000fc40000010834 */
[----:B------:R-:W-:Y:S02]  /*88e0*/  FFMA.FTZ R183, R205, c[0x0][0x23c], -R80 ;  /* 0x00008f00cdb77a23 */ /* 0x000fe40000010850 */
[--C-:B------:R-:W-:Y:S01]  /*88f0*/  FFMA.FTZ R42, R42, c[0x0][0x23c], -R52.reuse ;  /* 0x00008f002a2a7a23 */ /* 0x100fe20000010834 */
[----:B------:R-:W-:Y:S01]  /*8900*/  HMMA.16816.F32.BF16 R20, R12, R18, R20 ;  /* 0x000000120c14723c */ /* 0x000fe20000041814 */
[----:B------:R-:W5:Y:S01]  /*8910*/  LDSM.16.MT88.4 R16, [R201+0x5c00] ;  /* 0x005c0000c910783b */ /* 0x000f620000004200 */
[----:B------:R-:W-:Y:S01]  /*8920*/  MUFU.EX2 R116, R116 ;  /* 0x0000007400747308 */ /* 0x000fe20000000800 */
[--C-:B------:R-:W-:Y:S02]  /*8930*/  FFMA.FTZ R41, R41, c[0x0][0x23c], -R52.reuse ;  /* 0x00008f0029297a23 */ /* 0x100fe40000010834 */
[--C-:B------:R-:W-:Y:S02]  /*8940*/  FFMA.FTZ R40, R40, c[0x0][0x23c], -R52.reuse ;  /* 0x00008f0028287a23 */ /* 0x100fe40000010834 */
[----:B------:R-:W-:Y:S01]  /*8950*/  F2FP.BF16.PACK_AB R12, R94, R109 ;  /* 0x0000006d5e0c723e */ /* 0x000fe200000010ff */
[----:B------:R-:W-:Y:S01]  /*8960*/  FFMA.FTZ R39, R39, c[0x0][0x23c], -R52 ;  /* 0x00008f0027277a23 */ /* 0x000fe20000010834 */
[----:B--2---:R-:W-:Y:S01]  /*8970*/  F2FP.BF16.PACK_AB R13, R100, R123 ;  /* 0x0000007b640d723e */ /* 0x004fe200000010ff */
[----:B------:R-:W2:Y:S01]  /*8980*/  MUFU.EX2 R161, R161 ;  /* 0x000000a100a17308 */ /* 0x000ea20000000800 */
[----:B------:R-:W-:Y:S01]  /*8990*/  F2FP.BF16.PACK_AB R14, R92, R105 ;  /* 0x000000695c0e723e */ /* 0x000fe200000010ff */
[----:B------:R-:W-:Y:S01]  /*89a0*/  FFMA.FTZ R139, R171, c[0x0][0x23c], -R80 ;  /* 0x00008f00ab8b7a23 */ /* 0x000fe20000010850 */
[----:B-1----:R-:W-:Y:S01]  /*89b0*/  F2FP.BF16.PACK_AB R15, R106, R127 ;  /* 0x0000007f6a0f723e */ /* 0x002fe200000010ff */
[----:B------:R-:W-:-:S02]  /*89c0*/  FFMA.FTZ R38, R38, c[0x0][0x23c], -R52 ;  /* 0x00008f0026267a23 */ /* 0x000fc40000010834 */
[--C-:B------:R-:W-:Y:S02]  /*89d0*/  FFMA.FTZ R37, R37, c[0x0][0x23c], -R52.reuse ;  /* 0x00008f0025257a23 */ /* 0x100fe40000010834 */
[----:B------:R-:W-:Y:S01]  /*89e0*/  MUFU.EX2 R169, R169 ;  /* 0x000000a900a97308 */ /* 0x000fe20000000800 */
[--C-:B------:R-:W-:Y:S01]  /*89f0*/  FFMA.FTZ R36, R36, c[0x0][0x23c], -R52.reuse ;  /* 0x00008f0024247a23 */ /* 0x100fe20000010834 */
[----:B------:R-:W-:Y:S01]  /*8a00*/  HMMA.16816.F32.BF16 R8, R12, R28, R8 ;  /* 0x0000001c0c08723c */ /* 0x000fe20000041808 */
[--C-:B------:R-:W-:Y:S02]  /*8a10*/  FFMA.FTZ R47, R47, c[0x0][0x23c], -R52.reuse ;  /* 0x00008f002f2f7a23 */ /* 0x100fe40000010834 */
[----:B------:R-:W-:-:S03]  /*8a20*/  FFMA.FTZ R43, R43, c[0x0][0x23c], -R52 ;  /* 0x00008f002b2b7a23 */ /* 0x000fc60000010834 */
[----:B------:R-:W1:Y:S02]  /*8a30*/  MUFU.EX2 R122, R122 ;  /* 0x0000007a007a7308 */ /* 0x000e640000000800 */
        /* <DEDUP_REMOVED lines=99> */
[----:B------:R-:W2:Y:S01]  /*9070*/  LDSM.16.MT88.4 R16, [R201+0x7800] ;  /* 0x00780000c910783b */ /* 0x000ea20000004200 */
[----:B------:R-:W-:Y:S01]  /*9080*/  F2FP.BF16.PACK_AB R33, R154, R167 ;  /* 0x000000a79a21723e */ /* 0x000fe200000010ff */
        /* <DEDUP_REMOVED lines=10> */
[----:B------:R-:W4:Y:S02]  /*9130*/  LDSM.16.MT88.4 R12, [R204+0x7800] ;  /* 0x00780000cc0c783b */ /* 0x000f240000004200 */
[----:B------:R-:W-:Y:S01]  /*9140*/  FADD.FTZ R112, R112, R141 ;  /* 0x0000008d70707221 */ /* 0x000fe20000010000 */
[----:B-1----:R-:W-:Y:S03]  /*9150*/  HMMA.16816.F32.BF16 R24, R32, R28, R24 ;  /* 0x0000001c2018723c */ /* 0x002fe60000041818 */
[----:B------:R-:W-:Y:S01]  /*9160*/  FADD.FTZ R133, R133, R112 ;  /* 0x0000007085857221 */ /* 0x000fe20000010000 */
[----:B------:R-:W-:Y:S01]  /*9170*/  MUFU.EX2 R104, R104 ;  /* 0x0000006800687308 */ /* 0x000fe20000000800 */
[----:B------:R-:W-:-:S02]  /*9180*/  FFMA.FTZ R112, R107, c[0x0][0x23c], -R52 ;  /* 0x00008f006b707a23 */ /* 0x000fc40000010834 */
[----:B------:R-:W-:Y:S02]  /*9190*/  FADD.FTZ R28, R110, R145 ;  /* 0x000000916e1c7221 */ /* 0x000fe40000010000 */
[----:B------:R-:W-:Y:S02]  /*91a0*/  FADD.FTZ R108, R108, R133 ;  /* 0x000000856c6c7221 */ /* 0x000fe40000010000 */
[----:B------:R-:W-:Y:S01]  /*91b0*/  FADD.FTZ R135, R135, R28 ;  /* 0x0000001c87877221 */ /* 0x000fe20000010000 */
[----:B------:R-:W-:Y:S01]  /*91c0*/  MUFU.EX2 R107, R111 ;  /* 0x0000006f006b7308 */ /* 0x000fe20000000800 */
[----:B------:R-:W-:Y:S01]  /*91d0*/  HMMA.16816.F32.BF16 R28, R32, R30, R20 ;  /* 0x0000001e201c723c */ /* 0x000fe20000041814 */
[----:B------:R-:W-:-:S06]  /*91e0*/  FADD.FTZ R115, R115, R108 ;  /* 0x0000006c73737221 */ /* 0x000fcc0000010000 */
[----:B------:R-:W-:Y:S01]  /*91f0*/  F2FP.BF16.PACK_AB R32, R59, R60 ;  /* 0x0000003c3b20723e */ /* 0x000fe200000010ff */
[----:B------:R-:W-:Y:S01]  /*9200*/  FADD.FTZ R20, R102, R135 ;  /* 0x0000008766147221 */ /* 0x000fe20000010000 */
[----:B------:R-:W-:Y:S01]  /*9210*/  F2FP.BF16.PACK_AB R33, R119, R162 ;  /* 0x000000a27721723e */ /* 0x000fe200000010ff */
[----:B------:R-:W1:Y:S01]  /*9220*/  MUFU.EX2 R102, R112 ;  /* 0x0000007000667308 */ /* 0x000e620000000800 */
[----:B------:R-:W-:Y:S01]  /*9230*/  F2FP.BF16.PACK_AB R34, R57, R58 ;  /* 0x0000003a3922723e */ /* 0x000fe200000010ff */
[----:B------:R-:W-:Y:S01]  /*9240*/  FADD.FTZ R121, R121, R20 ;  /* 0x0000001479797221 */ /* 0x000fe20000010000 */
[----:B---3--:R-:W-:Y:S01]  /*9250*/  F2FP.BF16.PACK_AB R35, R118, R113 ;  /* 0x000000717623723e */ /* 0x008fe200000010ff */
[----:B------:R-:W3:Y:S02]  /*9260*/  LDSM.16.MT88.4 R20, [R201+0x7c00] ;  /* 0x007c0000c914783b */ /* 0x000ee40000004200 */
[----:B------:R-:W-:Y:S02]  /*9270*/  FADD.FTZ R98, R98, R121 ;  /* 0x0000007962627221 */ /* 0x000fe40000010000 */
[----:B------:R-:W-:Y:S02]  /*9280*/  MUFU.EX2 R165, R165 ;  /* 0x000000a500a57308 */ /* 0x000fe40000000800 */
[----:B--2---:R-:W-:Y:S01]  /*9290*/  HMMA.16816.F32.BF16 R8, R32, R16, R8 ;  /* 0x000000102008723c */ /* 0x004fe20000041808 */
[----:B------:R-:W-:-:S04]  /*92a0*/  FADD.FTZ R123, R123, R98 ;  /* 0x000000627b7b7221 */ /* 0x000fc80000010000 */
[----:B------:R-:W-:Y:S01]  /*92b0*/  FADD.FTZ R100, R100, R123 ;  /* 0x0000007b64647221 */ /* 0x000fe20000010000 */
[----:B------:R-:W-:Y:S01]  /*92c0*/  MUFU.EX2 R87, R87 ;  /* 0x0000005700577308 */ /* 0x000fe20000000800 */
[----:B------:R-:W-:Y:S01]  /*92d0*/  FADD.FTZ R16, R96, R115 ;  /* 0x0000007360107221 */ /* 0x000fe20000010000 */
[C---:B------:R-:W-:Y:S01]  /*92e0*/  HMMA.16816.F32.BF16 R4, R32.reuse, R18, R4 ;  /* 0x000000122004723c */ /* 0x040fe20000041804 */
[----:B------:R-:W-:Y:S02]  /*92f0*/  FADD.FTZ R127, R127, R100 ;  /* 0x000000647f7f7221 */ /* 0x000fe40000010000 */
[----:B------:R-:W-:Y:S02]  /*9300*/  FADD.FTZ R109, R109, R16 ;  /* 0x000000106d6d7221 */ /* 0x000fe40000010000 */
[----:B------:R-:W2:Y:S01]  /*9310*/  LDSM.16.MT88.4 R16, [R204+0x7c00] ;  /* 0x007c0000cc10783b */ /* 0x000ea20000004200 */
[----:B------:R-:W-:Y:S01]  /*9320*/  FADD.FTZ R106, R106, R127 ;  /* 0x0000007f6a6a7221 */ /* 0x000fe20000010000 */
[----:B------:R-:W5:Y:S01]  /*9330*/  MUFU.EX2 R96, R97 ;  /* 0x0000006100607308 */ /* 0x000f620000000800 */
[----:B------:R-:W-:Y:S01]  /*9340*/  FADD.FTZ R94, R94, R109 ;  /* 0x0000006d5e5e7221 */ /* 0x000fe20000010000 */
[----:B----4-:R-:W-:Y:S01]  /*9350*/  HMMA.16816.F32.BF16 R24, R32, R12, R24 ;  /* 0x0000000c2018723c */ /* 0x010fe20000041818 */
[----:B------:R-:W-:-:S02]  /*9360*/  FADD.FTZ R143, R143, R106 ;  /* 0x0000006a8f8f7221 */ /* 0x000fc40000010000 */
[----:B------:R-:W-:Y:S02]  /*9370*/  FADD.FTZ R105, R105, R94 ;  /* 0x0000005e69697221 */ /* 0x000fe40000010000 */
[----:B------:R-:W-:Y:S01]  /*9380*/  FADD.FTZ R143, R114, R143 ;  /* 0x0000008f728f7221 */ /* 0x000fe20000010000 */
[----:B------:R-:W-:Y:S01]  /*9390*/  MUFU.EX2 R81, R81 ;  /* 0x0000005100517308 */ /* 0x000fe20000000800 */
[----:B------:R-:W-:Y:S01]  /*93a0*/  FADD.FTZ R12, R92, R105 ;  /* 0x000000695c0c7221 */ /* 0x000fe20000010000 */
[----:B------:R-:W-:Y:S01]  /*93b0*/  HMMA.16816.F32.BF16 R28, R32, R14, R28 ;  /* 0x0000000e201c723c */ /* 0x000fe2000004181c */
[----:B------:R-:W-:Y:S01]  /*93c0*/  FADD.FTZ R116, R116, R143 ;  /* 0x0000008f74747221 */ /* 0x000fe20000010000 */
[----:B-1----:R-:W-:Y:S01]  /*93d0*/  F2FP.BF16.PACK_AB R13, R102, R107 ;  /* 0x0000006b660d723e */ /* 0x002fe200000010ff */
[----:B------:R-:W-:Y:S01]  /*93e0*/  FADD.FTZ R99, R99, R12 ;  /* 0x0000000c63637221 */ /* 0x000fe20000010000 */
[----:B------:R-:W-:Y:S01]  /*93f0*/  F2FP.BF16.PACK_AB R12, R55, R56 ;  /* 0x00000038370c723e */ /* 0x000fe200000010ff */
[----:B------:R-:W-:Y:S01]  /*9400*/  FADD.FTZ R116, R161, R116 ;  /* 0x00000074a1747221 */ /* 0x000fe20000010000 */
[----:B------:R-:W-:Y:S01]  /*9410*/  MUFU.EX2 R134, R134 ;  /* 0x0000008600867308 */ /* 0x000fe20000000800 */
[----:B------:R-:W-:Y:S01]  /*9420*/  FADD.FTZ R32, R90, R99 ;  /* 0x000000635a207221 */ /* 0x000fe20000010000 */
[----:B------:R-:W-:Y:S01]  /*9430*/  F2FP.BF16.PACK_AB R14, R53, R54 ;  /* 0x00000036350e723e */ /* 0x000fe200000010ff */
[----:B------:R-:W-:Y:S01]  /*9440*/  FADD.FTZ R169, R169, R116 ;  /* 0x00000074a9a97221 */ /* 0x000fe20000010000 */
[----:B-----5:R-:W-:Y:S01]  /*9450*/  F2FP.BF16.PACK_AB R15, R95, R96 ;  /* 0x000000605f0f723e */ /* 0x020fe200000010ff */
[----:B------:R-:W-:-:S02]  /*9460*/  FADD.FTZ R93, R93, R32 ;  /* 0x000000205d5d7221 */ /* 0x000fc40000010000 */
[----:B------:R-:W-:Y:S01]  /*9470*/  FADD.FTZ R169, R122, R169 ;  /* 0x000000a97aa97221 */ /* 0x000fe20000010000 */
[----:B------:R-:W1:Y:S01]  /*9480*/  LDSM.16.MT88.4 R32, [R201+0x8000] ;  /* 0x00800000c920783b */ /* 0x000e620000004200 */
[----:B------:R-:W-:Y:S01]  /*9490*/  FADD.FTZ R88, R88, R93 ;  /* 0x0000005d58587221 */ /* 0x000fe20000010000 */
[----:B------:R-:W4:Y:S01]  /*94a0*/  MUFU.EX2 R90, R91 ;  /* 0x0000005b005a7308 */ /* 0x000f220000000800 */
[----:B------:R-:W-:Y:S01]  /*94b0*/  FADD.FTZ R124, R124, R169 ;  /* 0x000000a97c7c7221 */ /* 0x000fe20000010000 */
[C---:B---3--:R-:W-:Y:S01]  /*94c0*/  HMMA.16816.F32.BF16 R8, R12.reuse, R20, R8 ;  /* 0x000000140c08723c */ /* 0x048fe20000041808 */
[----:B------:R-:W-:Y:S02]  /*94d0*/  FADD.FTZ R89, R89, R88 ;  /* 0x0000005859597221 */ /* 0x000fe40000010000 */
[----:B------:R-:W-:Y:S02]  /*94e0*/  FFMA.FTZ R88, R3, c[0x0][0x23c], -R52 ;  /* 0x00008f0003587a23 */ /* 0x000fe40000010834 */
[----:B------:R-:W-:Y:S01]  /*94f0*/  FADD.FTZ R86, R86, R89 ;  /* 0x0000005956567221 */ /* 0x000fe20000010000 */
[----:B------:R-:W-:Y:S01]  /*9500*/  MUFU.EX2 R215, R215 ;  /* 0x000000d700d77308 */ /* 0x000fe20000000800 */
[----:B------:R-:W-:Y:S01]  /*9510*/  FADD.FTZ R124, R181, R124 ;  /* 0x0000007cb57c7221 */ /* 0x000fe20000010000 */
[----:B------:R-:W-:Y:S01]  /*9520*/  HMMA.16816.F32.BF16 R4, R12, R22, R4 ;  /* 0x000000160c04723c */ /* 0x000fe20000041804 */
[----:B------:R-:W-:Y:S01]  /*9530*/  FADD.FTZ R3, R85, R86 ;  /* 0x0000005655037221 */ /* 0x000fe20000010000 */
[----:B------:R-:W3:Y:S01]  /*9540*/  LDSM.16.MT88.4 R20, [R204+0x8000] ;  /* 0x00800000cc14783b */ /* 0x000ee20000004200 */
[----:B------:R-:W-:-:S02]  /*9550*/  FFMA.FTZ R169, R48, c[0x0][0x23c], -R80 ;  /* 0x00008f0030a97a23 */ /* 0x000fc40000010850 */
[----:B------:R-:W-:Y:S01]  /*9560*/  FADD.FTZ R3, R84, R3 ;  /* 0x0000000354037221 */ /* 0x000fe20000010000 */
[----:B------:R-:W5:Y:S02]  /*9570*/  MUFU.EX2 R86, R88 ;  /* 0x0000005800567308 */ /* 0x000f640000000800 */
[----:B--2---:R-:W-:Y:S01]  /*9580*/  HMMA.16816.F32.BF16 R24, R12, R16, R24 ;  /* 0x000000100c18723c */ /* 0x004fe20000041818 */
[----:B------:R-:W-:-:S04]  /*9590*/  FADD.FTZ R82, R82, R3 ;  /* 0x0000000352527221 */ /* 0x000fc80000010000 */
[----:B------:R-:W-:Y:S01]  /*95a0*/  FADD.FTZ R79, R79, R82 ;  /* 0x000000524f4f7221 */ /* 0x000fe20000010000 */
[----:B------:R-:W-:Y:S01]  /*95b0*/  MUFU.EX2 R144, R144 ;  /* 0x0000009000907308 */ /* 0x000fe20000000800 */
[----:B------:R-:W-:Y:S01]  /*95c0*/  FADD.FTZ R17, R189, R124 ;  /* 0x0000007cbd117221 */ /* 0x000fe20000010000 */
[----:B------:R-:W-:Y:S01]  /*95d0*/  HMMA.16816.F32.BF16 R28, R12, R18, R28 ;  /* 0x000000120c1c723c */ /* 0x000fe2000004181c */
[----:B------:R-:W-:Y:S02]  /*95e0*/  FADD.FTZ R78, R78, R79 ;  /* 0x0000004f4e4e7221 */ /* 0x000fe40000010000 */
[----:B------:R-:W-:Y:S02]  /*95f0*/  FADD.FTZ R17, R126, R17 ;  /* 0x000000117e117221 */ /* 0x000fe40000010000 */
[----:B------:R-:W-:Y:S01]  /*9600*/  FADD.FTZ R77, R77, R78 ;  /* 0x0000004e4d4d7221 */ /* 0x000fe20000010000 */
[----:B------:R-:W-:Y:S01]  /*9610*/  MUFU.EX2 R183, R183 ;  /* 0x000000b700b77308 */ /* 0x000fe20000000800 */
[----:B------:R-:W-:Y:S01]  /*9620*/  FADD.FTZ R16, R132, R17 ;  /* 0x0000001184107221 */ /* 0x000fe20000010000 */
[----:B------:R-:W-:Y:S01]  /*9630*/  F2FP.BF16.PACK_AB R12, R103, R0 ;  /* 0x00000000670c723e */ /* 0x000fe200000010ff */
[----:B------:R-:W-:Y:S01]  /*9640*/  FADD.FTZ R76, R76, R77 ;  /* 0x0000004d4c4c7221 */ /* 0x000fe20000010000 */
[----:B----4-:R-:W-:Y:S01]  /*9650*/  F2FP.BF16.PACK_AB R13, R87, R90 ;  /* 0x0000005a570d723e */ /* 0x010fe200000010ff */
[----:B------:R-:W-:Y:S01]  /*9660*/  FADD.FTZ R16, R193, R16 ;  /* 0x00000010c1107221 */ /* 0x000fe20000010000 */
[----:B------:R-:W-:Y:S01]  /*9670*/  F2FP.BF16.PACK_AB R14, R165, R104 ;  /* 0x00000068a50e723e */ /* 0x000fe200000010ff */
[----:B------:R-:W-:Y:S01]  /*9680*/  FADD.FTZ R75, R75, R76 ;  /* 0x0000004c4b4b7221 */ /* 0x000fe20000010000 */
[----:B-----5:R-:W-:Y:S01]  /*9690*/  F2FP.BF16.PACK_AB R15, R86, R81 ;  /* 0x00000051560f723e */ /* 0x020fe200000010ff */
[----:B------:R-:W-:Y:S01]  /*96a0*/  FADD.FTZ R209, R209, R16 ;  /* 0x00000010d1d17221 */ /* 0x000fe20000010000 */
[----:B------:R-:W-:Y:S01]  /*96b0*/  MUFU.EX2 R42, R42 ;  /* 0x0000002a002a7308 */ /* 0x000fe20000000800 */
[----:B------:R-:W-:Y:S01]  /*96c0*/  FADD.FTZ R74, R74, R75 ;  /* 0x0000004b4a4a7221 */ /* 0x000fe20000010000 */
[----:B------:R-:W2:Y:S01]  /*96d0*/  LDSM.16.MT88.4 R16, [R201+0x8400] ;  /* 0x00840000c910783b */ /* 0x000ea20000004200 */
[----:B------:R-:W-:-:S02]  /*96e0*/  FADD.FTZ R209, R136, R209 ;  /* 0x000000d188d17221 */ /* 0x000fc40000010000 */
        /* <DEDUP_REMOVED lines=14> */
[C---:B---3--:R-:W-:Y:S01]  /*97d0*/  HMMA.16816.F32.BF16 R24, R12.reuse, R20, R24 ;  /* 0x000000140c18723c */ /* 0x048fe20000041818 */
[----:B------:R-:W-:Y:S02]  /*97e0*/  FADD.FTZ R142, R142, R213 ;  /* 0x000000d58e8e7221 */ /* 0x000fe40000010000 */
[----:B------:R-:W-:Y:S01]  /*97f0*/  FADD.FTZ R68, R68, R69 ;  /* 0x0000004544447221 */ /* 0x000fe20000010000 */
[----:B------:R-:W3:Y:S01]  /*9800*/  MUFU.EX2 R39, R39 ;  /* 0x0000002700277308 */ /* 0x000ee20000000800 */
[----:B------:R-:W-:Y:S02]  /*9810*/  FADD.FTZ R191, R191, R142 ;  /* 0x0000008ebfbf7221 */ /* 0x000fe40000010000 */
[----:B------:R-:W-:Y:S01]  /*9820*/  FADD.FTZ R67, R67, R68 ;  /* 0x0000004443437221 */ /* 0x000fe20000010000 */
[----:B------:R-:W-:Y:S01]  /*9830*/  HMMA.16816.F32.BF16 R28, R12, R22, R28 ;  /* 0x000000160c1c723c */ /* 0x000fe2000004181c */
[----:B------:R-:W-:Y:S01]  /*9840*/  FADD.FTZ R146, R146, R191 ;  /* 0x000000bf92927221 */ /* 0x000fe20000010000 */
[----:B------:R-:W5:Y:S01]  /*9850*/  LDSM.16.MT88.4 R20, [R201+0x8800] ;  /* 0x00880000c914783b */ /* 0x000f620000004200 */
[----:B------:R-:W-:Y:S01]  /*9860*/  FADD.FTZ R66, R66, R67 ;  /* 0x0000004342427221 */ /* 0x000fe20000010000 */
[----:B------:R-:W-:Y:S01]  /*9870*/  MUFU.EX2 R139, R139 ;  /* 0x0000008b008b7308 */ /* 0x000fe20000000800 */
[----:B------:R-:W-:Y:S01]  /*9880*/  FADD.FTZ R185, R185, R146 ;  /* 0x00000092b9b97221 */ /* 0x000fe20000010000 */
[----:B------:R-:W-:Y:S01]  /*9890*/  LDSM.16.MT88.4 R188, [R201+0x8c00] ;  /* 0x008c0000c9bc783b */ /* 0x000fe20000004200 */
        /* <DEDUP_REMOVED lines=13> */
[C---:B--2---:R-:W-:Y:S01]  /*9970*/  HMMA.16816.F32.BF16 R8, R12.reuse, R16, R8 ;  /* 0x000000100c08723c */ /* 0x044fe20000041808 */
[----:B------:R-:W-:Y:S01]  /*9980*/  FADD.FTZ R61, R61, R62 ;  /* 0x0000003e3d3d7221 */ /* 0x000fe20000010000 */
[----:B------:R-:W-:Y:S01]  /*9990*/  MUFU.EX2 R92, R101 ;  /* 0x00000065005c7308 */ /* 0x000fe20000000800 */
[----:B------:R-:W-:Y:S02]  /*99a0*/  FADD.FTZ R147, R147, R154 ;  /* 0x0000009a93937221 */ /* 0x000fe40000010000 */
[----:B------:R-:W-:Y:S02]  /*99b0*/  FADD.FTZ R60, R60, R61 ;  /* 0x0000003d3c3c7221 */ /* 0x000fe40000010000 */
[----:B------:R-:W-:Y:S01]  /*99c0*/  FADD.FTZ R147, R160, R147 ;  /* 0x00000093a0937221 */ /* 0x000fe20000010000 */
[----:B------:R-:W-:Y:S01]  /*99d0*/  HMMA.16816.F32.BF16 R4, R12, R18, R4 ;  /* 0x000000120c04723c */ /* 0x000fe20000041804 */
[----:B------:R-:W-:Y:S01]  /*99e0*/  FADD.FTZ R59, R59, R60 ;  /* 0x0000003c3b3b7221 */ /* 0x000fe20000010000 */
[----:B------:R-:W2:Y:S01]  /*99f0*/  MUFU.EX2 R3, R83 ;  /* 0x0000005300037308 */ /* 0x000ea20000000800 */
[----:B------:R-:W-:Y:S01]  /*9a00*/  FADD.FTZ R162, R162, R147 ;  /* 0x00000093a2a27221 */ /* 0x000fe20000010000 */
[----:B------:R-:W3:Y:S01]  /*9a10*/  LDSM.16.MT88.4 R16, [R204+0x8800] ;  /* 0x00880000cc10783b */ /* 0x000ee20000004200 */
[----:B------:R-:W-:-:S02]  /*9a20*/  FADD.FTZ R58, R58, R59 ;  /* 0x0000003b3a3a7221 */ /* 0x000fc40000010000 */
[----:B------:R-:W-:Y:S01]  /*9a30*/  FADD.FTZ R162, R119, R162 ;  /* 0x000000a277a27221 */ /* 0x000fe20000010000 */
[C---:B----4-:R-:W-:Y:S01]  /*9a40*/  HMMA.16816.F32.BF16 R24, R12.reuse, R32, R24 ;  /* 0x000000200c18723c */ /* 0x050fe20000041818 */
[----:B------:R-:W-:Y:S01]  /*9a50*/  FADD.FTZ R57, R57, R58 ;  /* 0x0000003a39397221 */ /* 0x000fe20000010000 */
[----:B------:R-:W-:Y:S01]  /*9a60*/  MUFU.EX2 R38, R38 ;  /* 0x0000002600267308 */ /* 0x000fe20000000800 */
[----:B------:R-:W-:Y:S02]  /*9a70*/  FADD.FTZ R113, R113, R162 ;  /* 0x000000a271717221 */ /* 0x000fe40000010000 */
[----:B------:R-:W-:Y:S02]  /*9a80*/  FADD.FTZ R56, R56, R57 ;  /* 0x0000003938387221 */ /* 0x000fe40000010000 */
[----:B------:R-:W-:Y:S01]  /*9a90*/  FADD.FTZ R118, R118, R113 ;  /* 0x0000007176767221 */ /* 0x000fe20000010000 */
[----:B------:R-:W-:Y:S01]  /*9aa0*/  HMMA.16816.F32.BF16 R28, R12, R34, R28 ;  /* 0x000000220c1c723c */ /* 0x000fe2000004181c */
[----:B------:R-:W-:Y:S01]  /*9ab0*/  FADD.FTZ R55, R55, R56 ;  /* 0x0000003837377221 */ /* 0x000fe20000010000 */
[----:B------:R-:W4:Y:S01]  /*9ac0*/  MUFU.EX2 R37, R37 ;  /* 0x0000002500257308 */ /* 0x000f220000000800 */
[----:B------:R-:W-:-:S02]  /*9ad0*/  FADD.FTZ R107, R107, R118 ;  /* 0x000000766b6b7221 */ /* 0x000fc40000010000 */
[----:B------:R-:W-:Y:S02]  /*9ae0*/  FADD.FTZ R54, R54, R55 ;  /* 0x0000003736367221 */ /* 0x000fe40000010000 */
[----:B------:R-:W-:Y:S01]  /*9af0*/  FADD.FTZ R107, R102, R107 ;  /* 0x0000006b666b7221 */ /* 0x000fe20000010000 */
[----:B-1----:R-:W-:Y:S01]  /*9b00*/  F2FP.BF16.PACK_AB R12, R110, R139 ;  /* 0x0000008b6e0c723e */ /* 0x002fe200000010ff */
[----:B------:R-:W-:Y:S01]  /*9b10*/  FFMA.FTZ R32, R49, c[0x0][0x23c], -R80 ;  /* 0x00008f0031207a23 */ /* 0x000fe20000010850 */
[----:B------:R-:W-:Y:S01]  /*9b20*/  MUFU.EX2 R36, R36 ;  /* 0x0000002400247308 */ /* 0x000fe20000000800 */
[----:B--2---:R-:W-:Y:S01]  /*9b30*/  F2FP.BF16.PACK_AB R14, R3, R92 ;  /* 0x0000005c030e723e */ /* 0x004fe200000010ff */
[----:B------:R-:W-:Y:S02]  /*9b40*/  FADD.FTZ R96, R96, R107 ;  /* 0x0000006b60607221 */ /* 0x000fe40000010000 */
[--C-:B------:R-:W-:Y:S02]  /*9b50*/  FFMA.FTZ R33, R46, c[0x0][0x23c], -R52.reuse ;  /* 0x00008f002e217a23 */ /* 0x100fe40000010834 */
[----:B------:R-:W-:-:S02]  /*9b60*/  FFMA.FTZ R34, R45, c[0x0][0x23c], -R52 ;  /* 0x00008f002d227a23 */ /* 0x000fc40000010834 */
[----:B------:R-:W1:Y:S01]  /*9b70*/  MUFU.EX2 R47, R47 ;  /* 0x0000002f002f7308 */ /* 0x000e620000000800 */
[----:B----4-:R-:W-:Y:S01]  /*9b80*/  F2FP.BF16.PACK_AB R13, R37, R38 ;  /* 0x00000026250d723e */ /* 0x010fe200000010ff */
[----:B------:R-:W-:Y:S02]  /*9b90*/  FFMA.FTZ R35, R44, c[0x0][0x23c], -R52 ;  /* 0x00008f002c237a23 */ /* 0x000fe40000010834 */
[----:B------:R-:W-:Y:S02]  /*9ba0*/  FADD.FTZ R53, R53, R54 ;  /* 0x0000003635357221 */ /* 0x000fe40000010000 */
[----:B------:R-:W-:Y:S02]  /*9bb0*/  FADD.FTZ R95, R95, R96 ;  /* 0x000000605f5f7221 */ /* 0x000fe40000010000 */
[----:B------:R-:W-:Y:S01]  /*9bc0*/  FADD.FTZ R44, R0, R53 ;  /* 0x00000035002c7221 */ /* 0x000fe20000010000 */
[----:B------:R-:W-:Y:S01]  /*9bd0*/  MUFU.EX2 R51, R51 ;  /* 0x0000003300337308 */ /* 0x000fe20000000800 */
[----:B------:R-:W-:-:S02]  /*9be0*/  FADD.FTZ R90, R90, R95 ;  /* 0x0000005f5a5a7221 */ /* 0x000fc40000010000 */
[----:B------:R-:W-:Y:S02]  /*9bf0*/  FADD.FTZ R103, R103, R44 ;  /* 0x0000002c67677221 */ /* 0x000fe40000010000 */
[----:B------:R-:W-:Y:S01]  /*9c00*/  FADD.FTZ R90, R87, R90 ;  /* 0x0000005a575a7221 */ /* 0x000fe20000010000 */
[----:B-1----:R-:W-:Y:S02]  /*9c10*/  F2FP.BF16.PACK_AB R15, R47, R36 ;  /* 0x000000242f0f723e */ /* 0x002fe400000010ff */
[----:B------:R-:W1:Y:S01]  /*9c20*/  MUFU.EX2 R50, R50 ;  /* 0x0000003200327308 */ /* 0x000e620000000800 */
[----:B------:R-:W-:Y:S02]  /*9c30*/  FADD.FTZ R104, R104, R103 ;  /* 0x0000006768687221 */ /* 0x000fe40000010000 */
[----:B------:R-:W-:Y:S02]  /*9c40*/  FADD.FTZ R81, R81, R90 ;  /* 0x0000005a51517221 */ /* 0x000fe40000010000 */
[----:B------:R-:W-:Y:S01]  /*9c50*/  FADD.FTZ R165, R165, R104 ;  /* 0x00000068a5a57221 */ /* 0x000fe20000010000 */
[----:B-----5:R-:W-:Y:S01]  /*9c60*/  HMMA.16816.F32.BF16 R8, R12, R20, R8 ;  /* 0x000000140c08723c */ /* 0x020fe20000041808 */
[----:B------:R-:W-:Y:S01]  /*9c70*/  FADD.FTZ R81, R86, R81 ;  /* 0x0000005156517221 */ /* 0x000fe20000010000 */
[----:B------:R-:W-:Y:S01]  /*9c80*/  MUFU.EX2 R32, R32 ;  /* 0x0000002000207308 */ /* 0x000fe20000000800 */
[----:B------:R-:W-:-:S02]  /*9c90*/  FADD.FTZ R134, R134, R165 ;  /* 0x000000a586867221 */ /* 0x000fc40000010000 */
[----:B------:R-:W-:Y:S02]  /*9ca0*/  FADD.FTZ R42, R42, R81 ;  /* 0x000000512a2a7221 */ /* 0x000fe40000010000 */
[----:B------:R-:W-:Y:S01]  /*9cb0*/  FADD.FTZ R215, R215, R134 ;  /* 0x00000086d7d77221 */ /* 0x000fe20000010000 */
[----:B------:R-:W-:Y:S01]  /*9cc0*/  HMMA.16816.F32.BF16 R20, R12, R22, R4 ;  /* 0x000000160c14723c */ /* 0x000fe20000041804 */
[----:B------:R-:W2:Y:S01]  /*9cd0*/  LDSM.16.MT88.4 R4, [R204+0x8c00] ;  /* 0x008c0000cc04783b */ /* 0x000ea20000004200 */
[----:B------:R-:W4:Y:S01]  /*9ce0*/  MUFU.EX2 R169, R169 ;  /* 0x000000a900a97308 */ /* 0x000f220000000800 */
[----:B------:R-:W-:-:S04]  /*9cf0*/  FADD.FTZ R41, R41, R42 ;  /* 0x0000002a29297221 */ /* 0x000fc80000010000 */
[----:B------:R-:W-:Y:S01]  /*9d00*/  FADD.FTZ R40, R40, R41 ;  /* 0x0000002928287221 */ /* 0x000fe20000010000 */
[----:B---3--:R-:W-:Y:S02]  /*9d10*/  HMMA.16816.F32.BF16 R24, R12, R16, R24 ;  /* 0x000000100c18723c */ /* 0x008fe40000041818 */
[----:B------:R-:W-:Y:S01]  /*9d20*/  MUFU.EX2 R33, R33 ;  /* 0x0000002100217308 */ /* 0x000fe20000000800 */
[----:B------:R-:W-:-:S04]  /*9d30*/  FADD.FTZ R39, R39, R40 ;  /* 0x0000002827277221 */ /* 0x000fc80000010000 */
[----:B------:R-:W-:Y:S01]  /*9d40*/  FADD.FTZ R38, R38, R39 ;  /* 0x0000002726267221 */ /* 0x000fe20000010000 */
[----:B------:R-:W-:Y:S02]  /*9d50*/  HMMA.16816.F32.BF16 R28, R12, R18, R28 ;  /* 0x000000120c1c723c */ /* 0x000fe4000004181c */
[----:B------:R-:W3:Y:S01]  /*9d60*/  MUFU.EX2 R34, R34 ;  /* 0x0000002200227308 */ /* 0x000ee20000000800 */
[----:B------:R-:W-:-:S04]  /*9d70*/  FADD.FTZ R37, R37, R38 ;  /* 0x0000002625257221 */ /* 0x000fc80000010000 */
[----:B-1----:R-:W-:Y:S01]  /*9d80*/  F2FP.BF16.PACK_AB R12, R50, R51 ;  /* 0x00000033320c723e */ /* 0x002fe200000010ff */
[----:B------:R-:W-:Y:S01]  /*9d90*/  FADD.FTZ R36, R36, R37 ;  /* 0x0000002524247221 */ /* 0x000fe20000010000 */
[----:B----4-:R-:W-:Y:S01]  /*9da0*/  F2FP.BF16.PACK_AB R14, R169, R32 ;  /* 0x00000020a90e723e */ /* 0x010fe200000010ff */
[----:B------:R-:W-:Y:S02]  /*9db0*/  MUFU.EX2 R35, R35 ;  /* 0x0000002300237308 */ /* 0x000fe40000000800 */
[----:B------:R-:W-:-:S06]  /*9dc0*/  FADD.FTZ R36, R47, R36 ;  /* 0x000000242f247221 */ /* 0x000fcc0000010000 */
[----:B------:R-:W1:Y:S01]  /*9dd0*/  MUFU.EX2 R0, R43 ;  /* 0x0000002b00007308 */ /* 0x000e620000000800 */
[----:B---3--:R-:W-:Y:S01]  /*9de0*/  F2FP.BF16.PACK_AB R13, R34, R33 ;  /* 0x00000021220d723e */ /* 0x008fe200000010ff */
[----:B------:R-:W-:-:S04]  /*9df0*/  FADD.FTZ R33, R33, R36 ;  /* 0x0000002421217221 */ /* 0x000fc80000010000 */
[----:B------:R-:W-:Y:S01]  /*9e00*/  FADD.FTZ R34, R34, R33 ;  /* 0x0000002122227221 */ /* 0x000fe20000010000 */
[----:B-1----:R-:W-:-:S03]  /*9e10*/  F2FP.BF16.PACK_AB R15, R0, R35 ;  /* 0x00000023000f723e */ /* 0x002fc600000010ff */
[----:B------:R-:W-:-:S04]  /*9e20*/  FADD.FTZ R35, R35, R34 ;  /* 0x0000002223237221 */ /* 0x000fc80000010000 */
[----:B------:R-:W-:Y:S01]  /*9e30*/  FADD.FTZ R171, R0, R35 ;  /* 0x0000002300ab7221 */ /* 0x000fe20000010000 */
[C---:B------:R-:W-:Y:S07]  /*9e40*/  HMMA.16816.F32.BF16 R192, R12.reuse, R188, R8 ;  /* 0x000000bc0cc0723c */ /* 0x040fee0000041808 */
[----:B------:R-:W-:Y:S01]  /*9e50*/  FADD.FTZ R8, R144, R215 ;  /* 0x000000d790087221 */ /* 0x000fe20000010000 */
[----:B--2---:R-:W-:Y:S03]  /*9e60*/  HMMA.16816.F32.BF16 R184, R12, R4, R24 ;  /* 0x000000040cb8723c */ /* 0x004fe60000041818 */
[----:B------:R-:W-:-:S04]  /*9e70*/  FADD.FTZ R8, R183, R8 ;  /* 0x00000008b7087221 */ /* 0x000fc80000010000 */
[----:B------:R-:W-:Y:S01]  /*9e80*/  FADD.FTZ R9, R139, R8 ;  /* 0x000000088b097221 */ /* 0x000fe20000010000 */
[----:B------:R-:W-:Y:S03]  /*9e90*/  HMMA.16816.F32.BF16 R188, R12, R190, R20 ;  /* 0x000000be0cbc723c */ /* 0x000fe60000041814 */
[----:B------:R-:W-:-:S04]  /*9ea0*/  FADD.FTZ R9, R110, R9 ;  /* 0x000000096e097221 */ /* 0x000fc80000010000 */
[----:B------:R-:W-:Y:S01]  /*9eb0*/  FADD.FTZ R4, R92, R9 ;  /* 0x000000095c047221 */ /* 0x000fe20000010000 */
[----:B------:R-:W-:Y:S03]  /*9ec0*/  HMMA.16816.F32.BF16 R180, R12, R6, R28 ;  /* 0x000000060cb4723c */ /* 0x000fe6000004181c */
[----:B------:R-:W-:-:S04]  /*9ed0*/  FADD.FTZ R4, R3, R4 ;  /* 0x0000000403047221 */ /* 0x000fc80000010000 */
[----:B------:R-:W-:-:S04]  /*9ee0*/  FADD.FTZ R51, R51, R4 ;  /* 0x0000000433337221 */ /* 0x000fc80000010000 */
        /* <DEDUP_REMOVED lines=67> */
.L_x_1719:
[----:B------:R-:W-:-:S04]  /*a320*/  LEA R3, -R13, RZ, 0x8 ;  /* 0x000000ff0d037211 */ /* 0x000fc800078e41ff */
[----:B------:R-:W-:Y:S02]  /*a330*/  SHF.R.S32.HI R0, RZ, 0x1f, R3 ;  /* 0x0000001fff007819 */ /* 0x000fe40000011403 */
.L_x_1720:
[----:B------:R-:W-:Y:S02]  /*a340*/  ISETP.GE.AND P0, PT, R196, c[0x0][0x220], PT ;  /* 0x00008800c4007a0c */ /* 0x000fe40003f06270 */
[----:B------:R-:W-:-:S04]  /*a350*/  LEA R206, P6, R3, R206, 0x1 ;  /* 0x000000ce03ce7211 */ /* 0x000fc800078c08ff */
[----:B------:R-:W-:-:S07]  /*a360*/  LEA.HI.X R207, R3, R207, R0, 0x1, P6 ;  /* 0x000000cf03cf7211 */ /* 0x000fce00030f0c00 */
[--C-:B------:R-:W-:Y:S01]  /*a370*/  @!P0 IMAD.MOV.U32 R158, RZ, RZ, R156.reuse ;  /* 0x000000ffff9e8224 */ /* 0x100fe200078e009c */
[CC--:B------:R-:W-:Y:S01]  /*a380*/  @!P0 LEA R4, P3, R13.reuse, R156.reuse, 0x6 ;  /* 0x0000009c0d048211 */ /* 0x0c0fe200078630ff */
[----:B------:R-:W-:Y:S01]  /*a390*/  @!P0 IMAD.MOV.U32 R9, RZ, RZ, c[0x0][0x1a4] ;  /* 0x00006900ff098624 */ /* 0x000fe200078e00ff */
[----:B------:R-:W-:Y:S01]  /*a3a0*/  @!P0 LEA R6, P2, R13, R156, 0x7 ;  /* 0x0000009c0d068211 */ /* 0x000fe200078438ff */
[----:B------:R-:W-:Y:S01]  /*a3b0*/  @!P0 IMAD.MOV.U32 R11, RZ, RZ, c[0x0][0x1a4] ;  /* 0x00006900ff0b8624 */ /* 0x000fe200078e00ff */
[--C-:B------:R-:W-:Y:S01]  /*a3c0*/  @!P0 IADD3 R2, P5, P4, R3, UR5, R156.reuse ;  /* 0x0000000503028c10 */ /* 0x100fe2000fcbe09c */
[----:B------:R-:W-:Y:S01]  /*a3d0*/  @!P0 IMAD.MOV.U32 R16, RZ, RZ, R156 ;  /* 0x000000ffff108224 */ /* 0x000fe200078e009c */
[CC--:B------:R-:W-:Y:S01]  /*a3e0*/  @!P0 LEA.HI.X R9, R13.reuse, R159.reuse, R9, 0x6, P3 ;  /* 0x0000009f0d098211 */ /* 0x0c0fe200018f3409 */
[----:B------:R-:W-:Y:S01]  /*a3f0*/  @!P0 IMAD.MOV.U32 R17, RZ, RZ, R159 ;  /* 0x000000ffff118224 */ /* 0x000fe200078e009f */
[C---:B------:R-:W-:Y:S01]  /*a400*/  @!P0 LEA.HI.X R11, R13.reuse, R159, R11, 0x7, P2 ;  /* 0x0000009f0d0b8211 */ /* 0x040fe200010f3c0b */
[----:B------:R-:W-:Y:S01]  /*a410*/  @!P0 IMAD.WIDE.U32 R18, R13, 0x60, R158 ;  /* 0x000000600d128825 */ /* 0x000fe200078e009e */
[----:B------:R-:W-:Y:S01]  /*a420*/  @!P0 LEA R20, P2, R2, c[0x0][0x170], 0x1 ;  /* 0x00005c0002148a11 */ /* 0x000fe200078408ff */
[----:B------:R-:W-:Y:S02]  /*a430*/  @P0 STS [R177+0x5000], RZ ;  /* 0x005000ffb1000388 */ /* 0x000fe40000000800 */
[----:B------:R-:W-:Y:S01]  /*a440*/  @!P0 IMAD.MOV.U32 R7, RZ, RZ, c[0x0][0x1a4] ;  /* 0x00006900ff078624 */ /* 0x000fe200078e00ff */
[----:B------:R-:W-:Y:S01]  /*a450*/  @!P0 IADD3 R8, P3, R3, R18, RZ ;  /* 0x0000001203088210 */ /* 0x000fe20007f7e0ff */
[--C-:B------:R-:W-:Y:S01]  /*a460*/  @!P0 IMAD.MOV.U32 R15, RZ, RZ, R159.reuse ;  /* 0x000000ffff0f8224 */ /* 0x100fe200078e009f */
[----:B------:R-:W-:Y:S01]  /*a470*/  @P0 STS [R177+0x5004], RZ ;  /* 0x005004ffb1000388 */ /* 0x000fe20000000800 */
[--C-:B------:R-:W-:Y:S01]  /*a480*/  @!P0 IMAD.MOV.U32 R157, RZ, RZ, R159.reuse ;  /* 0x000000ffff9d8224 */ /* 0x100fe200078e009f */
[----:B------:R-:W-:Y:S01]  /*a490*/  @!P0 IADD3.X R159, R0, UR7, R159, P5, P4 ;  /* 0x00000007009f8c10 */ /* 0x000fe2000afe849f */
[----:B------:R-:W-:Y:S01]  /*a4a0*/  @!P0 IMAD.WIDE.U32 R16, R13, 0xa0, R16 ;  /* 0x000000a00d108825 */ /* 0x000fe200078e0010 */
[----:B------:R-:W-:Y:S02]  /*a4b0*/  @P0 STS.64 [R177+0x5008], RZ ;  /* 0x005008ffb1000388 */ /* 0x000fe40000000a00 */
[----:B------:R-:W-:Y:S01]  /*a4c0*/  @!P0 LEA.HI.X R21, R2, c[0x0][0x174], R159, 0x1, P2 ;  /* 0x00005d0002158a11 */ /* 0x000fe200010f0c9f */
[----:B------:R-:W-:Y:S01]  /*a4d0*/  @!P0 IMAD.MOV.U32 R5, RZ, RZ, c[0x0][0x1a4] ;  /* 0x00006900ff058624 */ /* 0x000fe200078e00ff */
[----:B------:R-:W-:Y:S01]  /*a4e0*/  @!P0 IADD3 R2, P2, R3, R16, RZ ;  /* 0x0000001003028210 */ /* 0x000fe20007f5e0ff */
[----:B------:R-:W-:Y:S01]  /*a4f0*/  @!P0 IMAD R7, R7, 0x60, RZ ;  /* 0x0000006007078824 */ /* 0x000fe200078e02ff */
[----:B------:R-:W-:Y:S01]  /*a500*/  @!PT LDS RZ, [RZ] ;  /* 0x00000000fffff984 */ /* 0x000fe20000000800 */
[----:B------:R-:W-:Y:S01]  /*a510*/  @!PT LDS RZ, [RZ] ;  /* 0x00000000fffff984 */ /* 0x000fe20000000800 */
[----:B------:R-:W-:Y:S01]  /*a520*/  @!PT LDS RZ, [RZ] ;  /* 0x00000000fffff984 */ /* 0x000fe20000000800 */
[----:B------:R1:W-:Y:S01]  /*a530*/  @!P0 LDGSTS.E.BYPASS.LTC128B.128 [R177+0x5000], [R206.64] ;  /* 0x05000000ceb18fae */ /* 0x0003e2000b901d4a */
[----:B------:R-:W-:-:S02]  /*a540*/  @!P0 IMAD.MOV.U32 R14, RZ, RZ, R156 ;  /* 0x000000ffff0e8224 */ /* 0x000fc400078e009c */
[----:B------:R-:W-:Y:S01]  /*a550*/  @!P0 IMAD R5, R5, 0xa0, RZ ;  /* 0x000000a005058824 */ /* 0x000fe200078e02ff */
[C---:B------:R-:W-:Y:S01]  /*a560*/  @!P0 IADD3.X R19, R0.reuse, R19, R7, P3, !PT ;  /* 0x0000001300138210 */ /* 0x040fe20001ffe407 */
[----:B------:R-:W-:Y:S01]  /*a570*/  @!P0 IMAD.WIDE.U32 R14, R13, 0xc0, R14 ;  /* 0x000000c00d0e8825 */ /* 0x000fe200078e000e */
[C---:B------:R-:W-:Y:S01]  /*a580*/  @!P0 IADD3 R4, P3, R3.reuse, R4, RZ ;  /* 0x0000000403048210 */ /* 0x040fe20007f7e0ff */
[----:B------:R-:W-:Y:S01]  /*a590*/  @P0 STS.128 [R177+0x5800], RZ ;  /* 0x005800ffb1000388 */ /* 0x000fe20000000c00 */
[----:B------:R-:W-:Y:S01]  /*a5a0*/  @!P0 IADD3.X R5, R0, R17, R5, P2, !PT ;  /* 0x0000001100058210 */ /* 0x000fe200017fe405 */
        /* <DEDUP_REMOVED lines=9> */
[----:B------:R-:W-:-:S02]  /*a640*/  @!P0 IMAD R17, R10, 0xc0, RZ ;  /* 0x000000c00a118824 */ /* 0x000fc400078e02ff */
[----:B------:R-:W-:Y:S01]  /*a650*/  @!P0 IMAD.X R9, R0, 0x1, R9, P3 ;  /* 0x0000000100098824 */ /* 0x000fe200018e0609 */
[----:B------:R-:W-:Y:S01]  /*a660*/  @!P0 IADD3 R10, P3, R3, R14, RZ ;  /* 0x0000000e030a8210 */ /* 0x000fe20007f7e0ff */
[----:B------:R-:W-:Y:S01]  /*a670*/  @!P0 IMAD R7, R7, 0xe0, RZ ;  /* 0x000000e007078824 */ /* 0x000fe200078e02ff */
[----:B------:R-:W-:Y:S01]  /*a680*/  @!P0 LEA R14, P5, R4, c[0x0][0x170], 0x1 ;  /* 0x00005c00040e8a11 */ /* 0x000fe200078a08ff */
[C---:B------:R-:W-:Y:S01]  /*a690*/  @!P0 IMAD.X R11, R0.reuse, 0x1, R11, P2 ;  /* 0x00000001000b8824 */ /* 0x040fe200010e060b */
        /* <DEDUP_REMOVED lines=46> */
[----:B------:R-:W4:Y:S04]  /*a980*/  LDSM.16.M88.4 R52, [R149+0x3400] ;  /* 0x003400009534783b */ /* 0x000f280000000200 */
[----:B------:R-:W-:Y:S04]  /*a990*/  LDSM.16.M88.4 R160, [R150] ;  /* 0x0000000096a0783b */ /* 0x000fe80000000200 */
[----:B------:R-:W4:Y:S04]  /*a9a0*/  LDSM.16.M88.4 R144, [R148+0x2800] ;  /* 0x002800009490783b */ /* 0x000f280000000200 */
[----:B------:R-:W4:Y:S04]  /*a9b0*/  LDSM.16.M88.4 R152, [R148+0x2400] ;  /* 0x002400009498783b */ /* 0x000f280000000200 */
[----:B---3--:R-:W5:Y:S04]  /*a9c0*/  LDSM.16.M88.4 R12, [R149+0x4800] ;  /* 0x00480000950c783b */ /* 0x008f680000000200 */
[----:B--2---:R-:W2:Y:S04]  /*a9d0*/  LDSM.16.M88.4 R20, [R149+0x4400] ;  /* 0x004400009514783b */ /* 0x004ea80000000200 */
[----:B------:R-:W3:Y:S04]  /*a9e0*/  LDSM.16.M88.4 R28, [R149+0x4000] ;  /* 0x00400000951c783b */ /* 0x000ee80000000200 */
        /* <DEDUP_REMOVED lines=8> */
[C---:B----4-:R-:W-:Y:S03]  /*aa70*/  HMMA.16816.F32.BF16 R56, R4.reuse, R52, RZ ;  /* 0x000000340438723c */ /* 0x050fe600000418ff */
[----:B------:R-:W4:Y:S04]  /*aa80*/  LDSM.16.M88.4 R92, [R149+0x2000] ;  /* 0x00200000955c783b */ /* 0x000f280000000200 */
[----:B------:R-:W1:Y:S01]  /*aa90*/  LDSM.16.M88.4 R84, [R149+0x2400] ;  /* 0x002400009554783b */ /* 0x000e620000000200 */
[----:B------:R-:W-:Y:S03]  /*aaa0*/  HMMA.16816.F32.BF16 R52, R4, R54, RZ ;  /* 0x000000360434723c */ /* 0x000fe600000418ff */
[----:B------:R-:W1:Y:S04]  /*aab0*/  LDSM.16.M88.4 R76, [R149+0x2800] ;  /* 0x00280000954c783b */ /* 0x000e680000000200 */
[----:B------:R-:W1:Y:S01]  /*aac0*/  LDSM.16.M88.4 R68, [R149+0x2c00] ;  /* 0x002c00009544783b */ /* 0x000e620000000200 */
[C---:B------:R-:W-:Y:S03]  /*aad0*/  HMMA.16816.F32.BF16 R48, R160.reuse, R144, R48 ;  /* 0x00000090a030723c */ /* 0x040fe60000041830 */
[----:B------:R-:W1:Y:S04]  /*aae0*/  LDSM.16.M88.4 R164, [R149+0x4c00] ;  /* 0x004c000095a4783b */ /* 0x000e680000000200 */
[----:B------:R-:W-:Y:S01]  /*aaf0*/  LDSM.16.M88.4 R136, [R148+0x3000] ;  /* 0x003000009488783b */ /* 0x000fe20000000200 */
[C---:B------:R-:W-:Y:S03]  /*ab00*/  HMMA.16816.F32.BF16 R44, R160.reuse, R146, R44 ;  /* 0x00000092a02c723c */ /* 0x040fe6000004182c */
[----:B------:R-:W1:Y:S04]  /*ab10*/  LDSM.16.M88.4 R144, [R148+0x3800] ;  /* 0x003800009490783b */ /* 0x000e680000000200 */
[----:B------:R-:W-:Y:S01]  /*ab20*/  LDSM.16.M88.4 R140, [R148+0x2c00] ;  /* 0x002c0000948c783b */ /* 0x000fe20000000200 */
[C---:B------:R-:W-:Y:S03]  /*ab30*/  HMMA.16816.F32.BF16 R56, R160.reuse, R152, R56 ;  /* 0x00000098a038723c */ /* 0x040fe60000041838 */
[----:B------:R-:W-:Y:S04]  /*ab40*/  LDSM.16.M88.4 R156, [R148+0x2000] ;  /* 0x00200000949c783b */ /* 0x000fe80000000200 */
[----:B------:R-:W0:Y:S01]  /*ab50*/  LDGDEPBAR ;  /* 0x00000000000079af */ /* 0x000e220000000000 */
[----:B------:R-:W-:Y:S03]  /*ab60*/  HMMA.16816.F32.BF16 R52, R160, R154, R52 ;  /* 0x0000009aa034723c */ /* 0x000fe60000041834 */
[----:B------:R-:W1:Y:S05]  /*ab70*/  LDSM.16.M88.4 R152, [R148+0x3400] ;  /* 0x003400009498783b */ /* 0x000e6a0000000200 */
[----:B-----5:R-:W-:Y:S01]  /*ab80*/  HMMA.16816.F32.BF16 R16, R4, R12, RZ ;  /* 0x0000000c0410723c */ /* 0x020fe200000418ff */
[----:B------:R-:W-:-:S02]  /*ab90*/  FMUL.FTZ R44, R44, c[0x0][0x2ec] ;  /* 0x0000bb002c2c7a20 */ /* 0x000fc40000410000 */
[----:B------:R-:W-:-:S05]  /*aba0*/  FMUL.FTZ R46, R46, c[0x0][0x2ec] ;  /* 0x0000bb002e2e7a20 */ /* 0x000fca0000410000 */
[----:B------:R-:W-:Y:S01]  /*abb0*/  HMMA.16816.F32.BF16 R12, R4, R14, RZ ;  /* 0x0000000e040c723c */ /* 0x000fe200000418ff */
[----:B------:R-:W-:-:S07]  /*abc0*/  FMUL.FTZ R56, R56, c[0x0][0x2ec] ;  /* 0x0000bb0038387a20 */ /* 0x000fce0000410000 */
[----:B--2---:R-:W-:Y:S01]  /*abd0*/  HMMA.16816.F32.BF16 R24, R4, R20, RZ ;  /* 0x000000140418723c */ /* 0x004fe200000418ff */
[----:B------:R-:W-:Y:S02]  /*abe0*/  FMUL.FTZ R55, R55, c[0x0][0x2ec] ;  /* 0x0000bb0037377a20 */ /* 0x000fe40000410000 */
[----:B------:R-:W-:-:S05]  /*abf0*/  FMUL.FTZ R54, R54, c[0x0][0x2ec] ;  /* 0x0000bb0036367a20 */ /* 0x000fca0000410000 */
[C---:B------:R-:W-:Y:S08]  /*ac00*/  HMMA.16816.F32.BF16 R20, R4.reuse, R22, RZ ;  /* 0x000000160414723c */ /* 0x040ff000000418ff */
[C---:B---3--:R-:W-:Y:S08]  /*ac10*/  HMMA.16816.F32.BF16 R32, R4.reuse, R28, RZ ;  /* 0x0000001c0420723c */ /* 0x048ff000000418ff */
[C---:B------:R-:W-:Y:S08]  /*ac20*/  HMMA.16816.F32.BF16 R28, R4.reuse, R30, RZ ;  /* 0x0000001e041c723c */ /* 0x040ff000000418ff */
[C---:B------:R-:W-:Y:S08]  /*ac30*/  HMMA.16816.F32.BF16 R60, R4.reuse, R66, RZ ;  /* 0x00000042043c723c */ /* 0x040ff000000418ff */
[C---:B------:R-:W-:Y:S08]  /*ac40*/  HMMA.16816.F32.BF16 R40, R4.reuse, R36, RZ ;  /* 0x000000240428723c */ /* 0x040ff000000418ff */
[C---:B-1----:R-:W-:Y:S08]  /*ac50*/  HMMA.16816.F32.BF16 R132, R4.reuse, R124, RZ ;  /* 0x0000007c0484723c */ /* 0x042ff000000418ff */
[C---:B------:R-:W-:Y:S08]  /*ac60*/  HMMA.16816.F32.BF16 R120, R4.reuse, R116, RZ ;  /* 0x000000740478723c */ /* 0x040ff000000418ff */
[C---:B------:R-:W-:Y:S08]  /*ac70*/  HMMA.16816.F32.BF16 R112, R4.reuse, R108, RZ ;  /* 0x0000006c0470723c */ /* 0x040ff000000418ff */
        /* <DEDUP_REMOVED lines=20> */
[----:B------:R-:W2:Y:S07]  /*adc0*/  LDSM.16.M88.4 R144, [R148+0xc00] ;  /* 0x000c00009490783b */ /* 0x000eae0000000200 */
[C---:B------:R-:W-:Y:S08]  /*add0*/  HMMA.16816.F32.BF16 R24, R160.reuse, R152, R24 ;  /* 0x00000098a018723c */ /* 0x040ff00000041818 */
[----:B------:R-:W-:Y:S01]  /*ade0*/  HMMA.16816.F32.BF16 R20, R160, R154, R20 ;  /* 0x0000009aa014723c */ /* 0x000fe20000041814 */
[----:B------:R-:W3:Y:S01]  /*adf0*/  LDSM.16.M88.4 R152, [R148+0x800] ;  /* 0x000800009498783b */ /* 0x000ee20000000200 */
[----:B------:R-:W-:-:S02]  /*ae00*/  FMUL.FTZ R16, R16, c[0x0][0x2ec] ;  /* 0x0000bb0010107a20 */ /* 0x000fc40000410000 */
[----:B------:R-:W-:Y:S02]  /*ae10*/  FMUL.FTZ R17, R17, c[0x0][0x2ec] ;  /* 0x0000bb0011117a20 */ /* 0x000fe40000410000 */
[----:B------:R-:W-:Y:S02]  /*ae20*/  FMUL.FTZ R19, R19, c[0x0][0x2ec] ;  /* 0x0000bb0013137a20 */ /* 0x000fe40000410000 */
[----:B------:R-:W-:Y:S01]  /*ae30*/  HMMA.16816.F32.BF16 R32, R160, R136, R32 ;  /* 0x00000088a020723c */ /* 0x000fe20000041820 */
[----:B------:R-:W-:Y:S02]  /*ae40*/  FMUL.FTZ R15, R15, c[0x0][0x2ec] ;  /* 0x0000bb000f0f7a20 */ /* 0x000fe40000410000 */
[----:B------:R-:W-:-:S05]  /*ae50*/  FMUL.FTZ R18, R18, c[0x0][0x2ec] ;  /* 0x0000bb0012127a20 */ /* 0x000fca0000410000 */
[C---:B------:R-:W-:Y:S01]  /*ae60*/  HMMA.16816.F32.BF16 R28, R160.reuse, R138, R28 ;  /* 0x0000008aa01c723c */ /* 0x040fe2000004181c */
[----:B------:R-:W4:Y:S07]  /*ae70*/  LDSM.16.M88.4 R136, [R148+0x400] ;  /* 0x000400009488783b */ /* 0x000f2e0000000200 */
[----:B------:R-:W-:Y:S01]  /*ae80*/  HMMA.16816.F32.BF16 R40, R160, R140, R40 ;  /* 0x0000008ca028723c */ /* 0x000fe20000041828 */
[----:B------:R-:W-:-:S06]  /*ae90*/  FMUL.FTZ R22, R22, c[0x0][0x2ec] ;  /* 0x0000bb0016167a20 */ /* 0x000fcc0000410000 */
[----:B------:R-:W-:Y:S01]  /*aea0*/  MUFU.TANH R22, R22 ;  /* 0x0000001600167308 */ /* 0x000fe20000002400 */
[----:B------:R-:W-:Y:S01]  /*aeb0*/  HMMA.16816.F32.BF16 R36, R160, R142, R36 ;  /* 0x0000008ea024723c */ /* 0x000fe20000041824 */
[----:B------:R-:W5:Y:S01]  /*aec0*/  LDSM.16.M88.4 R140, [R148+0x3c00] ;  /* 0x003c0000948c783b */ /* 0x000f620000000200 */
[----:B------:R-:W-:Y:S02]  /*aed0*/  FMUL.FTZ R33, R33, c[0x0][0x2ec] ;  /* 0x0000bb0021217a20 */ /* 0x000fe40000410000 */
[----:B------:R-:W-:-:S04]  /*aee0*/  FMUL.FTZ R35, R35, c[0x0][0x2ec] ;  /* 0x0000bb0023237a20 */ /* 0x000fc80000410000 */
[C---:B-1----:R-:W-:Y:S01]  /*aef0*/  HMMA.16816.F32.BF16 R132, R160.reuse, R164, R132 ;  /* 0x000000a4a084723c */ /* 0x042fe20000041884 */
[----:B------:R-:W-:Y:S01]  /*af00*/  FMUL.FTZ R31, R31, c[0x0][0x2ec] ;  /* 0x0000bb001f1f7a20 */ /* 0x000fe20000410000 */
[----:B------:R-:W-:Y:S06]  /*af10*/  MUFU.TANH R33, R33 ;  /* 0x0000002100217308 */ /* 0x000fec0000002400 */
[C---:B------:R-:W-:Y:S01]  /*af20*/  HMMA.16816.F32.BF16 R124, R160.reuse, R166, R124 ;  /* 0x000000a6a07c723c */ /* 0x040fe2000004187c */
[----:B------:R-:W1:Y:S01]  /*af30*/  LDSM.16.M88.4 R164, [R148+0x1000] ;  /* 0x0010000094a4783b */ /* 0x000e620000000200 */
[----:B------:R-:W-:Y:S01]  /*af40*/  FMUL.FTZ R42, R42, c[0x0][0x2ec] ;  /* 0x0000bb002a2a7a20 */ /* 0x000fe20000410000 */
[----:B------:R-:W-:Y:S05]  /*af50*/  MUFU.TANH R35, R35 ;  /* 0x0000002300237308 */ /* 0x000fea0000002400 */
[----:B--2---:R-:W-:Y:S01]  /*af60*/  HMMA.16816.F32.BF16 R104, R160, R144, R104 ;  /* 0x00000090a068723c */ /* 0x004fe20000041868 */
[----:B------:R-:W-:-:S07]  /*af70*/  FMUL.FTZ R38, R38, c[0x0][0x2ec] ;  /* 0x0000bb0026267a20 */ /* 0x000fce0000410000 */
[C---:B------:R-:W-:Y:S01]  /*af80*/  HMMA.16816.F32.BF16 R100, R160.reuse, R146, R100 ;  /* 0x00000092a064723c */ /* 0x040fe20000041864 */
[----:B------:R-:W2:Y:S07]  /*af90*/  LDSM.16.M88.4 R144, [R148+0x1c00] ;  /* 0x001c00009490783b */ /* 0x000eae0000000200 */
[----:B---3--:R-:W-:Y:S01]  /*afa0*/  HMMA.16816.F32.BF16 R112, R160, R152, R112 ;  /* 0x00000098a070723c */ /* 0x008fe20000041870 */
[----:B------:R-:W-:-:S06]  /*afb0*/  FMUL.FTZ R127, R127, c[0x0][0x2ec] ;  /* 0x0000bb007f7f7a20 */ /* 0x000fcc0000410000 */
[----:B------:R-:W-:Y:S01]  /*afc0*/  MUFU.TANH R127, R127 ;  /* 0x0000007f007f7308 */ /* 0x000fe20000002400 */
[----:B------:R-:W-:Y:S01]  /*afd0*/  HMMA.16816.F32.BF16 R108, R160, R154, R108 ;  /* 0x0000009aa06c723c */ /* 0x000fe2000004186c */
[----:B------:R-:W3:Y:S01]  /*afe0*/  LDSM.16.M88.4 R152, [R148+0x1800] ;  /* 0x001800009498783b */ /* 0x000ee20000000200 */
[----:B------:R-:W-:-:S06]  /*aff0*/  FMUL.FTZ R104, R104, c[0x0][0x2ec] ;  /* 0x0000bb0068687a20 */ /* 0x000fcc0000410000 */
[----:B----4-:R-:W-:Y:S01]  /*b000*/  HMMA.16816.F32.BF16 R120, R160, R136, R120 ;  /* 0x00000088a078723c */ /* 0x010fe20000041878 */
[----:B------:R-:W-:Y:S02]  /*b010*/  FMUL.FTZ R103, R103, c[0x0][0x2ec] ;  /* 0x0000bb0067677a20 */ /* 0x000fe40000410000 */
[----:B------:R-:W-:-:S04]  /*b020*/  FMUL.FTZ R102, R102, c[0x0][0x2ec] ;  /* 0x0000bb0066667a20 */ /* 0x000fc80000410000 */
[----:B------:R-:W-:Y:S01]  /*b030*/  MUFU.TANH R103, R103 ;  /* 0x0000006700677308 */ /* 0x000fe20000002400 */
[----:B------:R-:W-:Y:S01]  /*b040*/  HMMA.16816.F32.BF16 R116, R160, R138, R116 ;  /* 0x0000008aa074723c */ /* 0x000fe20000041874 */
[----:B------:R-:W4:Y:S01]  /*b050*/  LDSM.16.M88.4 R136, [R148+0x1400] ;  /* 0x001400009488783b */ /* 0x000f220000000200 */
[----:B------:R-:W-:Y:S01]  /*b060*/  FMUL.FTZ R113, R113, c[0x0][0x2ec] ;  /* 0x0000bb0071717a20 */ /* 0x000fe20000410000 */
[----:B------:R-:W-:-:S04]  /*b070*/  DEPBAR.LE SB0, 0x0 ;  /* 0x000080000000791a */ /* 0x000fc80000000000 */
[----:B------:R-:W-:Y:S01]  /*b080*/  FMUL.FTZ R115, R115, c[0x0][0x2ec] ;  /* 0x0000bb0073737a20 */ /* 0x000fe20000410000 */
[C---:B------:R-:W-:Y:S01]  /*b090*/  HMMA.16816.F32.BF16 R60, R160.reuse, R158, R60 ;  /* 0x0000009ea03c723c */ /* 0x040fe2000004183c */
[----:B------:R-:W-:Y:S01]  /*b0a0*/  FMUL.FTZ R108, R108, c[0x0][0x2ec] ;  /* 0x0000bb006c6c7a20 */ /* 0x000fe20000410000 */
[----:B------:R-:W-:Y:S05]  /*b0b0*/  MUFU.TANH R113, R113 ;  /* 0x0000007100717308 */ /* 0x000fea0000002400 */
[----:B------:R-:W-:Y:S01]  /*b0c0*/  IMAD.SHL.U32 R159, R172, 0x100, RZ ;  /* 0x00000100ac9f7824 */ /* 0x000fe200078e00ff */
[----:B-----5:R-:W-:Y:S02]  /*b0d0*/  HMMA.16816.F32.BF16 R8, R160, R140, R8 ;  /* 0x0000008ca008723c */ /* 0x020fe40000041808 */
[----:B------:R-:W-:Y:S02]  /*b0e0*/  MUFU.TANH R140, R55 ;  /* 0x00000037008c7308 */ /* 0x000fe40000002400 */
[----:B------:R-:W-:-:S02]  /*b0f0*/  LOP3.LUT R205, R159, R170, RZ, 0xfc, !PT ;  /* 0x000000aa9fcd7212 */ /* 0x000fc400078efcff */
[----:B------:R-:W-:Y:S02]  /*b100*/  LOP3.LUT R175, R159, R170, RZ, 0xfc, !PT ;  /* 0x000000aa9faf7212 */ /* 0x000fe400078efcff */
[C---:B-1----:R-:W-:Y:S01]  /*b110*/  HMMA.16816.F32.BF16 R92, R160.reuse, R166, R92 ;  /* 0x000000a6a05c723c */ /* 0x042fe2000004185c */
[----:B------:R-:W-:Y:S01]  /*b120*/  IADD3 R3, R205, 0x91, RZ ;  /* 0x00000091cd037810 */ /* 0x000fe20007ffe0ff */
[----:B------:R1:W-:Y:S01]  /*b130*/  MUFU.TANH R55, R46 ;  /* 0x0000002e00377308 */ /* 0x0003e20000002400 */
[--C-:B------:R-:W-:Y:S01]  /*b140*/  LOP3.LUT R211, R159, 0x88, R170.reuse, 0xfe, !PT ;  /* 0x000000889fd37812 */ /* 0x100fe200078efeaa */
[----:B------:R-:W-:Y:S01]  /*b150*/  FMUL.FTZ R119, R119, c[0x0][0x2ec] ;  /* 0x0000bb0077777a20 */ /* 0x000fe20000410000 */
[C---:B------:R-:W-:Y:S02]  /*b160*/  ISETP.GE.AND P4, PT, R3.reuse, R130, PT ;  /* 0x000000820300720c */ /* 0x040fe40003f86270 */
[----:B------:R-:W-:Y:S01]  /*b170*/  ISETP.GE.AND P6, PT, R3, R128, PT ;  /* 0x000000800300720c */ /* 0x000fe20003fc6270 */
[----:B------:R-:W-:Y:S01]  /*b180*/  HMMA.16816.F32.BF16 R96, R160, R164, R96 ;  /* 0x000000a4a060723c */ /* 0x000fe20000041860 */
[C-C-:B------:R-:W-:Y:S01]  /*b190*/  LOP3.LUT R213, R159.reuse, 0x90, R170.reuse, 0xfe, !PT ;  /* 0x000000909fd57812 */ /* 0x140fe200078efeaa */
[----:B------:R-:W-:Y:S01]  /*b1a0*/  I2F R0, R3 ;  /* 0x0000000300007306 */ /* 0x000fe20000201400 */
[----:B------:R-:W-:-:S02]  /*b1b0*/  LOP3.LUT R215, R159, 0x98, R170, 0xfe, !PT ;  /* 0x000000989fd77812 */ /* 0x000fc400078efeaa */
[C-C-:B------:R-:W-:Y:S02]  /*b1c0*/  LOP3.LUT R217, R159.reuse, 0xa0, R170.reuse, 0xfe, !PT ;  /* 0x000000a09fd97812 */ /* 0x140fe400078efeaa */
[--C-:B------:R-:W-:Y:S01]  /*b1d0*/  LOP3.LUT R219, R159, 0xa8, R170.reuse, 0xfe, !PT ;  /* 0x000000a89fdb7812 */ /* 0x100fe200078efeaa */
[C---:B--2---:R-:W-:Y:S01]  /*b1e0*/  HMMA.16816.F32.BF16 R68, R160.reuse, R146, R68 ;  /* 0x00000092a044723c */ /* 0x044fe20000041844 */
[----:B------:R-:W-:Y:S01]  /*b1f0*/  FMUL.FTZ R9, R9, c[0x0][0x2ec] ;  /* 0x0000bb0009097a20 */ /* 0x000fe20000410000 */
[----:B------:R-:W-:Y:S01]  /*b200*/  I2F R176, R205 ;  /* 0x000000cd00b07306 */ /* 0x000fe20000201400 */
[----:B------:R-:W-:Y:S01]  /*b210*/  FMUL.FTZ R11, R11, c[0x0][0x2ec] ;  /* 0x0000bb000b0b7a20 */ /* 0x000fe20000410000 */
[C-C-:B------:R-:W-:Y:S01]  /*b220*/  LOP3.LUT R223, R159.reuse, 0xb8, R170.reuse, 0xfe, !PT ;  /* 0x000000b89fdf7812 */ /* 0x140fe200078efeaa */
[----:B-1----:R-:W-:Y:S01]  /*b230*/  FMUL.FTZ R46, R34, c[0x0][0x2ec] ;  /* 0x0000bb00222e7a20 */ /* 0x002fe20000410000 */
[--C-:B------:R-:W-:Y:S01]  /*b240*/  LOP3.LUT R221, R159, 0xb0, R170.reuse, 0xfe, !PT ;  /* 0x000000b09fdd7812 */ /* 0x100fe200078efeaa */
[----:B------:R-:W-:Y:S01]  /*b250*/  FMUL.FTZ R147, R60, c[0x0][0x2ec] ;  /* 0x0000bb003c937a20 */ /* 0x000fe20000410000 */
[C---:B---3--:R-:W-:Y:S01]  /*b260*/  HMMA.16816.F32.BF16 R80, R160.reuse, R152, R80 ;  /* 0x00000098a050723c */ /* 0x048fe20000041850 */
[----:B------:R-:W-:Y:S01]  /*b270*/  FMUL.FTZ R60, R62, c[0x0][0x2ec] ;  /* 0x0000bb003e3c7a20 */ /* 0x000fe20000410000 */
[----:B------:R1:W-:Y:S01]  /*b280*/  MUFU.TANH R152, R17 ;  /* 0x0000001100987308 */ /* 0x0003e20000002400 */
[----:B------:R-:W-:Y:S01]  /*b290*/  FMUL.FTZ R62, R63, c[0x0][0x2ec] ;  /* 0x0000bb003f3e7a20 */ /* 0x000fe20000410000 */
[--C-:B------:R-:W-:Y:S01]  /*b2a0*/  LOP3.LUT R227, R159, 0xc8, R170.reuse, 0xfe, !PT ;  /* 0x000000c89fe37812 */ /* 0x100fe200078efeaa */
[----:B------:R-:W-:Y:S01]  /*b2b0*/  FMUL.FTZ R146, R51, c[0x0][0x2ec] ;  /* 0x0000bb0033927a20 */ /* 0x000fe20000410000 */
[--C-:B------:R-:W-:Y:S01]  /*b2c0*/  LOP3.LUT R225, R159, 0xc0, R170.reuse, 0xfe, !PT ;  /* 0x000000c09fe17812 */ /* 0x100fe200078efeaa */
[----:B------:R-:W-:Y:S01]  /*b2d0*/  FMUL.FTZ R153, R61, c[0x0][0x2ec] ;  /* 0x0000bb003d997a20 */ /* 0x000fe20000410000 */
[C---:B----4-:R-:W-:Y:S01]  /*b2e0*/  HMMA.16816.F32.BF16 R88, R160.reuse, R136, R88 ;  /* 0x00000088a058723c */ /* 0x050fe20000041858 */
[----:B------:R-:W-:Y:S01]  /*b2f0*/  FMUL.FTZ R93, R93, c[0x0][0x2ec] ;  /* 0x0000bb005d5d7a20 */ /* 0x000fe20000410000 */
[----:B------:R-:W-:Y:S01]  /*b300*/  MUFU.TANH R62, R62 ;  /* 0x0000003e003e7308 */ /* 0x000fe20000002400 */
[----:B------:R-:W-:Y:S01]  /*b310*/  FMUL.FTZ R97, R97, c[0x0][0x2ec] ;  /* 0x0000bb0061617a20 */ /* 0x000fe20000410000 */
[--C-:B------:R-:W-:Y:S01]  /*b320*/  LOP3.LUT R231, R159, 0xd8, R170.reuse, 0xfe, !PT ;  /* 0x000000d89fe77812 */ /* 0x100fe200078efeaa */
[----:B------:R-:W-:Y:S01]  /*b330*/  FMUL.FTZ R95, R95, c[0x0][0x2ec] ;  /* 0x0000bb005f5f7a20 */ /* 0x000fe20000410000 */
[--C-:B------:R-:W-:Y:S01]  /*b340*/  LOP3.LUT R229, R159, 0xd0, R170.reuse, 0xfe, !PT ;  /* 0x000000d09fe57812 */ /* 0x100fe200078efeaa */
[----:B------:R-:W-:Y:S01]  /*b350*/  FMUL.FTZ R98, R98, c[0x0][0x2ec] ;  /* 0x0000bb0062627a20 */ /* 0x000fe20000410000 */
[C---:B------:R-:W-:Y:S01]  /*b360*/  HMMA.16816.F32.BF16 R4, R160.reuse, R142, R4 ;  /* 0x0000008ea004723c */ /* 0x040fe20000041804 */
[----:B------:R-:W-:Y:S01]  /*b370*/  IADD3 R137, R205, 0x89, RZ ;  /* 0x00000089cd897810 */ /* 0x000fe20007ffe0ff */
[----:B------:R-:W-:Y:S01]  /*b380*/  MUFU.TANH R153, R153 ;  /* 0x0000009900997308 */ /* 0x000fe20000002400 */
[----:B-1----:R-:W-:Y:S01]  /*b390*/  FMUL.FTZ R17, R69, c[0x0][0x2ec] ;  /* 0x0000bb0045117a20 */ /* 0x002fe20000410000 */
[----:B------:R-:W-:Y:S01]  /*b3a0*/  IADD3 R69, R205, 0xa9, RZ ;  /* 0x000000a9cd457810 */ /* 0x000fe20007ffe0ff */
[----:B------:R-:W-:Y:S01]  /*b3b0*/  FMUL.FTZ R96, R96, c[0x0][0x2ec] ;  /* 0x0000bb0060607a20 */ /* 0x000fe20000410000 */
[----:B------:R-:W-:Y:S01]  /*b3c0*/  ISETP.GE.AND P3, PT, R137, R130, PT ;  /* 0x000000828900720c */ /* 0x000fe20003f66270 */
[----:B------:R-:W-:Y:S01]  /*b3d0*/  FMUL.FTZ R142, R59, c[0x0][0x2ec] ;  /* 0x0000bb003b8e7a20 */ /* 0x000fe20000410000 */
[C---:B------:R-:W-:Y:S01]  /*b3e0*/  HMMA.16816.F32.BF16 R84, R160.reuse, R138, R84 ;  /* 0x0000008aa054723c */ /* 0x040fe20000041854 */
[----:B------:R-:W-:Y:S01]  /*b3f0*/  FMUL.FTZ R59, R52, c[0x0][0x2ec] ;  /* 0x0000bb00343b7a20 */ /* 0x000fe20000410000 */
[----:B------:R1:W-:Y:S01]  /*b400*/  I2F R2, R137 ;  /* 0x0000008900027306 */ /* 0x0003e20000201400 */
[----:B------:R-:W-:Y:S01]  /*b410*/  FMUL.FTZ R52, R53, c[0x0][0x2ec] ;  /* 0x0000bb0035347a20 */ /* 0x000fe20000410000 */
[-C--:B------:R-:W-:Y:S01]  /*b420*/  ISETP.GE.AND P5, PT, R137, R128.reuse, PT ;  /* 0x000000808900720c */ /* 0x080fe20003fa6270 */
[----:B------:R-:W-:Y:S01]  /*b430*/  FMUL.FTZ R53, R48, c[0x0][0x2ec] ;  /* 0x0000bb0030357a20 */ /* 0x000fe20000410000 */
[--C-:B------:R-:W-:Y:S01]  /*b440*/  LOP3.LUT R235, R159, 0xe8, R170.reuse, 0xfe, !PT ;  /* 0x000000e89feb7812 */ /* 0x100fe200078efeaa */
[----:B------:R-:W-:Y:S01]  /*b450*/  FMUL.FTZ R138, R57, c[0x0][0x2ec] ;  /* 0x0000bb00398a7a20 */ /* 0x000fe20000410000 */
[C---:B------:R-:W-:Y:S01]  /*b460*/  HMMA.16816.F32.BF16 R76, R160.reuse, R154, R76 ;  /* 0x0000009aa04c723c */ /* 0x040fe2000004184c */
[----:B------:R-:W-:Y:S01]  /*b470*/  FMUL.FTZ R48, R45, c[0x0][0x2ec] ;  /* 0x0000bb002d307a20 */ /* 0x000fe20000410000 */
[----:B------:R-:W2:Y:S01]  /*b480*/  MUFU.TANH R142, R142 ;  /* 0x0000008e008e7308 */ /* 0x000ea20000002400 */
[----:B------:R-:W-:Y:S01]  /*b490*/  FMUL.FTZ R45, R40, c[0x0][0x2ec] ;  /* 0x0000bb00282d7a20 */ /* 0x000fe20000410000 */
[--C-:B------:R-:W-:Y:S01]  /*b4a0*/  LOP3.LUT R233, R159, 0xe0, R170.reuse, 0xfe, !PT ;  /* 0x000000e09fe97812 */ /* 0x100fe200078efeaa */
[----:B------:R-:W-:Y:S01]  /*b4b0*/  FMUL.FTZ R40, R41, c[0x0][0x2ec] ;  /* 0x0000bb0029287a20 */ /* 0x000fe20000410000 */
[--C-:B------:R-:W-:Y:S01]  /*b4c0*/  LOP3.LUT R239, R159, 0xf8, R170.reuse, 0xfe, !PT ;  /* 0x000000f89fef7812 */ /* 0x100fe200078efeaa */
[----:B------:R-:W-:Y:S01]  /*b4d0*/  FMUL.FTZ R41, R43, c[0x0][0x2ec] ;  /* 0x0000bb002b297a20 */ /* 0x000fe20000410000 */
[C---:B------:R-:W-:Y:S01]  /*b4e0*/  HMMA.16816.F32.BF16 R72, R160.reuse, R144, R72 ;  /* 0x00000090a048723c */ /* 0x040fe20000041848 */
[----:B------:R-:W-:Y:S01]  /*b4f0*/  FMUL.FTZ R43, R36, c[0x0][0x2ec] ;  /* 0x0000bb00242b7a20 */ /* 0x000fe20000410000 */
[----:B------:R-:W-:Y:S01]  /*b500*/  MUFU.TANH R138, R138 ;  /* 0x0000008a008a7308 */ /* 0x000fe20000002400 */
[----:B------:R-:W-:Y:S01]  /*b510*/  FMUL.FTZ R36, R37, c[0x0][0x2ec] ;  /* 0x0000bb0025247a20 */ /* 0x000fe20000410000 */
[----:B-1----:R-:W-:Y:S01]  /*b520*/  IADD3 R137, R205, 0xd9, RZ ;  /* 0x000000d9cd897810 */ /* 0x002fe20007ffe0ff */
[----:B------:R-:W-:Y:S01]  /*b530*/  FMUL.FTZ R37, R39, c[0x0][0x2ec] ;  /* 0x0000bb0027257a20 */ /* 0x000fe20000410000 */
[--C-:B------:R-:W-:Y:S01]  /*b540*/  LOP3.LUT R237, R159, 0xf0, R170.reuse, 0xfe, !PT ;  /* 0x000000f09fed7812 */ /* 0x100fe200078efeaa */
[----:B------:R-:W-:Y:S01]  /*b550*/  FMUL.FTZ R144, R49, c[0x0][0x2ec] ;  /* 0x0000bb0031907a20 */ /* 0x000fe20000410000 */
[----:B------:R-:W-:Y:S01]  /*b560*/  HMMA.16816.F32.BF16 R64, R160, R156, R64 ;  /* 0x0000009ca040723c */ /* 0x000fe20000041840 */
[----:B------:R-:W-:Y:S01]  /*b570*/  FMUL.FTZ R39, R27, c[0x0][0x2ec] ;  /* 0x0000bb001b277a20 */ /* 0x000fe20000410000 */
[----:B------:R1:W-:Y:S01]  /*b580*/  MUFU.TANH R161, R38 ;  /* 0x0000002600a17308 */ /* 0x0003e20000002400 */
[----:B------:R-:W-:Y:S01]  /*b590*/  FMUL.FTZ R27, R20, c[0x0][0x2ec] ;  /* 0x0000bb00141b7a20 */ /* 0x000fe20000410000 */
[C-C-:B------:R-:W-:Y:S01]  /*b5a0*/  LOP3.LUT R243, R159.reuse, 0x18, R170.reuse, 0xfe, !PT ;  /* 0x000000189ff37812 */ /* 0x140fe200078efeaa */
[----:B------:R-:W-:Y:S01]  /*b5b0*/  FMUL.FTZ R49, R50, c[0x0][0x2ec] ;  /* 0x0000bb0032317a20 */ /* 0x000fe20000410000 */
[--C-:B------:R-:W-:Y:S01]  /*b5c0*/  LOP3.LUT R245, R159, 0x20, R170.reuse, 0xfe, !PT ;  /* 0x000000209ff57812 */ /* 0x100fe200078efeaa */
[----:B------:R-:W-:Y:S01]  /*b5d0*/  FMUL.FTZ R20, R21, c[0x0][0x2ec] ;  /* 0x0000bb0015147a20 */ /* 0x000fe20000410000 */
[--C-:B------:R-:W-:Y:S01]  /*b5e0*/  LOP3.LUT R165, R159, 0x10, R170.reuse, 0xfe, !PT ;  /* 0x000000109fa57812 */ /* 0x100fe200078efeaa */
[----:B------:R-:W-:Y:S01]  /*b5f0*/  FMUL.FTZ R50, R47, c[0x0][0x2ec] ;  /* 0x0000bb002f327a20 */ /* 0x000fe20000410000 */
[----:B------:R3:W-:Y:S01]  /*b600*/  MUFU.TANH R156, R15 ;  /* 0x0000000f009c7308 */ /* 0x0007e20000002400 */
[----:B------:R-:W-:Y:S01]  /*b610*/  FMUL.FTZ R163, R28, c[0x0][0x2ec] ;  /* 0x0000bb001ca37a20 */ /* 0x000fe20000410000 */
[C-C-:B------:R-:W-:Y:S01]  /*b620*/  LOP3.LUT R249, R159.reuse, 0x30, R170.reuse, 0xfe, !PT ;  /* 0x000000309ff97812 */ /* 0x140fe200078efeaa */
[----:B------:R-:W-:Y:S01]  /*b630*/  FMUL.FTZ R28, R30, c[0x0][0x2ec] ;  /* 0x0000bb001e1c7a20 */ /* 0x000fe20000410000 */
[C-C-:B------:R-:W-:Y:S01]  /*b640*/  LOP3.LUT R241, R159.reuse, 0x8, R170.reuse, 0xfe, !PT ;  /* 0x000000089ff17812 */ /* 0x140fe200078efeaa */
[----:B------:R-:W-:Y:S01]  /*b650*/  FMUL.FTZ R30, R126, c[0x0][0x2ec] ;  /* 0x0000bb007e1e7a20 */ /* 0x000fe20000410000 */
[----:B------:R-:W-:Y:S01]  /*b660*/  LOP3.LUT R155, R159, 0x38, R170, 0xfe, !PT ;  /* 0x000000389f9b7812 */ /* 0x000fe200078efeaa */
[----:B--2---:R-:W-:Y:S01]  /*b670*/  FFMA.FTZ R126, R0, UR4, R142 ;  /* 0x00000004007e7c23 */ /* 0x004fe2000801008e */
[----:B------:R2:W-:Y:S01]  /*b680*/  MUFU.TANH R21, R16 ;  /* 0x0000001000157308 */ /* 0x0005e20000002400 */
[----:B-1----:R-:W-:Y:S01]  /*b690*/  FMUL.FTZ R38, R23, c[0x0][0x2ec] ;  /* 0x0000bb0017267a20 */ /* 0x002fe20000410000 */
[--C-:B------:R-:W-:Y:S01]  /*b6a0*/  LOP3.LUT R248, R159, 0x50, R170.reuse, 0xfe, !PT ;  /* 0x000000509ff87812 */ /* 0x100fe200078efeaa */
[----:B------:R-:W-:Y:S01]  /*b6b0*/  FMUL.FTZ R23, R12, c[0x0][0x2ec] ;  /* 0x0000bb000c177a20 */ /* 0x000fe20000410000 */
[----:B------:R-:W-:Y:S01]  /*b6c0*/  FSEL R126, R126, -INF , !P6 ;  /* 0xff8000007e7e7808 */ /* 0x000fe20007000000 */
[----:B------:R-:W-:Y:S01]  /*b6d0*/  FMUL.FTZ R12, R13, c[0x0][0x2ec] ;  /* 0x0000bb000d0c7a20 */ /* 0x000fe20000410000 */
[C---:B------:R-:W-:Y:S01]  /*b6e0*/  IADD3 R13, R205.reuse, 0x99, RZ ;  /* 0x00000099cd0d7810 */ /* 0x040fe20007ffe0ff */
[----:B------:R-:W-:Y:S01]  /*b6f0*/  FMUL.FTZ R57, R58, c[0x0][0x2ec] ;  /* 0x0000bb003a397a20 */ /* 0x000fe20000410000 */
[----:B---3--:R-:W-:Y:S01]  /*b700*/  IADD3 R15, R205, 0xa1, RZ ;  /* 0x000000a1cd0f7810 */ /* 0x008fe20007ffe0ff */
[----:B------:R1:W-:Y:S01]  /*b710*/  MUFU.TANH R47, R42 ;  /* 0x0000002a002f7308 */ /* 0x0003e20000002400 */
[----:B------:R-:W-:Y:S01]  /*b720*/  FMUL.FTZ R58, R118, c[0x0][0x2ec] ;  /* 0x0000bb00763a7a20 */ /* 0x000fe20000410000 */
[--C-:B------:R-:W-:Y:S01]  /*b730*/  LOP3.LUT R157, R159, 0x58, R170.reuse, 0xfe, !PT ;  /* 0x000000589f9d7812 */ /* 0x100fe200078efeaa */
[----:B------:R-:W-:Y:S01]  /*b740*/  FMUL.FTZ R5, R5, c[0x0][0x2ec] ;  /* 0x0000bb0005057a20 */ /* 0x000fe20000410000 */
[----:B------:R-:W-:Y:S01]  /*b750*/  ISETP.GE.AND P6, PT, R15, R128, PT ;  /* 0x000000800f00720c */ /* 0x000fe20003fc6270 */
[----:B------:R-:W-:Y:S01]  /*b760*/  FMUL.FTZ R7, R7, c[0x0][0x2ec] ;  /* 0x0000bb0007077a20 */ /* 0x000fe20000410000 */
[C-C-:B------:R-:W-:Y:S01]  /*b770*/  LOP3.LUT R247, R159.reuse, 0x28, R170.reuse, 0xfe, !PT ;  /* 0x000000289ff77812 */ /* 0x140fe200078efeaa */
[----:B--2---:R-:W-:Y:S01]  /*b780*/  FMUL.FTZ R16, R14, c[0x0][0x2ec] ;  /* 0x0000bb000e107a20 */ /* 0x004fe20000410000 */
[----:B------:R-:W-:Y:S01]  /*b790*/  MUFU.TANH R162, R9 ;  /* 0x0000000900a27308 */ /* 0x000fe20000002400 */
[----:B------:R-:W-:Y:S01]  /*b7a0*/  FMUL.FTZ R14, R8, c[0x0][0x2ec] ;  /* 0x0000bb00080e7a20 */ /* 0x000fe20000410000 */
[--C-:B------:R-:W-:Y:S01]  /*b7b0*/  LOP3.LUT R251, R159, 0x40, R170.reuse, 0xfe, !PT ;  /* 0x000000409ffb7812 */ /* 0x100fe200078efeaa */
[----:B------:R-:W-:Y:S01]  /*b7c0*/  FMUL.FTZ R8, R133, c[0x0][0x2ec] ;  /* 0x0000bb0085087a20 */ /* 0x000fe20000410000 */
[----:B------:R-:W-:Y:S01]  /*b7d0*/  LOP3.LUT R244, R159, 0x48, R170, 0xfe, !PT ;  /* 0x000000489ff47812 */ /* 0x000fe200078efeaa */
[----:B------:R-:W-:-:S02]  /*b7e0*/  FMUL.FTZ R133, R134, c[0x0][0x2ec] ;  /* 0x0000bb0086857a20 */ /* 0x000fc40000410000 */
[----:B------:R-:W-:Y:S01]  /*b7f0*/  FFMA.FTZ R134, R2, UR4, R62 ;  /* 0x0000000402867c23 */ /* 0x000fe2000801003e */
[----:B------:R-:W-:Y:S01]  /*b800*/  MUFU.TANH R52, R52 ;  /* 0x0000003400347308 */ /* 0x000fe20000002400 */
[----:B-1----:R-:W-:Y:S02]  /*b810*/  FMUL.FTZ R42, R132, c[0x0][0x2ec] ;  /* 0x0000bb00842a7a20 */ /* 0x002fe40000410000 */
[----:B------:R-:W-:Y:S01]  /*b820*/  FMUL.FTZ R132, R99, c[0x0][0x2ec] ;  /* 0x0000bb0063847a20 */ /* 0x000fe20000410000 */
[----:B------:R-:W-:Y:S01]  /*b830*/  FSEL R134, R134, -INF , !P5 ;  /* 0xff80000086867808 */ /* 0x000fe20006800000 */
[----:B------:R-:W-:Y:S01]  /*b840*/  FMUL.FTZ R91, R91, c[0x0][0x2ec] ;  /* 0x0000bb005b5b7a20 */ /* 0x000fe20000410000 */
[----:B------:R-:W-:Y:S01]  /*b850*/  ISETP.GE.AND P5, PT, R13, R128, PT ;  /* 0x000000800d00720c */ /* 0x000fe20003fa6270 */
        /* <DEDUP_REMOVED lines=11> */
[----:B------:R-:W1:Y:S01]  /*b910*/  I2F R9, R13 ;  /* 0x0000000d00097306 */ /* 0x000e620000201400 */
[----:B------:R-:W-:Y:S02]  /*b920*/  FMUL.FTZ R64, R64, c[0x0][0x2ec] ;  /* 0x0000bb0040407a20 */ /* 0x000fe40000410000 */
[----:B------:R-:W-:Y:S02]  /*b930*/  FMUL.FTZ R68, R68, c[0x0][0x2ec] ;  /* 0x0000bb0044447a20 */ /* 0x000fe40000410000 */
[----:B------:R-:W-:Y:S02]  /*b940*/  FMUL.FTZ R86, R86, c[0x0][0x2ec] ;  /* 0x0000bb0056567a20 */ /* 0x000fe40000410000 */
[----:B------:R-:W-:Y:S01]  /*b950*/  FMUL.FTZ R90, R90, c[0x0][0x2ec] ;  /* 0x0000bb005a5a7a20 */ /* 0x000fe20000410000 */
[----:B------:R-:W2:Y:S01]  /*b960*/  I2F R3, R15 ;  /* 0x0000000f00037306 */ /* 0x000ea20000201400 */
[----:B------:R-:W-:-:S02]  /*b970*/  FMUL.FTZ R82, R82, c[0x0][0x2ec] ;  /* 0x0000bb0052527a20 */ /* 0x000fc40000410000 */
[----:B------:R-:W-:Y:S02]  /*b980*/  FMUL.FTZ R74, R74, c[0x0][0x2ec] ;  /* 0x0000bb004a4a7a20 */ /* 0x000fe40000410000 */
[----:B------:R-:W-:Y:S02]  /*b990*/  FMUL.FTZ R70, R70, c[0x0][0x2ec] ;  /* 0x0000bb0046467a20 */ /* 0x000fe40000410000 */
[----:B------:R-:W-:Y:S01]  /*b9a0*/  FMUL.FTZ R66, R66, c[0x0][0x2ec] ;  /* 0x0000bb0042427a20 */ /* 0x000fe20000410000 */
[----:B------:R3:W-:Y:S01]  /*b9b0*/  MUFU.TANH R99, R93 ;  /* 0x0000005d00637308 */ /* 0x0007e20000002400 */
[----:B-1----:R-:W-:-:S05]  /*b9c0*/  FFMA.FTZ R118, R9, UR4, R140 ;  /* 0x0000000409767c23 */ /* 0x002fca000801008c */
[----:B------:R-:W-:Y:S02]  /*b9d0*/  FSEL R118, R118, -INF , !P5 ;  /* 0xff80000076767808 */ /* 0x000fe40006800000 */
[----:B------:R1:W-:Y:S01]  /*b9e0*/  MUFU.TANH R160, R19 ;  /* 0x0000001300a07308 */ /* 0x0003e20000002400 */
[----:B------:R-:W-:Y:S01]  /*b9f0*/  ISETP.GE.AND P5, PT, R69, R128, PT ;  /* 0x000000804500720c */ /* 0x000fe20003fa6270 */
[----:B---3--:R-:W-:-:S06]  /*ba00*/  FFMA.FTZ R93, R2, UR4, R153 ;  /* 0x00000004025d7c23 */ /* 0x008fcc0008010099 */
[----:B------:R3:W-:Y:S01]  /*ba10*/  MUFU.TANH R61, R56 ;  /* 0x00000038003d7308 */ /* 0x0007e20000002400 */
[----:B------:R-:W-:Y:S01]  /*ba20*/  FMUL.FTZ R2, R71, c[0x0][0x2ec] ;  /* 0x0000bb0047027a20 */ /* 0x000fe20000410000 */
[----:B------:R-:W-:Y:S02]  /*ba30*/  IADD3 R71, R205, 0xb9, RZ ;  /* 0x000000b9cd477810 */ /* 0x000fe40007ffe0ff */
[----:B------:R-:W-:Y:S02]  /*ba40*/  FSEL R93, R93, -INF , !P3 ;  /* 0xff8000005d5d7808 */ /* 0x000fe40005800000 */
[----:B------:R-:W-:Y:S01]  /*ba50*/  ISETP.GE.AND P3, PT, R13, R130, PT ;  /* 0x000000820d00720c */ /* 0x000fe20003f66270 */
[----:B-1----:R-:W-:Y:S01]  /*ba60*/  FFMA.FTZ R19, R0, UR4, R138 ;  /* 0x0000000400137c23 */ /* 0x002fe2000801008a */
[C---:B------:R-:W-:Y:S01]  /*ba70*/  IADD3 R13, R205.reuse, 0xb1, RZ ;  /* 0x000000b1cd0d7810 */ /* 0x040fe20007ffe0ff */
[----:B------:R-:W-:Y:S01]  /*ba80*/  MUFU.TANH R166, R11 ;  /* 0x0000000b00a67308 */ /* 0x000fe20000002400 */
[----:B------:R-:W-:-:S02]  /*ba90*/  IADD3 R153, R205, 0xc9, RZ ;  /* 0x000000c9cd997810 */ /* 0x000fc40007ffe0ff */
[----:B------:R-:W-:Y:S02]  /*baa0*/  FSEL R19, R19, -INF , !P4 ;  /* 0xff80000013137808 */ /* 0x000fe40006000000 */
[-C--:B------:R-:W-:Y:S01]  /*bab0*/  ISETP.GE.AND P4, PT, R15, R130.reuse, PT ;  /* 0x000000820f00720c */ /* 0x080fe20003f86270 */
[----:B--2---:R-:W-:Y:S01]  /*bac0*/  FFMA.FTZ R15, R3, UR4, R144 ;  /* 0x00000004030f7c23 */ /* 0x004fe20008010090 */
[----:B------:R-:W-:Y:S01]  /*bad0*/  IADD3 R138, R175, 0x1, RZ ;  /* 0x00000001af8a7810 */ /* 0x000fe20007ffe0ff */
[----:B---3--:R-:W-:Y:S01]  /*bae0*/  FMUL.FTZ R56, R116, c[0x0][0x2ec] ;  /* 0x0000bb0074387a20 */ /* 0x008fe20000410000 */
[----:B------:R1:W-:Y:S01]  /*baf0*/  MUFU.TANH R51, R44 ;  /* 0x0000002c00337308 */ /* 0x0003e20000002400 */
[----:B------:R-:W-:Y:S01]  /*bb00*/  FMUL.FTZ R116, R117, c[0x0][0x2ec] ;  /* 0x0000bb0075747a20 */ /* 0x000fe20000410000 */
[----:B------:R-:W-:Y:S01]  /*bb10*/  FSEL R15, R15, -INF , !P4 ;  /* 0xff8000000f0f7808 */ /* 0x000fe20006000000 */
[----:B------:R-:W-:Y:S01]  /*bb20*/  FMUL.FTZ R117, R112, c[0x0][0x2ec] ;  /* 0x0000bb0070757a20 */ /* 0x000fe20000410000 */
[----:B------:R-:W-:Y:S01]  /*bb30*/  ISETP.GE.AND P4, PT, R13, R130, PT ;  /* 0x000000820d00720c */ /* 0x000fe20003f86270 */
[----:B------:R-:W-:-:S03]  /*bb40*/  FMUL.FTZ R112, R114, c[0x0][0x2ec] ;  /* 0x0000bb0072707a20 */ /* 0x000fc60000410000 */
[----:B------:R-:W-:Y:S08]  /*bb50*/  MUFU.TANH R48, R48 ;  /* 0x0000003000307308 */ /* 0x000ff00000002400 */
[----:B------:R-:W-:Y:S01]  /*bb60*/  MUFU.TANH R50, R50 ;  /* 0x0000003200327308 */ /* 0x000fe20000002400 */
[----:B-1----:R-:W-:Y:S02]  /*bb70*/  FMUL.FTZ R44, R32, c[0x0][0x2ec] ;  /* 0x0000bb00202c7a20 */ /* 0x002fe40000410000 */
[----:B------:R-:W-:-:S02]  /*bb80*/  FMUL.FTZ R32, R29, c[0x0][0x2ec] ;  /* 0x0000bb001d207a20 */ /* 0x000fc40000410000 */
[----:B------:R-:W-:Y:S02]  /*bb90*/  FMUL.FTZ R29, R24, c[0x0][0x2ec] ;  /* 0x0000bb00181d7a20 */ /* 0x000fe40000410000 */
[----:B------:R-:W-:Y:S01]  /*bba0*/  FMUL.FTZ R24, R25, c[0x0][0x2ec] ;  /* 0x0000bb0019187a20 */ /* 0x000fe20000410000 */
[----:B------:R-:W1:Y:S01]  /*bbb0*/  I2F R11, R69 ;  /* 0x00000045000b7306 */ /* 0x000e620000201400 */
        /* <DEDUP_REMOVED lines=9> */
[----:B------:R-:W2:Y:S01]  /*bc50*/  I2F R0, R13 ;  /* 0x0000000d00007306 */ /* 0x000ea20000201400 */
[----:B------:R-:W-:Y:S02]  /*bc60*/  FMUL.FTZ R106, R107, c[0x0][0x2ec] ;  /* 0x0000bb006b6a7a20 */ /* 0x000fe40000410000 */
[----:B------:R-:W-:Y:S02]  /*bc70*/  FMUL.FTZ R107, R100, c[0x0][0x2ec] ;  /* 0x0000bb00646b7a20 */ /* 0x000fe40000410000 */
[----:B------:R-:W-:-:S02]  /*bc80*/  FMUL.FTZ R100, R101, c[0x0][0x2ec] ;  /* 0x0000bb0065647a20 */ /* 0x000fc40000410000 */
[----:B-1----:R-:W-:Y:S01]  /*bc90*/  FFMA.FTZ R50, R11, UR4, R50 ;  /* 0x000000040b327c23 */ /* 0x002fe20008010032 */
[----:B------:R-:W1:Y:S08]  /*bca0*/  MUFU.TANH R41, R41 ;  /* 0x0000002900297308 */ /* 0x000e700000002400 */
[----:B------:R3:W-:Y:S08]  /*bcb0*/  MUFU.TANH R114, R108 ;  /* 0x0000006c00727308 */ /* 0x0007f00000002400 */
[----:B------:R4:W-:Y:S01]  /*bcc0*/  MUFU.TANH R62, R17 ;  /* 0x00000011003e7308 */ /* 0x0009e20000002400 */
[----:B---3--:R-:W-:-:S07]  /*bcd0*/  FFMA.FTZ R108, R3, UR4, R146 ;  /* 0x00000004036c7c23 */ /* 0x008fce0008010092 */
[----:B------:R-:W-:Y:S01]  /*bce0*/  MUFU.TANH R36, R36 ;  /* 0x0000002400247308 */ /* 0x000fe20000002400 */
[----:B------:R-:W-:Y:S02]  /*bcf0*/  FSEL R108, R108, -INF , !P6 ;  /* 0xff8000006c6c7808 */ /* 0x000fe40007000000 */
[----:B------:R-:W-:Y:S01]  /*bd00*/  ISETP.GE.AND P6, PT, R13, R128, PT ;  /* 0x000000800d00720c */ /* 0x000fe20003fc6270 */
[----:B----4-:R-:W-:-:S04]  /*bd10*/  FFMA.FTZ R17, R9, UR4, R52 ;  /* 0x0000000409117c23 */ /* 0x010fc80008010034 */
[----:B------:R-:W-:Y:S01]  /*bd20*/  I2F R3, R71 ;  /* 0x0000004700037306 */ /* 0x000fe20000201400 */
[----:B------:R-:W-:Y:S01]  /*bd30*/  IADD3 R9, R205, 0xc1, RZ ;  /* 0x000000c1cd097810 */ /* 0x000fe20007ffe0ff */
[----:B------:R-:W-:Y:S02]  /*bd40*/  FFMA.FTZ R13, R11, UR4, R48 ;  /* 0x000000040b0d7c23 */ /* 0x000fe40008010030 */
[C---:B--2---:R-:W-:Y:S01]  /*bd50*/  FFMA.FTZ R11, R0.reuse, UR4, R40 ;  /* 0x00000004000b7c23 */ /* 0x044fe20008010028 */
[----:B------:R-:W-:Y:S01]  /*bd60*/  FSEL R17, R17, -INF , !P3 ;  /* 0xff80000011117808 */ /* 0x000fe20005800000 */
[----:B-1----:R-:W-:Y:S01]  /*bd70*/  FFMA.FTZ R0, R0, UR4, R41 ;  /* 0x0000000400007c23 */ /* 0x002fe20008010029 */
[----:B------:R-:W-:Y:S01]  /*bd80*/  ISETP.GE.AND P3, PT, R69, R130, PT ;  /* 0x000000824500720c */ /* 0x000fe20003f66270 */
[----:B------:R-:W-:Y:S01]  /*bd90*/  MUFU.TANH R37, R37 ;  /* 0x0000002500257308 */ /* 0x000fe20000002400 */
[----:B------:R-:W-:Y:S01]  /*bda0*/  FSEL R11, R11, -INF , !P4 ;  /* 0xff8000000b0b7808 */ /* 0x000fe20006000000 */
[----:B------:R-:W-:Y:S01]  /*bdb0*/  FMUL.FTZ R48, R65, c[0x0][0x2ec] ;  /* 0x0000bb0041307a20 */ /* 0x000fe20000410000 */
[----:B------:R-:W-:-:S02]  /*bdc0*/  FSEL R0, R0, -INF , !P6 ;  /* 0xff80000000007808 */ /* 0x000fc40007000000 */
[C---:B------:R-:W-:Y:S02]  /*bdd0*/  ISETP.GE.AND P4, PT, R9.reuse, R130, PT ;  /* 0x000000820900720c */ /* 0x040fe40003f86270 */
[----:B------:R-:W-:Y:S01]  /*bde0*/  ISETP.GE.AND P6, PT, R9, R128, PT ;  /* 0x000000800900720c */ /* 0x000fe20003fc6270 */
[----:B------:R-:W-:Y:S01]  /*bdf0*/  MUFU.TANH R52, R2 ;  /* 0x0000000200347308 */ /* 0x000fe20000002400 */
[----:B------:R-:W-:Y:S02]  /*be00*/  FSEL R13, R13, -INF , !P3 ;  /* 0xff8000000d0d7808 */ /* 0x000fe40005800000 */
[----:B------:R-:W-:Y:S02]  /*be10*/  ISETP.GE.AND P3, PT, R71, R130, PT ;  /* 0x000000824700720c */ /* 0x000fe40003f66270 */
[----:B------:R-:W-:-:S03]  /*be20*/  LOP3.LUT R65, R159, 0x60, R170, 0xfe, !PT ;  /* 0x000000609f417812 */ /* 0x000fc600078efeaa */
[----:B------:R-:W1:Y:S08]  /*be30*/  I2F R2, R9 ;  /* 0x0000000900027306 */ /* 0x000e700000201400 */
[----:B------:R-:W-:Y:S08]  /*be40*/  MUFU.TANH R34, R31 ;  /* 0x0000001f00227308 */ /* 0x000ff00000002400 */
[----:B------:R2:W-:Y:S01]  /*be50*/  MUFU.TANH R31, R18 ;  /* 0x00000012001f7308 */ /* 0x0005e20000002400 */
[----:B-1----:R-:W-:-:S02]  /*be60*/  FFMA.FTZ R9, R2, UR4, R33 ;  /* 0x0000000402097c23 */ /* 0x002fc40008010021 */
[----:B------:R-:W-:-:S03]  /*be70*/  FFMA.FTZ R2, R2, UR4, R35 ;  /* 0x0000000402027c23 */ /* 0x000fc60008010023 */
[----:B------:R-:W-:Y:S02]  /*be80*/  FSEL R9, R9, -INF , !P4 ;  /* 0xff80000009097808 */ /* 0x000fe40006000000 */
[----:B------:R-:W-:Y:S01]  /*be90*/  MUFU.TANH R101, R97 ;  /* 0x0000006100657308 */ /* 0x000fe20000002400 */
[----:B------:R-:W-:Y:S01]  /*bea0*/  FSEL R2, R2, -INF , !P6 ;  /* 0xff80000002027808 */ /* 0x000fe20007000000 */
[----:B--2---:R-:W-:-:S06]  /*beb0*/  FMUL.FTZ R18, R10, c[0x0][0x2ec] ;  /* 0x0000bb000a127a20 */ /* 0x004fcc0000410000 */
[----:B------:R-:W-:Y:S01]  /*bec0*/  MUFU.TANH R32, R32 ;  /* 0x0000002000207308 */ /* 0x000fe20000002400 */
[----:B------:R-:W-:Y:S01]  /*bed0*/  FMUL.FTZ R10, R135, c[0x0][0x2ec] ;  /* 0x0000bb00870a7a20 */ /* 0x000fe20000410000 */
[----:B------:R-:W-:-:S04]  /*bee0*/  IADD3 R135, R205, 0xd1, RZ ;  /* 0x000000d1cd877810 */ /* 0x000fc80007ffe0ff */
[C---:B------:R-:W-:Y:S02]  /*bef0*/  ISETP.GE.AND P4, PT, R135.reuse, R130, PT ;  /* 0x000000828700720c */ /* 0x040fe40003f86270 */
[----:B------:R-:W1:Y:S01]  /*bf00*/  I2F R97, R153 ;  /* 0x0000009900617306 */ /* 0x000e620000201400 */
[----:B------:R-:W-:-:S07]  /*bf10*/  ISETP.GE.AND P6, PT, R135, R128, PT ;  /* 0x000000808700720c */ /* 0x000fce0003fc6270 */
[----:B------:R-:W-:Y:S08]  /*bf20*/  MUFU.TANH R24, R24 ;  /* 0x0000001800187308 */ /* 0x000ff00000002400 */
[----:B------:R-:W-:Y:S01]  /*bf30*/  MUFU.TANH R39, R39 ;  /* 0x0000002700277308 */ /* 0x000fe20000002400 */
[----:B-1----:R-:W-:-:S07]  /*bf40*/  FFMA.FTZ R33, R97, UR4, R34 ;  /* 0x0000000461217c23 */ /* 0x002fce0008010022 */
[----:B------:R1:W-:Y:S08]  /*bf50*/  MUFU.TANH R69, R5 ;  /* 0x0000000500457308 */ /* 0x0003f00000002400 */
[----:B------:R2:W3:Y:S01]  /*bf60*/  I2F R40, R135 ;  /* 0x0000008700287306 */ /* 0x0004e20000201400 */
[----:B-1----:R-:W-:-:S07]  /*bf70*/  FFMA.FTZ R5, R3, UR4, R36 ;  /* 0x0000000403057c23 */ /* 0x002fce0008010024 */
[----:B------:R-:W-:Y:S01]  /*bf80*/  MUFU.TANH R20, R20 ;  /* 0x0000001400147308 */ /* 0x000fe20000002400 */
[----:B------:R-:W-:Y:S01]  /*bf90*/  FFMA.FTZ R3, R3, UR4, R37 ;  /* 0x0000000403037c23 */ /* 0x000fe20008010025 */
[----:B------:R-:W-:Y:S02]  /*bfa0*/  IADD3 R37, R205, 0xe1, RZ ;  /* 0x000000e1cd257810 */ /* 0x000fe40007ffe0ff */
[----:B------:R-:W-:Y:S02]  /*bfb0*/  FSEL R5, R5, -INF , !P3 ;  /* 0xff80000005057808 */ /* 0x000fe40005800000 */
[----:B------:R-:W-:Y:S01]  /*bfc0*/  ISETP.GE.AND P3, PT, R153, R130, PT ;  /* 0x000000829900720c */ /* 0x000fe20003f66270 */
[----:B--2---:R-:W-:Y:S01]  /*bfd0*/  FFMA.FTZ R135, R97, UR4, R32 ;  /* 0x0000000461877c23 */ /* 0x004fe20008010020 */
[----:B------:R-:W-:Y:S01]  /*bfe0*/  MUFU.TANH R38, R38 ;  /* 0x0000002600267308 */ /* 0x000fe20000002400 */
[----:B------:R-:W-:Y:S01]  /*bff0*/  IADD3 R97, R205, 0xe9, RZ ;  /* 0x000000e9cd617810 */ /* 0x000fe20007ffe0ff */
[----:B---3--:R-:W-:-:S02]  /*c000*/  FFMA.FTZ R24, R40, UR4, R24 ;  /* 0x0000000428187c23 */ /* 0x008fc40008010018 */
[----:B------:R-:W-:Y:S01]  /*c010*/  FFMA.FTZ R32, R40, UR4, R39 ;  /* 0x0000000428207c23 */ /* 0x000fe20008010027 */
[----:B------:R-:W-:Y:S02]  /*c020*/  FSEL R135, R135, -INF , !P3 ;  /* 0xff80000087877808 */ /* 0x000fe40005800000 */
[----:B------:R-:W-:Y:S01]  /*c030*/  ISETP.GE.AND P3, PT, R137, R130, PT ;  /* 0x000000828900720c */ /* 0x000fe20003f66270 */
[----:B------:R-:W1:Y:S01]  /*c040*/  I2F R41, R137 ;  /* 0x0000008900297306 */ /* 0x000e620000201400 */
[----:B------:R-:W-:Y:S02]  /*c050*/  FSEL R32, R32, -INF , !P6 ;  /* 0xff80000020207808 */ /* 0x000fe40007000000 */
[----:B------:R-:W-:-:S05]  /*c060*/  ISETP.GE.AND P6, PT, R37, R128, PT ;  /* 0x000000802500720c */ /* 0x000fca0003fc6270 */
[----:B------:R-:W2:Y:S08]  /*c070*/  I2F R35, R37 ;  /* 0x0000002500237306 */ /* 0x000eb00000201400 */
[----:B------:R3:W-:Y:S01]  /*c080*/  MUFU.TANH R63, R54 ;  /* 0x00000036003f7308 */ /* 0x0007e20000002400 */
[C---:B-1----:R-:W-:Y:S02]  /*c090*/  FFMA.FTZ R20, R41.reuse, UR4, R20 ;  /* 0x0000000429147c23 */ /* 0x042fe40008010014 */
[----:B------:R-:W-:Y:S01]  /*c0a0*/  FFMA.FTZ R38, R41, UR4, R38 ;  /* 0x0000000429267c23 */ /* 0x000fe20008010026 */
[----:B------:R-:W-:-:S04]  /*c0b0*/  IADD3 R41, R205, 0xf1, RZ ;  /* 0x000000f1cd297810 */ /* 0x000fc80007ffe0ff */
[----:B------:R-:W-:Y:S01]  /*c0c0*/  MUFU.TANH R12, R12 ;  /* 0x0000000c000c7308 */ /* 0x000fe20000002400 */
[----:B--2---:R-:W-:Y:S02]  /*c0d0*/  FFMA.FTZ R152, R35, UR4, R152 ;  /* 0x0000000423987c23 */ /* 0x004fe40008010098 */
[----:B---3--:R-:W-:-:S05]  /*c0e0*/  FMUL.FTZ R54, R122, c[0x0][0x2ec] ;  /* 0x0000bb007a367a20 */ /* 0x008fca0000410000 */
[----:B------:R-:W1:Y:S01]  /*c0f0*/  I2F R39, R97 ;  /* 0x0000006100277306 */ /* 0x000e620000201400 */
[----:B------:R-:W-:Y:S02]  /*c100*/  FMUL.FTZ R122, R109, c[0x0][0x2ec] ;  /* 0x0000bb006d7a7a20 */ /* 0x000fe40000410000 */
[----:B------:R-:W-:Y:S02]  /*c110*/  FMUL.FTZ R109, R110, c[0x0][0x2ec] ;  /* 0x0000bb006e6d7a20 */ /* 0x000fe40000410000 */
[----:B------:R-:W-:-:S03]  /*c120*/  FMUL.FTZ R110, R111, c[0x0][0x2ec] ;  /* 0x0000bb006f6e7a20 */ /* 0x000fc60000410000 */
[----:B------:R2:W-:Y:S08]  /*c130*/  MUFU.TANH R111, R104 ;  /* 0x00000068006f7308 */ /* 0x0005f00000002400 */
[----:B------:R-:W-:Y:S01]  /*c140*/  MUFU.TANH R133, R133 ;  /* 0x0000008500857308 */ /* 0x000fe20000002400 */
[C---:B-1----:R-:W-:Y:S02]  /*c150*/  FFMA.FTZ R12, R39.reuse, UR4, R12 ;  /* 0x00000004270c7c23 */ /* 0x042fe4000801000c */
[----:B------:R-:W-:Y:S01]  /*c160*/  FFMA.FTZ R36, R39, UR4, R156 ;  /* 0x0000000427247c23 */ /* 0x000fe2000801009c */
[----:B--2---:R-:W-:Y:S01]  /*c170*/  FSEL R104, R50, -INF , !P5 ;  /* 0xff80000032687808 */ /* 0x004fe20006800000 */
[----:B------:R-:W-:Y:S01]  /*c180*/  FMUL.FTZ R50, R67, c[0x0][0x2ec] ;  /* 0x0000bb0043327a20 */ /* 0x000fe20000410000 */
[----:B------:R-:W-:-:S02]  /*c190*/  ISETP.GE.AND P5, PT, R71, R128, PT ;  /* 0x000000804700720c */ /* 0x000fc40003fa6270 */
[----:B------:R-:W-:Y:S01]  /*c1a0*/  MUFU.TANH R8, R8 ;  /* 0x0000000800087308 */ /* 0x000fe20000002400 */
[----:B------:R-:W-:Y:S02]  /*c1b0*/  IADD3 R67, R205, 0xf9, RZ ;  /* 0x000000f9cd437810 */ /* 0x000fe40007ffe0ff */
[----:B------:R-:W-:Y:S02]  /*c1c0*/  FSEL R3, R3, -INF , !P5 ;  /* 0xff80000003037808 */ /* 0x000fe40006800000 */
[----:B------:R-:W-:Y:S02]  /*c1d0*/  ISETP.GE.AND P5, PT, R153, R128, PT ;  /* 0x000000809900720c */ /* 0x000fe40003fa6270 */
[----:B------:R-:W-:Y:S01]  /*c1e0*/  FSEL R153, R24, -INF , !P4 ;  /* 0xff80000018997808 */ /* 0x000fe20006000000 */
[----:B------:R-:W-:Y:S01]  /*c1f0*/  MUFU.TANH R71, R7 ;  /* 0x0000000700477308 */ /* 0x000fe20000002400 */
[----:B------:R-:W-:Y:S01]  /*c200*/  ISETP.GE.AND P4, PT, R37, R130, PT ;  /* 0x000000822500720c */ /* 0x000fe20003f86270 */
[----:B------:R-:W-:Y:S01]  /*c210*/  FFMA.FTZ R37, R35, UR4, R160 ;  /* 0x0000000423257c23 */ /* 0x000fe200080100a0 */
[----:B------:R-:W-:-:S02]  /*c220*/  FSEL R33, R33, -INF , !P5 ;  /* 0xff80000021217808 */ /* 0x000fc40006800000 */
[----:B------:R-:W-:Y:S02]  /*c230*/  ISETP.GE.AND P5, PT, R137, R128, PT ;  /* 0x000000808900720c */ /* 0x000fe40003fa6270 */
[----:B------:R-:W-:Y:S01]  /*c240*/  FSEL R137, R20, -INF , !P3 ;  /* 0xff80000014897808 */ /* 0x000fe20005800000 */
[----:B------:R1:W2:Y:S01]  /*c250*/  I2F R35, R41 ;  /* 0x0000002900237306 */ /* 0x0002a20000201400 */
[C---:B------:R-:W-:Y:S02]  /*c260*/  ISETP.GE.AND P3, PT, R97.reuse, R130, PT ;  /* 0x000000826100720c */ /* 0x040fe40003f66270 */
[----:B------:R-:W-:Y:S02]  /*c270*/  FSEL R38, R38, -INF , !P5 ;  /* 0xff80000026267808 */ /* 0x000fe40006800000 */
[----:B------:R-:W-:Y:S02]  /*c280*/  ISETP.GE.AND P5, PT, R97, R128, PT ;  /* 0x000000806100720c */ /* 0x000fe40003fa6270 */
[----:B------:R-:W-:Y:S01]  /*c290*/  FSEL R97, R152, -INF , !P4 ;  /* 0xff80000098617808 */ /* 0x000fe20006000000 */
[----:B------:R-:W3:Y:S01]  /*c2a0*/  I2F R20, R67 ;  /* 0x0000004300147306 */ /* 0x000ee20000201400 */
[----:B------:R-:W-:-:S02]  /*c2b0*/  FSEL R37, R37, -INF , !P6 ;  /* 0xff80000025257808 */ /* 0x000fc40007000000 */
[C---:B------:R-:W-:Y:S02]  /*c2c0*/  ISETP.GE.AND P4, PT, R41.reuse, R130, PT ;  /* 0x000000822900720c */ /* 0x040fe40003f86270 */
[-C--:B------:R-:W-:Y:S02]  /*c2d0*/  ISETP.GE.AND P6, PT, R41, R128.reuse, PT ;  /* 0x000000802900720c */ /* 0x080fe40003fc6270 */
[----:B------:R-:W-:Y:S01]  /*c2e0*/  FSEL R36, R36, -INF , !P5 ;  /* 0xff80000024247808 */ /* 0x000fe20006800000 */
[----:B------:R-:W4:Y:S01]  /*c2f0*/  I2F R24, R138 ;  /* 0x0000008a00187306 */ /* 0x000f220000201400 */
[----:B-1----:R-:W-:Y:S01]  /*c300*/  FSEL R41, R12, -INF , !P3 ;  /* 0xff8000000c297808 */ /* 0x002fe20005800000 */
[----:B--2---:R-:W-:Y:S01]  /*c310*/  FFMA.FTZ R40, R35, UR4, R162 ;  /* 0x0000000423287c23 */ /* 0x004fe200080100a2 */
[----:B------:R-:W-:Y:S01]  /*c320*/  ISETP.GE.AND P3, PT, R205, R128, PT ;  /* 0x00000080cd00720c */ /* 0x000fe20003f66270 */
[----:B------:R-:W-:Y:S01]  /*c330*/  FFMA.FTZ R35, R35, UR4, R166 ;  /* 0x0000000423237c23 */ /* 0x000fe200080100a6 */
[----:B------:R-:W-:Y:S01]  /*c340*/  ISETP.GE.AND P5, PT, R211, R130, PT ;  /* 0x00000082d300720c */ /* 0x000fe20003fa6270 */
[----:B------:R-:W-:Y:S01]  /*c350*/  FFMA.FTZ R12, R176, UR4, R133 ;  /* 0x00000004b00c7c23 */ /* 0x000fe20008010085 */
[----:B------:R-:W-:Y:S01]  /*c360*/  IADD3 R133, R175, 0x9, RZ ;  /* 0x00000009af857810 */ /* 0x000fe20007ffe0ff */
[----:B------:R-:W-:Y:S01]  /*c370*/  MUFU.TANH R10, R10 ;  /* 0x0000000a000a7308 */ /* 0x000fe20000002400 */
[C---:B---3--:R-:W-:Y:S01]  /*c380*/  FFMA.FTZ R39, R20.reuse, UR4, R69 ;  /* 0x0000000414277c23 */ /* 0x048fe20008010045 */
[----:B------:R-:W-:Y:S01]  /*c390*/  FSEL R35, R35, -INF , !P6 ;  /* 0xff80000023237808 */ /* 0x000fe20007000000 */
[----:B------:R-:W-:Y:S01]  /*c3a0*/  FFMA.FTZ R34, R20, UR4, R71 ;  /* 0x0000000414227c23 */ /* 0x000fe20008010047 */
[----:B------:R-:W-:-:S02]  /*c3b0*/  IADD3 R69, R175, 0x11, RZ ;  /* 0x00000011af457810 */ /* 0x000fc40007ffe0ff */
[----:B------:R-:W-:Y:S02]  /*c3c0*/  ISETP.GE.AND P6, PT, R67, R130, PT ;  /* 0x000000824300720c */ /* 0x000fe40003fc6270 */
[----:B------:R-:W1:Y:S01]  /*c3d0*/  I2F R205, R138 ;  /* 0x0000008a00cd7306 */ /* 0x000e620000201400 */
[----:B------:R-:W-:Y:S01]  /*c3e0*/  FSEL R40, R40, -INF , !P4 ;  /* 0xff80000028287808 */ /* 0x000fe20006000000 */
[----:B----4-:R-:W-:Y:S01]  /*c3f0*/  FFMA.FTZ R8, R24, UR4, R8 ;  /* 0x0000000418087c23 */ /* 0x010fe20008010008 */
[----:B------:R-:W-:Y:S02]  /*c400*/  FSEL R12, R12, -INF , !P3 ;  /* 0xff8000000c0c7808 */ /* 0x000fe40005800000 */
[-C--:B------:R-:W-:Y:S02]  /*c410*/  ISETP.GE.AND P4, PT, R211, R128.reuse, PT ;  /* 0x00000080d300720c */ /* 0x080fe40003f86270 */
[----:B------:R-:W-:Y:S01]  /*c420*/  ISETP.GE.AND P3, PT, R67, R128, PT ;  /* 0x000000804300720c */ /* 0x000fe20003f66270 */
[----:B------:R-:W2:Y:S01]  /*c430*/  I2F R140, R133 ;  /* 0x00000085008c7306 */ /* 0x000ea20000201400 */
[----:B------:R-:W-:-:S02]  /*c440*/  FSEL R39, R39, -INF , !P6 ;  /* 0xff80000027277808 */ /* 0x000fc40007000000 */
[----:B------:R-:W-:Y:S02]  /*c450*/  ISETP.GE.AND P6, PT, R138, R130, PT ;  /* 0x000000828a00720c */ /* 0x000fe40003fc6270 */
[----:B------:R-:W-:Y:S02]  /*c460*/  FSEL R34, R34, -INF , !P3 ;  /* 0xff80000022227808 */ /* 0x000fe40005800000 */
[----:B------:R-:W-:Y:S01]  /*c470*/  FSEL R8, R8, -INF , !P6 ;  /* 0xff80000008087808 */ /* 0x000fe20007000000 */
[----:B------:R-:W-:Y:S01]  /*c480*/  I2F R200, R211 ;  /* 0x000000d300c87306 */ /* 0x000fe20000201400 */
[----:B-1----:R-:W-:Y:S01]  /*c490*/  FFMA.FTZ R10, R205, UR4, R10 ;  /* 0x00000004cd0a7c23 */ /* 0x002fe2000801000a */
[----:B------:R-:W-:Y:S02]  /*c4a0*/  IADD3 R205, R175, 0x19, RZ ;  /* 0x00000019afcd7810 */ /* 0x000fe40007ffe0ff */
[----:B------:R2:W-:Y:S01]  /*c4b0*/  STL [R1+0x4], R8 ;  /* 0x0000040801007387 */ /* 0x0005e20000100800 */
[----:B------:R-:W-:-:S02]  /*c4c0*/  ISETP.GE.AND P3, PT, R138, R128, PT ;  /* 0x000000808a00720c */ /* 0x000fc40003f66270 */
[C---:B------:R-:W-:Y:S01]  /*c4d0*/  ISETP.GE.AND P6, PT, R133.reuse, R130, PT ;  /* 0x000000828500720c */ /* 0x040fe20003fc6270 */
[----:B------:R-:W-:Y:S01]  /*c4e0*/  I2F R209, R211 ;  /* 0x000000d300d17306 */ /* 0x000fe20000201400 */
[----:B------:R-:W-:Y:S02]  /*c4f0*/  FSEL R10, R10, -INF , !P3 ;  /* 0xff8000000a0a7808 */ /* 0x000fe40005800000 */
[----:B------:R-:W-:-:S05]  /*c500*/  ISETP.GE.AND P3, PT, R133, R128, PT ;  /* 0x000000808500720c */ /* 0x000fca0003f66270 */
[----:B------:R-:W-:Y:S08]  /*c510*/  MUFU.TANH R124, R124 ;  /* 0x0000007c007c7308 */ /* 0x000ff00000002400 */
[----:B------:R-:W-:Y:S01]  /*c520*/  MUFU.TANH R120, R120 ;  /* 0x0000007800787308 */ /* 0x000fe20000002400 */
[----:B--2---:R-:W-:Y:S01]  /*c530*/  FFMA.FTZ R8, R140, UR4, R127 ;  /* 0x000000048c087c23 */ /* 0x004fe2000801007f */
[----:B------:R-:W-:-:S06]  /*c540*/  IADD3 R127, R175, 0x21, RZ ;  /* 0x00000021af7f7810 */ /* 0x000fcc0007ffe0ff */
[----:B------:R-:W1:Y:S01]  /*c550*/  I2F R211, R133 ;  /* 0x0000008500d37306 */ /* 0x000e620000201400 */
[----:B------:R-:W-:Y:S02]  /*c560*/  FSEL R8, R8, -INF , !P3 ;  /* 0xff80000008087808 */ /* 0x000fe40005800000 */
[----:B------:R-:W-:-:S05]  /*c570*/  ISETP.GE.AND P3, PT, R69, R128, PT ;  /* 0x000000804500720c */ /* 0x000fca0003f66270 */
[----:B------:R-:W2:Y:S08]  /*c580*/  I2F R67, R69 ;  /* 0x0000004500437306 */ /* 0x000eb00000201400 */
[----:B------:R-:W-:Y:S01]  /*c590*/  MUFU.TANH R121, R121 ;  /* 0x0000007900797308 */ /* 0x000fe20000002400 */
[----:B-1----:R-:W-:-:S05]  /*c5a0*/  FFMA.FTZ R211, R211, UR4, R124 ;  /* 0x00000004d3d37c23 */ /* 0x002fca000801007c */
[----:B------:R-:W-:Y:S02]  /*c5b0*/  FSEL R133, R211, -INF , !P6 ;  /* 0xff800000d3857808 */ /* 0x000fe40007000000 */
[----:B------:R-:W1:Y:S01]  /*c5c0*/  I2F R20, R69 ;  /* 0x0000004500147306 */ /* 0x000e620000201400 */
[----:B--2---:R-:W-:Y:S01]  /*c5d0*/  FFMA.FTZ R252, R67, UR4, R120 ;  /* 0x0000000443fc7c23 */ /* 0x004fe20008010078 */
[-C--:B------:R-:W-:Y:S01]  /*c5e0*/  ISETP.GE.AND P6, PT, R69, R130.reuse, PT ;  /* 0x000000824500720c */ /* 0x080fe20003fc6270 */
[----:B------:R2:W-:Y:S03]  /*c5f0*/  STL [R1], R133 ;  /* 0x0000008501007387 */ /* 0x0005e60000100800 */
[----:B------:R-:W-:Y:S02]  /*c600*/  FSEL R252, R252, -INF , !P6 ;  /* 0xff800000fcfc7808 */ /* 0x000fe40007000000 */
[----:B------:R-:W-:Y:S01]  /*c610*/  MUFU.TANH R116, R116 ;  /* 0x0000007400747308 */ /* 0x000fe20000002400 */
[----:B------:R-:W-:-:S07]  /*c620*/  ISETP.GE.AND P6, PT, R205, R130, PT ;  /* 0x00000082cd00720c */ /* 0x000fce0003fc6270 */
[----:B------:R-:W-:Y:S01]  /*c630*/  MUFU.TANH R119, R119 ;  /* 0x0000007700777308 */ /* 0x000fe20000002400 */
[----:B-1----:R-:W-:Y:S01]  /*c640*/  FFMA.FTZ R20, R20, UR4, R121 ;  /* 0x0000000414147c23 */ /* 0x002fe20008010079 */
[C---:B------:R-:W-:Y:S02]  /*c650*/  IADD3 R69, R175.reuse, 0x29, RZ ;  /* 0x00000029af457810 */ /* 0x040fe40007ffe0ff */
[----:B------:R-:W-:Y:S02]  /*c660*/  IADD3 R121, R175, 0x39, RZ ;  /* 0x00000039af797810 */ /* 0x000fe40007ffe0ff */
[----:B------:R-:W-:Y:S02]  /*c670*/  FSEL R20, R20, -INF , !P3 ;  /* 0xff80000014147808 */ /* 0x000fe40005800000 */
[----:B------:R-:W1:Y:S01]  /*c680*/  I2F R71, R205 ;  /* 0x000000cd00477306 */ /* 0x000e620000201400 */
[----:B------:R-:W-:-:S07]  /*c690*/  ISETP.GE.AND P3, PT, R205, R128, PT ;  /* 0x00000080cd00720c */ /* 0x000fce0003f66270 */
[----:B------:R-:W3:Y:S08]  /*c6a0*/  I2F R24, R205 ;  /* 0x000000cd00187306 */ /* 0x000ef00000201400 */
[----:B------:R-:W-:Y:S01]  /*c6b0*/  MUFU.TANH R115, R115 ;  /* 0x0000007300737308 */ /* 0x000fe20000002400 */
[----:B-1----:R-:W-:-:S05]  /*c6c0*/  FFMA.FTZ R250, R71, UR4, R116 ;  /* 0x0000000447fa7c23 */ /* 0x002fca0008010074 */
[----:B------:R-:W-:Y:S02]  /*c6d0*/  FSEL R250, R250, -INF , !P6 ;  /* 0xff800000fafa7808 */ /* 0x000fe40007000000 */
[----:B------:R-:W1:Y:S01]  /*c6e0*/  I2F R124, R127 ;  /* 0x0000007f007c7306 */ /* 0x000e620000201400 */
[----:B---3--:R-:W-:Y:S01]  /*c6f0*/  FFMA.FTZ R24, R24, UR4, R119 ;  /* 0x0000000418187c23 */ /* 0x008fe20008010077 */
[----:B------:R-:W-:Y:S02]  /*c700*/  IADD3 R119, R175, 0x31, RZ ;  /* 0x00000031af777810 */ /* 0x000fe40007ffe0ff */
[C---:B------:R-:W-:Y:S02]  /*c710*/  ISETP.GE.AND P6, PT, R127.reuse, R130, PT ;  /* 0x000000827f00720c */ /* 0x040fe40003fc6270 */
[----:B------:R-:W-:Y:S02]  /*c720*/  FSEL R24, R24, -INF , !P3 ;  /* 0xff80000018187808 */ /* 0x000fe40005800000 */
[----:B------:R-:W3:Y:S01]  /*c730*/  I2F R120, R127 ;  /* 0x0000007f00787306 */ /* 0x000ee20000201400 */
[----:B------:R-:W-:-:S07]  /*c740*/  ISETP.GE.AND P3, PT, R127, R128, PT ;  /* 0x000000807f00720c */ /* 0x000fce0003f66270 */
[----:B------:R-:W-:Y:S01]  /*c750*/  MUFU.TANH R122, R122 ;  /* 0x0000007a007a7308 */ /* 0x000fe20000002400 */
[----:B-1----:R-:W-:-:S05]  /*c760*/  FFMA.FTZ R124, R124, UR4, R113 ;  /* 0x000000047c7c7c23 */ /* 0x002fca0008010071 */
[----:B------:R-:W-:Y:S02]  /*c770*/  FSEL R211, R124, -INF , !P6 ;  /* 0xff8000007cd37808 */ /* 0x000fe40007000000 */
[----:B------:R-:W1:Y:S01]  /*c780*/  I2F R67, R69 ;  /* 0x0000004500437306 */ /* 0x000e620000201400 */
[----:B---3--:R-:W-:Y:S01]  /*c790*/  FFMA.FTZ R120, R120, UR4, R115 ;  /* 0x0000000478787c23 */ /* 0x008fe20008010073 */
[----:B------:R-:W-:-:S04]  /*c7a0*/  ISETP.GE.AND P6, PT, R69, R130, PT ;  /* 0x000000824500720c */ /* 0x000fc80003fc6270 */
[----:B------:R-:W-:Y:S02]  /*c7b0*/  FSEL R240, R120, -INF , !P3 ;  /* 0xff80000078f07808 */ /* 0x000fe40005800000 */
[----:B------:R-:W-:Y:S01]  /*c7c0*/  MUFU.TANH R110, R110 ;  /* 0x0000006e006e7308 */ /* 0x000fe20000002400 */
[----:B------:R-:W-:-:S07]  /*c7d0*/  ISETP.GE.AND P3, PT, R69, R128, PT ;  /* 0x000000804500720c */ /* 0x000fce0003f66270 */
[----:B------:R-:W3:Y:S01]  /*c7e0*/  I2F R71, R69 ;  /* 0x0000004500477306 */ /* 0x000ee20000201400 */
[----:B-1----:R-:W-:Y:S01]  /*c7f0*/  FFMA.FTZ R122, R67, UR4, R122 ;  /* 0x00000004437a7c23 */ /* 0x002fe2000801007a */
[----:B------:R-:W-:-:S04]  /*c800*/  IADD3 R67, R175, 0x41, RZ ;  /* 0x00000041af437810 */ /* 0x000fc80007ffe0ff */
[----:B------:R-:W-:Y:S02]  /*c810*/  FSEL R205, R122, -INF , !P6 ;  /* 0xff8000007acd7808 */ /* 0x000fe40007000000 */
[----:B------:R-:W-:Y:S01]  /*c820*/  MUFU.TANH R123, R123 ;  /* 0x0000007b007b7308 */ /* 0x000fe20000002400 */
[----:B------:R-:W-:-:S07]  /*c830*/  ISETP.GE.AND P6, PT, R119, R130, PT ;  /* 0x000000827700720c */ /* 0x000fce0003fc6270 */
[----:B------:R-:W-:Y:S01]  /*c840*/  MUFU.TANH R106, R106 ;  /* 0x0000006a006a7308 */ /* 0x000fe20000002400 */
[----:B---3--:R-:W-:-:S05]  /*c850*/  FFMA.FTZ R71, R71, UR4, R110 ;  /* 0x0000000447477c23 */ /* 0x008fca000801006e */
[----:B------:R-:W-:Y:S02]  /*c860*/  FSEL R146, R71, -INF , !P3 ;  /* 0xff80000047927808 */ /* 0x000fe40005800000 */
[----:B------:R-:W1:Y:S01]  /*c870*/  I2F R116, R119 ;  /* 0x0000007700747306 */ /* 0x000e620000201400 */
[----:B------:R-:W-:Y:S02]  /*c880*/  ISETP.GE.AND P3, PT, R119, R128, PT ;  /* 0x000000807700720c */ /* 0x000fe40003f66270 */
[----:B------:R-:W-:-:S05]  /*c890*/  IADD3 R71, R175, 0x49, RZ ;  /* 0x00000049af477810 */ /* 0x000fca0007ffe0ff */
[----:B------:R-:W3:Y:S08]  /*c8a0*/  I2F R113, R119 ;  /* 0x0000007700717306 */ /* 0x000ef00000201400 */
[----:B------:R-:W-:Y:S01]  /*c8b0*/  MUFU.TANH R100, R100 ;  /* 0x0000006400647308 */ /* 0x000fe20000002400 */
[----:B-1----:R-:W-:-:S05]  /*c8c0*/  FFMA.FTZ R116, R116, UR4, R123 ;  /* 0x0000000474747c23 */ /* 0x002fca000801007b */
[----:B------:R-:W-:Y:S02]  /*c8d0*/  FSEL R127, R116, -INF , !P6 ;  /* 0xff800000747f7808 */ /* 0x000fe40007000000 */
[----:B------:R-:W1:Y:S01]  /*c8e0*/  I2F R115, R121 ;  /* 0x0000007900737306 */ /* 0x000e620000201400 */
[----:B---3--:R-:W-:Y:S01]  /*c8f0*/  FFMA.FTZ R113, R113, UR4, R106 ;  /* 0x0000000471717c23 */ /* 0x008fe2000801006a */
[----:B------:R-:W-:-:S04]  /*c900*/  ISETP.GE.AND P6, PT, R121, R130, PT ;  /* 0x000000827900720c */ /* 0x000fc80003fc6270 */
[----:B------:R-:W-:Y:S02]  /*c910*/  FSEL R144, R113, -INF , !P3 ;  /* 0xff80000071907808 */ /* 0x000fe40005800000 */
[----:B------:R-:W3:Y:S01]  /*c920*/  I2F R120, R121 ;  /* 0x0000007900787306 */ /* 0x000ee20000201400 */
[----:B------:R-:W-:-:S07]  /*c930*/  ISETP.GE.AND P3, PT, R121, R128, PT ;  /* 0x000000807900720c */ /* 0x000fce0003f66270 */
[----:B------:R-:W4:Y:S01]  /*c940*/  I2F R110, R67 ;  /* 0x00000043006e7306 */ /* 0x000f220000201400 */
[----:B-1----:R-:W-:-:S07]  /*c950*/  FFMA.FTZ R115, R115, UR4, R100 ;  /* 0x0000000473737c23 */ /* 0x002fce0008010064 */
[----:B------:R-:W-:Y:S01]  /*c960*/  MUFU.TANH R132, R132 ;  /* 0x0000008400847308 */ /* 0x000fe20000002400 */
[----:B---3--:R-:W-:Y:S01]  /*c970*/  FFMA.FTZ R120, R120, UR4, R103 ;  /* 0x0000000478787c23 */ /* 0x008fe20008010067 */
[----:B------:R-:W-:Y:S02]  /*c980*/  FSEL R121, R115, -INF , !P6 ;  /* 0xff80000073797808 */ /* 0x000fe40007000000 */
[----:B------:R-:W-:Y:S02]  /*c990*/  IADD3 R103, R175, 0x51, RZ ;  /* 0x00000051af677810 */ /* 0x000fe40007ffe0ff */
[----:B------:R-:W-:Y:S02]  /*c9a0*/  FSEL R142, R120, -INF , !P3 ;  /* 0xff800000788e7808 */ /* 0x000fe40005800000 */
[----:B------:R1:W3:Y:S01]  /*c9b0*/  I2F R69, R67 ;  /* 0x0000004300457306 */ /* 0x0002e20000201400 */
[C---:B------:R-:W-:Y:S01]  /*c9c0*/  ISETP.GE.AND P6, PT, R67.reuse, R130, PT ;  /* 0x000000824300720c */ /* 0x040fe20003fc6270 */
[----:B----4-:R-:W-:Y:S01]  /*c9d0*/  FFMA.FTZ R101, R110, UR4, R101 ;  /* 0x000000046e657c23 */ /* 0x010fe20008010065 */
[----:B------:R-:W-:-:S02]  /*c9e0*/  ISETP.GE.AND P3, PT, R67, R128, PT ;  /* 0x000000804300720c */ /* 0x000fc40003f66270 */
[----:B------:R-:W-:Y:S02]  /*c9f0*/  LOP3.LUT R115, R159, 0x18, R170, 0xfe, !PT ;  /* 0x000000189f737812 */ /* 0x000fe400078efeaa */
[----:B------:R-:W-:Y:S01]  /*ca00*/  FSEL R119, R101, -INF , !P6 ;  /* 0xff80000065777808 */ /* 0x000fe20007000000 */
[----:B------:R-:W-:Y:S01]  /*ca10*/  MUFU.TANH R95, R95 ;  /* 0x0000005f005f7308 */ /* 0x000fe20000002400 */
[----:B------:R-:W-:-:S07]  /*ca20*/  ISETP.GE.AND P6, PT, R71, R130, PT ;  /* 0x000000824700720c */ /* 0x000fce0003fc6270 */
[----:B------:R-:W4:Y:S01]  /*ca30*/  I2F R106, R71 ;  /* 0x00000047006a7306 */ /* 0x000f220000201400 */
[----:B-1----:R-:W-:Y:S01]  /*ca40*/  IADD3 R67, R175, 0x59, RZ ;  /* 0x00000059af437810 */ /* 0x002fe20007ffe0ff */
[----:B---3--:R-:W-:-:S05]  /*ca50*/  FFMA.FTZ R69, R69, UR4, R132 ;  /* 0x0000000445457c23 */ /* 0x008fca0008010084 */
[----:B------:R-:W-:Y:S01]  /*ca60*/  FSEL R162, R69, -INF , !P3 ;  /* 0xff80000045a27808 */ /* 0x000fe20005800000 */
[----:B------:R-:W1:Y:S01]  /*ca70*/  I2F R100, R71 ;  /* 0x0000004700647306 */ /* 0x000e620000201400 */
[----:B------:R-:W-:Y:S02]  /*ca80*/  IADD3 R69, R175, 0x61, RZ ;  /* 0x00000061af457810 */ /* 0x000fe40007ffe0ff */
[----:B------:R-:W-:-:S05]  /*ca90*/  ISETP.GE.AND P3, PT, R71, R128, PT ;  /* 0x000000804700720c */ /* 0x000fca0003f66270 */
[----:B------:R-:W-:Y:S01]  /*caa0*/  MUFU.TANH R91, R91 ;  /* 0x0000005b005b7308 */ /* 0x000fe20000002400 */
[----:B----4-:R-:W-:-:S05]  /*cab0*/  FFMA.FTZ R99, R106, UR4, R99 ;  /* 0x000000046a637c23 */ /* 0x010fca0008010063 */
[----:B------:R-:W-:Y:S02]  /*cac0*/  FSEL R113, R99, -INF , !P6 ;  /* 0xff80000063717808 */ /* 0x000fe40007000000 */
[----:B------:R-:W3:Y:S01]  /*cad0*/  I2F R110, R103 ;  /* 0x00000067006e7306 */ /* 0x000ee20000201400 */
[----:B-1----:R-:W-:Y:S01]  /*cae0*/  FFMA.FTZ R95, R100, UR4, R95 ;  /* 0x00000004645f7c23 */ /* 0x002fe2000801005f */
[----:B------:R-:W-:Y:S02]  /*caf0*/  IADD3 R71, R175, 0x69, RZ ;  /* 0x00000069af477810 */ /* 0x000fe40007ffe0ff */
[----:B------:R-:W-:Y:S02]  /*cb00*/  ISETP.GE.AND P6, PT, R103, R130, PT ;  /* 0x000000826700720c */ /* 0x000fe40003fc6270 */
[----:B------:R-:W-:Y:S02]  /*cb10*/  FSEL R156, R95, -INF , !P3 ;  /* 0xff8000005f9c7808 */ /* 0x000fe40005800000 */
[----:B------:R-:W-:Y:S01]  /*cb20*/  MUFU.TANH R85, R85 ;  /* 0x0000005500557308 */ /* 0x000fe20000002400 */
[----:B------:R-:W-:-:S02]  /*cb30*/  ISETP.GE.AND P3, PT, R103, R128, PT ;  /* 0x000000806700720c */ /* 0x000fc40003f66270 */
[----:B------:R-:W-:-:S05]  /*cb40*/  IADD3 R99, R175, 0x79, RZ ;  /* 0x00000079af637810 */ /* 0x000fca0007ffe0ff */
[----:B------:R-:W1:Y:S01]  /*cb50*/  I2F R120, R67 ;  /* 0x0000004300787306 */ /* 0x000e620000201400 */
[----:B---3--:R-:W-:-:S05]  /*cb60*/  FFMA.FTZ R91, R110, UR4, R91 ;  /* 0x000000046e5b7c23 */ /* 0x008fca000801005b */
[----:B------:R-:W-:Y:S02]  /*cb70*/  FSEL R168, R91, -INF , !P3 ;  /* 0xff8000005ba87808 */ /* 0x000fe40005800000 */
[----:B------:R-:W-:Y:S01]  /*cb80*/  MUFU.TANH R89, R89 ;  /* 0x0000005900597308 */ /* 0x000fe20000002400 */
[----:B------:R-:W-:-:S07]  /*cb90*/  ISETP.GE.AND P3, PT, R67, R128, PT ;  /* 0x000000804300720c */ /* 0x000fce0003f66270 */
[----:B------:R-:W3:Y:S01]  /*cba0*/  I2F R116, R103 ;  /* 0x0000006700747306 */ /* 0x000ee20000201400 */
[----:B-1----:R-:W-:-:S07]  /*cbb0*/  FFMA.FTZ R85, R120, UR4, R85 ;  /* 0x0000000478557c23 */ /* 0x002fce0008010055 */
[----:B------:R-:W-:Y:S08]  /*cbc0*/  MUFU.TANH R87, R87 ;  /* 0x0000005700577308 */ /* 0x000ff00000002400 */
[----:B------:R-:W1:Y:S01]  /*cbd0*/  I2F R122, R67 ;  /* 0x00000043007a7306 */ /* 0x000e620000201400 */
[----:B---3--:R-:W-:-:S07]  /*cbe0*/  FFMA.FTZ R89, R116, UR4, R89 ;  /* 0x0000000474597c23 */ /* 0x008fce0008010059 */
[----:B------:R-:W-:Y:S08]  /*cbf0*/  MUFU.TANH R81, R81 ;  /* 0x0000005100517308 */ /* 0x000ff00000002400 */
[----:B------:R-:W-:Y:S01]  /*cc00*/  MUFU.TANH R83, R83 ;  /* 0x0000005300537308 */ /* 0x000fe20000002400 */
[----:B-1----:R-:W-:Y:S01]  /*cc10*/  FFMA.FTZ R166, R122, UR4, R87 ;  /* 0x000000047aa67c23 */ /* 0x002fe20008010057 */
[----:B------:R-:W-:-:S02]  /*cc20*/  FSEL R122, R89, -INF , !P6 ;  /* 0xff800000597a7808 */ /* 0x000fc40007000000 */
[-C--:B------:R-:W-:Y:S02]  /*cc30*/  ISETP.GE.AND P6, PT, R67, R130.reuse, PT ;  /* 0x000000824300720c */ /* 0x080fe40003fc6270 */
[----:B------:R-:W-:Y:S02]  /*cc40*/  IADD3 R67, R175, 0x71, RZ ;  /* 0x00000071af437810 */ /* 0x000fe40007ffe0ff */
[----:B------:R-:W1:Y:S01]  /*cc50*/  I2F R100, R69 ;  /* 0x0000004500647306 */ /* 0x000e620000201400 */
[----:B------:R-:W-:Y:S02]  /*cc60*/  FSEL R95, R85, -INF , !P6 ;  /* 0xff800000555f7808 */ /* 0x000fe40007000000 */
[----:B------:R-:W-:Y:S02]  /*cc70*/  FSEL R166, R166, -INF , !P3 ;  /* 0xff800000a6a67808 */ /* 0x000fe40005800000 */
[C---:B------:R-:W-:Y:S02]  /*cc80*/  ISETP.GE.AND P6, PT, R69.reuse, R130, PT ;  /* 0x000000824500720c */ /* 0x040fe40003fc6270 */
[----:B------:R-:W-:Y:S01]  /*cc90*/  ISETP.GE.AND P3, PT, R69, R128, PT ;  /* 0x000000804500720c */ /* 0x000fe20003f66270 */
[----:B------:R-:W3:Y:S01]  /*cca0*/  I2F R106, R69 ;  /* 0x00000045006a7306 */ /* 0x000ee20000201400 */
[----:B------:R-:W-:-:S02]  /*ccb0*/  LOP3.LUT R87, R159, 0x68, R170, 0xfe, !PT ;  /* 0x000000689f577812 */ /* 0x000fc400078efeaa */
[----:B------:R-:W-:-:S05]  /*ccc0*/  LOP3.LUT R89, R159, 0x78, R170, 0xfe, !PT ;  /* 0x000000789f597812 */ /* 0x000fca00078efeaa */
[----:B------:R-:W-:Y:S01]  /*ccd0*/  MUFU.TANH R77, R77 ;  /* 0x0000004d004d7308 */ /* 0x000fe20000002400 */
[----:B-1----:R-:W-:-:S07]  /*cce0*/  FFMA.FTZ R81, R100, UR4, R81 ;  /* 0x0000000464517c23 */ /* 0x002fce0008010051 */
[----:B------:R-:W1:Y:S01]  /*ccf0*/  I2F R110, R71 ;  /* 0x00000047006e7306 */ /* 0x000e620000201400 */
[----:B---3--:R-:W-:-:S05]  /*cd00*/  FFMA.FTZ R83, R106, UR4, R83 ;  /* 0x000000046a537c23 */ /* 0x008fca0008010053 */
[----:B------:R-:W-:Y:S02]  /*cd10*/  FSEL R208, R83, -INF , !P3 ;  /* 0xff80000053d07808 */ /* 0x000fe40005800000 */
[----:B------:R-:W-:Y:S01]  /*cd20*/  MUFU.TANH R79, R79 ;  /* 0x0000004f004f7308 */ /* 0x000fe20000002400 */
[----:B------:R-:W-:-:S07]  /*cd30*/  ISETP.GE.AND P3, PT, R71, R128, PT ;  /* 0x000000804700720c */ /* 0x000fce0003f66270 */
[----:B------:R-:W3:Y:S01]  /*cd40*/  I2F R120, R71 ;  /* 0x0000004700787306 */ /* 0x000ee20000201400 */
[----:B-1----:R-:W-:Y:S01]  /*cd50*/  FFMA.FTZ R110, R110, UR4, R77 ;  /* 0x000000046e6e7c23 */ /* 0x002fe2000801004d */
[----:B------:R-:W-:Y:S02]  /*cd60*/  FSEL R77, R81, -INF , !P6 ;  /* 0xff800000514d7808 */ /* 0x000fe40007000000 */
[----:B------:R-:W-:Y:S02]  /*cd70*/  IADD3 R81, R175, 0x81, RZ ;  /* 0x00000081af517810 */ /* 0x000fe40007ffe0ff */
[----:B------:R-:W-:Y:S02]  /*cd80*/  ISETP.GE.AND P6, PT, R71, R130, PT ;  /* 0x000000824700720c */ /* 0x000fe40003fc6270 */
[----:B------:R-:W-:Y:S08]  /*cd90*/  MUFU.TANH R73, R73 ;  /* 0x0000004900497308 */ /* 0x000ff00000002400 */
[----:B------:R-:W1:Y:S01]  /*cda0*/  I2F R116, R67 ;  /* 0x0000004300747306 */ /* 0x000e620000201400 */
[----:B---3--:R-:W-:Y:S01]  /*cdb0*/  FFMA.FTZ R79, R120, UR4, R79 ;  /* 0x00000004784f7c23 */ /* 0x008fe2000801004f */
[----:B------:R-:W-:-:S02]  /*cdc0*/  FSEL R71, R110, -INF , !P6 ;  /* 0xff8000006e477808 */ /* 0x000fc40007000000 */
[----:B------:R-:W-:Y:S02]  /*cdd0*/  ISETP.GE.AND P6, PT, R67, R130, PT ;  /* 0x000000824300720c */ /* 0x000fe40003fc6270 */
[----:B------:R-:W-:Y:S02]  /*cde0*/  FSEL R176, R79, -INF , !P3 ;  /* 0xff8000004fb07808 */ /* 0x000fe40005800000 */
[----:B------:R-:W-:Y:S01]  /*cdf0*/  MUFU.TANH R75, R75 ;  /* 0x0000004b004b7308 */ /* 0x000fe20000002400 */
[----:B------:R-:W-:Y:S02]  /*ce00*/  ISETP.GE.AND P3, PT, R67, R128, PT ;  /* 0x000000804300720c */ /* 0x000fe40003f66270 */
[C-C-:B------:R-:W-:Y:S02]  /*ce10*/  LOP3.LUT R79, R159.reuse, 0x70, R170.reuse, 0xfe, !PT ;  /* 0x000000709f4f7812 */ /* 0x140fe400078efeaa */
[----:B------:R-:W-:-:S03]  /*ce20*/  LOP3.LUT R120, R159, 0x30, R170, 0xfe, !PT ;  /* 0x000000309f787812 */ /* 0x000fc600078efeaa */
[----:B------:R-:W3:Y:S01]  /*ce30*/  I2F R100, R67 ;  /* 0x0000004300647306 */ /* 0x000ee20000201400 */
[----:B-1----:R-:W-:-:S05]  /*ce40*/  FFMA.FTZ R69, R116, UR4, R73 ;  /* 0x0000000474457c23 */ /* 0x002fca0008010049 */
[----:B------:R-:W-:Y:S02]  /*ce50*/  FSEL R69, R69, -INF , !P6 ;  /* 0xff80000045457808 */ /* 0x000fe40007000000 */
[----:B------:R-:W-:Y:S01]  /*ce60*/  I2F R158, R175 ;  /* 0x000000af009e7306 */ /* 0x000fe20000201400 */
[----:B------:R-:W-:-:S07]  /*ce70*/  ISETP.GE.AND P6, PT, R175, R130, PT ;  /* 0x00000082af00720c */ /* 0x000fce0003fc6270 */
[----:B------:R-:W1:Y:S01]  /*ce80*/  MUFU.TANH R42, R42 ;  /* 0x0000002a002a7308 */ /* 0x000e620000002400 */
[----:B---3--:R-:W-:-:S05]  /*ce90*/  FFMA.FTZ R100, R100, UR4, R75 ;  /* 0x0000000464647c23 */ /* 0x008fca000801004b */
[----:B------:R-:W-:Y:S02]  /*cea0*/  FSEL R160, R100, -INF , !P3 ;  /* 0xff80000064a07808 */ /* 0x000fe40005800000 */
[----:B------:R-:W-:Y:S01]  /*ceb0*/  MUFU.TANH R48, R48 ;  /* 0x0000003000307308 */ /* 0x000fe20000002400 */
[----:B------:R-:W-:-:S07]  /*cec0*/  ISETP.GE.AND P3, PT, R81, R130, PT ;  /* 0x000000825100720c */ /* 0x000fce0003f66270 */
[----:B------:R-:W3:Y:S01]  /*ced0*/  I2F R83, R81 ;  /* 0x0000005100537306 */ /* 0x000ee20000201400 */
[----:B-1----:R-:W-:-:S05]  /*cee0*/  FFMA.FTZ R42, R158, UR4, R42 ;  /* 0x000000049e2a7c23 */ /* 0x002fca000801002a */
[----:B------:R-:W-:Y:S02]  /*cef0*/  FSEL R73, R42, -INF , !P6 ;  /* 0xff8000002a497808 */ /* 0x000fe40007000000 */
[----:B------:R-:W-:Y:S01]  /*cf00*/  MUFU.TANH R50, R50 ;  /* 0x0000003200327308 */ /* 0x000fe20000002400 */
[----:B------:R-:W-:-:S07]  /*cf10*/  ISETP.GE.AND P6, PT, R81, R128, PT ;  /* 0x000000805100720c */ /* 0x000fce0003fc6270 */
[----:B------:R-:W1:Y:S01]  /*cf20*/  I2F R67, R81 ;  /* 0x0000005100437306 */ /* 0x000e620000201400 */
[----:B---3--:R-:W-:-:S07]  /*cf30*/  FFMA.FTZ R48, R83, UR4, R48 ;  /* 0x0000000453307c23 */ /* 0x008fce0008010030 */
[----:B------:R-:W3:Y:S08]  /*cf40*/  I2F R91, R99 ;  /* 0x00000063005b7306 */ /* 0x000ef00000201400 */
[----:B------:R-:W4:Y:S01]  /*cf50*/  I2F R101, R99 ;  /* 0x0000006300657306 */ /* 0x000f220000201400 */
[----:B-1----:R-:W-:Y:S01]  /*cf60*/  FFMA.FTZ R50, R67, UR4, R50 ;  /* 0x0000000443327c23 */ /* 0x002fe20008010032 */
[----:B------:R-:W-:-:S02]  /*cf70*/  FSEL R67, R48, -INF , !P3 ;  /* 0xff80000030437808 */ /* 0x000fc40005800000 */
[----:B------:R-:W-:Y:S02]  /*cf80*/  ISETP.GE.AND P3, PT, R99, R130, PT ;  /* 0x000000826300720c */ /* 0x000fe40003f66270 */
[----:B------:R-:W-:Y:S02]  /*cf90*/  FSEL R152, R50, -INF , !P6 ;  /* 0xff80000032987808 */ /* 0x000fe40007000000 */
[----:B------:R-:W1:Y:S01]  /*cfa0*/  MUFU.TANH R147, R147 ;  /* 0x0000009300937308 */ /* 0x000e620000002400 */
[----:B---3--:R-:W-:Y:S01]  /*cfb0*/  FFMA.FTZ R42, R91, UR4, R62 ;  /* 0x000000045b2a7c23 */ /* 0x008fe2000801003e */
[----:B------:R-:W-:Y:S02]  /*cfc0*/  ISETP.GE.AND P6, PT, R99, R128, PT ;  /* 0x000000806300720c */ /* 0x000fe40003fc6270 */
[C-C-:B------:R-:W-:Y:S02]  /*cfd0*/  LOP3.LUT R81, R159.reuse, 0x80, R170.reuse, 0xfe, !PT ;  /* 0x000000809f517812 */ /* 0x140fe400078efeaa */
[----:B------:R-:W-:-:S02]  /*cfe0*/  LOP3.LUT R91, R159, 0x8, R170, 0xfe, !PT ;  /* 0x000000089f5b7812 */ /* 0x000fc400078efeaa */
[----:B------:R-:W3:Y:S01]  /*cff0*/  MUFU.TANH R60, R60 ;  /* 0x0000003c003c7308 */ /* 0x000ee20000002400 */
[----:B----4-:R-:W-:Y:S01]  /*d000*/  FFMA.FTZ R52, R101, UR4, R52 ;  /* 0x0000000465347c23 */ /* 0x010fe20008010034 */
[----:B------:R-:W-:-:S04]  /*d010*/  LOP3.LUT R101, R159, 0x10, R170, 0xfe, !PT ;  /* 0x000000109f657812 */ /* 0x000fc800078efeaa */
[----:B------:R-:W-:Y:S02]  /*d020*/  FSEL R158, R52, -INF , !P6 ;  /* 0xff800000349e7808 */ /* 0x000fe40007000000 */
[----:B------:R-:W4:Y:S01]  /*d030*/  I2F R210, R213 ;  /* 0x000000d500d27306 */ /* 0x000f220000201400 */
[----:B-1----:R-:W-:Y:S01]  /*d040*/  FFMA.FTZ R147, R200, UR4, R147 ;  /* 0x00000004c8937c23 */ /* 0x002fe20008010093 */
[----:B------:R-:W-:Y:S01]  /*d050*/  ISETP.GE.AND P6, PT, R213, R128, PT ;  /* 0x00000080d500720c */ /* 0x000fe20003fc6270 */
[----:B------:R-:W-:Y:S01]  /*d060*/  FMUL.FTZ R200, R92, c[0x0][0x2ec] ;  /* 0x0000bb005cc87a20 */ /* 0x000fe20000410000 */
[----:B------:R-:W-:Y:S02]  /*d070*/  LOP3.LUT R92, R159, 0x40, R170, 0xfe, !PT ;  /* 0x000000409f5c7812 */ /* 0x000fe400078efeaa */
[----:B------:R-:W-:Y:S02]  /*d080*/  FSEL R175, R147, -INF , !P5 ;  /* 0xff80000093af7808 */ /* 0x000fe40006800000 */
[----:B------:R-:W1:Y:S01]  /*d090*/  MUFU.TANH R57, R57 ;  /* 0x0000003900397308 */ /* 0x000e620000002400 */
[----:B---3--:R-:W-:Y:S01]  /*d0a0*/  FFMA.FTZ R140, R209, UR4, R60 ;  /* 0x00000004d18c7c23 */ /* 0x008fe2000801003c */
[----:B------:R-:W-:-:S02]  /*d0b0*/  FSEL R209, R42, -INF , !P3 ;  /* 0xff8000002ad17808 */ /* 0x000fc40005800000 */
[-C--:B------:R-:W-:Y:S02]  /*d0c0*/  ISETP.GE.AND P3, PT, R213, R130.reuse, PT ;  /* 0x00000082d500720c */ /* 0x080fe40003f66270 */
[C---:B------:R-:W-:Y:S02]  /*d0d0*/  ISETP.GE.AND P5, PT, R215.reuse, R130, PT ;  /* 0x00000082d700720c */ /* 0x040fe40003fa6270 */
[----:B------:R-:W3:Y:S01]  /*d0e0*/  I2F R212, R215 ;  /* 0x000000d700d47306 */ /* 0x000ee20000201400 */
[----:B----4-:R-:W-:Y:S01]  /*d0f0*/  FFMA.FTZ R61, R210, UR4, R61 ;  /* 0x00000004d23d7c23 */ /* 0x010fe2000801003d */
[----:B------:R-:W-:Y:S02]  /*d100*/  FSEL R140, R140, -INF , !P4 ;  /* 0xff8000008c8c7808 */ /* 0x000fe40006000000 */
[----:B------:R-:W-:-:S04]  /*d110*/  ISETP.GE.AND P4, PT, R215, R128, PT ;  /* 0x00000080d700720c */ /* 0x000fc80003f86270 */
[----:B------:R-:W4:Y:S01]  /*d120*/  MUFU.TANH R59, R59 ;  /* 0x0000003b003b7308 */ /* 0x000f220000002400 */
[----:B-1----:R-:W-:Y:S01]  /*d130*/  FFMA.FTZ R57, R210, UR4, R57 ;  /* 0x00000004d2397c23 */ /* 0x002fe20008010039 */
[----:B------:R-:W-:-:S04]  /*d140*/  LOP3.LUT R210, R159, 0x50, R170, 0xfe, !PT ;  /* 0x000000509fd27812 */ /* 0x000fc800078efeaa */
[----:B------:R-:W-:Y:S02]  /*d150*/  FSEL R138, R57, -INF , !P6 ;  /* 0xff800000398a7808 */ /* 0x000fe40007000000 */
[----:B------:R-:W-:Y:S01]  /*d160*/  I2F R214, R217 ;  /* 0x000000d900d67306 */ /* 0x000fe20000201400 */
[----:B------:R-:W-:Y:S01]  /*d170*/  ISETP.GE.AND P6, PT, R217, R128, PT ;  /* 0x00000080d900720c */ /* 0x000fe20003fc6270 */
[----:B---3--:R-:W-:Y:S01]  /*d180*/  FFMA.FTZ R132, R212, UR4, R63 ;  /* 0x00000004d4847c23 */ /* 0x008fe2000801003f */
[----:B------:R-:W-:-:S04]  /*d190*/  LOP3.LUT R63, R159, 0x20, R170, 0xfe, !PT ;  /* 0x000000209f3f7812 */ /* 0x000fc800078efeaa */
[----:B------:R-:W-:Y:S01]  /*d1a0*/  FSEL R132, R132, -INF , !P4 ;  /* 0xff80000084847808 */ /* 0x000fe20006000000 */
[----:B------:R-:W1:Y:S01]  /*d1b0*/  MUFU.TANH R53, R53 ;  /* 0x0000003500357308 */ /* 0x000e620000002400 */
[----:B----4-:R-:W-:Y:S01]  /*d1c0*/  FFMA.FTZ R42, R212, UR4, R59 ;  /* 0x00000004d42a7c23 */ /* 0x010fe2000801003b */
[----:B------:R-:W-:Y:S02]  /*d1d0*/  FSEL R59, R61, -INF , !P3 ;  /* 0xff8000003d3b7808 */ /* 0x000fe40005800000 */
[-C--:B------:R-:W-:Y:S02]  /*d1e0*/  ISETP.GE.AND P3, PT, R217, R130.reuse, PT ;  /* 0x00000082d900720c */ /* 0x080fe40003f66270 */
[----:B------:R-:W-:Y:S02]  /*d1f0*/  FSEL R57, R42, -INF , !P5 ;  /* 0xff8000002a397808 */ /* 0x000fe40006800000 */
[----:B------:R-:W3:Y:S01]  /*d200*/  I2F R216, R219 ;  /* 0x000000db00d87306 */ /* 0x000ee20000201400 */
[----:B------:R-:W-:-:S02]  /*d210*/  ISETP.GE.AND P5, PT, R219, R130, PT ;  /* 0x00000082db00720c */ /* 0x000fc40003fa6270 */
[----:B------:R-:W-:-:S05]  /*d220*/  ISETP.GE.AND P4, PT, R219, R128, PT ;  /* 0x00000080db00720c */ /* 0x000fca0003f86270 */
[----:B------:R-:W4:Y:S01]  /*d230*/  I2F R220, R223 ;  /* 0x000000df00dc7306 */ /* 0x000f220000201400 */
[----:B-1----:R-:W-:-:S05]  /*d240*/  FFMA.FTZ R53, R214, UR4, R53 ;  /* 0x00000004d6357c23 */ /* 0x002fca0008010035 */
[----:B------:R-:W-:Y:S01]  /*d250*/  FSEL R61, R53, -INF , !P3 ;  /* 0xff800000353d7808 */ /* 0x000fe20005800000 */
[----:B------:R-:W-:Y:S01]  /*d260*/  FMUL.FTZ R53, R4, c[0x0][0x2ec] ;  /* 0x0000bb0004357a20 */ /* 0x000fe20000410000 */
[----:B------:R-:W1:Y:S01]  /*d270*/  MUFU.TANH R49, R49 ;  /* 0x0000003100317308 */ /* 0x000e620000002400 */
[C---:B---3--:R-:W-:Y:S01]  /*d280*/  FFMA.FTZ R51, R216.reuse, UR4, R51 ;  /* 0x00000004d8337c23 */ /* 0x048fe20008010033 */
[-C--:B------:R-:W-:Y:S01]  /*d290*/  ISETP.GE.AND P3, PT, R221, R130.reuse, PT ;  /* 0x00000082dd00720c */ /* 0x080fe20003f66270 */
[----:B------:R-:W-:Y:S01]  /*d2a0*/  FFMA.FTZ R106, R216, UR4, R55 ;  /* 0x00000004d86a7c23 */ /* 0x000fe20008010037 */
[----:B------:R-:W-:Y:S02]  /*d2b0*/  LOP3.LUT R219, R159, 0x28, R170, 0xfe, !PT ;  /* 0x000000289fdb7812 */ /* 0x000fe400078efeaa */
[----:B------:R-:W-:Y:S02]  /*d2c0*/  FSEL R55, R51, -INF , !P5 ;  /* 0xff80000033377808 */ /* 0x000fe40006800000 */
[----:B------:R-:W3:Y:S01]  /*d2d0*/  MUFU.TANH R43, R43 ;  /* 0x0000002b002b7308 */ /* 0x000ee20000002400 */
[----:B------:R-:W-:Y:S01]  /*d2e0*/  ISETP.GE.AND P5, PT, R223, R130, PT ;  /* 0x00000082df00720c */ /* 0x000fe20003fa6270 */
[----:B----4-:R-:W-:Y:S01]  /*d2f0*/  FFMA.FTZ R42, R220, UR4, R161 ;  /* 0x00000004dc2a7c23 */ /* 0x010fe200080100a1 */
[----:B------:R-:W-:-:S02]  /*d300*/  FSEL R106, R106, -INF , !P4 ;  /* 0xff8000006a6a7808 */ /* 0x000fc40006000000 */
[----:B------:R-:W-:-:S03]  /*d310*/  ISETP.GE.AND P4, PT, R223, R128, PT ;  /* 0x00000080df00720c */ /* 0x000fc60003f86270 */
[----:B------:R-:W4:Y:S01]  /*d320*/  I2F R218, R221 ;  /* 0x000000dd00da7306 */ /* 0x000f220000201400 */
[----:B-1----:R-:W-:Y:S01]  /*d330*/  FFMA.FTZ R49, R214, UR4, R49 ;  /* 0x00000004d6317c23 */ /* 0x002fe20008010031 */
[----:B------:R-:W-:Y:S02]  /*d340*/  FSEL R42, R42, -INF , !P4 ;  /* 0xff8000002a2a7808 */ /* 0x000fe40006000000 */
[-C--:B------:R-:W-:Y:S02]  /*d350*/  ISETP.GE.AND P4, PT, R227, R128.reuse, PT ;  /* 0x00000080e300720c */ /* 0x080fe40003f86270 */
[----:B------:R-:W-:Y:S02]  /*d360*/  FSEL R116, R49, -INF , !P6 ;  /* 0xff80000031747808 */ /* 0x000fe40007000000 */
[----:B------:R-:W1:Y:S01]  /*d370*/  MUFU.TANH R45, R45 ;  /* 0x0000002d002d7308 */ /* 0x000e620000002400 */
[----:B---3--:R-:W-:Y:S01]  /*d380*/  FFMA.FTZ R43, R220, UR4, R43 ;  /* 0x00000004dc2b7c23 */ /* 0x008fe2000801002b */
[----:B------:R-:W-:-:S04]  /*d390*/  ISETP.GE.AND P6, PT, R221, R128, PT ;  /* 0x00000080dd00720c */ /* 0x000fc80003fc6270 */
[----:B------:R-:W-:Y:S02]  /*d3a0*/  FSEL R161, R43, -INF , !P5 ;  /* 0xff8000002ba17808 */ /* 0x000fe40006800000 */
[----:B------:R3:W-:Y:S01]  /*d3b0*/  I2F R222, R227 ;  /* 0x000000e300de7306 */ /* 0x0007e20000201400 */
[----:B----4-:R-:W-:Y:S01]  /*d3c0*/  FFMA.FTZ R47, R218, UR4, R47 ;  /* 0x00000004da2f7c23 */ /* 0x010fe2000801002f */
[----:B------:R-:W-:Y:S02]  /*d3d0*/  ISETP.GE.AND P5, PT, R227, R130, PT ;  /* 0x00000082e300720c */ /* 0x000fe40003fa6270 */
[----:B------:R-:W-:-:S04]  /*d3e0*/  LOP3.LUT R221, R159, 0x38, R170, 0xfe, !PT ;  /* 0x000000389fdd7812 */ /* 0x000fc800078efeaa */
[----:B------:R-:W4:Y:S01]  /*d3f0*/  MUFU.TANH R163, R163 ;  /* 0x000000a300a37308 */ /* 0x000f220000002400 */
[----:B-1----:R-:W-:-:S05]  /*d400*/  FFMA.FTZ R45, R218, UR4, R45 ;  /* 0x00000004da2d7c23 */ /* 0x002fca000801002d */
[----:B------:R-:W-:Y:S01]  /*d410*/  FSEL R213, R45, -INF , !P3 ;  /* 0xff8000002dd57808 */ /* 0x000fe20005800000 */
[----:B------:R-:W-:Y:S01]  /*d420*/  FMUL.FTZ R45, R88, c[0x0][0x2ec] ;  /* 0x0000bb00582d7a20 */ /* 0x000fe20000410000 */
[----:B------:R-:W-:Y:S01]  /*d430*/  I2F R141, R225 ;  /* 0x000000e1008d7306 */ /* 0x000fe20000201400 */
[----:B------:R-:W-:Y:S02]  /*d440*/  ISETP.GE.AND P3, PT, R225, R130, PT ;  /* 0x00000082e100720c */ /* 0x000fe40003f66270 */
[----:B---3--:R-:W-:-:S05]  /*d450*/  LOP3.LUT R227, R159, 0x48, R170, 0xfe, !PT ;  /* 0x000000489fe37812 */ /* 0x008fca00078efeaa */
[----:B------:R-:W1:Y:S01]  /*d460*/  MUFU.TANH R44, R44 ;  /* 0x0000002c002c7308 */ /* 0x000e620000002400 */
[----:B----4-:R-:W-:-:S05]  /*d470*/  FFMA.FTZ R123, R222, UR4, R163 ;  /* 0x00000004de7b7c23 */ /* 0x010fca00080100a3 */
[----:B------:R-:W-:Y:S02]  /*d480*/  FSEL R123, R123, -INF , !P5 ;  /* 0xff8000007b7b7808 */ /* 0x000fe40006800000 */
[----:B------:R-:W3:Y:S01]  /*d490*/  I2F R226, R231 ;  /* 0x000000e700e27306 */ /* 0x000ee20000201400 */
[----:B------:R-:W-:-:S07]  /*d4a0*/  ISETP.GE.AND P5, PT, R231, R130, PT ;  /* 0x00000082e700720c */ /* 0x000fce0003fa6270 */
[----:B------:R-:W4:Y:S01]  /*d4b0*/  MUFU.TANH R46, R46 ;  /* 0x0000002e002e7308 */ /* 0x000f220000002400 */
[----:B-1----:R-:W-:-:S05]  /*d4c0*/  FFMA.FTZ R43, R141, UR4, R44 ;  /* 0x000000048d2b7c23 */ /* 0x002fca000801002c */
[----:B------:R-:W-:Y:S02]  /*d4d0*/  FSEL R163, R43, -INF , !P3 ;  /* 0xff8000002ba37808 */ /* 0x000fe40005800000 */
[----:B------:R-:W1:Y:S01]  /*d4e0*/  MUFU.TANH R27, R27 ;  /* 0x0000001b001b7308 */ /* 0x000e620000002400 */
[----:B------:R-:W-:Y:S01]  /*d4f0*/  ISETP.GE.AND P3, PT, R229, R130, PT ;  /* 0x00000082e500720c */ /* 0x000fe20003f66270 */
[----:B---3--:R-:W-:-:S06]  /*d500*/  FFMA.FTZ R22, R226, UR4, R22 ;  /* 0x00000004e2167c23 */ /* 0x008fcc0008010016 */
[----:B------:R-:W-:Y:S01]  /*d510*/  I2F R224, R229 ;  /* 0x000000e500e07306 */ /* 0x000fe20000201400 */
[----:B----4-:R-:W-:-:S07]  /*d520*/  FFMA.FTZ R44, R141, UR4, R46 ;  /* 0x000000048d2c7c23 */ /* 0x010fce000801002e */
[----:B------:R-:W3:Y:S01]  /*d530*/  MUFU.TANH R29, R29 ;  /* 0x0000001d001d7308 */ /* 0x000ee20000002400 */
[----:B-1----:R-:W-:Y:S01]  /*d540*/  FFMA.FTZ R147, R226, UR4, R27 ;  /* 0x00000004e2937c23 */ /* 0x002fe2000801001b */
[----:B------:R-:W-:-:S04]  /*d550*/  LOP3.LUT R27, R159, 0x60, R170, 0xfe, !PT ;  /* 0x000000609f1b7812 */ /* 0x000fc800078efeaa */
[----:B------:R-:W-:Y:S02]  /*d560*/  FSEL R147, R147, -INF , !P5 ;  /* 0xff80000093937808 */ /* 0x000fe40006800000 */
[----:B------:R-:W-:Y:S01]  /*d570*/  I2F R230, R235 ;  /* 0x000000eb00e67306 */ /* 0x000fe20000201400 */
[----:B------:R-:W-:-:S07]  /*d580*/  ISETP.GE.AND P5, PT, R235, R130, PT ;  /* 0x00000082eb00720c */ /* 0x000fce0003fa6270 */
[----:B------:R-:W1:Y:S01]  /*d590*/  MUFU.TANH R25, R25 ;  /* 0x0000001900197308 */ /* 0x000e620000002400 */
[----:B---3--:R-:W-:-:S05]  /*d5a0*/  FFMA.FTZ R29, R224, UR4, R29 ;  /* 0x00000004e01d7c23 */ /* 0x008fca000801001d */
[----:B------:R-:W-:Y:S02]  /*d5b0*/  FSEL R141, R29, -INF , !P3 ;  /* 0xff8000001d8d7808 */ /* 0x000fe40005800000 */
[----:B------:R-:W3:Y:S01]  /*d5c0*/  MUFU.TANH R23, R23 ;  /* 0x0000001700177308 */ /* 0x000ee20000002400 */
[----:B------:R-:W-:Y:S02]  /*d5d0*/  ISETP.GE.AND P3, PT, R233, R130, PT ;  /* 0x00000082e900720c */ /* 0x000fe40003f66270 */
[----:B------:R-:W-:-:S05]  /*d5e0*/  LOP3.LUT R29, R159, 0x68, R170, 0xfe, !PT ;  /* 0x000000689f1d7812 */ /* 0x000fca00078efeaa */
[----:B------:R-:W2:Y:S01]  /*d5f0*/  I2F R228, R233 ;  /* 0x000000e900e47306 */ /* 0x000ea20000201400 */
[----:B-1----:R-:W-:-:S07]  /*d600*/  FFMA.FTZ R46, R224, UR4, R25 ;  /* 0x00000004e02e7c23 */ /* 0x002fce0008010019 */
[----:B------:R-:W-:Y:S01]  /*d610*/  I2F R234, R239 ;  /* 0x000000ef00ea7306 */ /* 0x000fe20000201400 */
[----:B---3--:R-:W-:Y:S01]  /*d620*/  FFMA.FTZ R51, R230, UR4, R23 ;  /* 0x00000004e6337c23 */ /* 0x008fe20008010017 */
[----:B------:R-:W-:-:S04]  /*d630*/  LOP3.LUT R23, R159, 0x70, R170, 0xfe, !PT ;  /* 0x000000709f177812 */ /* 0x000fc800078efeaa */
[----:B------:R-:W-:Y:S02]  /*d640*/  FSEL R51, R51, -INF , !P5 ;  /* 0xff80000033337808 */ /* 0x000fe40006800000 */
[----:B------:R-:W1:Y:S01]  /*d650*/  MUFU.TANH R53, R53 ;  /* 0x0000003500357308 */ /* 0x000e620000002400 */
[C---:B--2---:R-:W-:Y:S01]  /*d660*/  FFMA.FTZ R133, R228.reuse, UR4, R21 ;  /* 0x00000004e4857c23 */ /* 0x044fe20008010015 */
[----:B------:R-:W-:Y:S01]  /*d670*/  ISETP.GE.AND P5, PT, R239, R130, PT ;  /* 0x00000082ef00720c */ /* 0x000fe20003fa6270 */
[----:B------:R-:W-:-:S03]  /*d680*/  FFMA.FTZ R31, R228, UR4, R31 ;  /* 0x00000004e41f7c23 */ /* 0x000fc6000801001f */
[----:B------:R-:W-:Y:S02]  /*d690*/  FSEL R133, R133, -INF , !P3 ;  /* 0xff80000085857808 */ /* 0x000fe40005800000 */
[----:B------:R-:W-:Y:S01]  /*d6a0*/  I2F R232, R237 ;  /* 0x000000ed00e87306 */ /* 0x000fe20000201400 */
[----:B------:R-:W-:-:S07]  /*d6b0*/  ISETP.GE.AND P3, PT, R237, R130, PT ;  /* 0x00000082ed00720c */ /* 0x000fce0003f66270 */
[----:B------:R-:W2:Y:S01]  /*d6c0*/  MUFU.TANH R14, R14 ;  /* 0x0000000e000e7308 */ /* 0x000ea20000002400 */
[----:B-1----:R-:W-:-:S05]  /*d6d0*/  FFMA.FTZ R52, R234, UR4, R53 ;  /* 0x00000004ea347c23 */ /* 0x002fca0008010035 */
[----:B------:R-:W-:Y:S02]  /*d6e0*/  FSEL R52, R52, -INF , !P5 ;  /* 0xff80000034347808 */ /* 0x000fe40006800000 */
[----:B------:R-:W-:Y:S01]  /*d6f0*/  MUFU.TANH R60, R102 ;  /* 0x00000066003c7308 */ /* 0x000fe20000002400 */
[----:B------:R-:W-:-:S07]  /*d700*/  ISETP.GE.AND P5, PT, R243, R130, PT ;  /* 0x00000082f300720c */ /* 0x000fce0003fa6270 */
[----:B------:R-:W-:Y:S01]  /*d710*/  I2F R167, R243 ;  /* 0x000000f300a77306 */ /* 0x000fe20000201400 */
[----:B--2---:R-:W-:-:S05]  /*d720*/  FFMA.FTZ R14, R232, UR4, R14 ;  /* 0x00000004e80e7c23 */ /* 0x004fca000801000e */
[----:B------:R-:W-:Y:S01]  /*d730*/  FSEL R50, R14, -INF , !P3 ;  /* 0xff8000000e327808 */ /* 0x000fe20005800000 */
[----:B------:R-:W-:Y:S01]  /*d740*/  FMUL.FTZ R14, R84, c[0x0][0x2ec] ;  /* 0x0000bb00540e7a20 */ /* 0x000fe20000410000 */
[----:B------:R-:W1:Y:S01]  /*d750*/  MUFU.TANH R56, R56 ;  /* 0x0000003800387308 */ /* 0x000e620000002400 */
[----:B------:R-:W-:-:S07]  /*d760*/  ISETP.GE.AND P3, PT, R241, R130, PT ;  /* 0x00000082f100720c */ /* 0x000fce0003f66270 */
[----:B------:R2:W-:Y:S08]  /*d770*/  MUFU.TANH R102, R98 ;  /* 0x0000006200667308 */ /* 0x0005f00000002400 */
[----:B------:R-:W3:Y:S01]  /*d780*/  MUFU.TANH R28, R28 ;  /* 0x0000001c001c7308 */ /* 0x000ee20000002400 */
[----:B-1----:R-:W-:Y:S01]  /*d790*/  FFMA.FTZ R56, R167, UR4, R56 ;  /* 0x00000004a7387c23 */ /* 0x002fe20008010038 */
[----:B--2---:R-:W-:-:S06]  /*d7a0*/  FSEL R98, R47, -INF , !P6 ;  /* 0xff8000002f627808 */ /* 0x004fcc0007000000 */
[----:B------:R-:W-:Y:S01]  /*d7b0*/  I2F R136, R245 ;  /* 0x000000f500887306 */ /* 0x000fe20000201400 */
[----:B------:R-:W-:-:S04]  /*d7c0*/  ISETP.GE.AND P6, PT, R225, R128, PT ;  /* 0x00000080e100720c */ /* 0x000fc80003fc6270 */
[----:B------:R-:W-:Y:S02]  /*d7d0*/  FSEL R44, R44, -INF , !P6 ;  /* 0xff8000002c2c7808 */ /* 0x000fe40007000000 */
[-C--:B------:R-:W-:Y:S01]  /*d7e0*/  ISETP.GE.AND P6, PT, R229, R128.reuse, PT ;  /* 0x00000080e500720c */ /* 0x080fe20003fc6270 */
[----:B------:R-:W1:Y:S01]  /*d7f0*/  MUFU.TANH R117, R117 ;  /* 0x0000007500757308 */ /* 0x000e620000002400 */
[----:B---3--:R-:W-:Y:S01]  /*d800*/  FFMA.FTZ R222, R222, UR4, R28 ;  /* 0x00000004dede7c23 */ /* 0x008fe2000801001c */
[----:B------:R-:W-:Y:S02]  /*d810*/  LOP3.LUT R229, R159, 0x58, R170, 0xfe, !PT ;  /* 0x000000589fe57812 */ /* 0x000fe400078efeaa */
[----:B------:R-:W-:Y:S02]  /*d820*/  FSEL R46, R46, -INF , !P6 ;  /* 0xff8000002e2e7808 */ /* 0x000fe40007000000 */
[----:B------:R-:W-:Y:S01]  /*d830*/  ISETP.GE.AND P6, PT, R233, R128, PT ;  /* 0x00000080e900720c */ /* 0x000fe20003fc6270 */
[----:B------:R-:W-:Y:S01]  /*d840*/  FMUL.FTZ R233, R6, c[0x0][0x2ec] ;  /* 0x0000bb0006e97a20 */ /* 0x000fe20000410000 */
[----:B------:R-:W2:Y:S01]  /*d850*/  MUFU.TANH R18, R18 ;  /* 0x0000001200127308 */ /* 0x000ea20000002400 */
[----:B------:R-:W-:-:S02]  /*d860*/  FSEL R43, R222, -INF , !P4 ;  /* 0xff800000de2b7808 */ /* 0x000fc40006000000 */
[-C--:B------:R-:W-:Y:S02]  /*d870*/  ISETP.GE.AND P4, PT, R231, R128.reuse, PT ;  /* 0x00000080e700720c */ /* 0x080fe40003f86270 */
[----:B------:R-:W-:Y:S02]  /*d880*/  FSEL R49, R31, -INF , !P6 ;  /* 0xff8000001f317808 */ /* 0x000fe40007000000 */
[----:B------:R-:W-:Y:S01]  /*d890*/  ISETP.GE.AND P6, PT, R237, R128, PT ;  /* 0x00000080ed00720c */ /* 0x000fe20003fc6270 */
[----:B------:R-:W-:Y:S01]  /*d8a0*/  I2F R164, R165 ;  /* 0x000000a500a47306 */ /* 0x000fe20000201400 */
[----:B-1----:R-:W-:Y:S01]  /*d8b0*/  FFMA.FTZ R136, R136, UR4, R117 ;  /* 0x0000000488887c23 */ /* 0x002fe20008010075 */
[----:B------:R-:W-:Y:S01]  /*d8c0*/  FSEL R117, R56, -INF , !P5 ;  /* 0xff80000038757808 */ /* 0x000fe20006800000 */
[----:B------:R-:W-:Y:S01]  /*d8d0*/  FMUL.FTZ R56, R72, c[0x0][0x2ec] ;  /* 0x0000bb0048387a20 */ /* 0x000fe20000410000 */
[----:B------:R-:W-:Y:S02]  /*d8e0*/  ISETP.GE.AND P5, PT, R155, R130, PT ;  /* 0x000000829b00720c */ /* 0x000fe40003fa6270 */
[----:B------:R-:W-:-:S02]  /*d8f0*/  LOP3.LUT R31, R159, 0x78, R170, 0xfe, !PT ;  /* 0x000000789f1f7812 */ /* 0x000fc400078efeaa */
[----:B------:R-:W1:Y:S01]  /*d900*/  MUFU.TANH R125, R125 ;  /* 0x0000007d007d7308 */ /* 0x000e620000002400 */
[----:B--2---:R-:W-:Y:S01]  /*d910*/  FFMA.FTZ R18, R232, UR4, R18 ;  /* 0x00000004e8127c23 */ /* 0x004fe20008010012 */
[----:B------:R-:W-:-:S04]  /*d920*/  LOP3.LUT R231, R159, 0x80, R170, 0xfe, !PT ;  /* 0x000000809fe77812 */ /* 0x000fc800078efeaa */
[----:B------:R-:W-:Y:S02]  /*d930*/  FSEL R47, R18, -INF , !P6 ;  /* 0xff800000122f7808 */ /* 0x000fe40007000000 */
[----:B------:R-:W2:Y:S01]  /*d940*/  MUFU.TANH R16, R16 ;  /* 0x0000001000107308 */ /* 0x000ea20000002400 */
[----:B------:R-:W-:-:S07]  /*d950*/  ISETP.GE.AND P6, PT, R165, R130, PT ;  /* 0x00000082a500720c */ /* 0x000fce0003fc6270 */
[----:B------:R-:W3:Y:S01]  /*d960*/  I2F R238, R249 ;  /* 0x000000f900ee7306 */ /* 0x000ee20000201400 */
[----:B-1----:R-:W-:-:S05]  /*d970*/  FFMA.FTZ R164, R164, UR4, R125 ;  /* 0x00000004a4a47c23 */ /* 0x002fca000801007d */
[----:B------:R-:W-:Y:S02]  /*d980*/  FSEL R165, R164, -INF , !P6 ;  /* 0xff800000a4a57808 */ /* 0x000fe40007000000 */
[----:B------:R-:W-:Y:S01]  /*d990*/  I2F R236, R241 ;  /* 0x000000f100ec7306 */ /* 0x000fe20000201400 */
[----:B--2---:R-:W-:Y:S01]  /*d9a0*/  FFMA.FTZ R16, R230, UR4, R16 ;  /* 0x00000004e6107c23 */ /* 0x004fe20008010010 */
[----:B------:R-:W-:-:S06]  /*d9b0*/  ISETP.GE.AND P6, PT, R249, R130, PT ;  /* 0x00000082f900720c */ /* 0x000fcc0003fc6270 */
[----:B------:R-:W1:Y:S01]  /*d9c0*/  MUFU.TANH R26, R26 ;  /* 0x0000001a001a7308 */ /* 0x000e620000002400 */
[----:B---3--:R-:W-:-:S07]  /*d9d0*/  FFMA.FTZ R111, R238, UR4, R111 ;  /* 0x00000004ee6f7c23 */ /* 0x008fce000801006f */
[----:B------:R-:W2:Y:S08]  /*d9e0*/  MUFU.TANH R233, R233 ;  /* 0x000000e900e97308 */ /* 0x000eb00000002400 */
[----:B------:R-:W-:Y:S01]  /*d9f0*/  I2F R154, R155 ;  /* 0x0000009b009a7306 */ /* 0x000fe20000201400 */
[----:B-1----:R-:W-:-:S05]  /*da00*/  FFMA.FTZ R26, R236, UR4, R26 ;  /* 0x00000004ec1a7c23 */ /* 0x002fca000801001a */
[----:B------:R-:W-:Y:S01]  /*da10*/  FSEL R125, R26, -INF , !P3 ;  /* 0xff8000001a7d7808 */ /* 0x000fe20005800000 */
[----:B------:R-:W-:Y:S01]  /*da20*/  FMUL.FTZ R26, R76, c[0x0][0x2ec] ;  /* 0x0000bb004c1a7a20 */ /* 0x000fe20000410000 */
[----:B------:R-:W1:Y:S01]  /*da30*/  MUFU.TANH R107, R107 ;  /* 0x0000006b006b7308 */ /* 0x000e620000002400 */
[----:B--2---:R-:W-:Y:S01]  /*da40*/  FFMA.FTZ R53, R234, UR4, R233 ;  /* 0x00000004ea357c23 */ /* 0x004fe200080100e9 */
[----:B------:R-:W-:-:S06]  /*da50*/  ISETP.GE.AND P3, PT, R247, R130, PT ;  /* 0x00000082f700720c */ /* 0x000fcc0003f66270 */
[----:B------:R-:W-:Y:S08]  /*da60*/  I2F R246, R248 ;  /* 0x000000f800f67306 */ /* 0x000ff00000201400 */
[----:B------:R2:W3:Y:S01]  /*da70*/  MUFU.TANH R28, R45 ;  /* 0x0000002d001c7308 */ /* 0x0004e20000002400 */
[----:B-1----:R-:W-:Y:S01]  /*da80*/  FFMA.FTZ R154, R154, UR4, R107 ;  /* 0x000000049a9a7c23 */ /* 0x002fe2000801006b */
[----:B------:R-:W-:-:S02]  /*da90*/  FSEL R107, R111, -INF , !P6 ;  /* 0xff8000006f6b7808 */ /* 0x000fc40007000000 */
[----:B------:R-:W-:-:S04]  /*daa0*/  ISETP.GE.AND P6, PT, R248, R130, PT ;  /* 0x00000082f800720c */ /* 0x000fc80003fc6270 */
[----:B------:R-:W-:Y:S01]  /*dab0*/  I2F R143, R157 ;  /* 0x0000009d008f7306 */ /* 0x000fe20000201400 */
[----:B--2---:R-:W-:-:S07]  /*dac0*/  FSEL R45, R22, -INF , !P4 ;  /* 0xff800000162d7808 */ /* 0x004fce0006000000 */
[----:B------:R-:W1:Y:S01]  /*dad0*/  MUFU.TANH R14, R14 ;  /* 0x0000000e000e7308 */ /* 0x000e620000002400 */
[----:B------:R-:W-:Y:S01]  /*dae0*/  FMUL.FTZ R22, R80, c[0x0][0x2ec] ;  /* 0x0000bb0050167a20 */ /* 0x000fe20000410000 */
[----:B------:R-:W-:Y:S01]  /*daf0*/  ISETP.GE.AND P4, PT, R235, R128, PT ;  /* 0x00000080eb00720c */ /* 0x000fe20003f86270 */
[----:B---3--:R-:W-:-:S03]  /*db00*/  FFMA.FTZ R28, R246, UR4, R28 ;  /* 0x00000004f61c7c23 */ /* 0x008fc6000801001c */
[----:B------:R-:W-:Y:S02]  /*db10*/  FSEL R48, R16, -INF , !P4 ;  /* 0xff80000010307808 */ /* 0x000fe40006000000 */
[----:B------:R-:W2:Y:S01]  /*db20*/  I2F R139, R247 ;  /* 0x000000f7008b7306 */ /* 0x000ea20000201400 */
[----:B------:R-:W-:-:S04]  /*db30*/  ISETP.GE.AND P4, PT, R239, R128, PT ;  /* 0x00000080ef00720c */ /* 0x000fc80003f86270 */
[----:B------:R-:W-:Y:S02]  /*db40*/  FSEL R53, R53, -INF , !P4 ;  /* 0xff80000035357808 */ /* 0x000fe40006000000 */
[-C--:B------:R-:W-:Y:S01]  /*db50*/  ISETP.GE.AND P4, PT, R245, R130.reuse, PT ;  /* 0x00000082f500720c */ /* 0x080fe20003f86270 */
[----:B------:R-:W-:Y:S01]  /*db60*/  I2F R75, R79 ;  /* 0x0000004f004b7306 */ /* 0x000fe20000201400 */
[----:B-1----:R-:W-:Y:S01]  /*db70*/  FFMA.FTZ R14, R143, UR4, R14 ;  /* 0x000000048f0e7c23 */ /* 0x002fe2000801000e */
[----:B------:R-:W-:Y:S02]  /*db80*/  FSEL R143, R28, -INF , !P6 ;  /* 0xff8000001c8f7808 */ /* 0x000fe40007000000 */
[----:B------:R-:W-:-:S04]  /*db90*/  ISETP.GE.AND P6, PT, R79, R130, PT ;  /* 0x000000824f00720c */ /* 0x000fc80003fc6270 */
[----:B------:R-:W1:Y:S01]  /*dba0*/  MUFU.TANH R56, R56 ;  /* 0x0000003800387308 */ /* 0x000e620000002400 */
[----:B--2---:R-:W-:Y:S01]  /*dbb0*/  FFMA.FTZ R114, R139, UR4, R114 ;  /* 0x000000048b727c23 */ /* 0x004fe20008010072 */
[----:B------:R-:W-:Y:S02]  /*dbc0*/  FSEL R139, R136, -INF , !P4 ;  /* 0xff800000888b7808 */ /* 0x000fe40006000000 */
[-C--:B------:R-:W-:Y:S02]  /*dbd0*/  ISETP.GE.AND P4, PT, R251, R130.reuse, PT ;  /* 0x00000082fb00720c */ /* 0x080fe40003f86270 */
[----:B------:R-:W-:Y:S02]  /*dbe0*/  FSEL R155, R114, -INF , !P3 ;  /* 0xff800000729b7808 */ /* 0x000fe40005800000 */
[----:B------:R-:W-:Y:S01]  /*dbf0*/  I2F R145, R251 ;  /* 0x000000fb00917306 */ /* 0x000fe20000201400 */
[----:B------:R-:W-:-:S07]  /*dc00*/  ISETP.GE.AND P3, PT, R244, R130, PT ;  /* 0x00000082f400720c */ /* 0x000fce0003f66270 */
[----:B------:R-:W2:Y:S01]  /*dc10*/  MUFU.TANH R96, R96 ;  /* 0x0000006000607308 */ /* 0x000ea20000002400 */
[----:B-1----:R-:W-:-:S05]  /*dc20*/  FFMA.FTZ R56, R75, UR4, R56 ;  /* 0x000000044b387c23 */ /* 0x002fca0008010038 */
[----:B------:R-:W-:Y:S02]  /*dc30*/  FSEL R233, R56, -INF , !P6 ;  /* 0xff80000038e97808 */ /* 0x000fe40007000000 */
[----:B------:R-:W-:Y:S01]  /*dc40*/  I2F R242, R244 ;  /* 0x000000f400f27306 */ /* 0x000fe20000201400 */
[----:B------:R-:W-:-:S07]  /*dc50*/  ISETP.GE.AND P6, PT, R101, R128, PT ;  /* 0x000000806500720c */ /* 0x000fce0003fc6270 */
[----:B------:R-:W1:Y:S01]  /*dc60*/  MUFU.TANH R200, R200 ;  /* 0x000000c800c87308 */ /* 0x000e620000002400 */
[----:B--2---:R-:W-:Y:S01]  /*dc70*/  FFMA.FTZ R96, R145, UR4, R96 ;  /* 0x0000000491607c23 */ /* 0x004fe20008010060 */
[----:B------:R-:W-:Y:S02]  /*dc80*/  FSEL R145, R154, -INF , !P5 ;  /* 0xff8000009a917808 */ /* 0x000fe40006800000 */
[-C--:B------:R-:W-:Y:S02]  /*dc90*/  ISETP.GE.AND P5, PT, R157, R130.reuse, PT ;  /* 0x000000829d00720c */ /* 0x080fe40003fa6270 */
[----:B------:R-:W-:Y:S02]  /*dca0*/  FSEL R157, R96, -INF , !P4 ;  /* 0xff800000609d7808 */ /* 0x000fe40006000000 */
[----:B------:R2:W-:Y:S01]  /*dcb0*/  I2F R7, R65 ;  /* 0x0000004100077306 */ /* 0x0005e20000201400 */
[----:B------:R-:W-:-:S07]  /*dcc0*/  ISETP.GE.AND P4, PT, R65, R130, PT ;  /* 0x000000824100720c */ /* 0x000fce0003f86270 */
[----:B------:R-:W3:Y:S01]  /*dcd0*/  MUFU.TANH R22, R22 ;  /* 0x0000001600167308 */ /* 0x000ee20000002400 */
[----:B-1----:R-:W-:-:S07]  /*dce0*/  FFMA.FTZ R200, R242, UR4, R200 ;  /* 0x00000004f2c87c23 */ /* 0x002fce00080100c8 */
[----:B------:R-:W-:Y:S01]  /*dcf0*/  I2F R62, R81 ;  /* 0x00000051003e7306 */ /* 0x000fe20000201400 */
[----:B--2---:R-:W-:Y:S02]  /*dd00*/  FSEL R65, R200, -INF , !P3 ;  /* 0xff800000c8417808 */ /* 0x004fe40005800000 */
[----:B------:R-:W-:-:S05]  /*dd10*/  ISETP.GE.AND P3, PT, R87, R130, PT ;  /* 0x000000825700720c */ /* 0x000fca0003f66270 */
[----:B------:R-:W1:Y:S01]  /*dd20*/  MUFU.TANH R111, R64 ;  /* 0x00000040006f7308 */ /* 0x000e620000002400 */
[----:B---3--:R-:W-:Y:S01]  /*dd30*/  FFMA.FTZ R22, R7, UR4, R22 ;  /* 0x0000000407167c23 */ /* 0x008fe20008010016 */
[----:B------:R-:W-:Y:S02]  /*dd40*/  FSEL R7, R14, -INF , !P5 ;  /* 0xff8000000e077808 */ /* 0x000fe40006800000 */
[-C--:B------:R-:W-:Y:S02]  /*dd50*/  ISETP.GE.AND P5, PT, R89, R130.reuse, PT ;  /* 0x000000825900720c */ /* 0x080fe40003fa6270 */
[----:B------:R-:W-:Y:S02]  /*dd60*/  FSEL R79, R22, -INF , !P4 ;  /* 0xff800000164f7808 */ /* 0x000fe40006000000 */
[----:B------:R-:W-:Y:S01]  /*dd70*/  MUFU.TANH R30, R30 ;  /* 0x0000001e001e7308 */ /* 0x000fe20000002400 */
[----:B------:R-:W-:-:S07]  /*dd80*/  ISETP.GE.AND P4, PT, R81, R130, PT ;  /* 0x000000825100720c */ /* 0x000fce0003f86270 */
[----:B------:R-:W2:Y:S01]  /*dd90*/  I2F R99, R91 ;  /* 0x0000005b00637306 */ /* 0x000ea20000201400 */
[----:B-1----:R-:W-:-:S05]  /*dda0*/  FFMA.FTZ R62, R62, UR4, R111 ;  /* 0x000000043e3e7c23 */ /* 0x002fca000801006f */
[----:B------:R-:W-:Y:S02]  /*ddb0*/  FSEL R235, R62, -INF , !P4 ;  /* 0xff8000003eeb7808 */ /* 0x000fe40006000000 */
[----:B------:R1:W-:Y:S01]  /*ddc0*/  I2F R85, R87 ;  /* 0x0000005700557306 */ /* 0x0003e20000201400 */
[----:B------:R-:W-:-:S07]  /*ddd0*/  ISETP.GE.AND P4, PT, R63, R128, PT ;  /* 0x000000803f00720c */ /* 0x000fce0003f86270 */
[----:B------:R-:W3:Y:S01]  /*dde0*/  MUFU.TANH R26, R26 ;  /* 0x0000001a001a7308 */ /* 0x000ee20000002400 */
[----:B--2---:R-:W-:Y:S02]  /*ddf0*/  FFMA.FTZ R22, R99, UR4, R30 ;  /* 0x0000000463167c23 */ /* 0x004fe4000801001e */
[----:B------:R-:W-:-:S05]  /*de00*/  FMUL.FTZ R30, R78, c[0x0][0x2ec] ;  /* 0x0000bb004e1e7a20 */ /* 0x000fca0000410000 */
[----:B------:R-:W-:Y:S01]  /*de10*/  I2F R83, R89 ;  /* 0x0000005900537306 */ /* 0x000fe20000201400 */
[----:B-1----:R-:W-:-:S07]  /*de20*/  FMUL.FTZ R87, R94, c[0x0][0x2ec] ;  /* 0x0000bb005e577a20 */ /* 0x002fce0000410000 */
[----:B------:R-:W1:Y:S01]  /*de30*/  MUFU.TANH R68, R68 ;  /* 0x0000004400447308 */ /* 0x000e620000002400 */
[----:B---3--:R-:W-:-:S05]  /*de40*/  FFMA.FTZ R26, R85, UR4, R26 ;  /* 0x00000004551a7c23 */ /* 0x008fca000801001a */
[----:B------:R-:W-:Y:S02]  /*de50*/  FSEL R75, R26, -INF , !P3 ;  /* 0xff8000001a4b7808 */ /* 0x000fe40005800000 */
[----:B------:R-:W-:Y:S01]  /*de60*/  I2F R25, R229 ;  /* 0x000000e500197306 */ /* 0x000fe20000201400 */
[----:B------:R-:W-:-:S04]  /*de70*/  ISETP.GE.AND P3, PT, R91, R128, PT ;  /* 0x000000805b00720c */ /* 0x000fc80003f66270 */
[----:B------:R-:W-:Y:S02]  /*de80*/  FSEL R22, R22, -INF , !P3 ;  /* 0xff80000016167808 */ /* 0x000fe40005800000 */
[----:B------:R-:W-:Y:S01]  /*de90*/  ISETP.GE.AND P3, PT, R219, R128, PT ;  /* 0x00000080db00720c */ /* 0x000fe20003f66270 */
[----:B------:R-:W2:Y:S01]  /*dea0*/  MUFU.TANH R56, R86 ;  /* 0x0000005600387308 */ /* 0x000ea20000002400 */
[----:B-1----:R-:W-:-:S05]  /*deb0*/  FFMA.FTZ R68, R83, UR4, R68 ;  /* 0x0000000453447c23 */ /* 0x002fca0008010044 */
[----:B------:R-:W-:Y:S02]  /*dec0*/  FSEL R167, R68, -INF , !P5 ;  /* 0xff80000044a77808 */ /* 0x000fe40006800000 */
[----:B------:R-:W-:Y:S01]  /*ded0*/  MUFU.TANH R54, R54 ;  /* 0x0000003600367308 */ /* 0x000fe20000002400 */
[----:B------:R-:W-:-:S07]  /*dee0*/  ISETP.GE.AND P5, PT, R115, R128, PT ;  /* 0x000000807300720c */ /* 0x000fce0003fa6270 */
[----:B------:R-:W-:Y:S01]  /*def0*/  MUFU.TANH R58, R58 ;  /* 0x0000003a003a7308 */ /* 0x000fe20000002400 */
[----:B--2---:R-:W-:-:S07]  /*df00*/  FFMA.FTZ R56, R25, UR4, R56 ;  /* 0x0000000419387c23 */ /* 0x004fce0008010038 */
[----:B------:R-:W-:Y:S08]  /*df10*/  MUFU.TANH R112, R112 ;  /* 0x0000007000707308 */ /* 0x000ff00000002400 */
[----:B------:R-:W1:Y:S08]  /*df20*/  I2F R103, R101 ;  /* 0x0000006500677306 */ /* 0x000e700000201400 */
[----:B------:R-:W2:Y:S08]  /*df30*/  I2F R215, R115 ;  /* 0x0000007300d77306 */ /* 0x000eb00000201400 */
[----:B------:R-:W3:Y:S01]  /*df40*/  I2F R217, R63 ;  /* 0x0000003f00d97306 */ /* 0x000ee20000201400 */
[----:B-1----:R-:W-:-:S05]  /*df50*/  FFMA.FTZ R14, R103, UR4, R54 ;  /* 0x00000004670e7c23 */ /* 0x002fca0008010036 */
[----:B------:R-:W-:Y:S02]  /*df60*/  FSEL R14, R14, -INF , !P6 ;  /* 0xff8000000e0e7808 */ /* 0x000fe40007000000 */
[----:B------:R-:W-:Y:S01]  /*df70*/  MUFU.TANH R109, R109 ;  /* 0x0000006d006d7308 */ /* 0x000fe20000002400 */
[----:B--2---:R-:W-:Y:S01]  /*df80*/  FFMA.FTZ R26, R215, UR4, R58 ;  /* 0x00000004d71a7c23 */ /* 0x004fe2000801003a */
[----:B------:R-:W-:-:S04]  /*df90*/  ISETP.GE.AND P6, PT, R120, R128, PT ;  /* 0x000000807800720c */ /* 0x000fc80003fc6270 */
[----:B------:R-:W-:Y:S02]  /*dfa0*/  FSEL R26, R26, -INF , !P5 ;  /* 0xff8000001a1a7808 */ /* 0x000fe40006800000 */
[----:B------:R-:W-:Y:S01]  /*dfb0*/  MUFU.TANH R105, R105 ;  /* 0x0000006900697308 */ /* 0x000fe20000002400 */
[----:B---3--:R-:W-:Y:S01]  /*dfc0*/  FFMA.FTZ R28, R217, UR4, R112 ;  /* 0x00000004d91c7c23 */ /* 0x008fe20008010070 */
[----:B------:R-:W-:-:S04]  /*dfd0*/  ISETP.GE.AND P5, PT, R221, R128, PT ;  /* 0x00000080dd00720c */ /* 0x000fc80003fa6270 */
[----:B------:R-:W-:Y:S02]  /*dfe0*/  FSEL R28, R28, -INF , !P4 ;  /* 0xff8000001c1c7808 */ /* 0x000fe40006000000 */
[----:B------:R-:W1:Y:S01]  /*dff0*/  I2F R100, R219 ;  /* 0x000000db00647306 */ /* 0x000e620000201400 */
[----:B------:R-:W-:-:S07]  /*e000*/  ISETP.GE.AND P4, PT, R92, R128, PT ;  /* 0x000000805c00720c */ /* 0x000fce0003f86270 */
[----:B------:R-:W2:Y:S08]  /*e010*/  I2F R110, R120 ;  /* 0x00000078006e7306 */ /* 0x000eb00000201400 */
[----:B------:R-:W3:Y:S01]  /*e020*/  I2F R223, R221 ;  /* 0x000000dd00df7306 */ /* 0x000ee20000201400 */
[----:B-1----:R-:W-:-:S05]  /*e030*/  FFMA.FTZ R100, R100, UR4, R109 ;  /* 0x0000000464647c23 */ /* 0x002fca000801006d */
[----:B------:R-:W-:Y:S02]  /*e040*/  FSEL R136, R100, -INF , !P3 ;  /* 0xff80000064887808 */ /* 0x000fe40005800000 */
[----:B------:R-:W1:Y:S01]  /*e050*/  I2F R225, R92 ;  /* 0x0000005c00e17306 */ /* 0x000e620000201400 */
        /* <DEDUP_REMOVED lines=9> */
[----:B------:R-:W-:-:S04]  /*e0f0*/  ISETP.GE.AND P5, PT, R229, R128, PT ;  /* 0x00000080e500720c */ /* 0x000fc80003fa6270 */
[----:B------:R-:W-:Y:S02]  /*e100*/  FSEL R154, R102, -INF , !P4 ;  /* 0xff800000669a7808 */ /* 0x000fe40006000000 */
[----:B------:R-:W-:Y:S01]  /*e110*/  I2F R4, R27 ;  /* 0x0000001b00047306 */ /* 0x000fe20000201400 */
[-C--:B------:R-:W-:Y:S02]  /*e120*/  ISETP.GE.AND P4, PT, R27, R128.reuse, PT ;  /* 0x000000801b00720c */ /* 0x080fe40003f86270 */
[----:B------:R-:W-:Y:S02]  /*e130*/  FSEL R216, R56, -INF , !P5 ;  /* 0xff80000038d87808 */ /* 0x000fe40006800000 */
[----:B------:R-:W-:-:S03]  /*e140*/  ISETP.GE.AND P5, PT, R31, R128, PT ;  /* 0x000000801f00720c */ /* 0x000fc60003fa6270 */
[----:B------:R-:W1:Y:S08]  /*e150*/  MUFU.TANH R87, R87 ;  /* 0x0000005700577308 */ /* 0x000e700000002400 */
[----:B------:R-:W2:Y:S08]  /*e160*/  MUFU.TANH R81, R90 ;  /* 0x0000005a00517308 */ /* 0x000eb00000002400 */
[----:B------:R-:W3:Y:S01]  /*e170*/  MUFU.TANH R63, R82 ;  /* 0x00000052003f7308 */ /* 0x000ee20000002400 */
[----:B-1----:R-:W-:-:S05]  /*e180*/  FFMA.FTZ R87, R124, UR4, R87 ;  /* 0x000000047c577c23 */ /* 0x002fca0008010057 */
[----:B------:R-:W-:Y:S02]  /*e190*/  FSEL R220, R87, -INF , !P3 ;  /* 0xff80000057dc7808 */ /* 0x000fe40005800000 */
[----:B------:R-:W-:Y:S01]  /*e1a0*/  I2F R21, R29 ;  /* 0x0000001d00157306 */ /* 0x000fe20000201400 */
        /* <DEDUP_REMOVED lines=8> */
[----:B------:R-:W-:Y:S01]  /*e230*/  BAR.SYNC.DEFER_BLOCKING 0x0 ;  /* 0x0000000000007b1d */ /* 0x000fe20000010000 */
[----:B------:R-:W-:-:S06]  /*e240*/  ISETP.GE.AND P4, PT, R231, R128, PT ;  /* 0x00000080e700720c */ /* 0x000fcc0003f86270 */
[----:B------:R-:W-:Y:S08]  /*e250*/  I2F R18, R231 ;  /* 0x000000e700127306 */ /* 0x000ff00000201400 */
[----:B------:R-:W1:Y:S08]  /*e260*/  MUFU.TANH R30, R30 ;  /* 0x0000001e001e7308 */ /* 0x000e700000002400 */
[----:B------:R-:W2:Y:S08]  /*e270*/  MUFU.TANH R83, R74 ;  /* 0x0000004a00537308 */ /* 0x000eb00000002400 */
[----:B------:R-:W3:Y:S01]  /*e280*/  MUFU.TANH R85, R70 ;  /* 0x0000004600557308 */ /* 0x000ee20000002400 */
[----:B-1----:R-:W-:-:S05]  /*e290*/  FFMA.FTZ R21, R21, UR4, R30 ;  /* 0x0000000415157c23 */ /* 0x002fca000801001e */
[----:B------:R-:W-:Y:S02]  /*e2a0*/  FSEL R212, R21, -INF , !P3 ;  /* 0xff80000015d47808 */ /* 0x000fe40005800000 */
[----:B------:R-:W1:Y:S01]  /*e2b0*/  MUFU.TANH R25, R66 ;  /* 0x0000004200197308 */ /* 0x000e620000002400 */
        /* <DEDUP_REMOVED lines=60> */
[----:B--2---:R-:W-:-:S04]  /*e680*/  IMAD.IADD R18, R18, 0x1, -R23 ;  /* 0x0000000112127824 */ /* 0x004fc800078e0a17 */
[----:B------:R-:W-:Y:S01]  /*e690*/  IMAD.WIDE.U32 R30, R18, c[0x0][0x180], R30 ;  /* 0x00006000121e7a25 */ /* 0x000fe200078e001e */
[----:B------:R-:W-:-:S05]  /*e6a0*/  SHF.R.S32.HI R16, RZ, 0x1f, R18 ;  /* 0x0000001fff107819 */ /* 0x000fca0000011412 */
[----:B------:R-:W-:-:S04]  /*e6b0*/  IMAD R21, R16, c[0x0][0x180], RZ ;  /* 0x0000600010157a24 */ /* 0x000fc800078e02ff */
[----:B------:R-:W-:-:S05]  /*e6c0*/  IMAD R21, R18, c[0x0][0x184], R21 ;  /* 0x0000610012157a24 */ /* 0x000fca00078e0215 */
[----:B------:R-:W-:Y:S01]  /*e6d0*/  IADD3 R18, R31, R21, RZ ;  /* 0x000000151f127210 */ /* 0x000fe20007ffe0ff */
[----:B------:R-:W-:Y:S01]  /*e6e0*/  IMAD.MOV.U32 R21, RZ, RZ, R30 ;  /* 0x000000ffff157224 */ /* 0x000fe200078e001e */
[----:B------:R-:W-:Y:S05]  /*e6f0*/  BRA `(.L_x_1723) ;  /* 0x0000002000007947 */ /* 0x000fea0003800000 */
.L_x_1722:
[----:B------:R-:W-:-:S04]  /*e700*/  LEA R21, -R4, RZ, 0x8 ;  /* 0x000000ff04157211 */ /* 0x000fc800078e41ff */
[----:B------:R-:W-:Y:S02]  /*e710*/  SHF.R.S32.HI R18, RZ, 0x1f, R21 ;  /* 0x0000001fff127819 */ /* 0x000fe40000011415 */
.L_x_1723:
[C-C-:B------:R-:W-:Y:S01]  /*e720*/  @!P0 IADD3 R23, P3, P2, R21.reuse, UR9, R174.reuse ;  /* 0x0000000915178c10 */ /* 0x140fe2000fa7e0ae */
[----:B------:R-:W-:Y:S01]  /*e730*/  @!P0 IMAD.MOV.U32 R30, RZ, RZ, R174 ;  /* 0x000000ffff1e8224 */ /* 0x000fe200078e00ae */
[----:B------:R1:W-:Y:S01]  /*e740*/  @P0 STS [R177+0x1004], RZ ;  /* 0x001004ffb1000388 */ /* 0x0003e20000000800 */
[--C-:B------:R-:W-:Y:S01]  /*e750*/  @!P0 IMAD.MOV.U32 R31, RZ, RZ, R173.reuse ;  /* 0x000000ffff1f8224 */ /* 0x100fe200078e00ad */
[----:B------:R-:W-:Y:S01]  /*e760*/  @!P0 IADD3.X R16, R18, UR8, R173, P3, P2 ;  /* 0x0000000812108c10 */ /* 0x000fe20009fe44ad */
[----:B------:R-:W-:Y:S01]  /*e770*/  @!P0 IMAD.MOV.U32 R6, RZ, RZ, c[0x0][0x19c] ;  /* 0x00006700ff068624 */ /* 0x000fe200078e00ff */
[----:B------:R-:W-:Y:S01]  /*e780*/  @!P0 LEA R62, P3, R21, R202, 0x1 ;  /* 0x000000ca153e8211 */ /* 0x000fe200078608ff */
[----:B------:R-:W-:Y:S01]  /*e790*/  @!P0 IMAD.WIDE.U32 R30, R4, 0x60, R30 ;  /* 0x00000060041e8825 */ /* 0x000fe200078e001e */
[----:B------:R-:W-:Y:S01]  /*e7a0*/  @!P0 LEA R82, P2, R23, c[0x0][0x168], 0x1 ;  /* 0x00005a0017528a11 */ /* 0x000fe200078408ff */
[----:B------:R1:W-:Y:S01]  /*e7b0*/  @P0 STS.64 [R177+0x1008], RZ ;  /* 0x001008ffb1000388 */ /* 0x0003e20000000a00 */
[----:B------:R-:W-:Y:S01]  /*e7c0*/  @!P0 LEA.HI.X R63, R21, R203, R18, 0x1, P3 ;  /* 0x000000cb153f8211 */ /* 0x000fe200018f0c12 */
[----:B------:R-:W-:Y:S01]  /*e7d0*/  @!P0 IMAD R25, R6, 0x60, RZ ;  /* 0x0000006006198824 */ /* 0x000fe200078e02ff */
[----:B------:R-:W-:Y:S01]  /*e7e0*/  @!P0 LEA.HI.X R83, R23, c[0x0][0x16c], R16, 0x1, P2 ;  /* 0x00005b0017538a11 */ /* 0x000fe200010f0c10 */
[----:B------:R1:W-:Y:S01]  /*e7f0*/  @P0 STS [R177+0x1000], RZ ;  /* 0x001000ffb1000388 */ /* 0x0003e20000000800 */
[C---:B------:R-:W-:Y:S01]  /*e800*/  @!P0 IADD3 R54, P2, R21.reuse, R30, RZ ;  /* 0x0000001e15368210 */ /* 0x040fe20007f5e0ff */
[----:B------:R-:W-:Y:S01]  /*e810*/  @!P0 IMAD.MOV.U32 R23, RZ, RZ, c[0x0][0x19c] ;  /* 0x00006700ff178624 */ /* 0x000fe200078e00ff */
[-C--:B------:R-:W-:Y:S01]  /*e820*/  @!P0 LEA R30, P3, R4, R174.reuse, 0x6 ;  /* 0x000000ae041e8211 */ /* 0x080fe200078630ff */
[----:B------:R-:W-:Y:S01]  /*e830*/  @!PT LDS RZ, [RZ] ;  /* 0x00000000fffff984 */ /* 0x000fe20000000800 */
[----:B------:R-:W-:Y:S01]  /*e840*/  @!PT LDS RZ, [RZ] ;  /* 0x00000000fffff984 */ /* 0x000fe20000000800 */
[----:B------:R-:W-:Y:S01]  /*e850*/  @!PT LDS RZ, [RZ] ;  /* 0x00000000fffff984 */ /* 0x000fe20000000800 */
[----:B------:R2:W-:Y:S01]  /*e860*/  @!P0 LDGSTS.E.BYPASS.LTC128B.128 [R177+0x1000], [R62.64] ;  /* 0x010000003eb18fae */ /* 0x0005e2000b901d4a */
[----:B------:R-:W-:Y:S01]  /*e870*/  @!P0 IADD3.X R25, R18, R25, R31, P2, !PT ;  /* 0x0000001912198210 */ /* 0x000fe200017fe41f */
[----:B------:R-:W-:Y:S01]  /*e880*/  @!P0 IMAD.MOV.U32 R27, RZ, RZ, c[0x0][0x19c] ;  /* 0x00006700ff1b8624 */ /* 0x000fe200078e00ff */
[CC--:B------:R-:W-:Y:S01]  /*e890*/  @!P0 LEA.HI.X R23, R4.reuse, R173.reuse, R23, 0x6, P3 ;  /* 0x000000ad04178211 */ /* 0x0c0fe200018f3417 */
[----:B------:R-:W-:Y:S01]  /*e8a0*/  @!P0 IMAD.MOV.U32 R80, RZ, RZ, R174 ;  /* 0x000000ffff508224 */ /* 0x000fe200078e00ae */
[----:B------:R-:W-:Y:S01]  /*e8b0*/  @!P0 LEA R56, P2, R4, R174, 0x7 ;  /* 0x000000ae04388211 */ /* 0x000fe200078438ff */
[----:B------:R-:W-:Y:S01]  /*e8c0*/  @!P0 IMAD.MOV.U32 R81, RZ, RZ, R173 ;  /* 0x000000ffff518224 */ /* 0x000fe200078e00ad */
[C---:B------:R-:W-:Y:S01]  /*e8d0*/  @!P0 IADD3 R30, P3, R21.reuse, R30, RZ ;  /* 0x0000001e151e8210 */ /* 0x040fe20007f7e0ff */
[----:B------:R-:W-:Y:S01]  /*e8e0*/  @!P0 IMAD R6, R6, 0xc0, RZ ;  /* 0x000000c006068824 */ /* 0x000fe200078e02ff */
[C---:B------:R-:W-:Y:S01]  /*e8f0*/  @!P0 LEA.HI.X R27, R4.reuse, R173, R27, 0x7, P2 ;  /* 0x000000ad041b8211 */ /* 0x040fe200010f3c1b */
[----:B------:R-:W-:Y:S01]  /*e900*/  @!P0 IMAD.MOV.U32 R16, RZ, RZ, c[0x0][0x19c] ;  /* 0x00006700ff108624 */ /* 0x000fe200078e00ff */
[C---:B------:R-:W-:Y:S01]  /*e910*/  @!P0 IADD3 R56, P4, R21.reuse, R56, RZ ;  /* 0x0000003815388210 */ /* 0x040fe20007f9e0ff */
[----:B------:R-:W-:Y:S01]  /*e920*/  @!P0 IMAD.WIDE.U32 R80, R4, 0xa0, R80 ;  /* 0x000000a004508825 */ /* 0x000fe200078e0050 */
[----:B------:R1:W-:Y:S01]  /*e930*/  @P0 STS.128 [R177+0x1800], RZ ;  /* 0x001800ffb1000388 */ /* 0x0003e20000000c00 */
[----:B------:R-:W-:Y:S02]  /*e940*/  BSSY B0, `(.L_x_1724) ;  /* 0x0000041000007945 */ /* 0x000fe40003800000 */
[----:B------:R-:W-:Y:S01]  /*e950*/  @!P0 IMAD.X R23, R18, 0x1, R23, P3 ;  /* 0x0000000112178824 */ /* 0x000fe200018e0617 */
[----:B------:R-:W-:Y:S01]  /*e960*/  @!P0 IADD3 R29, P3, R21, R80, RZ ;  /* 0x00000050151d8210 */ /* 0x000fe20007f7e0ff */
[----:B------:R-:W-:Y:S01]  /*e970*/  @!P0 IMAD R16, R16, 0xa0, RZ ;  /* 0x000000a010108824 */ /* 0x000fe200078e02ff */
[----:B------:R-:W-:Y:S01]  /*e980*/  @!PT LDS RZ, [RZ] ;  /* 0x00000000fffff984 */ /* 0x000fe20000000800 */
[----:B------:R-:W-:Y:S01]  /*e990*/  @!PT LDS RZ, [RZ] ;  /* 0x00000000fffff984 */ /* 0x000fe20000000800 */
[----:B------:R-:W-:Y:S01]  /*e9a0*/  @!PT LDS RZ, [RZ] ;  /* 0x00000000fffff984 */ /* 0x000fe20000000800 */
[----:B------:R1:W-:Y:S01]  /*e9b0*/  @!P0 LDGSTS.E.BYPASS.LTC128B.128 [R177+0x1800], [R82.64] ;  /* 0x0180000052b18fae */ /* 0x0003e2000b901d4a */
[----:B------:R-:W-:Y:S01]  /*e9c0*/  @!P0 IMAD.X R27, R18, 0x1, R27, P4 ;  /* 0x00000001121b8824 */ /* 0x000fe200020e061b */
[----:B------:R-:W-:-:S02]  /*e9d0*/  @!P0 LEA R84, P4, R56, c[0x0][0x168], 0x1 ;  /* 0x00005a0038548a11 */ /* 0x000fc400078808ff */
[----:B------:R-:W-:Y:S01]  /*e9e0*/  @!P0 IADD3.X R16, R18, R16, R81, P3, !PT ;  /* 0x0000001012108210 */ /* 0x000fe20001ffe451 */
[----:B------:R1:W-:Y:S01]  /*e9f0*/  @P0 STS.128 [R177+0x2000], RZ ;  /* 0x002000ffb1000388 */ /* 0x0003e20000000c00 */
[C---:B------:R-:W-:Y:S01]  /*ea00*/  @!P0 LEA R80, P3, R29.reuse, c[0x0][0x168], 0x1 ;  /* 0x00005a001d508a11 */ /* 0x040fe200078608ff */
[----:B--2---:R-:W-:Y:S01]  /*ea10*/  @!P0 IMAD.MOV.U32 R62, RZ, RZ, R174 ;  /* 0x000000ffff3e8224 */ /* 0x004fe200078e00ae */
[----:B------:R-:W-:Y:S01]  /*ea20*/  @!P0 LEA.HI.X R85, R56, c[0x0][0x16c], R27, 0x1, P4 ;  /* 0x00005b0038558a11 */ /* 0x000fe200020f0c1b */
[----:B------:R-:W-:Y:S01]  /*ea30*/  @!P0 IMAD.MOV.U32 R63, RZ, RZ, R173 ;  /* 0x000000ffff3f8224 */ /* 0x000fe200078e00ad */
[----:B------:R-:W-:-:S03]  /*ea40*/  @!P0 LEA.HI.X R81, R29, c[0x0][0x16c], R16, 0x1, P3 ;  /* 0x00005b001d518a11 */ /* 0x000fc600018f0c10 */
[----:B------:R-:W-:-:S05]  /*ea50*/  @!P0 IMAD.WIDE.U32 R62, R4, 0xc0, R62 ;  /* 0x000000c0043e8825 */ /* 0x000fca00078e003e */
[----:B------:R-:W-:Y:S02]  /*ea60*/  @!P0 IADD3 R31, P2, R21, R62, RZ ;  /* 0x0000003e151f8210 */ /* 0x000fe40007f5e0ff */
[----:B------:R-:W-:Y:S02]  /*ea70*/  @!P0 LEA R62, P5, R30, c[0x0][0x168], 0x1 ;  /* 0x00005a001e3e8a11 */ /* 0x000fe400078a08ff */
        /* <DEDUP_REMOVED lines=45> */
.L_x_1725:
[----:B------:R-:W-:Y:S05]  /*ed50*/  BSYNC B0 ;  /* 0x0000000000007941 */ /* 0x000fea0003800000 */
.L_x_1724:
[----:B------:R-:W0:Y:S01]  /*ed60*/  LDGDEPBAR ;  /* 0x00000000000079af */ /* 0x000e220000000000 */
[----:B------:R-:W-:-:S04]  /*ed70*/  LEA R202, P0, R21, R202, 0x1 ;  /* 0x000000ca15ca7211 */ /* 0x000fc800078008ff */
[----:B------:R-:W-:Y:S02]  /*ed80*/  LEA.HI.X R203, R21, R203, R18, 0x1, P0 ;  /* 0x000000cb15cb7211 */ /* 0x000fe400000f0c12 */
.L_x_1721:
[----:B------:R-:W2:Y:S04]  /*ed90*/  LDL.LU R16, [R1+0x4] ;  /* 0x0000040001107983 */ /* 0x000ea80000300800 */
[----:B------:R-:W3:Y:S01]  /*eda0*/  LDL.LU R6, [R1] ;  /* 0x0000000001067983 */ /* 0x000ee20000300800 */
[----:B------:R-:W-:-:S04]  /*edb0*/  FMNMX.FTZ R4, R131, R73, !PT ;  /* 0x0000004983047209 */ /* 0x000fc80007810000 */
[----:B--2---:R-:W-:-:S04]  /*edc0*/  FMNMX.FTZ R4, R16, R4, !PT ;  /* 0x0000000410047209 */ /* 0x004fc80007810000 */
[----:B------:R-:W-:-:S04]  /*edd0*/  FMNMX.FTZ R4, R125, R4, !PT ;  /* 0x000000047d047209 */ /* 0x000fc80007810000 */
[----:B---3--:R-:W-:-:S04]  /*ede0*/  FMNMX.FTZ R4, R6, R4, !PT ;  /* 0x0000000406047209 */ /* 0x008fc80007810000 */
        /* <DEDUP_REMOVED lines=71> */
[--C-:B-1----:R-:W-:Y:S01]  /*f260*/  FFMA.FTZ R81, R7, c[0x0][0x23c], -R92.reuse ;  /* 0x00008f0007517a23 */ /* 0x102fe2000001085c */
        /* <DEDUP_REMOVED lines=95> */
[----:B------:R-:W-:Y:S02]  /*f860*/  FFMA.FTZ R50, R50, c[0x0][0x23c], -R92 ;  /* 0x00008f0032327a23 */ /* 0x000fe4000001085c */
        /* <DEDUP_REMOVED lines=65> */
[--C-:B------:R-:W-:Y:S01]  /*fc80*/  FFMA.FTZ R113, R10, c[0x0][0x23c], -R55.reuse ;  /* 0x00008f000a717a23 */ /* 0x100fe20000010837 */
[----:B------:R-:W-:Y:S01]  /*fc90*/  FSEL R10, R94, RZ, P2 ;  /* 0x000000ff5e0a7208 */ /* 0x000fe20001000000 */
[--C-:B------:R-:W-:Y:S01]  /*fca0*/  FFMA.FTZ R107, R8, c[0x0][0x23c], -R55.reuse ;  /* 0x00008f00086b7a23 */ /* 0x100fe20000010837 */
[----:B------:R-:W-:Y:S01]  /*fcb0*/  FSEL R8, R93, RZ, P0 ;  /* 0x000000ff5d087208 */ /* 0x000fe20000000000 */
[----:B------:R-:W-:Y:S01]  /*fcc0*/  FFMA.FTZ R122, R12, c[0x0][0x23c], -R55 ;  /* 0x00008f000c7a7a23 */ /* 0x000fe20000010837 */
[----:B------:R-:W-:Y:S01]  /*fcd0*/  F2FP.BF16.PACK_AB R12, R115, R124 ;  /* 0x0000007c730c723e */ /* 0x000fe200000010ff */
[----:B------:R-:W-:Y:S01]  /*fce0*/  FADD.FTZ R10, R131, -R10 ;  /* 0x8000000a830a7221 */ /* 0x000fe20000010000 */
[----:B------:R-:W-:Y:S01]  /*fcf0*/  MUFU.EX2 R113, R113 ;  /* 0x0000007100717308 */ /* 0x000fe20000000800 */
[----:B------:R-:W-:Y:S02]  /*fd00*/  FADD.FTZ R8, R129, -R8 ;  /* 0x8000000881087221 */ /* 0x000fe40000010000 */
[----:B------:R-:W-:-:S02]  /*fd10*/  FMUL.FTZ R121, R10, c[0x0][0x23c] ;  /* 0x00008f000a797a20 */ /* 0x000fc40000410000 */
[----:B------:R-:W-:Y:S02]  /*fd20*/  FMUL.FTZ R119, R8, c[0x0][0x23c] ;  /* 0x00008f0008777a20 */ /* 0x000fe40000410000 */
[----:B------:R-:W2:Y:S01]  /*fd30*/  LDSM.16.MT88.4 R8, [R204+0x5000] ;  /* 0x00500000cc08783b */ /* 0x000ea20000004200 */
[--C-:B------:R-:W-:Y:S01]  /*fd40*/  FFMA.FTZ R114, R22, c[0x0][0x23c], -R55.reuse ;  /* 0x00008f0016727a23 */ /* 0x100fe20000010837 */
[----:B------:R-:W3:Y:S01]  /*fd50*/  MUFU.EX2 R122, R122 ;  /* 0x0000007a007a7308 */ /* 0x000ee20000000800 */
[--C-:B------:R-:W-:Y:S02]  /*fd60*/  FFMA.FTZ R112, R20, c[0x0][0x23c], -R55.reuse ;  /* 0x00008f0014707a23 */ /* 0x100fe40000010837 */
[----:B------:R-:W4:Y:S01]  /*fd70*/  LDSM.16.MT88.4 R20, [R201+0x5400] ;  /* 0x00540000c914783b */ /* 0x000f220000004200 */
[--C-:B------:R-:W-:Y:S02]  /*fd80*/  FFMA.FTZ R117, R26, c[0x0][0x23c], -R55.reuse ;  /* 0x00008f001a757a23 */ /* 0x100fe40000010837 */
[----:B------:R-:W-:-:S02]  /*fd90*/  FFMA.FTZ R128, R24, c[0x0][0x23c], -R55 ;  /* 0x00008f0018807a23 */ /* 0x000fc40000010837 */
[----:B------:R-:W-:Y:S01]  /*fda0*/  MUFU.EX2 R114, R114 ;  /* 0x0000007200727308 */ /* 0x000fe20000000800 */
[--C-:B------:R-:W-:Y:S01]  /*fdb0*/  FFMA.FTZ R109, R14, c[0x0][0x23c], -R55.reuse ;  /* 0x00008f000e6d7a23 */ /* 0x100fe20000010837 */
[----:B------:R-:W5:Y:S01]  /*fdc0*/  LDSM.16.MT88.4 R24, [R204+0x5400] ;  /* 0x00540000cc18783b */ /* 0x000f620000004200 */
[----:B------:R-:W-:Y:S01]  /*fdd0*/  F2FP.BF16.PACK_AB R14, R111, R120 ;  /* 0x000000786f0e723e */ /* 0x000fe200000010ff */
[--C-:B------:R-:W-:Y:S01]  /*fde0*/  FFMA.FTZ R130, R28, c[0x0][0x23c], -R55.reuse ;  /* 0x00008f001c827a23 */ /* 0x100fe20000010837 */
[----:B------:R-:W-:Y:S01]  /*fdf0*/  F2FP.BF16.PACK_AB R28, R105, R110 ;  /* 0x0000006e691c723e */ /* 0x000fe200000010ff */
[--C-:B------:R-:W-:Y:S02]  /*fe00*/  FFMA.FTZ R125, R240, c[0x0][0x23c], -R55.reuse ;  /* 0x00008f00f07d7a23 */ /* 0x100fe40000010837 */
[----:B------:R-:W1:Y:S01]  /*fe10*/  MUFU.EX2 R107, R107 ;  /* 0x0000006b006b7308 */ /* 0x000e620000000800 */
        /* <DEDUP_REMOVED lines=8> */
[----:B------:R-:W-:Y:S01]  /*fea0*/  FFMA.FTZ R142, R135, c[0x0][0x23c], -R92 ;  /* 0x00008f00878e7a23 */ /* 0x000fe2000001085c */
[----:B------:R-:W2:Y:S01]  /*feb0*/  MUFU.EX2 R119, R119 ;  /* 0x0000007700777308 */ /* 0x000ea20000000800 */
[----:B-1----:R-:W-:Y:S01]  /*fec0*/  F2FP.BF16.PACK_AB R15, R107, R114 ;  /* 0x000000726b0f723e */ /* 0x002fe200000010ff */
        /* <DEDUP_REMOVED lines=8> */
[-C--:B--2---:R-:W-:Y:S01]  /*ff50*/  FMUL.FTZ R18, R194, R119.reuse ;  /* 0x00000077c2127220 */ /* 0x084fe20000410000 */
[----:B------:R-:W1:Y:S01]  /*ff60*/  MUFU.EX2 R112, R112 ;  /* 0x0000007000707308 */ /* 0x000e620000000800 */
[-C--:B------:R-:W-:Y:S02]  /*ff70*/  FMUL.FTZ R19, R195, R119.reuse ;  /* 0x00000077c3137220 */ /* 0x080fe40000410000 */
[-C--:B------:R-:W-:Y:S02]  /*ff80*/  FMUL.FTZ R190, R190, R119.reuse ;  /* 0x00000077bebe7220 */ /* 0x080fe40000410000 */
[----:B------:R-:W-:Y:S02]  /*ff90*/  FMUL.FTZ R191, R191, R119 ;  /* 0x00000077bfbf7220 */ /* 0x000fe40000410000 */
[-C--:B------:R-:W-:Y:S01]  /*ffa0*/  FMUL.FTZ R184, R184, R121.reuse ;  /* 0x00000079b8b87220 */ /* 0x080fe20000410000 */
[----:B------:R-:W-:Y:S01]  /*ffb0*/  HMMA.16816.F32.BF16 R16, R12, R4, R16 ;  /* 0x000000040c10723c */ /* 0x000fe20000041810 */
[----:B------:R-:W-:Y:S01]  /*ffc0*/  FMUL.FTZ R185, R185, R121 ;  /* 0x00000079b9b97220 */ /* 0x000fe20000410000 */
[----:B------:R-:W-:Y:S01]  /*ffd0*/  MUFU.EX2 R117, R117 ;  /* 0x0000007500757308 */ /* 0x000fe20000000800 */
[----:B------:R-:W-:-:S02]  /*ffe0*/  FMUL.FTZ R186, R186, R119 ;  /* 0x00000077baba7220 */ /* 0x000fc40000410000 */
[----:B------:R-:W-:Y:S02]  /*fff0*/  FMUL.FTZ R187, R187, R119 ;  /* 0x00000077bbbb7220 */ /* 0x000fe40000410000 */
[-C--:B------:R-:W-:Y:S01]  /*10000*/  FMUL.FTZ R180, R180, R121.reuse ;  /* 0x00000079b4b47220 */ /* 0x080fe20000410000 */
[C---:B------:R-:W-:Y:S01]  /*10010*/  HMMA.16816.F32.BF16 R4, R12.reuse, R6, R188 ;  /* 0x000000060c04723c */ /* 0x040fe200000418bc */
[----:B------:R-:W-:Y:S01]  /*10020*/  FMUL.FTZ R181, R181, R121 ;  /* 0x00000079b5b57220 */ /* 0x000fe20000410000 */
[----:B------:R-:W2:Y:S01]  /*10030*/  MUFU.EX2 R128, R128 ;  /* 0x0000008000807308 */ /* 0x000ea20000000800 */
[----:B------:R-:W-:Y:S01]  /*10040*/  FMUL.FTZ R182, R182, R119 ;  /* 0x00000077b6b67220 */ /* 0x000fe20000410000 */
[----:B-1----:R-:W-:Y:S01]  /*10050*/  F2FP.BF16.PACK_AB R29, R112, R109 ;  /* 0x0000006d701d723e */ /* 0x002fe200000010ff */
[----:B------:R-:W-:Y:S01]  /*10060*/  FMUL.FTZ R183, R183, R119 ;  /* 0x00000077b7b77220 */ /* 0x000fe20000410000 */
[----:B------:R-:W-:Y:S01]  /*10070*/  LDSM.16.MT88.4 R188, [R201+0x8c00] ;  /* 0x008c0000c9bc783b */ /* 0x000fe20000004200 */
        /* <DEDUP_REMOVED lines=8> */
[----:B------:R-:W1:Y:S01]  /*10100*/  LDSM.16.MT88.4 R8, [R201+0x5800] ;  /* 0x00580000c908783b */ /* 0x000e620000004200 */
[----:B--2---:R-:W-:Y:S01]  /*10110*/  F2FP.BF16.PACK_AB R31, R128, R117 ;  /* 0x00000075801f723e */ /* 0x004fe200000010ff */
[----:B------:R-:W2:Y:S01]  /*10120*/  MUFU.EX2 R125, R125 ;  /* 0x0000007d007d7308 */ /* 0x000ea20000000800 */
[----:B------:R-:W-:Y:S02]  /*10130*/  FFMA.FTZ R168, R153, c[0x0][0x23c], -R92 ;  /* 0x00008f0099a87a23 */ /* 0x000fe4000001085c */
        /* <DEDUP_REMOVED lines=8> */
[C---:B------:R-:W-:Y:S01]  /*101c0*/  HMMA.16816.F32.BF16 R4, R28.reuse, R22, R4 ;  /* 0x000000161c04723c */ /* 0x040fe20000041804 */
[----:B------:R-:W3:Y:S01]  /*101d0*/  LDSM.16.MT88.4 R20, [R204+0x5800] ;  /* 0x00580000cc14783b */ /* 0x000ee20000004200 */
[----:B------:R-:W4:Y:S01]  /*101e0*/  MUFU.EX2 R127, R127 ;  /* 0x0000007f007f7308 */ /* 0x000f220000000800 */
[--C-:B------:R-:W-:Y:S02]  /*101f0*/  FFMA.FTZ R159, R200, c[0x0][0x23c], -R55.reuse ;  /* 0x00008f00c89f7a23 */ /* 0x100fe40000010837 */
[--C-:B------:R-:W-:Y:S02]  /*10200*/  FFMA.FTZ R158, R158, c[0x0][0x23c], -R55.reuse ;  /* 0x00008f009e9e7a23 */ /* 0x100fe40000010837 */
[----:B------:R-:W-:Y:S01]  /*10210*/  FFMA.FTZ R180, R137, c[0x0][0x23c], -R92 ;  /* 0x00008f0089b47a23 */ /* 0x000fe2000001085c */
[----:B-----5:R-:W-:Y:S01]  /*10220*/  HMMA.16816.F32.BF16 R184, R28, R24, R184 ;  /* 0x000000181cb8723c */ /* 0x020fe200000418b8 */
[--C-:B------:R-:W-:Y:S01]  /*10230*/  FFMA.FTZ R137, R164, c[0x0][0x23c], -R55.reuse ;  /* 0x00008f00a4897a23 */ /* 0x100fe20000010837 */
[----:B------:R-:W-:Y:S01]  /*10240*/  MUFU.EX2 R146, R146 ;  /* 0x0000009200927308 */ /* 0x000fe20000000800 */
[----:B------:R-:W-:-:S02]  /*10250*/  FFMA.FTZ R152, R152, c[0x0][0x23c], -R55 ;  /* 0x00008f0098987a23 */ /* 0x000fc40000010837 */
[--C-:B------:R-:W-:Y:S02]  /*10260*/  FFMA.FTZ R140, R140, c[0x0][0x23c], -R55.reuse ;  /* 0x00008f008c8c7a23 */ /* 0x100fe40000010837 */
[--C-:B------:R-:W-:Y:S01]  /*10270*/  FFMA.FTZ R161, R134, c[0x0][0x23c], -R55.reuse ;  /* 0x00008f0086a17a23 */ /* 0x100fe20000010837 */
[----:B------:R-:W-:Y:S01]  /*10280*/  HMMA.16816.F32.BF16 R24, R28, R26, R12 ;  /* 0x0000001a1c18723c */ /* 0x000fe2000004180c */
[----:B------:R-:W5:Y:S01]  /*10290*/  LDSM.16.MT88.4 R12, [R201+0x5c00] ;  /* 0x005c0000c90c783b */ /* 0x000f620000004200 */
[----:B------:R-:W1:Y:S01]  /*102a0*/  MUFU.EX2 R129, R129 ;  /* 0x0000008100817308 */ /* 0x000e620000000800 */
[--C-:B------:R-:W-:Y:S02]  /*102b0*/  FFMA.FTZ R163, R126, c[0x0][0x23c], -R55.reuse ;  /* 0x00008f007ea37a23 */ /* 0x100fe40000010837 */
[--C-:B------:R-:W-:Y:S02]  /*102c0*/  FFMA.FTZ R134, R138, c[0x0][0x23c], -R55.reuse ;  /* 0x00008f008a867a23 */ /* 0x100fe40000010837 */
[----:B------:R-:W-:Y:S01]  /*102d0*/  F2FP.BF16.PACK_AB R28, R100, R101 ;  /* 0x00000065641c723e */ /* 0x000fe200000010ff */
[--C-:B------:R-:W-:Y:S01]  /*102e0*/  FFMA.FTZ R126, R132, c[0x0][0x23c], -R55.reuse ;  /* 0x00008f00847e7a23 */ /* 0x100fe20000010837 */
[----:B--2---:R-:W-:Y:S01]  /*102f0*/  F2FP.BF16.PACK_AB R29, R125, R130 ;  /* 0x000000827d1d723e */ /* 0x004fe200000010ff */
[----:B------:R-:W-:Y:S01]  /*10300*/  MUFU.EX2 R131, R131 ;  /* 0x0000008300837308 */ /* 0x000fe20000000800 */
[----:B------:R-:W-:Y:S01]  /*10310*/  F2FP.BF16.PACK_AB R30, R96, R99 ;  /* 0x00000063601e723e */ /* 0x000fe200000010ff */
[----:B------:R-:W-:Y:S01]  /*10320*/  FFMA.FTZ R165, R118, c[0x0][0x23c], -R55 ;  /* 0x00008f0076a57a23 */ /* 0x000fe20000010837 */
[----:B----4-:R-:W-:Y:S01]  /*10330*/  F2FP.BF16.PACK_AB R31, R127, R136 ;  /* 0x000000887f1f723e */ /* 0x010fe200000010ff */
[----:B------:R-:W-:-:S02]  /*10340*/  FFMA.FTZ R124, R169, R121, R124 ;  /* 0x00000079a97c7223 */ /* 0x000fc4000001007c */
[----:B------:R-:W-:Y:S02]  /*10350*/  FFMA.FTZ R122, R171, R119, R122 ;  /* 0x00000077ab7a7223 */ /* 0x000fe4000001007a */
[----:B------:R-:W2:Y:S01]  /*10360*/  MUFU.EX2 R144, R144 ;  /* 0x0000009000907308 */ /* 0x000ea20000000800 */
[--C-:B------:R-:W-:Y:S01]  /*10370*/  FFMA.FTZ R116, R116, c[0x0][0x23c], -R55.reuse ;  /* 0x00008f0074747a23 */ /* 0x100fe20000010837 */
[C---:B-1----:R-:W-:Y:S01]  /*10380*/  HMMA.16816.F32.BF16 R16, R28.reuse, R8, R16 ;  /* 0x000000081c10723c */ /* 0x042fe20000041810 */
[----:B------:R-:W-:Y:S02]  /*10390*/  FADD.FTZ R113, R113, R122 ;  /* 0x0000007a71717221 */ /* 0x000fe40000010000 */
[----:B------:R-:W-:Y:S02]  /*103a0*/  FFMA.FTZ R167, R108, c[0x0][0x23c], -R55 ;  /* 0x00008f006ca77a23 */ /* 0x000fe40000010837 */
[----:B------:R-:W-:Y:S01]  /*103b0*/  FADD.FTZ R114, R114, R113 ;  /* 0x0000007172727221 */ /* 0x000fe20000010000 */
[----:B------:R-:W-:Y:S01]  /*103c0*/  MUFU.EX2 R154, R154 ;  /* 0x0000009a009a7308 */ /* 0x000fe20000000800 */
[--C-:B------:R-:W-:Y:S01]  /*103d0*/  FFMA.FTZ R106, R106, c[0x0][0x23c], -R55.reuse ;  /* 0x00008f006a6a7a23 */ /* 0x100fe20000010837 */
[----:B------:R-:W-:Y:S01]  /*103e0*/  HMMA.16816.F32.BF16 R4, R28, R10, R4 ;  /* 0x0000000a1c04723c */ /* 0x000fe20000041804 */
[----:B------:R-:W1:Y:S01]  /*103f0*/  LDSM.16.MT88.4 R8, [R204+0x5c00] ;  /* 0x005c0000cc08783b */ /* 0x000e620000004200 */
[----:B------:R-:W-:-:S02]  /*10400*/  FFMA.FTZ R108, R104, c[0x0][0x23c], -R55 ;  /* 0x00008f00686c7a23 */ /* 0x000fc40000010837 */
[----:B------:R-:W-:Y:S02]  /*10410*/  FADD.FTZ R114, R107, R114 ;  /* 0x000000726b727221 */ /* 0x000fe40000010000 */
[----:B------:R-:W4:Y:S01]  /*10420*/  MUFU.EX2 R135, R135 ;  /* 0x0000008700877308 */ /* 0x000f220000000800 */
        /* <DEDUP_REMOVED lines=22> */
[----:B------:R-:W-:Y:S01]  /*10590*/  FFMA.FTZ R33, R33, c[0x0][0x23c], -R55 ;  /* 0x00008f0021217a23 */ /* 0x000fe20000010837 */
[C---:B-----5:R-:W-:Y:S01]  /*105a0*/  HMMA.16816.F32.BF16 R16, R28.reuse, R12, R16 ;  /* 0x0000000c1c10723c */ /* 0x060fe20000041810 */
[----:B------:R-:W-:Y:S01]  /*105b0*/  FADD.FTZ R136, R136, R125 ;  /* 0x0000007d88887221 */ /* 0x000fe20000010000 */
[----:B------:R-:W2:Y:S01]  /*105c0*/  MUFU.EX2 R143, R143 ;  /* 0x0000008f008f7308 */ /* 0x000ea20000000800 */
[--C-:B------:R-:W-:Y:S02]  /*105d0*/  FFMA.FTZ R32, R32, c[0x0][0x23c], -R55.reuse ;  /* 0x00008f0020207a23 */ /* 0x100fe40000010837 */
        /* <DEDUP_REMOVED lines=9> */
[--C-:B------:R-:W-:Y:S01]  /*10670*/  FFMA.FTZ R48, R48, c[0x0][0x23c], -R55.reuse ;  /* 0x00008f0030307a23 */ /* 0x100fe20000010837 */
[----:B------:R-:W1:Y:S01]  /*10680*/  MUFU.EX2 R166, R166 ;  /* 0x000000a600a67308 */ /* 0x000e620000000800 */
[----:B------:R-:W-:Y:S01]  /*10690*/  FADD.FTZ R131, R131, R146 ;  /* 0x0000009283837221 */ /* 0x000fe20000010000 */
[----:B------:R-:W-:Y:S01]  /*106a0*/  MOV R129, R93 ;  /* 0x0000005d00817202 */ /* 0x000fe20000000f00 */
[----:B------:R-:W-:Y:S02]  /*106b0*/  FFMA.FTZ R171, R34, c[0x0][0x23c], -R55 ;  /* 0x00008f0022ab7a23 */ /* 0x000fe40000010837 */
[----:B------:R-:W-:Y:S01]  /*106c0*/  FADD.FTZ R131, R144, R131 ;  /* 0x0000008390837221 */ /* 0x000fe20000010000 */
[----:B------:R-:W-:Y:S01]  /*106d0*/  HMMA.16816.F32.BF16 R24, R28, R10, R24 ;  /* 0x0000000a1c18723c */ /* 0x000fe20000041818 */
[----:B------:R-:W1:Y:S01]  /*106e0*/  LDSM.16.MT88.4 R8, [R201+0x6400] ;  /* 0x00640000c908783b */ /* 0x000e620000004200 */
[----:B------:R-:W-:Y:S01]  /*106f0*/  MUFU.EX2 R174, R174 ;  /* 0x000000ae00ae7308 */ /* 0x000fe20000000800 */
[----:B------:R-:W-:-:S02]  /*10700*/  FFMA.FTZ R169, R39, c[0x0][0x23c], -R92 ;  /* 0x00008f0027a97a23 */ /* 0x000fc4000001085c */
[----:B------:R-:W-:Y:S02]  /*10710*/  FFMA.FTZ R35, R35, c[0x0][0x23c], -R55 ;  /* 0x00008f0023237a23 */ /* 0x000fe40000010837 */
[----:B------:R-:W-:Y:S02]  /*10720*/  F2FP.BF16.PACK_AB R28, R86, R87 ;  /* 0x00000057561c723e */ /* 0x000fe400000010ff */
[----:B----4-:R-:W-:Y:S01]  /*10730*/  F2FP.BF16.PACK_AB R29, R135, R154 ;  /* 0x0000009a871d723e */ /* 0x010fe200000010ff */
[----:B------:R-:W4:Y:S01]  /*10740*/  MUFU.EX2 R153, R153 ;  /* 0x0000009900997308 */ /* 0x000f220000000800 */
        /* <DEDUP_REMOVED lines=8> */
[C---:B-----5:R-:W-:Y:S06]  /*107d0*/  HMMA.16816.F32.BF16 R184, R28.reuse, R12, R184 ;  /* 0x0000000c1cb8723c */ /* 0x060fec00000418b8 */
[----:B------:R-:W5:Y:S02]  /*107e0*/  MUFU.EX2 R160, R160 ;  /* 0x000000a000a07308 */ /* 0x000f640000000800 */
[----:B------:R-:W-:Y:S01]  /*107f0*/  HMMA.16816.F32.BF16 R24, R28, R14, R24 ;  /* 0x0000000e1c18723c */ /* 0x000fe20000041818 */
[----:B------:R-:W4:Y:S05]  /*10800*/  LDSM.16.MT88.4 R12, [R201+0x6800] ;  /* 0x00680000c90c783b */ /* 0x000f2a0000004200 */
[----:B------:R-:W-:Y:S01]  /*10810*/  MUFU.EX2 R159, R159 ;  /* 0x0000009f009f7308 */ /* 0x000fe20000000800 */
[----:B------:R-:W-:-:S02]  /*10820*/  F2FP.BF16.PACK_AB R28, R82, R83 ;  /* 0x00000053521c723e */ /* 0x000fc400000010ff */
[----:B--2---:R-:W-:Y:S02]  /*10830*/  F2FP.BF16.PACK_AB R29, R143, R162 ;  /* 0x000000a28f1d723e */ /* 0x004fe400000010ff */
[----:B------:R-:W-:Y:S02]  /*10840*/  F2FP.BF16.PACK_AB R30, R80, R81 ;  /* 0x00000051501e723e */ /* 0x000fe400000010ff */
[----:B-1----:R-:W-:Y:S01]  /*10850*/  F2FP.BF16.PACK_AB R31, R166, R145 ;  /* 0x00000091a61f723e */ /* 0x002fe200000010ff */
        /* <DEDUP_REMOVED lines=12> */
[----:B----4-:R-:W-:Y:S01]  /*10920*/  F2FP.BF16.PACK_AB R29, R153, R174 ;  /* 0x000000ae991d723e */ /* 0x010fe200000010ff */
[----:B------:R-:W-:Y:S01]  /*10930*/  MUFU.EX2 R65, R65 ;  /* 0x0000004100417308 */ /* 0x000fe20000000800 */
[----:B------:R-:W-:Y:S02]  /*10940*/  F2FP.BF16.PACK_AB R30, R76, R77 ;  /* 0x0000004d4c1e723e */ /* 0x000fe400000010ff */
[----:B------:R-:W-:-:S05]  /*10950*/  F2FP.BF16.PACK_AB R31, R176, R155 ;  /* 0x0000009bb01f723e */ /* 0x000fca00000010ff */
[----:B------:R-:W-:Y:S02]  /*10960*/  MUFU.EX2 R64, R64 ;  /* 0x0000004000407308 */ /* 0x000fe40000000800 */
[C---:B------:R-:W-:Y:S06]  /*10970*/  HMMA.16816.F32.BF16 R16, R28.reuse, R12, R16 ;  /* 0x0000000c1c10723c */ /* 0x040fec0000041810 */
        /* <DEDUP_REMOVED lines=10> */
[----:B-----5:R-:W-:Y:S02]  /*10a20*/  F2FP.BF16.PACK_AB R29, R160, R157 ;  /* 0x0000009da01d723e */ /* 0x020fe400000010ff */
[----:B------:R-:W-:Y:S02]  /*10a30*/  F2FP.BF16.PACK_AB R30, R72, R73 ;  /* 0x00000049481e723e */ /* 0x000fe400000010ff */
[----:B-1----:R-:W-:Y:S01]  /*10a40*/  F2FP.BF16.PACK_AB R31, R158, R159 ;  /* 0x0000009f9e1f723e */ /* 0x002fe200000010ff */
[----:B------:R-:W-:Y:S06]  /*10a50*/  MUFU.EX2 R63, R63 ;  /* 0x0000003f003f7308 */ /* 0x000fec0000000800 */
[C---:B---3--:R-:W-:Y:S02]  /*10a60*/  HMMA.16816.F32.BF16 R16, R28.reuse, R20, R16 ;  /* 0x000000141c10723c */ /* 0x048fe40000041810 */
[----:B------:R-:W1:Y:S06]  /*10a70*/  MUFU.EX2 R62, R62 ;  /* 0x0000003e003e7308 */ /* 0x000e6c0000000800 */
[C---:B------:R-:W-:Y:S01]  /*10a80*/  HMMA.16816.F32.BF16 R4, R28.reuse, R22, R4 ;  /* 0x000000161c04723c */ /* 0x040fe20000041804 */
[----:B------:R-:W3:Y:S01]  /*10a90*/  LDSM.16.MT88.4 R20, [R204+0x7000] ;  /* 0x00700000cc14783b */ /* 0x000ee20000004200 */
        /* <DEDUP_REMOVED lines=8> */
[----:B------:R-:W5:Y:S01]  /*10b20*/  MUFU.EX2 R167, R167 ;  /* 0x000000a700a77308 */ /* 0x000f620000000800 */
[----:B------:R-:W-:Y:S02]  /*10b30*/  F2FP.BF16.PACK_AB R30, R68, R69 ;  /* 0x00000045441e723e */ /* 0x000fe400000010ff */
[----:B------:R-:W-:-:S05]  /*10b40*/  F2FP.BF16.PACK_AB R31, R161, R140 ;  /* 0x0000008ca11f723e */ /* 0x000fca00000010ff */
[----:B------:R-:W-:Y:S02]  /*10b50*/  MUFU.EX2 R106, R106 ;  /* 0x0000006a006a7308 */ /* 0x000fe40000000800 */
[C---:B--2---:R-:W-:Y:S06]  /*10b60*/  HMMA.16816.F32.BF16 R16, R28.reuse, R8, R16 ;  /* 0x000000081c10723c */ /* 0x044fec0000041810 */
[----:B------:R-:W-:Y:S02]  /*10b70*/  MUFU.EX2 R59, R59 ;  /* 0x0000003b003b7308 */ /* 0x000fe40000000800 */
[C---:B------:R-:W-:Y:S01]  /*10b80*/  HMMA.16816.F32.BF16 R4, R28.reuse, R10, R4 ;  /* 0x0000000a1c04723c */ /* 0x040fe20000041804 */
[----:B------:R-:W2:Y:S05]  /*10b90*/  LDSM.16.MT88.4 R8, [R204+0x7400] ;  /* 0x00740000cc08783b */ /* 0x000eaa0000004200 */
[----:B------:R-:W-:Y:S02]  /*10ba0*/  MUFU.EX2 R58, R58 ;  /* 0x0000003a003a7308 */ /* 0x000fe40000000800 */
[C---:B---3--:R-:W-:Y:S06]  /*10bb0*/  HMMA.16816.F32.BF16 R184, R28.reuse, R20, R184 ;  /* 0x000000141cb8723c */ /* 0x048fec00000418b8 */
[----:B------:R-:W-:Y:S02]  /*10bc0*/  MUFU.EX2 R57, R57 ;  /* 0x0000003900397308 */ /* 0x000fe40000000800 */
[----:B------:R-:W-:Y:S01]  /*10bd0*/  HMMA.16816.F32.BF16 R24, R28, R22, R24 ;  /* 0x000000161c18723c */ /* 0x000fe20000041818 */
[----:B------:R-:W3:Y:S05]  /*10be0*/  LDSM.16.MT88.4 R20, [R201+0x7800] ;  /* 0x00780000c914783b */ /* 0x000eea0000004200 */
[----:B------:R-:W-:Y:S01]  /*10bf0*/  MUFU.EX2 R56, R56 ;  /* 0x0000003800387308 */ /* 0x000fe20000000800 */
[----:B------:R-:W-:-:S02]  /*10c00*/  F2FP.BF16.PACK_AB R28, R66, R67 ;  /* 0x00000043421c723e */ /* 0x000fc400000010ff */
[----:B------:R-:W-:Y:S02]  /*10c10*/  F2FP.BF16.PACK_AB R29, R163, R134 ;  /* 0x00000086a31d723e */ /* 0x000fe400000010ff */
[----:B------:R-:W-:Y:S02]  /*10c20*/  F2FP.BF16.PACK_AB R30, R64, R65 ;  /* 0x00000041401e723e */ /* 0x000fe400000010ff */
[----:B------:R-:W-:Y:S01]  /*10c30*/  F2FP.BF16.PACK_AB R31, R165, R126 ;  /* 0x0000007ea51f723e */ /* 0x000fe200000010ff */
[----:B------:R-:W-:Y:S06]  /*10c40*/  MUFU.EX2 R97, R97 ;  /* 0x0000006100617308 */ /* 0x000fec0000000800 */
[C---:B----4-:R-:W-:Y:S02]  /*10c50*/  HMMA.16816.F32.BF16 R16, R28.reuse, R12, R16 ;  /* 0x0000000c1c10723c */ /* 0x050fe40000041810 */
[----:B------:R-:W-:Y:S05]  /*10c60*/  MUFU.EX2 R0, R0 ;  /* 0x0000000000007308 */ /* 0x000fea0000000800 */
[----:B------:R-:W-:Y:S01]  /*10c70*/  FADD.FTZ R13, R115, R124 ;  /* 0x0000007c730d7221 */ /* 0x000fe20000010000 */
[----:B------:R-:W-:Y:S02]  /*10c80*/  HMMA.16816.F32.BF16 R4, R28, R14, R4 ;  /* 0x0000000e1c04723c */ /* 0x000fe40000041804 */
[----:B------:R-:W4:Y:S01]  /*10c90*/  MUFU.EX2 R115, R108 ;  /* 0x0000006c00737308 */ /* 0x000f220000000800 */
[----:B------:R-:W-:-:S02]  /*10ca0*/  FADD.FTZ R120, R120, R13 ;  /* 0x0000000d78787221 */ /* 0x000fc40000010000 */
[----:B------:R-:W3:Y:S02]  /*10cb0*/  LDSM.16.MT88.4 R12, [R204+0x7800] ;  /* 0x00780000cc0c783b */ /* 0x000ee40000004200 */
[----:B------:R-:W-:Y:S01]  /*10cc0*/  FADD.FTZ R111, R111, R120 ;  /* 0x000000786f6f7221 */ /* 0x000fe20000010000 */
[----:B--2---:R-:W-:Y:S02]  /*10cd0*/  HMMA.16816.F32.BF16 R184, R28, R8, R184 ;  /* 0x000000081cb8723c */ /* 0x004fe400000418b8 */
[----:B------:R-:W-:Y:S01]  /*10ce0*/  MUFU.EX2 R42, R42 ;  /* 0x0000002a002a7308 */ /* 0x000fe20000000800 */
[----:B------:R-:W-:-:S04]  /*10cf0*/  FADD.FTZ R110, R110, R111 ;  /* 0x0000006f6e6e7221 */ /* 0x000fc80000010000 */
[----:B------:R-:W-:Y:S01]  /*10d00*/  FADD.FTZ R98, R105, R110 ;  /* 0x0000006e69627221 */ /* 0x000fe20000010000 */
[----:B------:R-:W-:Y:S01]  /*10d10*/  HMMA.16816.F32.BF16 R24, R28, R10, R24 ;  /* 0x0000000a1c18723c */ /* 0x000fe20000041818 */
[----:B------:R-:W2:Y:S01]  /*10d20*/  LDSM.16.MT88.4 R28, [R201+0x7c00] ;  /* 0x007c0000c91c783b */ /* 0x000ea20000004200 */
[----:B-1----:R-:W-:Y:S01]  /*10d30*/  F2FP.BF16.PACK_AB R8, R62, R63 ;  /* 0x0000003f3e08723e */ /* 0x002fe200000010ff */
[----:B------:R-:W-:Y:S01]  /*10d40*/  FADD.FTZ R103, R103, R98 ;  /* 0x0000006267677221 */ /* 0x000fe20000010000 */
[----:B-----5:R-:W-:Y:S01]  /*10d50*/  F2FP.BF16.PACK_AB R9, R167, R116 ;  /* 0x00000074a709723e */ /* 0x020fe200000010ff */
[----:B------:R-:W-:Y:S01]  /*10d60*/  FFMA.FTZ R98, R3, c[0x0][0x23c], -R55 ;  /* 0x00008f0003627a23 */ /* 0x000fe20000010837 */
[----:B------:R-:W-:Y:S01]  /*10d70*/  MUFU.EX2 R54, R54 ;  /* 0x0000003600367308 */ /* 0x000fe20000000800 */
[----:B------:R-:W-:Y:S01]  /*10d80*/  FADD.FTZ R102, R102, R103 ;  /* 0x0000006766667221 */ /* 0x000fe20000010000 */
[----:B------:R-:W-:Y:S02]  /*10d90*/  F2FP.BF16.PACK_AB R10, R60, R61 ;  /* 0x0000003d3c0a723e */ /* 0x000fe400000010ff */
[----:B----4-:R-:W-:Y:S01]  /*10da0*/  F2FP.BF16.PACK_AB R11, R115, R106 ;  /* 0x0000006a730b723e */ /* 0x010fe200000010ff */
[----:B------:R-:W-:-:S03]  /*10db0*/  FADD.FTZ R101, R101, R102 ;  /* 0x0000006665657221 */ /* 0x000fc60000010000 */
[----:B------:R-:W-:Y:S01]  /*10dc0*/  MUFU.EX2 R95, R95 ;  /* 0x0000005f005f7308 */ /* 0x000fe20000000800 */
[----:B------:R-:W-:Y:S02]  /*10dd0*/  FADD.FTZ R100, R100, R101 ;  /* 0x0000006564647221 */ /* 0x000fe40000010000 */
[----:B---3--:R-:W-:Y:S02]  /*10de0*/  HMMA.16816.F32.BF16 R16, R8, R20, R16 ;  /* 0x000000140810723c */ /* 0x008fe40000041810 */
[----:B------:R-:W-:-:S03]  /*10df0*/  FADD.FTZ R3, R99, R100 ;  /* 0x0000006463037221 */ /* 0x000fc60000010000 */
[----:B------:R-:W1:Y:S01]  /*10e00*/  MUFU.EX2 R99, R98 ;  /* 0x0000006200637308 */ /* 0x000e620000000800 */
[----:B------:R-:W-:Y:S02]  /*10e10*/  FADD.FTZ R96, R96, R3 ;  /* 0x0000000360607221 */ /* 0x000fe40000010000 */
[C---:B------:R-:W-:Y:S01]  /*10e20*/  HMMA.16816.F32.BF16 R4, R8.reuse, R22, R4 ;  /* 0x000000160804723c */ /* 0x040fe20000041804 */
[----:B------:R-:W3:Y:S01]  /*10e30*/  LDSM.16.MT88.4 R20, [R204+0x7c00] ;  /* 0x007c0000cc14783b */ /* 0x000ee20000004200 */
[----:B------:R-:W-:Y:S02]  /*10e40*/  FADD.FTZ R91, R91, R96 ;  /* 0x000000605b5b7221 */ /* 0x000fe40000010000 */
[----:B------:R-:W-:Y:S01]  /*10e50*/  FFMA.FTZ R3, R51, c[0x0][0x23c], -R92 ;  /* 0x00008f0033037a23 */ /* 0x000fe2000001085c */
[----:B------:R-:W-:Y:S01]  /*10e60*/  MUFU.EX2 R123, R123 ;  /* 0x0000007b007b7308 */ /* 0x000fe20000000800 */
[----:B------:R-:W-:Y:S02]  /*10e70*/  FADD.FTZ R90, R90, R91 ;  /* 0x0000005b5a5a7221 */ /* 0x000fe40000010000 */
[----:B------:R-:W-:Y:S01]  /*10e80*/  HMMA.16816.F32.BF16 R184, R8, R12, R184 ;  /* 0x0000000c08b8723c */ /* 0x000fe200000418b8 */
[----:B------:R-:W-:-:S02]  /*10e90*/  FFMA.FTZ R51, R44, c[0x0][0x23c], -R55 ;  /* 0x00008f002c337a23 */ /* 0x000fc40000010837 */
[----:B------:R-:W-:Y:S02]  /*10ea0*/  FADD.FTZ R89, R89, R90 ;  /* 0x0000005a59597221 */ /* 0x000fe40000010000 */
[----:B------:R-:W-:Y:S01]  /*10eb0*/  MUFU.EX2 R142, R142 ;  /* 0x0000008e008e7308 */ /* 0x000fe20000000800 */
[----:B------:R-:W-:Y:S02]  /*10ec0*/  FFMA.FTZ R44, R41, c[0x0][0x23c], -R92 ;  /* 0x00008f00292c7a23 */ /* 0x000fe4000001085c */
[----:B------:R-:W-:Y:S01]  /*10ed0*/  HMMA.16816.F32.BF16 R24, R8, R14, R24 ;  /* 0x0000000e0818723c */ /* 0x000fe20000041818 */
[----:B------:R-:W-:Y:S01]  /*10ee0*/  FADD.FTZ R88, R88, R89 ;  /* 0x0000005958587221 */ /* 0x000fe20000010000 */
[----:B------:R-:W4:Y:S01]  /*10ef0*/  LDSM.16.MT88.4 R12, [R201+0x8000] ;  /* 0x00800000c90c783b */ /* 0x000f220000004200 */
[--C-:B------:R-:W-:Y:S02]  /*10f00*/  FFMA.FTZ R41, R46, c[0x0][0x23c], -R55.reuse ;  /* 0x00008f002e297a23 */ /* 0x100fe40000010837 */
[----:B------:R-:W-:Y:S01]  /*10f10*/  FADD.FTZ R87, R87, R88 ;  /* 0x0000005857577221 */ /* 0x000fe20000010000 */
[----:B------:R-:W-:Y:S01]  /*10f20*/  MUFU.EX2 R51, R51 ;  /* 0x0000003300337308 */ /* 0x000fe20000000800 */
[----:B------:R-:W-:Y:S01]  /*10f30*/  F2FP.BF16.PACK_AB R8, R58, R59 ;  /* 0x0000003b3a08723e */ /* 0x000fe200000010ff */
[----:B------:R-:W-:Y:S01]  /*10f40*/  FFMA.FTZ R46, R38, c[0x0][0x23c], -R55 ;  /* 0x00008f00262e7a23 */ /* 0x000fe20000010837 */
[----:B------:R-:W-:Y:S01]  /*10f50*/  F2FP.BF16.PACK_AB R9, R0, R97 ;  /* 0x000000610009723e */ /* 0x000fe200000010ff */
[----:B------:R-:W-:Y:S01]  /*10f60*/  FADD.FTZ R86, R86, R87 ;  /* 0x0000005756567221 */ /* 0x000fe20000010000 */
[----:B------:R-:W-:Y:S01]  /*10f70*/  F2FP.BF16.PACK_AB R10, R56, R57 ;  /* 0x00000039380a723e */ /* 0x000fe200000010ff */
[----:B------:R-:W-:Y:S01]  /*10f80*/  FFMA.FTZ R38, R40, c[0x0][0x23c], -R92 ;  /* 0x00008f0028267a23 */ /* 0x000fe2000001085c */
[----:B-1----:R-:W-:Y:S01]  /*10f90*/  F2FP.BF16.PACK_AB R11, R99, R42 ;  /* 0x0000002a630b723e */ /* 0x002fe200000010ff */
[----:B------:R-:W-:Y:S01]  /*10fa0*/  FADD.FTZ R85, R85, R86 ;  /* 0x0000005655557221 */ /* 0x000fe20000010000 */
[----:B------:R-:W1:Y:S01]  /*10fb0*/  MUFU.EX2 R2, R2 ;  /* 0x0000000200027308 */ /* 0x000e620000000800 */
[----:B------:R-:W-:-:S02]  /*10fc0*/  FFMA.FTZ R40, R49, c[0x0][0x23c], -R55 ;  /* 0x00008f0031287a23 */ /* 0x000fc40000010837 */
[----:B------:R-:W-:Y:S02]  /*10fd0*/  FADD.FTZ R84, R84, R85 ;  /* 0x0000005554547221 */ /* 0x000fe40000010000 */
[C---:B--2---:R-:W-:Y:S01]  /*10fe0*/  HMMA.16816.F32.BF16 R16, R8.reuse, R28, R16 ;  /* 0x0000001c0810723c */ /* 0x044fe20000041810 */
[----:B------:R-:W-:Y:S02]  /*10ff0*/  FFMA.FTZ R49, R36, c[0x0][0x23c], -R55 ;  /* 0x00008f0024317a23 */ /* 0x000fe40000010837 */
[----:B------:R-:W-:Y:S01]  /*11000*/  FADD.FTZ R83, R83, R84 ;  /* 0x0000005453537221 */ /* 0x000fe20000010000 */
[----:B------:R-:W-:Y:S03]  /*11010*/  MUFU.EX2 R43, R43 ;  /* 0x0000002b002b7308 */ /* 0x000fe60000000800 */
[----:B------:R-:W-:Y:S01]  /*11020*/  FADD.FTZ R28, R154, R131 ;  /* 0x000000839a1c7221 */ /* 0x000fe20000010000 */
[----:B---3--:R-:W-:Y:S01]  /*11030*/  HMMA.16816.F32.BF16 R184, R8, R20, R184 ;  /* 0x0000001408b8723c */ /* 0x008fe200000418b8 */
[----:B------:R-:W-:Y:S01]  /*11040*/  FADD.FTZ R82, R82, R83 ;  /* 0x0000005352527221 */ /* 0x000fe20000010000 */
[----:B------:R-:W-:Y:S01]  /*11050*/  MOV R131, R94 ;  /* 0x0000005e00837202 */ /* 0x000fe20000000f00 */
[----:B------:R-:W-:Y:S01]  /*11060*/  FADD.FTZ R28, R135, R28 ;  /* 0x0000001c871c7221 */ /* 0x000fe20000010000 */
[----:B------:R-:W2:Y:S01]  /*11070*/  MUFU.EX2 R86, R33 ;  /* 0x0000002100567308 */ /* 0x000ea20000000800 */
        /* <DEDUP_REMOVED lines=10> */
[----:B------:R-:W3:Y:S01]  /*11120*/  LDSM.16.MT88.4 R28, [R204+0x8000] ;  /* 0x00800000cc1c783b */ /* 0x000ee20000004200 */
[----:B------:R-:W-:Y:S01]  /*11130*/  FADD.FTZ R20, R143, R20 ;  /* 0x000000148f147221 */ /* 0x000fe20000010000 */
[----:B------:R-:W5:Y:S01]  /*11140*/  MUFU.EX2 R168, R168 ;  /* 0x000000a800a87308 */ /* 0x000f620000000800 */
[----:B------:R-:W-:-:S02]  /*11150*/  FADD.FTZ R77, R77, R78 ;  /* 0x0000004e4d4d7221 */ /* 0x000fc40000010000 */
[----:B------:R-:W-:Y:S01]  /*11160*/  FADD.FTZ R145, R145, R20 ;  /* 0x0000001491917221 */ /* 0x000fe20000010000 */
[----:B------:R-:W-:Y:S01]  /*11170*/  F2FP.BF16.PACK_AB R8, R95, R54 ;  /* 0x000000365f08723e */ /* 0x000fe200000010ff */
[----:B------:R-:W-:Y:S01]  /*11180*/  FADD.FTZ R76, R76, R77 ;  /* 0x0000004d4c4c7221 */ /* 0x000fe20000010000 */
[----:B-1----:R-:W-:Y:S01]  /*11190*/  F2FP.BF16.PACK_AB R9, R2, R51 ;  /* 0x000000330209723e */ /* 0x002fe200000010ff */
[----:B------:R-:W-:Y:S01]  /*111a0*/  FADD.FTZ R145, R166, R145 ;  /* 0x00000091a6917221 */ /* 0x000fe20000010000 */
[----:B------:R-:W-:Y:S01]  /*111b0*/  F2FP.BF16.PACK_AB R10, R142, R123 ;  /* 0x0000007b8e0a723e */ /* 0x000fe200000010ff */
[----:B------:R-:W-:Y:S01]  /*111c0*/  FADD.FTZ R75, R75, R76 ;  /* 0x0000004c4b4b7221 */ /* 0x000fe20000010000 */
[----:B--2---:R-:W-:Y:S01]  /*111d0*/  F2FP.BF16.PACK_AB R11, R86, R43 ;  /* 0x0000002b560b723e */ /* 0x004fe200000010ff */
[----:B------:R-:W-:Y:S01]  /*111e0*/  FADD.FTZ R174, R174, R145 ;  /* 0x00000091aeae7221 */ /* 0x000fe20000010000 */
[----:B------:R-:W-:Y:S01]  /*111f0*/  LDSM.16.MT88.4 R20, [R201+0x8400] ;  /* 0x00840000c914783b */ /* 0x000fe20000004200 */
[----:B------:R-:W-:Y:S01]  /*11200*/  FADD.FTZ R74, R74, R75 ;  /* 0x0000004b4a4a7221 */ /* 0x000fe20000010000 */
[----:B------:R-:W-:Y:S01]  /*11210*/  MUFU.EX2 R147, R147 ;  /* 0x0000009300937308 */ /* 0x000fe20000000800 */
[----:B------:R-:W-:-:S02]  /*11220*/  FADD.FTZ R174, R153, R174 ;  /* 0x000000ae99ae7221 */ /* 0x000fc40000010000 */
[----:B------:R-:W-:Y:S01]  /*11230*/  FADD.FTZ R73, R73, R74 ;  /* 0x0000004a49497221 */ /* 0x000fe20000010000 */
[C---:B----4-:R-:W-:Y:S01]  /*11240*/  HMMA.16816.F32.BF16 R16, R8.reuse, R12, R16 ;  /* 0x0000000c0810723c */ /* 0x050fe20000041810 */
[----:B------:R-:W-:Y:S02]  /*11250*/  FADD.FTZ R155, R155, R174 ;  /* 0x000000ae9b9b7221 */ /* 0x000fe40000010000 */
[----:B------:R-:W-:Y:S01]  /*11260*/  FADD.FTZ R72, R72, R73 ;  /* 0x0000004948487221 */ /* 0x000fe20000010000 */
[----:B------:R-:W1:Y:S01]  /*11270*/  MUFU.EX2 R180, R180 ;  /* 0x000000b400b47308 */ /* 0x000e620000000800 */
        /* <DEDUP_REMOVED lines=11> */
[----:B---3--:R-:W-:Y:S01]  /*11330*/  HMMA.16816.F32.BF16 R24, R8, R30, R24 ;  /* 0x0000001e0818723c */ /* 0x008fe20000041818 */
[----:B------:R-:W-:Y:S01]  /*11340*/  FADD.FTZ R158, R158, R159 ;  /* 0x0000009f9e9e7221 */ /* 0x000fe20000010000 */
[----:B------:R-:W3:Y:S01]  /*11350*/  MUFU.EX2 R32, R32 ;  /* 0x0000002000207308 */ /* 0x000ee20000000800 */
[----:B------:R-:W-:Y:S02]  /*11360*/  FADD.FTZ R67, R67, R68 ;  /* 0x0000004443437221 */ /* 0x000fe40000010000 */
[----:B------:R-:W-:-:S02]  /*11370*/  FADD.FTZ R137, R137, R158 ;  /* 0x0000009e89897221 */ /* 0x000fc40000010000 */
[----:B------:R-:W-:Y:S01]  /*11380*/  FADD.FTZ R66, R66, R67 ;  /* 0x0000004342427221 */ /* 0x000fe20000010000 */
[----:B------:R-:W-:Y:S01]  /*11390*/  HMMA.16816.F32.BF16 R184, R8, R28, R184 ;  /* 0x0000001c08b8723c */ /* 0x000fe200000418b8 */
[----:B------:R-:W-:Y:S01]  /*113a0*/  FADD.FTZ R137, R152, R137 ;  /* 0x0000008998897221 */ /* 0x000fe20000010000 */
[----:B------:R-:W-:Y:S01]  /*113b0*/  MUFU.EX2 R45, R45 ;  /* 0x0000002d002d7308 */ /* 0x000fe20000000800 */
[----:B------:R-:W4:Y:S01]  /*113c0*/  LDSM.16.MT88.4 R28, [R201+0x8800] ;  /* 0x00880000c91c783b */ /* 0x000f220000004200 */
[----:B------:R-:W-:Y:S02]  /*113d0*/  FADD.FTZ R65, R65, R66 ;  /* 0x0000004241417221 */ /* 0x000fe40000010000 */
        /* <DEDUP_REMOVED lines=9> */
[----:B------:R-:W-:Y:S02]  /*11470*/  FADD.FTZ R62, R62, R63 ;  /* 0x0000003f3e3e7221 */ /* 0x000fe40000010000 */
[----:B------:R-:W-:Y:S01]  /*11480*/  FADD.FTZ R163, R163, R134 ;  /* 0x00000086a3a37221 */ /* 0x000fe20000010000 */
[----:B------:R-:W-:Y:S01]  /*11490*/  MUFU.EX2 R133, R133 ;  /* 0x0000008500857308 */ /* 0x000fe20000000800 */
[----:B------:R-:W-:Y:S02]  /*114a0*/  FADD.FTZ R61, R61, R62 ;  /* 0x0000003e3d3d7221 */ /* 0x000fe40000010000 */
[----:B------:R-:W-:Y:S02]  /*114b0*/  FADD.FTZ R126, R126, R163 ;  /* 0x000000a37e7e7221 */ /* 0x000fe40000010000 */
[----:B------:R-:W-:-:S02]  /*114c0*/  FADD.FTZ R60, R60, R61 ;  /* 0x0000003d3c3c7221 */ /* 0x000fc40000010000 */
[----:B------:R-:W-:Y:S01]  /*114d0*/  FADD.FTZ R165, R165, R126 ;  /* 0x0000007ea5a57221 */ /* 0x000fe20000010000 */
[----:B-1----:R-:W-:Y:S01]  /*114e0*/  F2FP.BF16.PACK_AB R11, R46, R45 ;  /* 0x0000002d2e0b723e */ /* 0x002fe200000010ff */
[----:B------:R-:W1:Y:S01]  /*114f0*/  MUFU.EX2 R104, R104 ;  /* 0x0000006800687308 */ /* 0x000e620000000800 */
[----:B------:R-:W-:Y:S02]  /*11500*/  FADD.FTZ R59, R59, R60 ;  /* 0x0000003c3b3b7221 */ /* 0x000fe40000010000 */
[----:B------:R-:W-:Y:S02]  /*11510*/  FADD.FTZ R116, R116, R165 ;  /* 0x000000a574747221 */ /* 0x000fe40000010000 */
[----:B------:R-:W-:Y:S01]  /*11520*/  FADD.FTZ R58, R58, R59 ;  /* 0x0000003b3a3a7221 */ /* 0x000fe20000010000 */
[C---:B--2---:R-:W-:Y:S01]  /*11530*/  HMMA.16816.F32.BF16 R24, R8.reuse, R14, R24 ;  /* 0x0000000e0818723c */ /* 0x044fe20000041818 */
[----:B------:R-:W-:Y:S01]  /*11540*/  FADD.FTZ R167, R167, R116 ;  /* 0x00000074a7a77221 */ /* 0x000fe20000010000 */
[----:B------:R-:W-:Y:S05]  /*11550*/  MUFU.EX2 R3, R3 ;  /* 0x0000000300037308 */ /* 0x000fea0000000800 */
[----:B------:R-:W-:Y:S01]  /*11560*/  FADD.FTZ R14, R106, R167 ;  /* 0x000000a76a0e7221 */ /* 0x000fe20000010000 */
[----:B------:R-:W-:Y:S01]  /*11570*/  HMMA.16816.F32.BF16 R16, R8, R20, R16 ;  /* 0x000000140810723c */ /* 0x000fe20000041810 */
[----:B------:R-:W-:Y:S01]  /*11580*/  FADD.FTZ R15, R57, R58 ;  /* 0x0000003a390f7221 */ /* 0x000fe20000010000 */
[----:B------:R-:W2:Y:S01]  /*11590*/  MUFU.EX2 R44, R44 ;  /* 0x0000002c002c7308 */ /* 0x000ea20000000800 */
[----:B------:R-:W-:-:S02]  /*115a0*/  FADD.FTZ R14, R115, R14 ;  /* 0x0000000e730e7221 */ /* 0x000fc40000010000 */
        /* <DEDUP_REMOVED lines=9> */
[----:B------:R-:W-:Y:S01]  /*11640*/  FADD.FTZ R34, R95, R54 ;  /* 0x000000365f227221 */ /* 0x000fe20000010000 */
[----:B------:R-:W5:Y:S01]  /*11650*/  MUFU.EX2 R37, R37 ;  /* 0x0000002500257308 */ /* 0x000f620000000800 */
[----:B------:R-:W-:-:S02]  /*11660*/  FADD.FTZ R42, R99, R42 ;  /* 0x0000002a632a7221 */ /* 0x000fc40000010000 */
[----:B------:R-:W-:Y:S02]  /*11670*/  FADD.FTZ R123, R123, R34 ;  /* 0x000000227b7b7221 */ /* 0x000fe40000010000 */
[----:B-1----:R-:W-:Y:S01]  /*11680*/  F2FP.BF16.PACK_AB R8, R104, R133 ;  /* 0x000000856808723e */ /* 0x002fe200000010ff */
[----:B------:R-:W-:Y:S01]  /*11690*/  FADD.FTZ R51, R51, R42 ;  /* 0x0000002a33337221 */ /* 0x000fe20000010000 */
[----:B--2---:R-:W-:Y:S01]  /*116a0*/  F2FP.BF16.PACK_AB R10, R44, R3 ;  /* 0x000000032c0a723e */ /* 0x004fe200000010ff */
[----:B------:R-:W-:Y:S01]  /*116b0*/  MUFU.EX2 R48, R48 ;  /* 0x0000003000307308 */ /* 0x000fe20000000800 */
[----:B------:R-:W-:Y:S02]  /*116c0*/  FFMA.FTZ R12, R52, c[0x0][0x23c], -R92 ;  /* 0x00008f00340c7a23 */ /* 0x000fe4000001085c */
[----:B------:R-:W-:Y:S02]  /*116d0*/  FADD.FTZ R2, R2, R51 ;  /* 0x0000003302027221 */ /* 0x000fe40000010000 */
[----:B------:R-:W-:-:S02]  /*116e0*/  FFMA.FTZ R13, R47, c[0x0][0x23c], -R55 ;  /* 0x00008f002f0d7a23 */ /* 0x000fc40000010837 */
[----:B------:R-:W-:Y:S01]  /*116f0*/  FADD.FTZ R43, R43, R2 ;  /* 0x000000022b2b7221 */ /* 0x000fe20000010000 */
[----:B------:R-:W1:Y:S01]  /*11700*/  MUFU.EX2 R49, R49 ;  /* 0x0000003100317308 */ /* 0x000e620000000800 */
[----:B-----5:R-:W-:Y:S01]  /*11710*/  F2FP.BF16.PACK_AB R9, R37, R40 ;  /* 0x000000282509723e */ /* 0x020fe200000010ff */
        /* <DEDUP_REMOVED lines=13> */
[----:B----4-:R-:W-:Y:S01]  /*117f0*/  HMMA.16816.F32.BF16 R16, R8, R28, R16 ;  /* 0x0000001c0810723c */ /* 0x010fe20000041810 */
[----:B------:R-:W-:Y:S01]  /*11800*/  FADD.FTZ R15, R46, R15 ;  /* 0x0000000f2e0f7221 */ /* 0x000fe20000010000 */
[----:B------:R-:W-:Y:S01]  /*11810*/  MUFU.EX2 R12, R12 ;  /* 0x0000000c000c7308 */ /* 0x000fe20000000800 */
[----:B------:R-:W-:-:S02]  /*11820*/  FADD.FTZ R133, R133, R180 ;  /* 0x000000b485857221 */ /* 0x000fc40000010000 */
[----:B------:R-:W-:Y:S02]  /*11830*/  FADD.FTZ R40, R40, R15 ;  /* 0x0000000f28287221 */ /* 0x000fe40000010000 */
[----:B------:R-:W-:Y:S01]  /*11840*/  FADD.FTZ R104, R104, R133 ;  /* 0x0000008568687221 */ /* 0x000fe20000010000 */
[C---:B------:R-:W-:Y:S01]  /*11850*/  HMMA.16816.F32.BF16 R28, R8.reuse, R30, R4 ;  /* 0x0000001e081c723c */ /* 0x040fe20000041804 */
[----:B------:R-:W2:Y:S01]  /*11860*/  LDSM.16.MT88.4 R4, [R204+0x8c00] ;  /* 0x008c0000cc04783b */ /* 0x000ea20000004200 */
[----:B------:R-:W4:Y:S01]  /*11870*/  MUFU.EX2 R169, R169 ;  /* 0x000000a900a97308 */ /* 0x000f220000000800 */
[----:B------:R-:W-:Y:S02]  /*11880*/  FADD.FTZ R37, R37, R40 ;  /* 0x0000002825257221 */ /* 0x000fe40000010000 */
[----:B------:R-:W-:Y:S02]  /*11890*/  FADD.FTZ R3, R3, R104 ;  /* 0x0000006803037221 */ /* 0x000fe40000010000 */
[----:B------:R-:W-:Y:S01]  /*118a0*/  FADD.FTZ R2, R48, R37 ;  /* 0x0000002530027221 */ /* 0x000fe20000010000 */
[----:B---3--:R-:W-:Y:S01]  /*118b0*/  HMMA.16816.F32.BF16 R184, R8, R20, R184 ;  /* 0x0000001408b8723c */ /* 0x008fe200000418b8 */
[----:B------:R-:W-:Y:S01]  /*118c0*/  FADD.FTZ R44, R44, R3 ;  /* 0x000000032c2c7221 */ /* 0x000fe20000010000 */
[----:B------:R-:W-:Y:S01]  /*118d0*/  MUFU.EX2 R13, R13 ;  /* 0x0000000d000d7308 */ /* 0x000fe20000000800 */
[----:B------:R-:W-:-:S05]  /*118e0*/  FADD.FTZ R2, R49, R2 ;  /* 0x0000000231027221 */ /* 0x000fca0000010000 */
[----:B------:R-:W-:Y:S02]  /*118f0*/  HMMA.16816.F32.BF16 R24, R8, R22, R24 ;  /* 0x000000160818723c */ /* 0x000fe40000041818 */
[----:B------:R-:W3:Y:S05]  /*11900*/  MUFU.EX2 R14, R35 ;  /* 0x00000023000e7308 */ /* 0x000eea0000000800 */
[C---:B-1----:R-:W-:Y:S01]  /*11910*/  F2FP.BF16.PACK_AB R8, R38.reuse, R33 ;  /* 0x000000212608723e */ /* 0x042fe200000010ff */
[----:B------:R-:W-:Y:S01]  /*11920*/  FADD.FTZ R33, R33, R44 ;  /* 0x0000002c21217221 */ /* 0x000fe20000010000 */
[----:B----4-:R-:W-:Y:S01]  /*11930*/  F2FP.BF16.PACK_AB R10, R169, R12 ;  /* 0x0000000ca90a723e */ /* 0x010fe200000010ff */
[----:B------:R-:W-:Y:S02]  /*11940*/  MUFU.EX2 R0, R0 ;  /* 0x0000000000007308 */ /* 0x000fe40000000800 */
[----:B------:R-:W-:-:S04]  /*11950*/  FADD.FTZ R33, R38, R33 ;  /* 0x0000002126217221 */ /* 0x000fc80000010000 */
[----:B------:R-:W-:Y:S02]  /*11960*/  FADD.FTZ R12, R12, R33 ;  /* 0x000000210c0c7221 */ /* 0x000fe40000010000 */
[----:B------:R-:W1:Y:S01]  /*11970*/  MUFU.EX2 R171, R171 ;  /* 0x000000ab00ab7308 */ /* 0x000e620000000800 */
[C---:B---3--:R-:W-:Y:S01]  /*11980*/  F2FP.BF16.PACK_AB R9, R14.reuse, R13 ;  /* 0x0000000d0e09723e */ /* 0x048fe200000010ff */
[----:B------:R-:W-:Y:S02]  /*11990*/  FADD.FTZ R13, R13, R2 ;  /* 0x000000020d0d7221 */ /* 0x000fe40000010000 */
[----:B------:R-:W-:Y:S02]  /*119a0*/  FADD.FTZ R169, R169, R12 ;  /* 0x0000000ca9a97221 */ /* 0x000fe40000010000 */
[----:B------:R-:W-:Y:S01]  /*119b0*/  FADD.FTZ R13, R14, R13 ;  /* 0x0000000d0e0d7221 */ /* 0x000fe20000010000 */
[----:B-1----:R-:W-:-:S03]  /*119c0*/  F2FP.BF16.PACK_AB R11, R171, R0 ;  /* 0x00000000ab0b723e */ /* 0x002fc600000010ff */
[----:B------:R-:W-:-:S04]  /*119d0*/  FADD.FTZ R0, R0, R13 ;  /* 0x0000000d00007221 */ /* 0x000fc80000010000 */
[----:B------:R-:W-:Y:S01]  /*119e0*/  FADD.FTZ R171, R171, R0 ;  /* 0x00000000abab7221 */ /* 0x000fe20000010000 */
[C---:B------:R-:W-:Y:S08]  /*119f0*/  HMMA.16816.F32.BF16 R192, R8.reuse, R188, R16 ;  /* 0x000000bc08c0723c */ /* 0x040ff00000041810 */
[C---:B------:R-:W-:Y:S08]  /*11a00*/  HMMA.16816.F32.BF16 R188, R8.reuse, R190, R28 ;  /* 0x000000be08bc723c */ /* 0x040ff0000004181c */
[C---:B--2---:R-:W-:Y:S08]  /*11a10*/  HMMA.16816.F32.BF16 R184, R8.reuse, R4, R184 ;  /* 0x0000000408b8723c */ /* 0x044ff000000418b8 */
[----:B------:R-:W-:Y:S08]  /*11a20*/  HMMA.16816.F32.BF16 R180, R8, R6, R24 ;  /* 0x0000000608b4723c */ /* 0x000ff00000041818 */
.L_x_1718:
[----:B------:R-:W-:Y:S01]  /*11a30*/  ISETP.GE.AND P0, PT, R172, 0x1, PT ;  /* 0x00000001ac00780c */ /* 0x000fe20003f06270 */
[----:B------:R-:W-:-:S12]  /*11a40*/  ULDC.64 UR10, c[0x0][0x118] ;  /* 0x00004600000a7ab9 */ /* 0x000fd80000000a00 */
[----:B------:R-:W-:Y:S05]  /*11a50*/  @!P0 BRA `(.L_x_1726) ;  /* 0x000066a000008947 */ /* 0x000fea0003800000 */
[----:B------:R-:W-:Y:S02]  /*11a60*/  MOV R173, R129 ;  /* 0x0000008100ad7202 */ /* 0x000fe40000000f00 */
[----:B------:R-:W-:Y:S02]  /*11a70*/  MOV R174, R131 ;  /* 0x0000008300ae7202 */ /* 0x000fe40000000f00 */
[----:B------:R-:W-:-:S04]  /*11a80*/  MOV R200, c[0x0][0x1a0] ;  /* 0x0000680000c87a02 */ /* 0x000fc80000000f00 */
.L_x_1730:
        /* <DEDUP_REMOVED lines=49> */
[----:B------:R-:W-:Y:S01]  /*11da0*/  IMAD.MOV.U32 R3, RZ, RZ, c[0x0][0x2d0] ;  /* 0x0000b400ff037624 */ /* 0x000fe200078e00ff */
[----:B------:R-:W2:Y:S03]  /*11db0*/  LDG.E R4, [R12.64] ;  /* 0x0000000a0c047981 */ /* 0x000ea6000c1e1900 */
[----:B------:R-:W-:Y:S01]  /*11dc0*/  IMAD R0, R2, R3, -0x100 ;  /* 0xffffff0002007424 */ /* 0x000fe200078e0203 */
[----:B------:R-:W2:Y:S03]  /*11dd0*/  LDG.E R7, [R10.64] ;  /* 0x0000000a0a077981 */ /* 0x000ea6000c1e1900 */
[C---:B------:R-:W-:Y:S01]  /*11de0*/  IMAD.WIDE.U32 R160, R0.reuse, c[0x0][0x1a0], RZ ;  /* 0x0000680000a07a25 */ /* 0x040fe200078e00ff */
        /* <DEDUP_REMOVED lines=10> */
.L_x_1727:
[----:B------:R-:W-:Y:S02]  /*11e90*/  ISETP.GE.AND P2, PT, R196, c[0x0][0x220], PT ;  /* 0x00008800c4007a0c */ /* 0x000fe40003f46270 */
[C---:B------:R-:W-:Y:S04]  /*11ea0*/  LEA R152, P4, R160.reuse, R206, 0x1 ;  /* 0x000000cea0987211 */ /* 0x040fe800078808ff */
[CC--:B------:R-:W-:Y:S07]  /*11eb0*/  LEA.HI.X R153, R160.reuse, R207.reuse, R161, 0x1, P4 ;  /* 0x000000cfa0997211 */ /* 0x0c0fee00020f0ca1 */
[----:B------:R-:W-:Y:S01]  /*11ec0*/  @P2 STS.64 [R177+0x5008], RZ ;  /* 0x005008ffb1002388 */ /* 0x000fe20000000a00 */
[----:B------:R-:W-:Y:S02]  /*11ed0*/  @!P2 IADD3 R155, P3, R160, UR5, RZ ;  /* 0x00000005a09bac10 */ /* 0x000fe4000ff7e0ff */
[C---:B------:R-:W-:Y:S02]  /*11ee0*/  @!P2 LEA R157, P0, R200.reuse, R160, 0x6 ;  /* 0x000000a0c89da211 */ /* 0x040fe400078030ff */
[----:B------:R-:W-:Y:S01]  /*11ef0*/  @!P2 IADD3.X R154, R161, UR7, RZ, P3, !PT ;  /* 0x00000007a19aac10 */ /* 0x000fe20009ffe4ff */
[----:B------:R-:W-:Y:S01]  /*11f00*/  @P2 STS [R177+0x5000], RZ ;  /* 0x005000ffb1002388 */ /* 0x000fe20000000800 */
[CC--:B------:R-:W-:Y:S02]  /*11f10*/  @!P2 LEA R210, P3, R155.reuse, R206.reuse, 0x1 ;  /* 0x000000ce9bd2a211 */ /* 0x0c0fe400078608ff */
[----:B------:R-:W-:Y:S01]  /*11f20*/  @!P2 MOV R156, c[0x0][0x1a4] ;  /* 0x00006900009caa02 */ /* 0x000fe20000000f00 */
[----:B------:R-:W-:Y:S01]  /*11f30*/  @P2 STS [R177+0x5004], RZ ;  /* 0x005004ffb1002388 */ /* 0x000fe20000000800 */
[----:B------:R-:W-:Y:S02]  /*11f40*/  @!P2 LEA.HI.X R211, R155, R207, R154, 0x1, P3 ;  /* 0x000000cf9bd3a211 */ /* 0x000fe400018f0c9a */
[C---:B------:R-:W-:Y:S01]  /*11f50*/  @!P2 LEA.HI.X R156, R200.reuse, R161, R156, 0x6, P0 ;  /* 0x000000a1c89ca211 */ /* 0x040fe200000f349c */
[----:B------:R-:W-:Y:S01]  /*11f60*/  @!PT LDS RZ, [RZ] ;  /* 0x00000000fffff984 */ /* 0x000fe20000000800 */
[----:B------:R-:W-:Y:S01]  /*11f70*/  @!PT LDS RZ, [RZ] ;  /* 0x00000000fffff984 */ /* 0x000fe20000000800 */
[----:B------:R-:W-:Y:S01]  /*11f80*/  @!PT LDS RZ, [RZ] ;  /* 0x00000000fffff984 */ /* 0x000fe20000000800 */
[----:B------:R1:W-:Y:S01]  /*11f90*/  @!P2 LDGSTS.E.BYPASS.LTC128B.128 [R177+0x5000], [R152.64] ;  /* 0x0500000098b1afae */ /* 0x0003e2000b901d4a */
[C---:B------:R-:W-:Y:S02]  /*11fa0*/  @!P2 LEA R208, P0, R157.reuse, R206, 0x1 ;  /* 0x000000ce9dd0a211 */ /* 0x040fe400078008ff */
[-C--:B------:R-:W-:Y:S02]  /*11fb0*/  @!P2 MOV R166, R160.reuse ;  /* 0x000000a000a6a202 */ /* 0x080fe40000000f00 */
[----:B------:R-:W-:Y:S02]  /*11fc0*/  @!P2 LEA.HI.X R209, R157, R207, R156, 0x1, P0 ;  /* 0x000000cf9dd1a211 */ /* 0x000fe400000f0c9c */
[CC--:B------:R-:W-:Y:S01]  /*11fd0*/  @!P2 LEA R159, P0, R200.reuse, R160.reuse, 0x7 ;  /* 0x000000a0c89fa211 */ /* 0x0c0fe200078038ff */
[----:B------:R-:W-:Y:S01]  /*11fe0*/  @P2 STS.128 [R177+0x5800], RZ ;  /* 0x005800ffb1002388 */ /* 0x000fe20000000c00 */
[-C--:B------:R-:W-:Y:S02]  /*11ff0*/  @!P2 MOV R167, R161.reuse ;  /* 0x000000a100a7a202 */ /* 0x080fe40000000f00 */
[----:B------:R-:W-:Y:S02]  /*12000*/  @!P2 MOV R158, c[0x0][0x1a4] ;  /* 0x00006900009eaa02 */ /* 0x000fe40000000f00 */
[----:B------:R-:W-:Y:S01]  /*12010*/  @!P2 MOV R162, R160 ;  /* 0x000000a000a2a202 */ /* 0x000fe20000000f00 */
[C---:B------:R-:W-:Y:S01]  /*12020*/  @!P2 IMAD.WIDE.U32 R166, R200.reuse, 0x60, R166 ;  /* 0x00000060c8a6a825 */ /* 0x040fe200078e00a6 */
[----:B------:R-:W-:Y:S01]  /*12030*/  @!P2 LEA.HI.X R158, R200, R161, R158, 0x7, P0 ;  /* 0x000000a1c89ea211 */ /* 0x000fe200000f3c9e */
[----:B------:R-:W-:Y:S01]  /*12040*/  @!PT LDS RZ, [RZ] ;  /* 0x00000000fffff984 */ /* 0x000fe20000000800 */
[----:B------:R-:W-:Y:S01]  /*12050*/  @!PT LDS RZ, [RZ] ;  /* 0x00000000fffff984 */ /* 0x000fe20000000800 */
[----:B------:R-:W-:Y:S01]  /*12060*/  @!PT LDS RZ, [RZ] ;  /* 0x00000000fffff984 */ /* 0x000fe20000000800 */
[----:B------:R1:W-:Y:S01]  /*12070*/  @!P2 LDGSTS.E.BYPASS.LTC128B.128 [R177+0x5800], [R210.64] ;  /* 0x05800000d2b1afae */ /* 0x0003e2000b901d4a */
[CC--:B------:R-:W-:Y:S02]  /*12080*/  @!P2 LEA R164, P0, R159.reuse, R206.reuse, 0x1 ;  /* 0x000000ce9fa4a211 */ /* 0x0c0fe400078008ff */
[----:B------:R-:W-:Y:S02]  /*12090*/  @!P2 LEA R218, P5, R166, R206, 0x1 ;  /* 0x000000cea6daa211 */ /* 0x000fe400078a08ff */
[----:B------:R-:W-:Y:S02]  /*120a0*/  @!P2 LEA.HI.X R165, R159, R207, R158, 0x1, P0 ;  /* 0x000000cf9fa5a211 */ /* 0x000fe400000f0c9e */
[-C--:B------:R-:W-:Y:S01]  /*120b0*/  @!P2 MOV R163, R161.reuse ;  /* 0x000000a100a3a202 */ /* 0x080fe20000000f00 */
[----:B------:R-:W-:Y:S01]  /*120c0*/  @P2 STS.128 [R177+0x6000], RZ ;  /* 0x006000ffb1002388 */ /* 0x000fe20000000c00 */
[----:B------:R-:W-:Y:S02]  /*120d0*/  @!P2 MOV R212, R160 ;  /* 0x000000a000d4a202 */ /* 0x000fe40000000f00 */
[----:B------:R-:W-:Y:S01]  /*120e0*/  @!P2 MOV R213, R161 ;  /* 0x000000a100d5a202 */ /* 0x000fe20000000f00 */
[----:B------:R-:W-:Y:S01]  /*120f0*/  @!P2 IMAD.WIDE.U32 R162, R200, 0xa0, R162 ;  /* 0x000000a0c8a2a825 */ /* 0x000fe200078e00a2 */
[----:B------:R-:W-:Y:S02]  /*12100*/  @!P2 MOV R157, c[0x0][0x1a4] ;  /* 0x00006900009daa02 */ /* 0x000fe40000000f00 */
[----:B------:R-:W-:Y:S01]  /*12110*/  @!P2 MOV R156, c[0x0][0x1a4] ;  /* 0x00006900009caa02 */ /* 0x000fe20000000f00 */
[----:B------:R-:W-:Y:S01]  /*12120*/  @!PT LDS RZ, [RZ] ;  /* 0x00000000fffff984 */ /* 0x000fe20000000800 */
[----:B------:R-:W-:Y:S01]  /*12130*/  @!PT LDS RZ, [RZ] ;  /* 0x00000000fffff984 */ /* 0x000fe20000000800 */
[----:B------:R-:W-:Y:S01]  /*12140*/  @!PT LDS RZ, [RZ] ;  /* 0x00000000fffff984 */ /* 0x000fe20000000800 */
[----:B------:R1:W-:Y:S01]  /*12150*/  @!P2 LDGSTS.E.BYPASS.LTC128B.128 [R177+0x6000], [R208.64] ;  /* 0x06000000d0b1afae */ /* 0x0003e2000b901d4a */
[-C--:B------:R-:W-:Y:S01]  /*12160*/  @!P2 LEA R216, P4, R162, R206.reuse, 0x1 ;  /* 0x000000cea2d8a211 */ /* 0x080fe200078808ff */
[C---:B------:R-:W-:Y:S01]  /*12170*/  @!P2 IMAD.WIDE.U32 R160, R200.reuse, 0xc0, R160 ;  /* 0x000000c0c8a0a825 */ /* 0x040fe200078e00a0 */
[----:B------:R-:W-:Y:S02]  /*12180*/  @!P2 MOV R155, c[0x0][0x1a4] ;  /* 0x00006900009baa02 */ /* 0x000fe40000000f00 */
[----:B------:R-:W-:Y:S01]  /*12190*/  @!P2 MOV R154, c[0x0][0x1a4] ;  /* 0x00006900009aaa02 */ /* 0x000fe20000000f00 */
[----:B------:R-:W-:Y:S01]  /*121a0*/  @!P2 IMAD.WIDE.U32 R212, R200, 0xe0, R212 ;  /* 0x000000e0c8d4a825 */ /* 0x000fe200078e00d4 */
[-C--:B------:R-:W-:Y:S01]  /*121b0*/  @!P2 LEA R214, P3, R160, R206.reuse, 0x1 ;  /* 0x000000cea0d6a211 */ /* 0x080fe200078608ff */
[----:B------:R-:W-:Y:S02]  /*121c0*/  @P2 STS.128 [R177+0x6800], RZ ;  /* 0x006800ffb1002388 */ /* 0x000fe40000000c00 */
[----:B------:R-:W-:Y:S01]  /*121d0*/  @!P2 IMAD R157, R157, 0x60, RZ ;  /* 0x000000609d9da824 */ /* 0x000fe200078e02ff */
[----:B------:R-:W-:Y:S01]  /*121e0*/  @!P2 LEA R206, P0, R212, R206, 0x1 ;  /* 0x000000ced4cea211 */ /* 0x000fe200078008ff */
[----:B------:R-:W-:Y:S02]  /*121f0*/  @!P2 IMAD R156, R156, 0xa0, RZ ;  /* 0x000000a09c9ca824 */ /* 0x000fe400078e02ff */
[----:B------:R-:W-:Y:S01]  /*12200*/  @!P2 IMAD R155, R155, 0xc0, RZ ;  /* 0x000000c09b9ba824 */ /* 0x000fe200078e02ff */
[----:B------:R-:W-:Y:S01]  /*12210*/  @!P2 IADD3 R158, R157, R167, RZ ;  /* 0x000000a79d9ea210 */ /* 0x000fe20007ffe0ff */
[----:B------:R-:W-:Y:S01]  /*12220*/  @!P2 IMAD R154, R154, 0xe0, RZ ;  /* 0x000000e09a9aa824 */ /* 0x000fe200078e02ff */
[----:B------:R-:W-:Y:S02]  /*12230*/  @!P2 IADD3 R156, R156, R163, RZ ;  /* 0x000000a39c9ca210 */ /* 0x000fe40007ffe0ff */
[-C--:B------:R-:W-:Y:S02]  /*12240*/  @!P2 LEA.HI.X R219, R166, R207.reuse, R158, 0x1, P5 ;  /* 0x000000cfa6dba211 */ /* 0x080fe400028f0c9e */
[----:B------:R-:W-:Y:S02]  /*12250*/  @!P2 LEA.HI.X R217, R162, R207, R156, 0x1, P4 ;  /* 0x000000cfa2d9a211 */ /* 0x000fe400020f0c9c */
[----:B------:R-:W-:Y:S01]  /*12260*/  @!P2 IADD3 R155, R155, R161, RZ ;  /* 0x000000a19b9ba210 */ /* 0x000fe20007ffe0ff */
[----:B------:R-:W-:Y:S01]  /*12270*/  @!PT LDS RZ, [RZ] ;  /* 0x00000000fffff984 */ /* 0x000fe20000000800 */
[----:B------:R-:W-:Y:S01]  /*12280*/  @!PT LDS RZ, [RZ] ;  /* 0x00000000fffff984 */ /* 0x000fe20000000800 */
[----:B------:R-:W-:Y:S01]  /*12290*/  @!PT LDS RZ, [RZ] ;  /* 0x00000000fffff984 */ /* 0x000fe20000000800 */
[----:B------:R1:W-:Y:S01]  /*122a0*/  @!P2 LDGSTS.E.BYPASS.LTC128B.128 [R177+0x6800], [R218.64] ;  /* 0x06800000dab1afae */ /* 0x0003e2000b901d4a */
[----:B------:R-:W-:Y:S02]  /*122b0*/  @!P2 IADD3 R154, R154, R213, RZ ;  /* 0x000000d59a9aa210 */ /* 0x000fe40007ffe0ff */
[-C--:B------:R-:W-:Y:S02]  /*122c0*/  @!P2 LEA.HI.X R215, R160, R207.reuse, R155, 0x1, P3 ;  /* 0x000000cfa0d7a211 */ /* 0x080fe400018f0c9b */
[----:B------:R-:W-:Y:S02]  /*122d0*/  @!P2 LEA.HI.X R207, R212, R207, R154, 0x1, P0 ;  /* 0x000000cfd4cfa211 */ /* 0x000fe400000f0c9a */
[----:B------:R-:W-:Y:S01]  /*122e0*/  ISETP.GE.AND P0, PT, R172, 0x2, PT ;  /* 0x00000002ac00780c */ /* 0x000fe20003f06270 */
        /* <DEDUP_REMOVED lines=22> */
[----:B------:R-:W-:Y:S01]  /*12450*/  LDSM.16.M88.4 R8, [R149+0x1000] ;  /* 0x001000009508783b */ /* 0x000fe20000000200 */
[----:B--2---:R-:W-:Y:S02]  /*12460*/  MOV R206, R152 ;  /* 0x0000009800ce7202 */ /* 0x004fe40000000f00 */
[----:B------:R-:W-:Y:S05]  /*12470*/  MOV R207, R153 ;  /* 0x0000009900cf7202 */ /* 0x000fea0000000f00 */
[----:B------:R-:W-:Y:S08]  /*12480*/  LDSM.16.M88.4 R128, [R150] ;  /* 0x000000009680783b */ /* 0x000ff00000000200 */
[----:B------:R-:W-:Y:S08]  /*12490*/  LDSM.16.M88.4 R12, [R148] ;  /* 0x00000000940c783b */ /* 0x000ff00000000200 */
[----:B------:R-:W-:Y:S08]  /*124a0*/  LDSM.16.M88.4 R16, [R149+0x1400] ;  /* 0x001400009510783b */ /* 0x000ff00000000200 */
        /* <DEDUP_REMOVED lines=16> */
[----:B------:R-:W2:Y:S08]  /*125b0*/  LDSM.16.M88.4 R104, [R149+0x3c00] ;  /* 0x003c00009568783b */ /* 0x000eb00000000200 */
[----:B------:R-:W-:Y:S08]  /*125c0*/  LDSM.16.M88.4 R96, [R148+0x2800] ;  /* 0x002800009460783b */ /* 0x000ff00000000200 */
[----:B------:R-:W3:Y:S08]  /*125d0*/  LDSM.16.M88.4 R100, [R148+0x2c00] ;  /* 0x002c00009464783b */ /* 0x000ef00000000200 */
[----:B------:R-:W4:Y:S08]  /*125e0*/  LDSM.16.M88.4 R116, [R149+0x4000] ;  /* 0x004000009574783b */ /* 0x000f300000000200 */
[----:B------:R-:W-:Y:S08]  /*125f0*/  LDSM.16.M88.4 R112, [R149+0x4400] ;  /* 0x004400009570783b */ /* 0x000ff00000000200 */
[----:B------:R-:W-:Y:S08]  /*12600*/  LDSM.16.M88.4 R120, [R149+0x4800] ;  /* 0x004800009578783b */ /* 0x000ff00000000200 */
[----:B------:R-:W-:Y:S08]  /*12610*/  LDSM.16.M88.4 R140, [R149+0x4c00] ;  /* 0x004c0000958c783b */ /* 0x000ff00000000200 */
[----:B------:R-:W-:Y:S08]  /*12620*/  LDSM.16.M88.4 R144, [R148+0x3800] ;  /* 0x003800009490783b */ /* 0x000ff00000000200 */
[----:B------:R-:W-:Y:S01]  /*12630*/  LDSM.16.M88.4 R136, [R148+0x3c00] ;  /* 0x003c00009488783b */ /* 0x000fe20000000200 */
[C---:B--2---:R-:W-:Y:S08]  /*12640*/  HMMA.16816.F32.BF16 R92, R132.reuse, R104, RZ ;  /* 0x00000068845c723c */ /* 0x044ff000000418ff */
[C---:B------:R-:W-:Y:S08]  /*12650*/  HMMA.16816.F32.BF16 R104, R132.reuse, R106, RZ ;  /* 0x0000006a8468723c */ /* 0x040ff000000418ff */
[----:B------:R-:W-:Y:S08]  /*12660*/  HMMA.16816.F32.BF16 R4, R132, R8, RZ ;  /* 0x000000088404723c */ /* 0x000ff000000418ff */
[C---:B---3--:R-:W-:Y:S08]  /*12670*/  HMMA.16816.F32.BF16 R92, R128.reuse, R100, R92 ;  /* 0x00000064805c723c */ /* 0x048ff0000004185c */
[----:B------:R-:W-:Y:S08]  /*12680*/  HMMA.16816.F32.BF16 R104, R128, R102, R104 ;  /* 0x000000668068723c */ /* 0x000ff00000041868 */
[----:B----4-:R-:W-:Y:S08]  /*12690*/  HMMA.16816.F32.BF16 R100, R132, R116, RZ ;  /* 0x000000748464723c */ /* 0x010ff000000418ff */
[----:B------:R-:W-:Y:S08]  /*126a0*/  HMMA.16816.F32.BF16 R4, R128, R12, R4 ;  /* 0x0000000c8004723c */ /* 0x000ff00000041804 */
[C---:B------:R-:W-:Y:S08]  /*126b0*/  HMMA.16816.F32.BF16 R8, R132.reuse, R10, RZ ;  /* 0x0000000a8408723c */ /* 0x040ff000000418ff */
[C---:B------:R-:W-:Y:S08]  /*126c0*/  HMMA.16816.F32.BF16 R28, R132.reuse, R44, RZ ;  /* 0x0000002c841c723c */ /* 0x040ff000000418ff */
[----:B------:R-:W-:Y:S01]  /*126d0*/  HMMA.16816.F32.BF16 R44, R132, R46, RZ ;  /* 0x0000002e842c723c */ /* 0x000fe200000418ff */
[----:B------:R-:W-:Y:S03]  /*126e0*/  FMUL.FTZ R2, R6, c[0x0][0x2ec] ;  /* 0x0000bb0006027a20 */ /* 0x000fe60000410000 */
[----:B------:R-:W-:Y:S02]  /*126f0*/  FMUL.FTZ R3, R5, c[0x0][0x2ec] ;  /* 0x0000bb0005037a20 */ /* 0x000fe40000410000 */
[----:B------:R-:W-:Y:S01]  /*12700*/  FMUL.FTZ R0, R4, c[0x0][0x2ec] ;  /* 0x0000bb0004007a20 */ /* 0x000fe20000410000 */
[----:B------:R-:W2:Y:S01]  /*12710*/  MUFU.TANH R2, R2 ;  /* 0x0000000200027308 */ /* 0x000ea20000002400 */
[----:B------:R-:W-:Y:S05]  /*12720*/  HMMA.16816.F32.BF16 R8, R128, R14, R8 ;  /* 0x0000000e8008723c */ /* 0x000fea0000041808 */
[----:B------:R-:W-:Y:S03]  /*12730*/  FMUL.FTZ R4, R7, c[0x0][0x2ec] ;  /* 0x0000bb0007047a20 */ /* 0x000fe60000410000 */
[C---:B------:R-:W-:Y:S01]  /*12740*/  HMMA.16816.F32.BF16 R12, R132.reuse, R16, RZ ;  /* 0x00000010840c723c */ /* 0x040fe200000418ff */
[----:B------:R-:W3:Y:S07]  /*12750*/  MUFU.TANH R0, R0 ;  /* 0x0000000000007308 */ /* 0x000eee0000002400 */
[----:B------:R-:W-:Y:S03]  /*12760*/  HMMA.16816.F32.BF16 R16, R132, R18, RZ ;  /* 0x000000128410723c */ /* 0x000fe600000418ff */
[----:B------:R-:W4:Y:S05]  /*12770*/  MUFU.TANH R3, R3 ;  /* 0x0000000300037308 */ /* 0x000f2a0000002400 */
[C---:B------:R-:W-:Y:S05]  /*12780*/  HMMA.16816.F32.BF16 R44, R128.reuse, R38, R44 ;  /* 0x00000026802c723c */ /* 0x040fea000004182c */
[----:B------:R-:W1:Y:S01]  /*12790*/  MUFU.TANH R4, R4 ;  /* 0x0000000400047308 */ /* 0x000e620000002400 */
[----:B------:R-:W-:Y:S02]  /*127a0*/  FMUL.FTZ R6, R10, c[0x0][0x2ec] ;  /* 0x0000bb000a067a20 */ /* 0x000fe40000410000 */
[C---:B------:R-:W-:Y:S04]  /*127b0*/  HMMA.16816.F32.BF16 R12, R128.reuse, R20, R12 ;  /* 0x00000014800c723c */ /* 0x040fe8000004180c */
[----:B------:R-:W-:Y:S02]  /*127c0*/  FMUL.FTZ R5, R8, c[0x0][0x2ec] ;  /* 0x0000bb0008057a20 */ /* 0x000fe40000410000 */
[----:B------:R-:W-:Y:S01]  /*127d0*/  FMUL.FTZ R8, R11, c[0x0][0x2ec] ;  /* 0x0000bb000b087a20 */ /* 0x000fe20000410000 */
[----:B------:R-:W1:Y:S01]  /*127e0*/  MUFU.TANH R6, R6 ;  /* 0x0000000600067308 */ /* 0x000e620000002400 */
[----:B------:R-:W-:Y:S04]  /*127f0*/  HMMA.16816.F32.BF16 R16, R128, R22, R16 ;  /* 0x000000168010723c */ /* 0x000fe80000041810 */
[----:B------:R-:W-:Y:S04]  /*12800*/  FMUL.FTZ R7, R9, c[0x0][0x2ec] ;  /* 0x0000bb0009077a20 */ /* 0x000fe80000410000 */
[C---:B------:R-:W-:Y:S01]  /*12810*/  HMMA.16816.F32.BF16 R20, R132.reuse, R24, RZ ;  /* 0x000000188414723c */ /* 0x040fe200000418ff */
[----:B------:R-:W1:Y:S07]  /*12820*/  MUFU.TANH R5, R5 ;  /* 0x0000000500057308 */ /* 0x000e6e0000002400 */
[----:B------:R-:W-:Y:S01]  /*12830*/  HMMA.16816.F32.BF16 R24, R132, R26, RZ ;  /* 0x0000001a8418723c */ /* 0x000fe200000418ff */
[----:B------:R-:W-:Y:S02]  /*12840*/  FMUL.FTZ R10, R14, c[0x0][0x2ec] ;  /* 0x0000bb000e0a7a20 */ /* 0x000fe40000410000 */
[----:B------:R-:W1:Y:S01]  /*12850*/  MUFU.TANH R7, R7 ;  /* 0x0000000700077308 */ /* 0x000e620000002400 */
[----:B------:R-:W-:Y:S02]  /*12860*/  FMUL.FTZ R11, R13, c[0x0][0x2ec] ;  /* 0x0000bb000d0b7a20 */ /* 0x000fe40000410000 */
[----:B------:R-:W-:Y:S02]  /*12870*/  FMUL.FTZ R9, R12, c[0x0][0x2ec] ;  /* 0x0000bb000c097a20 */ /* 0x000fe40000410000 */
[C---:B------:R-:W-:Y:S05]  /*12880*/  HMMA.16816.F32.BF16 R28, R128.reuse, R36, R28 ;  /* 0x00000024801c723c */ /* 0x040fea000004181c */
[----:B------:R-:W1:Y:S01]  /*12890*/  MUFU.TANH R8, R8 ;  /* 0x0000000800087308 */ /* 0x000e620000002400 */
[----:B------:R-:W-:Y:S02]  /*128a0*/  FMUL.FTZ R14, R18, c[0x0][0x2ec] ;  /* 0x0000bb00120e7a20 */ /* 0x000fe40000410000 */
[C---:B------:R-:W-:Y:S04]  /*128b0*/  HMMA.16816.F32.BF16 R20, R128.reuse, R32, R20 ;  /* 0x000000208014723c */ /* 0x040fe80000041814 */
[----:B------:R-:W-:Y:S02]  /*128c0*/  FMUL.FTZ R13, R16, c[0x0][0x2ec] ;  /* 0x0000bb00100d7a20 */ /* 0x000fe40000410000 */
[----:B------:R-:W-:Y:S01]  /*128d0*/  FMUL.FTZ R16, R19, c[0x0][0x2ec] ;  /* 0x0000bb0013107a20 */ /* 0x000fe20000410000 */
[----:B------:R-:W1:Y:S01]  /*128e0*/  MUFU.TANH R9, R9 ;  /* 0x0000000900097308 */ /* 0x000e620000002400 */
[----:B------:R-:W-:Y:S01]  /*128f0*/  HMMA.16816.F32.BF16 R24, R128, R34, R24 ;  /* 0x000000228018723c */ /* 0x000fe20000041818 */
[----:B------:R-:W5:Y:S03]  /*12900*/  LDSM.16.M88.4 R32, [R148+0x1000] ;  /* 0x001000009420783b */ /* 0x000f660000000200 */
[----:B------:R-:W-:Y:S02]  /*12910*/  FMUL.FTZ R12, R15, c[0x0][0x2ec] ;  /* 0x0000bb000f0c7a20 */ /* 0x000fe40000410000 */
[----:B------:R-:W-:Y:S02]  /*12920*/  FMUL.FTZ R15, R17, c[0x0][0x2ec] ;  /* 0x0000bb00110f7a20 */ /* 0x000fe40000410000 */
[C---:B------:R-:W-:Y:S01]  /*12930*/  HMMA.16816.F32.BF16 R36, R132.reuse, R40, RZ ;  /* 0x000000288424723c */ /* 0x040fe200000418ff */
[----:B------:R-:W1:Y:S07]  /*12940*/  MUFU.TANH R11, R11 ;  /* 0x0000000b000b7308 */ /* 0x000e6e0000002400 */
[C---:B------:R-:W-:Y:S01]  /*12950*/  HMMA.16816.F32.BF16 R60, R132.reuse, R76, RZ ;  /* 0x0000004c843c723c */ /* 0x040fe200000418ff */
[----:B------:R-:W-:Y:S02]  /*12960*/  FMUL.FTZ R18, R22, c[0x0][0x2ec] ;  /* 0x0000bb0016127a20 */ /* 0x000fe40000410000 */
[----:B------:R-:W1:Y:S01]  /*12970*/  MUFU.TANH R10, R10 ;  /* 0x0000000a000a7308 */ /* 0x000e620000002400 */
[----:B------:R-:W-:Y:S02]  /*12980*/  FMUL.FTZ R19, R21, c[0x0][0x2ec] ;  /* 0x0000bb0015137a20 */ /* 0x000fe40000410000 */
[----:B------:R-:W-:Y:S02]  /*12990*/  FMUL.FTZ R17, R20, c[0x0][0x2ec] ;  /* 0x0000bb0014117a20 */ /* 0x000fe40000410000 */
[C---:B------:R-:W-:Y:S01]  /*129a0*/  HMMA.16816.F32.BF16 R76, R132.reuse, R78, RZ ;  /* 0x0000004e844c723c */ /* 0x040fe200000418ff */
[----:B------:R-:W-:Y:S03]  /*129b0*/  FMUL.FTZ R22, R26, c[0x0][0x2ec] ;  /* 0x0000bb001a167a20 */ /* 0x000fe60000410000 */
[----:B------:R-:W-:Y:S01]  /*129c0*/  FMUL.FTZ R26, R30, c[0x0][0x2ec] ;  /* 0x0000bb001e1a7a20 */ /* 0x000fe20000410000 */
[----:B------:R-:W1:Y:S01]  /*129d0*/  MUFU.TANH R12, R12 ;  /* 0x0000000c000c7308 */ /* 0x000e620000002400 */
[----:B------:R-:W-:Y:S02]  /*129e0*/  FMUL.FTZ R30, R46, c[0x0][0x2ec] ;  /* 0x0000bb002e1e7a20 */ /* 0x000fe40000410000 */
[----:B------:R-:W-:Y:S01]  /*129f0*/  FMUL.FTZ R21, R24, c[0x0][0x2ec] ;  /* 0x0000bb0018157a20 */ /* 0x000fe20000410000 */
[----:B------:R-:W-:Y:S03]  /*12a00*/  HMMA.16816.F32.BF16 R40, R132, R42, RZ ;  /* 0x0000002a8428723c */ /* 0x000fe600000418ff */
[----:B------:R-:W-:Y:S02]  /*12a10*/  FMUL.FTZ R24, R27, c[0x0][0x2ec] ;  /* 0x0000bb001b187a20 */ /* 0x000fe40000410000 */
[----:B------:R-:W-:Y:S01]  /*12a20*/  FMUL.FTZ R27, R29, c[0x0][0x2ec] ;  /* 0x0000bb001d1b7a20 */ /* 0x000fe20000410000 */
[----:B------:R-:W1:Y:S01]  /*12a30*/  MUFU.TANH R13, R13 ;  /* 0x0000000d000d7308 */ /* 0x000e620000002400 */
[----:B------:R-:W-:Y:S01]  /*12a40*/  FMUL.FTZ R29, R44, c[0x0][0x2ec] ;  /* 0x0000bb002c1d7a20 */ /* 0x000fe20000410000 */
[C---:B-----5:R-:W-:Y:S05]  /*12a50*/  HMMA.16816.F32.BF16 R36, R128.reuse, R32, R36 ;  /* 0x000000208024723c */ /* 0x060fea0000041824 */
[----:B------:R-:W-:Y:S02]  /*12a60*/  FMUL.FTZ R20, R23, c[0x0][0x2ec] ;  /* 0x0000bb0017147a20 */ /* 0x000fe40000410000 */
[----:B------:R-:W-:Y:S01]  /*12a70*/  FMUL.FTZ R32, R47, c[0x0][0x2ec] ;  /* 0x0000bb002f207a20 */ /* 0x000fe20000410000 */
[----:B------:R-:W1:Y:S01]  /*12a80*/  MUFU.TANH R15, R15 ;  /* 0x0000000f000f7308 */ /* 0x000e620000002400 */
[C---:B------:R-:W-:Y:S03]  /*12a90*/  HMMA.16816.F32.BF16 R76, R128.reuse, R70, R76 ;  /* 0x00000046804c723c */ /* 0x040fe6000004184c */
[----:B------:R-:W-:Y:S02]  /*12aa0*/  FMUL.FTZ R23, R25, c[0x0][0x2ec] ;  /* 0x0000bb0019177a20 */ /* 0x000fe40000410000 */
[----:B------:R-:W-:Y:S02]  /*12ab0*/  FMUL.FTZ R25, R28, c[0x0][0x2ec] ;  /* 0x0000bb001c197a20 */ /* 0x000fe40000410000 */
[----:B------:R-:W-:Y:S01]  /*12ac0*/  FMUL.FTZ R28, R31, c[0x0][0x2ec] ;  /* 0x0000bb001f1c7a20 */ /* 0x000fe20000410000 */
[----:B------:R-:W-:Y:S01]  /*12ad0*/  HMMA.16816.F32.BF16 R60, R128, R68, R60 ;  /* 0x00000044803c723c */ /* 0x000fe2000004183c */
[----:B------:R-:W1:Y:S03]  /*12ae0*/  MUFU.TANH R14, R14 ;  /* 0x0000000e000e7308 */ /* 0x000e660000002400 */
[----:B------:R-:W-:Y:S03]  /*12af0*/  FMUL.FTZ R31, R45, c[0x0][0x2ec] ;  /* 0x0000bb002d1f7a20 */ /* 0x000fe60000410000 */
[----:B------:R-:W-:Y:S01]  /*12b00*/  FMUL.FTZ R33, R36, c[0x0][0x2ec] ;  /* 0x0000bb0024217a20 */ /* 0x000fe20000410000 */
[C---:B------:R-:W-:Y:S03]  /*12b10*/  HMMA.16816.F32.BF16 R44, R132.reuse, R48, RZ ;  /* 0x00000030842c723c */ /* 0x040fe600000418ff */
[----:B------:R-:W1:Y:S01]  /*12b20*/  MUFU.TANH R16, R16 ;  /* 0x0000001000107308 */ /* 0x000e620000002400 */
[----:B------:R-:W-:Y:S04]  /*12b30*/  FMUL.FTZ R36, R39, c[0x0][0x2ec] ;  /* 0x0000bb0027247a20 */ /* 0x000fe80000410000 */
[C---:B------:R-:W-:Y:S05]  /*12b40*/  HMMA.16816.F32.BF16 R48, R132.reuse, R50, RZ ;  /* 0x000000328430723c */ /* 0x040fea00000418ff */
[----:B------:R-:W1:Y:S03]  /*12b50*/  MUFU.TANH R17, R17 ;  /* 0x0000001100117308 */ /* 0x000e660000002400 */
[----:B------:R-:W-:Y:S07]  /*12b60*/  HMMA.16816.F32.BF16 R68, R132, R72, RZ ;  /* 0x000000488444723c */ /* 0x000fee00000418ff */
[----:B------:R-:W1:Y:S01]  /*12b70*/  MUFU.TANH R19, R19 ;  /* 0x0000001300137308 */ /* 0x000e620000002400 */
[C---:B------:R-:W-:Y:S08]  /*12b80*/  HMMA.16816.F32.BF16 R44, R128.reuse, R52, R44 ;  /* 0x00000034802c723c */ /* 0x040ff0000004182c */
[----:B------:R-:W-:Y:S01]  /*12b90*/  HMMA.16816.F32.BF16 R48, R128, R54, R48 ;  /* 0x000000368030723c */ /* 0x000fe20000041830 */
[----:B------:R-:W1:Y:S07]  /*12ba0*/  MUFU.TANH R18, R18 ;  /* 0x0000001200127308 */ /* 0x000e6e0000002400 */
[C---:B------:R-:W-:Y:S03]  /*12bb0*/  HMMA.16816.F32.BF16 R52, R132.reuse, R56, RZ ;  /* 0x000000388434723c */ /* 0x040fe600000418ff */
[----:B------:R-:W1:Y:S05]  /*12bc0*/  MUFU.TANH R20, R20 ;  /* 0x0000001400147308 */ /* 0x000e6a0000002400 */
[C---:B------:R-:W-:Y:S05]  /*12bd0*/  HMMA.16816.F32.BF16 R56, R132.reuse, R58, RZ ;  /* 0x0000003a8438723c */ /* 0x040fea00000418ff */
[----:B------:R-:W1:Y:S03]  /*12be0*/  MUFU.TANH R21, R21 ;  /* 0x0000001500157308 */ /* 0x000e660000002400 */
[----:B------:R-:W-:Y:S07]  /*12bf0*/  HMMA.16816.F32.BF16 R72, R132, R74, RZ ;  /* 0x0000004a8448723c */ /* 0x000fee00000418ff */
[----:B------:R-:W1:Y:S01]  /*12c00*/  MUFU.TANH R23, R23 ;  /* 0x0000001700177308 */ /* 0x000e620000002400 */
[C---:B------:R-:W-:Y:S08]  /*12c10*/  HMMA.16816.F32.BF16 R52, R128.reuse, R64, R52 ;  /* 0x000000408034723c */ /* 0x040ff00000041834 */
[C---:B------:R-:W-:Y:S01]  /*12c20*/  HMMA.16816.F32.BF16 R56, R128.reuse, R66, R56 ;  /* 0x000000428038723c */ /* 0x040fe20000041838 */
[----:B------:R-:W1:Y:S01]  /*12c30*/  MUFU.TANH R22, R22 ;  /* 0x0000001600167308 */ /* 0x000e620000002400 */
[----:B------:R-:W5:Y:S06]  /*12c40*/  LDSM.16.M88.4 R64, [R148+0x2000] ;  /* 0x002000009440783b */ /* 0x000f6c0000000200 */
[----:B------:R-:W-:Y:S03]  /*12c50*/  HMMA.16816.F32.BF16 R40, R128, R34, R40 ;  /* 0x000000228028723c */ /* 0x000fe60000041828 */
[----:B------:R-:W1:Y:S04]  /*12c60*/  MUFU.TANH R24, R24 ;  /* 0x0000001800187308 */ /* 0x000e680000002400 */
[----:B------:R-:W-:Y:S01]  /*12c70*/  FMUL.FTZ R34, R38, c[0x0][0x2ec] ;  /* 0x0000bb0026227a20 */ /* 0x000fe20000410000 */
[C---:B------:R-:W-:Y:S04]  /*12c80*/  HMMA.16816.F32.BF16 R116, R132.reuse, R118, RZ ;  /* 0x000000768474723c */ /* 0x040fe800000418ff */
[----:B------:R-:W-:Y:S01]  /*12c90*/  FMUL.FTZ R35, R37, c[0x0][0x2ec] ;  /* 0x0000bb0025237a20 */ /* 0x000fe20000410000 */
[----:B------:R-:W1:Y:S03]  /*12ca0*/  MUFU.TANH R25, R25 ;  /* 0x0000001900197308 */ /* 0x000e660000002400 */
[C---:B------:R-:W-:Y:S07]  /*12cb0*/  HMMA.16816.F32.BF16 R108, R132.reuse, R112, RZ ;  /* 0x00000070846c723c */ /* 0x040fee00000418ff */
[----:B------:R-:W1:Y:S01]  /*12cc0*/  MUFU.TANH R27, R27 ;  /* 0x0000001b001b7308 */ /* 0x000e620000002400 */
[----:B------:R-:W-:Y:S01]  /*12cd0*/  FMUL.FTZ R38, R42, c[0x0][0x2ec] ;  /* 0x0000bb002a267a20 */ /* 0x000fe20000410000 */
[----:B------:R-:W-:Y:S03]  /*12ce0*/  HMMA.16816.F32.BF16 R112, R132, R114, RZ ;  /* 0x000000728470723c */ /* 0x000fe600000418ff */
[----:B------:R-:W-:Y:S02]  /*12cf0*/  FMUL.FTZ R42, R46, c[0x0][0x2ec] ;  /* 0x0000bb002e2a7a20 */ /* 0x000fe40000410000 */
[----:B------:R-:W-:Y:S02]  /*12d00*/  FMUL.FTZ R46, R50, c[0x0][0x2ec] ;  /* 0x0000bb00322e7a20 */ /* 0x000fe40000410000 */
[----:B------:R-:W-:Y:S01]  /*12d10*/  FMUL.FTZ R50, R54, c[0x0][0x2ec] ;  /* 0x0000bb0036327a20 */ /* 0x000fe20000410000 */
[----:B------:R-:W1:Y:S01]  /*12d20*/  MUFU.TANH R26, R26 ;  /* 0x0000001a001a7308 */ /* 0x000e620000002400 */
[C---:B-----5:R-:W-:Y:S05]  /*12d30*/  HMMA.16816.F32.BF16 R68, R128.reuse, R64, R68 ;  /* 0x000000408044723c */ /* 0x060fea0000041844 */
[----:B------:R-:W-:Y:S02]  /*12d40*/  FMUL.FTZ R54, R58, c[0x0][0x2ec] ;  /* 0x0000bb003a367a20 */ /* 0x000fe40000410000 */
[----:B------:R-:W-:Y:S01]  /*12d50*/  FMUL.FTZ R64, R79, c[0x0][0x2ec] ;  /* 0x0000bb004f407a20 */ /* 0x000fe20000410000 */
[----:B------:R-:W-:Y:S01]  /*12d60*/  HMMA.16816.F32.BF16 R72, R128, R66, R72 ;  /* 0x000000428048723c */ /* 0x000fe20000041848 */
[----:B------:R-:W1:Y:S03]  /*12d70*/  MUFU.TANH R28, R28 ;  /* 0x0000001c001c7308 */ /* 0x000e660000002400 */
[----:B------:R-:W-:Y:S02]  /*12d80*/  FMUL.FTZ R58, R62, c[0x0][0x2ec] ;  /* 0x0000bb003e3a7a20 */ /* 0x000fe40000410000 */
[----:B------:R-:W-:Y:S02]  /*12d90*/  FMUL.FTZ R62, R78, c[0x0][0x2ec] ;  /* 0x0000bb004e3e7a20 */ /* 0x000fe40000410000 */
[----:B------:R-:W-:Y:S01]  /*12da0*/  FMUL.FTZ R37, R40, c[0x0][0x2ec] ;  /* 0x0000bb0028257a20 */ /* 0x000fe20000410000 */
[----:B------:R-:W-:Y:S02]  /*12db0*/  HMMA.16816.F32.BF16 R124, R132, R140, RZ ;  /* 0x0000008c847c723c */ /* 0x000fe400000418ff */
[----:B------:R-:W1:Y:S01]  /*12dc0*/  MUFU.TANH R29, R29 ;  /* 0x0000001d001d7308 */ /* 0x000e620000002400 */
[----:B------:R-:W-:Y:S02]  /*12dd0*/  FMUL.FTZ R40, R43, c[0x0][0x2ec] ;  /* 0x0000bb002b287a20 */ /* 0x000fe40000410000 */
        /* <DEDUP_REMOVED lines=11> */
[----:B------:R-:W-:Y:S05]  /*12e90*/  HMMA.16816.F32.BF16 R124, R128, R136, R124 ;  /* 0x00000088807c723c */ /* 0x000fea000004187c */
[----:B------:R-:W-:Y:S02]  /*12ea0*/  FMUL.FTZ R61, R76, c[0x0][0x2ec] ;  /* 0x0000bb004c3d7a20 */ /* 0x000fe40000410000 */
[----:B------:R-:W-:Y:S01]  /*12eb0*/  FMUL.FTZ R67, R69, c[0x0][0x2ec] ;  /* 0x0000bb0045437a20 */ /* 0x000fe20000410000 */
[----:B------:R-:W1:Y:S01]  /*12ec0*/  MUFU.TANH R32, R32 ;  /* 0x0000002000207308 */ /* 0x000e620000002400 */
[----:B------:R-:W-:Y:S03]  /*12ed0*/  FMUL.FTZ R69, R72, c[0x0][0x2ec] ;  /* 0x0000bb0048457a20 */ /* 0x000fe60000410000 */
[----:B------:R-:W-:Y:S02]  /*12ee0*/  FMUL.FTZ R72, R75, c[0x0][0x2ec] ;  /* 0x0000bb004b487a20 */ /* 0x000fe40000410000 */
        /* <DEDUP_REMOVED lines=16> */
[C---:B------:R-:W-:Y:S07]  /*12ff0*/  HMMA.16816.F32.BF16 R76, R132.reuse, R80, RZ ;  /* 0x00000050844c723c */ /* 0x040fee00000418ff */
[----:B------:R-:W1:Y:S01]  /*13000*/  MUFU.TANH R36, R36 ;  /* 0x0000002400247308 */ /* 0x000e620000002400 */
[----:B------:R-:W-:Y:S09]  /*13010*/  HMMA.16816.F32.BF16 R80, R132, R82, RZ ;  /* 0x000000528450723c */ /* 0x000ff200000418ff */
[----:B------:R-:W1:Y:S07]  /*13020*/  MUFU.TANH R37, R37 ;  /* 0x0000002500257308 */ /* 0x000e6e0000002400 */
[C---:B------:R-:W-:Y:S03]  /*13030*/  HMMA.16816.F32.BF16 R76, R128.reuse, R84, R76 ;  /* 0x00000054804c723c */ /* 0x040fe6000004184c */
[----:B------:R-:W1:Y:S05]  /*13040*/  MUFU.TANH R39, R39 ;  /* 0x0000002700277308 */ /* 0x000e6a0000002400 */
[----:B------:R-:W-:Y:S05]  /*13050*/  HMMA.16816.F32.BF16 R80, R128, R86, R80 ;  /* 0x000000568050723c */ /* 0x000fea0000041850 */
[----:B------:R-:W1:Y:S03]  /*13060*/  MUFU.TANH R38, R38 ;  /* 0x0000002600267308 */ /* 0x000e660000002400 */
[C---:B------:R-:W-:Y:S07]  /*13070*/  HMMA.16816.F32.BF16 R84, R132.reuse, R88, RZ ;  /* 0x000000588454723c */ /* 0x040fee00000418ff */
[----:B------:R-:W1:Y:S01]  /*13080*/  MUFU.TANH R40, R40 ;  /* 0x0000002800287308 */ /* 0x000e620000002400 */
[----:B------:R-:W-:Y:S01]  /*13090*/  HMMA.16816.F32.BF16 R88, R132, R90, RZ ;  /* 0x0000005a8458723c */ /* 0x000fe200000418ff */
[----:B------:R-:W-:Y:S03]  /*130a0*/  FMUL.FTZ R74, R78, c[0x0][0x2ec] ;  /* 0x0000bb004e4a7a20 */ /* 0x000fe60000410000 */
[----:B------:R-:W-:Y:S02]  /*130b0*/  FMUL.FTZ R75, R77, c[0x0][0x2ec] ;  /* 0x0000bb004d4b7a20 */ /* 0x000fe40000410000 */
[----:B------:R-:W-:Y:S02]  /*130c0*/  FMUL.FTZ R73, R76, c[0x0][0x2ec] ;  /* 0x0000bb004c497a20 */ /* 0x000fe40000410000 */
[----:B------:R-:W-:Y:S01]  /*130d0*/  FMUL.FTZ R78, R82, c[0x0][0x2ec] ;  /* 0x0000bb00524e7a20 */ /* 0x000fe20000410000 */
[----:B------:R-:W1:Y:S03]  /*130e0*/  MUFU.TANH R41, R41 ;  /* 0x0000002900297308 */ /* 0x000e660000002400 */
[----:B------:R-:W-:Y:S02]  /*130f0*/  FMUL.FTZ R77, R80, c[0x0][0x2ec] ;  /* 0x0000bb00504d7a20 */ /* 0x000fe40000410000 */
[----:B------:R-:W-:Y:S02]  /*13100*/  FMUL.FTZ R80, R83, c[0x0][0x2ec] ;  /* 0x0000bb0053507a20 */ /* 0x000fe40000410000 */
[C---:B------:R-:W-:Y:S03]  /*13110*/  HMMA.16816.F32.BF16 R84, R128.reuse, R96, R84 ;  /* 0x000000608054723c */ /* 0x040fe60000041854 */
[----:B------:R-:W1:Y:S02]  /*13120*/  MUFU.TANH R43, R43 ;  /* 0x0000002b002b7308 */ /* 0x000e640000002400 */
[----:B------:R-:W-:Y:S02]  /*13130*/  FMUL.FTZ R76, R79, c[0x0][0x2ec] ;  /* 0x0000bb004f4c7a20 */ /* 0x000fe40000410000 */
[----:B------:R-:W-:Y:S01]  /*13140*/  FMUL.FTZ R79, R81, c[0x0][0x2ec] ;  /* 0x0000bb00514f7a20 */ /* 0x000fe20000410000 */
[C---:B------:R-:W-:Y:S01]  /*13150*/  HMMA.16816.F32.BF16 R88, R128.reuse, R98, R88 ;  /* 0x000000628058723c */ /* 0x040fe20000041858 */
[----:B------:R-:W5:Y:S04]  /*13160*/  LDSM.16.M88.4 R96, [R148+0x3000] ;  /* 0x003000009460783b */ /* 0x000f680000000200 */
[----:B------:R-:W1:Y:S10]  /*13170*/  MUFU.TANH R42, R42 ;  /* 0x0000002a002a7308 */ /* 0x000e740000002400 */
        /* <DEDUP_REMOVED lines=15> */
[----:B------:R-:W-:Y:S01]  /*13270*/  FMUL.FTZ R89, R92, c[0x0][0x2ec] ;  /* 0x0000bb005c597a20 */ /* 0x000fe20000410000 */
[C---:B-----5:R-:W-:Y:S03]  /*13280*/  HMMA.16816.F32.BF16 R100, R128.reuse, R96, R100 ;  /* 0x000000608064723c */ /* 0x060fe60000041864 */
[----:B------:R-:W-:Y:S01]  /*13290*/  FMUL.FTZ R92, R95, c[0x0][0x2ec] ;  /* 0x0000bb005f5c7a20 */ /* 0x000fe20000410000 */
[----:B------:R-:W1:Y:S01]  /*132a0*/  MUFU.TANH R46, R46 ;  /* 0x0000002e002e7308 */ /* 0x000e620000002400 */
[----:B------:R-:W-:Y:S02]  /*132b0*/  FMUL.FTZ R95, R105, c[0x0][0x2ec] ;  /* 0x0000bb00695f7a20 */ /* 0x000fe40000410000 */
[----:B------:R-:W-:Y:S01]  /*132c0*/  FMUL.FTZ R96, R107, c[0x0][0x2ec] ;  /* 0x0000bb006b607a20 */ /* 0x000fe20000410000 */
[C---:B------:R-:W-:Y:S01]  /*132d0*/  HMMA.16816.F32.BF16 R116, R128.reuse, R98, R116 ;  /* 0x000000628074723c */ /* 0x040fe20000041874 */
[----:B------:R-:W5:Y:S01]  /*132e0*/  LDSM.16.M88.4 R104, [R148+0x3400] ;  /* 0x003400009468783b */ /* 0x000f620000000200 */
[----:B------:R-:W-:Y:S04]  /*132f0*/  DEPBAR.LE SB0, 0x0 ;  /* 0x000080000000791a */ /* 0x000fe80000000000 */
[----:B------:R-:W1:Y:S03]  /*13300*/  MUFU.TANH R48, R48 ;  /* 0x0000003000307308 */ /* 0x000e660000002400 */
[----:B------:R-:W-:Y:S07]  /*13310*/  BAR.SYNC.DEFER_BLOCKING 0x0 ;  /* 0x0000000000007b1d */ /* 0x000fee0000010000 */
        /* <DEDUP_REMOVED lines=8> */
[----:B------:R-:W-:Y:S07]  /*133a0*/  FMUL.FTZ R102, R118, c[0x0][0x2ec] ;  /* 0x0000bb0076667a20 */ /* 0x000fee0000410000 */
[----:B------:R-:W1:Y:S01]  /*133b0*/  MUFU.TANH R50, R50 ;  /* 0x0000003200327308 */ /* 0x000e620000002400 */
[C---:B-----5:R-:W-:Y:S09]  /*133c0*/  HMMA.16816.F32.BF16 R108, R128.reuse, R104, R108 ;  /* 0x00000068806c723c */ /* 0x060ff2000004186c */
[----:B------:R-:W1:Y:S03]  /*133d0*/  MUFU.TANH R52, R52 ;  /* 0x0000003400347308 */ /* 0x000e660000002400 */
[----:B------:R-:W-:Y:S01]  /*133e0*/  FMUL.FTZ R104, R119, c[0x0][0x2ec] ;  /* 0x0000bb0077687a20 */ /* 0x000fe20000410000 */
[----:B------:R-:W-:Y:S06]  /*133f0*/  HMMA.16816.F32.BF16 R112, R128, R106, R112 ;  /* 0x0000006a8070723c */ /* 0x000fec0000041870 */
[----:B------:R-:W1:Y:S02]  /*13400*/  MUFU.TANH R53, R53 ;  /* 0x0000003500357308 */ /* 0x000e640000002400 */
[C---:B------:R-:W-:Y:S08]  /*13410*/  HMMA.16816.F32.BF16 R116, R132.reuse, R120, RZ ;  /* 0x000000788474723c */ /* 0x040ff000000418ff */
[C---:B------:R-:W-:Y:S01]  /*13420*/  HMMA.16816.F32.BF16 R120, R132.reuse, R122, RZ ;  /* 0x0000007a8478723c */ /* 0x040fe200000418ff */
[----:B------:R-:W1:Y:S03]  /*13430*/  MUFU.TANH R55, R55 ;  /* 0x0000003700377308 */ /* 0x000e660000002400 */
[----:B------:R-:W-:Y:S02]  /*13440*/  FMUL.FTZ R105, R108, c[0x0][0x2ec] ;  /* 0x0000bb006c697a20 */ /* 0x000fe40000410000 */
[----:B------:R-:W-:Y:S02]  /*13450*/  FMUL.FTZ R107, R109, c[0x0][0x2ec] ;  /* 0x0000bb006d6b7a20 */ /* 0x000fe40000410000 */
        /* <DEDUP_REMOVED lines=12> */
[----:B------:R-:W-:Y:S08]  /*13520*/  HMMA.16816.F32.BF16 R132, R128, R138, R132 ;  /* 0x0000008a8084723c */ /* 0x000ff00000041884 */
[----:B------:R-:W-:Y:S01]  /*13530*/  FMUL.FTZ R113, R116, c[0x0][0x2ec] ;  /* 0x0000bb0074717a20 */ /* 0x000fe20000410000 */
[----:B------:R-:W1:Y:S03]  /*13540*/  MUFU.TANH R59, R59 ;  /* 0x0000003b003b7308 */ /* 0x000e660000002400 */
        /* <DEDUP_REMOVED lines=91> */
[----:B------:R-:W-:Y:S02]  /*13b00*/  IABS R134, c[0x0][0x2d0] ;  /* 0x0000b40000867a13 */ /* 0x000fe40000000000 */
[----:B------:R-:W-:Y:S02]  /*13b10*/  LOP3.LUT R130, RZ, c[0x0][0x2d0], RZ, 0x33, !PT ;  /* 0x0000b400ff827a12 */ /* 0x000fe400078e33ff */
[----:B------:R-:W2:Y:S01]  /*13b20*/  I2F.RP R137, R134 ;  /* 0x0000008600897306 */ /* 0x000ea20000209400 */
[C---:B------:R-:W-:Y:S02]  /*13b30*/  IADD3 R139, R140.reuse, -0x200, RZ ;  /* 0xfffffe008c8b7810 */ /* 0x040fe40007ffe0ff */
[----:B------:R-:W-:Y:S02]  /*13b40*/  IADD3 R140, R140, -0x100, RZ ;  /* 0xffffff008c8c7810 */ /* 0x000fe40007ffe0ff */
[----:B------:R-:W-:Y:S02]  /*13b50*/  IABS R136, R139 ;  /* 0x0000008b00887213 */ /* 0x000fe40000000000 */
[----:B------:R-:W-:Y:S02]  /*13b60*/  IABS R138, R140 ;  /* 0x0000008c008a7213 */ /* 0x000fe40000000000 */
[----:B------:R-:W-:Y:S02]  /*13b70*/  LOP3.LUT R140, R140, c[0x0][0x2d0], RZ, 0x3c, !PT ;  /* 0x0000b4008c8c7a12 */ /* 0x000fe400078e3cff */
[----:B------:R-:W-:Y:S04]  /*13b80*/  LOP3.LUT R139, R139, c[0x0][0x2d0], RZ, 0x3c, !PT ;  /* 0x0000b4008b8b7a12 */ /* 0x000fe800078e3cff */
        /* <DEDUP_REMOVED lines=50> */
.L_x_1729:
[----:B------:R2:W-:Y:S01]  /*13eb0*/  @P2 STS [R177+0x1004], RZ ;  /* 0x001004ffb1002388 */ /* 0x0005e20000000800 */
[----:B-1----:R-:W-:Y:S01]  /*13ec0*/  LEA R152, P5, R134, R202, 0x1 ;  /* 0x000000ca86987211 */ /* 0x002fe200078a08ff */
        /* <DEDUP_REMOVED lines=20> */
[C---:B------:R-:W-:Y:S01]  /*14010*/  @!P2 LEA.HI.X R138, R132.reuse, R135, R138, 0x7, P0 ;  /* 0x00000087848aa211 */ /* 0x040fe200000f3c8a */
[----:B------:R-:W-:Y:S01]  /*14020*/  @!P2 IMAD.MOV.U32 R140, RZ, RZ, R134 ;  /* 0x000000ffff8ca224 */ /* 0x000fe200078e0086 */
[----:B------:R-:W-:Y:S01]  /*14030*/  @!P2 LEA R156, P0, R131, R202, 0x1 ;  /* 0x000000ca839ca211 */ /* 0x000fe200078008ff */
[----:B------:R-:W-:Y:S01]  /*14040*/  @!PT LDS RZ, [RZ] ;  /* 0x00000000fffff984 */ /* 0x000fe20000000800 */
[----:B------:R-:W-:Y:S01]  /*14050*/  @!PT LDS RZ, [RZ] ;  /* 0x00000000fffff984 */ /* 0x000fe20000000800 */
[----:B------:R-:W-:Y:S01]  /*14060*/  @!PT LDS RZ, [RZ] ;  /* 0x00000000fffff984 */ /* 0x000fe20000000800 */
[----:B------:R2:W-:Y:S01]  /*14070*/  @!P2 LDGSTS.E.BYPASS.LTC128B.128 [R177+0x1800], [R146.64] ;  /* 0x0180000092b1afae */ /* 0x0005e2000b901d4a */
[----:B------:R-:W-:Y:S01]  /*14080*/  @!P2 IMAD R129, R129, 0x60, RZ ;  /* 0x000000608181a824 */ /* 0x000fe200078e02ff */
[----:B------:R-:W-:Y:S01]  /*14090*/  @!P2 MOV R154, R134 ;  /* 0x00000086009aa202 */ /* 0x000fe20000000f00 */
[----:B------:R-:W-:Y:S01]  /*140a0*/  @!P2 IMAD.MOV.U32 R143, RZ, RZ, R135 ;  /* 0x000000ffff8fa224 */ /* 0x000fe200078e0087 */
[----:B------:R2:W-:Y:S01]  /*140b0*/  @P2 STS.128 [R177+0x2000], RZ ;  /* 0x002000ffb1002388 */ /* 0x0005e20000000c00 */
[-C--:B------:R-:W-:Y:S01]  /*140c0*/  @!P2 LEA.HI.X R157, R131, R203.reuse, R136, 0x1, P0 ;  /* 0x000000cb839da211 */ /* 0x080fe200000f0c88 */
[----:B------:R-:W-:Y:S01]  /*140d0*/  @!P2 IMAD.IADD R129, R129, 0x1, R145 ;  /* 0x000000018181a824 */ /* 0x000fe200078e0291 */
[CC--:B------:R-:W-:Y:S01]  /*140e0*/  @!P2 LEA R158, P0, R133.reuse, R202.reuse, 0x1 ;  /* 0x000000ca859ea211 */ /* 0x0c0fe200078008ff */
[----:B------:R-:W-:Y:S01]  /*140f0*/  @!P2 IMAD.WIDE.U32 R142, R132, 0xa0, R142 ;  /* 0x000000a0848ea825 */ /* 0x000fe200078e008e */
[----:B------:R-:W-:Y:S01]  /*14100*/  @!P2 MOV R130, c[0x0][0x19c] ;  /* 0x000067000082aa02 */ /* 0x000fe20000000f00 */
[----:B------:R-:W-:Y:S01]  /*14110*/  @!PT LDS RZ, [RZ] ;  /* 0x00000000fffff984 */ /* 0x000fe20000000800 */
[----:B------:R-:W-:Y:S01]  /*14120*/  @!PT LDS RZ, [RZ] ;  /* 0x00000000fffff984 */ /* 0x000fe20000000800 */
[----:B------:R-:W-:Y:S01]  /*14130*/  @!PT LDS RZ, [RZ] ;  /* 0x00000000fffff984 */ /* 0x000fe20000000800 */
[----:B------:R2:W-:Y:S01]  /*14140*/  @!P2 LDGSTS.E.BYPASS.LTC128B.128 [R177+0x2000], [R156.64] ;  /* 0x020000009cb1afae */ /* 0x0005e2000b901d4a */
[-C--:B------:R-:W-:Y:S01]  /*14150*/  @!P2 LEA.HI.X R159, R133, R203.reuse, R138, 0x1, P0 ;  /* 0x000000cb859fa211 */ /* 0x080fe200000f0c8a */
[--C-:B------:R-:W-:Y:S01]  /*14160*/  @!P2 IMAD.MOV.U32 R141, RZ, RZ, R135.reuse ;  /* 0x000000ffff8da224 */ /* 0x100fe200078e0087 */
[CC--:B------:R-:W-:Y:S01]  /*14170*/  @!P2 LEA R138, P5, R144.reuse, R202.reuse, 0x1 ;  /* 0x000000ca908aa211 */ /* 0x0c0fe200078a08ff */
[----:B------:R2:W-:Y:S01]  /*14180*/  @P2 STS.128 [R177+0x2800], RZ ;  /* 0x002800ffb1002388 */ /* 0x0005e20000000c00 */
[----:B------:R-:W-:Y:S02]  /*14190*/  @!P2 IMAD.MOV.U32 R155, RZ, RZ, R135 ;  /* 0x000000ffff9ba224 */ /* 0x000fe400078e0087 */
[-C--:B------:R-:W-:Y:S01]  /*141a0*/  @!P2 LEA.HI.X R139, R144, R203.reuse, R129, 0x1, P5 ;  /* 0x000000cb908ba211 */ /* 0x080fe200028f0c81 */
[C---:B------:R-:W-:Y:S04]  /*141b0*/  @!P2 IMAD.WIDE.U32 R140, R132.reuse, 0xc0, R140 ;  /* 0x000000c0848ca825 */ /* 0x040fe800078e008c */
[----:B------:R-:W-:Y:S01]  /*141c0*/  @!PT LDS RZ, [RZ] ;  /* 0x00000000fffff984 */ /* 0x000fe20000000800 */
[----:B------:R-:W-:Y:S01]  /*141d0*/  @!PT LDS RZ, [RZ] ;  /* 0x00000000fffff984 */ /* 0x000fe20000000800 */
[----:B------:R-:W-:Y:S01]  /*141e0*/  @!PT LDS RZ, [RZ] ;  /* 0x00000000fffff984 */ /* 0x000fe20000000800 */
[----:B------:R2:W-:Y:S01]  /*141f0*/  @!P2 LDGSTS.E.BYPASS.LTC128B.128 [R177+0x2800], [R138.64] ;  /* 0x028000008ab1afae */ /* 0x0005e2000b901d4a */
[----:B------:R-:W-:Y:S03]  /*14200*/  @!P2 IMAD.WIDE.U32 R154, R132, 0xe0, R154 ;  /* 0x000000e0849aa825 */ /* 0x000fe600078e009a */
        /* <DEDUP_REMOVED lines=12> */
[----:B------:R-:W-:Y:S02]  /*142d0*/  @!P2 IMAD.IADD R135, R135, 0x1, R143 ;  /* 0x000000018787a824 */ /* 0x000fe400078e028f */
[----:B------:R-:W-:Y:S02]  /*142e0*/  @!P2 IMAD.IADD R131, R131, 0x1, R141 ;  /* 0x000000018383a824 */ /* 0x000fe400078e028d */
[----:B------:R-:W-:Y:S01]  /*142f0*/  @!P2 IMAD R137, R130, 0xe0, RZ ;  /* 0x000000e08289a824 */ /* 0x000fe200078e02ff */
[----:B------:R-:W-:Y:S02]  /*14300*/  @!P2 LEA.HI.X R133, R142, R203, R135, 0x1, P4 ;  /* 0x000000cb8e85a211 */ /* 0x000fe400020f0c87 */
[C---:B------:R-:W-:Y:S01]  /*14310*/  @!P2 LEA R130, P3, R140.reuse, R202, 0x1 ;  /* 0x000000ca8c82a211 */ /* 0x040fe200078608ff */
[----:B------:R-:W-:Y:S01]  /*14320*/  IMAD.MOV.U32 R202, RZ, RZ, R152 ;  /* 0x000000ffffca7224 */ /* 0x000fe200078e0098 */
[----:B------:R-:W-:Y:S01]  /*14330*/  @!P2 IADD3 R137, R137, R155, RZ ;  /* 0x0000009b8989a210 */ /* 0x000fe20007ffe0ff */
        /* <DEDUP_REMOVED lines=18> */
.L_x_1728:
[----:B--234-:R-:W-:Y:S04]  /*14460*/  IADD3 R175, R172, -0x1, RZ ;  /* 0xffffffffacaf7810 */ /* 0x01cfe80007ffe0ff */
[----:B------:R-:W-:Y:S04]  /*14470*/  LEA R176, R175, R170, 0x8 ;  /* 0x000000aaafb07211 */ /* 0x000fe800078e40ff */
        /* <DEDUP_REMOVED lines=15> */
[C---:B-1----:R-:W-:Y:S02]  /*14570*/  IADD3 R153, R176.reuse, 0x50, RZ ;  /* 0x00000050b0997810 */ /* 0x042fe40007ffe0ff */
[C---:B------:R-:W-:Y:S02]  /*14580*/  IADD3 R168, R176.reuse, 0x89, RZ ;  /* 0x00000089b0a87810 */ /* 0x040fe40007ffe0ff */
[C---:B------:R-:W-:Y:S01]  /*14590*/  IADD3 R130, R176.reuse, 0x20, RZ ;  /* 0x00000020b0827810 */ /* 0x040fe20007ffe0ff */
[----:B------:R-:W1:Y:S01]  /*145a0*/  I2F R136, R136 ;  /* 0x0000008800887306 */ /* 0x000e620000201400 */
[C---:B------:R-:W-:Y:S02]  /*145b0*/  IADD3 R131, R176.reuse, 0x21, RZ ;  /* 0x00000021b0837810 */ /* 0x040fe40007ffe0ff */
[C---:B------:R-:W-:Y:S02]  /*145c0*/  IADD3 R140, R176.reuse, 0x29, RZ ;  /* 0x00000029b08c7810 */ /* 0x040fe40007ffe0ff */
[C---:B------:R-:W-:Y:S02]  /*145d0*/  IADD3 R142, R176.reuse, 0x31, RZ ;  /* 0x00000031b08e7810 */ /* 0x040fe40007ffe0ff */
[C---:B------:R-:W-:Y:S02]  /*145e0*/  IADD3 R152, R176.reuse, 0x49, RZ ;  /* 0x00000049b0987810 */ /* 0x040fe40007ffe0ff */
[C---:B------:R-:W-:Y:S01]  /*145f0*/  IADD3 R154, R176.reuse, 0x51, RZ ;  /* 0x00000051b09a7810 */ /* 0x040fe20007ffe0ff */
[----:B------:R-:W5:Y:S01]  /*14600*/  I2F R137, R137 ;  /* 0x0000008900897306 */ /* 0x000f620000201400 */
[C---:B------:R-:W-:Y:S02]  /*14610*/  IADD3 R156, R176.reuse, 0x59, RZ ;  /* 0x00000059b09c7810 */ /* 0x040fe40007ffe0ff */
[C---:B------:R-:W-:Y:S02]  /*14620*/  IADD3 R157, R176.reuse, 0x60, RZ ;  /* 0x00000060b09d7810 */ /* 0x040fe40007ffe0ff */
[C---:B------:R-:W-:Y:S02]  /*14630*/  IADD3 R166, R176.reuse, 0x81, RZ ;  /* 0x00000081b0a67810 */ /* 0x040fe40007ffe0ff */
        /* <DEDUP_REMOVED lines=41> */
[----:B------:R-:W5:Y:S10]  /*148d0*/  I2F R167, R167 ;  /* 0x000000a700a77306 */ /* 0x000f740000201400 */
[----:B------:R-:W5:Y:S01]  /*148e0*/  I2F R168, R168 ;  /* 0x000000a800a87306 */ /* 0x000f620000201400 */
[C---:B--2---:R-:W-:Y:S02]  /*148f0*/  FFMA.FTZ R0, R133.reuse, UR4, R0 ;  /* 0x0000000485007c23 */ /* 0x044fe40008010000 */
[----:B------:R-:W-:Y:S01]  /*14900*/  FFMA.FTZ R2, R133, UR4, R2 ;  /* 0x0000000485027c23 */ /* 0x000fe20008010002 */
[----:B------:R-:W-:Y:S01]  /*14910*/  IADD3 R133, R176, 0x90, RZ ;  /* 0x00000090b0857810 */ /* 0x000fe20007ffe0ff */
[----:B---3--:R-:W-:Y:S01]  /*14920*/  FFMA.FTZ R3, R134, UR4, R3 ;  /* 0x0000000486037c23 */ /* 0x008fe20008010003 */
[----:B------:R-:W-:Y:S01]  /*14930*/  FMNMX.FTZ R208, R0, R174, !PT ;  /* 0x000000ae00d07209 */ /* 0x000fe20007810000 */
[----:B------:R-:W-:Y:S01]  /*14940*/  FFMA.FTZ R4, R134, UR4, R4 ;  /* 0x0000000486047c23 */ /* 0x000fe20008010004 */
[----:B------:R-:W-:Y:S01]  /*14950*/  FMNMX.FTZ R205, R2, R173, !PT ;  /* 0x000000ad02cd7209 */ /* 0x000fe20007810000 */
[C---:B----4-:R-:W-:Y:S01]  /*14960*/  FFMA.FTZ R5, R135.reuse, UR4, R5 ;  /* 0x0000000487057c23 */ /* 0x050fe20008010005 */
[----:B------:R-:W2:Y:S01]  /*14970*/  I2F R133, R133 ;  /* 0x0000008500857306 */ /* 0x000ea20000201400 */
[----:B------:R-:W-:Y:S01]  /*14980*/  FFMA.FTZ R6, R135, UR4, R6 ;  /* 0x0000000487067c23 */ /* 0x000fe20008010006 */
[----:B------:R-:W-:Y:S01]  /*14990*/  FMNMX.FTZ R205, R4, R205, !PT ;  /* 0x000000cd04cd7209 */ /* 0x000fe20007810000 */
[C---:B-1----:R-:W-:Y:S01]  /*149a0*/  FFMA.FTZ R7, R136.reuse, UR4, R7 ;  /* 0x0000000488077c23 */ /* 0x042fe20008010007 */
[----:B------:R-:W-:Y:S01]  /*149b0*/  FMNMX.FTZ R208, R3, R208, !PT ;  /* 0x000000d003d07209 */ /* 0x000fe20007810000 */
[----:B------:R-:W-:Y:S01]  /*149c0*/  FFMA.FTZ R8, R136, UR4, R8 ;  /* 0x0000000488087c23 */ /* 0x000fe20008010008 */
[----:B------:R-:W-:Y:S01]  /*149d0*/  FMNMX.FTZ R205, R6, R205, !PT ;  /* 0x000000cd06cd7209 */ /* 0x000fe20007810000 */
[----:B-----5:R-:W-:Y:S01]  /*149e0*/  FFMA.FTZ R9, R137, UR4, R9 ;  /* 0x0000000489097c23 */ /* 0x020fe20008010009 */
        /* <DEDUP_REMOVED lines=30> */
[C---:B------:R-:W-:Y:S01]  /*14bd0*/  IADD3 R140, R176.reuse, 0xb9, RZ ;  /* 0x000000b9b08c7810 */ /* 0x040fe20007ffe0ff */
[C---:B------:R-:W-:Y:S01]  /*14be0*/  FFMA.FTZ R25, R141.reuse, UR4, R25 ;  /* 0x000000048d197c23 */ /* 0x040fe20008010019 */
[----:B------:R-:W1:Y:S01]  /*14bf0*/  I2F R134, R134 ;  /* 0x0000008600867306 */ /* 0x000e620000201400 */
[----:B------:R-:W-:Y:S01]  /*14c00*/  FFMA.FTZ R26, R141, UR4, R26 ;  /* 0x000000048d1a7c23 */ /* 0x000fe2000801001a */
[----:B------:R-:W-:Y:S01]  /*14c10*/  IADD3 R141, R176, 0xc0, RZ ;  /* 0x000000c0b08d7810 */ /* 0x000fe20007ffe0ff */
[C---:B------:R-:W-:Y:S01]  /*14c20*/  FFMA.FTZ R27, R142.reuse, UR4, R27 ;  /* 0x000000048e1b7c23 */ /* 0x040fe2000801001b */
[----:B------:R-:W-:Y:S01]  /*14c30*/  FMNMX.FTZ R208, R21, R208, !PT ;  /* 0x000000d015d07209 */ /* 0x000fe20007810000 */
[----:B------:R-:W-:Y:S01]  /*14c40*/  FFMA.FTZ R28, R142, UR4, R28 ;  /* 0x000000048e1c7c23 */ /* 0x000fe2000801001c */
[C---:B------:R-:W-:Y:S01]  /*14c50*/  IADD3 R142, R176.reuse, 0xc1, RZ ;  /* 0x000000c1b08e7810 */ /* 0x040fe20007ffe0ff */
[C---:B------:R-:W-:Y:S01]  /*14c60*/  FFMA.FTZ R29, R143.reuse, UR4, R29 ;  /* 0x000000048f1d7c23 */ /* 0x040fe2000801001d */
[C---:B------:R-:W-:Y:S01]  /*14c70*/  IADD3 R135, R176.reuse, 0x98, RZ ;  /* 0x00000098b0877810 */ /* 0x040fe20007ffe0ff */
[----:B------:R-:W-:Y:S01]  /*14c80*/  FFMA.FTZ R30, R143, UR4, R30 ;  /* 0x000000048f1e7c23 */ /* 0x000fe2000801001e */
[----:B------:R-:W-:Y:S01]  /*14c90*/  I2F R140, R140 ;  /* 0x0000008c008c7306 */ /* 0x000fe20000201400 */
[----:B------:R-:W-:Y:S01]  /*14ca0*/  IADD3 R143, R176, 0xc8, RZ ;  /* 0x000000c8b08f7810 */ /* 0x000fe20007ffe0ff */
[C---:B------:R-:W-:Y:S01]  /*14cb0*/  FFMA.FTZ R31, R144.reuse, UR4, R31 ;  /* 0x00000004901f7c23 */ /* 0x040fe2000801001f */
[----:B------:R-:W-:Y:S01]  /*14cc0*/  FMNMX.FTZ R208, R23, R208, !PT ;  /* 0x000000d017d07209 */ /* 0x000fe20007810000 */
[----:B------:R-:W-:Y:S01]  /*14cd0*/  FFMA.FTZ R32, R144, UR4, R32 ;  /* 0x0000000490207c23 */ /* 0x000fe20008010020 */
[----:B------:R-:W-:Y:S01]  /*14ce0*/  IADD3 R144, R176, 0xc9, RZ ;  /* 0x000000c9b0907810 */ /* 0x000fe20007ffe0ff */
[C---:B------:R-:W-:Y:S01]  /*14cf0*/  FFMA.FTZ R33, R145.reuse, UR4, R33 ;  /* 0x0000000491217c23 */ /* 0x040fe20008010021 */
[----:B------:R-:W-:Y:S01]  /*14d00*/  FMNMX.FTZ R205, R20, R205, !PT ;  /* 0x000000cd14cd7209 */ /* 0x000fe20007810000 */
[----:B------:R-:W-:Y:S01]  /*14d10*/  FFMA.FTZ R34, R145, UR4, R34 ;  /* 0x0000000491227c23 */ /* 0x000fe20008010022 */
[----:B------:R-:W-:Y:S01]  /*14d20*/  FMNMX.FTZ R208, R25, R208, !PT ;  /* 0x000000d019d07209 */ /* 0x000fe20007810000 */
[----:B------:R-:W3:Y:S01]  /*14d30*/  I2F R135, R135 ;  /* 0x0000008700877306 */ /* 0x000ee20000201400 */
[----:B------:R-:W-:Y:S01]  /*14d40*/  FFMA.FTZ R35, R146, UR4, R35 ;  /* 0x0000000492237c23 */ /* 0x000fe20008010023 */
[----:B------:R-:W-:Y:S01]  /*14d50*/  FMNMX.FTZ R205, R22, R205, !PT ;  /* 0x000000cd16cd7209 */ /* 0x000fe20007810000 */
[----:B------:R-:W-:Y:S01]  /*14d60*/  FFMA.FTZ R36, R146, UR4, R36 ;  /* 0x0000000492247c23 */ /* 0x000fe20008010024 */
[C---:B------:R-:W-:Y:S01]  /*14d70*/  IADD3 R146, R176.reuse, 0xd1, RZ ;  /* 0x000000d1b0927810 */ /* 0x040fe20007ffe0ff */
[----:B------:R-:W-:Y:S01]  /*14d80*/  FFMA.FTZ R37, R147, UR4, R37 ;  /* 0x0000000493257c23 */ /* 0x000fe20008010025 */
[----:B------:R-:W-:Y:S01]  /*14d90*/  FMNMX.FTZ R208, R27, R208, !PT ;  /* 0x000000d01bd07209 */ /* 0x000fe20007810000 */
[----:B------:R-:W-:Y:S01]  /*14da0*/  FFMA.FTZ R38, R147, UR4, R38 ;  /* 0x0000000493267c23 */ /* 0x000fe20008010026 */
[----:B------:R-:W-:Y:S01]  /*14db0*/  IADD3 R131, R176, 0xa1, RZ ;  /* 0x000000a1b0837810 */ /* 0x000fe20007ffe0ff */
[C---:B------:R-:W-:Y:S01]  /*14dc0*/  FFMA.FTZ R39, R152.reuse, UR4, R39 ;  /* 0x0000000498277c23 */ /* 0x040fe20008010027 */
[----:B------:R-:W-:Y:S01]  /*14dd0*/  I2F R141, R141 ;  /* 0x0000008d008d7306 */ /* 0x000fe20000201400 */
[----:B------:R-:W-:Y:S01]  /*14de0*/  FFMA.FTZ R40, R152, UR4, R40 ;  /* 0x0000000498287c23 */ /* 0x000fe20008010028 */
[----:B------:R-:W-:Y:S01]  /*14df0*/  FMNMX.FTZ R208, R29, R208, !PT ;  /* 0x000000d01dd07209 */ /* 0x000fe20007810000 */
[C---:B------:R-:W-:Y:S01]  /*14e00*/  FFMA.FTZ R41, R153.reuse, UR4, R41 ;  /* 0x0000000499297c23 */ /* 0x040fe20008010029 */
[----:B------:R-:W-:Y:S01]  /*14e10*/  IADD3 R139, R176, 0xb8, RZ ;  /* 0x000000b8b08b7810 */ /* 0x000fe20007ffe0ff */
[----:B------:R-:W-:Y:S01]  /*14e20*/  FFMA.FTZ R42, R153, UR4, R42 ;  /* 0x00000004992a7c23 */ /* 0x000fe2000801002a */
[----:B------:R-:W-:Y:S01]  /*14e30*/  FMNMX.FTZ R208, R31, R208, !PT ;  /* 0x000000d01fd07209 */ /* 0x000fe20007810000 */
[----:B------:R-:W-:Y:S01]  /*14e40*/  FFMA.FTZ R43, R154, UR4, R43 ;  /* 0x000000049a2b7c23 */ /* 0x000fe2000801002b */
[----:B------:R-:W-:Y:S01]  /*14e50*/  IADD3 R145, R176, 0xd0, RZ ;  /* 0x000000d0b0917810 */ /* 0x000fe20007ffe0ff */
[----:B------:R-:W-:Y:S01]  /*14e60*/  FFMA.FTZ R44, R154, UR4, R44 ;  /* 0x000000049a2c7c23 */ /* 0x000fe2000801002c */
[----:B------:R-:W-:Y:S01]  /*14e70*/  I2F R131, R131 ;  /* 0x0000008300837306 */ /* 0x000fe20000201400 */
        /* <DEDUP_REMOVED lines=19> */
[----:B------:R-:W-:Y:S01]  /*14fb0*/  I2F R142, R142 ;  /* 0x0000008e008e7306 */ /* 0x000fe20000201400 */
        /* <DEDUP_REMOVED lines=9> */
[----:B------:R-:W-:Y:S01]  /*15050*/  I2F R143, R143 ;  /* 0x0000008f008f7306 */ /* 0x000fe20000201400 */
        /* <DEDUP_REMOVED lines=30> */
[----:B--2---:R-:W-:Y:S01]  /*15240*/  FFMA.FTZ R73, R133, UR4, R73 ;  /* 0x0000000485497c23 */ /* 0x004fe20008010049 */
[----:B------:R-:W-:Y:S01]  /*15250*/  FMNMX.FTZ R208, R59, R208, !PT ;  /* 0x000000d03bd07209 */ /* 0x000fe20007810000 */
[----:B------:R-:W-:Y:S01]  /*15260*/  FFMA.FTZ R74, R133, UR4, R74 ;  /* 0x00000004854a7c23 */ /* 0x000fe2000801004a */
[----:B------:R-:W-:Y:S01]  /*15270*/  FMNMX.FTZ R205, R52, R205, !PT ;  /* 0x000000cd34cd7209 */ /* 0x000fe20007810000 */
[----:B------:R-:W-:Y:S01]  /*15280*/  I2F R133, R146 ;  /* 0x0000009200857306 */ /* 0x000fe20000201400 */
[C---:B-1----:R-:W-:Y:S01]  /*15290*/  FFMA.FTZ R75, R134.reuse, UR4, R75 ;  /* 0x00000004864b7c23 */ /* 0x042fe2000801004b */
[----:B------:R-:W-:Y:S01]  /*152a0*/  FMNMX.FTZ R208, R61, R208, !PT ;  /* 0x000000d03dd07209 */ /* 0x000fe20007810000 */
[----:B------:R-:W-:Y:S01]  /*152b0*/  FFMA.FTZ R76, R134, UR4, R76 ;  /* 0x00000004864c7c23 */ /* 0x000fe2000801004c */
[----:B------:R-:W-:Y:S01]  /*152c0*/  FMNMX.FTZ R205, R54, R205, !PT ;  /* 0x000000cd36cd7209 */ /* 0x000fe20007810000 */
[----:B---3--:R-:W-:Y:S01]  /*152d0*/  FFMA.FTZ R77, R135, UR4, R77 ;  /* 0x00000004874d7c23 */ /* 0x008fe2000801004d */
[----:B------:R-:W-:Y:S01]  /*152e0*/  FMNMX.FTZ R208, R63, R208, !PT ;  /* 0x000000d03fd07209 */ /* 0x000fe20007810000 */
[----:B------:R-:W-:Y:S01]  /*152f0*/  FFMA.FTZ R78, R135, UR4, R78 ;  /* 0x00000004874e7c23 */ /* 0x000fe2000801004e */
[----:B------:R-:W-:Y:S02]  /*15300*/  FMNMX.FTZ R205, R56, R205, !PT ;  /* 0x000000cd38cd7209 */ /* 0x000fe40007810000 */
[----:B------:R-:W-:Y:S02]  /*15310*/  FMNMX.FTZ R208, R65, R208, !PT ;  /* 0x000000d041d07209 */ /* 0x000fe40007810000 */
[----:B------:R-:W-:Y:S02]  /*15320*/  FMNMX.FTZ R205, R58, R205, !PT ;  /* 0x000000cd3acd7209 */ /* 0x000fe40007810000 */
[----:B------:R-:W-:Y:S02]  /*15330*/  FMNMX.FTZ R208, R67, R208, !PT ;  /* 0x000000d043d07209 */ /* 0x000fe40007810000 */
[----:B------:R-:W-:Y:S02]  /*15340*/  FMNMX.FTZ R205, R60, R205, !PT ;  /* 0x000000cd3ccd7209 */ /* 0x000fe40007810000 */
[----:B------:R-:W-:Y:S02]  /*15350*/  FMNMX.FTZ R208, R69, R208, !PT ;  /* 0x000000d045d07209 */ /* 0x000fe40007810000 */
[C---:B------:R-:W-:Y:S02]  /*15360*/  IADD3 R129, R176.reuse, 0x99, RZ ;  /* 0x00000099b0817810 */ /* 0x040fe40007ffe0ff */
[----:B------:R-:W-:Y:S02]  /*15370*/  FMNMX.FTZ R208, R71, R208, !PT ;  /* 0x000000d047d07209 */ /* 0x000fe40007810000 */
[C---:B------:R-:W-:Y:S02]  /*15380*/  IADD3 R130, R176.reuse, 0xa0, RZ ;  /* 0x000000a0b0827810 */ /* 0x040fe40007ffe0ff */
[----:B------:R-:W1:Y:S01]  /*15390*/  I2F R129, R129 ;  /* 0x0000008100817306 */ /* 0x000e620000201400 */
[----:B------:R-:W-:Y:S02]  /*153a0*/  FMNMX.FTZ R208, R73, R208, !PT ;  /* 0x000000d049d07209 */ /* 0x000fe40007810000 */
[C---:B------:R-:W-:Y:S02]  /*153b0*/  IADD3 R132, R176.reuse, 0xa8, RZ ;  /* 0x000000a8b0847810 */ /* 0x040fe40007ffe0ff */
[----:B------:R-:W-:Y:S02]  /*153c0*/  FMNMX.FTZ R208, R75, R208, !PT ;  /* 0x000000d04bd07209 */ /* 0x000fe40007810000 */
[C---:B------:R-:W-:Y:S02]  /*153d0*/  IADD3 R136, R176.reuse, 0xa9, RZ ;  /* 0x000000a9b0887810 */ /* 0x040fe40007ffe0ff */
[----:B------:R-:W-:Y:S01]  /*153e0*/  FMNMX.FTZ R208, R77, R208, !PT ;  /* 0x000000d04dd07209 */ /* 0x000fe20007810000 */
[----:B------:R-:W2:Y:S01]  /*153f0*/  I2F R130, R130 ;  /* 0x0000008200827306 */ /* 0x000ea20000201400 */
[C---:B------:R-:W-:Y:S02]  /*15400*/  IADD3 R134, R176.reuse, 0xd8, RZ ;  /* 0x000000d8b0867810 */ /* 0x040fe40007ffe0ff */
[C---:B------:R-:W-:Y:S02]  /*15410*/  IADD3 R137, R176.reuse, 0xb0, RZ ;  /* 0x000000b0b0897810 */ /* 0x040fe40007ffe0ff */
[C---:B------:R-:W-:Y:S02]  /*15420*/  IADD3 R138, R176.reuse, 0xb1, RZ ;  /* 0x000000b1b08a7810 */ /* 0x040fe40007ffe0ff */
[----:B------:R-:W-:Y:S02]  /*15430*/  IADD3 R135, R176, 0xe9, RZ ;  /* 0x000000e9b0877810 */ /* 0x000fe40007ffe0ff */
[----:B------:R-:W-:Y:S01]  /*15440*/  FMNMX.FTZ R205, R62, R205, !PT ;  /* 0x000000cd3ecd7209 */ /* 0x000fe20007810000 */
[----:B------:R-:W3:Y:S03]  /*15450*/  I2F R132, R132 ;  /* 0x0000008400847306 */ /* 0x000ee60000201400 */
[----:B------:R-:W-:Y:S01]  /*15460*/  FMNMX.FTZ R205, R64, R205, !PT ;  /* 0x000000cd40cd7209 */ /* 0x000fe20007810000 */
[C---:B-1----:R-:W-:Y:S02]  /*15470*/  FFMA.FTZ R79, R129.reuse, UR4, R79 ;  /* 0x00000004814f7c23 */ /* 0x042fe4000801004f */
[----:B------:R-:W-:Y:S01]  /*15480*/  FFMA.FTZ R80, R129, UR4, R80 ;  /* 0x0000000481507c23 */ /* 0x000fe20008010050 */
[----:B------:R-:W-:Y:S02]  /*15490*/  IADD3 R129, R176, 0xd9, RZ ;  /* 0x000000d9b0817810 */ /* 0x000fe40007ffe0ff */
[----:B------:R-:W-:Y:S01]  /*154a0*/  FMNMX.FTZ R208, R79, R208, !PT ;  /* 0x000000d04fd07209 */ /* 0x000fe20007810000 */
[----:B------:R-:W1:Y:S01]  /*154b0*/  I2F R136, R136 ;  /* 0x0000008800887306 */ /* 0x000e620000201400 */
[----:B------:R-:W-:Y:S01]  /*154c0*/  FMNMX.FTZ R205, R66, R205, !PT ;  /* 0x000000cd42cd7209 */ /* 0x000fe20007810000 */
[----:B--2---:R-:W-:Y:S03]  /*154d0*/  FFMA.FTZ R81, R130, UR4, R81 ;  /* 0x0000000482517c23 */ /* 0x004fe60008010051 */
[----:B------:R-:W-:Y:S01]  /*154e0*/  FMNMX.FTZ R205, R68, R205, !PT ;  /* 0x000000cd44cd7209 */ /* 0x000fe20007810000 */
[----:B------:R-:W-:Y:S01]  /*154f0*/  FFMA.FTZ R82, R130, UR4, R82 ;  /* 0x0000000482527c23 */ /* 0x000fe20008010052 */
[C---:B------:R-:W-:Y:S01]  /*15500*/  IADD3 R130, R176.reuse, 0xe0, RZ ;  /* 0x000000e0b0827810 */ /* 0x040fe20007ffe0ff */
[----:B------:R-:W-:Y:S01]  /*15510*/  FFMA.FTZ R83, R131, UR4, R83 ;  /* 0x0000000483537c23 */ /* 0x000fe20008010053 */
[----:B------:R-:W-:Y:S01]  /*15520*/  FMNMX.FTZ R208, R81, R208, !PT ;  /* 0x000000d051d07209 */ /* 0x000fe20007810000 */
[----:B------:R-:W2:Y:S01]  /*15530*/  I2F R137, R137 ;  /* 0x0000008900897306 */ /* 0x000ea20000201400 */
[----:B------:R-:W-:Y:S01]  /*15540*/  FFMA.FTZ R84, R131, UR4, R84 ;  /* 0x0000000483547c23 */ /* 0x000fe20008010054 */
[----:B------:R-:W-:Y:S01]  /*15550*/  IADD3 R131, R176, 0xe1, RZ ;  /* 0x000000e1b0837810 */ /* 0x000fe20007ffe0ff */
[C---:B---3--:R-:W-:Y:S01]  /*15560*/  FFMA.FTZ R85, R132.reuse, UR4, R85 ;  /* 0x0000000484557c23 */ /* 0x048fe20008010055 */
[----:B------:R-:W-:Y:S01]  /*15570*/  FMNMX.FTZ R208, R83, R208, !PT ;  /* 0x000000d053d07209 */ /* 0x000fe20007810000 */
[----:B------:R-:W-:Y:S01]  /*15580*/  FFMA.FTZ R86, R132, UR4, R86 ;  /* 0x0000000484567c23 */ /* 0x000fe20008010056 */
[----:B------:R-:W-:Y:S02]  /*15590*/  IADD3 R132, R176, 0xe8, RZ ;  /* 0x000000e8b0847810 */ /* 0x000fe40007ffe0ff */
[----:B------:R-:W-:Y:S02]  /*155a0*/  FMNMX.FTZ R208, R85, R208, !PT ;  /* 0x000000d055d07209 */ /* 0x000fe40007810000 */
[----:B------:R-:W3:Y:S01]  /*155b0*/  I2F R138, R138 ;  /* 0x0000008a008a7306 */ /* 0x000ee20000201400 */
[----:B------:R-:W-:Y:S01]  /*155c0*/  FMNMX.FTZ R205, R70, R205, !PT ;  /* 0x000000cd46cd7209 */ /* 0x000fe20007810000 */
[----:B-1----:R-:W-:Y:S03]  /*155d0*/  FFMA.FTZ R87, R136, UR4, R87 ;  /* 0x0000000488577c23 */ /* 0x002fe60008010057 */
[----:B------:R-:W-:Y:S01]  /*155e0*/  FMNMX.FTZ R205, R72, R205, !PT ;  /* 0x000000cd48cd7209 */ /* 0x000fe20007810000 */
[----:B------:R-:W-:Y:S01]  /*155f0*/  FFMA.FTZ R88, R136, UR4, R88 ;  /* 0x0000000488587c23 */ /* 0x000fe20008010058 */
[----:B------:R-:W-:Y:S02]  /*15600*/  IADD3 R136, R176, 0xf0, RZ ;  /* 0x000000f0b0887810 */ /* 0x000fe40007ffe0ff */
[----:B------:R-:W-:Y:S01]  /*15610*/  FMNMX.FTZ R208, R87, R208, !PT ;  /* 0x000000d057d07209 */ /* 0x000fe20007810000 */
[----:B------:R-:W1:Y:S01]  /*15620*/  I2F R134, R134 ;  /* 0x0000008600867306 */ /* 0x000e620000201400 */
[----:B------:R-:W-:Y:S01]  /*15630*/  FMNMX.FTZ R205, R74, R205, !PT ;  /* 0x000000cd4acd7209 */ /* 0x000fe20007810000 */
[C---:B--2---:R-:W-:Y:S03]  /*15640*/  FFMA.FTZ R89, R137.reuse, UR4, R89 ;  /* 0x0000000489597c23 */ /* 0x044fe60008010059 */
[----:B------:R-:W-:Y:S01]  /*15650*/  FMNMX.FTZ R205, R76, R205, !PT ;  /* 0x000000cd4ccd7209 */ /* 0x000fe20007810000 */
[----:B------:R-:W-:Y:S01]  /*15660*/  FFMA.FTZ R90, R137, UR4, R90 ;  /* 0x00000004895a7c23 */ /* 0x000fe2000801005a */
[----:B------:R-:W-:Y:S02]  /*15670*/  IADD3 R137, R176, 0xf1, RZ ;  /* 0x000000f1b0897810 */ /* 0x000fe40007ffe0ff */
[----:B------:R-:W-:Y:S01]  /*15680*/  FMNMX.FTZ R208, R89, R208, !PT ;  /* 0x000000d059d07209 */ /* 0x000fe20007810000 */
[----:B------:R-:W2:Y:S01]  /*15690*/  I2F R129, R129 ;  /* 0x0000008100817306 */ /* 0x000ea20000201400 */
[----:B------:R-:W-:Y:S01]  /*156a0*/  FMNMX.FTZ R205, R78, R205, !PT ;  /* 0x000000cd4ecd7209 */ /* 0x000fe20007810000 */
[----:B---3--:R-:W-:Y:S03]  /*156b0*/  FFMA.FTZ R91, R138, UR4, R91 ;  /* 0x000000048a5b7c23 */ /* 0x008fe6000801005b */
[----:B------:R-:W-:Y:S01]  /*156c0*/  FMNMX.FTZ R205, R80, R205, !PT ;  /* 0x000000cd50cd7209 */ /* 0x000fe20007810000 */
[----:B------:R-:W-:Y:S02]  /*156d0*/  FFMA.FTZ R92, R138, UR4, R92 ;  /* 0x000000048a5c7c23 */ /* 0x000fe4000801005c */
[----:B------:R-:W-:Y:S01]  /*156e0*/  FFMA.FTZ R93, R139, UR4, R93 ;  /* 0x000000048b5d7c23 */ /* 0x000fe2000801005d */
[----:B------:R-:W-:Y:S01]  /*156f0*/  FMNMX.FTZ R208, R91, R208, !PT ;  /* 0x000000d05bd07209 */ /* 0x000fe20007810000 */
[----:B------:R-:W3:Y:S01]  /*15700*/  I2F R130, R130 ;  /* 0x0000008200827306 */ /* 0x000ee20000201400 */
        /* <DEDUP_REMOVED lines=9> */
[----:B------:R-:W4:Y:S01]  /*157a0*/  I2F R131, R131 ;  /* 0x0000008300837306 */ /* 0x000f220000201400 */
        /* <DEDUP_REMOVED lines=9> */
[----:B------:R-:W5:Y:S01]  /*15840*/  I2F R132, R132 ;  /* 0x0000008400847306 */ /* 0x000f620000201400 */
        /* <DEDUP_REMOVED lines=9> */
[----:B------:R-:W5:Y:S01]  /*158e0*/  I2F R135, R135 ;  /* 0x0000008700877306 */ /* 0x000f620000201400 */
[----:B------:R-:W-:Y:S01]  /*158f0*/  FMNMX.FTZ R208, R105, R208, !PT ;  /* 0x000000d069d07209 */ /* 0x000fe20007810000 */
[----:B-1----:R-:W-:Y:S01]  /*15900*/  FFMA.FTZ R109, R134, UR4, R109 ;  /* 0x00000004866d7c23 */ /* 0x002fe2000801006d */
[----:B------:R-:W-:Y:S01]  /*15910*/  IADD3 R133, R176, 0xf8, RZ ;  /* 0x000000f8b0857810 */ /* 0x000fe20007ffe0ff */
[----:B------:R-:W-:Y:S01]  /*15920*/  FFMA.FTZ R110, R134, UR4, R110 ;  /* 0x00000004866e7c23 */ /* 0x000fe2000801006e */
[----:B------:R-:W-:Y:S01]  /*15930*/  FMNMX.FTZ R208, R107, R208, !PT ;  /* 0x000000d06bd07209 */ /* 0x000fe20007810000 */
[C---:B--2---:R-:W-:Y:S01]  /*15940*/  FFMA.FTZ R111, R129.reuse, UR4, R111 ;  /* 0x00000004816f7c23 */ /* 0x044fe2000801006f */
[----:B------:R-:W-:Y:S01]  /*15950*/  FMNMX.FTZ R205, R94, R205, !PT ;  /* 0x000000cd5ecd7209 */ /* 0x000fe20007810000 */
[----:B------:R-:W-:Y:S01]  /*15960*/  FFMA.FTZ R112, R129, UR4, R112 ;  /* 0x0000000481707c23 */ /* 0x000fe20008010070 */
[----:B------:R-:W-:Y:S01]  /*15970*/  FMNMX.FTZ R208, R109, R208, !PT ;  /* 0x000000d06dd07209 */ /* 0x000fe20007810000 */
[----:B------:R-:W1:Y:S01]  /*15980*/  I2F R136, R136 ;  /* 0x0000008800887306 */ /* 0x000e620000201400 */
[----:B------:R-:W-:Y:S01]  /*15990*/  IADD3 R129, R176, 0xf9, RZ ;  /* 0x000000f9b0817810 */ /* 0x000fe20007ffe0ff */
[C---:B---3--:R-:W-:Y:S01]  /*159a0*/  FFMA.FTZ R113, R130.reuse, UR4, R113 ;  /* 0x0000000482717c23 */ /* 0x048fe20008010071 */
[----:B------:R-:W-:Y:S01]  /*159b0*/  FMNMX.FTZ R208, R111, R208, !PT ;  /* 0x000000d06fd07209 */ /* 0x000fe20007810000 */
[----:B------:R-:W-:Y:S01]  /*159c0*/  FFMA.FTZ R114, R130, UR4, R114 ;  /* 0x0000000482727c23 */ /* 0x000fe20008010072 */
[----:B------:R-:W-:Y:S01]  /*159d0*/  FMNMX.FTZ R205, R96, R205, !PT ;  /* 0x000000cd60cd7209 */ /* 0x000fe20007810000 */
[----:B----4-:R-:W-:Y:S01]  /*159e0*/  FFMA.FTZ R115, R131, UR4, R115 ;  /* 0x0000000483737c23 */ /* 0x010fe20008010073 */
[----:B------:R-:W-:Y:S01]  /*159f0*/  FMNMX.FTZ R208, R113, R208, !PT ;  /* 0x000000d071d07209 */ /* 0x000fe20007810000 */
[----:B------:R-:W-:Y:S01]  /*15a00*/  FFMA.FTZ R116, R131, UR4, R116 ;  /* 0x0000000483747c23 */ /* 0x000fe20008010074 */
[----:B------:R-:W-:Y:S01]  /*15a10*/  FMNMX.FTZ R205, R98, R205, !PT ;  /* 0x000000cd62cd7209 */ /* 0x000fe20007810000 */
[----:B------:R-:W2:Y:S01]  /*15a20*/  I2F R137, R137 ;  /* 0x0000008900897306 */ /* 0x000ea20000201400 */
[C---:B-----5:R-:W-:Y:S01]  /*15a30*/  FFMA.FTZ R117, R132.reuse, UR4, R117 ;  /* 0x0000000484757c23 */ /* 0x060fe20008010075 */
[----:B------:R-:W-:Y:S01]  /*15a40*/  FMNMX.FTZ R208, R115, R208, !PT ;  /* 0x000000d073d07209 */ /* 0x000fe20007810000 */
[----:B------:R-:W-:Y:S01]  /*15a50*/  FFMA.FTZ R118, R132, UR4, R118 ;  /* 0x0000000484767c23 */ /* 0x000fe20008010076 */
[----:B------:R-:W-:Y:S01]  /*15a60*/  FMNMX.FTZ R205, R100, R205, !PT ;  /* 0x000000cd64cd7209 */ /* 0x000fe20007810000 */
[----:B------:R-:W-:Y:S01]  /*15a70*/  FFMA.FTZ R119, R135, UR4, R119 ;  /* 0x0000000487777c23 */ /* 0x000fe20008010077 */
[----:B------:R-:W-:Y:S01]  /*15a80*/  FMNMX.FTZ R208, R117, R208, !PT ;  /* 0x000000d075d07209 */ /* 0x000fe20007810000 */
[----:B------:R-:W-:Y:S01]  /*15a90*/  FFMA.FTZ R120, R135, UR4, R120 ;  /* 0x0000000487787c23 */ /* 0x000fe20008010078 */
[----:B------:R-:W-:Y:S02]  /*15aa0*/  FMNMX.FTZ R205, R102, R205, !PT ;  /* 0x000000cd66cd7209 */ /* 0x000fe40007810000 */
[----:B------:R-:W3:Y:S01]  /*15ab0*/  I2F R133, R133 ;  /* 0x0000008500857306 */ /* 0x000ee20000201400 */
[----:B------:R-:W-:Y:S02]  /*15ac0*/  FMNMX.FTZ R208, R119, R208, !PT ;  /* 0x000000d077d07209 */ /* 0x000fe40007810000 */
[----:B------:R-:W-:Y:S01]  /*15ad0*/  FMNMX.FTZ R205, R104, R205, !PT ;  /* 0x000000cd68cd7209 */ /* 0x000fe20007810000 */
[C---:B-1----:R-:W-:Y:S02]  /*15ae0*/  FFMA.FTZ R121, R136.reuse, UR4, R121 ;  /* 0x0000000488797c23 */ /* 0x042fe40008010079 */
[----:B------:R-:W-:Y:S01]  /*15af0*/  FFMA.FTZ R122, R136, UR4, R122 ;  /* 0x00000004887a7c23 */ /* 0x000fe2000801007a */
[----:B------:R-:W-:Y:S02]  /*15b00*/  FMNMX.FTZ R205, R106, R205, !PT ;  /* 0x000000cd6acd7209 */ /* 0x000fe40007810000 */
[----:B------:R-:W-:Y:S01]  /*15b10*/  FMNMX.FTZ R208, R121, R208, !PT ;  /* 0x000000d079d07209 */ /* 0x000fe20007810000 */
[----:B------:R-:W1:Y:S01]  /*15b20*/  I2F R130, R129 ;  /* 0x0000008100827306 */ /* 0x000e620000201400 */
[----:B------:R-:W-:Y:S01]  /*15b30*/  FMNMX.FTZ R205, R108, R205, !PT ;  /* 0x000000cd6ccd7209 */ /* 0x000fe20007810000 */
[C---:B--2---:R-:W-:Y:S03]  /*15b40*/  FFMA.FTZ R123, R137.reuse, UR4, R123 ;  /* 0x00000004897b7c23 */ /* 0x044fe6000801007b */
[----:B------:R-:W-:Y:S01]  /*15b50*/  FMNMX.FTZ R205, R110, R205, !PT ;  /* 0x000000cd6ecd7209 */ /* 0x000fe20007810000 */
[----:B------:R-:W-:Y:S01]  /*15b60*/  FFMA.FTZ R124, R137, UR4, R124 ;  /* 0x00000004897c7c23 */ /* 0x000fe2000801007c */
[----:B------:R-:W-:Y:S02]  /*15b70*/  FMNMX.FTZ R208, R123, R208, !PT ;  /* 0x000000d07bd07209 */ /* 0x000fe40007810000 */
[----:B------:R-:W-:Y:S01]  /*15b80*/  FMNMX.FTZ R205, R112, R205, !PT ;  /* 0x000000cd70cd7209 */ /* 0x000fe20007810000 */
[C---:B---3--:R-:W-:Y:S03]  /*15b90*/  FFMA.FTZ R125, R133.reuse, UR4, R125 ;  /* 0x00000004857d7c23 */ /* 0x048fe6000801007d */
[----:B------:R-:W-:Y:S01]  /*15ba0*/  FMNMX.FTZ R205, R114, R205, !PT ;  /* 0x000000cd72cd7209 */ /* 0x000fe20007810000 */
[----:B------:R-:W-:Y:S01]  /*15bb0*/  FFMA.FTZ R126, R133, UR4, R126 ;  /* 0x00000004857e7c23 */ /* 0x000fe2000801007e */
[----:B------:R-:W-:Y:S02]  /*15bc0*/  FMNMX.FTZ R208, R125, R208, !PT ;  /* 0x000000d07dd07209 */ /* 0x000fe40007810000 */
[----:B------:R-:W-:Y:S01]  /*15bd0*/  FMNMX.FTZ R205, R116, R205, !PT ;  /* 0x000000cd74cd7209 */ /* 0x000fe20007810000 */
[----:B-1----:R-:W-:Y:S03]  /*15be0*/  FFMA.FTZ R127, R130, UR4, R127 ;  /* 0x00000004827f7c23 */ /* 0x002fe6000801007f */
[----:B------:R-:W-:Y:S01]  /*15bf0*/  FMNMX.FTZ R205, R118, R205, !PT ;  /* 0x000000cd76cd7209 */ /* 0x000fe20007810000 */
[----:B------:R-:W-:Y:S01]  /*15c00*/  FFMA.FTZ R128, R130, UR4, R128 ;  /* 0x0000000482807c23 */ /* 0x000fe20008010080 */
[----:B------:R-:W-:Y:S02]  /*15c10*/  FMNMX.FTZ R140, R127, R208, !PT ;  /* 0x000000d07f8c7209 */ /* 0x000fe40007810000 */
[----:B------:R-:W-:Y:S03]  /*15c20*/  FMNMX.FTZ R129, R120, R205, !PT ;  /* 0x000000cd78817209 */ /* 0x000fe60007810000 */
[----:B------:R-:W1:Y:S01]  /*15c30*/  SHFL.BFLY PT, R131, R140, 0x2, 0x1f ;  /* 0x0c401f008c837f89 */ /* 0x000e6200000e0000 */
[----:B------:R-:W-:Y:S04]  /*15c40*/  FMNMX.FTZ R129, R122, R129, !PT ;  /* 0x000000817a817209 */ /* 0x000fe80007810000 */
[----:B------:R-:W-:Y:S04]  /*15c50*/  FMNMX.FTZ R129, R124, R129, !PT ;  /* 0x000000817c817209 */ /* 0x000fe80007810000 */
[----:B------:R-:W-:Y:S04]  /*15c60*/  FMNMX.FTZ R129, R126, R129, !PT ;  /* 0x000000817e817209 */ /* 0x000fe80007810000 */
[----:B------:R-:W-:Y:S05]  /*15c70*/  FMNMX.FTZ R130, R128, R129, !PT ;  /* 0x0000008180827209 */ /* 0x000fea0007810000 */
[----:B------:R-:W2:Y:S01]  /*15c80*/  SHFL.BFLY PT, R129, R130, 0x2, 0x1f ;  /* 0x0c401f0082817f89 */ /* 0x000ea200000e0000 */
[----:B-1----:R-:W-:Y:S07]  /*15c90*/  FMNMX.FTZ R142, R140, R131, !PT ;  /* 0x000000838c8e7209 */ /* 0x002fee0007810000 */
[----:B------:R-:W1:Y:S01]  /*15ca0*/  SHFL.BFLY PT, R131, R142, 0x1, 0x1f ;  /* 0x0c201f008e837f89 */ /* 0x000e6200000e0000 */
[----:B--2---:R-:W-:Y:S07]  /*15cb0*/  FMNMX.FTZ R132, R130, R129, !PT ;  /* 0x0000008182847209 */ /* 0x004fee0007810000 */
[----:B------:R-:W2:Y:S01]  /*15cc0*/  SHFL.BFLY PT, R129, R132, 0x1, 0x1f ;  /* 0x0c201f0084817f89 */ /* 0x000ea200000e0000 */
[----:B-1----:R-:W-:Y:S07]  /*15cd0*/  FMNMX.FTZ R131, R142, R131, !PT ;  /* 0x000000838e837209 */ /* 0x002fee0007810000 */
[----:B------:R-:W-:Y:S01]  /*15ce0*/  LDSM.16.MT88.4 R140, [R204+0x5000] ;  /* 0x00500000cc8c783b */ /* 0x000fe20000004200 */
[C---:B------:R-:W-:Y:S01]  /*15cf0*/  FSETP.NEU.FTZ.AND P0, PT, R131.reuse, -INF , PT ;  /* 0xff8000008300780b */ /* 0x040fe20003f1d000 */
[C---:B------:R-:W-:Y:S02]  /*15d00*/  FMUL.FTZ R130, R131.reuse, c[0x0][0x23c] ;  /* 0x00008f0083827a20 */ /* 0x040fe40000410000 */
[----:B------:R-:W-:Y:S03]  /*15d10*/  FADD.FTZ R133, -R131, R174 ;  /* 0x000000ae83857221 */ /* 0x000fe60000010100 */
[----:B------:R-:W-:Y:S01]  /*15d20*/  FSEL R130, R130, RZ, P0 ;  /* 0x000000ff82827208 */ /* 0x000fe20000000000 */
[----:B------:R-:W-:Y:S04]  /*15d30*/  FMUL.FTZ R136, R133, c[0x0][0x23c] ;  /* 0x00008f0085887a20 */ /* 0x000fe80000410000 */
[----:B------:R-:W1:Y:S01]  /*15d40*/  MUFU.EX2 R133, R136 ;  /* 0x0000008800857308 */ /* 0x000e620000000800 */
[--C-:B------:R-:W-:Y:S02]  /*15d50*/  FFMA.FTZ R147, R7, c[0x0][0x23c], -R130.reuse ;  /* 0x00008f0007937a23 */ /* 0x100fe40000010882 */
[--C-:B------:R-:W-:Y:S01]  /*15d60*/  FFMA.FTZ R146, R13, c[0x0][0x23c], -R130.reuse ;  /* 0x00008f000d927a23 */ /* 0x100fe20000010882 */
[----:B--2---:R-:W-:Y:S01]  /*15d70*/  FMNMX.FTZ R129, R132, R129, !PT ;  /* 0x0000008184817209 */ /* 0x004fe20007810000 */
[--C-:B------:R-:W-:Y:S02]  /*15d80*/  FFMA.FTZ R132, R5, c[0x0][0x23c], -R130.reuse ;  /* 0x00008f0005847a23 */ /* 0x100fe40000010882 */
[--C-:B------:R-:W-:Y:S01]  /*15d90*/  FFMA.FTZ R155, R15, c[0x0][0x23c], -R130.reuse ;  /* 0x00008f000f9b7a23 */ /* 0x100fe20000010882 */
[----:B------:R-:W-:Y:S01]  /*15da0*/  FSETP.NEU.FTZ.AND P0, PT, R129, -INF , PT ;  /* 0xff8000008100780b */ /* 0x000fe20003f1d000 */
[--C-:B------:R-:W-:Y:S01]  /*15db0*/  FFMA.FTZ R216, R75, c[0x0][0x23c], -R130.reuse ;  /* 0x00008f004bd87a23 */ /* 0x100fe20000010882 */
[----:B------:R-:W-:Y:S01]  /*15dc0*/  MUFU.EX2 R147, R147 ;  /* 0x0000009300937308 */ /* 0x000fe20000000800 */
[--C-:B------:R-:W-:Y:S02]  /*15dd0*/  FFMA.FTZ R214, R71, c[0x0][0x23c], -R130.reuse ;  /* 0x00008f0047d67a23 */ /* 0x100fe40000010882 */
[--C-:B------:R-:W-:Y:S02]  /*15de0*/  FFMA.FTZ R144, R9, c[0x0][0x23c], -R130.reuse ;  /* 0x00008f0009907a23 */ /* 0x100fe40000010882 */
[--C-:B------:R-:W-:Y:S02]  /*15df0*/  FFMA.FTZ R153, R11, c[0x0][0x23c], -R130.reuse ;  /* 0x00008f000b997a23 */ /* 0x100fe40000010882 */
[--C-:B------:R-:W-:Y:S02]  /*15e00*/  FFMA.FTZ R145, R3, c[0x0][0x23c], -R130.reuse ;  /* 0x00008f0003917a23 */ /* 0x100fe40000010882 */
[----:B------:R-:W-:Y:S01]  /*15e10*/  FMUL.FTZ R3, R129, c[0x0][0x23c] ;  /* 0x00008f0081037a20 */ /* 0x000fe20000410000 */
[----:B------:R-:W2:Y:S01]  /*15e20*/  MUFU.EX2 R132, R132 ;  /* 0x0000008400847308 */ /* 0x000ea20000000800 */
[--C-:B------:R-:W-:Y:S02]  /*15e30*/  FFMA.FTZ R166, R47, c[0x0][0x23c], -R130.reuse ;  /* 0x00008f002fa67a23 */ /* 0x100fe40000010882 */
[--C-:B------:R-:W-:Y:S01]  /*15e40*/  FFMA.FTZ R47, R73, c[0x0][0x23c], -R130.reuse ;  /* 0x00008f00492f7a23 */ /* 0x100fe20000010882 */
[----:B------:R-:W-:Y:S01]  /*15e50*/  FSEL R3, R3, RZ, P0 ;  /* 0x000000ff03037208 */ /* 0x000fe20000000000 */
[C---:B-1----:R-:W-:Y:S01]  /*15e60*/  FMUL.FTZ R192, R133.reuse, R192 ;  /* 0x000000c085c07220 */ /* 0x042fe20000410000 */
[----:B------:R-:W-:Y:S01]  /*15e70*/  ISETP.GT.AND P0, PT, R172, 0x1, PT ;  /* 0x00000001ac00780c */ /* 0x000fe20003f04270 */
[C---:B------:R-:W-:Y:S01]  /*15e80*/  FMUL.FTZ R193, R133.reuse, R193 ;  /* 0x000000c185c17220 */ /* 0x040fe20000410000 */
[----:B------:R-:W-:Y:S01]  /*15e90*/  MOV R172, R175 ;  /* 0x000000af00ac7202 */ /* 0x000fe20000000f00 */
[--C-:B------:R-:W-:Y:S01]  /*15ea0*/  FFMA.FTZ R75, R4, c[0x0][0x23c], -R3.reuse ;  /* 0x00008f00044b7a23 */ /* 0x100fe20000010803 */
[----:B------:R-:W-:Y:S01]  /*15eb0*/  MUFU.EX2 R145, R145 ;  /* 0x0000009100917308 */ /* 0x000fe20000000800 */
[--C-:B------:R-:W-:Y:S02]  /*15ec0*/  FFMA.FTZ R73, R6, c[0x0][0x23c], -R3.reuse ;  /* 0x00008f0006497a23 */ /* 0x100fe40000010803 */
[----:B------:R-:W1:Y:S01]  /*15ed0*/  LDSM.16.MT88.4 R4, [R201+0x5000] ;  /* 0x00500000c904783b */ /* 0x000e620000004200 */
[--C-:B------:R-:W-:Y:S02]  /*15ee0*/  FFMA.FTZ R71, R12, c[0x0][0x23c], -R3.reuse ;  /* 0x00008f000c477a23 */ /* 0x100fe40000010803 */
[--C-:B------:R-:W-:Y:S02]  /*15ef0*/  FFMA.FTZ R240, R8, c[0x0][0x23c], -R3.reuse ;  /* 0x00008f0008f07a23 */ /* 0x100fe40000010803 */
[--C-:B------:R-:W-:Y:S02]  /*15f00*/  FFMA.FTZ R242, R10, c[0x0][0x23c], -R3.reuse ;  /* 0x00008f000af27a23 */ /* 0x100fe40000010803 */
[----:B------:R-:W-:Y:S01]  /*15f10*/  MUFU.EX2 R75, R75 ;  /* 0x0000004b004b7308 */ /* 0x000fe20000000800 */
[C---:B------:R-:W-:Y:S02]  /*15f20*/  FMUL.FTZ R188, R133.reuse, R188 ;  /* 0x000000bc85bc7220 */ /* 0x040fe40000410000 */
[----:B------:R-:W-:Y:S01]  /*15f30*/  FMUL.FTZ R189, R133, R189 ;  /* 0x000000bd85bd7220 */ /* 0x000fe20000410000 */
[----:B--2---:R-:W-:Y:S01]  /*15f40*/  F2FP.BF16.PACK_AB R10, R147, R132 ;  /* 0x00000084930a723e */ /* 0x004fe200000010ff */
[C---:B------:R-:W-:Y:S02]  /*15f50*/  FMUL.FTZ R184, R133.reuse, R184 ;  /* 0x000000b885b87220 */ /* 0x040fe40000410000 */
[C---:B------:R-:W-:Y:S02]  /*15f60*/  FMUL.FTZ R185, R133.reuse, R185 ;  /* 0x000000b985b97220 */ /* 0x040fe40000410000 */
[C---:B------:R-:W-:Y:S01]  /*15f70*/  FMUL.FTZ R180, R133.reuse, R180 ;  /* 0x000000b485b47220 */ /* 0x040fe20000410000 */
[----:B------:R-:W-:Y:S01]  /*15f80*/  MUFU.EX2 R73, R73 ;  /* 0x0000004900497308 */ /* 0x000fe20000000800 */
[----:B------:R-:W-:Y:S02]  /*15f90*/  FMUL.FTZ R181, R133, R181 ;  /* 0x000000b585b57220 */ /* 0x000fe40000410000 */
        /* <DEDUP_REMOVED lines=25> */
[----:B------:R-:W2:Y:S01]  /*16130*/  LDSM.16.MT88.4 R12, [R201+0x5400] ;  /* 0x00540000c90c783b */ /* 0x000ea20000004200 */
[----:B---3--:R-:W-:Y:S01]  /*16140*/  F2FP.BF16.PACK_AB R9, R75, R2 ;  /* 0x000000024b09723e */ /* 0x008fe200000010ff */
[--C-:B------:R-:W-:Y:S02]  /*16150*/  FFMA.FTZ R168, R51, c[0x0][0x23c], -R130.reuse ;  /* 0x00008f0033a87a23 */ /* 0x100fe40000010882 */
[--C-:B------:R-:W-:Y:S02]  /*16160*/  FFMA.FTZ R51, R81, c[0x0][0x23c], -R130.reuse ;  /* 0x00008f0051337a23 */ /* 0x100fe40000010882 */
[--C-:B------:R-:W-:Y:S01]  /*16170*/  FFMA.FTZ R20, R20, c[0x0][0x23c], -R3.reuse ;  /* 0x00008f0014147a23 */ /* 0x100fe20000010803 */
[----:B------:R-:W3:Y:S01]  /*16180*/  MUFU.EX2 R153, R153 ;  /* 0x0000009900997308 */ /* 0x000ee20000000800 */
[--C-:B------:R-:W-:Y:S02]  /*16190*/  FFMA.FTZ R22, R22, c[0x0][0x23c], -R3.reuse ;  /* 0x00008f0016167a23 */ /* 0x100fe40000010803 */
[--C-:B------:R-:W-:Y:S01]  /*161a0*/  FFMA.FTZ R81, R24, c[0x0][0x23c], -R3.reuse ;  /* 0x00008f0018517a23 */ /* 0x100fe20000010803 */
[----:B----4-:R-:W-:Y:S01]  /*161b0*/  F2FP.BF16.PACK_AB R11, R240, R73 ;  /* 0x00000049f00b723e */ /* 0x010fe200000010ff */
        /* <DEDUP_REMOVED lines=48> */
[----:B------:R-:W5:Y:S01]  /*164c0*/  MUFU.EX2 R157, R157 ;  /* 0x0000009d009d7308 */ /* 0x000f620000000800 */
        /* <DEDUP_REMOVED lines=26> */
[----:B------:R-:W-:Y:S02]  /*16670*/  FFMA.FTZ R115, R88, c[0x0][0x23c], -R3 ;  /* 0x00008f0058737a23 */ /* 0x000fe40000010803 */
[--C-:B------:R-:W-:Y:S02]  /*16680*/  FFMA.FTZ R224, R91, c[0x0][0x23c], -R130.reuse ;  /* 0x00008f005be07a23 */ /* 0x100fe40000010882 */
[--C-:B------:R-:W-:Y:S02]  /*16690*/  FFMA.FTZ R69, R117, c[0x0][0x23c], -R130.reuse ;  /* 0x00008f0075457a23 */ /* 0x100fe40000010882 */
[----:B------:R-:W-:Y:S01]  /*166a0*/  FFMA.FTZ R238, R119, c[0x0][0x23c], -R130 ;  /* 0x00008f0077ee7a23 */ /* 0x000fe20000010882 */
[----:B------:R-:W-:Y:S01]  /*166b0*/  MUFU.EX2 R22, R22 ;  /* 0x0000001600167308 */ /* 0x000fe20000000800 */
[----:B------:R-:W-:Y:S01]  /*166c0*/  FADD.FTZ R135, -R129, R173 ;  /* 0x000000ad81877221 */ /* 0x000fe20000010100 */
[----:B------:R-:W-:Y:S01]  /*166d0*/  MOV R173, R129 ;  /* 0x0000008100ad7202 */ /* 0x000fe20000000f00 */
[----:B------:R-:W-:Y:S02]  /*166e0*/  FFMA.FTZ R0, R169, R133, R0 ;  /* 0x00000085a9007223 */ /* 0x000fe40000010000 */
[----:B------:R-:W-:Y:S02]  /*166f0*/  FMUL.FTZ R134, R135, c[0x0][0x23c] ;  /* 0x00008f0087867a20 */ /* 0x000fe40000410000 */
[----:B------:R-:W-:Y:S02]  /*16700*/  FADD.FTZ R145, R145, R0 ;  /* 0x0000000091917221 */ /* 0x000fe40000010000 */
[----:B------:R-:W-:Y:S01]  /*16710*/  FFMA.FTZ R0, R90, c[0x0][0x23c], -R3 ;  /* 0x00008f005a007a23 */ /* 0x000fe20000010803 */
[----:B------:R-:W-:Y:S01]  /*16720*/  MUFU.EX2 R81, R81 ;  /* 0x0000005100517308 */ /* 0x000fe20000000800 */
[----:B------:R-:W-:Y:S02]  /*16730*/  FADD.FTZ R132, R132, R145 ;  /* 0x0000009184847221 */ /* 0x000fe40000010000 */
[----:B------:R-:W-:Y:S02]  /*16740*/  FFMA.FTZ R24, R121, c[0x0][0x23c], -R130 ;  /* 0x00008f0079187a23 */ /* 0x000fe40000010882 */
[----:B------:R-:W-:Y:S02]  /*16750*/  FADD.FTZ R147, R147, R132 ;  /* 0x0000008493937221 */ /* 0x000fe40000010000 */
[--C-:B------:R-:W-:Y:S02]  /*16760*/  FFMA.FTZ R91, R123, c[0x0][0x23c], -R130.reuse ;  /* 0x00008f007b5b7a23 */ /* 0x100fe40000010882 */
[----:B------:R-:W-:Y:S01]  /*16770*/  FADD.FTZ R144, R144, R147 ;  /* 0x0000009390907221 */ /* 0x000fe20000010000 */
[----:B------:R-:W4:Y:S01]  /*16780*/  MUFU.EX2 R134, R134 ;  /* 0x0000008600867308 */ /* 0x000f220000000800 */
[----:B------:R-:W-:Y:S02]  /*16790*/  FFMA.FTZ R44, R125, c[0x0][0x23c], -R130 ;  /* 0x00008f007d2c7a23 */ /* 0x000fe40000010882 */
[----:B------:R-:W-:Y:S02]  /*167a0*/  FADD.FTZ R153, R153, R144 ;  /* 0x0000009099997221 */ /* 0x000fe40000010000 */
[----:B------:R-:W-:Y:S02]  /*167b0*/  FFMA.FTZ R126, R126, c[0x0][0x23c], -R3 ;  /* 0x00008f007e7e7a23 */ /* 0x000fe40000010803 */
[----:B------:R-:W-:Y:S02]  /*167c0*/  FADD.FTZ R146, R146, R153 ;  /* 0x0000009992927221 */ /* 0x000fe40000010000 */
[----:B------:R-:W-:Y:S01]  /*167d0*/  FFMA.FTZ R130, R127, c[0x0][0x23c], -R130 ;  /* 0x00008f007f827a23 */ /* 0x000fe20000010882 */
[----:B------:R-:W-:Y:S01]  /*167e0*/  MUFU.EX2 R23, R23 ;  /* 0x0000001700177308 */ /* 0x000fe20000000800 */
[----:B------:R-:W-:Y:S04]  /*167f0*/  FADD.FTZ R155, R155, R146 ;  /* 0x000000929b9b7221 */ /* 0x000fe80000010000 */
[----:B---3--:R-:W-:Y:S04]  /*16800*/  FADD.FTZ R60, R152, R155 ;  /* 0x0000009b983c7221 */ /* 0x008fe80000010000 */
[----:B-----5:R-:W-:Y:S01]  /*16810*/  FADD.FTZ R60, R157, R60 ;  /* 0x0000003c9d3c7221 */ /* 0x020fe20000010000 */
[----:B------:R-:W3:Y:S01]  /*16820*/  MUFU.EX2 R156, R156 ;  /* 0x0000009c009c7308 */ /* 0x000ee20000000800 */
[C---:B----4-:R-:W-:Y:S02]  /*16830*/  FMUL.FTZ R194, R134.reuse, R194 ;  /* 0x000000c286c27220 */ /* 0x050fe40000410000 */
[C---:B------:R-:W-:Y:S02]  /*16840*/  FMUL.FTZ R195, R134.reuse, R195 ;  /* 0x000000c386c37220 */ /* 0x040fe40000410000 */
[C---:B------:R-:W-:Y:S05]  /*16850*/  FMUL.FTZ R190, R134.reuse, R190 ;  /* 0x000000be86be7220 */ /* 0x040fea0000410000 */
[----:B------:R-:W-:Y:S01]  /*16860*/  MUFU.EX2 R25, R25 ;  /* 0x0000001900197308 */ /* 0x000fe20000000800 */
[C---:B------:R-:W-:Y:S01]  /*16870*/  FMUL.FTZ R191, R134.reuse, R191 ;  /* 0x000000bf86bf7220 */ /* 0x040fe20000410000 */
[C---:B-1----:R-:W-:Y:S05]  /*16880*/  HMMA.16816.F32.BF16 R192, R8.reuse, R4, R192 ;  /* 0x0000000408c0723c */ /* 0x042fea00000418c0 */
[C---:B------:R-:W-:Y:S03]  /*16890*/  FMUL.FTZ R186, R134.reuse, R186 ;  /* 0x000000ba86ba7220 */ /* 0x040fe60000410000 */
[----:B------:R-:W1:Y:S01]  /*168a0*/  MUFU.EX2 R158, R158 ;  /* 0x0000009e009e7308 */ /* 0x000e620000000800 */
[C---:B------:R-:W-:Y:S01]  /*168b0*/  HMMA.16816.F32.BF16 R188, R8.reuse, R6, R188 ;  /* 0x0000000608bc723c */ /* 0x040fe200000418bc */
[----:B------:R-:W4:Y:S02]  /*168c0*/  LDSM.16.MT88.4 R4, [R204+0x5400] ;  /* 0x00540000cc04783b */ /* 0x000f240000004200 */
[C---:B------:R-:W-:Y:S02]  /*168d0*/  FMUL.FTZ R187, R134.reuse, R187 ;  /* 0x000000bb86bb7220 */ /* 0x040fe40000410000 */
[C---:B------:R-:W-:Y:S02]  /*168e0*/  FMUL.FTZ R182, R134.reuse, R182 ;  /* 0x000000b686b67220 */ /* 0x040fe40000410000 */
[----:B------:R-:W-:Y:S02]  /*168f0*/  FMUL.FTZ R183, R134, R183 ;  /* 0x000000b786b77220 */ /* 0x000fe40000410000 */
[----:B------:R-:W-:Y:S01]  /*16900*/  MUFU.EX2 R26, R26 ;  /* 0x0000001a001a7308 */ /* 0x000fe20000000800 */
[C---:B------:R-:W-:Y:S03]  /*16910*/  HMMA.16816.F32.BF16 R184, R8.reuse, R140, R184 ;  /* 0x0000008c08b8723c */ /* 0x040fe600000418b8 */
[----:B------:R-:W-:Y:S04]  /*16920*/  FFMA.FTZ R2, R171, R134, R2 ;  /* 0x00000086ab027223 */ /* 0x000fe80000010002 */
[----:B------:R-:W-:Y:S02]  /*16930*/  FADD.FTZ R2, R75, R2 ;  /* 0x000000024b027221 */ /* 0x000fe40000010000 */
[----:B------:R-:W5:Y:S01]  /*16940*/  MUFU.EX2 R83, R83 ;  /* 0x0000005300537308 */ /* 0x000f620000000800 */
[----:B------:R-:W-:Y:S01]  /*16950*/  HMMA.16816.F32.BF16 R180, R8, R142, R180 ;  /* 0x0000008e08b4723c */ /* 0x000fe200000418b4 */
[----:B------:R-:W1:Y:S07]  /*16960*/  LDSM.16.MT88.4 R8, [R201+0x5800] ;  /* 0x00580000c908783b */ /* 0x000e6e0000004200 */
[C---:B--2---:R-:W-:Y:S01]  /*16970*/  HMMA.16816.F32.BF16 R192, R16.reuse, R12, R192 ;  /* 0x0000000c10c0723c */ /* 0x044fe200000418c0 */
[----:B------:R-:W-:Y:S07]  /*16980*/  MUFU.EX2 R85, R85 ;  /* 0x0000005500557308 */ /* 0x000fee0000000800 */
[C---:B------:R-:W-:Y:S01]  /*16990*/  HMMA.16816.F32.BF16 R188, R16.reuse, R14, R188 ;  /* 0x0000000e10bc723c */ /* 0x040fe200000418bc */
[----:B------:R-:W2:Y:S02]  /*169a0*/  LDSM.16.MT88.4 R12, [R204+0x5800] ;  /* 0x00580000cc0c783b */ /* 0x000ea40000004200 */
[----:B------:R-:W1:Y:S05]  /*169b0*/  MUFU.EX2 R28, R28 ;  /* 0x0000001c001c7308 */ /* 0x000e6a0000000800 */
[C---:B----4-:R-:W-:Y:S05]  /*169c0*/  HMMA.16816.F32.BF16 R184, R16.reuse, R4, R184 ;  /* 0x0000000410b8723c */ /* 0x050fea00000418b8 */
[----:B------:R-:W-:Y:S03]  /*169d0*/  MUFU.EX2 R27, R27 ;  /* 0x0000001b001b7308 */ /* 0x000fe60000000800 */
[----:B------:R-:W-:Y:S01]  /*169e0*/  HMMA.16816.F32.BF16 R180, R16, R6, R180 ;  /* 0x0000000610b4723c */ /* 0x000fe200000418b4 */
[----:B------:R-:W4:Y:S06]  /*169f0*/  LDSM.16.MT88.4 R4, [R201+0x5c00] ;  /* 0x005c0000c904783b */ /* 0x000f2c0000004200 */
[----:B------:R-:W2:Y:S01]  /*16a00*/  MUFU.EX2 R160, R160 ;  /* 0x000000a000a07308 */ /* 0x000ea20000000800 */
[----:B------:R-:W-:Y:S04]  /*16a10*/  F2FP.BF16.PACK_AB R16, R157, R152 ;  /* 0x000000989d10723e */ /* 0x000fe800000010ff */
[----:B------:R-:W-:Y:S02]  /*16a20*/  F2FP.BF16.PACK_AB R18, R154, R21 ;  /* 0x000000159a12723e */ /* 0x000fe400000010ff */
[----:B------:R-:W-:Y:S02]  /*16a30*/  F2FP.BF16.PACK_AB R17, R20, R79 ;  /* 0x0000004f1411723e */ /* 0x000fe400000010ff */
[----:B------:R-:W-:Y:S01]  /*16a40*/  F2FP.BF16.PACK_AB R19, R81, R22 ;  /* 0x000000165113723e */ /* 0x000fe200000010ff */
[----:B------:R-:W-:Y:S06]  /*16a50*/  MUFU.EX2 R29, R29 ;  /* 0x0000001d001d7308 */ /* 0x000fec0000000800 */
[C---:B-1----:R-:W-:Y:S04]  /*16a60*/  HMMA.16816.F32.BF16 R192, R16.reuse, R8, R192 ;  /* 0x0000000810c0723c */ /* 0x042fe800000418c0 */
[----:B------:R-:W1:Y:S04]  /*16a70*/  MUFU.EX2 R162, R162 ;  /* 0x000000a200a27308 */ /* 0x000e680000000800 */
[C---:B------:R-:W-:Y:S01]  /*16a80*/  HMMA.16816.F32.BF16 R188, R16.reuse, R10, R188 ;  /* 0x0000000a10bc723c */ /* 0x040fe200000418bc */
[----:B------:R-:W1:Y:S05]  /*16a90*/  LDSM.16.MT88.4 R8, [R204+0x5c00] ;  /* 0x005c0000cc08783b */ /* 0x000e6a0000004200 */
[----:B------:R-:W-:Y:S02]  /*16aa0*/  MUFU.EX2 R30, R30 ;  /* 0x0000001e001e7308 */ /* 0x000fe40000000800 */
[C---:B--2---:R-:W-:Y:S08]  /*16ab0*/  HMMA.16816.F32.BF16 R184, R16.reuse, R12, R184 ;  /* 0x0000000c10b8723c */ /* 0x044ff000000418b8 */
[----:B------:R-:W2:Y:S01]  /*16ac0*/  MUFU.EX2 R87, R87 ;  /* 0x0000005700577308 */ /* 0x000ea20000000800 */
[----:B------:R-:W-:Y:S01]  /*16ad0*/  HMMA.16816.F32.BF16 R180, R16, R14, R180 ;  /* 0x0000000e10b4723c */ /* 0x000fe200000418b4 */
[----:B------:R-:W2:Y:S06]  /*16ae0*/  LDSM.16.MT88.4 R12, [R201+0x6000] ;  /* 0x00600000c90c783b */ /* 0x000eac0000004200 */
[----:B---3--:R-:W-:Y:S02]  /*16af0*/  F2FP.BF16.PACK_AB R16, R156, R23 ;  /* 0x000000179c10723e */ /* 0x008fe400000010ff */
[----:B------:R-:W-:Y:S03]  /*16b00*/  MUFU.EX2 R32, R32 ;  /* 0x0000002000207308 */ /* 0x000fe60000000800 */
[----:B------:R-:W-:Y:S02]  /*16b10*/  F2FP.BF16.PACK_AB R18, R158, R25 ;  /* 0x000000199e12723e */ /* 0x000fe400000010ff */
[----:B-----5:R-:W-:Y:S02]  /*16b20*/  F2FP.BF16.PACK_AB R17, R83, R26 ;  /* 0x0000001a5311723e */ /* 0x020fe400000010ff */
[----:B------:R-:W-:Y:S03]  /*16b30*/  F2FP.BF16.PACK_AB R19, R28, R85 ;  /* 0x000000551c13723e */ /* 0x000fe600000010ff */
[----:B------:R-:W3:Y:S04]  /*16b40*/  MUFU.EX2 R89, R89 ;  /* 0x0000005900597308 */ /* 0x000ee80000000800 */
[C---:B----4-:R-:W-:Y:S06]  /*16b50*/  HMMA.16816.F32.BF16 R192, R16.reuse, R4, R192 ;  /* 0x0000000410c0723c */ /* 0x050fec00000418c0 */
[----:B------:R-:W-:Y:S02]  /*16b60*/  MUFU.EX2 R31, R31 ;  /* 0x0000001f001f7308 */ /* 0x000fe40000000800 */
[C---:B------:R-:W-:Y:S01]  /*16b70*/  HMMA.16816.F32.BF16 R188, R16.reuse, R6, R188 ;  /* 0x0000000610bc723c */ /* 0x040fe200000418bc */
[----:B------:R-:W4:Y:S07]  /*16b80*/  LDSM.16.MT88.4 R4, [R204+0x6000] ;  /* 0x00600000cc04783b */ /* 0x000f2e0000004200 */
[----:B------:R-:W5:Y:S01]  /*16b90*/  MUFU.EX2 R164, R164 ;  /* 0x000000a400a47308 */ /* 0x000f620000000800 */
[C---:B-1----:R-:W-:Y:S08]  /*16ba0*/  HMMA.16816.F32.BF16 R184, R16.reuse, R8, R184 ;  /* 0x0000000810b8723c */ /* 0x042ff000000418b8 */
[----:B------:R-:W-:Y:S01]  /*16bb0*/  HMMA.16816.F32.BF16 R180, R16, R10, R180 ;  /* 0x0000000a10b4723c */ /* 0x000fe200000418b4 */
[----:B------:R-:W-:Y:S01]  /*16bc0*/  MUFU.EX2 R33, R33 ;  /* 0x0000002100217308 */ /* 0x000fe20000000800 */
[----:B------:R-:W1:Y:S05]  /*16bd0*/  LDSM.16.MT88.4 R8, [R201+0x6400] ;  /* 0x00640000c908783b */ /* 0x000e6a0000004200 */
[----:B------:R-:W-:Y:S02]  /*16be0*/  F2FP.BF16.PACK_AB R16, R160, R27 ;  /* 0x0000001ba010723e */ /* 0x000fe400000010ff */
[----:B------:R-:W-:Y:S02]  /*16bf0*/  F2FP.BF16.PACK_AB R18, R162, R29 ;  /* 0x0000001da212723e */ /* 0x000fe400000010ff */
[----:B------:R-:W1:Y:S01]  /*16c00*/  MUFU.EX2 R166, R166 ;  /* 0x000000a600a67308 */ /* 0x000e620000000800 */
[----:B--2---:R-:W-:Y:S02]  /*16c10*/  F2FP.BF16.PACK_AB R17, R87, R30 ;  /* 0x0000001e5711723e */ /* 0x004fe400000010ff */
[----:B---3--:R-:W-:Y:S07]  /*16c20*/  F2FP.BF16.PACK_AB R19, R89, R32 ;  /* 0x000000205913723e */ /* 0x008fee00000010ff */
[----:B------:R-:W-:Y:S01]  /*16c30*/  MUFU.EX2 R34, R34 ;  /* 0x0000002200227308 */ /* 0x000fe20000000800 */
[C---:B------:R-:W-:Y:S08]  /*16c40*/  HMMA.16816.F32.BF16 R192, R16.reuse, R12, R192 ;  /* 0x0000000c10c0723c */ /* 0x040ff000000418c0 */
[C---:B------:R-:W-:Y:S01]  /*16c50*/  HMMA.16816.F32.BF16 R188, R16.reuse, R14, R188 ;  /* 0x0000000e10bc723c */ /* 0x040fe200000418bc */
[----:B------:R-:W2:Y:S01]  /*16c60*/  MUFU.EX2 R93, R93 ;  /* 0x0000005d005d7308 */ /* 0x000ea20000000800 */
[----:B------:R-:W3:Y:S06]  /*16c70*/  LDSM.16.MT88.4 R12, [R204+0x6400] ;  /* 0x00640000cc0c783b */ /* 0x000eec0000004200 */
[C---:B----4-:R-:W-:Y:S03]  /*16c80*/  HMMA.16816.F32.BF16 R184, R16.reuse, R4, R184 ;  /* 0x0000000410b8723c */ /* 0x050fe600000418b8 */
[----:B------:R-:W-:Y:S05]  /*16c90*/  MUFU.EX2 R95, R95 ;  /* 0x0000005f005f7308 */ /* 0x000fea0000000800 */
[----:B------:R-:W-:Y:S01]  /*16ca0*/  HMMA.16816.F32.BF16 R180, R16, R6, R180 ;  /* 0x0000000610b4723c */ /* 0x000fe200000418b4 */
[----:B------:R-:W4:Y:S04]  /*16cb0*/  LDSM.16.MT88.4 R4, [R201+0x6800] ;  /* 0x00680000c904783b */ /* 0x000f280000004200 */
[----:B------:R-:W3:Y:S02]  /*16cc0*/  MUFU.EX2 R36, R36 ;  /* 0x0000002400247308 */ /* 0x000ee40000000800 */
[----:B-----5:R-:W-:Y:S02]  /*16cd0*/  F2FP.BF16.PACK_AB R16, R164, R31 ;  /* 0x0000001fa410723e */ /* 0x020fe400000010ff */
[----:B-1----:R-:W-:Y:S03]  /*16ce0*/  F2FP.BF16.PACK_AB R18, R166, R33 ;  /* 0x00000021a612723e */ /* 0x002fe600000010ff */
[----:B--2---:R-:W-:Y:S03]  /*16cf0*/  F2FP.BF16.PACK_AB R17, R93, R34 ;  /* 0x000000225d11723e */ /* 0x004fe600000010ff */
[----:B------:R-:W-:Y:S10]  /*16d00*/  MUFU.EX2 R35, R35 ;  /* 0x0000002300237308 */ /* 0x000ff40000000800 */
[----:B------:R-:W1:Y:S01]  /*16d10*/  MUFU.EX2 R168, R168 ;  /* 0x000000a800a87308 */ /* 0x000e620000000800 */
[----:B---3--:R-:W-:Y:S09]  /*16d20*/  F2FP.BF16.PACK_AB R19, R36, R95 ;  /* 0x0000005f2413723e */ /* 0x008ff200000010ff */
[----:B------:R-:W-:Y:S01]  /*16d30*/  MUFU.EX2 R37, R37 ;  /* 0x0000002500257308 */ /* 0x000fe20000000800 */
[C---:B------:R-:W-:Y:S08]  /*16d40*/  HMMA.16816.F32.BF16 R192, R16.reuse, R8, R192 ;  /* 0x0000000810c0723c */ /* 0x040ff000000418c0 */
[C---:B------:R-:W-:Y:S01]  /*16d50*/  HMMA.16816.F32.BF16 R188, R16.reuse, R10, R188 ;  /* 0x0000000a10bc723c */ /* 0x040fe200000418bc */
[----:B------:R-:W2:Y:S01]  /*16d60*/  MUFU.EX2 R174, R174 ;  /* 0x000000ae00ae7308 */ /* 0x000ea20000000800 */
[----:B------:R-:W3:Y:S06]  /*16d70*/  LDSM.16.MT88.4 R8, [R204+0x6800] ;  /* 0x00680000cc08783b */ /* 0x000eec0000004200 */
[C---:B------:R-:W-:Y:S03]  /*16d80*/  HMMA.16816.F32.BF16 R184, R16.reuse, R12, R184 ;  /* 0x0000000c10b8723c */ /* 0x040fe600000418b8 */
[----:B------:R-:W-:Y:S05]  /*16d90*/  MUFU.EX2 R38, R38 ;  /* 0x0000002600267308 */ /* 0x000fea0000000800 */
[----:B------:R-:W-:Y:S01]  /*16da0*/  HMMA.16816.F32.BF16 R180, R16, R14, R180 ;  /* 0x0000000e10b4723c */ /* 0x000fe200000418b4 */
[----:B------:R-:W5:Y:S04]  /*16db0*/  LDSM.16.MT88.4 R12, [R201+0x6c00] ;  /* 0x006c0000c90c783b */ /* 0x000f680000004200 */
[----:B------:R-:W3:Y:S02]  /*16dc0*/  MUFU.EX2 R97, R97 ;  /* 0x0000006100617308 */ /* 0x000ee40000000800 */
[----:B-1----:R-:W-:Y:S02]  /*16dd0*/  F2FP.BF16.PACK_AB R16, R168, R35 ;  /* 0x00000023a810723e */ /* 0x002fe400000010ff */
[----:B--2---:R-:W-:Y:S06]  /*16de0*/  F2FP.BF16.PACK_AB R18, R174, R37 ;  /* 0x00000025ae12723e */ /* 0x004fec00000010ff */
        /* <DEDUP_REMOVED lines=56> */
[----:B----4-:R-:W-:Y:S09]  /*17170*/  F2FP.BF16.PACK_AB R13, R109, R52 ;  /* 0x000000346d0d723e */ /* 0x010ff200000010ff */
[----:B------:R-:W-:Y:S10]  /*17180*/  MUFU.EX2 R51, R51 ;  /* 0x0000003300337308 */ /* 0x000ff40000000800 */
[----:B------:R-:W4:Y:S01]  /*17190*/  MUFU.EX2 R220, R220 ;  /* 0x000000dc00dc7308 */ /* 0x000f220000000800 */
[----:B-1----:R-:W-:Y:S09]  /*171a0*/  F2FP.BF16.PACK_AB R15, R111, R54 ;  /* 0x000000366f0f723e */ /* 0x002ff200000010ff */
        /* <DEDUP_REMOVED lines=11> */
[----:B------:R-:W-:Y:S02]  /*17260*/  FADD.FTZ R242, R71, R242 ;  /* 0x000000f247f27221 */ /* 0x000fe40000010000 */
[----:B------:R-:W-:Y:S02]  /*17270*/  FFMA.FTZ R71, R92, c[0x0][0x23c], -R3 ;  /* 0x00008f005c477a23 */ /* 0x000fe40000010803 */
        /* <DEDUP_REMOVED lines=9> */
[----:B------:R-:W-:Y:S02]  /*17310*/  FADD.FTZ R79, R20, R79 ;  /* 0x0000004f144f7221 */ /* 0x000fe40000010000 */
[----:B------:R-:W-:Y:S02]  /*17320*/  FFMA.FTZ R20, R98, c[0x0][0x23c], -R3 ;  /* 0x00008f0062147a23 */ /* 0x000fe40000010803 */
[----:B------:R-:W-:Y:S04]  /*17330*/  FADD.FTZ R22, R22, R79 ;  /* 0x0000004f16167221 */ /* 0x000fe80000010000 */
[----:B------:R-:W5:Y:S01]  /*17340*/  MUFU.EX2 R115, R115 ;  /* 0x0000007300737308 */ /* 0x000f620000000800 */
[----:B------:R-:W-:Y:S02]  /*17350*/  FADD.FTZ R81, R81, R22 ;  /* 0x0000001651517221 */ /* 0x000fe40000010000 */
[----:B------:R-:W-:Y:S01]  /*17360*/  FFMA.FTZ R22, R102, c[0x0][0x23c], -R3 ;  /* 0x00008f0066167a23 */ /* 0x000fe20000010803 */
[----:B----4-:R-:W-:Y:S01]  /*17370*/  F2FP.BF16.PACK_AB R9, R113, R56 ;  /* 0x000000387109723e */ /* 0x010fe200000010ff */
[----:B------:R-:W-:Y:S04]  /*17380*/  FADD.FTZ R26, R26, R81 ;  /* 0x000000511a1a7221 */ /* 0x000fe80000010000 */
[----:B------:R-:W-:Y:S01]  /*17390*/  FADD.FTZ R26, R83, R26 ;  /* 0x0000001a531a7221 */ /* 0x000fe20000010000 */
[----:B------:R-:W-:Y:S03]  /*173a0*/  MUFU.EX2 R55, R55 ;  /* 0x0000003700377308 */ /* 0x000fe60000000800 */
[----:B------:R-:W-:Y:S02]  /*173b0*/  FADD.FTZ R85, R85, R26 ;  /* 0x0000001a55557221 */ /* 0x000fe40000010000 */
[----:B------:R-:W-:Y:S02]  /*173c0*/  FFMA.FTZ R26, R106, c[0x0][0x23c], -R3 ;  /* 0x00008f006a1a7a23 */ /* 0x000fe40000010803 */
[----:B------:R-:W-:Y:S02]  /*173d0*/  FADD.FTZ R85, R28, R85 ;  /* 0x000000551c557221 */ /* 0x000fe40000010000 */
[----:B------:R-:W-:Y:S01]  /*173e0*/  FFMA.FTZ R28, R110, c[0x0][0x23c], -R3 ;  /* 0x00008f006e1c7a23 */ /* 0x000fe20000010803 */
[----:B------:R-:W4:Y:S01]  /*173f0*/  MUFU.EX2 R224, R224 ;  /* 0x000000e000e07308 */ /* 0x000f220000000800 */
[----:B------:R-:W-:Y:S01]  /*17400*/  FADD.FTZ R30, R30, R85 ;  /* 0x000000551e1e7221 */ /* 0x000fe20000010000 */
[----:B-----5:R-:W-:Y:S03]  /*17410*/  F2FP.BF16.PACK_AB R11, R115, R58 ;  /* 0x0000003a730b723e */ /* 0x020fe600000010ff */
[----:B------:R-:W-:Y:S02]  /*17420*/  FADD.FTZ R87, R87, R30 ;  /* 0x0000001e57577221 */ /* 0x000fe40000010000 */
[----:B------:R-:W-:Y:S02]  /*17430*/  FFMA.FTZ R30, R114, c[0x0][0x23c], -R3 ;  /* 0x00008f00721e7a23 */ /* 0x000fe40000010803 */
[----:B------:R-:W-:Y:S01]  /*17440*/  FADD.FTZ R32, R32, R87 ;  /* 0x0000005720207221 */ /* 0x000fe20000010000 */
[----:B------:R-:W-:Y:S01]  /*17450*/  MUFU.EX2 R57, R57 ;  /* 0x0000003900397308 */ /* 0x000fe20000000800 */
[C---:B--2---:R-:W-:Y:S05]  /*17460*/  HMMA.16816.F32.BF16 R192, R8.reuse, R16, R192 ;  /* 0x0000001008c0723c */ /* 0x044fea00000418c0 */
[----:B------:R-:W-:Y:S02]  /*17470*/  FADD.FTZ R89, R89, R32 ;  /* 0x0000002059597221 */ /* 0x000fe40000010000 */
[----:B------:R-:W-:Y:S01]  /*17480*/  FADD.FTZ R17, R21, R60 ;  /* 0x0000003c15117221 */ /* 0x000fe20000010000 */
[C---:B------:R-:W-:Y:S01]  /*17490*/  HMMA.16816.F32.BF16 R188, R8.reuse, R18, R188 ;  /* 0x0000001208bc723c */ /* 0x040fe200000418bc */
[----:B------:R-:W2:Y:S03]  /*174a0*/  MUFU.EX2 R226, R226 ;  /* 0x000000e200e27308 */ /* 0x000ea60000000800 */
[----:B------:R-:W-:Y:S02]  /*174b0*/  FADD.FTZ R154, R154, R17 ;  /* 0x000000119a9a7221 */ /* 0x000fe40000010000 */
[----:B------:R-:W5:Y:S01]  /*174c0*/  LDSM.16.MT88.4 R16, [R204+0x7c00] ;  /* 0x007c0000cc10783b */ /* 0x000f620000004200 */
[--C-:B------:R-:W-:Y:S01]  /*174d0*/  FFMA.FTZ R21, R96, c[0x0][0x23c], -R3.reuse ;  /* 0x00008f0060157a23 */ /* 0x100fe20000010803 */
[C---:B---3--:R-:W-:Y:S03]  /*174e0*/  HMMA.16816.F32.BF16 R184, R8.reuse, R4, R184 ;  /* 0x0000000408b8723c */ /* 0x048fe600000418b8 */
[----:B------:R-:W-:Y:S01]  /*174f0*/  MUFU.EX2 R0, R0 ;  /* 0x0000000000007308 */ /* 0x000fe20000000800 */
[----:B------:R-:W-:Y:S02]  /*17500*/  FFMA.FTZ R32, R118, c[0x0][0x23c], -R3 ;  /* 0x00008f0076207a23 */ /* 0x000fe40000010803 */
[----:B------:R-:W-:Y:S01]  /*17510*/  FADD.FTZ R23, R23, R154 ;  /* 0x0000009a17177221 */ /* 0x000fe20000010000 */
[----:B----4-:R-:W-:Y:S01]  /*17520*/  F2FP.BF16.PACK_AB R4, R224, R55 ;  /* 0x00000037e004723e */ /* 0x010fe200000010ff */
[----:B------:R-:W-:Y:S01]  /*17530*/  HMMA.16816.F32.BF16 R180, R8, R6, R180 ;  /* 0x0000000608b4723c */ /* 0x000fe200000418b4 */
[----:B------:R-:W3:Y:S03]  /*17540*/  LDSM.16.MT88.4 R8, [R201+0x8000] ;  /* 0x00800000c908783b */ /* 0x000ee60000004200 */
[----:B------:R-:W-:Y:S01]  /*17550*/  FADD.FTZ R156, R156, R23 ;  /* 0x000000179c9c7221 */ /* 0x000fe20000010000 */
[----:B------:R-:W4:Y:S01]  /*17560*/  MUFU.EX2 R71, R71 ;  /* 0x0000004700477308 */ /* 0x000f220000000800 */
[----:B------:R-:W-:Y:S02]  /*17570*/  FFMA.FTZ R23, R100, c[0x0][0x23c], -R3 ;  /* 0x00008f0064177a23 */ /* 0x000fe40000010803 */
[----:B------:R-:W-:Y:S01]  /*17580*/  FADD.FTZ R25, R25, R156 ;  /* 0x0000009c19197221 */ /* 0x000fe20000010000 */
[----:B--2---:R-:W-:Y:S03]  /*17590*/  F2FP.BF16.PACK_AB R6, R226, R57 ;  /* 0x00000039e206723e */ /* 0x004fe600000010ff */
[----:B------:R-:W-:Y:S02]  /*175a0*/  FADD.FTZ R158, R158, R25 ;  /* 0x000000199e9e7221 */ /* 0x000fe40000010000 */
[----:B------:R-:W-:Y:S01]  /*175b0*/  FFMA.FTZ R25, R104, c[0x0][0x23c], -R3 ;  /* 0x00008f0068197a23 */ /* 0x000fe20000010803 */
[----:B------:R-:W-:Y:S01]  /*175c0*/  MUFU.EX2 R2, R2 ;  /* 0x0000000200027308 */ /* 0x000fe20000000800 */
[----:B------:R-:W-:Y:S02]  /*175d0*/  FADD.FTZ R27, R27, R158 ;  /* 0x0000009e1b1b7221 */ /* 0x000fe40000010000 */
[----:B------:R-:W-:Y:S02]  /*175e0*/  FADD.FTZ R34, R34, R89 ;  /* 0x0000005922227221 */ /* 0x000fe40000010000 */
[----:B------:R-:W-:Y:S02]  /*175f0*/  FADD.FTZ R160, R160, R27 ;  /* 0x0000001ba0a07221 */ /* 0x000fe40000010000 */
[----:B------:R-:W-:Y:S02]  /*17600*/  FFMA.FTZ R27, R108, c[0x0][0x23c], -R3 ;  /* 0x00008f006c1b7a23 */ /* 0x000fe40000010803 */
[----:B------:R-:W-:Y:S01]  /*17610*/  FADD.FTZ R29, R29, R160 ;  /* 0x000000a01d1d7221 */ /* 0x000fe20000010000 */
[----:B------:R-:W2:Y:S01]  /*17620*/  MUFU.EX2 R21, R21 ;  /* 0x0000001500157308 */ /* 0x000ea20000000800 */
[----:B------:R-:W-:Y:S02]  /*17630*/  FADD.FTZ R34, R93, R34 ;  /* 0x000000225d227221 */ /* 0x000fe40000010000 */
[----:B------:R-:W-:Y:S01]  /*17640*/  FADD.FTZ R162, R162, R29 ;  /* 0x0000001da2a27221 */ /* 0x000fe20000010000 */
[----:B----4-:R-:W-:Y:S01]  /*17650*/  F2FP.BF16.PACK_AB R5, R71, R0 ;  /* 0x000000004705723e */ /* 0x010fe200000010ff */
[----:B------:R-:W-:Y:S02]  /*17660*/  FFMA.FTZ R29, R112, c[0x0][0x23c], -R3 ;  /* 0x00008f00701d7a23 */ /* 0x000fe40000010803 */
[----:B------:R-:W-:Y:S02]  /*17670*/  FADD.FTZ R31, R31, R162 ;  /* 0x000000a21f1f7221 */ /* 0x000fe40000010000 */
[----:B------:R-:W-:Y:S01]  /*17680*/  FADD.FTZ R95, R95, R34 ;  /* 0x000000225f5f7221 */ /* 0x000fe20000010000 */
[----:B------:R-:W-:Y:S01]  /*17690*/  MUFU.EX2 R59, R59 ;  /* 0x0000003b003b7308 */ /* 0x000fe20000000800 */
[----:B------:R-:W-:Y:S02]  /*176a0*/  FADD.FTZ R164, R164, R31 ;  /* 0x0000001fa4a47221 */ /* 0x000fe40000010000 */
[----:B------:R-:W-:Y:S02]  /*176b0*/  FFMA.FTZ R31, R116, c[0x0][0x23c], -R3 ;  /* 0x00008f00741f7a23 */ /* 0x000fe40000010803 */
[----:B------:R-:W-:Y:S02]  /*176c0*/  FADD.FTZ R33, R33, R164 ;  /* 0x000000a421217221 */ /* 0x000fe40000010000 */
[----:B------:R-:W-:Y:S02]  /*176d0*/  FADD.FTZ R95, R36, R95 ;  /* 0x0000005f245f7221 */ /* 0x000fe40000010000 */
[----:B------:R-:W-:Y:S01]  /*176e0*/  FADD.FTZ R166, R166, R33 ;  /* 0x00000021a6a67221 */ /* 0x000fe20000010000 */
[----:B------:R-:W4:Y:S01]  /*176f0*/  MUFU.EX2 R228, R228 ;  /* 0x000000e400e47308 */ /* 0x000f220000000800 */
[----:B------:R-:W-:Y:S02]  /*17700*/  FFMA.FTZ R33, R120, c[0x0][0x23c], -R3 ;  /* 0x00008f0078217a23 */ /* 0x000fe40000010803 */
[----:B------:R-:W-:Y:S01]  /*17710*/  FADD.FTZ R35, R35, R166 ;  /* 0x000000a623237221 */ /* 0x000fe20000010000 */
[----:B--2---:R-:W-:Y:S01]  /*17720*/  F2FP.BF16.PACK_AB R7, R21, R2 ;  /* 0x000000021507723e */ /* 0x004fe200000010ff */
[----:B------:R-:W-:Y:S02]  /*17730*/  FADD.FTZ R38, R38, R95 ;  /* 0x0000005f26267221 */ /* 0x000fe40000010000 */
[----:B------:R-:W-:Y:S02]  /*17740*/  FADD.FTZ R168, R168, R35 ;  /* 0x00000023a8a87221 */ /* 0x000fe40000010000 */
[----:B------:R-:W-:Y:S01]  /*17750*/  FADD.FTZ R97, R97, R38 ;  /* 0x0000002661617221 */ /* 0x000fe20000010000 */
[----:B------:R-:W-:Y:S01]  /*17760*/  MUFU.EX2 R61, R61 ;  /* 0x0000003d003d7308 */ /* 0x000fe20000000800 */
[C---:B-1----:R-:W-:Y:S05]  /*17770*/  HMMA.16816.F32.BF16 R192, R4.reuse, R12, R192 ;  /* 0x0000000c04c0723c */ /* 0x042fea00000418c0 */
[----:B------:R-:W-:Y:S02]  /*17780*/  FADD.FTZ R37, R37, R168 ;  /* 0x000000a825257221 */ /* 0x000fe40000010000 */
[----:B------:R-:W-:Y:S01]  /*17790*/  FADD.FTZ R40, R40, R97 ;  /* 0x0000006128287221 */ /* 0x000fe20000010000 */
[C---:B------:R-:W-:Y:S01]  /*177a0*/  HMMA.16816.F32.BF16 R188, R4.reuse, R14, R188 ;  /* 0x0000000e04bc723c */ /* 0x040fe200000418bc */
[----:B------:R-:W1:Y:S01]  /*177b0*/  MUFU.EX2 R230, R230 ;  /* 0x000000e600e67308 */ /* 0x000e620000000800 */
[----:B------:R-:W2:Y:S02]  /*177c0*/  LDSM.16.MT88.4 R12, [R204+0x8000] ;  /* 0x00800000cc0c783b */ /* 0x000ea40000004200 */
[----:B------:R-:W-:Y:S02]  /*177d0*/  FADD.FTZ R174, R174, R37 ;  /* 0x00000025aeae7221 */ /* 0x000fe40000010000 */
[----:B------:R-:W-:Y:S02]  /*177e0*/  FADD.FTZ R99, R99, R40 ;  /* 0x0000002863637221 */ /* 0x000fe40000010000 */
[C---:B-----5:R-:W-:Y:S03]  /*177f0*/  HMMA.16816.F32.BF16 R184, R4.reuse, R16, R184 ;  /* 0x0000001004b8723c */ /* 0x060fe600000418b8 */
[----:B------:R-:W-:Y:S01]  /*17800*/  MUFU.EX2 R20, R20 ;  /* 0x0000001400147308 */ /* 0x000fe20000000800 */
[----:B------:R-:W-:Y:S01]  /*17810*/  FADD.FTZ R39, R39, R174 ;  /* 0x000000ae27277221 */ /* 0x000fe20000010000 */
[----:B------:R-:W-:Y:S01]  /*17820*/  MOV R174, R131 ;  /* 0x0000008300ae7202 */ /* 0x000fe20000000f00 */
[----:B------:R-:W-:Y:S02]  /*17830*/  FADD.FTZ R42, R42, R99 ;  /* 0x000000632a2a7221 */ /* 0x000fe40000010000 */
[----:B------:R-:W-:Y:S01]  /*17840*/  HMMA.16816.F32.BF16 R180, R4, R18, R180 ;  /* 0x0000001204b4723c */ /* 0x000fe200000418b4 */
[----:B------:R-:W5:Y:S03]  /*17850*/  LDSM.16.MT88.4 R16, [R201+0x8400] ;  /* 0x00840000c910783b */ /* 0x000f660000004200 */
[----:B------:R-:W-:Y:S01]  /*17860*/  FADD.FTZ R208, R208, R39 ;  /* 0x00000027d0d07221 */ /* 0x000fe20000010000 */
[----:B------:R-:W2:Y:S01]  /*17870*/  MUFU.EX2 R23, R23 ;  /* 0x0000001700177308 */ /* 0x000ea20000000800 */
[----:B------:R-:W-:Y:S01]  /*17880*/  FADD.FTZ R101, R101, R42 ;  /* 0x0000002a65657221 */ /* 0x000fe20000010000 */
[----:B----4-:R-:W-:Y:S01]  /*17890*/  F2FP.BF16.PACK_AB R4, R228, R59 ;  /* 0x0000003be404723e */ /* 0x010fe200000010ff */
[----:B------:R-:W-:Y:S01]  /*178a0*/  FADD.FTZ R41, R41, R208 ;  /* 0x000000d029297221 */ /* 0x000fe20000010000 */
[----:B-1----:R-:W-:Y:S03]  /*178b0*/  F2FP.BF16.PACK_AB R6, R230, R61 ;  /* 0x0000003de606723e */ /* 0x002fe600000010ff */
        /* <DEDUP_REMOVED lines=29> */
[C---:B---3--:R-:W-:Y:S03]  /*17a90*/  HMMA.16816.F32.BF16 R192, R4.reuse, R8, R192 ;  /* 0x0000000804c0723c */ /* 0x048fe600000418c0 */
[----:B------:R-:W-:Y:S02]  /*17aa0*/  FADD.FTZ R113, R113, R56 ;  /* 0x0000003871717221 */ /* 0x000fe40000010000 */
[----:B------:R-:W-:Y:S02]  /*17ab0*/  FADD.FTZ R53, R53, R220 ;  /* 0x000000dc35357221 */ /* 0x000fe40000010000 */
[----:B------:R-:W-:Y:S01]  /*17ac0*/  FADD.FTZ R58, R58, R113 ;  /* 0x000000713a3a7221 */ /* 0x000fe20000010000 */
[C---:B------:R-:W-:Y:S01]  /*17ad0*/  HMMA.16816.F32.BF16 R188, R4.reuse, R10, R188 ;  /* 0x0000000a04bc723c */ /* 0x040fe200000418bc */
[----:B------:R-:W1:Y:S01]  /*17ae0*/  MUFU.EX2 R234, R234 ;  /* 0x000000ea00ea7308 */ /* 0x000e620000000800 */
[----:B------:R-:W3:Y:S02]  /*17af0*/  LDSM.16.MT88.4 R8, [R204+0x8400] ;  /* 0x00840000cc08783b */ /* 0x000ee40000004200 */
[----:B------:R-:W-:Y:S02]  /*17b00*/  FADD.FTZ R222, R222, R53 ;  /* 0x00000035dede7221 */ /* 0x000fe40000010000 */
[----:B------:R-:W-:Y:S02]  /*17b10*/  FADD.FTZ R115, R115, R58 ;  /* 0x0000003a73737221 */ /* 0x000fe40000010000 */
[C---:B------:R-:W-:Y:S03]  /*17b20*/  HMMA.16816.F32.BF16 R184, R4.reuse, R12, R184 ;  /* 0x0000000c04b8723c */ /* 0x040fe600000418b8 */
[----:B------:R-:W-:Y:S01]  /*17b30*/  MUFU.EX2 R26, R26 ;  /* 0x0000001a001a7308 */ /* 0x000fe20000000800 */
[----:B------:R-:W-:Y:S02]  /*17b40*/  FADD.FTZ R55, R55, R222 ;  /* 0x000000de37377221 */ /* 0x000fe40000010000 */
[----:B------:R-:W-:Y:S02]  /*17b50*/  FADD.FTZ R36, R0, R115 ;  /* 0x0000007300247221 */ /* 0x000fe40000010000 */
[----:B------:R-:W-:Y:S01]  /*17b60*/  HMMA.16816.F32.BF16 R180, R4, R14, R180 ;  /* 0x0000000e04b4723c */ /* 0x000fe200000418b4 */
[----:B------:R-:W4:Y:S03]  /*17b70*/  LDSM.16.MT88.4 R12, [R201+0x8800] ;  /* 0x00880000c90c783b */ /* 0x000f260000004200 */
[----:B------:R-:W-:Y:S01]  /*17b80*/  FADD.FTZ R224, R224, R55 ;  /* 0x00000037e0e07221 */ /* 0x000fe20000010000 */
[----:B------:R-:W3:Y:S01]  /*17b90*/  MUFU.EX2 R27, R27 ;  /* 0x0000001b001b7308 */ /* 0x000ee20000000800 */
[----:B------:R-:W-:Y:S01]  /*17ba0*/  FADD.FTZ R71, R71, R36 ;  /* 0x0000002447477221 */ /* 0x000fe20000010000 */
[----:B--2---:R-:W-:Y:S01]  /*17bb0*/  F2FP.BF16.PACK_AB R4, R232, R63 ;  /* 0x0000003fe804723e */ /* 0x004fe200000010ff */
[----:B------:R-:W-:Y:S01]  /*17bc0*/  FADD.FTZ R57, R57, R224 ;  /* 0x000000e039397221 */ /* 0x000fe20000010000 */
[----:B-1----:R-:W-:Y:S03]  /*17bd0*/  F2FP.BF16.PACK_AB R6, R234, R65 ;  /* 0x00000041ea06723e */ /* 0x002fe600000010ff */
[----:B------:R-:W-:Y:S02]  /*17be0*/  FADD.FTZ R2, R2, R71 ;  /* 0x0000004702027221 */ /* 0x000fe40000010000 */
[--C-:B------:R-:W-:Y:S01]  /*17bf0*/  FFMA.FTZ R34, R122, c[0x0][0x23c], -R3.reuse ;  /* 0x00008f007a227a23 */ /* 0x100fe20000010803 */
[----:B------:R-:W-:Y:S01]  /*17c00*/  MUFU.EX2 R28, R28 ;  /* 0x0000001c001c7308 */ /* 0x000fe20000000800 */
[--C-:B------:R-:W-:Y:S02]  /*17c10*/  FFMA.FTZ R35, R124, c[0x0][0x23c], -R3.reuse ;  /* 0x00008f007c237a23 */ /* 0x100fe40000010803 */
[----:B------:R-:W-:Y:S02]  /*17c20*/  FFMA.FTZ R3, R128, c[0x0][0x23c], -R3 ;  /* 0x00008f0080037a23 */ /* 0x000fe40000010803 */
[----:B------:R-:W-:Y:S02]  /*17c30*/  FADD.FTZ R226, R226, R57 ;  /* 0x00000039e2e27221 */ /* 0x000fe40000010000 */
[----:B------:R-:W-:Y:S02]  /*17c40*/  FADD.FTZ R21, R21, R2 ;  /* 0x0000000215157221 */ /* 0x000fe40000010000 */
[----:B------:R-:W-:Y:S01]  /*17c50*/  FADD.FTZ R59, R59, R226 ;  /* 0x000000e23b3b7221 */ /* 0x000fe20000010000 */
[----:B------:R-:W1:Y:S01]  /*17c60*/  MUFU.EX2 R29, R29 ;  /* 0x0000001d001d7308 */ /* 0x000e620000000800 */
[----:B------:R-:W-:Y:S02]  /*17c70*/  FADD.FTZ R20, R20, R21 ;  /* 0x0000001514147221 */ /* 0x000fe40000010000 */
[----:B------:R-:W-:Y:S01]  /*17c80*/  FADD.FTZ R228, R228, R59 ;  /* 0x0000003be4e47221 */ /* 0x000fe20000010000 */
[----:B---3--:R-:W-:Y:S01]  /*17c90*/  F2FP.BF16.PACK_AB R5, R27, R26 ;  /* 0x0000001a1b05723e */ /* 0x008fe200000010ff */
        /* <DEDUP_REMOVED lines=12> */
[C---:B-1----:R-:W-:Y:S01]  /*17d60*/  F2FP.BF16.PACK_AB R7, R29.reuse, R28 ;  /* 0x0000001c1d07723e */ /* 0x042fe200000010ff */
[----:B------:R-:W-:Y:S02]  /*17d70*/  FADD.FTZ R28, R28, R27 ;  /* 0x0000001b1c1c7221 */ /* 0x000fe40000010000 */
[----:B------:R-:W-:Y:S02]  /*17d80*/  FADD.FTZ R234, R234, R65 ;  /* 0x00000041eaea7221 */ /* 0x000fe40000010000 */
[----:B------:R-:W-:Y:S01]  /*17d90*/  FADD.FTZ R29, R29, R28 ;  /* 0x0000001c1d1d7221 */ /* 0x000fe20000010000 */
[----:B------:R-:W-:Y:S01]  /*17da0*/  MUFU.EX2 R69, R69 ;  /* 0x0000004500457308 */ /* 0x000fe20000000800 */
[C---:B-----5:R-:W-:Y:S08]  /*17db0*/  HMMA.16816.F32.BF16 R192, R4.reuse, R16, R192 ;  /* 0x0000001004c0723c */ /* 0x060ff000000418c0 */
[C---:B------:R-:W-:Y:S01]  /*17dc0*/  HMMA.16816.F32.BF16 R188, R4.reuse, R18, R188 ;  /* 0x0000001204bc723c */ /* 0x040fe200000418bc */
[----:B------:R-:W1:Y:S01]  /*17dd0*/  MUFU.EX2 R238, R238 ;  /* 0x000000ee00ee7308 */ /* 0x000e620000000800 */
[----:B------:R-:W3:Y:S06]  /*17de0*/  LDSM.16.MT88.4 R16, [R204+0x8800] ;  /* 0x00880000cc10783b */ /* 0x000eec0000004200 */
[C---:B------:R-:W-:Y:S03]  /*17df0*/  HMMA.16816.F32.BF16 R184, R4.reuse, R8, R184 ;  /* 0x0000000804b8723c */ /* 0x040fe600000418b8 */
[----:B------:R-:W-:Y:S04]  /*17e00*/  MUFU.EX2 R30, R30 ;  /* 0x0000001e001e7308 */ /* 0x000fe80000000800 */
[C---:B--2---:R-:W-:Y:S01]  /*17e10*/  F2FP.BF16.PACK_AB R8, R236.reuse, R67 ;  /* 0x00000043ec08723e */ /* 0x044fe200000010ff */
[----:B------:R-:W-:Y:S01]  /*17e20*/  HMMA.16816.F32.BF16 R180, R4, R10, R180 ;  /* 0x0000000a04b4723c */ /* 0x000fe200000418b4 */
[----:B------:R-:W2:Y:S03]  /*17e30*/  LDSM.16.MT88.4 R4, [R201+0x8c00] ;  /* 0x008c0000c904783b */ /* 0x000ea60000004200 */
[----:B------:R-:W-:Y:S01]  /*17e40*/  FADD.FTZ R67, R67, R234 ;  /* 0x000000ea43437221 */ /* 0x000fe20000010000 */
[----:B------:R-:W5:Y:S03]  /*17e50*/  MUFU.EX2 R31, R31 ;  /* 0x0000001f001f7308 */ /* 0x000f660000000800 */
[----:B------:R-:W-:Y:S01]  /*17e60*/  FADD.FTZ R236, R236, R67 ;  /* 0x00000043ecec7221 */ /* 0x000fe20000010000 */
[----:B-1----:R-:W-:Y:S06]  /*17e70*/  F2FP.BF16.PACK_AB R10, R238, R69 ;  /* 0x00000045ee0a723e */ /* 0x002fec00000010ff */
[----:B------:R-:W-:Y:S10]  /*17e80*/  MUFU.EX2 R32, R32 ;  /* 0x0000002000207308 */ /* 0x000ff40000000800 */
        /* <DEDUP_REMOVED lines=10> */
[C---:B----4-:R-:W-:Y:S08]  /*17f30*/  HMMA.16816.F32.BF16 R192, R8.reuse, R12, R192 ;  /* 0x0000000c08c0723c */ /* 0x050ff000000418c0 */
[C---:B------:R-:W-:Y:S01]  /*17f40*/  HMMA.16816.F32.BF16 R188, R8.reuse, R14, R188 ;  /* 0x0000000e08bc723c */ /* 0x040fe200000418bc */
[----:B------:R-:W1:Y:S01]  /*17f50*/  MUFU.EX2 R73, R130 ;  /* 0x0000008200497308 */ /* 0x000e620000000800 */
[----:B------:R-:W4:Y:S06]  /*17f60*/  LDSM.16.MT88.4 R12, [R204+0x8c00] ;  /* 0x008c0000cc0c783b */ /* 0x000f2c0000004200 */
[C---:B---3--:R-:W-:Y:S03]  /*17f70*/  HMMA.16816.F32.BF16 R184, R8.reuse, R16, R184 ;  /* 0x0000001008b8723c */ /* 0x048fe600000418b8 */
[----:B------:R-:W-:Y:S05]  /*17f80*/  MUFU.EX2 R34, R34 ;  /* 0x0000002200227308 */ /* 0x000fea0000000800 */
[----:B------:R-:W-:Y:S05]  /*17f90*/  HMMA.16816.F32.BF16 R180, R8, R18, R180 ;  /* 0x0000001208b4723c */ /* 0x000fea00000418b4 */
[----:B------:R-:W3:Y:S02]  /*17fa0*/  MUFU.EX2 R35, R35 ;  /* 0x0000002300237308 */ /* 0x000ee40000000800 */
[----:B-----5:R-:W-:Y:S02]  /*17fb0*/  F2FP.BF16.PACK_AB R8, R91, R24 ;  /* 0x000000185b08723e */ /* 0x020fe400000010ff */
[----:B-1----:R-:W-:Y:S06]  /*17fc0*/  F2FP.BF16.PACK_AB R10, R73, R44 ;  /* 0x0000002c490a723e */ /* 0x002fec00000010ff */
[----:B------:R-:W-:Y:S10]  /*17fd0*/  MUFU.EX2 R0, R126 ;  /* 0x0000007e00007308 */ /* 0x000ff40000000800 */
[----:B------:R-:W1:Y:S01]  /*17fe0*/  MUFU.EX2 R3, R3 ;  /* 0x0000000300037308 */ /* 0x000e620000000800 */
[C---:B---3--:R-:W-:Y:S01]  /*17ff0*/  F2FP.BF16.PACK_AB R9, R35.reuse, R34 ;  /* 0x000000222309723e */ /* 0x048fe200000010ff */
[----:B------:R-:W-:Y:S04]  /*18000*/  FADD.FTZ R34, R34, R33 ;  /* 0x0000002122227221 */ /* 0x000fe80000010000 */
[----:B------:R-:W-:Y:S01]  /*18010*/  FADD.FTZ R35, R35, R34 ;  /* 0x0000002223237221 */ /* 0x000fe20000010000 */
[C---:B-1----:R-:W-:Y:S03]  /*18020*/  F2FP.BF16.PACK_AB R11, R3.reuse, R0 ;  /* 0x00000000030b723e */ /* 0x042fe600000010ff */
[----:B------:R-:W-:Y:S04]  /*18030*/  FADD.FTZ R0, R0, R35 ;  /* 0x0000002300007221 */ /* 0x000fe80000010000 */
[----:B------:R-:W-:Y:S01]  /*18040*/  FADD.FTZ R171, R3, R0 ;  /* 0x0000000003ab7221 */ /* 0x000fe20000010000 */
[C---:B--2---:R-:W-:Y:S07]  /*18050*/  HMMA.16816.F32.BF16 R192, R8.reuse, R4, R192 ;  /* 0x0000000408c0723c */ /* 0x044fee00000418c0 */
[----:B------:R-:W-:Y:S01]  /*18060*/  FADD.FTZ R5, R69, R236 ;  /* 0x000000ec45057221 */ /* 0x000fe20000010000 */
[C---:B------:R-:W-:Y:S04]  /*18070*/  HMMA.16816.F32.BF16 R188, R8.reuse, R6, R188 ;  /* 0x0000000608bc723c */ /* 0x040fe800000418bc */
[----:B------:R-:W-:Y:S04]  /*18080*/  FADD.FTZ R5, R238, R5 ;  /* 0x00000005ee057221 */ /* 0x000fe80000010000 */
[C---:B----4-:R-:W-:Y:S04]  /*18090*/  HMMA.16816.F32.BF16 R184, R8.reuse, R12, R184 ;  /* 0x0000000c08b8723c */ /* 0x050fe800000418b8 */
[----:B------:R-:W-:Y:S04]  /*180a0*/  FADD.FTZ R24, R24, R5 ;  /* 0x0000000518187221 */ /* 0x000fe80000010000 */
[----:B------:R-:W-:Y:S04]  /*180b0*/  HMMA.16816.F32.BF16 R180, R8, R14, R180 ;  /* 0x0000000e08b4723c */ /* 0x000fe800000418b4 */
[----:B------:R-:W-:Y:S04]  /*180c0*/  FADD.FTZ R91, R91, R24 ;  /* 0x000000185b5b7221 */ /* 0x000fe80000010000 */
[----:B------:R-:W-:Y:S04]  /*180d0*/  FADD.FTZ R44, R44, R91 ;  /* 0x0000005b2c2c7221 */ /* 0x000fe80000010000 */
[----:B------:R-:W-:Y:S01]  /*180e0*/  FADD.FTZ R169, R73, R44 ;  /* 0x0000002c49a97221 */ /* 0x000fe20000010000 */
[----:B------:R-:W-:-:S05]  /*180f0*/  @P0 BRA `(.L_x_1730) ;  /* 0xffff999000000947 */ /* 0x000fca000383ffff */
.L_x_1726:
        /* <DEDUP_REMOVED lines=57> */
[----:B------:R-:W-:Y:S01]  /*18490*/  F2FP.BF16.PACK_AB R190, R191, R190 ;  /* 0x000000bebfbe723e */ /* 0x000fe200000010ff */
[----:B-1----:R-:W-:Y:S01]  /*184a0*/  @P3 FMUL.FTZ R6, R6, 0.69314718246459960938 ;  /* 0x3f31721806063820 */ /* 0x002fe20000410000 */
[----:B------:R-:W-:Y:S01]  /*184b0*/  F2FP.BF16.PACK_AB R186, R187, R186 ;  /* 0x000000babbba723e */ /* 0x000fe200000010ff */
[----:B------:R-:W-:Y:S01]  /*184c0*/  IMAD R7, R9, 0x100, R12 ;  /* 0x0000010009077824 */ /* 0x000fe200078e020c */
[----:B------:R-:W-:-:S02]  /*184d0*/  F2FP.BF16.PACK_AB R180, R181, R180 ;  /* 0x000000b4b5b4723e */ /* 0x000fc400000010ff */
[----:B------:R-:W-:Y:S01]  /*184e0*/  F2FP.BF16.PACK_AB R182, R183, R182 ;  /* 0x000000b6b7b6723e */ /* 0x000fe200000010ff */
[----:B------:R-:W-:Y:S01]  /*184f0*/  IMAD R7, R8, 0x10, R7 ;  /* 0x0000001008077824 */ /* 0x000fe200078e0207 */
[----:B------:R-:W-:Y:S02]  /*18500*/  LEA.HI R8, R11, R11, RZ, 0x1d ;  /* 0x0000000b0b087211 */ /* 0x000fe400078fe8ff */
[----:B------:R-:W-:Y:S01]  /*18510*/  LOP3.LUT R11, R10, 0x1, RZ, 0xc0, !PT ;  /* 0x000000010a0b7812 */ /* 0x000fe200078ec0ff */
[----:B---3--:R-:W-:Y:S01]  /*18520*/  @P2 FMUL.FTZ R10, R5, 0.69314718246459960938 ;  /* 0x3f317218050a2820 */ /* 0x008fe20000410000 */
[----:B------:R-:W-:Y:S01]  /*18530*/  LEA R7, R7, R8, 0x1 ;  /* 0x0000000807077211 */ /* 0x000fe200078e08ff */
[----:B------:R-:W-:Y:S01]  /*18540*/  IMAD.MOV.U32 R8, RZ, RZ, -0x10 ;  /* 0xfffffff0ff087424 */ /* 0x000fe200078e00ff */
[----:B------:R-:W-:Y:S01]  /*18550*/  ISETP.NE.U32.AND P1, PT, R11, 0x1, PT ;  /* 0x000000010b00780c */ /* 0x000fe20003f25070 */
[----:B------:R-:W-:Y:S02]  /*18560*/  @P2 FFMA.FTZ R16, R129, c[0x0][0x238], R10 ;  /* 0x00008e0081102a23 */ /* 0x000fe4000001000a */
        /* <DEDUP_REMOVED lines=10> */
[----:B------:R2:W-:Y:S03]  /*18610*/  STS [R13], R188 ;  /* 0x000000bc0d007388 */ /* 0x0005e60000000800 */
        /* <DEDUP_REMOVED lines=8> */
[----:B-1----:R-:W-:Y:S02]  /*186a0*/  IMAD.MOV.U32 R7, RZ, RZ, 0x7f800000 ;  /* 0x7f800000ff077424 */ /* 0x002fe400078e00ff */
[----:B------:R-:W-:Y:S01]  /*186b0*/  @P3 FFMA.FTZ R7, R131, c[0x0][0x238], R6 ;  /* 0x00008e0083073a23 */ /* 0x000fe20000010006 */
[----:B------:R-:W-:Y:S05]  /*186c0*/  @!P0 BRA `(.L_x_1731) ;  /* 0x0000007000008947 */ /* 0x000fea0003800000 */
[----:B------:R-:W1:Y:S01]  /*186d0*/  S2R R6, SR_CTAID.Y ;  /* 0x0000000000067919 */ /* 0x000e620000002600 */
[----:B------:R-:W-:-:S03]  /*186e0*/  ISETP.NE.AND P0, PT, R179, -0x1, PT ;  /* 0xffffffffb300780c */ /* 0x000fc60003f05270 */
[----:B------:R-:W3:Y:S01]  /*186f0*/  S2R R17, SR_CTAID.Z ;  /* 0x0000000000117919 */ /* 0x000ee20000002700 */
[----:B-1----:R-:W-:-:S05]  /*18700*/  IMAD R8, R6, c[0x0][0x214], RZ ;  /* 0x0000850006087a24 */ /* 0x002fca00078e02ff */
[----:B------:R-:W-:-:S05]  /*18710*/  SEL R8, R8, R179, !P0 ;  /* 0x000000b308087207 */ /* 0x000fca0004000000 */
[----:B---3--:R-:W-:Y:S01]  /*18720*/  IMAD R19, R17, c[0x0][0x234], R8 ;  /* 0x00008d0011137a24 */ /* 0x008fe200078e0208 */
[----:B------:R-:W-:Y:S05]  /*18730*/  BRA `(.L_x_1732) ;  /* 0x0000004000007947 */ /* 0x000fea0003800000 */
.L_x_1731:
[----:B------:R-:W1:Y:S04]  /*18740*/  S2R R17, SR_CTAID.Z ;  /* 0x0000000000117919 */ /* 0x000e680000002700 */
[----:B------:R-:W1:Y:S02]  /*18750*/  S2R R6, SR_CTAID.Y ;  /* 0x0000000000067919 */ /* 0x000e640000002600 */
[----:B-1----:R-:W-:-:S04]  /*18760*/  IMAD R19, R6, c[0x0][0x1c0], R17 ;  /* 0x0000700006137a24 */ /* 0x002fc800078e0211 */
[----:B------:R-:W-:Y:S02]  /*18770*/  IMAD R19, R19, c[0x0][0x214], RZ ;  /* 0x0000850013137a24 */ /* 0x000fe400078e02ff */
.L_x_1732:
        /* <DEDUP_REMOVED lines=15> */
[----:B--2---:R2:W3:Y:S04]  /*18870*/  LDS.128 R8, [R177] ;  /* 0x00000000b1087984 */ /* 0x0044e80000000c00 */
        /* <DEDUP_REMOVED lines=23> */
.L_x_1734:
[----:B--2---:R-:W-:Y:S05]  /*189f0*/  BSYNC B0 ;  /* 0x0000000000007941 */ /* 0x004fea0003800000 */
.L_x_1733:
        /* <DEDUP_REMOVED lines=30> */
.L_x_1736:
[----:B------:R-:W-:Y:S05]  /*18be0*/  BSYNC B0 ;  /* 0x0000000000007941 */ /* 0x000fea0003800000 */
.L_x_1735:
        /* <DEDUP_REMOVED lines=16> */
.L_x_1737:
        /* <DEDUP_REMOVED lines=9> */
.L_x_5205:


//--------------------- .text._ZN5flash24flash_fwd_splitkv_kernelI23Flash_fwd_kernel_traitsILi32ELi64ELi256ELi4ELb0ELb0EN7cutlass10bfloat16_tE19Flash_kernel_traitsILi32ELi64ELi256ELi4ES3_EELb1ELb0ELb0ELb0ELb1ELb0ELb0ELb1EEEvNS_16Flash_fwd_paramsE --------------------------
	.section	.text._ZN5flash24flash_fwd_splitkv_kernelI23Flash_fwd_kernel_traitsILi32ELi64ELi256ELi4ELb0ELb0EN7cutlass10bfloat16_tE19Flash_kernel_traitsILi32ELi64ELi256ELi4ES3_EELb1ELb0ELb0ELb0ELb1ELb0ELb0ELb1EEEvNS_16Flash_fwd_paramsE,"ax",@progbits
	.sectioninfo	@"SHI_REGISTERS=255"
	.align	128
        .global         _ZN5flash24flash_fwd_splitkv_kernelI23Flash_fwd_kernel_traitsILi32ELi64ELi256ELi4ELb0ELb0EN7cutlass10bfloat16_tE19Flash_kernel_traitsILi32ELi64ELi256ELi4ES3_EELb1ELb0ELb0ELb0ELb1ELb0ELb0ELb1EEEvNS_16Flash_fwd_paramsE
        .type           _ZN5flash24flash_fwd_splitkv_kernelI23Flash_fwd_kernel_traitsILi32ELi64ELi256ELi4ELb0ELb0EN7cutlass10bfloat16_tE19Flash_kernel_traitsILi32ELi64ELi256ELi4ES3_EELb1ELb0ELb0ELb0ELb1ELb0ELb0ELb1EEEvNS_16Flash_fwd_paramsE,@function
        .size           _ZN5flash24flash_fwd_splitkv_kernelI23Flash_fwd_kernel_traitsILi32ELi64ELi256ELi4ELb0ELb0EN7cutlass10bfloat16_tE19Flash_kernel_traitsILi32ELi64ELi256ELi4ES3_EELb1ELb0ELb0ELb0ELb1ELb0ELb0ELb1EEEvNS_16Flash_fwd_paramsE,(.L_x_5206 - _ZN5flash24flash_fwd_splitkv_kernelI23Flash_fwd_kernel_traitsILi32ELi64ELi256ELi4ELb0ELb0EN7cutlass10bfloat16_tE19Flash_kernel_traitsILi32ELi64ELi256ELi4ES3_EELb1ELb0ELb0ELb0ELb1ELb0ELb0ELb1EEEvNS_16Flash_fwd_paramsE)
        .other          _ZN5flash24flash_fwd_splitkv_kernelI23Flash_fwd_kernel_traitsILi32ELi64ELi256ELi4ELb0ELb0EN7cutlass10bfloat16_tE19Flash_kernel_traitsILi32ELi64ELi256ELi4ES3_EELb1ELb0ELb0ELb0ELb1ELb0ELb0ELb1EEEvNS_16Flash_fwd_paramsE,@"STO_CUDA_ENTRY STV_DEFAULT"
_ZN5flash24flash_fwd_splitkv_kernelI23Flash_fwd_kernel_traitsILi32ELi64ELi256ELi4ELb0ELb0EN7cutlass10bfloat16_tE19Flash_kernel_traitsILi32ELi64ELi256ELi4ES3_EELb1ELb0ELb0ELb0ELb1ELb0ELb0ELb1EEEvNS_16Flash_fwd_paramsE:
.text._ZN5flash24flash_fwd_splitkv_kernelI23Flash_fwd_kernel_traitsILi32ELi64ELi256ELi4ELb0ELb0EN7cutlass10bfloat16_tE19Flash_kernel_traitsILi32ELi64ELi256ELi4ES3_EELb1ELb0ELb0ELb0ELb1ELb0ELb0ELb1EEEvNS_16Flash_fwd_paramsE:
        /* <DEDUP_REMOVED lines=36> */
.L_x_1738:
[----:B--2-4-:R-:W-:Y:S02]  /*0240*/  MOV R72, c[0x0][0x218] ;  /* 0x0000860000487a02 */ /* 0x014fe40000000f00 */
.L_x_1739:
        /* <DEDUP_REMOVED lines=34> */
[-C--:B------:R-:W-:Y:S02]  /*0470*/  LEA.HI R2, R2, R57.reuse, RZ, 0x2 ;  /* 0x0000003902027211 */ /* 0x080fe400078f10ff */
[----:B------:R-:W-:Y:S02]  /*0480*/  SHF.R.S32.HI R0, RZ, 0x1f, R59 ;  /* 0x0000001fff007819 */ /* 0x000fe4000001143b */
[----:B------:R-:W-:Y:S02]  /*0490*/  LOP3.LUT R6, R2, 0x1ffffffc, RZ, 0xc0, !PT ;  /* 0x1ffffffc02067812 */ /* 0x000fe400078ec0ff */
[----:B------:R-:W-:Y:S01]  /*04a0*/  IADD3 R234, -R59, R234, RZ ;  /* 0x000000ea3bea7210 */ /* 0x000fe20007ffe1ff */
[----:B------:R-:W-:Y:S01]  /*04b0*/  IMAD R0, R0, c[0x0][0x1e8], RZ ;  /* 0x00007a0000007a24 */ /* 0x000fe200078e02ff */
[----:B------:R-:W-:-:S02]  /*04c0*/  IADD3 R6, -R6, R57, RZ ;  /* 0x0000003906067210 */ /* 0x000fc40007ffe1ff */
[----:B------:R-:W-:Y:S01]  /*04d0*/  SHF.R.S32.HI R5, RZ, 0x2, R2 ;  /* 0x00000002ff057819 */ /* 0x000fe20000011402 */
[----:B------:R-:W-:Y:S01]  /*04e0*/  @!P0 IMAD R4, R4, c[0x0][0x1e0], RZ ;  /* 0x0000780004048a24 */ /* 0x000fe200078e02ff */
[----:B------:R-:W-:Y:S01]  /*04f0*/  SHF.L.U32 R6, R6, 0x3, RZ ;  /* 0x0000000306067819 */ /* 0x000fe200000006ff */
[----:B------:R-:W-:Y:S01]  /*0500*/  @!P0 IMAD.WIDE.U32 R10, R15, c[0x0][0x1e0], RZ ;  /* 0x000078000f0a8a25 */ /* 0x000fe200078e00ff */
[----:B------:R-:W-:Y:S02]  /*0510*/  SHF.R.S32.HI R3, RZ, 0x1f, R142 ;  /* 0x0000001fff037819 */ /* 0x000fe4000001148e */
[----:B------:R-:W-:Y:S01]  /*0520*/  SHF.R.S32.HI R7, RZ, 0x1f, R6 ;  /* 0x0000001fff077819 */ /* 0x000fe20000011406 */
[----:B------:R-:W-:Y:S01]  /*0530*/  @P0 IMAD.WIDE.U32 R8, R235, c[0x0][0x1e8], RZ ;  /* 0x00007a00eb080a25 */ /* 0x000fe200078e00ff */
[----:B------:R-:W-:-:S03]  /*0540*/  @!P0 MOV R8, R10 ;  /* 0x0000000a00088202 */ /* 0x000fc60000000f00 */
[----:B------:R-:W-:Y:S02]  /*0550*/  @!P0 IMAD R4, R15, c[0x0][0x1e4], R4 ;  /* 0x000079000f048a24 */ /* 0x000fe400078e0204 */
[----:B------:R-:W-:-:S04]  /*0560*/  IMAD.WIDE.U32 R6, R59, c[0x0][0x1e8], R6 ;  /* 0x00007a003b067a25 */ /* 0x000fc800078e0006 */
[----:B------:R-:W-:Y:S02]  /*0570*/  @P0 IMAD R235, R235, c[0x0][0x1ec], R9 ;  /* 0x00007b00ebeb0a24 */ /* 0x000fe400078e0209 */
[----:B------:R-:W-:Y:S01]  /*0580*/  @!P0 IMAD.IADD R235, R11, 0x1, R4 ;  /* 0x000000010beb8824 */ /* 0x000fe200078e0204 */
[----:B------:R-:W-:Y:S01]  /*0590*/  IADD3 R8, P0, R8, R6, RZ ;  /* 0x0000000608087210 */ /* 0x000fe20007f1e0ff */
[----:B------:R-:W-:Y:S02]  /*05a0*/  IMAD R0, R59, c[0x0][0x1ec], R0 ;  /* 0x00007b003b007a24 */ /* 0x000fe400078e0200 */
[----:B------:R-:W-:-:S03]  /*05b0*/  IMAD R3, R3, c[0x0][0x1f0], RZ ;  /* 0x00007c0003037a24 */ /* 0x000fc600078e02ff */
[----:B------:R-:W-:Y:S01]  /*05c0*/  IADD3.X R9, R235, R7, R0, P0, !PT ;  /* 0x00000007eb097210 */ /* 0x000fe200007fe400 */
[----:B------:R-:W-:Y:S01]  /*05d0*/  IMAD R0, R15, c[0x0][0x1c0], R142 ;  /* 0x000070000f007a24 */ /* 0x000fe200078e028e */
[----:B------:R-:W-:Y:S01]  /*05e0*/  ISETP.GE.AND P0, PT, R5, R234, PT ;  /* 0x000000ea0500720c */ /* 0x000fe20003f06270 */
[C---:B------:R-:W-:Y:S01]  /*05f0*/  IMAD R3, R142.reuse, c[0x0][0x1f4], R3 ;  /* 0x00007d008e037a24 */ /* 0x040fe200078e0203 */
[----:B------:R-:W-:Y:S01]  /*0600*/  SHF.R.S32.HI R7, RZ, 0x1f, R5 ;  /* 0x0000001fff077819 */ /* 0x000fe20000011405 */
[----:B------:R-:W-:-:S04]  /*0610*/  IMAD.WIDE.U32 R8, R142, c[0x0][0x1f0], R8 ;  /* 0x00007c008e087a25 */ /* 0x000fc800078e0008 */
[----:B------:R-:W-:Y:S02]  /*0620*/  IMAD R0, R0, c[0x0][0x214], R59 ;  /* 0x0000850000007a24 */ /* 0x000fe400078e023b */
        /* <DEDUP_REMOVED lines=10> */
.L_x_1742:
[----:B------:R-:W-:Y:S05]  /*06d0*/  BSYNC B0 ;  /* 0x0000000000007941 */ /* 0x000fea0003800000 */
.L_x_1741:
        /* <DEDUP_REMOVED lines=14> */
.L_x_1744:
[----:B------:R-:W-:Y:S05]  /*07c0*/  BSYNC B0 ;  /* 0x0000000000007941 */ /* 0x000fea0003800000 */
.L_x_1743:
[----:B------:R-:W-:-:S04]  /*07d0*/  LOP3.LUT P2, RZ, R57, 0x3, RZ, 0xc0, !PT ;  /* 0x0000000339ff7812 */ /* 0x000fc8000784c0ff */
[----:B------:R-:W-:Y:S02]  /*07e0*/  ISETP.GE.OR P1, PT, R5, R234, P2 ;  /* 0x000000ea0500720c */ /* 0x000fe40001726670 */
[----:B------:R-:W-:-:S04]  /*07f0*/  IADD3 R5, P0, R0, R5, RZ ;  /* 0x0000000500057210 */ /* 0x000fc80007f1e0ff */
[----:B------:R-:W-:Y:S02]  /*0800*/  LEA.HI.X.SX32 R0, R0, R7, 0x1, P0 ;  /* 0x0000000700007211 */ /* 0x000fe400000f0eff */
[----:B--2---:R-:W-:-:S04]  /*0810*/  LEA R2, P0, R5, c[0x0][0x200], 0x2 ;  /* 0x0000800005027a11 */ /* 0x004fc800078010ff */
[----:B------:R-:W-:Y:S01]  /*0820*/  LEA.HI.X R3, R5, c[0x0][0x204], R0, 0x2, P0 ;  /* 0x0000810005037a11 */ /* 0x000fe200000f1400 */
[----:B------:R-:W-:Y:S01]  /*0830*/  @!P1 IMAD.MOV.U32 R5, RZ, RZ, 0x7f800000 ;  /* 0x7f800000ff059424 */ /* 0x000fe200078e00ff */
[----:B------:R-:W-:-:S04]  /*0840*/  ISETP.GE.OR P0, PT, R11, R234, P2 ;  /* 0x000000ea0b00720c */ /* 0x000fc80001706670 */
[----:B------:R2:W-:Y:S09]  /*0850*/  @!P1 STG.E [R2.64], R5 ;  /* 0x0000000502009986 */ /* 0x0005f2000c101906 */
[----:B------:R-:W-:Y:S05]  /*0860*/  @P0 EXIT ;  /* 0x000000000000094d */ /* 0x000fea0003800000 */
[----:B--2---:R-:W-:-:S05]  /*0870*/  MOV R5, 0x7f800000 ;  /* 0x7f80000000057802 */ /* 0x004fca0000000f00 */
[----:B------:R-:W-:Y:S01]  /*0880*/  STG.E [R2.64+0x80], R5 ;  /* 0x0000800502007986 */ /* 0x000fe2000c101906 */
[----:B------:R-:W-:Y:S05]  /*0890*/  EXIT ;  /* 0x000000000000794d */ /* 0x000fea0003800000 */
.L_x_1740:
        /* <DEDUP_REMOVED lines=84> */
[----:B------:R-:W-:Y:S01]  /*0de0*/  IMAD.MOV.U32 R18, RZ, RZ, R16 ;  /* 0x000000ffff127224 */ /* 0x000fe200078e0010 */
[----:B------:R-:W-:Y:S01]  /*0df0*/  IADD3 R19, R17, R19, RZ ;  /* 0x0000001311137210 */ /* 0x000fe20007ffe0ff */
[----:B------:R-:W-:-:S04]  /*0e00*/  IMAD.WIDE.U32 R12, R11, c[0x0][0x198], R12 ;  /* 0x000066000b0c7a25 */ /* 0x000fc800078e000c */
[----:B-----5:R-:W-:Y:S01]  /*0e10*/  IMAD.IADD R15, R13, 0x1, R8 ;  /* 0x000000010d0f7824 */ /* 0x020fe200078e0208 */
[----:B------:R-:W-:Y:S01]  /*0e20*/  MOV R14, R12 ;  /* 0x0000000c000e7202 */ /* 0x000fe20000000f00 */
[----:B------:R-:W-:-:S04]  /*0e30*/  IMAD R13, R0, c[0x0][0x1b0], RZ ;  /* 0x00006c00000d7a24 */ /* 0x000fc800078e02ff */
[----:B------:R-:W-:-:S04]  /*0e40*/  IMAD.WIDE.U32 R14, R2, c[0x0][0x1b0], R14 ;  /* 0x00006c00020e7a25 */ /* 0x000fc800078e000e */
[----:B------:R-:W-:Y:S01]  /*0e50*/  IMAD R13, R2, c[0x0][0x1b4], R13 ;  /* 0x00006d00020d7a24 */ /* 0x000fe200078e020d */
[----:B------:R-:W-:-:S03]  /*0e60*/  MOV R8, R14 ;  /* 0x0000000e00087202 */ /* 0x000fc60000000f00 */
[----:B------:R-:W-:Y:S01]  /*0e70*/  IMAD.IADD R13, R15, 0x1, R13 ;  /* 0x000000010f0d7824 */ /* 0x000fe200078e020d */
[----:B------:R-:W-:Y:S05]  /*0e80*/  BRA `(.L_x_1746) ;  /* 0x0000043000007947 */ /* 0x000fea0003800000 */
.L_x_1745:
        /* <DEDUP_REMOVED lines=16> */
.L_x_1747:
[----:B------:R-:W-:Y:S02]  /*0f90*/  IABS R6, c[0x0][0x1c8] ;  /* 0x0000720000067a13 */ /* 0x000fe40000000000 */
[----:B------:R-:W-:Y:S02]  /*0fa0*/  @P0 IADD3 R19, R3, R8, RZ ;  /* 0x0000000803130210 */ /* 0x000fe40007ffe0ff */
[----:B------:R-:W1:Y:S03]  /*0fb0*/  I2F.RP R7, R6 ;  /* 0x0000000600077306 */ /* 0x000e660000209400 */
[----:B------:R-:W-:-:S04]  /*0fc0*/  @P0 IMAD.WIDE.U32 R16, R19, c[0x0][0x1a0], RZ ;  /* 0x0000680013100a25 */ /* 0x000fc800078e00ff */
[----:B------:R-:W-:Y:S01]  /*0fd0*/  @P0 IMAD R19, R19, c[0x0][0x1a4], R17 ;  /* 0x0000690013130a24 */ /* 0x000fe200078e0211 */
[----:B------:R-:W-:Y:S01]  /*0fe0*/  @P0 MOV R18, R16 ;  /* 0x0000001000120202 */ /* 0x000fe20000000f00 */
        /* <DEDUP_REMOVED lines=22> */
[----:B------:R-:W-:-:S04]  /*1150*/  IMAD R6, R9, c[0x0][0x198], RZ ;  /* 0x0000660009067a24 */ /* 0x000fc800078e02ff */
[----:B------:R-:W-:Y:S01]  /*1160*/  @!P2 IMAD.MOV R2, RZ, RZ, -R2 ;  /* 0x000000ffff02a224 */ /* 0x000fe200078e0a02 */
[----:B------:R-:W-:Y:S01]  /*1170*/  @!P1 LOP3.LUT R2, RZ, c[0x0][0x1c8], RZ, 0x33, !PT ;  /* 0x00007200ff029a12 */ /* 0x000fe200078e33ff */
[----:B------:R-:W-:-:S03]  /*1180*/  IMAD R6, R7, c[0x0][0x19c], R6 ;  /* 0x0000670007067a24 */ /* 0x000fc600078e0206 */
[----:B------:R-:W-:Y:S01]  /*1190*/  SHF.R.S32.HI R0, RZ, 0x1f, R2 ;  /* 0x0000001fff007819 */ /* 0x000fe20000011402 */
[----:B------:R-:W-:-:S04]  /*11a0*/  IMAD.IADD R11, R11, 0x1, R6 ;  /* 0x000000010b0b7824 */ /* 0x000fc800078e0206 */
[----:B------:R-:W-:Y:S02]  /*11b0*/  IMAD R13, R0, c[0x0][0x1b0], RZ ;  /* 0x00006c00000d7a24 */ /* 0x000fe400078e02ff */
[----:B------:R-:W-:-:S04]  /*11c0*/  IMAD.WIDE.U32 R10, R2, c[0x0][0x1b0], R10 ;  /* 0x00006c00020a7a25 */ /* 0x000fc800078e000a */
[----:B------:R-:W-:Y:S02]  /*11d0*/  IMAD R13, R2, c[0x0][0x1b4], R13 ;  /* 0x00006d00020d7a24 */ /* 0x000fe400078e020d */
[----:B------:R-:W-:-:S03]  /*11e0*/  IMAD.MOV.U32 R8, RZ, RZ, R10 ;  /* 0x000000ffff087224 */ /* 0x000fc600078e000a */
[----:B------:R-:W-:Y:S01]  /*11f0*/  IADD3 R13, R11, R13, RZ ;  /* 0x0000000d0b0d7210 */ /* 0x000fe20007ffe0ff */
[----:B------:R-:W-:Y:S01]  /*1200*/  IMAD.MOV.U32 R11, RZ, RZ, R7 ;  /* 0x000000ffff0b7224 */ /* 0x000fe200078e0007 */
        /* <DEDUP_REMOVED lines=11> */
.L_x_1746:
[----:B------:R1:W5:Y:S01]  /*12c0*/  @P4 LDG.E R128, [R144.64] ;  /* 0x0000000690804981 */ /* 0x000362000c1e1900 */
[----:B------:R-:W-:Y:S01]  /*12d0*/  ISETP.NE.AND P0, PT, R235, -0x1, PT ;  /* 0xffffffffeb00780c */ /* 0x000fe20003f05270 */
[----:B------:R-:W-:Y:S01]  /*12e0*/  IMAD.MOV.U32 R21, RZ, RZ, 0x2 ;  /* 0x00000002ff157424 */ /* 0x000fe200078e00ff */
[----:B------:R-:W-:Y:S01]  /*12f0*/  SHF.R.S32.HI R68, RZ, 0x1f, R57 ;  /* 0x0000001fff447819 */ /* 0x000fe20000011439 */
[----:B------:R-:W-:Y:S02]  /*1300*/  IMAD.MOV.U32 R78, RZ, RZ, c[0x0][0x230] ;  /* 0x00008c00ff4e7624 */ /* 0x000fe400078e00ff */
[----:B------:R-:W-:Y:S01]  /*1310*/  IMAD.MOV.U32 R24, RZ, RZ, RZ ;  /* 0x000000ffff187224 */ /* 0x000fe200078e00ff */
[CC--:B------:R-:W-:Y:S01]  /*1320*/  LEA.HI R70, R68.reuse, R57.reuse, RZ, 0x3 ;  /* 0x0000003944467211 */ /* 0x0c0fe200078f18ff */
[----:B------:R-:W-:Y:S01]  /*1330*/  IMAD.MOV.U32 R25, RZ, RZ, c[0x0][0x230] ;  /* 0x00008c00ff197624 */ /* 0x000fe200078e00ff */
[----:B------:R-:W-:Y:S01]  /*1340*/  LEA.HI R58, R68, R57, RZ, 0x5 ;  /* 0x00000039443a7211 */ /* 0x000fe200078f28ff */
[----:B------:R-:W-:Y:S01]  /*1350*/  IMAD.MOV.U32 R49, RZ, RZ, 0x10 ;  /* 0x00000010ff317424 */ /* 0x000fe200078e00ff */
[----:B------:R-:W-:Y:S01]  /*1360*/  SHF.R.S32.HI R69, RZ, 0x3, R70 ;  /* 0x00000003ff457819 */ /* 0x000fe20000011446 */
[----:B------:R-:W-:Y:S01]  /*1370*/  IMAD.HI.U32 R78, R21, R78, R24 ;  /* 0x0000004e154e7227 */ /* 0x000fe200078e0018 */
[----:B------:R-:W-:-:S03]  /*1380*/  SHF.R.S32.HI R58, RZ, 0x5, R58 ;  /* 0x00000005ff3a7819 */ /* 0x000fc6000001143a */
[----:B------:R-:W-:Y:S01]  /*1390*/  @!P0 IMAD R6, R4, c[0x0][0x178], RZ ;  /* 0x00005e0004068a24 */ /* 0x000fe200078e02ff */
[----:B------:R-:W-:Y:S01]  /*13a0*/  SHF.R.S32.HI R75, RZ, 0x1, R78 ;  /* 0x00000001ff4b7819 */ /* 0x000fe2000001144e */
[----:B------:R-:W-:-:S04]  /*13b0*/  @P0 IMAD.WIDE.U32 R16, R235, c[0x0][0x190], RZ ;  /* 0x00006400eb100a25 */ /* 0x000fc800078e00ff */
[----:B-----5:R-:W-:Y:S01]  /*13c0*/  @!P0 IMAD.WIDE.U32 R14, R5, c[0x0][0x178], RZ ;  /* 0x00005e00050e8a25 */ /* 0x020fe200078e00ff */
[----:B------:R-:W-:-:S03]  /*13d0*/  @P0 MOV R20, R16 ;  /* 0x0000001000140202 */ /* 0x000fc60000000f00 */
[----:B------:R-:W-:Y:S02]  /*13e0*/  @!P0 IMAD R3, R5, c[0x0][0x17c], R6 ;  /* 0x00005f0005038a24 */ /* 0x000fe400078e0206 */
[----:B------:R-:W-:Y:S02]  /*13f0*/  @P0 IMAD R17, R235, c[0x0][0x194], R17 ;  /* 0x00006500eb110a24 */ /* 0x000fe400078e0211 */
[----:B------:R-:W-:Y:S01]  /*1400*/  @!P0 IMAD.IADD R17, R15, 0x1, R3 ;  /* 0x000000010f118824 */ /* 0x000fe200078e0203 */
[CC--:B------:R-:W-:Y:S01]  /*1410*/  LEA.HI R15, R68.reuse, R57.reuse, RZ, 0x2 ;  /* 0x00000039440f7211 */ /* 0x0c0fe200078f10ff */
[----:B------:R-:W-:Y:S01]  /*1420*/  IMAD.SHL.U32 R3, R69, 0x40, RZ ;  /* 0x0000004045037824 */ /* 0x000fe200078e00ff */
[----:B------:R-:W-:Y:S01]  /*1430*/  LEA.HI R68, R68, R57, RZ, 0x4 ;  /* 0x0000003944447211 */ /* 0x000fe200078f20ff */
[----:B------:R-:W-:Y:S01]  /*1440*/  @!P0 IMAD.MOV.U32 R20, RZ, RZ, R14 ;  /* 0x000000ffff148224 */ /* 0x000fe200078e000e */
[----:B------:R-:W-:Y:S01]  /*1450*/  SHF.R.S32.HI R140, RZ, 0x2, R15 ;  /* 0x00000002ff8c7819 */ /* 0x000fe2000001140f */
[----:B------:R-:W-:Y:S01]  /*1460*/  IMAD.MOV.U32 R155, RZ, RZ, c[0x0][0x198] ;  /* 0x00006600ff9b7624 */ /* 0x000fe200078e00ff */
[C---:B------:R-:W-:Y:S01]  /*1470*/  LOP3.LUT R76, R15.reuse, 0xfffffffc, RZ, 0xc0, !PT ;  /* 0xfffffffc0f4c7812 */ /* 0x040fe200078ec0ff */
[----:B------:R-:W-:Y:S01]  /*1480*/  IMAD.MOV.U32 R130, RZ, RZ, 0x5 ;  /* 0x00000005ff827424 */ /* 0x000fe200078e00ff */
[----:B------:R-:W-:Y:S01]  /*1490*/  LEA.HI R15, R15, R140, RZ, 0x1 ;  /* 0x0000008c0f0f7211 */ /* 0x000fe200078f08ff */
[----:B------:R-:W-:Y:S01]  /*14a0*/  IMAD.SHL.U32 R63, R155, 0x20, RZ ;  /* 0x000000209b3f7824 */ /* 0x000fe200078e00ff */
[----:B------:R-:W-:Y:S01]  /*14b0*/  LOP3.LUT R6, R68, 0xfffffff0, RZ, 0xc0, !PT ;  /* 0xfffffff044067812 */ /* 0x000fe200078ec0ff */
[----:B------:R-:W-:Y:S01]  /*14c0*/  IMAD.IADD R76, R57, 0x1, -R76 ;  /* 0x00000001394c7824 */ /* 0x000fe200078e0a4c */
[----:B------:R-:W-:-:S02]  /*14d0*/  LOP3.LUT R15, R15, 0x7fffffe, RZ, 0xc0, !PT ;  /* 0x07fffffe0f0f7812 */ /* 0x000fc400078ec0ff */
[----:B------:R-:W-:Y:S01]  /*14e0*/  LOP3.LUT R3, R3, 0xc0, RZ, 0xc0, !PT ;  /* 0x000000c003037812 */ /* 0x000fe200078ec0ff */
[----:B------:R-:W-:Y:S01]  /*14f0*/  IMAD.IADD R67, R57, 0x1, -R6 ;  /* 0x0000000139437824 */ /* 0x000fe200078e0a06 */
[----:B------:R-:W-:Y:S01]  /*1500*/  SHF.L.U32 R14, R76, 0x3, RZ ;  /* 0x000000034c0e7819 */ /* 0x000fe200000006ff */
[----:B------:R-:W-:Y:S01]  /*1510*/  IMAD.IADD R15, R140, 0x1, -R15 ;  /* 0x000000018c0f7824 */ /* 0x000fe200078e0a0f */
[----:B------:R-:W-:Y:S02]  /*1520*/  SHF.R.S32.HI R141, RZ, 0x1f, R140 ;  /* 0x0000001fff8d7819 */ /* 0x000fe4000001148c */
[----:B------:R-:W-:Y:S01]  /*1530*/  LOP3.LUT R10, R3, 0x18, R14, 0xf8, !PT ;  /* 0x00000018030a7812 */ /* 0x000fe200078ef80e */
[----:B------:R-:W-:Y:S01]  /*1540*/  IMAD R138, R58, 0x8, R15 ;  /* 0x000000083a8a7824 */ /* 0x000fe200078e020f */
[----:B------:R-:W-:Y:S01]  /*1550*/  IADD3 R20, P0, R14, R20, RZ ;  /* 0x000000140e147210 */ /* 0x000fe20007f1e0ff */
[----:B------:R-:W-:Y:S01]  /*1560*/  IMAD.WIDE R22, R23, 0x40, R140 ;  /* 0x0000004017167825 */ /* 0x000fe200078e028c */
[----:B------:R-:W-:-:S02]  /*1570*/  SHF.R.S32.HI R15, RZ, 0x1f, R14 ;  /* 0x0000001fff0f7819 */ /* 0x000fc4000001140e */
[----:B------:R-:W-:Y:S01]  /*1580*/  SHF.R.U32.HI R3, RZ, 0x3, R3 ;  /* 0x00000003ff037819 */ /* 0x000fe20000011603 */
[----:B------:R-:W-:Y:S01]  /*1590*/  IMAD R6, R23, c[0x0][0x190], RZ ;  /* 0x0000640017067a24 */ /* 0x000fe200078e02ff */
[----:B------:R-:W-:Y:S02]  /*15a0*/  LEA.HI R66, R67, R67, RZ, 0x1 ;  /* 0x0000004343427211 */ /* 0x000fe400078f08ff */
[----:B------:R-:W-:Y:S01]  /*15b0*/  IADD3.X R21, R15, R17, RZ, P0, !PT ;  /* 0x000000110f157210 */ /* 0x000fe200007fe4ff */
[----:B------:R-:W-:Y:S01]  /*15c0*/  IMAD R6, R22, c[0x0][0x194], R6 ;  /* 0x0000650016067a24 */ /* 0x000fe200078e0206 */
[----:B------:R-:W-:Y:S02]  /*15d0*/  LOP3.LUT R3, R10, R3, RZ, 0x3c, !PT ;  /* 0x000000030a037212 */ /* 0x000fe400078e3cff */
[----:B------:R-:W-:Y:S01]  /*15e0*/  IADD3 R18, P0, R14, R18, RZ ;  /* 0x000000120e127210 */ /* 0x000fe20007f1e0ff */
[----:B------:R-:W-:Y:S01]  /*15f0*/  IMAD.WIDE.U32 R20, R22, c[0x0][0x190], R20 ;  /* 0x0000640016147a25 */ /* 0x000fe200078e0014 */
[----:B------:R-:W-:-:S02]  /*1600*/  SHF.R.S32.HI R17, RZ, 0x1, R66 ;  /* 0x00000001ff117819 */ /* 0x000fc40000011442 */
[----:B------:R-:W-:Y:S01]  /*1610*/  SHF.R.S32.HI R10, RZ, 0x1f, R66 ;  /* 0x0000001fff0a7819 */ /* 0x000fe20000011442 */
[----:B------:R-:W-:Y:S01]  /*1620*/  IMAD.U32 R138, R138, 0x20, R3 ;  /* 0x000000208a8a7824 */ /* 0x000fe200078e0003 */
[----:B------:R-:W-:Y:S01]  /*1630*/  IADD3 R22, P1, R14, R8, RZ ;  /* 0x000000080e167210 */ /* 0x000fe20007f3e0ff */
[----:B------:R-:W-:Y:S01]  /*1640*/  IMAD.X R19, R15, 0x1, R19, P0 ;  /* 0x000000010f137824 */ /* 0x000fe200000e0613 */
[----:B------:R-:W-:Y:S01]  /*1650*/  LEA.HI R12, R10, R17, RZ, 0x2 ;  /* 0x000000110a0c7211 */ /* 0x000fe200078f10ff */
[----:B------:R-:W-:Y:S01]  /*1660*/  IMAD R3, R0, c[0x0][0x1b8], RZ ;  /* 0x00006e0000037a24 */ /* 0x000fe200078e02ff */
[----:B------:R-:W-:Y:S01]  /*1670*/  IADD3 R10, P0, R140, R11, RZ ;  /* 0x0000000b8c0a7210 */ /* 0x000fe20007f1e0ff */
[----:B------:R-:W-:Y:S01]  /*1680*/  IMAD.WIDE.U32 R18, R2, c[0x0][0x1b8], R18 ;  /* 0x00006e0002127a25 */ /* 0x000fe200078e0012 */
[----:B------:R-:W-:Y:S02]  /*1690*/  SHF.L.U32 R76, R76, 0x2, RZ ;  /* 0x000000024c4c7819 */ /* 0x000fe400000006ff */
[----:B------:R-:W-:Y:S01]  /*16a0*/  LOP3.LUT R12, R12, 0xfffffffc, RZ, 0xc0, !PT ;  /* 0xfffffffc0c0c7812 */ /* 0x000fe200078ec0ff */
[----:B------:R-:W-:Y:S01]  /*16b0*/  IMAD R3, R2, c[0x0][0x1bc], R3 ;  /* 0x00006f0002037a24 */ /* 0x000fe200078e0203 */
[----:B------:R-:W-:Y:S01]  /*16c0*/  SHF.L.U64.HI R60, R155, R130, c[0x0][0x19c] ;  /* 0x000067009b3c7619 */ /* 0x000fe20000010282 */
[----:B------:R-:W-:Y:S01]  /*16d0*/  IMAD.X R8, R141, 0x1, R9, P0 ;  /* 0x000000018d087824 */ /* 0x000fe200000e0609 */
[----:B------:R-:W-:Y:S01]  /*16e0*/  IADD3 R64, R17, -R12, RZ ;  /* 0x8000000c11407210 */ /* 0x000fe20007ffe0ff */
[----:B------:R-:W-:-:S02]  /*16f0*/  IMAD.IADD R19, R19, 0x1, R3 ;  /* 0x0000000113137824 */ /* 0x000fc400078e0203 */
[----:B------:R-:W-:Y:S01]  /*1700*/  IMAD R3, R8, c[0x0][0x1a0], RZ ;  /* 0x0000680008037a24 */ /* 0x000fe200078e02ff */
[----:B------:R-:W-:Y:S01]  /*1710*/  SHF.R.S32.HI R8, RZ, 0x1f, R142 ;  /* 0x0000001fff087819 */ /* 0x000fe2000001148e */
[----:B------:R-:W-:Y:S01]  /*1720*/  IMAD R9, R141, c[0x0][0x198], RZ ;  /* 0x000066008d097a24 */ /* 0x000fe200078e02ff */
[----:B------:R-:W-:Y:S01]  /*1730*/  LOP3.LUT P3, RZ, R64, 0x2, RZ, 0xc0, !PT ;  /* 0x0000000240ff7812 */ /* 0x000fe2000786c0ff */
[C---:B------:R-:W-:Y:S02]  /*1740*/  IMAD R3, R10.reuse, c[0x0][0x1a4], R3 ;  /* 0x000069000a037a24 */ /* 0x040fe400078e0203 */
[----:B------:R-:W-:Y:S01]  /*1750*/  IMAD.WIDE.U32 R10, R10, c[0x0][0x1a0], R18 ;  /* 0x000068000a0a7a25 */ /* 0x000fe200078e0012 */
[----:B------:R-:W-:-:S03]  /*1760*/  SEL R49, R49, 0xfffffff0, !P3 ;  /* 0xfffffff031317807 */ /* 0x000fc60005800000 */
[----:B------:R-:W-:Y:S01]  /*1770*/  IMAD.X R23, R15, 0x1, R13, P1 ;  /* 0x000000010f177824 */ /* 0x000fe200008e060d */
[----:B------:R-:W-:Y:S01]  /*1780*/  IADD3 R3, R11, R3, RZ ;  /* 0x000000030b037210 */ /* 0x000fe20007ffe0ff */
[----:B------:R-:W-:Y:S01]  /*1790*/  IMAD R9, R140, c[0x0][0x19c], R9 ;  /* 0x000067008c097a24 */ /* 0x000fe200078e0209 */
[----:B------:R-:W-:Y:S01]  /*17a0*/  LEA R98, P0, R10, c[0x0][0x170], 0x1 ;  /* 0x00005c000a627a11 */ /* 0x000fe200078008ff */
[----:B------:R-:W-:Y:S01]  /*17b0*/  IMAD.WIDE.U32 R22, R140, c[0x0][0x198], R22 ;  /* 0x000066008c167a25 */ /* 0x000fe200078e0016 */
[----:B------:R-:W-:Y:S02]  /*17c0*/  SHF.L.U64.HI R99, R10, 0x1, R3 ;  /* 0x000000010a637819 */ /* 0x000fe40000010203 */
[----:B------:R-:W-:Y:S01]  /*17d0*/  SHF.R.S32.HI R3, RZ, 0x1f, R72 ;  /* 0x0000001fff037819 */ /* 0x000fe20000011448 */
[----:B------:R-:W-:Y:S01]  /*17e0*/  IMAD.IADD R9, R23, 0x1, R9 ;  /* 0x0000000117097824 */ /* 0x000fe200078e0209 */
[----:B------:R-:W-:Y:S01]  /*17f0*/  LEA R96, P1, R22, c[0x0][0x168], 0x1 ;  /* 0x00005a0016607a11 */ /* 0x000fe200078208ff */
[----:B------:R-:W-:Y:S01]  /*1800*/  IMAD R71, R8, c[0x0][0x1a8], RZ ;  /* 0x00006a0008477a24 */ /* 0x000fe200078e02ff */
[----:B------:R-:W-:Y:S01]  /*1810*/  LEA.HI R94, R3, R72, RZ, 0x8 ;  /* 0x00000048035e7211 */ /* 0x000fe200078f40ff */
[----:B------:R-:W-:Y:S01]  /*1820*/  IMAD R77, R140, R75, R76 ;  /* 0x0000004b8c4d7224 */ /* 0x000fe200078e024c */
[----:B------:R-:W-:Y:S01]  /*1830*/  SHF.L.U64.HI R97, R22, 0x1, R9 ;  /* 0x0000000116617819 */ /* 0x000fe20000010209 */
[----:B------:R-:W-:Y:S01]  /*1840*/  IMAD.IADD R21, R21, 0x1, R6 ;  /* 0x0000000115157824 */ /* 0x000fe200078e0206 */
[----:B------:R-:W-:Y:S01]  /*1850*/  SHF.R.S32.HI R94, RZ, 0x8, R94 ;  /* 0x00000008ff5e7819 */ /* 0x000fe2000001145e */
[----:B------:R-:W-:Y:S01]  /*1860*/  IMAD R71, R142, c[0x0][0x1ac], R71 ;  /* 0x00006b008e477a24 */ /* 0x000fe200078e0247 */
[----:B------:R-:W-:Y:S01]  /*1870*/  IADD3.X R99, R99, c[0x0][0x174], RZ, P0, !PT ;  /* 0x00005d0063637a10 */ /* 0x000fe200007fe4ff */
[----:B------:R-:W-:Y:S01]  /*1880*/  IMAD.MOV.U32 R3, RZ, RZ, c[0x0][0x1a0] ;  /* 0x00006800ff037624 */ /* 0x000fe200078e00ff */
[----:B------:R-:W-:Y:S01]  /*1890*/  IMNMX R94, RZ, R94, !PT ;  /* 0x0000005eff5e7217 */ /* 0x000fe20007800200 */
[----:B------:R-:W-:Y:S01]  /*18a0*/  IMAD.IADD R76, R76, 0x1, R77 ;  /* 0x000000014c4c7824 */ /* 0x000fe200078e024d */
[----:B------:R-:W-:Y:S01]  /*18b0*/  IADD3.X R97, R97, c[0x0][0x16c], RZ, P1, !PT ;  /* 0x00005b0061617a10 */ /* 0x000fe20000ffe4ff */
[----:B------:R-:W-:Y:S01]  /*18c0*/  IMAD.WIDE.U32 R142, R142, c[0x0][0x1a8], R20 ;  /* 0x00006a008e8e7a25 */ /* 0x000fe200078e0014 */
[----:B------:R-:W-:-:S02]  /*18d0*/  ISETP.GT.AND P2, PT, R56, R94, PT ;  /* 0x0000005e3800720c */ /* 0x000fc40003f44270 */
[C---:B------:R-:W-:Y:S01]  /*18e0*/  SHF.L.U64.HI R62, R3.reuse, R130, c[0x0][0x1a4] ;  /* 0x00006900033e7619 */ /* 0x040fe20000010282 */
[----:B------:R-:W-:Y:S01]  /*18f0*/  IMAD.SHL.U32 R65, R3, 0x20, RZ ;  /* 0x0000002003417824 */ /* 0x000fe200078e00ff */
[----:B------:R-:W-:Y:S01]  /*1900*/  SHF.R.S32.HI R74, RZ, 0x1f, R77 ;  /* 0x0000001fff4a7819 */ /* 0x000fe2000001144d */
[----:B------:R-:W-:Y:S01]  /*1910*/  IMAD.MOV.U32 R230, RZ, RZ, R96 ;  /* 0x000000ffffe67224 */ /* 0x000fe200078e0060 */
[----:B------:R-:W-:Y:S01]  /*1920*/  SHF.R.S32.HI R73, RZ, 0x1f, R76 ;  /* 0x0000001fff497819 */ /* 0x000fe2000001144c */
[----:B------:R-:W-:Y:S01]  /*1930*/  IMAD.IADD R71, R143, 0x1, R71 ;  /* 0x000000018f477824 */ /* 0x000fe200078e0247 */
[----:B------:R-:W-:Y:S01]  /*1940*/  MOV R229, R97 ;  /* 0x0000006100e57202 */ /* 0x000fe20000000f00 */
[----:B------:R-:W-:Y:S02]  /*1950*/  IMAD.MOV.U32 R232, RZ, RZ, R98 ;  /* 0x000000ffffe87224 */ /* 0x000fe400078e0062 */
[----:B------:R-:W-:Y:S01]  /*1960*/  IMAD.MOV.U32 R233, RZ, RZ, R99 ;  /* 0x000000ffffe97224 */ /* 0x000fe200078e0063 */
        /* <DEDUP_REMOVED lines=8> */
[----:B------:R-:W-:Y:S01]  /*19f0*/  MOV R146, c[0x0][0x290] ;  /* 0x0000a40000927a02 */ /* 0x000fe20000000f00 */
[----:B------:R-:W-:Y:S01]  /*1a00*/  UIMAD UR17, UR12, UR5, URZ ;  /* 0x000000050c1172a4 */ /* 0x000fe2000f8e023f */
[----:B------:R-:W-:Y:S01]  /*1a10*/  IMAD.WIDE.U32 R10, R5, c[0x0][0x278], R14 ;  /* 0x00009e00050a7a25 */ /* 0x000fe200078e000e */
[----:B------:R-:W-:Y:S01]  /*1a20*/  UMOV UR13, 0x80 ;  /* 0x00000080000d7882 */ /* 0x000fe20000000000 */
[----:B------:R-:W-:Y:S01]  /*1a30*/  SHF.L.U32 R91, R75, 0x6, RZ ;  /* 0x000000064b5b7819 */ /* 0x000fe200000006ff */
[----:B------:R-:W-:Y:S01]  /*1a40*/  UIMAD UR18, UR13, UR5, URZ ;  /* 0x000000050d1272a4 */ /* 0x000fe2000f8e023f */
        /* <DEDUP_REMOVED lines=10> */
[----:B------:R-:W-:Y:S01]  /*1af0*/  IMAD.WIDE.U32 R110, R3, 0x40, RZ ;  /* 0x00000040036e7825 */ /* 0x000fe200078e00ff */
[----:B------:R-:W-:Y:S01]  /*1b00*/  UMOV UR9, 0x180 ;  /* 0x0000018000097882 */ /* 0x000fe20000000000 */
[C---:B------:R-:W-:Y:S01]  /*1b10*/  IADD3 R79, R140.reuse, 0x20, RZ ;  /* 0x000000208c4f7810 */ /* 0x040fe20007ffe0ff */
[----:B------:R-:W-:Y:S01]  /*1b20*/  UMOV UR8, 0x1c0 ;  /* 0x000001c000087882 */ /* 0x000fe20000000000 */
[C---:B------:R-:W-:Y:S01]  /*1b30*/  IMAD R6, R5.reuse, c[0x0][0x290], RZ ;  /* 0x0000a40005067a24 */ /* 0x040fe200078e02ff */
[----:B------:R-:W-:Y:S01]  /*1b40*/  UIMAD UR16, UR11, UR5, URZ ;  /* 0x000000050b1072a4 */ /* 0x000fe2000f8e023f */
[----:B------:R-:W-:Y:S01]  /*1b50*/  IMAD R4, R5, c[0x0][0x288], RZ ;  /* 0x0000a20005047a24 */ /* 0x000fe200078e02ff */
[----:B------:R-:W-:Y:S01]  /*1b60*/  UIMAD UR15, UR10, UR5, URZ ;  /* 0x000000050a0f72a4 */ /* 0x000fe2000f8e023f */
[C---:B------:R-:W-:Y:S01]  /*1b70*/  IMAD.WIDE.U32 R8, R7.reuse, c[0x0][0x290], R12 ;  /* 0x0000a40007087a25 */ /* 0x040fe200078e000c */
[----:B------:R-:W-:Y:S01]  /*1b80*/  UIMAD UR14, UR9, UR5, URZ ;  /* 0x00000005090e72a4 */ /* 0x000fe2000f8e023f */
[C---:B------:R-:W-:Y:S01]  /*1b90*/  IADD3 R137, R140.reuse, 0x40, RZ ;  /* 0x000000408c897810 */ /* 0x040fe20007ffe0ff */
[----:B------:R-:W-:Y:S01]  /*1ba0*/  UIMAD UR26, UR8, UR5, URZ ;  /* 0x00000005081a72a4 */ /* 0x000fe2000f8e023f */
[C---:B------:R-:W-:Y:S01]  /*1bb0*/  IMAD R5, R7.reuse, c[0x0][0x294], R6 ;  /* 0x0000a50007057a24 */ /* 0x040fe200078e0206 */
        /* <DEDUP_REMOVED lines=8> */
[----:B------:R-:W-:Y:S01]  /*1c40*/  UIMAD.WIDE.U32 UR28, UR9, UR4, URZ ;  /* 0x00000004091c72a5 */ /* 0x000fe2000f8e003f */
[C---:B------:R-:W-:Y:S01]  /*1c50*/  IMAD.SHL.U32 R111, R110.reuse, 0x2, RZ ;  /* 0x000000026e6f7824 */ /* 0x040fe200078e00ff */
[----:B------:R-:W-:Y:S01]  /*1c60*/  SHF.L.U64.HI R110, R110, 0x1, R7 ;  /* 0x000000016e6e7819 */ /* 0x000fe20000010207 */
[C---:B------:R-:W-:Y:S01]  /*1c70*/  IMAD R5, R0.reuse, c[0x0][0x2a0], RZ ;  /* 0x0000a80000057a24 */ /* 0x040fe200078e02ff */
[----:B------:R-:W-:Y:S01]  /*1c80*/  IADD3 R7, R13, R4, RZ ;  /* 0x000000040d077210 */ /* 0x000fe20007ffe0ff */
[----:B------:R-:W-:Y:S01]  /*1c90*/  IMAD R121, R0, c[0x0][0x298], RZ ;  /* 0x0000a60000797a24 */ /* 0x000fe200078e02ff */
[----:B------:R-:W-:Y:S01]  /*1ca0*/  ULDC UR17, c[0x0][0x19c] ;  /* 0x0000670000117ab9 */ /* 0x000fe20000000800 */
[----:B------:R-:W-:Y:S01]  /*1cb0*/  IMAD.MOV.U32 R6, RZ, RZ, R12 ;  /* 0x000000ffff067224 */ /* 0x000fe200078e000c */
[----:B------:R-:W-:Y:S01]  /*1cc0*/  UIMAD UR11, UR11, UR5, URZ ;  /* 0x000000050b0b72a4 */ /* 0x000fe2000f8e023f */
[----:B------:R-:W-:Y:S01]  /*1cd0*/  IMAD R120, R2, c[0x0][0x2a4], R5 ;  /* 0x0000a90002787a24 */ /* 0x000fe200078e0205 */
[----:B------:R-:W-:Y:S01]  /*1ce0*/  UIMAD UR10, UR10, UR5, URZ ;  /* 0x000000050a0a72a4 */ /* 0x000fe2000f8e023f */
[----:B------:R-:W-:Y:S01]  /*1cf0*/  IMAD.WIDE.U32 R10, R3, 0x80, RZ ;  /* 0x00000080030a7825 */ /* 0x000fe200078e00ff */
[----:B------:R-:W-:Y:S01]  /*1d00*/  UIMAD UR9, UR9, UR5, URZ ;  /* 0x00000005090972a4 */ /* 0x000fe2000f8e023f */
[----:B------:R-:W-:Y:S01]  /*1d10*/  SHF.L.U64.HI R0, R146, R130, c[0x0][0x294] ;  /* 0x0000a50092007619 */ /* 0x000fe20000010282 */
[----:B------:R-:W-:Y:S01]  /*1d20*/  UIMAD UR13, UR13, UR17, URZ ;  /* 0x000000110d0d72a4 */ /* 0x000fe2000f8e023f */
[C---:B------:R-:W-:Y:S01]  /*1d30*/  IMAD R121, R2.reuse, c[0x0][0x29c], R121 ;  /* 0x0000a70002797a24 */ /* 0x040fe200078e0279 */
[----:B------:R-:W-:Y:S01]  /*1d40*/  IADD3 R116, R11, UR18, RZ ;  /* 0x000000120b747c10 */ /* 0x000fe2000fffe0ff */
[----:B------:R-:W-:Y:S01]  /*1d50*/  IMAD.WIDE.U32 R4, R2, c[0x0][0x2a0], R8 ;  /* 0x0000a80002047a25 */ /* 0x000fe200078e0008 */
[----:B------:R-:W-:Y:S01]  /*1d60*/  UIMAD UR12, UR12, UR17, URZ ;  /* 0x000000110c0c72a4 */ /* 0x000fe2000f8e023f */
[----:B------:R-:W-:Y:S01]  /*1d70*/  IADD3 R135, R140, 0x80, RZ ;  /* 0x000000808c877810 */ /* 0x000fe20007ffe0ff */
[----:B------:R-:W-:Y:S01]  /*1d80*/  UIMAD UR5, UR8, UR5, URZ ;  /* 0x00000005080572a4 */ /* 0x000fe2000f8e023f */
[----:B------:R-:W-:Y:S01]  /*1d90*/  IMAD.WIDE.U32 R2, R2, c[0x0][0x298], R6 ;  /* 0x0000a60002027a25 */ /* 0x000fe200078e0006 */
[----:B------:R-:W-:Y:S01]  /*1da0*/  LEA R122, P1, R4, c[0x0][0x270], 0x1 ;  /* 0x00009c00047a7a11 */ /* 0x000fe200078208ff */
[----:B------:R-:W-:Y:S01]  /*1db0*/  UIMAD.WIDE.U32 UR34, UR8, UR4, URZ ;  /* 0x00000004082272a5 */ /* 0x000fe2000f8e003f */
[----:B------:R-:W-:Y:S01]  /*1dc0*/  SHF.L.U64.HI R116, R10, 0x1, R116 ;  /* 0x000000010a747819 */ /* 0x000fe20000010274 */
[----:B------:R-:W-:Y:S01]  /*1dd0*/  IMAD.IADD R120, R5, 0x1, R120 ;  /* 0x0000000105787824 */ /* 0x000fe200078e0278 */
[----:B------:R-:W-:Y:S01]  /*1de0*/  LEA R124, P0, R2, c[0x0][0x268], 0x1 ;  /* 0x00009a00027c7a11 */ /* 0x000fe200078008ff */
[----:B------:R-:W-:Y:S01]  /*1df0*/  IMAD.IADD R121, R3, 0x1, R121 ;  /* 0x0000000103797824 */ /* 0x000fe200078e0279 */
[----:B------:R-:W-:Y:S01]  /*1e00*/  IADD3 R134, R140, 0xa0, RZ ;  /* 0x000000a08c867810 */ /* 0x000fe20007ffe0ff */
[----:B------:R-:W-:Y:S01]  /*1e10*/  IMAD R128, R75, R128, RZ ;  /* 0x000000804b807224 */ /* 0x000fe200078e02ff */
[----:B------:R-:W-:Y:S01]  /*1e20*/  LEA.HI.X R120, R4, c[0x0][0x274], R120, 0x1, P1 ;  /* 0x00009d0004787a11 */ /* 0x000fe200008f0c78 */
[----:B------:R-:W-:Y:S01]  /*1e30*/  IMAD.MOV.U32 R100, RZ, RZ, 0x6 ;  /* 0x00000006ff647424 */ /* 0x000fe200078e00ff */
[----:B------:R-:W-:Y:S01]  /*1e40*/  LEA.HI.X R121, R2, c[0x0][0x26c], R121, 0x1, P0 ;  /* 0x00009b0002797a11 */ /* 0x000fe200000f0c79 */
[----:B------:R-:W-:Y:S01]  /*1e50*/  IMAD.MOV.U32 R103, RZ, RZ, 0x7 ;  /* 0x00000007ff677424 */ /* 0x000fe200078e00ff */
[----:B------:R-:W-:Y:S01]  /*1e60*/  SHF.R.S32.HI R51, RZ, 0x1f, R128 ;  /* 0x0000001fff337819 */ /* 0x000fe20000011480 */
[----:B------:R-:W-:Y:S01]  /*1e70*/  IMAD.SHL.U32 R115, R10, 0x2, RZ ;  /* 0x000000020a737824 */ /* 0x000fe200078e00ff */
[-C--:B------:R-:W-:Y:S01]  /*1e80*/  IADD3 R50, P1, R77, R128.reuse, RZ ;  /* 0x000000804d327210 */ /* 0x080fe20007f3e0ff */
[----:B------:R-:W-:Y:S01]  /*1e90*/  IMAD.MOV.U32 R131, RZ, RZ, c[0x0][0x288] ;  /* 0x0000a200ff837624 */ /* 0x000fe200078e00ff */
[----:B------:R-:W-:Y:S01]  /*1ea0*/  IADD3 R128, P0, R76, R128, RZ ;  /* 0x000000804c807210 */ /* 0x000fe20007f1e0ff */
[----:B------:R-:W-:Y:S01]  /*1eb0*/  IMAD.WIDE.U32 R156, R155, 0x80, RZ ;  /* 0x000000809b9c7825 */ /* 0x000fe200078e00ff */
[CC--:B------:R-:W-:Y:S01]  /*1ec0*/  SHF.L.U64.HI R108, R146.reuse, R100.reuse, c[0x0][0x294] ;  /* 0x0000a500926c7619 */ /* 0x0c0fe20000010264 */
[----:B------:R-:W-:Y:S01]  /*1ed0*/  ULDC UR25, c[0x0][0x28c] ;  /* 0x0000a30000197ab9 */ /* 0x000fe20000000800 */
[-C--:B------:R-:W-:Y:S01]  /*1ee0*/  SHF.L.U64.HI R113, R146, R103.reuse, c[0x0][0x294] ;  /* 0x0000a50092717619 */ /* 0x080fe20000010267 */
[--C-:B------:R-:W-:Y:S01]  /*1ef0*/  IMAD.X R129, R73, 0x1, R51.reuse, P0 ;  /* 0x0000000149817824 */ /* 0x100fe200000e0633 */
[C---:B------:R-:W-:Y:S01]  /*1f00*/  SHF.L.U64.HI R100, R131.reuse, R100, c[0x0][0x28c] ;  /* 0x0000a30083647619 */ /* 0x040fe20000010264 */
[----:B------:R-:W-:Y:S01]  /*1f10*/  IMAD.X R51, R74, 0x1, R51, P1 ;  /* 0x000000014a337824 */ /* 0x000fe200008e0633 */
[C---:B------:R-:W-:Y:S01]  /*1f20*/  SHF.L.U64.HI R103, R131.reuse, R103, c[0x0][0x28c] ;  /* 0x0000a30083677619 */ /* 0x040fe20000010267 */
[----:B------:R-:W-:Y:S01]  /*1f30*/  IMAD.SHL.U32 R109, R146, 0x40, RZ ;  /* 0x00000040926d7824 */ /* 0x000fe200078e00ff */
[C---:B------:R-:W-:Y:S01]  /*1f40*/  SHF.L.U64.HI R129, R128.reuse, 0x1, R129 ;  /* 0x0000000180817819 */ /* 0x040fe20000010281 */
[----:B------:R-:W-:Y:S01]  /*1f50*/  IMAD.SHL.U32 R128, R128, 0x2, RZ ;  /* 0x0000000280807824 */ /* 0x000fe200078e00ff */
[----:B------:R-:W-:Y:S01]  /*1f60*/  SHF.L.U64.HI R51, R50, 0x1, R51 ;  /* 0x0000000132337819 */ /* 0x000fe20000010233 */
[----:B------:R-:W-:Y:S01]  /*1f70*/  IMAD.SHL.U32 R114, R146, 0x80, RZ ;  /* 0x0000008092727824 */ /* 0x000fe200078e00ff */
[----:B------:R-:W-:Y:S01]  /*1f80*/  SHF.L.U32 R50, R50, 0x1, RZ ;  /* 0x0000000132327819 */ /* 0x000fe200000006ff */
[----:B------:R-:W-:Y:S01]  /*1f90*/  IMAD.SHL.U32 R107, R146, 0x20, RZ ;  /* 0x00000020926b7824 */ /* 0x000fe200078e00ff */
[----:B------:R-:W-:Y:S01]  /*1fa0*/  IADD3 R126, P3, R128, c[0x0][0x2b0], RZ ;  /* 0x0000ac00807e7a10 */ /* 0x000fe20007f7e0ff */
[----:B------:R-:W-:Y:S01]  /*1fb0*/  IMAD.WIDE.U32 R152, R146, 0xc0, RZ ;  /* 0x000000c092987825 */ /* 0x000fe200078e00ff */
[----:B------:R-:W-:Y:S01]  /*1fc0*/  IADD3 R10, P1, R50, c[0x0][0x2b0], RZ ;  /* 0x0000ac00320a7a10 */ /* 0x000fe20007f3e0ff */
[----:B------:R-:W-:Y:S01]  /*1fd0*/  ULDC UR24, c[0x0][0x28c] ;  /* 0x0000a30000187ab9 */ /* 0x000fe20000000800 */
[----:B------:R-:W-:Y:S01]  /*1fe0*/  IADD3 R128, P2, R128, c[0x0][0x2a8], RZ ;  /* 0x0000aa0080807a10 */ /* 0x000fe20007f5e0ff */
[----:B------:R-:W-:Y:S01]  /*1ff0*/  IMAD.WIDE.U32 R150, R146, 0x140, RZ ;  /* 0x0000014092967825 */ /* 0x000fe200078e00ff */
[----:B------:R-:W-:Y:S01]  /*2000*/  IADD3 R50, P0, R50, c[0x0][0x2a8], RZ ;  /* 0x0000aa0032327a10 */ /* 0x000fe20007f1e0ff */
[----:B------:R-:W-:Y:S01]  /*2010*/  ULDC UR23, c[0x0][0x28c] ;  /* 0x0000a30000177ab9 */ /* 0x000fe20000000800 */
[----:B------:R-:W-:Y:S01]  /*2020*/  SHF.L.U64.HI R130, R131, R130, c[0x0][0x28c] ;  /* 0x0000a30083827619 */ /* 0x000fe20000010282 */
[----:B------:R-:W-:Y:S01]  /*2030*/  IMAD.WIDE.U32 R148, R146, 0x180, RZ ;  /* 0x0000018092947825 */ /* 0x000fe200078e00ff */
[----:B------:R-:W-:Y:S01]  /*2040*/  SHF.L.U64.HI R108, R109, 0x1, R108 ;  /* 0x000000016d6c7819 */ /* 0x000fe2000001026c */
[----:B------:R-:W-:Y:S01]  /*2050*/  ULDC UR22, c[0x0][0x28c] ;  /* 0x0000a30000167ab9 */ /* 0x000fe20000000800 */
[----:B------:R-:W-:Y:S01]  /*2060*/  SHF.L.U64.HI R113, R114, 0x1, R113 ;  /* 0x0000000172717819 */ /* 0x000fe20000010271 */
[----:B------:R-:W-:Y:S01]  /*2070*/  IMAD.WIDE.U32 R154, R155, 0x40, RZ ;  /* 0x000000409b9a7825 */ /* 0x000fe200078e00ff */
[----:B------:R-:W-:Y:S01]  /*2080*/  SHF.L.U64.HI R105, R107, 0x1, R0 ;  /* 0x000000016b697819 */ /* 0x000fe20000010200 */
[----:B------:R-:W-:Y:S01]  /*2090*/  ULDC UR21, c[0x0][0x28c] ;  /* 0x0000a30000157ab9 */ /* 0x000fe20000000800 */
[----:B------:R-:W-:Y:S01]  /*20a0*/  IADD3.X R123, R129, c[0x0][0x2b4], RZ, P3, !PT ;  /* 0x0000ad00817b7a10 */ /* 0x000fe20001ffe4ff */
[----:B------:R-:W-:Y:S01]  /*20b0*/  IMAD.SHL.U32 R93, R75, 0x20, RZ ;  /* 0x000000204b5d7824 */ /* 0x000fe200078e00ff */
[----:B------:R-:W-:Y:S01]  /*20c0*/  IADD3.X R9, R51, c[0x0][0x2b4], RZ, P1, !PT ;  /* 0x0000ad0033097a10 */ /* 0x000fe20000ffe4ff */
[C---:B------:R-:W-:Y:S01]  /*20d0*/  IMAD R89, R75.reuse, 0x60, RZ ;  /* 0x000000604b597824 */ /* 0x040fe200078e02ff */
[C---:B------:R-:W-:Y:S01]  /*20e0*/  IADD3 R133, R140.reuse, 0xc0, RZ ;  /* 0x000000c08c857810 */ /* 0x040fe20007ffe0ff */
[C---:B------:R-:W-:Y:S01]  /*20f0*/  IMAD.SHL.U32 R87, R75.reuse, 0x80, RZ ;  /* 0x000000804b577824 */ /* 0x040fe200078e00ff */
[----:B------:R-:W-:Y:S01]  /*2100*/  IADD3 R132, R140, 0xe0, RZ ;  /* 0x000000e08c847810 */ /* 0x000fe20007ffe0ff */
[C---:B------:R-:W-:Y:S01]  /*2110*/  IMAD R85, R75.reuse, 0xa0, RZ ;  /* 0x000000a04b557824 */ /* 0x040fe200078e02ff */
[----:B------:R-:W-:Y:S01]  /*2120*/  SHF.R.S32.HI R92, RZ, 0x1f, R93 ;  /* 0x0000001fff5c7819 */ /* 0x000fe2000001145d */
[C---:B------:R-:W-:Y:S01]  /*2130*/  IMAD R83, R75.reuse, 0xc0, RZ ;  /* 0x000000c04b537824 */ /* 0x040fe200078e02ff */
[----:B------:R-:W-:Y:S01]  /*2140*/  SHF.R.S32.HI R90, RZ, 0x1f, R91 ;  /* 0x0000001fff5a7819 */ /* 0x000fe2000001145b */
[----:B------:R-:W-:Y:S01]  /*2150*/  IMAD R81, R75, 0xe0, RZ ;  /* 0x000000e04b517824 */ /* 0x000fe200078e02ff */
[----:B------:R-:W-:Y:S01]  /*2160*/  SHF.R.S32.HI R88, RZ, 0x1f, R89 ;  /* 0x0000001fff587819 */ /* 0x000fe20000011459 */
[----:B------:R-:W-:Y:S01]  /*2170*/  IMAD.WIDE.U32 R146, R146, 0x1c0, RZ ;  /* 0x000001c092927825 */ /* 0x000fe200078e00ff */
[----:B------:R-:W-:Y:S01]  /*2180*/  SHF.R.S32.HI R86, RZ, 0x1f, R87 ;  /* 0x0000001fff567819 */ /* 0x000fe20000011457 */
[----:B------:R-:W-:Y:S01]  /*2190*/  ULDC UR20, c[0x0][0x28c] ;  /* 0x0000a30000147ab9 */ /* 0x000fe20000000800 */
[----:B------:R-:W-:Y:S01]  /*21a0*/  SHF.R.S32.HI R84, RZ, 0x1f, R85 ;  /* 0x0000001fff547819 */ /* 0x000fe20000011455 */
[----:B------:R-:W-:Y:S01]  /*21b0*/  IMAD.MOV.U32 R95, RZ, RZ, c[0x0][0x290] ;  /* 0x0000a400ff5f7624 */ /* 0x000fe200078e00ff */
[----:B------:R-:W-:Y:S01]  /*21c0*/  SHF.R.S32.HI R82, RZ, 0x1f, R83 ;  /* 0x0000001fff527819 */ /* 0x000fe20000011453 */
[C---:B------:R-:W-:Y:S01]  /*21d0*/  IMAD.SHL.U32 R101, R131.reuse, 0x40, RZ ;  /* 0x0000004083657824 */ /* 0x040fe200078e00ff */
[----:B------:R-:W-:Y:S01]  /*21e0*/  SHF.R.S32.HI R80, RZ, 0x1f, R81 ;  /* 0x0000001fff507819 */ /* 0x000fe20000011451 */
[C---:B------:R-:W-:Y:S01]  /*21f0*/  IMAD.SHL.U32 R104, R131.reuse, 0x80, RZ ;  /* 0x0000008083687824 */ /* 0x040fe200078e00ff */
[----:B------:R-:W-:Y:S01]  /*2200*/  SHF.L.U32 R131, R131, 0x5, RZ ;  /* 0x0000000583837819 */ /* 0x000fe200000006ff */
[----:B------:R-:W-:Y:S01]  /*2210*/  IMAD.MOV.U32 R11, RZ, RZ, R56 ;  /* 0x000000ffff0b7224 */ /* 0x000fe200078e0038 */
[----:B------:R-:W-:Y:S01]  /*2220*/  SHF.L.U32 R114, R114, 0x1, RZ ;  /* 0x0000000172727819 */ /* 0x000fe200000006ff */
        /* <DEDUP_REMOVED lines=10> */
[----:B------:R-:W-:Y:S01]  /*22d0*/  ULDC UR4, c[0x0][0x230] ;  /* 0x00008c0000047ab9 */ /* 0x000fe20000000800 */
        /* <DEDUP_REMOVED lines=16> */
.L_x_1802:
[----:B------:R-:W-:Y:S02]  /*23e0*/  IMAD.SHL.U32 R13, R11, 0x100, RZ ;  /* 0x000001000b0d7824 */ /* 0x000fe400078e00ff */
[----:B------:R-:W-:Y:S02]  /*23f0*/  IMAD.MOV.U32 R16, RZ, RZ, R122 ;  /* 0x000000ffff107224 */ /* 0x000fe400078e007a */
[----:B------:R-:W-:Y:S01]  /*2400*/  IMAD.MOV.U32 R17, RZ, RZ, R120 ;  /* 0x000000ffff117224 */ /* 0x000fe200078e0078 */
[----:B------:R-:W-:Y:S05]  /*2410*/  IADD3 R12, R13, -0x100, RZ ;  /* 0xffffff000d0c7810 */ /* 0x000fea0007ffe0ff */
[--C-:B------:R-:W-:Y:S02]  /*2420*/  IMAD.IADD R5, R61, 0x1, -R12.reuse ;  /* 0x000000013d057824 */ /* 0x100fe400078e0a0c */
[----:B------:R-:W-:Y:S03]  /*2430*/  IMAD.IADD R4, R72, 0x1, -R12 ;  /* 0x0000000148047824 */ /* 0x000fe600078e0a0c */
[-C--:B------:R-:W-:Y:S02]  /*2440*/  ISETP.GE.AND P0, PT, R79, R5.reuse, PT ;  /* 0x000000054f00720c */ /* 0x080fe40003f06270 */
[-C--:B------:R-:W-:Y:S02]  /*2450*/  ISETP.GE.AND P2, PT, R135, R5.reuse, PT ;  /* 0x000000058700720c */ /* 0x080fe40003f46270 */
[-C--:B------:R-:W-:Y:S02]  /*2460*/  ISETP.GE.AND P3, PT, R79, R4.reuse, !P0 ;  /* 0x000000044f00720c */ /* 0x080fe40004766270 */
[-C--:B------:R-:W-:Y:S02]  /*2470*/  ISETP.GE.AND P0, PT, R137, R5.reuse, PT ;  /* 0x000000058900720c */ /* 0x080fe40003f06270 */
[-C--:B------:R-:W-:Y:S02]  /*2480*/  ISETP.GE.AND P2, PT, R135, R4.reuse, !P2 ;  /* 0x000000048700720c */ /* 0x080fe40005746270 */
[-C--:B------:R-:W-:Y:S02]  /*2490*/  ISETP.GE.AND P5, PT, R137, R4.reuse, !P0 ;  /* 0x000000048900720c */ /* 0x080fe400047a6270 */
[C---:B------:R-:W-:Y:S02]  /*24a0*/  ISETP.GE.AND P0, PT, R136.reuse, R5, PT ;  /* 0x000000058800720c */ /* 0x040fe40003f06270 */
[----:B------:R-:W-:Y:S02]  /*24b0*/  P2R R158, PR, RZ, 0x20 ;  /* 0x00000020ff9e7803 */ /* 0x000fe40000000000 */
[----:B------:R-:W-:Y:S02]  /*24c0*/  ISETP.GE.AND P4, PT, R136, R4, !P0 ;  /* 0x000000048800720c */ /* 0x000fe40004786270 */
[----:B------:R-:W-:Y:S02]  /*24d0*/  @P3 IADD3 R6, P0, R122, R107, RZ ;  /* 0x0000006b7a063210 */ /* 0x000fe40007f1e0ff */
[CC--:B------:R-:W-:Y:S02]  /*24e0*/  @P3 LEA R54, P1, R65.reuse, R98.reuse, 0x1 ;  /* 0x0000006241363211 */ /* 0x0c0fe400078208ff */
[----:B------:R-:W-:Y:S01]  /*24f0*/  P2R R0, PR, RZ, 0x10 ;  /* 0x00000010ff007803 */ /* 0x000fe20000000000 */
[----:B------:R-:W-:Y:S01]  /*2500*/  @P3 IMAD.X R7, R120, 0x1, R105, P0 ;  /* 0x0000000178073824 */ /* 0x000fe200000e0669 */
[----:B------:R-:W-:Y:S02]  /*2510*/  @P5 IADD3 R32, P0, R122, R109, RZ ;  /* 0x0000006d7a205210 */ /* 0x000fe40007f1e0ff */
[----:B------:R-:W-:Y:S02]  /*2520*/  @P3 LEA.HI.X R55, R65, R99, R62, 0x1, P1 ;  /* 0x0000006341373211 */ /* 0x000fe400008f0c3e */
[----:B------:R-:W-:Y:S01]  /*2530*/  @P5 IADD3 R52, P1, R111, R98, RZ ;  /* 0x000000626f345210 */ /* 0x000fe20007f3e0ff */
[----:B------:R-:W-:Y:S01]  /*2540*/  @P5 IMAD.X R33, R120, 0x1, R108, P0 ;  /* 0x0000000178215824 */ /* 0x000fe200000e066c */
[----:B------:R-:W-:Y:S03]  /*2550*/  @P4 IADD3 R28, P0, R122, R152, RZ ;  /* 0x000000987a1c4210 */ /* 0x000fe60007f1e0ff */
[----:B------:R-:W-:Y:S01]  /*2560*/  @P5 IMAD.X R53, R110, 0x1, R99, P1 ;  /* 0x000000016e355824 */ /* 0x000fe200008e0663 */
[-C--:B------:R-:W-:Y:S01]  /*2570*/  ISETP.GE.AND P1, PT, R134, R5.reuse, PT ;  /* 0x000000058600720c */ /* 0x080fe20003f26270 */
[----:B------:R-:W-:Y:S01]  /*2580*/  @P4 IMAD.X R29, R120, 0x1, R112, P0 ;  /* 0x00000001781d4824 */ /* 0x000fe200000e0670 */
[----:B------:R-:W-:Y:S02]  /*2590*/  @P4 IADD3 R46, P0, R98, UR32, RZ ;  /* 0x00000020622e4c10 */ /* 0x000fe4000ff1e0ff */
[----:B------:R-:W-:Y:S02]  /*25a0*/  ISETP.GE.AND P5, PT, R134, R4, !P1 ;  /* 0x000000048600720c */ /* 0x000fe40004fa6270 */
[----:B------:R-:W-:Y:S02]  /*25b0*/  @P4 IADD3.X R47, R99, UR16, RZ, P0, !PT ;  /* 0x00000010632f4c10 */ /* 0x000fe400087fe4ff */
[----:B------:R-:W-:Y:S02]  /*25c0*/  @P2 IADD3 R24, P0, R122, R114, RZ ;  /* 0x000000727a182210 */ /* 0x000fe40007f1e0ff */
[----:B------:R-:W-:Y:S03]  /*25d0*/  ISETP.NE.AND P4, PT, R158, RZ, PT ;  /* 0x000000ff9e00720c */ /* 0x000fe60003f85270 */
[----:B------:R-:W-:Y:S01]  /*25e0*/  @P2 IMAD.X R25, R120, 0x1, R113, P0 ;  /* 0x0000000178192824 */ /* 0x000fe200000e0671 */
[----:B------:R-:W-:Y:S05]  /*25f0*/  @P2 IADD3 R44, P0, R115, R98, RZ ;  /* 0x00000062732c2210 */ /* 0x000fea0007f1e0ff */
[----:B------:R-:W-:Y:S01]  /*2600*/  @P2 IMAD.X R45, R116, 0x1, R99, P0 ;  /* 0x00000001742d2824 */ /* 0x000fe200000e0663 */
[----:B------:R-:W-:Y:S05]  /*2610*/  @P5 IADD3 R20, P0, R122, R150, RZ ;  /* 0x000000967a145210 */ /* 0x000fea0007f1e0ff */
[----:B------:R-:W-:Y:S01]  /*2620*/  @P5 IMAD.X R21, R120, 0x1, R117, P0 ;  /* 0x0000000178155824 */ /* 0x000fe200000e0675 */
[----:B------:R-:W-:Y:S04]  /*2630*/  @P5 IADD3 R42, P0, R98, UR30, RZ ;  /* 0x0000001e622a5c10 */ /* 0x000fe8000ff1e0ff */
[----:B------:R-:W-:Y:S02]  /*2640*/  @P5 IADD3.X R43, R99, UR15, RZ, P0, !PT ;  /* 0x0000000f632b5c10 */ /* 0x000fe400087fe4ff */
[CC--:B------:R-:W-:Y:S04]  /*2650*/  ISETP.GE.AND P0, PT, R133.reuse, R5.reuse, PT ;  /* 0x000000058500720c */ /* 0x0c0fe80003f06270 */
[----:B------:R-:W-:Y:S11]  /*2660*/  ISETP.GE.AND P6, PT, R133, R4, !P0 ;  /* 0x000000048500720c */ /* 0x000ff600047c6270 */
[----:B------:R-:W-:Y:S02]  /*2670*/  @!UPT UIADD3 URZ, URZ, URZ, URZ ;  /* 0x0000003f3f3ff290 */ /* 0x000fe4000fffe03f */
[----:B------:R-:W-:Y:S05]  /*2680*/  @P6 IADD3 R40, P0, R122, R148, RZ ;  /* 0x000000947a286210 */ /* 0x000fea0007f1e0ff */
[----:B------:R-:W-:Y:S01]  /*2690*/  @P6 IMAD.X R41, R120, 0x1, R118, P0 ;  /* 0x0000000178296824 */ /* 0x000fe200000e0676 */
[----:B------:R-:W-:Y:S04]  /*26a0*/  @P6 IADD3 R38, P0, R98, UR28, RZ ;  /* 0x0000001c62266c10 */ /* 0x000fe8000ff1e0ff */
[C---:B------:R-:W-:Y:S02]  /*26b0*/  @P6 IADD3.X R39, R99.reuse, UR14, RZ, P0, !PT ;  /* 0x0000000e63276c10 */ /* 0x040fe400087fe4ff */
[C---:B------:R-:W-:Y:S04]  /*26c0*/  ISETP.GE.AND P0, PT, R132.reuse, R5, PT ;  /* 0x000000058400720c */ /* 0x040fe80003f06270 */
[----:B------:R-:W-:Y:S04]  /*26d0*/  ISETP.GE.AND P1, PT, R132, R4, !P0 ;  /* 0x000000048400720c */ /* 0x000fe80004726270 */
[----:B------:R-:W-:Y:S09]  /*26e0*/  P2R R139, PR, RZ, 0x2 ;  /* 0x00000002ff8b7803 */ /* 0x000ff20000000000 */
[----:B------:R-:W-:Y:S05]  /*26f0*/  @P1 IADD3 R36, P0, R122, R146, RZ ;  /* 0x000000927a241210 */ /* 0x000fea0007f1e0ff */
[----:B------:R-:W-:Y:S01]  /*2700*/  @P1 IMAD.X R37, R120, 0x1, R119, P0 ;  /* 0x0000000178251824 */ /* 0x000fe200000e0677 */
[----:B------:R-:W-:Y:S04]  /*2710*/  @P1 IADD3 R2, P0, R98, UR34, RZ ;  /* 0x0000002262021c10 */ /* 0x000fe8000ff1e0ff */
[----:B------:R-:W-:Y:S02]  /*2720*/  @P1 IADD3.X R3, R99, UR26, RZ, P0, !PT ;  /* 0x0000001a63031c10 */ /* 0x000fe400087fe4ff */
[C---:B------:R-:W-:Y:S04]  /*2730*/  LEA R122, P0, R95.reuse, R16, 0x1 ;  /* 0x000000105f7a7211 */ /* 0x040fe800078008ff */
[----:B------:R-:W-:Y:S02]  /*2740*/  LEA.HI.X.SX32 R120, R95, R17, 0x1, P0 ;  /* 0x000000115f787211 */ /* 0x000fe400000f0eff */
[C---:B------:R-:W-:Y:S04]  /*2750*/  ISETP.GE.AND P0, PT, R140.reuse, R5, PT ;  /* 0x000000058c00720c */ /* 0x040fe80003f06270 */
[----:B------:R-:W-:Y:S02]  /*2760*/  ISETP.GE.AND P1, PT, R140, R4, !P0 ;  /* 0x000000048c00720c */ /* 0x000fe40004726270 */
[----:B------:R-:W-:Y:S11]  /*2770*/  ISETP.NE.AND P0, PT, R139, RZ, PT ;  /* 0x000000ff8b00720c */ /* 0x000ff60003f05270 */
[----:B------:R-:W2:Y:S04]  /*2780*/  @P1 LDG.E.128 R16, [R16.64] ;  /* 0x0000000610101981 */ /* 0x000ea8000c1e1d00 */
[----:B--2---:R1:W-:Y:S04]  /*2790*/  @P1 STG.E.128 [R98.64], R16 ;  /* 0x0000001062001986 */ /* 0x0043e8000c101d06 */
[----:B------:R-:W2:Y:S04]  /*27a0*/  @P3 LDG.E.128 R4, [R6.64] ;  /* 0x0000000606043981 */ /* 0x000ea8000c1e1d00 */
[----:B--2---:R2:W-:Y:S04]  /*27b0*/  @P3 STG.E.128 [R54.64], R4 ;  /* 0x0000000436003986 */ /* 0x0045e8000c101d06 */
[----:B------:R-:W3:Y:S04]  /*27c0*/  @P4 LDG.E.128 R32, [R32.64] ;  /* 0x0000000620204981 */ /* 0x000ee8000c1e1d00 */
[----:B---3--:R3:W-:Y:S01]  /*27d0*/  @P4 STG.E.128 [R52.64], R32 ;  /* 0x0000002034004986 */ /* 0x0087e2000c101d06 */
[----:B------:R-:W-:Y:S11]  /*27e0*/  ISETP.NE.AND P4, PT, R0, RZ, PT ;  /* 0x000000ff0000720c */ /* 0x000ff60003f85270 */
[----:B------:R-:W-:Y:S02]  /*27f0*/  @!UPT UIADD3 URZ, URZ, URZ, URZ ;  /* 0x0000003f3f3ff290 */ /* 0x000fe4000fffe03f */
[----:B------:R-:W4:Y:S04]  /*2800*/  @P4 LDG.E.128 R28, [R28.64] ;  /* 0x000000061c1c4981 */ /* 0x000f28000c1e1d00 */
[----:B----4-:R3:W-:Y:S04]  /*2810*/  @P4 STG.E.128 [R46.64], R28 ;  /* 0x0000001c2e004986 */ /* 0x0107e8000c101d06 */
[----:B------:R-:W4:Y:S04]  /*2820*/  @P2 LDG.E.128 R24, [R24.64] ;  /* 0x0000000618182981 */ /* 0x000f28000c1e1d00 */
[----:B----4-:R3:W-:Y:S04]  /*2830*/  @P2 STG.E.128 [R44.64], R24 ;  /* 0x000000182c002986 */ /* 0x0107e8000c101d06 */
[----:B------:R-:W4:Y:S04]  /*2840*/  @P5 LDG.E.128 R20, [R20.64] ;  /* 0x0000000614145981 */ /* 0x000f28000c1e1d00 */
[----:B----4-:R3:W-:Y:S04]  /*2850*/  @P5 STG.E.128 [R42.64], R20 ;  /* 0x000000142a005986 */ /* 0x0107e8000c101d06 */
[----:B-1----:R-:W4:Y:S04]  /*2860*/  @P6 LDG.E.128 R16, [R40.64] ;  /* 0x0000000628106981 */ /* 0x002f28000c1e1d00 */
[----:B----4-:R3:W-:Y:S04]  /*2870*/  @P6 STG.E.128 [R38.64], R16 ;  /* 0x0000001026006986 */ /* 0x0107e8000c101d06 */
[----:B--2---:R-:W2:Y:S04]  /*2880*/  @P0 LDG.E.128 R4, [R36.64] ;  /* 0x0000000624040981 */ /* 0x004ea8000c1e1d00 */
[----:B--2---:R3:W-:Y:S01]  /*2890*/  @P0 STG.E.128 [R2.64], R4 ;  /* 0x0000000402000986 */ /* 0x0047e2000c101d06 */
[----:B------:R-:W-:Y:S11]  /*28a0*/  ISETP.NE.AND P0, PT, RZ, UR4, PT ;  /* 0x00000004ff007c0c */ /* 0x000ff6000bf05270 */
[----:B------:R-:W-:Y:S02]  /*28b0*/  @!UPT UIADD3 URZ, URZ, URZ, URZ ;  /* 0x0000003f3f3ff290 */ /* 0x000fe4000fffe03f */
[----:B------:R-:W-:-:S05]  /*28c0*/  @!P0 BRA `(.L_x_1749) ;  /* 0x00004e9000008947 */ /* 0x000fca0003800000 */
[----:B------:R-:W-:Y:S11]  /*28d0*/  ISETP.NE.AND P0, PT, RZ, UR8, PT ;  /* 0x00000008ff007c0c */ /* 0x000ff6000bf05270 */
[----:B------:R-:W-:Y:S02]  /*28e0*/  @!UPT UIADD3 URZ, URZ, URZ, URZ ;  /* 0x0000003f3f3ff290 */ /* 0x000fe4000fffe03f */
[----:B------:R-:W-:-:S05]  /*28f0*/  @!P0 BRA `(.L_x_1750) ;  /* 0x00001e5000008947 */ /* 0x000fca0003800000 */
[----:B------:R-:W-:Y:S01]  /*2900*/  BSSY B0, `(.L_x_1751) ;  /* 0x0000031000007945 */ /* 0x000fe20003800000 */
[----:B------:R-:W-:-:S05]  /*2910*/  @!P1 BRA `(.L_x_1752) ;  /* 0x000002f000009947 */ /* 0x000fca0003800000 */
[----:B------:R-:W-:Y:S02]  /*2920*/  ISETP.GE.AND P0, PT, R14, UR4, PT ;  /* 0x000000040e007c0c */ /* 0x000fe4000bf06270 */
[----:B------:R-:W-:Y:S05]  /*2930*/  MOV R125, R121 ;  /* 0x00000079007d7202 */ /* 0x000fea0000000f00 */
[----:B---3--:R-:W2:Y:S06]  /*2940*/  LDG.E.128 R16, [R124.64] ;  /* 0x000000067c107981 */ /* 0x008eac000c1e1d00 */
[----:B------:R-:W-:Y:S02]  /*2950*/  @!P0 IMAD.MOV.U32 R8, RZ, RZ, R10 ;  /* 0x000000ffff088224 */ /* 0x000fe400078e000a */
[----:B------:R-:W3:Y:S06]  /*2960*/  @!P0 LDG.E.64 R26, [R50.64] ;  /* 0x00000006321a8981 */ /* 0x000eec000c1e1b00 */
[----:B------:R1:W4:Y:S01]  /*2970*/  @!P0 LDG.E.64 R6, [R8.64] ;  /* 0x0000000608068981 */ /* 0x000322000c1e1b00 */
[----:B--2---:R-:W-:Y:S01]  /*2980*/  @!P0 LOP3.LUT R23, R16, 0xffff0000, RZ, 0xc0, !PT ;  /* 0xffff000010178812 */ /* 0x004fe200078ec0ff */
[----:B-1----:R-:W-:Y:S01]  /*2990*/  @!P0 IMAD.U32 R8, R18, 0x10000, RZ ;  /* 0x0001000012088824 */ /* 0x002fe200078e00ff */
[----:B------:R-:W-:Y:S01]  /*29a0*/  @!P0 SHF.L.U32 R21, R16, 0x10, RZ ;  /* 0x0000001010158819 */ /* 0x000fe200000006ff */
[C---:B---3--:R-:W-:Y:S01]  /*29b0*/  @!P0 IMAD.U32 R24, R26.reuse, 0x10000, RZ ;  /* 0x000100001a188824 */ /* 0x048fe200078e00ff */
[----:B------:R-:W-:Y:S01]  /*29c0*/  @!P0 LOP3.LUT R26, R26, 0xffff0000, RZ, 0xc0, !PT ;  /* 0xffff00001a1a8812 */ /* 0x000fe200078ec0ff */
[C---:B------:R-:W-:Y:S01]  /*29d0*/  @!P0 IMAD.U32 R25, R27.reuse, 0x10000, RZ ;  /* 0x000100001b198824 */ /* 0x040fe200078e00ff */
[----:B------:R-:W-:Y:S02]  /*29e0*/  @!P0 LOP3.LUT R29, R27, 0xffff0000, RZ, 0xc0, !PT ;  /* 0xffff00001b1d8812 */ /* 0x000fe400078ec0ff */
[C---:B------:R-:W-:Y:S02]  /*29f0*/  @!P0 LOP3.LUT R27, R19.reuse, 0xffff0000, RZ, 0xc0, !PT ;  /* 0xffff0000131b8812 */ /* 0x040fe400078ec0ff */
[C---:B----4-:R-:W-:Y:S02]  /*2a00*/  @!P0 SHF.L.U32 R22, R6.reuse, 0x10, RZ ;  /* 0x0000001006168819 */ /* 0x050fe400000006ff */
[----:B------:R-:W-:Y:S02]  /*2a10*/  @!P0 LOP3.LUT R20, R6, 0xffff0000, RZ, 0xc0, !PT ;  /* 0xffff000006148812 */ /* 0x000fe400078ec0ff */
[----:B------:R-:W-:Y:S01]  /*2a20*/  @!P0 SHF.L.U32 R6, R19, 0x10, RZ ;  /* 0x0000001013068819 */ /* 0x000fe200000006ff */
        /* <DEDUP_REMOVED lines=11> */
[----:B------:R-:W-:Y:S01]  /*2ae0*/  @!P0 F2FP.BF16.PACK_AB R31, R0, R31 ;  /* 0x0000001f001f823e */ /* 0x000fe200000010ff */
[----:B------:R-:W-:Y:S02]  /*2af0*/  @!P0 FMUL.FTZ R33, R23, R20 ;  /* 0x0000001417218220 */ /* 0x000fe40000410000 */
[----:B------:R-:W-:Y:S01]  /*2b00*/  @!P0 FMUL.FTZ R28, R24, R5 ;  /* 0x00000005181c8220 */ /* 0x000fe20000410000 */
[----:B------:R-:W-:Y:S01]  /*2b10*/  @!P0 MOV R16, R31 ;  /* 0x0000001f00108202 */ /* 0x000fe20000000f00 */
        /* <DEDUP_REMOVED lines=15> */
.L_x_1752:
[----:B------:R-:W-:Y:S05]  /*2c10*/  BSYNC B0 ;  /* 0x0000000000007941 */ /* 0x000fea0003800000 */
.L_x_1751:
[----:B------:R-:W-:Y:S01]  /*2c20*/  BSSY B0, `(.L_x_1753) ;  /* 0x0000039000007945 */ /* 0x000fe20003800000 */
[----:B------:R-:W-:-:S05]  /*2c30*/  @!P3 BRA `(.L_x_1754) ;  /* 0x000003700000b947 */ /* 0x000fca0003800000 */
        /* <DEDUP_REMOVED lines=55> */
.L_x_1754:
[----:B------:R-:W-:Y:S05]  /*2fb0*/  BSYNC B0 ;  /* 0x0000000000007941 */ /* 0x000fea0003800000 */
.L_x_1753:
[----:B------:R-:W-:Y:S01]  /*2fc0*/  ISETP.NE.AND P0, PT, R158, RZ, PT ;  /* 0x000000ff9e00720c */ /* 0x000fe20003f05270 */
[----:B------:R-:W-:Y:S01]  /*2fd0*/  @!UPT UIADD3 URZ, URZ, URZ, URZ ;  /* 0x0000003f3f3ff290 */ /* 0x000fe2000fffe03f */
[----:B------:R-:W-:Y:S11]  /*2fe0*/  BSSY B0, `(.L_x_1755) ;  /* 0x0000039000007945 */ /* 0x000ff60003800000 */
        /* <DEDUP_REMOVED lines=56> */
.L_x_1756:
[----:B------:R-:W-:Y:S05]  /*3370*/  BSYNC B0 ;  /* 0x0000000000007941 */ /* 0x000fea0003800000 */
.L_x_1755:
[----:B------:R-:W-:Y:S01]  /*3380*/  BSSY B0, `(.L_x_1757) ;  /* 0x000003d000007945 */ /* 0x000fe20003800000 */
[----:B------:R-:W-:-:S05]  /*3390*/  @!P4 BRA `(.L_x_1758) ;  /* 0x000003b00000c947 */ /* 0x000fca0003800000 */
[----:B------:R-:W-:Y:S01]  /*33a0*/  IMAD.MOV.U32 R37, RZ, RZ, 0xc0 ;  /* 0x000000c0ff257424 */ /* 0x000fe200078e00ff */
[----:B------:R-:W-:Y:S02]  /*33b0*/  ISETP.GE.AND P0, PT, R14, UR4, PT ;  /* 0x000000040e007c0c */ /* 0x000fe4000bf06270 */
[----:B---3--:R-:W-:Y:S01]  /*33c0*/  MOV R33, c[0x0][0x288] ;  /* 0x0000a20000217a02 */ /* 0x008fe20000000f00 */
[C---:B------:R-:W-:Y:S01]  /*33d0*/  IMAD.WIDE.U32 R40, R37.reuse, c[0x0][0x198], R96 ;  /* 0x0000660025287a25 */ /* 0x040fe200078e0060 */
[----:B------:R-:W-:Y:S03]  /*33e0*/  MOV R125, R121 ;  /* 0x00000079007d7202 */ /* 0x000fe60000000f00 */
[----:B------:R-:W-:Y:S02]  /*33f0*/  IMAD R37, R37, c[0x0][0x19c], RZ ;  /* 0x0000670025257a24 */ /* 0x000fe400078e02ff */
[----:B------:R-:W-:Y:S03]  /*3400*/  IMAD.WIDE.U32 R32, R33, 0xc0, R124 ;  /* 0x000000c021207825 */ /* 0x000fe600078e007c */
[----:B------:R-:W-:Y:S01]  /*3410*/  IADD3 R41, R41, R37, RZ ;  /* 0x0000002529297210 */ /* 0x000fe20007ffe0ff */
[C---:B-1----:R-:W-:Y:S01]  /*3420*/  @!P0 IMAD.SHL.U32 R35, R89.reuse, 0x2, RZ ;  /* 0x0000000259238824 */ /* 0x042fe200078e00ff */
[----:B------:R-:W-:Y:S02]  /*3430*/  @!P0 SHF.L.U64.HI R28, R89, 0x1, R88 ;  /* 0x00000001591c8819 */ /* 0x000fe40000010258 */
[----:B------:R-:W-:Y:S02]  /*3440*/  IADD3 R33, R33, UR25, RZ ;  /* 0x0000001921217c10 */ /* 0x000fe4000fffe0ff */
[C---:B------:R-:W-:Y:S03]  /*3450*/  @!P0 IADD3 R26, P1, R35.reuse, R50, RZ ;  /* 0x00000032231a8210 */ /* 0x040fe60007f3e0ff */
[----:B------:R-:W2:Y:S02]  /*3460*/  LDG.E.128 R16, [R32.64] ;  /* 0x0000000620107981 */ /* 0x000ea4000c1e1d00 */
[C---:B------:R-:W-:Y:S01]  /*3470*/  @!P0 IMAD.X R27, R28.reuse, 0x1, R51, P1 ;  /* 0x000000011c1b8824 */ /* 0x040fe200008e0633 */
[----:B------:R-:W-:Y:S04]  /*3480*/  @!P0 IADD3 R22, P1, R35, R10, RZ ;  /* 0x0000000a23168210 */ /* 0x000fe80007f3e0ff */
[----:B------:R-:W-:Y:S01]  /*3490*/  @!P0 IADD3.X R23, R28, R9, RZ, P1, !PT ;  /* 0x000000091c178210 */ /* 0x000fe20000ffe4ff */
[----:B------:R1:W3:Y:S06]  /*34a0*/  @!P0 LDG.E.64 R30, [R26.64] ;  /* 0x000000061a1e8981 */ /* 0x0002ec000c1e1b00 */
[----:B------:R-:W4:Y:S01]  /*34b0*/  @!P0 LDG.E.64 R6, [R22.64] ;  /* 0x0000000616068981 */ /* 0x000f22000c1e1b00 */
[C---:B--2---:R-:W-:Y:S01]  /*34c0*/  @!P0 IMAD.U32 R8, R16.reuse, 0x10000, RZ ;  /* 0x0001000010088824 */ /* 0x044fe200078e00ff */
[----:B------:R-:W-:Y:S02]  /*34d0*/  @!P0 LOP3.LUT R20, R16, 0xffff0000, RZ, 0xc0, !PT ;  /* 0xffff000010148812 */ /* 0x000fe400078ec0ff */
[----:B-1----:R-:W-:Y:S02]  /*34e0*/  @!P0 LOP3.LUT R27, R17, 0xffff0000, RZ, 0xc0, !PT ;  /* 0xffff0000111b8812 */ /* 0x002fe400078ec0ff */
[C---:B---3--:R-:W-:Y:S02]  /*34f0*/  @!P0 SHF.L.U32 R25, R30.reuse, 0x10, RZ ;  /* 0x000000101e198819 */ /* 0x048fe400000006ff */
[----:B------:R-:W-:Y:S02]  /*3500*/  @!P0 LOP3.LUT R24, R30, 0xffff0000, RZ, 0xc0, !PT ;  /* 0xffff00001e188812 */ /* 0x000fe400078ec0ff */
[----:B------:R-:W-:Y:S01]  /*3510*/  @!P0 SHF.L.U32 R29, R31, 0x10, RZ ;  /* 0x000000101f1d8819 */ /* 0x000fe200000006ff */
[C---:B----4-:R-:W-:Y:S01]  /*3520*/  @!P0 IMAD.U32 R21, R6.reuse, 0x10000, RZ ;  /* 0x0001000006158824 */ /* 0x050fe200078e00ff */
[----:B------:R-:W-:Y:S01]  /*3530*/  @!P0 LOP3.LUT R6, R6, 0xffff0000, RZ, 0xc0, !PT ;  /* 0xffff000006068812 */ /* 0x000fe200078ec0ff */
[----:B------:R-:W-:Y:S01]  /*3540*/  @!P0 IMAD.U32 R5, R7, 0x10000, RZ ;  /* 0x0001000007058824 */ /* 0x000fe200078e00ff */
[----:B------:R-:W-:Y:S01]  /*3550*/  @!P0 LOP3.LUT R31, R31, 0xffff0000, RZ, 0xc0, !PT ;  /* 0xffff00001f1f8812 */ /* 0x000fe200078ec0ff */
[-C--:B------:R-:W-:Y:S01]  /*3560*/  @!P0 FMUL.FTZ R33, R20, R21.reuse ;  /* 0x0000001514218220 */ /* 0x080fe20000410000 */
[----:B------:R-:W-:Y:S01]  /*3570*/  @!P0 LOP3.LUT R7, R7, 0xffff0000, RZ, 0xc0, !PT ;  /* 0xffff000007078812 */ /* 0x000fe200078ec0ff */
[C---:B------:R-:W-:Y:S01]  /*3580*/  @!P0 FMUL.FTZ R0, R8.reuse, R21 ;  /* 0x0000001508008220 */ /* 0x040fe20000410000 */
[----:B------:R-:W-:Y:S01]  /*3590*/  @!P0 SHF.L.U32 R21, R17, 0x10, RZ ;  /* 0x0000001011158819 */ /* 0x000fe200000006ff */
[-C--:B------:R-:W-:Y:S02]  /*35a0*/  @!P0 FFMA.FTZ R33, R8, R25.reuse, -R33 ;  /* 0x0000001908218223 */ /* 0x080fe40000010821 */
[----:B------:R-:W-:Y:S02]  /*35b0*/  @!P0 IMAD.U32 R8, R18, 0x10000, RZ ;  /* 0x0001000012088824 */ /* 0x000fe400078e00ff */
[----:B------:R-:W-:Y:S01]  /*35c0*/  @!P0 FFMA.FTZ R0, R20, R25, R0 ;  /* 0x0000001914008223 */ /* 0x000fe20000010000 */
[----:B------:R-:W-:Y:S01]  /*35d0*/  @!P0 LOP3.LUT R20, R18, 0xffff0000, RZ, 0xc0, !PT ;  /* 0xffff000012148812 */ /* 0x000fe200078ec0ff */
[-C--:B------:R-:W-:Y:S01]  /*35e0*/  @!P0 FMUL.FTZ R35, R27, R6.reuse ;  /* 0x000000061b238220 */ /* 0x080fe20000410000 */
[----:B------:R-:W-:Y:S01]  /*35f0*/  @!P0 LOP3.LUT R25, R19, 0xffff0000, RZ, 0xc0, !PT ;  /* 0xffff000013198812 */ /* 0x000fe200078ec0ff */
[----:B------:R-:W-:Y:S01]  /*3600*/  @!P0 FMUL.FTZ R2, R21, R6 ;  /* 0x0000000615028220 */ /* 0x000fe20000410000 */
[----:B------:R-:W-:Y:S01]  /*3610*/  @!P0 SHF.L.U32 R6, R19, 0x10, RZ ;  /* 0x0000001013068819 */ /* 0x000fe200000006ff */
        /* <DEDUP_REMOVED lines=19> */
.L_x_1758:
[----:B------:R-:W-:Y:S05]  /*3750*/  BSYNC B0 ;  /* 0x0000000000007941 */ /* 0x000fea0003800000 */
.L_x_1757:
[----:B------:R-:W-:Y:S01]  /*3760*/  BSSY B0, `(.L_x_1759) ;  /* 0x0000039000007945 */ /* 0x000fe20003800000 */
[----:B------:R-:W-:-:S05]  /*3770*/  @!P2 BRA `(.L_x_1760) ;  /* 0x000003700000a947 */ /* 0x000fca0003800000 */
[----:B------:R-:W-:Y:S02]  /*3780*/  ISETP.GE.AND P0, PT, R14, UR4, PT ;  /* 0x000000040e007c0c */ /* 0x000fe4000bf06270 */
[C---:B---3--:R-:W-:Y:S04]  /*3790*/  LEA R32, P1, R104.reuse, R124, 0x1 ;  /* 0x0000007c68207211 */ /* 0x048fe800078208ff */
[----:B------:R-:W-:Y:S05]  /*37a0*/  LEA.HI.X R33, R104, R121, R103, 0x1, P1 ;  /* 0x0000007968217211 */ /* 0x000fea00008f0c67 */
[----:B-1----:R-:W2:Y:S02]  /*37b0*/  LDG.E.128 R16, [R32.64] ;  /* 0x0000000620107981 */ /* 0x002ea4000c1e1d00 */
[C---:B------:R-:W-:Y:S01]  /*37c0*/  @!P0 SHF.L.U64.HI R30, R87.reuse, 0x1, R86 ;  /* 0x00000001571e8819 */ /* 0x040fe20000010256 */
[----:B------:R-:W-:Y:S05]  /*37d0*/  @!P0 IMAD.SHL.U32 R31, R87, 0x2, RZ ;  /* 0x00000002571f8824 */ /* 0x000fea00078e00ff */
[C---:B------:R-:W-:Y:S02]  /*37e0*/  @!P0 IADD3 R6, P1, R31.reuse, R10, RZ ;  /* 0x0000000a1f068210 */ /* 0x040fe40007f3e0ff */
[----:B------:R-:W-:Y:S02]  /*37f0*/  @!P0 IADD3 R28, P2, R31, R50, RZ ;  /* 0x000000321f1c8210 */ /* 0x000fe40007f5e0ff */
[----:B------:R-:W-:Y:S02]  /*3800*/  @!P0 IADD3.X R7, R30, R9, RZ, P1, !PT ;  /* 0x000000091e078210 */ /* 0x000fe40000ffe4ff */
[----:B------:R-:W-:Y:S01]  /*3810*/  LEA R36, P1, R156, R96, 0x1 ;  /* 0x000000609c247211 */ /* 0x000fe200078208ff */
[----:B------:R-:W-:Y:S03]  /*3820*/  @!P0 IMAD.X R29, R30, 0x1, R51, P2 ;  /* 0x000000011e1d8824 */ /* 0x000fe600010e0633 */
[----:B------:R-:W3:Y:S01]  /*3830*/  @!P0 LDG.E.64 R6, [R6.64] ;  /* 0x0000000606068981 */ /* 0x000ee2000c1e1b00 */
[----:B------:R-:W-:Y:S05]  /*3840*/  LEA.HI.X R37, R156, R97, R106, 0x1, P1 ;  /* 0x000000619c257211 */ /* 0x000fea00008f0c6a */
[----:B------:R-:W4:Y:S01]  /*3850*/  @!P0 LDG.E.64 R26, [R28.64] ;  /* 0x000000061c1a8981 */ /* 0x000f22000c1e1b00 */
[C---:B--2---:R-:W-:Y:S01]  /*3860*/  @!P0 IMAD.U32 R20, R16.reuse, 0x10000, RZ ;  /* 0x0001000010148824 */ /* 0x044fe200078e00ff */
[----:B------:R-:W-:Y:S02]  /*3870*/  @!P0 LOP3.LUT R22, R16, 0xffff0000, RZ, 0xc0, !PT ;  /* 0xffff000010168812 */ /* 0x000fe400078ec0ff */
[----:B------:R-:W-:Y:S01]  /*3880*/  @!P0 SHF.L.U32 R21, R17, 0x10, RZ ;  /* 0x0000001011158819 */ /* 0x000fe200000006ff */
[C---:B---3--:R-:W-:Y:S01]  /*3890*/  @!P0 IMAD.U32 R5, R6.reuse, 0x10000, RZ ;  /* 0x0001000006058824 */ /* 0x048fe200078e00ff */
[----:B------:R-:W-:Y:S02]  /*38a0*/  @!P0 LOP3.LUT R8, R6, 0xffff0000, RZ, 0xc0, !PT ;  /* 0xffff000006088812 */ /* 0x000fe400078ec0ff */
[----:B------:R-:W-:Y:S01]  /*38b0*/  @!P0 SHF.L.U32 R6, R19, 0x10, RZ ;  /* 0x0000001013068819 */ /* 0x000fe200000006ff */
[-C--:B------:R-:W-:Y:S02]  /*38c0*/  @!P0 FMUL.FTZ R31, R22, R5.reuse ;  /* 0x00000005161f8220 */ /* 0x080fe40000410000 */
[----:B------:R-:W-:Y:S01]  /*38d0*/  @!P0 FMUL.FTZ R0, R20, R5 ;  /* 0x0000000514008220 */ /* 0x000fe20000410000 */
[C---:B----4-:R-:W-:Y:S01]  /*38e0*/  @!P0 SHF.L.U32 R23, R26.reuse, 0x10, RZ ;  /* 0x000000101a178819 */ /* 0x050fe200000006ff */
[----:B------:R-:W-:Y:S01]  /*38f0*/  @!P0 IMAD.U32 R5, R7, 0x10000, RZ ;  /* 0x0001000007058824 */ /* 0x000fe200078e00ff */
[----:B------:R-:W-:Y:S01]  /*3900*/  @!P0 LOP3.LUT R24, R26, 0xffff0000, RZ, 0xc0, !PT ;  /* 0xffff00001a188812 */ /* 0x000fe200078ec0ff */
[-C--:B------:R-:W-:Y:S01]  /*3910*/  @!P0 FMUL.FTZ R2, R21, R8.reuse ;  /* 0x0000000815028220 */ /* 0x080fe20000410000 */
[----:B------:R-:W-:Y:S01]  /*3920*/  @!P0 LOP3.LUT R26, R19, 0xffff0000, RZ, 0xc0, !PT ;  /* 0xffff0000131a8812 */ /* 0x000fe200078ec0ff */
[-C--:B------:R-:W-:Y:S01]  /*3930*/  @!P0 FFMA.FTZ R31, R20, R23.reuse, -R31 ;  /* 0x00000017141f8223 */ /* 0x080fe2000001081f */
[----:B------:R-:W-:Y:S01]  /*3940*/  @!P0 SHF.L.U32 R25, R27, 0x10, RZ ;  /* 0x000000101b198819 */ /* 0x000fe200000006ff */
[----:B------:R-:W-:Y:S01]  /*3950*/  @!P0 FFMA.FTZ R0, R22, R23, R0 ;  /* 0x0000001716008223 */ /* 0x000fe20000010000 */
[C---:B------:R-:W-:Y:S01]  /*3960*/  @!P0 LOP3.LUT R22, R18.reuse, 0xffff0000, RZ, 0xc0, !PT ;  /* 0xffff000012168812 */ /* 0x040fe200078ec0ff */
[----:B------:R-:W-:Y:S01]  /*3970*/  @!P0 IMAD.U32 R20, R18, 0x10000, RZ ;  /* 0x0001000012148824 */ /* 0x000fe200078e00ff */
[----:B------:R-:W-:Y:S02]  /*3980*/  @!P0 LOP3.LUT R23, R17, 0xffff0000, RZ, 0xc0, !PT ;  /* 0xffff000011178812 */ /* 0x000fe400078ec0ff */
[----:B------:R-:W-:Y:S01]  /*3990*/  @!P0 LOP3.LUT R7, R7, 0xffff0000, RZ, 0xc0, !PT ;  /* 0xffff000007078812 */ /* 0x000fe200078ec0ff */
[----:B------:R-:W-:Y:S01]  /*39a0*/  @!P0 FMUL.FTZ R3, R20, R5 ;  /* 0x0000000514038220 */ /* 0x000fe20000410000 */
[----:B------:R-:W-:Y:S01]  /*39b0*/  @!P0 F2FP.BF16.PACK_AB R31, R0, R31 ;  /* 0x0000001f001f823e */ /* 0x000fe200000010ff */
[----:B------:R-:W-:Y:S01]  /*39c0*/  @!P0 FMUL.FTZ R30, R22, R5 ;  /* 0x00000005161e8220 */ /* 0x000fe20000410000 */
[----:B------:R-:W-:Y:S01]  /*39d0*/  @!P0 LOP3.LUT R27, R27, 0xffff0000, RZ, 0xc0, !PT ;  /* 0xffff00001b1b8812 */ /* 0x000fe200078ec0ff */
        /* <DEDUP_REMOVED lines=17> */
.L_x_1760:
[----:B------:R-:W-:Y:S05]  /*3af0*/  BSYNC B0 ;  /* 0x0000000000007941 */ /* 0x000fea0003800000 */
.L_x_1759:
[----:B------:R-:W-:Y:S01]  /*3b00*/  BSSY B0, `(.L_x_1761) ;  /* 0x000003d000007945 */ /* 0x000fe20003800000 */
[----:B------:R-:W-:-:S05]  /*3b10*/  @!P5 BRA `(.L_x_1762) ;  /* 0x000003b00000d947 */ /* 0x000fca0003800000 */
[----:B------:R-:W-:Y:S01]  /*3b20*/  IMAD.MOV.U32 R125, RZ, RZ, R121 ;  /* 0x000000ffff7d7224 */ /* 0x000fe200078e0079 */
[----:B------:R-:W-:Y:S01]  /*3b30*/  ISETP.GE.AND P0, PT, R14, UR4, PT ;  /* 0x000000040e007c0c */ /* 0x000fe2000bf06270 */
[----:B-1----:R-:W-:Y:S01]  /*3b40*/  IMAD.MOV.U32 R37, RZ, RZ, 0x140 ;  /* 0x00000140ff257424 */ /* 0x002fe200078e00ff */
[----:B---3--:R-:W-:Y:S03]  /*3b50*/  MOV R35, c[0x0][0x288] ;  /* 0x0000a20000237a02 */ /* 0x008fe60000000f00 */
[----:B------:R-:W-:Y:S04]  /*3b60*/  IMAD.WIDE.U32 R40, R37, c[0x0][0x198], R96 ;  /* 0x0000660025287a25 */ /* 0x000fe800078e0060 */
[----:B------:R-:W-:Y:S04]  /*3b70*/  IMAD.WIDE.U32 R34, R35, 0x140, R124 ;  /* 0x0000014023227825 */ /* 0x000fe800078e007c */
[----:B------:R-:W-:Y:S01]  /*3b80*/  @!P0 SHF.L.U32 R33, R85, 0x1, RZ ;  /* 0x0000000155218819 */ /* 0x000fe200000006ff */
[----:B------:R-:W-:Y:S01]  /*3b90*/  IMAD R37, R37, c[0x0][0x19c], RZ ;  /* 0x0000670025257a24 */ /* 0x000fe200078e02ff */
[----:B------:R-:W-:Y:S02]  /*3ba0*/  @!P0 SHF.L.U64.HI R28, R85, 0x1, R84 ;  /* 0x00000001551c8819 */ /* 0x000fe40000010254 */
[C---:B------:R-:W-:Y:S02]  /*3bb0*/  @!P0 IADD3 R22, P1, R33.reuse, R10, RZ ;  /* 0x0000000a21168210 */ /* 0x040fe40007f3e0ff */
[----:B------:R-:W-:Y:S02]  /*3bc0*/  @!P0 IADD3 R26, P2, R33, R50, RZ ;  /* 0x00000032211a8210 */ /* 0x000fe40007f5e0ff */
[----:B------:R-:W-:Y:S02]  /*3bd0*/  IADD3 R35, R35, UR24, RZ ;  /* 0x0000001823237c10 */ /* 0x000fe4000fffe0ff */
[C---:B------:R-:W-:Y:S01]  /*3be0*/  @!P0 IADD3.X R23, R28.reuse, R9, RZ, P1, !PT ;  /* 0x000000091c178210 */ /* 0x040fe20000ffe4ff */
[----:B------:R-:W-:Y:S01]  /*3bf0*/  @!P0 IMAD.X R27, R28, 0x1, R51, P2 ;  /* 0x000000011c1b8824 */ /* 0x000fe200010e0633 */
[----:B------:R-:W-:Y:S01]  /*3c00*/  IADD3 R41, R41, R37, RZ ;  /* 0x0000002529297210 */ /* 0x000fe20007ffe0ff */
[----:B------:R-:W2:Y:S08]  /*3c10*/  LDG.E.128 R16, [R34.64] ;  /* 0x0000000622107981 */ /* 0x000eb0000c1e1d00 */
[----:B------:R-:W3:Y:S06]  /*3c20*/  @!P0 LDG.E.64 R6, [R22.64] ;  /* 0x0000000616068981 */ /* 0x000eec000c1e1b00 */
[----:B------:R1:W4:Y:S01]  /*3c30*/  @!P0 LDG.E.64 R30, [R26.64] ;  /* 0x000000061a1e8981 */ /* 0x000322000c1e1b00 */
[C---:B--2---:R-:W-:Y:S01]  /*3c40*/  @!P0 IMAD.U32 R8, R16.reuse, 0x10000, RZ ;  /* 0x0001000010088824 */ /* 0x044fe200078e00ff */
[----:B------:R-:W-:Y:S02]  /*3c50*/  @!P0 LOP3.LUT R20, R16, 0xffff0000, RZ, 0xc0, !PT ;  /* 0xffff000010148812 */ /* 0x000fe400078ec0ff */
[----:B-1----:R-:W-:Y:S01]  /*3c60*/  @!P0 LOP3.LUT R27, R17, 0xffff0000, RZ, 0xc0, !PT ;  /* 0xffff0000111b8812 */ /* 0x002fe200078ec0ff */
[C---:B---3--:R-:W-:Y:S01]  /*3c70*/  @!P0 IMAD.U32 R21, R6.reuse, 0x10000, RZ ;  /* 0x0001000006158824 */ /* 0x048fe200078e00ff */
[----:B------:R-:W-:Y:S01]  /*3c80*/  @!P0 LOP3.LUT R6, R6, 0xffff0000, RZ, 0xc0, !PT ;  /* 0xffff000006068812 */ /* 0x000fe200078ec0ff */
[C---:B------:R-:W-:Y:S01]  /*3c90*/  @!P0 IMAD.U32 R5, R7.reuse, 0x10000, RZ ;  /* 0x0001000007058824 */ /* 0x040fe200078e00ff */
[----:B------:R-:W-:Y:S01]  /*3ca0*/  @!P0 LOP3.LUT R7, R7, 0xffff0000, RZ, 0xc0, !PT ;  /* 0xffff000007078812 */ /* 0x000fe200078ec0ff */
[-C--:B------:R-:W-:Y:S02]  /*3cb0*/  @!P0 FMUL.FTZ R33, R20, R21.reuse ;  /* 0x0000001514218220 */ /* 0x080fe40000410000 */
[----:B------:R-:W-:Y:S01]  /*3cc0*/  @!P0 FMUL.FTZ R0, R8, R21 ;  /* 0x0000001508008220 */ /* 0x000fe20000410000 */
[C---:B----4-:R-:W-:Y:S01]  /*3cd0*/  @!P0 SHF.L.U32 R25, R30.reuse, 0x10, RZ ;  /* 0x000000101e198819 */ /* 0x050fe200000006ff */
[-C--:B------:R-:W-:Y:S01]  /*3ce0*/  @!P0 FMUL.FTZ R35, R27, R6.reuse ;  /* 0x000000061b238220 */ /* 0x080fe20000410000 */
[----:B------:R-:W-:Y:S02]  /*3cf0*/  @!P0 SHF.L.U32 R21, R17, 0x10, RZ ;  /* 0x0000001011158819 */ /* 0x000fe400000006ff */
[----:B------:R-:W-:Y:S01]  /*3d00*/  @!P0 LOP3.LUT R24, R30, 0xffff0000, RZ, 0xc0, !PT ;  /* 0xffff00001e188812 */ /* 0x000fe200078ec0ff */
[-C--:B------:R-:W-:Y:S01]  /*3d10*/  @!P0 FFMA.FTZ R33, R8, R25.reuse, -R33 ;  /* 0x0000001908218223 */ /* 0x080fe20000010821 */
[C---:B------:R-:W-:Y:S01]  /*3d20*/  @!P0 SHF.L.U32 R29, R31.reuse, 0x10, RZ ;  /* 0x000000101f1d8819 */ /* 0x040fe200000006ff */
[----:B------:R-:W-:Y:S01]  /*3d30*/  @!P0 IMAD.U32 R8, R18, 0x10000, RZ ;  /* 0x0001000012088824 */ /* 0x000fe200078e00ff */
[----:B------:R-:W-:Y:S01]  /*3d40*/  @!P0 LOP3.LUT R31, R31, 0xffff0000, RZ, 0xc0, !PT ;  /* 0xffff00001f1f8812 */ /* 0x000fe200078ec0ff */
[----:B------:R-:W-:Y:S01]  /*3d50*/  @!P0 FFMA.FTZ R0, R20, R25, R0 ;  /* 0x0000001914008223 */ /* 0x000fe20000010000 */
[----:B------:R-:W-:Y:S01]  /*3d60*/  @!P0 LOP3.LUT R20, R18, 0xffff0000, RZ, 0xc0, !PT ;  /* 0xffff000012148812 */ /* 0x000fe200078ec0ff */
[----:B------:R-:W-:Y:S01]  /*3d70*/  @!P0 FMUL.FTZ R2, R21, R6 ;  /* 0x0000000615028220 */ /* 0x000fe20000410000 */
[C---:B------:R-:W-:Y:S01]  /*3d80*/  @!P0 LOP3.LUT R25, R19.reuse, 0xffff0000, RZ, 0xc0, !PT ;  /* 0xffff000013198812 */ /* 0x040fe200078ec0ff */
[-C--:B------:R-:W-:Y:S01]  /*3d90*/  @!P0 FMUL.FTZ R3, R8, R5.reuse ;  /* 0x0000000508038220 */ /* 0x080fe20000410000 */
[----:B------:R-:W-:Y:S01]  /*3da0*/  @!P0 SHF.L.U32 R6, R19, 0x10, RZ ;  /* 0x0000001013068819 */ /* 0x000fe200000006ff */
[----:B------:R-:W-:Y:S01]  /*3db0*/  @!P0 FMUL.FTZ R28, R20, R5 ;  /* 0x00000005141c8220 */ /* 0x000fe20000410000 */
[----:B------:R-:W-:Y:S01]  /*3dc0*/  @!P0 F2FP.BF16.PACK_AB R33, R0, R33 ;  /* 0x000000210021823e */ /* 0x000fe200000010ff */
[-C--:B------:R-:W-:Y:S02]  /*3dd0*/  @!P0 FMUL.FTZ R39, R25, R7.reuse ;  /* 0x0000000719278220 */ /* 0x080fe40000410000 */
[----:B------:R-:W-:Y:S01]  /*3de0*/  @!P0 FMUL.FTZ R4, R6, R7 ;  /* 0x0000000706048220 */ /* 0x000fe20000410000 */
[----:B------:R-:W-:Y:S01]  /*3df0*/  @!P0 MOV R16, R33 ;  /* 0x0000002100108202 */ /* 0x000fe20000000f00 */
        /* <DEDUP_REMOVED lines=13> */
.L_x_1762:
[----:B------:R-:W-:Y:S05]  /*3ed0*/  BSYNC B0 ;  /* 0x0000000000007941 */ /* 0x000fea0003800000 */
.L_x_1761:
        /* <DEDUP_REMOVED lines=61> */
.L_x_1764:
[----:B------:R-:W-:Y:S05]  /*42b0*/  BSYNC B0 ;  /* 0x0000000000007941 */ /* 0x000fea0003800000 */
.L_x_1763:
[----:B------:R-:W-:Y:S01]  /*42c0*/  ISETP.NE.AND P0, PT, R139, RZ, PT ;  /* 0x000000ff8b00720c */ /* 0x000fe20003f05270 */
[----:B------:R-:W-:Y:S01]  /*42d0*/  @!UPT UIADD3 URZ, URZ, URZ, URZ ;  /* 0x0000003f3f3ff290 */ /* 0x000fe2000fffe03f */
[----:B------:R-:W-:Y:S11]  /*42e0*/  BSSY B0, `(.L_x_1765) ;  /* 0x000003d000007945 */ /* 0x000ff60003800000 */
        /* <DEDUP_REMOVED lines=60> */
.L_x_1766:
[----:B------:R-:W-:Y:S05]  /*46b0*/  BSYNC B0 ;  /* 0x0000000000007941 */ /* 0x000fea0003800000 */
.L_x_1765:
[----:B------:R-:W-:Y:S01]  /*46c0*/  IMAD.MOV.U32 R0, RZ, RZ, c[0x0][0x230] ;  /* 0x00008c00ff007624 */ /* 0x000fe200078e00ff */
[----:B------:R-:W-:Y:S01]  /*46d0*/  ULDC UR4, c[0x0][0x230] ;  /* 0x00008c0000047ab9 */ /* 0x000fe20000000800 */
[----:B------:R-:W-:Y:S02]  /*46e0*/  IMAD.MOV.U32 R8, RZ, RZ, R10 ;  /* 0x000000ffff087224 */ /* 0x000fe400078e000a */
[----:B---3--:R-:W-:Y:S05]  /*46f0*/  IMAD.U32 R3, R0, -0x80, RZ ;  /* 0xffffff8000037824 */ /* 0x008fea00078e00ff */
[C---:B------:R-:W-:Y:S02]  /*4700*/  LEA R50, P1, R3.reuse, R50, 0x1 ;  /* 0x0000003203327211 */ /* 0x040fe400078208ff */
[C---:B------:R-:W-:Y:S02]  /*4710*/  LEA R10, P0, R3.reuse, R8, 0x1 ;  /* 0x00000008030a7211 */ /* 0x040fe400078008ff */
[C---:B------:R-:W-:Y:S02]  /*4720*/  LEA.HI.X.SX32 R51, R3.reuse, R51, 0x1, P1 ;  /* 0x0000003303337211 */ /* 0x040fe400008f0eff */
[----:B------:R-:W-:Y:S01]  /*4730*/  LEA.HI.X.SX32 R9, R3, R9, 0x1, P0 ;  /* 0x0000000903097211 */ /* 0x000fe200000f0eff */
[----:B------:R-:W-:-:S05]  /*4740*/  BRA `(.L_x_1767) ;  /* 0x0000349000007947 */ /* 0x000fca0003800000 */
.L_x_1750:
[----:B------:R-:W-:Y:S01]  /*4750*/  ULEA.HI UR5, UR4, UR4, URZ, 0x1 ;  /* 0x0000000404057291 */ /* 0x000fe2000f8f083f */
[----:B------:R-:W-:Y:S03]  /*4760*/  BSSY B1, `(.L_x_1768) ;  /* 0x0000058000017945 */ /* 0x000fe60003800000 */
[----:B------:R-:W-:Y:S06]  /*4770*/  USHF.R.S32.HI UR5, URZ, 0x1, UR5 ;  /* 0x000000013f057899 */ /* 0x000fec0008011405 */
[----:B------:R-:W-:Y:S01]  /*4780*/  MOV R159, UR5 ;  /* 0x00000005009f7c02 */ /* 0x000fe20008000f00 */
[----:B------:R-:W-:-:S05]  /*4790*/  @!P1 BRA `(.L_x_1769) ;  /* 0x0000054000009947 */ /* 0x000fca0003800000 */
[----:B------:R-:W-:Y:S01]  /*47a0*/  MOV R125, R121 ;  /* 0x00000079007d7202 */ /* 0x000fe20000000f00 */
[----:B------:R-:W-:Y:S01]  /*47b0*/  BSSY B0, `(.L_x_1770) ;  /* 0x0000051000007945 */ /* 0x000fe20003800000 */
[----:B------:R-:W-:Y:S03]  /*47c0*/  ISETP.GE.AND P0, PT, R14, UR4, PT ;  /* 0x000000040e007c0c */ /* 0x000fe6000bf06270 */
[----:B---3--:R1:W5:Y:S10]  /*47d0*/  LDG.E.128 R44, [R124.64] ;  /* 0x000000067c2c7981 */ /* 0x008374000c1e1d00 */
[----:B------:R-:W-:-:S05]  /*47e0*/  @P0 BRA `(.L_x_1771) ;  /* 0x000004d000000947 */ /* 0x000fca0003800000 */
[----:B------:R-:W-:Y:S01]  /*47f0*/  ISETP.GE.AND P0, PT, R14, R159, PT ;  /* 0x0000009f0e00720c */ /* 0x000fe20003f06270 */
[----:B------:R-:W-:Y:S01]  /*4800*/  IMAD.MOV.U32 R161, RZ, RZ, RZ ;  /* 0x000000ffffa17224 */ /* 0x000fe200078e00ff */
[----:B------:R-:W-:Y:S01]  /*4810*/  MOV R127, R123 ;  /* 0x0000007b007f7202 */ /* 0x000fe20000000f00 */
[C---:B-----5:R-:W-:Y:S01]  /*4820*/  IMAD.U32 R33, R44.reuse, 0x10000, RZ ;  /* 0x000100002c217824 */ /* 0x060fe200078e00ff */
[----:B------:R-:W-:Y:S01]  /*4830*/  LOP3.LUT R35, R44, 0xffff0000, RZ, 0xc0, !PT ;  /* 0xffff00002c237812 */ /* 0x000fe200078ec0ff */
[C---:B------:R-:W-:Y:S01]  /*4840*/  IMAD.U32 R42, R46.reuse, 0x10000, RZ ;  /* 0x000100002e2a7824 */ /* 0x040fe200078e00ff */
[C---:B------:R-:W-:Y:S02]  /*4850*/  SHF.L.U32 R38, R45.reuse, 0x10, RZ ;  /* 0x000000102d267819 */ /* 0x040fe400000006ff */
[----:B------:R-:W-:Y:S02]  /*4860*/  LOP3.LUT R39, R45, 0xffff0000, RZ, 0xc0, !PT ;  /* 0xffff00002d277812 */ /* 0x000fe400078ec0ff */
[----:B------:R-:W-:Y:S02]  /*4870*/  LOP3.LUT R43, R46, 0xffff0000, RZ, 0xc0, !PT ;  /* 0xffff00002e2b7812 */ /* 0x000fe400078ec0ff */
[C---:B------:R-:W-:Y:S01]  /*4880*/  SHF.L.U32 R46, R47.reuse, 0x10, RZ ;  /* 0x000000102f2e7819 */ /* 0x040fe200000006ff */
[----:B------:R-:W-:Y:S01]  /*4890*/  @P0 IMAD R161, RZ, RZ, -UR5 ;  /* 0x80000005ffa10e24 */ /* 0x000fe2000f8e02ff */
[----:B------:R-:W-:Y:S04]  /*48a0*/  LOP3.LUT R47, R47, 0xffff0000, RZ, 0xc0, !PT ;  /* 0xffff00002f2f7812 */ /* 0x000fe800078ec0ff */
[C---:B------:R-:W-:Y:S04]  /*48b0*/  LEA R160, P1, R161.reuse, R126, 0x1 ;  /* 0x0000007ea1a07211 */ /* 0x040fe800078208ff */
[----:B------:R-:W-:Y:S01]  /*48c0*/  LEA.HI.X.SX32 R161, R161, R127, 0x1, P1 ;  /* 0x0000007fa1a17211 */ /* 0x000fe200008f0eff */
[----:B------:R-:W-:Y:S01]  /*48d0*/  IMAD.MOV.U32 R127, RZ, RZ, R159 ;  /* 0x000000ffff7f7224 */ /* 0x000fe200078e009f */
[----:B------:R-:W-:Y:S04]  /*48e0*/  @P0 IADD3 R127, RZ, -UR5, RZ ;  /* 0x80000005ff7f0c10 */ /* 0x000fe8000fffe0ff */
[C---:B------:R-:W-:Y:S01]  /*48f0*/  LEA R20, P1, R127.reuse, R124, 0x1 ;  /* 0x0000007c7f147211 */ /* 0x040fe200078208ff */
[----:B------:R-:W2:Y:S03]  /*4900*/  LDG.E.128 R160, [R160.64] ;  /* 0x00000006a0a07981 */ /* 0x000ea6000c1e1d00 */
[----:B------:R-:W-:Y:S01]  /*4910*/  LEA.HI.X.SX32 R21, R127, R125, 0x1, P1 ;  /* 0x0000007d7f157211 */ /* 0x000fe200008f0eff */
[----:B-1----:R-:W-:Y:S01]  /*4920*/  IMAD.MOV.U32 R125, RZ, RZ, RZ ;  /* 0x000000ffff7d7224 */ /* 0x002fe200078e00ff */
[----:B------:R-:W-:Y:S04]  /*4930*/  @P0 IADD3 R125, RZ, -UR5, RZ ;  /* 0x80000005ff7d0c10 */ /* 0x000fe8000fffe0ff */
[C---:B------:R-:W-:Y:S01]  /*4940*/  LEA R36, P1, R125.reuse, R128, 0x1 ;  /* 0x000000807d247211 */ /* 0x040fe200078208ff */
[----:B------:R-:W3:Y:S03]  /*4950*/  LDG.E.128 R20, [R20.64] ;  /* 0x0000000614147981 */ /* 0x000ee6000c1e1d00 */
[----:B------:R-:W-:Y:S05]  /*4960*/  LEA.HI.X.SX32 R37, R125, R129, 0x1, P1 ;  /* 0x000000817d257211 */ /* 0x000fea00008f0eff */
[----:B------:R-:W4:Y:S01]  /*4970*/  LDG.E.128 R52, [R36.64] ;  /* 0x0000000624347981 */ /* 0x000f22000c1e1d00 */
[C---:B--2---:R-:W-:Y:S01]  /*4980*/  IMAD.U32 R31, R160.reuse, 0x10000, RZ ;  /* 0x00010000a01f7824 */ /* 0x044fe200078e00ff */
        /* <DEDUP_REMOVED lines=8> */
[----:B------:R-:W-:Y:S01]  /*4a10*/  SHF.L.U32 R17, R163, 0x10, RZ ;  /* 0x00000010a3117819 */ /* 0x000fe200000006ff */
[C---:B---3--:R-:W-:Y:S01]  /*4a20*/  IMAD.U32 R32, R20.reuse, 0x10000, RZ ;  /* 0x0001000014207824 */ /* 0x048fe200078e00ff */
[----:B------:R-:W-:Y:S01]  /*4a30*/  LOP3.LUT R30, R20, 0xffff0000, RZ, 0xc0, !PT ;  /* 0xffff0000141e7812 */ /* 0x000fe200078ec0ff */
[----:B------:R-:W-:Y:S01]  /*4a40*/  @!P0 FADD.FTZ R24, -R24, -RZ ;  /* 0x800000ff18188221 */ /* 0x000fe20000010100 */
[C---:B------:R-:W-:Y:S01]  /*4a50*/  SHF.L.U32 R28, R21.reuse, 0x10, RZ ;  /* 0x00000010151c7819 */ /* 0x040fe200000006ff */
[----:B------:R-:W-:Y:S01]  /*4a60*/  FMUL.FTZ R0, R32, R31 ;  /* 0x0000001f20007220 */ /* 0x000fe20000410000 */
[----:B------:R-:W-:Y:S01]  /*4a70*/  LOP3.LUT R29, R21, 0xffff0000, RZ, 0xc0, !PT ;  /* 0xffff0000151d7812 */ /* 0x000fe200078ec0ff */
[----:B------:R-:W-:Y:S01]  /*4a80*/  FMUL.FTZ R2, R30, R27 ;  /* 0x0000001b1e027220 */ /* 0x000fe20000410000 */
[----:B------:R-:W-:Y:S01]  /*4a90*/  LOP3.LUT R16, R163, 0xffff0000, RZ, 0xc0, !PT ;  /* 0xffff0000a3107812 */ /* 0x000fe200078ec0ff */
[C---:B----4-:R-:W-:Y:S01]  /*4aa0*/  IMAD.U32 R34, R52.reuse, 0x10000, RZ ;  /* 0x0001000034227824 */ /* 0x050fe200078e00ff */
[----:B------:R-:W-:Y:S01]  /*4ab0*/  LOP3.LUT R36, R52, 0xffff0000, RZ, 0xc0, !PT ;  /* 0xffff000034247812 */ /* 0x000fe200078ec0ff */
[----:B------:R-:W-:Y:S01]  /*4ac0*/  @!P0 FADD.FTZ R19, -R19, -RZ ;  /* 0x800000ff13138221 */ /* 0x000fe20000010100 */
[C---:B------:R-:W-:Y:S01]  /*4ad0*/  SHF.L.U32 R37, R53.reuse, 0x10, RZ ;  /* 0x0000001035257819 */ /* 0x040fe200000006ff */
[C---:B------:R-:W-:Y:S01]  /*4ae0*/  IMAD.U32 R26, R22.reuse, 0x10000, RZ ;  /* 0x00010000161a7824 */ /* 0x040fe200078e00ff */
[----:B------:R-:W-:Y:S01]  /*4af0*/  LOP3.LUT R21, R22, 0xffff0000, RZ, 0xc0, !PT ;  /* 0xffff000016157812 */ /* 0x000fe200078ec0ff */
[----:B------:R-:W-:Y:S01]  /*4b00*/  FMUL.FTZ R3, R28, R25 ;  /* 0x000000191c037220 */ /* 0x000fe20000410000 */
[----:B------:R-:W-:Y:S01]  /*4b10*/  LOP3.LUT R40, R53, 0xffff0000, RZ, 0xc0, !PT ;  /* 0xffff000035287812 */ /* 0x000fe200078ec0ff */
[----:B------:R-:W-:Y:S01]  /*4b20*/  FFMA.FTZ R0, R33, R34, R0 ;  /* 0x0000002221007223 */ /* 0x000fe20000010000 */
[C---:B------:R-:W-:Y:S01]  /*4b30*/  SHF.L.U32 R20, R23.reuse, 0x10, RZ ;  /* 0x0000001017147819 */ /* 0x040fe200000006ff */
[----:B------:R-:W-:Y:S01]  /*4b40*/  @!P0 FADD.FTZ R18, -R18, -RZ ;  /* 0x800000ff12128221 */ /* 0x000fe20000010100 */
[----:B------:R-:W-:Y:S01]  /*4b50*/  LOP3.LUT R23, R23, 0xffff0000, RZ, 0xc0, !PT ;  /* 0xffff000017177812 */ /* 0x000fe200078ec0ff */
[----:B------:R-:W-:Y:S01]  /*4b60*/  FMUL.FTZ R4, R29, R24 ;  /* 0x000000181d047220 */ /* 0x000fe20000410000 */
[----:B------:R-:W-:Y:S01]  /*4b70*/  LOP3.LUT R44, R54, 0xffff0000, RZ, 0xc0, !PT ;  /* 0xffff0000362c7812 */ /* 0x000fe200078ec0ff */
[----:B------:R-:W-:Y:S01]  /*4b80*/  FFMA.FTZ R2, R35, R36, R2 ;  /* 0x0000002423027223 */ /* 0x000fe20000010002 */
[----:B------:R-:W-:Y:S01]  /*4b90*/  SHF.L.U32 R45, R55, 0x10, RZ ;  /* 0x00000010372d7819 */ /* 0x000fe200000006ff */
[----:B------:R-:W-:Y:S01]  /*4ba0*/  @!P0 FADD.FTZ R17, -R17, -RZ ;  /* 0x800000ff11118221 */ /* 0x000fe20000010100 */
[----:B------:R-:W-:Y:S01]  /*4bb0*/  LOP3.LUT R48, R55, 0xffff0000, RZ, 0xc0, !PT ;  /* 0xffff000037307812 */ /* 0x000fe200078ec0ff */
        /* <DEDUP_REMOVED lines=16> */
.L_x_1771:
[----:B------:R-:W-:Y:S05]  /*4cc0*/  BSYNC B0 ;  /* 0x0000000000007941 */ /* 0x000fea0003800000 */
.L_x_1770:
[----:B-----5:R2:W-:Y:S02]  /*4cd0*/  STG.E.128 [R96.64], R44 ;  /* 0x0000002c60007986 */ /* 0x0205e4000c101d06 */
.L_x_1769:
[----:B------:R-:W-:Y:S05]  /*4ce0*/  BSYNC B1 ;  /* 0x0000000000017941 */ /* 0x000fea0003800000 */
.L_x_1768:
[----:B------:R-:W-:Y:S01]  /*4cf0*/  BSSY B1, `(.L_x_1772) ;  /* 0x000005c000017945 */ /* 0x000fe20003800000 */
[----:B------:R-:W-:-:S05]  /*4d00*/  @!P3 BRA `(.L_x_1773) ;  /* 0x000005a00000b947 */ /* 0x000fca0003800000 */
[C---:B------:R-:W-:Y:S01]  /*4d10*/  LEA R160, P0, R131.reuse, R124, 0x1 ;  /* 0x0000007c83a07211 */ /* 0x040fe200078008ff */
[----:B------:R-:W-:Y:S03]  /*4d20*/  BSSY B0, `(.L_x_1774) ;  /* 0x0000055000007945 */ /* 0x000fe60003800000 */
[----:B------:R-:W-:Y:S02]  /*4d30*/  LEA.HI.X R161, R131, R121, R130, 0x1, P0 ;  /* 0x0000007983a17211 */ /* 0x000fe400000f0c82 */
[----:B------:R-:W-:Y:S03]  /*4d40*/  ISETP.GE.AND P0, PT, R14, UR4, PT ;  /* 0x000000040e007c0c */ /* 0x000fe6000bf06270 */
[----:B--23--:R2:W5:Y:S10]  /*4d50*/  LDG.E.128 R44, [R160.64] ;  /* 0x00000006a02c7981 */ /* 0x00c574000c1e1d00 */
[----:B------:R-:W-:-:S05]  /*4d60*/  @P0 BRA `(.L_x_1775) ;  /* 0x0000050000000947 */ /* 0x000fca0003800000 */
[----:B------:R-:W-:Y:S01]  /*4d70*/  ISETP.GE.AND P0, PT, R14, R159, PT ;  /* 0x0000009f0e00720c */ /* 0x000fe20003f06270 */
[----:B-1----:R-:W-:Y:S01]  /*4d80*/  IMAD.MOV.U32 R125, RZ, RZ, R159 ;  /* 0x000000ffff7d7224 */ /* 0x002fe200078e009f */
[----:B------:R-:W-:Y:S01]  /*4d90*/  MOV R162, RZ ;  /* 0x000000ff00a27202 */ /* 0x000fe20000000f00 */
        /* <DEDUP_REMOVED lines=8> */
[----:B------:R-:W-:Y:S01]  /*4e20*/  LOP3.LUT R47, R47, 0xffff0000, RZ, 0xc0, !PT ;  /* 0xffff00002f2f7812 */ /* 0x000fe200078ec0ff */
[----:B------:R-:W-:Y:S03]  /*4e30*/  @P0 IMAD R162, RZ, RZ, -UR5 ;  /* 0x80000005ffa20e24 */ /* 0x000fe6000f8e02ff */
[C---:B------:R-:W-:Y:S01]  /*4e40*/  LEA R20, P1, R125.reuse, R160, 0x1 ;  /* 0x000000a07d147211 */ /* 0x040fe200078208ff */
[----:B--2---:R-:W-:Y:S01]  /*4e50*/  IMAD.MOV.U32 R160, RZ, RZ, RZ ;  /* 0x000000ffffa07224 */ /* 0x004fe200078e00ff */
[----:B------:R-:W-:Y:S02]  /*4e60*/  @P0 IADD3 R160, RZ, -UR5, RZ ;  /* 0x80000005ffa00c10 */ /* 0x000fe4000fffe0ff */
[----:B------:R-:W-:Y:S02]  /*4e70*/  LEA.HI.X.SX32 R21, R125, R161, 0x1, P1 ;  /* 0x000000a17d157211 */ /* 0x000fe400008f0eff */
[C---:B------:R-:W-:Y:S04]  /*4e80*/  IADD3 R127, P1, R93.reuse, R162, RZ ;  /* 0x000000a25d7f7210 */ /* 0x040fe80007f3e0ff */
[----:B------:R-:W-:Y:S01]  /*4e90*/  LEA.HI.X.SX32 R162, R162, R92, 0x1, P1 ;  /* 0x0000005ca2a27211 */ /* 0x000fe200008f0eff */
[----:B------:R-:W2:Y:S01]  /*4ea0*/  LDG.E.128 R20, [R20.64] ;  /* 0x0000000614147981 */ /* 0x000ea2000c1e1d00 */
[----:B------:R-:W-:Y:S04]  /*4eb0*/  IADD3 R125, P1, R93, R160, RZ ;  /* 0x000000a05d7d7210 */ /* 0x000fe80007f3e0ff */
[----:B------:R-:W-:Y:S02]  /*4ec0*/  LEA.HI.X.SX32 R160, R160, R92, 0x1, P1 ;  /* 0x0000005ca0a07211 */ /* 0x000fe400008f0eff */
[C---:B------:R-:W-:Y:S04]  /*4ed0*/  LEA R164, P1, R127.reuse, R126, 0x1 ;  /* 0x0000007e7fa47211 */ /* 0x040fe800078208ff */
[----:B------:R-:W-:Y:S02]  /*4ee0*/  LEA.HI.X R165, R127, R123, R162, 0x1, P1 ;  /* 0x0000007b7fa57211 */ /* 0x000fe400008f0ca2 */
[C---:B------:R-:W-:Y:S04]  /*4ef0*/  LEA R36, P1, R125.reuse, R128, 0x1 ;  /* 0x000000807d247211 */ /* 0x040fe800078208ff */
[----:B------:R-:W-:Y:S02]  /*4f00*/  LEA.HI.X R37, R125, R129, R160, 0x1, P1 ;  /* 0x000000817d257211 */ /* 0x000fe400008f0ca0 */
[----:B------:R-:W3:Y:S08]  /*4f10*/  LDG.E.128 R160, [R164.64] ;  /* 0x00000006a4a07981 */ /* 0x000ef0000c1e1d00 */
        /* <DEDUP_REMOVED lines=53> */
.L_x_1775:
[----:B------:R-:W-:Y:S05]  /*5270*/  BSYNC B0 ;  /* 0x0000000000007941 */ /* 0x000fea0003800000 */
.L_x_1774:
[C---:B------:R-:W-:Y:S04]  /*5280*/  LEA R2, P0, R63.reuse, R96, 0x1 ;  /* 0x000000603f027211 */ /* 0x040fe800078008ff */
[----:B------:R-:W-:Y:S05]  /*5290*/  LEA.HI.X R3, R63, R97, R60, 0x1, P0 ;  /* 0x000000613f037211 */ /* 0x000fea00000f0c3c */
[----:B-----5:R3:W-:Y:S04]  /*52a0*/  STG.E.128 [R2.64], R44 ;  /* 0x0000002c02007986 */ /* 0x0207e8000c101d06 */
.L_x_1773:
[----:B------:R-:W-:Y:S05]  /*52b0*/  BSYNC B1 ;  /* 0x0000000000017941 */ /* 0x000fea0003800000 */
.L_x_1772:
[----:B------:R-:W-:Y:S01]  /*52c0*/  ISETP.NE.AND P0, PT, R158, RZ, PT ;  /* 0x000000ff9e00720c */ /* 0x000fe20003f05270 */
[----:B------:R-:W-:Y:S01]  /*52d0*/  @!UPT UIADD3 URZ, URZ, URZ, URZ ;  /* 0x0000003f3f3ff290 */ /* 0x000fe2000fffe03f */
[----:B------:R-:W-:Y:S11]  /*52e0*/  BSSY B1, `(.L_x_1776) ;  /* 0x000005c000017945 */ /* 0x000ff60003800000 */
[----:B------:R-:W-:-:S05]  /*52f0*/  @!P0 BRA `(.L_x_1777) ;  /* 0x000005a000008947 */ /* 0x000fca0003800000 */
        /* <DEDUP_REMOVED lines=17> */
[----:B------:R-:W-:Y:S02]  /*5410*/  @P0 IMAD R48, RZ, RZ, -UR5 ;  /* 0x80000005ff300e24 */ /* 0x000fe4000f8e02ff */
[----:B------:R-:W-:Y:S03]  /*5420*/  @P0 IMAD R158, RZ, RZ, -UR5 ;  /* 0x80000005ff9e0e24 */ /* 0x000fe6000f8e02ff */
[C---:B------:R-:W-:Y:S04]  /*5430*/  LEA R16, P1, R48.reuse, R160, 0x1 ;  /* 0x000000a030107211 */ /* 0x040fe800078208ff */
[----:B------:R-:W-:Y:S01]  /*5440*/  LEA.HI.X.SX32 R17, R48, R161, 0x1, P1 ;  /* 0x000000a130117211 */ /* 0x000fe200008f0eff */
[----:B------:R-:W-:Y:S01]  /*5450*/  IMAD.MOV.U32 R48, RZ, RZ, RZ ;  /* 0x000000ffff307224 */ /* 0x000fe200078e00ff */
[C---:B------:R-:W-:Y:S02]  /*5460*/  IADD3 R127, P1, R91.reuse, R158, RZ ;  /* 0x0000009e5b7f7210 */ /* 0x040fe40007f3e0ff */
[----:B------:R-:W-:Y:S02]  /*5470*/  @P0 IADD3 R48, RZ, -UR5, RZ ;  /* 0x80000005ff300c10 */ /* 0x000fe4000fffe0ff */
[----:B------:R-:W-:Y:S01]  /*5480*/  LEA.HI.X.SX32 R158, R158, R90, 0x1, P1 ;  /* 0x0000005a9e9e7211 */ /* 0x000fe200008f0eff */
[----:B------:R-:W3:Y:S01]  /*5490*/  LDG.E.128 R16, [R16.64] ;  /* 0x0000000610107981 */ /* 0x000ee2000c1e1d00 */
[----:B-1----:R-:W-:Y:S04]  /*54a0*/  IADD3 R125, P1, R91, R48, RZ ;  /* 0x000000305b7d7210 */ /* 0x002fe80007f3e0ff */
[----:B------:R-:W-:Y:S02]  /*54b0*/  LEA.HI.X.SX32 R48, R48, R90, 0x1, P1 ;  /* 0x0000005a30307211 */ /* 0x000fe400008f0eff */
[C---:B--2---:R-:W-:Y:S04]  /*54c0*/  LEA R160, P1, R127.reuse, R126, 0x1 ;  /* 0x0000007e7fa07211 */ /* 0x044fe800078208ff */
[----:B------:R-:W-:Y:S02]  /*54d0*/  LEA.HI.X R161, R127, R123, R158, 0x1, P1 ;  /* 0x0000007b7fa17211 */ /* 0x000fe400008f0c9e */
[C---:B------:R-:W-:Y:S04]  /*54e0*/  LEA R52, P1, R125.reuse, R128, 0x1 ;  /* 0x000000807d347211 */ /* 0x040fe800078208ff */
[----:B------:R-:W2:Y:S01]  /*54f0*/  LDG.E.128 R160, [R160.64] ;  /* 0x00000006a0a07981 */ /* 0x000ea2000c1e1d00 */
[----:B------:R-:W-:Y:S07]  /*5500*/  LEA.HI.X R53, R125, R129, R48, 0x1, P1 ;  /* 0x000000817d357211 */ /* 0x000fee00008f0c30 */
        /* <DEDUP_REMOVED lines=18> */
[C---:B----4-:R-:W-:Y:S01]  /*5630*/  LOP3.LUT R34, R52.reuse, 0xffff0000, RZ, 0xc0, !PT ;  /* 0xffff000034227812 */ /* 0x050fe200078ec0ff */
        /* <DEDUP_REMOVED lines=27> */
[----:B------:R-:W-:Y:S02]  /*57f0*/  FFMA.FTZ R6, R43, R42, R6 ;  /* 0x0000002a2b067223 */ /* 0x000fe40000010006 */
[----:B------:R-:W-:Y:S01]  /*5800*/  FFMA.FTZ R7, R44, R45, R7 ;  /* 0x0000002d2c077223 */ /* 0x000fe20000010007 */
[----:B------:R-:W-:Y:S01]  /*5810*/  F2FP.BF16.PACK_AB R44, R2, R0 ;  /* 0x00000000022c723e */ /* 0x000fe200000010ff */
[----:B------:R-:W-:Y:S01]  /*5820*/  FFMA.FTZ R8, R47, R46, R8 ;  /* 0x0000002e2f087223 */ /* 0x000fe20000010008 */
[----:B------:R-:W-:Y:S02]  /*5830*/  F2FP.BF16.PACK_AB R45, R4, R3 ;  /* 0x00000003042d723e */ /* 0x000fe400000010ff */
[----:B------:R-:W-:Y:S02]  /*5840*/  F2FP.BF16.PACK_AB R46, R6, R5 ;  /* 0x00000005062e723e */ /* 0x000fe400000010ff */
[----:B------:R-:W-:Y:S02]  /*5850*/  F2FP.BF16.PACK_AB R47, R8, R7 ;  /* 0x00000007082f723e */ /* 0x000fe400000010ff */
.L_x_1779:
[----:B------:R-:W-:Y:S05]  /*5860*/  BSYNC B0 ;  /* 0x0000000000007941 */ /* 0x000fea0003800000 */
.L_x_1778:
[C---:B------:R-:W-:Y:S04]  /*5870*/  LEA R2, P0, R154.reuse, R96, 0x1 ;  /* 0x000000609a027211 */ /* 0x040fe800078008ff */
[----:B------:R-:W-:Y:S05]  /*5880*/  LEA.HI.X R3, R154, R97, R102, 0x1, P0 ;  /* 0x000000619a037211 */ /* 0x000fea00000f0c66 */
[----:B-----5:R3:W-:Y:S04]  /*5890*/  STG.E.128 [R2.64], R44 ;  /* 0x0000002c02007986 */ /* 0x0207e8000c101d06 */
.L_x_1777:
[----:B------:R-:W-:Y:S05]  /*58a0*/  BSYNC B1 ;  /* 0x0000000000017941 */ /* 0x000fea0003800000 */
.L_x_1776:
[----:B------:R-:W-:Y:S01]  /*58b0*/  BSSY B1, `(.L_x_1780) ;  /* 0x0000060000017945 */ /* 0x000fe20003800000 */
[----:B------:R-:W-:-:S05]  /*58c0*/  @!P4 BRA `(.L_x_1781) ;  /* 0x000005e00000c947 */ /* 0x000fca0003800000 */
[----:B-1----:R-:W-:Y:S01]  /*58d0*/  MOV R125, R121 ;  /* 0x00000079007d7202 */ /* 0x002fe20000000f00 */
[----:B---3--:R-:W-:Y:S01]  /*58e0*/  IMAD.MOV.U32 R3, RZ, RZ, c[0x0][0x288] ;  /* 0x0000a200ff037624 */ /* 0x008fe200078e00ff */
[----:B------:R-:W-:Y:S01]  /*58f0*/  ISETP.GE.AND P0, PT, R14, UR4, PT ;  /* 0x000000040e007c0c */ /* 0x000fe2000bf06270 */
[----:B------:R-:W-:Y:S02]  /*5900*/  BSSY B0, `(.L_x_1782) ;  /* 0x0000055000007945 */ /* 0x000fe40003800000 */
[----:B--2---:R-:W-:Y:S05]  /*5910*/  IMAD.WIDE.U32 R160, R3, 0xc0, R124 ;  /* 0x000000c003a07825 */ /* 0x004fea00078e007c */
[----:B------:R-:W-:Y:S05]  /*5920*/  IADD3 R161, R161, UR21, RZ ;  /* 0x00000015a1a17c10 */ /* 0x000fea000fffe0ff */
[----:B------:R1:W5:Y:S01]  /*5930*/  LDG.E.128 R44, [R160.64] ;  /* 0x00000006a02c7981 */ /* 0x000362000c1e1d00 */
        /* <DEDUP_REMOVED lines=15> */
[----:B------:R-:W-:Y:S02]  /*5a30*/  LEA.HI.X.SX32 R17, R125, R161, 0x1, P1 ;  /* 0x000000a17d117211 */ /* 0x000fe400008f0eff */
[----:B------:R-:W-:Y:S04]  /*5a40*/  IADD3 R125, P1, R89, R48, RZ ;  /* 0x00000030597d7210 */ /* 0x000fe80007f3e0ff */
[----:B------:R-:W-:Y:S01]  /*5a50*/  LEA.HI.X.SX32 R48, R48, R88, 0x1, P1 ;  /* 0x0000005830307211 */ /* 0x000fe200008f0eff */
[----:B------:R-:W2:Y:S01]  /*5a60*/  LDG.E.128 R16, [R16.64] ;  /* 0x0000000610107981 */ /* 0x000ea2000c1e1d00 */
[C---:B-1----:R-:W-:Y:S04]  /*5a70*/  LEA R160, P1, R125.reuse, R126, 0x1 ;  /* 0x0000007e7da07211 */ /* 0x042fe800078208ff */
[----:B------:R-:W-:Y:S01]  /*5a80*/  LEA.HI.X R161, R125, R123, R48, 0x1, P1 ;  /* 0x0000007b7da17211 */ /* 0x000fe200008f0c30 */
[----:B------:R-:W-:Y:S01]  /*5a90*/  IMAD.MOV.U32 R48, RZ, RZ, RZ ;  /* 0x000000ffff307224 */ /* 0x000fe200078e00ff */
[----:B------:R-:W-:Y:S04]  /*5aa0*/  @P0 IADD3 R48, RZ, -UR5, RZ ;  /* 0x80000005ff300c10 */ /* 0x000fe8000fffe0ff */
[----:B------:R-:W-:Y:S01]  /*5ab0*/  IADD3 R125, P1, R89, R48, RZ ;  /* 0x00000030597d7210 */ /* 0x000fe20007f3e0ff */
[----:B------:R-:W3:Y:S03]  /*5ac0*/  LDG.E.128 R160, [R160.64] ;  /* 0x00000006a0a07981 */ /* 0x000ee6000c1e1d00 */
[----:B------:R-:W-:Y:S02]  /*5ad0*/  LEA.HI.X.SX32 R48, R48, R88, 0x1, P1 ;  /* 0x0000005830307211 */ /* 0x000fe400008f0eff */
[C---:B------:R-:W-:Y:S04]  /*5ae0*/  LEA R52, P1, R125.reuse, R128, 0x1 ;  /* 0x000000807d347211 */ /* 0x040fe800078208ff */
[----:B------:R-:W-:Y:S06]  /*5af0*/  LEA.HI.X R53, R125, R129, R48, 0x1, P1 ;  /* 0x000000817d357211 */ /* 0x000fec00008f0c30 */
        /* <DEDUP_REMOVED lines=18> */
[----:B------:R-:W-:Y:S01]  /*5c20*/  SHF.L.U32 R19, R163, 0x10, RZ ;  /* 0x00000010a3137819 */ /* 0x000fe200000006ff */
[----:B------:R-:W-:Y:S01]  /*5c30*/  FMUL.FTZ R0, R27, R30 ;  /* 0x0000001e1b007220 */ /* 0x000fe20000410000 */
[----:B------:R-:W-:Y:S01]  /*5c40*/  LOP3.LUT R17, R163, 0xffff0000, RZ, 0xc0, !PT ;  /* 0xffff0000a3117812 */ /* 0x000fe200078ec0ff */
[----:B------:R-:W-:Y:S02]  /*5c50*/  @!P0 FADD.FTZ R29, -R29, -RZ ;  /* 0x800000ff1d1d8221 */ /* 0x000fe40000010100 */
[----:B------:R-:W-:Y:S01]  /*5c60*/  FMUL.FTZ R2, R25, R28 ;  /* 0x0000001c19027220 */ /* 0x000fe20000410000 */
[C---:B----4-:R-:W-:Y:S01]  /*5c70*/  LOP3.LUT R34, R52.reuse, 0xffff0000, RZ, 0xc0, !PT ;  /* 0xffff000034227812 */ /* 0x050fe200078ec0ff */
[----:B------:R-:W-:Y:S01]  /*5c80*/  IMAD.U32 R32, R52, 0x10000, RZ ;  /* 0x0001000034207824 */ /* 0x000fe200078e00ff */
[C---:B------:R-:W-:Y:S01]  /*5c90*/  SHF.L.U32 R37, R53.reuse, 0x10, RZ ;  /* 0x0000001035257819 */ /* 0x040fe200000006ff */
        /* <DEDUP_REMOVED lines=27> */
.L_x_1783:
[----:B------:R-:W-:Y:S05]  /*5e50*/  BSYNC B0 ;  /* 0x0000000000007941 */ /* 0x000fea0003800000 */
.L_x_1782:
[----:B------:R-:W-:Y:S05]  /*5e60*/  MOV R3, 0xc0 ;  /* 0x000000c000037802 */ /* 0x000fea0000000f00 */
[C---:B------:R-:W-:Y:S04]  /*5e70*/  IMAD.WIDE.U32 R4, R3.reuse, c[0x0][0x198], R96 ;  /* 0x0000660003047a25 */ /* 0x040fe800078e0060 */
[----:B------:R-:W-:Y:S05]  /*5e80*/  IMAD R0, R3, c[0x0][0x19c], RZ ;  /* 0x0000670003007a24 */ /* 0x000fea00078e02ff */
[----:B------:R-:W-:Y:S05]  /*5e90*/  IADD3 R5, R5, R0, RZ ;  /* 0x0000000005057210 */ /* 0x000fea0007ffe0ff */
[----:B-----5:R2:W-:Y:S02]  /*5ea0*/  STG.E.128 [R4.64], R44 ;  /* 0x0000002c04007986 */ /* 0x0205e4000c101d06 */
.L_x_1781:
[----:B------:R-:W-:Y:S05]  /*5eb0*/  BSYNC B1 ;  /* 0x0000000000017941 */ /* 0x000fea0003800000 */
.L_x_1780:
[----:B------:R-:W-:Y:S01]  /*5ec0*/  BSSY B1, `(.L_x_1784) ;  /* 0x000005c000017945 */ /* 0x000fe20003800000 */
[----:B------:R-:W-:-:S05]  /*5ed0*/  @!P2 BRA `(.L_x_1785) ;  /* 0x000005a00000a947 */ /* 0x000fca0003800000 */
[C---:B-12---:R-:W-:Y:S01]  /*5ee0*/  LEA R160, P0, R104.reuse, R124, 0x1 ;  /* 0x0000007c68a07211 */ /* 0x046fe200078008ff */
[----:B------:R-:W-:Y:S03]  /*5ef0*/  BSSY B0, `(.L_x_1786) ;  /* 0x0000055000007945 */ /* 0x000fe60003800000 */
[----:B------:R-:W-:Y:S02]  /*5f00*/  LEA.HI.X R161, R104, R121, R103, 0x1, P0 ;  /* 0x0000007968a17211 */ /* 0x000fe400000f0c67 */
[----:B------:R-:W-:Y:S03]  /*5f10*/  ISETP.GE.AND P0, PT, R14, UR4, PT ;  /* 0x000000040e007c0c */ /* 0x000fe6000bf06270 */
[----:B---3--:R1:W5:Y:S10]  /*5f20*/  LDG.E.128 R44, [R160.64] ;  /* 0x00000006a02c7981 */ /* 0x008374000c1e1d00 */
        /* <DEDUP_REMOVED lines=14> */
[----:B------:R-:W-:Y:S02]  /*6010*/  LEA R16, P1, R127, R160, 0x1 ;  /* 0x000000a07f107211 */ /* 0x000fe400078208ff */
[----:B------:R-:W-:Y:S02]  /*6020*/  IADD3 R125, P2, R87, R48, RZ ;  /* 0x00000030577d7210 */ /* 0x000fe40007f5e0ff */
[----:B------:R-:W-:Y:S02]  /*6030*/  LEA.HI.X.SX32 R17, R127, R161, 0x1, P1 ;  /* 0x000000a17f117211 */ /* 0x000fe400008f0eff */
[C---:B-1----:R-:W-:Y:S02]  /*6040*/  LEA R160, P1, R125.reuse, R126, 0x1 ;  /* 0x0000007e7da07211 */ /* 0x042fe400078208ff */
[----:B------:R-:W-:Y:S02]  /*6050*/  LEA.HI.X.SX32 R48, R48, R86, 0x1, P2 ;  /* 0x0000005630307211 */ /* 0x000fe400010f0eff */
[----:B------:R-:W2:Y:S02]  /*6060*/  LDG.E.128 R16, [R16.64] ;  /* 0x0000000610107981 */ /* 0x000ea4000c1e1d00 */
        /* <DEDUP_REMOVED lines=27> */
[----:B------:R-:W-:Y:S01]  /*6220*/  @!P0 FADD.FTZ R29, -R29, -RZ ;  /* 0x800000ff1d1d8221 */ /* 0x000fe20000010100 */
[----:B------:R-:W-:Y:S01]  /*6230*/  SHF.L.U32 R19, R163, 0x10, RZ ;  /* 0x00000010a3137819 */ /* 0x000fe200000006ff */
[----:B------:R-:W-:Y:S01]  /*6240*/  FMUL.FTZ R2, R25, R28 ;  /* 0x0000001c19027220 */ /* 0x000fe20000410000 */
[C---:B----4-:R-:W-:Y:S01]  /*6250*/  LOP3.LUT R34, R52.reuse, 0xffff0000, RZ, 0xc0, !PT ;  /* 0xffff000034227812 */ /* 0x050fe200078ec0ff */
[----:B------:R-:W-:Y:S01]  /*6260*/  IMAD.U32 R32, R52, 0x10000, RZ ;  /* 0x0001000034207824 */ /* 0x000fe200078e00ff */
[----:B------:R-:W-:Y:S01]  /*6270*/  SHF.L.U32 R37, R53, 0x10, RZ ;  /* 0x0000001035257819 */ /* 0x000fe200000006ff */
[----:B------:R-:W-:Y:S01]  /*6280*/  FMUL.FTZ R3, R22, R31 ;  /* 0x0000001f16037220 */ /* 0x000fe20000410000 */
[----:B------:R-:W-:Y:S01]  /*6290*/  LOP3.LUT R17, R163, 0xffff0000, RZ, 0xc0, !PT ;  /* 0xffff0000a3117812 */ /* 0x000fe200078ec0ff */
        /* <DEDUP_REMOVED lines=26> */
.L_x_1787:
[----:B------:R-:W-:Y:S05]  /*6440*/  BSYNC B0 ;  /* 0x0000000000007941 */ /* 0x000fea0003800000 */
.L_x_1786:
[C---:B------:R-:W-:Y:S04]  /*6450*/  LEA R2, P0, R156.reuse, R96, 0x1 ;  /* 0x000000609c027211 */ /* 0x040fe800078008ff */
[----:B------:R-:W-:Y:S05]  /*6460*/  LEA.HI.X R3, R156, R97, R106, 0x1, P0 ;  /* 0x000000619c037211 */ /* 0x000fea00000f0c6a */
[----:B-----5:R2:W-:Y:S04]  /*6470*/  STG.E.128 [R2.64], R44 ;  /* 0x0000002c02007986 */ /* 0x0205e8000c101d06 */
.L_x_1785:
[----:B------:R-:W-:Y:S05]  /*6480*/  BSYNC B1 ;  /* 0x0000000000017941 */ /* 0x000fea0003800000 */
.L_x_1784:
[----:B------:R-:W-:Y:S01]  /*6490*/  BSSY B1, `(.L_x_1788) ;  /* 0x0000060000017945 */ /* 0x000fe20003800000 */
[----:B------:R-:W-:-:S05]  /*64a0*/  @!P5 BRA `(.L_x_1789) ;  /* 0x000005e00000d947 */ /* 0x000fca0003800000 */
[----:B-1----:R-:W-:Y:S01]  /*64b0*/  MOV R125, R121 ;  /* 0x00000079007d7202 */ /* 0x002fe20000000f00 */
[----:B--23--:R-:W-:Y:S01]  /*64c0*/  IMAD.MOV.U32 R3, RZ, RZ, c[0x0][0x288] ;  /* 0x0000a200ff037624 */ /* 0x00cfe200078e00ff */
        /* <DEDUP_REMOVED lines=86> */
.L_x_1791:
[----:B------:R-:W-:Y:S05]  /*6a30*/  BSYNC B0 ;  /* 0x0000000000007941 */ /* 0x000fea0003800000 */
.L_x_1790:
[----:B------:R-:W-:Y:S05]  /*6a40*/  MOV R3, 0x140 ;  /* 0x0000014000037802 */ /* 0x000fea0000000f00 */
[C---:B------:R-:W-:Y:S04]  /*6a50*/  IMAD.WIDE.U32 R4, R3.reuse, c[0x0][0x198], R96 ;  /* 0x0000660003047a25 */ /* 0x040fe800078e0060 */
[----:B------:R-:W-:Y:S05]  /*6a60*/  IMAD R0, R3, c[0x0][0x19c], RZ ;  /* 0x0000670003007a24 */ /* 0x000fea00078e02ff */
[----:B------:R-:W-:Y:S05]  /*6a70*/  IADD3 R5, R5, R0, RZ ;  /* 0x0000000005057210 */ /* 0x000fea0007ffe0ff */
[----:B-----5:R2:W-:Y:S02]  /*6a80*/  STG.E.128 [R4.64], R44 ;  /* 0x0000002c04007986 */ /* 0x0205e4000c101d06 */
.L_x_1789:
[----:B------:R-:W-:Y:S05]  /*6a90*/  BSYNC B1 ;  /* 0x0000000000017941 */ /* 0x000fea0003800000 */
.L_x_1788:
        /* <DEDUP_REMOVED lines=90> */
.L_x_1795:
[----:B------:R-:W-:Y:S05]  /*7040*/  BSYNC B0 ;  /* 0x0000000000007941 */ /* 0x000fea0003800000 */
.L_x_1794:
[----:B------:R-:W-:Y:S05]  /*7050*/  MOV R3, 0x180 ;  /* 0x0000018000037802 */ /* 0x000fea0000000f00 */
[C---:B------:R-:W-:Y:S04]  /*7060*/  IMAD.WIDE.U32 R4, R3.reuse, c[0x0][0x198], R96 ;  /* 0x0000660003047a25 */ /* 0x040fe800078e0060 */
[----:B------:R-:W-:Y:S05]  /*7070*/  IMAD R0, R3, c[0x0][0x19c], RZ ;  /* 0x0000670003007a24 */ /* 0x000fea00078e02ff */
[----:B------:R-:W-:Y:S05]  /*7080*/  IADD3 R5, R5, R0, RZ ;  /* 0x0000000005057210 */ /* 0x000fea0007ffe0ff */
[----:B-----5:R2:W-:Y:S02]  /*7090*/  STG.E.128 [R4.64], R44 ;  /* 0x0000002c04007986 */ /* 0x0205e4000c101d06 */
.L_x_1793:
[----:B------:R-:W-:Y:S05]  /*70a0*/  BSYNC B1 ;  /* 0x0000000000017941 */ /* 0x000fea0003800000 */
.L_x_1792:
[----:B------:R-:W-:Y:S01]  /*70b0*/  ISETP.NE.AND P0, PT, R139, RZ, PT ;  /* 0x000000ff8b00720c */ /* 0x000fe20003f05270 */
[----:B------:R-:W-:Y:S01]  /*70c0*/  @!UPT UIADD3 URZ, URZ, URZ, URZ ;  /* 0x0000003f3f3ff290 */ /* 0x000fe2000fffe03f */
[----:B------:R-:W-:Y:S11]  /*70d0*/  BSSY B1, `(.L_x_1796) ;  /* 0x000005f000017945 */ /* 0x000ff60003800000 */
        /* <DEDUP_REMOVED lines=14> */
[C---:B------:R-:W-:Y:S01]  /*71c0*/  IMAD.U32 R40, R46.reuse, 0x10000, RZ ;  /* 0x000100002e287824 */ /* 0x040fe200078e00ff */
        /* <DEDUP_REMOVED lines=9> */
[C---:B-1----:R-:W-:Y:S02]  /*7260*/  LEA R160, P1, R48.reuse, R126, 0x1 ;  /* 0x0000007e30a07211 */ /* 0x042fe400078208ff */
[----:B------:R-:W-:Y:S02]  /*7270*/  LEA.HI.X.SX32 R125, R125, R80, 0x1, P2 ;  /* 0x000000507d7d7211 */ /* 0x000fe400010f0eff */
[----:B------:R-:W2:Y:S02]  /*7280*/  LDG.E.128 R16, [R16.64] ;  /* 0x0000000610107981 */ /* 0x000ea4000c1e1d00 */
[----:B------:R-:W-:Y:S01]  /*7290*/  LEA.HI.X R161, R48, R123, R125, 0x1, P1 ;  /* 0x0000007b30a17211 */ /* 0x000fe200008f0c7d */
[----:B------:R-:W-:Y:S02]  /*72a0*/  IMAD.MOV.U32 R48, RZ, RZ, RZ ;  /* 0x000000ffff307224 */ /* 0x000fe400078e00ff */
[----:B------:R-:W-:Y:S03]  /*72b0*/  @P0 IMAD R48, RZ, RZ, -UR5 ;  /* 0x80000005ff300e24 */ /* 0x000fe6000f8e02ff */
[----:B------:R-:W3:Y:S02]  /*72c0*/  LDG.E.128 R160, [R160.64] ;  /* 0x00000006a0a07981 */ /* 0x000ee4000c1e1d00 */
[----:B------:R-:W-:Y:S04]  /*72d0*/  IADD3 R125, P1, R81, R48, RZ ;  /* 0x00000030517d7210 */ /* 0x000fe80007f3e0ff */
[----:B------:R-:W-:Y:S02]  /*72e0*/  LEA.HI.X.SX32 R48, R48, R80, 0x1, P1 ;  /* 0x0000005030307211 */ /* 0x000fe400008f0eff */
[C---:B------:R-:W-:Y:S04]  /*72f0*/  LEA R52, P1, R125.reuse, R128, 0x1 ;  /* 0x000000807d347211 */ /* 0x040fe800078208ff */
[----:B------:R-:W-:Y:S06]  /*7300*/  LEA.HI.X R53, R125, R129, R48, 0x1, P1 ;  /* 0x000000817d357211 */ /* 0x000fec00008f0c30 */
        /* <DEDUP_REMOVED lines=23> */
[----:B------:R-:W-:Y:S02]  /*7480*/  FMUL.FTZ R3, R22, R31 ;  /* 0x0000001f16037220 */ /* 0x000fe40000410000 */
[C---:B----4-:R-:W-:Y:S01]  /*7490*/  IMAD.U32 R32, R52.reuse, 0x10000, RZ ;  /* 0x0001000034207824 */ /* 0x050fe200078e00ff */
[----:B------:R-:W-:Y:S01]  /*74a0*/  LOP3.LUT R34, R52, 0xffff0000, RZ, 0xc0, !PT ;  /* 0xffff000034227812 */ /* 0x000fe200078ec0ff */
[----:B------:R-:W-:Y:S01]  /*74b0*/  @!P0 FADD.FTZ R26, -R26, -RZ ;  /* 0x800000ff1a1a8221 */ /* 0x000fe20000010100 */
[----:B------:R-:W-:Y:S01]  /*74c0*/  SHF.L.U32 R37, R53, 0x10, RZ ;  /* 0x0000001035257819 */ /* 0x000fe200000006ff */
[----:B------:R-:W-:Y:S01]  /*74d0*/  FFMA.FTZ R0, R33, R32, R0 ;  /* 0x0000002021007223 */ /* 0x000fe20000010000 */
[----:B------:R-:W-:Y:S01]  /*74e0*/  LOP3.LUT R38, R53, 0xffff0000, RZ, 0xc0, !PT ;  /* 0xffff000035267812 */ /* 0x000fe200078ec0ff */
[----:B------:R-:W-:Y:S01]  /*74f0*/  FMUL.FTZ R4, R24, R29 ;  /* 0x0000001d18047220 */ /* 0x000fe20000410000 */
[C---:B------:R-:W-:Y:S01]  /*7500*/  LOP3.LUT R42, R54.reuse, 0xffff0000, RZ, 0xc0, !PT ;  /* 0xffff0000362a7812 */ /* 0x040fe200078ec0ff */
[----:B------:R-:W-:Y:S01]  /*7510*/  @!P0 FADD.FTZ R23, -R23, -RZ ;  /* 0x800000ff17178221 */ /* 0x000fe20000010100 */
[----:B------:R-:W-:Y:S01]  /*7520*/  SHF.L.U32 R45, R55, 0x10, RZ ;  /* 0x00000010372d7819 */ /* 0x000fe200000006ff */
[----:B------:R-:W-:Y:S01]  /*7530*/  FFMA.FTZ R2, R35, R34, R2 ;  /* 0x0000002223027223 */ /* 0x000fe20000010002 */
[----:B------:R-:W-:Y:S01]  /*7540*/  LOP3.LUT R46, R55, 0xffff0000, RZ, 0xc0, !PT ;  /* 0xffff0000372e7812 */ /* 0x000fe200078ec0ff */
        /* <DEDUP_REMOVED lines=17> */
.L_x_1799:
[----:B------:R-:W-:Y:S05]  /*7660*/  BSYNC B0 ;  /* 0x0000000000007941 */ /* 0x000fea0003800000 */
.L_x_1798:
[----:B------:R-:W-:Y:S05]  /*7670*/  MOV R3, 0x1c0 ;  /* 0x000001c000037802 */ /* 0x000fea0000000f00 */
[C---:B------:R-:W-:Y:S04]  /*7680*/  IMAD.WIDE.U32 R4, R3.reuse, c[0x0][0x198], R96 ;  /* 0x0000660003047a25 */ /* 0x040fe800078e0060 */
[----:B------:R-:W-:Y:S05]  /*7690*/  IMAD R0, R3, c[0x0][0x19c], RZ ;  /* 0x0000670003007a24 */ /* 0x000fea00078e02ff */
[----:B------:R-:W-:Y:S05]  /*76a0*/  IADD3 R5, R5, R0, RZ ;  /* 0x0000000005057210 */ /* 0x000fea0007ffe0ff */
[----:B-----5:R2:W-:Y:S02]  /*76b0*/  STG.E.128 [R4.64], R44 ;  /* 0x0000002c04007986 */ /* 0x0205e4000c101d06 */
.L_x_1797:
[----:B------:R-:W-:Y:S05]  /*76c0*/  BSYNC B1 ;  /* 0x0000000000017941 */ /* 0x000fea0003800000 */
.L_x_1796:
[----:B--23--:R-:W-:Y:S01]  /*76d0*/  IMAD.MOV.U32 R3, RZ, RZ, c[0x0][0x230] ;  /* 0x00008c00ff037624 */ /* 0x00cfe200078e00ff */
        /* <DEDUP_REMOVED lines=8> */
.L_x_1749:
[----:B---3--:R-:W-:Y:S01]  /*7760*/  @P4 IMAD.MOV.U32 R3, RZ, RZ, c[0x0][0x288] ;  /* 0x0000a200ff034624 */ /* 0x008fe200078e00ff */
[-C--:B------:R-:W-:Y:S01]  /*7770*/  @P1 MOV R125, R121.reuse ;  /* 0x00000079007d1202 */ /* 0x080fe20000000f00 */
[----:B------:R-:W-:Y:S01]  /*7780*/  UMOV UR4, URZ ;  /* 0x0000003f00047c82 */ /* 0x000fe20008000000 */
[C---:B------:R-:W-:Y:S02]  /*7790*/  @P3 LEA R20, P0, R131.reuse, R124, 0x1 ;  /* 0x0000007c83143211 */ /* 0x040fe400078008ff */
[----:B------:R-:W-:Y:S01]  /*77a0*/  @P4 MOV R0, c[0x0][0x28c] ;  /* 0x0000a30000004a02 */ /* 0x000fe20000000f00 */
[----:B------:R1:W2:Y:S01]  /*77b0*/  @P1 LDG.E.128 R4, [R124.64] ;  /* 0x000000067c041981 */ /* 0x0002a2000c1e1d00 */
[----:B------:R-:W-:Y:S02]  /*77c0*/  @P3 LEA.HI.X R21, R131, R121, R130, 0x1, P0 ;  /* 0x0000007983153211 */ /* 0x000fe400000f0c82 */
[C---:B------:R-:W-:Y:S01]  /*77d0*/  @P3 LEA R26, P0, R63.reuse, R96, 0x1 ;  /* 0x000000603f1a3211 */ /* 0x040fe200078008ff */
[----:B------:R-:W-:Y:S03]  /*77e0*/  @P4 IMAD R0, R0, 0xc0, RZ ;  /* 0x000000c000004824 */ /* 0x000fe600078e02ff */
[----:B------:R-:W-:Y:S01]  /*77f0*/  @P3 LEA.HI.X R27, R63, R97, R60, 0x1, P0 ;  /* 0x000000613f1b3211 */ /* 0x000fe200000f0c3c */
[----:B-1----:R-:W-:Y:S04]  /*7800*/  @P4 IMAD.MOV.U32 R125, RZ, RZ, R121 ;  /* 0x000000ffff7d4224 */ /* 0x002fe800078e0079 */
[----:B------:R-:W-:Y:S04]  /*7810*/  @P4 IMAD.WIDE.U32 R2, R3, 0xc0, R124 ;  /* 0x000000c003024825 */ /* 0x000fe800078e007c */
[----:B------:R-:W-:Y:S01]  /*7820*/  @P5 IMAD.MOV.U32 R125, RZ, RZ, R121 ;  /* 0x000000ffff7d5224 */ /* 0x000fe200078e0079 */
[----:B------:R-:W-:Y:S01]  /*7830*/  @P4 IADD3 R3, R3, R0, RZ ;  /* 0x0000000003034210 */ /* 0x000fe20007ffe0ff */
[----:B--2---:R-:W-:Y:S01]  /*7840*/  @P1 STG.E.128 [R96.64], R4 ;  /* 0x0000000460001986 */ /* 0x004fe2000c101d06 */
[----:B------:R-:W-:Y:S03]  /*7850*/  ISETP.NE.AND P1, PT, R158, RZ, PT ;  /* 0x000000ff9e00720c */ /* 0x000fe60003f25270 */
[----:B------:R-:W2:Y:S10]  /*7860*/  @P3 LDG.E.128 R20, [R20.64] ;  /* 0x0000000614143981 */ /* 0x000eb4000c1e1d00 */
[C---:B------:R-:W-:Y:S04]  /*7870*/  @P1 LEA R16, P0, R101.reuse, R124, 0x1 ;  /* 0x0000007c65101211 */ /* 0x040fe800078008ff */
[----:B------:R-:W-:Y:S02]  /*7880*/  @P1 LEA.HI.X R17, R101, R121, R100, 0x1, P0 ;  /* 0x0000007965111211 */ /* 0x000fe400000f0c64 */
[C---:B------:R-:W-:Y:S04]  /*7890*/  @P1 LEA R24, P0, R154.reuse, R96, 0x1 ;  /* 0x000000609a181211 */ /* 0x040fe800078008ff */
[----:B------:R-:W-:Y:S01]  /*78a0*/  @P1 LEA.HI.X R25, R154, R97, R102, 0x1, P0 ;  /* 0x000000619a191211 */ /* 0x000fe200000f0c66 */
[----:B--2---:R1:W-:Y:S04]  /*78b0*/  @P3 STG.E.128 [R26.64], R20 ;  /* 0x000000141a003986 */ /* 0x0043e8000c101d06 */
[----:B------:R-:W2:Y:S01]  /*78c0*/  @P1 LDG.E.128 R16, [R16.64] ;  /* 0x0000000610101981 */ /* 0x000ea2000c1e1d00 */
[C---:B-1----:R-:W-:Y:S04]  /*78d0*/  @P2 LEA R20, P0, R104.reuse, R124, 0x1 ;  /* 0x0000007c68142211 */ /* 0x042fe800078008ff */
[----:B------:R-:W-:Y:S01]  /*78e0*/  @P2 LEA.HI.X R21, R104, R121, R103, 0x1, P0 ;  /* 0x0000007968152211 */ /* 0x000fe200000f0c67 */
[----:B--2---:R1:W-:Y:S01]  /*78f0*/  @P1 STG.E.128 [R24.64], R16 ;  /* 0x0000001018001986 */ /* 0x0043e2000c101d06 */
[----:B------:R-:W-:Y:S03]  /*7900*/  ISETP.NE.AND P1, PT, R139, RZ, PT ;  /* 0x000000ff8b00720c */ /* 0x000fe60003f25270 */
[----:B------:R2:W3:Y:S02]  /*7910*/  @P4 LDG.E.128 R4, [R2.64] ;  /* 0x0000000602044981 */ /* 0x0004e4000c1e1d00 */
[----:B--2---:R-:W-:Y:S04]  /*7920*/  @P4 IMAD.MOV.U32 R3, RZ, RZ, 0xc0 ;  /* 0x000000c0ff034424 */ /* 0x004fe800078e00ff */
[C---:B------:R-:W-:Y:S01]  /*7930*/  @P4 IMAD.WIDE.U32 R22, R3.reuse, c[0x0][0x198], R96 ;  /* 0x0000660003164a25 */ /* 0x040fe200078e0060 */
[C---:B-1----:R-:W-:Y:S03]  /*7940*/  @P2 LEA R24, P0, R156.reuse, R96, 0x1 ;  /* 0x000000609c182211 */ /* 0x042fe600078008ff */
[----:B------:R-:W-:Y:S01]  /*7950*/  @P4 IMAD R0, R3, c[0x0][0x19c], RZ ;  /* 0x0000670003004a24 */ /* 0x000fe200078e02ff */
[----:B------:R-:W-:Y:S01]  /*7960*/  @P2 LEA.HI.X R25, R156, R97, R106, 0x1, P0 ;  /* 0x000000619c192211 */ /* 0x000fe200000f0c6a */
[----:B------:R-:W-:Y:S03]  /*7970*/  @P5 IMAD.MOV.U32 R3, RZ, RZ, c[0x0][0x288] ;  /* 0x0000a200ff035624 */ /* 0x000fe600078e00ff */
[----:B------:R-:W-:Y:S01]  /*7980*/  @P4 IADD3 R23, R23, R0, RZ ;  /* 0x0000000017174210 */ /* 0x000fe20007ffe0ff */
[----:B------:R-:W-:Y:S01]  /*7990*/  @P5 IMAD.WIDE.U32 R2, R3, 0x140, R124 ;  /* 0x0000014003025825 */ /* 0x000fe200078e007c */
[----:B------:R-:W-:Y:S02]  /*79a0*/  @P5 MOV R0, c[0x0][0x28c] ;  /* 0x0000a30000005a02 */ /* 0x000fe40000000f00 */
[-C--:B------:R-:W-:Y:S03]  /*79b0*/  @P6 MOV R125, R121.reuse ;  /* 0x00000079007d6202 */ /* 0x080fe60000000f00 */
[----:B------:R-:W-:Y:S05]  /*79c0*/  @P5 IMAD R0, R0, 0x140, RZ ;  /* 0x0000014000005824 */ /* 0x000fea00078e02ff */
[----:B------:R-:W-:Y:S01]  /*79d0*/  @P5 IADD3 R3, R3, R0, RZ ;  /* 0x0000000003035210 */ /* 0x000fe20007ffe0ff */
[----:B------:R-:W-:Y:S04]  /*79e0*/  @P6 IMAD.MOV.U32 R0, RZ, RZ, c[0x0][0x28c] ;  /* 0x0000a300ff006624 */ /* 0x000fe800078e00ff */
[----:B------:R-:W-:Y:S01]  /*79f0*/  @P6 IMAD R0, R0, 0x180, RZ ;  /* 0x0000018000006824 */ /* 0x000fe200078e02ff */
[----:B---3--:R1:W-:Y:S04]  /*7a00*/  @P4 STG.E.128 [R22.64], R4 ;  /* 0x0000000416004986 */ /* 0x0083e8000c101d06 */
[----:B------:R2:W3:Y:S02]  /*7a10*/  @P2 LDG.E.128 R16, [R20.64] ;  /* 0x0000000614102981 */ /* 0x0004e4000c1e1d00 */
[----:B--2---:R-:W-:Y:S05]  /*7a20*/  @P5 MOV R21, 0x140 ;  /* 0x0000014000155802 */ /* 0x004fea0000000f00 */
[C---:B-1----:R-:W-:Y:S04]  /*7a30*/  @P5 IMAD.WIDE.U32 R22, R21.reuse, c[0x0][0x198], R96 ;  /* 0x0000660015165a25 */ /* 0x042fe800078e0060 */
[----:B------:R-:W-:Y:S04]  /*7a40*/  @P5 IMAD R21, R21, c[0x0][0x19c], RZ ;  /* 0x0000670015155a24 */ /* 0x000fe800078e02ff */
[----:B------:R-:W-:Y:S01]  /*7a50*/  @P5 IMAD.IADD R23, R23, 0x1, R21 ;  /* 0x0000000117175824 */ /* 0x000fe200078e0215 */
[----:B------:R-:W-:Y:S01]  /*7a60*/  @P6 MOV R21, 0x180 ;  /* 0x0000018000156802 */ /* 0x000fe20000000f00 */
[----:B---3--:R1:W-:Y:S04]  /*7a70*/  @P2 STG.E.128 [R24.64], R16 ;  /* 0x0000001018002986 */ /* 0x0083e8000c101d06 */
[----:B------:R2:W3:Y:S02]  /*7a80*/  @P5 LDG.E.128 R4, [R2.64] ;  /* 0x0000000602045981 */ /* 0x0004e4000c1e1d00 */
[----:B--2---:R-:W-:Y:S04]  /*7a90*/  @P6 IMAD.MOV.U32 R3, RZ, RZ, c[0x0][0x288] ;  /* 0x0000a200ff036624 */ /* 0x004fe800078e00ff */
[----:B------:R-:W-:Y:S01]  /*7aa0*/  @P6 IMAD.WIDE.U32 R2, R3, 0x180, R124 ;  /* 0x0000018003026825 */ /* 0x000fe200078e007c */
[----:B------:R-:W-:Y:S04]  /*7ab0*/  @P1 MOV R125, R121 ;  /* 0x00000079007d1202 */ /* 0x000fe80000000f00 */
[----:B------:R-:W-:Y:S01]  /*7ac0*/  @P6 IADD3 R3, R3, R0, RZ ;  /* 0x0000000003036210 */ /* 0x000fe20007ffe0ff */
[----:B------:R-:W-:Y:S04]  /*7ad0*/  @P1 IMAD.MOV.U32 R0, RZ, RZ, c[0x0][0x28c] ;  /* 0x0000a300ff001624 */ /* 0x000fe800078e00ff */
[----:B------:R-:W-:Y:S01]  /*7ae0*/  @P1 IMAD R0, R0, 0x1c0, RZ ;  /* 0x000001c000001824 */ /* 0x000fe200078e02ff */
[----:B---3--:R2:W-:Y:S04]  /*7af0*/  @P5 STG.E.128 [R22.64], R4 ;  /* 0x0000000416005986 */ /* 0x0085e8000c101d06 */
[----:B-1----:R1:W3:Y:S02]  /*7b00*/  @P6 LDG.E.128 R16, [R2.64] ;  /* 0x0000000602106981 */ /* 0x0022e4000c1e1d00 */
[----:B-1----:R-:W-:Y:S04]  /*7b10*/  @P1 IMAD.MOV.U32 R3, RZ, RZ, c[0x0][0x288] ;  /* 0x0000a200ff031624 */ /* 0x002fe800078e00ff */
[----:B------:R-:W-:Y:S04]  /*7b20*/  @P1 IMAD.WIDE.U32 R2, R3, 0x1c0, R124 ;  /* 0x000001c003021825 */ /* 0x000fe800078e007c */
[----:B------:R-:W-:Y:S02]  /*7b30*/  @P1 IMAD.IADD R3, R3, 0x1, R0 ;  /* 0x0000000103031824 */ /* 0x000fe400078e0200 */
[C-C-:B--2---:R-:W-:Y:S04]  /*7b40*/  @P6 IMAD.WIDE.U32 R22, R21.reuse, c[0x0][0x198], R96.reuse ;  /* 0x0000660015166a25 */ /* 0x144fe800078e0060 */
[----:B------:R-:W-:Y:S05]  /*7b50*/  @P6 IMAD R21, R21, c[0x0][0x19c], RZ ;  /* 0x0000670015156a24 */ /* 0x000fea00078e02ff */
[----:B------:R-:W-:Y:S05]  /*7b60*/  @P6 IADD3 R23, R23, R21, RZ ;  /* 0x0000001517176210 */ /* 0x000fea0007ffe0ff */
[----:B---3--:R1:W-:Y:S04]  /*7b70*/  @P6 STG.E.128 [R22.64], R16 ;  /* 0x0000001016006986 */ /* 0x0083e8000c101d06 */
[----:B------:R2:W3:Y:S02]  /*7b80*/  @P1 LDG.E.128 R4, [R2.64] ;  /* 0x0000000602041981 */ /* 0x0004e4000c1e1d00 */
[----:B--2---:R-:W-:Y:S05]  /*7b90*/  @P1 MOV R3, 0x1c0 ;  /* 0x000001c000031802 */ /* 0x004fea0000000f00 */
[C---:B------:R-:W-:Y:S04]  /*7ba0*/  @P1 IMAD.WIDE.U32 R20, R3.reuse, c[0x0][0x198], R96 ;  /* 0x0000660003141a25 */ /* 0x040fe800078e0060 */
[----:B------:R-:W-:Y:S05]  /*7bb0*/  @P1 IMAD R0, R3, c[0x0][0x19c], RZ ;  /* 0x0000670003001a24 */ /* 0x000fea00078e02ff */
[----:B------:R-:W-:Y:S05]  /*7bc0*/  @P1 IADD3 R21, R21, R0, RZ ;  /* 0x0000000015151210 */ /* 0x000fea0007ffe0ff */
[----:B---3--:R1:W-:Y:S02]  /*7bd0*/  @P1 STG.E.128 [R20.64], R4 ;  /* 0x0000000414001986 */ /* 0x0083e4000c101d06 */
.L_x_1767:
[----:B------:R-:W-:Y:S01]  /*7be0*/  IMAD.MOV.U32 R0, RZ, RZ, c[0x0][0x288] ;  /* 0x0000a200ff007624 */ /* 0x000fe200078e00ff */
[----:B------:R-:W-:Y:S01]  /*7bf0*/  LOP3.LUT P1, RZ, R236, 0x4, RZ, 0xc0, !PT ;  /* 0x00000004ecff7812 */ /* 0x000fe2000782c0ff */
[----:B-1----:R-:W-:Y:S02]  /*7c00*/  IMAD.MOV.U32 R125, RZ, RZ, R121 ;  /* 0x000000ffff7d7224 */ /* 0x002fe400078e0079 */
        /* <DEDUP_REMOVED lines=52> */
[----:B------:R-:W2:Y:S04]  /*7f50*/  LDG.E R5, [R22.64] ;  /* 0x0000000616057981 */ /* 0x000ea8000c1e1900 */
[----:B------:R-:W-:Y:S01]  /*7f60*/  IMAD R0, R3, c[0x0][0x2d0], R0 ;  /* 0x0000b40003007a24 */ /* 0x000fe200078e0200 */
[----:B------:R-:W2:Y:S03]  /*7f70*/  LDG.E R6, [R18.64] ;  /* 0x0000000612067981 */ /* 0x000ea6000c1e1900 */
[----:B------:R-:W-:Y:S01]  /*7f80*/  IMAD.WIDE.U32 R20, R0, c[0x0][0x1a0], RZ ;  /* 0x0000680000147a25 */ /* 0x000fe200078e00ff */
[----:B------:R-:W-:Y:S03]  /*7f90*/  SHF.R.S32.HI R7, RZ, 0x1f, R0 ;  /* 0x0000001fff077819 */ /* 0x000fe60000011400 */
[----:B--2---:R-:W-:Y:S02]  /*7fa0*/  IMAD.IADD R16, R5, 0x1, -R6 ;  /* 0x0000000105107824 */ /* 0x004fe400078e0a06 */
        /* <DEDUP_REMOVED lines=14> */
[----:B------:R-:W-:Y:S01]  /*8090*/  LEA R96, P0, R18, R96, 0x1 ;  /* 0x0000006012607211 */ /* 0x000fe200078008ff */
[----:B------:R-:W-:Y:S03]  /*80a0*/  IMAD R7, R0, c[0x0][0x19c], R7 ;  /* 0x0000670000077a24 */ /* 0x000fe600078e0207 */
[----:B------:R-:W-:Y:S01]  /*80b0*/  IADD3 R6, R21, R5, RZ ;  /* 0x0000000515067210 */ /* 0x000fe20007ffe0ff */
[----:B------:R-:W-:Y:S03]  /*80c0*/  IMAD.IADD R8, R19, 0x1, R7 ;  /* 0x0000000113087824 */ /* 0x000fe600078e0207 */
[----:B------:R-:W-:Y:S02]  /*80d0*/  LEA.HI.X R99, R20, R99, R6, 0x1, P1 ;  /* 0x0000006314637211 */ /* 0x000fe400008f0c06 */
[----:B------:R-:W-:Y:S01]  /*80e0*/  LEA.HI.X R97, R18, R97, R8, 0x1, P0 ;  /* 0x0000006112617211 */ /* 0x000fe200000f0c08 */
[----:B------:R-:W-:-:S05]  /*80f0*/  BRA `(.L_x_1801) ;  /* 0x0000008000007947 */ /* 0x000fca0003800000 */
.L_x_1800:
[----:B------:R-:W-:Y:S02]  /*8100*/  IMAD.MOV.U32 R2, RZ, RZ, c[0x0][0x1a0] ;  /* 0x00006800ff027624 */ /* 0x000fe400078e00ff */
[----:B------:R-:W-:Y:S02]  /*8110*/  IMAD.MOV.U32 R0, RZ, RZ, c[0x0][0x198] ;  /* 0x00006600ff007624 */ /* 0x000fe400078e00ff */
[----:B------:R-:W-:Y:S02]  /*8120*/  IMAD.U32 R3, R2, -0x100, RZ ;  /* 0xffffff0002037824 */ /* 0x000fe400078e00ff */
[----:B------:R-:W-:Y:S03]  /*8130*/  IMAD.U32 R5, R0, -0x100, RZ ;  /* 0xffffff0000057824 */ /* 0x000fe600078e00ff */
[----:B------:R-:W-:Y:S02]  /*8140*/  LEA R98, P1, R3, R98, 0x1 ;  /* 0x0000006203627211 */ /* 0x000fe400078208ff */
[----:B------:R-:W-:Y:S02]  /*8150*/  LEA R96, P0, R5, R96, 0x1 ;  /* 0x0000006005607211 */ /* 0x000fe400078008ff */
[----:B------:R-:W-:Y:S02]  /*8160*/  LEA.HI.X.SX32 R99, R3, R99, 0x1, P1 ;  /* 0x0000006303637211 */ /* 0x000fe400008f0eff */
[----:B------:R-:W-:Y:S02]  /*8170*/  LEA.HI.X.SX32 R97, R5, R97, 0x1, P0 ;  /* 0x0000006105617211 */ /* 0x000fe400000f0eff */
.L_x_1801:
[----:B------:R-:W-:Y:S04]  /*8180*/  IADD3 R11, R11, -0x1, RZ ;  /* 0xffffffff0b0b7810 */ /* 0x000fe80007ffe0ff */
[----:B------:R-:W-:Y:S11]  /*8190*/  ISETP.GT.AND P0, PT, R11, R94, PT ;  /* 0x0000005e0b00720c */ /* 0x000ff60003f04270 */
[----:B------:R-:W-:Y:S02]  /*81a0*/  @!UPT UIADD3 URZ, URZ, URZ, URZ ;  /* 0x0000003f3f3ff290 */ /* 0x000fe4000fffe03f */
[----:B------:R-:W-:-:S05]  /*81b0*/  @P0 BRA `(.L_x_1802) ;  /* 0xffffa22000000947 */ /* 0x000fca000383ffff */
.L_x_1748:
        /* <DEDUP_REMOVED lines=45> */
[----:B------:R-:W2:Y:S04]  /*8490*/  LDG.E.64 R2, [R18.64] ;  /* 0x0000000612027981 */ /* 0x000ea8000c1e1b00 */
[----:B------:R-:W3:Y:S01]  /*84a0*/  LDG.E.64 R4, [R4.64] ;  /* 0x0000000604047981 */ /* 0x000ee2000c1e1b00 */
        /* <DEDUP_REMOVED lines=8> */
[----:B--2---:R-:W-:Y:S02]  /*8530*/  LOP3.LUT R8, R2, 0xffff0000, RZ, 0xc0, !PT ;  /* 0xffff000002087812 */ /* 0x004fe400078ec0ff */
[C---:B------:R-:W-:Y:S01]  /*8540*/  LOP3.LUT R18, R3.reuse, 0xffff0000, RZ, 0xc0, !PT ;  /* 0xffff000003127812 */ /* 0x040fe200078ec0ff */
[----:B------:R-:W-:Y:S01]  /*8550*/  IMAD.U32 R3, R3, 0x10000, RZ ;  /* 0x0001000003037824 */ /* 0x000fe200078e00ff */
[----:B---3--:R-:W-:Y:S01]  /*8560*/  LOP3.LUT R21, R4, 0xffff0000, RZ, 0xc0, !PT ;  /* 0xffff000004157812 */ /* 0x008fe200078ec0ff */
[-C--:B------:R-:W-:Y:S01]  /*8570*/  FMUL.FTZ R10, R6, R8.reuse ;  /* 0x00000008060a7220 */ /* 0x080fe20000410000 */
[----:B------:R-:W-:Y:S01]  /*8580*/  SHF.L.U32 R2, R2, 0x10, RZ ;  /* 0x0000001002027819 */ /* 0x000fe200000006ff */
[----:B------:R-:W-:Y:S01]  /*8590*/  FMUL.FTZ R22, R7, R8 ;  /* 0x0000000807167220 */ /* 0x000fe20000410000 */
[----:B------:R-:W-:Y:S01]  /*85a0*/  LOP3.LUT R19, R5, 0xffff0000, RZ, 0xc0, !PT ;  /* 0xffff000005137812 */ /* 0x000fe200078ec0ff */
[-C--:B------:R-:W-:Y:S01]  /*85b0*/  FFMA.FTZ R10, R7, R21.reuse, -R10 ;  /* 0x00000015070a7223 */ /* 0x080fe2000001080a */
[----:B------:R-:W-:Y:S01]  /*85c0*/  SHF.L.U32 R4, R4, 0x10, RZ ;  /* 0x0000001004047819 */ /* 0x000fe200000006ff */
[----:B------:R-:W-:-:S02]  /*85d0*/  FFMA.FTZ R21, R6, R21, R22 ;  /* 0x0000001506157223 */ /* 0x000fc40000010016 */
[----:B------:R-:W-:Y:S02]  /*85e0*/  IMAD.U32 R7, R5, 0x10000, RZ ;  /* 0x0001000005077824 */ /* 0x000fe400078e00ff */
[----:B------:R-:W-:Y:S02]  /*85f0*/  FMUL.FTZ R8, R11, R18 ;  /* 0x000000120b087220 */ /* 0x000fe40000410000 */
[-C--:B------:R-:W-:Y:S02]  /*8600*/  FMUL.FTZ R5, R17, R2.reuse ;  /* 0x0000000211057220 */ /* 0x080fe40000410000 */
[----:B------:R-:W-:Y:S02]  /*8610*/  FMUL.FTZ R6, R9, R2 ;  /* 0x0000000209067220 */ /* 0x000fe40000410000 */
[----:B------:R-:W-:Y:S02]  /*8620*/  FMUL.FTZ R18, R12, R18 ;  /* 0x000000120c127220 */ /* 0x000fe40000410000 */
[----:B------:R-:W-:-:S02]  /*8630*/  FMUL.FTZ R2, R20, R3 ;  /* 0x0000000314027220 */ /* 0x000fc40000410000 */
[----:B------:R-:W-:Y:S02]  /*8640*/  FMUL.FTZ R3, R16, R3 ;  /* 0x0000000310037220 */ /* 0x000fe40000410000 */
[-C--:B------:R-:W-:Y:S02]  /*8650*/  FFMA.FTZ R8, R12, R19.reuse, -R8 ;  /* 0x000000130c087223 */ /* 0x080fe40000010808 */
[----:B------:R-:W-:Y:S02]  /*8660*/  FFMA.FTZ R11, R11, R19, R18 ;  /* 0x000000130b0b7223 */ /* 0x000fe40000010012 */
[----:B------:R-:W-:Y:S01]  /*8670*/  FFMA.FTZ R5, R9, R4, -R5 ;  /* 0x0000000409057223 */ /* 0x000fe20000010805 */
[----:B------:R-:W-:Y:S01]  /*8680*/  F2FP.BF16.PACK_AB R9, R21, R10 ;  /* 0x0000000a1509723e */ /* 0x000fe200000010ff */
[----:B------:R-:W-:Y:S01]  /*8690*/  FFMA.FTZ R6, R17, R4, R6 ;  /* 0x0000000411067223 */ /* 0x000fe20000010006 */
[----:B------:R-:W-:Y:S01]  /*86a0*/  F2FP.BF16.PACK_AB R11, R11, R8 ;  /* 0x000000080b0b723e */ /* 0x000fe200000010ff */
[----:B------:R-:W-:-:S02]  /*86b0*/  FFMA.FTZ R2, R16, R7, -R2 ;  /* 0x0000000710027223 */ /* 0x000fc40000010802 */
[----:B------:R-:W-:Y:S01]  /*86c0*/  FFMA.FTZ R3, R20, R7, R3 ;  /* 0x0000000714037223 */ /* 0x000fe20000010003 */
[----:B------:R-:W-:-:S04]  /*86d0*/  F2FP.BF16.PACK_AB R8, R6, R5 ;  /* 0x000000050608723e */ /* 0x000fc800000010ff */
[----:B------:R-:W-:Y:S02]  /*86e0*/  F2FP.BF16.PACK_AB R10, R3, R2 ;  /* 0x00000002030a723e */ /* 0x000fe400000010ff */
.L_x_1809:
[----:B------:R-:W-:Y:S05]  /*86f0*/  BSYNC B0 ;  /* 0x0000000000007941 */ /* 0x000fea0003800000 */
.L_x_1808:
[----:B-----5:R1:W-:Y:S02]  /*8700*/  STS.128 [R237], R8 ;  /* 0x00000008ed007388 */ /* 0x0203e40000000c00 */
.L_x_1807:
[----:B------:R-:W-:Y:S05]  /*8710*/  BSYNC B1 ;  /* 0x0000000000017941 */ /* 0x000fea0003800000 */
.L_x_1806:
[----:B------:R-:W-:-:S04]  /*8720*/  IADD3 R20, R140, 0x20, RZ ;  /* 0x000000208c147810 */ /* 0x000fc80007ffe0ff */
[----:B------:R-:W-:-:S04]  /*8730*/  ISETP.GE.AND P0, PT, R20, R13, PT ;  /* 0x0000000d1400720c */ /* 0x000fc80003f06270 */
[----:B------:R-:W-:-:S13]  /*8740*/  ISETP.LT.OR P0, PT, R57, -0x83, P0 ;  /* 0xffffff7d3900780c */ /* 0x000fda0000701670 */
[----:B------:R-:W-:Y:S05]  /*8750*/  @P0 BRA `(.L_x_1810) ;  /* 0x0000100000000947 */ /* 0x000fea0003800000 */
[----:B-1----:R1:W5:Y:S01]  /*8760*/  LDG.E.128 R8, [R24.64] ;  /* 0x0000000618087981 */ /* 0x002362000c1e1d00 */
        /* <DEDUP_REMOVED lines=11> */
[----:B------:R-:W2:Y:S04]  /*8820*/  LDG.E.64 R2, [R14.64] ;  /* 0x000000060e027981 */ /* 0x000ea8000c1e1b00 */
[----:B------:R-:W3:Y:S01]  /*8830*/  LDG.E.64 R4, [R4.64] ;  /* 0x0000000604047981 */ /* 0x000ee2000c1e1b00 */
[C---:B-----5:R-:W-:Y:S01]  /*8840*/  IMAD.U32 R6, R9.reuse, 0x10000, RZ ;  /* 0x0001000009067824 */ /* 0x060fe200078e00ff */
[----:B------:R-:W-:Y:S01]  /*8850*/  LOP3.LUT R0, R9, 0xffff0000, RZ, 0xc0, !PT ;  /* 0xffff000009007812 */ /* 0x000fe200078ec0ff */
[----:B------:R-:W-:Y:S01]  /*8860*/  IMAD.U32 R12, R11, 0x10000, RZ ;  /* 0x000100000b0c7824 */ /* 0x000fe200078e00ff */
[C---:B------:R-:W-:Y:S02]  /*8870*/  SHF.L.U32 R7, R8.reuse, 0x10, RZ ;  /* 0x0000001008077819 */ /* 0x040fe400000006ff */
[----:B------:R-:W-:-:S02]  /*8880*/  LOP3.LUT R13, R8, 0xffff0000, RZ, 0xc0, !PT ;  /* 0xffff0000080d7812 */ /* 0x000fc400078ec0ff */
[----:B------:R-:W-:Y:S02]  /*8890*/  LOP3.LUT R8, R11, 0xffff0000, RZ, 0xc0, !PT ;  /* 0xffff00000b087812 */ /* 0x000fe400078ec0ff */
[C---:B------:R-:W-:Y:S02]  /*88a0*/  SHF.L.U32 R11, R10.reuse, 0x10, RZ ;  /* 0x000000100a0b7819 */ /* 0x040fe400000006ff */
[----:B------:R-:W-:Y:S02]  /*88b0*/  LOP3.LUT R10, R10, 0xffff0000, RZ, 0xc0, !PT ;  /* 0xffff00000a0a7812 */ /* 0x000fe400078ec0ff */
        /* <DEDUP_REMOVED lines=11> */
[----:B------:R-:W-:Y:S02]  /*8970*/  FMUL.FTZ R9, R8, R17 ;  /* 0x0000001108097220 */ /* 0x000fe40000410000 */
[-C--:B------:R-:W-:Y:S01]  /*8980*/  FMUL.FTZ R0, R13, R2.reuse ;  /* 0x000000020d007220 */ /* 0x080fe20000410000 */
[----:B------:R-:W-:Y:S01]  /*8990*/  F2FP.BF16.PACK_AB R14, R14, R15 ;  /* 0x0000000f0e0e723e */ /* 0x000fe200000010ff */
[----:B------:R-:W-:Y:S02]  /*89a0*/  FMUL.FTZ R6, R7, R2 ;  /* 0x0000000207067220 */ /* 0x000fe40000410000 */
[----:B------:R-:W-:Y:S02]  /*89b0*/  FMUL.FTZ R17, R12, R17 ;  /* 0x000000110c117220 */ /* 0x000fe40000410000 */
[----:B------:R-:W-:Y:S02]  /*89c0*/  FMUL.FTZ R2, R10, R3 ;  /* 0x000000030a027220 */ /* 0x000fe40000410000 */
[----:B------:R-:W-:-:S02]  /*89d0*/  IMAD.U32 R4, R4, 0x10000, RZ ;  /* 0x0001000004047824 */ /* 0x000fc400078e00ff */
[----:B------:R-:W-:Y:S02]  /*89e0*/  FMUL.FTZ R3, R11, R3 ;  /* 0x000000030b037220 */ /* 0x000fe40000410000 */
[-C--:B------:R-:W-:Y:S02]  /*89f0*/  FFMA.FTZ R9, R12, R19.reuse, -R9 ;  /* 0x000000130c097223 */ /* 0x080fe40000010809 */
[----:B------:R-:W-:Y:S02]  /*8a00*/  FFMA.FTZ R8, R8, R19, R17 ;  /* 0x0000001308087223 */ /* 0x000fe40000010011 */
[-C--:B------:R-:W-:Y:S02]  /*8a10*/  FFMA.FTZ R0, R7, R4.reuse, -R0 ;  /* 0x0000000407007223 */ /* 0x080fe40000010800 */
[----:B------:R-:W-:Y:S02]  /*8a20*/  FFMA.FTZ R13, R13, R4, R6 ;  /* 0x000000040d0d7223 */ /* 0x000fe40000010006 */
[----:B------:R-:W-:Y:S01]  /*8a30*/  FFMA.FTZ R2, R11, R5, -R2 ;  /* 0x000000050b027223 */ /* 0x000fe20000010802 */
[----:B------:R-:W-:Y:S01]  /*8a40*/  F2FP.BF16.PACK_AB R11, R8, R9 ;  /* 0x00000009080b723e */ /* 0x000fe200000010ff */
[----:B------:R-:W-:Y:S01]  /*8a50*/  FFMA.FTZ R3, R10, R5, R3 ;  /* 0x000000050a037223 */ /* 0x000fe20000010003 */
[----:B------:R-:W-:Y:S01]  /*8a60*/  F2FP.BF16.PACK_AB R8, R13, R0 ;  /* 0x000000000d08723e */ /* 0x000fe200000010ff */
[----:B------:R-:W-:-:S03]  /*8a70*/  IMAD.MOV.U32 R9, RZ, RZ, R14 ;  /* 0x000000ffff097224 */ /* 0x000fc600078e000e */
[----:B------:R-:W-:Y:S02]  /*8a80*/  F2FP.BF16.PACK_AB R10, R3, R2 ;  /* 0x00000002030a723e */ /* 0x000fe400000010ff */
.L_x_1812:
[----:B------:R-:W-:Y:S05]  /*8a90*/  BSYNC B0 ;  /* 0x0000000000007941 */ /* 0x000fea0003800000 */
.L_x_1811:
[----:B-----5:R2:W-:Y:S01]  /*8aa0*/  STS.128 [R237+0x800], R8 ;  /* 0x00080008ed007388 */ /* 0x0205e20000000c00 */
[----:B------:R-:W-:Y:S05]  /*8ab0*/  BRA `(.L_x_1810) ;  /* 0x00000ca000007947 */ /* 0x000fea0003800000 */
.L_x_1805:
[----:B------:R-:W-:Y:S01]  /*8ac0*/  ISETP.GE.AND P0, PT, R140, R13, PT ;  /* 0x0000000d8c00720c */ /* 0x000fe20003f06270 */
[----:B------:R-:W-:Y:S03]  /*8ad0*/  BSSY B1, `(.L_x_1813) ;  /* 0x000005b000017945 */ /* 0x000fe60003800000 */
[----:B------:R-:W-:-:S13]  /*8ae0*/  ISETP.LT.OR P0, PT, R57, -0x3, P0 ;  /* 0xfffffffd3900780c */ /* 0x000fda0000701670 */
        /* <DEDUP_REMOVED lines=14> */
[----:B-1----:R-:W-:Y:S02]  /*8bd0*/  LEA.HI.X.SX32 R9, R4, R73, 0x1, P1 ;  /* 0x0000004904097211 */ /* 0x002fe400008f0eff */
[C---:B------:R-:W-:Y:S01]  /*8be0*/  LEA R8, P1, R2.reuse, c[0x0][0x2b0], 0x1 ;  /* 0x0000ac0002087a11 */ /* 0x040fe200078208ff */
[----:B------:R-:W-:Y:S02]  /*8bf0*/  IMAD.MOV.U32 R12, RZ, RZ, RZ ;  /* 0x000000ffff0c7224 */ /* 0x000fe400078e00ff */
[----:B------:R-:W2:Y:S01]  /*8c00*/  LDG.E.128 R4, [R6.64] ;  /* 0x0000000606047981 */ /* 0x000ea2000c1e1d00 */
[----:B------:R-:W-:Y:S02]  /*8c10*/  LEA.HI.X R9, R2, c[0x0][0x2b4], R9, 0x1, P1 ;  /* 0x0000ad0002097a11 */ /* 0x000fe400008f0c09 */
        /* <DEDUP_REMOVED lines=40> */
[C---:B----4-:R-:W-:Y:S01]  /*8ea0*/  LOP3.LUT R22, R17.reuse, 0xffff0000, RZ, 0xc0, !PT ;  /* 0xffff000011167812 */ /* 0x050fe200078ec0ff */
[----:B------:R-:W-:Y:S01]  /*8eb0*/  FMUL.FTZ R7, R4, R7 ;  /* 0x0000000704077220 */ /* 0x000fe20000410000 */
[----:B------:R-:W-:Y:S01]  /*8ec0*/  SHF.L.U32 R4, R17, 0x10, RZ ;  /* 0x0000001011047819 */ /* 0x000fe200000006ff */
[----:B------:R-:W-:Y:S01]  /*8ed0*/  @!P0 FADD.FTZ R11, -R11, -RZ ;  /* 0x800000ff0b0b8221 */ /* 0x000fe20000010100 */
[----:B------:R-:W-:Y:S01]  /*8ee0*/  SHF.L.U32 R10, R19, 0x10, RZ ;  /* 0x00000010130a7819 */ /* 0x000fe200000006ff */
[----:B------:R-:W-:Y:S02]  /*8ef0*/  FMUL.FTZ R6, R6, R9 ;  /* 0x0000000906067220 */ /* 0x000fe40000410000 */
[----:B------:R-:W-:Y:S01]  /*8f00*/  FMUL.FTZ R8, R5, R8 ;  /* 0x0000000805087220 */ /* 0x000fe20000410000 */
[C---:B------:R-:W-:Y:S01]  /*8f10*/  LOP3.LUT R5, R16.reuse, 0xffff0000, RZ, 0xc0, !PT ;  /* 0xffff000010057812 */ /* 0x040fe200078ec0ff */
[----:B------:R-:W-:Y:S01]  /*8f20*/  IMAD.U32 R9, R16, 0x10000, RZ ;  /* 0x0001000010097824 */ /* 0x000fe200078e00ff */
[C---:B------:R-:W-:Y:S01]  /*8f30*/  LOP3.LUT R16, R18.reuse, 0xffff0000, RZ, 0xc0, !PT ;  /* 0xffff000012107812 */ /* 0x040fe200078ec0ff */
        /* <DEDUP_REMOVED lines=9> */
[----:B------:R-:W-:Y:S02]  /*8fd0*/  FFMA.FTZ R31, R2, R22, R31 ;  /* 0x00000016021f7223 */ /* 0x000fe4000001001f */
[----:B------:R-:W-:Y:S02]  /*8fe0*/  FFMA.FTZ R17, R27, R17, R30 ;  /* 0x000000111b117223 */ /* 0x000fe4000001001e */
[----:B------:R-:W-:Y:S02]  /*8ff0*/  FFMA.FTZ R8, R29, R10, R8 ;  /* 0x0000000a1d087223 */ /* 0x000fe40000010008 */
[----:B------:R-:W-:Y:S01]  /*9000*/  FFMA.FTZ R11, R20, R18, R11 ;  /* 0x00000012140b7223 */ /* 0x000fe2000001000b */
[----:B------:R-:W-:Y:S01]  /*9010*/  F2FP.BF16.PACK_AB R20, R12, R9 ;  /* 0x000000090c14723e */ /* 0x000fe200000010ff */
[----:B------:R-:W-:Y:S01]  /*9020*/  FFMA.FTZ R6, R21, R16, R6 ;  /* 0x0000001015067223 */ /* 0x000fe20000010006 */
[----:B------:R-:W-:Y:S02]  /*9030*/  F2FP.BF16.PACK_AB R21, R31, R4 ;  /* 0x000000041f15723e */ /* 0x000fe400000010ff */
[----:B------:R-:W-:-:S02]  /*9040*/  F2FP.BF16.PACK_AB R23, R11, R8 ;  /* 0x000000080b17723e */ /* 0x000fc400000010ff */
[----:B------:R-:W-:Y:S02]  /*9050*/  F2FP.BF16.PACK_AB R22, R6, R17 ;  /* 0x000000110616723e */ /* 0x000fe400000010ff */
.L_x_1816:
[----:B------:R-:W-:Y:S05]  /*9060*/  BSYNC B0 ;  /* 0x0000000000007941 */ /* 0x000fea0003800000 */
.L_x_1815:
[----:B-----5:R2:W-:Y:S02]  /*9070*/  STS.128 [R237], R20 ;  /* 0x00000014ed007388 */ /* 0x0205e40000000c00 */
.L_x_1814:
[----:B------:R-:W-:Y:S05]  /*9080*/  BSYNC B1 ;  /* 0x0000000000017941 */ /* 0x000fea0003800000 */
.L_x_1813:
[----:B--2---:R-:W-:-:S04]  /*9090*/  IADD3 R20, R140, 0x20, RZ ;  /* 0x000000208c147810 */ /* 0x004fc80007ffe0ff */
[----:B------:R-:W-:-:S04]  /*90a0*/  ISETP.GE.AND P0, PT, R20, R13, PT ;  /* 0x0000000d1400720c */ /* 0x000fc80003f06270 */
[----:B------:R-:W-:-:S13]  /*90b0*/  ISETP.LT.OR P0, PT, R57, -0x83, P0 ;  /* 0xffffff7d3900780c */ /* 0x000fda0000701670 */
[----:B------:R-:W-:Y:S05]  /*90c0*/  @P0 BRA `(.L_x_1810) ;  /* 0x0000069000000947 */ /* 0x000fea0003800000 */
[----:B------:R2:W5:Y:S01]  /*90d0*/  LDG.E.128 R4, [R24.64] ;  /* 0x0000000618047981 */ /* 0x000562000c1e1d00 */
[----:B------:R-:W-:Y:S01]  /*90e0*/  ISETP.GE.AND P0, PT, R14, c[0x0][0x230], PT ;  /* 0x00008c000e007a0c */ /* 0x000fe20003f06270 */
[----:B------:R-:W-:-:S12]  /*90f0*/  BSSY B0, `(.L_x_1817) ;  /* 0x0000055000007945 */ /* 0x000fd80003800000 */
[----:B------:R-:W-:Y:S05]  /*9100*/  @P0 BRA `(.L_x_1818) ;  /* 0x0000053000000947 */ /* 0x000fea0003800000 */
[----:B------:R-:W-:Y:S01]  /*9110*/  ISETP.GE.AND P0, PT, R14, R75, PT ;  /* 0x0000004b0e00720c */ /* 0x000fe20003f06270 */
[----:B-1----:R-:W-:Y:S01]  /*9120*/  IMAD.MOV.U32 R8, RZ, RZ, RZ ;  /* 0x000000ffff087224 */ /* 0x002fe200078e00ff */
        /* <DEDUP_REMOVED lines=8> */
[----:B------:R-:W-:-:S03]  /*91b0*/  IMAD.WIDE R10, R75, 0x2, R24 ;  /* 0x000000024b0a7825 */ /* 0x000fc600078e0218 */
[----:B------:R-:W-:Y:S02]  /*91c0*/  LEA.HI.X.SX32 R13, R8, R0, 0x1, P1 ;  /* 0x00000000080d7211 */ /* 0x000fe400008f0eff */
[C---:B------:R-:W-:Y:S01]  /*91d0*/  LEA R12, P1, R2.reuse, c[0x0][0x2b0], 0x1 ;  /* 0x0000ac00020c7a11 */ /* 0x040fe200078208ff */
[----:B------:R-:W3:Y:S03]  /*91e0*/  LDG.E.128 R8, [R10.64] ;  /* 0x000000060a087981 */ /* 0x000ee6000c1e1d00 */
[----:B------:R-:W-:Y:S02]  /*91f0*/  LEA.HI.X R13, R2, c[0x0][0x2b4], R13, 0x1, P1 ;  /* 0x0000ad00020d7a11 */ /* 0x000fe400008f0c0d */
[----:B------:R-:W-:Y:S01]  /*9200*/  MOV R2, RZ ;  /* 0x000000ff00027202 */ /* 0x000fe20000000f00 */
[----:B------:R-:W-:-:S03]  /*9210*/  @P0 IMAD.MOV R2, RZ, RZ, -R78 ;  /* 0x000000ffff020224 */ /* 0x000fc600078e0a4e */
[----:B------:R-:W4:Y:S02]  /*9220*/  LDG.E.128 R12, [R12.64] ;  /* 0x000000060c0c7981 */ /* 0x000f24000c1e1d00 */
[----:B------:R-:W-:-:S04]  /*9230*/  IADD3 R3, P1, R2, R3, RZ ;  /* 0x0000000302037210 */ /* 0x000fc80007f3e0ff */
[----:B------:R-:W-:Y:S02]  /*9240*/  LEA.HI.X.SX32 R0, R2, R0, 0x1, P1 ;  /* 0x0000000002007211 */ /* 0x000fe400008f0eff */
[----:B------:R-:W-:-:S04]  /*9250*/  LEA R16, P1, R3, c[0x0][0x2a8], 0x1 ;  /* 0x0000aa0003107a11 */ /* 0x000fc800078208ff */
[----:B------:R-:W-:-:S06]  /*9260*/  LEA.HI.X R17, R3, c[0x0][0x2ac], R0, 0x1, P1 ;  /* 0x0000ab0003117a11 */ /* 0x000fcc00008f0c00 */
[----:B--2---:R-:W2:Y:S01]  /*9270*/  LDG.E.128 R16, [R16.64] ;  /* 0x0000000610107981 */ /* 0x004ea2000c1e1d00 */
[C---:B-----5:R-:W-:Y:S01]  /*9280*/  LOP3.LUT R0, R5.reuse, 0xffff0000, RZ, 0xc0, !PT ;  /* 0xffff000005007812 */ /* 0x060fe200078ec0ff */
[----:B------:R-:W-:Y:S01]  /*9290*/  IMAD.U32 R3, R4, 0x10000, RZ ;  /* 0x0001000004037824 */ /* 0x000fe200078e00ff */
[----:B------:R-:W-:Y:S01]  /*92a0*/  SHF.L.U32 R22, R5, 0x10, RZ ;  /* 0x0000001005167819 */ /* 0x000fe200000006ff */
[----:B------:R-:W-:Y:S01]  /*92b0*/  IMAD.U32 R21, R6, 0x10000, RZ ;  /* 0x0001000006157824 */ /* 0x000fe200078e00ff */
[----:B------:R-:W-:Y:S01]  /*92c0*/  LOP3.LUT R2, R4, 0xffff0000, RZ, 0xc0, !PT ;  /* 0xffff000004027812 */ /* 0x000fe200078ec0ff */
[C---:B------:R-:W-:Y:S01]  /*92d0*/  IMAD.U32 R24, R7.reuse, 0x10000, RZ ;  /* 0x0001000007187824 */ /* 0x040fe200078e00ff */
        /* <DEDUP_REMOVED lines=9> */
[C---:B----4-:R-:W-:Y:S01]  /*9370*/  IMAD.U32 R28, R12.reuse, 0x10000, RZ ;  /* 0x000100000c1c7824 */ /* 0x050fe200078e00ff */
        /* <DEDUP_REMOVED lines=18> */
[----:B--2---:R-:W-:Y:S01]  /*94a0*/  LOP3.LUT R8, R16, 0xffff0000, RZ, 0xc0, !PT ;  /* 0xffff000010087812 */ /* 0x004fe200078ec0ff */
        /* <DEDUP_REMOVED lines=25> */
.L_x_1818:
[----:B------:R-:W-:Y:S05]  /*9640*/  BSYNC B0 ;  /* 0x0000000000007941 */ /* 0x000fea0003800000 */
.L_x_1817:
[----:B-----5:R3:W-:Y:S01]  /*9650*/  STS.128 [R237+0x800], R4 ;  /* 0x00080004ed007388 */ /* 0x0207e20000000c00 */
[----:B------:R-:W-:Y:S05]  /*9660*/  BRA `(.L_x_1810) ;  /* 0x000000f000007947 */ /* 0x000fea0003800000 */
.L_x_1804:
[----:B------:R-:W-:Y:S01]  /*9670*/  IMAD.IADD R3, R234, 0x1, -R59 ;  /* 0x00000001ea037824 */ /* 0x000fe200078e0a3b */
[----:B------:R-:W-:-:S04]  /*9680*/  IADD3 R20, R140, 0x20, RZ ;  /* 0x000000208c147810 */ /* 0x000fc80007ffe0ff */
[-C--:B------:R-:W-:Y:S02]  /*9690*/  ISETP.GE.AND P0, PT, R20, R3.reuse, PT ;  /* 0x000000031400720c */ /* 0x080fe40003f06270 */
[----:B------:R-:W-:-:S11]  /*96a0*/  ISETP.GE.AND P1, PT, R140, R3, PT ;  /* 0x000000038c00720c */ /* 0x000fd60003f26270 */
[C---:B------:R-:W-:Y:S02]  /*96b0*/  @!P0 IADD3 R3, P2, R142.reuse, UR4, RZ ;  /* 0x000000048e038c10 */ /* 0x040fe4000ff5e0ff */
[C---:B------:R-:W-:Y:S02]  /*96c0*/  @!P1 LEA R4, P3, R142.reuse, c[0x0][0x160], 0x1 ;  /* 0x000058008e049a11 */ /* 0x040fe400078608ff */
[----:B------:R-:W-:Y:S02]  /*96d0*/  @!P0 IADD3.X R0, R71, UR5, RZ, P2, !PT ;  /* 0x0000000547008c10 */ /* 0x000fe400097fe4ff */
[C---:B------:R-:W-:Y:S02]  /*96e0*/  @!P0 LEA R2, P2, R3.reuse, c[0x0][0x160], 0x1 ;  /* 0x0000580003028a11 */ /* 0x040fe400078408ff */
[----:B------:R-:W-:Y:S02]  /*96f0*/  @!P1 LEA.HI.X R5, R142, c[0x0][0x164], R71, 0x1, P3 ;  /* 0x000059008e059a11 */ /* 0x000fe400018f0c47 */
[----:B------:R-:W-:-:S03]  /*9700*/  @!P0 LEA.HI.X R3, R3, c[0x0][0x164], R0, 0x1, P2 ;  /* 0x0000590003038a11 */ /* 0x000fc600010f0c00 */
[----:B------:R-:W-:Y:S01]  /*9710*/  @!PT LDS RZ, [RZ] ;  /* 0x00000000fffff984 */ /* 0x000fe20000000800 */
[----:B------:R-:W-:Y:S01]  /*9720*/  @!PT LDS RZ, [RZ] ;  /* 0x00000000fffff984 */ /* 0x000fe20000000800 */
[----:B------:R-:W-:Y:S01]  /*9730*/  @!PT LDS RZ, [RZ] ;  /* 0x00000000fffff984 */ /* 0x000fe20000000800 */
[----:B------:R1:W-:Y:S04]  /*9740*/  @!P1 LDGSTS.E.BYPASS.LTC128B.128 [R237], [R4.64] ;  /* 0x0000000004ed9fae */ /* 0x0003e8000b901d46 */
[----:B------:R1:W-:Y:S02]  /*9750*/  @!P0 LDGSTS.E.BYPASS.LTC128B.128 [R237+0x800], [R2.64] ;  /* 0x0080000002ed8fae */ /* 0x0003e4000b901d46 */
.L_x_1810:
[----:B------:R-:W-:Y:S05]  /*9760*/  BSYNC B2 ;  /* 0x0000000000027941 */ /* 0x000fea0003800000 */
.L_x_1803:
[----:B------:R-:W-:Y:S01]  /*9770*/  IADD3 R240, R56, -0x1, RZ ;  /* 0xffffffff38f07810 */ /* 0x000fe20007ffe0ff */
[----:B------:R-:W-:Y:S01]  /*9780*/  IMAD.SHL.U32 R69, R69, 0x8, RZ ;  /* 0x0000000845457824 */ /* 0x000fe200078e00ff */
[----:B---3--:R-:W-:Y:S01]  /*9790*/  IADD3 R6, R140, 0x40, RZ ;  /* 0x000000408c067810 */ /* 0x008fe20007ffe0ff */
[----:B------:R-:W-:Y:S01]  /*97a0*/  IMAD R168, R58, 0x10, R59 ;  /* 0x000000103aa87824 */ /* 0x000fe200078e023b */
[----:B-1----:R-:W-:Y:S01]  /*97b0*/  IADD3 R5, R140, 0x60, RZ ;  /* 0x000000608c057810 */ /* 0x002fe20007ffe0ff */
[----:B------:R-:W-:Y:S01]  /*97c0*/  IMAD.SHL.U32 R0, R240, 0x100, RZ ;  /* 0x00000100f0007824 */ /* 0x000fe200078e00ff */
[----:B------:R-:W-:-:S02]  /*97d0*/  IADD3 R4, R140, 0xa0, RZ ;  /* 0x000000a08c047810 */ /* 0x000fc40007ffe0ff */
[C---:B------:R-:W-:Y:S01]  /*97e0*/  IADD3 R3, R140.reuse, 0xc0, RZ ;  /* 0x000000c08c037810 */ /* 0x040fe20007ffe0ff */
[----:B------:R-:W-:Y:S01]  /*97f0*/  IMAD.IADD R7, R61, 0x1, -R0 ;  /* 0x000000013d077824 */ /* 0x000fe200078e0a00 */
[C---:B--2---:R-:W-:Y:S02]  /*9800*/  IADD3 R8, R140.reuse, 0x80, RZ ;  /* 0x000000808c087810 */ /* 0x044fe40007ffe0ff */
[C---:B------:R-:W-:Y:S02]  /*9810*/  IADD3 R2, R140.reuse, 0xe0, RZ ;  /* 0x000000e08c027810 */ /* 0x040fe40007ffe0ff */
[-C--:B------:R-:W-:Y:S02]  /*9820*/  ISETP.GE.AND P0, PT, R140, R7.reuse, PT ;  /* 0x000000078c00720c */ /* 0x080fe40003f06270 */
[-C--:B------:R-:W-:Y:S02]  /*9830*/  ISETP.GE.AND P4, PT, R20, R7.reuse, PT ;  /* 0x000000071400720c */ /* 0x080fe40003f86270 */
[----:B------:R-:W-:-:S02]  /*9840*/  ISETP.GE.AND P5, PT, R6, R7, PT ;  /* 0x000000070600720c */ /* 0x000fc40003fa6270 */
[-C--:B------:R-:W-:Y:S02]  /*9850*/  ISETP.GE.AND P3, PT, R5, R7.reuse, PT ;  /* 0x000000070500720c */ /* 0x080fe40003f66270 */
[-C--:B------:R-:W-:Y:S02]  /*9860*/  ISETP.GE.AND P2, PT, R4, R7.reuse, PT ;  /* 0x000000070400720c */ /* 0x080fe40003f46270 */
[----:B------:R-:W-:Y:S02]  /*9870*/  ISETP.GE.AND P1, PT, R3, R7, PT ;  /* 0x000000070300720c */ /* 0x000fe40003f26270 */
[----:B------:R-:W-:Y:S01]  /*9880*/  LOP3.LUT R48, R66, 0x7fffffe, RZ, 0xc0, !PT ;  /* 0x07fffffe42307812 */ /* 0x000fe200078ec0ff */
[----:B------:R-:W-:Y:S01]  /*9890*/  @!P0 IMAD.MOV.U32 R228, RZ, RZ, R230 ;  /* 0x000000ffffe48224 */ /* 0x000fe200078e00e6 */
[----:B------:R-:W-:-:S03]  /*98a0*/  LOP3.LUT R226, R70, 0xfffffff8, RZ, 0xc0, !PT ;  /* 0xfffffff846e27812 */ /* 0x000fc600078ec0ff */
[----:B------:R-:W-:Y:S01]  /*98b0*/  @!P5 IMAD.MOV.U32 R9, RZ, RZ, c[0x0][0x198] ;  /* 0x00006600ff09d624 */ /* 0x000fe200078e00ff */
[----:B------:R-:W-:Y:S01]  /*98c0*/  @!PT LDS RZ, [RZ] ;  /* 0x00000000fffff984 */ /* 0x000fe20000000800 */
[----:B------:R-:W-:Y:S01]  /*98d0*/  @!PT LDS RZ, [RZ] ;  /* 0x00000000fffff984 */ /* 0x000fe20000000800 */
[----:B------:R-:W-:Y:S01]  /*98e0*/  @!PT LDS RZ, [RZ] ;  /* 0x00000000fffff984 */ /* 0x000fe20000000800 */
[----:B------:R1:W-:Y:S01]  /*98f0*/  @!P0 LDGSTS.E.BYPASS.LTC128B.128 [R237+0x1000], [R228.64] ;  /* 0x01000000e4ed8fae */ /* 0x0003e2000b901d46 */
[CC--:B------:R-:W-:Y:S01]  /*9900*/  @!P4 LEA R12, P0, R63.reuse, R230.reuse, 0x1 ;  /* 0x000000e63f0cc211 */ /* 0x0c0fe200078008ff */
[----:B------:R-:W-:Y:S02]  /*9910*/  @!P5 IMAD.MOV.U32 R10, RZ, RZ, c[0x0][0x19c] ;  /* 0x00006700ff0ad624 */ /* 0x000fe400078e00ff */
[----:B------:R-:W-:Y:S01]  /*9920*/  @!P3 IMAD.MOV.U32 R24, RZ, RZ, c[0x0][0x198] ;  /* 0x00006600ff18b624 */ /* 0x000fe200078e00ff */
[----:B------:R-:W-:Y:S01]  /*9930*/  @!P4 LEA.HI.X R13, R63, R229, R60, 0x1, P0 ;  /* 0x000000e53f0dc211 */ /* 0x000fe200000f0c3c */
[----:B------:R-:W-:Y:S01]  /*9940*/  @!P2 IMAD.MOV.U32 R22, RZ, RZ, c[0x0][0x198] ;  /* 0x00006600ff16a624 */ /* 0x000fe200078e00ff */
[----:B------:R-:W-:Y:S01]  /*9950*/  ISETP.GE.AND P0, PT, R2, R7, PT ;  /* 0x000000070200720c */ /* 0x000fe20003f06270 */
[----:B------:R-:W-:Y:S02]  /*9960*/  @!P1 IMAD.MOV.U32 R18, RZ, RZ, c[0x0][0x198] ;  /* 0x00006600ff129624 */ /* 0x000fe400078e00ff */
[----:B------:R2:W-:Y:S01]  /*9970*/  @!P4 LDGSTS.E.BYPASS.LTC128B.128 [R237+0x1800], [R12.64] ;  /* 0x018000000cedcfae */ /* 0x0005e2000b901d46 */
[----:B------:R-:W-:Y:S01]  /*9980*/  @!P5 LEA R26, P4, R9, R230, 0x7 ;  /* 0x000000e6091ad211 */ /* 0x000fe200078838ff */
[----:B------:R-:W-:-:S02]  /*9990*/  @!P3 IMAD.MOV.U32 R14, RZ, RZ, c[0x0][0x19c] ;  /* 0x00006700ff0eb624 */ /* 0x000fc400078e00ff */
[----:B------:R-:W-:Y:S01]  /*99a0*/  @!P2 IMAD.MOV.U32 R11, RZ, RZ, c[0x0][0x19c] ;  /* 0x00006700ff0ba624 */ /* 0x000fe200078e00ff */
[----:B------:R-:W-:Y:S01]  /*99b0*/  @!P5 LEA.HI.X R27, R9, R229, R10, 0x7, P4 ;  /* 0x000000e5091bd211 */ /* 0x000fe200020f3c0a */
[----:B------:R-:W-:Y:S01]  /*99c0*/  @!P1 IMAD.MOV.U32 R10, RZ, RZ, c[0x0][0x19c] ;  /* 0x00006700ff0a9624 */ /* 0x000fe200078e00ff */
[----:B------:R-:W-:Y:S01]  /*99d0*/  ISETP.GE.AND P4, PT, R8, R7, PT ;  /* 0x000000070800720c */ /* 0x000fe20003f86270 */
[----:B------:R-:W-:Y:S02]  /*99e0*/  @!P3 IMAD R14, R14, 0xc0, RZ ;  /* 0x000000c00e0eb824 */ /* 0x000fe400078e02ff */
[----:B------:R-:W-:Y:S01]  /*99f0*/  @!P0 IMAD.MOV.U32 R16, RZ, RZ, c[0x0][0x198] ;  /* 0x00006600ff108624 */ /* 0x000fe200078e00ff */
[----:B------:R3:W-:Y:S01]  /*9a00*/  @!P5 LDGSTS.E.BYPASS.LTC128B.128 [R237+0x2000], [R26.64] ;  /* 0x020000001aeddfae */ /* 0x0007e2000b901d46 */
[----:B------:R-:W-:Y:S02]  /*9a10*/  @!P0 IMAD.MOV.U32 R9, RZ, RZ, c[0x0][0x19c] ;  /* 0x00006700ff098624 */ /* 0x000fe400078e00ff */
[----:B------:R-:W-:-:S02]  /*9a20*/  @!P2 IMAD R11, R11, 0x140, RZ ;  /* 0x000001400b0ba824 */ /* 0x000fc400078e02ff */
[----:B------:R-:W-:Y:S02]  /*9a30*/  @!P1 IMAD R10, R10, 0x180, RZ ;  /* 0x000001800a0a9824 */ /* 0x000fe400078e02ff */
[----:B-1----:R-:W-:Y:S02]  /*9a40*/  @!P3 IMAD.MOV.U32 R228, RZ, RZ, R230 ;  /* 0x000000ffffe4b224 */ /* 0x002fe400078e00e6 */
[----:B------:R-:W-:Y:S02]  /*9a50*/  @!P0 IMAD R9, R9, 0x1c0, RZ ;  /* 0x000001c009098824 */ /* 0x000fe400078e02ff */
[----:B------:R-:W-:-:S04]  /*9a60*/  @!P3 IMAD.WIDE.U32 R24, R24, 0xc0, R228 ;  /* 0x000000c01818b825 */ /* 0x000fc800078e00e4 */
[----:B------:R-:W-:Y:S02]  /*9a70*/  @!P2 IMAD.MOV.U32 R228, RZ, RZ, R230 ;  /* 0x000000ffffe4a224 */ /* 0x000fe400078e00e6 */
[----:B--2---:R-:W-:Y:S02]  /*9a80*/  @!P4 IMAD.MOV.U32 R13, RZ, RZ, c[0x0][0x198] ;  /* 0x00006600ff0dc624 */ /* 0x004fe400078e00ff */
[----:B------:R-:W-:-:S04]  /*9a90*/  @!P2 IMAD.WIDE.U32 R22, R22, 0x140, R228 ;  /* 0x000001401616a825 */ /* 0x000fc800078e00e4 */
[----:B------:R-:W-:Y:S02]  /*9aa0*/  @!P1 IMAD.MOV.U32 R228, RZ, RZ, R230 ;  /* 0x000000ffffe49224 */ /* 0x000fe400078e00e6 */
[----:B------:R-:W-:Y:S02]  /*9ab0*/  @!P4 IMAD.MOV.U32 R12, RZ, RZ, c[0x0][0x19c] ;  /* 0x00006700ff0cc624 */ /* 0x000fe400078e00ff */
[----:B------:R-:W-:Y:S01]  /*9ac0*/  @!P1 IMAD.WIDE.U32 R18, R18, 0x180, R228 ;  /* 0x0000018012129825 */ /* 0x000fe200078e00e4 */
[----:B---3--:R-:W-:-:S03]  /*9ad0*/  @!P4 LEA R26, P5, R13, R230, 0x8 ;  /* 0x000000e60d1ac211 */ /* 0x008fc600078a40ff */
[----:B------:R-:W-:Y:S01]  /*9ae0*/  @!P0 IMAD.MOV.U32 R228, RZ, RZ, R230 ;  /* 0x000000ffffe48224 */ /* 0x000fe200078e00e6 */
[----:B------:R-:W-:Y:S01]  /*9af0*/  @!P4 LEA.HI.X R27, R13, R229, R12, 0x8, P5 ;  /* 0x000000e50d1bc211 */ /* 0x000fe200028f440c */
[----:B------:R-:W-:Y:S01]  /*9b00*/  @!P3 IMAD.IADD R25, R25, 0x1, R14 ;  /* 0x000000011919b824 */ /* 0x000fe200078e020e */
[----:B------:R-:W-:Y:S01]  /*9b10*/  ISETP.GE.AND P5, PT, R6, R7, PT ;  /* 0x000000070600720c */ /* 0x000fe20003fa6270 */
[----:B------:R-:W-:-:S03]  /*9b20*/  @!P0 IMAD.WIDE.U32 R16, R16, 0x1c0, R228 ;  /* 0x000001c010108825 */ /* 0x000fc600078e00e4 */
[----:B------:R1:W-:Y:S01]  /*9b30*/  @!P3 LDGSTS.E.BYPASS.LTC128B.128 [R237+0x2800], [R24.64] ;  /* 0x0280000018edbfae */ /* 0x0003e2000b901d46 */
[----:B------:R-:W-:Y:S01]  /*9b40*/  @!P2 IMAD.IADD R23, R23, 0x1, R11 ;  /* 0x000000011717a824 */ /* 0x000fe200078e020b */
[-C--:B------:R-:W-:Y:S01]  /*9b50*/  ISETP.GE.AND P3, PT, R5, R7.reuse, PT ;  /* 0x000000070500720c */ /* 0x080fe20003f66270 */
[----:B------:R-:W-:Y:S01]  /*9b60*/  @!P1 IMAD.IADD R19, R19, 0x1, R10 ;  /* 0x0000000113139824 */ /* 0x000fe200078e020a */
[----:B------:R1:W-:Y:S01]  /*9b70*/  @!P4 LDGSTS.E.BYPASS.LTC128B.128 [R237+0x3000], [R26.64] ;  /* 0x030000001aedcfae */ /* 0x0003e2000b901d46 */
[----:B------:R-:W-:Y:S01]  /*9b80*/  @!P0 IMAD.IADD R17, R17, 0x1, R9 ;  /* 0x0000000111118824 */ /* 0x000fe200078e0209 */
[-C--:B------:R-:W-:Y:S01]  /*9b90*/  ISETP.GE.AND P4, PT, R20, R7.reuse, PT ;  /* 0x000000071400720c */ /* 0x080fe20003f86270 */
[----:B------:R-:W-:Y:S01]  /*9ba0*/  IMAD.IADD R48, R67, 0x1, -R48 ;  /* 0x0000000143307824 */ /* 0x000fe200078e0a30 */
[----:B------:R2:W-:Y:S01]  /*9bb0*/  @!P2 LDGSTS.E.BYPASS.LTC128B.128 [R237+0x3800], [R22.64] ;  /* 0x0380000016edafae */ /* 0x0005e2000b901d46 */
[----:B------:R-:W-:Y:S01]  /*9bc0*/  SHF.R.S32.HI R10, RZ, 0x1f, R67 ;  /* 0x0000001fff0a7819 */ /* 0x000fe20000011443 */
[----:B------:R-:W-:Y:S01]  /*9bd0*/  IMAD.IADD R226, R57, 0x1, -R226 ;  /* 0x0000000139e27824 */ /* 0x000fe200078e0ae2 */
[----:B------:R-:W-:Y:S01]  /*9be0*/  ISETP.GE.AND P2, PT, R4, R7, PT ;  /* 0x000000070400720c */ /* 0x000fe20003f46270 */
[----:B------:R3:W-:Y:S01]  /*9bf0*/  @!P1 LDGSTS.E.BYPASS.LTC128B.128 [R237+0x4000], [R18.64] ;  /* 0x0400000012ed9fae */ /* 0x0007e2000b901d46 */
[----:B------:R-:W-:Y:S01]  /*9c00*/  LEA.HI R67, R10, R67, RZ, 0x3 ;  /* 0x000000430a437211 */ /* 0x000fe200078f18ff */
[----:B------:R-:W-:Y:S01]  /*9c10*/  @!P5 IMAD.MOV.U32 R6, RZ, RZ, c[0x0][0x1a4] ;  /* 0x00006900ff06d624 */ /* 0x000fe200078e00ff */
[----:B------:R-:W-:Y:S01]  /*9c20*/  SHF.R.S32.HI R9, RZ, 0x4, R68 ;  /* 0x00000004ff097819 */ /* 0x000fe20000011444 */
[----:B------:R4:W-:Y:S01]  /*9c30*/  @!P0 LDGSTS.E.BYPASS.LTC128B.128 [R237+0x4800], [R16.64] ;  /* 0x0480000010ed8fae */ /* 0x0009e2000b901d46 */
[----:B------:R-:W-:Y:S01]  /*9c40*/  ISETP.GE.AND P0, PT, R140, R7, PT ;  /* 0x000000078c00720c */ /* 0x000fe20003f06270 */
[----:B------:R-:W-:Y:S01]  /*9c50*/  IMAD.SHL.U32 R51, R67, 0x20, RZ ;  /* 0x0000002043337824 */ /* 0x000fe200078e00ff */
[----:B------:R-:W-:Y:S01]  /*9c60*/  @!P4 LEA R10, P1, R65, R232, 0x1 ;  /* 0x000000e8410ac211 */ /* 0x000fe200078208ff */
[----:B------:R-:W0:Y:S01]  /*9c70*/  LDGDEPBAR ;  /* 0x00000000000079af */ /* 0x000e220000000000 */
[----:B------:R-:W-:-:S02]  /*9c80*/  LEA.HI R4, R226, R226, RZ, 0x1 ;  /* 0x000000e2e2047211 */ /* 0x000fc400078f08ff */
[----:B------:R-:W-:Y:S02]  /*9c90*/  @!P4 LEA.HI.X R11, R65, R233, R62, 0x1, P1 ;  /* 0x000000e9410bc211 */ /* 0x000fe400008f0c3e */
[----:B------:R-:W-:Y:S01]  /*9ca0*/  ISETP.GE.AND P1, PT, R3, R7, PT ;  /* 0x000000070300720c */ /* 0x000fe20003f26270 */
[----:B------:R-:W-:Y:S01]  /*9cb0*/  @!P5 IMAD.MOV.U32 R3, RZ, RZ, c[0x0][0x1a0] ;  /* 0x00006800ff03d624 */ /* 0x000fe200078e00ff */
[----:B------:R-:W-:Y:S02]  /*9cc0*/  LEA.HI R68, R68, R9, RZ, 0x1 ;  /* 0x0000000944447211 */ /* 0x000fe400078f08ff */
[----:B------:R-:W-:Y:S02]  /*9cd0*/  LOP3.LUT R51, R51, 0xffffff00, RZ, 0xc0, !PT ;  /* 0xffffff0033337812 */ /* 0x000fe400078ec0ff */
[----:B------:R-:W-:-:S05]  /*9ce0*/  LOP3.LUT R68, R68, 0xfffffffe, RZ, 0xc0, !PT ;  /* 0xfffffffe44447812 */ /* 0x000fca00078ec0ff */
[----:B------:R-:W-:Y:S02]  /*9cf0*/  IMAD.IADD R9, R9, 0x1, -R68 ;  /* 0x0000000109097824 */ /* 0x000fe400078e0a44 */
[----:B------:R-:W-:Y:S02]  /*9d00*/  @!P1 IMAD.MOV.U32 R14, RZ, RZ, c[0x0][0x1a0] ;  /* 0x00006800ff0e9624 */ /* 0x000fe400078e00ff */
[----:B------:R-:W-:Y:S02]  /*9d10*/  IMAD.SHL.U32 R5, R9, 0x8, RZ ;  /* 0x0000000809057824 */ /* 0x000fe400078e00ff */
[----:B------:R-:W-:Y:S01]  /*9d20*/  @!P1 IMAD.WIDE.U32 R14, R14, 0x180, R232 ;  /* 0x000001800e0e9825 */ /* 0x000fe200078e00e8 */
[----:B------:R-:W-:-:S04]  /*9d30*/  DEPBAR.LE SB0, 0x0 ;  /* 0x000080000000791a */ /* 0x000fc80000000000 */
[----:B------:R-:W-:Y:S01]  /*9d40*/  BAR.SYNC.DEFER_BLOCKING 0x0 ;  /* 0x0000000000007b1d */ /* 0x000fe20000010000 */
[----:B----4-:R-:W-:-:S04]  /*9d50*/  @!P2 IMAD.MOV.U32 R16, RZ, RZ, c[0x0][0x1a0] ;  /* 0x00006800ff10a624 */ /* 0x010fc800078e00ff */
[----:B------:R-:W-:Y:S01]  /*9d60*/  @!P2 IMAD.WIDE.U32 R16, R16, 0x140, R232 ;  /* 0x000001401010a825 */ /* 0x000fe200078e00e8 */
[----:B------:R-:W-:Y:S04]  /*9d70*/  @P0 STS [R237+0x5000], RZ ;  /* 0x005000ffed000388 */ /* 0x000fe80000000800 */
[----:B------:R-:W-:Y:S04]  /*9d80*/  @P0 STS [R237+0x5004], RZ ;  /* 0x005004ffed000388 */ /* 0x000fe80000000800 */
[----:B------:R-:W-:Y:S04]  /*9d90*/  @P0 STS.64 [R237+0x5008], RZ ;  /* 0x005008ffed000388 */ /* 0x000fe80000000a00 */
[----:B------:R-:W-:Y:S01]  /*9da0*/  @!PT LDS RZ, [RZ] ;  /* 0x00000000fffff984 */ /* 0x000fe20000000800 */
[----:B------:R-:W-:Y:S01]  /*9db0*/  @!PT LDS RZ, [RZ] ;  /* 0x00000000fffff984 */ /* 0x000fe20000000800 */
[----:B------:R-:W-:Y:S01]  /*9dc0*/  @!PT LDS RZ, [RZ] ;  /* 0x00000000fffff984 */ /* 0x000fe20000000800 */
[----:B------:R4:W-:Y:S01]  /*9dd0*/  @!P0 LDGSTS.E.BYPASS.LTC128B.128 [R237+0x5000], [R232.64] ;  /* 0x05000000e8ed8fae */ /* 0x0009e2000b901d46 */
[----:B---3--:R-:W-:-:S03]  /*9de0*/  @!P5 LEA R18, P0, R3, R232, 0x7 ;  /* 0x000000e80312d211 */ /* 0x008fc600078038ff */
[----:B------:R-:W-:Y:S01]  /*9df0*/  @P4 STS.128 [R237+0x5800], RZ ;  /* 0x005800ffed004388 */ /* 0x000fe20000000c00 */
[----:B------:R-:W-:Y:S01]  /*9e00*/  @!P5 LEA.HI.X R19, R3, R233, R6, 0x7, P0 ;  /* 0x000000e90313d211 */ /* 0x000fe200000f3c06 */
[----:B------:R-:W-:Y:S01]  /*9e10*/  IMAD.SHL.U32 R6, R64, 0x40, RZ ;  /* 0x0000004040067824 */ /* 0x000fe200078e00ff */
[----:B------:R-:W-:Y:S01]  /*9e20*/  LOP3.LUT R3, R4, 0x3fffffe, RZ, 0xc0, !PT ;  /* 0x03fffffe04037812 */ /* 0x000fe200078ec0ff */
[----:B------:R-:W-:Y:S01]  /*9e30*/  @!PT LDS RZ, [RZ] ;  /* 0x00000000fffff984 */ /* 0x000fe20000000800 */
[----:B------:R-:W-:Y:S01]  /*9e40*/  @!PT LDS RZ, [RZ] ;  /* 0x00000000fffff984 */ /* 0x000fe20000000800 */
[----:B------:R-:W-:Y:S01]  /*9e50*/  @!PT LDS RZ, [RZ] ;  /* 0x00000000fffff984 */ /* 0x000fe20000000800 */
[----:B------:R3:W-:Y:S01]  /*9e60*/  @!P4 LDGSTS.E.BYPASS.LTC128B.128 [R237+0x5800], [R10.64] ;  /* 0x058000000aedcfae */ /* 0x0007e2000b901d46 */
[-C--:B------:R-:W-:Y:S02]  /*9e70*/  ISETP.GE.AND P4, PT, R8, R7.reuse, PT ;  /* 0x000000070800720c */ /* 0x080fe40003f86270 */
[----:B------:R-:W-:Y:S01]  /*9e80*/  ISETP.GE.AND P0, PT, R2, R7, PT ;  /* 0x000000070200720c */ /* 0x000fe20003f06270 */
[----:B------:R-:W-:Y:S01]  /*9e90*/  IMAD.IADD R226, R226, 0x1, -R3 ;  /* 0x00000001e2e27824 */ /* 0x000fe200078e0a03 */
[----:B------:R-:W-:Y:S01]  /*9ea0*/  @P5 STS.128 [R237+0x6000], RZ ;  /* 0x006000ffed005388 */ /* 0x000fe20000000c00 */
[----:B------:R-:W-:Y:S01]  /*9eb0*/  @!P3 IMAD.MOV.U32 R7, RZ, RZ, c[0x0][0x1a4] ;  /* 0x00006900ff07b624 */ /* 0x000fe200078e00ff */
[----:B------:R-:W-:Y:S01]  /*9ec0*/  LOP3.LUT R6, R6, 0xc0, RZ, 0xc0, !PT ;  /* 0x000000c006067812 */ /* 0x000fe200078ec0ff */
[----:B------:R-:W-:Y:S01]  /*9ed0*/  IMAD R226, R9, 0x8, R226 ;  /* 0x0000000809e27824 */ /* 0x000fe200078e02e2 */
[----:B------:R-:W-:Y:S01]  /*9ee0*/  @!PT LDS RZ, [RZ] ;  /* 0x00000000fffff984 */ /* 0x000fe20000000800 */
[----:B------:R-:W-:Y:S01]  /*9ef0*/  @!PT LDS RZ, [RZ] ;  /* 0x00000000fffff984 */ /* 0x000fe20000000800 */
[----:B------:R-:W-:Y:S01]  /*9f00*/  @!PT LDS RZ, [RZ] ;  /* 0x00000000fffff984 */ /* 0x000fe20000000800 */
[----:B------:R5:W-:Y:S01]  /*9f10*/  @!P5 LDGSTS.E.BYPASS.LTC128B.128 [R237+0x6000], [R18.64] ;  /* 0x0600000012eddfae */ /* 0x000be2000b901d46 */
[----:B------:R-:W-:Y:S01]  /*9f20*/  @!P3 IMAD R7, R7, 0xc0, RZ ;  /* 0x000000c00707b824 */ /* 0x000fe200078e02ff */
[----:B------:R-:W-:-:S02]  /*9f30*/  LOP3.LUT R5, R6, 0x8, R5, 0xf8, !PT ;  /* 0x0000000806057812 */ /* 0x000fc400078ef805 */
[----:B------:R-:W-:Y:S01]  /*9f40*/  SHF.R.U32.HI R6, RZ, 0x3, R6 ;  /* 0x00000003ff067819 */ /* 0x000fe20000011606 */
[----:B------:R-:W-:Y:S01]  /*9f50*/  @!P4 IMAD.MOV.U32 R3, RZ, RZ, c[0x0][0x1a0] ;  /* 0x00006800ff03c624 */ /* 0x000fe200078e00ff */
[----:B------:R-:W-:Y:S01]  /*9f60*/  @P3 STS.128 [R237+0x6800], RZ ;  /* 0x006800ffed003388 */ /* 0x000fe20000000c00 */
[----:B------:R-:W-:Y:S02]  /*9f70*/  @!P4 IMAD.MOV.U32 R2, RZ, RZ, c[0x0][0x1a4] ;  /* 0x00006900ff02c624 */ /* 0x000fe400078e00ff */
[----:B------:R-:W-:Y:S01]  /*9f80*/  @!P0 IMAD.MOV.U32 R12, RZ, RZ, c[0x0][0x1a0] ;  /* 0x00006800ff0c8624 */ /* 0x000fe200078e00ff */
[----:B------:R-:W-:-:S03]  /*9f90*/  @!P4 LEA R8, P5, R3, R232, 0x8 ;  /* 0x000000e80308c211 */ /* 0x000fc600078a40ff */
[----:B------:R-:W-:Y:S01]  /*9fa0*/  @!P0 IMAD.WIDE.U32 R12, R12, 0x1c0, R232 ;  /* 0x000001c00c0c8825 */ /* 0x000fe200078e00e8 */
[----:B------:R-:W-:Y:S02]  /*9fb0*/  @!P4 LEA.HI.X R9, R3, R233, R2, 0x8, P5 ;  /* 0x000000e90309c211 */ /* 0x000fe400028f4402 */
[----:B------:R-:W-:Y:S01]  /*9fc0*/  SHF.R.S32.HI R2, RZ, 0x1, R4 ;  /* 0x00000001ff027819 */ /* 0x000fe20000011404 */
[----:B------:R-:W-:Y:S01]  /*9fd0*/  @!P0 IMAD.MOV.U32 R4, RZ, RZ, c[0x0][0x1a4] ;  /* 0x00006900ff048624 */ /* 0x000fe200078e00ff */
[----:B------:R-:W-:Y:S01]  /*9fe0*/  LOP3.LUT R3, R5, R6, RZ, 0x3c, !PT ;  /* 0x0000000605037212 */ /* 0x000fe200078e3cff */
[----:B---3--:R-:W-:Y:S02]  /*9ff0*/  @!P3 IMAD.MOV.U32 R10, RZ, RZ, c[0x0][0x1a0] ;  /* 0x00006800ff0ab624 */ /* 0x008fe400078e00ff */
[----:B------:R-:W-:Y:S02]  /*a000*/  @!P1 IMAD.MOV.U32 R5, RZ, RZ, c[0x0][0x1a4] ;  /* 0x00006900ff059624 */ /* 0x000fe400078e00ff */
[----:B------:R-:W-:-:S04]  /*a010*/  @!P3 IMAD.WIDE.U32 R10, R10, 0xc0, R232 ;  /* 0x000000c00a0ab825 */ /* 0x000fc800078e00e8 */
[----:B------:R-:W-:Y:S02]  /*a020*/  @!P3 IMAD.IADD R7, R11, 0x1, R7 ;  /* 0x000000010b07b824 */ /* 0x000fe400078e0207 */
[----:B------:R-:W-:Y:S02]  /*a030*/  IMAD.SHL.U32 R11, R2, 0x40, RZ ;  /* 0x00000040020b7824 */ /* 0x000fe400078e00ff */
[----:B------:R-:W-:Y:S02]  /*a040*/  @!P1 IMAD R5, R5, 0x180, RZ ;  /* 0x0000018005059824 */ /* 0x000fe400078e02ff */
[----:B------:R-:W-:Y:S01]  /*a050*/  @!P3 IMAD.MOV.U32 R6, RZ, RZ, R10 ;  /* 0x000000ffff06b224 */ /* 0x000fe200078e000a */
[----:B-----5:R-:W-:Y:S01]  /*a060*/  LOP3.LUT R18, R11, 0xc0, RZ, 0xc0, !PT ;  /* 0x000000c00b127812 */ /* 0x020fe200078ec0ff */
[----:B------:R-:W-:Y:S02]  /*a070*/  @!P2 IMAD.MOV.U32 R10, RZ, RZ, c[0x0][0x1a4] ;  /* 0x00006900ff0aa624 */ /* 0x000fe400078e00ff */
[----:B------:R-:W-:Y:S01]  /*a080*/  @!P1 IMAD.IADD R15, R15, 0x1, R5 ;  /* 0x000000010f0f9824 */ /* 0x000fe200078e0205 */
[----:B------:R-:W-:Y:S01]  /*a090*/  LOP3.LUT R69, R18, 0x8, R69, 0xf8, !PT ;  /* 0x0000000812457812 */ /* 0x000fe200078ef845 */
[----:B------:R-:W-:Y:S01]  /*a0a0*/  IMAD R5, R58, 0x200, R51 ;  /* 0x000002003a057824 */ /* 0x000fe200078e0233 */
[----:B------:R-:W-:Y:S01]  /*a0b0*/  SHF.R.U32.HI R18, RZ, 0x3, R18 ;  /* 0x00000003ff127819 */ /* 0x000fe20000011612 */
[----:B------:R-:W-:Y:S01]  /*a0c0*/  @!P2 IMAD R10, R10, 0x140, RZ ;  /* 0x000001400a0aa824 */ /* 0x000fe200078e02ff */
[----:B------:R-:W-:Y:S01]  /*a0d0*/  @!PT LDS RZ, [RZ] ;  /* 0x00000000fffff984 */ /* 0x000fe20000000800 */
[----:B------:R-:W-:Y:S01]  /*a0e0*/  @!PT LDS RZ, [RZ] ;  /* 0x00000000fffff984 */ /* 0x000fe20000000800 */
[----:B------:R-:W-:Y:S01]  /*a0f0*/  @!PT LDS RZ, [RZ] ;  /* 0x00000000fffff984 */ /* 0x000fe20000000800 */
[----:B------:R3:W-:Y:S01]  /*a100*/  @!P3 LDGSTS.E.BYPASS.LTC128B.128 [R237+0x6800], [R6.64] ;  /* 0x0680000006edbfae */ /* 0x0007e2000b901d46 */
[----:B------:R-:W-:Y:S01]  /*a110*/  IMAD R228, R48, 0x20, R5 ;  /* 0x0000002030e47824 */ /* 0x000fe200078e0205 */
[----:B------:R-:W-:Y:S01]  /*a120*/  LOP3.LUT R69, R69, R18, RZ, 0x3c, !PT ;  /* 0x0000001245457212 */ /* 0x000fe200078e3cff */
[----:B------:R-:W-:Y:S01]  /*a130*/  @!P0 IMAD R11, R4, 0x1c0, RZ ;  /* 0x000001c0040b8824 */ /* 0x000fe200078e02ff */
[----:B------:R-:W-:Y:S01]  /*a140*/  @P4 STS.128 [R237+0x7000], RZ ;  /* 0x007000ffed004388 */ /* 0x000fe20000000c00 */
[----:B------:R-:W-:-:S02]  /*a150*/  @!P2 IMAD.IADD R17, R17, 0x1, R10 ;  /* 0x000000011111a824 */ /* 0x000fc400078e020a */
[----:B------:R-:W-:Y:S01]  /*a160*/  IMAD.U32 R226, R226, 0x20, R69 ;  /* 0x00000020e2e27824 */ /* 0x000fe200078e0045 */
[----:B------:R-:W-:Y:S01]  /*a170*/  @!PT LDS RZ, [RZ] ;  /* 0x00000000fffff984 */ /* 0x000fe20000000800 */
[----:B------:R-:W-:Y:S01]  /*a180*/  @!PT LDS RZ, [RZ] ;  /* 0x00000000fffff984 */ /* 0x000fe20000000800 */
[----:B------:R-:W-:Y:S01]  /*a190*/  @!PT LDS RZ, [RZ] ;  /* 0x00000000fffff984 */ /* 0x000fe20000000800 */
[----:B------:R5:W-:Y:S01]  /*a1a0*/  @!P4 LDGSTS.E.BYPASS.LTC128B.128 [R237+0x7000], [R8.64] ;  /* 0x0700000008edcfae */ /* 0x000be2000b901d46 */
[----:B------:R-:W-:Y:S02]  /*a1b0*/  IMAD.IADD R228, R3, 0x1, R228 ;  /* 0x0000000103e47824 */ /* 0x000fe400078e02e4 */
[----:B------:R-:W-:Y:S01]  /*a1c0*/  @!P0 IMAD.IADD R11, R13, 0x1, R11 ;  /* 0x000000010d0b8824 */ /* 0x000fe200078e020b */
[----:B------:R-:W-:Y:S01]  /*a1d0*/  @P2 STS.128 [R237+0x7800], RZ ;  /* 0x007800ffed002388 */ /* 0x000fe20000000c00 */
[----:B------:R-:W-:Y:S02]  /*a1e0*/  @!P0 IMAD.MOV.U32 R10, RZ, RZ, R12 ;  /* 0x000000ffff0a8224 */ /* 0x000fe400078e000c */
[----:B------:R-:W-:Y:S01]  /*a1f0*/  IMAD.SHL.U32 R228, R228, 0x2, RZ ;  /* 0x00000002e4e47824 */ /* 0x000fe200078e00ff */
[----:B------:R-:W-:Y:S01]  /*a200*/  @!PT LDS RZ, [RZ] ;  /* 0x00000000fffff984 */ /* 0x000fe20000000800 */
[----:B------:R-:W-:Y:S01]  /*a210*/  @!PT LDS RZ, [RZ] ;  /* 0x00000000fffff984 */ /* 0x000fe20000000800 */
[----:B------:R-:W-:Y:S01]  /*a220*/  @!PT LDS RZ, [RZ] ;  /* 0x00000000fffff984 */ /* 0x000fe20000000800 */
[----:B------:R1:W-:Y:S01]  /*a230*/  @!P2 LDGSTS.E.BYPASS.LTC128B.128 [R237+0x7800], [R16.64] ;  /* 0x0780000010edafae */ /* 0x0003e2000b901d46 */
[----:B------:R-:W-:-:S02]  /*a240*/  IMAD.SHL.U32 R226, R226, 0x2, RZ ;  /* 0x00000002e2e27824 */ /* 0x000fc400078e00ff */
[----:B------:R-:W-:Y:S01]  /*a250*/  IMAD R227, R49, 0x2, R228 ;  /* 0x0000000231e37824 */ /* 0x000fe200078e02e4 */
[----:B------:R-:W-:Y:S01]  /*a260*/  @P1 STS.128 [R237+0x8000], RZ ;  /* 0x008000ffed001388 */ /* 0x000fe20000000c00 */
[----:B------:R-:W-:Y:S01]  /*a270*/  IMAD R48, R48, 0x20, R51 ;  /* 0x0000002030307824 */ /* 0x000fe200078e0233 */
[----:B------:R-:W-:Y:S02]  /*a280*/  IADD3 R225, R226, 0x1020, RZ ;  /* 0x00001020e2e17810 */ /* 0x000fe40007ffe0ff */
[----:B------:R-:W-:Y:S01]  /*a290*/  @!PT LDS RZ, [RZ] ;  /* 0x00000000fffff984 */ /* 0x000fe20000000800 */
[----:B------:R-:W-:Y:S01]  /*a2a0*/  @!PT LDS RZ, [RZ] ;  /* 0x00000000fffff984 */ /* 0x000fe20000000800 */
[----:B------:R-:W-:Y:S01]  /*a2b0*/  @!PT LDS RZ, [RZ] ;  /* 0x00000000fffff984 */ /* 0x000fe20000000800 */
[----:B------:R1:W-:Y:S01]  /*a2c0*/  @!P1 LDGSTS.E.BYPASS.LTC128B.128 [R237+0x8000], [R14.64] ;  /* 0x080000000eed9fae */ /* 0x0003e2000b901d46 */
[----:B------:R-:W-:-:S03]  /*a2d0*/  IMAD.IADD R3, R3, 0x1, R48 ;  /* 0x0000000103037824 */ /* 0x000fc600078e0230 */
[----:B------:R-:W-:Y:S04]  /*a2e0*/  @P0 STS.128 [R237+0x8800], RZ ;  /* 0x008800ffed000388 */ /* 0x000fe80000000c00 */
[----:B------:R-:W-:Y:S01]  /*a2f0*/  @!PT LDS RZ, [RZ] ;  /* 0x00000000fffff984 */ /* 0x000fe20000000800 */
[----:B------:R-:W-:Y:S01]  /*a300*/  @!PT LDS RZ, [RZ] ;  /* 0x00000000fffff984 */ /* 0x000fe20000000800 */
[----:B------:R-:W-:Y:S01]  /*a310*/  @!PT LDS RZ, [RZ] ;  /* 0x00000000fffff984 */ /* 0x000fe20000000800 */
[----:B------:R5:W-:Y:S01]  /*a320*/  @!P0 LDGSTS.E.BYPASS.LTC128B.128 [R237+0x8800], [R10.64] ;  /* 0x088000000aed8fae */ /* 0x000be2000b901d46 */
[----:B------:R-:W-:Y:S02]  /*a330*/  LOP3.LUT P0, RZ, R2, 0x2, RZ, 0xc0, !PT ;  /* 0x0000000202ff7812 */ /* 0x000fe4000780c0ff */
[----:B------:R-:W-:Y:S01]  /*a340*/  IADD3 R2, R226, 0x1000, RZ ;  /* 0x00001000e2027810 */ /* 0x000fe20007ffe0ff */
[----:B------:R-:W-:Y:S04]  /*a350*/  LDSM.16.M88.4 R144, [R228] ;  /* 0x00000000e490783b */ /* 0x000fe80000000200 */
[----:B---3--:R-:W5:Y:S04]  /*a360*/  LDSM.16.M88.4 R4, [R226+0x1000] ;  /* 0x00100000e204783b */ /* 0x008f680000000200 */
[----:B------:R-:W3:Y:S02]  /*a370*/  LDSM.16.M88.4 R124, [R226+0x1400] ;  /* 0x00140000e27c783b */ /* 0x000ee40000000200 */
[----:B------:R-:W-:-:S02]  /*a380*/  @P0 IADD3 R225, R2, -0x20, RZ ;  /* 0xffffffe002e10810 */ /* 0x000fc40007ffe0ff */
[----:B------:R-:W-:Y:S01]  /*a390*/  LDSM.16.M88.4 R136, [R227] ;  /* 0x00000000e388783b */ /* 0x000fe20000000200 */
[----:B------:R-:W-:Y:S02]  /*a3a0*/  SHF.R.S32.HI R2, RZ, 0x1f, R57 ;  /* 0x0000001fff027819 */ /* 0x000fe40000011439 */
[C---:B------:R-:W-:Y:S01]  /*a3b0*/  IADD3 R222, R225.reuse, 0x400, RZ ;  /* 0x00000400e1de7810 */ /* 0x040fe20007ffe0ff */
[----:B-1----:R-:W1:Y:S01]  /*a3c0*/  LDSM.16.M88.4 R12, [R225] ;  /* 0x00000000e10c783b */ /* 0x002e620000000200 */
[----:B------:R-:W-:Y:S02]  /*a3d0*/  LEA.HI R2, R2, R57, RZ, 0x5 ;  /* 0x0000003902027211 */ /* 0x000fe400078f28ff */
[C---:B------:R-:W-:Y:S01]  /*a3e0*/  IADD3 R221, R225.reuse, 0x800, RZ ;  /* 0x00000800e1dd7810 */ /* 0x040fe20007ffe0ff */
[----:B------:R-:W1:Y:S01]  /*a3f0*/  LDSM.16.M88.4 R132, [R225+0x400] ;  /* 0x00040000e184783b */ /* 0x000e620000000200 */
[----:B------:R-:W-:Y:S02]  /*a400*/  LOP3.LUT R2, R2, 0xffffffe0, RZ, 0xc0, !PT ;  /* 0xffffffe002027812 */ /* 0x000fe400078ec0ff */
[C---:B------:R-:W-:Y:S01]  /*a410*/  IADD3 R220, R225.reuse, 0xc00, RZ ;  /* 0x00000c00e1dc7810 */ /* 0x040fe20007ffe0ff */
[----:B------:R-:W1:Y:S01]  /*a420*/  LDSM.16.M88.4 R116, [R226+0x1800] ;  /* 0x00180000e274783b */ /* 0x000e620000000200 */
[----:B------:R-:W-:Y:S01]  /*a430*/  IADD3 R219, R225, 0x1000, RZ ;  /* 0x00001000e1db7810 */ /* 0x000fe20007ffe0ff */
[----:B------:R-:W-:Y:S01]  /*a440*/  IMAD.IADD R2, R57, 0x1, -R2 ;  /* 0x0000000139027824 */ /* 0x000fe200078e0a02 */
[----:B------:R-:W-:Y:S01]  /*a450*/  IADD3 R218, R225, 0x1400, RZ ;  /* 0x00001400e1da7810 */ /* 0x000fe20007ffe0ff */
[----:B------:R-:W1:Y:S01]  /*a460*/  LDSM.16.M88.4 R108, [R226+0x1c00] ;  /* 0x001c0000e26c783b */ /* 0x000e620000000200 */
[----:B------:R-:W-:Y:S01]  /*a470*/  IMAD.SHL.U32 R57, R57, 0x2, RZ ;  /* 0x0000000239397824 */ /* 0x000fe200078e00ff */
[----:B------:R-:W-:-:S02]  /*a480*/  IADD3 R217, R225, 0x1800, RZ ;  /* 0x00001800e1d97810 */ /* 0x000fc40007ffe0ff */
[----:B------:R-:W-:Y:S01]  /*a490*/  SHF.R.S32.HI R63, RZ, 0x1f, R2 ;  /* 0x0000001fff3f7819 */ /* 0x000fe20000011402 */
[----:B------:R-:W2:Y:S01]  /*a4a0*/  LDSM.16.M88.4 R152, [R225+0x800] ;  /* 0x00080000e198783b */ /* 0x000ea20000000200 */
[----:B------:R-:W-:Y:S02]  /*a4b0*/  LOP3.LUT R57, R57, 0x6, RZ, 0xc0, !PT ;  /* 0x0000000639397812 */ /* 0x000fe400078ec0ff */
[----:B------:R-:W-:Y:S01]  /*a4c0*/  LEA.HI R63, R63, R2, RZ, 0x2 ;  /* 0x000000023f3f7211 */ /* 0x000fe200078f10ff */
[----:B------:R-:W2:Y:S01]  /*a4d0*/  LDSM.16.M88.4 R100, [R226+0x2000] ;  /* 0x00200000e264783b */ /* 0x000ea20000000200 */
[C---:B------:R-:W-:Y:S01]  /*a4e0*/  IADD3 R216, R225.reuse, 0x1c00, RZ ;  /* 0x00001c00e1d87810 */ /* 0x040fe20007ffe0ff */
[----:B------:R-:W-:Y:S01]  /*a4f0*/  IMAD.IADD R2, R0, 0x1, R57 ;  /* 0x0000000100027824 */ /* 0x000fe200078e0239 */
[----:B------:R-:W-:Y:S01]  /*a500*/  SHF.R.S32.HI R59, RZ, 0x2, R63 ;  /* 0x00000002ff3b7819 */ /* 0x000fe2000001143f */
[----:B------:R-:W-:Y:S01]  /*a510*/  LDSM.16.M88.4 R92, [R226+0x2400] ;  /* 0x00240000e25c783b */ /* 0x000fe20000000200 */
[----:B------:R-:W-:Y:S01]  /*a520*/  IADD3 R215, R225, 0x2000, RZ ;  /* 0x00002000e1d77810 */ /* 0x000fe20007ffe0ff */
[----:B-----5:R-:W-:Y:S01]  /*a530*/  HMMA.16816.F32.BF16 R8, R144, R4, RZ ;  /* 0x000000049008723c */ /* 0x020fe200000418ff */
[----:B------:R-:W-:Y:S01]  /*a540*/  IADD3 R168, R168, 0x1, R59 ;  /* 0x00000001a8a87810 */ /* 0x000fe20007ffe03b */
[----:B------:R-:W-:Y:S01]  /*a550*/  LDSM.16.M88.4 R84, [R226+0x2800] ;  /* 0x00280000e254783b */ /* 0x000fe20000000200 */
[----:B------:R-:W-:-:S02]  /*a560*/  IADD3 R51, R2, 0x1, RZ ;  /* 0x0000000102337810 */ /* 0x000fc40007ffe0ff */
[----:B------:R-:W-:Y:S01]  /*a570*/  IADD3 R168, R61, R168, -R234 ;  /* 0x000000a83da87210 */ /* 0x000fe20007ffe8ea */
[----:B------:R-:W-:Y:S01]  /*a580*/  LDSM.16.M88.4 R76, [R226+0x2c00] ;  /* 0x002c0000e24c783b */ /* 0x000fe20000000200 */
[C---:B------:R-:W-:Y:S01]  /*a590*/  IADD3 R214, R225.reuse, 0x2400, RZ ;  /* 0x00002400e1d67810 */ /* 0x040fe20007ffe0ff */
[C---:B------:R-:W-:Y:S01]  /*a5a0*/  HMMA.16816.F32.BF16 R4, R144.reuse, R6, RZ ;  /* 0x000000069004723c */ /* 0x040fe200000418ff */
[----:B------:R-:W-:Y:S01]  /*a5b0*/  IADD3 R168, R168, c[0x0][0x2e8], RZ ;  /* 0x0000ba00a8a87a10 */ /* 0x000fe20007ffe0ff */
[----:B------:R-:W-:Y:S01]  /*a5c0*/  LDSM.16.M88.4 R68, [R226+0x3000] ;  /* 0x00300000e244783b */ /* 0x000fe20000000200 */
[----:B------:R-:W-:Y:S02]  /*a5d0*/  IADD3 R213, R225, 0x2800, RZ ;  /* 0x00002800e1d57810 */ /* 0x000fe40007ffe0ff */
[C---:B------:R-:W-:Y:S01]  /*a5e0*/  IADD3 R50, R168.reuse, 0x8, RZ ;  /* 0x00000008a8327810 */ /* 0x040fe20007ffe0ff */
[----:B------:R-:W-:Y:S01]  /*a5f0*/  LDSM.16.M88.4 R52, [R226+0x3400] ;  /* 0x00340000e234783b */ /* 0x000fe20000000200 */
[-C--:B------:R-:W-:Y:S01]  /*a600*/  IMNMX R168, R168, R61.reuse, PT ;  /* 0x0000003da8a87217 */ /* 0x080fe20003800200 */
[----:B---3--:R-:W-:Y:S01]  /*a610*/  HMMA.16816.F32.BF16 R128, R144, R124, RZ ;  /* 0x0000007c9080723c */ /* 0x008fe200000418ff */
[----:B------:R-:W-:Y:S01]  /*a620*/  IMNMX R169, R50, R61, PT ;  /* 0x0000003d32a97217 */ /* 0x000fe20003800200 */
[----:B------:R-:W-:Y:S01]  /*a630*/  LDSM.16.M88.4 R40, [R226+0x3800] ;  /* 0x00380000e228783b */ /* 0x000fe20000000200 */
[----:B------:R-:W-:-:S02]  /*a640*/  IADD3 R50, R2, 0x8, RZ ;  /* 0x0000000802327810 */ /* 0x000fc40007ffe0ff */
[CC--:B------:R-:W-:Y:S01]  /*a650*/  ISETP.GE.AND P0, PT, R51.reuse, R169.reuse, PT ;  /* 0x000000a93300720c */ /* 0x0c0fe20003f06270 */
[----:B------:R-:W3:Y:S01]  /*a660*/  LDSM.16.M88.4 R60, [R225+0xc00] ;  /* 0x000c0000e13c783b */ /* 0x000ee20000000200 */
[-C--:B------:R-:W-:Y:S01]  /*a670*/  ISETP.GE.AND P2, PT, R51, R168.reuse, PT ;  /* 0x000000a83300720c */ /* 0x080fe20003f46270 */
[C---:B-1----:R-:W-:Y:S01]  /*a680*/  HMMA.16816.F32.BF16 R8, R136.reuse, R12, R8 ;  /* 0x0000000c8808723c */ /* 0x042fe20000041808 */
[----:B------:R-:W-:Y:S01]  /*a690*/  P2R R48, PR, RZ, 0x1 ;  /* 0x00000001ff307803 */ /* 0x000fe20000000000 */
[----:B------:R-:W-:Y:S01]  /*a6a0*/  LDSM.16.M88.4 R32, [R226+0x3c00] ;  /* 0x003c0000e220783b */ /* 0x000fe20000000200 */
[-C--:B------:R-:W-:Y:S02]  /*a6b0*/  ISETP.GE.AND P0, PT, R2, R169.reuse, PT ;  /* 0x000000a90200720c */ /* 0x080fe40003f06270 */
[C---:B------:R-:W-:Y:S01]  /*a6c0*/  ISETP.GE.AND P1, PT, R50.reuse, R168, PT ;  /* 0x000000a83200720c */ /* 0x040fe20003f26270 */
[----:B------:R-:W-:Y:S01]  /*a6d0*/  LDSM.16.M88.4 R24, [R226+0x4000] ;  /* 0x00400000e218783b */ /* 0x000fe20000000200 */
[----:B------:R-:W-:Y:S01]  /*a6e0*/  ISETP.GE.AND P3, PT, R50, R169, PT ;  /* 0x000000a93200720c */ /* 0x000fe20003f66270 */
[----:B------:R-:W-:Y:S01]  /*a6f0*/  HMMA.16816.F32.BF16 R4, R136, R14, R4 ;  /* 0x0000000e8804723c */ /* 0x000fe20000041804 */
[C---:B------:R-:W-:Y:S01]  /*a700*/  IADD3 R51, R2.reuse, 0x9, RZ ;  /* 0x0000000902337810 */ /* 0x040fe20007ffe0ff */
[----:B------:R-:W-:Y:S01]  /*a710*/  LDSM.16.M88.4 R16, [R226+0x4400] ;  /* 0x00440000e210783b */ /* 0x000fe20000000200 */
[----:B------:R-:W-:-:S02]  /*a720*/  IADD3 R50, R2, 0x10, RZ ;  /* 0x0000001002327810 */ /* 0x000fc40007ffe0ff */
[C---:B------:R-:W-:Y:S01]  /*a730*/  ISETP.GE.AND P5, PT, R51.reuse, R169, PT ;  /* 0x000000a93300720c */ /* 0x040fe20003fa6270 */
[----:B------:R-:W-:Y:S01]  /*a740*/  LDSM.16.M88.4 R148, [R226+0x4800] ;  /* 0x00480000e294783b */ /* 0x000fe20000000200 */
[-C--:B------:R-:W-:Y:S01]  /*a750*/  ISETP.GE.AND P4, PT, R50, R168.reuse, PT ;  /* 0x000000a83200720c */ /* 0x080fe20003f86270 */
[----:B------:R-:W-:Y:S01]  /*a760*/  HMMA.16816.F32.BF16 R124, R144, R126, RZ ;  /* 0x0000007e907c723c */ /* 0x000fe200000418ff */
[----:B------:R-:W-:Y:S01]  /*a770*/  ISETP.GE.AND P6, PT, R51, R168, PT ;  /* 0x000000a83300720c */ /* 0x000fe20003fc6270 */
[----:B------:R-:W-:Y:S01]  /*a780*/  LDSM.16.M88.4 R140, [R226+0x4c00] ;  /* 0x004c0000e28c783b */ /* 0x000fe20000000200 */
[----:B------:R-:W-:Y:S02]  /*a790*/  IADD3 R51, R2, 0x11, RZ ;  /* 0x0000001102337810 */ /* 0x000fe40007ffe0ff */
[C---:B------:R-:W-:Y:S01]  /*a7a0*/  IADD3 R212, R225.reuse, 0x2c00, RZ ;  /* 0x00002c00e1d47810 */ /* 0x040fe20007ffe0ff */
[----:B------:R-:W0:Y:S01]  /*a7b0*/  LDGDEPBAR ;  /* 0x00000000000079af */ /* 0x000e220000000000 */
[----:B------:R-:W-:Y:S01]  /*a7c0*/  IADD3 R211, R225, 0x3000, RZ ;  /* 0x00003000e1d37810 */ /* 0x000fe20007ffe0ff */
[----:B------:R-:W-:Y:S01]  /*a7d0*/  HMMA.16816.F32.BF16 R128, R136, R132, R128 ;  /* 0x000000848880723c */ /* 0x000fe20000041880 */
[----:B------:R-:W-:-:S02]  /*a7e0*/  FSEL R203, R10, -INF , !P0 ;  /* 0xff8000000acb7808 */ /* 0x000fc40004000000 */
[----:B------:R-:W-:Y:S02]  /*a7f0*/  FSEL R58, R9, -INF , !P2 ;  /* 0xff800000093a7808 */ /* 0x000fe40005000000 */
[----:B------:R-:W-:Y:S02]  /*a800*/  ISETP.GE.AND P0, PT, R50, R169, PT ;  /* 0x000000a93200720c */ /* 0x000fe40003f06270 */
[----:B------:R-:W-:Y:S01]  /*a810*/  IADD3 R50, R2, 0x19, RZ ;  /* 0x0000001902327810 */ /* 0x000fe20007ffe0ff */
[----:B------:R-:W-:Y:S01]  /*a820*/  HMMA.16816.F32.BF16 R120, R144, R116, RZ ;  /* 0x000000749078723c */ /* 0x000fe200000418ff */
[----:B------:R-:W-:Y:S02]  /*a830*/  FSEL R10, R4, -INF , !P1 ;  /* 0xff800000040a7808 */ /* 0x000fe40004800000 */
[----:B------:R-:W-:Y:S02]  /*a840*/  IADD3 R4, R2, 0x18, RZ ;  /* 0x0000001802047810 */ /* 0x000fe40007ffe0ff */
[----:B------:R-:W-:-:S02]  /*a850*/  FSEL R205, R7, -INF , !P5 ;  /* 0xff80000007cd7808 */ /* 0x000fc40006800000 */
[----:B------:R-:W-:Y:S01]  /*a860*/  FSEL R9, R6, -INF , !P3 ;  /* 0xff80000006097808 */ /* 0x000fe20005800000 */
[C---:B------:R-:W-:Y:S01]  /*a870*/  HMMA.16816.F32.BF16 R116, R144.reuse, R118, RZ ;  /* 0x000000769074723c */ /* 0x040fe200000418ff */
[----:B------:R-:W-:Y:S02]  /*a880*/  FSEL R132, R5, -INF , !P6 ;  /* 0xff80000005847808 */ /* 0x000fe40007000000 */
[-C--:B------:R-:W-:Y:S02]  /*a890*/  ISETP.GE.AND P5, PT, R4, R168.reuse, PT ;  /* 0x000000a80400720c */ /* 0x080fe40003fa6270 */
[C---:B------:R-:W-:Y:S02]  /*a8a0*/  ISETP.GE.AND P1, PT, R51.reuse, R168, PT ;  /* 0x000000a83300720c */ /* 0x040fe40003f26270 */
[----:B------:R-:W-:Y:S01]  /*a8b0*/  ISETP.GE.AND P2, PT, R51, R169, PT ;  /* 0x000000a93300720c */ /* 0x000fe20003f46270 */
[----:B------:R-:W-:Y:S01]  /*a8c0*/  HMMA.16816.F32.BF16 R112, R144, R108, RZ ;  /* 0x0000006c9070723c */ /* 0x000fe200000418ff */
[----:B------:R-:W-:-:S02]  /*a8d0*/  FSEL R231, R130, -INF , !P0 ;  /* 0xff80000082e77808 */ /* 0x000fc40004000000 */
[CC--:B------:R-:W-:Y:S02]  /*a8e0*/  ISETP.GE.AND P3, PT, R50.reuse, R168.reuse, PT ;  /* 0x000000a83200720c */ /* 0x0c0fe40003f66270 */
[----:B------:R-:W-:Y:S02]  /*a8f0*/  ISETP.GE.AND P0, PT, R50, R169, PT ;  /* 0x000000a93200720c */ /* 0x000fe40003f06270 */
[----:B------:R-:W-:Y:S01]  /*a900*/  IADD3 R50, R2, 0x20, RZ ;  /* 0x0000002002327810 */ /* 0x000fe20007ffe0ff */
[----:B------:R-:W-:Y:S01]  /*a910*/  HMMA.16816.F32.BF16 R124, R136, R134, R124 ;  /* 0x00000086887c723c */ /* 0x000fe2000004187c */
[----:B------:R-:W-:Y:S02]  /*a920*/  FSEL R130, R129, -INF , !P1 ;  /* 0xff80000081827808 */ /* 0x000fe40004800000 */
[----:B------:R-:W-:Y:S02]  /*a930*/  FSEL R243, R131, -INF , !P2 ;  /* 0xff80000083f37808 */ /* 0x000fe40005000000 */
[----:B------:R-:W-:-:S02]  /*a940*/  ISETP.GE.AND P1, PT, R50, R168, PT ;  /* 0x000000a83200720c */ /* 0x000fc40003f26270 */
[----:B------:R-:W-:Y:S01]  /*a950*/  FSEL R134, R128, -INF , !P4 ;  /* 0xff80000080867808 */ /* 0x000fe20006000000 */
[----:B------:R-:W-:Y:S01]  /*a960*/  HMMA.16816.F32.BF16 R108, R144, R110, RZ ;  /* 0x0000006e906c723c */ /* 0x000fe200000418ff */
[-C--:B------:R-:W-:Y:S02]  /*a970*/  ISETP.GE.AND P4, PT, R4, R169.reuse, PT ;  /* 0x000000a90400720c */ /* 0x080fe40003f86270 */
[----:B------:R-:W1:Y:S01]  /*a980*/  LDSM.16.M88.4 R4, [R225+0x1000] ;  /* 0x00100000e104783b */ /* 0x000e620000000200 */
[----:B------:R-:W-:Y:S02]  /*a990*/  ISETP.GE.AND P2, PT, R50, R169, PT ;  /* 0x000000a93200720c */ /* 0x000fe40003f46270 */
[C---:B------:R-:W-:Y:S02]  /*a9a0*/  IADD3 R51, R2.reuse, 0x21, RZ ;  /* 0x0000002102337810 */ /* 0x040fe40007ffe0ff */
[----:B--2---:R-:W-:Y:S01]  /*a9b0*/  HMMA.16816.F32.BF16 R120, R136, R152, R120 ;  /* 0x000000988878723c */ /* 0x004fe20000041878 */
[----:B------:R-:W-:-:S02]  /*a9c0*/  IADD3 R50, R2, 0x28, RZ ;  /* 0x0000002802327810 */ /* 0x000fc40007ffe0ff */
[C---:B------:R-:W-:Y:S02]  /*a9d0*/  IADD3 R210, R225.reuse, 0x3400, RZ ;  /* 0x00003400e1d27810 */ /* 0x040fe40007ffe0ff */
[C---:B------:R-:W-:Y:S02]  /*a9e0*/  IADD3 R209, R225.reuse, 0x3800, RZ ;  /* 0x00003800e1d17810 */ /* 0x040fe40007ffe0ff */
[----:B------:R-:W-:Y:S01]  /*a9f0*/  IADD3 R208, R225, 0x3c00, RZ ;  /* 0x00003c00e1d07810 */ /* 0x000fe20007ffe0ff */
[----:B------:R-:W-:Y:S01]  /*aa00*/  HMMA.16816.F32.BF16 R104, R144, R100, RZ ;  /* 0x000000649068723c */ /* 0x000fe200000418ff */
[----:B------:R-:W-:Y:S02]  /*aa10*/  FSEL R207, R126, -INF , !P4 ;  /* 0xff8000007ecf7808 */ /* 0x000fe40006000000 */
[----:B------:R-:W-:Y:S02]  /*aa20*/  FSEL R160, R125, -INF , !P3 ;  /* 0xff8000007da07808 */ /* 0x000fe40005800000 */
[----:B------:R-:W-:-:S02]  /*aa30*/  FSEL R241, R127, -INF , !P0 ;  /* 0xff8000007ff17808 */ /* 0x000fc40004000000 */
[CC--:B------:R-:W-:Y:S01]  /*aa40*/  ISETP.GE.AND P4, PT, R51.reuse, R169.reuse, PT ;  /* 0x000000a93300720c */ /* 0x0c0fe20003f86270 */
[C---:B------:R-:W-:Y:S01]  /*aa50*/  HMMA.16816.F32.BF16 R116, R136.reuse, R154, R116 ;  /* 0x0000009a8874723c */ /* 0x040fe20000041874 */
[CC--:B------:R-:W-:Y:S02]  /*aa60*/  ISETP.GE.AND P3, PT, R50.reuse, R168.reuse, PT ;  /* 0x000000a83200720c */ /* 0x0c0fe40003f66270 */
[----:B------:R-:W-:Y:S02]  /*aa70*/  ISETP.GE.AND P0, PT, R50, R169, PT ;  /* 0x000000a93200720c */ /* 0x000fe40003f06270 */
[----:B------:R-:W-:Y:S02]  /*aa80*/  IADD3 R50, R2, 0x30, RZ ;  /* 0x0000003002327810 */ /* 0x000fe40007ffe0ff */
[----:B------:R-:W-:Y:S01]  /*aa90*/  FSEL R154, R124, -INF , !P5 ;  /* 0xff8000007c9a7808 */ /* 0x000fe20006800000 */
[----:B---3--:R-:W-:Y:S01]  /*aaa0*/  HMMA.16816.F32.BF16 R112, R136, R60, R112 ;  /* 0x0000003c8870723c */ /* 0x008fe20000041870 */
[----:B------:R-:W2:Y:S01]  /*aab0*/  LDSM.16.M88.4 R124, [R225+0x1400] ;  /* 0x00140000e17c783b */ /* 0x000ea20000000200 */
[----:B------:R-:W-:-:S02]  /*aac0*/  ISETP.GE.AND P5, PT, R51, R168, PT ;  /* 0x000000a83300720c */ /* 0x000fc40003fa6270 */
[----:B------:R-:W-:Y:S02]  /*aad0*/  IADD3 R51, R2, 0x29, RZ ;  /* 0x0000002902337810 */ /* 0x000fe40007ffe0ff */
[----:B------:R-:W-:Y:S02]  /*aae0*/  FSEL R201, R122, -INF , !P2 ;  /* 0xff8000007ac97808 */ /* 0x000fe40005000000 */
[----:B------:R-:W-:Y:S01]  /*aaf0*/  HMMA.16816.F32.BF16 R108, R136, R62, R108 ;  /* 0x0000003e886c723c */ /* 0x000fe2000004186c */
[----:B------:R-:W3:Y:S01]  /*ab00*/  LDSM.16.M88.4 R60, [R225+0x1800] ;  /* 0x00180000e13c783b */ /* 0x000ee20000000200 */
[----:B------:R-:W-:Y:S02]  /*ab10*/  FSEL R162, R120, -INF , !P1 ;  /* 0xff80000078a27808 */ /* 0x000fe40004800000 */
[----:B------:R-:W-:Y:S02]  /*ab20*/  FSEL R122, R121, -INF , !P5 ;  /* 0xff800000797a7808 */ /* 0x000fe40006800000 */
[----:B------:R-:W-:-:S02]  /*ab30*/  FSEL R199, R123, -INF , !P4 ;  /* 0xff8000007bc77808 */ /* 0x000fc40006000000 */
[----:B------:R-:W-:Y:S01]  /*ab40*/  HMMA.16816.F32.BF16 R100, R144, R102, RZ ;  /* 0x000000669064723c */ /* 0x000fe200000418ff */
[CC--:B------:R-:W-:Y:S02]  /*ab50*/  ISETP.GE.AND P1, PT, R51.reuse, R168.reuse, PT ;  /* 0x000000a83300720c */ /* 0x0c0fe40003f26270 */
[-C--:B------:R-:W-:Y:S02]  /*ab60*/  ISETP.GE.AND P2, PT, R51, R169.reuse, PT ;  /* 0x000000a93300720c */ /* 0x080fe40003f46270 */
[C---:B------:R-:W-:Y:S02]  /*ab70*/  ISETP.GE.AND P5, PT, R50.reuse, R168, PT ;  /* 0x000000a83200720c */ /* 0x040fe40003fa6270 */
[----:B------:R-:W-:Y:S01]  /*ab80*/  ISETP.GE.AND P4, PT, R50, R169, PT ;  /* 0x000000a93200720c */ /* 0x000fe20003f86270 */
[----:B-1----:R-:W-:Y:S01]  /*ab90*/  HMMA.16816.F32.BF16 R104, R136, R4, R104 ;  /* 0x000000048868723c */ /* 0x002fe20000041868 */
[----:B------:R-:W-:Y:S02]  /*aba0*/  IADD3 R51, R2, 0x31, RZ ;  /* 0x0000003102337810 */ /* 0x000fe40007ffe0ff */
[----:B------:R-:W-:-:S02]  /*abb0*/  FSEL R116, R116, -INF , !P3 ;  /* 0xff80000074747808 */ /* 0x000fc40005800000 */
[----:B------:R-:W-:Y:S02]  /*abc0*/  FSEL R197, R118, -INF , !P0 ;  /* 0xff80000076c57808 */ /* 0x000fe40004000000 */
[----:B------:R-:W-:Y:S01]  /*abd0*/  IADD3 R4, R2, 0x39, RZ ;  /* 0x0000003902047810 */ /* 0x000fe20007ffe0ff */
[C---:B------:R-:W-:Y:S01]  /*abe0*/  HMMA.16816.F32.BF16 R96, R144.reuse, R92, RZ ;  /* 0x0000005c9060723c */ /* 0x040fe200000418ff */
[----:B------:R-:W-:Y:S02]  /*abf0*/  FSEL R166, R112, -INF , !P5 ;  /* 0xff80000070a67808 */ /* 0x000fe40006800000 */
[----:B------:R-:W-:Y:S02]  /*ac00*/  FSEL R193, R114, -INF , !P4 ;  /* 0xff80000072c17808 */ /* 0x000fe40006000000 */
[CC--:B------:R-:W-:Y:S02]  /*ac10*/  ISETP.GE.AND P3, PT, R51.reuse, R168.reuse, PT ;  /* 0x000000a83300720c */ /* 0x0c0fe40003f66270 */
[----:B------:R-:W-:Y:S01]  /*ac20*/  ISETP.GE.AND P0, PT, R51, R169, PT ;  /* 0x000000a93300720c */ /* 0x000fe20003f06270 */
[----:B------:R-:W-:Y:S01]  /*ac30*/  HMMA.16816.F32.BF16 R92, R144, R94, RZ ;  /* 0x0000005e905c723c */ /* 0x000fe200000418ff */
[----:B------:R-:W-:-:S02]  /*ac40*/  ISETP.GE.AND P5, PT, R4, R168, PT ;  /* 0x000000a80400720c */ /* 0x000fc40003fa6270 */
[----:B------:R-:W-:Y:S02]  /*ac50*/  ISETP.GE.AND P4, PT, R4, R169, PT ;  /* 0x000000a90400720c */ /* 0x000fe40003f86270 */
[C---:B------:R-:W-:Y:S02]  /*ac60*/  IADD3 R4, R2.reuse, 0x40, RZ ;  /* 0x0000004002047810 */ /* 0x040fe40007ffe0ff */
[----:B------:R-:W-:Y:S01]  /*ac70*/  IADD3 R50, R2, 0x38, RZ ;  /* 0x0000003802327810 */ /* 0x000fe20007ffe0ff */
[----:B------:R-:W-:Y:S01]  /*ac80*/  HMMA.16816.F32.BF16 R88, R144, R84, RZ ;  /* 0x000000549058723c */ /* 0x000fe200000418ff */
[----:B------:R-:W-:Y:S02]  /*ac90*/  FSEL R170, R113, -INF , !P3 ;  /* 0xff80000071aa7808 */ /* 0x000fe40005800000 */
[----:B------:R-:W-:Y:S02]  /*aca0*/  FSEL R189, R115, -INF , !P0 ;  /* 0xff80000073bd7808 */ /* 0x000fe40004000000 */
[----:B------:R-:W-:-:S02]  /*acb0*/  FSEL R118, R117, -INF , !P1 ;  /* 0xff80000075767808 */ /* 0x000fc40004800000 */
[----:B------:R-:W-:Y:S01]  /*acc0*/  FSEL R195, R119, -INF , !P2 ;  /* 0xff80000077c37808 */ /* 0x000fe20005000000 */
[----:B------:R-:W-:Y:S01]  /*acd0*/  HMMA.16816.F32.BF16 R100, R136, R6, R100 ;  /* 0x000000068864723c */ /* 0x000fe20000041864 */
[CC--:B------:R-:W-:Y:S02]  /*ace0*/  ISETP.GE.AND P3, PT, R4.reuse, R168.reuse, PT ;  /* 0x000000a80400720c */ /* 0x0c0fe40003f66270 */
[-C--:B------:R-:W-:Y:S02]  /*acf0*/  ISETP.GE.AND P0, PT, R4, R169.reuse, PT ;  /* 0x000000a90400720c */ /* 0x080fe40003f06270 */
[C---:B------:R-:W-:Y:S02]  /*ad00*/  ISETP.GE.AND P1, PT, R50.reuse, R168, PT ;  /* 0x000000a83200720c */ /* 0x040fe40003f26270 */
[----:B------:R-:W-:Y:S01]  /*ad10*/  ISETP.GE.AND P2, PT, R50, R169, PT ;  /* 0x000000a93200720c */ /* 0x000fe20003f46270 */
[----:B------:R-:W-:Y:S01]  /*ad20*/  HMMA.16816.F32.BF16 R84, R144, R86, RZ ;  /* 0x000000569054723c */ /* 0x000fe200000418ff */
[----:B------:R-:W-:-:S02]  /*ad30*/  IADD3 R5, R2, 0x41, RZ ;  /* 0x0000004102057810 */ /* 0x000fc40007ffe0ff */
[----:B------:R-:W-:Y:S02]  /*ad40*/  IADD3 R4, R2, 0x48, RZ ;  /* 0x0000004802047810 */ /* 0x000fe40007ffe0ff */
[----:B------:R-:W-:Y:S02]  /*ad50*/  FSEL R172, R108, -INF , !P1 ;  /* 0xff8000006cac7808 */ /* 0x000fe40004800000 */
[----:B------:R-:W-:Y:S01]  /*ad60*/  FSEL R187, R110, -INF , !P2 ;  /* 0xff8000006ebb7808 */ /* 0x000fe20005000000 */
[----:B--2---:R-:W-:Y:S01]  /*ad70*/  HMMA.16816.F32.BF16 R96, R136, R124, R96 ;  /* 0x0000007c8860723c */ /* 0x004fe20000041860 */
[----:B------:R-:W-:Y:S02]  /*ad80*/  FSEL R174, R109, -INF , !P5 ;  /* 0xff8000006dae7808 */ /* 0x000fe40006800000 */
[----:B------:R-:W-:Y:S02]  /*ad90*/  FSEL R191, R111, -INF , !P4 ;  /* 0xff8000006fbf7808 */ /* 0x000fe40006000000 */
[----:B------:R-:W-:-:S02]  /*ada0*/  ISETP.GE.AND P1, PT, R5, R168, PT ;  /* 0x000000a80500720c */ /* 0x000fc40003f26270 */
[-C--:B------:R-:W-:Y:S01]  /*adb0*/  ISETP.GE.AND P2, PT, R5, R169.reuse, PT ;  /* 0x000000a90500720c */ /* 0x080fe20003f46270 */
[----:B------:R-:W-:Y:S01]  /*adc0*/  HMMA.16816.F32.BF16 R80, R144, R76, RZ ;  /* 0x0000004c9050723c */ /* 0x000fe200000418ff */
[C---:B------:R-:W-:Y:S02]  /*add0*/  ISETP.GE.AND P5, PT, R4.reuse, R168, PT ;  /* 0x000000a80400720c */ /* 0x040fe40003fa6270 */
[----:B------:R-:W-:Y:S02]  /*ade0*/  ISETP.GE.AND P4, PT, R4, R169, PT ;  /* 0x000000a90400720c */ /* 0x000fe40003f86270 */
[----:B------:R-:W1:Y:S01]  /*adf0*/  LDSM.16.M88.4 R4, [R225+0x1c00] ;  /* 0x001c0000e104783b */ /* 0x000e620000000200 */
[----:B------:R-:W-:Y:S02]  /*ae00*/  IADD3 R50, R2, 0x49, RZ ;  /* 0x0000004902327810 */ /* 0x000fe40007ffe0ff */
[----:B------:R-:W-:Y:S01]  /*ae10*/  HMMA.16816.F32.BF16 R92, R136, R126, R92 ;  /* 0x0000007e885c723c */ /* 0x000fe2000004185c */
[----:B------:R-:W-:-:S02]  /*ae20*/  FSEL R178, R104, -INF , !P3 ;  /* 0xff80000068b27808 */ /* 0x000fc40005800000 */
[----:B------:R-:W-:Y:S02]  /*ae30*/  FSEL R185, R106, -INF , !P0 ;  /* 0xff8000006ab97808 */ /* 0x000fe40004000000 */
[C---:B------:R-:W-:Y:S02]  /*ae40*/  ISETP.GE.AND P3, PT, R50.reuse, R168, PT ;  /* 0x000000a83200720c */ /* 0x040fe40003f66270 */
[----:B------:R-:W-:Y:S01]  /*ae50*/  ISETP.GE.AND P0, PT, R50, R169, PT ;  /* 0x000000a93200720c */ /* 0x000fe20003f06270 */
[----:B---3--:R-:W-:Y:S01]  /*ae60*/  HMMA.16816.F32.BF16 R88, R136, R60, R88 ;  /* 0x0000003c8858723c */ /* 0x008fe20000041858 */
[----:B------:R-:W-:Y:S02]  /*ae70*/  IADD3 R50, R2, 0x50, RZ ;  /* 0x0000005002327810 */ /* 0x000fe40007ffe0ff */
[----:B------:R-:W-:Y:S02]  /*ae80*/  FSEL R180, R105, -INF , !P1 ;  /* 0xff80000069b47808 */ /* 0x000fe40004800000 */
[----:B------:R-:W-:-:S02]  /*ae90*/  FSEL R183, R107, -INF , !P2 ;  /* 0xff8000006bb77808 */ /* 0x000fc40005000000 */
[C---:B------:R-:W-:Y:S01]  /*aea0*/  ISETP.GE.AND P1, PT, R50.reuse, R168, PT ;  /* 0x000000a83200720c */ /* 0x040fe20003f26270 */
[----:B------:R-:W-:Y:S01]  /*aeb0*/  HMMA.16816.F32.BF16 R84, R136, R62, R84 ;  /* 0x0000003e8854723c */ /* 0x000fe20000041854 */
[----:B------:R-:W-:Y:S01]  /*aec0*/  ISETP.GE.AND P2, PT, R50, R169, PT ;  /* 0x000000a93200720c */ /* 0x000fe20003f46270 */
[----:B------:R-:W-:Y:S01]  /*aed0*/  LDSM.16.M88.4 R60, [R225+0x2400] ;  /* 0x00240000e13c783b */ /* 0x000fe20000000200 */
[----:B------:R-:W-:Y:S02]  /*aee0*/  IADD3 R51, R2, 0x51, RZ ;  /* 0x0000005102337810 */ /* 0x000fe40007ffe0ff */
[----:B------:R-:W-:Y:S02]  /*aef0*/  FSEL R126, R100, -INF , !P5 ;  /* 0xff800000647e7808 */ /* 0x000fe40006800000 */
[----:B------:R-:W-:Y:S01]  /*af00*/  FSEL R181, R102, -INF , !P4 ;  /* 0xff80000066b57808 */ /* 0x000fe20006000000 */
[----:B------:R-:W-:Y:S01]  /*af10*/  HMMA.16816.F32.BF16 R76, R144, R78, RZ ;  /* 0x0000004e904c723c */ /* 0x000fe200000418ff */
[----:B------:R-:W-:-:S02]  /*af20*/  FSEL R182, R101, -INF , !P3 ;  /* 0xff80000065b67808 */ /* 0x000fc40005800000 */
[----:B------:R-:W-:Y:S02]  /*af30*/  IADD3 R50, R2, 0x58, RZ ;  /* 0x0000005802327810 */ /* 0x000fe40007ffe0ff */
[----:B------:R-:W-:Y:S02]  /*af40*/  FSEL R179, R103, -INF , !P0 ;  /* 0xff80000067b37808 */ /* 0x000fe40004000000 */
[----:B------:R-:W2:Y:S01]  /*af50*/  LDSM.16.M88.4 R100, [R225+0x2000] ;  /* 0x00200000e164783b */ /* 0x000ea20000000200 */
[CC--:B------:R-:W-:Y:S01]  /*af60*/  ISETP.GE.AND P5, PT, R51.reuse, R168.reuse, PT ;  /* 0x000000a83300720c */ /* 0x0c0fe20003fa6270 */
[----:B------:R-:W-:Y:S01]  /*af70*/  HMMA.16816.F32.BF16 R72, R144, R68, RZ ;  /* 0x000000449048723c */ /* 0x000fe200000418ff */
[-C--:B------:R-:W-:Y:S02]  /*af80*/  ISETP.GE.AND P4, PT, R51, R169.reuse, PT ;  /* 0x000000a93300720c */ /* 0x080fe40003f86270 */
[C---:B------:R-:W-:Y:S02]  /*af90*/  ISETP.GE.AND P3, PT, R50.reuse, R168, PT ;  /* 0x000000a83200720c */ /* 0x040fe40003f66270 */
[----:B------:R-:W-:-:S02]  /*afa0*/  ISETP.GE.AND P0, PT, R50, R169, PT ;  /* 0x000000a93200720c */ /* 0x000fc40003f06270 */
[C---:B------:R-:W-:Y:S01]  /*afb0*/  IADD3 R51, R2.reuse, 0x59, RZ ;  /* 0x0000005902337810 */ /* 0x040fe20007ffe0ff */
[----:B-1----:R-:W-:Y:S01]  /*afc0*/  HMMA.16816.F32.BF16 R80, R136, R4, R80 ;  /* 0x000000048850723c */ /* 0x002fe20000041850 */
[----:B------:R-:W-:Y:S02]  /*afd0*/  IADD3 R50, R2, 0x60, RZ ;  /* 0x0000006002327810 */ /* 0x000fe40007ffe0ff */
[----:B------:R-:W-:Y:S02]  /*afe0*/  FSEL R184, R96, -INF , !P1 ;  /* 0xff80000060b87808 */ /* 0x000fe40004800000 */
[----:B------:R-:W-:Y:S02]  /*aff0*/  FSEL R177, R98, -INF , !P2 ;  /* 0xff80000062b17808 */ /* 0x000fe40005000000 */
[----:B------:R-:W-:Y:S01]  /*b000*/  FSEL R186, R97, -INF , !P5 ;  /* 0xff80000061ba7808 */ /* 0x000fe20006800000 */
[----:B------:R-:W-:Y:S01]  /*b010*/  HMMA.16816.F32.BF16 R68, R144, R70, RZ ;  /* 0x000000469044723c */ /* 0x000fe200000418ff */
[----:B------:R-:W-:-:S02]  /*b020*/  FSEL R173, R99, -INF , !P4 ;  /* 0xff80000063ad7808 */ /* 0x000fc40006000000 */
[CC--:B------:R-:W-:Y:S02]  /*b030*/  ISETP.GE.AND P1, PT, R51.reuse, R168.reuse, PT ;  /* 0x000000a83300720c */ /* 0x0c0fe40003f26270 */
[-C--:B------:R-:W-:Y:S02]  /*b040*/  ISETP.GE.AND P2, PT, R51, R169.reuse, PT ;  /* 0x000000a93300720c */ /* 0x080fe40003f46270 */
[C---:B------:R-:W-:Y:S01]  /*b050*/  ISETP.GE.AND P5, PT, R50.reuse, R168, PT ;  /* 0x000000a83200720c */ /* 0x040fe20003fa6270 */
[----:B------:R-:W-:Y:S01]  /*b060*/  HMMA.16816.F32.BF16 R64, R144, R52, RZ ;  /* 0x000000349040723c */ /* 0x000fe200000418ff */
[----:B------:R-:W-:Y:S02]  /*b070*/  ISETP.GE.AND P4, PT, R50, R169, PT ;  /* 0x000000a93200720c */ /* 0x000fe40003f86270 */
[C---:B------:R-:W-:Y:S02]  /*b080*/  IADD3 R51, R2.reuse, 0x61, RZ ;  /* 0x0000006102337810 */ /* 0x040fe40007ffe0ff */
[----:B------:R-:W-:-:S02]  /*b090*/  IADD3 R4, R2, 0x69, RZ ;  /* 0x0000006902047810 */ /* 0x000fc40007ffe0ff */
[----:B------:R-:W-:Y:S01]  /*b0a0*/  FSEL R188, R92, -INF , !P3 ;  /* 0xff8000005cbc7808 */ /* 0x000fe20005800000 */
[----:B------:R-:W-:Y:S01]  /*b0b0*/  HMMA.16816.F32.BF16 R76, R136, R6, R76 ;  /* 0x00000006884c723c */ /* 0x000fe2000004184c */
[----:B------:R-:W-:Y:S02]  /*b0c0*/  FSEL R171, R94, -INF , !P0 ;  /* 0xff8000005eab7808 */ /* 0x000fe40004000000 */
[----:B------:R-:W-:Y:S02]  /*b0d0*/  FSEL R194, R88, -INF , !P5 ;  /* 0xff80000058c27808 */ /* 0x000fe40006800000 */
[----:B------:R-:W-:Y:S02]  /*b0e0*/  FSEL R167, R90, -INF , !P4 ;  /* 0xff8000005aa77808 */ /* 0x000fe40006000000 */
[C---:B------:R-:W-:Y:S01]  /*b0f0*/  ISETP.GE.AND P3, PT, R51.reuse, R168, PT ;  /* 0x000000a83300720c */ /* 0x040fe20003f66270 */
[----:B------:R-:W-:Y:S01]  /*b100*/  HMMA.16816.F32.BF16 R52, R144, R54, RZ ;  /* 0x000000369034723c */ /* 0x000fe200000418ff */
[----:B------:R-:W-:-:S02]  /*b110*/  ISETP.GE.AND P0, PT, R51, R169, PT ;  /* 0x000000a93300720c */ /* 0x000fc40003f06270 */
[C---:B------:R-:W-:Y:S02]  /*b120*/  ISETP.GE.AND P5, PT, R4.reuse, R168, PT ;  /* 0x000000a80400720c */ /* 0x040fe40003fa6270 */
[----:B------:R-:W-:Y:S02]  /*b130*/  ISETP.GE.AND P4, PT, R4, R169, PT ;  /* 0x000000a90400720c */ /* 0x000fe40003f86270 */
[C---:B------:R-:W-:Y:S01]  /*b140*/  IADD3 R4, R2.reuse, 0x70, RZ ;  /* 0x0000007002047810 */ /* 0x040fe20007ffe0ff */
[----:B--2---:R-:W-:Y:S01]  /*b150*/  HMMA.16816.F32.BF16 R72, R136, R100, R72 ;  /* 0x000000648848723c */ /* 0x004fe20000041848 */
[----:B------:R-:W-:Y:S02]  /*b160*/  IADD3 R50, R2, 0x68, RZ ;  /* 0x0000006802327810 */ /* 0x000fe40007ffe0ff */
[----:B------:R-:W-:Y:S02]  /*b170*/  FSEL R196, R89, -INF , !P3 ;  /* 0xff80000059c47808 */ /* 0x000fe40005800000 */
[----:B------:R-:W-:-:S02]  /*b180*/  FSEL R165, R91, -INF , !P0 ;  /* 0xff8000005ba57808 */ /* 0x000fc40004000000 */
[----:B------:R-:W-:Y:S01]  /*b190*/  FSEL R190, R93, -INF , !P1 ;  /* 0xff8000005dbe7808 */ /* 0x000fe20004800000 */
[C---:B------:R-:W-:Y:S01]  /*b1a0*/  HMMA.16816.F32.BF16 R44, R144.reuse, R40, RZ ;  /* 0x00000028902c723c */ /* 0x040fe200000418ff */
[----:B------:R-:W-:Y:S02]  /*b1b0*/  FSEL R175, R95, -INF , !P2 ;  /* 0xff8000005faf7808 */ /* 0x000fe40005000000 */
[CC--:B------:R-:W-:Y:S02]  /*b1c0*/  ISETP.GE.AND P3, PT, R4.reuse, R168.reuse, PT ;  /* 0x000000a80400720c */ /* 0x0c0fe40003f66270 */
[-C--:B------:R-:W-:Y:S02]  /*b1d0*/  ISETP.GE.AND P0, PT, R4, R169.reuse, PT ;  /* 0x000000a90400720c */ /* 0x080fe40003f06270 */
[C---:B------:R-:W-:Y:S01]  /*b1e0*/  ISETP.GE.AND P1, PT, R50.reuse, R168, PT ;  /* 0x000000a83200720c */ /* 0x040fe20003f26270 */
[----:B------:R-:W-:Y:S01]  /*b1f0*/  HMMA.16816.F32.BF16 R36, R144, R32, RZ ;  /* 0x000000209024723c */ /* 0x000fe200000418ff */
[----:B------:R-:W-:-:S02]  /*b200*/  ISETP.GE.AND P2, PT, R50, R169, PT ;  /* 0x000000a93200720c */ /* 0x000fc40003f46270 */
[C---:B------:R-:W-:Y:S02]  /*b210*/  IADD3 R5, R2.reuse, 0x71, RZ ;  /* 0x0000007102057810 */ /* 0x040fe40007ffe0ff */
[----:B------:R-:W-:Y:S02]  /*b220*/  IADD3 R4, R2, 0x78, RZ ;  /* 0x0000007802047810 */ /* 0x000fe40007ffe0ff */
[----:B------:R-:W-:Y:S01]  /*b230*/  FSEL R198, R84, -INF , !P1 ;  /* 0xff80000054c67808 */ /* 0x000fe20004800000 */
[----:B------:R-:W-:Y:S01]  /*b240*/  HMMA.16816.F32.BF16 R28, R144, R24, RZ ;  /* 0x00000018901c723c */ /* 0x000fe200000418ff */
[----:B------:R-:W-:Y:S02]  /*b250*/  FSEL R163, R86, -INF , !P2 ;  /* 0xff80000056a37808 */ /* 0x000fe40005000000 */
[----:B------:R-:W-:Y:S02]  /*b260*/  FSEL R200, R85, -INF , !P5 ;  /* 0xff80000055c87808 */ /* 0x000fe40006800000 */
[----:B------:R-:W-:-:S02]  /*b270*/  FSEL R161, R87, -INF , !P4 ;  /* 0xff80000057a17808 */ /* 0x000fc40006000000 */
[CC--:B------:R-:W-:Y:S01]  /*b280*/  ISETP.GE.AND P1, PT, R5.reuse, R168.reuse, PT ;  /* 0x000000a80500720c */ /* 0x0c0fe20003f26270 */
[C---:B------:R-:W-:Y:S01]  /*b290*/  HMMA.16816.F32.BF16 R20, R144.reuse, R16, RZ ;  /* 0x000000109014723c */ /* 0x040fe200000418ff */
[-C--:B------:R-:W-:Y:S02]  /*b2a0*/  ISETP.GE.AND P2, PT, R5, R169.reuse, PT ;  /* 0x000000a90500720c */ /* 0x080fe40003f46270 */
[C---:B------:R-:W-:Y:S02]  /*b2b0*/  ISETP.GE.AND P5, PT, R4.reuse, R168, PT ;  /* 0x000000a80400720c */ /* 0x040fe40003fa6270 */
[----:B------:R-:W-:Y:S02]  /*b2c0*/  ISETP.GE.AND P4, PT, R4, R169, PT ;  /* 0x000000a90400720c */ /* 0x000fe40003f86270 */
[----:B------:R-:W1:Y:S01]  /*b2d0*/  LDSM.16.M88.4 R4, [R225+0x2800] ;  /* 0x00280000e104783b */ /* 0x000e620000000200 */
[----:B------:R-:W-:Y:S01]  /*b2e0*/  HMMA.16816.F32.BF16 R12, R144, R148, RZ ;  /* 0x00000094900c723c */ /* 0x000fe200000418ff */
[----:B------:R-:W-:-:S02]  /*b2f0*/  FSEL R202, R80, -INF , !P3 ;  /* 0xff80000050ca7808 */ /* 0x000fc40005800000 */
[----:B------:R-:W-:Y:S02]  /*b300*/  FSEL R155, R82, -INF , !P0 ;  /* 0xff800000529b7808 */ /* 0x000fe40004000000 */
[----:B------:R-:W-:Y:S02]  /*b310*/  FSEL R204, R81, -INF , !P1 ;  /* 0xff80000051cc7808 */ /* 0x000fe40004800000 */
[C---:B------:R-:W-:Y:S01]  /*b320*/  IADD3 R50, R2.reuse, 0x79, RZ ;  /* 0x0000007902327810 */ /* 0x040fe20007ffe0ff */
[----:B------:R-:W-:Y:S01]  /*b330*/  HMMA.16816.F32.BF16 R156, R144, R140, RZ ;  /* 0x0000008c909c723c */ /* 0x000fe200000418ff */
[----:B------:R-:W-:Y:S02]  /*b340*/  IADD3 R51, R2, 0x81, RZ ;  /* 0x0000008102337810 */ /* 0x000fe40007ffe0ff */
[C---:B------:R-:W-:Y:S02]  /*b350*/  ISETP.GE.AND P3, PT, R50.reuse, R168, PT ;  /* 0x000000a83200720c */ /* 0x040fe40003f66270 */
[----:B------:R-:W-:-:S02]  /*b360*/  ISETP.GE.AND P0, PT, R50, R169, PT ;  /* 0x000000a93200720c */ /* 0x000fc40003f06270 */
[----:B------:R-:W-:Y:S01]  /*b370*/  IADD3 R50, R2, 0x80, RZ ;  /* 0x0000008002327810 */ /* 0x000fe20007ffe0ff */
[C---:B------:R-:W-:Y:S01]  /*b380*/  HMMA.16816.F32.BF16 R40, R144.reuse, R42, RZ ;  /* 0x0000002a9028723c */ /* 0x040fe200000418ff */
[----:B------:R-:W-:Y:S02]  /*b390*/  FSEL R76, R76, -INF , !P5 ;  /* 0xff8000004c4c7808 */ /* 0x000fe40006800000 */
[-C--:B------:R-:W-:Y:S02]  /*b3a0*/  ISETP.GE.AND P1, PT, R50, R168.reuse, PT ;  /* 0x000000a83200720c */ /* 0x080fe40003f26270 */
[----:B------:R-:W-:Y:S02]  /*b3b0*/  FSEL R206, R77, -INF , !P3 ;  /* 0xff8000004dce7808 */ /* 0x000fe40005800000 */
[----:B------:R-:W-:Y:S01]  /*b3c0*/  FSEL R153, R79, -INF , !P0 ;  /* 0xff8000004f997808 */ /* 0x000fe20004000000 */
[----:B------:R-:W-:Y:S01]  /*b3d0*/  HMMA.16816.F32.BF16 R32, R144, R34, RZ ;  /* 0x000000229020723c */ /* 0x000fe200000418ff */
[----:B------:R-:W-:-:S02]  /*b3e0*/  ISETP.GE.AND P5, PT, R51, R168, PT ;  /* 0x000000a83300720c */ /* 0x000fc40003fa6270 */
[----:B------:R-:W-:-:S05]  /*b3f0*/  FSEL R72, R72, -INF , !P1 ;  /* 0xff80000048487808 */ /* 0x000fca0004800000 */
[C---:B------:R-:W-:Y:S08]  /*b400*/  HMMA.16816.F32.BF16 R24, R144.reuse, R26, RZ ;  /* 0x0000001a9018723c */ /* 0x040ff000000418ff */
[C---:B------:R-:W-:Y:S08]  /*b410*/  HMMA.16816.F32.BF16 R16, R144.reuse, R18, RZ ;  /* 0x000000129010723c */ /* 0x040ff000000418ff */
[C---:B------:R-:W-:Y:S08]  /*b420*/  HMMA.16816.F32.BF16 R148, R144.reuse, R150, RZ ;  /* 0x000000969094723c */ /* 0x040ff000000418ff */
[----:B------:R-:W-:Y:S07]  /*b430*/  HMMA.16816.F32.BF16 R140, R144, R142, RZ ;  /* 0x0000008e908c723c */ /* 0x000fee00000418ff */
[----:B------:R-:W-:Y:S01]  /*b440*/  FSEL R147, R83, -INF , !P2 ;  /* 0xff80000053937808 */ /* 0x000fe20005000000 */
[----:B------:R-:W-:Y:S01]  /*b450*/  HMMA.16816.F32.BF16 R68, R136, R102, R68 ;  /* 0x000000668844723c */ /* 0x000fe20000041844 */
[----:B------:R-:W-:-:S02]  /*b460*/  ISETP.GE.AND P2, PT, R50, R169, PT ;  /* 0x000000a93200720c */ /* 0x000fc40003f46270 */
[----:B------:R-:W-:Y:S02]  /*b470*/  IADD3 R50, R2, 0x88, RZ ;  /* 0x0000008802327810 */ /* 0x000fe40007ffe0ff */
[----:B------:R-:W-:Y:S02]  /*b480*/  FSEL R145, R78, -INF , !P4 ;  /* 0xff8000004e917808 */ /* 0x000fe40006000000 */
[-C--:B------:R-:W-:Y:S01]  /*b490*/  ISETP.GE.AND P4, PT, R51, R169.reuse, PT ;  /* 0x000000a93300720c */ /* 0x080fe20003f86270 */
[----:B------:R-:W-:Y:S01]  /*b4a0*/  HMMA.16816.F32.BF16 R80, R136, R60, R64 ;  /* 0x0000003c8850723c */ /* 0x000fe20000041840 */
[----:B------:R-:W2:Y:S01]  /*b4b0*/  LDSM.16.M88.4 R64, [R225+0x2c00] ;  /* 0x002c0000e140783b */ /* 0x000ea20000000200 */
[C---:B------:R-:W-:Y:S02]  /*b4c0*/  ISETP.GE.AND P3, PT, R50.reuse, R168, PT ;  /* 0x000000a83200720c */ /* 0x040fe40003f66270 */
[----:B------:R-:W-:Y:S02]  /*b4d0*/  ISETP.GE.AND P0, PT, R50, R169, PT ;  /* 0x000000a93200720c */ /* 0x000fe40003f06270 */
[----:B------:R-:W-:-:S02]  /*b4e0*/  IADD3 R51, R2, 0x89, RZ ;  /* 0x0000008902337810 */ /* 0x000fc40007ffe0ff */
[C---:B------:R-:W-:Y:S01]  /*b4f0*/  HMMA.16816.F32.BF16 R52, R136.reuse, R62, R52 ;  /* 0x0000003e8834723c */ /* 0x040fe20000041834 */
[----:B------:R-:W-:Y:S02]  /*b500*/  IADD3 R50, R2, 0x90, RZ ;  /* 0x0000009002327810 */ /* 0x000fe40007ffe0ff */
[----:B------:R-:W-:Y:S02]  /*b510*/  FSEL R135, R74, -INF , !P2 ;  /* 0xff8000004a877808 */ /* 0x000fe40005000000 */
[----:B------:R-:W-:Y:S02]  /*b520*/  FSEL R60, R73, -INF , !P5 ;  /* 0xff800000493c7808 */ /* 0x000fe40006800000 */
[----:B------:R-:W-:Y:S01]  /*b530*/  FSEL R133, R75, -INF , !P4 ;  /* 0xff8000004b857808 */ /* 0x000fe20006000000 */
[----:B-1----:R-:W-:Y:S01]  /*b540*/  HMMA.16816.F32.BF16 R108, R136, R4, R44 ;  /* 0x00000004886c723c */ /* 0x002fe2000004182c */
[C---:B------:R-:W-:Y:S01]  /*b550*/  ISETP.GE.AND P1, PT, R51.reuse, R168, PT ;  /* 0x000000a83300720c */ /* 0x040fe20003f26270 */
[----:B------:R-:W1:Y:S01]  /*b560*/  LDSM.16.M88.4 R44, [R225+0x3000] ;  /* 0x00300000e12c783b */ /* 0x000e620000000200 */
[----:B------:R-:W-:-:S02]  /*b570*/  ISETP.GE.AND P2, PT, R51, R169, PT ;  /* 0x000000a93300720c */ /* 0x000fc40003f46270 */
[C---:B------:R-:W-:Y:S02]  /*b580*/  ISETP.GE.AND P5, PT, R50.reuse, R168, PT ;  /* 0x000000a83200720c */ /* 0x040fe40003fa6270 */
[----:B------:R-:W-:Y:S01]  /*b590*/  ISETP.GE.AND P4, PT, R50, R169, PT ;  /* 0x000000a93200720c */ /* 0x000fe20003f86270 */
[----:B------:R-:W-:Y:S01]  /*b5a0*/  HMMA.16816.F32.BF16 R40, R136, R6, R40 ;  /* 0x000000068828723c */ /* 0x000fe20000041828 */
        /* <DEDUP_REMOVED lines=8> */
[C---:B------:R-:W-:Y:S01]  /*b630*/  ISETP.GE.AND P5, PT, R4.reuse, R168, PT ;  /* 0x000000a80400720c */ /* 0x040fe20003fa6270 */
[----:B--2---:R-:W-:Y:S01]  /*b640*/  HMMA.16816.F32.BF16 R36, R136, R64, R36 ;  /* 0x000000408824723c */ /* 0x004fe20000041824 */
[----:B------:R-:W-:-:S02]  /*b650*/  ISETP.GE.AND P4, PT, R4, R169, PT ;  /* 0x000000a90400720c */ /* 0x000fc40003f86270 */
[C---:B------:R-:W-:Y:S02]  /*b660*/  IADD3 R4, R2.reuse, 0xa0, RZ ;  /* 0x000000a002047810 */ /* 0x040fe40007ffe0ff */
[----:B------:R-:W-:Y:S02]  /*b670*/  IADD3 R50, R2, 0x98, RZ ;  /* 0x0000009802327810 */ /* 0x000fe40007ffe0ff */
[----:B------:R-:W-:Y:S01]  /*b680*/  FSEL R224, R81, -INF , !P3 ;  /* 0xff80000051e07808 */ /* 0x000fe20005800000 */
[----:B------:R-:W-:Y:S01]  /*b690*/  HMMA.16816.F32.BF16 R32, R136, R66, R32 ;  /* 0x000000428820723c */ /* 0x000fe20000041820 */
[----:B------:R-:W-:Y:S02]  /*b6a0*/  FSEL R125, R83, -INF , !P0 ;  /* 0xff800000537d7808 */ /* 0x000fe40004000000 */
[----:B------:R-:W-:Y:S02]  /*b6b0*/  FSEL R62, R69, -INF , !P1 ;  /* 0xff800000453e7808 */ /* 0x000fe40004800000 */
[----:B------:R-:W-:-:S02]  /*b6c0*/  FSEL R129, R71, -INF , !P2 ;  /* 0xff80000047817808 */ /* 0x000fc40005000000 */
[CC--:B------:R-:W-:Y:S01]  /*b6d0*/  ISETP.GE.AND P3, PT, R4.reuse, R168.reuse, PT ;  /* 0x000000a80400720c */ /* 0x0c0fe20003f66270 */
[----:B-1----:R-:W-:Y:S01]  /*b6e0*/  HMMA.16816.F32.BF16 R24, R136, R46, R24 ;  /* 0x0000002e8818723c */ /* 0x002fe20000041818 */
        /* <DEDUP_REMOVED lines=24> */
[----:B------:R-:W-:Y:S02]  /*b870*/  ISETP.GE.AND P1, PT, R50, R168, PT ;  /* 0x000000a83200720c */ /* 0x000fe40003f26270 */
        /* <DEDUP_REMOVED lines=75> */
[----:B------:R-:W-:-:S02]  /*bd30*/  IADD3 R4, R2, 0xe8, RZ ;  /* 0x000000e802047810 */ /* 0x000fc40007ffe0ff */
[C---:B------:R-:W-:Y:S02]  /*bd40*/  IADD3 R5, R2.reuse, 0xf0, RZ ;  /* 0x000000f002057810 */ /* 0x040fe40007ffe0ff */
[----:B------:R-:W-:Y:S02]  /*bd50*/  FSEL R144, R17, -INF , !P3 ;  /* 0xff80000011907808 */ /* 0x000fe40005800000 */
[----:B------:R-:W-:Y:S02]  /*bd60*/  IADD3 R6, R2, 0xe9, RZ ;  /* 0x000000e902067810 */ /* 0x000fe40007ffe0ff */
[----:B------:R-:W-:Y:S02]  /*bd70*/  FSEL R124, R12, -INF , !P1 ;  /* 0xff8000000c7c7808 */ /* 0x000fe40004800000 */
[----:B------:R-:W-:Y:S02]  /*bd80*/  FSEL R114, R13, -INF , !P5 ;  /* 0xff8000000d727808 */ /* 0x000fe40006800000 */
[----:B------:R-:W-:-:S02]  /*bd90*/  ISETP.GE.AND P3, PT, R4, R168, PT ;  /* 0x000000a80400720c */ /* 0x000fc40003f66270 */
[----:B------:R-:W-:Y:S02]  /*bda0*/  ISETP.GE.AND P1, PT, R4, R169, PT ;  /* 0x000000a90400720c */ /* 0x000fe40003f26270 */
[-C--:B------:R-:W-:Y:S02]  /*bdb0*/  ISETP.GE.AND P5, PT, R5, R168.reuse, PT ;  /* 0x000000a80500720c */ /* 0x080fe40003fa6270 */
[----:B------:R-:W-:Y:S02]  /*bdc0*/  IADD3 R4, R2, 0xf1, RZ ;  /* 0x000000f102047810 */ /* 0x000fe40007ffe0ff */
[----:B------:R-:W-:Y:S02]  /*bdd0*/  FSEL R44, R19, -INF , !P0 ;  /* 0xff800000132c7808 */ /* 0x000fe40004000000 */
[----:B------:R-:W-:Y:S02]  /*bde0*/  FSEL R43, R14, -INF , !P2 ;  /* 0xff8000000e2b7808 */ /* 0x000fe40005000000 */
[----:B------:R-:W-:-:S02]  /*bdf0*/  ISETP.GE.AND P2, PT, R6, R168, PT ;  /* 0x000000a80600720c */ /* 0x000fc40003f46270 */
[-C--:B------:R-:W-:Y:S02]  /*be00*/  ISETP.GE.AND P0, PT, R6, R169.reuse, PT ;  /* 0x000000a90600720c */ /* 0x080fe40003f06270 */
[----:B------:R-:W-:Y:S02]  /*be10*/  P2R R6, PR, RZ, 0x20 ;  /* 0x00000020ff067803 */ /* 0x000fe40000000000 */
[----:B------:R-:W-:Y:S02]  /*be20*/  ISETP.GE.AND P5, PT, R4, R169, PT ;  /* 0x000000a90400720c */ /* 0x000fe40003fa6270 */
[----:B------:R-:W-:Y:S02]  /*be30*/  FSEL R98, R148, -INF , !P3 ;  /* 0xff80000094627808 */ /* 0x000fe40005800000 */
[----:B------:R-:W-:Y:S02]  /*be40*/  ISETP.GE.AND P3, PT, R4, R168, PT ;  /* 0x000000a80400720c */ /* 0x000fe40003f66270 */
[----:B------:R-:W-:-:S02]  /*be50*/  FSEL R53, R159, -INF , !P5 ;  /* 0xff8000009f357808 */ /* 0x000fc40006800000 */
[----:B------:R-:W-:Y:S02]  /*be60*/  FSEL R42, R15, -INF , !P4 ;  /* 0xff8000000f2a7808 */ /* 0x000fe40006000000 */
[----:B------:R-:W-:Y:S02]  /*be70*/  ISETP.GE.AND P5, PT, R56, 0x2, PT ;  /* 0x000000023800780c */ /* 0x000fe40003fa6270 */
[----:B------:R-:W-:Y:S02]  /*be80*/  ISETP.NE.AND P4, PT, R48, RZ, PT ;  /* 0x000000ff3000720c */ /* 0x000fe40003f85270 */
[----:B------:R-:W-:Y:S02]  /*be90*/  P2R R4, PR, RZ, 0x8 ;  /* 0x00000008ff047803 */ /* 0x000fe40000000000 */
[----:B------:R-:W-:Y:S02]  /*bea0*/  FSEL R45, R151, -INF , !P0 ;  /* 0xff800000972d7808 */ /* 0x000fe40004000000 */
[----:B------:R-:W-:-:S02]  /*beb0*/  FSEL R46, R150, -INF , !P1 ;  /* 0xff800000962e7808 */ /* 0x000fc40004800000 */
[----:B------:R-:W-:Y:S02]  /*bec0*/  ISETP.NE.AND P0, PT, R4, RZ, PT ;  /* 0x000000ff0400720c */ /* 0x000fe40003f05270 */
[----:B------:R-:W-:Y:S02]  /*bed0*/  FSEL R11, R11, -INF , !P4 ;  /* 0xff8000000b0b7808 */ /* 0x000fe40006000000 */
[----:B------:R-:W-:Y:S02]  /*bee0*/  ISETP.NE.AND P1, PT, R6, RZ, PT ;  /* 0x000000ff0600720c */ /* 0x000fe40003f25270 */
[C---:B------:R-:W-:Y:S02]  /*bef0*/  IADD3 R4, R2.reuse, 0xf8, RZ ;  /* 0x000000f802047810 */ /* 0x040fe40007ffe0ff */
        /* <DEDUP_REMOVED lines=17> */
[----:B----4-:R-:W-:-:S13]  /*c010*/  LOP3.LUT P6, RZ, R236, 0x4, RZ, 0xc0, !PT ;  /* 0x00000004ecff7812 */ /* 0x010fda00078cc0ff */
        /* <DEDUP_REMOVED lines=58> */
.L_x_1820:
[----:B------:R-:W-:-:S05]  /*c3c0*/  IMAD.MOV.U32 R6, RZ, RZ, c[0x0][0x198] ;  /* 0x00006600ff067624 */ /* 0x000fca00078e00ff */
[----:B------:R-:W-:-:S04]  /*c3d0*/  LEA R6, -R6, RZ, 0x8 ;  /* 0x000000ff06067211 */ /* 0x000fc800078e41ff */
[----:B------:R-:W-:Y:S02]  /*c3e0*/  SHF.R.S32.HI R0, RZ, 0x1f, R6 ;  /* 0x0000001fff007819 */ /* 0x000fe40000011406 */
.L_x_1821:
[----:B------:R-:W-:Y:S01]  /*c3f0*/  ULDC.64 UR4, c[0x0][0x198] ;  /* 0x0000660000047ab9 */ /* 0x000fe20000000a00 */
[C---:B------:R-:W-:Y:S01]  /*c400*/  LEA R230, P0, R6.reuse, R230, 0x1 ;  /* 0x000000e606e67211 */ /* 0x040fe200078008ff */
[----:B------:R-:W-:Y:S02]  /*c410*/  USHF.L.U32 UR9, UR4, 0x6, URZ ;  /* 0x0000000604097899 */ /* 0x000fe4000800063f */
[----:B------:R-:W-:Y:S01]  /*c420*/  UMOV UR8, 0x6 ;  /* 0x0000000600087882 */ /* 0x000fe20000000000 */
[----:B------:R-:W-:Y:S01]  /*c430*/  LEA.HI.X R229, R6, R229, R0, 0x1, P0 ;  /* 0x000000e506e57211 */ /* 0x000fe200000f0c00 */
[----:B------:R-:W-:Y:S01]  /*c440*/  USHF.L.U64.HI UR5, UR4, UR8, UR5 ;  /* 0x0000000804057299 */ /* 0x000fe20008010205 */
[----:B------:R-:W-:Y:S01]  /*c450*/  IMAD.MOV.U32 R18, RZ, RZ, R230 ;  /* 0x000000ffff127224 */ /* 0x000fe200078e00e6 */
[----:B------:R-:W-:Y:S02]  /*c460*/  IADD3 R16, P0, R230, UR9, RZ ;  /* 0x00000009e6107c10 */ /* 0x000fe4000ff1e0ff */
[----:B------:R-:W-:-:S02]  /*c470*/  IMAD.MOV.U32 R19, RZ, RZ, R229 ;  /* 0x000000ffff137224 */ /* 0x000fc400078e00e5 */
[----:B------:R-:W-:Y:S02]  /*c480*/  IADD3.X R17, R229, UR5, RZ, P0, !PT ;  /* 0x00000005e5117c10 */ /* 0x000fe400087fe4ff */
[----:B------:R-:W-:Y:S01]  /*c490*/  IADD3 R14, P0, R16, UR9, RZ ;  /* 0x00000009100e7c10 */ /* 0x000fe2000ff1e0ff */
[----:B------:R-:W-:Y:S01]  /*c4a0*/  @!PT LDS RZ, [RZ] ;  /* 0x00000000fffff984 */ /* 0x000fe20000000800 */
[----:B------:R-:W-:Y:S01]  /*c4b0*/  @!PT LDS RZ, [RZ] ;  /* 0x00000000fffff984 */ /* 0x000fe20000000800 */
[----:B------:R-:W-:Y:S01]  /*c4c0*/  @!PT LDS RZ, [RZ] ;  /* 0x00000000fffff984 */ /* 0x000fe20000000800 */
        /* <DEDUP_REMOVED lines=20> */
.L_x_1819:
[----:B-1--4-:R-:W-:-:S04]  /*c610*/  FMNMX.FTZ R5, R8, R58, !PT ;  /* 0x0000003a08057209 */ /* 0x012fc80007810000 */
        /* <DEDUP_REMOVED lines=101> */
[----:B------:R-:W-:Y:S01]  /*cc70*/  LDSM.16.MT88.4 R32, [R224+0x5400] ;  /* 0x00540000e020783b */ /* 0x000fe20000004200 */
[--C-:B------:R-:W-:Y:S02]  /*cc80*/  FFMA.FTZ R100, R118, c[0x0][0x23c], -R85.reuse ;  /* 0x00008f0076647a23 */ /* 0x100fe40000010855 */
[----:B------:R-:W-:Y:S01]  /*cc90*/  FMNMX.FTZ R0, R181, R0, !PT ;  /* 0x00000000b5007209 */ /* 0x000fe20007810000 */
[----:B------:R-:W-:Y:S01]  /*cca0*/  LDSM.16.MT88.4 R16, [R223+0x5400] ;  /* 0x00540000df10783b */ /* 0x000fe20000004200 */
        /* <DEDUP_REMOVED lines=177> */
[----:B------:R-:W-:Y:S01]  /*d7c0*/  FFMA.FTZ R152, R146, c[0x0][0x23c], -R85 ;  /* 0x00008f0092987a23 */ /* 0x000fe20000010855 */
        /* <DEDUP_REMOVED lines=22> */
[--C-:B------:R-:W-:Y:S02]  /*d930*/  FFMA.FTZ R124, R115, c[0x0][0x23c], -R58.reuse ;  /* 0x00008f00737c7a23 */ /* 0x100fe4000001083a */
[--C-:B------:R-:W-:Y:S01]  /*d940*/  FFMA.FTZ R111, R111, c[0x0][0x23c], -R58.reuse ;  /* 0x00008f006f6f7a23 */ /* 0x100fe2000001083a */
[C---:B------:R-:W-:Y:S01]  /*d950*/  HMMA.16816.F32.BF16 R4, R12.reuse, R34, R4 ;  /* 0x000000220c04723c */ /* 0x040fe20000041804 */
[----:B------:R-:W3:Y:S01]  /*d960*/  LDSM.16.MT88.4 R32, [R223+0x5800] ;  /* 0x00580000df20783b */ /* 0x000ee20000004200 */
[----:B------:R-:W-:Y:S01]  /*d970*/  MUFU.EX2 R159, R159 ;  /* 0x0000009f009f7308 */ /* 0x000fe20000000800 */
[----:B------:R-:W-:Y:S02]  /*d980*/  FFMA.FTZ R105, R105, c[0x0][0x23c], -R58 ;  /* 0x00008f0069697a23 */ /* 0x000fe4000001083a */
[----:B------:R-:W-:Y:S02]  /*d990*/  FADD.FTZ R143, R143, R126 ;  /* 0x0000007e8f8f7221 */ /* 0x000fe40000010000 */
[--C-:B------:R-:W-:Y:S01]  /*d9a0*/  FFMA.FTZ R107, R107, c[0x0][0x23c], -R58.reuse ;  /* 0x00008f006b6b7a23 */ /* 0x100fe2000001083a */
        /* <DEDUP_REMOVED lines=25> */
[--C-:B------:R-:W-:Y:S01]  /*db40*/  FFMA.FTZ R36, R36, c[0x0][0x23c], -R58.reuse ;  /* 0x00008f0024247a23 */ /* 0x100fe2000001083a */
        /* <DEDUP_REMOVED lines=13> */
[----:B------:R-:W-:Y:S01]  /*dc20*/  FFMA.FTZ R243, R54, c[0x0][0x23c], -R85 ;  /* 0x00008f0036f37a23 */ /* 0x000fe20000010855 */
[----:B------:R-:W-:Y:S01]  /*dc30*/  HMMA.16816.F32.BF16 R20, R12, R34, R20 ;  /* 0x000000220c14723c */ /* 0x000fe20000041814 */
[----:B------:R-:W3:Y:S01]  /*dc40*/  LDSM.16.MT88.4 R32, [R224+0x6000] ;  /* 0x00600000e020783b */ /* 0x000ee20000004200 */
[----:B------:R-:W-:-:S04]  /*dc50*/  FFMA.FTZ R244, R51, c[0x0][0x23c], -R58 ;  /* 0x00008f0033f47a23 */ /* 0x000fc8000001083a */
        /* <DEDUP_REMOVED lines=38> */
[----:B------:R-:W-:Y:S06]  /*dec0*/  MUFU.EX2 R69, R69 ;  /* 0x0000004500457308 */ /* 0x000fec0000000800 */
[C---:B------:R-:W-:Y:S01]  /*ded0*/  HMMA.16816.F32.BF16 R4, R12.reuse, R30, R4 ;  /* 0x0000001e0c04723c */ /* 0x040fe20000041804 */
[----:B------:R-:W1:Y:S01]  /*dee0*/  LDSM.16.MT88.4 R28, [R223+0x6800] ;  /* 0x00680000df1c783b */ /* 0x000e620000004200 */
[----:B------:R-:W-:Y:S06]  /*def0*/  MUFU.EX2 R135, R135 ;  /* 0x0000008700877308 */ /* 0x000fec0000000800 */
[C---:B---3--:R-:W-:Y:S02]  /*df00*/  HMMA.16816.F32.BF16 R24, R12.reuse, R32, R24 ;  /* 0x000000200c18723c */ /* 0x048fe40000041818 */
[----:B------:R-:W2:Y:S06]  /*df10*/  MUFU.EX2 R146, R146 ;  /* 0x0000009200927308 */ /* 0x000eac0000000800 */
[----:B------:R-:W-:Y:S01]  /*df20*/  HMMA.16816.F32.BF16 R20, R12, R34, R20 ;  /* 0x000000220c14723c */ /* 0x000fe20000041814 */
[----:B------:R-:W3:Y:S01]  /*df30*/  LDSM.16.MT88.4 R32, [R224+0x6c00] ;  /* 0x006c0000e020783b */ /* 0x000ee20000004200 */
[----:B------:R-:W-:Y:S05]  /*df40*/  MUFU.EX2 R131, R131 ;  /* 0x0000008300837308 */ /* 0x000fea0000000800 */
[----:B------:R-:W-:-:S02]  /*df50*/  F2FP.BF16.PACK_AB R12, R79, R82 ;  /* 0x000000524f0c723e */ /* 0x000fc400000010ff */
[----:B------:R-:W-:Y:S01]  /*df60*/  F2FP.BF16.PACK_AB R13, R150, R167 ;  /* 0x000000a7960d723e */ /* 0x000fe200000010ff */
[----:B------:R-:W5:Y:S01]  /*df70*/  MUFU.EX2 R160, R160 ;  /* 0x000000a000a07308 */ /* 0x000f620000000800 */
[----:B------:R-:W-:Y:S02]  /*df80*/  F2FP.BF16.PACK_AB R14, R77, R80 ;  /* 0x000000504d0e723e */ /* 0x000fe400000010ff */
[----:B------:R-:W-:-:S05]  /*df90*/  F2FP.BF16.PACK_AB R15, R163, R154 ;  /* 0x0000009aa30f723e */ /* 0x000fca00000010ff */
[----:B------:R-:W-:Y:S02]  /*dfa0*/  MUFU.EX2 R70, R70 ;  /* 0x0000004600467308 */ /* 0x000fe40000000800 */
[C---:B----4-:R-:W-:Y:S06]  /*dfb0*/  HMMA.16816.F32.BF16 R8, R12.reuse, R16, R8 ;  /* 0x000000100c08723c */ /* 0x050fec0000041808 */
[----:B------:R-:W4:Y:S02]  /*dfc0*/  MUFU.EX2 R67, R67 ;  /* 0x0000004300437308 */ /* 0x000f240000000800 */
        /* <DEDUP_REMOVED lines=9> */
[----:B------:R-:W-:Y:S02]  /*e060*/  F2FP.BF16.PACK_AB R13, R147, R156 ;  /* 0x0000009c930d723e */ /* 0x000fe400000010ff */
[----:B------:R-:W-:Y:S02]  /*e070*/  F2FP.BF16.PACK_AB R14, R73, R76 ;  /* 0x0000004c490e723e */ /* 0x000fe400000010ff */
[----:B------:R-:W-:Y:S01]  /*e080*/  F2FP.BF16.PACK_AB R15, R158, R145 ;  /* 0x000000919e0f723e */ /* 0x000fe200000010ff */
[----:B------:R-:W1:Y:S06]  /*e090*/  MUFU.EX2 R144, R144 ;  /* 0x0000009000907308 */ /* 0x000e6c0000000800 */
[C---:B---3--:R-:W-:Y:S02]  /*e0a0*/  HMMA.16816.F32.BF16 R8, R12.reuse, R32, R8 ;  /* 0x000000200c08723c */ /* 0x048fe40000041808 */
[----:B------:R-:W-:Y:S06]  /*e0b0*/  MUFU.EX2 R121, R121 ;  /* 0x0000007900797308 */ /* 0x000fec0000000800 */
[C---:B------:R-:W-:Y:S01]  /*e0c0*/  HMMA.16816.F32.BF16 R4, R12.reuse, R34, R4 ;  /* 0x000000220c04723c */ /* 0x040fe20000041804 */
[----:B------:R-:W3:Y:S01]  /*e0d0*/  LDSM.16.MT88.4 R32, [R223+0x7000] ;  /* 0x00700000df20783b */ /* 0x000ee20000004200 */
[----:B------:R-:W1:Y:S06]  /*e0e0*/  MUFU.EX2 R162, R162 ;  /* 0x000000a200a27308 */ /* 0x000e6c0000000800 */
[C---:B--2---:R-:W-:Y:S02]  /*e0f0*/  HMMA.16816.F32.BF16 R24, R12.reuse, R16, R24 ;  /* 0x000000100c18723c */ /* 0x044fe40000041818 */
[----:B------:R-:W-:Y:S05]  /*e100*/  MUFU.EX2 R66, R66 ;  /* 0x0000004200427308 */ /* 0x000fea0000000800 */
[----:B------:R-:W-:Y:S01]  /*e110*/  F2FP.BF16.PACK_AB R16, R71, R74 ;  /* 0x0000004a4710723e */ /* 0x000fe200000010ff */
[----:B------:R-:W-:Y:S01]  /*e120*/  HMMA.16816.F32.BF16 R20, R12, R18, R20 ;  /* 0x000000120c14723c */ /* 0x000fe20000041814 */
[----:B------:R-:W2:Y:S01]  /*e130*/  LDSM.16.MT88.4 R12, [R224+0x7400] ;  /* 0x00740000e00c783b */ /* 0x000ea20000004200 */
[----:B------:R-:W-:Y:S01]  /*e140*/  F2FP.BF16.PACK_AB R17, R146, R135 ;  /* 0x000000879211723e */ /* 0x000fe200000010ff */
[----:B------:R-:W2:Y:S04]  /*e150*/  MUFU.EX2 R63, R63 ;  /* 0x0000003f003f7308 */ /* 0x000ea80000000800 */
[----:B------:R-:W-:-:S02]  /*e160*/  F2FP.BF16.PACK_AB R18, R69, R72 ;  /* 0x000000484512723e */ /* 0x000fc400000010ff */
[----:B-----5:R-:W-:Y:S02]  /*e170*/  F2FP.BF16.PACK_AB R19, R160, R131 ;  /* 0x00000083a013723e */ /* 0x020fe400000010ff */
[----:B------:R-:W-:Y:S05]  /*e180*/  MUFU.EX2 R64, R64 ;  /* 0x0000004000407308 */ /* 0x000fea0000000800 */
[C---:B-1----:R-:W-:Y:S03]  /*e190*/  HMMA.16816.F32.BF16 R8, R16.reuse, R28, R8 ;  /* 0x0000001c1008723c */ /* 0x042fe60000041808 */
[----:B------:R-:W-:Y:S05]  /*e1a0*/  MUFU.EX2 R61, R61 ;  /* 0x0000003d003d7308 */ /* 0x000fea0000000800 */
[C---:B------:R-:W-:Y:S01]  /*e1b0*/  HMMA.16816.F32.BF16 R4, R16.reuse, R30, R4 ;  /* 0x0000001e1004723c */ /* 0x040fe20000041804 */
[----:B------:R-:W1:Y:S02]  /*e1c0*/  LDSM.16.MT88.4 R28, [R223+0x7400] ;  /* 0x00740000df1c783b */ /* 0x000e640000004200 */
[----:B------:R-:W-:Y:S05]  /*e1d0*/  MUFU.EX2 R124, R124 ;  /* 0x0000007c007c7308 */ /* 0x000fea0000000800 */
[C---:B---3--:R-:W-:Y:S03]  /*e1e0*/  HMMA.16816.F32.BF16 R24, R16.reuse, R32, R24 ;  /* 0x000000201018723c */ /* 0x048fe60000041818 */
[----:B------:R-:W3:Y:S04]  /*e1f0*/  MUFU.EX2 R111, R111 ;  /* 0x0000006f006f7308 */ /* 0x000ee80000000800 */
[----:B----4-:R-:W-:Y:S01]  /*e200*/  F2FP.BF16.PACK_AB R32, R67, R70 ;  /* 0x000000464320723e */ /* 0x010fe200000010ff */
[----:B------:R-:W-:Y:S01]  /*e210*/  HMMA.16816.F32.BF16 R20, R16, R34, R20 ;  /* 0x000000221014723c */ /* 0x000fe20000041814 */
[----:B------:R-:W-:Y:S01]  /*e220*/  F2FP.BF16.PACK_AB R33, R144, R127 ;  /* 0x0000007f9021723e */ /* 0x000fe200000010ff */
[----:B------:R-:W4:Y:S01]  /*e230*/  LDSM.16.MT88.4 R16, [R224+0x7800] ;  /* 0x00780000e010783b */ /* 0x000f220000004200 */
[----:B------:R-:W-:Y:S04]  /*e240*/  MUFU.EX2 R105, R105 ;  /* 0x0000006900697308 */ /* 0x000fe80000000800 */
[----:B------:R-:W-:-:S02]  /*e250*/  F2FP.BF16.PACK_AB R34, R65, R68 ;  /* 0x000000444122723e */ /* 0x000fc400000010ff */
[----:B------:R-:W-:Y:S02]  /*e260*/  F2FP.BF16.PACK_AB R35, R162, R121 ;  /* 0x00000079a223723e */ /* 0x000fe400000010ff */
[----:B------:R-:W-:Y:S05]  /*e270*/  MUFU.EX2 R62, R62 ;  /* 0x0000003e003e7308 */ /* 0x000fea0000000800 */
[C---:B--2---:R-:W-:Y:S03]  /*e280*/  HMMA.16816.F32.BF16 R8, R32.reuse, R12, R8 ;  /* 0x0000000c2008723c */ /* 0x044fe60000041808 */
[----:B------:R-:W-:Y:S04]  /*e290*/  MUFU.EX2 R59, R59 ;  /* 0x0000003b003b7308 */ /* 0x000fe80000000800 */
[----:B------:R-:W-:Y:S01]  /*e2a0*/  FADD.FTZ R12, R157, R128 ;  /* 0x000000809d0c7221 */ /* 0x000fe20000010000 */
[C---:B------:R-:W-:Y:S03]  /*e2b0*/  HMMA.16816.F32.BF16 R4, R32.reuse, R14, R4 ;  /* 0x0000000e2004723c */ /* 0x040fe60000041804 */
[----:B------:R-:W-:Y:S01]  /*e2c0*/  FADD.FTZ R149, R149, R12 ;  /* 0x0000000c95957221 */ /* 0x000fe20000010000 */
[----:B------:R2:W5:Y:S01]  /*e2d0*/  MUFU.EX2 R128, R107 ;  /* 0x0000006b00807308 */ /* 0x0005620000000800 */
[----:B------:R-:W4:Y:S02]  /*e2e0*/  LDSM.16.MT88.4 R12, [R223+0x7800] ;  /* 0x00780000df0c783b */ /* 0x000f240000004200 */
[----:B------:R-:W-:Y:S01]  /*e2f0*/  FADD.FTZ R120, R120, R149 ;  /* 0x0000009578787221 */ /* 0x000fe20000010000 */
[C---:B-1----:R-:W-:Y:S03]  /*e300*/  HMMA.16816.F32.BF16 R24, R32.reuse, R28, R24 ;  /* 0x0000001c2018723c */ /* 0x042fe60000041818 */
[----:B------:R-:W-:Y:S01]  /*e310*/  FADD.FTZ R139, R139, R120 ;  /* 0x000000788b8b7221 */ /* 0x000fe20000010000 */
[----:B------:R-:W-:Y:S04]  /*e320*/  MUFU.EX2 R60, R60 ;  /* 0x0000003c003c7308 */ /* 0x000fe80000000800 */
[----:B------:R-:W-:Y:S01]  /*e330*/  HMMA.16816.F32.BF16 R28, R32, R30, R20 ;  /* 0x0000001e201c723c */ /* 0x000fe20000041814 */
[----:B--2---:R-:W-:-:S03]  /*e340*/  FFMA.FTZ R107, R99, c[0x0][0x23c], -R58 ;  /* 0x00008f00636b7a23 */ /* 0x004fc6000001083a */
[----:B------:R-:W-:Y:S03]  /*e350*/  MUFU.EX2 R57, R57 ;  /* 0x0000003900397308 */ /* 0x000fe60000000800 */
[----:B------:R-:W-:Y:S01]  /*e360*/  FADD.FTZ R20, R112, R139 ;  /* 0x0000008b70147221 */ /* 0x000fe20000010000 */
[----:B------:R-:W-:Y:S02]  /*e370*/  F2FP.BF16.PACK_AB R32, R63, R66 ;  /* 0x000000423f20723e */ /* 0x000fe400000010ff */
[----:B---3--:R-:W-:Y:S01]  /*e380*/  F2FP.BF16.PACK_AB R33, R111, R124 ;  /* 0x0000007c6f21723e */ /* 0x008fe200000010ff */
[----:B------:R-:W-:Y:S01]  /*e390*/  FADD.FTZ R117, R117, R20 ;  /* 0x0000001475757221 */ /* 0x000fe20000010000 */
[----:B------:R-:W-:Y:S01]  /*e3a0*/  F2FP.BF16.PACK_AB R34, R61, R64 ;  /* 0x000000403d22723e */ /* 0x000fe200000010ff */
[----:B------:R-:W1:Y:S01]  /*e3b0*/  LDSM.16.MT88.4 R20, [R224+0x7c00] ;  /* 0x007c0000e014783b */ /* 0x000e620000004200 */
[----:B-----5:R-:W-:Y:S01]  /*e3c0*/  F2FP.BF16.PACK_AB R35, R128, R105 ;  /* 0x000000698023723e */ /* 0x020fe200000010ff */
[----:B------:R-:W-:Y:S01]  /*e3d0*/  FADD.FTZ R106, R106, R117 ;  /* 0x000000756a6a7221 */ /* 0x000fe20000010000 */
[----:B------:R-:W-:Y:S03]  /*e3e0*/  MUFU.EX2 R99, R101 ;  /* 0x0000006500637308 */ /* 0x000fe60000000800 */
[----:B------:R-:W-:-:S02]  /*e3f0*/  FADD.FTZ R113, R113, R106 ;  /* 0x0000006a71717221 */ /* 0x000fc40000010000 */
[C---:B----4-:R-:W-:Y:S03]  /*e400*/  HMMA.16816.F32.BF16 R8, R32.reuse, R16, R8 ;  /* 0x000000102008723c */ /* 0x050fe60000041808 */
[----:B------:R-:W2:Y:S04]  /*e410*/  MUFU.EX2 R112, R107 ;  /* 0x0000006b00707308 */ /* 0x000ea80000000800 */
[----:B------:R-:W-:Y:S01]  /*e420*/  FADD.FTZ R16, R104, R113 ;  /* 0x0000007168107221 */ /* 0x000fe20000010000 */
[C---:B------:R-:W-:Y:S03]  /*e430*/  HMMA.16816.F32.BF16 R24, R32.reuse, R12, R24 ;  /* 0x0000000c2018723c */ /* 0x040fe60000041818 */
[----:B------:R-:W-:Y:S01]  /*e440*/  FADD.FTZ R109, R109, R16 ;  /* 0x000000106d6d7221 */ /* 0x000fe20000010000 */
[----:B------:R-:W-:Y:S03]  /*e450*/  MUFU.EX2 R95, R95 ;  /* 0x0000005f005f7308 */ /* 0x000fe60000000800 */
[----:B------:R-:W-:Y:S01]  /*e460*/  FADD.FTZ R12, R110, R49 ;  /* 0x000000316e0c7221 */ /* 0x000fe20000010000 */
[----:B------:R-:W-:Y:S01]  /*e470*/  HMMA.16816.F32.BF16 R4, R32, R18, R4 ;  /* 0x000000122004723c */ /* 0x000fe20000041804 */
[----:B------:R-:W-:Y:S01]  /*e480*/  FADD.FTZ R100, R100, R109 ;  /* 0x0000006d64647221 */ /* 0x000fe20000010000 */
[----:B------:R-:W3:Y:S01]  /*e490*/  LDSM.16.MT88.4 R16, [R223+0x7c00] ;  /* 0x007c0000df10783b */ /* 0x000ee20000004200 */
[----:B------:R-:W-:Y:S01]  /*e4a0*/  FADD.FTZ R12, R137, R12 ;  /* 0x0000000c890c7221 */ /* 0x000fe20000010000 */
[----:B------:R-:W4:Y:S01]  /*e4b0*/  MUFU.EX2 R104, R93 ;  /* 0x0000005d00687308 */ /* 0x000f220000000800 */
[----:B------:R-:W-:Y:S01]  /*e4c0*/  FADD.FTZ R103, R103, R100 ;  /* 0x0000006467677221 */ /* 0x000fe20000010000 */
[----:B--2---:R-:W-:-:S02]  /*e4d0*/  F2FP.BF16.PACK_AB R13, R112, R99 ;  /* 0x00000063700d723e */ /* 0x004fc400000010ff */
[----:B------:R-:W-:Y:S01]  /*e4e0*/  HMMA.16816.F32.BF16 R28, R32, R14, R28 ;  /* 0x0000000e201c723c */ /* 0x000fe2000004181c */
[----:B------:R-:W-:-:S03]  /*e4f0*/  FADD.FTZ R96, R96, R103 ;  /* 0x0000006760607221 */ /* 0x000fc60000010000 */
[----:B------:R-:W-:Y:S01]  /*e500*/  MUFU.EX2 R3, R3 ;  /* 0x0000000300037308 */ /* 0x000fe20000000800 */
[----:B------:R-:W-:Y:S02]  /*e510*/  FADD.FTZ R97, R97, R96 ;  /* 0x0000006061617221 */ /* 0x000fe40000010000 */
[----:B------:R-:W-:Y:S01]  /*e520*/  FADD.FTZ R33, R159, R12 ;  /* 0x0000000c9f217221 */ /* 0x000fe20000010000 */
[----:B------:R-:W-:Y:S01]  /*e530*/  F2FP.BF16.PACK_AB R12, R59, R62 ;  /* 0x0000003e3b0c723e */ /* 0x000fe200000010ff */
[----:B------:R-:W-:Y:S01]  /*e540*/  FADD.FTZ R97, R94, R97 ;  /* 0x000000615e617221 */ /* 0x000fe20000010000 */
[----:B------:R-:W-:Y:S01]  /*e550*/  F2FP.BF16.PACK_AB R14, R57, R60 ;  /* 0x0000003c390e723e */ /* 0x000fe200000010ff */
[----:B------:R-:W-:Y:S01]  /*e560*/  FADD.FTZ R33, R130, R33 ;  /* 0x0000002182217221 */ /* 0x000fe20000010000 */
[----:B----4-:R-:W-:Y:S01]  /*e570*/  F2FP.BF16.PACK_AB R15, R104, R95 ;  /* 0x0000005f680f723e */ /* 0x010fe200000010ff */
[----:B------:R-:W-:Y:S01]  /*e580*/  FADD.FTZ R92, R92, R97 ;  /* 0x000000615c5c7221 */ /* 0x000fe20000010000 */
[----:B------:R2:W-:Y:S01]  /*e590*/  MUFU.EX2 R96, R37 ;  /* 0x0000002500607308 */ /* 0x0005e20000000800 */
[----:B------:R-:W-:-:S02]  /*e5a0*/  FADD.FTZ R134, R134, R33 ;  /* 0x0000002186867221 */ /* 0x000fc40000010000 */
[----:B------:R-:W4:Y:S01]  /*e5b0*/  LDSM.16.MT88.4 R32, [R224+0x8000] ;  /* 0x00800000e020783b */ /* 0x000f220000004200 */
[----:B------:R-:W-:Y:S01]  /*e5c0*/  FADD.FTZ R92, R91, R92 ;  /* 0x0000005c5b5c7221 */ /* 0x000fe20000010000 */
[C---:B-1----:R-:W-:Y:S01]  /*e5d0*/  HMMA.16816.F32.BF16 R8, R12.reuse, R20, R8 ;  /* 0x000000140c08723c */ /* 0x042fe20000041808 */
[----:B------:R-:W-:Y:S02]  /*e5e0*/  FADD.FTZ R134, R187, R134 ;  /* 0x00000086bb867221 */ /* 0x000fe40000010000 */
[----:B------:R-:W-:Y:S01]  /*e5f0*/  FADD.FTZ R89, R89, R92 ;  /* 0x0000005c59597221 */ /* 0x000fe20000010000 */
[----:B------:R-:W1:Y:S01]  /*e600*/  MUFU.EX2 R102, R102 ;  /* 0x0000006600667308 */ /* 0x000e620000000800 */
[----:B------:R-:W-:Y:S02]  /*e610*/  FADD.FTZ R185, R185, R134 ;  /* 0x00000086b9b97221 */ /* 0x000fe40000010000 */
[----:B------:R-:W-:Y:S01]  /*e620*/  FADD.FTZ R89, R88, R89 ;  /* 0x0000005958597221 */ /* 0x000fe20000010000 */
[----:B------:R-:W-:Y:S01]  /*e630*/  HMMA.16816.F32.BF16 R4, R12, R22, R4 ;  /* 0x000000160c04723c */ /* 0x000fe20000041804 */
[----:B------:R-:W-:Y:S01]  /*e640*/  FADD.FTZ R185, R136, R185 ;  /* 0x000000b988b97221 */ /* 0x000fe20000010000 */
[----:B------:R-:W5:Y:S01]  /*e650*/  LDSM.16.MT88.4 R20, [R223+0x8000] ;  /* 0x00800000df14783b */ /* 0x000f620000004200 */
[----:B--2---:R-:W-:Y:S01]  /*e660*/  FFMA.FTZ R37, R39, c[0x0][0x23c], -R58 ;  /* 0x00008f0027257a23 */ /* 0x004fe2000001083a */
[----:B------:R-:W-:Y:S01]  /*e670*/  MUFU.EX2 R132, R132 ;  /* 0x0000008400847308 */ /* 0x000fe20000000800 */
[----:B------:R-:W-:-:S02]  /*e680*/  FADD.FTZ R138, R138, R185 ;  /* 0x000000b98a8a7221 */ /* 0x000fc40000010000 */
[----:B------:R-:W-:Y:S01]  /*e690*/  FADD.FTZ R86, R86, R89 ;  /* 0x0000005956567221 */ /* 0x000fe20000010000 */
[C---:B---3--:R-:W-:Y:S01]  /*e6a0*/  HMMA.16816.F32.BF16 R24, R12.reuse, R16, R24 ;  /* 0x000000100c18723c */ /* 0x048fe20000041818 */
[----:B------:R-:W-:Y:S02]  /*e6b0*/  FADD.FTZ R138, R181, R138 ;  /* 0x0000008ab58a7221 */ /* 0x000fe40000010000 */
[----:B------:R-:W-:Y:S01]  /*e6c0*/  FADD.FTZ R83, R83, R86 ;  /* 0x0000005653537221 */ /* 0x000fe20000010000 */
[----:B------:R-:W2:Y:S01]  /*e6d0*/  MUFU.EX2 R179, R179 ;  /* 0x000000b300b37308 */ /* 0x000ea20000000800 */
[----:B------:R-:W-:Y:S02]  /*e6e0*/  FADD.FTZ R177, R177, R138 ;  /* 0x0000008ab1b17221 */ /* 0x000fe40000010000 */
[----:B------:R-:W-:Y:S01]  /*e6f0*/  FADD.FTZ R84, R84, R83 ;  /* 0x0000005354547221 */ /* 0x000fe20000010000 */
[----:B------:R-:W-:Y:S01]  /*e700*/  HMMA.16816.F32.BF16 R28, R12, R18, R28 ;  /* 0x000000120c1c723c */ /* 0x000fe2000004181c */
[----:B------:R-:W-:-:S02]  /*e710*/  FADD.FTZ R177, R140, R177 ;  /* 0x000000b18cb17221 */ /* 0x000fc40000010000 */
[----:B------:R-:W-:Y:S01]  /*e720*/  FADD.FTZ R81, R81, R84 ;  /* 0x0000005451517221 */ /* 0x000fe20000010000 */
[----:B------:R-:W3:Y:S01]  /*e730*/  MUFU.EX2 R87, R87 ;  /* 0x0000005700577308 */ /* 0x000ee20000000800 */
[----:B------:R-:W-:Y:S02]  /*e740*/  FADD.FTZ R16, R142, R177 ;  /* 0x000000b18e107221 */ /* 0x000fe40000010000 */
[----:B-1----:R-:W-:Y:S01]  /*e750*/  F2FP.BF16.PACK_AB R12, R102, R3 ;  /* 0x00000003660c723e */ /* 0x002fe200000010ff */
[----:B------:R-:W-:Y:S01]  /*e760*/  FADD.FTZ R82, R82, R81 ;  /* 0x0000005152527221 */ /* 0x000fe20000010000 */
[----:B------:R-:W-:Y:S01]  /*e770*/  LDSM.16.MT88.4 R140, [R224+0x8c00] ;  /* 0x008c0000e08c783b */ /* 0x000fe20000004200 */
[----:B------:R-:W-:Y:S02]  /*e780*/  FADD.FTZ R16, R171, R16 ;  /* 0x00000010ab107221 */ /* 0x000fe40000010000 */
[----:B------:R-:W-:Y:S01]  /*e790*/  MUFU.EX2 R36, R36 ;  /* 0x0000002400247308 */ /* 0x000fe20000000800 */
[----:B--2---:R-:W-:Y:S01]  /*e7a0*/  F2FP.BF16.PACK_AB R14, R179, R132 ;  /* 0x00000084b30e723e */ /* 0x004fe200000010ff */
[----:B------:R-:W-:-:S02]  /*e7b0*/  FADD.FTZ R79, R79, R82 ;  /* 0x000000524f4f7221 */ /* 0x000fc40000010000 */
[----:B------:R-:W-:Y:S02]  /*e7c0*/  FFMA.FTZ R39, R50, c[0x0][0x23c], -R85 ;  /* 0x00008f0032277a23 */ /* 0x000fe40000010855 */
[----:B------:R-:W-:Y:S02]  /*e7d0*/  FADD.FTZ R80, R80, R79 ;  /* 0x0000004f50507221 */ /* 0x000fe40000010000 */
[----:B------:R-:W1:Y:S01]  /*e7e0*/  MUFU.EX2 R37, R37 ;  /* 0x0000002500257308 */ /* 0x000e620000000800 */
[----:B---3--:R-:W-:Y:S01]  /*e7f0*/  F2FP.BF16.PACK_AB R13, R96, R87 ;  /* 0x00000057600d723e */ /* 0x008fe200000010ff */
[----:B------:R-:W-:Y:S02]  /*e800*/  FADD.FTZ R77, R77, R80 ;  /* 0x000000504d4d7221 */ /* 0x000fe40000010000 */
[----:B------:R-:W-:Y:S02]  /*e810*/  FFMA.FTZ R50, R44, c[0x0][0x23c], -R58 ;  /* 0x00008f002c327a23 */ /* 0x000fe4000001083a */
[----:B------:R-:W-:-:S02]  /*e820*/  FADD.FTZ R78, R78, R77 ;  /* 0x0000004d4e4e7221 */ /* 0x000fc40000010000 */
[----:B------:R-:W-:Y:S01]  /*e830*/  MUFU.EX2 R148, R148 ;  /* 0x0000009400947308 */ /* 0x000fe20000000800 */
[----:B------:R-:W-:Y:S02]  /*e840*/  FFMA.FTZ R44, R48, c[0x0][0x23c], -R85 ;  /* 0x00008f00302c7a23 */ /* 0x000fe40000010855 */
[----:B------:R-:W-:-:S04]  /*e850*/  FADD.FTZ R75, R75, R78 ;  /* 0x0000004e4b4b7221 */ /* 0x000fc80000010000 */
[----:B------:R-:W-:Y:S01]  /*e860*/  FADD.FTZ R76, R76, R75 ;  /* 0x0000004b4c4c7221 */ /* 0x000fe20000010000 */
[----:B-1----:R-:W-:Y:S01]  /*e870*/  F2FP.BF16.PACK_AB R15, R37, R36 ;  /* 0x00000024250f723e */ /* 0x002fe200000010ff */
[----:B------:R-:W1:Y:S02]  /*e880*/  MUFU.EX2 R161, R161 ;  /* 0x000000a100a17308 */ /* 0x000e640000000800 */
[----:B------:R-:W-:-:S04]  /*e890*/  FADD.FTZ R73, R73, R76 ;  /* 0x0000004c49497221 */ /* 0x000fc80000010000 */
[C---:B----4-:R-:W-:Y:S01]  /*e8a0*/  HMMA.16816.F32.BF16 R8, R12.reuse, R32, R8 ;  /* 0x000000200c08723c */ /* 0x050fe20000041808 */
[----:B------:R-:W-:Y:S01]  /*e8b0*/  FADD.FTZ R74, R74, R73 ;  /* 0x000000494a4a7221 */ /* 0x000fe20000010000 */
[----:B------:R-:W-:Y:S03]  /*e8c0*/  MUFU.EX2 R152, R152 ;  /* 0x0000009800987308 */ /* 0x000fe60000000800 */
[----:B------:R-:W-:Y:S02]  /*e8d0*/  FADD.FTZ R71, R71, R74 ;  /* 0x0000004a47477221 */ /* 0x000fe40000010000 */
[----:B------:R-:W-:Y:S01]  /*e8e0*/  FADD.FTZ R33, R167, R16 ;  /* 0x00000010a7217221 */ /* 0x000fe20000010000 */
[----:B------:R-:W-:Y:S01]  /*e8f0*/  HMMA.16816.F32.BF16 R4, R12, R34, R4 ;  /* 0x000000220c04723c */ /* 0x000fe20000041804 */
[----:B------:R-:W-:Y:S01]  /*e900*/  LDSM.16.MT88.4 R16, [R224+0x8400] ;  /* 0x00840000e010783b */ /* 0x000fe20000004200 */
[----:B------:R-:W2:Y:S01]  /*e910*/  MUFU.EX2 R129, R129 ;  /* 0x0000008100817308 */ /* 0x000ea20000000800 */
[----:B------:R-:W-:-:S02]  /*e920*/  FADD.FTZ R33, R150, R33 ;  /* 0x0000002196217221 */ /* 0x000fc40000010000 */
[----:B------:R-:W-:Y:S02]  /*e930*/  FADD.FTZ R72, R72, R71 ;  /* 0x0000004748487221 */ /* 0x000fe40000010000 */
[----:B------:R-:W-:Y:S01]  /*e940*/  FADD.FTZ R154, R154, R33 ;  /* 0x000000219a9a7221 */ /* 0x000fe20000010000 */
[C---:B-----5:R-:W-:Y:S01]  /*e950*/  HMMA.16816.F32.BF16 R24, R12.reuse, R20, R24 ;  /* 0x000000140c18723c */ /* 0x060fe20000041818 */
[----:B------:R-:W3:Y:S01]  /*e960*/  LDSM.16.MT88.4 R32, [R223+0x8400] ;  /* 0x00840000df20783b */ /* 0x000ee20000004200 */
[----:B------:R-:W-:Y:S01]  /*e970*/  MUFU.EX2 R38, R38 ;  /* 0x0000002600267308 */ /* 0x000fe20000000800 */
[----:B------:R-:W-:Y:S02]  /*e980*/  FADD.FTZ R163, R163, R154 ;  /* 0x0000009aa3a37221 */ /* 0x000fe40000010000 */
[----:B------:R-:W-:Y:S02]  /*e990*/  FADD.FTZ R69, R69, R72 ;  /* 0x0000004845457221 */ /* 0x000fe40000010000 */
[----:B------:R-:W-:Y:S01]  /*e9a0*/  FADD.FTZ R156, R156, R163 ;  /* 0x000000a39c9c7221 */ /* 0x000fe20000010000 */
[----:B------:R-:W-:Y:S01]  /*e9b0*/  HMMA.16816.F32.BF16 R28, R12, R22, R28 ;  /* 0x000000160c1c723c */ /* 0x000fe2000004181c */
[----:B------:R-:W-:Y:S01]  /*e9c0*/  FADD.FTZ R70, R70, R69 ;  /* 0x0000004546467221 */ /* 0x000fe20000010000 */
[----:B------:R-:W4:Y:S01]  /*e9d0*/  MUFU.EX2 R41, R41 ;  /* 0x0000002900297308 */ /* 0x000f220000000800 */
[----:B------:R-:W-:Y:S01]  /*e9e0*/  FADD.FTZ R156, R147, R156 ;  /* 0x0000009c939c7221 */ /* 0x000fe20000010000 */
[----:B------:R-:W-:Y:S01]  /*e9f0*/  LDSM.16.MT88.4 R20, [R224+0x8800] ;  /* 0x00880000e014783b */ /* 0x000fe20000004200 */
[----:B------:R-:W-:-:S02]  /*ea00*/  FADD.FTZ R67, R67, R70 ;  /* 0x0000004643437221 */ /* 0x000fc40000010000 */
[----:B------:R-:W-:Y:S01]  /*ea10*/  FADD.FTZ R145, R145, R156 ;  /* 0x0000009c91917221 */ /* 0x000fe20000010000 */
[----:B-1----:R-:W-:Y:S01]  /*ea20*/  F2FP.BF16.PACK_AB R12, R161, R148 ;  /* 0x00000094a10c723e */ /* 0x002fe200000010ff */
[----:B------:R-:W-:Y:S01]  /*ea30*/  FADD.FTZ R68, R68, R67 ;  /* 0x0000004344447221 */ /* 0x000fe20000010000 */
[----:B------:R-:W-:Y:S01]  /*ea40*/  MUFU.EX2 R40, R40 ;  /* 0x0000002800287308 */ /* 0x000fe20000000800 */
[----:B------:R-:W-:Y:S01]  /*ea50*/  FADD.FTZ R158, R158, R145 ;  /* 0x000000919e9e7221 */ /* 0x000fe20000010000 */
[----:B--2---:R-:W-:Y:S01]  /*ea60*/  F2FP.BF16.PACK_AB R14, R129, R152 ;  /* 0x00000098810e723e */ /* 0x004fe200000010ff */
[----:B------:R-:W-:Y:S02]  /*ea70*/  FADD.FTZ R65, R65, R68 ;  /* 0x0000004441417221 */ /* 0x000fe40000010000 */
[----:B------:R-:W-:Y:S02]  /*ea80*/  FADD.FTZ R135, R135, R158 ;  /* 0x0000009e87877221 */ /* 0x000fe40000010000 */
[----:B------:R-:W-:Y:S01]  /*ea90*/  FADD.FTZ R66, R66, R65 ;  /* 0x0000004142427221 */ /* 0x000fe20000010000 */
[----:B------:R-:W1:Y:S01]  /*eaa0*/  MUFU.EX2 R77, R50 ;  /* 0x00000032004d7308 */ /* 0x000e620000000800 */
[----:B------:R-:W-:Y:S01]  /*eab0*/  FADD.FTZ R146, R146, R135 ;  /* 0x0000008792927221 */ /* 0x000fe20000010000 */
[----:B----4-:R-:W-:Y:S01]  /*eac0*/  F2FP.BF16.PACK_AB R13, R41, R38 ;  /* 0x00000026290d723e */ /* 0x010fe200000010ff */
        /* <DEDUP_REMOVED lines=11> */
[----:B------:R-:W-:-:S04]  /*eb80*/  FADD.FTZ R59, R59, R62 ;  /* 0x0000003e3b3b7221 */ /* 0x000fc80000010000 */
[C---:B---3--:R-:W-:Y:S01]  /*eb90*/  HMMA.16816.F32.BF16 R24, R12.reuse, R32, R24 ;  /* 0x000000200c18723c */ /* 0x048fe20000041818 */
[----:B------:R-:W-:Y:S02]  /*eba0*/  FADD.FTZ R60, R60, R59 ;  /* 0x0000003b3c3c7221 */ /* 0x000fe40000010000 */
[----:B------:R-:W-:Y:S02]  /*ebb0*/  MUFU.EX2 R49, R98 ;  /* 0x0000006200317308 */ /* 0x000fe40000000800 */
[----:B------:R-:W-:Y:S02]  /*ebc0*/  FADD.FTZ R60, R57, R60 ;  /* 0x0000003c393c7221 */ /* 0x000fe40000010000 */
[----:B------:R-:W-:Y:S01]  /*ebd0*/  FADD.FTZ R33, R121, R144 ;  /* 0x0000009079217221 */ /* 0x000fe20000010000 */
[----:B------:R-:W-:Y:S01]  /*ebe0*/  HMMA.16816.F32.BF16 R8, R12, R16, R8 ;  /* 0x000000100c08723c */ /* 0x000fe20000041808 */
[----:B------:R-:W-:Y:S02]  /*ebf0*/  FADD.FTZ R3, R3, R60 ;  /* 0x0000003c03037221 */ /* 0x000fe40000010000 */
[----:B------:R-:W-:Y:S01]  /*ec00*/  FADD.FTZ R33, R162, R33 ;  /* 0x00000021a2217221 */ /* 0x000fe20000010000 */
[----:B------:R-:W2:Y:S01]  /*ec10*/  MUFU.EX2 R88, R90 ;  /* 0x0000005a00587308 */ /* 0x000ea20000000800 */
[----:B------:R-:W-:-:S02]  /*ec20*/  FFMA.FTZ R32, R55, c[0x0][0x23c], -R85 ;  /* 0x00008f0037207a23 */ /* 0x000fc40000010855 */
[----:B------:R-:W-:Y:S01]  /*ec30*/  FADD.FTZ R124, R124, R33 ;  /* 0x000000217c7c7221 */ /* 0x000fe20000010000 */
[C---:B------:R-:W-:Y:S01]  /*ec40*/  HMMA.16816.F32.BF16 R4, R12.reuse, R18, R4 ;  /* 0x000000120c04723c */ /* 0x040fe20000041804 */
[----:B------:R-:W3:Y:S01]  /*ec50*/  LDSM.16.MT88.4 R16, [R223+0x8800] ;  /* 0x00880000df10783b */ /* 0x000ee20000004200 */
[----:B------:R-:W-:Y:S02]  /*ec60*/  FFMA.FTZ R33, R47, c[0x0][0x23c], -R58 ;  /* 0x00008f002f217a23 */ /* 0x000fe4000001083a */
[----:B------:R-:W-:Y:S01]  /*ec70*/  FADD.FTZ R124, R111, R124 ;  /* 0x0000007c6f7c7221 */ /* 0x000fe20000010000 */
[----:B------:R-:W-:Y:S03]  /*ec80*/  MUFU.EX2 R43, R43 ;  /* 0x0000002b002b7308 */ /* 0x000fe60000000800 */
[----:B------:R-:W-:Y:S01]  /*ec90*/  FADD.FTZ R105, R105, R124 ;  /* 0x0000007c69697221 */ /* 0x000fe20000010000 */
[----:B------:R-:W-:Y:S03]  /*eca0*/  HMMA.16816.F32.BF16 R28, R12, R34, R28 ;  /* 0x000000220c1c723c */ /* 0x000fe6000004181c */
[----:B------:R-:W-:Y:S01]  /*ecb0*/  FADD.FTZ R128, R128, R105 ;  /* 0x0000006980807221 */ /* 0x000fe20000010000 */
[----:B------:R-:W4:Y:S03]  /*ecc0*/  MUFU.EX2 R42, R42 ;  /* 0x0000002a002a7308 */ /* 0x000f260000000800 */
[----:B------:R-:W-:Y:S01]  /*ecd0*/  FADD.FTZ R99, R99, R128 ;  /* 0x0000008063637221 */ /* 0x000fe20000010000 */
[----:B-1----:R-:W-:Y:S01]  /*ece0*/  F2FP.BF16.PACK_AB R12, R114, R119 ;  /* 0x00000077720c723e */ /* 0x002fe200000010ff */
[--C-:B------:R-:W-:Y:S01]  /*ecf0*/  FFMA.FTZ R34, R53, c[0x0][0x23c], -R58.reuse ;  /* 0x00008f0035227a23 */ /* 0x100fe2000001083a */
[----:B--2---:R-:W-:Y:S01]  /*ed00*/  F2FP.BF16.PACK_AB R14, R88, R49 ;  /* 0x00000031580e723e */ /* 0x004fe200000010ff */
[----:B------:R-:W-:Y:S01]  /*ed10*/  FADD.FTZ R112, R112, R99 ;  /* 0x0000006370707221 */ /* 0x000fe20000010000 */
[----:B------:R-:W-:Y:S01]  /*ed20*/  MUFU.EX2 R46, R46 ;  /* 0x0000002e002e7308 */ /* 0x000fe20000000800 */
[----:B------:R-:W-:-:S02]  /*ed30*/  FFMA.FTZ R35, R52, c[0x0][0x23c], -R58 ;  /* 0x00008f0034237a23 */ /* 0x000fc4000001083a */
[----:B------:R-:W-:-:S04]  /*ed40*/  FADD.FTZ R95, R95, R112 ;  /* 0x000000705f5f7221 */ /* 0x000fc80000010000 */
[----:B------:R-:W-:Y:S01]  /*ed50*/  FADD.FTZ R104, R104, R95 ;  /* 0x0000005f68687221 */ /* 0x000fe20000010000 */
[----:B------:R-:W1:Y:S01]  /*ed60*/  MUFU.EX2 R45, R45 ;  /* 0x0000002d002d7308 */ /* 0x000e620000000800 */
[----:B----4-:R-:W-:Y:S02]  /*ed70*/  F2FP.BF16.PACK_AB R13, R42, R43 ;  /* 0x0000002b2a0d723e */ /* 0x010fe400000010ff */
[----:B------:R-:W-:-:S05]  /*ed80*/  FADD.FTZ R87, R87, R104 ;  /* 0x0000006857577221 */ /* 0x000fca0000010000 */
[----:B------:R-:W-:Y:S01]  /*ed90*/  MUFU.EX2 R39, R39 ;  /* 0x0000002700277308 */ /* 0x000fe20000000800 */
[----:B-1----:R-:W-:-:S07]  /*eda0*/  F2FP.BF16.PACK_AB R15, R45, R46 ;  /* 0x0000002e2d0f723e */ /* 0x002fce00000010ff */
[----:B------:R-:W1:Y:S01]  /*edb0*/  MUFU.EX2 R44, R44 ;  /* 0x0000002c002c7308 */ /* 0x000e620000000800 */
[C---:B---3--:R-:W-:Y:S07]  /*edc0*/  HMMA.16816.F32.BF16 R24, R12.reuse, R16, R24 ;  /* 0x000000100c18723c */ /* 0x048fee0000041818 */
        /* <DEDUP_REMOVED lines=8> */
[C---:B------:R-:W-:Y:S01]  /*ee50*/  HMMA.16816.F32.BF16 R20, R12.reuse, R22, R4 ;  /* 0x000000160c14723c */ /* 0x040fe20000041804 */
[----:B------:R-:W-:Y:S01]  /*ee60*/  FADD.FTZ R37, R37, R36 ;  /* 0x0000002425257221 */ /* 0x000fe20000010000 */
[----:B------:R-:W3:Y:S01]  /*ee70*/  LDSM.16.MT88.4 R4, [R223+0x8c00] ;  /* 0x008c0000df04783b */ /* 0x000ee20000004200 */
[----:B------:R-:W-:Y:S01]  /*ee80*/  FADD.FTZ R148, R148, R179 ;  /* 0x000000b394947221 */ /* 0x000fe20000010000 */
[----:B------:R-:W-:Y:S01]  /*ee90*/  MUFU.EX2 R32, R32 ;  /* 0x0000002000207308 */ /* 0x000fe20000000800 */
[----:B------:R-:W-:Y:S01]  /*eea0*/  FADD.FTZ R38, R38, R37 ;  /* 0x0000002526267221 */ /* 0x000fe20000010000 */
[----:B-1----:R-:W-:Y:S01]  /*eeb0*/  F2FP.BF16.PACK_AB R132, R44, R39 ;  /* 0x000000272c84723e */ /* 0x002fe200000010ff */
[----:B------:R-:W-:Y:S01]  /*eec0*/  FADD.FTZ R161, R161, R148 ;  /* 0x00000094a1a17221 */ /* 0x000fe20000010000 */
[----:B------:R-:W-:Y:S01]  /*eed0*/  HMMA.16816.F32.BF16 R28, R12, R18, R28 ;  /* 0x000000120c1c723c */ /* 0x000fe2000004181c */
[----:B------:R-:W-:Y:S01]  /*eee0*/  FADD.FTZ R41, R41, R38 ;  /* 0x0000002629297221 */ /* 0x000fe20000010000 */
[----:B--2---:R-:W-:Y:S01]  /*eef0*/  F2FP.BF16.PACK_AB R133, R34, R33 ;  /* 0x000000212285723e */ /* 0x004fe200000010ff */
[----:B------:R-:W-:Y:S01]  /*ef00*/  FADD.FTZ R152, R152, R161 ;  /* 0x000000a198987221 */ /* 0x000fe20000010000 */
[----:B------:R-:W1:Y:S01]  /*ef10*/  MUFU.EX2 R243, R243 ;  /* 0x000000f300f37308 */ /* 0x000e620000000800 */
        /* <DEDUP_REMOVED lines=9> */
[----:B------:R-:W2:Y:S01]  /*efb0*/  MUFU.EX2 R244, R244 ;  /* 0x000000f400f47308 */ /* 0x000ea20000000800 */
[----:B------:R-:W-:Y:S01]  /*efc0*/  FADD.FTZ R46, R46, R43 ;  /* 0x0000002b2e2e7221 */ /* 0x000fe20000010000 */
[----:B-1----:R-:W-:Y:S01]  /*efd0*/  F2FP.BF16.PACK_AB R134, R243, R32 ;  /* 0x00000020f386723e */ /* 0x002fe200000010ff */
[----:B------:R-:W-:Y:S02]  /*efe0*/  FADD.FTZ R88, R88, R49 ;  /* 0x0000003158587221 */ /* 0x000fe40000010000 */
[----:B------:R-:W-:Y:S02]  /*eff0*/  FADD.FTZ R46, R45, R46 ;  /* 0x0000002e2d2e7221 */ /* 0x000fe40000010000 */
[----:B------:R-:W-:Y:S02]  /*f000*/  FADD.FTZ R39, R39, R88 ;  /* 0x0000005827277221 */ /* 0x000fe40000010000 */
[----:B------:R-:W-:-:S02]  /*f010*/  FADD.FTZ R33, R33, R46 ;  /* 0x0000002e21217221 */ /* 0x000fc40000010000 */
[----:B------:R-:W-:Y:S02]  /*f020*/  FADD.FTZ R39, R44, R39 ;  /* 0x000000272c277221 */ /* 0x000fe40000010000 */
[----:B------:R-:W-:Y:S02]  /*f030*/  FADD.FTZ R34, R34, R33 ;  /* 0x0000002122227221 */ /* 0x000fe40000010000 */
[----:B------:R-:W-:Y:S01]  /*f040*/  FADD.FTZ R32, R32, R39 ;  /* 0x0000002720207221 */ /* 0x000fe20000010000 */
[C---:B--2---:R-:W-:Y:S01]  /*f050*/  F2FP.BF16.PACK_AB R135, R244.reuse, R35 ;  /* 0x00000023f487723e */ /* 0x044fe200000010ff */
[----:B------:R-:W-:Y:S02]  /*f060*/  FADD.FTZ R35, R35, R34 ;  /* 0x0000002223237221 */ /* 0x000fe40000010000 */
[----:B------:R-:W-:Y:S02]  /*f070*/  FADD.FTZ R243, R243, R32 ;  /* 0x00000020f3f37221 */ /* 0x000fe40000010000 */
[----:B------:R-:W-:-:S02]  /*f080*/  FADD.FTZ R244, R244, R35 ;  /* 0x00000023f4f47221 */ /* 0x000fc40000010000 */
[C---:B------:R-:W-:Y:S08]  /*f090*/  HMMA.16816.F32.BF16 R144, R132.reuse, R140, R8 ;  /* 0x0000008c8490723c */ /* 0x040ff00000041808 */
[C---:B------:R-:W-:Y:S08]  /*f0a0*/  HMMA.16816.F32.BF16 R140, R132.reuse, R142, R20 ;  /* 0x0000008e848c723c */ /* 0x040ff00000041814 */
[C---:B---3--:R-:W-:Y:S08]  /*f0b0*/  HMMA.16816.F32.BF16 R136, R132.reuse, R4, R24 ;  /* 0x000000048488723c */ /* 0x048ff00000041818 */
        /* <DEDUP_REMOVED lines=62> */
[----:B------:R-:W-:-:S04]  /*f4a0*/  IMAD R4, R5, c[0x0][0x18c], R4 ;  /* 0x0000630005047a24 */ /* 0x000fc800078e0204 */
[----:B------:R-:W-:Y:S01]  /*f4b0*/  IMAD.IADD R4, R9, 0x1, R4 ;  /* 0x0000000109047824 */ /* 0x000fe200078e0204 */
[----:B------:R-:W-:Y:S05]  /*f4c0*/  BRA `(.L_x_1824) ;  /* 0x0000003000007947 */ /* 0x000fea0003800000 */
.L_x_1823:
[----:B------:R-:W-:-:S05]  /*f4d0*/  IMAD.MOV.U32 R8, RZ, RZ, c[0x0][0x1a0] ;  /* 0x00006800ff087624 */ /* 0x000fca00078e00ff */
[----:B------:R-:W-:-:S04]  /*f4e0*/  LEA R8, -R8, RZ, 0x8 ;  /* 0x000000ff08087211 */ /* 0x000fc800078e41ff */
[----:B------:R-:W-:Y:S02]  /*f4f0*/  SHF.R.S32.HI R4, RZ, 0x1f, R8 ;  /* 0x0000001fff047819 */ /* 0x000fe40000011408 */
.L_x_1824:
[----:B------:R-:W-:Y:S01]  /*f500*/  ULDC.64 UR4, c[0x0][0x1a0] ;  /* 0x0000680000047ab9 */ /* 0x000fe20000000a00 */
[C---:B------:R-:W-:Y:S01]  /*f510*/  LEA R232, P0, R8.reuse, R232, 0x1 ;  /* 0x000000e808e87211 */ /* 0x040fe200078008ff */
[----:B------:R-:W-:Y:S01]  /*f520*/  USHF.L.U32 UR9, UR4, 0x6, URZ ;  /* 0x0000000604097899 */ /* 0x000fe2000800063f */
[----:B------:R-:W1:Y:S01]  /*f530*/  S2R R3, SR_TID.X ;  /* 0x0000000000037919 */ /* 0x000e620000002100 */
[----:B------:R-:W-:Y:S01]  /*f540*/  UMOV UR8, 0x6 ;  /* 0x0000000600087882 */ /* 0x000fe20000000000 */
[----:B------:R-:W-:Y:S01]  /*f550*/  LEA.HI.X R233, R8, R233, R4, 0x1, P0 ;  /* 0x000000e908e97211 */ /* 0x000fe200000f0c04 */
[----:B------:R-:W-:Y:S02]  /*f560*/  USHF.L.U64.HI UR5, UR4, UR8, UR5 ;  /* 0x0000000804057299 */ /* 0x000fe40008010205 */
[----:B------:R-:W-:Y:S02]  /*f570*/  IADD3 R8, P0, R232, UR9, RZ ;  /* 0x00000009e8087c10 */ /* 0x000fe4000ff1e0ff */
[----:B------:R-:W-:Y:S01]  /*f580*/  @!PT LDS RZ, [RZ] ;  /* 0x00000000fffff984 */ /* 0x000fe20000000800 */
[----:B------:R-:W-:Y:S01]  /*f590*/  @!PT LDS RZ, [RZ] ;  /* 0x00000000fffff984 */ /* 0x000fe20000000800 */
[----:B------:R-:W-:Y:S01]  /*f5a0*/  @!PT LDS RZ, [RZ] ;  /* 0x00000000fffff984 */ /* 0x000fe20000000800 */
[----:B------:R2:W-:Y:S02]  /*f5b0*/  LDGSTS.E.BYPASS.LTC128B.128 [R237+0x5000], [R232.64] ;  /* 0x05000000e8ed7fae */ /* 0x0005e4000b901d46 */
[----:B------:R-:W-:-:S02]  /*f5c0*/  IADD3.X R9, R233, UR5, RZ, P0, !PT ;  /* 0x00000005e9097c10 */ /* 0x000fc400087fe4ff */
[----:B------:R-:W-:-:S03]  /*f5d0*/  IADD3 R14, P0, R8, UR9, RZ ;  /* 0x00000009080e7c10 */ /* 0x000fc6000ff1e0ff */
[----:B------:R3:W-:Y:S01]  /*f5e0*/  LDGSTS.E.BYPASS.LTC128B.128 [R237+0x5800], [R8.64] ;  /* 0x0580000008ed7fae */ /* 0x0007e2000b901d46 */
[----:B------:R-:W-:Y:S02]  /*f5f0*/  IADD3.X R15, R9, UR5, RZ, P0, !PT ;  /* 0x00000005090f7c10 */ /* 0x000fe400087fe4ff */
[----:B------:R-:W-:-:S03]  /*f600*/  IADD3 R12, P0, R14, UR9, RZ ;  /* 0x000000090e0c7c10 */ /* 0x000fc6000ff1e0ff */
[----:B------:R4:W-:Y:S01]  /*f610*/  LDGSTS.E.BYPASS.LTC128B.128 [R237+0x6000], [R14.64] ;  /* 0x060000000eed7fae */ /* 0x0009e2000b901d46 */
[----:B------:R-:W-:Y:S02]  /*f620*/  IADD3.X R13, R15, UR5, RZ, P0, !PT ;  /* 0x000000050f0d7c10 */ /* 0x000fe400087fe4ff */
[----:B------:R-:W-:Y:S01]  /*f630*/  IADD3 R6, P0, R12, UR9, RZ ;  /* 0x000000090c067c10 */ /* 0x000fe2000ff1e0ff */
[----:B-1----:R-:W-:Y:S02]  /*f640*/  IMAD.SHL.U32 R3, R3, 0x2, RZ ;  /* 0x0000000203037824 */ /* 0x002fe400078e00ff */
[----:B------:R4:W-:Y:S01]  /*f650*/  LDGSTS.E.BYPASS.LTC128B.128 [R237+0x6800], [R12.64] ;  /* 0x068000000ced7fae */ /* 0x0009e2000b901d46 */
[----:B------:R-:W-:Y:S02]  /*f660*/  IADD3.X R7, R13, UR5, RZ, P0, !PT ;  /* 0x000000050d077c10 */ /* 0x000fe400087fe4ff */
[----:B------:R-:W-:Y:S02]  /*f670*/  IADD3 R4, P0, R6, UR9, RZ ;  /* 0x0000000906047c10 */ /* 0x000fe4000ff1e0ff */
[----:B------:R-:W-:Y:S01]  /*f680*/  LOP3.LUT R181, R3, 0x6, RZ, 0xc0, !PT ;  /* 0x0000000603b57812 */ /* 0x000fe200078ec0ff */
[----:B------:R1:W-:Y:S01]  /*f690*/  LDGSTS.E.BYPASS.LTC128B.128 [R237+0x7000], [R6.64] ;  /* 0x0700000006ed7fae */ /* 0x0003e2000b901d46 */
[----:B------:R-:W-:-:S02]  /*f6a0*/  IADD3.X R5, R7, UR5, RZ, P0, !PT ;  /* 0x0000000507057c10 */ /* 0x000fc400087fe4ff */
[----:B------:R-:W-:-:S03]  /*f6b0*/  IADD3 R20, P0, R4, UR9, RZ ;  /* 0x0000000904147c10 */ /* 0x000fc6000ff1e0ff */
[----:B------:R1:W-:Y:S01]  /*f6c0*/  LDGSTS.E.BYPASS.LTC128B.128 [R237+0x7800], [R4.64] ;  /* 0x0780000004ed7fae */ /* 0x0003e2000b901d46 */
[----:B------:R-:W-:Y:S02]  /*f6d0*/  IADD3.X R21, R5, UR5, RZ, P0, !PT ;  /* 0x0000000505157c10 */ /* 0x000fe400087fe4ff */
[----:B------:R-:W-:-:S03]  /*f6e0*/  IADD3 R22, P0, R20, UR9, RZ ;  /* 0x0000000914167c10 */ /* 0x000fc6000ff1e0ff */
[----:B------:R5:W-:Y:S01]  /*f6f0*/  LDGSTS.E.BYPASS.LTC128B.128 [R237+0x8000], [R20.64] ;  /* 0x0800000014ed7fae */ /* 0x000be2000b901d46 */
[----:B------:R-:W-:Y:S02]  /*f700*/  IADD3.X R23, R21, UR5, RZ, P0, !PT ;  /* 0x0000000515177c10 */ /* 0x000fe400087fe4ff */
[----:B------:R-:W-:-:S03]  /*f710*/  ISETP.GE.AND P0, PT, R56, 0x3, PT ;  /* 0x000000033800780c */ /* 0x000fc60003f06270 */
[----:B------:R5:W-:Y:S01]  /*f720*/  LDGSTS.E.BYPASS.LTC128B.128 [R237+0x8800], [R22.64] ;  /* 0x0880000016ed7fae */ /* 0x000be2000b901d46 */
[----:B------:R-:W-:-:S03]  /*f730*/  P2R R172, PR, RZ, 0x1 ;  /* 0x00000001ffac7803 */ /* 0x000fc60000000000 */
[----:B------:R-:W-:Y:S04]  /*f740*/  LDSM.16.M88.4 R156, [R228] ;  /* 0x00000000e49c783b */ /* 0x000fe80000000200 */
[----:B---3--:R-:W4:Y:S04]  /*f750*/  LDSM.16.M88.4 R8, [R226+0x1000] ;  /* 0x00100000e208783b */ /* 0x008f280000000200 */
[----:B------:R-:W1:Y:S04]  /*f760*/  LDSM.16.M88.4 R128, [R226+0x1400] ;  /* 0x00140000e280783b */ /* 0x000e680000000200 */
[----:B------:R-:W-:Y:S04]  /*f770*/  LDSM.16.M88.4 R152, [R227] ;  /* 0x00000000e398783b */ /* 0x000fe80000000200 */
[----:B------:R-:W3:Y:S04]  /*f780*/  LDSM.16.M88.4 R16, [R225] ;  /* 0x00000000e110783b */ /* 0x000ee80000000200 */
[----:B------:R-:W2:Y:S04]  /*f790*/  LDSM.16.M88.4 R164, [R222] ;  /* 0x00000000dea4783b */ /* 0x000ea80000000200 */
[----:B------:R-:W2:Y:S04]  /*f7a0*/  LDSM.16.M88.4 R160, [R226+0x4c00] ;  /* 0x004c0000e2a0783b */ /* 0x000ea80000000200 */
[----:B------:R-:W2:Y:S04]  /*f7b0*/  LDSM.16.M88.4 R120, [R226+0x1800] ;  /* 0x00180000e278783b */ /* 0x000ea80000000200 */
[----:B------:R-:W2:Y:S04]  /*f7c0*/  LDSM.16.M88.4 R112, [R226+0x1c00] ;  /* 0x001c0000e270783b */ /* 0x000ea80000000200 */
[----:B------:R-:W2:Y:S04]  /*f7d0*/  LDSM.16.M88.4 R104, [R226+0x2000] ;  /* 0x00200000e268783b */ /* 0x000ea80000000200 */
[----:B------:R-:W2:Y:S01]  /*f7e0*/  LDSM.16.M88.4 R96, [R226+0x2400] ;  /* 0x00240000e260783b */ /* 0x000ea20000000200 */
[C---:B----4-:R-:W-:Y:S03]  /*f7f0*/  HMMA.16816.F32.BF16 R12, R156.reuse, R8, RZ ;  /* 0x000000089c0c723c */ /* 0x050fe600000418ff */
[----:B------:R-:W4:Y:S04]  /*f800*/  LDSM.16.M88.4 R88, [R226+0x2800] ;  /* 0x00280000e258783b */ /* 0x000f280000000200 */
[----:B------:R-:W4:Y:S01]  /*f810*/  LDSM.16.M88.4 R80, [R226+0x2c00] ;  /* 0x002c0000e250783b */ /* 0x000f220000000200 */
[C---:B-1----:R-:W-:Y:S03]  /*f820*/  HMMA.16816.F32.BF16 R4, R156.reuse, R128, RZ ;  /* 0x000000809c04723c */ /* 0x042fe600000418ff */
[----:B------:R-:W1:Y:S04]  /*f830*/  LDSM.16.M88.4 R72, [R226+0x3000] ;  /* 0x00300000e248783b */ /* 0x000e680000000200 */
[----:B------:R-:W1:Y:S01]  /*f840*/  LDSM.16.M88.4 R64, [R226+0x3400] ;  /* 0x00340000e240783b */ /* 0x000e620000000200 */
[----:B------:R-:W-:Y:S03]  /*f850*/  HMMA.16816.F32.BF16 R8, R156, R10, RZ ;  /* 0x0000000a9c08723c */ /* 0x000fe600000418ff */
[----:B------:R-:W1:Y:S04]  /*f860*/  LDSM.16.M88.4 R52, [R226+0x3800] ;  /* 0x00380000e234783b */ /* 0x000e680000000200 */
[----:B------:R-:W1:Y:S01]  /*f870*/  LDSM.16.M88.4 R44, [R226+0x3c00] ;  /* 0x003c0000e22c783b */ /* 0x000e620000000200 */
[----:B---3--:R-:W-:Y:S03]  /*f880*/  HMMA.16816.F32.BF16 R12, R152, R16, R12 ;  /* 0x00000010980c723c */ /* 0x008fe6000004180c */
[----:B------:R-:W3:Y:S04]  /*f890*/  LDSM.16.M88.4 R36, [R226+0x4000] ;  /* 0x00400000e224783b */ /* 0x000ee80000000200 */
[----:B------:R-:W1:Y:S01]  /*f8a0*/  LDSM.16.M88.4 R28, [R226+0x4400] ;  /* 0x00440000e21c783b */ /* 0x000e620000000200 */
[----:B------:R-:W-:Y:S03]  /*f8b0*/  HMMA.16816.F32.BF16 R128, R156, R130, RZ ;  /* 0x000000829c80723c */ /* 0x000fe600000418ff */
[----:B-----5:R-:W5:Y:S04]  /*f8c0*/  LDSM.16.M88.4 R20, [R226+0x4800] ;  /* 0x00480000e214783b */ /* 0x020f680000000200 */
[----:B------:R-:W1:Y:S01]  /*f8d0*/  LDSM.16.M88.4 R148, [R221] ;  /* 0x00000000dd94783b */ /* 0x000e620000000200 */
[C---:B--2---:R-:W-:Y:S03]  /*f8e0*/  HMMA.16816.F32.BF16 R4, R152.reuse, R164, R4 ;  /* 0x000000a49804723c */ /* 0x044fe60000041804 */
[----:B------:R-:W0:Y:S04]  /*f8f0*/  LDGDEPBAR ;  /* 0x00000000000079af */ /* 0x000e280000000000 */
[----:B------:R-:W-:Y:S01]  /*f900*/  IMAD.SHL.U32 R164, R240, 0x100, RZ ;  /* 0x00000100f0a47824 */ /* 0x000fe200078e00ff */
[----:B------:R-:W-:Y:S04]  /*f910*/  HMMA.16816.F32.BF16 R8, R152, R18, R8 ;  /* 0x000000129808723c */ /* 0x000fe80000041808 */
[----:B------:R-:W-:-:S04]  /*f920*/  LOP3.LUT R57, R164, 0x8, R181, 0xfe, !PT ;  /* 0x00000008a4397812 */ /* 0x000fc800078efeb5 */
[----:B------:R-:W-:Y:S01]  /*f930*/  HMMA.16816.F32.BF16 R16, R156, R160, RZ ;  /* 0x000000a09c10723c */ /* 0x000fe200000418ff */
[C---:B------:R-:W-:Y:S02]  /*f940*/  ISETP.GE.AND P2, PT, R57.reuse, R168, PT ;  /* 0x000000a83900720c */ /* 0x040fe40003f46270 */
[----:B------:R-:W-:-:S04]  /*f950*/  ISETP.GE.AND P3, PT, R57, R169, PT ;  /* 0x000000a93900720c */ /* 0x000fc80003f66270 */
[C---:B------:R-:W-:Y:S01]  /*f960*/  LOP3.LUT R160, R164.reuse, R181, RZ, 0xfc, !PT ;  /* 0x000000b5a4a07212 */ /* 0x040fe200078efcff */
[C---:B------:R-:W-:Y:S01]  /*f970*/  HMMA.16816.F32.BF16 R124, R156.reuse, R120, RZ ;  /* 0x000000789c7c723c */ /* 0x040fe200000418ff */
[----:B------:R-:W-:Y:S02]  /*f980*/  LOP3.LUT R161, R164, 0x10, R181, 0xfe, !PT ;  /* 0x00000010a4a17812 */ /* 0x000fe400078efeb5 */
[----:B------:R-:W-:Y:S02]  /*f990*/  IADD3 R3, R160, 0x1, RZ ;  /* 0x00000001a0037810 */ /* 0x000fe40007ffe0ff */
[-C--:B------:R-:W-:Y:S02]  /*f9a0*/  ISETP.GE.AND P4, PT, R161, R168.reuse, PT ;  /* 0x000000a8a100720c */ /* 0x080fe40003f86270 */
[----:B------:R-:W-:Y:S01]  /*f9b0*/  ISETP.GE.AND P0, PT, R3, R168, PT ;  /* 0x000000a80300720c */ /* 0x000fe20003f06270 */
[----:B------:R-:W-:Y:S01]  /*f9c0*/  HMMA.16816.F32.BF16 R116, R156, R112, RZ ;  /* 0x000000709c74723c */ /* 0x000fe200000418ff */
[----:B------:R-:W-:-:S02]  /*f9d0*/  FSEL R174, R8, -INF , !P2 ;  /* 0xff80000008ae7808 */ /* 0x000fc40005000000 */
[----:B------:R-:W-:Y:S02]  /*f9e0*/  FSEL R179, R10, -INF , !P3 ;  /* 0xff8000000ab37808 */ /* 0x000fe40005800000 */
[----:B------:R-:W-:-:S03]  /*f9f0*/  ISETP.GE.AND P5, PT, R161, R169, PT ;  /* 0x000000a9a100720c */ /* 0x000fc60003fa6270 */
[----:B------:R-:W-:Y:S01]  /*fa00*/  HMMA.16816.F32.BF16 R108, R156, R104, RZ ;  /* 0x000000689c6c723c */ /* 0x000fe200000418ff */
[----:B------:R-:W-:-:S07]  /*fa10*/  FSEL R183, R6, -INF , !P5 ;  /* 0xff80000006b77808 */ /* 0x000fce0006800000 */
[C---:B------:R-:W-:Y:S08]  /*fa20*/  HMMA.16816.F32.BF16 R100, R156.reuse, R96, RZ ;  /* 0x000000609c64723c */ /* 0x040ff000000418ff */
[C---:B----4-:R-:W-:Y:S08]  /*fa30*/  HMMA.16816.F32.BF16 R92, R156.reuse, R88, RZ ;  /* 0x000000589c5c723c */ /* 0x050ff000000418ff */
[C---:B------:R-:W-:Y:S08]  /*fa40*/  HMMA.16816.F32.BF16 R84, R156.reuse, R80, RZ ;  /* 0x000000509c54723c */ /* 0x040ff000000418ff */
[C---:B-1----:R-:W-:Y:S08]  /*fa50*/  HMMA.16816.F32.BF16 R76, R156.reuse, R72, RZ ;  /* 0x000000489c4c723c */ /* 0x042ff000000418ff */
[C---:B------:R-:W-:Y:S08]  /*fa60*/  HMMA.16816.F32.BF16 R68, R156.reuse, R64, RZ ;  /* 0x000000409c44723c */ /* 0x040ff000000418ff */
[C---:B------:R-:W-:Y:S08]  /*fa70*/  HMMA.16816.F32.BF16 R60, R156.reuse, R52, RZ ;  /* 0x000000349c3c723c */ /* 0x040ff000000418ff */
[C---:B------:R-:W-:Y:S08]  /*fa80*/  HMMA.16816.F32.BF16 R48, R156.reuse, R44, RZ ;  /* 0x0000002c9c30723c */ /* 0x040ff000000418ff */
[C---:B---3--:R-:W-:Y:S08]  /*fa90*/  HMMA.16816.F32.BF16 R40, R156.reuse, R36, RZ ;  /* 0x000000249c28723c */ /* 0x048ff000000418ff */
        /* <DEDUP_REMOVED lines=16> */
[----:B------:R-:W1:Y:S06]  /*fba0*/  LDSM.16.M88.4 R156, [R220] ;  /* 0x00000000dc9c783b */ /* 0x000e6c0000000200 */
[----:B------:R-:W-:Y:S01]  /*fbb0*/  FSEL R162, R13, -INF , !P0 ;  /* 0xff8000000da27808 */ /* 0x000fe20004000000 */
[----:B------:R-:W-:Y:S01]  /*fbc0*/  HMMA.16816.F32.BF16 R128, R152, R166, R128 ;  /* 0x000000a69880723c */ /* 0x000fe20000041880 */
[----:B------:R-:W-:-:S02]  /*fbd0*/  ISETP.GE.AND P0, PT, R3, R169, PT ;  /* 0x000000a90300720c */ /* 0x000fc40003f06270 */
[----:B------:R-:W-:Y:S02]  /*fbe0*/  IADD3 R3, R160, 0x9, RZ ;  /* 0x00000009a0037810 */ /* 0x000fe40007ffe0ff */
[----:B------:R-:W-:Y:S02]  /*fbf0*/  FSEL R175, R15, -INF , !P0 ;  /* 0xff8000000faf7808 */ /* 0x000fe40004000000 */
[C---:B------:R-:W-:Y:S01]  /*fc00*/  ISETP.GE.AND P1, PT, R3.reuse, R168, PT ;  /* 0x000000a80300720c */ /* 0x040fe20003f26270 */
[----:B------:R-:W-:Y:S01]  /*fc10*/  HMMA.16816.F32.BF16 R124, R152, R148, R124 ;  /* 0x00000094987c723c */ /* 0x000fe2000004187c */
[----:B------:R-:W-:Y:S02]  /*fc20*/  ISETP.GE.AND P0, PT, R3, R169, PT ;  /* 0x000000a90300720c */ /* 0x000fe40003f06270 */
[----:B------:R-:W-:Y:S02]  /*fc30*/  FSEL R176, R9, -INF , !P1 ;  /* 0xff80000009b07808 */ /* 0x000fe40004800000 */
[----:B------:R-:W-:-:S02]  /*fc40*/  FSEL R185, R11, -INF , !P0 ;  /* 0xff8000000bb97808 */ /* 0x000fc40004000000 */
[----:B------:R-:W2:Y:S01]  /*fc50*/  LDSM.16.M88.4 R8, [R219] ;  /* 0x00000000db08783b */ /* 0x000ea20000000200 */
[--C-:B------:R-:W-:Y:S01]  /*fc60*/  LOP3.LUT R13, R164, 0x18, R181.reuse, 0xfe, !PT ;  /* 0x00000018a40d7812 */ /* 0x100fe200078efeb5 */
[----:B------:R-:W-:Y:S01]  /*fc70*/  HMMA.16816.F32.BF16 R120, R152, R150, R120 ;  /* 0x000000969878723c */ /* 0x000fe20000041878 */
[----:B------:R-:W-:Y:S02]  /*fc80*/  IADD3 R3, R160, 0x11, RZ ;  /* 0x00000011a0037810 */ /* 0x000fe40007ffe0ff */
[----:B------:R-:W-:Y:S02]  /*fc90*/  FSEL R148, R4, -INF , !P4 ;  /* 0xff80000004947808 */ /* 0x000fe40006000000 */
[C---:B------:R-:W-:Y:S02]  /*fca0*/  ISETP.GE.AND P3, PT, R13.reuse, R168, PT ;  /* 0x000000a80d00720c */ /* 0x040fe40003f66270 */
[----:B------:R-:W-:Y:S02]  /*fcb0*/  ISETP.GE.AND P2, PT, R13, R169, PT ;  /* 0x000000a90d00720c */ /* 0x000fe40003f46270 */
[----:B------:R-:W-:-:S02]  /*fcc0*/  LOP3.LUT R4, R164, 0x28, R181, 0xfe, !PT ;  /* 0x00000028a4047812 */ /* 0x000fc400078efeb5 */
[C---:B------:R-:W-:Y:S02]  /*fcd0*/  ISETP.GE.AND P1, PT, R3.reuse, R168, PT ;  /* 0x000000a80300720c */ /* 0x040fe40003f26270 */
[----:B------:R-:W-:Y:S02]  /*fce0*/  ISETP.GE.AND P0, PT, R3, R169, PT ;  /* 0x000000a90300720c */ /* 0x000fe40003f06270 */
[----:B------:R-:W-:Y:S01]  /*fcf0*/  FSEL R182, R128, -INF , !P3 ;  /* 0xff80000080b67808 */ /* 0x000fe20005800000 */
[----:B-1----:R-:W-:Y:S01]  /*fd00*/  HMMA.16816.F32.BF16 R116, R152, R156, R116 ;  /* 0x0000009c9874723c */ /* 0x002fe20000041874 */
[----:B------:R-:W-:Y:S02]  /*fd10*/  FSEL R173, R130, -INF , !P2 ;  /* 0xff80000082ad7808 */ /* 0x000fe40005000000 */
[----:B------:R-:W-:Y:S02]  /*fd20*/  FSEL R180, R5, -INF , !P1 ;  /* 0xff80000005b47808 */ /* 0x000fe40004800000 */
[----:B------:R-:W-:-:S02]  /*fd30*/  FSEL R177, R7, -INF , !P0 ;  /* 0xff80000007b17808 */ /* 0x000fc40004000000 */
[CC--:B------:R-:W-:Y:S01]  /*fd40*/  ISETP.GE.AND P3, PT, R4.reuse, R168.reuse, PT ;  /* 0x000000a80400720c */ /* 0x0c0fe20003f66270 */
[----:B------:R-:W-:Y:S01]  /*fd50*/  HMMA.16816.F32.BF16 R112, R152, R158, R112 ;  /* 0x0000009e9870723c */ /* 0x000fe20000041870 */
[-C--:B------:R-:W-:Y:S02]  /*fd60*/  ISETP.GE.AND P2, PT, R4, R169.reuse, PT ;  /* 0x000000a90400720c */ /* 0x080fe40003f46270 */
[----:B------:R-:W1:Y:S01]  /*fd70*/  LDSM.16.M88.4 R4, [R218] ;  /* 0x00000000da04783b */ /* 0x000e620000000200 */
[----:B------:R-:W-:Y:S02]  /*fd80*/  IADD3 R3, R160, 0x19, RZ ;  /* 0x00000019a0037810 */ /* 0x000fe40007ffe0ff */
[----:B------:R-:W-:Y:S02]  /*fd90*/  LOP3.LUT R13, R164, 0x20, R181, 0xfe, !PT ;  /* 0x00000020a40d7812 */ /* 0x000fe400078efeb5 */
[C---:B------:R-:W-:Y:S02]  /*fda0*/  ISETP.GE.AND P1, PT, R3.reuse, R168, PT ;  /* 0x000000a80300720c */ /* 0x040fe40003f26270 */
[----:B------:R-:W-:-:S02]  /*fdb0*/  ISETP.GE.AND P0, PT, R3, R169, PT ;  /* 0x000000a90300720c */ /* 0x000fc40003f06270 */
[C---:B------:R-:W-:Y:S02]  /*fdc0*/  IADD3 R3, R160.reuse, 0x21, RZ ;  /* 0x00000021a0037810 */ /* 0x040fe40007ffe0ff */
[-C--:B------:R-:W-:Y:S01]  /*fdd0*/  ISETP.GE.AND P4, PT, R13, R169.reuse, PT ;  /* 0x000000a90d00720c */ /* 0x080fe20003f86270 */
[C---:B--2---:R-:W-:Y:S01]  /*fde0*/  HMMA.16816.F32.BF16 R108, R152.reuse, R8, R108 ;  /* 0x00000008986c723c */ /* 0x044fe2000004186c */
[----:B------:R-:W-:Y:S02]  /*fdf0*/  FSEL R130, R129, -INF , !P1 ;  /* 0xff80000081827808 */ /* 0x000fe40004800000 */
[----:B------:R-:W-:Y:S02]  /*fe00*/  FSEL R171, R131, -INF , !P0 ;  /* 0xff80000083ab7808 */ /* 0x000fe40004000000 */
[C---:B------:R-:W-:Y:S02]  /*fe10*/  ISETP.GE.AND P1, PT, R3.reuse, R168, PT ;  /* 0x000000a80300720c */ /* 0x040fe40003f26270 */
[----:B------:R-:W-:Y:S01]  /*fe20*/  ISETP.GE.AND P0, PT, R3, R169, PT ;  /* 0x000000a90300720c */ /* 0x000fe20003f06270 */
[----:B------:R-:W-:Y:S01]  /*fe30*/  HMMA.16816.F32.BF16 R104, R152, R10, R104 ;  /* 0x0000000a9868723c */ /* 0x000fe20000041868 */
[----:B------:R-:W-:-:S02]  /*fe40*/  IADD3 R3, R160, 0x29, RZ ;  /* 0x00000029a0037810 */ /* 0x000fc40007ffe0ff */
[----:B------:R-:W-:Y:S02]  /*fe50*/  FSEL R165, R126, -INF , !P4 ;  /* 0xff8000007ea57808 */ /* 0x000fe40006000000 */
[----:B------:R-:W-:Y:S02]  /*fe60*/  FSEL R126, R125, -INF , !P1 ;  /* 0xff8000007d7e7808 */ /* 0x000fe40004800000 */
[----:B------:R-:W-:Y:S02]  /*fe70*/  FSEL R163, R127, -INF , !P0 ;  /* 0xff8000007fa37808 */ /* 0x000fe40004000000 */
[-C--:B------:R-:W-:Y:S02]  /*fe80*/  ISETP.GE.AND P5, PT, R13, R168.reuse, PT ;  /* 0x000000a80d00720c */ /* 0x080fe40003fa6270 */
[C---:B------:R-:W-:Y:S02]  /*fe90*/  ISETP.GE.AND P1, PT, R3.reuse, R168, PT ;  /* 0x000000a80300720c */ /* 0x040fe40003f26270 */
[----:B------:R-:W-:-:S02]  /*fea0*/  ISETP.GE.AND P0, PT, R3, R169, PT ;  /* 0x000000a90300720c */ /* 0x000fc40003f06270 */
[----:B------:R-:W-:Y:S02]  /*feb0*/  LOP3.LUT R13, R164, 0x30, R181, 0xfe, !PT ;  /* 0x00000030a40d7812 */ /* 0x000fe400078efeb5 */
[----:B------:R-:W-:Y:S02]  /*fec0*/  FSEL R124, R124, -INF , !P5 ;  /* 0xff8000007c7c7808 */ /* 0x000fe40006800000 */
[----:B------:R-:W-:Y:S01]  /*fed0*/  FSEL R156, R120, -INF , !P3 ;  /* 0xff800000789c7808 */ /* 0x000fe20005800000 */
[----:B-1----:R-:W-:Y:S01]  /*fee0*/  HMMA.16816.F32.BF16 R100, R152, R4, R100 ;  /* 0x000000049864723c */ /* 0x002fe20000041864 */
[----:B------:R-:W-:Y:S02]  /*fef0*/  FSEL R161, R122, -INF , !P2 ;  /* 0xff8000007aa17808 */ /* 0x000fe40005000000 */
[----:B------:R-:W-:Y:S02]  /*ff00*/  FSEL R186, R121, -INF , !P1 ;  /* 0xff80000079ba7808 */ /* 0x000fe40004800000 */
[----:B------:R-:W-:-:S02]  /*ff10*/  FSEL R159, R123, -INF , !P0 ;  /* 0xff8000007b9f7808 */ /* 0x000fc40004000000 */
[C---:B------:R-:W-:Y:S01]  /*ff20*/  ISETP.GE.AND P5, PT, R13.reuse, R168, PT ;  /* 0x000000a80d00720c */ /* 0x040fe20003fa6270 */
[----:B------:R-:W1:Y:S01]  /*ff30*/  LDSM.16.M88.4 R120, [R217] ;  /* 0x00000000d978783b */ /* 0x000e620000000200 */
[----:B------:R-:W-:Y:S01]  /*ff40*/  ISETP.GE.AND P4, PT, R13, R169, PT ;  /* 0x000000a90d00720c */ /* 0x000fe20003f86270 */
[----:B------:R-:W-:Y:S01]  /*ff50*/  HMMA.16816.F32.BF16 R96, R152, R6, R96 ;  /* 0x000000069860723c */ /* 0x000fe20000041860 */
[C-C-:B------:R-:W-:Y:S02]  /*ff60*/  LOP3.LUT R8, R164.reuse, 0x40, R181.reuse, 0xfe, !PT ;  /* 0x00000040a4087812 */ /* 0x140fe400078efeb5 */
[----:B------:R-:W-:Y:S02]  /*ff70*/  LOP3.LUT R13, R164, 0x38, R181, 0xfe, !PT ;  /* 0x00000038a40d7812 */ /* 0x000fe400078efeb5 */
[----:B------:R-:W-:Y:S02]  /*ff80*/  IADD3 R3, R160, 0x31, RZ ;  /* 0x00000031a0037810 */ /* 0x000fe40007ffe0ff */
[----:B------:R-:W-:-:S02]  /*ff90*/  FSEL R116, R116, -INF , !P5 ;  /* 0xff80000074747808 */ /* 0x000fc40006800000 */
[----:B------:R-:W-:Y:S02]  /*ffa0*/  FSEL R157, R118, -INF , !P4 ;  /* 0xff800000769d7808 */ /* 0x000fe40006000000 */
[CC--:B------:R-:W-:Y:S02]  /*ffb0*/  ISETP.GE.AND P5, PT, R8.reuse, R168.reuse, PT ;  /* 0x000000a80800720c */ /* 0x0c0fe40003fa6270 */
[-C--:B------:R-:W-:Y:S02]  /*ffc0*/  ISETP.GE.AND P4, PT, R8, R169.reuse, PT ;  /* 0x000000a90800720c */ /* 0x080fe40003f86270 */
[C---:B------:R-:W-:Y:S02]  /*ffd0*/  ISETP.GE.AND P3, PT, R13.reuse, R168, PT ;  /* 0x000000a80d00720c */ /* 0x040fe40003f66270 */
[----:B------:R-:W-:Y:S02]  /*ffe0*/  ISETP.GE.AND P2, PT, R13, R169, PT ;  /* 0x000000a90d00720c */ /* 0x000fe40003f46270 */
[----:B------:R-:W-:-:S02]  /*fff0*/  LOP3.LUT R8, R164, 0x48, R181, 0xfe, !PT ;  /* 0x00000048a4087812 */ /* 0x000fc400078efeb5 */
[CC--:B------:R-:W-:Y:S02]  /*10000*/  ISETP.GE.AND P1, PT, R3.reuse, R168.reuse, PT ;  /* 0x000000a80300720c */ /* 0x0c0fe40003f26270 */
[----:B------:R-:W-:Y:S02]  /*10010*/  ISETP.GE.AND P0, PT, R3, R169, PT ;  /* 0x000000a90300720c */ /* 0x000fe40003f06270 */
[----:B------:R-:W-:Y:S02]  /*10020*/  IADD3 R3, R160, 0x39, RZ ;  /* 0x00000039a0037810 */ /* 0x000fe40007ffe0ff */
[----:B------:R-:W-:Y:S02]  /*10030*/  FSEL R112, R112, -INF , !P3 ;  /* 0xff80000070707808 */ /* 0x000fe40005800000 */
[----:B------:R-:W-:Y:S02]  /*10040*/  FSEL R129, R114, -INF , !P2 ;  /* 0xff80000072817808 */ /* 0x000fe40005000000 */
[----:B------:R-:W-:-:S02]  /*10050*/  ISETP.GE.AND P3, PT, R8, R168, PT ;  /* 0x000000a80800720c */ /* 0x000fc40003f66270 */
[-C--:B------:R-:W-:Y:S02]  /*10060*/  ISETP.GE.AND P2, PT, R8, R169.reuse, PT ;  /* 0x000000a90800720c */ /* 0x080fe40003f46270 */
[----:B------:R-:W-:Y:S01]  /*10070*/  FSEL R118, R117, -INF , !P1 ;  /* 0xff80000075767808 */ /* 0x000fe20004800000 */
[----:B------:R-:W2:Y:S01]  /*10080*/  LDSM.16.M88.4 R8, [R216] ;  /* 0x00000000d808783b */ /* 0x000ea20000000200 */
[----:B------:R-:W-:Y:S01]  /*10090*/  FSEL R131, R119, -INF , !P0 ;  /* 0xff80000077837808 */ /* 0x000fe20004000000 */
[----:B-1----:R-:W-:Y:S01]  /*100a0*/  HMMA.16816.F32.BF16 R92, R152, R120, R92 ;  /* 0x00000078985c723c */ /* 0x002fe2000004185c */
[C---:B------:R-:W-:Y:S02]  /*100b0*/  ISETP.GE.AND P1, PT, R3.reuse, R168, PT ;  /* 0x000000a80300720c */ /* 0x040fe40003f26270 */
[----:B------:R-:W-:Y:S02]  /*100c0*/  ISETP.GE.AND P0, PT, R3, R169, PT ;  /* 0x000000a90300720c */ /* 0x000fe40003f06270 */
[----:B------:R-:W-:-:S02]  /*100d0*/  IADD3 R3, R160, 0x41, RZ ;  /* 0x00000041a0037810 */ /* 0x000fc40007ffe0ff */
[----:B------:R-:W-:Y:S01]  /*100e0*/  LOP3.LUT R4, R164, 0x50, R181, 0xfe, !PT ;  /* 0x00000050a4047812 */ /* 0x000fe200078efeb5 */
[----:B------:R-:W-:Y:S01]  /*100f0*/  HMMA.16816.F32.BF16 R88, R152, R122, R88 ;  /* 0x0000007a9858723c */ /* 0x000fe20000041858 */
[----:B------:R-:W-:Y:S02]  /*10100*/  FSEL R114, R113, -INF , !P1 ;  /* 0xff80000071727808 */ /* 0x000fe40004800000 */
[----:B------:R-:W-:Y:S02]  /*10110*/  FSEL R151, R115, -INF , !P0 ;  /* 0xff80000073977808 */ /* 0x000fe40004000000 */
[C---:B------:R-:W-:Y:S02]  /*10120*/  ISETP.GE.AND P1, PT, R3.reuse, R168, PT ;  /* 0x000000a80300720c */ /* 0x040fe40003f26270 */
[----:B------:R-:W-:Y:S02]  /*10130*/  ISETP.GE.AND P0, PT, R3, R169, PT ;  /* 0x000000a90300720c */ /* 0x000fe40003f06270 */
[----:B------:R-:W-:-:S02]  /*10140*/  FSEL R108, R108, -INF , !P5 ;  /* 0xff8000006c6c7808 */ /* 0x000fc40006800000 */
[----:B------:R-:W-:Y:S02]  /*10150*/  FSEL R127, R110, -INF , !P4 ;  /* 0xff8000006e7f7808 */ /* 0x000fe40006000000 */
[----:B------:R-:W-:Y:S02]  /*10160*/  IADD3 R3, R160, 0x49, RZ ;  /* 0x00000049a0037810 */ /* 0x000fe40007ffe0ff */
[C---:B------:R-:W-:Y:S02]  /*10170*/  ISETP.GE.AND P5, PT, R4.reuse, R168, PT ;  /* 0x000000a80400720c */ /* 0x040fe40003fa6270 */
[----:B------:R-:W-:Y:S02]  /*10180*/  ISETP.GE.AND P4, PT, R4, R169, PT ;  /* 0x000000a90400720c */ /* 0x000fe40003f86270 */
[----:B------:R-:W-:Y:S02]  /*10190*/  LOP3.LUT R4, R164, 0x58, R181, 0xfe, !PT ;  /* 0x00000058a4047812 */ /* 0x000fe400078efeb5 */
[----:B------:R-:W-:-:S02]  /*101a0*/  FSEL R110, R109, -INF , !P1 ;  /* 0xff8000006d6e7808 */ /* 0x000fc40004800000 */
[----:B------:R-:W-:Y:S02]  /*101b0*/  FSEL R125, R111, -INF , !P0 ;  /* 0xff8000006f7d7808 */ /* 0x000fe40004000000 */
[CC--:B------:R-:W-:Y:S02]  /*101c0*/  ISETP.GE.AND P1, PT, R3.reuse, R168.reuse, PT ;  /* 0x000000a80300720c */ /* 0x0c0fe40003f26270 */
[----:B------:R-:W-:Y:S02]  /*101d0*/  ISETP.GE.AND P0, PT, R3, R169, PT ;  /* 0x000000a90300720c */ /* 0x000fe40003f06270 */
[----:B------:R-:W-:Y:S01]  /*101e0*/  FSEL R104, R104, -INF , !P3 ;  /* 0xff80000068687808 */ /* 0x000fe20005800000 */
[----:B--2---:R-:W-:Y:S01]  /*101f0*/  HMMA.16816.F32.BF16 R84, R152, R8, R84 ;  /* 0x000000089854723c */ /* 0x004fe20000041854 */
[----:B------:R-:W-:Y:S02]  /*10200*/  FSEL R3, R106, -INF , !P2 ;  /* 0xff8000006a037808 */ /* 0x000fe40005000000 */
[----:B------:R-:W-:-:S02]  /*10210*/  ISETP.GE.AND P3, PT, R4, R168, PT ;  /* 0x000000a80400720c */ /* 0x000fc40003f66270 */
[-C--:B------:R-:W-:Y:S02]  /*10220*/  ISETP.GE.AND P2, PT, R4, R169.reuse, PT ;  /* 0x000000a90400720c */ /* 0x080fe40003f46270 */
[----:B------:R-:W-:Y:S01]  /*10230*/  IADD3 R4, R160, 0x51, RZ ;  /* 0x00000051a0047810 */ /* 0x000fe20007ffe0ff */
[----:B------:R-:W-:Y:S01]  /*10240*/  HMMA.16816.F32.BF16 R80, R152, R10, R80 ;  /* 0x0000000a9850723c */ /* 0x000fe20000041850 */
[----:B------:R-:W-:Y:S02]  /*10250*/  FSEL R106, R105, -INF , !P1 ;  /* 0xff800000696a7808 */ /* 0x000fe40004800000 */
[----:B------:R-:W-:Y:S02]  /*10260*/  FSEL R13, R107, -INF , !P0 ;  /* 0xff8000006b0d7808 */ /* 0x000fe40004000000 */
[C---:B------:R-:W-:Y:S02]  /*10270*/  ISETP.GE.AND P1, PT, R4.reuse, R168, PT ;  /* 0x000000a80400720c */ /* 0x040fe40003f26270 */
[----:B------:R-:W-:-:S02]  /*10280*/  ISETP.GE.AND P0, PT, R4, R169, PT ;  /* 0x000000a90400720c */ /* 0x000fc40003f06270 */
[----:B------:R-:W1:Y:S01]  /*10290*/  LDSM.16.M88.4 R4, [R215] ;  /* 0x00000000d704783b */ /* 0x000e620000000200 */
[----:B------:R-:W-:Y:S02]  /*102a0*/  FSEL R120, R100, -INF , !P5 ;  /* 0xff80000064787808 */ /* 0x000fe40006800000 */
[----:B------:R-:W-:Y:S02]  /*102b0*/  IADD3 R100, R160, 0x59, RZ ;  /* 0x00000059a0647810 */ /* 0x000fe40007ffe0ff */
[----:B------:R-:W-:Y:S02]  /*102c0*/  FSEL R15, R102, -INF , !P4 ;  /* 0xff800000660f7808 */ /* 0x000fe40006000000 */
[----:B------:R-:W-:Y:S02]  /*102d0*/  FSEL R102, R101, -INF , !P1 ;  /* 0xff80000065667808 */ /* 0x000fe40004800000 */
[----:B------:R-:W-:Y:S02]  /*102e0*/  FSEL R103, R103, -INF , !P0 ;  /* 0xff80000067677808 */ /* 0x000fe40004000000 */
[----:B------:R-:W-:-:S02]  /*102f0*/  LOP3.LUT R101, R164, 0x68, R181, 0xfe, !PT ;  /* 0x00000068a4657812 */ /* 0x000fc400078efeb5 */
[----:B------:R-:W-:Y:S02]  /*10300*/  FSEL R192, R96, -INF , !P3 ;  /* 0xff80000060c07808 */ /* 0x000fe40005800000 */
[C---:B------:R-:W-:Y:S02]  /*10310*/  ISETP.GE.AND P1, PT, R100.reuse, R168, PT ;  /* 0x000000a86400720c */ /* 0x040fe40003f26270 */
[----:B------:R-:W-:Y:S02]  /*10320*/  ISETP.GE.AND P0, PT, R100, R169, PT ;  /* 0x000000a96400720c */ /* 0x000fe40003f06270 */
[----:B------:R-:W-:Y:S02]  /*10330*/  IADD3 R96, R160, 0x61, RZ ;  /* 0x00000061a0607810 */ /* 0x000fe40007ffe0ff */
[----:B------:R-:W-:Y:S02]  /*10340*/  LOP3.LUT R105, R164, 0x60, R181, 0xfe, !PT ;  /* 0x00000060a4697812 */ /* 0x000fe400078efeb5 */
[----:B------:R-:W-:-:S02]  /*10350*/  FSEL R100, R98, -INF , !P2 ;  /* 0xff80000062647808 */ /* 0x000fc40005000000 */
[CC--:B------:R-:W-:Y:S02]  /*10360*/  ISETP.GE.AND P3, PT, R101.reuse, R168.reuse, PT ;  /* 0x000000a86500720c */ /* 0x0c0fe40003f66270 */
[-C--:B------:R-:W-:Y:S02]  /*10370*/  ISETP.GE.AND P2, PT, R101, R169.reuse, PT ;  /* 0x000000a96500720c */ /* 0x080fe40003f46270 */
[----:B------:R-:W-:Y:S02]  /*10380*/  FSEL R194, R97, -INF , !P1 ;  /* 0xff80000061c27808 */ /* 0x000fe40004800000 */
[----:B------:R-:W-:Y:S02]  /*10390*/  FSEL R101, R99, -INF , !P0 ;  /* 0xff80000063657808 */ /* 0x000fe40004000000 */
[C---:B------:R-:W-:Y:S02]  /*103a0*/  ISETP.GE.AND P1, PT, R96.reuse, R168, PT ;  /* 0x000000a86000720c */ /* 0x040fe40003f26270 */
[----:B------:R-:W-:-:S02]  /*103b0*/  ISETP.GE.AND P0, PT, R96, R169, PT ;  /* 0x000000a96000720c */ /* 0x000fc40003f06270 */
[CC--:B------:R-:W-:Y:S01]  /*103c0*/  ISETP.GE.AND P5, PT, R105.reuse, R168.reuse, PT ;  /* 0x000000a86900720c */ /* 0x0c0fe20003fa6270 */
[----:B------:R-:W2:Y:S01]  /*103d0*/  LDSM.16.M88.4 R96, [R214] ;  /* 0x00000000d660783b */ /* 0x000ea20000000200 */
[-C--:B------:R-:W-:Y:S01]  /*103e0*/  ISETP.GE.AND P4, PT, R105, R169.reuse, PT ;  /* 0x000000a96900720c */ /* 0x080fe20003f86270 */
[C---:B-1----:R-:W-:Y:S01]  /*103f0*/  HMMA.16816.F32.BF16 R76, R152.reuse, R4, R76 ;  /* 0x00000004984c723c */ /* 0x042fe2000004184c */
[----:B------:R-:W-:Y:S02]  /*10400*/  LOP3.LUT R8, R164, 0x70, R181, 0xfe, !PT ;  /* 0x00000070a4087812 */ /* 0x000fe400078efeb5 */
        /* <DEDUP_REMOVED lines=12> */
[----:B------:R-:W-:Y:S02]  /*104d0*/  LOP3.LUT R4, R164, 0x80, R181, 0xfe, !PT ;  /* 0x00000080a4047812 */ /* 0x000fe400078efeb5 */
[----:B------:R-:W-:Y:S02]  /*104e0*/  FSEL R88, R88, -INF , !P3 ;  /* 0xff80000058587808 */ /* 0x000fe40005800000 */
[----:B------:R-:W-:Y:S02]  /*104f0*/  FSEL R90, R90, -INF , !P2 ;  /* 0xff8000005a5a7808 */ /* 0x000fe40005000000 */
[----:B------:R-:W-:Y:S02]  /*10500*/  FSEL R198, R89, -INF , !P1 ;  /* 0xff80000059c67808 */ /* 0x000fe40004800000 */
[----:B------:R-:W-:-:S02]  /*10510*/  FSEL R91, R91, -INF , !P0 ;  /* 0xff8000005b5b7808 */ /* 0x000fc40004000000 */
[CC--:B------:R-:W-:Y:S02]  /*10520*/  ISETP.GE.AND P3, PT, R9.reuse, R168.reuse, PT ;  /* 0x000000a80900720c */ /* 0x0c0fe40003f66270 */
[-C--:B------:R-:W-:Y:S01]  /*10530*/  ISETP.GE.AND P2, PT, R9, R169.reuse, PT ;  /* 0x000000a90900720c */ /* 0x080fe20003f46270 */
[C---:B--2---:R-:W-:Y:S01]  /*10540*/  HMMA.16816.F32.BF16 R68, R152.reuse, R96, R68 ;  /* 0x000000609844723c */ /* 0x044fe20000041844 */
[-C--:B------:R-:W-:Y:S02]  /*10550*/  ISETP.GE.AND P1, PT, R8, R168.reuse, PT ;  /* 0x000000a80800720c */ /* 0x080fe40003f26270 */
[----:B------:R-:W-:Y:S02]  /*10560*/  FSEL R84, R84, -INF , !P5 ;  /* 0xff80000054547808 */ /* 0x000fe40006800000 */
[-C--:B------:R-:W-:Y:S02]  /*10570*/  ISETP.GE.AND P0, PT, R8, R169.reuse, PT ;  /* 0x000000a90800720c */ /* 0x080fe40003f06270 */
[----:B------:R-:W-:Y:S01]  /*10580*/  FSEL R86, R86, -INF , !P4 ;  /* 0xff80000056567808 */ /* 0x000fe20006000000 */
[----:B------:R-:W1:Y:S01]  /*10590*/  LDSM.16.M88.4 R8, [R213] ;  /* 0x00000000d508783b */ /* 0x000e620000000200 */
        /* <DEDUP_REMOVED lines=18> */
[----:B------:R-:W2:Y:S01]  /*106c0*/  LDSM.16.M88.4 R4, [R212] ;  /* 0x00000000d404783b */ /* 0x000ea20000000200 */
[----:B------:R-:W-:Y:S02]  /*106d0*/  FSEL R96, R76, -INF , !P5 ;  /* 0xff8000004c607808 */ /* 0x000fe40006800000 */
[----:B------:R-:W-:Y:S02]  /*106e0*/  IADD3 R76, R160, 0x89, RZ ;  /* 0x00000089a04c7810 */ /* 0x000fe40007ffe0ff */
[----:B------:R-:W-:Y:S01]  /*106f0*/  FSEL R206, R77, -INF , !P1 ;  /* 0xff8000004dce7808 */ /* 0x000fe20004800000 */
[----:B-1----:R-:W-:Y:S01]  /*10700*/  HMMA.16816.F32.BF16 R60, R152, R8, R60 ;  /* 0x00000008983c723c */ /* 0x002fe2000004183c */
[----:B------:R-:W-:-:S02]  /*10710*/  FSEL R79, R79, -INF , !P0 ;  /* 0xff8000004f4f7808 */ /* 0x000fc40004000000 */
[----:B------:R-:W-:Y:S02]  /*10720*/  LOP3.LUT R77, R164, 0x98, R181, 0xfe, !PT ;  /* 0x00000098a44d7812 */ /* 0x000fe400078efeb5 */
[----:B------:R-:W-:Y:S02]  /*10730*/  FSEL R242, R72, -INF , !P3 ;  /* 0xff80000048f27808 */ /* 0x000fe40005800000 */
[C---:B------:R-:W-:Y:S01]  /*10740*/  ISETP.GE.AND P1, PT, R76.reuse, R168, PT ;  /* 0x000000a84c00720c */ /* 0x040fe20003f26270 */
[----:B------:R-:W-:Y:S01]  /*10750*/  HMMA.16816.F32.BF16 R52, R152, R10, R52 ;  /* 0x0000000a9834723c */ /* 0x000fe20000041834 */
[----:B------:R-:W-:Y:S02]  /*10760*/  ISETP.GE.AND P0, PT, R76, R169, PT ;  /* 0x000000a94c00720c */ /* 0x000fe40003f06270 */
[----:B------:R-:W-:Y:S02]  /*10770*/  IADD3 R72, R160, 0x91, RZ ;  /* 0x00000091a0487810 */ /* 0x000fe40007ffe0ff */
[----:B------:R-:W-:-:S02]  /*10780*/  FSEL R76, R74, -INF , !P2 ;  /* 0xff8000004a4c7808 */ /* 0x000fc40005000000 */
[CC--:B------:R-:W-:Y:S02]  /*10790*/  ISETP.GE.AND P3, PT, R77.reuse, R168.reuse, PT ;  /* 0x000000a84d00720c */ /* 0x0c0fe40003f66270 */
[-C--:B------:R-:W-:Y:S02]  /*107a0*/  ISETP.GE.AND P2, PT, R77, R169.reuse, PT ;  /* 0x000000a94d00720c */ /* 0x080fe40003f46270 */
[----:B------:R-:W-:Y:S02]  /*107b0*/  FSEL R246, R73, -INF , !P1 ;  /* 0xff80000049f67808 */ /* 0x000fe40004800000 */
[----:B------:R-:W-:Y:S02]  /*107c0*/  FSEL R77, R75, -INF , !P0 ;  /* 0xff8000004b4d7808 */ /* 0x000fe40004000000 */
[C---:B------:R-:W-:Y:S02]  /*107d0*/  ISETP.GE.AND P1, PT, R72.reuse, R168, PT ;  /* 0x000000a84800720c */ /* 0x040fe40003f26270 */
[----:B------:R-:W-:-:S02]  /*107e0*/  ISETP.GE.AND P0, PT, R72, R169, PT ;  /* 0x000000a94800720c */ /* 0x000fc40003f06270 */
[----:B------:R-:W1:Y:S01]  /*107f0*/  LDSM.16.M88.4 R72, [R211] ;  /* 0x00000000d348783b */ /* 0x000e620000000200 */
[--C-:B------:R-:W-:Y:S02]  /*10800*/  LOP3.LUT R81, R164, 0x90, R181.reuse, 0xfe, !PT ;  /* 0x00000090a4517812 */ /* 0x100fe400078efeb5 */
[----:B------:R-:W-:Y:S02]  /*10810*/  FSEL R78, R78, -INF , !P4 ;  /* 0xff8000004e4e7808 */ /* 0x000fe40006000000 */
[C---:B------:R-:W-:Y:S02]  /*10820*/  ISETP.GE.AND P5, PT, R81.reuse, R168, PT ;  /* 0x000000a85100720c */ /* 0x040fe40003fa6270 */
        /* <DEDUP_REMOVED lines=13> */
[--C-:B------:R-:W-:Y:S02]  /*10900*/  LOP3.LUT R9, R164, 0xa8, R181.reuse, 0xfe, !PT ;  /* 0x000000a8a4097812 */ /* 0x100fe400078efeb5 */
[----:B------:R-:W-:Y:S02]  /*10910*/  IADD3 R8, R160, 0xa1, RZ ;  /* 0x000000a1a0087810 */ /* 0x000fe40007ffe0ff */
[----:B------:R-:W-:Y:S02]  /*10920*/  LOP3.LUT R4, R164, 0xb0, R181, 0xfe, !PT ;  /* 0x000000b0a4047812 */ /* 0x000fe400078efeb5 */
[----:B------:R-:W-:-:S02]  /*10930*/  FSEL R252, R65, -INF , !P1 ;  /* 0xff80000041fc7808 */ /* 0x000fc40004800000 */
[----:B------:R-:W-:Y:S02]  /*10940*/  FSEL R67, R67, -INF , !P0 ;  /* 0xff80000043437808 */ /* 0x000fe40004000000 */
[----:B------:R-:W-:Y:S01]  /*10950*/  FSEL R69, R60, -INF , !P5 ;  /* 0xff8000003c457808 */ /* 0x000fe20006800000 */
[C---:B-1----:R-:W-:Y:S01]  /*10960*/  HMMA.16816.F32.BF16 R40, R152.reuse, R72, R40 ;  /* 0x000000489828723c */ /* 0x042fe20000041828 */
[----:B------:R-:W-:Y:S02]  /*10970*/  FSEL R62, R62, -INF , !P4 ;  /* 0xff8000003e3e7808 */ /* 0x000fe40006000000 */
[----:B------:R-:W-:Y:S02]  /*10980*/  FSEL R250, R64, -INF , !P3 ;  /* 0xff80000040fa7808 */ /* 0x000fe40005800000 */
[----:B------:R-:W-:Y:S02]  /*10990*/  FSEL R66, R66, -INF , !P2 ;  /* 0xff80000042427808 */ /* 0x000fe40005000000 */
[C---:B------:R-:W-:Y:S01]  /*109a0*/  ISETP.GE.AND P1, PT, R8.reuse, R168, PT ;  /* 0x000000a80800720c */ /* 0x040fe20003f26270 */
[----:B------:R-:W-:Y:S01]  /*109b0*/  HMMA.16816.F32.BF16 R36, R152, R74, R36 ;  /* 0x0000004a9824723c */ /* 0x000fe20000041824 */
[----:B------:R-:W-:-:S02]  /*109c0*/  ISETP.GE.AND P0, PT, R8, R169, PT ;  /* 0x000000a90800720c */ /* 0x000fc40003f06270 */
[CC--:B------:R-:W-:Y:S02]  /*109d0*/  ISETP.GE.AND P5, PT, R4.reuse, R168.reuse, PT ;  /* 0x000000a80400720c */ /* 0x0c0fe40003fa6270 */
[-C--:B------:R-:W-:Y:S02]  /*109e0*/  ISETP.GE.AND P4, PT, R4, R169.reuse, PT ;  /* 0x000000a90400720c */ /* 0x080fe40003f86270 */
[C---:B------:R-:W-:Y:S02]  /*109f0*/  ISETP.GE.AND P3, PT, R9.reuse, R168, PT ;  /* 0x000000a80900720c */ /* 0x040fe40003f66270 */
[----:B------:R-:W-:Y:S02]  /*10a00*/  ISETP.GE.AND P2, PT, R9, R169, PT ;  /* 0x000000a90900720c */ /* 0x000fe40003f46270 */
[----:B------:R-:W-:Y:S01]  /*10a10*/  IADD3 R4, R160, 0xa9, RZ ;  /* 0x000000a9a0047810 */ /* 0x000fe20007ffe0ff */
[----:B------:R-:W1:Y:S01]  /*10a20*/  LDSM.16.M88.4 R8, [R210] ;  /* 0x00000000d208783b */ /* 0x000e620000000200 */
[----:B------:R-:W-:-:S02]  /*10a30*/  FSEL R81, R61, -INF , !P1 ;  /* 0xff8000003d517808 */ /* 0x000fc40004800000 */
[----:B------:R-:W-:Y:S02]  /*10a40*/  FSEL R63, R63, -INF , !P0 ;  /* 0xff8000003f3f7808 */ /* 0x000fe40004000000 */
[C---:B------:R-:W-:Y:S02]  /*10a50*/  ISETP.GE.AND P1, PT, R4.reuse, R168, PT ;  /* 0x000000a80400720c */ /* 0x040fe40003f26270 */
[----:B------:R-:W-:Y:S02]  /*10a60*/  ISETP.GE.AND P0, PT, R4, R169, PT ;  /* 0x000000a90400720c */ /* 0x000fe40003f06270 */
[----:B------:R-:W-:Y:S02]  /*10a70*/  IADD3 R4, R160, 0xb1, RZ ;  /* 0x000000b1a0047810 */ /* 0x000fe40007ffe0ff */
[----:B------:R-:W-:Y:S02]  /*10a80*/  FSEL R189, R53, -INF , !P1 ;  /* 0xff80000035bd7808 */ /* 0x000fe40004800000 */
[----:B------:R-:W-:-:S02]  /*10a90*/  LOP3.LUT R5, R164, 0xb8, R181, 0xfe, !PT ;  /* 0x000000b8a4057812 */ /* 0x000fc400078efeb5 */
[----:B------:R-:W-:Y:S02]  /*10aa0*/  FSEL R55, R55, -INF , !P0 ;  /* 0xff80000037377808 */ /* 0x000fe40004000000 */
[----:B------:R-:W-:Y:S02]  /*10ab0*/  ISETP.GE.AND P1, PT, R4, R168, PT ;  /* 0x000000a80400720c */ /* 0x000fe40003f26270 */
[----:B------:R-:W-:Y:S02]  /*10ac0*/  FSEL R72, R48, -INF , !P5 ;  /* 0xff80000030487808 */ /* 0x000fe40006800000 */
[----:B------:R-:W-:Y:S02]  /*10ad0*/  ISETP.GE.AND P0, PT, R4, R169, PT ;  /* 0x000000a90400720c */ /* 0x000fe40003f06270 */
[----:B------:R-:W-:Y:S02]  /*10ae0*/  IADD3 R48, R160, 0xb9, RZ ;  /* 0x000000b9a0307810 */ /* 0x000fe40007ffe0ff */
[----:B------:R-:W-:-:S02]  /*10af0*/  FSEL R187, R52, -INF , !P3 ;  /* 0xff80000034bb7808 */ /* 0x000fc40005800000 */
[----:B------:R-:W-:Y:S02]  /*10b00*/  FSEL R54, R54, -INF , !P2 ;  /* 0xff80000036367808 */ /* 0x000fe40005000000 */
[C---:B------:R-:W-:Y:S02]  /*10b10*/  ISETP.GE.AND P3, PT, R5.reuse, R168, PT ;  /* 0x000000a80500720c */ /* 0x040fe40003f66270 */
[----:B------:R-:W-:Y:S02]  /*10b20*/  ISETP.GE.AND P2, PT, R5, R169, PT ;  /* 0x000000a90500720c */ /* 0x000fe40003f46270 */
[----:B------:R-:W-:Y:S01]  /*10b30*/  FSEL R73, R49, -INF , !P1 ;  /* 0xff80000031497808 */ /* 0x000fe20004800000 */
[----:B------:R-:W2:Y:S01]  /*10b40*/  LDSM.16.M88.4 R4, [R209] ;  /* 0x00000000d104783b */ /* 0x000ea20000000200 */
[----:B------:R-:W-:Y:S02]  /*10b50*/  FSEL R51, R51, -INF , !P0 ;  /* 0xff80000033337808 */ /* 0x000fe40004000000 */
[----:B------:R-:W-:-:S02]  /*10b60*/  LOP3.LUT R49, R164, 0xc8, R181, 0xfe, !PT ;  /* 0x000000c8a4317812 */ /* 0x000fc400078efeb5 */
[CC--:B------:R-:W-:Y:S01]  /*10b70*/  ISETP.GE.AND P1, PT, R48.reuse, R168.reuse, PT ;  /* 0x000000a83000720c */ /* 0x0c0fe20003f26270 */
[C---:B-1----:R-:W-:Y:S01]  /*10b80*/  HMMA.16816.F32.BF16 R32, R152.reuse, R8, R32 ;  /* 0x000000089820723c */ /* 0x042fe20000041820 */
[-C--:B------:R-:W-:Y:S02]  /*10b90*/  ISETP.GE.AND P0, PT, R48, R169.reuse, PT ;  /* 0x000000a93000720c */ /* 0x080fe40003f06270 */
[----:B------:R-:W-:Y:S02]  /*10ba0*/  FSEL R191, R44, -INF , !P3 ;  /* 0xff8000002cbf7808 */ /* 0x000fe40005800000 */
[----:B------:R-:W-:Y:S02]  /*10bb0*/  FSEL R48, R46, -INF , !P2 ;  /* 0xff8000002e307808 */ /* 0x000fe40005000000 */
[C---:B------:R-:W-:Y:S01]  /*10bc0*/  ISETP.GE.AND P3, PT, R49.reuse, R168, PT ;  /* 0x000000a83100720c */ /* 0x040fe20003f66270 */
[----:B------:R-:W-:Y:S01]  /*10bd0*/  HMMA.16816.F32.BF16 R28, R152, R10, R28 ;  /* 0x0000000a981c723c */ /* 0x000fe2000004181c */
[----:B------:R-:W-:-:S02]  /*10be0*/  ISETP.GE.AND P2, PT, R49, R169, PT ;  /* 0x000000a93100720c */ /* 0x000fc40003f46270 */
[----:B------:R-:W-:Y:S02]  /*10bf0*/  FSEL R193, R45, -INF , !P1 ;  /* 0xff8000002dc17808 */ /* 0x000fe40004800000 */
[----:B------:R-:W-:Y:S02]  /*10c00*/  FSEL R49, R47, -INF , !P0 ;  /* 0xff8000002f317808 */ /* 0x000fe40004000000 */
[----:B------:R-:W1:Y:S01]  /*10c10*/  LDSM.16.M88.4 R44, [R208] ;  /* 0x00000000d02c783b */ /* 0x000e620000000200 */
[----:B------:R-:W-:Y:S01]  /*10c20*/  LOP3.LUT R52, R164, 0xc0, R181, 0xfe, !PT ;  /* 0x000000c0a4347812 */ /* 0x000fe200078efeb5 */
[----:B------:R-:W-:-:S04]  /*10c30*/  DEPBAR.LE SB0, 0x0 ;  /* 0x000080000000791a */ /* 0x000fc80000000000 */
[----:B------:R-:W-:Y:S02]  /*10c40*/  FSEL R50, R50, -INF , !P4 ;  /* 0xff80000032327808 */ /* 0x000fe40006000000 */
[C---:B------:R-:W-:Y:S02]  /*10c50*/  ISETP.GE.AND P5, PT, R52.reuse, R168, PT ;  /* 0x000000a83400720c */ /* 0x040fe40003fa6270 */
[-C--:B------:R-:W-:Y:S02]  /*10c60*/  ISETP.GE.AND P4, PT, R52, R169.reuse, PT ;  /* 0x000000a93400720c */ /* 0x080fe40003f86270 */
[----:B------:R-:W-:Y:S02]  /*10c70*/  IADD3 R52, R160, 0xc1, RZ ;  /* 0x000000c1a0347810 */ /* 0x000fe40007ffe0ff */
[----:B------:R-:W-:Y:S02]  /*10c80*/  FSEL R9, R40, -INF , !P5 ;  /* 0xff80000028097808 */ /* 0x000fe40006800000 */
[----:B------:R-:W-:-:S02]  /*10c90*/  ISETP.GE.AND P0, PT, R52, R169, PT ;  /* 0x000000a93400720c */ /* 0x000fc40003f06270 */
[--C-:B------:R-:W-:Y:S01]  /*10ca0*/  LOP3.LUT R53, R164, 0xd0, R181.reuse, 0xfe, !PT ;  /* 0x000000d0a4357812 */ /* 0x100fe200078efeb5 */
[C---:B--2---:R-:W-:Y:S01]  /*10cb0*/  HMMA.16816.F32.BF16 R24, R152.reuse, R4, R24 ;  /* 0x000000049818723c */ /* 0x044fe20000041818 */
[----:B------:R-:W-:Y:S02]  /*10cc0*/  IADD3 R40, R160, 0xc9, RZ ;  /* 0x000000c9a0287810 */ /* 0x000fe40007ffe0ff */
[----:B------:R-:W-:Y:S02]  /*10cd0*/  LOP3.LUT R10, R164, 0xd8, R181, 0xfe, !PT ;  /* 0x000000d8a40a7812 */ /* 0x000fe400078efeb5 */
[----:B------:R-:W-:Y:S02]  /*10ce0*/  ISETP.GE.AND P1, PT, R52, R168, PT ;  /* 0x000000a83400720c */ /* 0x000fe40003f26270 */
[----:B------:R-:W-:Y:S01]  /*10cf0*/  FSEL R42, R42, -INF , !P4 ;  /* 0xff8000002a2a7808 */ /* 0x000fe20006000000 */
[----:B------:R-:W-:Y:S01]  /*10d00*/  HMMA.16816.F32.BF16 R20, R152, R6, R20 ;  /* 0x000000069814723c */ /* 0x000fe20000041814 */
[----:B------:R-:W-:-:S02]  /*10d10*/  FSEL R43, R43, -INF , !P0 ;  /* 0xff8000002b2b7808 */ /* 0x000fc40004000000 */
[----:B------:R-:W-:Y:S02]  /*10d20*/  FSEL R200, R36, -INF , !P3 ;  /* 0xff80000024c87808 */ /* 0x000fe40005800000 */
[----:B------:R-:W-:Y:S02]  /*10d30*/  FSEL R38, R38, -INF , !P2 ;  /* 0xff80000026267808 */ /* 0x000fe40005000000 */
[CC--:B------:R-:W-:Y:S02]  /*10d40*/  ISETP.GE.AND P5, PT, R53.reuse, R168.reuse, PT ;  /* 0x000000a83500720c */ /* 0x0c0fe40003fa6270 */
[-C--:B------:R-:W-:Y:S02]  /*10d50*/  ISETP.GE.AND P4, PT, R53, R169.reuse, PT ;  /* 0x000000a93500720c */ /* 0x080fe40003f86270 */
[----:B------:R-:W-:Y:S01]  /*10d60*/  ISETP.GE.AND P0, PT, R40, R169, PT ;  /* 0x000000a92800720c */ /* 0x000fe20003f06270 */
[----:B-1----:R-:W-:Y:S01]  /*10d70*/  HMMA.16816.F32.BF16 R16, R152, R44, R16 ;  /* 0x0000002c9810723c */ /* 0x002fe20000041810 */
[----:B------:R-:W-:-:S02]  /*10d80*/  ISETP.GE.AND P3, PT, R10, R168, PT ;  /* 0x000000a80a00720c */ /* 0x000fc40003f66270 */
[----:B------:R-:W-:Y:S02]  /*10d90*/  ISETP.GE.AND P2, PT, R10, R169, PT ;  /* 0x000000a90a00720c */ /* 0x000fe40003f46270 */
[----:B------:R-:W-:Y:S02]  /*10da0*/  IADD3 R10, R160, 0xd1, RZ ;  /* 0x000000d1a00a7810 */ /* 0x000fe40007ffe0ff */
[----:B------:R-:W-:Y:S01]  /*10db0*/  LOP3.LUT R4, R164, 0xe0, R181, 0xfe, !PT ;  /* 0x000000e0a4047812 */ /* 0x000fe200078efeb5 */
[----:B------:R-:W-:Y:S01]  /*10dc0*/  HMMA.16816.F32.BF16 R152, R152, R46, R56 ;  /* 0x0000002e9898723c */ /* 0x000fe20000041838 */
[----:B------:R-:W-:Y:S01]  /*10dd0*/  FSEL R8, R41, -INF , !P1 ;  /* 0xff80000029087808 */ /* 0x000fe20004800000 */
[----:B------:R-:W-:Y:S01]  /*10de0*/  BAR.SYNC.DEFER_BLOCKING 0x0 ;  /* 0x0000000000007b1d */ /* 0x000fe20000010000 */
[----:B------:R-:W-:Y:S02]  /*10df0*/  ISETP.GE.AND P1, PT, R40, R168, PT ;  /* 0x000000a82800720c */ /* 0x000fe40003f26270 */
[----:B------:R-:W-:-:S02]  /*10e00*/  FSEL R39, R39, -INF , !P0 ;  /* 0xff80000027277808 */ /* 0x000fc40004000000 */
[----:B------:R-:W-:Y:S02]  /*10e10*/  FSEL R188, R32, -INF , !P5 ;  /* 0xff80000020bc7808 */ /* 0x000fe40006800000 */
[----:B------:R-:W-:Y:S02]  /*10e20*/  FSEL R36, R34, -INF , !P4 ;  /* 0xff80000022247808 */ /* 0x000fe40006000000 */
[-C--:B------:R-:W-:Y:S02]  /*10e30*/  ISETP.GE.AND P0, PT, R10, R169.reuse, PT ;  /* 0x000000a90a00720c */ /* 0x080fe40003f06270 */
[C---:B------:R-:W-:Y:S02]  /*10e40*/  ISETP.GE.AND P5, PT, R4.reuse, R168, PT ;  /* 0x000000a80400720c */ /* 0x040fe40003fa6270 */
[----:B------:R-:W-:Y:S02]  /*10e50*/  ISETP.GE.AND P4, PT, R4, R169, PT ;  /* 0x000000a90400720c */ /* 0x000fe40003f86270 */
[----:B------:R-:W-:-:S02]  /*10e60*/  IADD3 R4, R160, 0xd9, RZ ;  /* 0x000000d9a0047810 */ /* 0x000fc40007ffe0ff */
[----:B------:R-:W-:Y:S02]  /*10e70*/  LOP3.LUT R5, R164, 0xe8, R181, 0xfe, !PT ;  /* 0x000000e8a4057812 */ /* 0x000fe400078efeb5 */
[----:B------:R-:W-:Y:S02]  /*10e80*/  FSEL R190, R37, -INF , !P1 ;  /* 0xff80000025be7808 */ /* 0x000fe40004800000 */
[----:B------:R-:W-:Y:S02]  /*10e90*/  ISETP.GE.AND P1, PT, R10, R168, PT ;  /* 0x000000a80a00720c */ /* 0x000fe40003f26270 */
[----:B------:R-:W-:Y:S02]  /*10ea0*/  FSEL R37, R35, -INF , !P0 ;  /* 0xff80000023257808 */ /* 0x000fe40004000000 */
[----:B------:R-:W-:Y:S02]  /*10eb0*/  FSEL R178, R28, -INF , !P3 ;  /* 0xff8000001cb27808 */ /* 0x000fe40005800000 */
[----:B------:R-:W-:-:S02]  /*10ec0*/  FSEL R40, R30, -INF , !P2 ;  /* 0xff8000001e287808 */ /* 0x000fc40005000000 */
[-C--:B------:R-:W-:Y:S02]  /*10ed0*/  ISETP.GE.AND P0, PT, R4, R169.reuse, PT ;  /* 0x000000a90400720c */ /* 0x080fe40003f06270 */
[CC--:B------:R-:W-:Y:S02]  /*10ee0*/  ISETP.GE.AND P3, PT, R5.reuse, R168.reuse, PT ;  /* 0x000000a80500720c */ /* 0x0c0fe40003f66270 */
[----:B------:R-:W-:Y:S02]  /*10ef0*/  ISETP.GE.AND P2, PT, R5, R169, PT ;  /* 0x000000a90500720c */ /* 0x000fe40003f46270 */
[----:B------:R-:W-:Y:S02]  /*10f00*/  IADD3 R5, R160, 0xe1, RZ ;  /* 0x000000e1a0057810 */ /* 0x000fe40007ffe0ff */
[----:B------:R-:W-:Y:S02]  /*10f10*/  FSEL R184, R33, -INF , !P1 ;  /* 0xff80000021b87808 */ /* 0x000fe40004800000 */
[----:B------:R-:W-:-:S02]  /*10f20*/  ISETP.GE.AND P1, PT, R4, R168, PT ;  /* 0x000000a80400720c */ /* 0x000fc40003f26270 */
[----:B------:R-:W-:Y:S02]  /*10f30*/  FSEL R41, R31, -INF , !P0 ;  /* 0xff8000001f297808 */ /* 0x000fe40004000000 */
[----:B------:R-:W-:Y:S02]  /*10f40*/  LOP3.LUT R4, R164, 0xf0, R181, 0xfe, !PT ;  /* 0x000000f0a4047812 */ /* 0x000fe400078efeb5 */
[----:B------:R-:W-:Y:S02]  /*10f50*/  ISETP.GE.AND P0, PT, R5, R169, PT ;  /* 0x000000a90500720c */ /* 0x000fe40003f06270 */
[----:B------:R-:W-:Y:S02]  /*10f60*/  FSEL R166, R24, -INF , !P5 ;  /* 0xff80000018a67808 */ /* 0x000fe40006800000 */
[----:B------:R-:W-:Y:S02]  /*10f70*/  ISETP.GE.AND P5, PT, R4, R168, PT ;  /* 0x000000a80400720c */ /* 0x000fe40003fa6270 */
[----:B------:R-:W-:-:S02]  /*10f80*/  FSEL R45, R27, -INF , !P0 ;  /* 0xff8000001b2d7808 */ /* 0x000fc40004000000 */
[----:B------:R-:W-:Y:S02]  /*10f90*/  ISETP.GE.AND P6, PT, R4, R169, PT ;  /* 0x000000a90400720c */ /* 0x000fe40003fc6270 */
[C---:B------:R-:W-:Y:S02]  /*10fa0*/  ISETP.GE.AND P0, PT, R160.reuse, R168, PT ;  /* 0x000000a8a000720c */ /* 0x040fe40003f06270 */
[----:B------:R-:W-:Y:S02]  /*10fb0*/  IADD3 R4, R160, 0xe9, RZ ;  /* 0x000000e9a0047810 */ /* 0x000fe40007ffe0ff */
[----:B------:R-:W-:Y:S02]  /*10fc0*/  FSEL R56, R16, -INF , !P5 ;  /* 0xff80000010387808 */ /* 0x000fe40006800000 */
[----:B------:R-:W-:Y:S02]  /*10fd0*/  FSEL R170, R29, -INF , !P1 ;  /* 0xff8000001daa7808 */ /* 0x000fe40004800000 */
[----:B------:R-:W-:-:S02]  /*10fe0*/  FSEL R47, R22, -INF , !P2 ;  /* 0xff800000162f7808 */ /* 0x000fc40005000000 */
[----:B------:R-:W-:Y:S02]  /*10ff0*/  FSEL R12, R12, -INF , !P0 ;  /* 0xff8000000c0c7808 */ /* 0x000fe40004000000 */
[----:B------:R-:W-:Y:S02]  /*11000*/  ISETP.NE.AND P5, PT, R172, RZ, PT ;  /* 0x000000ffac00720c */ /* 0x000fe40003fa5270 */
[-C--:B------:R-:W-:Y:S02]  /*11010*/  ISETP.GE.AND P1, PT, R5, R168.reuse, PT ;  /* 0x000000a80500720c */ /* 0x080fe40003f26270 */
[C---:B------:R-:W-:Y:S02]  /*11020*/  ISETP.GE.AND P2, PT, R4.reuse, R168, PT ;  /* 0x000000a80400720c */ /* 0x040fe40003f46270 */
[----:B------:R-:W-:Y:S02]  /*11030*/  ISETP.GE.AND P0, PT, R4, R169, PT ;  /* 0x000000a90400720c */ /* 0x000fe40003f06270 */
[----:B------:R-:W-:-:S02]  /*11040*/  IADD3 R4, R160, 0xf1, RZ ;  /* 0x000000f1a0047810 */ /* 0x000fc40007ffe0ff */
[----:B------:R-:W-:Y:S02]  /*11050*/  FSEL R128, R25, -INF , !P1 ;  /* 0xff80000019807808 */ /* 0x000fe40004800000 */
[----:B------:R-:W-:Y:S02]  /*11060*/  FSEL R53, R23, -INF , !P0 ;  /* 0xff80000017357808 */ /* 0x000fe40004000000 */
[----:B------:R-:W-:Y:S02]  /*11070*/  ISETP.GE.AND P1, PT, R160, R169, PT ;  /* 0x000000a9a000720c */ /* 0x000fe40003f26270 */
[----:B------:R-:W-:Y:S02]  /*11080*/  ISETP.GE.AND P0, PT, R4, R168, PT ;  /* 0x000000a80400720c */ /* 0x000fe40003f06270 */
[----:B------:R-:W-:Y:S02]  /*11090*/  LOP3.LUT R181, R164, 0xf8, R181, 0xfe, !PT ;  /* 0x000000f8a4b57812 */ /* 0x000fe400078efeb5 */
[----:B------:R-:W-:-:S02]  /*110a0*/  IADD3 R160, R160, 0xf9, RZ ;  /* 0x000000f9a0a07810 */ /* 0x000fc40007ffe0ff */
[----:B------:R-:W-:Y:S02]  /*110b0*/  FSEL R44, R26, -INF , !P4 ;  /* 0xff8000001a2c7808 */ /* 0x000fe40006000000 */
[----:B------:R-:W-:Y:S02]  /*110c0*/  FSEL R46, R20, -INF , !P3 ;  /* 0xff800000142e7808 */ /* 0x000fe40005800000 */
[----:B------:R-:W-:Y:S02]  /*110d0*/  FSEL R5, R14, -INF , !P1 ;  /* 0xff8000000e057808 */ /* 0x000fe40004800000 */
[----:B------:R-:W-:Y:S02]  /*110e0*/  FSEL R52, R21, -INF , !P2 ;  /* 0xff80000015347808 */ /* 0x000fe40005000000 */
[----:B------:R-:W-:Y:S02]  /*110f0*/  FSEL R57, R17, -INF , !P0 ;  /* 0xff80000011397808 */ /* 0x000fe40004000000 */
[----:B------:R-:W-:-:S02]  /*11100*/  ISETP.GE.AND P4, PT, R181, R168, PT ;  /* 0x000000a8b500720c */ /* 0x000fc40003f86270 */
[-C--:B------:R-:W-:Y:S02]  /*11110*/  ISETP.GE.AND P2, PT, R181, R169.reuse, PT ;  /* 0x000000a9b500720c */ /* 0x080fe40003f46270 */
[----:B------:R-:W-:Y:S02]  /*11120*/  ISETP.GE.AND P3, PT, R160, R168, PT ;  /* 0x000000a8a000720c */ /* 0x000fe40003f66270 */
[-C--:B------:R-:W-:Y:S02]  /*11130*/  ISETP.GE.AND P1, PT, R4, R169.reuse, PT ;  /* 0x000000a90400720c */ /* 0x080fe40003f26270 */
[----:B------:R-:W-:Y:S02]  /*11140*/  ISETP.GE.AND P0, PT, R160, R169, PT ;  /* 0x000000a9a000720c */ /* 0x000fe40003f06270 */
[----:B------:R-:W-:Y:S02]  /*11150*/  FSEL R58, R18, -INF , !P6 ;  /* 0xff800000123a7808 */ /* 0x000fe40007000000 */
[----:B------:R-:W-:-:S02]  /*11160*/  FSEL R61, R19, -INF , !P1 ;  /* 0xff800000133d7808 */ /* 0x000fc40004800000 */
[----:B------:R-:W-:Y:S02]  /*11170*/  FSEL R65, R152, -INF , !P4 ;  /* 0xff80000098417808 */ /* 0x000fe40006000000 */
        /* <DEDUP_REMOVED lines=64> */
.L_x_1826:
[----:B------:R-:W-:-:S05]  /*11580*/  IMAD.MOV.U32 R10, RZ, RZ, c[0x0][0x198] ;  /* 0x00006600ff0a7624 */ /* 0x000fca00078e00ff */
[----:B------:R-:W-:-:S04]  /*11590*/  LEA R10, -R10, RZ, 0x8 ;  /* 0x000000ff0a0a7211 */ /* 0x000fc800078e41ff */
[----:B------:R-:W-:Y:S02]  /*115a0*/  SHF.R.S32.HI R4, RZ, 0x1f, R10 ;  /* 0x0000001fff047819 */ /* 0x000fe4000001140a */
.L_x_1827:
[----:B------:R-:W-:Y:S01]  /*115b0*/  ULDC.64 UR4, c[0x0][0x198] ;  /* 0x0000660000047ab9 */ /* 0x000fe20000000a00 */
[C---:B------:R-:W-:Y:S01]  /*115c0*/  LEA R230, P0, R10.reuse, R230, 0x1 ;  /* 0x000000e60ae67211 */ /* 0x040fe200078008ff */
[----:B------:R-:W-:Y:S02]  /*115d0*/  USHF.L.U32 UR7, UR4, 0x6, URZ ;  /* 0x0000000604077899 */ /* 0x000fe4000800063f */
[----:B------:R-:W-:Y:S01]  /*115e0*/  UMOV UR6, 0x6 ;  /* 0x0000000600067882 */ /* 0x000fe20000000000 */
[----:B------:R-:W-:Y:S01]  /*115f0*/  LEA.HI.X R229, R10, R229, R4, 0x1, P0 ;  /* 0x000000e50ae57211 */ /* 0x000fe200000f0c04 */
[----:B------:R-:W-:Y:S02]  /*11600*/  USHF.L.U64.HI UR5, UR4, UR6, UR5 ;  /* 0x0000000604057299 */ /* 0x000fe40008010205 */
        /* <DEDUP_REMOVED lines=27> */
.L_x_1825:
[----:B-1----:R-:W-:Y:S01]  /*117c0*/  FMNMX.FTZ R7, R2, R12, !PT ;  /* 0x0000000c02077209 */ /* 0x002fe20007810000 */
        /* <DEDUP_REMOVED lines=96> */
[----:B------:R-:W-:Y:S01]  /*11dd0*/  FSEL R9, R122, RZ, P1 ;  /* 0x000000ff7a097208 */ /* 0x000fe20000800000 */
[--C-:B------:R-:W-:Y:S01]  /*11de0*/  FFMA.FTZ R158, R162, c[0x0][0x23c], -R123.reuse ;  /* 0x00008f00a29e7a23 */ /* 0x100fe2000001087b */
[----:B------:R-:W-:Y:S01]  /*11df0*/  FMNMX.FTZ R4, R151, R4, !PT ;  /* 0x0000000497047209 */ /* 0x000fe20007810000 */
[----:B------:R-:W-:Y:S01]  /*11e00*/  FFMA.FTZ R160, R12, c[0x0][0x23c], -R123 ;  /* 0x00008f000ca07a23 */ /* 0x000fe2000001087b */
[----:B------:R-:W-:Y:S01]  /*11e10*/  MUFU.EX2 R107, R107 ;  /* 0x0000006b006b7308 */ /* 0x000fe20000000800 */
[----:B------:R-:W-:Y:S01]  /*11e20*/  FADD.FTZ R9, R2, -R9 ;  /* 0x8000000902097221 */ /* 0x000fe20000010000 */
[----:B------:R-:W-:Y:S01]  /*11e30*/  FMNMX.FTZ R4, R127, R4, !PT ;  /* 0x000000047f047209 */ /* 0x000fe20007810000 */
[----:B------:R-:W-:-:S02]  /*11e40*/  FFMA.FTZ R181, R174, c[0x0][0x23c], -R123 ;  /* 0x00008f00aeb57a23 */ /* 0x000fc4000001087b */
[--C-:B------:R-:W-:Y:S01]  /*11e50*/  FFMA.FTZ R154, R176, c[0x0][0x23c], -R123.reuse ;  /* 0x00008f00b09a7a23 */ /* 0x100fe2000001087b */
[----:B------:R-:W-:Y:S01]  /*11e60*/  FMNMX.FTZ R4, R125, R4, !PT ;  /* 0x000000047d047209 */ /* 0x000fe20007810000 */
[----:B------:R-:W-:Y:S01]  /*11e70*/  FMUL.FTZ R164, R9, c[0x0][0x23c] ;  /* 0x00008f0009a47a20 */ /* 0x000fe20000410000 */
        /* <DEDUP_REMOVED lines=28> */
[----:B------:R-:W1:Y:S01]  /*12040*/  MUFU.EX2 R164, R164 ;  /* 0x000000a400a47308 */ /* 0x000e620000000800 */
        /* <DEDUP_REMOVED lines=10> */
[----:B------:R-:W-:Y:S01]  /*120f0*/  FFMA.FTZ R109, R88, c[0x0][0x23c], -R123 ;  /* 0x00008f00586d7a23 */ /* 0x000fe2000001087b */
[----:B------:R-:W-:Y:S01]  /*12100*/  FMNMX.FTZ R7, R87, R4, !PT ;  /* 0x0000000457077209 */ /* 0x000fe20007810000 */
[-C--:B-1----:R-:W-:Y:S01]  /*12110*/  FMUL.FTZ R20, R144, R164.reuse ;  /* 0x000000a490147220 */ /* 0x082fe20000410000 */
[----:B------:R-:W1:Y:S01]  /*12120*/  MUFU.EX2 R150, R150 ;  /* 0x0000009600967308 */ /* 0x000e620000000800 */
[-C--:B------:R-:W-:Y:S01]  /*12130*/  FMUL.FTZ R21, R145, R164.reuse ;  /* 0x000000a491157220 */ /* 0x080fe20000410000 */
[----:B------:R-:W-:Y:S01]  /*12140*/  FMNMX.FTZ R4, R82, R7, !PT ;  /* 0x0000000752047209 */ /* 0x000fe20007810000 */
[-C--:B------:R-:W-:Y:S02]  /*12150*/  FMUL.FTZ R140, R140, R164.reuse ;  /* 0x000000a48c8c7220 */ /* 0x080fe40000410000 */
[----:B------:R-:W-:Y:S01]  /*12160*/  FMUL.FTZ R141, R141, R164 ;  /* 0x000000a48d8d7220 */ /* 0x000fe20000410000 */
[----:B------:R-:W-:Y:S01]  /*12170*/  FMNMX.FTZ R7, R83, R4, !PT ;  /* 0x0000000453077209 */ /* 0x000fe20007810000 */
[-C--:B------:R-:W-:Y:S01]  /*12180*/  FMUL.FTZ R136, R136, R164.reuse ;  /* 0x000000a488887220 */ /* 0x080fe20000410000 */
[----:B------:R-:W-:Y:S01]  /*12190*/  MUFU.EX2 R167, R167 ;  /* 0x000000a700a77308 */ /* 0x000fe20000000800 */
[-C--:B------:R-:W-:Y:S01]  /*121a0*/  FMUL.FTZ R137, R137, R164.reuse ;  /* 0x000000a489897220 */ /* 0x080fe20000410000 */
[----:B------:R-:W-:Y:S01]  /*121b0*/  FMNMX.FTZ R4, R78, R7, !PT ;  /* 0x000000074e047209 */ /* 0x000fe20007810000 */
[----:B------:R-:W-:-:S02]  /*121c0*/  FMUL.FTZ R132, R132, R164 ;  /* 0x000000a484847220 */ /* 0x000fc40000410000 */
[----:B------:R-:W-:Y:S01]  /*121d0*/  FMUL.FTZ R133, R133, R164 ;  /* 0x000000a485857220 */ /* 0x000fe20000410000 */
        /* <DEDUP_REMOVED lines=25> */
[----:B------:R-:W-:Y:S02]  /*12370*/  FFMA.FTZ R243, R243, R164, R160 ;  /* 0x000000a4f3f37223 */ /* 0x000fe400000100a0 */
[----:B------:R-:W-:Y:S01]  /*12380*/  FFMA.FTZ R80, R189, c[0x0][0x23c], -R123 ;  /* 0x00008f00bd507a23 */ /* 0x000fe2000001087b */
        /* <DEDUP_REMOVED lines=16> */
[----:B------:R-:W-:Y:S02]  /*12490*/  FFMA.FTZ R72, R193, c[0x0][0x23c], -R123 ;  /* 0x00008f00c1487a23 */ /* 0x000fe4000001087b */
[----:B------:R-:W-:Y:S01]  /*124a0*/  FADD.FTZ R150, R150, R169 ;  /* 0x000000a996967221 */ /* 0x000fe20000010000 */
[----:B------:R-:W-:Y:S01]  /*124b0*/  FMNMX.FTZ R7, R49, R4, !PT ;  /* 0x0000000431077209 */ /* 0x000fe20007810000 */
[----:B------:R-:W-:Y:S01]  /*124c0*/  MUFU.EX2 R121, R121 ;  /* 0x0000007900797308 */ /* 0x000fe20000000800 */
[----:B------:R-:W-:-:S02]  /*124d0*/  FFMA.FTZ R52, R52, c[0x0][0x23c], -R123 ;  /* 0x00008f0034347a23 */ /* 0x000fc4000001087b */
[----:B------:R-:W-:Y:S01]  /*124e0*/  FMNMX.FTZ R4, R42, R7, !PT ;  /* 0x000000072a047209 */ /* 0x000fe20007810000 */
[----:B------:R-:W-:Y:S02]  /*124f0*/  FADD.FTZ R167, R167, R150 ;  /* 0x00000096a7a77221 */ /* 0x000fe40000010000 */
[----:B------:R-:W-:Y:S01]  /*12500*/  FFMA.FTZ R243, R64, c[0x0][0x23c], -R123 ;  /* 0x00008f0040f37a23 */ /* 0x000fe2000001087b */
[----:B------:R-:W-:Y:S01]  /*12510*/  FMNMX.FTZ R7, R43, R4, !PT ;  /* 0x000000042b077209 */ /* 0x000fe20007810000 */
[----:B------:R-:W-:Y:S01]  /*12520*/  MUFU.EX2 R118, R118 ;  /* 0x0000007600767308 */ /* 0x000fe20000000800 */
[----:B------:R-:W-:Y:S02]  /*12530*/  FADD.FTZ R148, R148, R167 ;  /* 0x000000a794947221 */ /* 0x000fe40000010000 */
[----:B------:R-:W-:Y:S01]  /*12540*/  FMNMX.FTZ R4, R38, R7, !PT ;  /* 0x0000000726047209 */ /* 0x000fe20007810000 */
[----:B------:R-:W-:-:S03]  /*12550*/  FFMA.FTZ R56, R56, c[0x0][0x23c], -R123 ;  /* 0x00008f0038387a23 */ /* 0x000fc6000001087b */
[----:B------:R-:W-:Y:S01]  /*12560*/  FMNMX.FTZ R7, R39, R4, !PT ;  /* 0x0000000427077209 */ /* 0x000fe20007810000 */
[----:B------:R-:W-:Y:S03]  /*12570*/  MUFU.EX2 R119, R119 ;  /* 0x0000007700777308 */ /* 0x000fe60000000800 */
[----:B------:R-:W-:-:S04]  /*12580*/  FMNMX.FTZ R4, R36, R7, !PT ;  /* 0x0000000724047209 */ /* 0x000fc80007810000 */
[----:B------:R-:W-:Y:S01]  /*12590*/  FMNMX.FTZ R7, R37, R4, !PT ;  /* 0x0000000425077209 */ /* 0x000fe20007810000 */
[----:B------:R-:W1:Y:S03]  /*125a0*/  MUFU.EX2 R116, R116 ;  /* 0x0000007400747308 */ /* 0x000e660000000800 */
[----:B------:R-:W-:-:S04]  /*125b0*/  FMNMX.FTZ R4, R40, R7, !PT ;  /* 0x0000000728047209 */ /* 0x000fc80007810000 */
[----:B------:R-:W-:Y:S01]  /*125c0*/  FMNMX.FTZ R7, R41, R4, !PT ;  /* 0x0000000429077209 */ /* 0x000fe20007810000 */
[----:B------:R-:W-:Y:S03]  /*125d0*/  MUFU.EX2 R117, R117 ;  /* 0x0000007500757308 */ /* 0x000fe60000000800 */
[----:B------:R-:W-:-:S04]  /*125e0*/  FMNMX.FTZ R4, R44, R7, !PT ;  /* 0x000000072c047209 */ /* 0x000fc80007810000 */
[----:B------:R-:W-:Y:S01]  /*125f0*/  FMNMX.FTZ R4, R45, R4, !PT ;  /* 0x000000042d047209 */ /* 0x000fe20007810000 */
[----:B------:R-:W2:Y:S01]  /*12600*/  MUFU.EX2 R114, R114 ;  /* 0x0000007200727308 */ /* 0x000ea20000000800 */
[----:B-1----:R-:W-:Y:S02]  /*12610*/  F2FP.BF16.PACK_AB R12, R116, R119 ;  /* 0x00000077740c723e */ /* 0x002fe400000010ff */
[----:B------:R-:W-:-:S04]  /*12620*/  FMNMX.FTZ R4, R47, R4, !PT ;  /* 0x000000042f047209 */ /* 0x000fc80007810000 */
[----:B------:R-:W-:Y:S01]  /*12630*/  FMNMX.FTZ R7, R53, R4, !PT ;  /* 0x0000000435077209 */ /* 0x000fe20007810000 */
[----:B------:R-:W-:Y:S03]  /*12640*/  MUFU.EX2 R112, R112 ;  /* 0x0000007000707308 */ /* 0x000fe60000000800 */
[----:B------:R-:W-:-:S04]  /*12650*/  FMNMX.FTZ R4, R58, R7, !PT ;  /* 0x000000073a047209 */ /* 0x000fc80007810000 */
[----:B------:R-:W-:Y:S01]  /*12660*/  FMNMX.FTZ R7, R61, R4, !PT ;  /* 0x000000043d077209 */ /* 0x000fe20007810000 */
[----:B------:R-:W-:Y:S01]  /*12670*/  MUFU.EX2 R113, R113 ;  /* 0x0000007100717308 */ /* 0x000fe20000000800 */
[----:B--2---:R-:W-:Y:S02]  /*12680*/  F2FP.BF16.PACK_AB R14, R114, R117 ;  /* 0x00000075720e723e */ /* 0x004fe400000010ff */
        /* <DEDUP_REMOVED lines=22> */
[----:B------:R-:W1:Y:S01]  /*127f0*/  LDSM.16.MT88.4 R4, [R224+0x5000] ;  /* 0x00500000e004783b */ /* 0x000e620000004200 */
[--C-:B------:R-:W-:Y:S02]  /*12800*/  FFMA.FTZ R156, R175, c[0x0][0x23c], -R68.reuse ;  /* 0x00008f00af9c7a23 */ /* 0x100fe40000010844 */
[--C-:B------:R-:W-:Y:S02]  /*12810*/  FFMA.FTZ R175, R179, c[0x0][0x23c], -R68.reuse ;  /* 0x00008f00b3af7a23 */ /* 0x100fe40000010844 */
[----:B------:R-:W-:Y:S02]  /*12820*/  FFMA.FTZ R2, R185, c[0x0][0x23c], -R68 ;  /* 0x00008f00b9027a23 */ /* 0x000fe40000010844 */
[----:B------:R-:W-:Y:S01]  /*12830*/  FMUL.FTZ R162, R11, c[0x0][0x23c] ;  /* 0x00008f000ba27a20 */ /* 0x000fe20000410000 */
[----:B------:R-:W-:Y:S01]  /*12840*/  MUFU.EX2 R187, R187 ;  /* 0x000000bb00bb7308 */ /* 0x000fe20000000800 */
[----:B------:R-:W-:-:S02]  /*12850*/  FFMA.FTZ R0, R8, c[0x0][0x23c], -R123 ;  /* 0x00008f0008007a23 */ /* 0x000fc4000001087b */
        /* <DEDUP_REMOVED lines=21> */
[----:B------:R-:W-:Y:S02]  /*129b0*/  FFMA.FTZ R83, R170, c[0x0][0x23c], -R123 ;  /* 0x00008f00aa537a23 */ /* 0x000fe4000001087b */
[--C-:B------:R-:W-:Y:S01]  /*129c0*/  FFMA.FTZ R170, R77, c[0x0][0x23c], -R68.reuse ;  /* 0x00008f004daa7a23 */ /* 0x100fe20000010844 */
[----:B----4-:R-:W-:Y:S01]  /*129d0*/  F2FP.BF16.PACK_AB R19, R2, R175 ;  /* 0x000000af0213723e */ /* 0x010fe200000010ff */
[----:B------:R-:W-:Y:S01]  /*129e0*/  MUFU.EX2 R152, R152 ;  /* 0x0000009800987308 */ /* 0x000fe20000000800 */
[----:B------:R-:W-:-:S02]  /*129f0*/  FFMA.FTZ R77, R70, c[0x0][0x23c], -R68 ;  /* 0x00008f00464d7a23 */ /* 0x000fc40000010844 */
[--C-:B------:R-:W-:Y:S02]  /*12a00*/  FFMA.FTZ R70, R71, c[0x0][0x23c], -R68.reuse ;  /* 0x00008f0047467a23 */ /* 0x100fe40000010844 */
[----:B------:R-:W-:Y:S02]  /*12a10*/  FFMA.FTZ R66, R66, c[0x0][0x23c], -R68 ;  /* 0x00008f0042427a23 */ /* 0x000fe40000010844 */
[-C--:B---3--:R-:W-:Y:S01]  /*12a20*/  FMUL.FTZ R22, R146, R162.reuse ;  /* 0x000000a292167220 */ /* 0x088fe20000410000 */
[----:B------:R-:W3:Y:S01]  /*12a30*/  MUFU.EX2 R145, R145 ;  /* 0x0000009100917308 */ /* 0x000ee20000000800 */
[-C--:B------:R-:W-:Y:S02]  /*12a40*/  FMUL.FTZ R23, R147, R162.reuse ;  /* 0x000000a293177220 */ /* 0x080fe40000410000 */
[-C--:B------:R-:W-:Y:S02]  /*12a50*/  FMUL.FTZ R142, R142, R162.reuse ;  /* 0x000000a28e8e7220 */ /* 0x080fe40000410000 */
[----:B------:R-:W-:-:S02]  /*12a60*/  FMUL.FTZ R143, R143, R162 ;  /* 0x000000a28f8f7220 */ /* 0x000fc40000410000 */
[-C--:B------:R-:W-:Y:S01]  /*12a70*/  FMUL.FTZ R138, R138, R162.reuse ;  /* 0x000000a28a8a7220 */ /* 0x080fe20000410000 */
[C---:B-1----:R-:W-:Y:S01]  /*12a80*/  HMMA.16816.F32.BF16 R20, R16.reuse, R4, R20 ;  /* 0x000000041014723c */ /* 0x042fe20000041814 */
[-C--:B------:R-:W-:Y:S01]  /*12a90*/  FMUL.FTZ R139, R139, R162.reuse ;  /* 0x000000a28b8b7220 */ /* 0x080fe20000410000 */
[----:B------:R-:W-:Y:S01]  /*12aa0*/  MUFU.EX2 R144, R144 ;  /* 0x0000009000907308 */ /* 0x000fe20000000800 */
[-C--:B------:R-:W-:Y:S02]  /*12ab0*/  FMUL.FTZ R134, R134, R162.reuse ;  /* 0x000000a286867220 */ /* 0x080fe40000410000 */
[----:B------:R-:W-:Y:S02]  /*12ac0*/  FMUL.FTZ R135, R135, R162 ;  /* 0x000000a287877220 */ /* 0x000fe40000410000 */
[--C-:B------:R-:W-:Y:S01]  /*12ad0*/  FFMA.FTZ R146, R151, c[0x0][0x23c], -R68.reuse ;  /* 0x00008f0097927a23 */ /* 0x100fe20000010844 */
[----:B------:R-:W-:Y:S01]  /*12ae0*/  HMMA.16816.F32.BF16 R4, R16, R6, R140 ;  /* 0x000000061004723c */ /* 0x000fe2000004188c */
[----:B---3--:R-:W-:Y:S01]  /*12af0*/  F2FP.BF16.PACK_AB R33, R145, R152 ;  /* 0x000000989121723e */ /* 0x008fe200000010ff */
[----:B------:R-:W-:Y:S01]  /*12b00*/  MUFU.EX2 R140, R173 ;  /* 0x000000ad008c7308 */ /* 0x000fe20000000800 */
[----:B------:R-:W-:-:S02]  /*12b10*/  FFMA.FTZ R147, R15, c[0x0][0x23c], -R68 ;  /* 0x00008f000f937a23 */ /* 0x000fc40000010844 */
[--C-:B------:R-:W-:Y:S02]  /*12b20*/  FFMA.FTZ R67, R67, c[0x0][0x23c], -R68.reuse ;  /* 0x00008f0043437a23 */ /* 0x100fe40000010844 */
[--C-:B------:R-:W-:Y:S01]  /*12b30*/  FFMA.FTZ R141, R171, c[0x0][0x23c], -R68.reuse ;  /* 0x00008f00ab8d7a23 */ /* 0x100fe20000010844 */
[C---:B--2---:R-:W-:Y:S01]  /*12b40*/  HMMA.16816.F32.BF16 R136, R16.reuse, R8, R136 ;  /* 0x000000081088723c */ /* 0x044fe20000041888 */
[--C-:B------:R-:W-:Y:S01]  /*12b50*/  FFMA.FTZ R142, R161, c[0x0][0x23c], -R68.reuse ;  /* 0x00008f00a18e7a23 */ /* 0x100fe20000010844 */
[----:B------:R-:W-:Y:S01]  /*12b60*/  MUFU.EX2 R131, R131 ;  /* 0x0000008300837308 */ /* 0x000fe20000000800 */
[--C-:B------:R-:W-:Y:S02]  /*12b70*/  FFMA.FTZ R143, R129, c[0x0][0x23c], -R68.reuse ;  /* 0x00008f00818f7a23 */ /* 0x100fe40000010844 */
[----:B------:R-:W-:Y:S02]  /*12b80*/  FFMA.FTZ R187, R244, R162, R187 ;  /* 0x000000a2f4bb7223 */ /* 0x000fe400000100bb */
[----:B------:R-:W-:Y:S01]  /*12b90*/  FFMA.FTZ R62, R62, c[0x0][0x23c], -R68 ;  /* 0x00008f003e3e7a23 */ /* 0x000fe20000010844 */
[----:B------:R-:W-:Y:S01]  /*12ba0*/  HMMA.16816.F32.BF16 R16, R16, R10, R132 ;  /* 0x0000000a1010723c */ /* 0x000fe20000041884 */
[----:B------:R-:W1:Y:S01]  /*12bb0*/  LDSM.16.MT88.4 R8, [R224+0x5800] ;  /* 0x00580000e008783b */ /* 0x000e620000004200 */
[----:B------:R-:W2:Y:S01]  /*12bc0*/  MUFU.EX2 R141, R141 ;  /* 0x0000008d008d7308 */ /* 0x000ea20000000800 */
[----:B------:R-:W-:-:S02]  /*12bd0*/  FADD.FTZ R156, R156, R187 ;  /* 0x000000bb9c9c7221 */ /* 0x000fc40000010000 */
[--C-:B------:R-:W-:Y:S02]  /*12be0*/  FFMA.FTZ R63, R63, c[0x0][0x23c], -R68.reuse ;  /* 0x00008f003f3f7a23 */ /* 0x100fe40000010844 */
[--C-:B------:R-:W-:Y:S02]  /*12bf0*/  FFMA.FTZ R133, R163, c[0x0][0x23c], -R68.reuse ;  /* 0x00008f00a3857a23 */ /* 0x100fe40000010844 */
[----:B------:R-:W-:Y:S01]  /*12c00*/  FFMA.FTZ R135, R159, c[0x0][0x23c], -R68 ;  /* 0x00008f009f877a23 */ /* 0x000fe20000010844 */
[----:B------:R-:W-:Y:S01]  /*12c10*/  MUFU.EX2 R134, R165 ;  /* 0x000000a500867308 */ /* 0x000fe20000000800 */
[----:B------:R-:W-:Y:S02]  /*12c20*/  FADD.FTZ R175, R175, R156 ;  /* 0x0000009cafaf7221 */ /* 0x000fe40000010000 */
[--C-:B------:R-:W-:Y:S02]  /*12c30*/  FFMA.FTZ R54, R54, c[0x0][0x23c], -R68.reuse ;  /* 0x00008f0036367a23 */ /* 0x100fe40000010844 */
[----:B------:R-:W-:-:S02]  /*12c40*/  FFMA.FTZ R71, R55, c[0x0][0x23c], -R68 ;  /* 0x00008f0037477a23 */ /* 0x000fc40000010844 */
[----:B------:R-:W-:Y:S01]  /*12c50*/  FADD.FTZ R175, R2, R175 ;  /* 0x000000af02af7221 */ /* 0x000fe20000010000 */
[----:B--2---:R-:W-:Y:S01]  /*12c60*/  F2FP.BF16.PACK_AB R35, R141, R140 ;  /* 0x0000008c8d23723e */ /* 0x004fe200000010ff */
[----:B------:R-:W2:Y:S01]  /*12c70*/  MUFU.EX2 R133, R133 ;  /* 0x0000008500857308 */ /* 0x000ea20000000800 */
[--C-:B------:R-:W-:Y:S02]  /*12c80*/  FFMA.FTZ R48, R48, c[0x0][0x23c], -R68.reuse ;  /* 0x00008f0030307a23 */ /* 0x100fe40000010844 */
[----:B------:R-:W-:Y:S02]  /*12c90*/  FADD.FTZ R152, R152, R175 ;  /* 0x000000af98987221 */ /* 0x000fe40000010000 */
[----:B------:R-:W-:Y:S01]  /*12ca0*/  FFMA.FTZ R49, R49, c[0x0][0x23c], -R68 ;  /* 0x00008f0031317a23 */ /* 0x000fe20000010844 */
[----:B------:R-:W-:Y:S01]  /*12cb0*/  HMMA.16816.F32.BF16 R20, R32, R24, R20 ;  /* 0x000000182014723c */ /* 0x000fe20000041814 */
[----:B------:R-:W-:Y:S01]  /*12cc0*/  FADD.FTZ R145, R145, R152 ;  /* 0x0000009891917221 */ /* 0x000fe20000010000 */
[----:B------:R-:W-:Y:S01]  /*12cd0*/  MUFU.EX2 R142, R142 ;  /* 0x0000008e008e7308 */ /* 0x000fe20000000800 */
[----:B------:R-:W-:-:S02]  /*12ce0*/  FFMA.FTZ R132, R200, c[0x0][0x23c], -R123 ;  /* 0x00008f00c8847a23 */ /* 0x000fc4000001087b */
[----:B------:R-:W-:Y:S02]  /*12cf0*/  FADD.FTZ R140, R140, R145 ;  /* 0x000000918c8c7221 */ /* 0x000fe40000010000 */
[--C-:B------:R-:W-:Y:S01]  /*12d00*/  FFMA.FTZ R129, R190, c[0x0][0x23c], -R123.reuse ;  /* 0x00008f00be817a23 */ /* 0x100fe2000001087b */
[C---:B------:R-:W-:Y:S01]  /*12d10*/  HMMA.16816.F32.BF16 R4, R32.reuse, R26, R4 ;  /* 0x0000001a2004723c */ /* 0x040fe20000041804 */
[----:B------:R-:W3:Y:S01]  /*12d20*/  LDSM.16.MT88.4 R24, [R223+0x5800] ;  /* 0x00580000df18783b */ /* 0x000ee20000004200 */
[----:B------:R-:W4:Y:S01]  /*12d30*/  MUFU.EX2 R135, R135 ;  /* 0x0000008700877308 */ /* 0x000f220000000800 */
[----:B------:R-:W-:Y:S02]  /*12d40*/  FADD.FTZ R141, R141, R140 ;  /* 0x0000008c8d8d7221 */ /* 0x000fe40000010000 */
[--C-:B------:R-:W-:Y:S02]  /*12d50*/  FFMA.FTZ R38, R38, c[0x0][0x23c], -R68.reuse ;  /* 0x00008f0026267a23 */ /* 0x100fe40000010844 */
[----:B------:R-:W-:Y:S01]  /*12d60*/  FFMA.FTZ R39, R39, c[0x0][0x23c], -R68 ;  /* 0x00008f0027277a23 */ /* 0x000fe20000010844 */
[----:B------:R-:W-:Y:S01]  /*12d70*/  HMMA.16816.F32.BF16 R136, R32, R28, R136 ;  /* 0x0000001c2088723c */ /* 0x000fe20000041888 */
[--C-:B------:R-:W-:Y:S01]  /*12d80*/  FFMA.FTZ R3, R188, c[0x0][0x23c], -R123.reuse ;  /* 0x00008f00bc037a23 */ /* 0x100fe2000001087b */
[----:B------:R-:W-:Y:S01]  /*12d90*/  MUFU.EX2 R143, R143 ;  /* 0x0000008f008f7308 */ /* 0x000fe20000000800 */
[----:B------:R-:W-:-:S02]  /*12da0*/  FFMA.FTZ R2, R46, c[0x0][0x23c], -R123 ;  /* 0x00008f002e027a23 */ /* 0x000fc4000001087b */
[----:B------:R-:W-:Y:S02]  /*12db0*/  FFMA.FTZ R55, R128, c[0x0][0x23c], -R123 ;  /* 0x00008f0080377a23 */ /* 0x000fe4000001087b */
[--C-:B------:R-:W-:Y:S01]  /*12dc0*/  FFMA.FTZ R46, R53, c[0x0][0x23c], -R68.reuse ;  /* 0x00008f00352e7a23 */ /* 0x100fe20000010844 */
[----:B------:R-:W-:Y:S01]  /*12dd0*/  HMMA.16816.F32.BF16 R28, R32, R30, R16 ;  /* 0x0000001e201c723c */ /* 0x000fe20000041810 */
[----:B------:R-:W5:Y:S01]  /*12de0*/  LDSM.16.MT88.4 R16, [R224+0x5c00] ;  /* 0x005c0000e010783b */ /* 0x000f620000004200 */
[----:B------:R-:W-:Y:S01]  /*12df0*/  MUFU.EX2 R146, R146 ;  /* 0x0000009200927308 */ /* 0x000fe20000000800 */
[--C-:B------:R-:W-:Y:S02]  /*12e00*/  FFMA.FTZ R244, R59, c[0x0][0x23c], -R68.reuse ;  /* 0x00008f003bf47a23 */ /* 0x100fe40000010844 */
[----:B------:R-:W-:Y:S02]  /*12e10*/  FFMA.FTZ R61, R61, c[0x0][0x23c], -R68 ;  /* 0x00008f003d3d7a23 */ /* 0x000fe40000010844 */
[----:B------:R-:W-:Y:S01]  /*12e20*/  F2FP.BF16.PACK_AB R32, R130, R155 ;  /* 0x0000009b8220723e */ /* 0x000fe200000010ff */
[----:B------:R-:W-:Y:S01]  /*12e30*/  FADD.FTZ R155, R155, R148 ;  /* 0x000000949b9b7221 */ /* 0x000fe20000010000 */
[----:B--2---:R-:W-:Y:S01]  /*12e40*/  F2FP.BF16.PACK_AB R33, R133, R134 ;  /* 0x000000868521723e */ /* 0x004fe200000010ff */
[----:B------:R-:W-:Y:S01]  /*12e50*/  MUFU.EX2 R127, R127 ;  /* 0x0000007f007f7308 */ /* 0x000fe20000000800 */
[----:B------:R-:W-:Y:S01]  /*12e60*/  F2FP.BF16.PACK_AB R34, R126, R153 ;  /* 0x000000997e22723e */ /* 0x000fe200000010ff */
[----:B------:R-:W-:Y:S01]  /*12e70*/  FADD.FTZ R134, R134, R141 ;  /* 0x0000008d86867221 */ /* 0x000fe20000010000 */
[----:B----4-:R-:W-:Y:S01]  /*12e80*/  F2FP.BF16.PACK_AB R35, R135, R142 ;  /* 0x0000008e8723723e */ /* 0x010fe200000010ff */
[----:B------:R-:W-:-:S02]  /*12e90*/  FADD.FTZ R130, R130, R155 ;  /* 0x0000009b82827221 */ /* 0x000fc40000010000 */
[----:B------:R-:W-:Y:S02]  /*12ea0*/  FADD.FTZ R133, R133, R134 ;  /* 0x0000008685857221 */ /* 0x000fe40000010000 */
[----:B------:R-:W2:Y:S01]  /*12eb0*/  MUFU.EX2 R168, R168 ;  /* 0x000000a800a87308 */ /* 0x000ea20000000800 */
[----:B------:R-:W-:Y:S01]  /*12ec0*/  FADD.FTZ R153, R153, R130 ;  /* 0x0000008299997221 */ /* 0x000fe20000010000 */
[C---:B-1----:R-:W-:Y:S01]  /*12ed0*/  HMMA.16816.F32.BF16 R20, R32.reuse, R8, R20 ;  /* 0x000000082014723c */ /* 0x042fe20000041814 */
[----:B------:R-:W-:Y:S02]  /*12ee0*/  FADD.FTZ R142, R142, R133 ;  /* 0x000000858e8e7221 */ /* 0x000fe40000010000 */
[----:B------:R-:W-:Y:S02]  /*12ef0*/  FADD.FTZ R126, R126, R153 ;  /* 0x000000997e7e7221 */ /* 0x000fe40000010000 */
[----:B------:R-:W-:Y:S01]  /*12f00*/  FADD.FTZ R135, R135, R142 ;  /* 0x0000008e87877221 */ /* 0x000fe20000010000 */
[----:B------:R-:W-:Y:S02]  /*12f10*/  MUFU.EX2 R125, R125 ;  /* 0x0000007d007d7308 */ /* 0x000fe40000000800 */
[C---:B------:R-:W-:Y:S01]  /*12f20*/  HMMA.16816.F32.BF16 R4, R32.reuse, R10, R4 ;  /* 0x0000000a2004723c */ /* 0x040fe20000041804 */
[----:B------:R-:W1:Y:S05]  /*12f30*/  LDSM.16.MT88.4 R8, [R223+0x5c00] ;  /* 0x005c0000df08783b */ /* 0x000e6a0000004200 */
[----:B------:R-:W4:Y:S01]  /*12f40*/  MUFU.EX2 R172, R172 ;  /* 0x000000ac00ac7308 */ /* 0x000f220000000800 */
[----:B--2---:R-:W-:Y:S01]  /*12f50*/  F2FP.BF16.PACK_AB R13, R168, R127 ;  /* 0x0000007fa80d723e */ /* 0x004fe200000010ff */
[C---:B---3--:R-:W-:Y:S06]  /*12f60*/  HMMA.16816.F32.BF16 R136, R32.reuse, R24, R136 ;  /* 0x000000182088723c */ /* 0x048fec0000041888 */
[----:B------:R-:W-:Y:S02]  /*12f70*/  MUFU.EX2 R174, R174 ;  /* 0x000000ae00ae7308 */ /* 0x000fe40000000800 */
[----:B------:R-:W-:Y:S01]  /*12f80*/  HMMA.16816.F32.BF16 R28, R32, R26, R28 ;  /* 0x0000001a201c723c */ /* 0x000fe2000004181c */
[----:B------:R-:W2:Y:S01]  /*12f90*/  LDSM.16.MT88.4 R24, [R224+0x6000] ;  /* 0x00600000e018783b */ /* 0x000ea20000004200 */
[----:B----4-:R-:W-:-:S04]  /*12fa0*/  F2FP.BF16.PACK_AB R15, R172, R125 ;  /* 0x0000007dac0f723e */ /* 0x010fc800000010ff */
[----:B------:R-:W-:Y:S01]  /*12fb0*/  MUFU.EX2 R91, R91 ;  /* 0x0000005b005b7308 */ /* 0x000fe20000000800 */
[----:B------:R-:W-:Y:S01]  /*12fc0*/  F2FP.BF16.PACK_AB R32, R124, R149 ;  /* 0x000000957c20723e */ /* 0x000fe200000010ff */
[----:B------:R-:W-:Y:S01]  /*12fd0*/  FADD.FTZ R149, R149, R126 ;  /* 0x0000007e95957221 */ /* 0x000fe20000010000 */
[C---:B------:R-:W-:Y:S01]  /*12fe0*/  F2FP.BF16.PACK_AB R33, R131.reuse, R144 ;  /* 0x000000908321723e */ /* 0x040fe200000010ff */
[----:B------:R-:W-:Y:S01]  /*12ff0*/  FADD.FTZ R144, R144, R135 ;  /* 0x0000008790907221 */ /* 0x000fe20000010000 */
[----:B------:R-:W-:Y:S01]  /*13000*/  F2FP.BF16.PACK_AB R34, R118, R121 ;  /* 0x000000797622723e */ /* 0x000fe200000010ff */
[----:B------:R-:W-:Y:S01]  /*13010*/  FADD.FTZ R124, R124, R149 ;  /* 0x000000957c7c7221 */ /* 0x000fe20000010000 */
[----:B------:R-:W-:Y:S01]  /*13020*/  F2FP.BF16.PACK_AB R35, R146, R143 ;  /* 0x0000008f9223723e */ /* 0x000fe200000010ff */
[----:B------:R-:W-:Y:S01]  /*13030*/  MUFU.EX2 R86, R86 ;  /* 0x0000005600567308 */ /* 0x000fe20000000800 */
[----:B------:R-:W-:Y:S02]  /*13040*/  FADD.FTZ R144, R131, R144 ;  /* 0x0000009083907221 */ /* 0x000fe40000010000 */
[----:B------:R-:W-:-:S02]  /*13050*/  FADD.FTZ R121, R121, R124 ;  /* 0x0000007c79797221 */ /* 0x000fc40000010000 */
[----:B------:R-:W-:Y:S01]  /*13060*/  FADD.FTZ R143, R143, R144 ;  /* 0x000000908f8f7221 */ /* 0x000fe20000010000 */
[C---:B-----5:R-:W-:Y:S01]  /*13070*/  HMMA.16816.F32.BF16 R20, R32.reuse, R16, R20 ;  /* 0x000000102014723c */ /* 0x060fe20000041814 */
[----:B------:R-:W-:Y:S01]  /*13080*/  FADD.FTZ R118, R118, R121 ;  /* 0x0000007976767221 */ /* 0x000fe20000010000 */
[----:B------:R-:W-:Y:S01]  /*13090*/  MUFU.EX2 R82, R82 ;  /* 0x0000005200527308 */ /* 0x000fe20000000800 */
[----:B------:R-:W-:Y:S02]  /*130a0*/  FADD.FTZ R146, R146, R143 ;  /* 0x0000008f92927221 */ /* 0x000fe40000010000 */
[----:B------:R-:W-:Y:S01]  /*130b0*/  FADD.FTZ R119, R119, R118 ;  /* 0x0000007677777221 */ /* 0x000fe20000010000 */
[----:B------:R-:W-:Y:S01]  /*130c0*/  LDSM.16.MT88.4 R140, [R224+0x8c00] ;  /* 0x008c0000e08c783b */ /* 0x000fe20000004200 */
[----:B------:R-:W-:Y:S01]  /*130d0*/  FADD.FTZ R127, R127, R146 ;  /* 0x000000927f7f7221 */ /* 0x000fe20000010000 */
[----:B------:R-:W-:Y:S01]  /*130e0*/  HMMA.16816.F32.BF16 R4, R32, R18, R4 ;  /* 0x000000122004723c */ /* 0x000fe20000041804 */
[----:B------:R-:W-:Y:S01]  /*130f0*/  FADD.FTZ R116, R116, R119 ;  /* 0x0000007774747221 */ /* 0x000fe20000010000 */
[----:B------:R-:W3:Y:S01]  /*13100*/  LDSM.16.MT88.4 R16, [R223+0x6000] ;  /* 0x00600000df10783b */ /* 0x000ee20000004200 */
[----:B------:R-:W-:Y:S01]  /*13110*/  MUFU.EX2 R87, R87 ;  /* 0x0000005700577308 */ /* 0x000fe20000000800 */
[----:B------:R-:W-:-:S02]  /*13120*/  FADD.FTZ R168, R168, R127 ;  /* 0x0000007fa8a87221 */ /* 0x000fc40000010000 */
[----:B------:R-:W-:Y:S02]  /*13130*/  FADD.FTZ R117, R117, R116 ;  /* 0x0000007475757221 */ /* 0x000fe40000010000 */
[C---:B-1----:R-:W-:Y:S01]  /*13140*/  HMMA.16816.F32.BF16 R136, R32.reuse, R8, R136 ;  /* 0x000000082088723c */ /* 0x042fe20000041888 */
[----:B------:R-:W-:Y:S02]  /*13150*/  FADD.FTZ R125, R125, R168 ;  /* 0x000000a87d7d7221 */ /* 0x000fe40000010000 */
[----:B------:R-:W-:Y:S01]  /*13160*/  MUFU.EX2 R97, R97 ;  /* 0x0000006100617308 */ /* 0x000fe20000000800 */
[----:B------:R-:W-:Y:S02]  /*13170*/  FADD.FTZ R114, R114, R117 ;  /* 0x0000007572727221 */ /* 0x000fe40000010000 */
[----:B------:R-:W-:Y:S02]  /*13180*/  FADD.FTZ R172, R172, R125 ;  /* 0x0000007dacac7221 */ /* 0x000fe40000010000 */
[----:B------:R-:W-:Y:S01]  /*13190*/  HMMA.16816.F32.BF16 R28, R32, R10, R28 ;  /* 0x0000000a201c723c */ /* 0x000fe2000004181c */
[----:B------:R-:W1:Y:S02]  /*131a0*/  LDSM.16.MT88.4 R8, [R224+0x6400] ;  /* 0x00640000e008783b */ /* 0x000e640000004200 */
[----:B------:R4:W-:Y:S04]  /*131b0*/  MUFU.EX2 R35, R147 ;  /* 0x0000009300237308 */ /* 0x0009e80000000800 */
[--C-:B------:R-:W-:Y:S01]  /*131c0*/  FFMA.FTZ R33, R100, c[0x0][0x23c], -R68.reuse ;  /* 0x00008f0064217a23 */ /* 0x100fe20000010844 */
[----:B--2---:R-:W-:Y:S01]  /*131d0*/  HMMA.16816.F32.BF16 R20, R12, R24, R20 ;  /* 0x000000180c14723c */ /* 0x004fe20000041814 */
[----:B------:R-:W-:-:S02]  /*131e0*/  FFMA.FTZ R32, R103, c[0x0][0x23c], -R68 ;  /* 0x00008f0067207a23 */ /* 0x000fc40000010844 */
[--C-:B------:R-:W-:Y:S01]  /*131f0*/  FFMA.FTZ R100, R101, c[0x0][0x23c], -R68.reuse ;  /* 0x00008f0065647a23 */ /* 0x100fe20000010844 */
[----:B------:R-:W-:Y:S01]  /*13200*/  MUFU.EX2 R96, R96 ;  /* 0x0000006000607308 */ /* 0x000fe20000000800 */
[--C-:B------:R-:W-:Y:S02]  /*13210*/  FFMA.FTZ R101, R94, c[0x0][0x23c], -R68.reuse ;  /* 0x00008f005e657a23 */ /* 0x100fe40000010844 */
[--C-:B------:R-:W-:Y:S01]  /*13220*/  FFMA.FTZ R94, R95, c[0x0][0x23c], -R68.reuse ;  /* 0x00008f005f5e7a23 */ /* 0x100fe20000010844 */
[----:B------:R-:W-:Y:S01]  /*13230*/  HMMA.16816.F32.BF16 R4, R12, R26, R4 ;  /* 0x0000001a0c04723c */ /* 0x000fe20000041804 */
[----:B------:R-:W2:Y:S01]  /*13240*/  LDSM.16.MT88.4 R24, [R223+0x6400] ;  /* 0x00640000df18783b */ /* 0x000ea20000004200 */
[--C-:B------:R-:W-:Y:S02]  /*13250*/  FFMA.FTZ R95, R90, c[0x0][0x23c], -R68.reuse ;  /* 0x00008f005a5f7a23 */ /* 0x100fe40000010844 */
[----:B------:R-:W5:Y:S01]  /*13260*/  MUFU.EX2 R32, R32 ;  /* 0x0000002000207308 */ /* 0x000f620000000800 */
[----:B------:R-:W-:-:S02]  /*13270*/  FFMA.FTZ R103, R78, c[0x0][0x23c], -R68 ;  /* 0x00008f004e677a23 */ /* 0x000fc40000010844 */
[--C-:B------:R-:W-:Y:S02]  /*13280*/  FFMA.FTZ R78, R79, c[0x0][0x23c], -R68.reuse ;  /* 0x00008f004f4e7a23 */ /* 0x100fe40000010844 */
[--C-:B------:R-:W-:Y:S01]  /*13290*/  FFMA.FTZ R79, R76, c[0x0][0x23c], -R68.reuse ;  /* 0x00008f004c4f7a23 */ /* 0x100fe20000010844 */
[C---:B---3--:R-:W-:Y:S01]  /*132a0*/  HMMA.16816.F32.BF16 R136, R12.reuse, R16, R136 ;  /* 0x000000100c88723c */ /* 0x048fe20000041888 */
[--C-:B----4-:R-:W-:Y:S01]  /*132b0*/  FFMA.FTZ R147, R50, c[0x0][0x23c], -R68.reuse ;  /* 0x00008f0032937a23 */ /* 0x110fe20000010844 */
[----:B------:R-:W-:Y:S01]  /*132c0*/  MUFU.EX2 R33, R33 ;  /* 0x0000002100217308 */ /* 0x000fe20000000800 */
[--C-:B------:R-:W-:Y:S02]  /*132d0*/  FFMA.FTZ R50, R51, c[0x0][0x23c], -R68.reuse ;  /* 0x00008f0033327a23 */ /* 0x100fe40000010844 */
[----:B------:R-:W-:Y:S02]  /*132e0*/  FFMA.FTZ R51, R42, c[0x0][0x23c], -R68 ;  /* 0x00008f002a337a23 */ /* 0x000fe40000010844 */
[----:B------:R-:W-:Y:S01]  /*132f0*/  F2FP.BF16.PACK_AB R16, R112, R115 ;  /* 0x000000737010723e */ /* 0x000fe200000010ff */
[----:B------:R-:W-:Y:S01]  /*13300*/  HMMA.16816.F32.BF16 R28, R12, R18, R28 ;  /* 0x000000120c1c723c */ /* 0x000fe2000004181c */
[----:B------:R-:W3:Y:S01]  /*13310*/  LDSM.16.MT88.4 R12, [R224+0x6800] ;  /* 0x00680000e00c783b */ /* 0x000ee20000004200 */
[----:B------:R-:W4:Y:S01]  /*13320*/  MUFU.EX2 R100, R100 ;  /* 0x0000006400647308 */ /* 0x000f220000000800 */
[----:B-----5:R-:W-:Y:S01]  /*13330*/  F2FP.BF16.PACK_AB R17, R32, R35 ;  /* 0x000000232011723e */ /* 0x020fe200000010ff */
[----:B------:R-:W-:-:S02]  /*13340*/  FADD.FTZ R115, R115, R114 ;  /* 0x0000007273737221 */ /* 0x000fc40000010000 */
[----:B------:R-:W-:Y:S01]  /*13350*/  FFMA.FTZ R42, R43, c[0x0][0x23c], -R68 ;  /* 0x00008f002b2a7a23 */ /* 0x000fe20000010844 */
[----:B------:R-:W-:Y:S01]  /*13360*/  F2FP.BF16.PACK_AB R18, R110, R113 ;  /* 0x000000716e12723e */ /* 0x000fe200000010ff */
[----:B------:R-:W-:Y:S02]  /*13370*/  FADD.FTZ R112, R112, R115 ;  /* 0x0000007370707221 */ /* 0x000fe40000010000 */
[----:B------:R-:W-:Y:S01]  /*13380*/  MUFU.EX2 R101, R101 ;  /* 0x0000006500657308 */ /* 0x000fe20000000800 */
[--C-:B------:R-:W-:Y:S02]  /*13390*/  FFMA.FTZ R34, R184, c[0x0][0x23c], -R123.reuse ;  /* 0x00008f00b8227a23 */ /* 0x100fe4000001087b */
[----:B------:R-:W-:Y:S02]  /*133a0*/  FADD.FTZ R113, R113, R112 ;  /* 0x0000007071717221 */ /* 0x000fe40000010000 */
[----:B------:R-:W-:Y:S02]  /*133b0*/  FFMA.FTZ R90, R178, c[0x0][0x23c], -R123 ;  /* 0x00008f00b25a7a23 */ /* 0x000fe4000001087b */
[----:B------:R-:W-:Y:S01]  /*133c0*/  FADD.FTZ R110, R110, R113 ;  /* 0x000000716e6e7221 */ /* 0x000fe20000010000 */
[----:B----4-:R-:W-:Y:S01]  /*133d0*/  F2FP.BF16.PACK_AB R19, R100, R33 ;  /* 0x000000216413723e */ /* 0x010fe200000010ff */
[----:B------:R-:W4:Y:S01]  /*133e0*/  MUFU.EX2 R94, R94 ;  /* 0x0000005e005e7308 */ /* 0x000f220000000800 */
[----:B------:R-:W-:-:S02]  /*133f0*/  FFMA.FTZ R43, R44, c[0x0][0x23c], -R68 ;  /* 0x00008f002c2b7a23 */ /* 0x000fc40000010844 */
[--C-:B------:R-:W-:Y:S02]  /*13400*/  FFMA.FTZ R44, R45, c[0x0][0x23c], -R68.reuse ;  /* 0x00008f002d2c7a23 */ /* 0x100fe40000010844 */
[----:B------:R-:W-:Y:S01]  /*13410*/  FFMA.FTZ R76, R166, c[0x0][0x23c], -R123 ;  /* 0x00008f00a64c7a23 */ /* 0x000fe2000001087b */
[C---:B-1----:R-:W-:Y:S01]  /*13420*/  HMMA.16816.F32.BF16 R20, R16.reuse, R8, R20 ;  /* 0x000000081014723c */ /* 0x042fe20000041814 */
[----:B------:R-:W-:Y:S01]  /*13430*/  FFMA.FTZ R45, R47, c[0x0][0x23c], -R68 ;  /* 0x00008f002f2d7a23 */ /* 0x000fe20000010844 */
[----:B------:R-:W1:Y:S06]  /*13440*/  MUFU.EX2 R95, R95 ;  /* 0x0000005f005f7308 */ /* 0x000e6c0000000800 */
[C---:B------:R-:W-:Y:S01]  /*13450*/  HMMA.16816.F32.BF16 R4, R16.reuse, R10, R4 ;  /* 0x0000000a1004723c */ /* 0x040fe20000041804 */
[----:B------:R-:W5:Y:S01]  /*13460*/  LDSM.16.MT88.4 R8, [R223+0x6800] ;  /* 0x00680000df08783b */ /* 0x000f620000004200 */
[----:B------:R-:W-:Y:S06]  /*13470*/  MUFU.EX2 R103, R103 ;  /* 0x0000006700677308 */ /* 0x000fec0000000800 */
[C---:B--2---:R-:W-:Y:S02]  /*13480*/  HMMA.16816.F32.BF16 R136, R16.reuse, R24, R136 ;  /* 0x000000181088723c */ /* 0x044fe40000041888 */
[----:B------:R-:W2:Y:S05]  /*13490*/  MUFU.EX2 R78, R78 ;  /* 0x0000004e004e7308 */ /* 0x000eaa0000000800 */
[----:B------:R-:W-:Y:S01]  /*134a0*/  F2FP.BF16.PACK_AB R24, R108, R111 ;  /* 0x0000006f6c18723e */ /* 0x000fe200000010ff */
[----:B------:R-:W-:Y:S01]  /*134b0*/  HMMA.16816.F32.BF16 R28, R16, R26, R28 ;  /* 0x0000001a101c723c */ /* 0x000fe2000004181c */
[----:B------:R-:W2:Y:S01]  /*134c0*/  LDSM.16.MT88.4 R16, [R224+0x6c00] ;  /* 0x006c0000e010783b */ /* 0x000ea20000004200 */
[----:B----4-:R-:W-:Y:S01]  /*134d0*/  F2FP.BF16.PACK_AB R25, R94, R101 ;  /* 0x000000655e19723e */ /* 0x010fe200000010ff */
[----:B------:R-:W-:Y:S01]  /*134e0*/  MUFU.EX2 R79, R79 ;  /* 0x0000004f004f7308 */ /* 0x000fe20000000800 */
[----:B------:R-:W-:-:S03]  /*134f0*/  FADD.FTZ R111, R111, R110 ;  /* 0x0000006e6f6f7221 */ /* 0x000fc60000010000 */
[----:B------:R-:W-:Y:S01]  /*13500*/  F2FP.BF16.PACK_AB R26, R106, R109 ;  /* 0x0000006d6a1a723e */ /* 0x000fe200000010ff */
[----:B------:R-:W-:Y:S01]  /*13510*/  FADD.FTZ R108, R108, R111 ;  /* 0x0000006f6c6c7221 */ /* 0x000fe20000010000 */
[----:B-1----:R-:W-:Y:S02]  /*13520*/  F2FP.BF16.PACK_AB R27, R174, R95 ;  /* 0x0000005fae1b723e */ /* 0x002fe400000010ff */
[----:B------:R-:W1:Y:S01]  /*13530*/  MUFU.EX2 R170, R170 ;  /* 0x000000aa00aa7308 */ /* 0x000e620000000800 */
[----:B------:R-:W-:-:S04]  /*13540*/  FADD.FTZ R109, R109, R108 ;  /* 0x0000006c6d6d7221 */ /* 0x000fc80000010000 */
[C---:B---3--:R-:W-:Y:S01]  /*13550*/  HMMA.16816.F32.BF16 R20, R24.reuse, R12, R20 ;  /* 0x0000000c1814723c */ /* 0x048fe20000041814 */
[----:B------:R-:W-:Y:S02]  /*13560*/  FADD.FTZ R106, R106, R109 ;  /* 0x0000006d6a6a7221 */ /* 0x000fe40000010000 */
[----:B------:R-:W-:Y:S05]  /*13570*/  MUFU.EX2 R93, R93 ;  /* 0x0000005d005d7308 */ /* 0x000fea0000000800 */
[C---:B------:R-:W-:Y:S01]  /*13580*/  HMMA.16816.F32.BF16 R4, R24.reuse, R14, R4 ;  /* 0x0000000e1804723c */ /* 0x040fe20000041804 */
[----:B------:R-:W3:Y:S02]  /*13590*/  LDSM.16.MT88.4 R12, [R223+0x6c00] ;  /* 0x006c0000df0c783b */ /* 0x000ee40000004200 */
[----:B------:R-:W4:Y:S05]  /*135a0*/  MUFU.EX2 R92, R92 ;  /* 0x0000005c005c7308 */ /* 0x000f2a0000000800 */
[C---:B-----5:R-:W-:Y:S03]  /*135b0*/  HMMA.16816.F32.BF16 R136, R24.reuse, R8, R136 ;  /* 0x000000081888723c */ /* 0x060fe60000041888 */
[----:B------:R-:W-:Y:S05]  /*135c0*/  MUFU.EX2 R89, R89 ;  /* 0x0000005900597308 */ /* 0x000fea0000000800 */
[----:B------:R-:W-:Y:S01]  /*135d0*/  HMMA.16816.F32.BF16 R28, R24, R10, R28 ;  /* 0x0000000a181c723c */ /* 0x000fe2000004181c */
[----:B------:R-:W5:Y:S02]  /*135e0*/  LDSM.16.MT88.4 R8, [R224+0x7000] ;  /* 0x00700000e008783b */ /* 0x000f640000004200 */
[----:B------:R-:W-:Y:S04]  /*135f0*/  MUFU.EX2 R88, R88 ;  /* 0x0000005800587308 */ /* 0x000fe80000000800 */
[----:B------:R-:W-:Y:S01]  /*13600*/  F2FP.BF16.PACK_AB R24, R104, R107 ;  /* 0x0000006b6818723e */ /* 0x000fe200000010ff */
[----:B------:R-:W-:Y:S01]  /*13610*/  FADD.FTZ R107, R107, R106 ;  /* 0x0000006a6b6b7221 */ /* 0x000fe20000010000 */
[----:B------:R-:W-:-:S02]  /*13620*/  F2FP.BF16.PACK_AB R25, R86, R91 ;  /* 0x0000005b5619723e */ /* 0x000fc400000010ff */
[----:B------:R-:W-:Y:S01]  /*13630*/  F2FP.BF16.PACK_AB R26, R102, R105 ;  /* 0x00000069661a723e */ /* 0x000fe200000010ff */
[----:B------:R-:W-:Y:S01]  /*13640*/  MUFU.EX2 R77, R77 ;  /* 0x0000004d004d7308 */ /* 0x000fe20000000800 */
[----:B------:R-:W-:Y:S01]  /*13650*/  F2FP.BF16.PACK_AB R27, R87, R82 ;  /* 0x00000052571b723e */ /* 0x000fe200000010ff */
[----:B------:R-:W-:-:S04]  /*13660*/  FADD.FTZ R104, R104, R107 ;  /* 0x0000006b68687221 */ /* 0x000fc80000010000 */
[----:B------:R-:W-:Y:S02]  /*13670*/  FADD.FTZ R105, R105, R104 ;  /* 0x0000006869697221 */ /* 0x000fe40000010000 */
[----:B--2---:R-:W-:Y:S01]  /*13680*/  HMMA.16816.F32.BF16 R20, R24, R16, R20 ;  /* 0x000000101814723c */ /* 0x004fe20000041814 */
[----:B------:R-:W2:Y:S01]  /*13690*/  MUFU.EX2 R70, R70 ;  /* 0x0000004600467308 */ /* 0x000ea20000000800 */
[----:B------:R-:W-:-:S06]  /*136a0*/  FADD.FTZ R102, R102, R105 ;  /* 0x0000006966667221 */ /* 0x000fcc0000010000 */
[C---:B------:R-:W-:Y:S01]  /*136b0*/  HMMA.16816.F32.BF16 R4, R24.reuse, R18, R4 ;  /* 0x000000121804723c */ /* 0x040fe20000041804 */
[----:B------:R-:W2:Y:S01]  /*136c0*/  LDSM.16.MT88.4 R16, [R223+0x7000] ;  /* 0x00700000df10783b */ /* 0x000ea20000004200 */
[----:B------:R-:W-:Y:S06]  /*136d0*/  MUFU.EX2 R66, R66 ;  /* 0x0000004200427308 */ /* 0x000fec0000000800 */
[C---:B---3--:R-:W-:Y:S02]  /*136e0*/  HMMA.16816.F32.BF16 R136, R24.reuse, R12, R136 ;  /* 0x0000000c1888723c */ /* 0x048fe40000041888 */
[----:B------:R-:W3:Y:S06]  /*136f0*/  MUFU.EX2 R67, R67 ;  /* 0x0000004300437308 */ /* 0x000eec0000000800 */
[----:B------:R-:W-:Y:S01]  /*13700*/  HMMA.16816.F32.BF16 R28, R24, R14, R28 ;  /* 0x0000000e181c723c */ /* 0x000fe2000004181c */
[----:B------:R-:W3:Y:S01]  /*13710*/  LDSM.16.MT88.4 R12, [R224+0x7400] ;  /* 0x00740000e00c783b */ /* 0x000ee20000004200 */
        /* <DEDUP_REMOVED lines=12> */
[----:B------:R-:W-:Y:S02]  /*137e0*/  MUFU.EX2 R80, R80 ;  /* 0x0000005000507308 */ /* 0x000fe40000000800 */
[C---:B------:R-:W-:Y:S01]  /*137f0*/  HMMA.16816.F32.BF16 R4, R24.reuse, R10, R4 ;  /* 0x0000000a1804723c */ /* 0x040fe20000041804 */
[----:B------:R-:W1:Y:S05]  /*13800*/  LDSM.16.MT88.4 R8, [R223+0x7400] ;  /* 0x00740000df08783b */ /* 0x000e6a0000004200 */
[----:B------:R-:W-:Y:S02]  /*13810*/  MUFU.EX2 R62, R62 ;  /* 0x0000003e003e7308 */ /* 0x000fe40000000800 */
[C---:B--2---:R-:W-:Y:S06]  /*13820*/  HMMA.16816.F32.BF16 R136, R24.reuse, R16, R136 ;  /* 0x000000101888723c */ /* 0x044fec0000041888 */
[----:B------:R-:W2:Y:S02]  /*13830*/  MUFU.EX2 R63, R63 ;  /* 0x0000003f003f7308 */ /* 0x000ea40000000800 */
[----:B------:R-:W-:Y:S01]  /*13840*/  HMMA.16816.F32.BF16 R28, R24, R18, R28 ;  /* 0x00000012181c723c */ /* 0x000fe2000004181c */
[----:B------:R-:W5:Y:S05]  /*13850*/  LDSM.16.MT88.4 R16, [R224+0x7800] ;  /* 0x00780000e010783b */ /* 0x000f6a0000004200 */
[----:B------:R-:W-:Y:S01]  /*13860*/  MUFU.EX2 R54, R54 ;  /* 0x0000003600367308 */ /* 0x000fe20000000800 */
[----:B----4-:R-:W-:Y:S01]  /*13870*/  F2FP.BF16.PACK_AB R24, R92, R93 ;  /* 0x0000005d5c18723e */ /* 0x010fe200000010ff */
[----:B------:R-:W-:Y:S01]  /*13880*/  FADD.FTZ R93, R93, R96 ;  /* 0x000000605d5d7221 */ /* 0x000fe20000010000 */
[----:B------:R-:W-:-:S02]  /*13890*/  F2FP.BF16.PACK_AB R25, R70, R77 ;  /* 0x0000004d4619723e */ /* 0x000fc400000010ff */
[----:B------:R-:W-:Y:S01]  /*138a0*/  F2FP.BF16.PACK_AB R26, R88, R89 ;  /* 0x00000059581a723e */ /* 0x000fe200000010ff */
[----:B------:R-:W-:Y:S01]  /*138b0*/  FADD.FTZ R92, R92, R93 ;  /* 0x0000005d5c5c7221 */ /* 0x000fe20000010000 */
[----:B---3--:R-:W-:Y:S01]  /*138c0*/  F2FP.BF16.PACK_AB R27, R67, R66 ;  /* 0x00000042431b723e */ /* 0x008fe200000010ff */
[----:B------:R-:W3:Y:S02]  /*138d0*/  MUFU.EX2 R71, R71 ;  /* 0x0000004700477308 */ /* 0x000ee40000000800 */
[----:B------:R-:W-:-:S04]  /*138e0*/  FADD.FTZ R89, R89, R92 ;  /* 0x0000005c59597221 */ /* 0x000fc80000010000 */
[C---:B------:R-:W-:Y:S01]  /*138f0*/  HMMA.16816.F32.BF16 R20, R24.reuse, R12, R20 ;  /* 0x0000000c1814723c */ /* 0x040fe20000041814 */
[----:B------:R-:W-:Y:S01]  /*13900*/  FADD.FTZ R88, R88, R89 ;  /* 0x0000005958587221 */ /* 0x000fe20000010000 */
[----:B------:R-:W-:Y:S06]  /*13910*/  MUFU.EX2 R75, R75 ;  /* 0x0000004b004b7308 */ /* 0x000fec0000000800 */
[C---:B------:R-:W-:Y:S01]  /*13920*/  HMMA.16816.F32.BF16 R4, R24.reuse, R14, R4 ;  /* 0x0000000e1804723c */ /* 0x040fe20000041804 */
[----:B------:R-:W4:Y:S01]  /*13930*/  LDSM.16.MT88.4 R12, [R223+0x7800] ;  /* 0x00780000df0c783b */ /* 0x000f220000004200 */
[----:B------:R-:W3:Y:S06]  /*13940*/  MUFU.EX2 R74, R74 ;  /* 0x0000004a004a7308 */ /* 0x000eec0000000800 */
[C---:B-1----:R-:W-:Y:S02]  /*13950*/  HMMA.16816.F32.BF16 R136, R24.reuse, R8, R136 ;  /* 0x000000081888723c */ /* 0x042fe40000041888 */
[----:B------:R-:W-:Y:S05]  /*13960*/  MUFU.EX2 R73, R73 ;  /* 0x0000004900497308 */ /* 0x000fea0000000800 */
[----:B------:R-:W-:Y:S01]  /*13970*/  F2FP.BF16.PACK_AB R8, R84, R85 ;  /* 0x000000555408723e */ /* 0x000fe200000010ff */
[----:B------:R-:W-:Y:S01]  /*13980*/  HMMA.16816.F32.BF16 R28, R24, R10, R28 ;  /* 0x0000000a181c723c */ /* 0x000fe2000004181c */
[----:B--2---:R-:W-:Y:S01]  /*13990*/  F2FP.BF16.PACK_AB R9, R63, R62 ;  /* 0x0000003e3f09723e */ /* 0x004fe200000010ff */
[----:B------:R-:W1:Y:S01]  /*139a0*/  LDSM.16.MT88.4 R24, [R224+0x7c00] ;  /* 0x007c0000e018783b */ /* 0x000e620000004200 */
[----:B------:R-:W-:Y:S01]  /*139b0*/  MUFU.EX2 R72, R72 ;  /* 0x0000004800487308 */ /* 0x000fe20000000800 */
[----:B------:R-:W-:-:S03]  /*139c0*/  FADD.FTZ R85, R85, R88 ;  /* 0x0000005855557221 */ /* 0x000fc60000010000 */
[----:B------:R-:W-:Y:S01]  /*139d0*/  F2FP.BF16.PACK_AB R10, R80, R81 ;  /* 0x00000051500a723e */ /* 0x000fe200000010ff */
[----:B------:R-:W-:Y:S01]  /*139e0*/  FADD.FTZ R84, R84, R85 ;  /* 0x0000005554547221 */ /* 0x000fe20000010000 */
[----:B---3--:R-:W-:Y:S02]  /*139f0*/  F2FP.BF16.PACK_AB R11, R71, R54 ;  /* 0x00000036470b723e */ /* 0x008fe400000010ff */
[----:B------:R-:W-:Y:S01]  /*13a00*/  MUFU.EX2 R147, R147 ;  /* 0x0000009300937308 */ /* 0x000fe20000000800 */
[----:B------:R-:W-:-:S04]  /*13a10*/  FADD.FTZ R81, R81, R84 ;  /* 0x0000005451517221 */ /* 0x000fc80000010000 */
[C---:B-----5:R-:W-:Y:S01]  /*13a20*/  HMMA.16816.F32.BF16 R20, R8.reuse, R16, R20 ;  /* 0x000000100814723c */ /* 0x060fe20000041814 */
[----:B------:R-:W-:Y:S02]  /*13a30*/  FADD.FTZ R80, R80, R81 ;  /* 0x0000005150507221 */ /* 0x000fe40000010000 */
[----:B------:R-:W2:Y:S05]  /*13a40*/  MUFU.EX2 R50, R50 ;  /* 0x0000003200327308 */ /* 0x000eaa0000000800 */
[C---:B------:R-:W-:Y:S01]  /*13a50*/  HMMA.16816.F32.BF16 R4, R8.reuse, R18, R4 ;  /* 0x000000120804723c */ /* 0x040fe20000041804 */
[----:B------:R-:W3:Y:S02]  /*13a60*/  LDSM.16.MT88.4 R16, [R223+0x7c00] ;  /* 0x007c0000df10783b */ /* 0x000ee40000004200 */
[----:B------:R-:W-:Y:S05]  /*13a70*/  MUFU.EX2 R48, R48 ;  /* 0x0000003000307308 */ /* 0x000fea0000000800 */
[C---:B----4-:R-:W-:Y:S03]  /*13a80*/  HMMA.16816.F32.BF16 R136, R8.reuse, R12, R136 ;  /* 0x0000000c0888723c */ /* 0x050fe60000041888 */
[----:B------:R-:W4:Y:S05]  /*13a90*/  MUFU.EX2 R49, R49 ;  /* 0x0000003100317308 */ /* 0x000f2a0000000800 */
[----:B------:R-:W-:Y:S01]  /*13aa0*/  HMMA.16816.F32.BF16 R28, R8, R14, R28 ;  /* 0x0000000e081c723c */ /* 0x000fe2000004181c */
[----:B------:R-:W-:Y:S02]  /*13ab0*/  LDSM.16.MT88.4 R12, [R224+0x8000] ;  /* 0x00800000e00c783b */ /* 0x000fe40000004200 */
[----:B------:R-:W5:Y:S04]  /*13ac0*/  MUFU.EX2 R69, R69 ;  /* 0x0000004500457308 */ /* 0x000f680000000800 */
[----:B------:R-:W-:Y:S01]  /*13ad0*/  F2FP.BF16.PACK_AB R8, R74, R75 ;  /* 0x0000004b4a08723e */ /* 0x000fe200000010ff */
[----:B------:R-:W-:Y:S01]  /*13ae0*/  FADD.FTZ R75, R75, R80 ;  /* 0x000000504b4b7221 */ /* 0x000fe20000010000 */
[----:B--2---:R-:W-:-:S02]  /*13af0*/  F2FP.BF16.PACK_AB R9, R50, R147 ;  /* 0x000000933209723e */ /* 0x004fc400000010ff */
[----:B------:R-:W-:Y:S01]  /*13b00*/  F2FP.BF16.PACK_AB R10, R72, R73 ;  /* 0x00000049480a723e */ /* 0x000fe200000010ff */
[----:B------:R-:W2:Y:S01]  /*13b10*/  MUFU.EX2 R0, R0 ;  /* 0x0000000000007308 */ /* 0x000ea20000000800 */
[----:B----4-:R-:W-:Y:S01]  /*13b20*/  F2FP.BF16.PACK_AB R11, R49, R48 ;  /* 0x00000030310b723e */ /* 0x010fe200000010ff */
[----:B------:R-:W-:-:S04]  /*13b30*/  FADD.FTZ R74, R74, R75 ;  /* 0x0000004b4a4a7221 */ /* 0x000fc80000010000 */
[----:B------:R-:W-:Y:S02]  /*13b40*/  FADD.FTZ R73, R73, R74 ;  /* 0x0000004a49497221 */ /* 0x000fe40000010000 */
[----:B-1----:R-:W-:Y:S01]  /*13b50*/  HMMA.16816.F32.BF16 R20, R8, R24, R20 ;  /* 0x000000180814723c */ /* 0x002fe20000041814 */
[----:B------:R-:W-:Y:S01]  /*13b60*/  MUFU.EX2 R132, R132 ;  /* 0x0000008400847308 */ /* 0x000fe20000000800 */
[----:B------:R-:W-:-:S04]  /*13b70*/  FADD.FTZ R72, R72, R73 ;  /* 0x0000004948487221 */ /* 0x000fc80000010000 */
[----:B-----5:R-:W-:Y:S02]  /*13b80*/  FADD.FTZ R47, R69, R72 ;  /* 0x00000048452f7221 */ /* 0x020fe40000010000 */
[----:B------:R-:W-:Y:S01]  /*13b90*/  HMMA.16816.F32.BF16 R4, R8, R26, R4 ;  /* 0x0000001a0804723c */ /* 0x000fe20000041804 */
[----:B------:R-:W1:Y:S01]  /*13ba0*/  LDSM.16.MT88.4 R24, [R223+0x8000] ;  /* 0x00800000df18783b */ /* 0x000e620000004200 */
[----:B------:R-:W4:Y:S01]  /*13bb0*/  MUFU.EX2 R129, R129 ;  /* 0x0000008100817308 */ /* 0x000f220000000800 */
[----:B--2---:R-:W-:-:S05]  /*13bc0*/  FADD.FTZ R47, R0, R47 ;  /* 0x0000002f002f7221 */ /* 0x004fca0000010000 */
[C---:B---3--:R-:W-:Y:S02]  /*13bd0*/  HMMA.16816.F32.BF16 R136, R8.reuse, R16, R136 ;  /* 0x000000100888723c */ /* 0x048fe40000041888 */
[----:B------:R-:W-:Y:S05]  /*13be0*/  MUFU.EX2 R51, R51 ;  /* 0x0000003300337308 */ /* 0x000fea0000000800 */
[----:B------:R-:W-:Y:S01]  /*13bf0*/  FADD.FTZ R17, R35, R172 ;  /* 0x000000ac23117221 */ /* 0x000fe20000010000 */
[----:B------:R-:W-:Y:S02]  /*13c00*/  HMMA.16816.F32.BF16 R28, R8, R18, R28 ;  /* 0x00000012081c723c */ /* 0x000fe4000004181c */
[----:B------:R-:W2:Y:S01]  /*13c10*/  MUFU.EX2 R42, R42 ;  /* 0x0000002a002a7308 */ /* 0x000ea20000000800 */
[----:B------:R-:W-:-:S04]  /*13c20*/  FADD.FTZ R16, R32, R17 ;  /* 0x0000001120107221 */ /* 0x000fc80000010000 */
[----:B------:R-:W-:Y:S01]  /*13c30*/  FADD.FTZ R17, R33, R16 ;  /* 0x0000001021117221 */ /* 0x000fe20000010000 */
[----:B------:R-:W-:Y:S01]  /*13c40*/  F2FP.BF16.PACK_AB R8, R0, R69 ;  /* 0x000000450008723e */ /* 0x000fe200000010ff */
[--C-:B------:R-:W-:Y:S01]  /*13c50*/  FFMA.FTZ R33, R36, c[0x0][0x23c], -R68.reuse ;  /* 0x00008f0024217a23 */ /* 0x100fe20000010844 */
[----:B------:R-:W-:Y:S01]  /*13c60*/  MUFU.EX2 R38, R38 ;  /* 0x0000002600267308 */ /* 0x000fe20000000800 */
[----:B------:R-:W-:Y:S01]  /*13c70*/  FADD.FTZ R100, R100, R17 ;  /* 0x0000001164647221 */ /* 0x000fe20000010000 */
[----:B----4-:R-:W-:Y:S01]  /*13c80*/  F2FP.BF16.PACK_AB R10, R129, R132 ;  /* 0x00000084810a723e */ /* 0x010fe200000010ff */
[----:B------:R-:W3:Y:S01]  /*13c90*/  LDSM.16.MT88.4 R16, [R224+0x8400] ;  /* 0x00840000e010783b */ /* 0x000ee20000004200 */
[----:B------:R-:W-:Y:S02]  /*13ca0*/  FFMA.FTZ R36, R37, c[0x0][0x23c], -R68 ;  /* 0x00008f0025247a23 */ /* 0x000fe40000010844 */
[----:B------:R-:W-:Y:S02]  /*13cb0*/  FADD.FTZ R101, R101, R100 ;  /* 0x0000006465657221 */ /* 0x000fe40000010000 */
[----:B------:R-:W4:Y:S01]  /*13cc0*/  MUFU.EX2 R39, R39 ;  /* 0x0000002700277308 */ /* 0x000f220000000800 */
[----:B--2---:R-:W-:Y:S01]  /*13cd0*/  F2FP.BF16.PACK_AB R9, R42, R51 ;  /* 0x000000332a09723e */ /* 0x004fe200000010ff */
[----:B------:R-:W-:-:S02]  /*13ce0*/  FADD.FTZ R94, R94, R101 ;  /* 0x000000655e5e7221 */ /* 0x000fc40000010000 */
[----:B------:R-:W-:Y:S02]  /*13cf0*/  FFMA.FTZ R37, R40, c[0x0][0x23c], -R68 ;  /* 0x00008f0028257a23 */ /* 0x000fe40000010844 */
[----:B------:R-:W-:Y:S02]  /*13d00*/  FADD.FTZ R95, R95, R94 ;  /* 0x0000005e5f5f7221 */ /* 0x000fe40000010000 */
[----:B------:R-:W-:Y:S01]  /*13d10*/  FFMA.FTZ R40, R41, c[0x0][0x23c], -R68 ;  /* 0x00008f0029287a23 */ /* 0x000fe20000010844 */
[----:B------:R-:W-:Y:S01]  /*13d20*/  MUFU.EX2 R3, R3 ;  /* 0x0000000300037308 */ /* 0x000fe20000000800 */
[----:B------:R-:W-:Y:S02]  /*13d30*/  FADD.FTZ R174, R174, R95 ;  /* 0x0000005faeae7221 */ /* 0x000fe40000010000 */
[----:B------:R-:W-:Y:S02]  /*13d40*/  FADD.FTZ R0, R132, R47 ;  /* 0x0000002f84007221 */ /* 0x000fe40000010000 */
[----:B------:R-:W-:Y:S01]  /*13d50*/  FADD.FTZ R91, R91, R174 ;  /* 0x000000ae5b5b7221 */ /* 0x000fe20000010000 */
[----:B----4-:R-:W-:-:S02]  /*13d60*/  F2FP.BF16.PACK_AB R11, R39, R38 ;  /* 0x00000026270b723e */ /* 0x010fc400000010ff */
[----:B------:R-:W2:Y:S01]  /*13d70*/  MUFU.EX2 R34, R34 ;  /* 0x0000002200227308 */ /* 0x000ea20000000800 */
[----:B------:R-:W-:Y:S02]  /*13d80*/  FADD.FTZ R91, R86, R91 ;  /* 0x0000005b565b7221 */ /* 0x000fe40000010000 */
[----:B------:R-:W-:Y:S02]  /*13d90*/  FFMA.FTZ R41, R57, c[0x0][0x23c], -R123 ;  /* 0x00008f0039297a23 */ /* 0x000fe4000001087b */
[----:B------:R-:W-:Y:S01]  /*13da0*/  FADD.FTZ R0, R129, R0 ;  /* 0x0000000081007221 */ /* 0x000fe20000010000 */
[C---:B-1----:R-:W-:Y:S02]  /*13db0*/  HMMA.16816.F32.BF16 R136, R8.reuse, R24, R136 ;  /* 0x000000180888723c */ /* 0x042fe40000041888 */
[----:B------:R-:W-:Y:S05]  /*13dc0*/  MUFU.EX2 R90, R90 ;  /* 0x0000005a005a7308 */ /* 0x000fea0000000800 */
[----:B------:R-:W-:Y:S01]  /*13dd0*/  FADD.FTZ R24, R82, R91 ;  /* 0x0000005b52187221 */ /* 0x000fe20000010000 */
[----:B------:R-:W-:Y:S02]  /*13de0*/  HMMA.16816.F32.BF16 R20, R8, R12, R20 ;  /* 0x0000000c0814723c */ /* 0x000fe40000041814 */
[----:B------:R-:W1:Y:S01]  /*13df0*/  MUFU.EX2 R83, R83 ;  /* 0x0000005300537308 */ /* 0x000e620000000800 */
[----:B------:R-:W-:-:S04]  /*13e00*/  FADD.FTZ R24, R87, R24 ;  /* 0x0000001857187221 */ /* 0x000fc80000010000 */
[----:B------:R-:W-:Y:S01]  /*13e10*/  FADD.FTZ R103, R103, R24 ;  /* 0x0000001867677221 */ /* 0x000fe20000010000 */
[----:B------:R-:W-:Y:S01]  /*13e20*/  HMMA.16816.F32.BF16 R4, R8, R14, R4 ;  /* 0x0000000e0804723c */ /* 0x000fe20000041804 */
[----:B------:R-:W4:Y:S01]  /*13e30*/  LDSM.16.MT88.4 R12, [R223+0x8400] ;  /* 0x00840000df0c783b */ /* 0x000f220000004200 */
[----:B------:R-:W-:Y:S01]  /*13e40*/  MUFU.EX2 R33, R33 ;  /* 0x0000002100217308 */ /* 0x000fe20000000800 */
[----:B------:R-:W-:-:S04]  /*13e50*/  FADD.FTZ R78, R78, R103 ;  /* 0x000000674e4e7221 */ /* 0x000fc80000010000 */
[----:B------:R-:W-:Y:S01]  /*13e60*/  FADD.FTZ R79, R79, R78 ;  /* 0x0000004e4f4f7221 */ /* 0x000fe20000010000 */
[----:B------:R-:W-:Y:S01]  /*13e70*/  HMMA.16816.F32.BF16 R28, R8, R26, R28 ;  /* 0x0000001a081c723c */ /* 0x000fe2000004181c */
[----:B------:R-:W5:Y:S01]  /*13e80*/  LDSM.16.MT88.4 R24, [R224+0x8800] ;  /* 0x00880000e018783b */ /* 0x000f620000004200 */
[----:B------:R-:W3:Y:S01]  /*13e90*/  MUFU.EX2 R36, R36 ;  /* 0x0000002400247308 */ /* 0x000ee20000000800 */
[----:B------:R-:W-:-:S04]  /*13ea0*/  FADD.FTZ R170, R170, R79 ;  /* 0x0000004faaaa7221 */ /* 0x000fc80000010000 */
[----:B------:R-:W-:Y:S01]  /*13eb0*/  FADD.FTZ R77, R77, R170 ;  /* 0x000000aa4d4d7221 */ /* 0x000fe20000010000 */
[----:B--2---:R-:W-:Y:S01]  /*13ec0*/  F2FP.BF16.PACK_AB R8, R34, R3 ;  /* 0x000000032208723e */ /* 0x004fe200000010ff */
[----:B------:R-:W-:Y:S01]  /*13ed0*/  FADD.FTZ R3, R3, R0 ;  /* 0x0000000003037221 */ /* 0x000fe20000010000 */
[----:B------:R-:W-:Y:S01]  /*13ee0*/  MUFU.EX2 R37, R37 ;  /* 0x0000002500257308 */ /* 0x000fe20000000800 */
[----:B------:R-:W-:Y:S01]  /*13ef0*/  FADD.FTZ R77, R70, R77 ;  /* 0x0000004d464d7221 */ /* 0x000fe20000010000 */
[----:B-1----:R-:W-:Y:S01]  /*13f00*/  F2FP.BF16.PACK_AB R10, R83, R90 ;  /* 0x0000005a530a723e */ /* 0x002fe200000010ff */
[----:B------:R-:W-:Y:S01]  /*13f10*/  FADD.FTZ R3, R34, R3 ;  /* 0x0000000322037221 */ /* 0x000fe20000010000 */
[----:B------:R-:W-:Y:S01]  /*13f20*/  MOV R0, R120 ;  /* 0x0000007800007202 */ /* 0x000fe20000000f00 */
[----:B------:R-:W-:Y:S02]  /*13f30*/  FADD.FTZ R66, R66, R77 ;  /* 0x0000004d42427221 */ /* 0x000fe40000010000 */
[----:B------:R-:W-:Y:S01]  /*13f40*/  FADD.FTZ R90, R90, R3 ;  /* 0x000000035a5a7221 */ /* 0x000fe20000010000 */
[----:B------:R-:W1:Y:S01]  /*13f50*/  MUFU.EX2 R40, R40 ;  /* 0x0000002800287308 */ /* 0x000e620000000800 */
[----:B------:R-:W-:Y:S01]  /*13f60*/  FADD.FTZ R67, R67, R66 ;  /* 0x0000004243437221 */ /* 0x000fe20000010000 */
[----:B---3--:R-:W-:Y:S01]  /*13f70*/  F2FP.BF16.PACK_AB R9, R36, R33 ;  /* 0x000000212409723e */ /* 0x008fe200000010ff */
[----:B------:R-:W-:-:S02]  /*13f80*/  FADD.FTZ R83, R83, R90 ;  /* 0x0000005a53537221 */ /* 0x000fc40000010000 */
[----:B------:R-:W-:-:S03]  /*13f90*/  FADD.FTZ R62, R62, R67 ;  /* 0x000000433e3e7221 */ /* 0x000fc60000010000 */
[----:B------:R-:W-:Y:S01]  /*13fa0*/  MUFU.EX2 R76, R76 ;  /* 0x0000004c004c7308 */ /* 0x000fe20000000800 */
[----:B------:R-:W-:Y:S01]  /*13fb0*/  FADD.FTZ R63, R63, R62 ;  /* 0x0000003e3f3f7221 */ /* 0x000fe20000010000 */
[----:B-1----:R-:W-:-:S06]  /*13fc0*/  F2FP.BF16.PACK_AB R11, R40, R37 ;  /* 0x00000025280b723e */ /* 0x002fcc00000010ff */
[----:B------:R-:W1:Y:S01]  /*13fd0*/  MUFU.EX2 R55, R55 ;  /* 0x0000003700377308 */ /* 0x000e620000000800 */
[C---:B------:R-:W-:Y:S07]  /*13fe0*/  HMMA.16816.F32.BF16 R20, R8.reuse, R16, R20 ;  /* 0x000000100814723c */ /* 0x040fee0000041814 */
[----:B------:R-:W-:Y:S01]  /*13ff0*/  MUFU.EX2 R2, R2 ;  /* 0x0000000200027308 */ /* 0x000fe20000000800 */
[C---:B----4-:R-:W-:Y:S07]  /*14000*/  HMMA.16816.F32.BF16 R28, R8.reuse, R14, R28 ;  /* 0x0000000e081c723c */ /* 0x050fee000004181c */
[----:B------:R-:W2:Y:S01]  /*14010*/  MUFU.EX2 R35, R52 ;  /* 0x0000003400237308 */ /* 0x000ea20000000800 */
[----:B------:R-:W-:Y:S01]  /*14020*/  FADD.FTZ R14, R54, R63 ;  /* 0x0000003f360e7221 */ /* 0x000fe20000010000 */
[----:B------:R-:W-:Y:S01]  /*14030*/  HMMA.16816.F32.BF16 R4, R8, R18, R4 ;  /* 0x000000120804723c */ /* 0x000fe20000041804 */
[----:B------:R-:W3:Y:S05]  /*14040*/  LDSM.16.MT88.4 R16, [R223+0x8800] ;  /* 0x00880000df10783b */ /* 0x000eea0000004200 */
[----:B------:R-:W-:Y:S01]  /*14050*/  MUFU.EX2 R43, R43 ;  /* 0x0000002b002b7308 */ /* 0x000fe20000000800 */
[----:B------:R-:W-:-:S02]  /*14060*/  FADD.FTZ R14, R71, R14 ;  /* 0x0000000e470e7221 */ /* 0x000fc40000010000 */
[----:B------:R-:W-:Y:S02]  /*14070*/  FFMA.FTZ R15, R60, c[0x0][0x23c], -R68 ;  /* 0x00008f003c0f7a23 */ /* 0x000fe40000010844 */
[----:B------:R-:W-:Y:S01]  /*14080*/  FADD.FTZ R147, R147, R14 ;  /* 0x0000000e93937221 */ /* 0x000fe20000010000 */
[----:B------:R-:W-:Y:S02]  /*14090*/  HMMA.16816.F32.BF16 R136, R8, R12, R136 ;  /* 0x0000000c0888723c */ /* 0x000fe40000041888 */
[----:B------:R-:W4:Y:S01]  /*140a0*/  MUFU.EX2 R44, R44 ;  /* 0x0000002c002c7308 */ /* 0x000f220000000800 */
[----:B------:R-:W-:-:S04]  /*140b0*/  FADD.FTZ R147, R50, R147 ;  /* 0x0000009332937221 */ /* 0x000fc80000010000 */
[----:B-1----:R-:W-:Y:S01]  /*140c0*/  F2FP.BF16.PACK_AB R8, R55, R76 ;  /* 0x0000004c3708723e */ /* 0x002fe200000010ff */
[----:B------:R-:W-:Y:S01]  /*140d0*/  FADD.FTZ R48, R48, R147 ;  /* 0x0000009330307221 */ /* 0x000fe20000010000 */
[----:B--2---:R-:W-:Y:S01]  /*140e0*/  F2FP.BF16.PACK_AB R10, R35, R2 ;  /* 0x00000002230a723e */ /* 0x004fe200000010ff */
[----:B------:R-:W-:Y:S01]  /*140f0*/  MUFU.EX2 R45, R45 ;  /* 0x0000002d002d7308 */ /* 0x000fe20000000800 */
[----:B------:R-:W-:Y:S02]  /*14100*/  FFMA.FTZ R12, R65, c[0x0][0x23c], -R123 ;  /* 0x00008f00410c7a23 */ /* 0x000fe4000001087b */
[----:B------:R-:W-:Y:S02]  /*14110*/  FADD.FTZ R48, R49, R48 ;  /* 0x0000003031307221 */ /* 0x000fe40000010000 */
[----:B------:R-:W-:Y:S02]  /*14120*/  FFMA.FTZ R13, R58, c[0x0][0x23c], -R68 ;  /* 0x00008f003a0d7a23 */ /* 0x000fe40000010844 */
[----:B------:R-:W-:Y:S01]  /*14130*/  FADD.FTZ R51, R51, R48 ;  /* 0x0000003033337221 */ /* 0x000fe20000010000 */
[----:B------:R-:W1:Y:S01]  /*14140*/  MUFU.EX2 R46, R46 ;  /* 0x0000002e002e7308 */ /* 0x000e620000000800 */
[----:B----4-:R-:W-:Y:S01]  /*14150*/  F2FP.BF16.PACK_AB R9, R44, R43 ;  /* 0x0000002b2c09723e */ /* 0x010fe200000010ff */
[----:B------:R-:W-:-:S02]  /*14160*/  FADD.FTZ R76, R76, R83 ;  /* 0x000000534c4c7221 */ /* 0x000fc40000010000 */
[----:B------:R-:W-:Y:S02]  /*14170*/  FADD.FTZ R51, R42, R51 ;  /* 0x000000332a337221 */ /* 0x000fe40000010000 */
[----:B------:R-:W-:Y:S02]  /*14180*/  FADD.FTZ R55, R55, R76 ;  /* 0x0000004c37377221 */ /* 0x000fe40000010000 */
[----:B------:R-:W-:Y:S01]  /*14190*/  FADD.FTZ R38, R38, R51 ;  /* 0x0000003326267221 */ /* 0x000fe20000010000 */
[----:B------:R-:W-:Y:S01]  /*141a0*/  MUFU.EX2 R32, R56 ;  /* 0x0000003800207308 */ /* 0x000fe20000000800 */
[----:B------:R-:W-:Y:S02]  /*141b0*/  FADD.FTZ R2, R2, R55 ;  /* 0x0000003702027221 */ /* 0x000fe40000010000 */
[----:B------:R-:W-:Y:S02]  /*141c0*/  FADD.FTZ R38, R39, R38 ;  /* 0x0000002627267221 */ /* 0x000fe40000010000 */
[----:B------:R-:W-:Y:S01]  /*141d0*/  FADD.FTZ R35, R35, R2 ;  /* 0x0000000223237221 */ /* 0x000fe20000010000 */
[----:B------:R-:W-:Y:S01]  /*141e0*/  MOV R2, R122 ;  /* 0x0000007a00027202 */ /* 0x000fe20000000f00 */
[----:B------:R-:W-:Y:S01]  /*141f0*/  FADD.FTZ R33, R33, R38 ;  /* 0x0000002621217221 */ /* 0x000fe20000010000 */
[----:B-1----:R-:W-:Y:S01]  /*14200*/  F2FP.BF16.PACK_AB R11, R46, R45 ;  /* 0x0000002d2e0b723e */ /* 0x002fe200000010ff */
[----:B------:R-:W1:Y:S02]  /*14210*/  MUFU.EX2 R41, R41 ;  /* 0x0000002900297308 */ /* 0x000e640000000800 */
[----:B------:R-:W-:-:S04]  /*14220*/  FADD.FTZ R36, R36, R33 ;  /* 0x0000002124247221 */ /* 0x000fc80000010000 */
[----:B-----5:R-:W-:Y:S01]  /*14230*/  HMMA.16816.F32.BF16 R20, R8, R24, R20 ;  /* 0x000000180814723c */ /* 0x020fe20000041814 */
[----:B------:R-:W-:Y:S01]  /*14240*/  FADD.FTZ R37, R37, R36 ;  /* 0x0000002425257221 */ /* 0x000fe20000010000 */
[----:B------:R-:W-:Y:S03]  /*14250*/  MUFU.EX2 R12, R12 ;  /* 0x0000000c000c7308 */ /* 0x000fe60000000800 */
[----:B------:R-:W-:-:S03]  /*14260*/  FADD.FTZ R40, R40, R37 ;  /* 0x0000002528287221 */ /* 0x000fc60000010000 */
[C---:B------:R-:W-:Y:S01]  /*14270*/  HMMA.16816.F32.BF16 R24, R8.reuse, R26, R4 ;  /* 0x0000001a0818723c */ /* 0x040fe20000041804 */
[----:B------:R-:W2:Y:S01]  /*14280*/  LDSM.16.MT88.4 R4, [R223+0x8c00] ;  /* 0x008c0000df04783b */ /* 0x000ea20000004200 */
[----:B------:R-:W4:Y:S01]  /*14290*/  MUFU.EX2 R243, R243 ;  /* 0x000000f300f37308 */ /* 0x000f220000000800 */
[----:B------:R-:W-:Y:S01]  /*142a0*/  FADD.FTZ R43, R43, R40 ;  /* 0x000000282b2b7221 */ /* 0x000fe20000010000 */
[C---:B-1----:R-:W-:Y:S01]  /*142b0*/  F2FP.BF16.PACK_AB R132, R41.reuse, R32 ;  /* 0x000000202984723e */ /* 0x042fe200000010ff */
[----:B------:R-:W-:Y:S02]  /*142c0*/  FADD.FTZ R32, R32, R35 ;  /* 0x0000002320207221 */ /* 0x000fe40000010000 */
[----:B------:R-:W-:Y:S01]  /*142d0*/  FADD.FTZ R44, R44, R43 ;  /* 0x0000002b2c2c7221 */ /* 0x000fe20000010000 */
[----:B---3--:R-:W-:Y:S01]  /*142e0*/  HMMA.16816.F32.BF16 R136, R8, R16, R136 ;  /* 0x000000100888723c */ /* 0x008fe20000041888 */
[----:B------:R-:W-:Y:S01]  /*142f0*/  FADD.FTZ R41, R41, R32 ;  /* 0x0000002029297221 */ /* 0x000fe20000010000 */
[----:B------:R-:W-:Y:S01]  /*14300*/  MUFU.EX2 R13, R13 ;  /* 0x0000000d000d7308 */ /* 0x000fe20000000800 */
[----:B------:R-:W-:-:S04]  /*14310*/  FADD.FTZ R45, R45, R44 ;  /* 0x0000002c2d2d7221 */ /* 0x000fc80000010000 */
[----:B------:R-:W-:Y:S01]  /*14320*/  FADD.FTZ R46, R46, R45 ;  /* 0x0000002d2e2e7221 */ /* 0x000fe20000010000 */
[----:B------:R-:W-:Y:S02]  /*14330*/  HMMA.16816.F32.BF16 R28, R8, R18, R28 ;  /* 0x00000012081c723c */ /* 0x000fe4000004181c */
[----:B------:R-:W1:Y:S01]  /*14340*/  MUFU.EX2 R14, R61 ;  /* 0x0000003d000e7308 */ /* 0x000e620000000800 */
[----:B----4-:R-:W-:Y:S01]  /*14350*/  F2FP.BF16.PACK_AB R134, R243, R12 ;  /* 0x0000000cf386723e */ /* 0x010fe200000010ff */
[----:B------:R-:W-:-:S04]  /*14360*/  FADD.FTZ R12, R12, R41 ;  /* 0x000000290c0c7221 */ /* 0x000fc80000010000 */
[----:B------:R-:W-:Y:S02]  /*14370*/  FADD.FTZ R243, R243, R12 ;  /* 0x0000000cf3f37221 */ /* 0x000fe40000010000 */
[----:B------:R-:W-:Y:S08]  /*14380*/  MUFU.EX2 R15, R15 ;  /* 0x0000000f000f7308 */ /* 0x000ff00000000800 */
[----:B------:R-:W3:Y:S01]  /*14390*/  MUFU.EX2 R244, R244 ;  /* 0x000000f400f47308 */ /* 0x000ee20000000800 */
[----:B-1----:R-:W-:Y:S01]  /*143a0*/  F2FP.BF16.PACK_AB R133, R14, R13 ;  /* 0x0000000d0e85723e */ /* 0x002fe200000010ff */
[----:B------:R-:W-:-:S04]  /*143b0*/  FADD.FTZ R13, R13, R46 ;  /* 0x0000002e0d0d7221 */ /* 0x000fc80000010000 */
[----:B------:R-:W-:Y:S01]  /*143c0*/  FADD.FTZ R14, R14, R13 ;  /* 0x0000000d0e0e7221 */ /* 0x000fe20000010000 */
[----:B---3--:R-:W-:-:S03]  /*143d0*/  F2FP.BF16.PACK_AB R135, R244, R15 ;  /* 0x0000000ff487723e */ /* 0x008fc600000010ff */
[----:B------:R-:W-:-:S04]  /*143e0*/  FADD.FTZ R15, R15, R14 ;  /* 0x0000000e0f0f7221 */ /* 0x000fc80000010000 */
[----:B------:R-:W-:Y:S01]  /*143f0*/  FADD.FTZ R244, R244, R15 ;  /* 0x0000000ff4f47221 */ /* 0x000fe20000010000 */
[C---:B------:R-:W-:Y:S08]  /*14400*/  HMMA.16816.F32.BF16 R144, R132.reuse, R140, R20 ;  /* 0x0000008c8490723c */ /* 0x040ff00000041814 */
[C---:B------:R-:W-:Y:S08]  /*14410*/  HMMA.16816.F32.BF16 R140, R132.reuse, R142, R24 ;  /* 0x0000008e848c723c */ /* 0x040ff00000041818 */
[C---:B--2---:R-:W-:Y:S08]  /*14420*/  HMMA.16816.F32.BF16 R136, R132.reuse, R4, R136 ;  /* 0x000000048488723c */ /* 0x044ff00000041888 */
[----:B------:R-:W-:Y:S08]  /*14430*/  HMMA.16816.F32.BF16 R132, R132, R6, R28 ;  /* 0x000000068484723c */ /* 0x000ff0000004181c */
.L_x_1822:
        /* <DEDUP_REMOVED lines=13> */
[----:B------:R-:W-:Y:S02]  /*14510*/  ULDC.64 UR12, c[0x0][0x118] ;  /* 0x00004600000c7ab9 */ /* 0x000fe40000000a00 */
[----:B------:R-:W-:Y:S02]  /*14520*/  ULDC UR4, c[0x0][0x19c] ;  /* 0x0000670000047ab9 */ /* 0x000fe40000000800 */
.L_x_1832:
        /* <DEDUP_REMOVED lines=65> */
.L_x_1829:
        /* <DEDUP_REMOVED lines=29> */
[----:B------:R-:W1:Y:S05]  /*14b10*/  LDSM.16.M88.4 R156, [R226+0x1000] ;  /* 0x00100000e29c783b */ /* 0x000e6a0000000200 */
[----:B------:R-:W2:Y:S05]  /*14b20*/  LDSM.16.M88.4 R160, [R226+0x1400] ;  /* 0x00140000e2a0783b */ /* 0x000eaa0000000200 */
[----:B------:R-:W2:Y:S05]  /*14b30*/  LDSM.16.M88.4 R164, [R226+0x1800] ;  /* 0x00180000e2a4783b */ /* 0x000eaa0000000200 */
[----:B------:R-:W0:Y:S05]  /*14b40*/  LDGDEPBAR ;  /* 0x00000000000079af */ /* 0x000e2a0000000000 */
[----:B------:R-:W3:Y:S05]  /*14b50*/  LDSM.16.M88.4 R168, [R226+0x1c00] ;  /* 0x001c0000e2a8783b */ /* 0x000eea0000000200 */
[----:B------:R-:W3:Y:S05]  /*14b60*/  LDSM.16.M88.4 R172, [R226+0x2000] ;  /* 0x00200000e2ac783b */ /* 0x000eea0000000200 */
[----:B------:R-:W3:Y:S05]  /*14b70*/  LDSM.16.M88.4 R176, [R226+0x2400] ;  /* 0x00240000e2b0783b */ /* 0x000eea0000000200 */
[----:B------:R-:W-:Y:S01]  /*14b80*/  LDSM.16.M88.4 R180, [R226+0x2c00] ;  /* 0x002c0000e2b4783b */ /* 0x000fe20000000200 */
[C---:B-1----:R-:W-:Y:S04]  /*14b90*/  HMMA.16816.F32.BF16 R4, R152.reuse, R156, RZ ;  /* 0x0000009c9804723c */ /* 0x042fe800000418ff */
[----:B------:R-:W-:Y:S05]  /*14ba0*/  LDSM.16.M88.4 R184, [R226+0x3000] ;  /* 0x00300000e2b8783b */ /* 0x000fea0000000200 */
[----:B------:R-:W-:Y:S01]  /*14bb0*/  LDSM.16.M88.4 R188, [R226+0x3400] ;  /* 0x00340000e2bc783b */ /* 0x000fe20000000200 */
[C---:B------:R-:W-:Y:S04]  /*14bc0*/  HMMA.16816.F32.BF16 R8, R152.reuse, R158, RZ ;  /* 0x0000009e9808723c */ /* 0x040fe800000418ff */
[----:B------:R-:W5:Y:S04]  /*14bd0*/  LDSM.16.M88.4 R156, [R226+0x2800] ;  /* 0x00280000e29c783b */ /* 0x000f680000000200 */
[C---:B--2---:R-:W-:Y:S01]  /*14be0*/  HMMA.16816.F32.BF16 R12, R152.reuse, R160, RZ ;  /* 0x000000a0980c723c */ /* 0x044fe200000418ff */
[----:B------:R-:W1:Y:S05]  /*14bf0*/  LDSM.16.M88.4 R192, [R226+0x3800] ;  /* 0x00380000e2c0783b */ /* 0x000e6a0000000200 */
[----:B------:R-:W2:Y:S02]  /*14c00*/  LDSM.16.M88.4 R96, [R226+0x3c00] ;  /* 0x003c0000e260783b */ /* 0x000ea40000000200 */
        /* <DEDUP_REMOVED lines=12> */
[C---:B------:R-:W-:Y:S01]  /*14cd0*/  HMMA.16816.F32.BF16 R36, R152.reuse, R172, RZ ;  /* 0x000000ac9824723c */ /* 0x040fe200000418ff */
[----:B------:R-:W-:Y:S05]  /*14ce0*/  LDSM.16.M88.4 R196, [R211] ;  /* 0x00000000d3c4783b */ /* 0x000fea0000000200 */
[----:B------:R-:W-:Y:S02]  /*14cf0*/  LDSM.16.M88.4 R200, [R210] ;  /* 0x00000000d2c8783b */ /* 0x000fe40000000200 */
[C---:B----4-:R-:W-:Y:S03]  /*14d00*/  HMMA.16816.F32.BF16 R40, R152.reuse, R174, RZ ;  /* 0x000000ae9828723c */ /* 0x050fe600000418ff */
[----:B------:R-:W-:Y:S05]  /*14d10*/  LDSM.16.M88.4 R172, [R219] ;  /* 0x00000000dbac783b */ /* 0x000fea0000000200 */
[C---:B------:R-:W-:Y:S01]  /*14d20*/  HMMA.16816.F32.BF16 R44, R152.reuse, R176, RZ ;  /* 0x000000b0982c723c */ /* 0x040fe200000418ff */
[----:B------:R-:W-:Y:S07]  /*14d30*/  LDSM.16.M88.4 R204, [R209] ;  /* 0x00000000d1cc783b */ /* 0x000fee0000000200 */
[C---:B------:R-:W-:Y:S01]  /*14d40*/  HMMA.16816.F32.BF16 R48, R152.reuse, R178, RZ ;  /* 0x000000b29830723c */ /* 0x040fe200000418ff */
[----:B------:R-:W-:Y:S07]  /*14d50*/  LDSM.16.M88.4 R176, [R218] ;  /* 0x00000000dab0783b */ /* 0x000fee0000000200 */
[C---:B-----5:R-:W-:Y:S08]  /*14d60*/  HMMA.16816.F32.BF16 R52, R152.reuse, R156, RZ ;  /* 0x0000009c9834723c */ /* 0x060ff000000418ff */
[C---:B------:R-:W-:Y:S01]  /*14d70*/  HMMA.16816.F32.BF16 R56, R152.reuse, R158, RZ ;  /* 0x0000009e9838723c */ /* 0x040fe200000418ff */
[----:B------:R-:W4:Y:S07]  /*14d80*/  LDSM.16.M88.4 R156, [R222] ;  /* 0x00000000de9c783b */ /* 0x000f2e0000000200 */
        /* <DEDUP_REMOVED lines=9> */
[C---:B-1----:R-:W-:Y:S08]  /*14e20*/  HMMA.16816.F32.BF16 R84, R152.reuse, R192, RZ ;  /* 0x000000c09854723c */ /* 0x042ff000000418ff */
[C---:B------:R-:W-:Y:S01]  /*14e30*/  HMMA.16816.F32.BF16 R88, R152.reuse, R194, RZ ;  /* 0x000000c29858723c */ /* 0x040fe200000418ff */
[----:B------:R-:W-:Y:S07]  /*14e40*/  LDSM.16.M88.4 R192, [R212] ;  /* 0x00000000d4c0783b */ /* 0x000fee0000000200 */
        /* <DEDUP_REMOVED lines=11> */
[C---:B---3--:R-:W-:Y:S08]  /*14f00*/  HMMA.16816.F32.BF16 R4, R160.reuse, R164, R4 ;  /* 0x000000a4a004723c */ /* 0x048ff00000041804 */
[C---:B------:R-:W-:Y:S01]  /*14f10*/  HMMA.16816.F32.BF16 R8, R160.reuse, R166, R8 ;  /* 0x000000a6a008723c */ /* 0x040fe20000041808 */
[----:B------:R-:W2:Y:S07]  /*14f20*/  LDSM.16.M88.4 R164, [R215] ;  /* 0x00000000d7a4783b */ /* 0x000eae0000000200 */
[C---:B----4-:R-:W-:Y:S08]  /*14f30*/  HMMA.16816.F32.BF16 R12, R160.reuse, R156, R12 ;  /* 0x0000009ca00c723c */ /* 0x050ff0000004180c */
[C---:B------:R-:W-:Y:S01]  /*14f40*/  HMMA.16816.F32.BF16 R16, R160.reuse, R158, R16 ;  /* 0x0000009ea010723c */ /* 0x040fe20000041810 */
[----:B------:R-:W3:Y:S07]  /*14f50*/  LDSM.16.M88.4 R156, [R214] ;  /* 0x00000000d69c783b */ /* 0x000eee0000000200 */
[C---:B------:R-:W-:Y:S08]  /*14f60*/  HMMA.16816.F32.BF16 R20, R160.reuse, R168, R20 ;  /* 0x000000a8a014723c */ /* 0x040ff00000041814 */
[C---:B------:R-:W-:Y:S01]  /*14f70*/  HMMA.16816.F32.BF16 R24, R160.reuse, R170, R24 ;  /* 0x000000aaa018723c */ /* 0x040fe20000041818 */
[----:B------:R-:W4:Y:S01]  /*14f80*/  LDSM.16.M88.4 R168, [R208] ;  /* 0x00000000d0a8783b */ /* 0x000f220000000200 */
        /* <DEDUP_REMOVED lines=95> */
.L_x_1831:
[C---:B------:R-:W-:Y:S01]  /*15580*/  LEA R230, P0, R154.reuse, R230, 0x1 ;  /* 0x000000e69ae67211 */ /* 0x040fe200078008ff */
[----:B------:R-:W-:Y:S02]  /*15590*/  USHF.L.U32 UR5, UR7, 0x6, URZ ;  /* 0x0000000607057899 */ /* 0x000fe4000800063f */
[----:B------:R-:W-:Y:S01]  /*155a0*/  USHF.L.U64.HI UR7, UR7, UR10, UR4 ;  /* 0x0000000a07077299 */ /* 0x000fe20008010204 */
[----:B------:R-:W-:Y:S03]  /*155b0*/  LEA.HI.X R229, R154, R229, R2, 0x1, P0 ;  /* 0x000000e59ae57211 */ /* 0x000fe600000f0c02 */
[----:B------:R-:W-:Y:S02]  /*155c0*/  IADD3 R158, P0, R230, UR5, RZ ;  /* 0x00000005e69e7c10 */ /* 0x000fe4000ff1e0ff */
[----:B------:R-:W-:Y:S02]  /*155d0*/  IMAD.MOV.U32 R231, RZ, RZ, R229 ;  /* 0x000000ffffe77224 */ /* 0x000fe400078e00e5 */
        /* <DEDUP_REMOVED lines=25> */
.L_x_1830:
        /* <DEDUP_REMOVED lines=714> */
.L_x_1828:
        /* <DEDUP_REMOVED lines=31> */
[----:B------:R-:W-:Y:S02]  /*18600*/  LOP3.LUT R13, R13, 0x3fffffe, RZ, 0xc0, !PT ;  /* 0x03fffffe0d0d7812 */ /* 0x000fe400078ec0ff */
[C---:B------:R-:W-:Y:S01]  /*18610*/  LOP3.LUT P2, RZ, R15.reuse, 0x2, RZ, 0xc0, !PT ;  /* 0x000000020fff7812 */ /* 0x040fe2000784c0ff */
[----:B------:R-:W-:Y:S01]  /*18620*/  IMAD.SHL.U32 R16, R15, 0x40, RZ ;  /* 0x000000400f107824 */ /* 0x000fe200078e00ff */
[----:B------:R-:W2:Y:S01]  /*18630*/  @P0 MUFU.RCP R10, R6 ;  /* 0x00000006000a0308 */ /* 0x000ea20000001000 */
[----:B------:R-:W-:-:S02]  /*18640*/  IMAD.IADD R13, R8, 0x1, -R13 ;  /* 0x00000001080d7824 */ /* 0x000fc400078e0a0d */
[----:B------:R-:W-:Y:S01]  /*18650*/  IMAD R8, R11, 0x100, R14 ;  /* 0x000001000b087824 */ /* 0x000fe200078e020e */
[----:B------:R-:W-:Y:S01]  /*18660*/  LOP3.LUT R16, R16, 0xc0, RZ, 0xc0, !PT ;  /* 0x000000c010107812 */ /* 0x000fe200078ec0ff */
[----:B-1----:R-:W-:-:S03]  /*18670*/  FMUL.FTZ R144, R9, R144 ;  /* 0x0000009009907220 */ /* 0x002fc60000410000 */
[----:B------:R-:W-:Y:S01]  /*18680*/  LEA R8, R13, R8, 0x4 ;  /* 0x000000080d087211 */ /* 0x000fe200078e20ff */
[C---:B------:R-:W-:Y:S01]  /*18690*/  FMUL.FTZ R145, R9.reuse, R145 ;  /* 0x0000009109917220 */ /* 0x040fe20000410000 */
[----:B------:R-:W-:Y:S01]  /*186a0*/  LEA.HI R13, R16, R16, RZ, 0x1d ;  /* 0x00000010100d7211 */ /* 0x000fe200078fe8ff */
[----:B------:R-:W-:Y:S01]  /*186b0*/  FMUL.FTZ R140, R9, R140 ;  /* 0x0000008c098c7220 */ /* 0x000fe20000410000 */
[----:B------:R-:W-:Y:S01]  /*186c0*/  LOP3.LUT R16, R15, 0x1, RZ, 0xc0, !PT ;  /* 0x000000010f107812 */ /* 0x000fe200078ec0ff */
[----:B------:R-:W-:Y:S01]  /*186d0*/  FMUL.FTZ R141, R9, R141 ;  /* 0x0000008d098d7220 */ /* 0x000fe20000410000 */
[----:B------:R-:W-:Y:S01]  /*186e0*/  F2FP.BF16.PACK_AB R144, R145, R144 ;  /* 0x000000909190723e */ /* 0x000fe200000010ff */
[----:B------:R-:W-:Y:S01]  /*186f0*/  IMAD.U32 R8, R8, 0x2, R13 ;  /* 0x0000000208087824 */ /* 0x000fe200078e000d */
[----:B------:R-:W-:Y:S01]  /*18700*/  ISETP.NE.U32.AND P3, PT, R16, 0x1, PT ;  /* 0x000000011000780c */ /* 0x000fe20003f65070 */
[----:B------:R-:W-:Y:S01]  /*18710*/  FMUL.FTZ R136, R9, R136 ;  /* 0x0000008809887220 */ /* 0x000fe20000410000 */
[----:B------:R-:W-:Y:S01]  /*18720*/  F2FP.BF16.PACK_AB R140, R141, R140 ;  /* 0x0000008c8d8c723e */ /* 0x000fe200000010ff */
[C---:B------:R-:W-:Y:S01]  /*18730*/  FMUL.FTZ R137, R9.reuse, R137 ;  /* 0x0000008909897220 */ /* 0x040fe20000410000 */
[----:B------:R-:W-:Y:S01]  /*18740*/  SHF.L.U32 R15, R8, 0x1, RZ ;  /* 0x00000001080f7819 */ /* 0x000fe200000006ff */
[C---:B------:R-:W-:Y:S01]  /*18750*/  FMUL.FTZ R132, R9.reuse, R132 ;  /* 0x0000008409847220 */ /* 0x040fe20000410000 */
[----:B------:R-:W1:Y:S01]  /*18760*/  @P1 MUFU.LG2 R7, R7 ;  /* 0x0000000700071308 */ /* 0x000e620000000c00 */
[----:B------:R-:W-:Y:S01]  /*18770*/  FMUL.FTZ R9, R9, R133 ;  /* 0x0000008509097220 */ /* 0x000fe20000410000 */
[----:B------:R-:W-:Y:S01]  /*18780*/  F2FP.BF16.PACK_AB R136, R137, R136 ;  /* 0x000000888988723e */ /* 0x000fe200000010ff */
[----:B------:R-:W-:Y:S01]  /*18790*/  IMAD.MOV.U32 R13, RZ, RZ, -0x10 ;  /* 0xfffffff0ff0d7424 */ /* 0x000fe200078e00ff */
[----:B------:R-:W-:Y:S01]  /*187a0*/  STS [R15], R144 ;  /* 0x000000900f007388 */ /* 0x000fe20000000800 */
[C---:B--2---:R-:W-:Y:S01]  /*187b0*/  FMUL.FTZ R147, R10.reuse, R147 ;  /* 0x000000930a937220 */ /* 0x044fe20000410000 */
[----:B------:R-:W-:Y:S01]  /*187c0*/  F2FP.BF16.PACK_AB R132, R9, R132 ;  /* 0x000000840984723e */ /* 0x000fe200000010ff */
[C---:B------:R-:W-:Y:S01]  /*187d0*/  FMUL.FTZ R146, R10.reuse, R146 ;  /* 0x000000920a927220 */ /* 0x040fe20000410000 */
        /* <DEDUP_REMOVED lines=10> */
[----:B------:R-:W2:Y:S01]  /*18880*/  @P0 MUFU.LG2 R6, R6 ;  /* 0x0000000600060308 */ /* 0x000ea20000000c00 */
        /* <DEDUP_REMOVED lines=8> */
[----:B------:R-:W-:-:S02]  /*18910*/  ISETP.NE.AND P2, PT, RZ, UR4, PT ;  /* 0x00000004ff007c0c */ /* 0x000fc4000bf45270 */
[----:B------:R-:W-:Y:S01]  /*18920*/  MOV R8, 0x7f800000 ;  /* 0x7f80000000087802 */ /* 0x000fe20000000f00 */
[----:B------:R2:W-:Y:S01]  /*18930*/  STS [R13+0x200], R142 ;  /* 0x0002008e0d007388 */ /* 0x0005e20000000800 */
[----:B------:R-:W-:-:S03]  /*18940*/  @P1 FFMA.FTZ R8, R2, c[0x0][0x238], R7 ;  /* 0x00008e0002081a23 */ /* 0x000fc60000010007 */
[----:B------:R1:W-:Y:S04]  /*18950*/  STS [R9], R136 ;  /* 0x0000008809007388 */ /* 0x0003e80000000800 */
[----:B------:R1:W-:Y:S04]  /*18960*/  STS [R9+0x200], R138 ;  /* 0x0002008a09007388 */ /* 0x0003e80000000800 */
[----:B------:R1:W-:Y:S04]  /*18970*/  STS [R17], R132 ;  /* 0x0000008411007388 */ /* 0x0003e80000000800 */
[----:B------:R1:W-:Y:S01]  /*18980*/  STS [R17+0x200], R10 ;  /* 0x0002000a11007388 */ /* 0x0003e20000000800 */
[----:B---3--:R-:W-:-:S02]  /*18990*/  IMAD.MOV.U32 R15, RZ, RZ, 0x7f800000 ;  /* 0x7f800000ff0f7424 */ /* 0x008fc400078e00ff */
[----:B--2---:R-:W-:-:S04]  /*189a0*/  @P0 FMUL.FTZ R13, R6, 0.69314718246459960938 ;  /* 0x3f317218060d0820 */ /* 0x004fc80000410000 */
[----:B------:R-:W-:Y:S01]  /*189b0*/  @P0 FFMA.FTZ R15, R0, c[0x0][0x238], R13 ;  /* 0x00008e00000f0a23 */ /* 0x000fe2000001000d */
[----:B------:R-:W-:Y:S05]  /*189c0*/  @!P2 BRA `(.L_x_1833) ;  /* 0x000000700000a947 */ /* 0x000fea0003800000 */
[----:B------:R-:W2:Y:S01]  /*189d0*/  S2R R0, SR_CTAID.Y ;  /* 0x0000000000007919 */ /* 0x000ea20000002600 */
[----:B------:R-:W-:-:S03]  /*189e0*/  ISETP.NE.AND P0, PT, R235, -0x1, PT ;  /* 0xffffffffeb00780c */ /* 0x000fc60003f05270 */
[----:B------:R-:W3:Y:S01]  /*189f0*/  S2R R7, SR_CTAID.Z ;  /* 0x0000000000077919 */ /* 0x000ee20000002700 */
[----:B--2---:R-:W-:-:S05]  /*18a00*/  IMAD R2, R0, c[0x0][0x214], RZ ;  /* 0x0000850000027a24 */ /* 0x004fca00078e02ff */
[----:B------:R-:W-:-:S05]  /*18a10*/  SEL R2, R2, R235, !P0 ;  /* 0x000000eb02027207 */ /* 0x000fca0004000000 */
[----:B---3--:R-:W-:Y:S01]  /*18a20*/  IMAD R2, R7, c[0x0][0x234], R2 ;  /* 0x00008d0007027a24 */ /* 0x008fe200078e0202 */
[----:B------:R-:W-:Y:S05]  /*18a30*/  BRA `(.L_x_1834) ;  /* 0x0000004000007947 */ /* 0x000fea0003800000 */
.L_x_1833:
[----:B------:R-:W2:Y:S04]  /*18a40*/  S2R R7, SR_CTAID.Z ;  /* 0x0000000000077919 */ /* 0x000ea80000002700 */
[----:B------:R-:W2:Y:S02]  /*18a50*/  S2R R0, SR_CTAID.Y ;  /* 0x0000000000007919 */ /* 0x000ea40000002600 */
[----:B--2---:R-:W-:-:S04]  /*18a60*/  IMAD R2, R0, c[0x0][0x1c0], R7 ;  /* 0x0000700000027a24 */ /* 0x004fc800078e0207 */
[----:B------:R-:W-:Y:S02]  /*18a70*/  IMAD R2, R2, c[0x0][0x214], RZ ;  /* 0x0000850002027a24 */ /* 0x000fe400078e02ff */
.L_x_1834:
[----:B------:R-:W-:Y:S01]  /*18a80*/  BAR.SYNC.DEFER_BLOCKING 0x0 ;  /* 0x0000000000007b1d */ /* 0x000fe20000010000 */
[----:B-1----:R-:W-:Y:S01]  /*18a90*/  SHF.R.S32.HI R9, RZ, 0x1f, R4 ;  /* 0x0000001fff097819 */ /* 0x002fe20000011404 */
[----:B------:R-:W-:Y:S01]  /*18aa0*/  IMAD.WIDE.U32 R24, R0, c[0x0][0x1e0], RZ ;  /* 0x0000780000187a25 */ /* 0x000fe200078e00ff */
[----:B------:R-:W-:Y:S02]  /*18ab0*/  LOP3.LUT R12, R12, 0xffffffe0, RZ, 0xc0, !PT ;  /* 0xffffffe00c0c7812 */ /* 0x000fe400078ec0ff */
[----:B------:R-:W-:Y:S01]  /*18ac0*/  LEA.HI R6, R9, R4, RZ, 0x5 ;  /* 0x0000000409067211 */ /* 0x000fe200078f28ff */
[----:B------:R-:W-:Y:S01]  /*18ad0*/  ULDC.64 UR4, c[0x0][0x118] ;  /* 0x0000460000047ab9 */ /* 0x000fe20000000a00 */
[----:B------:R-:W-:Y:S01]  /*18ae0*/  ISETP.NE.AND P0, PT, R235, -0x1, PT ;  /* 0xffffffffeb00780c */ /* 0x000fe20003f05270 */
[----:B------:R-:W-:Y:S01]  /*18af0*/  IMAD.IADD R12, R5, 0x1, -R12 ;  /* 0x00000001050c7824 */ /* 0x000fe200078e0a0c */
[----:B------:R-:W-:Y:S01]  /*18b00*/  LOP3.LUT R9, R6, 0xffffffe0, RZ, 0xc0, !PT ;  /* 0xffffffe006097812 */ /* 0x000fe200078ec0ff */
[----:B------:R-:W-:Y:S01]  /*18b10*/  BSSY B0, `(.L_x_1835) ;  /* 0x0000022000007945 */ /* 0x000fe20003800000 */
[----:B------:R-:W-:-:S02]  /*18b20*/  SHF.R.S32.HI R6, RZ, 0x1f, R11 ;  /* 0x0000001fff067819 */ /* 0x000fc4000001140b */
[----:B------:R-:W-:Y:S01]  /*18b30*/  LOP3.LUT P1, RZ, R12, 0x3, RZ, 0xc0, !PT ;  /* 0x000000030cff7812 */ /* 0x000fe2000782c0ff */
[----:B------:R-:W-:Y:S01]  /*18b40*/  IMAD.IADD R9, R4, 0x1, -R9 ;  /* 0x0000000104097824 */ /* 0x000fe200078e0a09 */
[----:B------:R-:W-:Y:S01]  /*18b50*/  SHF.R.S32.HI R4, RZ, 0x1f, R0 ;  /* 0x0000001fff047819 */ /* 0x000fe20000011400 */
[C---:B------:R-:W-:Y:S01]  /*18b60*/  IMAD.WIDE.U32 R12, R235.reuse, c[0x0][0x1e8], RZ ;  /* 0x00007a00eb0c7a25 */ /* 0x040fe200078e00ff */
[----:B------:R-:W-:Y:S02]  /*18b70*/  LEA.HI R6, R6, R11, RZ, 0x2 ;  /* 0x0000000b06067211 */ /* 0x000fe400078f10ff */
[----:B------:R-:W-:Y:S01]  /*18b80*/  SHF.R.S32.HI R10, RZ, 0x1f, R9 ;  /* 0x0000001fff0a7819 */ /* 0x000fe20000011409 */
[----:B------:R-:W-:Y:S01]  /*18b90*/  IMAD R5, R4, c[0x0][0x1e0], RZ ;  /* 0x0000780004057a24 */ /* 0x000fe200078e02ff */
[----:B------:R-:W-:Y:S01]  /*18ba0*/  LOP3.LUT R6, R6, 0xffffffc, RZ, 0xc0, !PT ;  /* 0x0ffffffc06067812 */ /* 0x000fe200078ec0ff */
[----:B------:R-:W-:Y:S01]  /*18bb0*/  IMAD R235, R235, c[0x0][0x1ec], R13 ;  /* 0x00007b00ebeb7a24 */ /* 0x000fe200078e020d */
[----:B------:R-:W-:Y:S01]  /*18bc0*/  LEA.HI R10, R10, R9, RZ, 0x2 ;  /* 0x000000090a0a7211 */ /* 0x000fe200078f10ff */
[----:B------:R1:W2:Y:S01]  /*18bd0*/  LDS.128 R16, [R237] ;  /* 0x00000000ed107984 */ /* 0x0002a20000000c00 */
[----:B------:R-:W-:Y:S01]  /*18be0*/  IMAD R5, R0, c[0x0][0x1e4], R5 ;  /* 0x0000790000057a24 */ /* 0x000fe200078e0205 */
[----:B------:R-:W-:Y:S01]  /*18bf0*/  SEL R12, R24, R12, !P0 ;  /* 0x0000000c180c7207 */ /* 0x000fe20004000000 */
[----:B------:R-:W-:Y:S01]  /*18c00*/  IMAD.IADD R6, R11, 0x1, -R6 ;  /* 0x000000010b067824 */ /* 0x000fe200078e0a06 */
[----:B------:R1:W3:Y:S01]  /*18c10*/  LDS.128 R20, [R237+0x800] ;  /* 0x00080000ed147984 */ /* 0x0002e20000000c00 */
[----:B------:R-:W-:Y:S01]  /*18c20*/  SHF.R.S32.HI R9, RZ, 0x2, R10 ;  /* 0x00000002ff097819 */ /* 0x000fe2000001140a */
[----:B------:R-:W-:-:S04]  /*18c30*/  @!P0 IMAD.IADD R235, R25, 0x1, R5 ;  /* 0x0000000119eb8824 */ /* 0x000fc800078e0205 */
        /* <DEDUP_REMOVED lines=15> */
.L_x_1836:
[----:B------:R-:W-:Y:S05]  /*18d30*/  BSYNC B0 ;  /* 0x0000000000007941 */ /* 0x000fea0003800000 */
.L_x_1835:
[----:B----4-:R-:W4:Y:S01]  /*18d40*/  S2R R5, SR_CTAID.X ;  /* 0x0000000000057919 */ /* 0x010f220000002500 */
[----:B------:R-:W-:Y:S01]  /*18d50*/  IMAD.SHL.U32 R8, R14, 0x8, RZ ;  /* 0x000000080e087824 */ /* 0x000fe200078e00ff */
[----:B------:R-:W-:Y:S01]  /*18d60*/  SHF.R.S32.HI R2, RZ, 0x1f, R7 ;  /* 0x0000001fff027819 */ /* 0x000fe20000011407 */
[----:B------:R-:W-:Y:S03]  /*18d70*/  BSSY B0, `(.L_x_1837) ;  /* 0x0000019000007945 */ /* 0x000fe60003800000 */
[----:B------:R-:W-:Y:S01]  /*18d80*/  SHF.R.S32.HI R9, RZ, 0x1f, R8 ;  /* 0x0000001fff097819 */ /* 0x000fe20000011408 */
[----:B------:R-:W-:-:S04]  /*18d90*/  IMAD R2, R2, c[0x0][0x1f0], RZ ;  /* 0x00007c0002027a24 */ /* 0x000fc800078e02ff */
[----:B------:R-:W-:Y:S02]  /*18da0*/  IMAD R2, R7, c[0x0][0x1f4], R2 ;  /* 0x00007d0007027a24 */ /* 0x000fe400078e0202 */
[----:B----4-:R-:W-:-:S04]  /*18db0*/  IMAD.SHL.U32 R5, R5, 0x40, RZ ;  /* 0x0000004005057824 */ /* 0x010fc800078e00ff */
[C---:B------:R-:W-:Y:S01]  /*18dc0*/  IMAD.WIDE.U32 R8, R5.reuse, c[0x0][0x1e8], R8 ;  /* 0x00007a0005087a25 */ /* 0x040fe200078e0008 */
[----:B------:R-:W-:Y:S02]  /*18dd0*/  SHF.R.S32.HI R0, RZ, 0x1f, R5 ;  /* 0x0000001fff007819 */ /* 0x000fe40000011405 */
[----:B------:R-:W-:Y:S02]  /*18de0*/  IADD3 R234, -R5, R234, RZ ;  /* 0x000000ea05ea7210 */ /* 0x000fe40007ffe1ff */
[----:B------:R-:W-:Y:S01]  /*18df0*/  IADD3 R12, P0, R12, R8, RZ ;  /* 0x000000080c0c7210 */ /* 0x000fe20007f1e0ff */
[----:B------:R-:W-:-:S04]  /*18e00*/  IMAD R0, R0, c[0x0][0x1e8], RZ ;  /* 0x00007a0000007a24 */ /* 0x000fc800078e02ff */
[----:B------:R-:W-:-:S05]  /*18e10*/  IMAD R0, R5, c[0x0][0x1ec], R0 ;  /* 0x00007b0005007a24 */ /* 0x000fca00078e0200 */
[----:B------:R-:W-:Y:S02]  /*18e20*/  IADD3.X R13, R235, R0, R9, P0, !PT ;  /* 0x00000000eb0d7210 */ /* 0x000fe400007fe409 */
[----:B------:R-:W-:Y:S02]  /*18e30*/  ISETP.GE.AND P0, PT, R3, R234, PT ;  /* 0x000000ea0300720c */ /* 0x000fe40003f06270 */
        /* <DEDUP_REMOVED lines=12> */
.L_x_1838:
[----:B------:R-:W-:Y:S05]  /*18f00*/  BSYNC B0 ;  /* 0x0000000000007941 */ /* 0x000fea0003800000 */
.L_x_1837:
[----:B------:R-:W-:-:S04]  /*18f10*/  IADD3 R7, R3, 0x20, RZ ;  /* 0x0000002003077810 */ /* 0x000fc80007ffe0ff */
[----:B------:R-:W-:-:S13]  /*18f20*/  ISETP.GE.AND P0, PT, R7, R234, PT ;  /* 0x000000ea0700720c */ /* 0x000fda0003f06270 */
        /* <DEDUP_REMOVED lines=12> */
.L_x_1839:
        /* <DEDUP_REMOVED lines=9> */
.L_x_5206:


//--------------------- .text._ZN5flash24flash_fwd_splitkv_kernelI23Flash_fwd_kernel_traitsILi32ELi64ELi256ELi4ELb0ELb0EN7cutlass10bfloat16_tE19Flash_kernel_traitsILi32ELi64ELi256ELi4ES3_EELb1ELb0ELb0ELb0ELb1ELb1ELb0ELb1EEEvNS_16Flash_fwd_paramsE --------------------------
	.section	.text._ZN5flash24flash_fwd_splitkv_kernelI23Flash_fwd_kernel_traitsILi32ELi64ELi256ELi4ELb0ELb0EN7cutlass10bfloat16_tE19Flash_kernel_traitsILi32ELi64ELi256ELi4ES3_EELb1ELb0ELb0ELb0ELb1ELb1ELb0ELb1EEEvNS_16Flash_fwd_paramsE,"ax",@progbits
	.sectioninfo	@"SHI_REGISTERS=255"
	.align	128
        .global         _ZN5flash24flash_fwd_splitkv_kernelI23Flash_fwd_kernel_traitsILi32ELi64ELi256ELi4ELb0ELb0EN7cutlass10bfloat16_tE19Flash_kernel_traitsILi32ELi64ELi256ELi4ES3_EELb1ELb0ELb0ELb0ELb1ELb1ELb0ELb1EEEvNS_16Flash_fwd_paramsE
        .type           _ZN5flash24flash_fwd_splitkv_kernelI23Flash_fwd_kernel_traitsILi32ELi64ELi256ELi4ELb0ELb0EN7cutlass10bfloat16_tE19Flash_kernel_traitsILi32ELi64ELi256ELi4ES3_EELb1ELb0ELb0ELb0ELb1ELb1ELb0ELb1EEEvNS_16Flash_fwd_paramsE,@function
        .size           _ZN5flash24flash_fwd_splitkv_kernelI23Flash_fwd_kernel_traitsILi32ELi64ELi256ELi4ELb0ELb0EN7cutlass10bfloat16_tE19Flash_kernel_traitsILi32ELi64ELi256ELi4ES3_EELb1ELb0ELb0ELb0ELb1ELb1ELb0ELb1EEEvNS_16Flash_fwd_paramsE,(.L_x_5207 - _ZN5flash24flash_fwd_splitkv_kernelI23Flash_fwd_kernel_traitsILi32ELi64ELi256ELi4ELb0ELb0EN7cutlass10bfloat16_tE19Flash_kernel_traitsILi32ELi64ELi256ELi4ES3_EELb1ELb0ELb0ELb0ELb1ELb1ELb0ELb1EEEvNS_16Flash_fwd_paramsE)
        .other          _ZN5flash24flash_fwd_splitkv_kernelI23Flash_fwd_kernel_traitsILi32ELi64ELi256ELi4ELb0ELb0EN7cutlass10bfloat16_tE19Flash_kernel_traitsILi32ELi64ELi256ELi4ES3_EELb1ELb0ELb0ELb0ELb1ELb1ELb0ELb1EEEvNS_16Flash_fwd_paramsE,@"STO_CUDA_ENTRY STV_DEFAULT"
_ZN5flash24flash_fwd_splitkv_kernelI23Flash_fwd_kernel_traitsILi32ELi64ELi256ELi4ELb0ELb0EN7cutlass10bfloat16_tE19Flash_kernel_traitsILi32ELi64ELi256ELi4ES3_EELb1ELb0ELb0ELb0ELb1ELb1ELb0ELb1EEEvNS_16Flash_fwd_paramsE:
.text._ZN5flash24flash_fwd_splitkv_kernelI23Flash_fwd_kernel_traitsILi32ELi64ELi256ELi4ELb0ELb0EN7cutlass10bfloat16_tE19Flash_kernel_traitsILi32ELi64ELi256ELi4ES3_EELb1ELb0ELb0ELb0ELb1ELb1ELb0ELb1EEEvNS_16Flash_fwd_paramsE:
        /* <DEDUP_REMOVED lines=39> */
.L_x_1840:
[----:B----4-:R-:W-:Y:S02]  /*0270*/  MOV R0, c[0x0][0x218] ;  /* 0x0000860000007a02 */ /* 0x010fe40000000f00 */
.L_x_1841:
        /* <DEDUP_REMOVED lines=36> */
[----:B------:R-:W-:-:S04]  /*04c0*/  LOP3.LUT R0, R11, 0x1ffffffc, RZ, 0xc0, !PT ;  /* 0x1ffffffc0b007812 */ /* 0x000fc800078ec0ff */
[----:B------:R-:W-:-:S03]  /*04d0*/  IADD3 R0, -R0, R151, RZ ;  /* 0x0000009700007210 */ /* 0x000fc60007ffe1ff */
[----:B------:R-:W-:Y:S01]  /*04e0*/  @P0 IMAD.WIDE.U32 R4, R245, c[0x0][0x1e8], RZ ;  /* 0x00007a00f5040a25 */ /* 0x000fe200078e00ff */
[----:B------:R-:W-:-:S03]  /*04f0*/  SHF.L.U32 R2, R0, 0x3, RZ ;  /* 0x0000000300027819 */ /* 0x000fc600000006ff */
[----:B------:R-:W-:Y:S01]  /*0500*/  @!P0 IMAD R6, R26, c[0x0][0x1e0], RZ ;  /* 0x000078001a068a24 */ /* 0x000fe200078e02ff */
[----:B------:R-:W-:Y:S01]  /*0510*/  SHF.R.S32.HI R3, RZ, 0x1f, R2 ;  /* 0x0000001fff037819 */ /* 0x000fe20000011402 */
[----:B------:R-:W-:Y:S02]  /*0520*/  @P0 IMAD R8, R245, c[0x0][0x1ec], R5 ;  /* 0x00007b00f5080a24 */ /* 0x000fe400078e0205 */
[----:B------:R-:W-:Y:S02]  /*0530*/  @P0 IMAD.MOV.U32 R0, RZ, RZ, R4 ;  /* 0x000000ffff000224 */ /* 0x000fe400078e0004 */
[----:B------:R-:W-:-:S04]  /*0540*/  @!P0 IMAD.WIDE.U32 R4, R9, c[0x0][0x1e0], RZ ;  /* 0x0000780009048a25 */ /* 0x000fc800078e00ff */
[----:B------:R-:W-:Y:S01]  /*0550*/  @!P0 IMAD R7, R9, c[0x0][0x1e4], R6 ;  /* 0x0000790009078a24 */ /* 0x000fe200078e0206 */
[----:B------:R-:W-:Y:S01]  /*0560*/  @!P0 MOV R0, R4 ;  /* 0x0000000400008202 */ /* 0x000fe20000000f00 */
[----:B------:R-:W-:Y:S01]  /*0570*/  IMAD R6, R10, c[0x0][0x1e8], RZ ;  /* 0x00007a000a067a24 */ /* 0x000fe200078e02ff */
[C---:B------:R-:W-:Y:S01]  /*0580*/  IADD3 R10, -R154.reuse, R12, RZ ;  /* 0x0000000c9a0a7210 */ /* 0x040fe20007ffe1ff */
[----:B------:R-:W-:-:S04]  /*0590*/  IMAD.WIDE.U32 R2, R154, c[0x0][0x1e8], R2 ;  /* 0x00007a009a027a25 */ /* 0x000fc800078e0002 */
[----:B------:R-:W-:Y:S01]  /*05a0*/  @!P0 IMAD.IADD R8, R5, 0x1, R7 ;  /* 0x0000000105088824 */ /* 0x000fe200078e0207 */
[----:B------:R-:W-:Y:S01]  /*05b0*/  IADD3 R2, P0, R0, R2, RZ ;  /* 0x0000000200027210 */ /* 0x000fe20007f1e0ff */
[----:B------:R-:W-:Y:S01]  /*05c0*/  IMAD R4, R154, c[0x0][0x1ec], R6 ;  /* 0x00007b009a047a24 */ /* 0x000fe200078e0206 */
[----:B------:R-:W-:Y:S01]  /*05d0*/  SHF.R.S32.HI R0, RZ, 0x2, R11 ;  /* 0x00000002ff007819 */ /* 0x000fe2000001140b */
[--C-:B------:R-:W-:Y:S01]  /*05e0*/  IMAD R7, R9, c[0x0][0x1c0], R108.reuse ;  /* 0x0000700009077a24 */ /* 0x100fe200078e026c */
[----:B------:R-:W-:Y:S02]  /*05f0*/  SHF.R.S32.HI R5, RZ, 0x1f, R108 ;  /* 0x0000001fff057819 */ /* 0x000fe4000001146c */
[----:B------:R-:W-:Y:S01]  /*0600*/  IADD3.X R3, R8, R3, R4, P0, !PT ;  /* 0x0000000308037210 */ /* 0x000fe200007fe404 */
[----:B------:R-:W-:Y:S01]  /*0610*/  IMAD R11, R7, c[0x0][0x214], R154 ;  /* 0x00008500070b7a24 */ /* 0x000fe200078e029a */
[----:B------:R-:W-:Y:S01]  /*0620*/  ISETP.GE.AND P0, PT, R0, R10, PT ;  /* 0x0000000a0000720c */ /* 0x000fe20003f06270 */
[----:B------:R-:W-:Y:S01]  /*0630*/  IMAD R6, R5, c[0x0][0x1f0], RZ ;  /* 0x00007c0005067a24 */ /* 0x000fe200078e02ff */
[----:B------:R-:W-:Y:S01]  /*0640*/  SHF.R.S32.HI R12, RZ, 0x1f, R0 ;  /* 0x0000001fff0c7819 */ /* 0x000fe20000011400 */
[----:B------:R-:W-:-:S04]  /*0650*/  IMAD.WIDE.U32 R4, R108, c[0x0][0x1f0], R2 ;  /* 0x00007c006c047a25 */ /* 0x000fc800078e0002 */
[----:B------:R-:W-:-:S04]  /*0660*/  IMAD R6, R108, c[0x0][0x1f4], R6 ;  /* 0x00007d006c067a24 */ /* 0x000fc800078e0206 */
[----:B------:R-:W-:Y:S02]  /*0670*/  IMAD.IADD R3, R5, 0x1, R6 ;  /* 0x0000000105037824 */ /* 0x000fe400078e0206 */
        /* <DEDUP_REMOVED lines=9> */
.L_x_1844:
[----:B------:R-:W-:Y:S05]  /*0710*/  BSYNC B0 ;  /* 0x0000000000007941 */ /* 0x000fea0003800000 */
.L_x_1843:
[----:B-1----:R-:W-:Y:S01]  /*0720*/  IADD3 R9, R0, 0x20, RZ ;  /* 0x0000002000097810 */ /* 0x002fe20007ffe0ff */
[----:B------:R-:W-:Y:S03]  /*0730*/  BSSY B0, `(.L_x_1845) ;  /* 0x000000d000007945 */ /* 0x000fe60003800000 */
[----:B------:R-:W-:-:S13]  /*0740*/  ISETP.GE.AND P0, PT, R9, R10, PT ;  /* 0x0000000a0900720c */ /* 0x000fda0003f06270 */
[----:B------:R-:W-:Y:S05]  /*0750*/  @P0 BRA `(.L_x_1846) ;  /* 0x000000a000000947 */ /* 0x000fea0003800000 */
[----:B------:R-:W-:-:S04]  /*0760*/  IADD3 R5, P0, R0, 0x20, RZ ;  /* 0x0000002000057810 */ /* 0x000fc80007f1e0ff */
[----:B------:R-:W-:-:S05]  /*0770*/  IADD3.X R2, RZ, R12, RZ, P0, !PT ;  /* 0x0000000cff027210 */ /* 0x000fca00007fe4ff */
[----:B------:R-:W-:Y:S01]  /*0780*/  IMAD R8, R2, c[0x0][0x1e8], RZ ;  /* 0x00007a0002087a24 */ /* 0x000fe200078e02ff */
[----:B------:R-:W-:-:S05]  /*0790*/  MOV R2, R4 ;  /* 0x0000000400027202 */ /* 0x000fca0000000f00 */
[----:B------:R-:W-:-:S04]  /*07a0*/  IMAD.WIDE.U32 R6, R5, c[0x0][0x1e8], R2 ;  /* 0x00007a0005067a25 */ /* 0x000fc800078e0002 */
[----:B------:R-:W-:Y:S01]  /*07b0*/  IMAD R3, R5, c[0x0][0x1ec], R8 ;  /* 0x00007b0005037a24 */ /* 0x000fe200078e0208 */
[----:B------:R-:W-:-:S04]  /*07c0*/  LEA R2, P0, R6, c[0x0][0x1d0], 0x1 ;  /* 0x0000740006027a11 */ /* 0x000fc800078008ff */
[----:B------:R-:W-:-:S04]  /*07d0*/  IADD3 R3, R7, R3, RZ ;  /* 0x0000000307037210 */ /* 0x000fc80007ffe0ff */
[----:B------:R-:W-:-:S05]  /*07e0*/  LEA.HI.X R3, R6, c[0x0][0x1d4], R3, 0x1, P0 ;  /* 0x0000750006037a11 */ /* 0x000fca00000f0c03 */
[----:B------:R1:W-:Y:S02]  /*07f0*/  STG.E.128 [R2.64], RZ ;  /* 0x000000ff02007986 */ /* 0x0003e4000c101d06 */
.L_x_1846:
[----:B------:R-:W-:Y:S05]  /*0800*/  BSYNC B0 ;  /* 0x0000000000007941 */ /* 0x000fea0003800000 */
.L_x_1845:
[----:B------:R-:W-:-:S04]  /*0810*/  LOP3.LUT P2, RZ, R151, 0x3, RZ, 0xc0, !PT ;  /* 0x0000000397ff7812 */ /* 0x000fc8000784c0ff */
[----:B------:R-:W-:Y:S02]  /*0820*/  ISETP.GE.OR P1, PT, R0, R10, P2 ;  /* 0x0000000a0000720c */ /* 0x000fe40001726670 */
[----:B------:R-:W-:-:S04]  /*0830*/  IADD3 R0, P0, R11, R0, RZ ;  /* 0x000000000b007210 */ /* 0x000fc80007f1e0ff */
[----:B-1----:R-:W-:Y:S02]  /*0840*/  LEA.HI.X.SX32 R3, R11, R12, 0x1, P0 ;  /* 0x0000000c0b037211 */ /* 0x002fe400000f0eff */
[----:B------:R-:W-:-:S04]  /*0850*/  LEA R2, P0, R0, c[0x0][0x200], 0x2 ;  /* 0x0000800000027a11 */ /* 0x000fc800078010ff */
[----:B------:R-:W-:Y:S01]  /*0860*/  LEA.HI.X R3, R0, c[0x0][0x204], R3, 0x2, P0 ;  /* 0x0000810000037a11 */ /* 0x000fe200000f1403 */
[----:B------:R-:W-:Y:S01]  /*0870*/  @!P1 IMAD.MOV.U32 R0, RZ, RZ, 0x7f800000 ;  /* 0x7f800000ff009424 */ /* 0x000fe200078e00ff */
[----:B------:R-:W-:-:S04]  /*0880*/  ISETP.GE.OR P0, PT, R9, R10, P2 ;  /* 0x0000000a0900720c */ /* 0x000fc80001706670 */
[----:B------:R1:W-:Y:S09]  /*0890*/  @!P1 STG.E [R2.64], R0 ;  /* 0x0000000002009986 */ /* 0x0003f2000c101906 */
[----:B------:R-:W-:Y:S05]  /*08a0*/  @P0 EXIT ;  /* 0x000000000000094d */ /* 0x000fea0003800000 */
[----:B-1----:R-:W-:-:S05]  /*08b0*/  MOV R0, 0x7f800000 ;  /* 0x7f80000000007802 */ /* 0x002fca0000000f00 */
[----:B------:R-:W-:Y:S01]  /*08c0*/  STG.E [R2.64+0x80], R0 ;  /* 0x0000800002007986 */ /* 0x000fe2000c101906 */
[----:B------:R-:W-:Y:S05]  /*08d0*/  EXIT ;  /* 0x000000000000794d */ /* 0x000fea0003800000 */
.L_x_1842:
        /* <DEDUP_REMOVED lines=101> */
.L_x_1847:
        /* <DEDUP_REMOVED lines=17> */
.L_x_1849:
        /* <DEDUP_REMOVED lines=56> */
.L_x_1848:
[----:B------:R1:W5:Y:S01]  /*13c0*/  @P4 LDG.E R25, [R152.64] ;  /* 0x0000000698194981 */ /* 0x000362000c1e1900 */
[----:B------:R-:W-:Y:S01]  /*13d0*/  ISETP.NE.AND P0, PT, R245, -0x1, PT ;  /* 0xfffffffff500780c */ /* 0x000fe20003f05270 */
[----:B-----5:R-:W-:Y:S01]  /*13e0*/  IMAD.MOV.U32 R9, RZ, RZ, 0x2 ;  /* 0x00000002ff097424 */ /* 0x020fe200078e00ff */
        /* <DEDUP_REMOVED lines=8> */
[----:B------:R-:W-:-:S04]  /*1470*/  IMAD.HI.U32 R114, R9, R7, R114 ;  /* 0x0000000709727227 */ /* 0x000fc800078e0072 */
[----:B------:R-:W-:Y:S01]  /*1480*/  @P0 IMAD.WIDE.U32 R4, R245, c[0x0][0x190], RZ ;  /* 0x00006400f5040a25 */ /* 0x000fe200078e00ff */
[----:B------:R-:W-:-:S03]  /*1490*/  SHF.R.S32.HI R107, RZ, 0x1, R114 ;  /* 0x00000001ff6b7819 */ /* 0x000fc60000011472 */
[----:B------:R-:W-:Y:S02]  /*14a0*/  @!P0 IMAD R0, R26, c[0x0][0x178], RZ ;  /* 0x00005e001a008a24 */ /* 0x000fe400078e02ff */
[----:B------:R-:W-:Y:S01]  /*14b0*/  @P0 IMAD R8, R245, c[0x0][0x194], R5 ;  /* 0x00006500f5080a24 */ /* 0x000fe200078e0205 */
[----:B------:R-:W-:Y:S01]  /*14c0*/  @P0 MOV R5, R4 ;  /* 0x0000000400050202 */ /* 0x000fe20000000f00 */
[----:B------:R-:W-:Y:S01]  /*14d0*/  @!P0 IMAD.WIDE.U32 R2, R23, c[0x0][0x178], RZ ;  /* 0x00005e0017028a25 */ /* 0x000fe200078e00ff */
[----:B------:R-:W-:-:S03]  /*14e0*/  LEA.HI R4, R6, R151, RZ, 0x2 ;  /* 0x0000009706047211 */ /* 0x000fc600078f10ff */
[----:B------:R-:W-:Y:S01]  /*14f0*/  @!P0 IMAD R0, R23, c[0x0][0x17c], R0 ;  /* 0x00005f0017008a24 */ /* 0x000fe200078e0200 */
[----:B------:R-:W-:Y:S01]  /*1500*/  SHF.R.S32.HI R78, RZ, 0x2, R4 ;  /* 0x00000002ff4e7819 */ /* 0x000fe20000011404 */
[----:B------:R-:W-:Y:S01]  /*1510*/  @!P0 IMAD.MOV.U32 R5, RZ, RZ, R2 ;  /* 0x000000ffff058224 */ /* 0x000fe200078e0002 */
[----:B------:R-:W-:Y:S01]  /*1520*/  LEA.HI R2, R6, R151, RZ, 0x5 ;  /* 0x0000009706027211 */ /* 0x000fe200078f28ff */
[----:B------:R-:W-:Y:S01]  /*1530*/  @!P0 IMAD.IADD R8, R3, 0x1, R0 ;  /* 0x0000000103088824 */ /* 0x000fe200078e0200 */
[C---:B------:R-:W-:Y:S01]  /*1540*/  LOP3.LUT R3, R4.reuse, 0xfffffffc, RZ, 0xc0, !PT ;  /* 0xfffffffc04037812 */ /* 0x040fe200078ec0ff */
[----:B------:R-:W-:Y:S01]  /*1550*/  IMAD.SHL.U32 R0, R137, 0x40, RZ ;  /* 0x0000004089007824 */ /* 0x000fe200078e00ff */
[----:B------:R-:W-:Y:S01]  /*1560*/  SHF.R.S32.HI R131, RZ, 0x5, R2 ;  /* 0x00000005ff837819 */ /* 0x000fe20000011402 */
[----:B------:R-:W-:Y:S01]  /*1570*/  IMAD.MOV.U32 R110, RZ, RZ, c[0x0][0x198] ;  /* 0x00006600ff6e7624 */ /* 0x000fe200078e00ff */
[----:B------:R-:W-:Y:S01]  /*1580*/  LEA.HI R2, R4, R78, RZ, 0x1 ;  /* 0x0000004e04027211 */ /* 0x000fe200078f08ff */
[----:B------:R-:W-:Y:S01]  /*1590*/  IMAD.IADD R22, R151, 0x1, -R3 ;  /* 0x0000000197167824 */ /* 0x000fe200078e0a03 */
[----:B------:R-:W-:Y:S01]  /*15a0*/  LOP3.LUT R0, R0, 0xc0, RZ, 0xc0, !PT ;  /* 0x000000c000007812 */ /* 0x000fe200078ec0ff */
[----:B------:R-:W-:Y:S01]  /*15b0*/  IMAD.MOV.U32 R120, RZ, RZ, 0x5 ;  /* 0x00000005ff787424 */ /* 0x000fe200078e00ff */
[----:B------:R-:W-:Y:S01]  /*15c0*/  LOP3.LUT R2, R2, 0x7fffffe, RZ, 0xc0, !PT ;  /* 0x07fffffe02027812 */ /* 0x000fe200078ec0ff */
[----:B------:R-:W-:Y:S01]  /*15d0*/  IMAD.SHL.U32 R121, R110, 0x20, RZ ;  /* 0x000000206e797824 */ /* 0x000fe200078e00ff */
[----:B------:R-:W-:-:S02]  /*15e0*/  SHF.L.U32 R16, R22, 0x3, RZ ;  /* 0x0000000316107819 */ /* 0x000fc400000006ff */
[----:B------:R-:W-:Y:S01]  /*15f0*/  LOP3.LUT R4, R141, 0xfffffff0, RZ, 0xc0, !PT ;  /* 0xfffffff08d047812 */ /* 0x000fe200078ec0ff */
[----:B------:R-:W-:Y:S01]  /*1600*/  IMAD.IADD R2, R78, 0x1, -R2 ;  /* 0x000000014e027824 */ /* 0x000fe200078e0a02 */
[----:B------:R-:W-:Y:S02]  /*1610*/  LOP3.LUT R3, R0, 0x18, R16, 0xf8, !PT ;  /* 0x0000001800037812 */ /* 0x000fe400078ef810 */
[----:B------:R-:W-:Y:S01]  /*1620*/  SHF.R.U32.HI R0, RZ, 0x3, R0 ;  /* 0x00000003ff007819 */ /* 0x000fe20000011600 */
[----:B------:R-:W-:Y:S01]  /*1630*/  IMAD.IADD R125, R151, 0x1, -R4 ;  /* 0x00000001977d7824 */ /* 0x000fe200078e0a04 */
[----:B------:R-:W-:Y:S01]  /*1640*/  SHF.R.S32.HI R79, RZ, 0x1f, R78 ;  /* 0x0000001fff4f7819 */ /* 0x000fe2000001144e */
[----:B------:R-:W-:Y:S01]  /*1650*/  IMAD R2, R131, 0x8, R2 ;  /* 0x0000000883027824 */ /* 0x000fe200078e0202 */
[----:B------:R-:W-:Y:S02]  /*1660*/  LOP3.LUT R0, R3, R0, RZ, 0x3c, !PT ;  /* 0x0000000003007212 */ /* 0x000fe400078e3cff */
[----:B------:R-:W-:Y:S01]  /*1670*/  IADD3 R4, P0, R16, R5, RZ ;  /* 0x0000000510047210 */ /* 0x000fe20007f1e0ff */
[----:B------:R-:W-:Y:S01]  /*1680*/  IMAD.WIDE R6, R11, 0x40, R78 ;  /* 0x000000400b067825 */ /* 0x000fe200078e024e */
[----:B------:R-:W-:-:S02]  /*1690*/  SHF.R.S32.HI R17, RZ, 0x1f, R16 ;  /* 0x0000001fff117819 */ /* 0x000fc40000011410 */
[----:B------:R-:W-:Y:S01]  /*16a0*/  LEA.HI R127, R125, R125, RZ, 0x1 ;  /* 0x0000007d7d7f7211 */ /* 0x000fe200078f08ff */
[----:B------:R-:W-:Y:S01]  /*16b0*/  IMAD.U32 R183, R2, 0x20, R0 ;  /* 0x0000002002b77824 */ /* 0x000fe200078e0000 */
[----:B------:R-:W-:Y:S01]  /*16c0*/  IADD3.X R5, R17, R8, RZ, P0, !PT ;  /* 0x0000000811057210 */ /* 0x000fe200007fe4ff */
[----:B------:R-:W-:Y:S01]  /*16d0*/  IMAD R3, R7, c[0x0][0x190], RZ ;  /* 0x0000640007037a24 */ /* 0x000fe200078e02ff */
[----:B------:R-:W-:Y:S01]  /*16e0*/  IADD3 R2, P0, R16, R10, RZ ;  /* 0x0000000a10027210 */ /* 0x000fe20007f1e0ff */
[----:B------:R-:W-:Y:S01]  /*16f0*/  IMAD R0, R19, c[0x0][0x1b8], RZ ;  /* 0x00006e0013007a24 */ /* 0x000fe200078e02ff */
[----:B------:R-:W-:Y:S01]  /*1700*/  SHF.R.S32.HI R11, RZ, 0x1, R127 ;  /* 0x00000001ff0b7819 */ /* 0x000fe2000001147f */
[----:B------:R-:W-:Y:S01]  /*1710*/  IMAD R18, R6, c[0x0][0x194], R3 ;  /* 0x0000650006127a24 */ /* 0x000fe200078e0203 */
[----:B------:R-:W-:Y:S01]  /*1720*/  SHF.R.S32.HI R7, RZ, 0x1f, R127 ;  /* 0x0000001fff077819 */ /* 0x000fe2000001147f */
[----:B------:R-:W-:Y:S01]  /*1730*/  IMAD.X R3, R17, 0x1, R12, P0 ;  /* 0x0000000111037824 */ /* 0x000fe200000e060c */
[----:B------:R-:W-:Y:S01]  /*1740*/  IADD3 R9, P0, R78, R14, RZ ;  /* 0x0000000e4e097210 */ /* 0x000fe20007f1e0ff */
[----:B------:R-:W-:Y:S01]  /*1750*/  IMAD.WIDE.U32 R4, R6, c[0x0][0x190], R4 ;  /* 0x0000640006047a25 */ /* 0x000fe200078e0004 */
[----:B------:R-:W-:-:S02]  /*1760*/  IADD3 R6, P1, R16, R21, RZ ;  /* 0x0000001510067210 */ /* 0x000fc40007f3e0ff */
[----:B------:R-:W-:Y:S01]  /*1770*/  SHF.L.U64.HI R123, R110, R120, c[0x0][0x19c] ;  /* 0x000067006e7b7619 */ /* 0x000fe20000010278 */
[----:B------:R-:W-:Y:S01]  /*1780*/  IMAD R12, R15, c[0x0][0x1bc], R0 ;  /* 0x00006f000f0c7a24 */ /* 0x000fe200078e0200 */
[----:B------:R-:W-:Y:S01]  /*1790*/  LEA.HI R0, R7, R11, RZ, 0x2 ;  /* 0x0000000b07007211 */ /* 0x000fe200078f10ff */
[----:B------:R-:W-:Y:S02]  /*17a0*/  IMAD.X R7, R17, 0x1, R24, P1 ;  /* 0x0000000111077824 */ /* 0x000fe400008e0618 */
[----:B------:R-:W-:Y:S01]  /*17b0*/  IMAD.WIDE.U32 R2, R15, c[0x0][0x1b8], R2 ;  /* 0x00006e000f027a25 */ /* 0x000fe200078e0002 */
[----:B------:R-:W-:-:S03]  /*17c0*/  LOP3.LUT R10, R0, 0xfffffffc, RZ, 0xc0, !PT ;  /* 0xfffffffc000a7812 */ /* 0x000fc600078ec0ff */
[----:B------:R-:W-:Y:S01]  /*17d0*/  IMAD R0, R79, c[0x0][0x198], RZ ;  /* 0x000066004f007a24 */ /* 0x000fe200078e02ff */
[----:B------:R-:W-:Y:S01]  /*17e0*/  IADD3 R133, R11, -R10, RZ ;  /* 0x8000000a0b857210 */ /* 0x000fe20007ffe0ff */
[----:B------:R-:W-:Y:S01]  /*17f0*/  IMAD.X R8, R79, 0x1, R20, P0 ;  /* 0x000000014f087824 */ /* 0x000fe200000e0614 */
[----:B------:R-:W-:Y:S01]  /*1800*/  SHF.R.S32.HI R10, RZ, 0x1f, R108 ;  /* 0x0000001fff0a7819 */ /* 0x000fe2000001146c */
[C---:B------:R-:W-:Y:S01]  /*1810*/  IMAD R0, R78.reuse, c[0x0][0x19c], R0 ;  /* 0x000067004e007a24 */ /* 0x040fe200078e0200 */
[----:B------:R-:W-:Y:S01]  /*1820*/  LOP3.LUT P3, RZ, R133, 0x2, RZ, 0xc0, !PT ;  /* 0x0000000285ff7812 */ /* 0x000fe2000786c0ff */
[----:B------:R-:W-:-:S03]  /*1830*/  IMAD.WIDE.U32 R6, R78, c[0x0][0x198], R6 ;  /* 0x000066004e067a25 */ /* 0x000fc600078e0006 */
[----:B------:R-:W-:Y:S01]  /*1840*/  SEL R42, R42, 0xfffffff0, !P3 ;  /* 0xfffffff02a2a7807 */ /* 0x000fe20005800000 */
[----:B------:R-:W-:Y:S01]  /*1850*/  IMAD.IADD R3, R3, 0x1, R12 ;  /* 0x0000000103037824 */ /* 0x000fe200078e020c */
[----:B------:R-:W-:Y:S01]  /*1860*/  LEA R14, P1, R6, c[0x0][0x168], 0x1 ;  /* 0x00005a00060e7a11 */ /* 0x000fe200078208ff */
[----:B------:R-:W-:Y:S02]  /*1870*/  IMAD R8, R8, c[0x0][0x1a0], RZ ;  /* 0x0000680008087a24 */ /* 0x000fe400078e02ff */
[----:B------:R-:W-:Y:S02]  /*1880*/  IMAD.IADD R0, R7, 0x1, R0 ;  /* 0x0000000107007824 */ /* 0x000fe400078e0200 */
[C---:B------:R-:W-:Y:S02]  /*1890*/  IMAD R8, R9.reuse, c[0x0][0x1a4], R8 ;  /* 0x0000690009087a24 */ /* 0x040fe400078e0208 */
[----:B------:R-:W-:Y:S01]  /*18a0*/  IMAD.WIDE.U32 R2, R9, c[0x0][0x1a0], R2 ;  /* 0x0000680009027a25 */ /* 0x000fe200078e0002 */
[----:B------:R-:W-:-:S03]  /*18b0*/  SHF.L.U64.HI R7, R6, 0x1, R0 ;  /* 0x0000000106077819 */ /* 0x000fc60000010200 */
[----:B------:R-:W-:Y:S01]  /*18c0*/  IMAD R9, R10, c[0x0][0x1a8], RZ ;  /* 0x00006a000a097a24 */ /* 0x000fe200078e02ff */
[----:B------:R-:W-:Y:S01]  /*18d0*/  IADD3 R0, R3, R8, RZ ;  /* 0x0000000803007210 */ /* 0x000fe20007ffe0ff */
[----:B------:R-:W-:Y:S01]  /*18e0*/  IMAD.IADD R5, R5, 0x1, R18 ;  /* 0x0000000105057824 */ /* 0x000fe200078e0212 */
[----:B------:R-:W-:Y:S01]  /*18f0*/  LEA R12, P0, R2, c[0x0][0x170], 0x1 ;  /* 0x00005c00020c7a11 */ /* 0x000fe200078008ff */
[----:B------:R-:W-:Y:S01]  /*1900*/  IMAD R6, R108, c[0x0][0x1ac], R9 ;  /* 0x00006b006c067a24 */ /* 0x000fe200078e0209 */
[----:B------:R-:W-:Y:S01]  /*1910*/  SHF.L.U64.HI R3, R2, 0x1, R0 ;  /* 0x0000000102037819 */ /* 0x000fe20000010200 */
[----:B------:R-:W-:Y:S01]  /*1920*/  IMAD.MOV.U32 R18, RZ, RZ, c[0x0][0x1a0] ;  /* 0x00006800ff127624 */ /* 0x000fe200078e00ff */
[----:B------:R-:W-:Y:S01]  /*1930*/  SHF.R.S32.HI R0, RZ, 0x1f, R96 ;  /* 0x0000001fff007819 */ /* 0x000fe20000011460 */
[----:B------:R-:W-:Y:S01]  /*1940*/  IMAD.WIDE.U32 R108, R108, c[0x0][0x1a8], R4 ;  /* 0x00006a006c6c7a25 */ /* 0x000fe200078e0004 */
[----:B------:R-:W-:Y:S02]  /*1950*/  IADD3.X R11, R3, c[0x0][0x174], RZ, P0, !PT ;  /* 0x00005d00030b7a10 */ /* 0x000fe400007fe4ff */
[----:B------:R-:W-:Y:S01]  /*1960*/  LEA.HI R2, R0, R96, RZ, 0x8 ;  /* 0x0000006000027211 */ /* 0x000fe200078f40ff */
[----:B------:R-:W-:Y:S01]  /*1970*/  IMAD.SHL.U32 R136, R18, 0x20, RZ ;  /* 0x0000002012887824 */ /* 0x000fe200078e00ff */
[----:B------:R-:W-:Y:S01]  /*1980*/  SHF.L.U32 R0, R22, 0x2, RZ ;  /* 0x0000000216007819 */ /* 0x000fe200000006ff */
[----:B------:R-:W-:Y:S01]  /*1990*/  IMAD.MOV.U32 R240, RZ, RZ, R14 ;  /* 0x000000fffff07224 */ /* 0x000fe200078e000e */
[----:B------:R-:W-:Y:S01]  /*19a0*/  SHF.R.S32.HI R2, RZ, 0x8, R2 ;  /* 0x00000008ff027819 */ /* 0x000fe20000011402 */
[----:B------:R-:W-:Y:S01]  /*19b0*/  IMAD.IADD R124, R109, 0x1, R6 ;  /* 0x000000016d7c7824 */ /* 0x000fe200078e0206 */
[----:B------:R-:W-:Y:S01]  /*19c0*/  IADD3.X R10, R7, c[0x0][0x16c], RZ, P1, !PT ;  /* 0x00005b00070a7a10 */ /* 0x000fe20000ffe4ff */
[----:B------:R-:W-:Y:S01]  /*19d0*/  IMAD R122, R78, R107, R0 ;  /* 0x0000006b4e7a7224 */ /* 0x000fe200078e0200 */
[----:B------:R-:W-:Y:S01]  /*19e0*/  IMNMX R95, RZ, R2, !PT ;  /* 0x00000002ff5f7217 */ /* 0x000fe20007800200 */
[----:B------:R-:W-:Y:S01]  /*19f0*/  IMAD.MOV.U32 R242, RZ, RZ, R12 ;  /* 0x000000fffff27224 */ /* 0x000fe200078e000c */
[----:B------:R-:W-:Y:S01]  /*1a00*/  SHF.L.U64.HI R135, R18, R120, c[0x0][0x1a4] ;  /* 0x0000690012877619 */ /* 0x000fe20000010278 */
[--C-:B------:R-:W-:Y:S01]  /*1a10*/  IMAD.IADD R126, R0, 0x1, R122.reuse ;  /* 0x00000001007e7824 */ /* 0x100fe200078e027a */
[----:B------:R-:W-:Y:S01]  /*1a20*/  ISETP.GT.AND P2, PT, R198, R95, PT ;  /* 0x0000005fc600720c */ /* 0x000fe20003f44270 */
[----:B------:R-:W-:Y:S01]  /*1a30*/  IMAD.MOV.U32 R241, RZ, RZ, R11 ;  /* 0x000000fffff17224 */ /* 0x000fe200078e000b */
[----:B------:R-:W-:-:S02]  /*1a40*/  SHF.R.S32.HI R128, RZ, 0x1f, R122 ;  /* 0x0000001fff807819 */ /* 0x000fc4000001147a */
[----:B------:R-:W-:Y:S02]  /*1a50*/  SHF.R.S32.HI R129, RZ, 0x1f, R126 ;  /* 0x0000001fff817819 */ /* 0x000fe4000001147e */
[----:B------:R-:W-:Y:S02]  /*1a60*/  MOV R239, R10 ;  /* 0x0000000a00ef7202 */ /* 0x000fe40000000f00 */
[----:B------:R-:W-:-:S05]  /*1a70*/  @!P4 MOV R25, RZ ;  /* 0x000000ff0019c202 */ /* 0x000fca0000000f00 */
[----:B------:R-:W-:Y:S05]  /*1a80*/  @!P2 BRA `(.L_x_1850) ;  /* 0x00006d400000a947 */ /* 0x000fea0003800000 */
[C---:B-1----:R-:W-:Y:S01]  /*1a90*/  IMAD R6, R26.reuse, c[0x0][0x280], RZ ;  /* 0x0000a0001a067a24 */ /* 0x042fe200078e02ff */
[----:B------:R-:W-:Y:S01]  /*1aa0*/  SHF.R.S32.HI R8, RZ, 0x1f, R13 ;  /* 0x0000001fff087819 */ /* 0x000fe2000001140d */
[----:B------:R-:W-:Y:S01]  /*1ab0*/  IMAD R0, R26, c[0x0][0x278], RZ ;  /* 0x00009e001a007a24 */ /* 0x000fe200078e02ff */
[----:B------:R-:W-:Y:S01]  /*1ac0*/  SHF.R.S32.HI R9, RZ, 0x1f, R96 ;  /* 0x0000001fff097819 */ /* 0x000fe20000011460 */
[----:B------:R-:W-:Y:S01]  /*1ad0*/  IMAD.WIDE.U32 R4, R23, c[0x0][0x280], R16 ;  /* 0x0000a00017047a25 */ /* 0x000fe200078e0010 */
[----:B------:R-:W-:Y:S01]  /*1ae0*/  UMOV UR12, 0x40 ;  /* 0x00000040000c7882 */ /* 0x000fe20000000000 */
[----:B------:R-:W-:Y:S01]  /*1af0*/  SHF.L.U32 R76, R107, 0x5, RZ ;  /* 0x000000056b4c7819 */ /* 0x000fe200000006ff */
        /* <DEDUP_REMOVED lines=10> */
[----:B------:R-:W-:Y:S01]  /*1ba0*/  MOV R59, R10 ;  /* 0x0000000a003b7202 */ /* 0x000fe20000000f00 */
[----:B------:R-:W-:Y:S01]  /*1bb0*/  IMAD.IADD R3, R3, 0x1, R7 ;  /* 0x0000000103037824 */ /* 0x000fe200078e0207 */
[----:B------:R-:W-:Y:S01]  /*1bc0*/  UMOV UR11, 0xc0 ;  /* 0x000000c0000b7882 */ /* 0x000fe20000000000 */
[----:B------:R-:W-:Y:S01]  /*1bd0*/  IMAD R7, R6, c[0x0][0x290], RZ ;  /* 0x0000a40006077a24 */ /* 0x000fe200078e02ff */
[----:B------:R-:W-:Y:S01]  /*1be0*/  UMOV UR10, 0x140 ;  /* 0x00000140000a7882 */ /* 0x000fe20000000000 */
[----:B------:R-:W-:Y:S01]  /*1bf0*/  IMAD.WIDE.U32 R8, R18, 0x40, RZ ;  /* 0x0000004012087825 */ /* 0x000fe200078e00ff */
[----:B------:R-:W-:Y:S01]  /*1c00*/  UMOV UR9, 0x180 ;  /* 0x0000018000097882 */ /* 0x000fe20000000000 */
[----:B------:R-:W-:Y:S01]  /*1c10*/  IADD3 R88, R78, 0x20, RZ ;  /* 0x000000204e587810 */ /* 0x000fe20007ffe0ff */
[----:B------:R-:W-:Y:S01]  /*1c20*/  UMOV UR8, 0x1c0 ;  /* 0x000001c000087882 */ /* 0x000fe20000000000 */
[----:B------:R-:W-:Y:S01]  /*1c30*/  IMAD R6, R6, c[0x0][0x288], RZ ;  /* 0x0000a20006067a24 */ /* 0x000fe200078e02ff */
[----:B------:R-:W-:Y:S01]  /*1c40*/  SHF.L.U32 R132, R8, 0x1, RZ ;  /* 0x0000000108847819 */ /* 0x000fe200000006ff */
[C---:B------:R-:W-:Y:S01]  /*1c50*/  IMAD R7, R0.reuse, c[0x0][0x294], R7 ;  /* 0x0000a50000077a24 */ /* 0x040fe200078e0207 */
[----:B------:R-:W-:Y:S01]  /*1c60*/  UIMAD UR16, UR11, UR5, URZ ;  /* 0x000000050b1072a4 */ /* 0x000fe2000f8e023f */
[----:B------:R-:W-:Y:S01]  /*1c70*/  IMAD.WIDE.U32 R4, R0, c[0x0][0x290], R4 ;  /* 0x0000a40000047a25 */ /* 0x000fe200078e0004 */
[----:B------:R-:W-:Y:S01]  /*1c80*/  UIMAD UR15, UR10, UR5, URZ ;  /* 0x000000050a0f72a4 */ /* 0x000fe2000f8e023f */
[----:B------:R-:W-:Y:S01]  /*1c90*/  IADD3 R94, R78, 0x40, RZ ;  /* 0x000000404e5e7810 */ /* 0x000fe20007ffe0ff */
[----:B------:R-:W-:Y:S01]  /*1ca0*/  UIMAD UR14, UR9, UR5, URZ ;  /* 0x00000005090e72a4 */ /* 0x000fe2000f8e023f */
[C---:B------:R-:W-:Y:S01]  /*1cb0*/  IMAD R6, R0.reuse, c[0x0][0x28c], R6 ;  /* 0x0000a30000067a24 */ /* 0x040fe200078e0206 */
[----:B------:R-:W-:Y:S01]  /*1cc0*/  UIMAD UR26, UR8, UR5, URZ ;  /* 0x00000005081a72a4 */ /* 0x000fe2000f8e023f */
        /* <DEDUP_REMOVED lines=8> */
[----:B------:R-:W-:Y:S01]  /*1d50*/  IMAD.WIDE.U32 R8, R18, 0x80, RZ ;  /* 0x0000008012087825 */ /* 0x000fe200078e00ff */
[----:B------:R-:W-:Y:S01]  /*1d60*/  UIMAD.WIDE.U32 UR30, UR10, UR4, URZ ;  /* 0x000000040a1e72a5 */ /* 0x000fe2000f8e003f */
[C---:B------:R-:W-:Y:S01]  /*1d70*/  IADD3 R92, R78.reuse, 0x80, RZ ;  /* 0x000000804e5c7810 */ /* 0x040fe20007ffe0ff */
[----:B------:R-:W-:Y:S01]  /*1d80*/  UIMAD.WIDE.U32 UR28, UR9, UR4, URZ ;  /* 0x00000004091c72a5 */ /* 0x000fe2000f8e003f */
[----:B------:R-:W-:Y:S01]  /*1d90*/  IMAD.IADD R5, R5, 0x1, R7 ;  /* 0x0000000105057824 */ /* 0x000fe200078e0207 */
[----:B------:R-:W-:Y:S01]  /*1da0*/  ULDC UR17, c[0x0][0x19c] ;  /* 0x0000670000117ab9 */ /* 0x000fe20000000800 */
[----:B------:R-:W-:Y:S01]  /*1db0*/  IMAD R6, R19, c[0x0][0x2a0], RZ ;  /* 0x0000a80013067a24 */ /* 0x000fe200078e02ff */
[----:B------:R-:W-:Y:S01]  /*1dc0*/  UIMAD UR11, UR11, UR5, URZ ;  /* 0x000000050b0b72a4 */ /* 0x000fe2000f8e023f */
[----:B------:R-:W-:Y:S01]  /*1dd0*/  IMAD R60, R15, c[0x0][0x29c], R0 ;  /* 0x0000a7000f3c7a24 */ /* 0x000fe200078e0200 */
[----:B------:R-:W-:Y:S01]  /*1de0*/  IADD3 R0, R9, UR18, RZ ;  /* 0x0000001209007c10 */ /* 0x000fe2000fffe0ff */
[C---:B------:R-:W-:Y:S01]  /*1df0*/  IMAD.WIDE.U32 R2, R15.reuse, c[0x0][0x298], R2 ;  /* 0x0000a6000f027a25 */ /* 0x040fe200078e0002 */
[----:B------:R-:W-:Y:S01]  /*1e00*/  UIMAD UR10, UR10, UR5, URZ ;  /* 0x000000050a0a72a4 */ /* 0x000fe2000f8e023f */
[----:B------:R-:W-:Y:S01]  /*1e10*/  IADD3 R91, R78, 0xa0, RZ ;  /* 0x000000a04e5b7810 */ /* 0x000fe20007ffe0ff */
[----:B------:R-:W-:Y:S01]  /*1e20*/  UIMAD UR9, UR9, UR5, URZ ;  /* 0x00000005090972a4 */ /* 0x000fe2000f8e023f */
[C---:B------:R-:W-:Y:S01]  /*1e30*/  IMAD R6, R15.reuse, c[0x0][0x2a4], R6 ;  /* 0x0000a9000f067a24 */ /* 0x040fe200078e0206 */
[----:B------:R-:W-:Y:S01]  /*1e40*/  SHF.L.U64.HI R105, R8, 0x1, R0 ;  /* 0x0000000108697819 */ /* 0x000fe20000010200 */
[----:B------:R-:W-:Y:S01]  /*1e50*/  IMAD.WIDE.U32 R4, R15, c[0x0][0x2a0], R4 ;  /* 0x0000a8000f047a25 */ /* 0x000fe200078e0004 */
[----:B------:R-:W-:Y:S01]  /*1e60*/  LEA R61, P0, R2, c[0x0][0x268], 0x1 ;  /* 0x00009a00023d7a11 */ /* 0x000fe200078008ff */
[----:B------:R-:W-:Y:S01]  /*1e70*/  UIMAD UR13, UR13, UR17, URZ ;  /* 0x000000110d0d72a4 */ /* 0x000fe2000f8e023f */
[----:B------:R-:W-:Y:S01]  /*1e80*/  IADD3 R90, R78, 0xc0, RZ ;  /* 0x000000c04e5a7810 */ /* 0x000fe20007ffe0ff */
[----:B------:R-:W-:Y:S01]  /*1e90*/  IMAD.IADD R60, R3, 0x1, R60 ;  /* 0x00000001033c7824 */ /* 0x000fe200078e023c */
[----:B------:R-:W-:Y:S01]  /*1ea0*/  LEA R69, P1, R4, c[0x0][0x270], 0x1 ;  /* 0x00009c0004457a11 */ /* 0x000fe200078208ff */
[----:B------:R-:W-:Y:S01]  /*1eb0*/  IMAD.IADD R0, R5, 0x1, R6 ;  /* 0x0000000105007824 */ /* 0x000fe200078e0206 */
[----:B------:R-:W-:Y:S01]  /*1ec0*/  UIMAD UR12, UR12, UR17, URZ ;  /* 0x000000110c0c72a4 */ /* 0x000fe2000f8e023f */
[----:B------:R-:W-:Y:S01]  /*1ed0*/  IMAD.IADD R25, R25, 0x1, R13 ;  /* 0x0000000119197824 */ /* 0x000fe200078e020d */
[----:B------:R-:W-:Y:S01]  /*1ee0*/  LEA.HI.X R60, R2, c[0x0][0x26c], R60, 0x1, P0 ;  /* 0x00009b00023c7a11 */ /* 0x000fe200000f0c3c */
[----:B------:R-:W-:Y:S01]  /*1ef0*/  IMAD.MOV.U32 R118, RZ, RZ, 0x6 ;  /* 0x00000006ff767424 */ /* 0x000fe200078e00ff */
[----:B------:R-:W-:Y:S01]  /*1f00*/  LEA.HI.X R68, R4, c[0x0][0x274], R0, 0x1, P1 ;  /* 0x00009d0004447a11 */ /* 0x000fe200008f0c00 */
[----:B------:R-:W-:Y:S01]  /*1f10*/  IMAD.MOV.U32 R119, RZ, RZ, 0x7 ;  /* 0x00000007ff777424 */ /* 0x000fe200078e00ff */
[----:B------:R-:W-:Y:S01]  /*1f20*/  MOV R2, c[0x0][0x290] ;  /* 0x0000a40000027a02 */ /* 0x000fe20000000f00 */
[----:B------:R-:W-:Y:S01]  /*1f30*/  IMAD R0, R107, R25, RZ ;  /* 0x000000196b007224 */ /* 0x000fe200078e02ff */
[----:B------:R-:W-:Y:S01]  /*1f40*/  UIMAD UR5, UR8, UR5, URZ ;  /* 0x00000005080572a4 */ /* 0x000fe2000f8e023f */
[----:B------:R-:W-:Y:S01]  /*1f50*/  IMAD.SHL.U32 R130, R8, 0x2, RZ ;  /* 0x0000000208827824 */ /* 0x000fe200078e00ff */
[C---:B------:R-:W-:Y:S01]  /*1f60*/  SHF.L.U64.HI R4, R2.reuse, R118, c[0x0][0x294] ;  /* 0x0000a50002047619 */ /* 0x040fe20000010276 */
[C---:B------:R-:W-:Y:S01]  /*1f70*/  IMAD.SHL.U32 R7, R2.reuse, 0x40, RZ ;  /* 0x0000004002077824 */ /* 0x040fe200078e00ff */
[CC--:B------:R-:W-:Y:S01]  /*1f80*/  SHF.L.U64.HI R5, R2.reuse, R119.reuse, c[0x0][0x294] ;  /* 0x0000a50002057619 */ /* 0x0c0fe20000010277 */
[C---:B------:R-:W-:Y:S01]  /*1f90*/  IMAD.SHL.U32 R9, R2.reuse, 0x20, RZ ;  /* 0x0000002002097824 */ /* 0x040fe200078e00ff */
[C---:B------:R-:W-:Y:S01]  /*1fa0*/  SHF.L.U64.HI R6, R2.reuse, R120, c[0x0][0x294] ;  /* 0x0000a50002067619 */ /* 0x040fe20000010278 */
[C---:B------:R-:W-:Y:S01]  /*1fb0*/  IMAD.WIDE.U32 R148, R2.reuse, 0xc0, RZ ;  /* 0x000000c002947825 */ /* 0x040fe200078e00ff */
[C---:B------:R-:W-:Y:S01]  /*1fc0*/  SHF.L.U32 R8, R2.reuse, 0x7, RZ ;  /* 0x0000000702087819 */ /* 0x040fe200000006ff */
[----:B------:R-:W-:Y:S01]  /*1fd0*/  UIMAD.WIDE.U32 UR34, UR8, UR4, URZ ;  /* 0x00000004082272a5 */ /* 0x000fe2000f8e003f */
[----:B------:R-:W-:Y:S01]  /*1fe0*/  SHF.R.S32.HI R3, RZ, 0x1f, R0 ;  /* 0x0000001fff037819 */ /* 0x000fe20000011400 */
[----:B------:R-:W-:Y:S01]  /*1ff0*/  IMAD.WIDE.U32 R146, R2, 0x140, RZ ;  /* 0x0000014002927825 */ /* 0x000fe200078e00ff */
[----:B------:R-:W-:Y:S01]  /*2000*/  SHF.L.U64.HI R104, R7, 0x1, R4 ;  /* 0x0000000107687819 */ /* 0x000fe20000010204 */
[----:B------:R-:W-:Y:S01]  /*2010*/  ULDC UR25, c[0x0][0x28c] ;  /* 0x0000a30000197ab9 */ /* 0x000fe20000000800 */
[----:B------:R-:W-:Y:S01]  /*2020*/  IADD3 R89, R78, 0xe0, RZ ;  /* 0x000000e04e597810 */ /* 0x000fe20007ffe0ff */
[----:B------:R-:W-:Y:S01]  /*2030*/  IMAD.WIDE.U32 R144, R2, 0x180, RZ ;  /* 0x0000018002907825 */ /* 0x000fe200078e00ff */
[----:B------:R-:W-:Y:S01]  /*2040*/  SHF.R.S32.HI R85, RZ, 0x1f, R76 ;  /* 0x0000001fff557819 */ /* 0x000fe2000001144c */
        /* <DEDUP_REMOVED lines=21> */
[----:B------:R-:W-:Y:S01]  /*21a0*/  SHF.L.U32 R2, R2, 0x1, RZ ;  /* 0x0000000102027819 */ /* 0x000fe200000006ff */
[----:B------:R-:W-:Y:S01]  /*21b0*/  IMAD.SHL.U32 R75, R107, 0x40, RZ ;  /* 0x000000406b4b7824 */ /* 0x000fe200078e00ff */
[----:B------:R-:W-:Y:S01]  /*21c0*/  SHF.L.U32 R115, R117, 0x6, RZ ;  /* 0x0000000675737819 */ /* 0x000fe200000006ff */
[C---:B------:R-:W-:Y:S01]  /*21d0*/  IMAD R74, R107.reuse, 0x60, RZ ;  /* 0x000000606b4a7824 */ /* 0x040fe200078e02ff */
[C---:B------:R-:W-:Y:S01]  /*21e0*/  IADD3 R66, P3, R0.reuse, c[0x0][0x2b0], RZ ;  /* 0x0000ac0000427a10 */ /* 0x040fe20007f7e0ff */
[C---:B------:R-:W-:Y:S01]  /*21f0*/  IMAD.SHL.U32 R73, R107.reuse, 0x80, RZ ;  /* 0x000000806b497824 */ /* 0x040fe200078e00ff */
[----:B------:R-:W-:Y:S01]  /*2200*/  IADD3 R67, P2, R0, c[0x0][0x2a8], RZ ;  /* 0x0000aa0000437a10 */ /* 0x000fe20007f5e0ff */
[C---:B------:R-:W-:Y:S01]  /*2210*/  IMAD R72, R107.reuse, 0xa0, RZ ;  /* 0x000000a06b487824 */ /* 0x040fe200078e02ff */
[C---:B------:R-:W-:Y:S01]  /*2220*/  IADD3 R21, P1, R2.reuse, c[0x0][0x2b0], RZ ;  /* 0x0000ac0002157a10 */ /* 0x040fe20007f3e0ff */
[C---:B------:R-:W-:Y:S01]  /*2230*/  IMAD R71, R107.reuse, 0xc0, RZ ;  /* 0x000000c06b477824 */ /* 0x040fe200078e02ff */
[----:B------:R-:W-:Y:S01]  /*2240*/  IADD3 R41, P0, R2, c[0x0][0x2a8], RZ ;  /* 0x0000aa0002297a10 */ /* 0x000fe20007f1e0ff */
[----:B------:R-:W-:Y:S01]  /*2250*/  IMAD R70, R107, 0xe0, RZ ;  /* 0x000000e06b467824 */ /* 0x000fe200078e02ff */
[----:B------:R-:W-:Y:S01]  /*2260*/  SHF.R.S32.HI R84, RZ, 0x1f, R75 ;  /* 0x0000001fff547819 */ /* 0x000fe2000001144b */
[----:B------:R-:W-:Y:S01]  /*2270*/  IMAD.MOV.U32 R134, RZ, RZ, c[0x0][0x290] ;  /* 0x0000a400ff867624 */ /* 0x000fe200078e00ff */
[----:B------:R-:W-:Y:S01]  /*2280*/  SHF.R.S32.HI R83, RZ, 0x1f, R74 ;  /* 0x0000001fff537819 */ /* 0x000fe2000001144a */
[----:B------:R-:W-:Y:S01]  /*2290*/  IMAD.SHL.U32 R116, R117, 0x80, RZ ;  /* 0x0000008075747824 */ /* 0x000fe200078e00ff */
[----:B------:R-:W-:Y:S01]  /*22a0*/  SHF.R.S32.HI R82, RZ, 0x1f, R73 ;  /* 0x0000001fff527819 */ /* 0x000fe20000011449 */
[----:B------:R-:W-:Y:S01]  /*22b0*/  IMAD.MOV.U32 R63, RZ, RZ, R12 ;  /* 0x000000ffff3f7224 */ /* 0x000fe200078e000c */
[----:B------:R-:W-:Y:S01]  /*22c0*/  SHF.R.S32.HI R81, RZ, 0x1f, R72 ;  /* 0x0000001fff517819 */ /* 0x000fe20000011448 */
[----:B------:R-:W-:Y:S01]  /*22d0*/  IMAD.MOV.U32 R62, RZ, RZ, R11 ;  /* 0x000000ffff3e7224 */ /* 0x000fe200078e000b */
[----:B------:R-:W-:Y:S01]  /*22e0*/  SHF.R.S32.HI R80, RZ, 0x1f, R71 ;  /* 0x0000001fff507819 */ /* 0x000fe20000011447 */
[----:B------:R-:W-:Y:S01]  /*22f0*/  IMAD.MOV.U32 R58, RZ, RZ, R14 ;  /* 0x000000ffff3a7224 */ /* 0x000fe200078e000e */
[----:B------:R-:W-:Y:S01]  /*2300*/  SHF.R.S32.HI R77, RZ, 0x1f, R70 ;  /* 0x0000001fff4d7819 */ /* 0x000fe20000011446 */
[----:B------:R-:W-:Y:S01]  /*2310*/  IMAD.MOV.U32 R23, RZ, RZ, R198 ;  /* 0x000000ffff177224 */ /* 0x000fe200078e00c6 */
[----:B------:R-:W-:Y:S01]  /*2320*/  IADD3 R87, R113, UR13, RZ ;  /* 0x0000000d71577c10 */ /* 0x000fe2000fffe0ff */
[----:B------:R-:W-:Y:S01]  /*2330*/  IMAD.SHL.U32 R117, R117, 0x20, RZ ;  /* 0x0000002075757824 */ /* 0x000fe200078e00ff */
[----:B------:R-:W-:Y:S01]  /*2340*/  IADD3 R86, R111, UR12, RZ ;  /* 0x0000000c6f567c10 */ /* 0x000fe2000fffe0ff */
        /* <DEDUP_REMOVED lines=12> */
[----:B------:R-:W-:Y:S01]  /*2410*/  ULDC UR4, c[0x0][0x230] ;  /* 0x00008c0000047ab9 */ /* 0x000fe20000000800 */
        /* <DEDUP_REMOVED lines=9> */
[----:B------:R-:W-:-:S02]  /*24b0*/  UIMAD UR18, UR18, 0x1c0, URZ ;  /* 0x000001c0121278a4 */ /* 0x000fc4000f8e023f */
[----:B------:R-:W-:Y:S02]  /*24c0*/  UIADD3 UR16, UR33, UR16, URZ ;  /* 0x0000001021107290 */ /* 0x000fe4000fffe03f */
[----:B------:R-:W-:Y:S02]  /*24d0*/  UIADD3 UR15, UR31, UR15, URZ ;  /* 0x0000000f1f0f7290 */ /* 0x000fe4000fffe03f */
[----:B------:R-:W-:Y:S02]  /*24e0*/  UIADD3 UR14, UR29, UR14, URZ ;  /* 0x0000000e1d0e7290 */ /* 0x000fe4000fffe03f */
[----:B------:R-:W-:Y:S02]  /*24f0*/  UIADD3 UR26, UR35, UR26, URZ ;  /* 0x0000001a231a7290 */ /* 0x000fe4000fffe03f */
[----:B------:R-:W-:Y:S02]  /*2500*/  ULDC.U8 UR8, c[0x0][0x313] ;  /* 0x0000c4c000087ab9 */ /* 0x000fe40000000000 */
.L_x_1904:
[----:B------:R-:W-:Y:S01]  /*2510*/  LOP3.LUT R184, R184, 0xfffffffd, RZ, 0xc0, !PT ;  /* 0xfffffffdb8b87812 */ /* 0x000fe200078ec0ff */
[----:B------:R-:W-:Y:S02]  /*2520*/  IMAD.SHL.U32 R24, R23, 0x100, RZ ;  /* 0x0000010017187824 */ /* 0x000fe400078e00ff */
[----:B------:R-:W-:Y:S02]  /*2530*/  IMAD.MOV.U32 R2, RZ, RZ, R69 ;  /* 0x000000ffff027224 */ /* 0x000fe400078e0045 */
[----:B------:R-:W-:Y:S01]  /*2540*/  IMAD.MOV.U32 R3, RZ, RZ, R68 ;  /* 0x000000ffff037224 */ /* 0x000fe200078e0044 */
[----:B------:R-:W-:Y:S05]  /*2550*/  IADD3 R22, R24, -0x100, RZ ;  /* 0xffffff0018167810 */ /* 0x000fea0007ffe0ff */
[--C-:B------:R-:W-:Y:S02]  /*2560*/  IMAD.IADD R14, R97, 0x1, -R22.reuse ;  /* 0x00000001610e7824 */ /* 0x100fe400078e0a16 */
[----:B------:R-:W-:Y:S03]  /*2570*/  IMAD.IADD R0, R96, 0x1, -R22 ;  /* 0x0000000160007824 */ /* 0x000fe600078e0a16 */
[-C--:B------:R-:W-:Y:S02]  /*2580*/  ISETP.GE.AND P0, PT, R88, R14.reuse, PT ;  /* 0x0000000e5800720c */ /* 0x080fe40003f06270 */
[----:B------:R-:W-:Y:S02]  /*2590*/  ISETP.GE.AND P2, PT, R92, R14, PT ;  /* 0x0000000e5c00720c */ /* 0x000fe40003f46270 */
[----:B------:R-:W-:Y:S02]  /*25a0*/  ISETP.GE.AND P3, PT, R88, R0, !P0 ;  /* 0x000000005800720c */ /* 0x000fe40004766270 */
[----:B------:R-:W-:Y:S02]  /*25b0*/  ISETP.GE.AND P0, PT, R94, R14, PT ;  /* 0x0000000e5e00720c */ /* 0x000fe40003f06270 */
[-C--:B------:R-:W-:Y:S02]  /*25c0*/  ISETP.GE.AND P2, PT, R92, R0.reuse, !P2 ;  /* 0x000000005c00720c */ /* 0x080fe40005746270 */
[----:B------:R-:W-:Y:S02]  /*25d0*/  ISETP.GE.AND P5, PT, R94, R0, !P0 ;  /* 0x000000005e00720c */ /* 0x000fe400047a6270 */
[C---:B------:R-:W-:Y:S04]  /*25e0*/  ISETP.GE.AND P0, PT, R93.reuse, R14, PT ;  /* 0x0000000e5d00720c */ /* 0x040fe80003f06270 */
[----:B------:R-:W-:Y:S02]  /*25f0*/  ISETP.GE.AND P4, PT, R93, R0, !P0 ;  /* 0x000000005d00720c */ /* 0x000fe40004786270 */
[C---:B------:R-:W-:Y:S02]  /*2600*/  @P3 IADD3 R12, P0, R69.reuse, R138, RZ ;  /* 0x0000008a450c3210 */ /* 0x040fe40007f1e0ff */
[-C--:B------:R-:W-:Y:S02]  /*2610*/  @P3 LEA R10, P1, R136, R63.reuse, 0x1 ;  /* 0x0000003f880a3211 */ /* 0x080fe400078208ff */
[----:B------:R-:W-:Y:S01]  /*2620*/  P2R R25, PR, RZ, 0x10 ;  /* 0x00000010ff197803 */ /* 0x000fe20000000000 */
[----:B------:R-:W-:Y:S01]  /*2630*/  @P3 IMAD.X R13, R68, 0x1, R102, P0 ;  /* 0x00000001440d3824 */ /* 0x000fe200000e0666 */
[C---:B------:R-:W-:Y:S02]  /*2640*/  @P5 IADD3 R8, P0, R69.reuse, R140, RZ ;  /* 0x0000008c45085210 */ /* 0x040fe40007f1e0ff */
[----:B------:R-:W-:Y:S02]  /*2650*/  @P3 LEA.HI.X R11, R136, R62, R135, 0x1, P1 ;  /* 0x0000003e880b3211 */ /* 0x000fe400008f0c87 */
[----:B------:R-:W-:Y:S01]  /*2660*/  @P5 IADD3 R6, P1, R132, R63, RZ ;  /* 0x0000003f84065210 */ /* 0x000fe20007f3e0ff */
[----:B------:R-:W-:Y:S01]  /*2670*/  @P5 IMAD.X R9, R68, 0x1, R104, P0 ;  /* 0x0000000144095824 */ /* 0x000fe200000e0668 */
[----:B------:R-:W-:Y:S02]  /*2680*/  @P4 IADD3 R4, P0, R69, R148, RZ ;  /* 0x0000009445044210 */ /* 0x000fe40007f1e0ff */
[----:B------:R-:W-:Y:S01]  /*2690*/  @P5 LOP3.LUT R184, R184, 0x2, RZ, 0xfc, !PT ;  /* 0x00000002b8b85812 */ /* 0x000fe200078efcff */
[--C-:B------:R-:W-:Y:S01]  /*26a0*/  @P5 IMAD.X R7, R106, 0x1, R62.reuse, P1 ;  /* 0x000000016a075824 */ /* 0x100fe200008e063e */
[----:B------:R-:W-:Y:S01]  /*26b0*/  ISETP.GE.AND P1, PT, R91, R14, PT ;  /* 0x0000000e5b00720c */ /* 0x000fe20003f26270 */
[----:B------:R-:W-:Y:S01]  /*26c0*/  @P4 IMAD.X R5, R68, 0x1, R101, P0 ;  /* 0x0000000144054824 */ /* 0x000fe200000e0665 */
[----:B------:R-:W-:Y:S02]  /*26d0*/  @P4 IADD3 R26, P0, R63, UR32, RZ ;  /* 0x000000203f1a4c10 */ /* 0x000fe4000ff1e0ff */
[----:B------:R-:W-:Y:S02]  /*26e0*/  ISETP.GE.AND P5, PT, R91, R0, !P1 ;  /* 0x000000005b00720c */ /* 0x000fe40004fa6270 */
[----:B------:R-:W-:Y:S02]  /*26f0*/  @P4 IADD3.X R27, R62, UR16, RZ, P0, !PT ;  /* 0x000000103e1b4c10 */ /* 0x000fe400087fe4ff */
[----:B------:R-:W-:Y:S02]  /*2700*/  @P2 IADD3 R18, P0, R69, R139, RZ ;  /* 0x0000008b45122210 */ /* 0x000fe40007f1e0ff */
[C---:B------:R-:W-:Y:S02]  /*2710*/  LOP3.LUT P4, RZ, R184.reuse, 0x2, RZ, 0xc0, !PT ;  /* 0x00000002b8ff7812 */ /* 0x040fe4000788c0ff */
[----:B------:R-:W-:Y:S01]  /*2720*/  LOP3.LUT R184, R184, 0xfffffffe, RZ, 0xc0, !PT ;  /* 0xfffffffeb8b87812 */ /* 0x000fe200078ec0ff */
[----:B------:R-:W-:Y:S01]  /*2730*/  @P2 IMAD.X R19, R68, 0x1, R103, P0 ;  /* 0x0000000144132824 */ /* 0x000fe200000e0667 */
[----:B------:R-:W-:Y:S05]  /*2740*/  @P2 IADD3 R46, P0, R130, R63, RZ ;  /* 0x0000003f822e2210 */ /* 0x000fea0007f1e0ff */
[----:B------:R-:W-:Y:S01]  /*2750*/  @P2 IMAD.X R47, R105, 0x1, R62, P0 ;  /* 0x00000001692f2824 */ /* 0x000fe200000e063e */
[----:B------:R-:W-:Y:S05]  /*2760*/  @P5 IADD3 R44, P0, R69, R146, RZ ;  /* 0x00000092452c5210 */ /* 0x000fea0007f1e0ff */
[----:B------:R-:W-:Y:S01]  /*2770*/  @P5 IMAD.X R45, R68, 0x1, R100, P0 ;  /* 0x00000001442d5824 */ /* 0x000fe200000e0664 */
[----:B------:R-:W-:Y:S04]  /*2780*/  @P5 IADD3 R50, P0, R63, UR30, RZ ;  /* 0x0000001e3f325c10 */ /* 0x000fe8000ff1e0ff */
[----:B------:R-:W-:Y:S02]  /*2790*/  @P5 IADD3.X R51, R62, UR15, RZ, P0, !PT ;  /* 0x0000000f3e335c10 */ /* 0x000fe400087fe4ff */
[C---:B------:R-:W-:Y:S04]  /*27a0*/  ISETP.GE.AND P0, PT, R90.reuse, R14, PT ;  /* 0x0000000e5a00720c */ /* 0x040fe80003f06270 */
[----:B------:R-:W-:Y:S11]  /*27b0*/  ISETP.GE.AND P6, PT, R90, R0, !P0 ;  /* 0x000000005a00720c */ /* 0x000ff600047c6270 */
[----:B------:R-:W-:Y:S02]  /*27c0*/  @!UPT UIADD3 URZ, URZ, URZ, URZ ;  /* 0x0000003f3f3ff290 */ /* 0x000fe4000fffe03f */
[----:B------:R-:W-:Y:S05]  /*27d0*/  @P6 IADD3 R48, P0, R69, R144, RZ ;  /* 0x0000009045306210 */ /* 0x000fea0007f1e0ff */
[----:B------:R-:W-:Y:S01]  /*27e0*/  @P6 IMAD.X R49, R68, 0x1, R98, P0 ;  /* 0x0000000144316824 */ /* 0x000fe200000e0662 */
[----:B------:R-:W-:Y:S04]  /*27f0*/  @P6 IADD3 R54, P0, R63, UR28, RZ ;  /* 0x0000001c3f366c10 */ /* 0x000fe8000ff1e0ff */
[----:B------:R-:W-:Y:S02]  /*2800*/  @P6 IADD3.X R55, R62, UR14, RZ, P0, !PT ;  /* 0x0000000e3e376c10 */ /* 0x000fe400087fe4ff */
[C---:B------:R-:W-:Y:S04]  /*2810*/  ISETP.GE.AND P0, PT, R89.reuse, R14, PT ;  /* 0x0000000e5900720c */ /* 0x040fe80003f06270 */
[----:B------:R-:W-:Y:S11]  /*2820*/  ISETP.GE.AND P1, PT, R89, R0, !P0 ;  /* 0x000000005900720c */ /* 0x000ff60004726270 */
[----:B------:R-:W-:Y:S02]  /*2830*/  @!UPT UIADD3 URZ, URZ, URZ, URZ ;  /* 0x0000003f3f3ff290 */ /* 0x000fe4000fffe03f */
[----:B------:R-:W-:Y:S02]  /*2840*/  @P1 IADD3 R52, P0, R69, R142, RZ ;  /* 0x0000008e45341210 */ /* 0x000fe40007f1e0ff */
[----:B------:R-:W-:Y:S03]  /*2850*/  @P1 LOP3.LUT R184, R184, 0x1, RZ, 0xfc, !PT ;  /* 0x00000001b8b81812 */ /* 0x000fe600078efcff */
[----:B------:R-:W-:Y:S01]  /*2860*/  @P1 IMAD.X R53, R68, 0x1, R99, P0 ;  /* 0x0000000144351824 */ /* 0x000fe200000e0663 */
[----:B------:R-:W-:Y:S04]  /*2870*/  @P1 IADD3 R56, P0, R63, UR34, RZ ;  /* 0x000000223f381c10 */ /* 0x000fe8000ff1e0ff */
[----:B------:R-:W-:Y:S02]  /*2880*/  @P1 IADD3.X R57, R62, UR26, RZ, P0, !PT ;  /* 0x0000001a3e391c10 */ /* 0x000fe400087fe4ff */
[C---:B------:R-:W-:Y:S04]  /*2890*/  LEA R69, P0, R134.reuse, R2, 0x1 ;  /* 0x0000000286457211 */ /* 0x040fe800078008ff */
[----:B------:R-:W-:Y:S02]  /*28a0*/  LEA.HI.X.SX32 R68, R134, R3, 0x1, P0 ;  /* 0x0000000386447211 */ /* 0x000fe400000f0eff */
[C---:B------:R-:W-:Y:S04]  /*28b0*/  ISETP.GE.AND P0, PT, R78.reuse, R14, PT ;  /* 0x0000000e4e00720c */ /* 0x040fe80003f06270 */
[----:B------:R-:W-:Y:S02]  /*28c0*/  ISETP.GE.AND P1, PT, R78, R0, !P0 ;  /* 0x000000004e00720c */ /* 0x000fe40004726270 */
[----:B------:R-:W-:Y:S11]  /*28d0*/  LOP3.LUT P0, RZ, R184, 0x1, RZ, 0xc0, !PT ;  /* 0x00000001b8ff7812 */ /* 0x000ff6000780c0ff */
[----:B------:R1:W2:Y:S02]  /*28e0*/  @P1 LDG.E.128 R28, [R2.64] ;  /* 0x00000006021c1981 */ /* 0x0002a4000c1e1d00 */
[----:B-1----:R-:W-:Y:S02]  /*28f0*/  @P1 IMAD.MOV.U32 R2, RZ, RZ, R63 ;  /* 0x000000ffff021224 */ /* 0x002fe400078e003f */
[----:B------:R-:W-:Y:S05]  /*2900*/  @P1 IMAD.MOV.U32 R3, RZ, RZ, R62 ;  /* 0x000000ffff031224 */ /* 0x000fea00078e003e */
[----:B--2---:R-:W-:Y:S04]  /*2910*/  @P1 STG.E.128 [R2.64], R28 ;  /* 0x0000001c02001986 */ /* 0x004fe8000c101d06 */
[----:B------:R-:W2:Y:S04]  /*2920*/  @P3 LDG.E.128 R12, [R12.64] ;  /* 0x000000060c0c3981 */ /* 0x000ea8000c1e1d00 */
[----:B--2---:R1:W-:Y:S04]  /*2930*/  @P3 STG.E.128 [R10.64], R12 ;  /* 0x0000000c0a003986 */ /* 0x0043e8000c101d06 */
[----:B-1----:R-:W2:Y:S04]  /*2940*/  @P4 LDG.E.128 R8, [R8.64] ;  /* 0x0000000608084981 */ /* 0x002ea8000c1e1d00 */
[----:B--2---:R1:W-:Y:S01]  /*2950*/  @P4 STG.E.128 [R6.64], R8 ;  /* 0x0000000806004986 */ /* 0x0043e2000c101d06 */
[----:B------:R-:W-:Y:S11]  /*2960*/  ISETP.NE.AND P4, PT, R25, RZ, PT ;  /* 0x000000ff1900720c */ /* 0x000ff60003f85270 */
[----:B------:R-:W-:Y:S02]  /*2970*/  @!UPT UIADD3 URZ, URZ, URZ, URZ ;  /* 0x0000003f3f3ff290 */ /* 0x000fe4000fffe03f */
[----:B------:R-:W2:Y:S04]  /*2980*/  @P4 LDG.E.128 R36, [R4.64] ;  /* 0x0000000604244981 */ /* 0x000ea8000c1e1d00 */
[----:B--2---:R-:W-:Y:S04]  /*2990*/  @P4 STG.E.128 [R26.64], R36 ;  /* 0x000000241a004986 */ /* 0x004fe8000c101d06 */
[----:B------:R-:W2:Y:S04]  /*29a0*/  @P2 LDG.E.128 R32, [R18.64] ;  /* 0x0000000612202981 */ /* 0x000ea8000c1e1d00 */
[----:B--2---:R-:W-:Y:S04]  /*29b0*/  @P2 STG.E.128 [R46.64], R32 ;  /* 0x000000202e002986 */ /* 0x004fe8000c101d06 */
[----:B------:R-:W2:Y:S04]  /*29c0*/  @P5 LDG.E.128 R28, [R44.64] ;  /* 0x000000062c1c5981 */ /* 0x000ea8000c1e1d00 */
[----:B--2---:R-:W-:Y:S04]  /*29d0*/  @P5 STG.E.128 [R50.64], R28 ;  /* 0x0000001c32005986 */ /* 0x004fe8000c101d06 */
[----:B-1----:R-:W2:Y:S04]  /*29e0*/  @P6 LDG.E.128 R4, [R48.64] ;  /* 0x0000000630046981 */ /* 0x002ea8000c1e1d00 */
[----:B--2---:R1:W-:Y:S04]  /*29f0*/  @P6 STG.E.128 [R54.64], R4 ;  /* 0x0000000436006986 */ /* 0x0043e8000c101d06 */
[----:B-1----:R-:W2:Y:S04]  /*2a00*/  @P0 LDG.E.128 R4, [R52.64] ;  /* 0x0000000634040981 */ /* 0x002ea8000c1e1d00 */
        /* <DEDUP_REMOVED lines=62> */
.L_x_1854:
[----:B------:R-:W-:Y:S05]  /*2df0*/  BSYNC B0 ;  /* 0x0000000000007941 */ /* 0x000fea0003800000 */
.L_x_1853:
[----:B------:R-:W-:Y:S01]  /*2e00*/  BSSY B0, `(.L_x_1855) ;  /* 0x0000039000007945 */ /* 0x000fe20003800000 */
[----:B------:R-:W-:-:S05]  /*2e10*/  @!P3 BRA `(.L_x_1856) ;  /* 0x000003700000b947 */ /* 0x000fca0003800000 */
        /* <DEDUP_REMOVED lines=55> */
.L_x_1856:
[----:B------:R-:W-:Y:S05]  /*3190*/  BSYNC B0 ;  /* 0x0000000000007941 */ /* 0x000fea0003800000 */
.L_x_1855:
[----:B------:R-:W-:Y:S01]  /*31a0*/  LOP3.LUT P0, RZ, R184, 0x2, RZ, 0xc0, !PT ;  /* 0x00000002b8ff7812 */ /* 0x000fe2000780c0ff */
[----:B------:R-:W-:Y:S01]  /*31b0*/  @!UPT UIADD3 URZ, URZ, URZ, URZ ;  /* 0x0000003f3f3ff290 */ /* 0x000fe2000fffe03f */
[----:B------:R-:W-:Y:S11]  /*31c0*/  BSSY B0, `(.L_x_1857) ;  /* 0x0000039000007945 */ /* 0x000ff60003800000 */
        /* <DEDUP_REMOVED lines=56> */
.L_x_1858:
[----:B------:R-:W-:Y:S05]  /*3550*/  BSYNC B0 ;  /* 0x0000000000007941 */ /* 0x000fea0003800000 */
.L_x_1857:
[----:B------:R-:W-:Y:S01]  /*3560*/  BSSY B0, `(.L_x_1859) ;  /* 0x0000041000007945 */ /* 0x000fe20003800000 */
[----:B------:R-:W-:-:S05]  /*3570*/  @!P4 BRA `(.L_x_1860) ;  /* 0x000003f00000c947 */ /* 0x000fca0003800000 */
        /* <DEDUP_REMOVED lines=12> */
[----:B------:R-:W-:Y:S04]  /*3640*/  @!P0 IADD3 R4, P1, R2, R41, RZ ;  /* 0x0000002902048210 */ /* 0x000fe80007f3e0ff */
[----:B------:R-:W-:Y:S01]  /*3650*/  @!P0 IADD3.X R5, R0, R40, RZ, P1, !PT ;  /* 0x0000002800058210 */ /* 0x000fe20000ffe4ff */
[----:B------:R-:W2:Y:S01]  /*3660*/  LDG.E.128 R8, [R8.64] ;  /* 0x0000000608087981 */ /* 0x000ea2000c1e1d00 */
[----:B------:R-:W-:Y:S05]  /*3670*/  @!P0 IADD3 R2, P1, R2, R21, RZ ;  /* 0x0000001502028210 */ /* 0x000fea0007f3e0ff */
[----:B------:R-:W-:Y:S02]  /*3680*/  @!P0 IMAD.X R3, R0, 0x1, R20, P1 ;  /* 0x0000000100038824 */ /* 0x000fe400008e0614 */
        /* <DEDUP_REMOVED lines=46> */
.L_x_1860:
[----:B------:R-:W-:Y:S05]  /*3970*/  BSYNC B0 ;  /* 0x0000000000007941 */ /* 0x000fea0003800000 */
.L_x_1859:
[----:B------:R-:W-:Y:S01]  /*3980*/  BSSY B0, `(.L_x_1861) ;  /* 0x0000039000007945 */ /* 0x000fe20003800000 */
[----:B------:R-:W-:-:S05]  /*3990*/  @!P2 BRA `(.L_x_1862) ;  /* 0x000003700000a947 */ /* 0x000fca0003800000 */
[----:B------:R-:W-:Y:S02]  /*39a0*/  ISETP.GE.AND P0, PT, R16, UR4, PT ;  /* 0x0000000410007c0c */ /* 0x000fe4000bf06270 */
[C---:B-1----:R-:W-:Y:S04]  /*39b0*/  LEA R8, P1, R116.reuse, R61, 0x1 ;  /* 0x0000003d74087211 */ /* 0x042fe800078208ff */
[----:B------:R-:W-:Y:S06]  /*39c0*/  LEA.HI.X R9, R116, R60, R119, 0x1, P1 ;  /* 0x0000003c74097211 */ /* 0x000fec00008f0c77 */
[----:B------:R-:W2:Y:S01]  /*39d0*/  LDG.E.128 R8, [R8.64] ;  /* 0x0000000608087981 */ /* 0x000ea2000c1e1d00 */
[C---:B------:R-:W-:Y:S01]  /*39e0*/  @!P0 SHF.L.U64.HI R0, R73.reuse, 0x1, R82 ;  /* 0x0000000149008819 */ /* 0x040fe20000010252 */
[----:B------:R-:W-:Y:S05]  /*39f0*/  @!P0 IMAD.SHL.U32 R2, R73, 0x2, RZ ;  /* 0x0000000249028824 */ /* 0x000fea00078e00ff */
[C---:B------:R-:W-:Y:S02]  /*3a00*/  @!P0 IADD3 R4, P2, R2.reuse, R41, RZ ;  /* 0x0000002902048210 */ /* 0x040fe40007f5e0ff */
[----:B------:R-:W-:Y:S03]  /*3a10*/  @!P0 IADD3 R2, P1, R2, R21, RZ ;  /* 0x0000001502028210 */ /* 0x000fe60007f3e0ff */
[C---:B------:R-:W-:Y:S01]  /*3a20*/  @!P0 IMAD.X R5, R0.reuse, 0x1, R40, P2 ;  /* 0x0000000100058824 */ /* 0x040fe200010e0628 */
[----:B------:R-:W-:Y:S04]  /*3a30*/  @!P0 IADD3.X R3, R0, R20, RZ, P1, !PT ;  /* 0x0000001400038210 */ /* 0x000fe80000ffe4ff */
        /* <DEDUP_REMOVED lines=45> */
.L_x_1862:
[----:B------:R-:W-:Y:S05]  /*3d10*/  BSYNC B0 ;  /* 0x0000000000007941 */ /* 0x000fea0003800000 */
.L_x_1861:
        /* <DEDUP_REMOVED lines=65> */
.L_x_1864:
[----:B------:R-:W-:Y:S05]  /*4130*/  BSYNC B0 ;  /* 0x0000000000007941 */ /* 0x000fea0003800000 */
.L_x_1863:
        /* <DEDUP_REMOVED lines=65> */
.L_x_1866:
[----:B------:R-:W-:Y:S05]  /*4550*/  BSYNC B0 ;  /* 0x0000000000007941 */ /* 0x000fea0003800000 */
.L_x_1865:
[----:B------:R-:W-:Y:S01]  /*4560*/  LOP3.LUT P0, RZ, R184, 0x1, RZ, 0xc0, !PT ;  /* 0x00000001b8ff7812 */ /* 0x000fe2000780c0ff */
[----:B------:R-:W-:Y:S01]  /*4570*/  @!UPT UIADD3 URZ, URZ, URZ, URZ ;  /* 0x0000003f3f3ff290 */ /* 0x000fe2000fffe03f */
[----:B------:R-:W-:Y:S11]  /*4580*/  BSSY B0, `(.L_x_1867) ;  /* 0x0000041000007945 */ /* 0x000ff60003800000 */
        /* <DEDUP_REMOVED lines=64> */
.L_x_1868:
[----:B------:R-:W-:Y:S05]  /*4990*/  BSYNC B0 ;  /* 0x0000000000007941 */ /* 0x000fea0003800000 */
.L_x_1867:
        /* <DEDUP_REMOVED lines=12> */
.L_x_1852:
[----:B------:R-:W-:Y:S01]  /*4a60*/  ULEA.HI UR5, UR4, UR4, URZ, 0x1 ;  /* 0x0000000404057291 */ /* 0x000fe2000f8f083f */
[----:B------:R-:W-:Y:S03]  /*4a70*/  BSSY B1, `(.L_x_1870) ;  /* 0x000005e000017945 */ /* 0x000fe60003800000 */
[----:B------:R-:W-:Y:S06]  /*4a80*/  USHF.R.S32.HI UR5, URZ, 0x1, UR5 ;  /* 0x000000013f057899 */ /* 0x000fec0008011405 */
[----:B------:R-:W-:Y:S01]  /*4a90*/  MOV R43, UR5 ;  /* 0x00000005002b7c02 */ /* 0x000fe20008000f00 */
[----:B------:R-:W-:-:S05]  /*4aa0*/  @!P1 BRA `(.L_x_1871) ;  /* 0x000005a000009947 */ /* 0x000fca0003800000 */
        /* <DEDUP_REMOVED lines=11> */
[----:B------:R-:W-:Y:S01]  /*4b60*/  IMAD.U32 R27, R33, 0x10000, RZ ;  /* 0x00010000211b7824 */ /* 0x000fe200078e00ff */
[----:B------:R-:W-:Y:S01]  /*4b70*/  LOP3.LUT R26, R32, 0xffff0000, RZ, 0xc0, !PT ;  /* 0xffff0000201a7812 */ /* 0x000fe200078ec0ff */
[----:B------:R-:W-:Y:S01]  /*4b80*/  IMAD.U32 R31, R35, 0x10000, RZ ;  /* 0x00010000231f7824 */ /* 0x000fe200078e00ff */
[----:B------:R-:W-:Y:S02]  /*4b90*/  LOP3.LUT R28, R33, 0xffff0000, RZ, 0xc0, !PT ;  /* 0xffff0000211c7812 */ /* 0x000fe400078ec0ff */
        /* <DEDUP_REMOVED lines=63> */
[----:B------:R-:W-:Y:S01]  /*4f90*/  FFMA.FTZ R5, R29, R13, R5 ;  /* 0x0000000d1d057223 */ /* 0x000fe20000010005 */
[----:B------:R-:W-:Y:S01]  /*4fa0*/  F2FP.BF16.PACK_AB R33, R4, R3 ;  /* 0x000000030421723e */ /* 0x000fe200000010ff */
[----:B------:R-:W-:Y:S02]  /*4fb0*/  FFMA.FTZ R6, R30, R14, R6 ;  /* 0x0000000e1e067223 */ /* 0x000fe40000010006 */
[----:B------:R-:W-:Y:S02]  /*4fc0*/  FFMA.FTZ R7, R31, R15, R7 ;  /* 0x0000000f1f077223 */ /* 0x000fe40000010007 */
[----:B------:R-:W-:Y:S01]  /*4fd0*/  FFMA.FTZ R8, R32, R18, R8 ;  /* 0x0000001220087223 */ /* 0x000fe20000010008 */
[----:B------:R-:W-:Y:S02]  /*4fe0*/  F2FP.BF16.PACK_AB R32, R2, R0 ;  /* 0x000000000220723e */ /* 0x000fe400000010ff */
[----:B------:R-:W-:Y:S02]  /*4ff0*/  F2FP.BF16.PACK_AB R34, R6, R5 ;  /* 0x000000050622723e */ /* 0x000fe400000010ff */
[----:B------:R-:W-:Y:S02]  /*5000*/  F2FP.BF16.PACK_AB R35, R8, R7 ;  /* 0x000000070823723e */ /* 0x000fe400000010ff */
.L_x_1873:
[----:B------:R-:W-:Y:S05]  /*5010*/  BSYNC B0 ;  /* 0x0000000000007941 */ /* 0x000fea0003800000 */
.L_x_1872:
[----:B--2---:R-:W-:Y:S02]  /*5020*/  MOV R2, R58 ;  /* 0x0000003a00027202 */ /* 0x004fe40000000f00 */
[----:B------:R-:W-:Y:S05]  /*5030*/  MOV R3, R59 ;  /* 0x0000003b00037202 */ /* 0x000fea0000000f00 */
[----:B-----5:R2:W-:Y:S02]  /*5040*/  STG.E.128 [R2.64], R32 ;  /* 0x0000002002007986 */ /* 0x0205e4000c101d06 */
.L_x_1871:
[----:B------:R-:W-:Y:S05]  /*5050*/  BSYNC B1 ;  /* 0x0000000000017941 */ /* 0x000fea0003800000 */
.L_x_1870:
[----:B------:R-:W-:Y:S01]  /*5060*/  BSSY B1, `(.L_x_1874) ;  /* 0x000005c000017945 */ /* 0x000fe20003800000 */
[----:B------:R-:W-:-:S05]  /*5070*/  @!P3 BRA `(.L_x_1875) ;  /* 0x000005a00000b947 */ /* 0x000fca0003800000 */
        /* <DEDUP_REMOVED lines=81> */
[----:B------:R-:W-:Y:S02]  /*5590*/  FFMA.FTZ R7, R31, R15, R7 ;  /* 0x0000000f1f077223 */ /* 0x000fe40000010007 */
[----:B------:R-:W-:Y:S01]  /*55a0*/  FFMA.FTZ R8, R32, R18, R8 ;  /* 0x0000001220087223 */ /* 0x000fe20000010008 */
[----:B------:R-:W-:Y:S02]  /*55b0*/  F2FP.BF16.PACK_AB R32, R2, R0 ;  /* 0x000000000220723e */ /* 0x000fe400000010ff */
[----:B------:R-:W-:Y:S02]  /*55c0*/  F2FP.BF16.PACK_AB R34, R6, R5 ;  /* 0x000000050622723e */ /* 0x000fe400000010ff */
[----:B------:R-:W-:Y:S02]  /*55d0*/  F2FP.BF16.PACK_AB R35, R8, R7 ;  /* 0x000000070823723e */ /* 0x000fe400000010ff */
.L_x_1877:
[----:B------:R-:W-:Y:S05]  /*55e0*/  BSYNC B0 ;  /* 0x0000000000007941 */ /* 0x000fea0003800000 */
.L_x_1876:
[C---:B--2---:R-:W-:Y:S04]  /*55f0*/  LEA R2, P0, R121.reuse, R58, 0x1 ;  /* 0x0000003a79027211 */ /* 0x044fe800078008ff */
[----:B------:R-:W-:Y:S05]  /*5600*/  LEA.HI.X R3, R121, R59, R123, 0x1, P0 ;  /* 0x0000003b79037211 */ /* 0x000fea00000f0c7b */
[----:B-----5:R2:W-:Y:S04]  /*5610*/  STG.E.128 [R2.64], R32 ;  /* 0x0000002002007986 */ /* 0x0205e8000c101d06 */
.L_x_1875:
[----:B------:R-:W-:Y:S05]  /*5620*/  BSYNC B1 ;  /* 0x0000000000017941 */ /* 0x000fea0003800000 */
.L_x_1874:
[----:B------:R-:W-:Y:S01]  /*5630*/  LOP3.LUT P0, RZ, R184, 0x2, RZ, 0xc0, !PT ;  /* 0x00000002b8ff7812 */ /* 0x000fe2000780c0ff */
[----:B------:R-:W-:Y:S01]  /*5640*/  @!UPT UIADD3 URZ, URZ, URZ, URZ ;  /* 0x0000003f3f3ff290 */ /* 0x000fe2000fffe03f */
[----:B------:R-:W-:Y:S11]  /*5650*/  BSSY B1, `(.L_x_1878) ;  /* 0x000005d000017945 */ /* 0x000ff60003800000 */
        /* <DEDUP_REMOVED lines=88> */
.L_x_1881:
[----:B------:R-:W-:Y:S05]  /*5be0*/  BSYNC B0 ;  /* 0x0000000000007941 */ /* 0x000fea0003800000 */
.L_x_1880:
[C---:B--2---:R-:W-:Y:S04]  /*5bf0*/  LEA R2, P0, R110.reuse, R58, 0x1 ;  /* 0x0000003a6e027211 */ /* 0x044fe800078008ff */
[----:B------:R-:W-:Y:S05]  /*5c00*/  LEA.HI.X R3, R110, R59, R86, 0x1, P0 ;  /* 0x0000003b6e037211 */ /* 0x000fea00000f0c56 */
[----:B-----5:R2:W-:Y:S04]  /*5c10*/  STG.E.128 [R2.64], R8 ;  /* 0x0000000802007986 */ /* 0x0205e8000c101d06 */
.L_x_1879:
[----:B------:R-:W-:Y:S05]  /*5c20*/  BSYNC B1 ;  /* 0x0000000000017941 */ /* 0x000fea0003800000 */
.L_x_1878:
[----:B------:R-:W-:Y:S01]  /*5c30*/  BSSY B1, `(.L_x_1882) ;  /* 0x0000064000017945 */ /* 0x000fe20003800000 */
[----:B------:R-:W-:-:S05]  /*5c40*/  @!P4 BRA `(.L_x_1883) ;  /* 0x000006200000c947 */ /* 0x000fca0003800000 */
        /* <DEDUP_REMOVED lines=26> */
[-C--:B------:R-:W-:Y:S02]  /*5df0*/  LEA.HI.X.SX32 R0, R0, R83.reuse, 0x1, P1 ;  /* 0x0000005300007211 */ /* 0x080fe400008f0eff */
        /* <DEDUP_REMOVED lines=63> */
.L_x_1885:
[----:B------:R-:W-:Y:S05]  /*61f0*/  BSYNC B0 ;  /* 0x0000000000007941 */ /* 0x000fea0003800000 */
.L_x_1884:
[----:B------:R-:W-:Y:S02]  /*6200*/  MOV R0, 0xc0 ;  /* 0x000000c000007802 */ /* 0x000fe40000000f00 */
[----:B--2---:R-:W-:Y:S02]  /*6210*/  MOV R2, R58 ;  /* 0x0000003a00027202 */ /* 0x004fe40000000f00 */
[----:B------:R-:W-:Y:S05]  /*6220*/  MOV R3, R59 ;  /* 0x0000003b00037202 */ /* 0x000fea0000000f00 */
[C---:B------:R-:W-:Y:S04]  /*6230*/  IMAD.WIDE.U32 R2, R0.reuse, c[0x0][0x198], R2 ;  /* 0x0000660000027a25 */ /* 0x040fe800078e0002 */
[----:B------:R-:W-:Y:S05]  /*6240*/  IMAD R0, R0, c[0x0][0x19c], RZ ;  /* 0x0000670000007a24 */ /* 0x000fea00078e02ff */
[----:B------:R-:W-:Y:S05]  /*6250*/  IADD3 R3, R3, R0, RZ ;  /* 0x0000000003037210 */ /* 0x000fea0007ffe0ff */
[----:B-----5:R2:W-:Y:S02]  /*6260*/  STG.E.128 [R2.64], R8 ;  /* 0x0000000802007986 */ /* 0x0205e4000c101d06 */
.L_x_1883:
[----:B------:R-:W-:Y:S05]  /*6270*/  BSYNC B1 ;  /* 0x0000000000017941 */ /* 0x000fea0003800000 */
.L_x_1882:
        /* <DEDUP_REMOVED lines=89> */
.L_x_1889:
[----:B------:R-:W-:Y:S05]  /*6810*/  BSYNC B0 ;  /* 0x0000000000007941 */ /* 0x000fea0003800000 */
.L_x_1888:
[C---:B--2---:R-:W-:Y:S04]  /*6820*/  LEA R2, P0, R112.reuse, R58, 0x1 ;  /* 0x0000003a70027211 */ /* 0x044fe800078008ff */
[----:B------:R-:W-:Y:S05]  /*6830*/  LEA.HI.X R3, R112, R59, R87, 0x1, P0 ;  /* 0x0000003b70037211 */ /* 0x000fea00000f0c57 */
[----:B-----5:R2:W-:Y:S04]  /*6840*/  STG.E.128 [R2.64], R8 ;  /* 0x0000000802007986 */ /* 0x0205e8000c101d06 */
.L_x_1887:
[----:B------:R-:W-:Y:S05]  /*6850*/  BSYNC B1 ;  /* 0x0000000000017941 */ /* 0x000fea0003800000 */
.L_x_1886:
        /* <DEDUP_REMOVED lines=92> */
.L_x_1893:
[----:B------:R-:W-:Y:S05]  /*6e20*/  BSYNC B0 ;  /* 0x0000000000007941 */ /* 0x000fea0003800000 */
.L_x_1892:
[----:B------:R-:W-:Y:S02]  /*6e30*/  MOV R0, 0x140 ;  /* 0x0000014000007802 */ /* 0x000fe40000000f00 */
[----:B--2---:R-:W-:Y:S02]  /*6e40*/  MOV R2, R58 ;  /* 0x0000003a00027202 */ /* 0x004fe40000000f00 */
[----:B------:R-:W-:Y:S05]  /*6e50*/  MOV R3, R59 ;  /* 0x0000003b00037202 */ /* 0x000fea0000000f00 */
[C---:B------:R-:W-:Y:S04]  /*6e60*/  IMAD.WIDE.U32 R2, R0.reuse, c[0x0][0x198], R2 ;  /* 0x0000660000027a25 */ /* 0x040fe800078e0002 */
[----:B------:R-:W-:Y:S05]  /*6e70*/  IMAD R0, R0, c[0x0][0x19c], RZ ;  /* 0x0000670000007a24 */ /* 0x000fea00078e02ff */
[----:B------:R-:W-:Y:S05]  /*6e80*/  IADD3 R3, R3, R0, RZ ;  /* 0x0000000003037210 */ /* 0x000fea0007ffe0ff */
[----:B-----5:R2:W-:Y:S02]  /*6e90*/  STG.E.128 [R2.64], R8 ;  /* 0x0000000802007986 */ /* 0x0205e4000c101d06 */
.L_x_1891:
[----:B------:R-:W-:Y:S05]  /*6ea0*/  BSYNC B1 ;  /* 0x0000000000017941 */ /* 0x000fea0003800000 */
.L_x_1890:
        /* <DEDUP_REMOVED lines=92> */
.L_x_1897:
[----:B------:R-:W-:Y:S05]  /*7470*/  BSYNC B0 ;  /* 0x0000000000007941 */ /* 0x000fea0003800000 */
.L_x_1896:
[----:B------:R-:W-:Y:S02]  /*7480*/  MOV R0, 0x180 ;  /* 0x0000018000007802 */ /* 0x000fe40000000f00 */
[----:B--2---:R-:W-:Y:S02]  /*7490*/  MOV R2, R58 ;  /* 0x0000003a00027202 */ /* 0x004fe40000000f00 */
[----:B------:R-:W-:Y:S05]  /*74a0*/  MOV R3, R59 ;  /* 0x0000003b00037202 */ /* 0x000fea0000000f00 */
[C---:B------:R-:W-:Y:S04]  /*74b0*/  IMAD.WIDE.U32 R2, R0.reuse, c[0x0][0x198], R2 ;  /* 0x0000660000027a25 */ /* 0x040fe800078e0002 */
[----:B------:R-:W-:Y:S05]  /*74c0*/  IMAD R0, R0, c[0x0][0x19c], RZ ;  /* 0x0000670000007a24 */ /* 0x000fea00078e02ff */
[----:B------:R-:W-:Y:S05]  /*74d0*/  IADD3 R3, R3, R0, RZ ;  /* 0x0000000003037210 */ /* 0x000fea0007ffe0ff */
[----:B-----5:R2:W-:Y:S02]  /*74e0*/  STG.E.128 [R2.64], R8 ;  /* 0x0000000802007986 */ /* 0x0205e4000c101d06 */
.L_x_1895:
[----:B------:R-:W-:Y:S05]  /*74f0*/  BSYNC B1 ;  /* 0x0000000000017941 */ /* 0x000fea0003800000 */
.L_x_1894:
[----:B------:R-:W-:Y:S01]  /*7500*/  LOP3.LUT P0, RZ, R184, 0x1, RZ, 0xc0, !PT ;  /* 0x00000001b8ff7812 */ /* 0x000fe2000780c0ff */
[----:B------:R-:W-:Y:S01]  /*7510*/  @!UPT UIADD3 URZ, URZ, URZ, URZ ;  /* 0x0000003f3f3ff290 */ /* 0x000fe2000fffe03f */
[----:B------:R-:W-:Y:S11]  /*7520*/  BSSY B1, `(.L_x_1898) ;  /* 0x0000063000017945 */ /* 0x000ff60003800000 */
        /* <DEDUP_REMOVED lines=90> */
.L_x_1901:
[----:B------:R-:W-:Y:S05]  /*7ad0*/  BSYNC B0 ;  /* 0x0000000000007941 */ /* 0x000fea0003800000 */
.L_x_1900:
[----:B------:R-:W-:Y:S02]  /*7ae0*/  MOV R0, 0x1c0 ;  /* 0x000001c000007802 */ /* 0x000fe40000000f00 */
[----:B--2---:R-:W-:Y:S02]  /*7af0*/  MOV R2, R58 ;  /* 0x0000003a00027202 */ /* 0x004fe40000000f00 */
[----:B------:R-:W-:Y:S05]  /*7b00*/  MOV R3, R59 ;  /* 0x0000003b00037202 */ /* 0x000fea0000000f00 */
[C---:B------:R-:W-:Y:S04]  /*7b10*/  IMAD.WIDE.U32 R2, R0.reuse, c[0x0][0x198], R2 ;  /* 0x0000660000027a25 */ /* 0x040fe800078e0002 */
[----:B------:R-:W-:Y:S05]  /*7b20*/  IMAD R0, R0, c[0x0][0x19c], RZ ;  /* 0x0000670000007a24 */ /* 0x000fea00078e02ff */
[----:B------:R-:W-:Y:S05]  /*7b30*/  IADD3 R3, R3, R0, RZ ;  /* 0x0000000003037210 */ /* 0x000fea0007ffe0ff */
[----:B-----5:R2:W-:Y:S02]  /*7b40*/  STG.E.128 [R2.64], R8 ;  /* 0x0000000802007986 */ /* 0x0205e4000c101d06 */
.L_x_1899:
[----:B------:R-:W-:Y:S05]  /*7b50*/  BSYNC B1 ;  /* 0x0000000000017941 */ /* 0x000fea0003800000 */
.L_x_1898:
        /* <DEDUP_REMOVED lines=12> */
.L_x_1851:
[----:B------:R-:W-:Y:S01]  /*7c20*/  @P1 IMAD.MOV.U32 R3, RZ, RZ, R60 ;  /* 0x000000ffff031224 */ /* 0x000fe200078e003c */
[-C--:B------:R-:W-:Y:S01]  /*7c30*/  @P1 MOV R2, R61.reuse ;  /* 0x0000003d00021202 */ /* 0x080fe20000000f00 */
[----:B------:R-:W-:Y:S01]  /*7c40*/  UMOV UR4, URZ ;  /* 0x0000003f00047c82 */ /* 0x000fe20008000000 */
[C---:B-1----:R-:W-:Y:S02]  /*7c50*/  @P3 LEA R6, P0, R117.reuse, R61, 0x1 ;  /* 0x0000003d75063211 */ /* 0x042fe400078008ff */
[----:B------:R-:W-:Y:S01]  /*7c60*/  @P4 MOV R0, c[0x0][0x288] ;  /* 0x0000a20000004a02 */ /* 0x000fe20000000f00 */
[----:B------:R1:W2:Y:S01]  /*7c70*/  @P1 LDG.E.128 R8, [R2.64] ;  /* 0x0000000602081981 */ /* 0x0002a2000c1e1d00 */
[----:B------:R-:W-:Y:S02]  /*7c80*/  @P3 LEA.HI.X R7, R117, R60, R120, 0x1, P0 ;  /* 0x0000003c75073211 */ /* 0x000fe400000f0c78 */
[CC--:B------:R-:W-:Y:S04]  /*7c90*/  @P3 LEA R4, P0, R121.reuse, R58.reuse, 0x1 ;  /* 0x0000003a79043211 */ /* 0x0c0fe800078008ff */
[----:B------:R-:W-:Y:S01]  /*7ca0*/  @P3 LEA.HI.X R5, R121, R59, R123, 0x1, P0 ;  /* 0x0000003b79053211 */ /* 0x000fe200000f0c7b */
[----:B-1----:R-:W-:Y:S01]  /*7cb0*/  @P1 IMAD.MOV.U32 R3, RZ, RZ, R59 ;  /* 0x000000ffff031224 */ /* 0x002fe200078e003b */
[----:B------:R-:W-:Y:S05]  /*7cc0*/  @P1 MOV R2, R58 ;  /* 0x0000003a00021202 */ /* 0x000fea0000000f00 */
[----:B--2---:R1:W-:Y:S01]  /*7cd0*/  @P1 STG.E.128 [R2.64], R8 ;  /* 0x0000000802001986 */ /* 0x0043e2000c101d06 */
[----:B------:R-:W-:Y:S03]  /*7ce0*/  LOP3.LUT P1, RZ, R184, 0x2, RZ, 0xc0, !PT ;  /* 0x00000002b8ff7812 */ /* 0x000fe6000782c0ff */
[----:B------:R-:W2:Y:S01]  /*7cf0*/  @P3 LDG.E.128 R12, [R6.64] ;  /* 0x00000006060c3981 */ /* 0x000ea2000c1e1d00 */
[----:B-1----:R-:W-:Y:S09]  /*7d00*/  @P4 IMAD.MOV.U32 R10, RZ, RZ, c[0x0][0x28c] ;  /* 0x0000a300ff0a4624 */ /* 0x002ff200078e00ff */
[C---:B------:R-:W-:Y:S04]  /*7d10*/  @P1 LEA R2, P0, R115.reuse, R61, 0x1 ;  /* 0x0000003d73021211 */ /* 0x040fe800078008ff */
[----:B------:R-:W-:Y:S02]  /*7d20*/  @P1 LEA.HI.X R3, R115, R60, R118, 0x1, P0 ;  /* 0x0000003c73031211 */ /* 0x000fe400000f0c76 */
[C---:B------:R-:W-:Y:S04]  /*7d30*/  @P1 LEA R8, P0, R110.reuse, R58, 0x1 ;  /* 0x0000003a6e081211 */ /* 0x040fe800078008ff */
[----:B------:R-:W-:Y:S01]  /*7d40*/  @P1 LEA.HI.X R9, R110, R59, R86, 0x1, P0 ;  /* 0x0000003b6e091211 */ /* 0x000fe200000f0c56 */
[----:B--2---:R1:W-:Y:S04]  /*7d50*/  @P3 STG.E.128 [R4.64], R12 ;  /* 0x0000000c04003986 */ /* 0x0043e8000c101d06 */
[----:B-1----:R1:W2:Y:S02]  /*7d60*/  @P1 LDG.E.128 R4, [R2.64] ;  /* 0x0000000602041981 */ /* 0x0022a4000c1e1d00 */
[----:B-1----:R-:W-:Y:S01]  /*7d70*/  @P4 IMAD.MOV.U32 R3, RZ, RZ, R60 ;  /* 0x000000ffff034224 */ /* 0x002fe200078e003c */
[-C--:B------:R-:W-:Y:S05]  /*7d80*/  @P4 MOV R2, R61.reuse ;  /* 0x0000003d00024202 */ /* 0x080fea0000000f00 */
[----:B------:R-:W-:Y:S04]  /*7d90*/  @P4 IMAD.WIDE.U32 R2, R0, 0xc0, R2 ;  /* 0x000000c000024825 */ /* 0x000fe800078e0002 */
[----:B------:R-:W-:Y:S05]  /*7da0*/  @P4 IMAD R0, R10, 0xc0, RZ ;  /* 0x000000c00a004824 */ /* 0x000fea00078e02ff */
[----:B------:R-:W-:Y:S01]  /*7db0*/  @P4 IADD3 R3, R3, R0, RZ ;  /* 0x0000000003034210 */ /* 0x000fe20007ffe0ff */
[----:B------:R-:W-:Y:S01]  /*7dc0*/  @P4 IMAD.MOV.U32 R0, RZ, RZ, 0xc0 ;  /* 0x000000c0ff004424 */ /* 0x000fe200078e00ff */
[----:B--2---:R1:W-:Y:S01]  /*7dd0*/  @P1 STG.E.128 [R8.64], R4 ;  /* 0x0000000408001986 */ /* 0x0043e2000c101d06 */
[----:B------:R-:W-:Y:S03]  /*7de0*/  LOP3.LUT P1, RZ, R184, 0x1, RZ, 0xc0, !PT ;  /* 0x00000001b8ff7812 */ /* 0x000fe6000782c0ff */
[----:B-1----:R1:W2:Y:S01]  /*7df0*/  @P4 LDG.E.128 R8, [R2.64] ;  /* 0x0000000602084981 */ /* 0x0022a2000c1e1d00 */
[C---:B------:R-:W-:Y:S02]  /*7e00*/  @P2 LEA R4, P0, R116.reuse, R61, 0x1 ;  /* 0x0000003d74042211 */ /* 0x040fe400078008ff */
[----:B------:R-:W-:Y:S02]  /*7e10*/  @P6 MOV R6, c[0x0][0x28c] ;  /* 0x0000a30000066a02 */ /* 0x000fe40000000f00 */
[----:B------:R-:W-:Y:S03]  /*7e20*/  @P2 LEA.HI.X R5, R116, R60, R119, 0x1, P0 ;  /* 0x0000003c74052211 */ /* 0x000fe600000f0c77 */
[----:B------:R-:W-:Y:S02]  /*7e30*/  @P6 IMAD R6, R6, 0x180, RZ ;  /* 0x0000018006066824 */ /* 0x000fe400078e02ff */
[----:B-1----:R-:W-:Y:S01]  /*7e40*/  @P4 IMAD.MOV.U32 R3, RZ, RZ, R59 ;  /* 0x000000ffff034224 */ /* 0x002fe200078e003b */
[----:B------:R-:W-:Y:S05]  /*7e50*/  @P4 MOV R2, R58 ;  /* 0x0000003a00024202 */ /* 0x000fea0000000f00 */
[C---:B------:R-:W-:Y:S04]  /*7e60*/  @P4 IMAD.WIDE.U32 R2, R0.reuse, c[0x0][0x198], R2 ;  /* 0x0000660000024a25 */ /* 0x040fe800078e0002 */
[----:B------:R-:W-:Y:S05]  /*7e70*/  @P4 IMAD R0, R0, c[0x0][0x19c], RZ ;  /* 0x0000670000004a24 */ /* 0x000fea00078e02ff */
[----:B------:R-:W-:Y:S01]  /*7e80*/  @P4 IADD3 R3, R3, R0, RZ ;  /* 0x0000000003034210 */ /* 0x000fe20007ffe0ff */
[----:B------:R-:W-:Y:S04]  /*7e90*/  @P5 IMAD.MOV.U32 R0, RZ, RZ, c[0x0][0x288] ;  /* 0x0000a200ff005624 */ /* 0x000fe800078e00ff */
[----:B--2---:R1:W-:Y:S02]  /*7ea0*/  @P4 STG.E.128 [R2.64], R8 ;  /* 0x0000000802004986 */ /* 0x0043e4000c101d06 */
[----:B-1----:R-:W-:Y:S02]  /*7eb0*/  @P5 IMAD.MOV.U32 R2, RZ, RZ, R61 ;  /* 0x000000ffff025224 */ /* 0x002fe400078e003d */
[----:B------:R1:W2:Y:S01]  /*7ec0*/  @P2 LDG.E.128 R8, [R4.64] ;  /* 0x0000000604082981 */ /* 0x0002a2000c1e1d00 */
[----:B------:R-:W-:Y:S05]  /*7ed0*/  @P5 MOV R3, R60 ;  /* 0x0000003c00035202 */ /* 0x000fea0000000f00 */
[----:B------:R-:W-:Y:S01]  /*7ee0*/  @P5 IMAD.WIDE.U32 R2, R0, 0x140, R2 ;  /* 0x0000014000025825 */ /* 0x000fe200078e0002 */
[----:B-1----:R-:W-:Y:S02]  /*7ef0*/  @P5 MOV R5, c[0x0][0x28c] ;  /* 0x0000a30000055a02 */ /* 0x002fe40000000f00 */
[C---:B------:R-:W-:Y:S03]  /*7f00*/  @P2 LEA R4, P0, R112.reuse, R58, 0x1 ;  /* 0x0000003a70042211 */ /* 0x040fe600078008ff */
[----:B------:R-:W-:Y:S01]  /*7f10*/  @P5 IMAD R0, R5, 0x140, RZ ;  /* 0x0000014005005824 */ /* 0x000fe200078e02ff */
[-C--:B------:R-:W-:Y:S03]  /*7f20*/  @P2 LEA.HI.X R5, R112, R59.reuse, R87, 0x1, P0 ;  /* 0x0000003b70052211 */ /* 0x080fe600000f0c57 */
[----:B------:R-:W-:Y:S02]  /*7f30*/  @P5 IMAD.IADD R3, R3, 0x1, R0 ;  /* 0x0000000103035824 */ /* 0x000fe400078e0200 */
[----:B------:R-:W-:Y:S01]  /*7f40*/  @P5 IMAD.MOV.U32 R0, RZ, RZ, 0x140 ;  /* 0x00000140ff005424 */ /* 0x000fe200078e00ff */
[----:B--2---:R1:W-:Y:S04]  /*7f50*/  @P2 STG.E.128 [R4.64], R8 ;  /* 0x0000000804002986 */ /* 0x0043e8000c101d06 */
[----:B-1----:R1:W2:Y:S01]  /*7f60*/  @P5 LDG.E.128 R8, [R2.64] ;  /* 0x0000000602085981 */ /* 0x0022a2000c1e1d00 */
[----:B------:R-:W-:Y:S02]  /*7f70*/  @P6 MOV R4, c[0x0][0x288] ;  /* 0x0000a20000046a02 */ /* 0x000fe40000000f00 */
[----:B------:R-:W-:Y:S01]  /*7f80*/  @P5 MOV R5, R59 ;  /* 0x0000003b00055202 */ /* 0x000fe20000000f00 */
[----:B-1----:R-:W-:Y:S01]  /*7f90*/  @P6 IMAD.MOV.U32 R2, RZ, RZ, R61 ;  /* 0x000000ffff026224 */ /* 0x002fe200078e003d */
[----:B------:R-:W-:Y:S05]  /*7fa0*/  @P6 MOV R3, R60 ;  /* 0x0000003c00036202 */ /* 0x000fea0000000f00 */
[----:B------:R-:W-:Y:S04]  /*7fb0*/  @P6 IMAD.WIDE.U32 R2, R4, 0x180, R2 ;  /* 0x0000018004026825 */ /* 0x000fe800078e0002 */
[----:B------:R-:W-:Y:S01]  /*7fc0*/  @P5 IMAD.MOV.U32 R4, RZ, RZ, R58 ;  /* 0x000000ffff045224 */ /* 0x000fe200078e003a */
[----:B------:R-:W-:Y:S01]  /*7fd0*/  @P6 IADD3 R3, R3, R6, RZ ;  /* 0x0000000603036210 */ /* 0x000fe20007ffe0ff */
[----:B------:R-:W-:Y:S02]  /*7fe0*/  @P1 IMAD.MOV.U32 R6, RZ, RZ, c[0x0][0x28c] ;  /* 0x0000a300ff061624 */ /* 0x000fe400078e00ff */
[C---:B------:R-:W-:Y:S04]  /*7ff0*/  @P5 IMAD.WIDE.U32 R4, R0.reuse, c[0x0][0x198], R4 ;  /* 0x0000660000045a25 */ /* 0x040fe800078e0004 */
[----:B------:R-:W-:Y:S02]  /*8000*/  @P5 IMAD R0, R0, c[0x0][0x19c], RZ ;  /* 0x0000670000005a24 */ /* 0x000fe400078e02ff */
[----:B------:R-:W-:Y:S02]  /*8010*/  @P1 IMAD R6, R6, 0x1c0, RZ ;  /* 0x000001c006061824 */ /* 0x000fe400078e02ff */
[----:B------:R-:W-:Y:S01]  /*8020*/  @P5 IMAD.IADD R5, R5, 0x1, R0 ;  /* 0x0000000105055824 */ /* 0x000fe200078e0200 */
[----:B------:R-:W-:Y:S04]  /*8030*/  @P6 MOV R0, 0x180 ;  /* 0x0000018000006802 */ /* 0x000fe80000000f00 */
[----:B--2---:R1:W-:Y:S02]  /*8040*/  @P5 STG.E.128 [R4.64], R8 ;  /* 0x0000000804005986 */ /* 0x0043e4000c101d06 */
[----:B-1----:R-:W-:Y:S02]  /*8050*/  @P1 IMAD.MOV.U32 R4, RZ, RZ, c[0x0][0x288] ;  /* 0x0000a200ff041624 */ /* 0x002fe400078e00ff */
[----:B------:R1:W2:Y:S01]  /*8060*/  @P6 LDG.E.128 R8, [R2.64] ;  /* 0x0000000602086981 */ /* 0x0002a2000c1e1d00 */
[----:B------:R-:W-:Y:S02]  /*8070*/  @P6 IMAD.MOV.U32 R5, RZ, RZ, R59 ;  /* 0x000000ffff056224 */ /* 0x000fe400078e003b */
[----:B-1----:R-:W-:Y:S01]  /*8080*/  @P1 IMAD.MOV.U32 R3, RZ, RZ, R60 ;  /* 0x000000ffff031224 */ /* 0x002fe200078e003c */
[----:B------:R-:W-:Y:S05]  /*8090*/  @P1 MOV R2, R61 ;  /* 0x0000003d00021202 */ /* 0x000fea0000000f00 */
[----:B------:R-:W-:Y:S01]  /*80a0*/  @P1 IMAD.WIDE.U32 R2, R4, 0x1c0, R2 ;  /* 0x000001c004021825 */ /* 0x000fe200078e0002 */
[----:B------:R-:W-:Y:S03]  /*80b0*/  @P6 MOV R4, R58 ;  /* 0x0000003a00046202 */ /* 0x000fe60000000f00 */
[----:B------:R-:W-:Y:S02]  /*80c0*/  @P1 IMAD.IADD R3, R3, 0x1, R6 ;  /* 0x0000000103031824 */ /* 0x000fe400078e0206 */
[C---:B------:R-:W-:Y:S04]  /*80d0*/  @P6 IMAD.WIDE.U32 R4, R0.reuse, c[0x0][0x198], R4 ;  /* 0x0000660000046a25 */ /* 0x040fe800078e0004 */
[----:B------:R-:W-:Y:S05]  /*80e0*/  @P6 IMAD R0, R0, c[0x0][0x19c], RZ ;  /* 0x0000670000006a24 */ /* 0x000fea00078e02ff */
[----:B------:R-:W-:Y:S02]  /*80f0*/  @P6 IADD3 R5, R5, R0, RZ ;  /* 0x0000000005056210 */ /* 0x000fe40007ffe0ff */
[----:B------:R-:W-:Y:S03]  /*8100*/  @P1 MOV R0, 0x1c0 ;  /* 0x000001c000001802 */ /* 0x000fe60000000f00 */
[----:B--2---:R1:W-:Y:S04]  /*8110*/  @P6 STG.E.128 [R4.64], R8 ;  /* 0x0000000804006986 */ /* 0x0043e8000c101d06 */
[----:B-1----:R1:W2:Y:S02]  /*8120*/  @P1 LDG.E.128 R4, [R2.64] ;  /* 0x0000000602041981 */ /* 0x0022a4000c1e1d00 */
[----:B-1----:R-:W-:Y:S01]  /*8130*/  @P1 IMAD.MOV.U32 R2, RZ, RZ, R58 ;  /* 0x000000ffff021224 */ /* 0x002fe200078e003a */
[----:B------:R-:W-:Y:S05]  /*8140*/  @P1 MOV R3, R59 ;  /* 0x0000003b00031202 */ /* 0x000fea0000000f00 */
[C---:B------:R-:W-:Y:S04]  /*8150*/  @P1 IMAD.WIDE.U32 R2, R0.reuse, c[0x0][0x198], R2 ;  /* 0x0000660000021a25 */ /* 0x040fe800078e0002 */
[----:B------:R-:W-:Y:S05]  /*8160*/  @P1 IMAD R0, R0, c[0x0][0x19c], RZ ;  /* 0x0000670000001a24 */ /* 0x000fea00078e02ff */
[----:B------:R-:W-:Y:S05]  /*8170*/  @P1 IADD3 R3, R3, R0, RZ ;  /* 0x0000000003031210 */ /* 0x000fea0007ffe0ff */
[----:B--2---:R1:W-:Y:S02]  /*8180*/  @P1 STG.E.128 [R2.64], R4 ;  /* 0x0000000402001986 */ /* 0x0043e4000c101d06 */
.L_x_1869:
        /* <DEDUP_REMOVED lines=84> */
.L_x_1902:
        /* <DEDUP_REMOVED lines=12> */
.L_x_1903:
[----:B------:R-:W-:Y:S04]  /*8790*/  IADD3 R23, R23, -0x1, RZ ;  /* 0xffffffff17177810 */ /* 0x000fe80007ffe0ff */
[----:B------:R-:W-:Y:S11]  /*87a0*/  ISETP.GT.AND P0, PT, R23, R95, PT ;  /* 0x0000005f1700720c */ /* 0x000ff60003f04270 */
[----:B------:R-:W-:Y:S02]  /*87b0*/  @!UPT UIADD3 URZ, URZ, URZ, URZ ;  /* 0x0000003f3f3ff290 */ /* 0x000fe4000fffe03f */
[----:B------:R-:W-:-:S05]  /*87c0*/  @P0 BRA `(.L_x_1904) ;  /* 0xffff9d4000000947 */ /* 0x000fca000383ffff */
.L_x_1850:
        /* <DEDUP_REMOVED lines=17> */
[----:B------:R-:W-:Y:S01]  /*88e0*/  IMAD.SHL.U32 R34, R107, 0x20, RZ ;  /* 0x000000206b227824 */ /* 0x000fe200078e00ff */
[----:B------:R-:W-:Y:S01]  /*88f0*/  ISETP.NE.AND P4, PT, RZ, UR4, PT ;  /* 0x00000004ff007c0c */ /* 0x000fe2000bf85270 */
[----:B-----5:R-:W-:Y:S01]  /*8900*/  IMAD.IADD R29, R56, 0x1, -R154 ;  /* 0x00000001381d7824 */ /* 0x020fe200078e0a9a */
[----:B------:R-:W-:Y:S02]  /*8910*/  IADD3.X R5, R124, UR5, RZ, P0, !PT ;  /* 0x000000057c057c10 */ /* 0x000fe400087fe4ff */
[----:B------:R-:W-:Y:S02]  /*8920*/  LEA R26, P0, R4, c[0x0][0x160], 0x1 ;  /* 0x00005800041a7a11 */ /* 0x000fe400078008ff */
[----:B------:R-:W-:-:S02]  /*8930*/  LEA.HI.X R3, R108, c[0x0][0x164], R124, 0x1, P3 ;  /* 0x000059006c037a11 */ /* 0x000fc400018f0c7c */
[----:B------:R-:W-:Y:S02]  /*8940*/  LEA.HI.X R27, R4, c[0x0][0x164], R5, 0x1, P0 ;  /* 0x00005900041b7a11 */ /* 0x000fe400000f0c05 */
[----:B--2---:R-:W-:-:S05]  /*8950*/  IADD3 R0, R0, R96, R154 ;  /* 0x0000006000007210 */ /* 0x004fca0007ffe09a */
[----:B------:R-:W-:-:S05]  /*8960*/  IMAD R0, R107, R0, RZ ;  /* 0x000000006b007224 */ /* 0x000fca00078e02ff */
[-C--:B------:R-:W-:Y:S02]  /*8970*/  IADD3 R18, P2, R122, R0.reuse, RZ ;  /* 0x000000007a127210 */ /* 0x080fe40007f5e0ff */
[----:B------:R-:W-:Y:S02]  /*8980*/  IADD3 R25, P1, R126, R0, RZ ;  /* 0x000000007e197210 */ /* 0x000fe40007f3e0ff */
[----:B------:R-:W-:-:S05]  /*8990*/  SHF.R.S32.HI R0, RZ, 0x1f, R0 ;  /* 0x0000001fff007819 */ /* 0x000fca0000011400 */
[--C-:B------:R-:W-:Y:S02]  /*89a0*/  IMAD.X R20, R128, 0x1, R0.reuse, P2 ;  /* 0x0000000180147824 */ /* 0x100fe400010e0600 */
[----:B------:R-:W-:Y:S01]  /*89b0*/  IMAD.X R19, R129, 0x1, R0, P1 ;  /* 0x0000000181137824 */ /* 0x000fe200008e0600 */
[----:B------:R-:W-:Y:S05]  /*89c0*/  @!P4 BRA `(.L_x_1907) ;  /* 0x000007000000c947 */ /* 0x000fea0003800000 */
        /* <DEDUP_REMOVED lines=8> */
[C---:B------:R-:W-:Y:S01]  /*8a50*/  IMAD.SHL.U32 R8, R18.reuse, 0x2, RZ ;  /* 0x0000000212087824 */ /* 0x040fe200078e00ff */
[----:B------:R-:W-:-:S04]  /*8a60*/  SHF.L.U64.HI R0, R18, 0x1, R20 ;  /* 0x0000000112007819 */ /* 0x000fc80000010214 */
[C---:B--2---:R-:W-:Y:S02]  /*8a70*/  IADD3 R2, P0, R8.reuse, c[0x0][0x2b0], RZ ;  /* 0x0000ac0008027a10 */ /* 0x044fe40007f1e0ff */
[----:B------:R-:W-:Y:S02]  /*8a80*/  IADD3 R8, P1, R8, c[0x0][0x2a8], RZ ;  /* 0x0000aa0008087a10 */ /* 0x000fe40007f3e0ff */
[C---:B------:R-:W-:Y:S02]  /*8a90*/  IADD3.X R3, R0.reuse, c[0x0][0x2b4], RZ, P0, !PT ;  /* 0x0000ad0000037a10 */ /* 0x040fe400007fe4ff */
[----:B------:R-:W-:-:S03]  /*8aa0*/  IADD3.X R9, R0, c[0x0][0x2ac], RZ, P1, !PT ;  /* 0x0000ab0000097a10 */ /* 0x000fc60000ffe4ff */
[----:B------:R2:W3:Y:S04]  /*8ab0*/  LDG.E.64 R12, [R2.64] ;  /* 0x00000006020c7981 */ /* 0x0004e8000c1e1b00 */
[----:B------:R4:W3:Y:S01]  /*8ac0*/  LDG.E.64 R10, [R8.64] ;  /* 0x00000006080a7981 */ /* 0x0008e2000c1e1b00 */
[----:B-----5:R-:W-:Y:S01]  /*8ad0*/  IMAD.U32 R14, R4, 0x10000, RZ ;  /* 0x00010000040e7824 */ /* 0x020fe200078e00ff */
[C---:B--2---:R-:W-:Y:S02]  /*8ae0*/  LOP3.LUT R2, R7.reuse, 0xffff0000, RZ, 0xc0, !PT ;  /* 0xffff000007027812 */ /* 0x044fe400078ec0ff */
[----:B------:R-:W-:Y:S01]  /*8af0*/  SHF.L.U32 R3, R7, 0x10, RZ ;  /* 0x0000001007037819 */ /* 0x000fe200000006ff */
[----:B------:R-:W-:Y:S01]  /*8b00*/  IMAD.U32 R7, R6, 0x10000, RZ ;  /* 0x0001000006077824 */ /* 0x000fe200078e00ff */
[----:B----4-:R-:W-:-:S02]  /*8b10*/  SHF.L.U32 R8, R5, 0x10, RZ ;  /* 0x0000001005087819 */ /* 0x010fc400000006ff */
[----:B------:R-:W-:Y:S02]  /*8b20*/  LOP3.LUT R5, R5, 0xffff0000, RZ, 0xc0, !PT ;  /* 0xffff000005057812 */ /* 0x000fe400078ec0ff */
[----:B------:R-:W-:Y:S02]  /*8b30*/  LOP3.LUT R9, R4, 0xffff0000, RZ, 0xc0, !PT ;  /* 0xffff000004097812 */ /* 0x000fe400078ec0ff */
[----:B------:R-:W-:Y:S02]  /*8b40*/  LOP3.LUT R6, R6, 0xffff0000, RZ, 0xc0, !PT ;  /* 0xffff000006067812 */ /* 0x000fe400078ec0ff */
[----:B---3--:R-:W-:Y:S02]  /*8b50*/  LOP3.LUT R15, R12, 0xffff0000, RZ, 0xc0, !PT ;  /* 0xffff00000c0f7812 */ /* 0x008fe400078ec0ff */
[----:B------:R-:W-:Y:S02]  /*8b60*/  LOP3.LUT R21, R13, 0xffff0000, RZ, 0xc0, !PT ;  /* 0xffff00000d157812 */ /* 0x000fe400078ec0ff */
[----:B------:R-:W-:Y:S01]  /*8b70*/  LOP3.LUT R22, R10, 0xffff0000, RZ, 0xc0, !PT ;  /* 0xffff00000a167812 */ /* 0x000fe200078ec0ff */
[-C--:B------:R-:W-:Y:S01]  /*8b80*/  FMUL.FTZ R0, R5, R15.reuse ;  /* 0x0000000f05007220 */ /* 0x080fe20000410000 */
[----:B------:R-:W-:Y:S01]  /*8b90*/  LOP3.LUT R23, R11, 0xffff0000, RZ, 0xc0, !PT ;  /* 0xffff00000b177812 */ /* 0x000fe200078ec0ff */
[----:B------:R-:W-:Y:S01]  /*8ba0*/  FMUL.FTZ R15, R8, R15 ;  /* 0x0000000f080f7220 */ /* 0x000fe20000410000 */
[----:B------:R-:W-:Y:S01]  /*8bb0*/  SHF.L.U32 R10, R10, 0x10, RZ ;  /* 0x000000100a0a7819 */ /* 0x000fe200000006ff */
[----:B------:R-:W-:-:S02]  /*8bc0*/  FMUL.FTZ R4, R2, R21 ;  /* 0x0000001502047220 */ /* 0x000fc40000410000 */
[-C--:B------:R-:W-:Y:S02]  /*8bd0*/  FFMA.FTZ R19, R8, R22.reuse, -R0 ;  /* 0x0000001608137223 */ /* 0x080fe40000010800 */
[----:B------:R-:W-:Y:S02]  /*8be0*/  FMUL.FTZ R0, R3, R21 ;  /* 0x0000001503007220 */ /* 0x000fe40000410000 */
[----:B------:R-:W-:Y:S02]  /*8bf0*/  FFMA.FTZ R5, R5, R22, R15 ;  /* 0x0000001605057223 */ /* 0x000fe4000001000f */
[-C--:B------:R-:W-:Y:S01]  /*8c00*/  FFMA.FTZ R15, R3, R23.reuse, -R4 ;  /* 0x00000017030f7223 */ /* 0x080fe20000010804 */
[----:B------:R-:W-:Y:S01]  /*8c10*/  SHF.L.U32 R3, R12, 0x10, RZ ;  /* 0x000000100c037819 */ /* 0x000fe200000006ff */
[----:B------:R-:W-:Y:S01]  /*8c20*/  FFMA.FTZ R8, R2, R23, R0 ;  /* 0x0000001702087223 */ /* 0x000fe20000010000 */
[----:B------:R-:W-:Y:S01]  /*8c30*/  F2FP.BF16.PACK_AB R5, R5, R19 ;  /* 0x000000130505723e */ /* 0x000fe200000010ff */
[----:B------:R-:W-:-:S02]  /*8c40*/  IMAD.U32 R0, R13, 0x10000, RZ ;  /* 0x000100000d007824 */ /* 0x000fc400078e00ff */
[-C--:B------:R-:W-:Y:S02]  /*8c50*/  FMUL.FTZ R4, R9, R3.reuse ;  /* 0x0000000309047220 */ /* 0x080fe40000410000 */
[-C--:B------:R-:W-:Y:S02]  /*8c60*/  FMUL.FTZ R2, R6, R0.reuse ;  /* 0x0000000006027220 */ /* 0x080fe40000410000 */
[----:B------:R-:W-:Y:S02]  /*8c70*/  IMAD.U32 R11, R11, 0x10000, RZ ;  /* 0x000100000b0b7824 */ /* 0x000fe400078e00ff */
[C---:B------:R-:W-:Y:S02]  /*8c80*/  FMUL.FTZ R3, R14.reuse, R3 ;  /* 0x000000030e037220 */ /* 0x040fe40000410000 */
[----:B------:R-:W-:Y:S02]  /*8c90*/  FMUL.FTZ R0, R7, R0 ;  /* 0x0000000007007220 */ /* 0x000fe40000410000 */
[----:B------:R-:W-:-:S02]  /*8ca0*/  FFMA.FTZ R4, R14, R10, -R4 ;  /* 0x0000000a0e047223 */ /* 0x000fc40000010804 */
[----:B------:R-:W-:Y:S02]  /*8cb0*/  FFMA.FTZ R3, R9, R10, R3 ;  /* 0x0000000a09037223 */ /* 0x000fe40000010003 */
[----:B------:R-:W-:Y:S01]  /*8cc0*/  FFMA.FTZ R2, R7, R11, -R2 ;  /* 0x0000000b07027223 */ /* 0x000fe20000010802 */
[----:B------:R-:W-:Y:S01]  /*8cd0*/  F2FP.BF16.PACK_AB R7, R8, R15 ;  /* 0x0000000f0807723e */ /* 0x000fe200000010ff */
[----:B------:R-:W-:Y:S01]  /*8ce0*/  FFMA.FTZ R0, R6, R11, R0 ;  /* 0x0000000b06007223 */ /* 0x000fe20000010000 */
[----:B------:R-:W-:-:S04]  /*8cf0*/  F2FP.BF16.PACK_AB R4, R3, R4 ;  /* 0x000000040304723e */ /* 0x000fc800000010ff */
[----:B------:R-:W-:Y:S02]  /*8d00*/  F2FP.BF16.PACK_AB R6, R0, R2 ;  /* 0x000000020006723e */ /* 0x000fe400000010ff */
.L_x_1911:
[----:B------:R-:W-:Y:S05]  /*8d10*/  BSYNC B0 ;  /* 0x0000000000007941 */ /* 0x000fea0003800000 */
.L_x_1910:
[----:B-----5:R3:W-:Y:S02]  /*8d20*/  STS.128 [R183], R4 ;  /* 0x00000004b7007388 */ /* 0x0207e40000000c00 */
.L_x_1909:
[----:B------:R-:W-:Y:S05]  /*8d30*/  BSYNC B1 ;  /* 0x0000000000017941 */ /* 0x000fea0003800000 */
.L_x_1908:
[----:B------:R-:W-:-:S04]  /*8d40*/  IADD3 R28, R78, 0x20, RZ ;  /* 0x000000204e1c7810 */ /* 0x000fc80007ffe0ff */
[----:B------:R-:W-:-:S04]  /*8d50*/  ISETP.GE.AND P0, PT, R28, R29, PT ;  /* 0x0000001d1c00720c */ /* 0x000fc80003f06270 */
[----:B------:R-:W-:-:S13]  /*8d60*/  ISETP.LT.OR P0, PT, R151, -0x83, P0 ;  /* 0xffffff7d9700780c */ /* 0x000fda0000701670 */
[----:B------:R-:W-:Y:S05]  /*8d70*/  @P0 BRA `(.L_x_1912) ;  /* 0x00000ff000000947 */ /* 0x000fea0003800000 */
[----:B---3--:R3:W5:Y:S01]  /*8d80*/  LDG.E.128 R4, [R26.64] ;  /* 0x000000061a047981 */ /* 0x008762000c1e1d00 */
[----:B------:R-:W-:Y:S01]  /*8d90*/  ISETP.GE.AND P0, PT, R16, c[0x0][0x230], PT ;  /* 0x00008c0010007a0c */ /* 0x000fe20003f06270 */
[----:B------:R-:W-:-:S12]  /*8da0*/  BSSY B0, `(.L_x_1913) ;  /* 0x0000030000007945 */ /* 0x000fd80003800000 */
[----:B------:R-:W-:Y:S05]  /*8db0*/  @P0 BRA `(.L_x_1914) ;  /* 0x000002e000000947 */ /* 0x000fea0003800000 */
[----:B------:R-:W-:-:S04]  /*8dc0*/  IADD3 R0, P0, R34, R18, RZ ;  /* 0x0000001222007210 */ /* 0x000fc80007f1e0ff */
[----:B--2---:R-:W-:Y:S01]  /*8dd0*/  LEA.HI.X.SX32 R2, R34, R20, 0x1, P0 ;  /* 0x0000001422027211 */ /* 0x004fe200000f0eff */
[----:B------:R-:W-:-:S03]  /*8de0*/  IMAD.SHL.U32 R8, R0, 0x2, RZ ;  /* 0x0000000200087824 */ /* 0x000fc600078e00ff */
[----:B------:R-:W-:Y:S02]  /*8df0*/  SHF.L.U64.HI R0, R0, 0x1, R2 ;  /* 0x0000000100007819 */ /* 0x000fe40000010202 */
[C---:B------:R-:W-:Y:S02]  /*8e00*/  IADD3 R2, P0, R8.reuse, c[0x0][0x2b0], RZ ;  /* 0x0000ac0008027a10 */ /* 0x040fe40007f1e0ff */
[----:B------:R-:W-:Y:S02]  /*8e10*/  IADD3 R8, P1, R8, c[0x0][0x2a8], RZ ;  /* 0x0000aa0008087a10 */ /* 0x000fe40007f3e0ff */
[C---:B------:R-:W-:Y:S02]  /*8e20*/  IADD3.X R3, R0.reuse, c[0x0][0x2b4], RZ, P0, !PT ;  /* 0x0000ad0000037a10 */ /* 0x040fe400007fe4ff */
[----:B------:R-:W-:-:S03]  /*8e30*/  IADD3.X R9, R0, c[0x0][0x2ac], RZ, P1, !PT ;  /* 0x0000ab0000097a10 */ /* 0x000fc60000ffe4ff */
[----:B------:R2:W4:Y:S04]  /*8e40*/  LDG.E.64 R12, [R2.64] ;  /* 0x00000006020c7981 */ /* 0x000528000c1e1b00 */
[----:B---3--:R1:W3:Y:S01]  /*8e50*/  LDG.E.64 R10, [R8.64] ;  /* 0x00000006080a7981 */ /* 0x0082e2000c1e1b00 */
[----:B-----5:R-:W-:Y:S01]  /*8e60*/  SHF.L.U32 R14, R4, 0x10, RZ ;  /* 0x00000010040e7819 */ /* 0x020fe200000006ff */
[C---:B--2---:R-:W-:Y:S01]  /*8e70*/  IMAD.U32 R3, R7.reuse, 0x10000, RZ ;  /* 0x0001000007037824 */ /* 0x044fe200078e00ff */
[----:B------:R-:W-:Y:S02]  /*8e80*/  LOP3.LUT R2, R7, 0xffff0000, RZ, 0xc0, !PT ;  /* 0xffff000007027812 */ /* 0x000fe400078ec0ff */
[----:B------:R-:W-:Y:S01]  /*8e90*/  SHF.L.U32 R7, R6, 0x10, RZ ;  /* 0x0000001006077819 */ /* 0x000fe200000006ff */
[C---:B-1----:R-:W-:Y:S01]  /*8ea0*/  IMAD.U32 R8, R5.reuse, 0x10000, RZ ;  /* 0x0001000005087824 */ /* 0x042fe200078e00ff */
[----:B------:R-:W-:-:S02]  /*8eb0*/  LOP3.LUT R5, R5, 0xffff0000, RZ, 0xc0, !PT ;  /* 0xffff000005057812 */ /* 0x000fc400078ec0ff */
[----:B------:R-:W-:Y:S02]  /*8ec0*/  LOP3.LUT R9, R4, 0xffff0000, RZ, 0xc0, !PT ;  /* 0xffff000004097812 */ /* 0x000fe400078ec0ff */
[----:B------:R-:W-:Y:S02]  /*8ed0*/  LOP3.LUT R6, R6, 0xffff0000, RZ, 0xc0, !PT ;  /* 0xffff000006067812 */ /* 0x000fe400078ec0ff */
[----:B----4-:R-:W-:Y:S02]  /*8ee0*/  LOP3.LUT R15, R12, 0xffff0000, RZ, 0xc0, !PT ;  /* 0xffff00000c0f7812 */ /* 0x010fe400078ec0ff */
[----:B------:R-:W-:Y:S02]  /*8ef0*/  LOP3.LUT R17, R13, 0xffff0000, RZ, 0xc0, !PT ;  /* 0xffff00000d117812 */ /* 0x000fe400078ec0ff */
[----:B---3--:R-:W-:Y:S01]  /*8f00*/  LOP3.LUT R18, R10, 0xffff0000, RZ, 0xc0, !PT ;  /* 0xffff00000a127812 */ /* 0x008fe200078ec0ff */
[-C--:B------:R-:W-:Y:S01]  /*8f10*/  FMUL.FTZ R0, R5, R15.reuse ;  /* 0x0000000f05007220 */ /* 0x080fe20000410000 */
[C---:B------:R-:W-:Y:S01]  /*8f20*/  LOP3.LUT R19, R11.reuse, 0xffff0000, RZ, 0xc0, !PT ;  /* 0xffff00000b137812 */ /* 0x040fe200078ec0ff */
[C---:B------:R-:W-:Y:S01]  /*8f30*/  FMUL.FTZ R15, R8.reuse, R15 ;  /* 0x0000000f080f7220 */ /* 0x040fe20000410000 */
[----:B------:R-:W-:Y:S01]  /*8f40*/  SHF.L.U32 R11, R11, 0x10, RZ ;  /* 0x000000100b0b7819 */ /* 0x000fe200000006ff */
[----:B------:R-:W-:-:S02]  /*8f50*/  FFMA.FTZ R16, R8, R18, -R0 ;  /* 0x0000001208107223 */ /* 0x000fc40000010800 */
[-C--:B------:R-:W-:Y:S02]  /*8f60*/  FMUL.FTZ R0, R3, R17.reuse ;  /* 0x0000001103007220 */ /* 0x080fe40000410000 */
[C---:B------:R-:W-:Y:S02]  /*8f70*/  FMUL.FTZ R4, R2.reuse, R17 ;  /* 0x0000001102047220 */ /* 0x040fe40000410000 */
[----:B------:R-:W-:Y:S02]  /*8f80*/  FFMA.FTZ R5, R5, R18, R15 ;  /* 0x0000001205057223 */ /* 0x000fe4000001000f */
[-C--:B------:R-:W-:Y:S01]  /*8f90*/  FFMA.FTZ R8, R2, R19.reuse, R0 ;  /* 0x0000001302087223 */ /* 0x080fe20000010000 */
[----:B------:R-:W-:Y:S01]  /*8fa0*/  SHF.L.U32 R0, R13, 0x10, RZ ;  /* 0x000000100d007819 */ /* 0x000fe200000006ff */
[----:B------:R-:W-:Y:S01]  /*8fb0*/  FFMA.FTZ R15, R3, R19, -R4 ;  /* 0x00000013030f7223 */ /* 0x000fe20000010804 */
        /* <DEDUP_REMOVED lines=14> */
.L_x_1914:
[----:B------:R-:W-:Y:S05]  /*90a0*/  BSYNC B0 ;  /* 0x0000000000007941 */ /* 0x000fea0003800000 */
.L_x_1913:
[----:B-----5:R4:W-:Y:S01]  /*90b0*/  STS.128 [R183+0x800], R4 ;  /* 0x00080004b7007388 */ /* 0x0209e20000000c00 */
[----:B------:R-:W-:Y:S05]  /*90c0*/  BRA `(.L_x_1912) ;  /* 0x00000ca000007947 */ /* 0x000fea0003800000 */
.L_x_1907:
        /* <DEDUP_REMOVED lines=19> */
[----:B--2---:R-:W-:Y:S01]  /*9200*/  @P0 SHF.R.S32.HI R2, RZ, 0x1, R114 ;  /* 0x00000001ff020819 */ /* 0x004fe20000011472 */
[----:B------:R-:W2:Y:S01]  /*9210*/  LDG.E.128 R8, [R8.64] ;  /* 0x0000000608087981 */ /* 0x000ea2000c1e1d00 */
[----:B------:R-:W-:Y:S01]  /*9220*/  LEA.HI.X R13, R13, c[0x0][0x2b4], R0, 0x1, P1 ;  /* 0x0000ad000d0d7a11 */ /* 0x000fe200008f0c00 */
[----:B------:R-:W-:Y:S01]  /*9230*/  IMAD.MOV.U32 R0, RZ, RZ, RZ ;  /* 0x000000ffff007224 */ /* 0x000fe200078e00ff */
[----:B------:R-:W-:-:S04]  /*9240*/  @P0 IADD3 R0, -R2, RZ, RZ ;  /* 0x000000ff02000210 */ /* 0x000fc80007ffe1ff */
[C---:B------:R-:W-:Y:S01]  /*9250*/  IADD3 R2, P1, R0.reuse, R25, RZ ;  /* 0x0000001900027210 */ /* 0x040fe20007f3e0ff */
[----:B------:R-:W3:Y:S03]  /*9260*/  LDG.E.128 R12, [R12.64] ;  /* 0x000000060c0c7981 */ /* 0x000ee6000c1e1d00 */
[----:B------:R-:W-:Y:S02]  /*9270*/  LEA.HI.X.SX32 R0, R0, R19, 0x1, P1 ;  /* 0x0000001300007211 */ /* 0x000fe400008f0eff */
[----:B------:R-:W-:-:S04]  /*9280*/  LEA R20, P1, R2, c[0x0][0x2a8], 0x1 ;  /* 0x0000aa0002147a11 */ /* 0x000fc800078208ff */
[----:B------:R-:W-:-:S06]  /*9290*/  LEA.HI.X R21, R2, c[0x0][0x2ac], R0, 0x1, P1 ;  /* 0x0000ab0002157a11 */ /* 0x000fcc00008f0c00 */
[----:B------:R-:W4:Y:S01]  /*92a0*/  LDG.E.128 R20, [R20.64] ;  /* 0x0000000614147981 */ /* 0x000f22000c1e1d00 */
        /* <DEDUP_REMOVED lines=8> */
[C---:B--2---:R-:W-:Y:S01]  /*9330*/  IMAD.U32 R36, R8.reuse, 0x10000, RZ ;  /* 0x0001000008247824 */ /* 0x044fe200078e00ff */
[----:B------:R-:W-:Y:S01]  /*9340*/  LOP3.LUT R37, R8, 0xffff0000, RZ, 0xc0, !PT ;  /* 0xffff000008257812 */ /* 0x000fe200078ec0ff */
[----:B------:R-:W-:Y:S01]  /*9350*/  IMAD.U32 R38, R10, 0x10000, RZ ;  /* 0x000100000a267824 */ /* 0x000fe200078e00ff */
[----:B------:R-:W-:-:S02]  /*9360*/  SHF.L.U32 R39, R9, 0x10, RZ ;  /* 0x0000001009277819 */ /* 0x000fc400000006ff */
[----:B------:R-:W-:Y:S02]  /*9370*/  LOP3.LUT R9, R9, 0xffff0000, RZ, 0xc0, !PT ;  /* 0xffff000009097812 */ /* 0x000fe400078ec0ff */
        /* <DEDUP_REMOVED lines=10> */
[C---:B------:R-:W-:Y:S01]  /*9420*/  LOP3.LUT R0, R15.reuse, 0xffff0000, RZ, 0xc0, !PT ;  /* 0xffff00000f007812 */ /* 0x040fe200078ec0ff */
[----:B------:R-:W-:Y:S01]  /*9430*/  @!P0 FADD.FTZ R12, -R12, -RZ ;  /* 0x800000ff0c0c8221 */ /* 0x000fe20000010100 */
[----:B------:R-:W-:Y:S01]  /*9440*/  SHF.L.U32 R2, R15, 0x10, RZ ;  /* 0x000000100f027819 */ /* 0x000fe200000006ff */
[----:B------:R-:W-:Y:S01]  /*9450*/  FMUL.FTZ R8, R36, R7 ;  /* 0x0000000724087220 */ /* 0x000fe20000410000 */
[----:B------:R-:W-:Y:S01]  /*9460*/  LOP3.LUT R10, R11, 0xffff0000, RZ, 0xc0, !PT ;  /* 0xffff00000b0a7812 */ /* 0x000fe200078ec0ff */
[----:B------:R-:W-:Y:S01]  /*9470*/  @!P0 FADD.FTZ R3, -R3, -RZ ;  /* 0x800000ff03038221 */ /* 0x000fe20000010100 */
[----:B------:R-:W-:Y:S01]  /*9480*/  SHF.L.U32 R41, R11, 0x10, RZ ;  /* 0x000000100b297819 */ /* 0x000fe200000006ff */
[----:B------:R-:W-:Y:S01]  /*9490*/  FMUL.FTZ R7, R37, R6 ;  /* 0x0000000625077220 */ /* 0x000fe20000410000 */
[----:B----4-:R-:W-:Y:S01]  /*94a0*/  LOP3.LUT R14, R22, 0xffff0000, RZ, 0xc0, !PT ;  /* 0xffff0000160e7812 */ /* 0x010fe200078ec0ff */
[----:B------:R-:W-:Y:S01]  /*94b0*/  @!P0 FADD.FTZ R0, -R0, -RZ ;  /* 0x800000ff00008221 */ /* 0x000fe20000010100 */
[----:B------:R-:W-:Y:S01]  /*94c0*/  SHF.L.U32 R13, R23, 0x10, RZ ;  /* 0x00000010170d7819 */ /* 0x000fe200000006ff */
[----:B------:R-:W-:-:S02]  /*94d0*/  FMUL.FTZ R6, R39, R5 ;  /* 0x0000000527067220 */ /* 0x000fc40000410000 */
[----:B------:R-:W-:Y:S01]  /*94e0*/  FMUL.FTZ R5, R9, R12 ;  /* 0x0000000c09057220 */ /* 0x000fe20000410000 */
[C---:B------:R-:W-:Y:S01]  /*94f0*/  SHF.L.U32 R12, R21.reuse, 0x10, RZ ;  /* 0x00000010150c7819 */ /* 0x040fe200000006ff */
[----:B------:R-:W-:Y:S02]  /*9500*/  @!P0 FADD.FTZ R4, -R4, -RZ ;  /* 0x800000ff04048221 */ /* 0x000fe40000010100 */
[----:B------:R-:W-:Y:S02]  /*9510*/  @!P0 FADD.FTZ R2, -R2, -RZ ;  /* 0x800000ff02028221 */ /* 0x000fe40000010100 */
[----:B------:R-:W-:Y:S01]  /*9520*/  FMUL.FTZ R9, R40, R3 ;  /* 0x0000000328097220 */ /* 0x000fe20000410000 */
[----:B------:R-:W-:Y:S01]  /*9530*/  LOP3.LUT R3, R20, 0xffff0000, RZ, 0xc0, !PT ;  /* 0xffff000014037812 */ /* 0x000fe200078ec0ff */
[----:B------:R-:W-:Y:S02]  /*9540*/  FMUL.FTZ R0, R10, R0 ;  /* 0x000000000a007220 */ /* 0x000fe40000410000 */
        /* <DEDUP_REMOVED lines=18> */
.L_x_1918:
[----:B------:R-:W-:Y:S05]  /*9670*/  BSYNC B0 ;  /* 0x0000000000007941 */ /* 0x000fea0003800000 */
.L_x_1917:
[----:B-----5:R3:W-:Y:S02]  /*9680*/  STS.128 [R183], R4 ;  /* 0x00000004b7007388 */ /* 0x0207e40000000c00 */
.L_x_1916:
[----:B------:R-:W-:Y:S05]  /*9690*/  BSYNC B1 ;  /* 0x0000000000017941 */ /* 0x000fea0003800000 */
.L_x_1915:
        /* <DEDUP_REMOVED lines=8> */
[----:B------:R-:W-:Y:S01]  /*9720*/  ISETP.GE.AND P0, PT, R16, R107, PT ;  /* 0x0000006b1000720c */ /* 0x000fe20003f06270 */
[----:B------:R-:W-:Y:S01]  /*9730*/  IMAD.MOV.U32 R0, RZ, RZ, RZ ;  /* 0x000000ffff007224 */ /* 0x000fe200078e00ff */
[----:B------:R-:W-:-:S11]  /*9740*/  IADD3 R16, P1, R34, R25, RZ ;  /* 0x0000001922107210 */ /* 0x000fd60007f3e0ff */
[--C-:B--2---:R-:W-:Y:S02]  /*9750*/  @P0 SHF.R.S32.HI R2, RZ, 0x1, R114.reuse ;  /* 0x00000001ff020819 */ /* 0x104fe40000011472 */
        /* <DEDUP_REMOVED lines=8> */
[----:B------:R-:W2:Y:S03]  /*97e0*/  LDG.E.128 R8, [R8.64] ;  /* 0x0000000608087981 */ /* 0x000ea6000c1e1d00 */
[----:B------:R-:W-:Y:S02]  /*97f0*/  LEA.HI.X R13, R2, c[0x0][0x2b4], R0, 0x1, P1 ;  /* 0x0000ad00020d7a11 */ /* 0x000fe400008f0c00 */
[----:B------:R-:W-:Y:S02]  /*9800*/  @P0 SHF.R.S32.HI R2, RZ, 0x1, R114 ;  /* 0x00000001ff020819 */ /* 0x000fe40000011472 */
[----:B------:R-:W-:-:S02]  /*9810*/  MOV R0, RZ ;  /* 0x000000ff00007202 */ /* 0x000fc40000000f00 */
[----:B------:R-:W4:Y:S01]  /*9820*/  LDG.E.128 R12, [R12.64] ;  /* 0x000000060c0c7981 */ /* 0x000f22000c1e1d00 */
[----:B------:R-:W-:-:S05]  /*9830*/  @P0 IMAD.MOV R0, RZ, RZ, -R2 ;  /* 0x000000ffff000224 */ /* 0x000fca00078e0a02 */
[----:B------:R-:W-:-:S04]  /*9840*/  IADD3 R2, P1, R0, R16, RZ ;  /* 0x0000001000027210 */ /* 0x000fc80007f3e0ff */
[----:B------:R-:W-:Y:S02]  /*9850*/  LEA.HI.X.SX32 R0, R0, R3, 0x1, P1 ;  /* 0x0000000300007211 */ /* 0x000fe400008f0eff */
[----:B------:R-:W-:-:S04]  /*9860*/  LEA R16, P1, R2, c[0x0][0x2a8], 0x1 ;  /* 0x0000aa0002107a11 */ /* 0x000fc800078208ff */
[----:B------:R-:W-:-:S06]  /*9870*/  LEA.HI.X R17, R2, c[0x0][0x2ac], R0, 0x1, P1 ;  /* 0x0000ab0002117a11 */ /* 0x000fcc00008f0c00 */
[----:B---3--:R-:W3:Y:S01]  /*9880*/  LDG.E.128 R16, [R16.64] ;  /* 0x0000000610107981 */ /* 0x008ee2000c1e1d00 */
        /* <DEDUP_REMOVED lines=8> */
[----:B--2---:R-:W-:Y:S01]  /*9910*/  SHF.L.U32 R29, R8, 0x10, RZ ;  /* 0x00000010081d7819 */ /* 0x004fe200000006ff */
[----:B------:R-:W-:Y:S01]  /*9920*/  IMAD.U32 R31, R10, 0x10000, RZ ;  /* 0x000100000a1f7824 */ /* 0x000fe200078e00ff */
[----:B------:R-:W-:Y:S01]  /*9930*/  LOP3.LUT R8, R8, 0xffff0000, RZ, 0xc0, !PT ;  /* 0xffff000008087812 */ /* 0x000fe200078ec0ff */
[----:B------:R-:W-:Y:S01]  /*9940*/  IMAD.U32 R32, R9, 0x10000, RZ ;  /* 0x0001000009207824 */ /* 0x000fe200078e00ff */
[----:B------:R-:W-:Y:S02]  /*9950*/  SHF.L.U32 R33, R11, 0x10, RZ ;  /* 0x000000100b217819 */ /* 0x000fe400000006ff */
[----:B------:R-:W-:Y:S02]  /*9960*/  LOP3.LUT R30, R9, 0xffff0000, RZ, 0xc0, !PT ;  /* 0xffff0000091e7812 */ /* 0x000fe400078ec0ff */
[----:B------:R-:W-:Y:S01]  /*9970*/  LOP3.LUT R10, R10, 0xffff0000, RZ, 0xc0, !PT ;  /* 0xffff00000a0a7812 */ /* 0x000fe200078ec0ff */
[C---:B----4-:R-:W-:Y:S01]  /*9980*/  IMAD.U32 R7, R12.reuse, 0x10000, RZ ;  /* 0x000100000c077824 */ /* 0x050fe200078e00ff */
[----:B------:R-:W-:Y:S01]  /*9990*/  LOP3.LUT R6, R12, 0xffff0000, RZ, 0xc0, !PT ;  /* 0xffff00000c067812 */ /* 0x000fe200078ec0ff */
[C---:B------:R-:W-:Y:S01]  /*99a0*/  IMAD.U32 R5, R13.reuse, 0x10000, RZ ;  /* 0x000100000d057824 */ /* 0x040fe200078e00ff */
[----:B------:R-:W-:Y:S01]  /*99b0*/  LOP3.LUT R12, R13, 0xffff0000, RZ, 0xc0, !PT ;  /* 0xffff00000d0c7812 */ /* 0x000fe200078ec0ff */
[C---:B------:R-:W-:Y:S01]  /*99c0*/  IMAD.U32 R2, R15.reuse, 0x10000, RZ ;  /* 0x000100000f027824 */ /* 0x040fe200078e00ff */
[----:B------:R-:W-:Y:S01]  /*99d0*/  LOP3.LUT R3, R14, 0xffff0000, RZ, 0xc0, !PT ;  /* 0xffff00000e037812 */ /* 0x000fe200078ec0ff */
[----:B------:R-:W-:Y:S01]  /*99e0*/  @!P0 FADD.FTZ R6, -R6, -RZ ;  /* 0x800000ff06068221 */ /* 0x000fe20000010100 */
[----:B------:R-:W-:Y:S01]  /*99f0*/  LOP3.LUT R0, R15, 0xffff0000, RZ, 0xc0, !PT ;  /* 0xffff00000f007812 */ /* 0x000fe200078ec0ff */
[----:B------:R-:W-:Y:S01]  /*9a00*/  @!P0 FADD.FTZ R7, -R7, -RZ ;  /* 0x800000ff07078221 */ /* 0x000fe20000010100 */
[----:B------:R-:W-:Y:S01]  /*9a10*/  SHF.L.U32 R4, R14, 0x10, RZ ;  /* 0x000000100e047819 */ /* 0x000fe200000006ff */
[----:B------:R-:W-:Y:S01]  /*9a20*/  @!P0 FADD.FTZ R5, -R5, -RZ ;  /* 0x800000ff05058221 */ /* 0x000fe20000010100 */
[----:B------:R-:W-:Y:S01]  /*9a30*/  LOP3.LUT R11, R11, 0xffff0000, RZ, 0xc0, !PT ;  /* 0xffff00000b0b7812 */ /* 0x000fe200078ec0ff */
[----:B------:R-:W-:-:S02]  /*9a40*/  @!P0 FADD.FTZ R12, -R12, -RZ ;  /* 0x800000ff0c0c8221 */ /* 0x000fc40000010100 */
[----:B------:R-:W-:Y:S02]  /*9a50*/  @!P0 FADD.FTZ R3, -R3, -RZ ;  /* 0x800000ff03038221 */ /* 0x000fe40000010100 */
[----:B------:R-:W-:Y:S02]  /*9a60*/  @!P0 FADD.FTZ R0, -R0, -RZ ;  /* 0x800000ff00008221 */ /* 0x000fe40000010100 */
[----:B------:R-:W-:Y:S02]  /*9a70*/  FMUL.FTZ R8, R8, R6 ;  /* 0x0000000608087220 */ /* 0x000fe40000410000 */
[----:B------:R-:W-:Y:S02]  /*9a80*/  FMUL.FTZ R9, R29, R7 ;  /* 0x000000071d097220 */ /* 0x000fe40000410000 */
[----:B------:R-:W-:Y:S01]  /*9a90*/  FMUL.FTZ R6, R32, R5 ;  /* 0x0000000520067220 */ /* 0x000fe20000410000 */
[----:B---3--:R-:W-:Y:S01]  /*9aa0*/  LOP3.LUT R14, R18, 0xffff0000, RZ, 0xc0, !PT ;  /* 0xffff0000120e7812 */ /* 0x008fe200078ec0ff */
[----:B------:R-:W-:Y:S01]  /*9ab0*/  @!P0 FADD.FTZ R4, -R4, -RZ ;  /* 0x800000ff04048221 */ /* 0x000fe20000010100 */
[----:B------:R-:W-:Y:S01]  /*9ac0*/  SHF.L.U32 R13, R19, 0x10, RZ ;  /* 0x00000010130d7819 */ /* 0x000fe200000006ff */
[----:B------:R-:W-:-:S02]  /*9ad0*/  @!P0 FADD.FTZ R2, -R2, -RZ ;  /* 0x800000ff02028221 */ /* 0x000fc40000010100 */
[----:B------:R-:W-:Y:S01]  /*9ae0*/  FMUL.FTZ R5, R30, R12 ;  /* 0x0000000c1e057220 */ /* 0x000fe20000410000 */
[----:B------:R-:W-:Y:S01]  /*9af0*/  SHF.L.U32 R12, R17, 0x10, RZ ;  /* 0x00000010110c7819 */ /* 0x000fe200000006ff */
[----:B------:R-:W-:Y:S01]  /*9b00*/  FMUL.FTZ R10, R10, R3 ;  /* 0x000000030a0a7220 */ /* 0x000fe20000410000 */
[C---:B------:R-:W-:Y:S01]  /*9b10*/  LOP3.LUT R3, R16.reuse, 0xffff0000, RZ, 0xc0, !PT ;  /* 0xffff000010037812 */ /* 0x040fe200078ec0ff */
        /* <DEDUP_REMOVED lines=19> */
.L_x_1920:
[----:B------:R-:W-:Y:S05]  /*9c50*/  BSYNC B0 ;  /* 0x0000000000007941 */ /* 0x000fea0003800000 */
.L_x_1919:
[----:B-----5:R4:W-:Y:S01]  /*9c60*/  STS.128 [R183+0x800], R4 ;  /* 0x00080004b7007388 */ /* 0x0209e20000000c00 */
[----:B------:R-:W-:Y:S05]  /*9c70*/  BRA `(.L_x_1912) ;  /* 0x000000f000007947 */ /* 0x000fea0003800000 */
.L_x_1906:
[----:B-----5:R-:W-:Y:S01]  /*9c80*/  IMAD.IADD R0, R56, 0x1, -R154 ;  /* 0x0000000138007824 */ /* 0x020fe200078e0a9a */
[----:B------:R-:W-:-:S04]  /*9c90*/  IADD3 R28, R78, 0x20, RZ ;  /* 0x000000204e1c7810 */ /* 0x000fc80007ffe0ff */
[-C--:B------:R-:W-:Y:S02]  /*9ca0*/  ISETP.GE.AND P0, PT, R28, R0.reuse, PT ;  /* 0x000000001c00720c */ /* 0x080fe40003f06270 */
[----:B------:R-:W-:-:S11]  /*9cb0*/  ISETP.GE.AND P1, PT, R78, R0, PT ;  /* 0x000000004e00720c */ /* 0x000fd60003f26270 */
[C---:B------:R-:W-:Y:S02]  /*9cc0*/  @!P0 IADD3 R0, P2, R108.reuse, UR4, RZ ;  /* 0x000000046c008c10 */ /* 0x040fe4000ff5e0ff */
[----:B------:R-:W-:Y:S02]  /*9cd0*/  @!P1 LEA R4, P3, R108, c[0x0][0x160], 0x1 ;  /* 0x000058006c049a11 */ /* 0x000fe400078608ff */
[----:B------:R-:W-:Y:S02]  /*9ce0*/  @!P0 IADD3.X R3, R124, UR5, RZ, P2, !PT ;  /* 0x000000057c038c10 */ /* 0x000fe400097fe4ff */
[----:B------:R-:W-:Y:S02]  /*9cf0*/  @!P0 LEA R2, P2, R0, c[0x0][0x160], 0x1 ;  /* 0x0000580000028a11 */ /* 0x000fe400078408ff */
[----:B------:R-:W-:Y:S02]  /*9d00*/  @!P1 LEA.HI.X R5, R108, c[0x0][0x164], R124, 0x1, P3 ;  /* 0x000059006c059a11 */ /* 0x000fe400018f0c7c */
[----:B------:R-:W-:-:S03]  /*9d10*/  @!P0 LEA.HI.X R3, R0, c[0x0][0x164], R3, 0x1, P2 ;  /* 0x0000590000038a11 */ /* 0x000fc600010f0c03 */
[----:B------:R-:W-:Y:S01]  /*9d20*/  @!PT LDS RZ, [RZ] ;  /* 0x00000000fffff984 */ /* 0x000fe20000000800 */
[----:B------:R-:W-:Y:S01]  /*9d30*/  @!PT LDS RZ, [RZ] ;  /* 0x00000000fffff984 */ /* 0x000fe20000000800 */
[----:B------:R-:W-:Y:S01]  /*9d40*/  @!PT LDS RZ, [RZ] ;  /* 0x00000000fffff984 */ /* 0x000fe20000000800 */
[----:B------:R2:W-:Y:S04]  /*9d50*/  @!P1 LDGSTS.E.BYPASS.LTC128B.128 [R183], [R4.64] ;  /* 0x0000000004b79fae */ /* 0x0005e8000b901d46 */
[----:B------:R2:W-:Y:S02]  /*9d60*/  @!P0 LDGSTS.E.BYPASS.LTC128B.128 [R183+0x800], [R2.64] ;  /* 0x0080000002b78fae */ /* 0x0005e4000b901d46 */
.L_x_1912:
[----:B------:R-:W-:Y:S05]  /*9d70*/  BSYNC B2 ;  /* 0x0000000000027941 */ /* 0x000fea0003800000 */
.L_x_1905:
[----:B------:R-:W-:Y:S02]  /*9d80*/  IADD3 R236, R198, -0x1, RZ ;  /* 0xffffffffc6ec7810 */ /* 0x000fe40007ffe0ff */
[C---:B------:R-:W-:Y:S02]  /*9d90*/  IADD3 R20, R78.reuse, 0x40, RZ ;  /* 0x000000404e147810 */ /* 0x040fe40007ffe0ff */
[----:B------:R-:W-:Y:S01]  /*9da0*/  IADD3 R18, R78, 0x60, RZ ;  /* 0x000000604e127810 */ /* 0x000fe20007ffe0ff */
[----:B------:R-:W-:Y:S01]  /*9db0*/  IMAD.SHL.U32 R164, R236, 0x100, RZ ;  /* 0x00000100eca47824 */ /* 0x000fe200078e00ff */
[----:B------:R-:W-:-:S02]  /*9dc0*/  IADD3 R17, R78, 0xa0, RZ ;  /* 0x000000a04e117810 */ /* 0x000fc40007ffe0ff */
[C---:B------:R-:W-:Y:S01]  /*9dd0*/  IADD3 R19, R78.reuse, 0xc0, RZ ;  /* 0x000000c04e137810 */ /* 0x040fe20007ffe0ff */
[----:B------:R-:W-:Y:S01]  /*9de0*/  IMAD.IADD R13, R97, 0x1, -R164 ;  /* 0x00000001610d7824 */ /* 0x000fe200078e0aa4 */
[C---:B------:R-:W-:Y:S02]  /*9df0*/  IADD3 R22, R78.reuse, 0xe0, RZ ;  /* 0x000000e04e167810 */ /* 0x040fe40007ffe0ff */
        /* <DEDUP_REMOVED lines=8> */
[----:B--2---:R-:W-:Y:S02]  /*9e80*/  @!P0 IMAD.MOV.U32 R2, RZ, RZ, R240 ;  /* 0x000000ffff028224 */ /* 0x004fe400078e00f0 */
[----:B------:R-:W-:Y:S02]  /*9e90*/  @!P0 IMAD.MOV.U32 R3, RZ, RZ, R239 ;  /* 0x000000ffff038224 */ /* 0x000fe400078e00ef */
[----:B---34-:R-:W-:-:S02]  /*9ea0*/  @!P5 IMAD.MOV.U32 R4, RZ, RZ, c[0x0][0x198] ;  /* 0x00006600ff04d624 */ /* 0x018fc400078e00ff */
[----:B------:R-:W-:Y:S01]  /*9eb0*/  @!P5 IMAD.MOV.U32 R0, RZ, RZ, c[0x0][0x19c] ;  /* 0x00006700ff00d624 */ /* 0x000fe200078e00ff */
[----:B------:R-:W-:Y:S01]  /*9ec0*/  @!PT LDS RZ, [RZ] ;  /* 0x00000000fffff984 */ /* 0x000fe20000000800 */
[----:B------:R-:W-:Y:S01]  /*9ed0*/  @!PT LDS RZ, [RZ] ;  /* 0x00000000fffff984 */ /* 0x000fe20000000800 */
[----:B------:R-:W-:Y:S01]  /*9ee0*/  @!PT LDS RZ, [RZ] ;  /* 0x00000000fffff984 */ /* 0x000fe20000000800 */
[----:B------:R2:W-:Y:S01]  /*9ef0*/  @!P0 LDGSTS.E.BYPASS.LTC128B.128 [R183+0x1000], [R2.64] ;  /* 0x0100000002b78fae */ /* 0x0005e2000b901d46 */
[----:B------:R-:W-:Y:S02]  /*9f00*/  @!P3 IMAD.MOV.U32 R8, RZ, RZ, c[0x0][0x198] ;  /* 0x00006600ff08b624 */ /* 0x000fe400078e00ff */
[----:B------:R-:W-:Y:S02]  /*9f10*/  @!P2 IMAD.MOV.U32 R6, RZ, RZ, c[0x0][0x198] ;  /* 0x00006600ff06a624 */ /* 0x000fe400078e00ff */
[----:B------:R-:W-:-:S04]  /*9f20*/  @!P3 IMAD.MOV.U32 R12, RZ, RZ, c[0x0][0x19c] ;  /* 0x00006700ff0cb624 */ /* 0x000fc800078e00ff */
[----:B------:R-:W-:Y:S01]  /*9f30*/  @!P3 IMAD R12, R12, 0xc0, RZ ;  /* 0x000000c00c0cb824 */ /* 0x000fe200078e02ff */
[----:B--2---:R-:W-:-:S04]  /*9f40*/  @!P4 LEA R2, P0, R121, R240, 0x1 ;  /* 0x000000f07902c211 */ /* 0x004fc800078008ff */
[----:B------:R-:W-:Y:S02]  /*9f50*/  @!P4 LEA.HI.X R3, R121, R239, R123, 0x1, P0 ;  /* 0x000000ef7903c211 */ /* 0x000fe400000f0c7b */
[----:B------:R-:W-:-:S03]  /*9f60*/  ISETP.GE.AND P0, PT, R22, R13, PT ;  /* 0x0000000d1600720c */ /* 0x000fc60003f06270 */
[----:B------:R2:W-:Y:S01]  /*9f70*/  @!P4 LDGSTS.E.BYPASS.LTC128B.128 [R183+0x1800], [R2.64] ;  /* 0x0180000002b7cfae */ /* 0x0005e2000b901d46 */
[----:B------:R-:W-:-:S04]  /*9f80*/  @!P5 LEA R10, P4, R4, R240, 0x7 ;  /* 0x000000f0040ad211 */ /* 0x000fc800078838ff */
[----:B------:R-:W-:Y:S01]  /*9f90*/  @!P5 LEA.HI.X R11, R4, R239, R0, 0x7, P4 ;  /* 0x000000ef040bd211 */ /* 0x000fe200020f3c00 */
[----:B------:R-:W-:Y:S01]  /*9fa0*/  @!P1 IMAD.MOV.U32 R4, RZ, RZ, c[0x0][0x198] ;  /* 0x00006600ff049624 */ /* 0x000fe200078e00ff */
[----:B------:R-:W-:-:S03]  /*9fb0*/  ISETP.GE.AND P4, PT, R21, R13, PT ;  /* 0x0000000d1500720c */ /* 0x000fc60003f86270 */
[----:B------:R-:W-:Y:S01]  /*9fc0*/  @!P0 IMAD.MOV.U32 R0, RZ, RZ, c[0x0][0x198] ;  /* 0x00006600ff008624 */ /* 0x000fe200078e00ff */
[----:B------:R3:W-:Y:S09]  /*9fd0*/  @!P5 LDGSTS.E.BYPASS.LTC128B.128 [R183+0x2000], [R10.64] ;  /* 0x020000000ab7dfae */ /* 0x0007f2000b901d46 */
[----:B------:R-:W-:-:S02]  /*9fe0*/  @!P4 IMAD.MOV.U32 R14, RZ, RZ, c[0x0][0x198] ;  /* 0x00006600ff0ec624 */ /* 0x000fc400078e00ff */
[----:B------:R-:W-:Y:S02]  /*9ff0*/  @!P4 IMAD.MOV.U32 R16, RZ, RZ, c[0x0][0x19c] ;  /* 0x00006700ff10c624 */ /* 0x000fe400078e00ff */
[----:B--2---:R-:W-:Y:S02]  /*a000*/  @!P3 IMAD.MOV.U32 R2, RZ, RZ, R240 ;  /* 0x000000ffff02b224 */ /* 0x004fe400078e00f0 */
[----:B------:R-:W-:-:S04]  /*a010*/  @!P3 IMAD.MOV.U32 R3, RZ, RZ, R239 ;  /* 0x000000ffff03b224 */ /* 0x000fc800078e00ef */
[----:B------:R-:W-:-:S04]  /*a020*/  @!P3 IMAD.WIDE.U32 R8, R8, 0xc0, R2 ;  /* 0x000000c00808b825 */ /* 0x000fc800078e0002 */
[----:B------:R-:W-:Y:S02]  /*a030*/  @!P2 IMAD.MOV.U32 R2, RZ, RZ, R240 ;  /* 0x000000ffff02a224 */ /* 0x000fe400078e00f0 */
[----:B------:R-:W-:Y:S02]  /*a040*/  @!P2 IMAD.MOV.U32 R3, RZ, RZ, R239 ;  /* 0x000000ffff03a224 */ /* 0x000fe400078e00ef */
[----:B---3--:R-:W-:Y:S02]  /*a050*/  @!P2 IMAD.MOV.U32 R11, RZ, RZ, c[0x0][0x19c] ;  /* 0x00006700ff0ba624 */ /* 0x008fe400078e00ff */
[----:B------:R-:W-:-:S04]  /*a060*/  @!P2 IMAD.WIDE.U32 R6, R6, 0x140, R2 ;  /* 0x000001400606a825 */ /* 0x000fc800078e0002 */
[----:B------:R-:W-:Y:S02]  /*a070*/  @!P1 IMAD.MOV.U32 R2, RZ, RZ, R240 ;  /* 0x000000ffff029224 */ /* 0x000fe400078e00f0 */
[----:B------:R-:W-:Y:S02]  /*a080*/  @!P1 IMAD.MOV.U32 R3, RZ, RZ, R239 ;  /* 0x000000ffff039224 */ /* 0x000fe400078e00ef */
[----:B------:R-:W-:Y:S02]  /*a090*/  @!P1 IMAD.MOV.U32 R10, RZ, RZ, c[0x0][0x19c] ;  /* 0x00006700ff0a9624 */ /* 0x000fe400078e00ff */
[----:B------:R-:W-:-:S04]  /*a0a0*/  @!P1 IMAD.WIDE.U32 R4, R4, 0x180, R2 ;  /* 0x0000018004049825 */ /* 0x000fc800078e0002 */
[----:B------:R-:W-:Y:S02]  /*a0b0*/  @!P0 IMAD.MOV.U32 R2, RZ, RZ, R240 ;  /* 0x000000ffff028224 */ /* 0x000fe400078e00f0 */
[----:B------:R-:W-:Y:S02]  /*a0c0*/  @!P0 IMAD.MOV.U32 R3, RZ, RZ, R239 ;  /* 0x000000ffff038224 */ /* 0x000fe400078e00ef */
[----:B------:R-:W-:Y:S02]  /*a0d0*/  @!P2 IMAD R11, R11, 0x140, RZ ;  /* 0x000001400b0ba824 */ /* 0x000fe400078e02ff */
[----:B------:R-:W-:-:S04]  /*a0e0*/  @!P0 IMAD.WIDE.U32 R2, R0, 0x1c0, R2 ;  /* 0x000001c000028825 */ /* 0x000fc800078e0002 */
[----:B------:R-:W-:Y:S02]  /*a0f0*/  @!P0 IMAD.MOV.U32 R0, RZ, RZ, c[0x0][0x19c] ;  /* 0x00006700ff008624 */ /* 0x000fe400078e00ff */
[----:B------:R-:W-:Y:S01]  /*a100*/  @!P1 IMAD R15, R10, 0x180, RZ ;  /* 0x000001800a0f9824 */ /* 0x000fe200078e02ff */
[----:B------:R-:W-:Y:S01]  /*a110*/  @!P4 LEA R10, P5, R14, R240, 0x8 ;  /* 0x000000f00e0ac211 */ /* 0x000fe200078a40ff */
[----:B------:R-:W-:Y:S02]  /*a120*/  @!P0 IMAD R0, R0, 0x1c0, RZ ;  /* 0x000001c000008824 */ /* 0x000fe400078e02ff */
[----:B------:R-:W-:Y:S02]  /*a130*/  @!P3 IMAD.IADD R9, R9, 0x1, R12 ;  /* 0x000000010909b824 */ /* 0x000fe400078e020c */
[----:B------:R-:W-:Y:S01]  /*a140*/  @!P2 IMAD.IADD R7, R7, 0x1, R11 ;  /* 0x000000010707a824 */ /* 0x000fe200078e020b */
[----:B------:R-:W-:Y:S01]  /*a150*/  @!P4 LEA.HI.X R11, R14, R239, R16, 0x8, P5 ;  /* 0x000000ef0e0bc211 */ /* 0x000fe200028f4410 */
[----:B------:R-:W-:Y:S01]  /*a160*/  @!P1 IMAD.IADD R5, R5, 0x1, R15 ;  /* 0x0000000105059824 */ /* 0x000fe200078e020f */
[----:B------:R2:W-:Y:S01]  /*a170*/  @!P3 LDGSTS.E.BYPASS.LTC128B.128 [R183+0x2800], [R8.64] ;  /* 0x0280000008b7bfae */ /* 0x0005e2000b901d46 */
[----:B------:R-:W-:Y:S01]  /*a180*/  @!P0 IMAD.IADD R3, R3, 0x1, R0 ;  /* 0x0000000103038824 */ /* 0x000fe200078e0200 */
[----:B------:R-:W-:-:S02]  /*a190*/  ISETP.GE.AND P5, PT, R20, R13, PT ;  /* 0x0000000d1400720c */ /* 0x000fc40003fa6270 */
[----:B------:R3:W-:Y:S01]  /*a1a0*/  @!P4 LDGSTS.E.BYPASS.LTC128B.128 [R183+0x3000], [R10.64] ;  /* 0x030000000ab7cfae */ /* 0x0007e2000b901d46 */
[-C--:B------:R-:W-:Y:S02]  /*a1b0*/  ISETP.GE.AND P4, PT, R28, R13.reuse, PT ;  /* 0x0000000d1c00720c */ /* 0x080fe40003f86270 */
[----:B------:R-:W-:Y:S01]  /*a1c0*/  LOP3.LUT R0, R127, 0x7fffffe, RZ, 0xc0, !PT ;  /* 0x07fffffe7f007812 */ /* 0x000fe200078ec0ff */
[----:B------:R4:W-:Y:S01]  /*a1d0*/  @!P2 LDGSTS.E.BYPASS.LTC128B.128 [R183+0x3800], [R6.64] ;  /* 0x0380000006b7afae */ /* 0x0009e2000b901d46 */
[-C--:B------:R-:W-:Y:S02]  /*a1e0*/  ISETP.GE.AND P3, PT, R18, R13.reuse, PT ;  /* 0x0000000d1200720c */ /* 0x080fe40003f66270 */
[-C--:B------:R-:W-:Y:S01]  /*a1f0*/  ISETP.GE.AND P2, PT, R17, R13.reuse, PT ;  /* 0x0000000d1100720c */ /* 0x080fe20003f46270 */
[----:B------:R5:W-:Y:S01]  /*a200*/  @!P1 LDGSTS.E.BYPASS.LTC128B.128 [R183+0x4000], [R4.64] ;  /* 0x0400000004b79fae */ /* 0x000be2000b901d46 */
[----:B------:R-:W-:Y:S02]  /*a210*/  IMAD.IADD R43, R125, 0x1, -R0 ;  /* 0x000000017d2b7824 */ /* 0x000fe400078e0a00 */
[----:B------:R-:W-:Y:S01]  /*a220*/  @!P5 IMAD.MOV.U32 R0, RZ, RZ, c[0x0][0x1a0] ;  /* 0x00006800ff00d624 */ /* 0x000fe200078e00ff */
[----:B------:R1:W-:Y:S01]  /*a230*/  @!P0 LDGSTS.E.BYPASS.LTC128B.128 [R183+0x4800], [R2.64] ;  /* 0x0480000002b78fae */ /* 0x0003e2000b901d46 */
[----:B------:R-:W-:-:S03]  /*a240*/  ISETP.GE.AND P0, PT, R78, R13, PT ;  /* 0x0000000d4e00720c */ /* 0x000fc60003f06270 */
[----:B------:R-:W0:Y:S04]  /*a250*/  LDGDEPBAR ;  /* 0x00000000000079af */ /* 0x000e280000000000 */
[----:B----4-:R-:W-:Y:S02]  /*a260*/  @!P2 IMAD.MOV.U32 R7, RZ, RZ, c[0x0][0x1a0] ;  /* 0x00006800ff07a624 */ /* 0x010fe400078e00ff */
[----:B------:R-:W-:-:S04]  /*a270*/  IMAD.SHL.U32 R6, R133, 0x40, RZ ;  /* 0x0000004085067824 */ /* 0x000fc800078e00ff */
[----:B-----5:R-:W-:Y:S02]  /*a280*/  @!P0 IMAD.MOV.U32 R4, RZ, RZ, R242 ;  /* 0x000000ffff048224 */ /* 0x020fe400078e00f2 */
[----:B------:R-:W-:Y:S01]  /*a290*/  @!P0 IMAD.MOV.U32 R5, RZ, RZ, R241 ;  /* 0x000000ffff058224 */ /* 0x000fe200078e00f1 */
[----:B-1----:R-:W-:Y:S01]  /*a2a0*/  SHF.R.S32.HI R2, RZ, 0x1f, R125 ;  /* 0x0000001fff027819 */ /* 0x002fe2000001147d */
[----:B------:R-:W-:-:S04]  /*a2b0*/  DEPBAR.LE SB0, 0x0 ;  /* 0x000080000000791a */ /* 0x000fc80000000000 */
[----:B------:R-:W-:Y:S01]  /*a2c0*/  BAR.SYNC.DEFER_BLOCKING 0x0 ;  /* 0x0000000000007b1d */ /* 0x000fe20000010000 */
[----:B------:R-:W-:Y:S02]  /*a2d0*/  LEA.HI R23, R2, R125, RZ, 0x3 ;  /* 0x0000007d02177211 */ /* 0x000fe400078f18ff */
[----:B------:R-:W-:-:S04]  /*a2e0*/  @!P4 LEA R2, P1, R136, R242, 0x1 ;  /* 0x000000f28802c211 */ /* 0x000fc800078208ff */
[----:B------:R-:W-:Y:S02]  /*a2f0*/  @!P4 LEA.HI.X R3, R136, R241, R135, 0x1, P1 ;  /* 0x000000f18803c211 */ /* 0x000fe400008f0c87 */
[----:B------:R-:W-:Y:S01]  /*a300*/  ISETP.GE.AND P1, PT, R19, R13, PT ;  /* 0x0000000d1300720c */ /* 0x000fe20003f26270 */
[----:B------:R-:W-:Y:S04]  /*a310*/  @P0 STS [R183+0x5000], RZ ;  /* 0x005000ffb7000388 */ /* 0x000fe80000000800 */
[----:B------:R-:W-:Y:S04]  /*a320*/  @P0 STS [R183+0x5004], RZ ;  /* 0x005004ffb7000388 */ /* 0x000fe80000000800 */
[----:B------:R-:W-:Y:S04]  /*a330*/  @P0 STS.64 [R183+0x5008], RZ ;  /* 0x005008ffb7000388 */ /* 0x000fe80000000a00 */
[----:B------:R-:W-:Y:S01]  /*a340*/  @!PT LDS RZ, [RZ] ;  /* 0x00000000fffff984 */ /* 0x000fe20000000800 */
[----:B------:R-:W-:Y:S01]  /*a350*/  @!PT LDS RZ, [RZ] ;  /* 0x00000000fffff984 */ /* 0x000fe20000000800 */
[----:B------:R-:W-:Y:S01]  /*a360*/  @!PT LDS RZ, [RZ] ;  /* 0x00000000fffff984 */ /* 0x000fe20000000800 */
[----:B------:R1:W-:Y:S01]  /*a370*/  @!P0 LDGSTS.E.BYPASS.LTC128B.128 [R183+0x5000], [R4.64] ;  /* 0x0500000004b78fae */ /* 0x0003e2000b901d46 */
[----:B--2---:R-:W-:-:S03]  /*a380*/  @!P5 LEA R8, P0, R0, R242, 0x7 ;  /* 0x000000f20008d211 */ /* 0x004fc600078038ff */
[----:B------:R-:W-:Y:S04]  /*a390*/  @P4 STS.128 [R183+0x5800], RZ ;  /* 0x005800ffb7004388 */ /* 0x000fe80000000c00 */
[----:B------:R-:W-:Y:S01]  /*a3a0*/  @!PT LDS RZ, [RZ] ;  /* 0x00000000fffff984 */ /* 0x000fe20000000800 */
[----:B------:R-:W-:Y:S01]  /*a3b0*/  @!PT LDS RZ, [RZ] ;  /* 0x00000000fffff984 */ /* 0x000fe20000000800 */
[----:B------:R-:W-:Y:S01]  /*a3c0*/  @!PT LDS RZ, [RZ] ;  /* 0x00000000fffff984 */ /* 0x000fe20000000800 */
[----:B------:R2:W-:Y:S01]  /*a3d0*/  @!P4 LDGSTS.E.BYPASS.LTC128B.128 [R183+0x5800], [R2.64] ;  /* 0x0580000002b7cfae */ /* 0x0005e2000b901d46 */
[----:B------:R-:W-:-:S03]  /*a3e0*/  ISETP.GE.AND P4, PT, R21, R13, PT ;  /* 0x0000000d1500720c */ /* 0x000fc60003f86270 */
[----:B------:R-:W-:Y:S01]  /*a3f0*/  @P5 STS.128 [R183+0x6000], RZ ;  /* 0x006000ffb7005388 */ /* 0x000fe20000000c00 */
[----:B-1----:R-:W-:Y:S02]  /*a400*/  LOP3.LUT R4, R150, 0xfffffff8, RZ, 0xc0, !PT ;  /* 0xfffffff896047812 */ /* 0x002fe400078ec0ff */
[----:B------:R-:W-:-:S03]  /*a410*/  SHF.R.S32.HI R5, RZ, 0x4, R141 ;  /* 0x00000004ff057819 */ /* 0x000fc6000001148d */
[----:B--2---:R-:W-:Y:S01]  /*a420*/  IMAD.IADD R2, R151, 0x1, -R4 ;  /* 0x0000000197027824 */ /* 0x004fe200078e0a04 */
[----:B------:R-:W-:Y:S01]  /*a430*/  LEA.HI R4, R141, R5, RZ, 0x1 ;  /* 0x000000058d047211 */ /* 0x000fe200078f08ff */
[----:B------:R-:W-:-:S03]  /*a440*/  @!P5 IMAD.MOV.U32 R3, RZ, RZ, c[0x0][0x1a4] ;  /* 0x00006900ff03d624 */ /* 0x000fc600078e00ff */
[----:B------:R-:W-:Y:S02]  /*a450*/  LEA.HI R20, R2, R2, RZ, 0x1 ;  /* 0x0000000202147211 */ /* 0x000fe400078f08ff */
[----:B------:R-:W-:Y:S02]  /*a460*/  @!P5 LEA.HI.X R9, R0, R241, R3, 0x7, P0 ;  /* 0x000000f10009d211 */ /* 0x000fe400000f3c03 */
[----:B------:R-:W-:Y:S01]  /*a470*/  LOP3.LUT R3, R4, 0xfffffffe, RZ, 0xc0, !PT ;  /* 0xfffffffe04037812 */ /* 0x000fe200078ec0ff */
[----:B------:R-:W-:Y:S01]  /*a480*/  @!P3 IMAD.MOV.U32 R4, RZ, RZ, c[0x0][0x1a0] ;  /* 0x00006800ff04b624 */ /* 0x000fe200078e00ff */
[----:B------:R-:W-:Y:S01]  /*a490*/  LOP3.LUT R0, R20, 0x3fffffe, RZ, 0xc0, !PT ;  /* 0x03fffffe14007812 */ /* 0x000fe200078ec0ff */
[----:B------:R-:W-:Y:S01]  /*a4a0*/  @!PT LDS RZ, [RZ] ;  /* 0x00000000fffff984 */ /* 0x000fe20000000800 */
[----:B------:R-:W-:Y:S01]  /*a4b0*/  @!PT LDS RZ, [RZ] ;  /* 0x00000000fffff984 */ /* 0x000fe20000000800 */
[----:B------:R-:W-:Y:S01]  /*a4c0*/  @!PT LDS RZ, [RZ] ;  /* 0x00000000fffff984 */ /* 0x000fe20000000800 */
[----:B------:R1:W-:Y:S01]  /*a4d0*/  @!P5 LDGSTS.E.BYPASS.LTC128B.128 [R183+0x6000], [R8.64] ;  /* 0x0600000008b7dfae */ /* 0x0003e2000b901d46 */
[----:B------:R-:W-:Y:S01]  /*a4e0*/  ISETP.GE.AND P0, PT, R22, R13, PT ;  /* 0x0000000d1600720c */ /* 0x000fe20003f06270 */
[----:B------:R-:W-:Y:S01]  /*a4f0*/  IMAD.IADD R17, R5, 0x1, -R3 ;  /* 0x0000000105117824 */ /* 0x000fe200078e0a03 */
[----:B------:R-:W-:Y:S01]  /*a500*/  SHF.R.S32.HI R20, RZ, 0x1, R20 ;  /* 0x00000001ff147819 */ /* 0x000fe20000011414 */
[----:B------:R-:W-:Y:S01]  /*a510*/  IMAD.IADD R18, R2, 0x1, -R0 ;  /* 0x0000000102127824 */ /* 0x000fe200078e0a00 */
[----:B------:R-:W-:Y:S01]  /*a520*/  @P3 STS.128 [R183+0x6800], RZ ;  /* 0x006800ffb7003388 */ /* 0x000fe20000000c00 */
[----:B------:R-:W-:-:S02]  /*a530*/  @!P3 IMAD.MOV.U32 R2, RZ, RZ, R242 ;  /* 0x000000ffff02b224 */ /* 0x000fc400078e00f2 */
[----:B------:R-:W-:Y:S02]  /*a540*/  @!P3 IMAD.MOV.U32 R3, RZ, RZ, R241 ;  /* 0x000000ffff03b224 */ /* 0x000fe400078e00f1 */
[----:B------:R-:W-:Y:S02]  /*a550*/  @!P1 IMAD.MOV.U32 R0, RZ, RZ, c[0x0][0x1a0] ;  /* 0x00006800ff009624 */ /* 0x000fe400078e00ff */
[----:B------:R-:W-:-:S04]  /*a560*/  @!P3 IMAD.WIDE.U32 R4, R4, 0xc0, R2 ;  /* 0x000000c00404b825 */ /* 0x000fc800078e0002 */
[----:B------:R-:W-:Y:S02]  /*a570*/  @!P2 IMAD.MOV.U32 R2, RZ, RZ, R242 ;  /* 0x000000ffff02a224 */ /* 0x000fe400078e00f2 */
[----:B------:R-:W-:Y:S02]  /*a580*/  @!P2 IMAD.MOV.U32 R3, RZ, RZ, R241 ;  /* 0x000000ffff03a224 */ /* 0x000fe400078e00f1 */
[----:B------:R-:W-:Y:S02]  /*a590*/  IMAD R18, R17, 0x8, R18 ;  /* 0x0000000811127824 */ /* 0x000fe400078e0212 */
[----:B------:R-:W-:-:S04]  /*a5a0*/  @!P2 IMAD.WIDE.U32 R12, R7, 0x140, R2 ;  /* 0x00000140070ca825 */ /* 0x000fc800078e0002 */
[----:B------:R-:W-:Y:S02]  /*a5b0*/  @!P1 IMAD.MOV.U32 R2, RZ, RZ, R242 ;  /* 0x000000ffff029224 */ /* 0x000fe400078e00f2 */
[----:B------:R-:W-:Y:S02]  /*a5c0*/  @!P1 IMAD.MOV.U32 R3, RZ, RZ, R241 ;  /* 0x000000ffff039224 */ /* 0x000fe400078e00f1 */
[----:B-1----:R-:W-:Y:S02]  /*a5d0*/  @!P4 IMAD.MOV.U32 R9, RZ, RZ, c[0x0][0x1a4] ;  /* 0x00006900ff09c624 */ /* 0x002fe400078e00ff */
[----:B------:R-:W-:Y:S01]  /*a5e0*/  @!P1 IMAD.WIDE.U32 R14, R0, 0x180, R2 ;  /* 0x00000180000e9825 */ /* 0x000fe200078e0002 */
[----:B------:R-:W-:-:S03]  /*a5f0*/  LOP3.LUT R0, R6, 0xc0, RZ, 0xc0, !PT ;  /* 0x000000c006007812 */ /* 0x000fc600078ec0ff */
[----:B------:R-:W-:Y:S01]  /*a600*/  IMAD.SHL.U32 R3, R17, 0x8, RZ ;  /* 0x0000000811037824 */ /* 0x000fe200078e00ff */
[----:B---3--:R-:W-:Y:S01]  /*a610*/  SHF.R.U32.HI R10, RZ, 0x3, R0 ;  /* 0x00000003ff0a7819 */ /* 0x008fe20000011600 */
[----:B------:R-:W-:Y:S02]  /*a620*/  @!P3 IMAD.MOV.U32 R2, RZ, RZ, c[0x0][0x1a4] ;  /* 0x00006900ff02b624 */ /* 0x000fe400078e00ff */
[----:B------:R-:W-:Y:S01]  /*a630*/  @!P0 IMAD.MOV.U32 R8, RZ, RZ, c[0x0][0x1a0] ;  /* 0x00006800ff088624 */ /* 0x000fe200078e00ff */
[----:B------:R-:W-:Y:S01]  /*a640*/  LOP3.LUT R11, R0, 0x8, R3, 0xf8, !PT ;  /* 0x00000008000b7812 */ /* 0x000fe200078ef803 */
[----:B------:R-:W-:Y:S02]  /*a650*/  @!P4 IMAD.MOV.U32 R0, RZ, RZ, c[0x0][0x1a0] ;  /* 0x00006800ff00c624 */ /* 0x000fe400078e00ff */
[----:B------:R-:W-:Y:S01]  /*a660*/  @!P3 IMAD R6, R2, 0xc0, RZ ;  /* 0x000000c00206b824 */ /* 0x000fe200078e02ff */
[----:B------:R-:W-:Y:S01]  /*a670*/  LOP3.LUT R41, R11, R10, RZ, 0x3c, !PT ;  /* 0x0000000a0b297212 */ /* 0x000fe200078e3cff */
[----:B------:R-:W-:Y:S01]  /*a680*/  @!P0 IMAD.MOV.U32 R2, RZ, RZ, R242 ;  /* 0x000000ffff028224 */ /* 0x000fe200078e00f2 */
[----:B------:R-:W-:Y:S01]  /*a690*/  @!P4 LEA R16, P5, R0, R242, 0x8 ;  /* 0x000000f20010c211 */ /* 0x000fe200078a40ff */
[----:B------:R-:W-:-:S02]  /*a6a0*/  @!P0 IMAD.MOV.U32 R3, RZ, RZ, R241 ;  /* 0x000000ffff038224 */ /* 0x000fc400078e00f1 */
[----:B------:R-:W-:Y:S01]  /*a6b0*/  @!P3 IMAD.IADD R7, R5, 0x1, R6 ;  /* 0x000000010507b824 */ /* 0x000fe200078e0206 */
[----:B------:R-:W-:Y:S01]  /*a6c0*/  @!P4 LEA.HI.X R17, R0, R241, R9, 0x8, P5 ;  /* 0x000000f10011c211 */ /* 0x000fe200028f4409 */
[----:B------:R-:W-:Y:S02]  /*a6d0*/  @!P3 IMAD.MOV.U32 R6, RZ, RZ, R4 ;  /* 0x000000ffff06b224 */ /* 0x000fe400078e0004 */
[----:B------:R-:W-:Y:S02]  /*a6e0*/  @!P2 IMAD.MOV.U32 R0, RZ, RZ, c[0x0][0x1a4] ;  /* 0x00006900ff00a624 */ /* 0x000fe400078e00ff */
[----:B------:R-:W-:Y:S01]  /*a6f0*/  IMAD.SHL.U32 R4, R20, 0x40, RZ ;  /* 0x0000004014047824 */ /* 0x000fe200078e00ff */
[----:B------:R-:W-:Y:S01]  /*a700*/  @!PT LDS RZ, [RZ] ;  /* 0x00000000fffff984 */ /* 0x000fe20000000800 */
[----:B------:R-:W-:Y:S01]  /*a710*/  @!PT LDS RZ, [RZ] ;  /* 0x00000000fffff984 */ /* 0x000fe20000000800 */
[----:B------:R-:W-:Y:S01]  /*a720*/  @!PT LDS RZ, [RZ] ;  /* 0x00000000fffff984 */ /* 0x000fe20000000800 */
[----:B------:R1:W-:Y:S01]  /*a730*/  @!P3 LDGSTS.E.BYPASS.LTC128B.128 [R183+0x6800], [R6.64] ;  /* 0x0680000006b7bfae */ /* 0x0003e2000b901d46 */
[----:B------:R-:W-:-:S03]  /*a740*/  @!P0 IMAD.WIDE.U32 R2, R8, 0x1c0, R2 ;  /* 0x000001c008028825 */ /* 0x000fc600078e0002 */
[----:B------:R-:W-:Y:S01]  /*a750*/  @P4 STS.128 [R183+0x7000], RZ ;  /* 0x007000ffb7004388 */ /* 0x000fe20000000c00 */
        /* <DEDUP_REMOVED lines=8> */
[----:B------:R-:W-:Y:S01]  /*a7e0*/  @!P2 IMAD R9, R0, 0x140, RZ ;  /* 0x000001400009a824 */ /* 0x000fe200078e02ff */
[----:B------:R-:W-:Y:S01]  /*a7f0*/  LOP3.LUT R0, R4, 0xc0, RZ, 0xc0, !PT ;  /* 0x000000c004007812 */ /* 0x000fe200078ec0ff */
[----:B------:R-:W-:Y:S01]  /*a800*/  @!P0 IMAD R8, R8, 0x1c0, RZ ;  /* 0x000001c008088824 */ /* 0x000fe200078e02ff */
[----:B------:R-:W-:Y:S01]  /*a810*/  @P2 STS.128 [R183+0x7800], RZ ;  /* 0x007800ffb7002388 */ /* 0x000fe20000000c00 */
[----:B------:R-:W-:Y:S01]  /*a820*/  @!P2 IMAD.IADD R5, R13, 0x1, R9 ;  /* 0x000000010d05a824 */ /* 0x000fe200078e0209 */
[----:B------:R-:W-:Y:S01]  /*a830*/  LOP3.LUT R13, R0, 0x8, R11, 0xf8, !PT ;  /* 0x00000008000d7812 */ /* 0x000fe200078ef80b */
[----:B------:R-:W-:Y:S01]  /*a840*/  @!P0 IMAD.IADD R9, R3, 0x1, R8 ;  /* 0x0000000103098824 */ /* 0x000fe200078e0208 */
[----:B------:R-:W-:Y:S01]  /*a850*/  SHF.R.U32.HI R0, RZ, 0x3, R0 ;  /* 0x00000003ff007819 */ /* 0x000fe20000011600 */
[----:B------:R-:W-:-:S02]  /*a860*/  @!P1 IMAD.MOV.U32 R10, RZ, RZ, c[0x0][0x1a4] ;  /* 0x00006900ff0a9624 */ /* 0x000fc400078e00ff */
[----:B------:R-:W-:Y:S01]  /*a870*/  IMAD R3, R131, 0x200, R40 ;  /* 0x0000020083037824 */ /* 0x000fe200078e0228 */
[----:B------:R-:W-:Y:S01]  /*a880*/  LOP3.LUT R0, R13, R0, RZ, 0x3c, !PT ;  /* 0x000000000d007212 */ /* 0x000fe200078e3cff */
[----:B------:R-:W-:Y:S02]  /*a890*/  @!P0 IMAD.MOV.U32 R8, RZ, RZ, R2 ;  /* 0x000000ffff088224 */ /* 0x000fe400078e0002 */
[----:B------:R-:W-:Y:S02]  /*a8a0*/  @!P1 IMAD R10, R10, 0x180, RZ ;  /* 0x000001800a0a9824 */ /* 0x000fe400078e02ff */
[----:B------:R-:W-:Y:S02]  /*a8b0*/  IMAD R2, R43, 0x20, R3 ;  /* 0x000000202b027824 */ /* 0x000fe400078e0203 */
[----:B------:R-:W-:Y:S02]  /*a8c0*/  @!P2 IMAD.MOV.U32 R4, RZ, RZ, R12 ;  /* 0x000000ffff04a224 */ /* 0x000fe400078e000c */
[----:B------:R-:W-:-:S02]  /*a8d0*/  @!P1 IMAD.IADD R11, R15, 0x1, R10 ;  /* 0x000000010f0b9824 */ /* 0x000fc400078e020a */
[----:B------:R-:W-:Y:S01]  /*a8e0*/  IMAD.U32 R0, R18, 0x20, R0 ;  /* 0x0000002012007824 */ /* 0x000fe200078e0000 */
[----:B------:R-:W-:Y:S01]  /*a8f0*/  @!PT LDS RZ, [RZ] ;  /* 0x00000000fffff984 */ /* 0x000fe20000000800 */
[----:B------:R-:W-:Y:S01]  /*a900*/  @!PT LDS RZ, [RZ] ;  /* 0x00000000fffff984 */ /* 0x000fe20000000800 */
[----:B------:R-:W-:Y:S01]  /*a910*/  @!PT LDS RZ, [RZ] ;  /* 0x00000000fffff984 */ /* 0x000fe20000000800 */
[----:B------:R1:W-:Y:S01]  /*a920*/  @!P2 LDGSTS.E.BYPASS.LTC128B.128 [R183+0x7800], [R4.64] ;  /* 0x0780000004b7afae */ /* 0x0003e2000b901d46 */
[----:B------:R-:W-:Y:S02]  /*a930*/  IMAD.IADD R2, R41, 0x1, R2 ;  /* 0x0000000129027824 */ /* 0x000fe400078e0202 */
[----:B------:R-:W-:Y:S01]  /*a940*/  @!P1 IMAD.MOV.U32 R10, RZ, RZ, R14 ;  /* 0x000000ffff0a9224 */ /* 0x000fe200078e000e */
[----:B------:R-:W-:Y:S01]  /*a950*/  @P1 STS.128 [R183+0x8000], RZ ;  /* 0x008000ffb7001388 */ /* 0x000fe20000000c00 */
[----:B------:R-:W-:Y:S01]  /*a960*/  IMAD.SHL.U32 R166, R2, 0x2, RZ ;  /* 0x0000000202a67824 */ /* 0x000fe200078e00ff */
[----:B------:R-:W-:Y:S01]  /*a970*/  SHF.R.S32.HI R2, RZ, 0x1f, R151 ;  /* 0x0000001fff027819 */ /* 0x000fe20000011497 */
[----:B------:R-:W-:Y:S01]  /*a980*/  IMAD.SHL.U32 R134, R0, 0x2, RZ ;  /* 0x0000000200867824 */ /* 0x000fe200078e00ff */
[----:B------:R-:W-:Y:S01]  /*a990*/  @!PT LDS RZ, [RZ] ;  /* 0x00000000fffff984 */ /* 0x000fe20000000800 */
[----:B------:R-:W-:Y:S01]  /*a9a0*/  @!PT LDS RZ, [RZ] ;  /* 0x00000000fffff984 */ /* 0x000fe20000000800 */
[----:B------:R-:W-:Y:S01]  /*a9b0*/  @!PT LDS RZ, [RZ] ;  /* 0x00000000fffff984 */ /* 0x000fe20000000800 */
[----:B------:R3:W-:Y:S01]  /*a9c0*/  @!P1 LDGSTS.E.BYPASS.LTC128B.128 [R183+0x8000], [R10.64] ;  /* 0x080000000ab79fae */ /* 0x0007e2000b901d46 */
[----:B------:R-:W-:-:S03]  /*a9d0*/  IMAD R167, R42, 0x2, R166 ;  /* 0x000000022aa77824 */ /* 0x000fc600078e02a6 */
[----:B------:R-:W-:Y:S01]  /*a9e0*/  @P0 STS.128 [R183+0x8800], RZ ;  /* 0x008800ffb7000388 */ /* 0x000fe20000000c00 */
[C---:B------:R-:W-:Y:S02]  /*a9f0*/  IADD3 R0, R134.reuse, 0x1000, RZ ;  /* 0x0000100086007810 */ /* 0x040fe40007ffe0ff */
[----:B------:R-:W-:Y:S01]  /*aa00*/  IADD3 R165, R134, 0x1020, RZ ;  /* 0x0000102086a57810 */ /* 0x000fe20007ffe0ff */
[----:B------:R-:W-:Y:S01]  /*aa10*/  @!PT LDS RZ, [RZ] ;  /* 0x00000000fffff984 */ /* 0x000fe20000000800 */
[----:B------:R-:W-:Y:S01]  /*aa20*/  @!PT LDS RZ, [RZ] ;  /* 0x00000000fffff984 */ /* 0x000fe20000000800 */
[----:B------:R-:W-:Y:S01]  /*aa30*/  @!PT LDS RZ, [RZ] ;  /* 0x00000000fffff984 */ /* 0x000fe20000000800 */
[----:B------:R3:W-:Y:S01]  /*aa40*/  @!P0 LDGSTS.E.BYPASS.LTC128B.128 [R183+0x8800], [R8.64] ;  /* 0x0880000008b78fae */ /* 0x0007e2000b901d46 */
[----:B------:R-:W-:-:S03]  /*aa50*/  LOP3.LUT P0, RZ, R20, 0x2, RZ, 0xc0, !PT ;  /* 0x0000000214ff7812 */ /* 0x000fc6000780c0ff */
[----:B------:R-:W-:Y:S04]  /*aa60*/  LDSM.16.M88.4 R12, [R166] ;  /* 0x00000000a60c783b */ /* 0x000fe80000000200 */
[----:B--2---:R-:W1:Y:S04]  /*aa70*/  LDSM.16.M88.4 R16, [R134+0x1000] ;  /* 0x001000008610783b */ /* 0x004e680000000200 */
[----:B------:R-:W-:Y:S02]  /*aa80*/  LDSM.16.M88.4 R28, [R134+0x1400] ;  /* 0x00140000861c783b */ /* 0x000fe40000000200 */
[----:B------:R-:W-:-:S02]  /*aa90*/  @P0 IADD3 R165, R0, -0x20, RZ ;  /* 0xffffffe000a50810 */ /* 0x000fc40007ffe0ff */
[----:B------:R-:W-:Y:S02]  /*aaa0*/  LDSM.16.M88.4 R44, [R134+0x1800] ;  /* 0x00180000862c783b */ /* 0x000fe40000000200 */
[C---:B------:R-:W-:Y:S02]  /*aab0*/  IADD3 R182, R165.reuse, 0x400, RZ ;  /* 0x00000400a5b67810 */ /* 0x040fe40007ffe0ff */
        /* <DEDUP_REMOVED lines=17> */
[C---:B------:R-:W-:Y:S02]  /*abd0*/  IADD3 R170, R165.reuse, 0x3400, RZ ;  /* 0x00003400a5aa7810 */ /* 0x040fe40007ffe0ff */
[C---:B------:R-:W-:Y:S02]  /*abe0*/  IADD3 R169, R165.reuse, 0x3800, RZ ;  /* 0x00003800a5a97810 */ /* 0x040fe40007ffe0ff */
[----:B------:R-:W-:Y:S01]  /*abf0*/  IADD3 R168, R165, 0x3c00, RZ ;  /* 0x00003c00a5a87810 */ /* 0x000fe20007ffe0ff */
[C---:B-1----:R-:W-:Y:S08]  /*ac00*/  HMMA.16816.F32.BF16 R4, R12.reuse, R16, RZ ;  /* 0x000000100c04723c */ /* 0x042ff000000418ff */
[----:B------:R-:W-:Y:S11]  /*ac10*/  HMMA.16816.F32.BF16 R16, R12, R18, RZ ;  /* 0x000000120c10723c */ /* 0x000ff600000418ff */
[----:B------:R-:W-:Y:S05]  /*ac20*/  @!UPT UIADD3 URZ, URZ, URZ, URZ ;  /* 0x0000003f3f3ff290 */ /* 0x000fea000fffe03f */
[----:B--2---:R-:W-:Y:S08]  /*ac30*/  HMMA.16816.F32.BF16 R52, R8, R20, R4 ;  /* 0x000000140834723c */ /* 0x004ff00000041804 */
[----:B------:R-:W-:Y:S08]  /*ac40*/  HMMA.16816.F32.BF16 R4, R12, R28, RZ ;  /* 0x0000001c0c04723c */ /* 0x000ff000000418ff */
[----:B------:R-:W-:Y:S08]  /*ac50*/  HMMA.16816.F32.BF16 R16, R8, R22, R16 ;  /* 0x000000160810723c */ /* 0x000ff00000041810 */
[----:B------:R-:W-:Y:S01]  /*ac60*/  FMUL.FTZ R0, R53, c[0x0][0x2ec] ;  /* 0x0000bb0035007a20 */ /* 0x000fe20000410000 */
[----:B------:R-:W-:Y:S03]  /*ac70*/  HMMA.16816.F32.BF16 R20, R12, R44, RZ ;  /* 0x0000002c0c14723c */ /* 0x000fe600000418ff */
[----:B------:R1:W-:Y:S05]  /*ac80*/  MUFU.TANH R100, R0 ;  /* 0x0000000000647308 */ /* 0x0003ea0000002400 */
[----:B------:R-:W-:Y:S08]  /*ac90*/  HMMA.16816.F32.BF16 R24, R8, R32, R4 ;  /* 0x000000200818723c */ /* 0x000ff00000041804 */
[----:B------:R-:W-:Y:S01]  /*aca0*/  HMMA.16816.F32.BF16 R4, R12, R30, RZ ;  /* 0x0000001e0c04723c */ /* 0x000fe200000418ff */
[----:B-1----:R-:W-:-:S04]  /*acb0*/  FMUL.FTZ R0, R54, c[0x0][0x2ec] ;  /* 0x0000bb0036007a20 */ /* 0x002fc80000410000 */
[----:B------:R1:W2:Y:S03]  /*acc0*/  MUFU.TANH R111, R0 ;  /* 0x00000000006f7308 */ /* 0x0002a60000002400 */
[----:B---3--:R-:W-:Y:S08]  /*acd0*/  HMMA.16816.F32.BF16 R28, R8, R36, R20 ;  /* 0x00000024081c723c */ /* 0x008ff00000041814 */
[----:B----4-:R-:W-:Y:S01]  /*ace0*/  HMMA.16816.F32.BF16 R20, R12, R48, RZ ;  /* 0x000000300c14723c */ /* 0x010fe200000418ff */
[----:B-1----:R-:W-:-:S07]  /*acf0*/  FMUL.FTZ R0, R55, c[0x0][0x2ec] ;  /* 0x0000bb0037007a20 */ /* 0x002fce0000410000 */
[----:B------:R-:W-:Y:S01]  /*ad00*/  HMMA.16816.F32.BF16 R4, R8, R34, R4 ;  /* 0x000000220804723c */ /* 0x000fe20000041804 */
[----:B------:R-:W1:Y:S01]  /*ad10*/  LDSM.16.M88.4 R32, [R165+0xc00] ;  /* 0x000c0000a520783b */ /* 0x000e620000000200 */
[----:B------:R3:W-:Y:S02]  /*ad20*/  MUFU.TANH R112, R0 ;  /* 0x0000000000707308 */ /* 0x0007e40000002400 */
[----:B---3--:R-:W-:-:S06]  /*ad30*/  FMUL.FTZ R0, R16, c[0x0][0x2ec] ;  /* 0x0000bb0010007a20 */ /* 0x008fcc0000410000 */
[----:B------:R3:W4:Y:S02]  /*ad40*/  MUFU.TANH R102, R0 ;  /* 0x0000000000667308 */ /* 0x0007240000002400 */
[----:B---3--:R-:W-:-:S06]  /*ad50*/  FMUL.FTZ R0, R17, c[0x0][0x2ec] ;  /* 0x0000bb0011007a20 */ /* 0x008fcc0000410000 */
[----:B------:R3:W5:Y:S02]  /*ad60*/  MUFU.TANH R101, R0 ;  /* 0x0000000000657308 */ /* 0x0007640000002400 */
[----:B---3--:R-:W-:-:S06]  /*ad70*/  FMUL.FTZ R0, R18, c[0x0][0x2ec] ;  /* 0x0000bb0012007a20 */ /* 0x008fcc0000410000 */
[----:B------:R3:W-:Y:S02]  /*ad80*/  MUFU.TANH R118, R0 ;  /* 0x0000000000767308 */ /* 0x0007e40000002400 */
[----:B---3--:R-:W-:Y:S02]  /*ad90*/  FMUL.FTZ R0, R19, c[0x0][0x2ec] ;  /* 0x0000bb0013007a20 */ /* 0x008fe40000410000 */
[----:B------:R-:W-:Y:S01]  /*ada0*/  HMMA.16816.F32.BF16 R16, R12, R46, RZ ;  /* 0x0000002e0c10723c */ /* 0x000fe200000418ff */
[----:B------:R-:W3:Y:S03]  /*adb0*/  LDSM.16.M88.4 R44, [R134+0x2000] ;  /* 0x00200000862c783b */ /* 0x000ee60000000200 */
[----:B------:R1:W1:Y:S02]  /*adc0*/  MUFU.TANH R120, R0 ;  /* 0x0000000000787308 */ /* 0x0002640000002400 */
[----:B-1----:R-:W-:-:S06]  /*add0*/  FMUL.FTZ R0, R24, c[0x0][0x2ec] ;  /* 0x0000bb0018007a20 */ /* 0x002fcc0000410000 */
[----:B------:R1:W-:Y:S02]  /*ade0*/  MUFU.TANH R99, R0 ;  /* 0x0000000000637308 */ /* 0x0003e40000002400 */
[----:B-1----:R-:W-:-:S06]  /*adf0*/  FMUL.FTZ R0, R25, c[0x0][0x2ec] ;  /* 0x0000bb0019007a20 */ /* 0x002fcc0000410000 */
[----:B------:R1:W-:Y:S02]  /*ae00*/  MUFU.TANH R98, R0 ;  /* 0x0000000000627308 */ /* 0x0003e40000002400 */
[----:B-1----:R-:W-:-:S06]  /*ae10*/  FMUL.FTZ R0, R26, c[0x0][0x2ec] ;  /* 0x0000bb001a007a20 */ /* 0x002fcc0000410000 */
[----:B------:R1:W1:Y:S02]  /*ae20*/  MUFU.TANH R115, R0 ;  /* 0x0000000000737308 */ /* 0x0002640000002400 */
[----:B-1----:R-:W-:Y:S02]  /*ae30*/  FMUL.FTZ R0, R27, c[0x0][0x2ec] ;  /* 0x0000bb001b007a20 */ /* 0x002fe40000410000 */
[----:B------:R-:W-:Y:S04]  /*ae40*/  HMMA.16816.F32.BF16 R24, R8, R32, R20 ;  /* 0x000000200818723c */ /* 0x000fe80000041814 */
[----:B------:R1:W1:Y:S04]  /*ae50*/  MUFU.TANH R114, R0 ;  /* 0x0000000000727308 */ /* 0x0002680000002400 */
[----:B---3--:R-:W-:Y:S01]  /*ae60*/  HMMA.16816.F32.BF16 R20, R12, R44, RZ ;  /* 0x0000002c0c14723c */ /* 0x008fe200000418ff */
[----:B-1----:R-:W-:-:S04]  /*ae70*/  FMUL.FTZ R0, R4, c[0x0][0x2ec] ;  /* 0x0000bb0004007a20 */ /* 0x002fc80000410000 */
[----:B------:R1:W-:Y:S02]  /*ae80*/  MUFU.TANH R96, R0 ;  /* 0x0000000000607308 */ /* 0x0003e40000002400 */
[----:B-1----:R-:W-:-:S06]  /*ae90*/  FMUL.FTZ R0, R5, c[0x0][0x2ec] ;  /* 0x0000bb0005007a20 */ /* 0x002fcc0000410000 */
[----:B------:R1:W3:Y:S02]  /*aea0*/  MUFU.TANH R53, R0 ;  /* 0x0000000000357308 */ /* 0x0002e40000002400 */
        /* <DEDUP_REMOVED lines=15> */
[----:B-1----:R-:W-:Y:S04]  /*afa0*/  HMMA.16816.F32.BF16 R28, R8, R36, R20 ;  /* 0x00000024081c723c */ /* 0x002fe80000041814 */
[----:B------:R1:W2:Y:S02]  /*afb0*/  MUFU.TANH R121, R0 ;  /* 0x0000000000797308 */ /* 0x0002a40000002400 */
[----:B-1----:R-:W-:-:S06]  /*afc0*/  FMUL.FTZ R0, R4, c[0x0][0x2ec] ;  /* 0x0000bb0004007a20 */ /* 0x002fcc0000410000 */
[----:B------:R1:W-:Y:S02]  /*afd0*/  MUFU.TANH R92, R0 ;  /* 0x00000000005c7308 */ /* 0x0003e40000002400 */
[----:B-1----:R-:W-:-:S06]  /*afe0*/  FMUL.FTZ R0, R5, c[0x0][0x2ec] ;  /* 0x0000bb0005007a20 */ /* 0x002fcc0000410000 */
[----:B------:R1:W1:Y:S02]  /*aff0*/  MUFU.TANH R91, R0 ;  /* 0x00000000005b7308 */ /* 0x0002640000002400 */
[----:B-1----:R-:W-:-:S06]  /*b000*/  FMUL.FTZ R0, R6, c[0x0][0x2ec] ;  /* 0x0000bb0006007a20 */ /* 0x002fcc0000410000 */
[----:B------:R1:W-:Y:S02]  /*b010*/  MUFU.TANH R122, R0 ;  /* 0x00000000007a7308 */ /* 0x0003e40000002400 */
[----:B-1----:R-:W-:Y:S02]  /*b020*/  FMUL.FTZ R0, R7, c[0x0][0x2ec] ;  /* 0x0000bb0007007a20 */ /* 0x002fe40000410000 */
[----:B------:R-:W-:Y:S01]  /*b030*/  HMMA.16816.F32.BF16 R4, R8, R34, R16 ;  /* 0x000000220804723c */ /* 0x000fe20000041810 */
[----:B------:R-:W1:Y:S03]  /*b040*/  LDSM.16.M88.4 R32, [R134+0x2400] ;  /* 0x002400008620783b */ /* 0x000e660000000200 */
[----:B------:R2:W1:Y:S04]  /*b050*/  MUFU.TANH R123, R0 ;  /* 0x00000000007b7308 */ /* 0x0004680000002400 */
[----:B------:R-:W-:Y:S01]  /*b060*/  HMMA.16816.F32.BF16 R16, R12, R46, RZ ;  /* 0x0000002e0c10723c */ /* 0x000fe200000418ff */
[----:B------:R-:W3:Y:S01]  /*b070*/  LDSM.16.M88.4 R44, [R165+0x1400] ;  /* 0x00140000a52c783b */ /* 0x000ee20000000200 */
[----:B--2---:R-:W-:-:S04]  /*b080*/  FMUL.FTZ R0, R24, c[0x0][0x2ec] ;  /* 0x0000bb0018007a20 */ /* 0x004fc80000410000 */
[----:B------:R2:W-:Y:S02]  /*b090*/  MUFU.TANH R93, R0 ;  /* 0x00000000005d7308 */ /* 0x0005e40000002400 */
[----:B--2---:R-:W-:Y:S01]  /*b0a0*/  FMUL.FTZ R0, R25, c[0x0][0x2ec] ;  /* 0x0000bb0019007a20 */ /* 0x004fe20000410000 */
[----:B-1----:R-:W-:Y:S05]  /*b0b0*/  HMMA.16816.F32.BF16 R20, R12, R32, RZ ;  /* 0x000000200c14723c */ /* 0x002fea00000418ff */
[----:B------:R1:W2:Y:S02]  /*b0c0*/  MUFU.TANH R89, R0 ;  /* 0x0000000000597308 */ /* 0x0002a40000002400 */
[----:B-1----:R-:W-:-:S06]  /*b0d0*/  FMUL.FTZ R0, R26, c[0x0][0x2ec] ;  /* 0x0000bb001a007a20 */ /* 0x002fcc0000410000 */
[----:B------:R1:W-:Y:S02]  /*b0e0*/  MUFU.TANH R124, R0 ;  /* 0x00000000007c7308 */ /* 0x0003e40000002400 */
[----:B-1----:R-:W-:-:S09]  /*b0f0*/  FMUL.FTZ R0, R27, c[0x0][0x2ec] ;  /* 0x0000bb001b007a20 */ /* 0x002fd20000410000 */
[----:B---3--:R-:W-:Y:S01]  /*b100*/  HMMA.16816.F32.BF16 R24, R8, R44, R20 ;  /* 0x0000002c0818723c */ /* 0x008fe20000041814 */
[----:B------:R1:W3:Y:S02]  /*b110*/  MUFU.TANH R125, R0 ;  /* 0x00000000007d7308 */ /* 0x0002e40000002400 */
[----:B-1----:R-:W-:-:S06]  /*b120*/  FMUL.FTZ R0, R4, c[0x0][0x2ec] ;  /* 0x0000bb0004007a20 */ /* 0x002fcc0000410000 */
[----:B------:R1:W1:Y:S02]  /*b130*/  MUFU.TANH R88, R0 ;  /* 0x0000000000587308 */ /* 0x0002640000002400 */
        /* <DEDUP_REMOVED lines=11> */
[----:B------:R2:W1:Y:S11]  /*b1f0*/  MUFU.TANH R87, R0 ;  /* 0x0000000000577308 */ /* 0x0004760000002400 */
[----:B------:R-:W-:Y:S07]  /*b200*/  @!UPT UIADD3 URZ, URZ, URZ, URZ ;  /* 0x0000003f3f3ff290 */ /* 0x000fee000fffe03f */
[----:B------:R-:W-:Y:S01]  /*b210*/  HMMA.16816.F32.BF16 R16, R8, R46, R16 ;  /* 0x0000002e0810723c */ /* 0x000fe20000041810 */
[----:B------:R-:W-:Y:S01]  /*b220*/  LDSM.16.M88.4 R44, [R134+0x3000] ;  /* 0x00300000862c783b */ /* 0x000fe20000000200 */
[----:B--2---:R-:W-:-:S06]  /*b230*/  FMUL.FTZ R0, R29, c[0x0][0x2ec] ;  /* 0x0000bb001d007a20 */ /* 0x004fcc0000410000 */
[----:B-1----:R-:W-:Y:S01]  /*b240*/  HMMA.16816.F32.BF16 R20, R12, R38, RZ ;  /* 0x000000260c14723c */ /* 0x002fe200000418ff */
[----:B------:R1:W-:Y:S02]  /*b250*/  MUFU.TANH R85, R0 ;  /* 0x0000000000557308 */ /* 0x0003e40000002400 */
[----:B-1----:R-:W-:-:S06]  /*b260*/  FMUL.FTZ R0, R30, c[0x0][0x2ec] ;  /* 0x0000bb001e007a20 */ /* 0x002fcc0000410000 */
[----:B------:R1:W2:Y:S02]  /*b270*/  MUFU.TANH R128, R0 ;  /* 0x0000000000807308 */ /* 0x0002a40000002400 */
        /* <DEDUP_REMOVED lines=10> */
[----:B------:R-:W-:Y:S01]  /*b320*/  HMMA.16816.F32.BF16 R4, R12, R36, RZ ;  /* 0x000000240c04723c */ /* 0x000fe200000418ff */
[----:B------:R-:W2:Y:S03]  /*b330*/  LDSM.16.M88.4 R36, [R165+0x1c00] ;  /* 0x001c0000a524783b */ /* 0x000ea60000000200 */
[----:B------:R1:W-:Y:S02]  /*b340*/  MUFU.TANH R132, R0 ;  /* 0x0000000000847308 */ /* 0x0003e40000002400 */
[----:B-1----:R-:W-:-:S06]  /*b350*/  FMUL.FTZ R0, R24, c[0x0][0x2ec] ;  /* 0x0000bb0018007a20 */ /* 0x002fcc0000410000 */
[----:B------:R1:W1:Y:S11]  /*b360*/  MUFU.TANH R82, R0 ;  /* 0x0000000000527308 */ /* 0x0002760000002400 */
[----:B------:R-:W-:Y:S01]  /*b370*/  @!UPT UIADD3 URZ, URZ, URZ, URZ ;  /* 0x0000003f3f3ff290 */ /* 0x000fe2000fffe03f */
[----:B------:R-:W-:Y:S01]  /*b380*/  HMMA.16816.F32.BF16 R4, R8, R28, R4 ;  /* 0x0000001c0804723c */ /* 0x000fe20000041804 */
[----:B-1----:R-:W-:-:S04]  /*b390*/  FMUL.FTZ R0, R25, c[0x0][0x2ec] ;  /* 0x0000bb0019007a20 */ /* 0x002fc80000410000 */
[----:B------:R1:W-:Y:S02]  /*b3a0*/  MUFU.TANH R84, R0 ;  /* 0x0000000000547308 */ /* 0x0003e40000002400 */
[----:B-1----:R-:W-:-:S06]  /*b3b0*/  FMUL.FTZ R0, R26, c[0x0][0x2ec] ;  /* 0x0000bb001a007a20 */ /* 0x002fcc0000410000 */
[----:B------:R1:W1:Y:S02]  /*b3c0*/  MUFU.TANH R133, R0 ;  /* 0x0000000000857308 */ /* 0x0002640000002400 */
[----:B-1----:R-:W-:Y:S02]  /*b3d0*/  FMUL.FTZ R0, R27, c[0x0][0x2ec] ;  /* 0x0000bb001b007a20 */ /* 0x002fe40000410000 */
[----:B------:R-:W-:Y:S01]  /*b3e0*/  HMMA.16816.F32.BF16 R24, R8, R30, R20 ;  /* 0x0000001e0818723c */ /* 0x000fe20000041814 */
[----:B------:R-:W1:Y:S03]  /*b3f0*/  LDSM.16.M88.4 R28, [R165+0x2000] ;  /* 0x00200000a51c783b */ /* 0x000e660000000200 */
[----:B------:R2:W-:Y:S04]  /*b400*/  MUFU.TANH R138, R0 ;  /* 0x00000000008a7308 */ /* 0x0005e80000002400 */
[----:B------:R-:W-:Y:S01]  /*b410*/  HMMA.16816.F32.BF16 R20, R12, R34, RZ ;  /* 0x000000220c14723c */ /* 0x000fe200000418ff */
[----:B--2---:R-:W-:-:S04]  /*b420*/  FMUL.FTZ R0, R16, c[0x0][0x2ec] ;  /* 0x0000bb0010007a20 */ /* 0x004fc80000410000 */
[----:B------:R2:W1:Y:S11]  /*b430*/  MUFU.TANH R80, R0 ;  /* 0x0000000000507308 */ /* 0x0004760000002400 */
[----:B------:R-:W-:Y:S08]  /*b440*/  @!UPT UIADD3 URZ, URZ, URZ, URZ ;  /* 0x0000003f3f3ff290 */ /* 0x000ff0000fffe03f */
[----:B------:R-:W-:Y:S01]  /*b450*/  HMMA.16816.F32.BF16 R20, R8, R38, R20 ;  /* 0x000000260814723c */ /* 0x000fe20000041814 */
[----:B--2---:R-:W-:-:S04]  /*b460*/  FMUL.FTZ R0, R17, c[0x0][0x2ec] ;  /* 0x0000bb0011007a20 */ /* 0x004fc80000410000 */
[----:B------:R2:W-:Y:S02]  /*b470*/  MUFU.TANH R79, R0 ;  /* 0x00000000004f7308 */ /* 0x0005e40000002400 */
[----:B--2---:R-:W-:-:S06]  /*b480*/  FMUL.FTZ R0, R18, c[0x0][0x2ec] ;  /* 0x0000bb0012007a20 */ /* 0x004fcc0000410000 */
[----:B------:R2:W1:Y:S02]  /*b490*/  MUFU.TANH R136, R0 ;  /* 0x0000000000887308 */ /* 0x0004640000002400 */
[----:B--2---:R-:W-:Y:S02]  /*b4a0*/  FMUL.FTZ R0, R19, c[0x0][0x2ec] ;  /* 0x0000bb0013007a20 */ /* 0x004fe40000410000 */
[----:B------:R-:W-:Y:S01]  /*b4b0*/  HMMA.16816.F32.BF16 R16, R12, R32, RZ ;  /* 0x000000200c10723c */ /* 0x000fe200000418ff */
[----:B------:R-:W2:Y:S03]  /*b4c0*/  LDSM.16.M88.4 R32, [R134+0x3400] ;  /* 0x003400008620783b */ /* 0x000ea60000000200 */
[----:B------:R1:W1:Y:S02]  /*b4d0*/  MUFU.TANH R137, R0 ;  /* 0x0000000000897308 */ /* 0x0002640000002400 */
        /* <DEDUP_REMOVED lines=17> */
[----:B--2---:R-:W-:-:S06]  /*b5f0*/  FMUL.FTZ R0, R27, c[0x0][0x2ec] ;  /* 0x0000bb001b007a20 */ /* 0x004fcc0000410000 */
        /* <DEDUP_REMOVED lines=11> */
[----:B------:R-:W1:Y:S01]  /*b6b0*/  LDSM.16.M88.4 R44, [R165+0x2800] ;  /* 0x00280000a52c783b */ /* 0x000e620000000200 */
[----:B--2---:R-:W-:-:S04]  /*b6c0*/  FMUL.FTZ R0, R20, c[0x0][0x2ec] ;  /* 0x0000bb0014007a20 */ /* 0x004fc80000410000 */
[----:B------:R2:W-:Y:S11]  /*b6d0*/  MUFU.TANH R75, R0 ;  /* 0x00000000004b7308 */ /* 0x0005f60000002400 */
[----:B------:R-:W-:Y:S07]  /*b6e0*/  @!UPT UIADD3 URZ, URZ, URZ, URZ ;  /* 0x0000003f3f3ff290 */ /* 0x000fee000fffe03f */
[----:B------:R-:W-:Y:S01]  /*b6f0*/  HMMA.16816.F32.BF16 R24, R8, R30, R16 ;  /* 0x0000001e0818723c */ /* 0x000fe20000041810 */
[----:B--2---:R-:W-:-:S07]  /*b700*/  FMUL.FTZ R0, R21, c[0x0][0x2ec] ;  /* 0x0000bb0015007a20 */ /* 0x004fce0000410000 */
[----:B------:R-:W-:Y:S01]  /*b710*/  HMMA.16816.F32.BF16 R16, R12, R34, RZ ;  /* 0x000000220c10723c */ /* 0x000fe200000418ff */
[----:B------:R2:W1:Y:S02]  /*b720*/  MUFU.TANH R71, R0 ;  /* 0x0000000000477308 */ /* 0x0004640000002400 */
[----:B--2---:R-:W-:-:S06]  /*b730*/  FMUL.FTZ R0, R22, c[0x0][0x2ec] ;  /* 0x0000bb0016007a20 */ /* 0x004fcc0000410000 */
[----:B------:R2:W-:Y:S02]  /*b740*/  MUFU.TANH R146, R0 ;  /* 0x0000000000927308 */ /* 0x0005e40000002400 */
[----:B--2---:R-:W-:Y:S02]  /*b750*/  FMUL.FTZ R0, R23, c[0x0][0x2ec] ;  /* 0x0000bb0017007a20 */ /* 0x004fe40000410000 */
[----:B------:R-:W-:Y:S01]  /*b760*/  HMMA.16816.F32.BF16 R20, R12, R32, RZ ;  /* 0x000000200c14723c */ /* 0x000fe200000418ff */
[----:B------:R-:W-:Y:S03]  /*b770*/  LDSM.16.M88.4 R32, [R165+0x2c00] ;  /* 0x002c0000a520783b */ /* 0x000fe60000000200 */
[----:B------:R2:W1:Y:S02]  /*b780*/  MUFU.TANH R144, R0 ;  /* 0x0000000000907308 */ /* 0x0004640000002400 */
[----:B--2---:R-:W-:-:S02]  /*b790*/  FMUL.FTZ R0, R4, c[0x0][0x2ec] ;  /* 0x0000bb0004007a20 */ /* 0x004fc40000410000 */
[----:B------:R-:W-:-:S04]  /*b7a0*/  FMUL.FTZ R4, R27, c[0x0][0x2ec] ;  /* 0x0000bb001b047a20 */ /* 0x000fc80000410000 */
[----:B------:R2:W2:Y:S11]  /*b7b0*/  MUFU.TANH R70, R0 ;  /* 0x0000000000467308 */ /* 0x0004b60000002400 */
[----:B------:R-:W-:Y:S01]  /*b7c0*/  @!UPT UIADD3 URZ, URZ, URZ, URZ ;  /* 0x0000003f3f3ff290 */ /* 0x000fe2000fffe03f */
[C---:B-1----:R-:W-:Y:S01]  /*b7d0*/  HMMA.16816.F32.BF16 R28, R8.reuse, R36, R20 ;  /* 0x00000024081c723c */ /* 0x042fe20000041814 */
[----:B------:R-:W-:Y:S07]  /*b7e0*/  MUFU.TANH R148, R4 ;  /* 0x0000000400947308 */ /* 0x000fee0000002400 */
[----:B------:R-:W-:Y:S01]  /*b7f0*/  HMMA.16816.F32.BF16 R20, R8, R38, R16 ;  /* 0x000000260814723c */ /* 0x000fe20000041810 */
[----:B------:R-:W1:Y:S01]  /*b800*/  LDSM.16.M88.4 R36, [R134+0x3c00] ;  /* 0x003c00008624783b */ /* 0x000e620000000200 */
[----:B--2---:R-:W-:-:S02]  /*b810*/  FMUL.FTZ R0, R5, c[0x0][0x2ec] ;  /* 0x0000bb0005007a20 */ /* 0x004fc40000410000 */
[----:B------:R-:W-:-:S04]  /*b820*/  IMAD.SHL.U32 R5, R151, 0x2, RZ ;  /* 0x0000000297057824 */ /* 0x000fc800078e00ff */
[----:B------:R-:W-:Y:S01]  /*b830*/  HMMA.16816.F32.BF16 R16, R12, R48, RZ ;  /* 0x000000300c10723c */ /* 0x000fe200000418ff */
[----:B------:R2:W-:Y:S01]  /*b840*/  MUFU.TANH R68, R0 ;  /* 0x0000000000447308 */ /* 0x0005e20000002400 */
[----:B------:R-:W-:Y:S11]  /*b850*/  LOP3.LUT R5, R5, 0x6, RZ, 0xc0, !PT ;  /* 0x0000000605057812 */ /* 0x000ff600078ec0ff */
[----:B------:R-:W-:Y:S03]  /*b860*/  @!UPT UIADD3 URZ, URZ, URZ, URZ ;  /* 0x0000003f3f3ff290 */ /* 0x000fe6000fffe03f */
[----:B------:R-:W-:Y:S02]  /*b870*/  FMUL.FTZ R21, R21, c[0x0][0x2ec] ;  /* 0x0000bb0015157a20 */ /* 0x000fe40000410000 */
[----:B--2---:R-:W-:Y:S02]  /*b880*/  FMUL.FTZ R0, R6, c[0x0][0x2ec] ;  /* 0x0000bb0006007a20 */ /* 0x004fe40000410000 */
[----:B------:R-:W-:Y:S08]  /*b890*/  MUFU.TANH R63, R21 ;  /* 0x00000015003f7308 */ /* 0x000ff00000002400 */
[----:B------:R2:W1:Y:S02]  /*b8a0*/  MUFU.TANH R147, R0 ;  /* 0x0000000000937308 */ /* 0x0004640000002400 */
[----:B--2---:R-:W-:Y:S01]  /*b8b0*/  LEA.HI R0, R2, R151, RZ, 0x5 ;  /* 0x0000009702007211 */ /* 0x004fe200078f28ff */
[----:B------:R-:W-:-:S02]  /*b8c0*/  FMUL.FTZ R2, R7, c[0x0][0x2ec] ;  /* 0x0000bb0007027a20 */ /* 0x000fc40000410000 */
[----:B------:R-:W-:Y:S01]  /*b8d0*/  FMUL.FTZ R7, R28, c[0x0][0x2ec] ;  /* 0x0000bb001c077a20 */ /* 0x000fe20000410000 */
[----:B------:R-:W-:Y:S02]  /*b8e0*/  LOP3.LUT R0, R0, 0xffffffe0, RZ, 0xc0, !PT ;  /* 0xffffffe000007812 */ /* 0x000fe400078ec0ff */
[----:B------:R2:W1:Y:S03]  /*b8f0*/  MUFU.TANH R149, R2 ;  /* 0x0000000200957308 */ /* 0x0004660000002400 */
[----:B------:R-:W-:-:S05]  /*b900*/  IMAD.IADD R0, R151, 0x1, -R0 ;  /* 0x0000000197007824 */ /* 0x000fca00078e0a00 */
[----:B------:R-:W-:Y:S01]  /*b910*/  MUFU.TANH R66, R7 ;  /* 0x0000000700427308 */ /* 0x000fe20000002400 */
[----:B------:R-:W-:-:S04]  /*b920*/  SHF.R.S32.HI R3, RZ, 0x1f, R0 ;  /* 0x0000001fff037819 */ /* 0x000fc80000011400 */
[----:B------:R-:W-:Y:S01]  /*b930*/  LEA.HI R0, R3, R0, RZ, 0x2 ;  /* 0x0000000003007211 */ /* 0x000fe200078f10ff */
[----:B------:R-:W-:Y:S02]  /*b940*/  IMAD R3, R131, 0x10, R154 ;  /* 0x0000001083037824 */ /* 0x000fe400078e029a */
[----:B--2---:R-:W-:Y:S01]  /*b950*/  FMUL.FTZ R2, R24, c[0x0][0x2ec] ;  /* 0x0000bb0018027a20 */ /* 0x004fe20000410000 */
[----:B------:R-:W-:Y:S01]  /*b960*/  SHF.R.S32.HI R0, RZ, 0x2, R0 ;  /* 0x00000002ff007819 */ /* 0x000fe20000011400 */
[----:B------:R-:W-:Y:S02]  /*b970*/  FMUL.FTZ R24, R30, c[0x0][0x2ec] ;  /* 0x0000bb001e187a20 */ /* 0x000fe40000410000 */
[----:B------:R2:W1:Y:S01]  /*b980*/  MUFU.TANH R69, R2 ;  /* 0x0000000200457308 */ /* 0x0004620000002400 */
[----:B------:R-:W-:Y:S01]  /*b990*/  IADD3 R0, R3, 0x1, R0 ;  /* 0x0000000103007810 */ /* 0x000fe20007ffe000 */
[----:B------:R-:W-:-:S06]  /*b9a0*/  FMUL.FTZ R3, R26, c[0x0][0x2ec] ;  /* 0x0000bb001a037a20 */ /* 0x000fcc0000410000 */
[----:B------:R-:W1:Y:S01]  /*b9b0*/  MUFU.TANH R67, R3 ;  /* 0x0000000300437308 */ /* 0x000e620000002400 */
[----:B--2---:R-:W-:-:S07]  /*b9c0*/  FMUL.FTZ R2, R25, c[0x0][0x2ec] ;  /* 0x0000bb0019027a20 */ /* 0x004fce0000410000 */
[----:B------:R2:W-:Y:S08]  /*b9d0*/  MUFU.TANH R65, R24 ;  /* 0x0000001800417308 */ /* 0x0005f00000002400 */
[----:B------:R1:W1:Y:S01]  /*b9e0*/  MUFU.TANH R150, R2 ;  /* 0x0000000200967308 */ /* 0x0002620000002400 */
[----:B--2---:R-:W-:-:S07]  /*b9f0*/  FMUL.FTZ R24, R31, c[0x0][0x2ec] ;  /* 0x0000bb001f187a20 */ /* 0x004fce0000410000 */
[----:B------:R-:W-:Y:S01]  /*ba00*/  MUFU.TANH R131, R24 ;  /* 0x0000001800837308 */ /* 0x000fe20000002400 */
[----:B-1----:R-:W-:Y:S01]  /*ba10*/  IADD3 R2, R97, R0, -R56 ;  /* 0x0000000061027210 */ /* 0x002fe20007ffe838 */
[----:B------:R-:W-:-:S03]  /*ba20*/  IMAD R0, R43, 0x20, R40 ;  /* 0x000000202b007824 */ /* 0x000fc600078e0228 */
[----:B------:R-:W-:Y:S01]  /*ba30*/  IADD3 R3, R2, c[0x0][0x2e8], RZ ;  /* 0x0000ba0002037a10 */ /* 0x000fe20007ffe0ff */
[----:B------:R-:W-:Y:S02]  /*ba40*/  IMAD.IADD R2, R164, 0x1, R5 ;  /* 0x00000001a4027824 */ /* 0x000fe400078e0205 */
[----:B------:R-:W-:Y:S01]  /*ba50*/  IMAD.IADD R0, R41, 0x1, R0 ;  /* 0x0000000129007824 */ /* 0x000fe200078e0200 */
[C---:B------:R-:W-:Y:S02]  /*ba60*/  IADD3 R5, R3.reuse, 0x8, RZ ;  /* 0x0000000803057810 */ /* 0x040fe40007ffe0ff */
[-C--:B------:R-:W-:Y:S02]  /*ba70*/  IMNMX R4, R3, R97.reuse, PT ;  /* 0x0000006103047217 */ /* 0x080fe40003800200 */
[----:B------:R-:W-:Y:S02]  /*ba80*/  IMNMX R5, R5, R97, PT ;  /* 0x0000006105057217 */ /* 0x000fe40003800200 */
[----:B------:R-:W-:-:S02]  /*ba90*/  IADD3 R6, R2, 0x1, RZ ;  /* 0x0000000102067810 */ /* 0x000fc40007ffe0ff */
[----:B------:R-:W-:Y:S02]  /*baa0*/  IADD3 R3, R2, 0x8, RZ ;  /* 0x0000000802037810 */ /* 0x000fe40007ffe0ff */
[CC--:B------:R-:W-:Y:S02]  /*bab0*/  ISETP.GE.AND P2, PT, R6.reuse, R4.reuse, PT ;  /* 0x000000040600720c */ /* 0x0c0fe40003f46270 */
[-C--:B------:R-:W-:Y:S02]  /*bac0*/  ISETP.GE.AND P0, PT, R6, R5.reuse, PT ;  /* 0x000000050600720c */ /* 0x080fe40003f06270 */
[----:B------:R-:W-:Y:S02]  /*bad0*/  IADD3 R6, R2, 0x9, RZ ;  /* 0x0000000902067810 */ /* 0x000fe40007ffe0ff */
[CC--:B------:R-:W-:Y:S02]  /*bae0*/  ISETP.GE.AND P3, PT, R3.reuse, R4.reuse, PT ;  /* 0x000000040300720c */ /* 0x0c0fe40003f66270 */
[-C--:B------:R-:W-:Y:S01]  /*baf0*/  ISETP.GE.AND P5, PT, R3, R5.reuse, PT ;  /* 0x000000050300720c */ /* 0x080fe20003fa6270 */
[----:B------:R-:W-:Y:S01]  /*bb00*/  FMUL.FTZ R3, R29, c[0x0][0x2ec] ;  /* 0x0000bb001d037a20 */ /* 0x000fe20000410000 */
[----:B------:R-:W-:Y:S01]  /*bb10*/  ISETP.GE.AND P4, PT, R6, R4, PT ;  /* 0x000000040600720c */ /* 0x000fe20003f86270 */
[----:B------:R-:W-:Y:S01]  /*bb20*/  HMMA.16816.F32.BF16 R28, R8, R44, R16 ;  /* 0x0000002c081c723c */ /* 0x000fe20000041810 */
[----:B------:R-:W-:Y:S01]  /*bb30*/  ISETP.GE.AND P1, PT, R2, R5, PT ;  /* 0x000000050200720c */ /* 0x000fe20003f26270 */
[----:B------:R1:W-:Y:S01]  /*bb40*/  MUFU.TANH R135, R3 ;  /* 0x0000000300877308 */ /* 0x0003e20000002400 */
[----:B------:R-:W-:-:S02]  /*bb50*/  P2R R7, PR, RZ, 0x10 ;  /* 0x00000010ff077803 */ /* 0x000fc40000000000 */
[----:B------:R-:W-:Y:S02]  /*bb60*/  FSEL R111, R111, -INF , !P1 ;  /* 0xff8000006f6f7808 */ /* 0x000fe40004800000 */
[----:B----4-:R-:W-:Y:S01]  /*bb70*/  FSEL R102, R102, -INF , !P3 ;  /* 0xff80000066667808 */ /* 0x010fe20005800000 */
[----:B------:R-:W-:Y:S01]  /*bb80*/  HMMA.16816.F32.BF16 R16, R12, R50, RZ ;  /* 0x000000320c10723c */ /* 0x000fe200000418ff */
[----:B------:R-:W-:Y:S02]  /*bb90*/  ISETP.NE.AND P3, PT, R7, RZ, PT ;  /* 0x000000ff0700720c */ /* 0x000fe40003f65270 */
[----:B------:R-:W-:Y:S02]  /*bba0*/  ISETP.GE.AND P4, PT, R6, R5, PT ;  /* 0x000000050600720c */ /* 0x000fe40003f86270 */
[----:B------:R-:W-:Y:S02]  /*bbb0*/  IADD3 R6, R2, 0x11, RZ ;  /* 0x0000001102067810 */ /* 0x000fe40007ffe0ff */
[----:B-----5:R-:W-:-:S02]  /*bbc0*/  FSEL R101, R101, -INF , !P3 ;  /* 0xff80000065657808 */ /* 0x020fc40005800000 */
[----:B------:R-:W-:Y:S02]  /*bbd0*/  FSEL R100, R100, -INF , !P2 ;  /* 0xff80000064647808 */ /* 0x000fe40005000000 */
[----:B-1----:R-:W-:Y:S02]  /*bbe0*/  IADD3 R3, R2, 0x10, RZ ;  /* 0x0000001002037810 */ /* 0x002fe40007ffe0ff */
[----:B------:R-:W-:Y:S02]  /*bbf0*/  FSEL R112, R112, -INF , !P0 ;  /* 0xff80000070707808 */ /* 0x000fe40004000000 */
[C---:B------:R-:W-:Y:S02]  /*bc00*/  ISETP.GE.AND P6, PT, R3.reuse, R4, PT ;  /* 0x000000040300720c */ /* 0x040fe40003fc6270 */
[----:B------:R-:W-:Y:S02]  /*bc10*/  ISETP.GE.AND P1, PT, R3, R5, PT ;  /* 0x000000050300720c */ /* 0x000fe40003f26270 */
[----:B------:R-:W-:-:S02]  /*bc20*/  IADD3 R3, R2, 0x18, RZ ;  /* 0x0000001802037810 */ /* 0x000fc40007ffe0ff */
[CC--:B------:R-:W-:Y:S02]  /*bc30*/  ISETP.GE.AND P2, PT, R6.reuse, R4.reuse, PT ;  /* 0x000000040600720c */ /* 0x0c0fe40003f46270 */
[C---:B------:R-:W-:Y:S01]  /*bc40*/  ISETP.GE.AND P3, PT, R3.reuse, R4, PT ;  /* 0x000000040300720c */ /* 0x040fe20003f66270 */
[----:B------:R-:W-:Y:S01]  /*bc50*/  HMMA.16816.F32.BF16 R24, R8, R46, R16 ;  /* 0x0000002e0818723c */ /* 0x000fe20000041810 */
[-C--:B------:R-:W-:Y:S01]  /*bc60*/  ISETP.GE.AND P0, PT, R6, R5.reuse, PT ;  /* 0x000000050600720c */ /* 0x080fe20003f06270 */
[----:B------:R-:W-:Y:S01]  /*bc70*/  FMUL.FTZ R6, R20, c[0x0][0x2ec] ;  /* 0x0000bb0014067a20 */ /* 0x000fe20000410000 */
[----:B------:R-:W-:Y:S01]  /*bc80*/  FSEL R120, R120, -INF , !P4 ;  /* 0xff80000078787808 */ /* 0x000fe20006000000 */
[----:B------:R-:W-:Y:S01]  /*bc90*/  LDSM.16.M88.4 R44, [R165+0x3000] ;  /* 0x00300000a52c783b */ /* 0x000fe20000000200 */
[----:B------:R-:W-:Y:S01]  /*bca0*/  P2R R7, PR, RZ, 0x8 ;  /* 0x00000008ff077803 */ /* 0x000fe20000000000 */
[----:B------:R1:W2:Y:S01]  /*bcb0*/  MUFU.TANH R64, R6 ;  /* 0x0000000600407308 */ /* 0x0002a20000002400 */
[----:B------:R-:W-:Y:S01]  /*bcc0*/  ISETP.GE.AND P4, PT, R3, R5, PT ;  /* 0x000000050300720c */ /* 0x000fe20003f86270 */
[----:B------:R-:W-:Y:S01]  /*bcd0*/  HMMA.16816.F32.BF16 R16, R12, R36, RZ ;  /* 0x000000240c10723c */ /* 0x000fe200000418ff */
[----:B------:R-:W-:-:S02]  /*bce0*/  IADD3 R3, R2, 0x20, RZ ;  /* 0x0000002002037810 */ /* 0x000fc40007ffe0ff */
[----:B------:R-:W-:Y:S02]  /*bcf0*/  FSEL R115, R115, -INF , !P1 ;  /* 0xff80000073737808 */ /* 0x000fe40004800000 */
[----:B------:R-:W-:Y:S01]  /*bd00*/  ISETP.NE.AND P1, PT, R7, RZ, PT ;  /* 0x000000ff0700720c */ /* 0x000fe20003f25270 */
[----:B------:R-:W-:Y:S01]  /*bd10*/  FMUL.FTZ R7, R23, c[0x0][0x2ec] ;  /* 0x0000bb0017077a20 */ /* 0x000fe20000410000 */
[----:B------:R-:W-:Y:S02]  /*bd20*/  FSEL R118, R118, -INF , !P5 ;  /* 0xff80000076767808 */ /* 0x000fe40006800000 */
[----:B------:R-:W-:Y:S01]  /*bd30*/  FSEL R114, R114, -INF , !P0 ;  /* 0xff80000072727808 */ /* 0x000fe20004000000 */
[----:B------:R4:W-:Y:S01]  /*bd40*/  MUFU.TANH R43, R7 ;  /* 0x00000007002b7308 */ /* 0x0009e20000002400 */
[C---:B------:R-:W-:Y:S02]  /*bd50*/  ISETP.GE.AND P5, PT, R3.reuse, R4, PT ;  /* 0x000000040300720c */ /* 0x040fe40003fa6270 */
[----:B------:R-:W-:-:S02]  /*bd60*/  ISETP.GE.AND P0, PT, R3, R5, PT ;  /* 0x000000050300720c */ /* 0x000fc40003f06270 */
[C---:B-1----:R-:W-:Y:S02]  /*bd70*/  IADD3 R6, R2.reuse, 0x19, RZ ;  /* 0x0000001902067810 */ /* 0x042fe40007ffe0ff */
[----:B------:R-:W-:Y:S02]  /*bd80*/  IADD3 R3, R2, 0x21, RZ ;  /* 0x0000002102037810 */ /* 0x000fe40007ffe0ff */
[----:B------:R-:W-:Y:S02]  /*bd90*/  FSEL R99, R99, -INF , !P6 ;  /* 0xff80000063637808 */ /* 0x000fe40007000000 */
[CC--:B------:R-:W-:Y:S02]  /*bda0*/  ISETP.GE.AND P6, PT, R6.reuse, R4.reuse, PT ;  /* 0x000000040600720c */ /* 0x0c0fe40003fc6270 */
[----:B------:R-:W-:Y:S01]  /*bdb0*/  ISETP.GE.AND P3, PT, R6, R5, PT ;  /* 0x000000050600720c */ /* 0x000fe20003f66270 */
[----:B------:R-:W-:Y:S01]  /*bdc0*/  FMUL.FTZ R6, R22, c[0x0][0x2ec] ;  /* 0x0000bb0016067a20 */ /* 0x000fe20000410000 */
[----:B------:R-:W-:Y:S01]  /*bdd0*/  FSEL R98, R98, -INF , !P2 ;  /* 0xff80000062627808 */ /* 0x000fe20005000000 */
[----:B----4-:R-:W-:Y:S01]  /*bde0*/  FMUL.FTZ R7, R29, c[0x0][0x2ec] ;  /* 0x0000bb001d077a20 */ /* 0x010fe20000410000 */
[----:B------:R-:W-:Y:S01]  /*bdf0*/  ISETP.GE.AND P2, PT, R3, R4, PT ;  /* 0x000000040300720c */ /* 0x000fe20003f46270 */
[----:B------:R1:W4:Y:S01]  /*be00*/  MUFU.TANH R61, R6 ;  /* 0x00000006003d7308 */ /* 0x0003220000002400 */
[----:B------:R-:W-:Y:S01]  /*be10*/  FSEL R97, R53, -INF , !P6 ;  /* 0xff80000035617808 */ /* 0x000fe20007000000 */
[----:B------:R-:W-:Y:S01]  /*be20*/  HMMA.16816.F32.BF16 R20, R8, R32, R16 ;  /* 0x000000200814723c */ /* 0x000fe20000041810 */
[----:B------:R-:W-:-:S02]  /*be30*/  FSEL R96, R96, -INF , !P1 ;  /* 0xff80000060607808 */ /* 0x000fc40004800000 */
[----:B------:R-:W-:Y:S02]  /*be40*/  ISETP.GE.AND P1, PT, R3, R5, PT ;  /* 0x000000050300720c */ /* 0x000fe40003f26270 */
[----:B------:R-:W-:Y:S01]  /*be50*/  IADD3 R3, R2, 0x28, RZ ;  /* 0x0000002802037810 */ /* 0x000fe20007ffe0ff */
[----:B------:R5:W-:Y:S01]  /*be60*/  MUFU.TANH R113, R7 ;  /* 0x0000000700717308 */ /* 0x000be20000002400 */
[----:B------:R-:W-:Y:S01]  /*be70*/  FSEL R116, R116, -INF , !P4 ;  /* 0xff80000074747808 */ /* 0x000fe20006000000 */
[----:B------:R-:W-:Y:S01]  /*be80*/  HMMA.16816.F32.BF16 R16, R12, R38, RZ ;  /* 0x000000260c10723c */ /* 0x000fe200000418ff */
[----:B------:R-:W-:Y:S01]  /*be90*/  ISETP.GE.AND P4, PT, R3, R4, PT ;  /* 0x000000040300720c */ /* 0x000fe20003f86270 */
[----:B------:R-:W-:Y:S01]  /*bea0*/  LDSM.16.M88.4 R36, [R134+0x4400] ;  /* 0x004400008624783b */ /* 0x000fe20000000200 */
[----:B------:R-:W-:Y:S02]  /*beb0*/  FSEL R117, R117, -INF , !P3 ;  /* 0xff80000075757808 */ /* 0x000fe40005800000 */
[----:B------:R-:W-:-:S02]  /*bec0*/  FSEL R94, R94, -INF , !P5 ;  /* 0xff8000005e5e7808 */ /* 0x000fc40006800000 */
[----:B-1----:R-:W-:Y:S02]  /*bed0*/  P2R R6, PR, RZ, 0x4 ;  /* 0x00000004ff067803 */ /* 0x002fe40000000000 */
[----:B------:R-:W-:Y:S02]  /*bee0*/  ISETP.GE.AND P2, PT, R3, R5, PT ;  /* 0x000000050300720c */ /* 0x000fe40003f46270 */
[----:B------:R-:W-:Y:S01]  /*bef0*/  ISETP.NE.AND P6, PT, R6, RZ, PT ;  /* 0x000000ff0600720c */ /* 0x000fe20003fc5270 */
[----:B------:R-:W-:Y:S01]  /*bf00*/  FMUL.FTZ R6, R28, c[0x0][0x2ec] ;  /* 0x0000bb001c067a20 */ /* 0x000fe20000410000 */
[----:B------:R-:W-:Y:S01]  /*bf10*/  IADD3 R3, R2, 0x29, RZ ;  /* 0x0000002902037810 */ /* 0x000fe20007ffe0ff */
[----:B-----5:R-:W-:Y:S01]  /*bf20*/  FMUL.FTZ R7, R30, c[0x0][0x2ec] ;  /* 0x0000bb001e077a20 */ /* 0x020fe20000410000 */
[----:B------:R-:W-:Y:S01]  /*bf30*/  FSEL R119, R119, -INF , !P0 ;  /* 0xff80000077777808 */ /* 0x000fe20004000000 */
[----:B------:R1:W5:Y:S01]  /*bf40*/  MUFU.TANH R110, R6 ;  /* 0x00000006006e7308 */ /* 0x0003620000002400 */
[----:B------:R-:W-:-:S02]  /*bf50*/  FSEL R121, R121, -INF , !P1 ;  /* 0xff80000079797808 */ /* 0x000fc40004800000 */
[C---:B------:R-:W-:Y:S02]  /*bf60*/  ISETP.GE.AND P3, PT, R3.reuse, R4, PT ;  /* 0x000000040300720c */ /* 0x040fe40003f66270 */
[----:B------:R-:W-:Y:S02]  /*bf70*/  ISETP.GE.AND P0, PT, R3, R5, PT ;  /* 0x000000050300720c */ /* 0x000fe40003f06270 */
[----:B------:R-:W-:Y:S01]  /*bf80*/  FSEL R91, R91, -INF , !P3 ;  /* 0xff8000005b5b7808 */ /* 0x000fe20005800000 */
[----:B------:R2:W2:Y:S01]  /*bf90*/  MUFU.TANH R60, R7 ;  /* 0x00000007003c7308 */ /* 0x0004a20000002400 */
[----:B------:R-:W-:Y:S02]  /*bfa0*/  FSEL R123, R123, -INF , !P0 ;  /* 0xff8000007b7b7808 */ /* 0x000fe40004000000 */
[----:B------:R-:W-:Y:S02]  /*bfb0*/  IADD3 R3, R2, 0x31, RZ ;  /* 0x0000003102037810 */ /* 0x000fe40007ffe0ff */
[----:B------:R-:W-:-:S02]  /*bfc0*/  FSEL R92, R92, -INF , !P4 ;  /* 0xff8000005c5c7808 */ /* 0x000fc40006000000 */
[----:B------:R-:W-:Y:S02]  /*bfd0*/  FSEL R122, R122, -INF , !P2 ;  /* 0xff8000007a7a7808 */ /* 0x000fe40005000000 */
[----:B-1----:R-:W-:Y:S02]  /*bfe0*/  IADD3 R6, R2, 0x30, RZ ;  /* 0x0000003002067810 */ /* 0x002fe40007ffe0ff */
[-C--:B------:R-:W-:Y:S02]  /*bff0*/  ISETP.GE.AND P4, PT, R3, R4.reuse, PT ;  /* 0x000000040300720c */ /* 0x080fe40003f86270 */
[CC--:B------:R-:W-:Y:S02]  /*c000*/  ISETP.GE.AND P5, PT, R6.reuse, R4.reuse, PT ;  /* 0x000000040600720c */ /* 0x0c0fe40003fa6270 */
[-C--:B------:R-:W-:Y:S01]  /*c010*/  ISETP.GE.AND P1, PT, R6, R5.reuse, PT ;  /* 0x000000050600720c */ /* 0x080fe20003f26270 */
[----:B--2---:R-:W-:Y:S01]  /*c020*/  FMUL.FTZ R7, R31, c[0x0][0x2ec] ;  /* 0x0000bb001f077a20 */ /* 0x004fe20000410000 */
[----:B------:R-:W-:Y:S01]  /*c030*/  IADD3 R6, R2, 0x38, RZ ;  /* 0x0000003802067810 */ /* 0x000fe20007ffe0ff */
[----:B------:R-:W1:Y:S01]  /*c040*/  LDSM.16.M88.4 R28, [R134+0x4000] ;  /* 0x00400000861c783b */ /* 0x000e620000000200 */
[----:B------:R-:W-:Y:S01]  /*c050*/  ISETP.GE.AND P2, PT, R3, R5, PT ;  /* 0x000000050300720c */ /* 0x000fe20003f46270 */
[----:B------:R2:W1:Y:S01]  /*c060*/  MUFU.TANH R41, R7 ;  /* 0x0000000700297308 */ /* 0x0004620000002400 */
[----:B------:R-:W-:-:S02]  /*c070*/  ISETP.GE.AND P3, PT, R6, R4, PT ;  /* 0x000000040600720c */ /* 0x000fc40003f66270 */
[----:B------:R-:W-:Y:S01]  /*c080*/  ISETP.GE.AND P0, PT, R6, R5, PT ;  /* 0x000000050600720c */ /* 0x000fe20003f06270 */
[----:B------:R-:W-:Y:S01]  /*c090*/  FMUL.FTZ R6, R24, c[0x0][0x2ec] ;  /* 0x0000bb0018067a20 */ /* 0x000fe20000410000 */
[----:B------:R-:W-:Y:S02]  /*c0a0*/  FSEL R89, R89, -INF , !P4 ;  /* 0xff80000059597808 */ /* 0x000fe40006000000 */
[----:B---3--:R-:W-:Y:S01]  /*c0b0*/  FSEL R125, R125, -INF , !P2 ;  /* 0xff8000007d7d7808 */ /* 0x008fe20005000000 */
[----:B------:R3:W1:Y:S01]  /*c0c0*/  MUFU.TANH R59, R6 ;  /* 0x00000006003b7308 */ /* 0x0006620000002400 */
[----:B------:R-:W-:Y:S02]  /*c0d0*/  IADD3 R3, R2, 0x39, RZ ;  /* 0x0000003902037810 */ /* 0x000fe40007ffe0ff */
[----:B------:R-:W-:Y:S02]  /*c0e0*/  FSEL R93, R93, -INF , !P5 ;  /* 0xff8000005d5d7808 */ /* 0x000fe40006800000 */
[----:B------:R-:W-:-:S02]  /*c0f0*/  FSEL R124, R124, -INF , !P1 ;  /* 0xff8000007c7c7808 */ /* 0x000fc40004800000 */
[----:B------:R-:W-:Y:S01]  /*c100*/  ISETP.GE.AND P5, PT, R3, R4, PT ;  /* 0x000000040300720c */ /* 0x000fe20003fa6270 */
[----:B--2---:R-:W-:Y:S01]  /*c110*/  FMUL.FTZ R7, R25, c[0x0][0x2ec] ;  /* 0x0000bb0019077a20 */ /* 0x004fe20000410000 */
[----:B------:R-:W-:Y:S02]  /*c120*/  ISETP.GE.AND P1, PT, R3, R5, PT ;  /* 0x000000050300720c */ /* 0x000fe40003f26270 */
[----:B------:R-:W-:Y:S01]  /*c130*/  IADD3 R3, R2, 0x41, RZ ;  /* 0x0000004102037810 */ /* 0x000fe20007ffe0ff */
[----:B------:R2:W-:Y:S01]  /*c140*/  MUFU.TANH R58, R7 ;  /* 0x00000007003a7308 */ /* 0x0005e20000002400 */
[----:B------:R-:W-:Y:S02]  /*c150*/  FSEL R88, R88, -INF , !P3 ;  /* 0xff80000058587808 */ /* 0x000fe40005800000 */
[----:B------:R-:W-:Y:S02]  /*c160*/  FSEL R126, R126, -INF , !P0 ;  /* 0xff8000007e7e7808 */ /* 0x000fe40004000000 */
[----:B---3--:R-:W-:-:S02]  /*c170*/  IADD3 R6, R2, 0x40, RZ ;  /* 0x0000004002067810 */ /* 0x008fc40007ffe0ff */
[CC--:B------:R-:W-:Y:S02]  /*c180*/  ISETP.GE.AND P3, PT, R3.reuse, R4.reuse, PT ;  /* 0x000000040300720c */ /* 0x0c0fe40003f66270 */
[C---:B------:R-:W-:Y:S02]  /*c190*/  ISETP.GE.AND P4, PT, R6.reuse, R4, PT ;  /* 0x000000040600720c */ /* 0x040fe40003f86270 */
[-C--:B------:R-:W-:Y:S01]  /*c1a0*/  ISETP.GE.AND P2, PT, R6, R5.reuse, PT ;  /* 0x000000050600720c */ /* 0x080fe20003f46270 */
[----:B------:R-:W-:Y:S01]  /*c1b0*/  FMUL.FTZ R6, R26, c[0x0][0x2ec] ;  /* 0x0000bb001a067a20 */ /* 0x000fe20000410000 */
[----:B------:R-:W-:Y:S02]  /*c1c0*/  ISETP.GE.AND P0, PT, R3, R5, PT ;  /* 0x000000050300720c */ /* 0x000fe40003f06270 */
[----:B------:R-:W-:Y:S01]  /*c1d0*/  IADD3 R3, R2, 0x48, RZ ;  /* 0x0000004802037810 */ /* 0x000fe20007ffe0ff */
[----:B------:R3:W1:Y:S01]  /*c1e0*/  MUFU.TANH R40, R6 ;  /* 0x0000000600287308 */ /* 0x0006620000002400 */
[----:B--2---:R-:W-:Y:S01]  /*c1f0*/  FMUL.FTZ R7, R21, c[0x0][0x2ec] ;  /* 0x0000bb0015077a20 */ /* 0x004fe20000410000 */
[----:B------:R-:W-:-:S02]  /*c200*/  FSEL R86, R86, -INF , !P5 ;  /* 0xff80000056567808 */ /* 0x000fc40006800000 */
[----:B------:R-:W-:Y:S02]  /*c210*/  FSEL R127, R127, -INF , !P1 ;  /* 0xff8000007f7f7808 */ /* 0x000fe40004800000 */
[CC--:B------:R-:W-:Y:S02]  /*c220*/  ISETP.GE.AND P5, PT, R3.reuse, R4.reuse, PT ;  /* 0x000000040300720c */ /* 0x0c0fe40003fa6270 */
[-C--:B------:R-:W-:Y:S01]  /*c230*/  ISETP.GE.AND P1, PT, R3, R5.reuse, PT ;  /* 0x000000050300720c */ /* 0x080fe20003f26270 */
[----:B------:R2:W-:Y:S01]  /*c240*/  MUFU.TANH R108, R7 ;  /* 0x00000007006c7308 */ /* 0x0005e20000002400 */
[----:B------:R-:W-:Y:S02]  /*c250*/  IADD3 R3, R2, 0x49, RZ ;  /* 0x0000004902037810 */ /* 0x000fe40007ffe0ff */
[----:B------:R-:W-:Y:S02]  /*c260*/  FSEL R87, R87, -INF , !P4 ;  /* 0xff80000057577808 */ /* 0x000fe40006000000 */
[----:B------:R-:W-:Y:S01]  /*c270*/  FSEL R128, R128, -INF , !P2 ;  /* 0xff80000080807808 */ /* 0x000fe20005000000 */
[----:B---3--:R-:W-:Y:S01]  /*c280*/  FMUL.FTZ R6, R27, c[0x0][0x2ec] ;  /* 0x0000bb001b067a20 */ /* 0x008fe20000410000 */
[C---:B------:R-:W-:Y:S01]  /*c290*/  ISETP.GE.AND P4, PT, R3.reuse, R4, PT ;  /* 0x000000040300720c */ /* 0x040fe20003f86270 */
[----:B------:R-:W-:Y:S01]  /*c2a0*/  HMMA.16816.F32.BF16 R24, R8, R34, R16 ;  /* 0x000000220818723c */ /* 0x000fe20000041810 */
[----:B------:R-:W-:Y:S01]  /*c2b0*/  ISETP.GE.AND P2, PT, R3, R5, PT ;  /* 0x000000050300720c */ /* 0x000fe20003f46270 */
[----:B------:R3:W-:Y:S01]  /*c2c0*/  MUFU.TANH R109, R6 ;  /* 0x00000006006d7308 */ /* 0x0007e20000002400 */
[----:B------:R-:W-:Y:S01]  /*c2d0*/  IADD3 R3, R2, 0x50, RZ ;  /* 0x0000005002037810 */ /* 0x000fe20007ffe0ff */
[----:B------:R-:W-:Y:S01]  /*c2e0*/  LDSM.16.M88.4 R32, [R134+0x4800] ;  /* 0x004800008620783b */ /* 0x000fe20000000200 */
[----:B------:R-:W-:Y:S01]  /*c2f0*/  FSEL R85, R85, -INF , !P3 ;  /* 0xff80000055557808 */ /* 0x000fe20005800000 */
[----:B--2---:R-:W-:-:S02]  /*c300*/  FMUL.FTZ R7, R22, c[0x0][0x2ec] ;  /* 0x0000bb0016077a20 */ /* 0x004fc40000410000 */
[----:B-1----:R-:W-:Y:S01]  /*c310*/  HMMA.16816.F32.BF16 R16, R12, R28, RZ ;  /* 0x0000001c0c10723c */ /* 0x002fe200000418ff */
[----:B------:R-:W-:Y:S01]  /*c320*/  FSEL R130, R130, -INF , !P0 ;  /* 0xff80000082827808 */ /* 0x000fe20004000000 */
[----:B------:R1:W-:Y:S01]  /*c330*/  MUFU.TANH R55, R7 ;  /* 0x0000000700377308 */ /* 0x0003e20000002400 */
[----:B------:R-:W-:Y:S02]  /*c340*/  FSEL R81, R81, -INF , !P5 ;  /* 0xff80000051517808 */ /* 0x000fe40006800000 */
[----:B------:R-:W-:Y:S02]  /*c350*/  FSEL R129, R129, -INF , !P1 ;  /* 0xff80000081817808 */ /* 0x000fe40004800000 */
[C---:B------:R-:W-:Y:S01]  /*c360*/  ISETP.GE.AND P3, PT, R3.reuse, R4, PT ;  /* 0x000000040300720c */ /* 0x040fe20003f66270 */
[----:B---3--:R-:W-:Y:S01]  /*c370*/  FMUL.FTZ R6, R20, c[0x0][0x2ec] ;  /* 0x0000bb0014067a20 */ /* 0x008fe20000410000 */
[----:B------:R-:W-:Y:S02]  /*c380*/  ISETP.GE.AND P0, PT, R3, R5, PT ;  /* 0x000000050300720c */ /* 0x000fe40003f06270 */
[----:B------:R-:W-:Y:S01]  /*c390*/  FSEL R82, R82, -INF , !P3 ;  /* 0xff80000052527808 */ /* 0x000fe20005800000 */
[----:B------:R2:W3:Y:S01]  /*c3a0*/  MUFU.TANH R56, R6 ;  /* 0x0000000600387308 */ /* 0x0004e20000002400 */
[----:B------:R-:W-:-:S02]  /*c3b0*/  FSEL R133, R133, -INF , !P0 ;  /* 0xff80000085857808 */ /* 0x000fc40004000000 */
[----:B------:R-:W-:Y:S01]  /*c3c0*/  IADD3 R3, R2, 0x58, RZ ;  /* 0x0000005802037810 */ /* 0x000fe20007ffe0ff */
[----:B-1----:R-:W-:Y:S01]  /*c3d0*/  FMUL.FTZ R7, R23, c[0x0][0x2ec] ;  /* 0x0000bb0017077a20 */ /* 0x002fe20000410000 */
[----:B------:R-:W-:Y:S02]  /*c3e0*/  FSEL R83, R83, -INF , !P4 ;  /* 0xff80000053537808 */ /* 0x000fe40006000000 */
[----:B------:R-:W-:Y:S01]  /*c3f0*/  FSEL R132, R132, -INF , !P2 ;  /* 0xff80000084847808 */ /* 0x000fe20005000000 */
[----:B------:R1:W-:Y:S04]  /*c400*/  MUFU.TANH R107, R7 ;  /* 0x00000007006b7308 */ /* 0x0003e80000002400 */
[----:B------:R-:W-:Y:S01]  /*c410*/  HMMA.16816.F32.BF16 R20, R8, R44, R16 ;  /* 0x0000002c0814723c */ /* 0x000fe20000041810 */
[----:B------:R-:W-:-:S02]  /*c420*/  ISETP.GE.AND P4, PT, R3, R4, PT ;  /* 0x000000040300720c */ /* 0x000fc40003f86270 */
[-C--:B------:R-:W-:Y:S02]  /*c430*/  ISETP.GE.AND P2, PT, R3, R5.reuse, PT ;  /* 0x000000050300720c */ /* 0x080fe40003f46270 */
        /* <DEDUP_REMOVED lines=9> */
[----:B------:R-:W-:Y:S01]  /*c4d0*/  IADD3 R3, R2, 0x60, RZ ;  /* 0x0000006002037810 */ /* 0x000fe20007ffe0ff */
[----:B------:R1:W1:Y:S01]  /*c4e0*/  MUFU.TANH R106, R7 ;  /* 0x00000007006a7308 */ /* 0x0002620000002400 */
[CC--:B------:R-:W-:Y:S02]  /*c4f0*/  ISETP.GE.AND P3, PT, R6.reuse, R4.reuse, PT ;  /* 0x000000040600720c */ /* 0x0c0fe40003f66270 */
[----:B------:R-:W-:Y:S01]  /*c500*/  ISETP.GE.AND P0, PT, R6, R5, PT ;  /* 0x000000050600720c */ /* 0x000fe20003f06270 */
[----:B------:R-:W-:Y:S01]  /*c510*/  FMUL.FTZ R6, R24, c[0x0][0x2ec] ;  /* 0x0000bb0018067a20 */ /* 0x000fe20000410000 */
[----:B------:R-:W-:Y:S02]  /*c520*/  FSEL R84, R84, -INF , !P5 ;  /* 0xff80000054547808 */ /* 0x000fe40006800000 */
[----:B------:R-:W-:Y:S01]  /*c530*/  FSEL R138, R138, -INF , !P1 ;  /* 0xff8000008a8a7808 */ /* 0x000fe20004800000 */
[----:B------:R3:W2:Y:S01]  /*c540*/  MUFU.TANH R105, R6 ;  /* 0x0000000600697308 */ /* 0x0006a20000002400 */
[----:B------:R-:W-:-:S02]  /*c550*/  ISETP.GE.AND P5, PT, R3, R4, PT ;  /* 0x000000040300720c */ /* 0x000fc40003fa6270 */
[-C--:B------:R-:W-:Y:S02]  /*c560*/  ISETP.GE.AND P1, PT, R3, R5.reuse, PT ;  /* 0x000000050300720c */ /* 0x080fe40003f26270 */
        /* <DEDUP_REMOVED lines=14> */
[CC--:B------:R-:W-:Y:S01]  /*c650*/  ISETP.GE.AND P5, PT, R3.reuse, R4.reuse, PT ;  /* 0x000000040300720c */ /* 0x0c0fe20003fa6270 */
[----:B------:R3:W2:Y:S01]  /*c660*/  MUFU.TANH R103, R6 ;  /* 0x0000000600677308 */ /* 0x0006a20000002400 */
[----:B------:R-:W-:Y:S01]  /*c670*/  ISETP.GE.AND P1, PT, R3, R5, PT ;  /* 0x000000050300720c */ /* 0x000fe20003f26270 */
[----:B-1----:R-:W-:Y:S01]  /*c680*/  FMUL.FTZ R7, R22, c[0x0][0x2ec] ;  /* 0x0000bb0016077a20 */ /* 0x002fe20000410000 */
[----:B------:R-:W-:Y:S02]  /*c690*/  IADD3 R3, R2, 0x70, RZ ;  /* 0x0000007002037810 */ /* 0x000fe40007ffe0ff */
[----:B------:R-:W-:Y:S02]  /*c6a0*/  FSEL R78, R78, -INF , !P4 ;  /* 0xff8000004e4e7808 */ /* 0x000fe40006000000 */
[----:B------:R-:W-:Y:S01]  /*c6b0*/  FSEL R142, R142, -INF , !P2 ;  /* 0xff8000008e8e7808 */ /* 0x000fe20005000000 */
[----:B------:R1:W-:Y:S01]  /*c6c0*/  MUFU.TANH R54, R7 ;  /* 0x0000000700367308 */ /* 0x0003e20000002400 */
[----:B------:R-:W-:-:S02]  /*c6d0*/  ISETP.GE.AND P4, PT, R3, R4, PT ;  /* 0x000000040300720c */ /* 0x000fc40003f86270 */
[----:B------:R-:W-:Y:S02]  /*c6e0*/  ISETP.GE.AND P2, PT, R3, R5, PT ;  /* 0x000000050300720c */ /* 0x000fe40003f46270 */
[----:B------:R-:W-:Y:S02]  /*c6f0*/  IADD3 R3, R2, 0x71, RZ ;  /* 0x0000007102037810 */ /* 0x000fe40007ffe0ff */
[----:B------:R-:W-:Y:S01]  /*c700*/  FSEL R76, R76, -INF , !P3 ;  /* 0xff8000004c4c7808 */ /* 0x000fe20005800000 */
[----:B---3--:R-:W-:Y:S01]  /*c710*/  FMUL.FTZ R6, R27, c[0x0][0x2ec] ;  /* 0x0000bb001b067a20 */ /* 0x008fe20000410000 */
[----:B------:R-:W-:Y:S01]  /*c720*/  FSEL R140, R140, -INF , !P0 ;  /* 0xff8000008c8c7808 */ /* 0x000fe20004000000 */
[----:B------:R-:W-:Y:S01]  /*c730*/  HMMA.16816.F32.BF16 R24, R8, R46, R16 ;  /* 0x0000002e0818723c */ /* 0x000fe20000041810 */
[----:B------:R-:W-:Y:S01]  /*c740*/  FSEL R72, R72, -INF , !P5 ;  /* 0xff80000048487808 */ /* 0x000fe20006800000 */
[----:B------:R3:W2:Y:S01]  /*c750*/  MUFU.TANH R104, R6 ;  /* 0x0000000600687308 */ /* 0x0006a20000002400 */
[----:B------:R-:W-:-:S02]  /*c760*/  FSEL R141, R141, -INF , !P1 ;  /* 0xff8000008d8d7808 */ /* 0x000fc40004800000 */
[----:B------:R-:W-:Y:S01]  /*c770*/  ISETP.GE.AND P3, PT, R3, R4, PT ;  /* 0x000000040300720c */ /* 0x000fe20003f66270 */
[----:B-1----:R-:W-:Y:S01]  /*c780*/  FMUL.FTZ R7, R23, c[0x0][0x2ec] ;  /* 0x0000bb0017077a20 */ /* 0x002fe20000410000 */
[----:B------:R-:W-:Y:S01]  /*c790*/  ISETP.GE.AND P0, PT, R3, R5, PT ;  /* 0x000000050300720c */ /* 0x000fe20003f06270 */
[----:B------:R-:W-:Y:S01]  /*c7a0*/  HMMA.16816.F32.BF16 R16, R12, R36, RZ ;  /* 0x000000240c10723c */ /* 0x000fe200000418ff */
[----:B------:R-:W-:Y:S01]  /*c7b0*/  FSEL R73, R73, -INF , !P3 ;  /* 0xff80000049497808 */ /* 0x000fe20005800000 */
[----:B------:R1:W1:Y:S01]  /*c7c0*/  MUFU.TANH R57, R7 ;  /* 0x0000000700397308 */ /* 0x0002620000002400 */
[----:B------:R-:W-:Y:S02]  /*c7d0*/  FSEL R145, R145, -INF , !P0 ;  /* 0xff80000091917808 */ /* 0x000fe40004000000 */
[----:B------:R-:W-:Y:S02]  /*c7e0*/  IADD3 R3, R2, 0x79, RZ ;  /* 0x0000007902037810 */ /* 0x000fe40007ffe0ff */
[----:B------:R-:W-:-:S02]  /*c7f0*/  FSEL R74, R74, -INF , !P4 ;  /* 0xff8000004a4a7808 */ /* 0x000fc40006000000 */
[----:B------:R-:W-:Y:S01]  /*c800*/  FSEL R143, R143, -INF , !P2 ;  /* 0xff8000008f8f7808 */ /* 0x000fe20005000000 */
[----:B---3--:R-:W-:Y:S01]  /*c810*/  FMUL.FTZ R6, R20, c[0x0][0x2ec] ;  /* 0x0000bb0014067a20 */ /* 0x008fe20000410000 */
[C---:B------:R-:W-:Y:S02]  /*c820*/  ISETP.GE.AND P4, PT, R3.reuse, R4, PT ;  /* 0x000000040300720c */ /* 0x040fe40003f86270 */
[----:B------:R-:W-:Y:S01]  /*c830*/  ISETP.GE.AND P2, PT, R3, R5, PT ;  /* 0x000000050300720c */ /* 0x000fe20003f46270 */
[----:B------:R3:W-:Y:S01]  /*c840*/  MUFU.TANH R62, R6 ;  /* 0x00000006003e7308 */ /* 0x0007e20000002400 */
[----:B------:R-:W-:Y:S02]  /*c850*/  FSEL R71, R71, -INF , !P4 ;  /* 0xff80000047477808 */ /* 0x000fe40006000000 */
[----:B------:R-:W-:Y:S01]  /*c860*/  FSEL R144, R144, -INF , !P2 ;  /* 0xff80000090907808 */ /* 0x000fe20005000000 */
[----:B-1----:R-:W-:Y:S01]  /*c870*/  FMUL.FTZ R7, R25, c[0x0][0x2ec] ;  /* 0x0000bb0019077a20 */ /* 0x002fe20000410000 */
[----:B------:R-:W-:-:S02]  /*c880*/  IADD3 R3, R2, 0x81, RZ ;  /* 0x0000008102037810 */ /* 0x000fc40007ffe0ff */
[----:B------:R-:W-:Y:S01]  /*c890*/  FSEL R90, R90, -INF , !P6 ;  /* 0xff8000005a5a7808 */ /* 0x000fe20007000000 */
[----:B------:R1:W1:Y:S02]  /*c8a0*/  MUFU.TANH R51, R7 ;  /* 0x0000000700337308 */ /* 0x0002640000002400 */
[----:B--2---:R-:W-:Y:S01]  /*c8b0*/  HMMA.16816.F32.BF16 R20, R8, R28, R16 ;  /* 0x0000001c0814723c */ /* 0x004fe20000041810 */
[----:B---3--:R-:W-:-:S07]  /*c8c0*/  IADD3 R6, R2, 0x78, RZ ;  /* 0x0000007802067810 */ /* 0x008fce0007ffe0ff */
        /* <DEDUP_REMOVED lines=11> */
[----:B------:R3:W-:Y:S01]  /*c980*/  MUFU.TANH R53, R6 ;  /* 0x0000000600357308 */ /* 0x0007e20000002400 */
[----:B------:R-:W-:Y:S01]  /*c990*/  ISETP.GE.AND P1, PT, R3, R5, PT ;  /* 0x000000050300720c */ /* 0x000fe20003f26270 */
[----:B-1----:R-:W-:Y:S01]  /*c9a0*/  FMUL.FTZ R7, R21, c[0x0][0x2ec] ;  /* 0x0000bb0015077a20 */ /* 0x002fe20000410000 */
[----:B------:R-:W-:Y:S02]  /*c9b0*/  IADD3 R3, R2, 0x89, RZ ;  /* 0x0000008902037810 */ /* 0x000fe40007ffe0ff */
[----:B------:R-:W-:-:S02]  /*c9c0*/  FSEL R70, R70, -INF , !P3 ;  /* 0xff80000046467808 */ /* 0x000fc40005800000 */
[----:B------:R-:W-:Y:S01]  /*c9d0*/  FSEL R147, R147, -INF , !P0 ;  /* 0xff80000093937808 */ /* 0x000fe20004000000 */
[----:B------:R1:W-:Y:S01]  /*c9e0*/  MUFU.TANH R47, R7 ;  /* 0x00000007002f7308 */ /* 0x0003e20000002400 */
[C---:B------:R-:W-:Y:S02]  /*c9f0*/  ISETP.GE.AND P3, PT, R3.reuse, R4, PT ;  /* 0x000000040300720c */ /* 0x040fe40003f66270 */
[----:B------:R-:W-:Y:S02]  /*ca00*/  ISETP.GE.AND P0, PT, R3, R5, PT ;  /* 0x000000050300720c */ /* 0x000fe40003f06270 */
[----:B------:R-:W-:Y:S02]  /*ca10*/  IADD3 R3, R2, 0x90, RZ ;  /* 0x0000009002037810 */ /* 0x000fe40007ffe0ff */
[----:B------:R-:W-:Y:S02]  /*ca20*/  FSEL R68, R68, -INF , !P5 ;  /* 0xff80000044447808 */ /* 0x000fe40006800000 */
[----:B---3--:R-:W-:-:S02]  /*ca30*/  IADD3 R6, R2, 0x88, RZ ;  /* 0x0000008802067810 */ /* 0x008fc40007ffe0ff */
[----:B------:R-:W-:Y:S02]  /*ca40*/  FSEL R149, R149, -INF , !P1 ;  /* 0xff80000095957808 */ /* 0x000fe40004800000 */
[CC--:B------:R-:W-:Y:S02]  /*ca50*/  ISETP.GE.AND P4, PT, R6.reuse, R4.reuse, PT ;  /* 0x000000040600720c */ /* 0x0c0fe40003f86270 */
[-C--:B------:R-:W-:Y:S01]  /*ca60*/  ISETP.GE.AND P2, PT, R6, R5.reuse, PT ;  /* 0x000000050600720c */ /* 0x080fe20003f46270 */
[----:B------:R-:W-:Y:S01]  /*ca70*/  FMUL.FTZ R6, R26, c[0x0][0x2ec] ;  /* 0x0000bb001a067a20 */ /* 0x000fe20000410000 */
[C---:B------:R-:W-:Y:S01]  /*ca80*/  ISETP.GE.AND P5, PT, R3.reuse, R4, PT ;  /* 0x000000040300720c */ /* 0x040fe20003fa6270 */
[----:B-1----:R-:W-:Y:S01]  /*ca90*/  FMUL.FTZ R7, R22, c[0x0][0x2ec] ;  /* 0x0000bb0016077a20 */ /* 0x002fe20000410000 */
[----:B------:R-:W-:Y:S01]  /*caa0*/  ISETP.GE.AND P1, PT, R3, R5, PT ;  /* 0x000000050300720c */ /* 0x000fe20003f26270 */
[----:B------:R1:W3:Y:S01]  /*cab0*/  MUFU.TANH R50, R6 ;  /* 0x0000000600327308 */ /* 0x0002e20000002400 */
[----:B------:R-:W-:-:S02]  /*cac0*/  IADD3 R3, R2, 0x91, RZ ;  /* 0x0000009102037810 */ /* 0x000fc40007ffe0ff */
[----:B------:R-:W-:Y:S02]  /*cad0*/  FSEL R69, R69, -INF , !P4 ;  /* 0xff80000045457808 */ /* 0x000fe40006000000 */
[----:B------:R-:W-:Y:S02]  /*cae0*/  FSEL R151, R67, -INF , !P2 ;  /* 0xff80000043977808 */ /* 0x000fe40005000000 */
[C---:B------:R-:W-:Y:S01]  /*caf0*/  ISETP.GE.AND P4, PT, R3.reuse, R4, PT ;  /* 0x000000040300720c */ /* 0x040fe20003f86270 */
[----:B------:R2:W-:Y:S01]  /*cb00*/  MUFU.TANH R46, R7 ;  /* 0x00000007002e7308 */ /* 0x0005e20000002400 */
[----:B------:R-:W-:Y:S02]  /*cb10*/  ISETP.GE.AND P2, PT, R3, R5, PT ;  /* 0x000000050300720c */ /* 0x000fe40003f46270 */
[----:B------:R-:W-:Y:S02]  /*cb20*/  IADD3 R3, R2, 0x98, RZ ;  /* 0x0000009802037810 */ /* 0x000fe40007ffe0ff */
[----:B------:R-:W-:-:S02]  /*cb30*/  FSEL R67, R150, -INF , !P3 ;  /* 0xff80000096437808 */ /* 0x000fc40005800000 */
[----:B------:R-:W-:Y:S01]  /*cb40*/  FSEL R150, R148, -INF , !P0 ;  /* 0xff80000094967808 */ /* 0x000fe20004000000 */
[----:B-1----:R-:W-:Y:S01]  /*cb50*/  FMUL.FTZ R6, R27, c[0x0][0x2ec] ;  /* 0x0000bb001b067a20 */ /* 0x002fe20000410000 */
[----:B------:R-:W-:Y:S01]  /*cb60*/  FSEL R66, R66, -INF , !P5 ;  /* 0xff80000042427808 */ /* 0x000fe20006800000 */
[----:B------:R-:W-:Y:S01]  /*cb70*/  HMMA.16816.F32.BF16 R24, R8, R30, R16 ;  /* 0x0000001e0818723c */ /* 0x000fe20000041810 */
[----:B------:R-:W1:Y:S01]  /*cb80*/  LDSM.16.M88.4 R28, [R134+0x4c00] ;  /* 0x004c0000861c783b */ /* 0x000e620000000200 */
[----:B------:R3:W-:Y:S01]  /*cb90*/  MUFU.TANH R49, R6 ;  /* 0x0000000600317308 */ /* 0x0007e20000002400 */
[----:B------:R-:W-:Y:S02]  /*cba0*/  FSEL R148, R65, -INF , !P1 ;  /* 0xff80000041947808 */ /* 0x000fe40004800000 */
[----:B------:R-:W-:Y:S01]  /*cbb0*/  ISETP.GE.AND P3, PT, R3, R4, PT ;  /* 0x000000040300720c */ /* 0x000fe20003f66270 */
[----:B--2---:R-:W-:Y:S01]  /*cbc0*/  FMUL.FTZ R7, R23, c[0x0][0x2ec] ;  /* 0x0000bb0017077a20 */ /* 0x004fe20000410000 */
[----:B------:R-:W-:Y:S01]  /*cbd0*/  ISETP.GE.AND P0, PT, R3, R5, PT ;  /* 0x000000050300720c */ /* 0x000fe20003f06270 */
[----:B------:R-:W-:Y:S01]  /*cbe0*/  HMMA.16816.F32.BF16 R16, R12, R32, RZ ;  /* 0x000000200c10723c */ /* 0x000fe200000418ff */
[----:B------:R-:W-:Y:S01]  /*cbf0*/  FSEL R64, R64, -INF , !P3 ;  /* 0xff80000040407808 */ /* 0x000fe20005800000 */
[----:B------:R2:W-:Y:S01]  /*cc00*/  MUFU.TANH R45, R7 ;  /* 0x00000007002d7308 */ /* 0x0005e20000002400 */
[----:B----4-:R-:W-:-:S02]  /*cc10*/  FSEL R152, R61, -INF , !P0 ;  /* 0xff8000003d987808 */ /* 0x010fc40004000000 */
[----:B------:R-:W-:Y:S02]  /*cc20*/  IADD3 R3, R2, 0xa0, RZ ;  /* 0x000000a002037810 */ /* 0x000fe40007ffe0ff */
[----:B------:R-:W-:Y:S02]  /*cc30*/  FSEL R65, R135, -INF , !P4 ;  /* 0xff80000087417808 */ /* 0x000fe40006000000 */
[----:B------:R-:W-:Y:S01]  /*cc40*/  ISETP.GE.AND P4, PT, R3, R4, PT ;  /* 0x000000040300720c */ /* 0x000fe20003f86270 */
[----:B---3--:R-:W-:Y:S01]  /*cc50*/  FMUL.FTZ R6, R20, c[0x0][0x2ec] ;  /* 0x0000bb0014067a20 */ /* 0x008fe20000410000 */
[----:B------:R-:W-:Y:S02]  /*cc60*/  FSEL R131, R131, -INF , !P2 ;  /* 0xff80000083837808 */ /* 0x000fe40005000000 */
[----:B------:R-:W-:Y:S01]  /*cc70*/  ISETP.GE.AND P2, PT, R3, R5, PT ;  /* 0x000000050300720c */ /* 0x000fe20003f46270 */
[----:B------:R3:W4:Y:S01]  /*cc80*/  MUFU.TANH R48, R6 ;  /* 0x0000000600307308 */ /* 0x0007220000002400 */
[----:B-----5:R-:W-:-:S02]  /*cc90*/  FSEL R61, R110, -INF , !P4 ;  /* 0xff8000006e3d7808 */ /* 0x020fc40006000000 */
[----:B------:R-:W-:Y:S01]  /*cca0*/  FSEL R110, R60, -INF , !P2 ;  /* 0xff8000003c6e7808 */ /* 0x000fe20005000000 */
[----:B--2---:R-:W-:Y:S01]  /*ccb0*/  FMUL.FTZ R7, R25, c[0x0][0x2ec] ;  /* 0x0000bb0019077a20 */ /* 0x004fe20000410000 */
[----:B------:R-:W-:-:S05]  /*ccc0*/  IADD3 R3, R2, 0xa8, RZ ;  /* 0x000000a802037810 */ /* 0x000fca0007ffe0ff */
[----:B------:R-:W-:Y:S01]  /*ccd0*/  HMMA.16816.F32.BF16 R20, R8, R36, R16 ;  /* 0x000000240814723c */ /* 0x000fe20000041810 */
[----:B---3--:R-:W-:-:S07]  /*cce0*/  IADD3 R6, R2, 0x99, RZ ;  /* 0x0000009902067810 */ /* 0x008fce0007ffe0ff */
[----:B------:R-:W-:Y:S01]  /*ccf0*/  HMMA.16816.F32.BF16 R16, R12, R34, RZ ;  /* 0x000000220c10723c */ /* 0x000fe200000418ff */
[----:B------:R-:W2:Y:S01]  /*cd00*/  LDSM.16.M88.4 R32, [R165+0x3c00] ;  /* 0x003c0000a520783b */ /* 0x000ea20000000200 */
[----:B------:R-:W-:Y:S01]  /*cd10*/  ISETP.GE.AND P5, PT, R6, R4, PT ;  /* 0x000000040600720c */ /* 0x000fe20003fa6270 */
[----:B------:R-:W-:-:S04]  /*cd20*/  DEPBAR.LE SB0, 0x0 ;  /* 0x000080000000791a */ /* 0x000fc80000000000 */
[----:B------:R-:W-:Y:S01]  /*cd30*/  BAR.SYNC.DEFER_BLOCKING 0x0 ;  /* 0x0000000000007b1d */ /* 0x000fe20000010000 */
[-C--:B------:R-:W-:Y:S02]  /*cd40*/  ISETP.GE.AND P1, PT, R6, R5.reuse, PT ;  /* 0x000000050600720c */ /* 0x080fe40003f26270 */
[----:B------:R-:W-:Y:S02]  /*cd50*/  IADD3 R6, R2, 0xa1, RZ ;  /* 0x000000a102067810 */ /* 0x000fe40007ffe0ff */
[----:B------:R-:W-:Y:S02]  /*cd60*/  FSEL R153, R43, -INF , !P1 ;  /* 0xff8000002b997808 */ /* 0x000fe40004800000 */
[C---:B------:R-:W-:Y:S01]  /*cd70*/  ISETP.GE.AND P3, PT, R6.reuse, R4, PT ;  /* 0x000000040600720c */ /* 0x040fe20003f66270 */
[----:B------:R3:W-:Y:S01]  /*cd80*/  MUFU.TANH R43, R7 ;  /* 0x00000007002b7308 */ /* 0x0007e20000002400 */
[----:B------:R-:W-:Y:S01]  /*cd90*/  ISETP.GE.AND P0, PT, R6, R5, PT ;  /* 0x000000050600720c */ /* 0x000fe20003f06270 */
[----:B------:R-:W-:Y:S01]  /*cda0*/  FMUL.FTZ R6, R24, c[0x0][0x2ec] ;  /* 0x0000bb0018067a20 */ /* 0x000fe20000410000 */
[----:B------:R-:W-:-:S02]  /*cdb0*/  FSEL R63, R63, -INF , !P5 ;  /* 0xff8000003f3f7808 */ /* 0x000fc40006800000 */
[----:B------:R-:W-:Y:S02]  /*cdc0*/  FSEL R60, R113, -INF , !P3 ;  /* 0xff800000713c7808 */ /* 0x000fe40005800000 */
[CC--:B------:R-:W-:Y:S01]  /*cdd0*/  ISETP.GE.AND P5, PT, R3.reuse, R4.reuse, PT ;  /* 0x000000040300720c */ /* 0x0c0fe20003fa6270 */
[----:B------:R5:W1:Y:S01]  /*cde0*/  MUFU.TANH R44, R6 ;  /* 0x00000006002c7308 */ /* 0x000a620000002400 */
[----:B------:R-:W-:Y:S02]  /*cdf0*/  ISETP.GE.AND P1, PT, R3, R5, PT ;  /* 0x000000050300720c */ /* 0x000fe40003f26270 */
[----:B------:R-:W-:Y:S02]  /*ce00*/  FSEL R113, R41, -INF , !P0 ;  /* 0xff80000029717808 */ /* 0x000fe40004000000 */
[----:B------:R-:W-:Y:S02]  /*ce10*/  IADD3 R3, R2, 0xb0, RZ ;  /* 0x000000b002037810 */ /* 0x000fe40007ffe0ff */
[----:B------:R-:W-:Y:S01]  /*ce20*/  FSEL R59, R59, -INF , !P5 ;  /* 0xff8000003b3b7808 */ /* 0x000fe20006800000 */
[----:B---3--:R-:W-:Y:S01]  /*ce30*/  FMUL.FTZ R7, R27, c[0x0][0x2ec] ;  /* 0x0000bb001b077a20 */ /* 0x008fe20000410000 */
[----:B------:R-:W-:-:S02]  /*ce40*/  ISETP.GE.AND P3, PT, R3, R4, PT ;  /* 0x000000040300720c */ /* 0x000fc40003f66270 */
[----:B------:R-:W-:Y:S02]  /*ce50*/  ISETP.GE.AND P0, PT, R3, R5, PT ;  /* 0x000000050300720c */ /* 0x000fe40003f06270 */
[----:B------:R-:W-:Y:S02]  /*ce60*/  FSEL R154, R40, -INF , !P1 ;  /* 0xff800000289a7808 */ /* 0x000fe40004800000 */
[C---:B------:R-:W-:Y:S01]  /*ce70*/  IADD3 R3, R2.reuse, 0xb8, RZ ;  /* 0x000000b802037810 */ /* 0x040fe20007ffe0ff */
[----:B------:R3:W-:Y:S01]  /*ce80*/  MUFU.TANH R40, R7 ;  /* 0x0000000700287308 */ /* 0x0007e20000002400 */
[----:B-----5:R-:W-:Y:S02]  /*ce90*/  IADD3 R6, R2, 0xa9, RZ ;  /* 0x000000a902067810 */ /* 0x020fe40007ffe0ff */
[----:B------:R-:W-:Y:S02]  /*cea0*/  FSEL R56, R56, -INF , !P3 ;  /* 0xff80000038387808 */ /* 0x000fe40005800000 */
[----:B------:R-:W-:-:S02]  /*ceb0*/  ISETP.GE.AND P4, PT, R6, R4, PT ;  /* 0x000000040600720c */ /* 0x000fc40003f86270 */
[-C--:B------:R-:W-:Y:S01]  /*cec0*/  ISETP.GE.AND P2, PT, R6, R5.reuse, PT ;  /* 0x000000050600720c */ /* 0x080fe20003f46270 */
[----:B------:R-:W-:Y:S01]  /*ced0*/  FMUL.FTZ R6, R26, c[0x0][0x2ec] ;  /* 0x0000bb001a067a20 */ /* 0x000fe20000410000 */
[----:B------:R-:W-:Y:S01]  /*cee0*/  FSEL R58, R58, -INF , !P4 ;  /* 0xff8000003a3a7808 */ /* 0x000fe20006000000 */
[----:B------:R-:W-:Y:S01]  /*cef0*/  HMMA.16816.F32.BF16 R24, R8, R38, R16 ;  /* 0x000000260818723c */ /* 0x000fe20000041810 */
[----:B------:R-:W-:Y:S01]  /*cf00*/  FSEL R109, R109, -INF , !P2 ;  /* 0xff8000006d6d7808 */ /* 0x000fe20005000000 */
[----:B------:R5:W-:Y:S01]  /*cf10*/  MUFU.TANH R41, R6 ;  /* 0x0000000600297308 */ /* 0x000be20000002400 */
[CC--:B------:R-:W-:Y:S02]  /*cf20*/  ISETP.GE.AND P4, PT, R3.reuse, R4.reuse, PT ;  /* 0x000000040300720c */ /* 0x0c0fe40003f86270 */
[----:B------:R-:W-:Y:S01]  /*cf30*/  ISETP.GE.AND P2, PT, R3, R5, PT ;  /* 0x000000050300720c */ /* 0x000fe20003f46270 */
[----:B---3--:R-:W-:Y:S01]  /*cf40*/  FMUL.FTZ R7, R21, c[0x0][0x2ec] ;  /* 0x0000bb0015077a20 */ /* 0x008fe20000410000 */
[----:B------:R-:W-:Y:S01]  /*cf50*/  IADD3 R3, R2, 0xb9, RZ ;  /* 0x000000b902037810 */ /* 0x000fe20007ffe0ff */
[----:B-1----:R-:W-:Y:S01]  /*cf60*/  HMMA.16816.F32.BF16 R16, R12, R28, RZ ;  /* 0x0000001c0c10723c */ /* 0x002fe200000418ff */
[----:B------:R-:W-:Y:S01]  /*cf70*/  FSEL R155, R55, -INF , !P0 ;  /* 0xff800000379b7808 */ /* 0x000fe20004000000 */
[----:B------:R1:W-:Y:S01]  /*cf80*/  MUFU.TANH R36, R7 ;  /* 0x0000000700247308 */ /* 0x0003e20000002400 */
[----:B------:R-:W-:-:S02]  /*cf90*/  ISETP.GE.AND P3, PT, R3, R4, PT ;  /* 0x000000040300720c */ /* 0x000fc40003f66270 */
[----:B------:R-:W-:Y:S02]  /*cfa0*/  ISETP.GE.AND P0, PT, R3, R5, PT ;  /* 0x000000050300720c */ /* 0x000fe40003f06270 */
[----:B------:R-:W-:Y:S01]  /*cfb0*/  IADD3 R3, R2, 0xc1, RZ ;  /* 0x000000c102037810 */ /* 0x000fe20007ffe0ff */
[----:B------:R-:W-:Y:S01]  /*cfc0*/  HMMA.16816.F32.BF16 R12, R12, R30, RZ ;  /* 0x0000001e0c0c723c */ /* 0x000fe200000418ff */
[----:B------:R-:W-:Y:S02]  /*cfd0*/  FSEL R38, R106, -INF , !P3 ;  /* 0xff8000006a267808 */ /* 0x000fe40005800000 */
[----:B-----5:R-:W-:Y:S02]  /*cfe0*/  IADD3 R6, R2, 0xb1, RZ ;  /* 0x000000b102067810 */ /* 0x020fe40007ffe0ff */
[----:B------:R-:W-:Y:S02]  /*cff0*/  FSEL R39, R105, -INF , !P4 ;  /* 0xff80000069277808 */ /* 0x000fe40006000000 */
[----:B------:R-:W-:-:S02]  /*d000*/  ISETP.GE.AND P5, PT, R6, R4, PT ;  /* 0x000000040600720c */ /* 0x000fc40003fa6270 */
[----:B------:R-:W-:Y:S01]  /*d010*/  ISETP.GE.AND P1, PT, R6, R5, PT ;  /* 0x000000050600720c */ /* 0x000fe20003f26270 */
[----:B------:R-:W-:Y:S01]  /*d020*/  FMUL.FTZ R6, R20, c[0x0][0x2ec] ;  /* 0x0000bb0014067a20 */ /* 0x000fe20000410000 */
[----:B------:R-:W-:Y:S01]  /*d030*/  FSEL R55, R108, -INF , !P5 ;  /* 0xff8000006c377808 */ /* 0x000fe20006800000 */
[----:B-1----:R-:W-:Y:S01]  /*d040*/  FMUL.FTZ R7, R22, c[0x0][0x2ec] ;  /* 0x0000bb0016077a20 */ /* 0x002fe20000410000 */
[----:B------:R-:W-:Y:S01]  /*d050*/  FSEL R107, R107, -INF , !P1 ;  /* 0xff8000006b6b7808 */ /* 0x000fe20004800000 */
[----:B------:R1:W-:Y:S01]  /*d060*/  MUFU.TANH R37, R6 ;  /* 0x0000000600257308 */ /* 0x0003e20000002400 */
[----:B------:R-:W-:Y:S01]  /*d070*/  FSEL R108, R103, -INF , !P2 ;  /* 0xff800000676c7808 */ /* 0x000fe20005000000 */
[----:B--2---:R-:W-:Y:S01]  /*d080*/  HMMA.16816.F32.BF16 R16, R8, R32, R16 ;  /* 0x000000200810723c */ /* 0x004fe20000041810 */
[----:B------:R-:W-:Y:S02]  /*d090*/  FSEL R106, R104, -INF , !P0 ;  /* 0xff800000686a7808 */ /* 0x000fe40004000000 */
[----:B------:R-:W-:-:S02]  /*d0a0*/  ISETP.GE.AND P4, PT, R3, R4, PT ;  /* 0x000000040300720c */ /* 0x000fc40003f86270 */
[----:B------:R-:W-:Y:S01]  /*d0b0*/  ISETP.GE.AND P2, PT, R3, R5, PT ;  /* 0x000000050300720c */ /* 0x000fe20003f46270 */
[----:B------:R2:W3:Y:S01]  /*d0c0*/  MUFU.TANH R28, R7 ;  /* 0x00000007001c7308 */ /* 0x0004e20000002400 */
[C---:B------:R-:W-:Y:S01]  /*d0d0*/  IADD3 R3, R2.reuse, 0xc9, RZ ;  /* 0x000000c902037810 */ /* 0x040fe20007ffe0ff */
[----:B------:R-:W-:Y:S01]  /*d0e0*/  HMMA.16816.F32.BF16 R8, R8, R34, R12 ;  /* 0x000000220808723c */ /* 0x000fe2000004180c */
[----:B------:R-:W-:Y:S02]  /*d0f0*/  FSEL R158, R57, -INF , !P2 ;  /* 0xff800000399e7808 */ /* 0x000fe40005000000 */
[----:B------:R-:W-:Y:S02]  /*d100*/  ISETP.GE.AND P6, PT, R3, R4, PT ;  /* 0x000000040300720c */ /* 0x000fe40003fc6270 */
[----:B-1----:R-:W-:Y:S02]  /*d110*/  IADD3 R6, R2, 0xc0, RZ ;  /* 0x000000c002067810 */ /* 0x002fe40007ffe0ff */
[----:B------:R-:W-:-:S02]  /*d120*/  FSEL R51, R51, -INF , !P6 ;  /* 0xff80000033337808 */ /* 0x000fc40007000000 */
[CC--:B------:R-:W-:Y:S02]  /*d130*/  ISETP.GE.AND P5, PT, R6.reuse, R4.reuse, PT ;  /* 0x000000040600720c */ /* 0x0c0fe40003fa6270 */
[-C--:B------:R-:W-:Y:S02]  /*d140*/  ISETP.GE.AND P1, PT, R6, R5.reuse, PT ;  /* 0x000000050600720c */ /* 0x080fe40003f26270 */
[----:B------:R-:W-:Y:S01]  /*d150*/  IADD3 R6, R2, 0xc8, RZ ;  /* 0x000000c802067810 */ /* 0x000fe20007ffe0ff */
[----:B--2---:R-:W-:Y:S01]  /*d160*/  FMUL.FTZ R7, R23, c[0x0][0x2ec] ;  /* 0x0000bb0017077a20 */ /* 0x004fe20000410000 */
        /* <DEDUP_REMOVED lines=9> */
[----:B------:R2:W5:Y:S01]  /*d200*/  MUFU.TANH R23, R6 ;  /* 0x0000000600177308 */ /* 0x0005620000002400 */
[CC--:B------:R-:W-:Y:S02]  /*d210*/  ISETP.GE.AND P5, PT, R3.reuse, R4.reuse, PT ;  /* 0x000000040300720c */ /* 0x0c0fe40003fa6270 */
        /* <DEDUP_REMOVED lines=12> */
[----:B----4-:R-:W-:Y:S02]  /*d2e0*/  FSEL R48, R48, -INF , !P5 ;  /* 0xff80000030307808 */ /* 0x010fe40006800000 */
[----:B------:R-:W-:Y:S02]  /*d2f0*/  ISETP.GE.AND P6, PT, R3, R4, PT ;  /* 0x000000040300720c */ /* 0x000fe40003fc6270 */
[----:B------:R-:W-:-:S02]  /*d300*/  FSEL R159, R49, -INF , !P1 ;  /* 0xff800000319f7808 */ /* 0x000fc40004800000 */
[----:B------:R-:W-:Y:S01]  /*d310*/  FSEL R161, R46, -INF , !P2 ;  /* 0xff8000002ea17808 */ /* 0x000fe20005000000 */
[----:B------:R2:W4:Y:S01]  /*d320*/  MUFU.TANH R22, R6 ;  /* 0x0000000600167308 */ /* 0x0005220000002400 */
[----:B------:R-:W-:Y:S02]  /*d330*/  FSEL R50, R44, -INF , !P6 ;  /* 0xff8000002c327808 */ /* 0x000fe40007000000 */
[-C--:B------:R-:W-:Y:S02]  /*d340*/  ISETP.GE.AND P1, PT, R3, R5.reuse, PT ;  /* 0x000000050300720c */ /* 0x080fe40003f26270 */
[----:B------:R-:W-:Y:S02]  /*d350*/  IADD3 R3, R2, 0xe0, RZ ;  /* 0x000000e002037810 */ /* 0x000fe40007ffe0ff */
[----:B------:R-:W-:Y:S01]  /*d360*/  FSEL R163, R45, -INF , !P0 ;  /* 0xff8000002da37808 */ /* 0x000fe20004000000 */
[----:B-1----:R-:W-:Y:S01]  /*d370*/  FMUL.FTZ R7, R16, c[0x0][0x2ec] ;  /* 0x0000bb0010077a20 */ /* 0x002fe20000410000 */
[----:B------:R-:W-:-:S02]  /*d380*/  ISETP.GE.AND P0, PT, R3, R5, PT ;  /* 0x000000050300720c */ /* 0x000fc40003f06270 */
[----:B------:R-:W-:Y:S01]  /*d390*/  FSEL R49, R47, -INF , !P4 ;  /* 0xff8000002f317808 */ /* 0x000fe20006000000 */
[----:B------:R1:W-:Y:S01]  /*d3a0*/  MUFU.TANH R16, R7 ;  /* 0x0000000700107308 */ /* 0x0003e20000002400 */
[----:B------:R-:W-:Y:S02]  /*d3b0*/  ISETP.GE.AND P4, PT, R3, R4, PT ;  /* 0x000000040300720c */ /* 0x000fe40003f86270 */
[----:B------:R-:W-:Y:S01]  /*d3c0*/  IADD3 R3, R2, 0xe8, RZ ;  /* 0x000000e802037810 */ /* 0x000fe20007ffe0ff */
[----:B--2---:R-:W-:Y:S01]  /*d3d0*/  FMUL.FTZ R6, R26, c[0x0][0x2ec] ;  /* 0x0000bb001a067a20 */ /* 0x004fe20000410000 */
[----:B---3--:R-:W-:Y:S02]  /*d3e0*/  FSEL R186, R28, -INF , !P0 ;  /* 0xff8000001cba7808 */ /* 0x008fe40004000000 */
[----:B------:R-:W-:Y:S01]  /*d3f0*/  FSEL R162, R41, -INF , !P1 ;  /* 0xff80000029a27808 */ /* 0x000fe20004800000 */
[----:B------:R2:W3:Y:S01]  /*d400*/  MUFU.TANH R20, R6 ;  /* 0x0000000600147308 */ /* 0x0004e20000002400 */
[----:B------:R-:W-:Y:S01]  /*d410*/  FSEL R95, R37, -INF , !P4 ;  /* 0xff800000255f7808 */ /* 0x000fe20006000000 */
[----:B-1----:R-:W-:-:S06]  /*d420*/  FMUL.FTZ R7, R17, c[0x0][0x2ec] ;  /* 0x0000bb0011077a20 */ /* 0x002fcc0000410000 */
[----:B------:R1:W-:Y:S01]  /*d430*/  MUFU.TANH R14, R7 ;  /* 0x00000007000e7308 */ /* 0x0003e20000002400 */
[----:B--2---:R-:W-:-:S04]  /*d440*/  IADD3 R6, R2, 0xd9, RZ ;  /* 0x000000d902067810 */ /* 0x004fc80007ffe0ff */
[CC--:B------:R-:W-:Y:S02]  /*d450*/  ISETP.GE.AND P5, PT, R6.reuse, R4.reuse, PT ;  /* 0x000000040600720c */ /* 0x0c0fe40003fa6270 */
[-C--:B------:R-:W-:Y:S02]  /*d460*/  ISETP.GE.AND P3, PT, R6, R5.reuse, PT ;  /* 0x000000050600720c */ /* 0x080fe40003f66270 */
[----:B------:R-:W-:Y:S02]  /*d470*/  IADD3 R6, R2, 0xe1, RZ ;  /* 0x000000e102067810 */ /* 0x000fe40007ffe0ff */
[----:B------:R-:W-:Y:S02]  /*d480*/  FSEL R57, R43, -INF , !P5 ;  /* 0xff8000002b397808 */ /* 0x000fe40006800000 */
[CC--:B------:R-:W-:Y:S01]  /*d490*/  ISETP.GE.AND P6, PT, R6.reuse, R4.reuse, PT ;  /* 0x000000040600720c */ /* 0x0c0fe20003fc6270 */
[----:B-1----:R-:W-:Y:S01]  /*d4a0*/  FMUL.FTZ R7, R19, c[0x0][0x2ec] ;  /* 0x0000bb0013077a20 */ /* 0x002fe20000410000 */
[----:B------:R-:W-:Y:S01]  /*d4b0*/  ISETP.GE.AND P2, PT, R6, R5, PT ;  /* 0x000000050600720c */ /* 0x000fe20003f46270 */
[----:B------:R-:W-:Y:S01]  /*d4c0*/  FMUL.FTZ R6, R18, c[0x0][0x2ec] ;  /* 0x0000bb0012067a20 */ /* 0x000fe20000410000 */
[----:B------:R-:W-:Y:S01]  /*d4d0*/  FSEL R185, R40, -INF , !P3 ;  /* 0xff80000028b97808 */ /* 0x000fe20005800000 */
[----:B------:R1:W-:Y:S01]  /*d4e0*/  MUFU.TANH R12, R7 ;  /* 0x00000007000c7308 */ /* 0x0003e20000002400 */
[----:B------:R-:W-:-:S02]  /*d4f0*/  ISETP.GE.AND P5, PT, R3, R4, PT ;  /* 0x000000040300720c */ /* 0x000fc40003fa6270 */
[-C--:B------:R-:W-:Y:S02]  /*d500*/  ISETP.GE.AND P3, PT, R3, R5.reuse, PT ;  /* 0x000000050300720c */ /* 0x080fe40003f66270 */
[----:B------:R-:W-:Y:S02]  /*d510*/  IADD3 R3, R2, 0xe9, RZ ;  /* 0x000000e902037810 */ /* 0x000fe40007ffe0ff */
[----:B------:R-:W-:Y:S01]  /*d520*/  FSEL R103, R36, -INF , !P6 ;  /* 0xff80000024677808 */ /* 0x000fe20007000000 */
[----:B------:R2:W2:Y:S01]  /*d530*/  MUFU.TANH R13, R6 ;  /* 0x00000006000d7308 */ /* 0x0004a20000002400 */
[C---:B------:R-:W-:Y:S02]  /*d540*/  ISETP.GE.AND P4, PT, R3.reuse, R4, PT ;  /* 0x000000040300720c */ /* 0x040fe40003f86270 */
[----:B------:R-:W-:Y:S02]  /*d550*/  ISETP.GE.AND P1, PT, R3, R5, PT ;  /* 0x000000050300720c */ /* 0x000fe40003f26270 */
[----:B------:R-:W-:-:S02]  /*d560*/  IADD3 R3, R2, 0xf1, RZ ;  /* 0x000000f102037810 */ /* 0x000fc40007ffe0ff */
[----:B-----5:R-:W-:Y:S01]  /*d570*/  FSEL R23, R23, -INF , !P5 ;  /* 0xff80000017177808 */ /* 0x020fe20006800000 */
[----:B-1----:R-:W-:Y:S01]  /*d580*/  FMUL.FTZ R7, R8, c[0x0][0x2ec] ;  /* 0x0000bb0008077a20 */ /* 0x002fe20000410000 */
[C---:B------:R-:W-:Y:S02]  /*d590*/  ISETP.GE.AND P6, PT, R3.reuse, R4, PT ;  /* 0x000000040300720c */ /* 0x040fe40003fc6270 */
[----:B------:R-:W-:Y:S01]  /*d5a0*/  ISETP.GE.AND P5, PT, R3, R5, PT ;  /* 0x000000050300720c */ /* 0x000fe20003fa6270 */
[----:B------:R-:W1:Y:S01]  /*d5b0*/  MUFU.TANH R8, R7 ;  /* 0x0000000700087308 */ /* 0x000e620000002400 */
[----:B----4-:R-:W-:Y:S02]  /*d5c0*/  FSEL R104, R22, -INF , !P4 ;  /* 0xff80000016687808 */ /* 0x010fe40006000000 */
[C---:B------:R-:W-:Y:S02]  /*d5d0*/  IADD3 R3, R2.reuse, 0xf8, RZ ;  /* 0x000000f802037810 */ /* 0x040fe40007ffe0ff */
[----:B--2---:R-:W-:-:S02]  /*d5e0*/  IADD3 R6, R2, 0xf0, RZ ;  /* 0x000000f002067810 */ /* 0x004fc40007ffe0ff */
[-C--:B------:R-:W-:Y:S02]  /*d5f0*/  ISETP.GE.AND P4, PT, R2, R4.reuse, PT ;  /* 0x000000040200720c */ /* 0x080fe40003f86270 */
[-C--:B------:R-:W-:Y:S02]  /*d600*/  ISETP.GE.AND P0, PT, R6, R4.reuse, PT ;  /* 0x000000040600720c */ /* 0x080fe40003f06270 */
[----:B------:R-:W-:Y:S02]  /*d610*/  IADD3 R2, R2, 0xf9, RZ ;  /* 0x000000f902027810 */ /* 0x000fe40007ffe0ff */
[----:B------:R-:W-:Y:S02]  /*d620*/  FSEL R190, R21, -INF , !P1 ;  /* 0xff80000015be7808 */ /* 0x000fe40004800000 */
[----:B------:R-:W-:Y:S02]  /*d630*/  FSEL R187, R29, -INF , !P2 ;  /* 0xff8000001dbb7808 */ /* 0x000fe40005000000 */
[----:B------:R-:W-:-:S02]  /*d640*/  ISETP.GE.AND P1, PT, R2, R4, PT ;  /* 0x000000040200720c */ /* 0x000fc40003f26270 */
[----:B---3--:R-:W-:Y:S02]  /*d650*/  FSEL R188, R20, -INF , !P3 ;  /* 0xff80000014bc7808 */ /* 0x008fe40005800000 */
[----:B------:R-:W-:Y:S02]  /*d660*/  ISETP.GE.AND P3, PT, R3, R4, PT ;  /* 0x000000040300720c */ /* 0x000fe40003f66270 */
        /* <DEDUP_REMOVED lines=9> */
[----:B------:R-:W-:Y:S02]  /*d700*/  ISETP.GE.AND P2, PT, R3, R5, PT ;  /* 0x000000050300720c */ /* 0x000fe40003f46270 */
[----:B------:R-:W-:Y:S01]  /*d710*/  FSEL R195, R12, -INF , !P5 ;  /* 0xff8000000cc37808 */ /* 0x000fe20006800000 */
[----:B------:R-:W4:Y:S01]  /*d720*/  MUFU.TANH R2, R2 ;  /* 0x0000000200027308 */ /* 0x000f220000002400 */
[----:B------:R-:W-:Y:S02]  /*d730*/  ISETP.GE.AND P5, PT, R198, 0x2, PT ;  /* 0x00000002c600780c */ /* 0x000fe40003fa6270 */
[----:B------:R-:W-:Y:S02]  /*d740*/  FSEL R160, R14, -INF , !P6 ;  /* 0xff8000000ea07808 */ /* 0x000fe40007000000 */
[----:B-1----:R-:W-:Y:S02]  /*d750*/  FSEL R189, R8, -INF , !P3 ;  /* 0xff80000008bd7808 */ /* 0x002fe40005800000 */
[----:B------:R-:W-:Y:S01]  /*d760*/  FSEL R197, R11, -INF , !P0 ;  /* 0xff8000000bc57808 */ /* 0x000fe20004000000 */
[----:B--2---:R-:W-:Y:S01]  /*d770*/  FMUL.FTZ R6, R10, c[0x0][0x2ec] ;  /* 0x0000bb000a067a20 */ /* 0x004fe20000410000 */
[----:B---3--:R-:W-:-:S03]  /*d780*/  FSEL R191, R7, -INF , !P1 ;  /* 0xff80000007bf7808 */ /* 0x008fc60004800000 */
        /* <DEDUP_REMOVED lines=10> */
[----:B------:R-:W-:-:S05]  /*d830*/  IABS R8, R10 ;  /* 0x0000000a00087213 */ /* 0x000fca0000000000 */
[----:B-1----:R-:W1:Y:S02]  /*d840*/  MUFU.RCP R2, R2 ;  /* 0x0000000200027308 */ /* 0x002e640000001000 */
[----:B-1----:R-:W-:-:S06]  /*d850*/  IADD3 R2, R2, 0xffffffe, RZ ;  /* 0x0ffffffe02027810 */ /* 0x002fcc0007ffe0ff */
[----:B------:R-:W1:Y:S02]  /*d860*/  F2I.FTZ.U32.TRUNC.NTZ R3, R2 ;  /* 0x0000000200037305 */ /* 0x000e64000021f000 */
[----:B-1----:R-:W-:-:S04]  /*d870*/  IMAD.MOV R2, RZ, RZ, -R3 ;  /* 0x000000ffff027224 */ /* 0x002fc800078e0a03 */
[----:B------:R-:W-:Y:S02]  /*d880*/  IMAD R6, R2, R11, RZ ;  /* 0x0000000b02067224 */ /* 0x000fe400078e02ff */
[----:B------:R-:W-:-:S04]  /*d890*/  IMAD.MOV.U32 R2, RZ, RZ, RZ ;  /* 0x000000ffff027224 */ /* 0x000fc800078e00ff */
        /* <DEDUP_REMOVED lines=16> */
[----:B------:R-:W-:-:S02]  /*d9a0*/  LOP3.LUT R7, R164, c[0x0][0x2d0], RZ, 0x3c, !PT ;  /* 0x0000b400a4077a12 */ /* 0x000fc400078e3cff */
        /* <DEDUP_REMOVED lines=11> */
[C---:B------:R-:W-:Y:S02]  /*da60*/  IMAD.WIDE R6, R3.reuse, 0x4, R192 ;  /* 0x0000000403067825 */ /* 0x040fe400078e02c0 */
        /* <DEDUP_REMOVED lines=11> */
[----:B------:R-:W-:Y:S01]  /*db20*/  IMAD.IADD R3, R7, 0x1, R2 ;  /* 0x0000000107037824 */ /* 0x000fe200078e0202 */
[----:B------:R-:W-:Y:S01]  /*db30*/  MOV R2, R6 ;  /* 0x0000000600027202 */ /* 0x000fe20000000f00 */
[----:B------:R-:W-:-:S04]  /*db40*/  IMAD R9, R9, c[0x0][0x180], RZ ;  /* 0x0000600009097a24 */ /* 0x000fc800078e02ff */
[C---:B------:R-:W-:Y:S02]  /*db50*/  IMAD R7, R8.reuse, c[0x0][0x184], R9 ;  /* 0x0000610008077a24 */ /* 0x040fe400078e0209 */
[----:B------:R-:W-:-:S04]  /*db60*/  IMAD.WIDE.U32 R2, R8, c[0x0][0x180], R2 ;  /* 0x0000600008027a25 */ /* 0x000fc800078e0002 */
[----:B------:R-:W-:Y:S01]  /*db70*/  IMAD.IADD R3, R3, 0x1, R7 ;  /* 0x0000000103037824 */ /* 0x000fe200078e0207 */
[----:B------:R-:W-:Y:S05]  /*db80*/  BRA `(.L_x_1923) ;  /* 0x0000003000007947 */ /* 0x000fea0003800000 */
.L_x_1922:
[----:B------:R-:W-:-:S05]  /*db90*/  IMAD.MOV.U32 R2, RZ, RZ, c[0x0][0x198] ;  /* 0x00006600ff027624 */ /* 0x000fca00078e00ff */
[----:B------:R-:W-:-:S04]  /*dba0*/  LEA R2, -R2, RZ, 0x8 ;  /* 0x000000ff02027211 */ /* 0x000fc800078e41ff */
[----:B------:R-:W-:Y:S02]  /*dbb0*/  SHF.R.S32.HI R3, RZ, 0x1f, R2 ;  /* 0x0000001fff037819 */ /* 0x000fe40000011402 */
.L_x_1923:
        /* <DEDUP_REMOVED lines=34> */
.L_x_1921:
[----:B------:R-:W-:Y:S02]  /*dde0*/  FMNMX.FTZ R20, R16, R100, !PT ;  /* 0x0000006410147209 */ /* 0x000fe40007810000 */
[----:B-1----:R-:W-:Y:S02]  /*ddf0*/  FMNMX.FTZ R3, R111, R112, !PT ;  /* 0x000000706f037209 */ /* 0x002fe40007810000 */
        /* <DEDUP_REMOVED lines=124> */
[----:B------:R-:W-:Y:S01]  /*e5c0*/  SHF.L.U32 R135, R0, 0x1, RZ ;  /* 0x0000000100877819 */ /* 0x000fe200000006ff */
[----:B------:R-:W1:Y:S03]  /*e5d0*/  SHFL.BFLY PT, R2, R20, 0x2, 0x1f ;  /* 0x0c401f0014027f89 */ /* 0x000e6600000e0000 */
[----:B------:R-:W-:Y:S01]  /*e5e0*/  LEA R164, R42, R135, 0x1 ;  /* 0x000000872aa47211 */ /* 0x000fe200078e08ff */
[----:B------:R-:W2:Y:S04]  /*e5f0*/  SHFL.BFLY PT, R8, R3, 0x2, 0x1f ;  /* 0x0c401f0003087f89 */ /* 0x000ea800000e0000 */
[----:B------:R-:W-:Y:S04]  /*e600*/  LDSM.16.MT88.4 R12, [R164+0x5000] ;  /* 0x00500000a40c783b */ /* 0x000fe80000004200 */
[----:B------:R-:W-:Y:S04]  /*e610*/  LDSM.16.MT88.4 R32, [R135+0x5400] ;  /* 0x005400008720783b */ /* 0x000fe80000004200 */
[----:B------:R-:W-:Y:S04]  /*e620*/  LDSM.16.MT88.4 R40, [R135+0x5800] ;  /* 0x005800008728783b */ /* 0x000fe80000004200 */
[----:B------:R-:W-:Y:S01]  /*e630*/  LDSM.16.MT88.4 R44, [R164+0x5800] ;  /* 0x00580000a42c783b */ /* 0x000fe20000004200 */
[----:B-1----:R-:W-:-:S02]  /*e640*/  FMNMX.FTZ R20, R20, R2, !PT ;  /* 0x0000000214147209 */ /* 0x002fc40007810000 */
[----:B--2---:R-:W-:-:S03]  /*e650*/  FMNMX.FTZ R3, R3, R8, !PT ;  /* 0x0000000803037209 */ /* 0x004fc60007810000 */
        /* <DEDUP_REMOVED lines=8> */
[----:B------:R1:W-:Y:S08]  /*e6e0*/  MUFU.EX2 R200, R2 ;  /* 0x0000000200c87308 */ /* 0x0003f00000000800 */
[----:B------:R2:W-:Y:S01]  /*e6f0*/  MUFU.EX2 R243, R7 ;  /* 0x0000000700f37308 */ /* 0x0005e20000000800 */
[----:B-1----:R-:W-:-:S07]  /*e700*/  FFMA.FTZ R2, R100, c[0x0][0x23c], -R6 ;  /* 0x00008f0064027a23 */ /* 0x002fce0000010806 */
[----:B------:R1:W3:Y:S01]  /*e710*/  MUFU.EX2 R199, R2 ;  /* 0x0000000200c77308 */ /* 0x0002e20000000800 */
[----:B--2---:R-:W2:Y:S01]  /*e720*/  SHFL.BFLY PT, R7, R3, 0x1, 0x1f ;  /* 0x0c201f0003077f89 */ /* 0x004ea200000e0000 */
[----:B-1----:R-:W-:Y:S01]  /*e730*/  FFMA.FTZ R2, R102, c[0x0][0x23c], -R6 ;  /* 0x00008f0066027a23 */ /* 0x002fe20000010806 */
[----:B---3--:R-:W-:-:S05]  /*e740*/  F2FP.BF16.PACK_AB R8, R199, R200 ;  /* 0x000000c8c708723e */ /* 0x008fca00000010ff */
[----:B------:R1:W-:Y:S01]  /*e750*/  MUFU.EX2 R201, R2 ;  /* 0x0000000200c97308 */ /* 0x0003e20000000800 */
[----:B--2---:R-:W-:Y:S01]  /*e760*/  FMNMX.FTZ R3, R3, R7, !PT ;  /* 0x0000000703037209 */ /* 0x004fe20007810000 */
[----:B------:R-:W-:-:S03]  /*e770*/  FFMA.FTZ R7, R39, c[0x0][0x23c], -R6 ;  /* 0x00008f0027077a23 */ /* 0x000fc60000010806 */
[----:B------:R-:W-:-:S03]  /*e780*/  FSETP.NEU.FTZ.AND P0, PT, R3, -INF , PT ;  /* 0xff8000000300780b */ /* 0x000fc60003f1d000 */
[----:B------:R2:W-:Y:S01]  /*e790*/  MUFU.EX2 R250, R7 ;  /* 0x0000000700fa7308 */ /* 0x0005e20000000800 */
[----:B-1----:R-:W-:-:S07]  /*e7a0*/  FFMA.FTZ R2, R101, c[0x0][0x23c], -R6 ;  /* 0x00008f0065027a23 */ /* 0x002fce0000010806 */
[----:B------:R1:W3:Y:S01]  /*e7b0*/  MUFU.EX2 R203, R2 ;  /* 0x0000000200cb7308 */ /* 0x0002e20000000800 */
[--C-:B--2---:R-:W-:Y:S02]  /*e7c0*/  FFMA.FTZ R7, R38, c[0x0][0x23c], -R6.reuse ;  /* 0x00008f0026077a23 */ /* 0x104fe40000010806 */
[----:B------:R-:W2:Y:S05]  /*e7d0*/  LDSM.16.MT88.4 R36, [R164+0x5400] ;  /* 0x00540000a424783b */ /* 0x000eaa0000004200 */
[----:B------:R4:W-:Y:S01]  /*e7e0*/  MUFU.EX2 R252, R7 ;  /* 0x0000000700fc7308 */ /* 0x0009e20000000800 */
[----:B-1----:R-:W-:Y:S01]  /*e7f0*/  FFMA.FTZ R2, R99, c[0x0][0x23c], -R6 ;  /* 0x00008f0063027a23 */ /* 0x002fe20000010806 */
[----:B---3--:R-:W-:-:S06]  /*e800*/  F2FP.BF16.PACK_AB R10, R203, R201 ;  /* 0x000000c9cb0a723e */ /* 0x008fcc00000010ff */
[----:B------:R1:W-:Y:S01]  /*e810*/  MUFU.EX2 R202, R2 ;  /* 0x0000000200ca7308 */ /* 0x0003e20000000800 */
[----:B----4-:R-:W-:-:S04]  /*e820*/  FADD.FTZ R7, R200, R199 ;  /* 0x000000c7c8077221 */ /* 0x010fc80000010000 */
        /* <DEDUP_REMOVED lines=86> */
[----:B------:R1:W3:Y:S02]  /*ed90*/  MUFU.EX2 R21, R0 ;  /* 0x0000000000157308 */ /* 0x0002e40000000800 */
[----:B-1----:R-:W-:Y:S01]  /*eda0*/  FFMA.FTZ R0, R118, c[0x0][0x23c], -R2 ;  /* 0x00008f0076007a23 */ /* 0x002fe20000010802 */
[----:B---3--:R-:W-:Y:S01]  /*edb0*/  F2FP.BF16.PACK_AB R9, R21, R52 ;  /* 0x000000341509723e */ /* 0x008fe200000010ff */
[----:B------:R-:W-:-:S04]  /*edc0*/  FADD.FTZ R21, R52, R21 ;  /* 0x0000001534157221 */ /* 0x000fc80000010000 */
[----:B------:R1:W3:Y:S02]  /*edd0*/  MUFU.EX2 R55, R0 ;  /* 0x0000000000377308 */ /* 0x0002e40000000800 */
[----:B-1----:R-:W-:Y:S02]  /*ede0*/  FFMA.FTZ R0, R120, c[0x0][0x23c], -R2 ;  /* 0x00008f0078007a23 */ /* 0x002fe40000010802 */
[----:B---3--:R-:W-:-:S04]  /*edf0*/  FADD.FTZ R21, R55, R21 ;  /* 0x0000001537157221 */ /* 0x008fc80000010000 */
[----:B------:R1:W3:Y:S02]  /*ee00*/  MUFU.EX2 R58, R0 ;  /* 0x00000000003a7308 */ /* 0x0002e40000000800 */
[----:B-1----:R-:W-:Y:S01]  /*ee10*/  FFMA.FTZ R0, R115, c[0x0][0x23c], -R2 ;  /* 0x00008f0073007a23 */ /* 0x002fe20000010802 */
[----:B---3--:R-:W-:-:S05]  /*ee20*/  F2FP.BF16.PACK_AB R11, R58, R55 ;  /* 0x000000373a0b723e */ /* 0x008fca00000010ff */
[----:B------:R1:W-:Y:S02]  /*ee30*/  MUFU.EX2 R59, R0 ;  /* 0x00000000003b7308 */ /* 0x0003e40000000800 */
[C---:B------:R-:W-:Y:S08]  /*ee40*/  HMMA.16816.F32.BF16 R28, R8.reuse, R16, RZ ;  /* 0x00000010081c723c */ /* 0x040ff000000418ff */
[----:B------:R-:W-:Y:S01]  /*ee50*/  HMMA.16816.F32.BF16 R24, R8, R18, RZ ;  /* 0x000000120818723c */ /* 0x000fe200000418ff */
[----:B-1----:R-:W-:-:S04]  /*ee60*/  FFMA.FTZ R0, R114, c[0x0][0x23c], -R2 ;  /* 0x00008f0072007a23 */ /* 0x002fc80000010802 */
[----:B------:R1:W3:Y:S03]  /*ee70*/  MUFU.EX2 R61, R0 ;  /* 0x00000000003d7308 */ /* 0x0002e60000000800 */
[C---:B------:R-:W-:Y:S08]  /*ee80*/  HMMA.16816.F32.BF16 R16, R8.reuse, R12, RZ ;  /* 0x0000000c0810723c */ /* 0x040ff000000418ff */
[----:B------:R-:W-:Y:S01]  /*ee90*/  HMMA.16816.F32.BF16 R12, R8, R14, RZ ;  /* 0x0000000e080c723c */ /* 0x000fe200000418ff */
[----:B-1----:R-:W-:-:S06]  /*eea0*/  FFMA.FTZ R0, R116, c[0x0][0x23c], -R2 ;  /* 0x00008f0074007a23 */ /* 0x002fcc0000010802 */
[----:B------:R-:W-:Y:S02]  /*eeb0*/  F2FP.BF16.PACK_AB R8, R205, R202 ;  /* 0x000000cacd08723e */ /* 0x000fe400000010ff */
[----:B---3--:R-:W-:Y:S01]  /*eec0*/  F2FP.BF16.PACK_AB R9, R61, R59 ;  /* 0x0000003b3d09723e */ /* 0x008fe200000010ff */
[----:B------:R1:W-:Y:S01]  /*eed0*/  MUFU.EX2 R101, R0 ;  /* 0x0000000000657308 */ /* 0x0003e20000000800 */
[----:B------:R-:W-:Y:S01]  /*eee0*/  F2FP.BF16.PACK_AB R10, R207, R204 ;  /* 0x000000cccf0a723e */ /* 0x000fe200000010ff */
        /* <DEDUP_REMOVED lines=114> */
[----:B------:R-:W-:Y:S01]  /*f610*/  LDSM.16.MT88.4 R44, [R135+0x7800] ;  /* 0x00780000872c783b */ /* 0x000fe20000004200 */
        /* <DEDUP_REMOVED lines=38> */
[C---:B---3--:R-:W-:Y:S08]  /*f880*/  HMMA.16816.F32.BF16 R16, R8.reuse, R32, R16 ;  /* 0x000000200810723c */ /* 0x048ff00000041810 */
[----:B------:R-:W-:Y:S01]  /*f890*/  HMMA.16816.F32.BF16 R12, R8, R34, R12 ;  /* 0x00000022080c723c */ /* 0x000fe2000004180c */
[----:B-1----:R-:W-:-:S06]  /*f8a0*/  FFMA.FTZ R0, R131, c[0x0][0x23c], -R2 ;  /* 0x00008f0083007a23 */ /* 0x002fcc0000010802 */
        /* <DEDUP_REMOVED lines=11> */
[C---:B--2---:R-:W-:Y:S08]  /*f960*/  HMMA.16816.F32.BF16 R32, R8.reuse, R36, R28 ;  /* 0x000000240820723c */ /* 0x044ff0000004181c */
[----:B------:R-:W-:Y:S01]  /*f970*/  HMMA.16816.F32.BF16 R28, R8, R38, R24 ;  /* 0x00000026081c723c */ /* 0x000fe20000041818 */
[----:B-1----:R-:W-:-:S04]  /*f980*/  FFMA.FTZ R0, R110, c[0x0][0x23c], -R2 ;  /* 0x00008f006e007a23 */ /* 0x002fc80000010802 */
[----:B------:R1:W-:Y:S03]  /*f990*/  MUFU.EX2 R22, R0 ;  /* 0x0000000000167308 */ /* 0x0003e60000000800 */
[C---:B----4-:R-:W-:Y:S07]  /*f9a0*/  HMMA.16816.F32.BF16 R36, R8.reuse, R40, R16 ;  /* 0x000000280824723c */ /* 0x050fee0000041810 */
[----:B------:R-:W-:Y:S01]  /*f9b0*/  FADD.FTZ R16, R203, R7 ;  /* 0x00000007cb107221 */ /* 0x000fe20000010000 */
[----:B------:R-:W-:Y:S01]  /*f9c0*/  HMMA.16816.F32.BF16 R24, R8, R42, R12 ;  /* 0x0000002a0818723c */ /* 0x000fe2000004180c */
[----:B------:R-:W-:-:S02]  /*f9d0*/  FADD.FTZ R7, R58, R21 ;  /* 0x000000153a077221 */ /* 0x000fc40000010000 */
[----:B------:R-:W-:Y:S02]  /*f9e0*/  FADD.FTZ R17, R202, R16 ;  /* 0x00000010ca117221 */ /* 0x000fe40000010000 */
[----:B------:R-:W-:Y:S02]  /*f9f0*/  FADD.FTZ R16, R59, R7 ;  /* 0x000000073b107221 */ /* 0x000fe40000010000 */
[--C-:B-1----:R-:W-:Y:S01]  /*fa00*/  FFMA.FTZ R0, R113, c[0x0][0x23c], -R2.reuse ;  /* 0x00008f0071007a23 */ /* 0x102fe20000010802 */
[----:B------:R-:W-:Y:S01]  /*fa10*/  F2FP.BF16.PACK_AB R8, R246, R243 ;  /* 0x000000f3f608723e */ /* 0x000fe200000010ff */
[----:B------:R-:W-:Y:S01]  /*fa20*/  FADD.FTZ R7, R205, R17 ;  /* 0x00000011cd077221 */ /* 0x000fe20000010000 */
[----:B------:R-:W-:Y:S01]  /*fa30*/  F2FP.BF16.PACK_AB R10, R248, R247 ;  /* 0x000000f7f80a723e */ /* 0x000fe200000010ff */
[----:B------:R-:W1:Y:S01]  /*fa40*/  MUFU.EX2 R66, R0 ;  /* 0x0000000000427308 */ /* 0x000e620000000800 */
[----:B------:R-:W-:Y:S02]  /*fa50*/  FFMA.FTZ R12, R107, c[0x0][0x23c], -R2 ;  /* 0x00008f006b0c7a23 */ /* 0x000fe40000010802 */
[----:B------:R-:W-:-:S04]  /*fa60*/  FADD.FTZ R7, R204, R7 ;  /* 0x00000007cc077221 */ /* 0x000fc80000010000 */
[----:B------:R-:W-:Y:S01]  /*fa70*/  FADD.FTZ R7, R207, R7 ;  /* 0x00000007cf077221 */ /* 0x000fe20000010000 */
[----:B------:R2:W-:Y:S03]  /*fa80*/  MUFU.EX2 R21, R12 ;  /* 0x0000000c00157308 */ /* 0x0005e60000000800 */
[----:B------:R-:W-:-:S04]  /*fa90*/  FADD.FTZ R7, R206, R7 ;  /* 0x00000007ce077221 */ /* 0x000fc80000010000 */
[----:B------:R-:W-:Y:S01]  /*faa0*/  FADD.FTZ R7, R209, R7 ;  /* 0x00000007d1077221 */ /* 0x000fe20000010000 */
[----:B-1----:R-:W-:Y:S01]  /*fab0*/  F2FP.BF16.PACK_AB R9, R66, R22 ;  /* 0x000000164209723e */ /* 0x002fe200000010ff */
[--C-:B------:R-:W-:Y:S02]  /*fac0*/  FFMA.FTZ R0, R154, c[0x0][0x23c], -R2.reuse ;  /* 0x00008f009a007a23 */ /* 0x100fe40000010802 */
[----:B------:R-:W-:Y:S02]  /*fad0*/  FADD.FTZ R7, R208, R7 ;  /* 0x00000007d0077221 */ /* 0x000fe40000010000 */
[----:B------:R1:W-:Y:S02]  /*fae0*/  MUFU.EX2 R65, R0 ;  /* 0x0000000000417308 */ /* 0x0003e40000000800 */
[----:B------:R-:W-:Y:S02]  /*faf0*/  FADD.FTZ R7, R210, R7 ;  /* 0x00000007d2077221 */ /* 0x000fe40000010000 */
[----:B--2---:R-:W-:-:S02]  /*fb00*/  FFMA.FTZ R12, R108, c[0x0][0x23c], -R2 ;  /* 0x00008f006c0c7a23 */ /* 0x004fc40000010802 */
[----:B------:R-:W-:Y:S02]  /*fb10*/  FADD.FTZ R7, R211, R7 ;  /* 0x00000007d3077221 */ /* 0x000fe40000010000 */
[----:B------:R2:W-:Y:S02]  /*fb20*/  MUFU.EX2 R62, R12 ;  /* 0x0000000c003e7308 */ /* 0x0005e40000000800 */
[----:B------:R-:W-:-:S04]  /*fb30*/  FADD.FTZ R7, R213, R7 ;  /* 0x00000007d5077221 */ /* 0x000fc80000010000 */
[----:B------:R-:W-:Y:S02]  /*fb40*/  FADD.FTZ R7, R212, R7 ;  /* 0x00000007d4077221 */ /* 0x000fe40000010000 */
[--C-:B-1----:R-:W-:Y:S02]  /*fb50*/  FFMA.FTZ R0, R109, c[0x0][0x23c], -R2.reuse ;  /* 0x00008f006d007a23 */ /* 0x102fe40000010802 */
[----:B------:R-:W-:Y:S02]  /*fb60*/  FADD.FTZ R7, R214, R7 ;  /* 0x00000007d6077221 */ /* 0x000fe40000010000 */
[----:B------:R1:W3:Y:S02]  /*fb70*/  MUFU.EX2 R64, R0 ;  /* 0x0000000000407308 */ /* 0x0002e40000000800 */
[----:B------:R-:W-:Y:S02]  /*fb80*/  FADD.FTZ R7, R215, R7 ;  /* 0x00000007d7077221 */ /* 0x000fe40000010000 */
[----:B--2---:R-:W-:-:S02]  /*fb90*/  FFMA.FTZ R12, R106, c[0x0][0x23c], -R2 ;  /* 0x00008f006a0c7a23 */ /* 0x004fc40000010802 */
        /* <DEDUP_REMOVED lines=8> */
[C---:B------:R-:W-:Y:S08]  /*fc20*/  HMMA.16816.F32.BF16 R32, R8.reuse, R44, R32 ;  /* 0x0000002c0820723c */ /* 0x040ff00000041820 */
[----:B------:R-:W-:Y:S01]  /*fc30*/  HMMA.16816.F32.BF16 R28, R8, R46, R28 ;  /* 0x0000002e081c723c */ /* 0x000fe2000004181c */
[----:B------:R-:W2:Y:S01]  /*fc40*/  LDSM.16.MT88.4 R44, [R164+0x7c00] ;  /* 0x007c0000a42c783b */ /* 0x000ea20000004200 */
[----:B-1----:R-:W-:-:S04]  /*fc50*/  FFMA.FTZ R0, R155, c[0x0][0x23c], -R2 ;  /* 0x00008f009b007a23 */ /* 0x002fc80000010802 */
[----:B------:R1:W3:Y:S02]  /*fc60*/  MUFU.EX2 R63, R0 ;  /* 0x00000000003f7308 */ /* 0x0002e40000000800 */
[----:B------:R-:W-:Y:S01]  /*fc70*/  HMMA.16816.F32.BF16 R24, R8, R50, R24 ;  /* 0x000000320818723c */ /* 0x000fe20000041818 */
[----:B-1----:R-:W-:-:S05]  /*fc80*/  FADD.FTZ R0, R61, R16 ;  /* 0x000000103d007221 */ /* 0x002fca0000010000 */
[----:B------:R1:W4:Y:S02]  /*fc90*/  MUFU.EX2 R61, R12 ;  /* 0x0000000c003d7308 */ /* 0x0003240000000800 */
[----:B------:R-:W-:Y:S01]  /*fca0*/  HMMA.16816.F32.BF16 R16, R8, R48, R36 ;  /* 0x000000300810723c */ /* 0x000fe20000041824 */
[----:B------:R-:W-:Y:S01]  /*fcb0*/  FADD.FTZ R0, R101, R0 ;  /* 0x0000000065007221 */ /* 0x000fe20000010000 */
[----:B------:R-:W5:Y:S03]  /*fcc0*/  LDSM.16.MT88.4 R48, [R135+0x8000] ;  /* 0x008000008730783b */ /* 0x000f660000004200 */
[----:B------:R-:W-:Y:S01]  /*fcd0*/  FADD.FTZ R0, R100, R0 ;  /* 0x0000000064007221 */ /* 0x000fe20000010000 */
[----:B------:R-:W5:Y:S01]  /*fce0*/  LDSM.16.MT88.4 R36, [R164+0x8000] ;  /* 0x00800000a424783b */ /* 0x000f620000004200 */
[----:B------:R-:W-:Y:S02]  /*fcf0*/  F2FP.BF16.PACK_AB R8, R251, R249 ;  /* 0x000000f9fb08723e */ /* 0x000fe400000010ff */
[----:B------:R-:W-:Y:S01]  /*fd00*/  FADD.FTZ R0, R71, R0 ;  /* 0x0000000047007221 */ /* 0x000fe20000010000 */
[----:B---3--:R-:W-:-:S02]  /*fd10*/  F2FP.BF16.PACK_AB R9, R21, R63 ;  /* 0x0000003f1509723e */ /* 0x008fc400000010ff */
[----:B------:R-:W-:Y:S01]  /*fd20*/  F2FP.BF16.PACK_AB R10, R252, R250 ;  /* 0x000000fafc0a723e */ /* 0x000fe200000010ff */
[----:B------:R-:W-:Y:S02]  /*fd30*/  FADD.FTZ R0, R98, R0 ;  /* 0x0000000062007221 */ /* 0x000fe40000010000 */
[----:B-1----:R-:W-:Y:S01]  /*fd40*/  FFMA.FTZ R12, R23, c[0x0][0x23c], -R6 ;  /* 0x00008f00170c7a23 */ /* 0x002fe20000010806 */
[----:B----4-:R-:W-:Y:S01]  /*fd50*/  F2FP.BF16.PACK_AB R11, R61, R62 ;  /* 0x0000003e3d0b723e */ /* 0x010fe200000010ff */
[----:B------:R-:W-:Y:S02]  /*fd60*/  FADD.FTZ R0, R99, R0 ;  /* 0x0000000063007221 */ /* 0x000fe40000010000 */
[----:B------:R1:W-:Y:S02]  /*fd70*/  MUFU.EX2 R71, R12 ;  /* 0x0000000c00477308 */ /* 0x0003e40000000800 */
[----:B------:R-:W-:Y:S02]  /*fd80*/  FADD.FTZ R0, R97, R0 ;  /* 0x0000000061007221 */ /* 0x000fe40000010000 */
[----:B------:R-:W-:Y:S02]  /*fd90*/  HMMA.16816.F32.BF16 R40, R8, R52, R32 ;  /* 0x000000340828723c */ /* 0x000fe40000041820 */
[----:B------:R-:W-:-:S04]  /*fda0*/  FADD.FTZ R0, R56, R0 ;  /* 0x0000000038007221 */ /* 0x000fc80000010000 */
[----:B------:R-:W-:Y:S02]  /*fdb0*/  FADD.FTZ R0, R96, R0 ;  /* 0x0000000060007221 */ /* 0x000fe40000010000 */
[C---:B------:R-:W-:Y:S02]  /*fdc0*/  HMMA.16816.F32.BF16 R32, R8.reuse, R54, R28 ;  /* 0x000000360820723c */ /* 0x040fe4000004181c */
        /* <DEDUP_REMOVED lines=8> */
[----:B------:R-:W-:Y:S01]  /*fe50*/  FADD.FTZ R0, R89, R0 ;  /* 0x0000000059007221 */ /* 0x000fe20000010000 */
[----:B------:R-:W2:Y:S03]  /*fe60*/  LDSM.16.MT88.4 R24, [R164+0x8400] ;  /* 0x00840000a418783b */ /* 0x000ea60000004200 */
[----:B------:R-:W-:Y:S01]  /*fe70*/  FADD.FTZ R0, R60, R0 ;  /* 0x000000003c007221 */ /* 0x000fe20000010000 */
[----:B------:R-:W3:Y:S01]  /*fe80*/  LDSM.16.MT88.4 R44, [R135+0x8400] ;  /* 0x00840000872c783b */ /* 0x000ee20000004200 */
        /* <DEDUP_REMOVED lines=48> */
[----:B------:R1:W4:Y:S02]  /*10190*/  MUFU.EX2 R54, R7 ;  /* 0x0000000700367308 */ /* 0x0003240000000800 */
        /* <DEDUP_REMOVED lines=12> */
[----:B----4-:R-:W-:Y:S02]  /*10260*/  FADD.FTZ R0, R54, R0 ;  /* 0x0000000036007221 */ /* 0x010fe40000010000 */
[----:B------:R-:W-:-:S04]  /*10270*/  FADD.FTZ R7, R227, R7 ;  /* 0x00000007e3077221 */ /* 0x000fc80000010000 */
[----:B------:R-:W-:Y:S01]  /*10280*/  FADD.FTZ R7, R226, R7 ;  /* 0x00000007e2077221 */ /* 0x000fe20000010000 */
[C---:B-1----:R-:W-:Y:S01]  /*10290*/  F2FP.BF16.PACK_AB R9, R53.reuse, R54 ;  /* 0x000000363509723e */ /* 0x042fe200000010ff */
        /* <DEDUP_REMOVED lines=11> */
[----:B----4-:R-:W-:Y:S02]  /*10350*/  FADD.FTZ R0, R52, R0 ;  /* 0x0000000034007221 */ /* 0x010fe40000010000 */
[----:B------:R-:W-:-:S04]  /*10360*/  FADD.FTZ R7, R234, R7 ;  /* 0x00000007ea077221 */ /* 0x000fc80000010000 */
[----:B------:R-:W-:-:S04]  /*10370*/  FADD.FTZ R7, R235, R7 ;  /* 0x00000007eb077221 */ /* 0x000fc80000010000 */
[----:B------:R-:W-:-:S04]  /*10380*/  FADD.FTZ R7, R237, R7 ;  /* 0x00000007ed077221 */ /* 0x000fc80000010000 */
[----:B------:R-:W-:Y:S01]  /*10390*/  FADD.FTZ R7, R238, R7 ;  /* 0x00000007ee077221 */ /* 0x000fe20000010000 */
[C---:B-1----:R-:W-:Y:S01]  /*103a0*/  F2FP.BF16.PACK_AB R11, R49.reuse, R52 ;  /* 0x00000034310b723e */ /* 0x042fe200000010ff */
[----:B------:R-:W-:Y:S02]  /*103b0*/  FFMA.FTZ R12, R160, c[0x0][0x23c], -R6 ;  /* 0x00008f00a00c7a23 */ /* 0x000fe40000010806 */
[----:B------:R-:W-:Y:S02]  /*103c0*/  FADD.FTZ R7, R244, R7 ;  /* 0x00000007f4077221 */ /* 0x000fe40000010000 */
[----:B------:R1:W4:Y:S01]  /*103d0*/  MUFU.EX2 R50, R12 ;  /* 0x0000000c00327308 */ /* 0x0003220000000800 */
[----:B------:R-:W-:Y:S01]  /*103e0*/  FADD.FTZ R0, R49, R0 ;  /* 0x0000000031007221 */ /* 0x000fe20000010000 */
[C---:B--2---:R-:W-:Y:S01]  /*103f0*/  HMMA.16816.F32.BF16 R144, R8.reuse, R24, R28 ;  /* 0x000000180890723c */ /* 0x044fe2000004181c */
[----:B------:R-:W-:Y:S01]  /*10400*/  FADD.FTZ R7, R243, R7 ;  /* 0x00000007f3077221 */ /* 0x000fe20000010000 */
[----:B------:R-:W2:Y:S06]  /*10410*/  LDSM.16.MT88.4 R28, [R164+0x8800] ;  /* 0x00880000a41c783b */ /* 0x000eac0000004200 */
[----:B---3--:R-:W-:Y:S01]  /*10420*/  HMMA.16816.F32.BF16 R136, R8, R44, R40 ;  /* 0x0000002c0888723c */ /* 0x008fe20000041828 */
[----:B-1----:R-:W-:Y:S01]  /*10430*/  FFMA.FTZ R12, R186, c[0x0][0x23c], -R2 ;  /* 0x00008f00ba0c7a23 */ /* 0x002fe20000010802 */
[----:B----4-:R-:W-:-:S06]  /*10440*/  F2FP.BF16.PACK_AB R148, R50, R57 ;  /* 0x000000393294723e */ /* 0x010fcc00000010ff */
[C---:B------:R-:W-:Y:S01]  /*10450*/  HMMA.16816.F32.BF16 R32, R8.reuse, R46, R32 ;  /* 0x0000002e0820723c */ /* 0x040fe20000041820 */
[----:B------:R1:W3:Y:S07]  /*10460*/  MUFU.EX2 R48, R12 ;  /* 0x0000000c00307308 */ /* 0x0002ee0000000800 */
[----:B------:R-:W-:Y:S01]  /*10470*/  HMMA.16816.F32.BF16 R16, R8, R26, R16 ;  /* 0x0000001a0810723c */ /* 0x000fe20000041810 */
[----:B------:R-:W-:Y:S06]  /*10480*/  LDSM.16.MT88.4 R24, [R164+0x8c00] ;  /* 0x008c0000a418783b */ /* 0x000fec0000004200 */
[----:B------:R-:W-:-:S02]  /*10490*/  F2FP.BF16.PACK_AB R8, R82, R92 ;  /* 0x0000005c5208723e */ /* 0x000fc400000010ff */
[----:B------:R-:W-:Y:S01]  /*104a0*/  F2FP.BF16.PACK_AB R10, R60, R71 ;  /* 0x000000473c0a723e */ /* 0x000fe200000010ff */
[----:B-1----:R-:W-:Y:S02]  /*104b0*/  FFMA.FTZ R12, R187, c[0x0][0x23c], -R2 ;  /* 0x00008f00bb0c7a23 */ /* 0x002fe40000010802 */
[----:B---3--:R-:W-:Y:S02]  /*104c0*/  FADD.FTZ R0, R48, R0 ;  /* 0x0000000030007221 */ /* 0x008fe40000010000 */
[----:B------:R1:W3:Y:S02]  /*104d0*/  MUFU.EX2 R39, R12 ;  /* 0x0000000c00277308 */ /* 0x0002e40000000800 */
[----:B-1----:R-:W-:Y:S01]  /*104e0*/  FFMA.FTZ R12, R188, c[0x0][0x23c], -R2 ;  /* 0x00008f00bc0c7a23 */ /* 0x002fe20000010802 */
[C---:B---3--:R-:W-:Y:S01]  /*104f0*/  F2FP.BF16.PACK_AB R9, R39.reuse, R48 ;  /* 0x000000302709723e */ /* 0x048fe200000010ff */
[----:B------:R-:W-:-:S04]  /*10500*/  FADD.FTZ R0, R39, R0 ;  /* 0x0000000027007221 */ /* 0x000fc80000010000 */
[----:B------:R1:W3:Y:S02]  /*10510*/  MUFU.EX2 R38, R12 ;  /* 0x0000000c00267308 */ /* 0x0002e40000000800 */
[----:B-1----:R-:W-:Y:S02]  /*10520*/  FFMA.FTZ R12, R190, c[0x0][0x23c], -R2 ;  /* 0x00008f00be0c7a23 */ /* 0x002fe40000010802 */
[----:B---3--:R-:W-:-:S04]  /*10530*/  FADD.FTZ R0, R38, R0 ;  /* 0x0000000026007221 */ /* 0x008fc80000010000 */
[----:B------:R1:W3:Y:S02]  /*10540*/  MUFU.EX2 R37, R12 ;  /* 0x0000000c00257308 */ /* 0x0002e40000000800 */
[----:B-1----:R-:W-:Y:S01]  /*10550*/  FFMA.FTZ R12, R189, c[0x0][0x23c], -R6 ;  /* 0x00008f00bd0c7a23 */ /* 0x002fe20000010806 */
[C---:B---3--:R-:W-:Y:S01]  /*10560*/  F2FP.BF16.PACK_AB R11, R37.reuse, R38 ;  /* 0x00000026250b723e */ /* 0x048fe200000010ff */
[----:B------:R-:W-:-:S04]  /*10570*/  FADD.FTZ R0, R37, R0 ;  /* 0x0000000025007221 */ /* 0x000fc80000010000 */
[----:B------:R1:W-:Y:S02]  /*10580*/  MUFU.EX2 R36, R12 ;  /* 0x0000000c00247308 */ /* 0x0003e40000000800 */
[C---:B------:R-:W-:Y:S08]  /*10590*/  HMMA.16816.F32.BF16 R136, R8.reuse, R140, R136 ;  /* 0x0000008c0888723c */ /* 0x040ff00000041888 */
[----:B------:R-:W-:Y:S01]  /*105a0*/  HMMA.16816.F32.BF16 R140, R8, R142, R32 ;  /* 0x0000008e088c723c */ /* 0x000fe20000041820 */
[----:B-1----:R-:W-:-:S02]  /*105b0*/  FFMA.FTZ R12, R191, c[0x0][0x23c], -R6 ;  /* 0x00008f00bf0c7a23 */ /* 0x002fc40000010806 */
[----:B------:R-:W-:Y:S02]  /*105c0*/  FADD.FTZ R6, R246, R7 ;  /* 0x00000007f6067221 */ /* 0x000fe40000010000 */
[----:B------:R-:W-:Y:S01]  /*105d0*/  FFMA.FTZ R7, R194, c[0x0][0x23c], -R2 ;  /* 0x00008f00c2077a23 */ /* 0x000fe20000010802 */
[----:B------:R1:W3:Y:S01]  /*105e0*/  MUFU.EX2 R237, R12 ;  /* 0x0000000c00ed7308 */ /* 0x0002e20000000800 */
[----:B------:R-:W-:Y:S01]  /*105f0*/  FADD.FTZ R6, R247, R6 ;  /* 0x00000006f7067221 */ /* 0x000fe20000010000 */
[----:B--2---:R-:W-:Y:S03]  /*10600*/  HMMA.16816.F32.BF16 R144, R8, R28, R144 ;  /* 0x0000001c0890723c */ /* 0x004fe60000041890 */
[----:B------:R-:W-:-:S03]  /*10610*/  FADD.FTZ R6, R248, R6 ;  /* 0x00000006f8067221 */ /* 0x000fc60000010000 */
[----:B------:R2:W4:Y:S01]  /*10620*/  MUFU.EX2 R23, R7 ;  /* 0x0000000700177308 */ /* 0x0005220000000800 */
[----:B------:R-:W-:Y:S01]  /*10630*/  FADD.FTZ R6, R249, R6 ;  /* 0x00000006f9067221 */ /* 0x000fe20000010000 */
[----:B------:R-:W-:Y:S03]  /*10640*/  HMMA.16816.F32.BF16 R16, R8, R30, R16 ;  /* 0x0000001e0810723c */ /* 0x000fe60000041810 */
[----:B------:R-:W-:Y:S01]  /*10650*/  FADD.FTZ R6, R251, R6 ;  /* 0x00000006fb067221 */ /* 0x000fe20000010000 */
[----:B-1----:R-:W1:Y:S03]  /*10660*/  LDSM.16.MT88.4 R12, [R135+0x8c00] ;  /* 0x008c0000870c783b */ /* 0x002e660000004200 */
[----:B------:R-:W-:Y:S01]  /*10670*/  FADD.FTZ R6, R250, R6 ;  /* 0x00000006fa067221 */ /* 0x000fe20000010000 */
[----:B---3--:R-:W-:-:S03]  /*10680*/  F2FP.BF16.PACK_AB R150, R237, R36 ;  /* 0x00000024ed96723e */ /* 0x008fc600000010ff */
[----:B------:R-:W-:Y:S02]  /*10690*/  FADD.FTZ R6, R252, R6 ;  /* 0x00000006fc067221 */ /* 0x000fe40000010000 */
[----:B--2---:R-:W-:Y:S02]  /*106a0*/  FFMA.FTZ R7, R195, c[0x0][0x23c], -R2 ;  /* 0x00008f00c3077a23 */ /* 0x004fe40000010802 */
        /* <DEDUP_REMOVED lines=98> */
.L_x_1925:
[----:B------:R-:W-:-:S05]  /*10cd0*/  IMAD.MOV.U32 R0, RZ, RZ, c[0x0][0x1a0] ;  /* 0x00006800ff007624 */ /* 0x000fca00078e00ff */
[----:B------:R-:W-:-:S04]  /*10ce0*/  LEA R0, -R0, RZ, 0x8 ;  /* 0x000000ff00007211 */ /* 0x000fc800078e41ff */
[----:B------:R-:W-:Y:S02]  /*10cf0*/  SHF.R.S32.HI R2, RZ, 0x1f, R0 ;  /* 0x0000001fff027819 */ /* 0x000fe40000011400 */
.L_x_1926:
[----:B------:R-:W-:Y:S01]  /*10d00*/  ULDC.64 UR4, c[0x0][0x1a0] ;  /* 0x0000680000047ab9 */ /* 0x000fe20000000a00 */
[C---:B------:R-:W-:Y:S01]  /*10d10*/  LEA R242, P0, R0.reuse, R242, 0x1 ;  /* 0x000000f200f27211 */ /* 0x040fe200078008ff */
[----:B------:R-:W-:Y:S01]  /*10d20*/  USHF.L.U32 UR9, UR4, 0x6, URZ ;  /* 0x0000000604097899 */ /* 0x000fe2000800063f */
[----:B------:R-:W1:Y:S01]  /*10d30*/  S2R R22, SR_TID.X ;  /* 0x0000000000167919 */ /* 0x000e620000002100 */
[----:B------:R-:W-:Y:S01]  /*10d40*/  UMOV UR8, 0x6 ;  /* 0x0000000600087882 */ /* 0x000fe20000000000 */
[----:B------:R-:W-:Y:S01]  /*10d50*/  LEA.HI.X R241, R0, R241, R2, 0x1, P0 ;  /* 0x000000f100f17211 */ /* 0x000fe200000f0c02 */
[----:B------:R-:W-:Y:S01]  /*10d60*/  USHF.L.U64.HI UR5, UR4, UR8, UR5 ;  /* 0x0000000804057299 */ /* 0x000fe20008010205 */
[----:B------:R-:W-:Y:S01]  /*10d70*/  IMAD.MOV.U32 R16, RZ, RZ, R242 ;  /* 0x000000ffff107224 */ /* 0x000fe200078e00f2 */
[----:B------:R-:W-:Y:S01]  /*10d80*/  IADD3 R6, P0, R242, UR9, RZ ;  /* 0x00000009f2067c10 */ /* 0x000fe2000ff1e0ff */
[----:B------:R-:W-:Y:S01]  /*10d90*/  IMAD.SHL.U32 R21, R236, 0x100, RZ ;  /* 0x00000100ec157824 */ /* 0x000fe200078e00ff */
[----:B------:R-:W-:Y:S01]  /*10da0*/  LOP3.LUT R184, R184, 0xfffffffd, RZ, 0xc0, !PT ;  /* 0xfffffffdb8b87812 */ /* 0x000fe200078ec0ff */
[----:B------:R-:W-:Y:S01]  /*10db0*/  IMAD.MOV.U32 R17, RZ, RZ, R241 ;  /* 0x000000ffff117224 */ /* 0x000fe200078e00f1 */
[----:B------:R-:W-:-:S02]  /*10dc0*/  IADD3.X R7, R241, UR5, RZ, P0, !PT ;  /* 0x00000005f1077c10 */ /* 0x000fc400087fe4ff */
        /* <DEDUP_REMOVED lines=10> */
[----:B------:R-:W-:Y:S01]  /*10e70*/  IADD3 R10, P0, R12, UR9, RZ ;  /* 0x000000090c0a7c10 */ /* 0x000fe2000ff1e0ff */
[----:B-1----:R-:W-:-:S02]  /*10e80*/  IMAD.SHL.U32 R22, R22, 0x2, RZ ;  /* 0x0000000216167824 */ /* 0x002fc400078e00ff */
[----:B------:R1:W-:Y:S01]  /*10e90*/  LDGSTS.E.BYPASS.LTC128B.128 [R183+0x6800], [R12.64] ;  /* 0x068000000cb77fae */ /* 0x0003e2000b901d46 */
[----:B------:R-:W-:Y:S02]  /*10ea0*/  IADD3.X R11, R13, UR5, RZ, P0, !PT ;  /* 0x000000050d0b7c10 */ /* 0x000fe400087fe4ff */
[----:B------:R-:W-:Y:S02]  /*10eb0*/  IADD3 R8, P0, R10, UR9, RZ ;  /* 0x000000090a087c10 */ /* 0x000fe4000ff1e0ff */
[----:B------:R-:W-:Y:S01]  /*10ec0*/  LOP3.LUT R22, R22, 0x6, RZ, 0xc0, !PT ;  /* 0x0000000616167812 */ /* 0x000fe200078ec0ff */
[----:B------:R5:W-:Y:S01]  /*10ed0*/  LDGSTS.E.BYPASS.LTC128B.128 [R183+0x7000], [R10.64] ;  /* 0x070000000ab77fae */ /* 0x000be2000b901d46 */
[----:B------:R-:W-:Y:S02]  /*10ee0*/  IADD3.X R9, R11, UR5, RZ, P0, !PT ;  /* 0x000000050b097c10 */ /* 0x000fe400087fe4ff */
[----:B------:R-:W-:-:S03]  /*10ef0*/  LOP3.LUT R0, R21, R22, RZ, 0xfc, !PT ;  /* 0x0000001615007212 */ /* 0x000fc600078efcff */
[----:B------:R5:W-:Y:S01]  /*10f00*/  LDGSTS.E.BYPASS.LTC128B.128 [R183+0x7800], [R8.64] ;  /* 0x0780000008b77fae */ /* 0x000be2000b901d46 */
[----:B------:R-:W-:-:S04]  /*10f10*/  IADD3 R2, R0, 0x1, RZ ;  /* 0x0000000100027810 */ /* 0x000fc80007ffe0ff */
[----:B------:R-:W-:Y:S02]  /*10f20*/  ISETP.GE.AND P2, PT, R2, R4, PT ;  /* 0x000000040200720c */ /* 0x000fe40003f46270 */
[----:B---3--:R-:W-:-:S04]  /*10f30*/  IADD3 R6, P0, R8, UR9, RZ ;  /* 0x0000000908067c10 */ /* 0x008fc8000ff1e0ff */
[----:B------:R-:W-:Y:S02]  /*10f40*/  IADD3.X R7, R9, UR5, RZ, P0, !PT ;  /* 0x0000000509077c10 */ /* 0x000fe400087fe4ff */
[----:B----4-:R-:W-:-:S03]  /*10f50*/  IADD3 R14, P0, R6, UR9, RZ ;  /* 0x00000009060e7c10 */ /* 0x010fc6000ff1e0ff */
[----:B------:R3:W-:Y:S01]  /*10f60*/  LDGSTS.E.BYPASS.LTC128B.128 [R183+0x8000], [R6.64] ;  /* 0x0800000006b77fae */ /* 0x0007e2000b901d46 */
[----:B------:R-:W-:Y:S02]  /*10f70*/  IADD3.X R15, R7, UR5, RZ, P0, !PT ;  /* 0x00000005070f7c10 */ /* 0x000fe400087fe4ff */
[----:B------:R-:W-:-:S03]  /*10f80*/  ISETP.GE.AND P0, PT, R198, 0x3, PT ;  /* 0x00000003c600780c */ /* 0x000fc60003f06270 */
[----:B------:R1:W-:Y:S04]  /*10f90*/  LDGSTS.E.BYPASS.LTC128B.128 [R183+0x8800], [R14.64] ;  /* 0x088000000eb77fae */ /* 0x0003e8000b901d46 */
[----:B------:R-:W-:Y:S04]  /*10fa0*/  LDSM.16.M88.4 R24, [R134+0x1000] ;  /* 0x001000008618783b */ /* 0x000fe80000000200 */
[----:B------:R-:W-:Y:S02]  /*10fb0*/  LDSM.16.M88.4 R40, [R134+0x1400] ;  /* 0x001400008628783b */ /* 0x000fe40000000200 */
[----:B------:R-:W-:-:S02]  /*10fc0*/  @P0 LOP3.LUT R184, R184, 0x2, RZ, 0xfc, !PT ;  /* 0x00000002b8b80812 */ /* 0x000fc400078efcff */
[----:B-----5:R-:W-:Y:S01]  /*10fd0*/  LDSM.16.M88.4 R8, [R167] ;  /* 0x00000000a708783b */ /* 0x020fe20000000200 */
[----:B------:R-:W-:Y:S02]  /*10fe0*/  ISETP.GE.AND P0, PT, R2, R5, PT ;  /* 0x000000050200720c */ /* 0x000fe40003f06270 */
[----:B------:R-:W-:Y:S01]  /*10ff0*/  LOP3.LUT R184, R184, 0xfffffffe, RZ, 0xc0, !PT ;  /* 0xfffffffeb8b87812 */ /* 0x000fe200078ec0ff */
[----:B------:R-:W-:Y:S01]  /*11000*/  LDSM.16.M88.4 R32, [R165] ;  /* 0x00000000a520783b */ /* 0x000fe20000000200 */
[----:B------:R-:W-:-:S03]  /*11010*/  IADD3 R2, R0, 0x9, RZ ;  /* 0x0000000900027810 */ /* 0x000fc60007ffe0ff */
[----:B------:R-:W-:Y:S01]  /*11020*/  LDSM.16.M88.4 R48, [R182] ;  /* 0x00000000b630783b */ /* 0x000fe20000000200 */
[C-C-:B---3--:R-:W-:Y:S02]  /*11030*/  LOP3.LUT R7, R21.reuse, 0x18, R22.reuse, 0xfe, !PT ;  /* 0x0000001815077812 */ /* 0x148fe400078efe16 */
[--C-:B------:R-:W-:Y:S01]  /*11040*/  LOP3.LUT R6, R21, 0x8, R22.reuse, 0xfe, !PT ;  /* 0x0000000815067812 */ /* 0x100fe200078efe16 */
[----:B------:R-:W-:Y:S01]  /*11050*/  LDSM.16.M88.4 R52, [R134+0x1c00] ;  /* 0x001c00008634783b */ /* 0x000fe20000000200 */
[-C--:B------:R-:W-:Y:S02]  /*11060*/  ISETP.GE.AND P5, PT, R7, R5.reuse, PT ;  /* 0x000000050700720c */ /* 0x080fe40003fa6270 */
[CC--:B------:R-:W-:Y:S01]  /*11070*/  ISETP.GE.AND P1, PT, R6.reuse, R4.reuse, PT ;  /* 0x000000040600720c */ /* 0x0c0fe20003f26270 */
[----:B-1----:R-:W2:Y:S01]  /*11080*/  LDSM.16.M88.4 R12, [R166] ;  /* 0x00000000a60c783b */ /* 0x002ea20000000200 */
[----:B------:R-:W-:Y:S02]  /*11090*/  ISETP.GE.AND P3, PT, R6, R5, PT ;  /* 0x000000050600720c */ /* 0x000fe40003f66270 */
[----:B------:R-:W-:Y:S01]  /*110a0*/  LOP3.LUT R6, R21, 0x10, R22, 0xfe, !PT ;  /* 0x0000001015067812 */ /* 0x000fe200078efe16 */
[----:B------:R-:W-:Y:S03]  /*110b0*/  LDSM.16.M88.4 R44, [R181] ;  /* 0x00000000b52c783b */ /* 0x000fe60000000200 */
[----:B------:R-:W-:Y:S01]  /*110c0*/  ISETP.GE.AND P4, PT, R6, R4, PT ;  /* 0x000000040600720c */ /* 0x000fe20003f86270 */
[----:B------:R-:W0:Y:S01]  /*110d0*/  LDGDEPBAR ;  /* 0x00000000000079af */ /* 0x000e220000000000 */
[C---:B--2---:R-:W-:Y:S08]  /*110e0*/  HMMA.16816.F32.BF16 R16, R12.reuse, R24, RZ ;  /* 0x000000180c10723c */ /* 0x044ff000000418ff */
[C---:B------:R-:W-:Y:S08]  /*110f0*/  HMMA.16816.F32.BF16 R28, R12.reuse, R26, RZ ;  /* 0x0000001a0c1c723c */ /* 0x040ff000000418ff */
[----:B------:R-:W-:Y:S08]  /*11100*/  HMMA.16816.F32.BF16 R24, R12, R40, RZ ;  /* 0x000000280c18723c */ /* 0x000ff000000418ff */
[C---:B------:R-:W-:Y:S08]  /*11110*/  HMMA.16816.F32.BF16 R16, R8.reuse, R32, R16 ;  /* 0x000000200810723c */ /* 0x040ff00000041810 */
[C---:B------:R-:W-:Y:S01]  /*11120*/  HMMA.16816.F32.BF16 R28, R8.reuse, R34, R28 ;  /* 0x00000022081c723c */ /* 0x040fe2000004181c */
[----:B------:R-:W1:Y:S07]  /*11130*/  LDSM.16.M88.4 R32, [R134+0x1800] ;  /* 0x001800008620783b */ /* 0x000e6e0000000200 */
[----:B------:R-:W-:Y:S08]  /*11140*/  HMMA.16816.F32.BF16 R36, R8, R48, R24 ;  /* 0x000000300824723c */ /* 0x000ff00000041818 */
[----:B------:R-:W-:Y:S01]  /*11150*/  HMMA.16816.F32.BF16 R24, R12, R42, RZ ;  /* 0x0000002a0c18723c */ /* 0x000fe200000418ff */
[----:B------:R-:W-:Y:S01]  /*11160*/  FMUL.FTZ R16, R16, c[0x0][0x2ec] ;  /* 0x0000bb0010107a20 */ /* 0x000fe20000410000 */
[----:B------:R-:W2:Y:S01]  /*11170*/  LDSM.16.M88.4 R40, [R180] ;  /* 0x00000000b428783b */ /* 0x000ea20000000200 */
[----:B------:R-:W-:-:S02]  /*11180*/  FMUL.FTZ R17, R17, c[0x0][0x2ec] ;  /* 0x0000bb0011117a20 */ /* 0x000fc40000410000 */
[----:B------:R-:W-:Y:S01]  /*11190*/  FMUL.FTZ R18, R18, c[0x0][0x2ec] ;  /* 0x0000bb0012127a20 */ /* 0x000fe20000410000 */
[----:B------:R-:W-:Y:S01]  /*111a0*/  MUFU.TANH R202, R16 ;  /* 0x0000001000ca7308 */ /* 0x000fe20000002400 */
[----:B------:R-:W-:Y:S02]  /*111b0*/  FMUL.FTZ R19, R19, c[0x0][0x2ec] ;  /* 0x0000bb0013137a20 */ /* 0x000fe40000410000 */
[----:B------:R-:W-:Y:S02]  /*111c0*/  FMUL.FTZ R28, R28, c[0x0][0x2ec] ;  /* 0x0000bb001c1c7a20 */ /* 0x000fe40000410000 */
[----:B------:R-:W-:Y:S02]  /*111d0*/  FMUL.FTZ R29, R29, c[0x0][0x2ec] ;  /* 0x0000bb001d1d7a20 */ /* 0x000fe40000410000 */
[----:B------:R-:W-:Y:S01]  /*111e0*/  FMUL.FTZ R30, R30, c[0x0][0x2ec] ;  /* 0x0000bb001e1e7a20 */ /* 0x000fe20000410000 */
[----:B------:R-:W3:Y:S01]  /*111f0*/  MUFU.TANH R90, R28 ;  /* 0x0000001c005a7308 */ /* 0x000ee20000002400 */
[----:B------:R-:W-:-:S02]  /*11200*/  FMUL.FTZ R31, R31, c[0x0][0x2ec] ;  /* 0x0000bb001f1f7a20 */ /* 0x000fc40000410000 */
[----:B------:R-:W-:Y:S02]  /*11210*/  FMUL.FTZ R36, R36, c[0x0][0x2ec] ;  /* 0x0000bb0024247a20 */ /* 0x000fe40000410000 */
[----:B------:R-:W-:Y:S02]  /*11220*/  FMUL.FTZ R37, R37, c[0x0][0x2ec] ;  /* 0x0000bb0025257a20 */ /* 0x000fe40000410000 */
[----:B------:R-:W-:Y:S01]  /*11230*/  FMUL.FTZ R38, R38, c[0x0][0x2ec] ;  /* 0x0000bb0026267a20 */ /* 0x000fe20000410000 */
[----:B------:R-:W-:Y:S01]  /*11240*/  MUFU.TANH R87, R29 ;  /* 0x0000001d00577308 */ /* 0x000fe20000002400 */
[----:B------:R-:W-:-:S07]  /*11250*/  FMUL.FTZ R39, R39, c[0x0][0x2ec] ;  /* 0x0000bb0027277a20 */ /* 0x000fce0000410000 */
[----:B------:R-:W4:Y:S01]  /*11260*/  MUFU.TANH R105, R30 ;  /* 0x0000001e00697308 */ /* 0x000f220000002400 */
[----:B---3--:R-:W-:-:S07]  /*11270*/  FSEL R90, R90, -INF , !P1 ;  /* 0xff8000005a5a7808 */ /* 0x008fce0004800000 */
[----:B------:R3:W-:Y:S08]  /*11280*/  MUFU.TANH R104, R31 ;  /* 0x0000001f00687308 */ /* 0x0007f00000002400 */
[----:B------:R-:W5:Y:S01]  /*11290*/  MUFU.TANH R91, R17 ;  /* 0x00000011005b7308 */ /* 0x000f620000002400 */
[----:B----4-:R-:W-:Y:S01]  /*112a0*/  FSEL R105, R105, -INF , !P3 ;  /* 0xff80000069697808 */ /* 0x010fe20005800000 */
[----:B---3--:R-:W-:Y:S06]  /*112b0*/  HMMA.16816.F32.BF16 R28, R8, R50, R24 ;  /* 0x00000032081c723c */ /* 0x008fec0000041818 */
[----:B------:R-:W-:Y:S01]  /*112c0*/  MUFU.TANH R201, R18 ;  /* 0x0000001200c97308 */ /* 0x000fe20000002400 */
[----:B------:R-:W3:Y:S01]  /*112d0*/  LDSM.16.M88.4 R48, [R134+0x2400] ;  /* 0x002400008630783b */ /* 0x000ee20000000200 */
[----:B------:R-:W-:Y:S06]  /*112e0*/  HMMA.16816.F32.BF16 R24, R12, R52, RZ ;  /* 0x000000340c18723c */ /* 0x000fec00000418ff */
[----:B------:R1:W4:Y:S01]  /*112f0*/  MUFU.TANH R106, R19 ;  /* 0x00000013006a7308 */ /* 0x0003220000002400 */
[----:B-----5:R-:W-:-:S02]  /*11300*/  FSEL R91, R91, -INF , !P2 ;  /* 0xff8000005b5b7808 */ /* 0x020fc40005000000 */
[----:B------:R-:W-:Y:S02]  /*11310*/  ISETP.GE.AND P2, PT, R6, R5, PT ;  /* 0x000000050600720c */ /* 0x000fe40003f46270 */
[----:B------:R-:W-:-:S03]  /*11320*/  LOP3.LUT R6, R21, 0x20, R22, 0xfe, !PT ;  /* 0x0000002015067812 */ /* 0x000fc600078efe16 */
[----:B------:R-:W5:Y:S01]  /*11330*/  MUFU.TANH R86, R36 ;  /* 0x0000002400567308 */ /* 0x000f620000002400 */
[CC--:B------:R-:W-:Y:S02]  /*11340*/  ISETP.GE.AND P6, PT, R6.reuse, R4.reuse, PT ;  /* 0x000000040600720c */ /* 0x0c0fe40003fc6270 */
[----:B------:R-:W-:Y:S02]  /*11350*/  ISETP.GE.AND P3, PT, R6, R5, PT ;  /* 0x000000050600720c */ /* 0x000fe40003f66270 */
[----:B------:R-:W-:Y:S01]  /*11360*/  LOP3.LUT R6, R21, 0x28, R22, 0xfe, !PT ;  /* 0x0000002815067812 */ /* 0x000fe200078efe16 */
[----:B------:R-:W-:Y:S01]  /*11370*/  FMUL.FTZ R28, R28, c[0x0][0x2ec] ;  /* 0x0000bb001c1c7a20 */ /* 0x000fe20000410000 */
[----:B-1----:R-:W-:Y:S01]  /*11380*/  HMMA.16816.F32.BF16 R16, R12, R32, RZ ;  /* 0x000000200c10723c */ /* 0x002fe200000418ff */
[----:B------:R-:W-:Y:S01]  /*11390*/  FMUL.FTZ R29, R29, c[0x0][0x2ec] ;  /* 0x0000bb001d1d7a20 */ /* 0x000fe20000410000 */
[----:B------:R-:W1:Y:S01]  /*113a0*/  MUFU.TANH R88, R37 ;  /* 0x0000002500587308 */ /* 0x000e620000002400 */
[----:B------:R-:W-:Y:S01]  /*113b0*/  FMUL.FTZ R30, R30, c[0x0][0x2ec] ;  /* 0x0000bb001e1e7a20 */ /* 0x000fe20000410000 */
[----:B----4-:R-:W-:Y:S01]  /*113c0*/  FSEL R106, R106, -INF , !P0 ;  /* 0xff8000006a6a7808 */ /* 0x010fe20004000000 */
[----:B------:R-:W-:Y:S01]  /*113d0*/  FMUL.FTZ R31, R31, c[0x0][0x2ec] ;  /* 0x0000bb001f1f7a20 */ /* 0x000fe20000410000 */
[----:B------:R-:W-:-:S02]  /*113e0*/  ISETP.GE.AND P0, PT, R7, R4, PT ;  /* 0x000000040700720c */ /* 0x000fc40003f06270 */
[----:B------:R-:W-:Y:S01]  /*113f0*/  HMMA.16816.F32.BF16 R32, R12, R34, RZ ;  /* 0x000000220c20723c */ /* 0x000fe200000418ff */
[----:B------:R-:W-:Y:S01]  /*11400*/  ISETP.GE.AND P1, PT, R6, R4, PT ;  /* 0x000000040600720c */ /* 0x000fe20003f26270 */
[----:B------:R-:W4:Y:S01]  /*11410*/  MUFU.TANH R84, R28 ;  /* 0x0000001c00547308 */ /* 0x000f220000002400 */
[----:B-----5:R-:W-:-:S07]  /*11420*/  FSEL R86, R86, -INF , !P4 ;  /* 0xff80000056567808 */ /* 0x020fce0006000000 */
[----:B------:R-:W-:Y:S01]  /*11430*/  MUFU.TANH R85, R29 ;  /* 0x0000001d00557308 */ /* 0x000fe20000002400 */
[----:B------:R-:W-:Y:S02]  /*11440*/  @P0 LOP3.LUT R184, R184, 0x1, RZ, 0xfc, !PT ;  /* 0x00000001b8b80812 */ /* 0x000fe400078efcff */
[----:B------:R-:W-:Y:S02]  /*11450*/  ISETP.GE.AND P0, PT, R2, R4, PT ;  /* 0x000000040200720c */ /* 0x000fe40003f06270 */
[----:B------:R-:W-:Y:S01]  /*11460*/  LOP3.LUT P4, RZ, R184, 0x1, RZ, 0xc0, !PT ;  /* 0x00000001b8ff7812 */ /* 0x000fe2000788c0ff */
[----:B------:R-:W-:Y:S01]  /*11470*/  HMMA.16816.F32.BF16 R16, R8, R44, R16 ;  /* 0x0000002c0810723c */ /* 0x000fe20000041810 */
[----:B------:R-:W-:Y:S01]  /*11480*/  FSEL R87, R87, -INF , !P0 ;  /* 0xff80000057577808 */ /* 0x000fe20004000000 */
[----:B------:R-:W5:Y:S01]  /*11490*/  MUFU.TANH R111, R30 ;  /* 0x0000001e006f7308 */ /* 0x000f620000002400 */
[----:B------:R-:W-:Y:S02]  /*114a0*/  ISETP.GE.AND P0, PT, R2, R5, PT ;  /* 0x000000050200720c */ /* 0x000fe40003f06270 */
[----:B------:R-:W-:-:S02]  /*114b0*/  IADD3 R2, R0, 0x11, RZ ;  /* 0x0000001100027810 */ /* 0x000fc40007ffe0ff */
[----:B------:R-:W-:Y:S02]  /*114c0*/  FSEL R104, R104, -INF , !P0 ;  /* 0xff80000068687808 */ /* 0x000fe40004000000 */
[----:B------:R-:W-:Y:S01]  /*114d0*/  ISETP.GE.AND P0, PT, R2, R4, PT ;  /* 0x000000040200720c */ /* 0x000fe20003f06270 */
[----:B------:R2:W-:Y:S01]  /*114e0*/  MUFU.TANH R112, R31 ;  /* 0x0000001f00707308 */ /* 0x0005e20000002400 */
[----:B------:R-:W-:Y:S02]  /*114f0*/  LOP3.LUT R184, R184, 0xfffffffe, RZ, 0xc0, !PT ;  /* 0xfffffffeb8b87812 */ /* 0x000fe400078ec0ff */
[----:B-1----:R-:W-:Y:S02]  /*11500*/  FSEL R88, R88, -INF , !P0 ;  /* 0xff80000058587808 */ /* 0x002fe40004000000 */
[----:B------:R-:W-:Y:S02]  /*11510*/  ISETP.GE.AND P0, PT, R2, R5, PT ;  /* 0x000000050200720c */ /* 0x000fe40003f06270 */
[----:B------:R-:W-:Y:S01]  /*11520*/  IADD3 R2, R0, 0x19, RZ ;  /* 0x0000001900027810 */ /* 0x000fe20007ffe0ff */
[----:B------:R-:W1:Y:S01]  /*11530*/  MUFU.TANH R107, R38 ;  /* 0x00000026006b7308 */ /* 0x000e620000002400 */
[----:B----4-:R-:W-:-:S02]  /*11540*/  FSEL R84, R84, -INF , !P4 ;  /* 0xff80000054547808 */ /* 0x010fc40006000000 */
[----:B-----5:R-:W-:-:S03]  /*11550*/  FSEL R111, R111, -INF , !P5 ;  /* 0xff8000006f6f7808 */ /* 0x020fc60006800000 */
[----:B------:R-:W-:Y:S01]  /*11560*/  FMUL.FTZ R16, R16, c[0x0][0x2ec] ;  /* 0x0000bb0010107a20 */ /* 0x000fe20000410000 */
[----:B--2---:R-:W-:Y:S01]  /*11570*/  HMMA.16816.F32.BF16 R28, R8, R46, R32 ;  /* 0x0000002e081c723c */ /* 0x004fe20000041820 */
[----:B------:R-:W2:Y:S01]  /*11580*/  LDSM.16.M88.4 R32, [R134+0x2000] ;  /* 0x002000008620783b */ /* 0x000ea20000000200 */
[----:B------:R4:W5:Y:S01]  /*11590*/  MUFU.TANH R108, R39 ;  /* 0x00000027006c7308 */ /* 0x0009620000002400 */
[----:B------:R-:W-:Y:S02]  /*115a0*/  FMUL.FTZ R17, R17, c[0x0][0x2ec] ;  /* 0x0000bb0011117a20 */ /* 0x000fe40000410000 */
[----:B------:R-:W2:Y:S01]  /*115b0*/  LDSM.16.M88.4 R44, [R179] ;  /* 0x00000000b32c783b */ /* 0x000ea20000000200 */
[----:B------:R-:W-:Y:S02]  /*115c0*/  FMUL.FTZ R18, R18, c[0x0][0x2ec] ;  /* 0x0000bb0012127a20 */ /* 0x000fe40000410000 */
[----:B------:R-:W-:Y:S01]  /*115d0*/  FMUL.FTZ R19, R19, c[0x0][0x2ec] ;  /* 0x0000bb0013137a20 */ /* 0x000fe20000410000 */
[----:B-1----:R-:W-:Y:S01]  /*115e0*/  FSEL R107, R107, -INF , !P2 ;  /* 0xff8000006b6b7808 */ /* 0x002fe20005000000 */
[----:B------:R-:W1:Y:S01]  /*115f0*/  MUFU.TANH R81, R16 ;  /* 0x0000001000517308 */ /* 0x000e620000002400 */
[----:B------:R-:W-:-:S02]  /*11600*/  ISETP.GE.AND P2, PT, R6, R5, PT ;  /* 0x000000050600720c */ /* 0x000fc40003f46270 */
[----:B------:R-:W-:-:S04]  /*11610*/  LOP3.LUT R6, R21, 0x30, R22, 0xfe, !PT ;  /* 0x0000003015067812 */ /* 0x000fc800078efe16 */
[-C--:B------:R-:W-:Y:S01]  /*11620*/  ISETP.GE.AND P4, PT, R6, R5.reuse, PT ;  /* 0x000000050600720c */ /* 0x080fe20003f86270 */
[----:B----4-:R-:W-:Y:S01]  /*11630*/  HMMA.16816.F32.BF16 R36, R8, R40, R24 ;  /* 0x000000280824723c */ /* 0x010fe20000041818 */
[----:B------:R-:W-:Y:S01]  /*11640*/  MUFU.TANH R83, R17 ;  /* 0x0000001100537308 */ /* 0x000fe20000002400 */
[----:B-----5:R-:W-:Y:S02]  /*11650*/  FSEL R108, R108, -INF , !P0 ;  /* 0xff8000006c6c7808 */ /* 0x020fe40004000000 */
[----:B------:R-:W-:Y:S02]  /*11660*/  ISETP.GE.AND P0, PT, R2, R4, PT ;  /* 0x000000040200720c */ /* 0x000fe40003f06270 */
[----:B------:R-:W-:Y:S02]  /*11670*/  FMUL.FTZ R28, R28, c[0x0][0x2ec] ;  /* 0x0000bb001c1c7a20 */ /* 0x000fe40000410000 */
[----:B------:R-:W-:Y:S01]  /*11680*/  HMMA.16816.F32.BF16 R24, R12, R54, RZ ;  /* 0x000000360c18723c */ /* 0x000fe200000418ff */
[----:B------:R-:W-:Y:S01]  /*11690*/  FMUL.FTZ R29, R29, c[0x0][0x2ec] ;  /* 0x0000bb001d1d7a20 */ /* 0x000fe20000410000 */
[----:B------:R-:W4:Y:S01]  /*116a0*/  MUFU.TANH R82, R28 ;  /* 0x0000001c00527308 */ /* 0x000f220000002400 */
[----:B------:R-:W-:Y:S01]  /*116b0*/  FMUL.FTZ R30, R30, c[0x0][0x2ec] ;  /* 0x0000bb001e1e7a20 */ /* 0x000fe20000410000 */
[----:B------:R-:W-:Y:S01]  /*116c0*/  FSEL R85, R85, -INF , !P0 ;  /* 0xff80000055557808 */ /* 0x000fe20004000000 */
[----:B------:R-:W-:Y:S01]  /*116d0*/  FMUL.FTZ R31, R31, c[0x0][0x2ec] ;  /* 0x0000bb001f1f7a20 */ /* 0x000fe20000410000 */
[----:B------:R-:W-:-:S02]  /*116e0*/  ISETP.GE.AND P0, PT, R2, R5, PT ;  /* 0x000000050200720c */ /* 0x000fc40003f06270 */
[----:B------:R-:W-:Y:S02]  /*116f0*/  IADD3 R2, R0, 0x21, RZ ;  /* 0x0000002100027810 */ /* 0x000fe40007ffe0ff */
[----:B------:R-:W-:Y:S01]  /*11700*/  MUFU.TANH R80, R29 ;  /* 0x0000001d00507308 */ /* 0x000fe20000002400 */
[----:B------:R-:W-:Y:S02]  /*11710*/  FSEL R112, R112, -INF , !P0 ;  /* 0xff80000070707808 */ /* 0x000fe40004000000 */
[-C--:B------:R-:W-:Y:S02]  /*11720*/  ISETP.GE.AND P0, PT, R6, R4.reuse, PT ;  /* 0x000000040600720c */ /* 0x080fe40003f06270 */
[----:B------:R-:W-:Y:S01]  /*11730*/  LOP3.LUT R6, R21, 0x38, R22, 0xfe, !PT ;  /* 0x0000003815067812 */ /* 0x000fe200078efe16 */
[----:B------:R-:W-:Y:S01]  /*11740*/  FMUL.FTZ R36, R36, c[0x0][0x2ec] ;  /* 0x0000bb0024247a20 */ /* 0x000fe20000410000 */
[----:B-1----:R-:W-:Y:S01]  /*11750*/  FSEL R81, R81, -INF , !P6 ;  /* 0xff80000051517808 */ /* 0x002fe20007000000 */
[----:B------:R-:W1:Y:S01]  /*11760*/  MUFU.TANH R120, R30 ;  /* 0x0000001e00787308 */ /* 0x000e620000002400 */
[----:B------:R-:W-:Y:S01]  /*11770*/  FMUL.FTZ R37, R37, c[0x0][0x2ec] ;  /* 0x0000bb0025257a20 */ /* 0x000fe20000410000 */
[----:B------:R-:W-:Y:S01]  /*11780*/  ISETP.GE.AND P5, PT, R6, R4, PT ;  /* 0x000000040600720c */ /* 0x000fe20003fa6270 */
[----:B------:R-:W-:Y:S01]  /*11790*/  FMUL.FTZ R38, R38, c[0x0][0x2ec] ;  /* 0x0000bb0026267a20 */ /* 0x000fe20000410000 */
[----:B----4-:R-:W-:Y:S01]  /*117a0*/  FSEL R82, R82, -INF , !P1 ;  /* 0xff80000052527808 */ /* 0x010fe20004800000 */
[----:B------:R-:W-:-:S03]  /*117b0*/  FMUL.FTZ R39, R39, c[0x0][0x2ec] ;  /* 0x0000bb0027277a20 */ /* 0x000fc60000410000 */
[----:B------:R4:W-:Y:S01]  /*117c0*/  MUFU.TANH R118, R31 ;  /* 0x0000001f00767308 */ /* 0x0009e20000002400 */
[----:B------:R-:W-:Y:S02]  /*117d0*/  @P0 LOP3.LUT R184, R184, 0x1, RZ, 0xfc, !PT ;  /* 0x00000001b8b80812 */ /* 0x000fe400078efcff */
[----:B------:R-:W-:Y:S02]  /*117e0*/  ISETP.GE.AND P0, PT, R2, R4, PT ;  /* 0x000000040200720c */ /* 0x000fe40003f06270 */
[----:B------:R-:W-:Y:S02]  /*117f0*/  LOP3.LUT P6, RZ, R184, 0x1, RZ, 0xc0, !PT ;  /* 0x00000001b8ff7812 */ /* 0x000fe400078cc0ff */
[----:B------:R-:W-:Y:S01]  /*11800*/  FSEL R83, R83, -INF , !P0 ;  /* 0xff80000053537808 */ /* 0x000fe20004000000 */
[----:B------:R-:W5:Y:S01]  /*11810*/  MUFU.TANH R114, R18 ;  /* 0x0000001200727308 */ /* 0x000f620000002400 */
[----:B------:R-:W-:Y:S02]  /*11820*/  ISETP.GE.AND P0, PT, R2, R5, PT ;  /* 0x000000050200720c */ /* 0x000fe40003f06270 */
[----:B------:R-:W-:-:S02]  /*11830*/  IADD3 R2, R0, 0x29, RZ ;  /* 0x0000002900027810 */ /* 0x000fc40007ffe0ff */
[----:B-1----:R-:W-:Y:S01]  /*11840*/  FSEL R120, R120, -INF , !P2 ;  /* 0xff80000078787808 */ /* 0x002fe20005000000 */
[----:B----4-:R-:W-:Y:S01]  /*11850*/  HMMA.16816.F32.BF16 R28, R8, R42, R24 ;  /* 0x0000002a081c723c */ /* 0x010fe20000041818 */
[----:B------:R-:W1:Y:S01]  /*11860*/  LDSM.16.M88.4 R40, [R178] ;  /* 0x00000000b228783b */ /* 0x000e620000000200 */
[----:B------:R2:W4:Y:S06]  /*11870*/  MUFU.TANH R119, R19 ;  /* 0x0000001300777308 */ /* 0x00052c0000002400 */
[----:B---3--:R-:W-:Y:S01]  /*11880*/  HMMA.16816.F32.BF16 R24, R12, R48, RZ ;  /* 0x000000300c18723c */ /* 0x008fe200000418ff */
[----:B-----5:R-:W-:Y:S01]  /*11890*/  FSEL R114, R114, -INF , !P3 ;  /* 0xff80000072727808 */ /* 0x020fe20005800000 */
[----:B------:R-:W-:Y:S01]  /*118a0*/  MUFU.TANH R77, R36 ;  /* 0x00000024004d7308 */ /* 0x000fe20000002400 */
[----:B------:R-:W-:-:S02]  /*118b0*/  ISETP.GE.AND P3, PT, R6, R5, PT ;  /* 0x000000050600720c */ /* 0x000fc40003f66270 */
[----:B------:R-:W-:-:S04]  /*118c0*/  LOP3.LUT R6, R21, 0x40, R22, 0xfe, !PT ;  /* 0x0000004015067812 */ /* 0x000fc800078efe16 */
[-C--:B------:R-:W-:Y:S01]  /*118d0*/  ISETP.GE.AND P1, PT, R6, R4.reuse, PT ;  /* 0x000000040600720c */ /* 0x080fe20003f26270 */
[C---:B--2---:R-:W-:Y:S01]  /*118e0*/  HMMA.16816.F32.BF16 R16, R12.reuse, R32, RZ ;  /* 0x000000200c10723c */ /* 0x044fe200000418ff */
[----:B------:R-:W2:Y:S01]  /*118f0*/  MUFU.TANH R78, R37 ;  /* 0x00000025004e7308 */ /* 0x000ea20000002400 */
[----:B----4-:R-:W-:Y:S02]  /*11900*/  FSEL R119, R119, -INF , !P0 ;  /* 0xff80000077777808 */ /* 0x010fe40004000000 */
[----:B------:R-:W-:Y:S02]  /*11910*/  ISETP.GE.AND P0, PT, R2, R4, PT ;  /* 0x000000040200720c */ /* 0x000fe40003f06270 */
[----:B------:R-:W-:Y:S01]  /*11920*/  FMUL.FTZ R28, R28, c[0x0][0x2ec] ;  /* 0x0000bb001c1c7a20 */ /* 0x000fe20000410000 */
[-C--:B------:R-:W-:Y:S01]  /*11930*/  ISETP.GE.AND P2, PT, R6, R5.reuse, PT ;  /* 0x000000050600720c */ /* 0x080fe20003f46270 */
[----:B------:R-:W-:Y:S01]  /*11940*/  HMMA.16816.F32.BF16 R32, R12, R34, RZ ;  /* 0x000000220c20723c */ /* 0x000fe200000418ff */
[----:B------:R-:W-:Y:S01]  /*11950*/  FMUL.FTZ R29, R29, c[0x0][0x2ec] ;  /* 0x0000bb001d1d7a20 */ /* 0x000fe20000410000 */
[----:B------:R-:W3:Y:S01]  /*11960*/  MUFU.TANH R76, R28 ;  /* 0x0000001c004c7308 */ /* 0x000ee20000002400 */
[----:B------:R-:W-:Y:S01]  /*11970*/  FMUL.FTZ R30, R30, c[0x0][0x2ec] ;  /* 0x0000bb001e1e7a20 */ /* 0x000fe20000410000 */
[----:B------:R-:W-:Y:S01]  /*11980*/  FSEL R80, R80, -INF , !P0 ;  /* 0xff80000050507808 */ /* 0x000fe20004000000 */
[----:B------:R-:W-:Y:S01]  /*11990*/  FMUL.FTZ R31, R31, c[0x0][0x2ec] ;  /* 0x0000bb001f1f7a20 */ /* 0x000fe20000410000 */
[----:B------:R-:W-:-:S02]  /*119a0*/  ISETP.GE.AND P0, PT, R2, R5, PT ;  /* 0x000000050200720c */ /* 0x000fc40003f06270 */
[----:B------:R-:W-:Y:S02]  /*119b0*/  IADD3 R2, R0, 0x31, RZ ;  /* 0x0000003100027810 */ /* 0x000fe40007ffe0ff */
[----:B------:R-:W-:Y:S01]  /*119c0*/  MUFU.TANH R79, R29 ;  /* 0x0000001d004f7308 */ /* 0x000fe20000002400 */
[----:B------:R-:W-:Y:S02]  /*119d0*/  FSEL R118, R118, -INF , !P0 ;  /* 0xff80000076767808 */ /* 0x000fe40004000000 */
[----:B------:R-:W-:Y:S02]  /*119e0*/  ISETP.GE.AND P0, PT, R2, R4, PT ;  /* 0x000000040200720c */ /* 0x000fe40003f06270 */
[----:B------:R-:W-:Y:S01]  /*119f0*/  LOP3.LUT R6, R21, 0x48, R22, 0xfe, !PT ;  /* 0x0000004815067812 */ /* 0x000fe200078efe16 */
[----:B------:R-:W-:Y:S01]  /*11a00*/  HMMA.16816.F32.BF16 R16, R8, R44, R16 ;  /* 0x0000002c0810723c */ /* 0x000fe20000041810 */
[----:B--2---:R-:W-:Y:S01]  /*11a10*/  FSEL R78, R78, -INF , !P0 ;  /* 0xff8000004e4e7808 */ /* 0x004fe20004000000 */
[----:B------:R-:W2:Y:S01]  /*11a20*/  MUFU.TANH R124, R30 ;  /* 0x0000001e007c7308 */ /* 0x000ea20000002400 */
[----:B------:R-:W-:-:S02]  /*11a30*/  ISETP.GE.AND P0, PT, R2, R5, PT ;  /* 0x000000050200720c */ /* 0x000fc40003f06270 */
[----:B------:R-:W-:Y:S02]  /*11a40*/  IADD3 R2, R0, 0x39, RZ ;  /* 0x0000003900027810 */ /* 0x000fe40007ffe0ff */
[----:B---3--:R-:W-:Y:S02]  /*11a50*/  FSEL R76, R76, -INF , !P5 ;  /* 0xff8000004c4c7808 */ /* 0x008fe40006800000 */
[----:B------:R-:W-:Y:S01]  /*11a60*/  ISETP.GE.AND P5, PT, R6, R4, PT ;  /* 0x000000040600720c */ /* 0x000fe20003fa6270 */
[----:B------:R3:W-:Y:S01]  /*11a70*/  MUFU.TANH R122, R31 ;  /* 0x0000001f007a7308 */ /* 0x0007e20000002400 */
[----:B------:R-:W-:-:S07]  /*11a80*/  FSEL R77, R77, -INF , !P6 ;  /* 0xff8000004d4d7808 */ /* 0x000fce0007000000 */
[----:B------:R-:W4:Y:S01]  /*11a90*/  MUFU.TANH R121, R38 ;  /* 0x0000002600797308 */ /* 0x000f220000002400 */
[----:B--2---:R-:W-:-:S05]  /*11aa0*/  FSEL R124, R124, -INF , !P3 ;  /* 0xff8000007c7c7808 */ /* 0x004fca0005800000 */
[----:B------:R-:W-:Y:S01]  /*11ab0*/  FMUL.FTZ R16, R16, c[0x0][0x2ec] ;  /* 0x0000bb0010107a20 */ /* 0x000fe20000410000 */
[----:B---3--:R-:W-:Y:S01]  /*11ac0*/  HMMA.16816.F32.BF16 R28, R8, R46, R32 ;  /* 0x0000002e081c723c */ /* 0x008fe20000041820 */
[----:B------:R-:W-:Y:S01]  /*11ad0*/  LDSM.16.M88.4 R32, [R134+0x2800] ;  /* 0x002800008620783b */ /* 0x000fe20000000200 */
[----:B------:R1:W2:Y:S01]  /*11ae0*/  MUFU.TANH R123, R39 ;  /* 0x00000027007b7308 */ /* 0x0002a20000002400 */
[----:B------:R-:W-:Y:S02]  /*11af0*/  FMUL.FTZ R17, R17, c[0x0][0x2ec] ;  /* 0x0000bb0011117a20 */ /* 0x000fe40000410000 */
[----:B------:R-:W-:Y:S01]  /*11b00*/  LDSM.16.M88.4 R44, [R177] ;  /* 0x00000000b12c783b */ /* 0x000fe20000000200 */
[----:B------:R-:W-:Y:S02]  /*11b10*/  FMUL.FTZ R18, R18, c[0x0][0x2ec] ;  /* 0x0000bb0012127a20 */ /* 0x000fe40000410000 */
[----:B------:R-:W-:Y:S01]  /*11b20*/  FMUL.FTZ R19, R19, c[0x0][0x2ec] ;  /* 0x0000bb0013137a20 */ /* 0x000fe20000410000 */
[----:B----4-:R-:W-:Y:S01]  /*11b30*/  FSEL R121, R121, -INF , !P4 ;  /* 0xff80000079797808 */ /* 0x010fe20006000000 */
[----:B------:R-:W3:Y:S01]  /*11b40*/  MUFU.TANH R74, R16 ;  /* 0x00000010004a7308 */ /* 0x000ee20000002400 */
[----:B------:R-:W-:-:S02]  /*11b50*/  ISETP.GE.AND P4, PT, R6, R5, PT ;  /* 0x000000050600720c */ /* 0x000fc40003f86270 */
[----:B------:R-:W-:-:S04]  /*11b60*/  LOP3.LUT R6, R21, 0x50, R22, 0xfe, !PT ;  /* 0x0000005015067812 */ /* 0x000fc800078efe16 */
[-C--:B------:R-:W-:Y:S01]  /*11b70*/  ISETP.GE.AND P6, PT, R6, R4.reuse, PT ;  /* 0x000000040600720c */ /* 0x080fe20003fc6270 */
[----:B-1----:R-:W-:Y:S01]  /*11b80*/  HMMA.16816.F32.BF16 R36, R8, R40, R24 ;  /* 0x000000280824723c */ /* 0x002fe20000041818 */
[----:B------:R-:W1:Y:S01]  /*11b90*/  MUFU.TANH R75, R17 ;  /* 0x00000011004b7308 */ /* 0x000e620000002400 */
[----:B--2---:R-:W-:Y:S02]  /*11ba0*/  FSEL R123, R123, -INF , !P0 ;  /* 0xff8000007b7b7808 */ /* 0x004fe40004000000 */
[----:B------:R-:W-:Y:S02]  /*11bb0*/  ISETP.GE.AND P0, PT, R2, R4, PT ;  /* 0x000000040200720c */ /* 0x000fe40003f06270 */
[----:B------:R-:W-:Y:S01]  /*11bc0*/  FMUL.FTZ R28, R28, c[0x0][0x2ec] ;  /* 0x0000bb001c1c7a20 */ /* 0x000fe20000410000 */
[-C--:B------:R-:W-:Y:S01]  /*11bd0*/  ISETP.GE.AND P3, PT, R6, R5.reuse, PT ;  /* 0x000000050600720c */ /* 0x080fe20003f66270 */
[----:B------:R-:W-:Y:S01]  /*11be0*/  HMMA.16816.F32.BF16 R24, R12, R50, RZ ;  /* 0x000000320c18723c */ /* 0x000fe200000418ff */
[----:B------:R-:W2:Y:S01]  /*11bf0*/  LDSM.16.M88.4 R48, [R134+0x2c00] ;  /* 0x002c00008630783b */ /* 0x000ea20000000200 */
[----:B------:R-:W-:Y:S01]  /*11c00*/  FMUL.FTZ R29, R29, c[0x0][0x2ec] ;  /* 0x0000bb001d1d7a20 */ /* 0x000fe20000410000 */
[----:B------:R-:W4:Y:S01]  /*11c10*/  MUFU.TANH R73, R28 ;  /* 0x0000001c00497308 */ /* 0x000f220000002400 */
[----:B------:R-:W-:Y:S01]  /*11c20*/  FMUL.FTZ R30, R30, c[0x0][0x2ec] ;  /* 0x0000bb001e1e7a20 */ /* 0x000fe20000410000 */
[----:B------:R-:W-:Y:S01]  /*11c30*/  FSEL R79, R79, -INF , !P0 ;  /* 0xff8000004f4f7808 */ /* 0x000fe20004000000 */
[----:B------:R-:W-:Y:S01]  /*11c40*/  FMUL.FTZ R31, R31, c[0x0][0x2ec] ;  /* 0x0000bb001f1f7a20 */ /* 0x000fe20000410000 */
[----:B------:R-:W-:-:S02]  /*11c50*/  ISETP.GE.AND P0, PT, R2, R5, PT ;  /* 0x000000050200720c */ /* 0x000fc40003f06270 */
[----:B------:R-:W-:Y:S02]  /*11c60*/  IADD3 R2, R0, 0x41, RZ ;  /* 0x0000004100027810 */ /* 0x000fe40007ffe0ff */
[----:B------:R-:W5:Y:S01]  /*11c70*/  MUFU.TANH R72, R29 ;  /* 0x0000001d00487308 */ /* 0x000f620000002400 */
[----:B------:R-:W-:Y:S02]  /*11c80*/  FSEL R122, R122, -INF , !P0 ;  /* 0xff8000007a7a7808 */ /* 0x000fe40004000000 */
[----:B------:R-:W-:Y:S02]  /*11c90*/  ISETP.GE.AND P0, PT, R2, R4, PT ;  /* 0x000000040200720c */ /* 0x000fe40003f06270 */
[----:B------:R-:W-:Y:S01]  /*11ca0*/  FMUL.FTZ R36, R36, c[0x0][0x2ec] ;  /* 0x0000bb0024247a20 */ /* 0x000fe20000410000 */
[----:B---3--:R-:W-:Y:S01]  /*11cb0*/  FSEL R74, R74, -INF , !P1 ;  /* 0xff8000004a4a7808 */ /* 0x008fe20004800000 */
[----:B------:R-:W-:Y:S01]  /*11cc0*/  FMUL.FTZ R37, R37, c[0x0][0x2ec] ;  /* 0x0000bb0025257a20 */ /* 0x000fe20000410000 */
[----:B------:R-:W3:Y:S01]  /*11cd0*/  MUFU.TANH R128, R30 ;  /* 0x0000001e00807308 */ /* 0x000ee20000002400 */
[----:B------:R-:W-:Y:S01]  /*11ce0*/  FMUL.FTZ R38, R38, c[0x0][0x2ec] ;  /* 0x0000bb0026267a20 */ /* 0x000fe20000410000 */
[----:B-1----:R-:W-:Y:S01]  /*11cf0*/  FSEL R75, R75, -INF , !P0 ;  /* 0xff8000004b4b7808 */ /* 0x002fe20004000000 */
[----:B------:R-:W-:Y:S01]  /*11d00*/  FMUL.FTZ R39, R39, c[0x0][0x2ec] ;  /* 0x0000bb0027277a20 */ /* 0x000fe20000410000 */
[----:B------:R-:W-:-:S02]  /*11d10*/  ISETP.GE.AND P0, PT, R2, R5, PT ;  /* 0x000000050200720c */ /* 0x000fc40003f06270 */
[----:B------:R-:W-:Y:S02]  /*11d20*/  IADD3 R2, R0, 0x49, RZ ;  /* 0x0000004900027810 */ /* 0x000fe40007ffe0ff */
[----:B------:R1:W-:Y:S01]  /*11d30*/  MUFU.TANH R130, R31 ;  /* 0x0000001f00827308 */ /* 0x0003e20000002400 */
[----:B------:R-:W-:Y:S02]  /*11d40*/  LOP3.LUT R6, R21, 0x60, R22, 0xfe, !PT ;  /* 0x0000006015067812 */ /* 0x000fe400078efe16 */
[-C--:B------:R-:W-:Y:S02]  /*11d50*/  ISETP.GE.AND P1, PT, R2, R4.reuse, PT ;  /* 0x000000040200720c */ /* 0x080fe40003f26270 */
[----:B----4-:R-:W-:Y:S02]  /*11d60*/  FSEL R73, R73, -INF , !P5 ;  /* 0xff80000049497808 */ /* 0x010fe40006800000 */
[----:B-----5:R-:W-:Y:S01]  /*11d70*/  FSEL R72, R72, -INF , !P1 ;  /* 0xff80000048487808 */ /* 0x020fe20004800000 */
[----:B------:R-:W4:Y:S01]  /*11d80*/  MUFU.TANH R125, R18 ;  /* 0x00000012007d7308 */ /* 0x000f220000002400 */
[----:B------:R-:W-:-:S02]  /*11d90*/  ISETP.GE.AND P5, PT, R6, R4, PT ;  /* 0x000000040600720c */ /* 0x000fc40003fa6270 */
[----:B---3--:R-:W-:Y:S01]  /*11da0*/  FSEL R128, R128, -INF , !P4 ;  /* 0xff80000080807808 */ /* 0x008fe20006000000 */
[----:B-1----:R-:W-:Y:S04]  /*11db0*/  HMMA.16816.F32.BF16 R28, R8, R42, R24 ;  /* 0x0000002a081c723c */ /* 0x002fe80000041818 */
[----:B------:R1:W3:Y:S01]  /*11dc0*/  MUFU.TANH R127, R19 ;  /* 0x00000013007f7308 */ /* 0x0002e20000002400 */
[----:B------:R-:W5:Y:S03]  /*11dd0*/  LDSM.16.M88.4 R40, [R176] ;  /* 0x00000000b028783b */ /* 0x000f660000000200 */
[----:B--2---:R-:W-:Y:S04]  /*11de0*/  HMMA.16816.F32.BF16 R24, R12, R48, RZ ;  /* 0x000000300c18723c */ /* 0x004fe800000418ff */
[----:B------:R-:W2:Y:S01]  /*11df0*/  MUFU.TANH R71, R36 ;  /* 0x0000002400477308 */ /* 0x000ea20000002400 */
[----:B----4-:R-:W-:-:S03]  /*11e00*/  FSEL R125, R125, -INF , !P2 ;  /* 0xff8000007d7d7808 */ /* 0x010fc60005000000 */
[C---:B-1----:R-:W-:Y:S04]  /*11e10*/  HMMA.16816.F32.BF16 R16, R12.reuse, R32, RZ ;  /* 0x000000200c10723c */ /* 0x042fe800000418ff */
[----:B------:R-:W1:Y:S01]  /*11e20*/  MUFU.TANH R69, R37 ;  /* 0x0000002500457308 */ /* 0x000e620000002400 */
[----:B---3--:R-:W-:Y:S02]  /*11e30*/  FSEL R127, R127, -INF , !P0 ;  /* 0xff8000007f7f7808 */ /* 0x008fe40004000000 */
[-C--:B------:R-:W-:Y:S02]  /*11e40*/  ISETP.GE.AND P0, PT, R2, R5.reuse, PT ;  /* 0x000000050200720c */ /* 0x080fe40003f06270 */
[----:B------:R-:W-:Y:S01]  /*11e50*/  LOP3.LUT R2, R21, 0x58, R22, 0xfe, !PT ;  /* 0x0000005815027812 */ /* 0x000fe200078efe16 */
[----:B------:R-:W-:Y:S01]  /*11e60*/  FMUL.FTZ R28, R28, c[0x0][0x2ec] ;  /* 0x0000bb001c1c7a20 */ /* 0x000fe20000410000 */
[----:B------:R-:W-:Y:S01]  /*11e70*/  HMMA.16816.F32.BF16 R32, R12, R34, RZ ;  /* 0x000000220c20723c */ /* 0x000fe200000418ff */
[----:B------:R-:W-:Y:S01]  /*11e80*/  FMUL.FTZ R29, R29, c[0x0][0x2ec] ;  /* 0x0000bb001d1d7a20 */ /* 0x000fe20000410000 */
[----:B------:R-:W3:Y:S01]  /*11e90*/  MUFU.TANH R131, R38 ;  /* 0x0000002600837308 */ /* 0x000ee20000002400 */
[----:B------:R-:W-:Y:S01]  /*11ea0*/  FMUL.FTZ R30, R30, c[0x0][0x2ec] ;  /* 0x0000bb001e1e7a20 */ /* 0x000fe20000410000 */
[C---:B------:R-:W-:Y:S01]  /*11eb0*/  ISETP.GE.AND P2, PT, R2.reuse, R4, PT ;  /* 0x000000040200720c */ /* 0x040fe20003f46270 */
[----:B------:R-:W-:Y:S01]  /*11ec0*/  FMUL.FTZ R31, R31, c[0x0][0x2ec] ;  /* 0x0000bb001f1f7a20 */ /* 0x000fe20000410000 */
[----:B------:R-:W-:-:S02]  /*11ed0*/  ISETP.GE.AND P1, PT, R2, R5, PT ;  /* 0x000000050200720c */ /* 0x000fc40003f26270 */
[----:B------:R-:W-:Y:S02]  /*11ee0*/  IADD3 R2, R0, 0x51, RZ ;  /* 0x0000005100027810 */ /* 0x000fe40007ffe0ff */
[----:B------:R-:W4:Y:S01]  /*11ef0*/  MUFU.TANH R68, R28 ;  /* 0x0000001c00447308 */ /* 0x000f220000002400 */
[----:B------:R-:W-:Y:S02]  /*11f00*/  FSEL R130, R130, -INF , !P0 ;  /* 0xff80000082827808 */ /* 0x000fe40004000000 */
[C---:B------:R-:W-:Y:S02]  /*11f10*/  ISETP.GE.AND P0, PT, R2.reuse, R4, PT ;  /* 0x000000040200720c */ /* 0x040fe40003f06270 */
[----:B--2---:R-:W-:Y:S01]  /*11f20*/  FSEL R71, R71, -INF , !P6 ;  /* 0xff80000047477808 */ /* 0x004fe20007000000 */
[----:B------:R-:W-:Y:S01]  /*11f30*/  HMMA.16816.F32.BF16 R16, R8, R44, R16 ;  /* 0x0000002c0810723c */ /* 0x000fe20000041810 */
[----:B-1----:R-:W-:Y:S01]  /*11f40*/  FSEL R69, R69, -INF , !P0 ;  /* 0xff80000045457808 */ /* 0x002fe20004000000 */
[----:B------:R-:W-:Y:S01]  /*11f50*/  MUFU.TANH R70, R29 ;  /* 0x0000001d00467308 */ /* 0x000fe20000002400 */
[----:B------:R-:W-:-:S02]  /*11f60*/  ISETP.GE.AND P0, PT, R2, R5, PT ;  /* 0x000000050200720c */ /* 0x000fc40003f06270 */
[----:B------:R-:W-:Y:S02]  /*11f70*/  IADD3 R2, R0, 0x59, RZ ;  /* 0x0000005900027810 */ /* 0x000fe40007ffe0ff */
[----:B---3--:R-:W-:Y:S02]  /*11f80*/  FSEL R131, R131, -INF , !P3 ;  /* 0xff80000083837808 */ /* 0x008fe40005800000 */
[----:B------:R-:W-:Y:S01]  /*11f90*/  ISETP.GE.AND P3, PT, R6, R5, PT ;  /* 0x000000050600720c */ /* 0x000fe20003f66270 */
[----:B------:R-:W1:Y:S01]  /*11fa0*/  MUFU.TANH R153, R30 ;  /* 0x0000001e00997308 */ /* 0x000e620000002400 */
[----:B------:R-:W-:Y:S02]  /*11fb0*/  LOP3.LUT R6, R21, 0x68, R22, 0xfe, !PT ;  /* 0x0000006815067812 */ /* 0x000fe400078efe16 */
[----:B----4-:R-:W-:Y:S02]  /*11fc0*/  FSEL R68, R68, -INF , !P2 ;  /* 0xff80000044447808 */ /* 0x010fe40005000000 */
[----:B------:R-:W-:-:S03]  /*11fd0*/  ISETP.GE.AND P6, PT, R6, R4, PT ;  /* 0x000000040600720c */ /* 0x000fc60003fc6270 */
[----:B------:R2:W-:Y:S06]  /*11fe0*/  MUFU.TANH R132, R31 ;  /* 0x0000001f00847308 */ /* 0x0005ec0000002400 */
[----:B------:R-:W-:Y:S02]  /*11ff0*/  FMUL.FTZ R16, R16, c[0x0][0x2ec] ;  /* 0x0000bb0010107a20 */ /* 0x000fe40000410000 */
[----:B------:R5:W3:Y:S01]  /*12000*/  MUFU.TANH R133, R39 ;  /* 0x0000002700857308 */ /* 0x000ae20000002400 */
[----:B------:R-:W-:Y:S01]  /*12010*/  FMUL.FTZ R17, R17, c[0x0][0x2ec] ;  /* 0x0000bb0011117a20 */ /* 0x000fe20000410000 */
[----:B-1----:R-:W-:Y:S01]  /*12020*/  FSEL R153, R153, -INF , !P1 ;  /* 0xff80000099997808 */ /* 0x002fe20004800000 */
[----:B------:R-:W-:Y:S01]  /*12030*/  FMUL.FTZ R18, R18, c[0x0][0x2ec] ;  /* 0x0000bb0012127a20 */ /* 0x000fe20000410000 */
[----:B------:R-:W-:Y:S01]  /*12040*/  ISETP.GE.AND P1, PT, R6, R5, PT ;  /* 0x000000050600720c */ /* 0x000fe20003f26270 */
[----:B------:R-:W-:Y:S01]  /*12050*/  FMUL.FTZ R19, R19, c[0x0][0x2ec] ;  /* 0x0000bb0013137a20 */ /* 0x000fe20000410000 */
[----:B------:R-:W-:Y:S01]  /*12060*/  LOP3.LUT R6, R21, 0x70, R22, 0xfe, !PT ;  /* 0x0000007015067812 */ /* 0x000fe200078efe16 */
[----:B--2---:R-:W-:Y:S01]  /*12070*/  HMMA.16816.F32.BF16 R28, R8, R46, R32 ;  /* 0x0000002e081c723c */ /* 0x004fe20000041820 */
[----:B------:R-:W1:Y:S01]  /*12080*/  LDSM.16.M88.4 R32, [R134+0x3000] ;  /* 0x003000008620783b */ /* 0x000e620000000200 */
[----:B------:R-:W2:Y:S01]  /*12090*/  MUFU.TANH R65, R16 ;  /* 0x0000001000417308 */ /* 0x000ea20000002400 */
[----:B------:R-:W-:-:S02]  /*120a0*/  ISETP.GE.AND P4, PT, R6, R4, PT ;  /* 0x000000040600720c */ /* 0x000fc40003f86270 */
[----:B------:R-:W4:Y:S03]  /*120b0*/  LDSM.16.M88.4 R44, [R175] ;  /* 0x00000000af2c783b */ /* 0x000f260000000200 */
[----:B-----5:R-:W-:Y:S01]  /*120c0*/  HMMA.16816.F32.BF16 R36, R8, R40, R24 ;  /* 0x000000280824723c */ /* 0x020fe20000041818 */
[----:B---3--:R-:W-:Y:S01]  /*120d0*/  FSEL R133, R133, -INF , !P0 ;  /* 0xff80000085857808 */ /* 0x008fe20004000000 */
[----:B------:R-:W3:Y:S01]  /*120e0*/  MUFU.TANH R67, R17 ;  /* 0x0000001100437308 */ /* 0x000ee20000002400 */
[----:B------:R-:W-:-:S04]  /*120f0*/  ISETP.GE.AND P0, PT, R2, R4, PT ;  /* 0x000000040200720c */ /* 0x000fc80003f06270 */
[----:B------:R-:W-:Y:S01]  /*12100*/  FSEL R70, R70, -INF , !P0 ;  /* 0xff80000046467808 */ /* 0x000fe20004000000 */
[C---:B------:R-:W-:Y:S01]  /*12110*/  HMMA.16816.F32.BF16 R24, R12.reuse, R50, RZ ;  /* 0x000000320c18723c */ /* 0x040fe200000418ff */
[----:B------:R-:W5:Y:S01]  /*12120*/  LDSM.16.M88.4 R48, [R134+0x3400] ;  /* 0x003400008630783b */ /* 0x000f620000000200 */
[----:B------:R-:W1:Y:S01]  /*12130*/  MUFU.TANH R154, R18 ;  /* 0x00000012009a7308 */ /* 0x000e620000002400 */
[-C--:B------:R-:W-:Y:S02]  /*12140*/  ISETP.GE.AND P0, PT, R2, R5.reuse, PT ;  /* 0x000000050200720c */ /* 0x080fe40003f06270 */
[----:B------:R-:W-:Y:S02]  /*12150*/  IADD3 R2, R0, 0x61, RZ ;  /* 0x0000006100027810 */ /* 0x000fe40007ffe0ff */
[----:B------:R-:W-:Y:S01]  /*12160*/  FSEL R132, R132, -INF , !P0 ;  /* 0xff80000084847808 */ /* 0x000fe20004000000 */
[----:B------:R-:W-:Y:S01]  /*12170*/  FMUL.FTZ R28, R28, c[0x0][0x2ec] ;  /* 0x0000bb001c1c7a20 */ /* 0x000fe20000410000 */
[----:B------:R-:W-:Y:S01]  /*12180*/  ISETP.GE.AND P0, PT, R2, R4, PT ;  /* 0x000000040200720c */ /* 0x000fe20003f06270 */
[----:B------:R1:W1:Y:S01]  /*12190*/  MUFU.TANH R155, R19 ;  /* 0x00000013009b7308 */ /* 0x0002620000002400 */
[----:B------:R-:W-:Y:S01]  /*121a0*/  FMUL.FTZ R29, R29, c[0x0][0x2ec] ;  /* 0x0000bb001d1d7a20 */ /* 0x000fe20000410000 */
[----:B--2---:R-:W-:Y:S01]  /*121b0*/  FSEL R65, R65, -INF , !P5 ;  /* 0xff80000041417808 */ /* 0x004fe20006800000 */
[----:B------:R-:W-:Y:S01]  /*121c0*/  FMUL.FTZ R30, R30, c[0x0][0x2ec] ;  /* 0x0000bb001e1e7a20 */ /* 0x000fe20000410000 */
[----:B---3--:R-:W-:Y:S01]  /*121d0*/  FSEL R67, R67, -INF , !P0 ;  /* 0xff80000043437808 */ /* 0x008fe20004000000 */
[----:B------:R-:W-:Y:S01]  /*121e0*/  FMUL.FTZ R31, R31, c[0x0][0x2ec] ;  /* 0x0000bb001f1f7a20 */ /* 0x000fe20000410000 */
[-C--:B------:R-:W-:Y:S01]  /*121f0*/  ISETP.GE.AND P0, PT, R2, R5.reuse, PT ;  /* 0x000000050200720c */ /* 0x080fe20003f06270 */
[----:B------:R-:W-:Y:S01]  /*12200*/  FMUL.FTZ R36, R36, c[0x0][0x2ec] ;  /* 0x0000bb0024247a20 */ /* 0x000fe20000410000 */
[----:B------:R-:W2:Y:S01]  /*12210*/  MUFU.TANH R62, R28 ;  /* 0x0000001c003e7308 */ /* 0x000ea20000002400 */
[----:B------:R-:W-:Y:S01]  /*12220*/  FMUL.FTZ R37, R37, c[0x0][0x2ec] ;  /* 0x0000bb0025257a20 */ /* 0x000fe20000410000 */
[----:B------:R-:W-:Y:S01]  /*12230*/  IADD3 R2, R0, 0x69, RZ ;  /* 0x0000006900027810 */ /* 0x000fe20007ffe0ff */
[----:B------:R-:W-:Y:S01]  /*12240*/  FMUL.FTZ R38, R38, c[0x0][0x2ec] ;  /* 0x0000bb0026267a20 */ /* 0x000fe20000410000 */
[----:B-1----:R-:W-:Y:S01]  /*12250*/  FSEL R154, R154, -INF , !P3 ;  /* 0xff8000009a9a7808 */ /* 0x002fe20005800000 */
[----:B------:R-:W-:Y:S01]  /*12260*/  FMUL.FTZ R39, R39, c[0x0][0x2ec] ;  /* 0x0000bb0027277a20 */ /* 0x000fe20000410000 */
[----:B------:R-:W-:Y:S01]  /*12270*/  ISETP.GE.AND P3, PT, R6, R5, PT ;  /* 0x000000050600720c */ /* 0x000fe20003f66270 */
[----:B------:R-:W-:Y:S01]  /*12280*/  HMMA.16816.F32.BF16 R16, R12, R32, RZ ;  /* 0x000000200c10723c */ /* 0x000fe200000418ff */
[----:B------:R-:W1:Y:S01]  /*12290*/  MUFU.TANH R64, R29 ;  /* 0x0000001d00407308 */ /* 0x000e620000002400 */
[----:B------:R-:W-:-:S02]  /*122a0*/  FSEL R155, R155, -INF , !P0 ;  /* 0xff8000009b9b7808 */ /* 0x000fc40004000000 */
[-C--:B------:R-:W-:Y:S02]  /*122b0*/  ISETP.GE.AND P0, PT, R2, R4.reuse, PT ;  /* 0x000000040200720c */ /* 0x080fe40003f06270 */
[----:B------:R-:W-:Y:S02]  /*122c0*/  LOP3.LUT R6, R21, 0x78, R22, 0xfe, !PT ;  /* 0x0000007815067812 */ /* 0x000fe400078efe16 */
[----:B------:R-:W-:Y:S01]  /*122d0*/  HMMA.16816.F32.BF16 R32, R12, R34, RZ ;  /* 0x000000220c20723c */ /* 0x000fe200000418ff */
[----:B------:R-:W3:Y:S01]  /*122e0*/  MUFU.TANH R156, R30 ;  /* 0x0000001e009c7308 */ /* 0x000ee20000002400 */
[----:B------:R-:W-:Y:S02]  /*122f0*/  ISETP.GE.AND P2, PT, R6, R4, PT ;  /* 0x000000040600720c */ /* 0x000fe40003f46270 */
[----:B--2---:R-:W-:-:S05]  /*12300*/  FSEL R62, R62, -INF , !P6 ;  /* 0xff8000003e3e7808 */ /* 0x004fca0007000000 */
[----:B------:R2:W2:Y:S01]  /*12310*/  MUFU.TANH R157, R31 ;  /* 0x0000001f009d7308 */ /* 0x0004a20000002400 */
[----:B-1----:R-:W-:Y:S02]  /*12320*/  FSEL R64, R64, -INF , !P0 ;  /* 0xff80000040407808 */ /* 0x002fe40004000000 */
[-C--:B------:R-:W-:Y:S02]  /*12330*/  ISETP.GE.AND P0, PT, R2, R5.reuse, PT ;  /* 0x000000050200720c */ /* 0x080fe40003f06270 */
[----:B------:R-:W-:Y:S02]  /*12340*/  IADD3 R2, R0, 0x71, RZ ;  /* 0x0000007100027810 */ /* 0x000fe40007ffe0ff */
[----:B----4-:R-:W-:Y:S01]  /*12350*/  HMMA.16816.F32.BF16 R16, R8, R44, R16 ;  /* 0x0000002c0810723c */ /* 0x010fe20000041810 */
[----:B------:R-:W1:Y:S01]  /*12360*/  MUFU.TANH R63, R36 ;  /* 0x00000024003f7308 */ /* 0x000e620000002400 */
[----:B---3--:R-:W-:Y:S02]  /*12370*/  FSEL R156, R156, -INF , !P1 ;  /* 0xff8000009c9c7808 */ /* 0x008fe40004800000 */
[----:B------:R-:W-:-:S02]  /*12380*/  ISETP.GE.AND P1, PT, R6, R5, PT ;  /* 0x000000050600720c */ /* 0x000fc40003f26270 */
[----:B------:R-:W-:Y:S02]  /*12390*/  LOP3.LUT R6, R21, 0x80, R22, 0xfe, !PT ;  /* 0x0000008015067812 */ /* 0x000fe400078efe16 */
[----:B--2---:R-:W-:Y:S01]  /*123a0*/  HMMA.16816.F32.BF16 R28, R8, R42, R24 ;  /* 0x0000002a081c723c */ /* 0x004fe20000041818 */
[----:B------:R-:W2:Y:S01]  /*123b0*/  MUFU.TANH R66, R37 ;  /* 0x0000002500427308 */ /* 0x000ea20000002400 */
[----:B------:R-:W-:Y:S01]  /*123c0*/  LDSM.16.M88.4 R40, [R173] ;  /* 0x00000000ad28783b */ /* 0x000fe20000000200 */
[----:B------:R-:W-:Y:S02]  /*123d0*/  FSEL R157, R157, -INF , !P0 ;  /* 0xff8000009d9d7808 */ /* 0x000fe40004000000 */
[-C--:B------:R-:W-:Y:S02]  /*123e0*/  ISETP.GE.AND P0, PT, R2, R4.reuse, PT ;  /* 0x000000040200720c */ /* 0x080fe40003f06270 */
[----:B------:R-:W-:Y:S01]  /*123f0*/  ISETP.GE.AND P5, PT, R6, R4, PT ;  /* 0x000000040600720c */ /* 0x000fe20003fa6270 */
[----:B-----5:R-:W-:Y:S01]  /*12400*/  HMMA.16816.F32.BF16 R24, R12, R48, RZ ;  /* 0x000000300c18723c */ /* 0x020fe200000418ff */
[----:B------:R-:W3:Y:S01]  /*12410*/  MUFU.TANH R158, R38 ;  /* 0x00000026009e7308 */ /* 0x000ee20000002400 */
[----:B-1----:R-:W-:-:S02]  /*12420*/  FSEL R63, R63, -INF , !P4 ;  /* 0xff8000003f3f7808 */ /* 0x002fc40006000000 */
[-C--:B------:R-:W-:Y:S02]  /*12430*/  ISETP.GE.AND P4, PT, R6, R5.reuse, PT ;  /* 0x000000050600720c */ /* 0x080fe40003f86270 */
[----:B------:R-:W-:Y:S02]  /*12440*/  LOP3.LUT R6, R21, 0x88, R22, 0xfe, !PT ;  /* 0x0000008815067812 */ /* 0x000fe400078efe16 */
[----:B------:R-:W-:Y:S01]  /*12450*/  FMUL.FTZ R16, R16, c[0x0][0x2ec] ;  /* 0x0000bb0010107a20 */ /* 0x000fe20000410000 */
[----:B------:R1:W4:Y:S01]  /*12460*/  MUFU.TANH R159, R39 ;  /* 0x00000027009f7308 */ /* 0x0003220000002400 */
[----:B------:R-:W-:Y:S01]  /*12470*/  FMUL.FTZ R17, R17, c[0x0][0x2ec] ;  /* 0x0000bb0011117a20 */ /* 0x000fe20000410000 */
[----:B--2---:R-:W-:Y:S01]  /*12480*/  FSEL R66, R66, -INF , !P0 ;  /* 0xff80000042427808 */ /* 0x004fe20004000000 */
[----:B------:R-:W-:Y:S01]  /*12490*/  FMUL.FTZ R18, R18, c[0x0][0x2ec] ;  /* 0x0000bb0012127a20 */ /* 0x000fe20000410000 */
[-C--:B------:R-:W-:Y:S01]  /*124a0*/  ISETP.GE.AND P0, PT, R2, R5.reuse, PT ;  /* 0x000000050200720c */ /* 0x080fe20003f06270 */
[----:B------:R-:W-:Y:S01]  /*124b0*/  FMUL.FTZ R19, R19, c[0x0][0x2ec] ;  /* 0x0000bb0013137a20 */ /* 0x000fe20000410000 */
[----:B------:R-:W-:Y:S01]  /*124c0*/  IADD3 R2, R0, 0x79, RZ ;  /* 0x0000007900027810 */ /* 0x000fe20007ffe0ff */
[----:B------:R-:W-:Y:S01]  /*124d0*/  FMUL.FTZ R28, R28, c[0x0][0x2ec] ;  /* 0x0000bb001c1c7a20 */ /* 0x000fe20000410000 */
[----:B------:R-:W2:Y:S01]  /*124e0*/  MUFU.TANH R57, R16 ;  /* 0x0000001000397308 */ /* 0x000ea20000002400 */
[----:B------:R-:W-:Y:S01]  /*124f0*/  FMUL.FTZ R29, R29, c[0x0][0x2ec] ;  /* 0x0000bb001d1d7a20 */ /* 0x000fe20000410000 */
[----:B---3--:R-:W-:Y:S01]  /*12500*/  FSEL R158, R158, -INF , !P3 ;  /* 0xff8000009e9e7808 */ /* 0x008fe20005800000 */
[----:B------:R-:W-:Y:S01]  /*12510*/  FMUL.FTZ R30, R30, c[0x0][0x2ec] ;  /* 0x0000bb001e1e7a20 */ /* 0x000fe20000410000 */
[C---:B------:R-:W-:Y:S01]  /*12520*/  ISETP.GE.AND P6, PT, R6.reuse, R4, PT ;  /* 0x000000040600720c */ /* 0x040fe20003fc6270 */
[----:B------:R-:W-:Y:S01]  /*12530*/  FMUL.FTZ R31, R31, c[0x0][0x2ec] ;  /* 0x0000bb001f1f7a20 */ /* 0x000fe20000410000 */
[----:B------:R-:W-:Y:S01]  /*12540*/  ISETP.GE.AND P3, PT, R6, R5, PT ;  /* 0x000000050600720c */ /* 0x000fe20003f66270 */
[----:B-1----:R-:W1:Y:S01]  /*12550*/  LDSM.16.M88.4 R36, [R174] ;  /* 0x00000000ae24783b */ /* 0x002e620000000200 */
[----:B------:R-:W3:Y:S01]  /*12560*/  MUFU.TANH R61, R28 ;  /* 0x0000001c003d7308 */ /* 0x000ee20000002400 */
[----:B----4-:R-:W-:-:S02]  /*12570*/  FSEL R159, R159, -INF , !P0 ;  /* 0xff8000009f9f7808 */ /* 0x010fc40004000000 */
[-C--:B------:R-:W-:Y:S02]  /*12580*/  ISETP.GE.AND P0, PT, R2, R4.reuse, PT ;  /* 0x000000040200720c */ /* 0x080fe40003f06270 */
[----:B------:R-:W-:Y:S02]  /*12590*/  LOP3.LUT R6, R21, 0x90, R22, 0xfe, !PT ;  /* 0x0000009015067812 */ /* 0x000fe400078efe16 */
[----:B--2---:R-:W-:Y:S01]  /*125a0*/  FSEL R57, R57, -INF , !P5 ;  /* 0xff80000039397808 */ /* 0x004fe20006800000 */
[----:B------:R-:W2:Y:S01]  /*125b0*/  MUFU.TANH R60, R29 ;  /* 0x0000001d003c7308 */ /* 0x000ea20000002400 */
[----:B------:R-:W-:-:S07]  /*125c0*/  ISETP.GE.AND P5, PT, R6, R4, PT ;  /* 0x000000040600720c */ /* 0x000fce0003fa6270 */
[----:B------:R-:W4:Y:S01]  /*125d0*/  MUFU.TANH R161, R30 ;  /* 0x0000001e00a17308 */ /* 0x000f220000002400 */
[----:B---3--:R-:W-:Y:S02]  /*125e0*/  FSEL R61, R61, -INF , !P2 ;  /* 0xff8000003d3d7808 */ /* 0x008fe40005000000 */
[----:B------:R-:W-:Y:S02]  /*125f0*/  ISETP.GE.AND P2, PT, R6, R5, PT ;  /* 0x000000050600720c */ /* 0x000fe40003f46270 */
[----:B------:R-:W-:-:S03]  /*12600*/  LOP3.LUT R6, R21, 0x98, R22, 0xfe, !PT ;  /* 0x0000009815067812 */ /* 0x000fc600078efe16 */
[----:B------:R-:W3:Y:S01]  /*12610*/  MUFU.TANH R160, R31 ;  /* 0x0000001f00a07308 */ /* 0x000ee20000002400 */
[----:B--2---:R-:W-:Y:S02]  /*12620*/  FSEL R60, R60, -INF , !P0 ;  /* 0xff8000003c3c7808 */ /* 0x004fe40004000000 */
[----:B------:R-:W-:Y:S02]  /*12630*/  ISETP.GE.AND P0, PT, R2, R5, PT ;  /* 0x000000050200720c */ /* 0x000fe40003f06270 */
[----:B------:R-:W-:-:S03]  /*12640*/  IADD3 R2, R0, 0x81, RZ ;  /* 0x0000008100027810 */ /* 0x000fc60007ffe0ff */
[----:B------:R-:W2:Y:S01]  /*12650*/  MUFU.TANH R59, R17 ;  /* 0x00000011003b7308 */ /* 0x000ea20000002400 */
[----:B----4-:R-:W-:Y:S02]  /*12660*/  FSEL R161, R161, -INF , !P1 ;  /* 0xff800000a1a17808 */ /* 0x010fe40004800000 */
[----:B------:R-:W-:Y:S01]  /*12670*/  ISETP.GE.AND P1, PT, R2, R4, PT ;  /* 0x000000040200720c */ /* 0x000fe20003f26270 */
[----:B-1----:R-:W-:Y:S04]  /*12680*/  HMMA.16816.F32.BF16 R24, R8, R36, R24 ;  /* 0x000000240818723c */ /* 0x002fe80000041818 */
[----:B------:R-:W1:Y:S01]  /*12690*/  MUFU.TANH R163, R18 ;  /* 0x0000001200a37308 */ /* 0x000e620000002400 */
[----:B---3--:R-:W-:Y:S02]  /*126a0*/  FSEL R160, R160, -INF , !P0 ;  /* 0xff800000a0a07808 */ /* 0x008fe40004000000 */
[----:B------:R-:W-:-:S02]  /*126b0*/  ISETP.GE.AND P0, PT, R2, R5, PT ;  /* 0x000000050200720c */ /* 0x000fc40003f06270 */
[----:B------:R-:W-:Y:S01]  /*126c0*/  IADD3 R2, R0, 0x89, RZ ;  /* 0x0000008900027810 */ /* 0x000fe20007ffe0ff */
[----:B------:R-:W-:Y:S01]  /*126d0*/  HMMA.16816.F32.BF16 R28, R8, R46, R32 ;  /* 0x0000002e081c723c */ /* 0x000fe20000041820 */
[----:B------:R-:W3:Y:S01]  /*126e0*/  LDSM.16.M88.4 R32, [R134+0x3800] ;  /* 0x003800008620783b */ /* 0x000ee20000000200 */
[----:B------:R4:W5:Y:S01]  /*126f0*/  MUFU.TANH R187, R19 ;  /* 0x0000001300bb7308 */ /* 0x0009620000002400 */
[----:B--2---:R-:W-:Y:S02]  /*12700*/  FSEL R59, R59, -INF , !P1 ;  /* 0xff8000003b3b7808 */ /* 0x004fe40004800000 */
[----:B------:R-:W-:Y:S01]  /*12710*/  LDSM.16.M88.4 R44, [R134+0x4400] ;  /* 0x00440000862c783b */ /* 0x000fe20000000200 */
[-C--:B------:R-:W-:Y:S02]  /*12720*/  ISETP.GE.AND P1, PT, R2, R4.reuse, PT ;  /* 0x000000040200720c */ /* 0x080fe40003f26270 */
[----:B-1----:R-:W-:Y:S02]  /*12730*/  FSEL R163, R163, -INF , !P4 ;  /* 0xff800000a3a37808 */ /* 0x002fe40006000000 */
[----:B------:R-:W-:-:S04]  /*12740*/  ISETP.GE.AND P4, PT, R6, R4, PT ;  /* 0x000000040600720c */ /* 0x000fc80003f86270 */
[----:B------:R-:W-:Y:S01]  /*12750*/  FMUL.FTZ R24, R24, c[0x0][0x2ec] ;  /* 0x0000bb0018187a20 */ /* 0x000fe20000410000 */
[----:B----4-:R-:W-:Y:S01]  /*12760*/  HMMA.16816.F32.BF16 R16, R12, R50, RZ ;  /* 0x000000320c10723c */ /* 0x010fe200000418ff */
[----:B------:R-:W-:Y:S02]  /*12770*/  FMUL.FTZ R25, R25, c[0x0][0x2ec] ;  /* 0x0000bb0019197a20 */ /* 0x000fe40000410000 */
[----:B------:R-:W1:Y:S01]  /*12780*/  MUFU.TANH R55, R24 ;  /* 0x0000001800377308 */ /* 0x000e620000002400 */
[----:B------:R-:W-:Y:S01]  /*12790*/  FMUL.FTZ R26, R26, c[0x0][0x2ec] ;  /* 0x0000bb001a1a7a20 */ /* 0x000fe20000410000 */
[----:B-----5:R-:W-:Y:S01]  /*127a0*/  FSEL R187, R187, -INF , !P0 ;  /* 0xff800000bbbb7808 */ /* 0x020fe20004000000 */
[----:B------:R-:W-:Y:S01]  /*127b0*/  FMUL.FTZ R27, R27, c[0x0][0x2ec] ;  /* 0x0000bb001b1b7a20 */ /* 0x000fe20000410000 */
[----:B------:R-:W-:Y:S02]  /*127c0*/  ISETP.GE.AND P0, PT, R2, R5, PT ;  /* 0x000000050200720c */ /* 0x000fe40003f06270 */
[----:B------:R-:W-:Y:S01]  /*127d0*/  FMUL.FTZ R28, R28, c[0x0][0x2ec] ;  /* 0x0000bb001c1c7a20 */ /* 0x000fe20000410000 */
[----:B------:R-:W-:Y:S01]  /*127e0*/  IADD3 R2, R0, 0x91, RZ ;  /* 0x0000009100027810 */ /* 0x000fe20007ffe0ff */
[----:B------:R-:W-:Y:S01]  /*127f0*/  FMUL.FTZ R29, R29, c[0x0][0x2ec] ;  /* 0x0000bb001d1d7a20 */ /* 0x000fe20000410000 */
[----:B------:R-:W-:Y:S01]  /*12800*/  MUFU.TANH R54, R25 ;  /* 0x0000001900367308 */ /* 0x000fe20000002400 */
[----:B------:R-:W-:-:S02]  /*12810*/  FMUL.FTZ R30, R30, c[0x0][0x2ec] ;  /* 0x0000bb001e1e7a20 */ /* 0x000fc40000410000 */
[----:B------:R-:W-:-:S05]  /*12820*/  FMUL.FTZ R31, R31, c[0x0][0x2ec] ;  /* 0x0000bb001f1f7a20 */ /* 0x000fca0000410000 */
[----:B------:R-:W2:Y:S01]  /*12830*/  MUFU.TANH R58, R28 ;  /* 0x0000001c003a7308 */ /* 0x000ea20000002400 */
[----:B-1----:R-:W-:-:S03]  /*12840*/  FSEL R55, R55, -INF , !P5 ;  /* 0xff80000037377808 */ /* 0x002fc60006800000 */
[----:B------:R-:W-:Y:S04]  /*12850*/  HMMA.16816.F32.BF16 R36, R8, R38, R16 ;  /* 0x000000260824723c */ /* 0x000fe80000041810 */
[----:B------:R-:W1:Y:S04]  /*12860*/  MUFU.TANH R56, R29 ;  /* 0x0000001d00387308 */ /* 0x000e680000002400 */
[----:B---3--:R-:W-:Y:S04]  /*12870*/  HMMA.16816.F32.BF16 R16, R12, R34, RZ ;  /* 0x000000220c10723c */ /* 0x008fe800000418ff */
[----:B------:R-:W3:Y:S01]  /*12880*/  MUFU.TANH R186, R30 ;  /* 0x0000001e00ba7308 */ /* 0x000ee20000002400 */
[----:B--2---:R-:W-:-:S07]  /*12890*/  FSEL R58, R58, -INF , !P6 ;  /* 0xff8000003a3a7808 */ /* 0x004fce0007000000 */
[----:B------:R2:W4:Y:S01]  /*128a0*/  MUFU.TANH R188, R31 ;  /* 0x0000001f00bc7308 */ /* 0x0005220000002400 */
[----:B-1----:R-:W-:Y:S02]  /*128b0*/  FSEL R56, R56, -INF , !P1 ;  /* 0xff80000038387808 */ /* 0x002fe40004800000 */
[----:B------:R-:W-:Y:S01]  /*128c0*/  ISETP.GE.AND P1, PT, R2, R4, PT ;  /* 0x000000040200720c */ /* 0x000fe20003f26270 */
[----:B------:R-:W-:-:S03]  /*128d0*/  FMUL.FTZ R36, R36, c[0x0][0x2ec] ;  /* 0x0000bb0024247a20 */ /* 0x000fc60000410000 */
[----:B------:R-:W-:Y:S01]  /*128e0*/  FSEL R54, R54, -INF , !P1 ;  /* 0xff80000036367808 */ /* 0x000fe20004800000 */
[----:B------:R-:W-:Y:S01]  /*128f0*/  FMUL.FTZ R37, R37, c[0x0][0x2ec] ;  /* 0x0000bb0025257a20 */ /* 0x000fe20000410000 */
[----:B------:R-:W1:Y:S01]  /*12900*/  MUFU.TANH R189, R26 ;  /* 0x0000001a00bd7308 */ /* 0x000e620000002400 */
[----:B------:R-:W-:Y:S01]  /*12910*/  FMUL.FTZ R38, R38, c[0x0][0x2ec] ;  /* 0x0000bb0026267a20 */ /* 0x000fe20000410000 */
[----:B---3--:R-:W-:Y:S01]  /*12920*/  FSEL R186, R186, -INF , !P3 ;  /* 0xff800000baba7808 */ /* 0x008fe20005800000 */
[----:B------:R-:W-:Y:S01]  /*12930*/  FMUL.FTZ R7, R39, c[0x0][0x2ec] ;  /* 0x0000bb0027077a20 */ /* 0x000fe20000410000 */
[----:B------:R-:W-:Y:S02]  /*12940*/  ISETP.GE.AND P3, PT, R6, R5, PT ;  /* 0x000000050600720c */ /* 0x000fe40003f66270 */
[----:B------:R-:W-:Y:S01]  /*12950*/  LOP3.LUT R6, R21, 0xa8, R22, 0xfe, !PT ;  /* 0x000000a815067812 */ /* 0x000fe200078efe16 */
[----:B--2---:R-:W-:Y:S01]  /*12960*/  HMMA.16816.F32.BF16 R28, R12, R32, RZ ;  /* 0x000000200c1c723c */ /* 0x004fe200000418ff */
[----:B------:R-:W2:Y:S01]  /*12970*/  LDSM.16.M88.4 R32, [R134+0x3c00] ;  /* 0x003c00008620783b */ /* 0x000ea20000000200 */
[----:B------:R-:W-:Y:S01]  /*12980*/  MUFU.TANH R194, R36 ;  /* 0x0000002400c27308 */ /* 0x000fe20000002400 */
[----:B----4-:R-:W-:-:S02]  /*12990*/  FSEL R188, R188, -INF , !P0 ;  /* 0xff800000bcbc7808 */ /* 0x010fc40004000000 */
[-C--:B------:R-:W-:Y:S02]  /*129a0*/  ISETP.GE.AND P0, PT, R2, R5.reuse, PT ;  /* 0x000000050200720c */ /* 0x080fe40003f06270 */
[----:B------:R-:W-:Y:S02]  /*129b0*/  LOP3.LUT R2, R21, 0xa0, R22, 0xfe, !PT ;  /* 0x000000a015027812 */ /* 0x000fe400078efe16 */
[----:B-1----:R-:W-:Y:S01]  /*129c0*/  FSEL R189, R189, -INF , !P2 ;  /* 0xff800000bdbd7808 */ /* 0x002fe20005000000 */
[----:B------:R-:W-:Y:S01]  /*129d0*/  MUFU.TANH R190, R37 ;  /* 0x0000002500be7308 */ /* 0x000fe20000002400 */
[C---:B------:R-:W-:Y:S02]  /*129e0*/  ISETP.GE.AND P2, PT, R2.reuse, R4, PT ;  /* 0x000000040200720c */ /* 0x040fe40003f46270 */
[----:B------:R-:W-:Y:S02]  /*129f0*/  ISETP.GE.AND P1, PT, R2, R5, PT ;  /* 0x000000050200720c */ /* 0x000fe40003f26270 */
[----:B------:R-:W-:-:S02]  /*12a00*/  IADD3 R2, R0, 0x99, RZ ;  /* 0x0000009900027810 */ /* 0x000fc40007ffe0ff */
[----:B------:R-:W-:Y:S01]  /*12a10*/  ISETP.GE.AND P6, PT, R6, R4, PT ;  /* 0x000000040600720c */ /* 0x000fe20003fc6270 */
[----:B------:R1:W-:Y:S06]  /*12a20*/  MUFU.TANH R51, R38 ;  /* 0x0000002600337308 */ /* 0x0003ec0000002400 */
[C---:B------:R-:W-:Y:S02]  /*12a30*/  HMMA.16816.F32.BF16 R28, R8.reuse, R40, R28 ;  /* 0x00000028081c723c */ /* 0x040fe4000004181c */
[----:B------:R3:W4:Y:S01]  /*12a40*/  MUFU.TANH R52, R27 ;  /* 0x0000001b00347308 */ /* 0x0007220000002400 */
[----:B-1----:R-:W1:Y:S07]  /*12a50*/  LDSM.16.M88.4 R36, [R172] ;  /* 0x00000000ac24783b */ /* 0x002e6e0000000200 */
[----:B------:R-:W5:Y:S01]  /*12a60*/  MUFU.TANH R162, R7 ;  /* 0x0000000700a27308 */ /* 0x000f620000002400 */
[----:B---3--:R-:W-:Y:S01]  /*12a70*/  HMMA.16816.F32.BF16 R24, R8, R42, R16 ;  /* 0x0000002a0818723c */ /* 0x008fe20000041810 */
[----:B------:R-:W3:Y:S01]  /*12a80*/  LDSM.16.M88.4 R40, [R134+0x4000] ;  /* 0x004000008628783b */ /* 0x000ee20000000200 */
[----:B----4-:R-:W-:-:S02]  /*12a90*/  FSEL R191, R52, -INF , !P0 ;  /* 0xff80000034bf7808 */ /* 0x010fc40004000000 */
[----:B------:R-:W-:-:S09]  /*12aa0*/  ISETP.GE.AND P0, PT, R2, R4, PT ;  /* 0x000000040200720c */ /* 0x000fd20003f06270 */
[----:B------:R-:W-:Y:S01]  /*12ab0*/  FMUL.FTZ R28, R28, c[0x0][0x2ec] ;  /* 0x0000bb001c1c7a20 */ /* 0x000fe20000410000 */
[----:B------:R-:W-:Y:S01]  /*12ac0*/  FSEL R52, R194, -INF , !P4 ;  /* 0xff800000c2347808 */ /* 0x000fe20006000000 */
[----:B--2---:R-:W-:Y:S01]  /*12ad0*/  HMMA.16816.F32.BF16 R16, R12, R32, RZ ;  /* 0x000000200c10723c */ /* 0x004fe200000418ff */
[----:B------:R-:W-:Y:S01]  /*12ae0*/  FMUL.FTZ R29, R29, c[0x0][0x2ec] ;  /* 0x0000bb001d1d7a20 */ /* 0x000fe20000410000 */
[----:B------:R-:W2:Y:S01]  /*12af0*/  MUFU.TANH R50, R28 ;  /* 0x0000001c00327308 */ /* 0x000ea20000002400 */
[----:B------:R-:W-:Y:S01]  /*12b00*/  FMUL.FTZ R30, R30, c[0x0][0x2ec] ;  /* 0x0000bb001e1e7a20 */ /* 0x000fe20000410000 */
[----:B------:R-:W-:Y:S01]  /*12b10*/  FSEL R194, R51, -INF , !P3 ;  /* 0xff80000033c27808 */ /* 0x000fe20005800000 */
[----:B------:R-:W-:Y:S01]  /*12b20*/  FMUL.FTZ R31, R31, c[0x0][0x2ec] ;  /* 0x0000bb001f1f7a20 */ /* 0x000fe20000410000 */
[----:B------:R-:W-:Y:S02]  /*12b30*/  FSEL R51, R190, -INF , !P0 ;  /* 0xff800000be337808 */ /* 0x000fe40004000000 */
[----:B------:R-:W-:-:S02]  /*12b40*/  ISETP.GE.AND P0, PT, R2, R5, PT ;  /* 0x000000050200720c */ /* 0x000fc40003f06270 */
[----:B------:R-:W4:Y:S01]  /*12b50*/  MUFU.TANH R49, R29 ;  /* 0x0000001d00317308 */ /* 0x000f220000002400 */
[----:B------:R-:W-:Y:S02]  /*12b60*/  IADD3 R2, R0, 0xa1, RZ ;  /* 0x000000a100027810 */ /* 0x000fe40007ffe0ff */
[----:B-----5:R-:W-:Y:S02]  /*12b70*/  FSEL R162, R162, -INF , !P0 ;  /* 0xff800000a2a27808 */ /* 0x020fe40004000000 */
[-C--:B------:R-:W-:Y:S01]  /*12b80*/  ISETP.GE.AND P0, PT, R2, R4.reuse, PT ;  /* 0x000000040200720c */ /* 0x080fe20003f06270 */
[----:B------:R-:W-:Y:S01]  /*12b90*/  FMUL.FTZ R24, R24, c[0x0][0x2ec] ;  /* 0x0000bb0018187a20 */ /* 0x000fe20000410000 */
[----:B------:R-:W-:Y:S01]  /*12ba0*/  ISETP.GE.AND P4, PT, R6, R5, PT ;  /* 0x000000050600720c */ /* 0x000fe20003f86270 */
[----:B------:R-:W5:Y:S01]  /*12bb0*/  MUFU.TANH R48, R30 ;  /* 0x0000001e00307308 */ /* 0x000f620000002400 */
[----:B------:R-:W-:Y:S01]  /*12bc0*/  FMUL.FTZ R25, R25, c[0x0][0x2ec] ;  /* 0x0000bb0019197a20 */ /* 0x000fe20000410000 */
[----:B------:R-:W-:Y:S01]  /*12bd0*/  LOP3.LUT R6, R21, 0xb0, R22, 0xfe, !PT ;  /* 0x000000b015067812 */ /* 0x000fe200078efe16 */
[----:B------:R-:W-:Y:S01]  /*12be0*/  FMUL.FTZ R26, R26, c[0x0][0x2ec] ;  /* 0x0000bb001a1a7a20 */ /* 0x000fe20000410000 */
[----:B--2---:R-:W-:Y:S01]  /*12bf0*/  FSEL R50, R50, -INF , !P2 ;  /* 0xff80000032327808 */ /* 0x004fe20005000000 */
[----:B------:R-:W-:Y:S01]  /*12c00*/  FMUL.FTZ R27, R27, c[0x0][0x2ec] ;  /* 0x0000bb001b1b7a20 */ /* 0x000fe20000410000 */
[----:B------:R-:W-:-:S02]  /*12c10*/  ISETP.GE.AND P5, PT, R6, R4, PT ;  /* 0x000000040600720c */ /* 0x000fc40003fa6270 */
[----:B------:R1:W2:Y:S01]  /*12c20*/  MUFU.TANH R185, R31 ;  /* 0x0000001f00b97308 */ /* 0x0002a20000002400 */
[----:B----4-:R-:W-:Y:S02]  /*12c30*/  FSEL R49, R49, -INF , !P0 ;  /* 0xff80000031317808 */ /* 0x010fe40004000000 */
[-C--:B------:R-:W-:Y:S02]  /*12c40*/  ISETP.GE.AND P0, PT, R2, R5.reuse, PT ;  /* 0x000000050200720c */ /* 0x080fe40003f06270 */
[----:B------:R-:W-:Y:S02]  /*12c50*/  IADD3 R2, R0, 0xa9, RZ ;  /* 0x000000a900027810 */ /* 0x000fe40007ffe0ff */
[----:B------:R-:W-:Y:S01]  /*12c60*/  ISETP.GE.AND P3, PT, R6, R5, PT ;  /* 0x000000050600720c */ /* 0x000fe20003f66270 */
[----:B------:R-:W4:Y:S01]  /*12c70*/  MUFU.TANH R152, R24 ;  /* 0x0000001800987308 */ /* 0x000f220000002400 */
[----:B------:R-:W-:Y:S02]  /*12c80*/  LOP3.LUT R6, R21, 0xb8, R22, 0xfe, !PT ;  /* 0x000000b815067812 */ /* 0x000fe400078efe16 */
[----:B-----5:R-:W-:-:S02]  /*12c90*/  FSEL R190, R48, -INF , !P1 ;  /* 0xff80000030be7808 */ /* 0x020fc40004800000 */
[CC--:B------:R-:W-:Y:S02]  /*12ca0*/  ISETP.GE.AND P1, PT, R6.reuse, R4.reuse, PT ;  /* 0x000000040600720c */ /* 0x0c0fe40003f26270 */
[----:B------:R-:W-:Y:S01]  /*12cb0*/  ISETP.GE.AND P2, PT, R6, R5, PT ;  /* 0x000000050600720c */ /* 0x000fe20003f46270 */
[----:B-1----:R-:W-:Y:S01]  /*12cc0*/  HMMA.16816.F32.BF16 R28, R8, R36, R16 ;  /* 0x00000024081c723c */ /* 0x002fe20000041810 */
[----:B------:R-:W-:Y:S01]  /*12cd0*/  MUFU.TANH R126, R25 ;  /* 0x00000019007e7308 */ /* 0x000fe20000002400 */
[----:B--2---:R-:W-:Y:S02]  /*12ce0*/  FSEL R185, R185, -INF , !P0 ;  /* 0xff800000b9b97808 */ /* 0x004fe40004000000 */
[----:B------:R-:W-:Y:S02]  /*12cf0*/  ISETP.GE.AND P0, PT, R2, R4, PT ;  /* 0x000000040200720c */ /* 0x000fe40003f06270 */
[----:B------:R-:W-:Y:S02]  /*12d00*/  LOP3.LUT R6, R21, 0xc0, R22, 0xfe, !PT ;  /* 0x000000c015067812 */ /* 0x000fe400078efe16 */
[----:B------:R-:W-:Y:S01]  /*12d10*/  HMMA.16816.F32.BF16 R16, R12, R34, RZ ;  /* 0x000000220c10723c */ /* 0x000fe200000418ff */
[----:B------:R-:W1:Y:S01]  /*12d20*/  LDSM.16.M88.4 R32, [R171] ;  /* 0x00000000ab20783b */ /* 0x000e620000000200 */
[----:B------:R-:W2:Y:S01]  /*12d30*/  MUFU.TANH R117, R26 ;  /* 0x0000001a00757308 */ /* 0x000ea20000002400 */
[----:B----4-:R-:W-:-:S02]  /*12d40*/  FSEL R48, R152, -INF , !P6 ;  /* 0xff80000098307808 */ /* 0x010fc40007000000 */
[----:B------:R-:W-:-:S05]  /*12d50*/  ISETP.GE.AND P6, PT, R6, R4, PT ;  /* 0x000000040600720c */ /* 0x000fca0003fc6270 */
[----:B------:R3:W-:Y:S06]  /*12d60*/  MUFU.TANH R129, R27 ;  /* 0x0000001b00817308 */ /* 0x0007ec0000002400 */
[----:B------:R-:W-:Y:S02]  /*12d70*/  FMUL.FTZ R28, R28, c[0x0][0x2ec] ;  /* 0x0000bb001c1c7a20 */ /* 0x000fe40000410000 */
[----:B------:R-:W-:Y:S01]  /*12d80*/  FMUL.FTZ R29, R29, c[0x0][0x2ec] ;  /* 0x0000bb001d1d7a20 */ /* 0x000fe20000410000 */
[----:B--2---:R-:W-:Y:S01]  /*12d90*/  FSEL R117, R117, -INF , !P4 ;  /* 0xff80000075757808 */ /* 0x004fe20006000000 */
[----:B------:R-:W-:Y:S01]  /*12da0*/  FMUL.FTZ R30, R30, c[0x0][0x2ec] ;  /* 0x0000bb001e1e7a20 */ /* 0x000fe20000410000 */
[----:B------:R-:W-:Y:S01]  /*12db0*/  MUFU.TANH R116, R28 ;  /* 0x0000001c00747308 */ /* 0x000fe20000002400 */
[----:B------:R-:W-:Y:S01]  /*12dc0*/  FMUL.FTZ R31, R31, c[0x0][0x2ec] ;  /* 0x0000bb001f1f7a20 */ /* 0x000fe20000410000 */
[----:B------:R-:W-:Y:S01]  /*12dd0*/  ISETP.GE.AND P4, PT, R6, R5, PT ;  /* 0x000000050600720c */ /* 0x000fe20003f86270 */
[----:B------:R-:W-:Y:S01]  /*12de0*/  HMMA.16816.F32.BF16 R36, R8, R38, R16 ;  /* 0x000000260824723c */ /* 0x000fe20000041810 */
[----:B------:R-:W-:-:S04]  /*12df0*/  LOP3.LUT R6, R21, 0xc8, R22, 0xfe, !PT ;  /* 0x000000c815067812 */ /* 0x000fc800078efe16 */
[----:B------:R-:W-:Y:S03]  /*12e00*/  MUFU.TANH R113, R29 ;  /* 0x0000001d00717308 */ /* 0x000fe60000002400 */
[C---:B---3--:R-:W-:Y:S05]  /*12e10*/  HMMA.16816.F32.BF16 R24, R12.reuse, R40, RZ ;  /* 0x000000280c18723c */ /* 0x048fea00000418ff */
[----:B------:R-:W2:Y:S03]  /*12e20*/  MUFU.TANH R109, R30 ;  /* 0x0000001e006d7308 */ /* 0x000ea60000002400 */
[----:B------:R-:W-:Y:S05]  /*12e30*/  HMMA.16816.F32.BF16 R16, R12, R42, RZ ;  /* 0x0000002a0c10723c */ /* 0x000fea00000418ff */
[----:B------:R-:W-:Y:S03]  /*12e40*/  MUFU.TANH R115, R31 ;  /* 0x0000001f00737308 */ /* 0x000fe60000002400 */
[----:B------:R-:W-:-:S02]  /*12e50*/  FMUL.FTZ R36, R36, c[0x0][0x2ec] ;  /* 0x0000bb0024247a20 */ /* 0x000fc40000410000 */
[----:B------:R-:W-:Y:S02]  /*12e60*/  FMUL.FTZ R37, R37, c[0x0][0x2ec] ;  /* 0x0000bb0025257a20 */ /* 0x000fe40000410000 */
[----:B------:R-:W-:Y:S01]  /*12e70*/  FMUL.FTZ R38, R38, c[0x0][0x2ec] ;  /* 0x0000bb0026267a20 */ /* 0x000fe20000410000 */
[----:B------:R-:W-:Y:S01]  /*12e80*/  MUFU.TANH R110, R36 ;  /* 0x00000024006e7308 */ /* 0x000fe20000002400 */
[----:B------:R-:W-:Y:S01]  /*12e90*/  FMUL.FTZ R39, R39, c[0x0][0x2ec] ;  /* 0x0000bb0027277a20 */ /* 0x000fe20000410000 */
[----:B--2---:R-:W-:Y:S01]  /*12ea0*/  FSEL R109, R109, -INF , !P3 ;  /* 0xff8000006d6d7808 */ /* 0x004fe20005800000 */
[----:B-1----:R-:W-:Y:S01]  /*12eb0*/  HMMA.16816.F32.BF16 R24, R8, R32, R24 ;  /* 0x000000200818723c */ /* 0x002fe20000041818 */
[----:B------:R-:W-:-:S04]  /*12ec0*/  ISETP.GE.AND P3, PT, R6, R5, PT ;  /* 0x000000050600720c */ /* 0x000fc80003f66270 */
[----:B------:R-:W-:Y:S03]  /*12ed0*/  MUFU.TANH R103, R37 ;  /* 0x0000002500677308 */ /* 0x000fe60000002400 */
[----:B------:R-:W-:Y:S01]  /*12ee0*/  HMMA.16816.F32.BF16 R40, R8, R34, R16 ;  /* 0x000000220828723c */ /* 0x000fe20000041810 */
[----:B------:R-:W1:Y:S04]  /*12ef0*/  LDSM.16.M88.4 R32, [R170] ;  /* 0x00000000aa20783b */ /* 0x000e680000000200 */
[----:B------:R-:W2:Y:S03]  /*12f00*/  MUFU.TANH R102, R38 ;  /* 0x0000002600667308 */ /* 0x000ea60000002400 */
[----:B------:R-:W-:Y:S05]  /*12f10*/  HMMA.16816.F32.BF16 R16, R12, R44, RZ ;  /* 0x0000002c0c10723c */ /* 0x000fea00000418ff */
[----:B------:R3:W-:Y:S03]  /*12f20*/  MUFU.TANH R101, R39 ;  /* 0x0000002700657308 */ /* 0x0007e60000002400 */
[----:B------:R-:W-:-:S02]  /*12f30*/  FMUL.FTZ R24, R24, c[0x0][0x2ec] ;  /* 0x0000bb0018187a20 */ /* 0x000fc40000410000 */
[----:B------:R-:W-:Y:S02]  /*12f40*/  FMUL.FTZ R25, R25, c[0x0][0x2ec] ;  /* 0x0000bb0019197a20 */ /* 0x000fe40000410000 */
[----:B------:R-:W-:Y:S01]  /*12f50*/  FMUL.FTZ R26, R26, c[0x0][0x2ec] ;  /* 0x0000bb001a1a7a20 */ /* 0x000fe20000410000 */
[----:B------:R-:W4:Y:S01]  /*12f60*/  MUFU.TANH R23, R24 ;  /* 0x0000001800177308 */ /* 0x000f220000002400 */
[----:B------:R-:W-:Y:S01]  /*12f70*/  FMUL.FTZ R27, R27, c[0x0][0x2ec] ;  /* 0x0000bb001b1b7a20 */ /* 0x000fe20000410000 */
[----:B--2---:R-:W-:Y:S01]  /*12f80*/  FSEL R102, R102, -INF , !P2 ;  /* 0xff80000066667808 */ /* 0x004fe20005000000 */
[----:B------:R-:W-:Y:S02]  /*12f90*/  FMUL.FTZ R40, R40, c[0x0][0x2ec] ;  /* 0x0000bb0028287a20 */ /* 0x000fe40000410000 */
[----:B------:R-:W-:Y:S02]  /*12fa0*/  FMUL.FTZ R41, R41, c[0x0][0x2ec] ;  /* 0x0000bb0029297a20 */ /* 0x000fe40000410000 */
[----:B------:R-:W-:Y:S01]  /*12fb0*/  FMUL.FTZ R42, R42, c[0x0][0x2ec] ;  /* 0x0000bb002a2a7a20 */ /* 0x000fe20000410000 */
[----:B---3--:R-:W2:Y:S01]  /*12fc0*/  LDSM.16.M88.4 R36, [R134+0x4800] ;  /* 0x004800008624783b */ /* 0x008ea20000000200 */
[----:B------:R-:W-:Y:S01]  /*12fd0*/  FMUL.FTZ R43, R43, c[0x0][0x2ec] ;  /* 0x0000bb002b2b7a20 */ /* 0x000fe20000410000 */
[----:B------:R-:W-:Y:S01]  /*12fe0*/  MUFU.TANH R96, R40 ;  /* 0x0000002800607308 */ /* 0x000fe20000002400 */
[----:B----4-:R-:W-:-:S07]  /*12ff0*/  FSEL R23, R23, -INF , !P6 ;  /* 0xff80000017177808 */ /* 0x010fce0007000000 */
[----:B------:R-:W-:Y:S01]  /*13000*/  MUFU.TANH R97, R41 ;  /* 0x0000002900617308 */ /* 0x000fe20000002400 */
[----:B-1----:R-:W-:Y:S07]  /*13010*/  HMMA.16816.F32.BF16 R28, R8, R32, R16 ;  /* 0x00000020081c723c */ /* 0x002fee0000041810 */
[----:B------:R-:W1:Y:S01]  /*13020*/  MUFU.TANH R93, R42 ;  /* 0x0000002a005d7308 */ /* 0x000e620000002400 */
[----:B------:R-:W-:Y:S01]  /*13030*/  HMMA.16816.F32.BF16 R16, R12, R46, RZ ;  /* 0x0000002e0c10723c */ /* 0x000fe200000418ff */
[----:B------:R-:W-:Y:S06]  /*13040*/  LDSM.16.M88.4 R44, [R134+0x4c00] ;  /* 0x004c0000862c783b */ /* 0x000fec0000000200 */
[----:B------:R3:W-:Y:S08]  /*13050*/  MUFU.TANH R95, R43 ;  /* 0x0000002b005f7308 */ /* 0x0007f00000002400 */
[----:B------:R-:W-:Y:S01]  /*13060*/  MUFU.TANH R100, R25 ;  /* 0x0000001900647308 */ /* 0x000fe20000002400 */
[----:B------:R-:W-:-:S02]  /*13070*/  FMUL.FTZ R28, R28, c[0x0][0x2ec] ;  /* 0x0000bb001c1c7a20 */ /* 0x000fc40000410000 */
[----:B------:R-:W-:Y:S02]  /*13080*/  FMUL.FTZ R29, R29, c[0x0][0x2ec] ;  /* 0x0000bb001d1d7a20 */ /* 0x000fe40000410000 */
[----:B------:R-:W-:Y:S01]  /*13090*/  FMUL.FTZ R30, R30, c[0x0][0x2ec] ;  /* 0x0000bb001e1e7a20 */ /* 0x000fe20000410000 */
[----:B---3--:R-:W3:Y:S01]  /*130a0*/  LDSM.16.M88.4 R40, [R169] ;  /* 0x00000000a928783b */ /* 0x008ee20000000200 */
[----:B------:R-:W-:Y:S02]  /*130b0*/  FMUL.FTZ R31, R31, c[0x0][0x2ec] ;  /* 0x0000bb001f1f7a20 */ /* 0x000fe40000410000 */
[----:B------:R-:W-:Y:S01]  /*130c0*/  HMMA.16816.F32.BF16 R32, R8, R34, R16 ;  /* 0x000000220820723c */ /* 0x000fe20000041810 */
[----:B------:R-:W4:Y:S07]  /*130d0*/  MUFU.TANH R98, R26 ;  /* 0x0000001a00627308 */ /* 0x000f2e0000002400 */
[C---:B--2---:R-:W-:Y:S01]  /*130e0*/  HMMA.16816.F32.BF16 R16, R12.reuse, R38, RZ ;  /* 0x000000260c10723c */ /* 0x044fe200000418ff */
[----:B------:R2:W-:Y:S08]  /*130f0*/  MUFU.TANH R99, R27 ;  /* 0x0000001b00637308 */ /* 0x0005f00000002400 */
[----:B------:R-:W5:Y:S07]  /*13100*/  MUFU.TANH R94, R28 ;  /* 0x0000001c005e7308 */ /* 0x000f6e0000002400 */
[----:B------:R-:W-:Y:S01]  /*13110*/  FMUL.FTZ R32, R32, c[0x0][0x2ec] ;  /* 0x0000bb0020207a20 */ /* 0x000fe20000410000 */
[----:B--2---:R-:W-:Y:S01]  /*13120*/  HMMA.16816.F32.BF16 R24, R12, R36, RZ ;  /* 0x000000240c18723c */ /* 0x004fe200000418ff */
[----:B------:R-:W2:Y:S01]  /*13130*/  MUFU.TANH R92, R29 ;  /* 0x0000001d005c7308 */ /* 0x000ea20000002400 */
[----:B------:R-:W-:-:S02]  /*13140*/  FMUL.FTZ R33, R33, c[0x0][0x2ec] ;  /* 0x0000bb0021217a20 */ /* 0x000fc40000410000 */
[----:B------:R-:W-:Y:S02]  /*13150*/  FMUL.FTZ R35, R35, c[0x0][0x2ec] ;  /* 0x0000bb0023237a20 */ /* 0x000fe40000410000 */
[----:B------:R-:W-:-:S03]  /*13160*/  FMUL.FTZ R34, R34, c[0x0][0x2ec] ;  /* 0x0000bb0022227a20 */ /* 0x000fc60000410000 */
[----:B------:R-:W-:Y:S01]  /*13170*/  MUFU.TANH R53, R30 ;  /* 0x0000001e00357308 */ /* 0x000fe20000002400 */
[----:B---3--:R-:W-:Y:S07]  /*13180*/  HMMA.16816.F32.BF16 R36, R8, R42, R16 ;  /* 0x0000002a0824723c */ /* 0x008fee0000041810 */
[----:B------:R3:W1:Y:S01]  /*13190*/  MUFU.TANH R89, R31 ;  /* 0x0000001f00597308 */ /* 0x0006620000002400 */
[----:B------:R-:W-:Y:S01]  /*131a0*/  FSEL R43, R126, -INF , !P0 ;  /* 0xff8000007e2b7808 */ /* 0x000fe20004000000 */
[----:B------:R-:W-:Y:S01]  /*131b0*/  HMMA.16816.F32.BF16 R16, R12, R44, RZ ;  /* 0x0000002c0c10723c */ /* 0x000fe200000418ff */
[----:B------:R-:W-:-:S02]  /*131c0*/  ISETP.GE.AND P0, PT, R2, R5, PT ;  /* 0x000000050200720c */ /* 0x000fc40003f06270 */
[----:B------:R-:W-:-:S03]  /*131d0*/  IADD3 R2, R0, 0xb1, RZ ;  /* 0x000000b100027810 */ /* 0x000fc60007ffe0ff */
[----:B------:R1:W-:Y:S01]  /*131e0*/  MUFU.TANH R7, R32 ;  /* 0x0000002000077308 */ /* 0x0003e20000002400 */
[----:B------:R-:W-:Y:S02]  /*131f0*/  FSEL R129, R129, -INF , !P0 ;  /* 0xff80000081817808 */ /* 0x000fe40004000000 */
[-C--:B------:R-:W-:Y:S01]  /*13200*/  ISETP.GE.AND P0, PT, R2, R4.reuse, PT ;  /* 0x000000040200720c */ /* 0x080fe20003f06270 */
[----:B------:R-:W-:Y:S01]  /*13210*/  HMMA.16816.F32.BF16 R24, R8, R40, R24 ;  /* 0x000000280818723c */ /* 0x000fe20000041818 */
[----:B------:R-:W-:Y:S02]  /*13220*/  FSEL R42, R116, -INF , !P5 ;  /* 0xff800000742a7808 */ /* 0x000fe40006800000 */
[----:B------:R-:W-:Y:S01]  /*13230*/  ISETP.GE.AND P5, PT, R6, R4, PT ;  /* 0x000000040600720c */ /* 0x000fe20003fa6270 */
[----:B---3--:R-:W3:Y:S01]  /*13240*/  LDSM.16.M88.4 R28, [R168] ;  /* 0x00000000a81c783b */ /* 0x008ee20000000200 */
[----:B------:R-:W1:Y:S01]  /*13250*/  MUFU.TANH R33, R33 ;  /* 0x0000002100217308 */ /* 0x000e620000002400 */
[----:B------:R-:W-:Y:S01]  /*13260*/  LOP3.LUT R6, R21, 0xd0, R22, 0xfe, !PT ;  /* 0x000000d015067812 */ /* 0x000fe200078efe16 */
[----:B------:R-:W-:-:S04]  /*13270*/  DEPBAR.LE SB0, 0x0 ;  /* 0x000080000000791a */ /* 0x000fc80000000000 */
[----:B------:R-:W-:Y:S01]  /*13280*/  FSEL R41, R113, -INF , !P0 ;  /* 0xff80000071297808 */ /* 0x000fe20004000000 */
[----:B------:R-:W-:Y:S01]  /*13290*/  HMMA.16816.F32.BF16 R12, R12, R46, RZ ;  /* 0x0000002e0c0c723c */ /* 0x000fe200000418ff */
[-C--:B------:R-:W-:Y:S01]  /*132a0*/  ISETP.GE.AND P0, PT, R2, R5.reuse, PT ;  /* 0x000000050200720c */ /* 0x080fe20003f06270 */
[----:B------:R-:W2:Y:S01]  /*132b0*/  MUFU.TANH R35, R35 ;  /* 0x0000002300237308 */ /* 0x000ea20000002400 */
[----:B------:R-:W-:Y:S01]  /*132c0*/  IADD3 R2, R0, 0xb9, RZ ;  /* 0x000000b900027810 */ /* 0x000fe20007ffe0ff */
[----:B------:R-:W-:Y:S01]  /*132d0*/  FMUL.FTZ R36, R36, c[0x0][0x2ec] ;  /* 0x0000bb0024247a20 */ /* 0x000fe20000410000 */
[----:B------:R-:W-:Y:S01]  /*132e0*/  FSEL R115, R115, -INF , !P0 ;  /* 0xff80000073737808 */ /* 0x000fe20004000000 */
[----:B------:R-:W-:Y:S01]  /*132f0*/  FMUL.FTZ R37, R37, c[0x0][0x2ec] ;  /* 0x0000bb0025257a20 */ /* 0x000fe20000410000 */
[-C--:B------:R-:W-:Y:S01]  /*13300*/  ISETP.GE.AND P0, PT, R2, R4.reuse, PT ;  /* 0x000000040200720c */ /* 0x080fe20003f06270 */
[----:B------:R-:W-:Y:S01]  /*13310*/  FMUL.FTZ R39, R39, c[0x0][0x2ec] ;  /* 0x0000bb0027277a20 */ /* 0x000fe20000410000 */
[----:B------:R-:W-:Y:S01]  /*13320*/  FSEL R40, R110, -INF , !P1 ;  /* 0xff8000006e287808 */ /* 0x000fe20004800000 */
[----:B------:R-:W2:Y:S01]  /*13330*/  MUFU.TANH R34, R34 ;  /* 0x0000002200227308 */ /* 0x000ea20000002400 */
[----:B-1----:R-:W-:Y:S01]  /*13340*/  FSEL R32, R103, -INF , !P0 ;  /* 0xff80000067207808 */ /* 0x002fe20004000000 */
[----:B------:R-:W-:Y:S01]  /*13350*/  FMUL.FTZ R25, R25, c[0x0][0x2ec] ;  /* 0x0000bb0019197a20 */ /* 0x000fe20000410000 */
[-C--:B------:R-:W-:Y:S01]  /*13360*/  ISETP.GE.AND P0, PT, R2, R5.reuse, PT ;  /* 0x000000050200720c */ /* 0x080fe20003f06270 */
[----:B------:R-:W-:Y:S01]  /*13370*/  FMUL.FTZ R26, R26, c[0x0][0x2ec] ;  /* 0x0000bb001a1a7a20 */ /* 0x000fe20000410000 */
[----:B------:R-:W-:Y:S01]  /*13380*/  IADD3 R2, R0, 0xc1, RZ ;  /* 0x000000c100027810 */ /* 0x000fe20007ffe0ff */
[----:B------:R-:W-:Y:S01]  /*13390*/  FMUL.FTZ R27, R27, c[0x0][0x2ec] ;  /* 0x0000bb001b1b7a20 */ /* 0x000fe20000410000 */
[----:B------:R-:W-:Y:S01]  /*133a0*/  FSEL R101, R101, -INF , !P0 ;  /* 0xff80000065657808 */ /* 0x000fe20004000000 */
[----:B------:R-:W1:Y:S01]  /*133b0*/  MUFU.TANH R25, R25 ;  /* 0x0000001900197308 */ /* 0x000e620000002400 */
[-C--:B------:R-:W-:Y:S01]  /*133c0*/  ISETP.GE.AND P0, PT, R2, R4.reuse, PT ;  /* 0x000000040200720c */ /* 0x080fe20003f06270 */
[----:B------:R-:W-:Y:S01]  /*133d0*/  FMUL.FTZ R24, R24, c[0x0][0x2ec] ;  /* 0x0000bb0018187a20 */ /* 0x000fe20000410000 */
[----:B------:R-:W-:Y:S01]  /*133e0*/  ISETP.GE.AND P1, PT, R6, R4, PT ;  /* 0x000000040600720c */ /* 0x000fe20003f26270 */
[----:B------:R-:W-:Y:S01]  /*133f0*/  FMUL.FTZ R38, R38, c[0x0][0x2ec] ;  /* 0x0000bb0026267a20 */ /* 0x000fe20000410000 */
[----:B------:R-:W-:-:S02]  /*13400*/  ISETP.GE.AND P2, PT, R6, R5, PT ;  /* 0x000000050600720c */ /* 0x000fc40003f46270 */
[--C-:B------:R-:W-:Y:S01]  /*13410*/  LOP3.LUT R6, R21, 0xd8, R22.reuse, 0xfe, !PT ;  /* 0x000000d815067812 */ /* 0x100fe200078efe16 */
[----:B------:R-:W1:Y:S01]  /*13420*/  MUFU.TANH R26, R26 ;  /* 0x0000001a001a7308 */ /* 0x000e620000002400 */
[----:B------:R-:W-:Y:S02]  /*13430*/  FSEL R113, R93, -INF , !P3 ;  /* 0xff8000005d717808 */ /* 0x000fe40005800000 */
[C---:B------:R-:W-:Y:S02]  /*13440*/  ISETP.GE.AND P6, PT, R6.reuse, R4, PT ;  /* 0x000000040600720c */ /* 0x040fe40003fc6270 */
[----:B------:R-:W-:Y:S01]  /*13450*/  ISETP.GE.AND P3, PT, R6, R5, PT ;  /* 0x000000050600720c */ /* 0x000fe20003f66270 */
[----:B---3--:R-:W-:Y:S01]  /*13460*/  HMMA.16816.F32.BF16 R16, R8, R28, R16 ;  /* 0x0000001c0810723c */ /* 0x008fe20000041810 */
[----:B------:R-:W-:Y:S01]  /*13470*/  LOP3.LUT R6, R21, 0xe0, R22, 0xfe, !PT ;  /* 0x000000e015067812 */ /* 0x000fe200078efe16 */
[----:B------:R-:W3:Y:S01]  /*13480*/  MUFU.TANH R27, R27 ;  /* 0x0000001b001b7308 */ /* 0x000ee20000002400 */
[----:B----4-:R-:W-:-:S02]  /*13490*/  FSEL R103, R98, -INF , !P4 ;  /* 0xff80000062677808 */ /* 0x010fc40006000000 */
[----:B-----5:R-:W-:Y:S02]  /*134a0*/  FSEL R94, R94, -INF , !P1 ;  /* 0xff8000005e5e7808 */ /* 0x020fe40004800000 */
[----:B------:R-:W-:Y:S01]  /*134b0*/  FSEL R28, R100, -INF , !P0 ;  /* 0xff800000641c7808 */ /* 0x000fe20004000000 */
[----:B------:R-:W-:Y:S01]  /*134c0*/  HMMA.16816.F32.BF16 R8, R8, R30, R12 ;  /* 0x0000001e0808723c */ /* 0x000fe2000004180c */
[----:B------:R-:W-:Y:S01]  /*134d0*/  ISETP.GE.AND P0, PT, R2, R5, PT ;  /* 0x000000050200720c */ /* 0x000fe20003f06270 */
[----:B------:R-:W-:Y:S01]  /*134e0*/  MUFU.TANH R36, R36 ;  /* 0x0000002400247308 */ /* 0x000fe20000002400 */
[----:B------:R-:W-:Y:S02]  /*134f0*/  IADD3 R2, R0, 0xc9, RZ ;  /* 0x000000c900027810 */ /* 0x000fe40007ffe0ff */
[----:B------:R-:W-:Y:S02]  /*13500*/  FSEL R100, R99, -INF , !P0 ;  /* 0xff80000063647808 */ /* 0x000fe40004000000 */
[----:B------:R-:W-:-:S02]  /*13510*/  ISETP.GE.AND P0, PT, R2, R4, PT ;  /* 0x000000040200720c */ /* 0x000fc40003f06270 */
[-C--:B------:R-:W-:Y:S01]  /*13520*/  ISETP.GE.AND P4, PT, R6, R4.reuse, PT ;  /* 0x000000040600720c */ /* 0x080fe20003f86270 */
[----:B------:R-:W-:Y:S01]  /*13530*/  MUFU.TANH R37, R37 ;  /* 0x0000002500257308 */ /* 0x000fe20000002400 */
[----:B------:R-:W-:Y:S02]  /*13540*/  FSEL R47, R97, -INF , !P0 ;  /* 0xff800000612f7808 */ /* 0x000fe40004000000 */
[-C--:B------:R-:W-:Y:S02]  /*13550*/  ISETP.GE.AND P0, PT, R2, R5.reuse, PT ;  /* 0x000000050200720c */ /* 0x080fe40003f06270 */
[----:B------:R-:W-:Y:S01]  /*13560*/  IADD3 R2, R0, 0xd1, RZ ;  /* 0x000000d100027810 */ /* 0x000fe20007ffe0ff */
[----:B------:R-:W-:Y:S01]  /*13570*/  FMUL.FTZ R16, R16, c[0x0][0x2ec] ;  /* 0x0000bb0010107a20 */ /* 0x000fe20000410000 */
[----:B------:R-:W-:Y:S01]  /*13580*/  FSEL R110, R95, -INF , !P0 ;  /* 0xff8000005f6e7808 */ /* 0x000fe20004000000 */
[----:B------:R-:W-:Y:S01]  /*13590*/  FMUL.FTZ R17, R17, c[0x0][0x2ec] ;  /* 0x0000bb0011117a20 */ /* 0x000fe20000410000 */
[----:B------:R-:W-:Y:S01]  /*135a0*/  ISETP.GE.AND P0, PT, R2, R4, PT ;  /* 0x000000040200720c */ /* 0x000fe20003f06270 */
[----:B------:R-:W4:Y:S01]  /*135b0*/  MUFU.TANH R14, R16 ;  /* 0x00000010000e7308 */ /* 0x000f220000002400 */
[-C--:B------:R-:W-:Y:S01]  /*135c0*/  ISETP.GE.AND P1, PT, R6, R5.reuse, PT ;  /* 0x000000050600720c */ /* 0x080fe20003f26270 */
[----:B------:R-:W-:Y:S01]  /*135d0*/  FMUL.FTZ R18, R18, c[0x0][0x2ec] ;  /* 0x0000bb0012127a20 */ /* 0x000fe20000410000 */
[----:B--2---:R-:W-:Y:S01]  /*135e0*/  FSEL R92, R92, -INF , !P0 ;  /* 0xff8000005c5c7808 */ /* 0x004fe20004000000 */
[----:B------:R-:W-:Y:S01]  /*135f0*/  FMUL.FTZ R8, R8, c[0x0][0x2ec] ;  /* 0x0000bb0008087a20 */ /* 0x000fe20000410000 */
[----:B------:R-:W-:Y:S01]  /*13600*/  ISETP.GE.AND P0, PT, R2, R5, PT ;  /* 0x000000050200720c */ /* 0x000fe20003f06270 */
[----:B------:R-:W-:Y:S01]  /*13610*/  FMUL.FTZ R9, R9, c[0x0][0x2ec] ;  /* 0x0000bb0009097a20 */ /* 0x000fe20000410000 */
[----:B------:R-:W-:Y:S01]  /*13620*/  IADD3 R2, R0, 0xd9, RZ ;  /* 0x000000d900027810 */ /* 0x000fe20007ffe0ff */
[----:B------:R-:W2:Y:S01]  /*13630*/  MUFU.TANH R39, R39 ;  /* 0x0000002700277308 */ /* 0x000ea20000002400 */
[----:B------:R-:W-:-:S02]  /*13640*/  FSEL R152, R89, -INF , !P0 ;  /* 0xff80000059987808 */ /* 0x000fc40004000000 */
[C---:B------:R-:W-:Y:S02]  /*13650*/  ISETP.GE.AND P0, PT, R2.reuse, R4, PT ;  /* 0x000000040200720c */ /* 0x040fe40003f06270 */
[----:B------:R-:W-:Y:S02]  /*13660*/  LOP3.LUT R6, R21, 0xe8, R22, 0xfe, !PT ;  /* 0x000000e815067812 */ /* 0x000fe400078efe16 */
[----:B------:R-:W-:Y:S01]  /*13670*/  FSEL R93, R33, -INF , !P0 ;  /* 0xff800000215d7808 */ /* 0x000fe20004000000 */
[----:B------:R5:W-:Y:S01]  /*13680*/  MUFU.TANH R13, R8 ;  /* 0x00000008000d7308 */ /* 0x000be20000002400 */
[----:B------:R-:W-:Y:S02]  /*13690*/  ISETP.GE.AND P0, PT, R2, R5, PT ;  /* 0x000000050200720c */ /* 0x000fe40003f06270 */
[----:B------:R-:W-:Y:S02]  /*136a0*/  IADD3 R2, R0, 0xe1, RZ ;  /* 0x000000e100027810 */ /* 0x000fe40007ffe0ff */
[----:B------:R-:W-:-:S02]  /*136b0*/  FSEL R196, R35, -INF , !P0 ;  /* 0xff80000023c47808 */ /* 0x000fc40004000000 */
[-C--:B------:R-:W-:Y:S01]  /*136c0*/  ISETP.GE.AND P0, PT, R2, R4.reuse, PT ;  /* 0x000000040200720c */ /* 0x080fe20003f06270 */
[----:B------:R2:W-:Y:S01]  /*136d0*/  MUFU.TANH R12, R9 ;  /* 0x00000009000c7308 */ /* 0x0005e20000002400 */
[----:B------:R-:W-:Y:S02]  /*136e0*/  FSEL R46, R96, -INF , !P5 ;  /* 0xff800000602e7808 */ /* 0x000fe40006800000 */
[----:B------:R-:W-:Y:S02]  /*136f0*/  FSEL R116, R53, -INF , !P2 ;  /* 0xff80000035747808 */ /* 0x000fe40005000000 */
[----:B------:R-:W-:Y:S02]  /*13700*/  FSEL R195, R34, -INF , !P3 ;  /* 0xff80000022c37808 */ /* 0x000fe40005800000 */
[----:B------:R-:W-:Y:S01]  /*13710*/  ISETP.GE.AND P2, PT, R6, R4, PT ;  /* 0x000000040600720c */ /* 0x000fe20003f46270 */
[----:B-----5:R-:W-:Y:S01]  /*13720*/  FMUL.FTZ R8, R10, c[0x0][0x2ec] ;  /* 0x0000bb000a087a20 */ /* 0x020fe20000410000 */
[----:B------:R-:W-:Y:S01]  /*13730*/  ISETP.GE.AND P3, PT, R6, R5, PT ;  /* 0x000000050600720c */ /* 0x000fe20003f66270 */
[----:B------:R-:W5:Y:S01]  /*13740*/  MUFU.TANH R24, R24 ;  /* 0x0000001800187308 */ /* 0x000f620000002400 */
[----:B-1----:R-:W-:-:S02]  /*13750*/  FSEL R96, R25, -INF , !P0 ;  /* 0xff80000019607808 */ /* 0x002fc40004000000 */
[----:B------:R-:W-:Y:S02]  /*13760*/  LOP3.LUT R6, R21, 0xf0, R22, 0xfe, !PT ;  /* 0x000000f015067812 */ /* 0x000fe400078efe16 */
[----:B------:R-:W-:Y:S01]  /*13770*/  ISETP.GE.AND P0, PT, R2, R5, PT ;  /* 0x000000050200720c */ /* 0x000fe20003f06270 */
[----:B--2---:R-:W-:Y:S01]  /*13780*/  FMUL.FTZ R9, R19, c[0x0][0x2ec] ;  /* 0x0000bb0013097a20 */ /* 0x004fe20000410000 */
[----:B------:R-:W-:Y:S01]  /*13790*/  FSEL R89, R7, -INF , !P6 ;  /* 0xff80000007597808 */ /* 0x000fe20007000000 */
[----:B------:R-:W-:Y:S01]  /*137a0*/  FMUL.FTZ R7, R11, c[0x0][0x2ec] ;  /* 0x0000bb000b077a20 */ /* 0x000fe20000410000 */
[----:B------:R-:W-:Y:S01]  /*137b0*/  IADD3 R2, R0, 0xe9, RZ ;  /* 0x000000e900027810 */ /* 0x000fe20007ffe0ff */
[----:B------:R-:W1:Y:S01]  /*137c0*/  MUFU.TANH R38, R38 ;  /* 0x0000002600267308 */ /* 0x000e620000002400 */
[----:B------:R-:W-:Y:S02]  /*137d0*/  ISETP.GE.AND P5, PT, R6, R4, PT ;  /* 0x000000040600720c */ /* 0x000fe40003fa6270 */
[----:B------:R-:W-:-:S02]  /*137e0*/  FSEL R197, R26, -INF , !P1 ;  /* 0xff8000001ac57808 */ /* 0x000fc40004800000 */
[----:B------:R-:W-:Y:S02]  /*137f0*/  ISETP.GE.AND P1, PT, R2, R4, PT ;  /* 0x000000040200720c */ /* 0x000fe40003f26270 */
[----:B---3--:R-:W-:Y:S01]  /*13800*/  FSEL R198, R27, -INF , !P0 ;  /* 0xff8000001bc67808 */ /* 0x008fe20004000000 */
[----:B------:R-:W2:Y:S01]  /*13810*/  MUFU.TANH R17, R17 ;  /* 0x0000001100117308 */ /* 0x000ea20000002400 */
[----:B----4-:R-:W-:Y:S02]  /*13820*/  FSEL R99, R14, -INF , !P5 ;  /* 0xff8000000e637808 */ /* 0x010fe40006800000 */
[----:B------:R-:W-:Y:S02]  /*13830*/  FSEL R97, R36, -INF , !P2 ;  /* 0xff80000024617808 */ /* 0x000fe40005000000 */
[----:B------:R-:W-:Y:S02]  /*13840*/  ISETP.GE.AND P0, PT, R2, R5, PT ;  /* 0x000000050200720c */ /* 0x000fe40003f06270 */
[----:B------:R-:W-:Y:S01]  /*13850*/  FSEL R98, R37, -INF , !P1 ;  /* 0xff80000025627808 */ /* 0x000fe20004800000 */
[----:B------:R-:W3:Y:S01]  /*13860*/  MUFU.TANH R18, R18 ;  /* 0x0000001200127308 */ /* 0x000ee20000002400 */
[----:B------:R-:W-:-:S02]  /*13870*/  LOP3.LUT P5, RZ, R184, 0x2, RZ, 0xc0, !PT ;  /* 0x00000002b8ff7812 */ /* 0x000fc400078ac0ff */
[C---:B------:R-:W-:Y:S02]  /*13880*/  ISETP.GE.AND P2, PT, R0.reuse, R4, PT ;  /* 0x000000040000720c */ /* 0x040fe40003f46270 */
[CC--:B------:R-:W-:Y:S02]  /*13890*/  ISETP.GE.AND P1, PT, R0.reuse, R5.reuse, PT ;  /* 0x000000050000720c */ /* 0x0c0fe40003f26270 */
[C---:B------:R-:W-:Y:S01]  /*138a0*/  IADD3 R2, R0.reuse, 0xf9, RZ ;  /* 0x000000f900027810 */ /* 0x040fe20007ffe0ff */
[----:B------:R-:W4:Y:S01]  /*138b0*/  MUFU.TANH R9, R9 ;  /* 0x0000000900097308 */ /* 0x000f220000002400 */
[----:B------:R-:W-:Y:S02]  /*138c0*/  IADD3 R0, R0, 0xf1, RZ ;  /* 0x000000f100007810 */ /* 0x000fe40007ffe0ff */
[----:B------:R-:W-:Y:S02]  /*138d0*/  FSEL R200, R39, -INF , !P0 ;  /* 0xff80000027c87808 */ /* 0x000fe40004000000 */
[----:B------:R-:W-:-:S02]  /*138e0*/  ISETP.GE.AND P6, PT, R6, R5, PT ;  /* 0x000000050600720c */ /* 0x000fc40003fc6270 */
[----:B------:R-:W-:Y:S01]  /*138f0*/  ISETP.GE.AND P0, PT, R0, R4, PT ;  /* 0x000000040000720c */ /* 0x000fe20003f06270 */
[----:B------:R-:W3:Y:S01]  /*13900*/  MUFU.TANH R8, R8 ;  /* 0x0000000800087308 */ /* 0x000ee20000002400 */
[----:B------:R-:W-:Y:S02]  /*13910*/  LOP3.LUT R6, R21, 0xf8, R22, 0xfe, !PT ;  /* 0x000000f815067812 */ /* 0x000fe400078efe16 */
[----:B-----5:R-:W-:Y:S02]  /*13920*/  FSEL R95, R24, -INF , !P4 ;  /* 0xff800000185f7808 */ /* 0x020fe40006000000 */
[----:B-1----:R-:W-:Y:S02]  /*13930*/  FSEL R199, R38, -INF , !P3 ;  /* 0xff80000026c77808 */ /* 0x002fe40005800000 */
[----:B------:R-:W-:Y:S01]  /*13940*/  FSEL R16, R202, -INF , !P2 ;  /* 0xff800000ca107808 */ /* 0x000fe20005000000 */
[----:B------:R-:W1:Y:S01]  /*13950*/  MUFU.TANH R7, R7 ;  /* 0x0000000700077308 */ /* 0x000e620000002400 */
[----:B------:R-:W-:-:S02]  /*13960*/  FSEL R19, R201, -INF , !P1 ;  /* 0xff800000c9137808 */ /* 0x000fc40004800000 */
[----:B--2---:R-:W-:Y:S01]  /*13970*/  FSEL R126, R17, -INF , !P0 ;  /* 0xff800000117e7808 */ /* 0x004fe20004000000 */
[----:B------:R-:W-:Y:S01]  /*13980*/  BAR.SYNC.DEFER_BLOCKING 0x0 ;  /* 0x0000000000007b1d */ /* 0x000fe20000010000 */
[CC--:B------:R-:W-:Y:S02]  /*13990*/  ISETP.GE.AND P4, PT, R6.reuse, R4.reuse, PT ;  /* 0x000000040600720c */ /* 0x0c0fe40003f86270 */
[-C--:B------:R-:W-:Y:S02]  /*139a0*/  ISETP.GE.AND P2, PT, R6, R5.reuse, PT ;  /* 0x000000050600720c */ /* 0x080fe40003f46270 */
[C---:B------:R-:W-:Y:S02]  /*139b0*/  ISETP.GE.AND P3, PT, R2.reuse, R4, PT ;  /* 0x000000040200720c */ /* 0x040fe40003f66270 */
[-C--:B------:R-:W-:Y:S02]  /*139c0*/  ISETP.GE.AND P0, PT, R2, R5.reuse, PT ;  /* 0x000000050200720c */ /* 0x080fe40003f06270 */
[----:B------:R-:W-:-:S02]  /*139d0*/  ISETP.GE.AND P1, PT, R0, R5, PT ;  /* 0x000000050000720c */ /* 0x000fc40003f26270 */
[----:B------:R-:W-:Y:S02]  /*139e0*/  FSEL R201, R13, -INF , !P4 ;  /* 0xff8000000dc97808 */ /* 0x000fe40006000000 */
[----:B------:R-:W-:Y:S02]  /*139f0*/  FSEL R202, R12, -INF , !P3 ;  /* 0xff8000000cca7808 */ /* 0x000fe40005800000 */
[----:B---3--:R-:W-:Y:S02]  /*13a00*/  FSEL R203, R18, -INF , !P6 ;  /* 0xff80000012cb7808 */ /* 0x008fe40007000000 */
[----:B----4-:R-:W-:Y:S02]  /*13a10*/  FSEL R204, R9, -INF , !P1 ;  /* 0xff80000009cc7808 */ /* 0x010fe40004800000 */
[----:B------:R-:W-:Y:S02]  /*13a20*/  FSEL R205, R8, -INF , !P2 ;  /* 0xff80000008cd7808 */ /* 0x000fe40005000000 */
[----:B-1----:R-:W-:Y:S01]  /*13a30*/  FSEL R206, R7, -INF , !P0 ;  /* 0xff80000007ce7808 */ /* 0x002fe20004000000 */
[----:B------:R-:W-:Y:S05]  /*13a40*/  @!P5 BRA `(.L_x_1927) ;  /* 0x000006200000d947 */ /* 0x000fea0003800000 */
[----:B------:R-:W-:Y:S01]  /*13a50*/  LOP3.LUT P5, RZ, R184, 0x4, RZ, 0xc0, !PT ;  /* 0x00000004b8ff7812 */ /* 0x000fe200078ac0ff */
[----:B------:R-:W-:-:S12]  /*13a60*/  ULDC.64 UR8, c[0x0][0x118] ;  /* 0x0000460000087ab9 */ /* 0x000fd80000000a00 */
        /* <DEDUP_REMOVED lines=43> */
[----:B------:R-:W-:Y:S01]  /*13d20*/  MOV R9, c[0x0][0x2d0] ;  /* 0x0000b40000097a02 */ /* 0x000fe20000000f00 */
[----:B------:R-:W-:-:S04]  /*13d30*/  IMAD.IADD R0, R2, 0x1, -R0 ;  /* 0x0000000102007824 */ /* 0x000fc800078e0a00 */
        /* <DEDUP_REMOVED lines=14> */
.L_x_1928:
[----:B------:R-:W-:-:S05]  /*13e20*/  IMAD.MOV.U32 R0, RZ, RZ, c[0x0][0x198] ;  /* 0x00006600ff007624 */ /* 0x000fca00078e00ff */
[----:B------:R-:W-:-:S04]  /*13e30*/  LEA R0, -R0, RZ, 0x8 ;  /* 0x000000ff00007211 */ /* 0x000fc800078e41ff */
[----:B------:R-:W-:Y:S02]  /*13e40*/  SHF.R.S32.HI R2, RZ, 0x1f, R0 ;  /* 0x0000001fff027819 */ /* 0x000fe40000011400 */
.L_x_1929:
        /* <DEDUP_REMOVED lines=34> */
.L_x_1927:
        /* <DEDUP_REMOVED lines=187> */
[----:B--2---:R-:W-:Y:S01]  /*14c20*/  F2FP.BF16.PACK_AB R6, R210, R209 ;  /* 0x000000d1d206723e */ /* 0x004fe200000010ff */
[-C--:B----4-:R-:W-:Y:S02]  /*14c30*/  FMUL.FTZ R136, R136, R45.reuse ;  /* 0x0000002d88887220 */ /* 0x090fe40000410000 */
[-C--:B------:R-:W-:Y:S02]  /*14c40*/  FMUL.FTZ R137, R137, R45.reuse ;  /* 0x0000002d89897220 */ /* 0x080fe40000410000 */
[-C--:B------:R-:W-:Y:S02]  /*14c50*/  FMUL.FTZ R140, R140, R45.reuse ;  /* 0x0000002d8c8c7220 */ /* 0x080fe40000410000 */
[-C--:B------:R-:W-:Y:S02]  /*14c60*/  FMUL.FTZ R141, R141, R45.reuse ;  /* 0x0000002d8d8d7220 */ /* 0x080fe40000410000 */
[----:B------:R-:W-:-:S02]  /*14c70*/  FMUL.FTZ R148, R148, R45 ;  /* 0x0000002d94947220 */ /* 0x000fc40000410000 */
[-C--:B------:R-:W-:Y:S02]  /*14c80*/  FMUL.FTZ R149, R149, R45.reuse ;  /* 0x0000002d95957220 */ /* 0x080fe40000410000 */
[--C-:B---3--:R-:W-:Y:S02]  /*14c90*/  FFMA.FTZ R4, R71, c[0x0][0x23c], -R2.reuse ;  /* 0x00008f0047047a23 */ /* 0x108fe40000010802 */
[-C--:B------:R-:W-:Y:S02]  /*14ca0*/  FMUL.FTZ R144, R144, R45.reuse ;  /* 0x0000002d90907220 */ /* 0x080fe40000410000 */
[----:B------:R2:W-:Y:S01]  /*14cb0*/  MUFU.EX2 R227, R4 ;  /* 0x0000000400e37308 */ /* 0x0005e20000000800 */
[----:B------:R-:W-:Y:S02]  /*14cc0*/  FMUL.FTZ R145, R145, R45 ;  /* 0x0000002d91917220 */ /* 0x000fe40000410000 */
[----:B--2---:R-:W-:-:S05]  /*14cd0*/  FFMA.FTZ R4, R69, c[0x0][0x23c], -R2 ;  /* 0x00008f0045047a23 */ /* 0x004fca0000010802 */
        /* <DEDUP_REMOVED lines=43> */
[----:B------:R-:W-:-:S04]  /*14f90*/  FSETP.NEU.FTZ.AND P0, PT, R48, -INF , PT ;  /* 0xff8000003000780b */ /* 0x000fc80003f1d000 */
[----:B------:R-:W-:-:S03]  /*14fa0*/  FSEL R5, R48, RZ, P0 ;  /* 0x000000ff30057208 */ /* 0x000fc60000000000 */
[----:B------:R2:W-:Y:S02]  /*14fb0*/  MUFU.EX2 R86, R0 ;  /* 0x0000000000567308 */ /* 0x0005e40000000800 */
[----:B------:R-:W-:-:S04]  /*14fc0*/  FADD.FTZ R3, R3, -R5 ;  /* 0x8000000503037221 */ /* 0x000fc80000010000 */
[----:B------:R-:W-:Y:S02]  /*14fd0*/  FMUL.FTZ R3, R3, c[0x0][0x23c] ;  /* 0x00008f0003037a20 */ /* 0x000fe40000410000 */
[----:B-1----:R-:W-:Y:S02]  /*14fe0*/  FFMA.FTZ R4, R43, c[0x0][0x23c], -R2 ;  /* 0x00008f002b047a23 */ /* 0x002fe40000010802 */
[----:B------:R1:W3:Y:S01]  /*14ff0*/  MUFU.EX2 R44, R3 ;  /* 0x00000003002c7308 */ /* 0x0002e20000000800 */
[----:B--2---:R-:W-:-:S07]  /*15000*/  FMUL.FTZ R0, R48, c[0x0][0x23c] ;  /* 0x00008f0030007a20 */ /* 0x004fce0000410000 */
[----:B------:R2:W-:Y:S01]  /*15010*/  MUFU.EX2 R31, R4 ;  /* 0x00000004001f7308 */ /* 0x0005e20000000800 */
[----:B------:R-:W-:Y:S01]  /*15020*/  FSEL R0, R0, RZ, P0 ;  /* 0x000000ff00007208 */ /* 0x000fe20000000000 */
[----:B-1----:R-:W-:Y:S02]  /*15030*/  FFMA.FTZ R3, R28, c[0x0][0x23c], -R2 ;  /* 0x00008f001c037a23 */ /* 0x002fe40000010802 */
[----:B---3--:R-:W-:-:S04]  /*15040*/  FMUL.FTZ R138, R138, R44 ;  /* 0x0000002c8a8a7220 */ /* 0x008fc80000410000 */
[----:B------:R1:W3:Y:S01]  /*15050*/  MUFU.EX2 R21, R3 ;  /* 0x0000000300157308 */ /* 0x0002e20000000800 */
[-C--:B------:R-:W-:Y:S02]  /*15060*/  FMUL.FTZ R139, R139, R44.reuse ;  /* 0x0000002c8b8b7220 */ /* 0x080fe40000410000 */
[-C--:B------:R-:W-:Y:S02]  /*15070*/  FMUL.FTZ R142, R142, R44.reuse ;  /* 0x0000002c8e8e7220 */ /* 0x080fe40000410000 */
[----:B--2---:R-:W-:Y:S02]  /*15080*/  FFMA.FTZ R4, R42, c[0x0][0x23c], -R2 ;  /* 0x00008f002a047a23 */ /* 0x004fe40000010802 */
        /* <DEDUP_REMOVED lines=8> */
[----:B--2---:R-:W-:Y:S02]  /*15110*/  FFMA.FTZ R4, R41, c[0x0][0x23c], -R2 ;  /* 0x00008f0029047a23 */ /* 0x004fe40000010802 */
[----:B------:R-:W-:Y:S05]  /*15120*/  LDSM.16.MT88.4 R40, [R135+0x7800] ;  /* 0x007800008728783b */ /* 0x000fea0000004200 */
[----:B------:R2:W-:Y:S01]  /*15130*/  MUFU.EX2 R87, R4 ;  /* 0x0000000400577308 */ /* 0x0005e20000000800 */
[----:B-1----:R-:W-:-:S07]  /*15140*/  FFMA.FTZ R3, R108, c[0x0][0x23c], -R0 ;  /* 0x00008f006c037a23 */ /* 0x002fce0000010800 */
[----:B------:R1:W-:Y:S01]  /*15150*/  MUFU.EX2 R88, R3 ;  /* 0x0000000300587308 */ /* 0x0003e20000000800 */
[----:B--2---:R-:W-:-:S07]  /*15160*/  FFMA.FTZ R4, R32, c[0x0][0x23c], -R2 ;  /* 0x00008f0020047a23 */ /* 0x004fce0000010802 */
[----:B------:R2:W-:Y:S01]  /*15170*/  MUFU.EX2 R84, R4 ;  /* 0x0000000400547308 */ /* 0x0005e20000000800 */
[----:B-1----:R-:W-:Y:S01]  /*15180*/  FFMA.FTZ R3, R111, c[0x0][0x23c], -R0 ;  /* 0x00008f006f037a23 */ /* 0x002fe20000010800 */
[----:B---3--:R-:W-:-:S06]  /*15190*/  MOV R111, R21 ;  /* 0x00000015006f7202 */ /* 0x008fcc0000000f00 */
[----:B------:R1:W-:Y:S01]  /*151a0*/  MUFU.EX2 R54, R3 ;  /* 0x0000000300367308 */ /* 0x0003e20000000800 */
[----:B--2---:R-:W-:-:S07]  /*151b0*/  FFMA.FTZ R4, R23, c[0x0][0x23c], -R2 ;  /* 0x00008f0017047a23 */ /* 0x004fce0000010802 */
[----:B------:R2:W3:Y:S01]  /*151c0*/  MUFU.EX2 R33, R4 ;  /* 0x0000000400217308 */ /* 0x0004e20000000800 */
[----:B-1----:R-:W-:-:S07]  /*151d0*/  FFMA.FTZ R3, R112, c[0x0][0x23c], -R0 ;  /* 0x00008f0070037a23 */ /* 0x002fce0000010800 */
[----:B------:R1:W-:Y:S01]  /*151e0*/  MUFU.EX2 R52, R3 ;  /* 0x0000000300347308 */ /* 0x0003e20000000800 */
[--C-:B--2---:R-:W-:Y:S01]  /*151f0*/  FFMA.FTZ R4, R19, c[0x0][0x23c], -R0.reuse ;  /* 0x00008f0013047a23 */ /* 0x104fe20000010800 */
[----:B---3--:R-:W-:Y:S02]  /*15200*/  MOV R112, R33 ;  /* 0x0000002100707202 */ /* 0x008fe40000000f00 */
[----:B------:R-:W2:Y:S04]  /*15210*/  LDSM.16.MT88.4 R32, [R164+0x5400] ;  /* 0x00540000a420783b */ /* 0x000ea80000004200 */
[----:B------:R3:W-:Y:S01]  /*15220*/  MUFU.EX2 R55, R4 ;  /* 0x0000000400377308 */ /* 0x0007e20000000800 */
[----:B-1----:R-:W-:Y:S01]  /*15230*/  FFMA.FTZ R3, R114, c[0x0][0x23c], -R0 ;  /* 0x00008f0072037a23 */ /* 0x002fe20000010800 */
[----:B------:R-:W-:-:S06]  /*15240*/  MOV R114, R84 ;  /* 0x0000005400727202 */ /* 0x000fcc0000000f00 */
[----:B------:R1:W-:Y:S01]  /*15250*/  MUFU.EX2 R51, R3 ;  /* 0x0000000300337308 */ /* 0x0003e20000000800 */
[----:B---3--:R-:W-:-:S07]  /*15260*/  FFMA.FTZ R4, R106, c[0x0][0x23c], -R0 ;  /* 0x00008f006a047a23 */ /* 0x008fce0000010800 */
[----:B------:R3:W4:Y:S01]  /*15270*/  MUFU.EX2 R71, R4 ;  /* 0x0000000400477308 */ /* 0x0007220000000800 */
[--C-:B-1----:R-:W-:Y:S01]  /*15280*/  FFMA.FTZ R3, R119, c[0x0][0x23c], -R0.reuse ;  /* 0x00008f0077037a23 */ /* 0x102fe20000010800 */
[----:B------:R-:W-:Y:S01]  /*15290*/  MOV R119, R30 ;  /* 0x0000001e00777202 */ /* 0x000fe20000000f00 */
[----:B---3--:R-:W-:Y:S01]  /*152a0*/  FFMA.FTZ R4, R105, c[0x0][0x23c], -R0 ;  /* 0x00008f0069047a23 */ /* 0x008fe20000010800 */
[----:B----4-:R-:W-:-:S04]  /*152b0*/  F2FP.BF16.PACK_AB R5, R71, R55 ;  /* 0x000000374705723e */ /* 0x010fc800000010ff */
[----:B------:R1:W-:Y:S02]  /*152c0*/  MUFU.EX2 R91, R4 ;  /* 0x00000004005b7308 */ /* 0x0003e40000000800 */
[----:B-1----:R-:W-:-:S06]  /*152d0*/  FFMA.FTZ R4, R104, c[0x0][0x23c], -R0 ;  /* 0x00008f0068047a23 */ /* 0x002fcc0000010800 */
[----:B------:R1:W3:Y:S02]  /*152e0*/  MUFU.EX2 R104, R4 ;  /* 0x0000000400687308 */ /* 0x0002e40000000800 */
[----:B-1----:R-:W-:Y:S02]  /*152f0*/  F2FP.BF16.PACK_AB R4, R208, R207 ;  /* 0x000000cfd004723e */ /* 0x002fe400000010ff */
[----:B---3--:R-:W-:-:S07]  /*15300*/  F2FP.BF16.PACK_AB R7, R104, R91 ;  /* 0x0000005b6807723e */ /* 0x008fce00000010ff */
[C---:B------:R-:W-:Y:S08]  /*15310*/  HMMA.16816.F32.BF16 R16, R4.reuse, R8, R136 ;  /* 0x000000080410723c */ /* 0x040ff00000041888 */
[C---:B------:R-:W-:Y:S01]  /*15320*/  HMMA.16816.F32.BF16 R20, R4.reuse, R10, R140 ;  /* 0x0000000a0414723c */ /* 0x040fe2000004188c */
[----:B------:R-:W-:Y:S07]  /*15330*/  LDSM.16.MT88.4 R140, [R135+0x8800] ;  /* 0x00880000878c783b */ /* 0x000fee0000004200 */
        /* <DEDUP_REMOVED lines=12> */
[----:B-1----:R-:W-:Y:S01]  /*15400*/  FFMA.FTZ R3, R120, c[0x0][0x23c], -R0 ;  /* 0x00008f0078037a23 */ /* 0x002fe20000010800 */
[----:B------:R-:W-:-:S02]  /*15410*/  MOV R120, R29 ;  /* 0x0000001d00787202 */ /* 0x000fc40000000f00 */
[----:B------:R-:W1:Y:S01]  /*15420*/  LDSM.16.MT88.4 R28, [R164+0x5800] ;  /* 0x00580000a41c783b */ /* 0x000e620000004200 */
[----:B------:R5:W-:Y:S02]  /*15430*/  MUFU.EX2 R61, R3 ;  /* 0x00000003003d7308 */ /* 0x000be40000000800 */
[C---:B------:R-:W-:Y:S08]  /*15440*/  HMMA.16816.F32.BF16 R16, R4.reuse, R24, R16 ;  /* 0x000000180410723c */ /* 0x040ff00000041810 */
[----:B------:R-:W-:Y:S01]  /*15450*/  HMMA.16816.F32.BF16 R20, R4, R26, R20 ;  /* 0x0000001a0414723c */ /* 0x000fe20000041814 */
[----:B-----5:R-:W-:-:S07]  /*15460*/  FFMA.FTZ R3, R118, c[0x0][0x23c], -R0 ;  /* 0x00008f0076037a23 */ /* 0x020fce0000010800 */
[C---:B--2---:R-:W-:Y:S01]  /*15470*/  HMMA.16816.F32.BF16 R8, R4.reuse, R34, R8 ;  /* 0x000000220408723c */ /* 0x044fe20000041808 */
[----:B------:R-:W-:Y:S01]  /*15480*/  MOV R118, R38 ;  /* 0x0000002600767202 */ /* 0x000fe20000000f00 */
[----:B------:R2:W5:Y:S06]  /*15490*/  MUFU.EX2 R86, R3 ;  /* 0x0000000300567308 */ /* 0x00056c0000000800 */
[----:B------:R-:W-:Y:S01]  /*154a0*/  HMMA.16816.F32.BF16 R24, R4, R32, R144 ;  /* 0x000000200418723c */ /* 0x000fe20000041890 */
[----:B------:R-:W1:Y:S06]  /*154b0*/  LDSM.16.MT88.4 R32, [R135+0x5c00] ;  /* 0x005c00008720783b */ /* 0x000e6c0000004200 */
[----:B------:R-:W-:-:S02]  /*154c0*/  MOV R147, R37 ;  /* 0x0000002500937202 */ /* 0x000fc40000000f00 */
[----:B------:R-:W-:Y:S01]  /*154d0*/  MOV R146, R36 ;  /* 0x0000002400927202 */ /* 0x000fe20000000f00 */
[----:B--2---:R-:W-:Y:S01]  /*154e0*/  FFMA.FTZ R3, R46, c[0x0][0x23c], -R2 ;  /* 0x00008f002e037a23 */ /* 0x004fe20000010802 */
[----:B------:R-:W2:Y:S01]  /*154f0*/  LDSM.16.MT88.4 R36, [R164+0x5c00] ;  /* 0x005c0000a424783b */ /* 0x000ea20000004200 */
[----:B------:R-:W-:Y:S02]  /*15500*/  F2FP.BF16.PACK_AB R4, R217, R214 ;  /* 0x000000d6d904723e */ /* 0x000fe400000010ff */
[----:B------:R4:W-:Y:S01]  /*15510*/  MUFU.EX2 R108, R3 ;  /* 0x00000003006c7308 */ /* 0x0009e20000000800 */
[----:B---3--:R-:W-:Y:S02]  /*15520*/  F2FP.BF16.PACK_AB R5, R87, R51 ;  /* 0x000000335705723e */ /* 0x008fe400000010ff */
[----:B------:R-:W-:Y:S02]  /*15530*/  F2FP.BF16.PACK_AB R6, R218, R216 ;  /* 0x000000d8da06723e */ /* 0x000fe400000010ff */
[----:B-----5:R-:W-:-:S07]  /*15540*/  F2FP.BF16.PACK_AB R7, R86, R61 ;  /* 0x0000003d5607723e */ /* 0x020fce00000010ff */
[----:B----4-:R-:W-:Y:S01]  /*15550*/  HMMA.16816.F32.BF16 R16, R4, R12, R16 ;  /* 0x0000000c0410723c */ /* 0x010fe20000041810 */
[----:B------:R-:W-:-:S04]  /*15560*/  FFMA.FTZ R3, R121, c[0x0][0x23c], -R0 ;  /* 0x00008f0079037a23 */ /* 0x000fc80000010800 */
[----:B------:R3:W-:Y:S03]  /*15570*/  MUFU.EX2 R49, R3 ;  /* 0x0000000300317308 */ /* 0x0007e60000000800 */
[C---:B------:R-:W-:Y:S01]  /*15580*/  HMMA.16816.F32.BF16 R20, R4.reuse, R14, R20 ;  /* 0x0000000e0414723c */ /* 0x040fe20000041814 */
[----:B------:R-:W4:Y:S07]  /*15590*/  LDSM.16.MT88.4 R12, [R135+0x6000] ;  /* 0x00600000870c783b */ /* 0x000f2e0000004200 */
[----:B-1----:R-:W-:Y:S01]  /*155a0*/  HMMA.16816.F32.BF16 R8, R4, R30, R8 ;  /* 0x0000001e0408723c */ /* 0x002fe20000041808 */
[----:B---3--:R-:W-:-:S07]  /*155b0*/  FFMA.FTZ R3, R123, c[0x0][0x23c], -R0 ;  /* 0x00008f007b037a23 */ /* 0x008fce0000010800 */
[----:B------:R-:W-:Y:S01]  /*155c0*/  HMMA.16816.F32.BF16 R24, R4, R28, R24 ;  /* 0x0000001c0418723c */ /* 0x000fe20000041818 */
[----:B------:R-:W1:Y:S01]  /*155d0*/  LDSM.16.MT88.4 R28, [R164+0x6000] ;  /* 0x00600000a41c783b */ /* 0x000e620000004200 */
[----:B------:R3:W5:Y:S05]  /*155e0*/  MUFU.EX2 R85, R3 ;  /* 0x0000000300557308 */ /* 0x00076a0000000800 */
[----:B------:R-:W-:Y:S02]  /*155f0*/  F2FP.BF16.PACK_AB R4, R220, R219 ;  /* 0x000000dbdc04723e */ /* 0x000fe400000010ff */
[----:B------:R-:W-:Y:S01]  /*15600*/  F2FP.BF16.PACK_AB R6, R221, R222 ;  /* 0x000000dedd06723e */ /* 0x000fe200000010ff */
[----:B---3--:R-:W-:Y:S01]  /*15610*/  FFMA.FTZ R3, R124, c[0x0][0x23c], -R0 ;  /* 0x00008f007c037a23 */ /* 0x008fe20000010800 */
[----:B-----5:R-:W-:-:S03]  /*15620*/  F2FP.BF16.PACK_AB R5, R85, R49 ;  /* 0x000000315505723e */ /* 0x020fc600000010ff */
        /* <DEDUP_REMOVED lines=26> */
[C---:B----4-:R-:W-:Y:S08]  /*157d0*/  HMMA.16816.F32.BF16 R16, R4.reuse, R12, R16 ;  /* 0x0000000c0410723c */ /* 0x050ff00000041810 */
[----:B------:R-:W-:Y:S01]  /*157e0*/  HMMA.16816.F32.BF16 R20, R4, R14, R20 ;  /* 0x0000000e0414723c */ /* 0x000fe20000041814 */
[----:B------:R-:W3:Y:S01]  /*157f0*/  LDSM.16.MT88.4 R12, [R135+0x6800] ;  /* 0x00680000870c783b */ /* 0x000ee20000004200 */
[----:B-1----:R-:W-:-:S04]  /*15800*/  FFMA.FTZ R3, R131, c[0x0][0x23c], -R0 ;  /* 0x00008f0083037a23 */ /* 0x002fc80000010800 */
[----:B------:R1:W-:Y:S02]  /*15810*/  MUFU.EX2 R50, R3 ;  /* 0x0000000300327308 */ /* 0x0003e40000000800 */
[C---:B------:R-:W-:Y:S08]  /*15820*/  HMMA.16816.F32.BF16 R8, R4.reuse, R30, R8 ;  /* 0x0000001e0408723c */ /* 0x040ff00000041808 */
        /* <DEDUP_REMOVED lines=14> */
[C---:B-----5:R-:W-:Y:S08]  /*15910*/  HMMA.16816.F32.BF16 R16, R4.reuse, R32, R16 ;  /* 0x000000200410723c */ /* 0x060ff00000041810 */
[----:B------:R-:W-:Y:S01]  /*15920*/  HMMA.16816.F32.BF16 R20, R4, R34, R20 ;  /* 0x000000220414723c */ /* 0x000fe20000041814 */
[----:B------:R-:W5:Y:S01]  /*15930*/  LDSM.16.MT88.4 R32, [R135+0x6c00] ;  /* 0x006c00008720783b */ /* 0x000f620000004200 */
        /* <DEDUP_REMOVED lines=39> */
[----:B------:R-:W-:Y:S01]  /*15bb0*/  LDSM.16.MT88.4 R32, [R135+0x7400] ;  /* 0x007400008720783b */ /* 0x000fe20000004200 */
        /* <DEDUP_REMOVED lines=24> */
[----:B------:R-:W-:Y:S01]  /*15d40*/  FFMA.FTZ R9, R129, c[0x0][0x23c], -R0 ;  /* 0x00008f0081097a23 */ /* 0x000fe20000010800 */
[----:B------:R-:W-:Y:S01]  /*15d50*/  LDSM.16.MT88.4 R28, [R135+0x7c00] ;  /* 0x007c0000871c783b */ /* 0x000fe20000004200 */
[----:B------:R-:W-:-:S02]  /*15d60*/  FADD.FTZ R8, R208, R8 ;  /* 0x00000008d0087221 */ /* 0x000fc40000010000 */
[----:B-1----:R-:W-:Y:S02]  /*15d70*/  FFMA.FTZ R3, R191, c[0x0][0x23c], -R0 ;  /* 0x00008f00bf037a23 */ /* 0x002fe40000010800 */
[----:B------:R-:W-:Y:S01]  /*15d80*/  F2FP.BF16.PACK_AB R4, R252, R251 ;  /* 0x000000fbfc04723e */ /* 0x000fe200000010ff */
[----:B------:R-:W-:Y:S01]  /*15d90*/  FADD.FTZ R8, R209, R8 ;  /* 0x00000008d1087221 */ /* 0x000fe20000010000 */
[----:B------:R-:W-:Y:S01]  /*15da0*/  F2FP.BF16.PACK_AB R6, R147, R146 ;  /* 0x000000929306723e */ /* 0x000fe200000010ff */
        /* <DEDUP_REMOVED lines=28> */
[C---:B------:R-:W-:Y:S01]  /*15f70*/  HMMA.16816.F32.BF16 R24, R4.reuse, R36, R24 ;  /* 0x000000240418723c */ /* 0x040fe20000041818 */
[----:B------:R-:W-:Y:S01]  /*15f80*/  LDSM.16.MT88.4 R36, [R135+0x8000] ;  /* 0x008000008724783b */ /* 0x000fe20000004200 */
[----:B------:R-:W-:Y:S02]  /*15f90*/  FADD.FTZ R8, R229, R8 ;  /* 0x00000008e5087221 */ /* 0x000fe40000010000 */
[----:B-1----:R-:W-:Y:S02]  /*15fa0*/  FFMA.FTZ R3, R185, c[0x0][0x23c], -R0 ;  /* 0x00008f00b9037a23 */ /* 0x002fe40000010800 */
[----:B------:R-:W-:Y:S02]  /*15fb0*/  FADD.FTZ R8, R228, R8 ;  /* 0x00000008e4087221 */ /* 0x000fe40000010000 */
[----:B------:R1:W2:Y:S01]  /*15fc0*/  MUFU.EX2 R11, R3 ;  /* 0x00000003000b7308 */ /* 0x0002a20000000800 */
[C---:B------:R-:W-:Y:S08]  /*15fd0*/  HMMA.16816.F32.BF16 R16, R4.reuse, R32, R16 ;  /* 0x000000200410723c */ /* 0x040ff00000041810 */
[----:B------:R-:W-:Y:S01]  /*15fe0*/  HMMA.16816.F32.BF16 R20, R4, R34, R20 ;  /* 0x000000220414723c */ /* 0x000fe20000041814 */
[----:B------:R-:W-:Y:S01]  /*15ff0*/  LDSM.16.MT88.4 R32, [R164+0x7c00] ;  /* 0x007c0000a420783b */ /* 0x000fe20000004200 */
[----:B-1----:R-:W-:-:S05]  /*16000*/  FFMA.FTZ R3, R117, c[0x0][0x23c], -R0 ;  /* 0x00008f0075037a23 */ /* 0x002fca0000010800 */
[----:B------:R-:W-:Y:S02]  /*16010*/  F2FP.BF16.PACK_AB R4, R120, R118 ;  /* 0x000000767804723e */ /* 0x000fe400000010ff */
[----:B--2---:R-:W-:Y:S01]  /*16020*/  F2FP.BF16.PACK_AB R5, R11, R56 ;  /* 0x000000380b05723e */ /* 0x004fe200000010ff */
[----:B------:R1:W-:Y:S01]  /*16030*/  MUFU.EX2 R57, R3 ;  /* 0x0000000300397308 */ /* 0x0003e20000000800 */
[----:B------:R-:W-:Y:S01]  /*16040*/  F2FP.BF16.PACK_AB R6, R148, R119 ;  /* 0x000000779406723e */ /* 0x000fe200000010ff */
[----:B-1----:R-:W-:-:S06]  /*16050*/  FFMA.FTZ R3, R238, R44, R55 ;  /* 0x0000002cee037223 */ /* 0x002fcc0000010037 */
[----:B------:R1:W2:Y:S01]  /*16060*/  MUFU.EX2 R55, R9 ;  /* 0x0000000900377308 */ /* 0x0002a20000000800 */
[----:B------:R-:W3:Y:S01]  /*16070*/  LDSM.16.MT88.4 R44, [R164+0x7800] ;  /* 0x00780000a42c783b */ /* 0x000ee20000004200 */
[----:B-1----:R-:W-:Y:S01]  /*16080*/  FADD.FTZ R9, R71, R3 ;  /* 0x0000000347097221 */ /* 0x002fe20000010000 */
[----:B--2---:R-:W-:Y:S01]  /*16090*/  F2FP.BF16.PACK_AB R7, R55, R57 ;  /* 0x000000393707723e */ /* 0x004fe200000010ff */
[----:B------:R-:W-:Y:S02]  /*160a0*/  FFMA.FTZ R3, R96, c[0x0][0x23c], -R2 ;  /* 0x00008f0060037a23 */ /* 0x000fe40000010802 */
[----:B------:R-:W-:Y:S02]  /*160b0*/  FADD.FTZ R9, R91, R9 ;  /* 0x000000095b097221 */ /* 0x000fe40000010000 */
[----:B------:R1:W-:Y:S02]  /*160c0*/  MUFU.EX2 R71, R3 ;  /* 0x0000000300477308 */ /* 0x0003e40000000800 */
[----:B------:R-:W-:Y:S01]  /*160d0*/  FADD.FTZ R9, R104, R9 ;  /* 0x0000000968097221 */ /* 0x000fe20000010000 */
[----:B------:R-:W-:Y:S03]  /*160e0*/  HMMA.16816.F32.BF16 R16, R4, R40, R16 ;  /* 0x000000280410723c */ /* 0x000fe60000041810 */
[----:B------:R-:W-:-:S05]  /*160f0*/  FADD.FTZ R9, R90, R9 ;  /* 0x000000095a097221 */ /* 0x000fca0000010000 */
[----:B------:R-:W-:Y:S01]  /*16100*/  HMMA.16816.F32.BF16 R20, R4, R42, R20 ;  /* 0x0000002a0414723c */ /* 0x000fe20000041814 */
[----:B-1----:R-:W-:-:S07]  /*16110*/  FFMA.FTZ R3, R109, c[0x0][0x23c], -R0 ;  /* 0x00008f006d037a23 */ /* 0x002fce0000010800 */
[C---:B---3--:R-:W-:Y:S01]  /*16120*/  HMMA.16816.F32.BF16 R12, R4.reuse, R46, R12 ;  /* 0x0000002e040c723c */ /* 0x048fe2000004180c */
[----:B------:R1:W-:Y:S07]  /*16130*/  MUFU.EX2 R10, R3 ;  /* 0x00000003000a7308 */ /* 0x0003ee0000000800 */
[----:B------:R-:W-:Y:S07]  /*16140*/  HMMA.16816.F32.BF16 R24, R4, R44, R24 ;  /* 0x0000002c0418723c */ /* 0x000fee0000041818 */
[----:B------:R-:W-:Y:S01]  /*16150*/  F2FP.BF16.PACK_AB R4, R150, R149 ;  /* 0x000000959604723e */ /* 0x000fe200000010ff */
[----:B-1----:R-:W-:Y:S01]  /*16160*/  FADD.FTZ R3, R88, R9 ;  /* 0x0000000958037221 */ /* 0x002fe20000010000 */
[----:B------:R-:W-:Y:S01]  /*16170*/  F2FP.BF16.PACK_AB R6, R114, R151 ;  /* 0x000000977206723e */ /* 0x000fe200000010ff */
[----:B------:R-:W-:-:S02]  /*16180*/  FFMA.FTZ R9, R115, c[0x0][0x23c], -R0 ;  /* 0x00008f0073097a23 */ /* 0x000fc40000010800 */
        /* <DEDUP_REMOVED lines=26> */
[----:B------:R-:W-:Y:S01]  /*16330*/  HMMA.16816.F32.BF16 R136, R4, R28, R16 ;  /* 0x0000001c0488723c */ /* 0x000fe20000041810 */
[----:B------:R-:W2:Y:S01]  /*16340*/  LDSM.16.MT88.4 R16, [R164+0x8000] ;  /* 0x00800000a410783b */ /* 0x000ea20000004200 */
        /* <DEDUP_REMOVED lines=12> */
[----:B------:R-:W-:Y:S01]  /*16410*/  FADD.FTZ R3, R70, R3 ;  /* 0x0000000346037221 */ /* 0x000fe20000010000 */
[----:B------:R-:W4:Y:S03]  /*16420*/  LDSM.16.MT88.4 R32, [R164+0x8400] ;  /* 0x00840000a420783b */ /* 0x000f260000004200 */
[----:B------:R-:W-:Y:S02]  /*16430*/  FADD.FTZ R3, R69, R3 ;  /* 0x0000000345037221 */ /* 0x000fe40000010000 */
[----:B-1----:R-:W-:Y:S01]  /*16440*/  FFMA.FTZ R9, R100, c[0x0][0x23c], -R0 ;  /* 0x00008f0064097a23 */ /* 0x002fe20000010800 */
[----:B------:R-:W-:Y:S01]  /*16450*/  F2FP.BF16.PACK_AB R4, R111, R112 ;  /* 0x000000706f04723e */ /* 0x000fe200000010ff */
[----:B------:R-:W-:Y:S01]  /*16460*/  FADD.FTZ R3, R67, R3 ;  /* 0x0000000343037221 */ /* 0x000fe20000010000 */
[----:B------:R-:W-:Y:S01]  /*16470*/  F2FP.BF16.PACK_AB R6, R107, R108 ;  /* 0x0000006c6b06723e */ /* 0x000fe200000010ff */
        /* <DEDUP_REMOVED lines=8> */
[----:B------:R1:W-:Y:S02]  /*16500*/  MUFU.EX2 R45, R9 ;  /* 0x00000009002d7308 */ /* 0x0003e40000000800 */
[----:B------:R-:W-:-:S04]  /*16510*/  FADD.FTZ R3, R62, R3 ;  /* 0x000000033e037221 */ /* 0x000fc80000010000 */
[----:B------:R-:W-:-:S04]  /*16520*/  FADD.FTZ R3, R60, R3 ;  /* 0x000000033c037221 */ /* 0x000fc80000010000 */
[----:B------:R-:W-:-:S04]  /*16530*/  FADD.FTZ R3, R59, R3 ;  /* 0x000000033b037221 */ /* 0x000fc80000010000 */
[----:B------:R-:W-:Y:S02]  /*16540*/  FADD.FTZ R3, R56, R3 ;  /* 0x0000000338037221 */ /* 0x000fe40000010000 */
[----:B-1----:R-:W-:-:S04]  /*16550*/  FFMA.FTZ R9, R110, c[0x0][0x23c], -R0 ;  /* 0x00008f006e097a23 */ /* 0x002fc80000010800 */
[----:B------:R1:W5:Y:S02]  /*16560*/  MUFU.EX2 R44, R9 ;  /* 0x00000009002c7308 */ /* 0x0003640000000800 */
[----:B-1----:R-:W-:Y:S01]  /*16570*/  FFMA.FTZ R9, R98, c[0x0][0x23c], -R2 ;  /* 0x00008f0062097a23 */ /* 0x002fe20000010802 */
[----:B-----5:R-:W-:-:S05]  /*16580*/  F2FP.BF16.PACK_AB R7, R44, R45 ;  /* 0x0000002d2c07723e */ /* 0x020fca00000010ff */
[----:B------:R1:W-:Y:S02]  /*16590*/  MUFU.EX2 R50, R9 ;  /* 0x0000000900327308 */ /* 0x0003e40000000800 */
[C---:B------:R-:W-:Y:S08]  /*165a0*/  HMMA.16816.F32.BF16 R20, R4.reuse, R38, R20 ;  /* 0x000000260414723c */ /* 0x040ff00000041814 */
[----:B------:R-:W-:Y:S01]  /*165b0*/  HMMA.16816.F32.BF16 R136, R4, R36, R136 ;  /* 0x000000240488723c */ /* 0x000fe20000041888 */
[----:B-1----:R-:W-:-:S04]  /*165c0*/  FFMA.FTZ R9, R99, c[0x0][0x23c], -R2 ;  /* 0x00008f0063097a23 */ /* 0x002fc80000010802 */
[----:B------:R1:W-:Y:S03]  /*165d0*/  MUFU.EX2 R47, R9 ;  /* 0x00000009002f7308 */ /* 0x0003e60000000800 */
[C---:B--2---:R-:W-:Y:S08]  /*165e0*/  HMMA.16816.F32.BF16 R24, R4.reuse, R16, R24 ;  /* 0x000000100418723c */ /* 0x044ff00000041818 */
[----:B------:R-:W-:Y:S01]  /*165f0*/  HMMA.16816.F32.BF16 R12, R4, R18, R12 ;  /* 0x00000012040c723c */ /* 0x000fe2000004180c */
[----:B------:R-:W-:Y:S01]  /*16600*/  LDSM.16.MT88.4 R16, [R135+0x8c00] ;  /* 0x008c00008710783b */ /* 0x000fe20000004200 */
[----:B-1----:R-:W-:-:S05]  /*16610*/  FADD.FTZ R9, R230, R8 ;  /* 0x00000008e6097221 */ /* 0x002fca0000010000 */
        /* <DEDUP_REMOVED lines=34> */
[----:B-1----:R-:W-:-:S04]  /*16840*/  FFMA.FTZ R9, R197, c[0x0][0x23c], -R0 ;  /* 0x00008f00c5097a23 */ /* 0x002fc80000010800 */
[----:B------:R1:W-:Y:S03]  /*16850*/  MUFU.EX2 R38, R9 ;  /* 0x0000000900267308 */ /* 0x0003e60000000800 */
[C---:B----4-:R-:W-:Y:S01]  /*16860*/  HMMA.16816.F32.BF16 R144, R4.reuse, R32, R24 ;  /* 0x000000200490723c */ /* 0x050fe20000041818 */
[----:B------:R-:W2:Y:S07]  /*16870*/  LDSM.16.MT88.4 R24, [R164+0x8800] ;  /* 0x00880000a418783b */ /* 0x000eae0000004200 */
        /* <DEDUP_REMOVED lines=72> */
[C---:B---3--:R-:W-:Y:S01]  /*16d00*/  HMMA.16816.F32.BF16 R144, R148.reuse, R20, R144 ;  /* 0x000000149490723c */ /* 0x048fe20000041890 */
        /* <DEDUP_REMOVED lines=10> */
.L_x_1924:
        /* <DEDUP_REMOVED lines=15> */
.L_x_1934:
        /* <DEDUP_REMOVED lines=34> */
[----:B------:R-:W-:Y:S02]  /*170c0*/  ISETP.NE.AND P0, PT, RZ, c[0x0][0x2d0], PT ;  /* 0x0000b400ff007a0c */ /* 0x000fe40003f05270 */
[-C--:B------:R-:W-:Y:S02]  /*170d0*/  ISETP.GE.U32.AND P4, PT, R3, R9.reuse, PT ;  /* 0x000000090300720c */ /* 0x080fe40003f86070 */
[----:B------:R-:W-:Y:S02]  /*170e0*/  LOP3.LUT R3, RZ, c[0x0][0x2d0], RZ, 0x33, !PT ;  /* 0x0000b400ff037a12 */ /* 0x000fe400078e33ff */
[----:B------:R-:W-:Y:S02]  /*170f0*/  ISETP.GE.U32.AND P5, PT, R4, R9, PT ;  /* 0x000000090400720c */ /* 0x000fe40003fa6070 */
[----:B------:R-:W-:Y:S07]  /*17100*/  @!P1 IADD3 R2, R2, 0x1, RZ ;  /* 0x0000000102029810 */ /* 0x000fee0007ffe0ff */
[----:B------:R-:W-:Y:S04]  /*17110*/  @P4 IADD3 R0, R0, 0x1, RZ ;  /* 0x0000000100004810 */ /* 0x000fe80007ffe0ff */
[----:B------:R-:W-:Y:S01]  /*17120*/  @P5 IADD3 R2, R2, 0x1, RZ ;  /* 0x0000000102025810 */ /* 0x000fe20007ffe0ff */
[----:B------:R-:W-:Y:S04]  /*17130*/  @!P2 IMAD.MOV R0, RZ, RZ, -R0 ;  /* 0x000000ffff00a224 */ /* 0x000fe800078e0a00 */
        /* <DEDUP_REMOVED lines=23> */
.L_x_1931:
        /* <DEDUP_REMOVED lines=33> */
[----:B----4-:R-:W5:Y:S08]  /*174c0*/  LDSM.16.M88.4 R8, [R134+0x1000] ;  /* 0x001000008608783b */ /* 0x010f700000000200 */
        /* <DEDUP_REMOVED lines=421> */
.L_x_1933:
[C---:B------:R-:W-:Y:S01]  /*18f20*/  LEA R240, P0, R2.reuse, R240, 0x1 ;  /* 0x000000f002f07211 */ /* 0x040fe200078008ff */
[----:B------:R-:W-:Y:S02]  /*18f30*/  USHF.L.U32 UR5, UR7, 0x6, URZ ;  /* 0x0000000607057899 */ /* 0x000fe4000800063f */
[----:B------:R-:W-:Y:S01]  /*18f40*/  USHF.L.U64.HI UR7, UR7, UR10, UR4 ;  /* 0x0000000a07077299 */ /* 0x000fe20008010204 */
[----:B------:R-:W-:Y:S01]  /*18f50*/  LEA.HI.X R239, R2, R239, R0, 0x1, P0 ;  /* 0x000000ef02ef7211 */ /* 0x000fe200000f0c00 */
[----:B------:R-:W-:Y:S02]  /*18f60*/  IMAD.MOV.U32 R12, RZ, RZ, R240 ;  /* 0x000000ffff0c7224 */ /* 0x000fe400078e00f0 */
        /* <DEDUP_REMOVED lines=27> */
.L_x_1932:
        /* <DEDUP_REMOVED lines=147> */
[----:B------:R-:W-:Y:S01]  /*19a50*/  ISETP.GT.AND P0, PT, R236, 0x1, PT ;  /* 0x00000001ec00780c */ /* 0x000fe20003f04270 */
        /* <DEDUP_REMOVED lines=566> */
.L_x_1930:
        /* <DEDUP_REMOVED lines=20> */
[----:B----4-:R-:W-:Y:S01]  /*1bf00*/  SHF.R.S32.HI R4, RZ, 0x1f, R28 ;  /* 0x0000001fff047819 */ /* 0x010fe2000001141c */
[----:B------:R-:W-:Y:S01]  /*1bf10*/  IMAD.IADD R6, R15, 0x1, -R6 ;  /* 0x000000010f067824 */ /* 0x000fe200078e0a06 */
[----:B------:R-:W-:-:S02]  /*1bf20*/  FSETP.NE.FTZ.AND P0, PT, R16, RZ, PT ;  /* 0x000000ff1000720b */ /* 0x000fc40003f15000 */
[CC--:B------:R-:W-:Y:S02]  /*1bf30*/  LEA.HI R23, R4.reuse, R28.reuse, RZ, 0x5 ;  /* 0x0000001c04177211 */ /* 0x0c0fe400078f28ff */
[----:B------:R-:W-:Y:S02]  /*1bf40*/  LEA.HI R4, R4, R28, RZ, 0x2 ;  /* 0x0000001c04047211 */ /* 0x000fe400078f10ff */
[----:B------:R-:W-:-:S03]  /*1bf50*/  SHF.R.S32.HI R22, RZ, 0x5, R23 ;  /* 0x00000005ff167819 */ /* 0x000fc60000011417 */
[----:B------:R-:W1:Y:S08]  /*1bf60*/  @P1 MUFU.RCP R0, R13 ;  /* 0x0000000d00001308 */ /* 0x000e700000001000 */
        /* <DEDUP_REMOVED lines=20> */
[----:B------:R-:W-:Y:S01]  /*1c0b0*/  LOP3.LUT P2, RZ, R5, 0x2, RZ, 0xc0, !PT ;  /* 0x0000000205ff7812 */ /* 0x000fe2000784c0ff */
[C---:B------:R-:W-:Y:S01]  /*1c0c0*/  FMUL.FTZ R147, R2.reuse, R147 ;  /* 0x0000009302937220 */ /* 0x040fe20000410000 */
[----:B------:R-:W-:Y:S01]  /*1c0d0*/  F2FP.BF16.PACK_AB R12, R139, R12 ;  /* 0x0000000c8b0c723e */ /* 0x000fe200000010ff */
[C---:B------:R-:W-:Y:S01]  /*1c0e0*/  FMUL.FTZ R8, R2.reuse, R146 ;  /* 0x0000009202087220 */ /* 0x040fe20000410000 */
[----:B------:R-:W-:Y:S01]  /*1c0f0*/  F2FP.BF16.PACK_AB R10, R143, R10 ;  /* 0x0000000a8f0a723e */ /* 0x000fe200000010ff */
[C---:B------:R-:W-:Y:S01]  /*1c100*/  FMUL.FTZ R151, R2.reuse, R151 ;  /* 0x0000009702977220 */ /* 0x040fe20000410000 */
[----:B------:R-:W-:Y:S01]  /*1c110*/  F2FP.BF16.PACK_AB R7, R7, R148 ;  /* 0x000000940707723e */ /* 0x000fe200000010ff */
[----:B------:R-:W-:Y:S01]  /*1c120*/  FMUL.FTZ R150, R2, R150 ;  /* 0x0000009602967220 */ /* 0x000fe20000410000 */
[----:B------:R-:W-:Y:S01]  /*1c130*/  LOP3.LUT R2, R4, 0xfffffffc, RZ, 0xc0, !PT ;  /* 0xfffffffc04027812 */ /* 0x000fe200078ec0ff */
[----:B------:R-:W-:Y:S01]  /*1c140*/  IMAD.SHL.U32 R4, R5, 0x40, RZ ;  /* 0x0000004005047824 */ /* 0x000fe200078e00ff */
[----:B------:R-:W-:-:S02]  /*1c150*/  F2FP.BF16.PACK_AB R8, R147, R8 ;  /* 0x000000089308723e */ /* 0x000fc400000010ff */
[----:B------:R-:W-:Y:S01]  /*1c160*/  IADD3 R21, -R2, R28, RZ ;  /* 0x0000001c02157210 */ /* 0x000fe20007ffe1ff */
[----:B------:R-:W-:Y:S01]  /*1c170*/  IMAD.IADD R2, R6, 0x1, -R0 ;  /* 0x0000000106027824 */ /* 0x000fe200078e0a00 */
[----:B------:R-:W-:Y:S02]  /*1c180*/  LOP3.LUT R4, R4, 0xc0, RZ, 0xc0, !PT ;  /* 0x000000c004047812 */ /* 0x000fe400078ec0ff */
[----:B------:R-:W-:Y:S01]  /*1c190*/  F2FP.BF16.PACK_AB R6, R151, R150 ;  /* 0x000000969706723e */ /* 0x000fe200000010ff */
[----:B------:R-:W-:-:S05]  /*1c1a0*/  IMAD R0, R22, 0x100, R21 ;  /* 0x0000010016007824 */ /* 0x000fca00078e0215 */
        /* <DEDUP_REMOVED lines=9> */
[----:B------:R-:W-:Y:S01]  /*1c240*/  STS [R0], R14 ;  /* 0x0000000e00007388 */ /* 0x000fe20000000800 */
[C---:B------:R-:W-:Y:S01]  /*1c250*/  @P2 IADD3 R2, R0.reuse, -0x20, RZ ;  /* 0xffffffe000022810 */ /* 0x040fe20007ffe0ff */
[----:B------:R-:W-:Y:S01]  /*1c260*/  IMAD.IADD R5, R0, 0x1, R4 ;  /* 0x0000000100057824 */ /* 0x000fe200078e0204 */
[----:B------:R-:W-:Y:S01]  /*1c270*/  ISETP.NE.AND P2, PT, RZ, UR4, PT ;  /* 0x00000004ff007c0c */ /* 0x000fe2000bf45270 */
[----:B------:R2:W-:Y:S04]  /*1c280*/  STS [R0+0x200], R12 ;  /* 0x0002000c00007388 */ /* 0x0005e80000000800 */
[----:B------:R-:W-:Y:S04]  /*1c290*/  STS [R5], R11 ;  /* 0x0000000b05007388 */ /* 0x000fe80000000800 */
[----:B------:R3:W-:Y:S04]  /*1c2a0*/  STS [R5+0x200], R10 ;  /* 0x0002000a05007388 */ /* 0x0007e80000000800 */
[----:B------:R-:W-:Y:S04]  /*1c2b0*/  STS [R2], R9 ;  /* 0x0000000902007388 */ /* 0x000fe80000000800 */
[----:B------:R1:W-:Y:S01]  /*1c2c0*/  STS [R2+0x200], R8 ;  /* 0x0002000802007388 */ /* 0x0003e20000000800 */
[----:B--2---:R-:W-:-:S02]  /*1c2d0*/  IMAD.IADD R0, R4, 0x1, R2 ;  /* 0x0000000104007824 */ /* 0x004fc400078e0202 */
[----:B------:R-:W2:Y:S01]  /*1c2e0*/  @P0 MUFU.LG2 R4, R16 ;  /* 0x0000001000040308 */ /* 0x000ea20000000c00 */
[----:B------:R-:W-:Y:S02]  /*1c2f0*/  IMAD.MOV.U32 R12, RZ, RZ, 0x7f800000 ;  /* 0x7f800000ff0c7424 */ /* 0x000fe400078e00ff */
[----:B------:R-:W-:Y:S01]  /*1c300*/  STS [R0], R7 ;  /* 0x0000000700007388 */ /* 0x000fe20000000800 */
[----:B---3--:R-:W-:-:S03]  /*1c310*/  MOV R10, 0x7f800000 ;  /* 0x7f800000000a7802 */ /* 0x008fc60000000f00 */
        /* <DEDUP_REMOVED lines=13> */
.L_x_1935:
[----:B------:R-:W1:Y:S04]  /*1c3f0*/  S2R R8, SR_CTAID.Z ;  /* 0x0000000000087919 */ /* 0x000e680000002700 */
[----:B------:R-:W1:Y:S02]  /*1c400*/  S2R R4, SR_CTAID.Y ;  /* 0x0000000000047919 */ /* 0x000e640000002600 */
[----:B-1----:R-:W-:-:S04]  /*1c410*/  IMAD R0, R4, c[0x0][0x1c0], R8 ;  /* 0x0000700004007a24 */ /* 0x002fc800078e0208 */
[----:B------:R-:W-:Y:S02]  /*1c420*/  IMAD R9, R0, c[0x0][0x214], RZ ;  /* 0x0000850000097a24 */ /* 0x000fe400078e02ff */
.L_x_1936:
        /* <DEDUP_REMOVED lines=13> */
[----:B------:R-:W-:Y:S01]  /*1c500*/  LEA.HI R6, R6, R22, RZ, 0x2 ;  /* 0x0000001606067211 */ /* 0x000fe200078f10ff */
[----:B------:R-:W-:Y:S01]  /*1c510*/  IMAD R5, R2, c[0x0][0x1e0], RZ ;  /* 0x0000780002057a24 */ /* 0x000fe200078e02ff */
[----:B------:R-:W-:Y:S02]  /*1c520*/  ISETP.NE.AND P0, PT, R245, -0x1, PT ;  /* 0xfffffffff500780c */ /* 0x000fe40003f05270 */
[----:B------:R-:W-:-:S04]  /*1c530*/  SHF.R.S32.HI R3, RZ, 0x1f, R0 ;  /* 0x0000001fff037819 */ /* 0x000fc80000011400 */
[----:B------:R-:W-:Y:S01]  /*1c540*/  LEA.HI R7, R3, R0, RZ, 0x2 ;  /* 0x0000000003077211 */ /* 0x000fe200078f10ff */
[C---:B------:R-:W-:Y:S01]  /*1c550*/  IMAD.WIDE.U32 R2, R245.reuse, c[0x0][0x1e8], RZ ;  /* 0x00007a00f5027a25 */ /* 0x040fe200078e00ff */
[----:B------:R-:W-:Y:S01]  /*1c560*/  LOP3.LUT R0, R6, 0xffffffc, RZ, 0xc0, !PT ;  /* 0x0ffffffc06007812 */ /* 0x000fe200078ec0ff */
[----:B------:R1:W2:Y:S02]  /*1c570*/  LDS.128 R16, [R183] ;  /* 0x00000000b7107984 */ /* 0x0002a40000000c00 */
[----:B------:R-:W-:Y:S02]  /*1c580*/  IMAD R11, R245, c[0x0][0x1ec], R3 ;  /* 0x00007b00f50b7a24 */ /* 0x000fe400078e0203 */
[----:B------:R-:W-:Y:S01]  /*1c590*/  IMAD R6, R4, c[0x0][0x1e4], R5 ;  /* 0x0000790004067a24 */ /* 0x000fe200078e0205 */
[----:B------:R1:W3:Y:S01]  /*1c5a0*/  LDS.128 R24, [R183+0x800] ;  /* 0x00080000b7187984 */ /* 0x0002e20000000c00 */
[----:B------:R-:W-:Y:S01]  /*1c5b0*/  IMAD.IADD R3, R22, 0x1, -R0 ;  /* 0x0000000116037824 */ /* 0x000fe200078e0a00 */
[----:B------:R-:W-:Y:S01]  /*1c5c0*/  SHF.R.S32.HI R0, RZ, 0x2, R7 ;  /* 0x00000002ff007819 */ /* 0x000fe20000011407 */
[----:B------:R-:W-:-:S04]  /*1c5d0*/  IMAD.WIDE.U32 R4, R4, c[0x0][0x1e0], RZ ;  /* 0x0000780004047a25 */ /* 0x000fc800078e00ff */
[----:B------:R-:W-:Y:S01]  /*1c5e0*/  @!P0 IMAD.IADD R11, R5, 0x1, R6 ;  /* 0x00000001050b8824 */ /* 0x000fe200078e0206 */
[----:B------:R-:W-:Y:S01]  /*1c5f0*/  SEL R7, R4, R2, !P0 ;  /* 0x0000000204077207 */ /* 0x000fe20004000000 */
        /* <DEDUP_REMOVED lines=15> */
.L_x_1938:
[----:B------:R-:W-:Y:S05]  /*1c6f0*/  BSYNC B0 ;  /* 0x0000000000007941 */ /* 0x000fea0003800000 */
.L_x_1937:
[----:B----4-:R-:W4:Y:S01]  /*1c700*/  S2R R10, SR_CTAID.X ;  /* 0x00000000000a7919 */ /* 0x010f220000002500 */
[----:B------:R-:W-:Y:S01]  /*1c710*/  IMAD.SHL.U32 R2, R21, 0x8, RZ ;  /* 0x0000000815027824 */ /* 0x000fe200078e00ff */
[----:B------:R-:W-:Y:S01]  /*1c720*/  SHF.R.S32.HI R5, RZ, 0x1f, R8 ;  /* 0x0000001fff057819 */ /* 0x000fe20000011408 */
[----:B------:R-:W-:Y:S03]  /*1c730*/  BSSY B0, `(.L_x_1939) ;  /* 0x0000019000007945 */ /* 0x000fe60003800000 */
[----:B------:R-:W-:Y:S01]  /*1c740*/  SHF.R.S32.HI R3, RZ, 0x1f, R2 ;  /* 0x0000001fff037819 */ /* 0x000fe20000011402 */
[----:B----4-:R-:W-:-:S04]  /*1c750*/  IMAD.SHL.U32 R10, R10, 0x40, RZ ;  /* 0x000000400a0a7824 */ /* 0x010fc800078e00ff */
        /* <DEDUP_REMOVED lines=8> */
[C---:B------:R-:W-:Y:S01]  /*1c7e0*/  IMAD R0, R8.reuse, c[0x0][0x1f4], R0 ;  /* 0x00007d0008007a24 */ /* 0x040fe200078e0200 */
        /* <DEDUP_REMOVED lines=13> */
.L_x_1940:
[----:B------:R-:W-:Y:S05]  /*1c8c0*/  BSYNC B0 ;  /* 0x0000000000007941 */ /* 0x000fea0003800000 */
.L_x_1939:
        /* <DEDUP_REMOVED lines=14> */
.L_x_1941:
        /* <DEDUP_REMOVED lines=13> */
.L_x_5207:


//--------------------- .text._ZN5flash24flash_fwd_splitkv_kernelI23Flash_fwd_kernel_traitsILi32ELi64ELi256ELi4ELb0ELb0EN7cutlass10bfloat16_tE19Flash_kernel_traitsILi32ELi64ELi256ELi4ES3_EELb1ELb0ELb1ELb0ELb0ELb0ELb0ELb1EEEvNS_16Flash_fwd_paramsE --------------------------
	.section	.text._ZN5flash24flash_fwd_splitkv_kernelI23Flash_fwd_kernel_traitsILi32ELi64ELi256ELi4ELb0ELb0EN7cutlass10bfloat16_tE19Flash_kernel_traitsILi32ELi64ELi256ELi4ES3_EELb1ELb0ELb1ELb0ELb0ELb0ELb0ELb1EEEvNS_16Flash_fwd_paramsE,"ax",@progbits
	.sectioninfo	@"SHI_REGISTERS=255"
	.align	128
        .global         _ZN5flash24flash_fwd_splitkv_kernelI23Flash_fwd_kernel_traitsILi32ELi64ELi256ELi4ELb0ELb0EN7cutlass10bfloat16_tE19Flash_kernel_traitsILi32ELi64ELi256ELi4ES3_EELb1ELb0ELb1ELb0ELb0ELb0ELb0ELb1EEEvNS_16Flash_fwd_paramsE
        .type           _ZN5flash24flash_fwd_splitkv_kernelI23Flash_fwd_kernel_traitsILi32ELi64ELi256ELi4ELb0ELb0EN7cutlass10bfloat16_tE19Flash_kernel_traitsILi32ELi64ELi256ELi4ES3_EELb1ELb0ELb1ELb0ELb0ELb0ELb0ELb1EEEvNS_16Flash_fwd_paramsE,@function
        .size           _ZN5flash24flash_fwd_splitkv_kernelI23Flash_fwd_kernel_traitsILi32ELi64ELi256ELi4ELb0ELb0EN7cutlass10bfloat16_tE19Flash_kernel_traitsILi32ELi64ELi256ELi4ES3_EELb1ELb0ELb1ELb0ELb0ELb0ELb0ELb1EEEvNS_16Flash_fwd_paramsE,(.L_x_5208 - _ZN5flash24flash_fwd_splitkv_kernelI23Flash_fwd_kernel_traitsILi32ELi64ELi256ELi4ELb0ELb0EN7cutlass10bfloat16_tE19Flash_kernel_traitsILi32ELi64ELi256ELi4ES3_EELb1ELb0ELb1ELb0ELb0ELb0ELb0ELb1EEEvNS_16Flash_fwd_paramsE)
        .other          _ZN5flash24flash_fwd_splitkv_kernelI23Flash_fwd_kernel_traitsILi32ELi64ELi256ELi4ELb0ELb0EN7cutlass10bfloat16_tE19Flash_kernel_traitsILi32ELi64ELi256ELi4ES3_EELb1ELb0ELb1ELb0ELb0ELb0ELb0ELb1EEEvNS_16Flash_fwd_paramsE,@"STO_CUDA_ENTRY STV_DEFAULT"
_ZN5flash24flash_fwd_splitkv_kernelI23Flash_fwd_kernel_traitsILi32ELi64ELi256ELi4ELb0ELb0EN7cutlass10bfloat16_tE19Flash_kernel_traitsILi32ELi64ELi256ELi4ES3_EELb1ELb0ELb1ELb0ELb0ELb0ELb0ELb1EEEvNS_16Flash_fwd_paramsE:
.text._ZN5flash24flash_fwd_splitkv_kernelI23Flash_fwd_kernel_traitsILi32ELi64ELi256ELi4ELb0ELb0EN7cutlass10bfloat16_tE19Flash_kernel_traitsILi32ELi64ELi256ELi4ES3_EELb1ELb0ELb1ELb0ELb0ELb0ELb0ELb1EEEvNS_16Flash_fwd_paramsE:
[----:B------:R-:W-:Y:S02]  /*0000*/  MOV R1, c[0x0][0x28] ;  /* 0x00000a0000017a02 */ /* 0x000fe40000000f00 */
[----:B------:R-:W1:Y:S01]  /*0010*/  S2UR UR20, SR_CTAID.Y ;  /* 0x00000000001479c3 */ /* 0x000e620000002600 */
[----:B------:R-:W-:Y:S01]  /*0020*/  ULDC.64 UR4, c[0x0][0x240] ;  /* 0x0000900000047ab9 */ /* 0x000fe20000000a00 */
[----:B------:R-:W-:Y:S01]  /*0030*/  ISETP.NE.U32.AND P4, PT, RZ, c[0x0][0x250], PT ;  /* 0x00009400ff007a0c */ /* 0x000fe20003f85070 */
[----:B------:R-:W-:Y:S02]  /*0040*/  UISETP.NE.U32.AND UP1, UPT, URZ, UR4, UPT ;  /* 0x000000043f00728c */ /* 0x000fe4000bf25070 */
[----:B------:R-:W-:Y:S02]  /*0050*/  UMOV UR18, 0x4 ;  /* 0x0000000400127882 */ /* 0x000fe40000000000 */
[----:B------:R-:W-:Y:S02]  /*0060*/  UISETP.NE.AND.EX UP1, UPT, URZ, UR5, UPT, UP1 ;  /* 0x000000053f00728c */ /* 0x000fe4000bf25310 */
[----:B------:R-:W-:Y:S02]  /*0070*/  ULDC.64 UR8, c[0x0][0x240] ;  /* 0x0000900000087ab9 */ /* 0x000fe40000000a00 */
[----:B------:R-:W-:-:S02]  /*0080*/  ULDC.U8 UR6, c[0x0][0x312] ;  /* 0x0000c48000067ab9 */ /* 0x000fc40000000000 */
[----:B------:R-:W-:Y:S01]  /*0090*/  PLOP3.LUT P0, PT, PT, PT, UP1, 0x80, 0x0 ;  /* 0x000000000000781c */ /* 0x000fe20003f0f018 */
[----:B------:R-:W-:Y:S02]  /*00a0*/  UISETP.NE.AND UP2, UPT, UR6, URZ, UPT ;  /* 0x0000003f0600728c */ /* 0x000fe4000bf45270 */
[----:B------:R-:W-:Y:S02]  /*00b0*/  ULDC.64 UR4, c[0x0][0x248] ;  /* 0x0000920000047ab9 */ /* 0x000fe40000000a00 */
[----:B------:R-:W-:Y:S02]  /*00c0*/  ULDC.64 UR6, c[0x0][0x118] ;  /* 0x0000460000067ab9 */ /* 0x000fe40000000a00 */
[----:B------:R-:W-:Y:S02]  /*00d0*/  UISETP.EQ.U32.AND UP0, UPT, URZ, UR4, UPT ;  /* 0x000000043f00728c */ /* 0x000fe4000bf02070 */
[----:B-1----:R-:W-:Y:S02]  /*00e0*/  UIMAD.WIDE UR8, UR20, UR18, UR8 ;  /* 0x00000012140872a5 */ /* 0x002fe4000f8e0208 */
[----:B------:R-:W-:Y:S01]  /*00f0*/  UISETP.EQ.OR.EX UP0, UPT, URZ, UR5, !UP2, UP0 ;  /* 0x000000053f00728c */ /* 0x000fe2000d702700 */
[----:B------:R-:W-:-:S02]  /*0100*/  ISETP.NE.AND.EX P4, PT, RZ, c[0x0][0x254], PT, P4 ;  /* 0x00009500ff007a0c */ /* 0x000fc40003f85340 */
[----:B------:R-:W-:Y:S01]  /*0110*/  ULDC.64 UR4, c[0x0][0x250] ;  /* 0x0000940000047ab9 */ /* 0x000fe20000000a00 */
[----:B------:R-:W-:Y:S02]  /*0120*/  IMAD.U32 R2, RZ, RZ, UR8 ;  /* 0x00000008ff027e24 */ /* 0x000fe4000f8e00ff */
[----:B------:R-:W-:Y:S01]  /*0130*/  IMAD.U32 R3, RZ, RZ, UR9 ;  /* 0x00000009ff037e24 */ /* 0x000fe2000f8e00ff */
[----:B------:R-:W-:-:S04]  /*0140*/  ULDC.64 UR8, c[0x0][0x248] ;  /* 0x0000920000087ab9 */ /* 0x000fc80000000a00 */
[----:B------:R1:W2:Y:S04]  /*0150*/  @P0 LDG.E R4, [R2.64] ;  /* 0x0000000602040981 */ /* 0x0002a8000c1e1900 */
[----:B------:R1:W3:Y:S01]  /*0160*/  @P0 LDG.E R0, [R2.64+0x4] ;  /* 0x0000040602000981 */ /* 0x0002e2000c1e1900 */
[----:B------:R-:W-:Y:S01]  /*0170*/  PLOP3.LUT P1, PT, PT, PT, UP0, 0x80, 0x0 ;  /* 0x000000000000781c */ /* 0x000fe20003f2f008 */
[----:B------:R-:W-:Y:S02]  /*0180*/  UIMAD.WIDE UR8, UR20, UR18, UR8 ;  /* 0x00000012140872a5 */ /* 0x000fe4000f8e0208 */
[----:B------:R-:W-:-:S04]  /*0190*/  UIMAD.WIDE UR4, UR20, UR18, UR4 ;  /* 0x00000012140472a5 */ /* 0x000fc8000f8e0204 */
[----:B------:R-:W-:Y:S02]  /*01a0*/  IMAD.U32 R6, RZ, RZ, UR8 ;  /* 0x00000008ff067e24 */ /* 0x000fe4000f8e00ff */
[----:B------:R-:W-:Y:S02]  /*01b0*/  IMAD.U32 R7, RZ, RZ, UR9 ;  /* 0x00000009ff077e24 */ /* 0x000fe4000f8e00ff */
[----:B------:R-:W-:Y:S02]  /*01c0*/  IMAD.U32 R126, RZ, RZ, UR4 ;  /* 0x00000004ff7e7e24 */ /* 0x000fe4000f8e00ff */
[----:B------:R-:W-:Y:S01]  /*01d0*/  IMAD.U32 R127, RZ, RZ, UR5 ;  /* 0x00000005ff7f7e24 */ /* 0x000fe2000f8e00ff */
[----:B-1----:R-:W4:Y:S04]  /*01e0*/  @!P1 LDG.E R3, [R6.64] ;  /* 0x0000000606039981 */ /* 0x002f28000c1e1900 */
[----:B------:R-:W5:Y:S01]  /*01f0*/  @P4 LDG.E R2, [R126.64] ;  /* 0x000000067e024981 */ /* 0x000f62000c1e1900 */
[----:B------:R-:W-:Y:S01]  /*0200*/  UMOV UR9, 0xffffffff ;  /* 0xffffffff00097882 */ /* 0x000fe20000000000 */
[----:B------:R-:W1:Y:S01]  /*0210*/  S2UR UR11, SR_CTAID.X ;  /* 0x00000000000b79c3 */ /* 0x000e620000002500 */
[----:B------:R-:W-:Y:S01]  /*0220*/  UMOV UR21, 0xffffffff ;  /* 0xffffffff00157882 */ /* 0x000fe20000000000 */
[----:B------:R-:W1:Y:S01]  /*0230*/  S2R R43, SR_TID.X ;  /* 0x00000000002b7919 */ /* 0x000e620000002100 */
[----:B------:R-:W-:-:S02]  /*0240*/  UMOV UR13, URZ ;  /* 0x0000003f000d7c82 */ /* 0x000fc40008000000 */
[----:B------:R-:W-:Y:S02]  /*0250*/  USHF.R.S32.HI UR14, URZ, 0x1f, UR20 ;  /* 0x0000001f3f0e7899 */ /* 0x000fe40008011414 */
[----:B------:R-:W-:Y:S01]  /*0260*/  UMOV UR15, UR20 ;  /* 0x00000014000f7c82 */ /* 0x000fe20008000000 */
[----:B------:R-:W1:Y:S08]  /*0270*/  S2UR UR16, SR_CTAID.Z ;  /* 0x00000000001079c3 */ /* 0x000e700000002700 */
[----:B--2---:R-:W2:Y:S08]  /*0280*/  @P0 R2UR UR9, R4 ;  /* 0x00000000040903c2 */ /* 0x004eb000000e0000 */
[----:B---3--:R-:W2:Y:S01]  /*0290*/  @P0 R2UR UR8, R0 ;  /* 0x00000000000803c2 */ /* 0x008ea200000e0000 */
[----:B------:R-:W-:-:S04]  /*02a0*/  ISETP.NE.U32.AND P0, PT, RZ, c[0x0][0x248], PT ;  /* 0x00009200ff007a0c */ /* 0x000fc80003f05070 */
[----:B------:R-:W-:-:S03]  /*02b0*/  ISETP.NE.AND.EX P0, PT, RZ, c[0x0][0x24c], PT, P0 ;  /* 0x00009300ff007a0c */ /* 0x000fc60003f05300 */
[----:B----4-:R3:W4:Y:S01]  /*02c0*/  @!P1 R2UR UR21, R3 ;  /* 0x00000000031593c2 */ /* 0x01072200000e0000 */
[----:B--2---:R-:W-:-:S07]  /*02d0*/  @UP1 UIADD3 UR8, UR8, -UR9, URZ ;  /* 0x8000000908081290 */ /* 0x004fce000fffe03f */
[----:B-----5:R3:W2:Y:S01]  /*02e0*/  @P4 R2UR UR13, R2 ;  /* 0x00000000020d43c2 */ /* 0x0206a200000e0000 */
[----:B------:R-:W-:Y:S01]  /*02f0*/  @!UP1 ULDC UR8, c[0x0][0x214] ;  /* 0x0000850000089ab9 */ /* 0x000fe20000000800 */
[----:B-1234-:R-:W-:Y:S05]  /*0300*/  @!P0 BRA `(.L_x_1942) ;  /* 0x0000007000008947 */ /* 0x01efea0003800000 */
[----:B------:R-:W-:-:S13]  /*0310*/  PLOP3.LUT P0, PT, PT, PT, UP2, 0x80, 0x0 ;  /* 0x000000000000781c */ /* 0x000fda0003f0f028 */
[----:B------:R-:W2:Y:S04]  /*0320*/  @P0 LDG.E R0, [R6.64+0x4] ;  /* 0x0000040606000981 */ /* 0x000ea8000c1e1900 */
[----:B------:R-:W3:Y:S01]  /*0330*/  @!P0 LDG.E R6, [R6.64] ;  /* 0x0000000606068981 */ /* 0x000ee2000c1e1900 */
[----:B--2---:R-:W1:Y:S02]  /*0340*/  @P0 R2UR UR17, R0 ;  /* 0x00000000001103c2 */ /* 0x004e6400000e0000 */
[----:B-1----:R-:W-:-:S11]  /*0350*/  @UP2 UIADD3 UR17, UR17, -UR21, URZ ;  /* 0x8000001511112290 */ /* 0x002fd6000fffe03f */
[----:B---3--:R1:W2:Y:S02]  /*0360*/  @!P0 R2UR UR17, R6 ;  /* 0x00000000061183c2 */ /* 0x0082a400000e0000 */
[----:B-12---:R-:W-:Y:S05]  /*0370*/  BRA `(.L_x_1943) ;  /* 0x0000001000007947 */ /* 0x006fea0003800000 */
.L_x_1942:
[----:B------:R-:W-:Y:S02]  /*0380*/  ULDC UR17, c[0x0][0x218] ;  /* 0x0000860000117ab9 */ /* 0x000fe40000000800 */
.L_x_1943:
[----:B------:R-:W-:Y:S02]  /*0390*/  ULDC.64 UR4, c[0x0][0x258] ;  /* 0x0000960000047ab9 */ /* 0x000fe40000000a00 */
[----:B------:R-:W-:-:S04]  /*03a0*/  UISETP.NE.U32.AND UP2, UPT, URZ, UR4, UPT ;  /* 0x000000043f00728c */ /* 0x000fc8000bf45070 */
[----:B------:R-:W-:-:S03]  /*03b0*/  UISETP.NE.AND.EX UP2, UPT, URZ, UR5, UPT, UP2 ;  /* 0x000000053f00728c */ /* 0x000fc6000bf45320 */
[----:B------:R-:W-:-:S03]  /*03c0*/  ULDC.64 UR4, c[0x0][0x258] ;  /* 0x0000960000047ab9 */ /* 0x000fc60000000a00 */
[----:B------:R-:W-:-:S05]  /*03d0*/  PLOP3.LUT P0, PT, PT, PT, UP2, 0x80, 0x0 ;  /* 0x000000000000781c */ /* 0x000fca0003f0f028 */
[----:B------:R-:W-:-:S06]  /*03e0*/  @UP2 UIMAD.WIDE UR4, UR20, UR18, UR4 ;  /* 0x00000012140422a5 */ /* 0x000fcc000f8e0204 */
[----:B------:R-:W-:Y:S02]  /*03f0*/  IMAD.U32 R2, RZ, RZ, UR4 ;  /* 0x00000004ff027e24 */ /* 0x000fe4000f8e00ff */
[----:B------:R-:W-:Y:S01]  /*0400*/  IMAD.U32 R3, RZ, RZ, UR5 ;  /* 0x00000005ff037e24 */ /* 0x000fe2000f8e00ff */
[----:B------:R-:W-:Y:S02]  /*0410*/  USHF.L.U32 UR11, UR11, 0x6, URZ ;  /* 0x000000060b0b7899 */ /* 0x000fe4000800063f */
[----:B------:R-:W-:Y:S02]  /*0420*/  ULDC.64 UR4, c[0x0][0x268] ;  /* 0x00009a0000047ab9 */ /* 0x000fe40000000a00 */
[----:B------:R-:W2:Y:S01]  /*0430*/  @P0 LDG.E R0, [R2.64] ;  /* 0x0000000602000981 */ /* 0x000ea2000c1e1900 */
[----:B------:R-:W-:Y:S02]  /*0440*/  UISETP.GT.AND UP0, UPT, UR8, UR11, UPT ;  /* 0x0000000b0800728c */ /* 0x000fe4000bf04270 */
[----:B------:R-:W-:-:S02]  /*0450*/  @!UP2 UISETP.NE.U32.AND UP1, UPT, URZ, UR4, UPT ;  /* 0x000000043f00a28c */ /* 0x000fc4000bf25070 */
[----:B------:R-:W-:Y:S02]  /*0460*/  UIADD3 UR17, UR17, -UR13, URZ ;  /* 0x8000000d11117290 */ /* 0x000fe4000fffe03f */
[----:B------:R-:W-:Y:S02]  /*0470*/  @!UP2 UISETP.NE.AND.EX UP1, UPT, URZ, UR5, UPT, UP1 ;  /* 0x000000053f00a28c */ /* 0x000fe4000bf25310 */
[----:B------:R-:W-:Y:S02]  /*0480*/  ULDC UR4, c[0x0][0x21c] ;  /* 0x0000870000047ab9 */ /* 0x000fe40000000800 */
[----:B------:R-:W-:Y:S01]  /*0490*/  @!UP2 USEL UR4, URZ, UR4, !UP1 ;  /* 0x000000043f04a287 */ /* 0x000fe2000c800000 */
[----:B--2---:R-:W1:Y:S01]  /*04a0*/  @P0 R2UR UR12, R0 ;  /* 0x00000000000c03c2 */ /* 0x004e6200000e0000 */
[----:B------:R-:W-:Y:S01]  /*04b0*/  PLOP3.LUT P0, PT, PT, PT, UP0, 0x80, 0x0 ;  /* 0x000000000000781c */ /* 0x000fe20003f0f008 */
[----:B-1----:R-:W-:Y:S02]  /*04c0*/  @UP2 UIADD3 UR12, UR12, -UR13, URZ ;  /* 0x8000000d0c0c2290 */ /* 0x002fe4000fffe03f */
[----:B------:R-:W-:-:S10]  /*04d0*/  @!UP2 UIADD3 UR12, UR17, UR4, URZ ;  /* 0x00000004110ca290 */ /* 0x000fd4000fffe03f */
[----:B------:R-:W-:Y:S05]  /*04e0*/  @!P0 EXIT ;  /* 0x000000000000894d */ /* 0x000fea0003800000 */
[----:B------:R-:W-:Y:S02]  /*04f0*/  ULDC UR23, c[0x0][0x218] ;  /* 0x0000860000177ab9 */ /* 0x000fe40000000800 */
[----:B------:R-:W-:Y:S02]  /*0500*/  UIADD3 UR19, UR12, 0xff, URZ ;  /* 0x000000ff0c137890 */ /* 0x000fe4000fffe03f */
[----:B------:R-:W-:Y:S02]  /*0510*/  UIADD3 UR23, UR23, 0xff, URZ ;  /* 0x000000ff17177890 */ /* 0x000fe4000fffe03f */
[----:B------:R-:W-:Y:S02]  /*0520*/  UIADD3 UR5, -UR8, 0x13f, UR11 ;  /* 0x0000013f08057890 */ /* 0x000fe4000fffe10b */
[----:B------:R-:W-:Y:S02]  /*0530*/  USHF.R.S32.HI UR10, URZ, 0x1f, UR19 ;  /* 0x0000001f3f0a7899 */ /* 0x000fe40008011413 */
[----:B------:R-:W-:-:S02]  /*0540*/  USHF.R.S32.HI UR22, URZ, 0x1f, UR23 ;  /* 0x0000001f3f167899 */ /* 0x000fc40008011417 */
[----:B------:R-:W-:Y:S02]  /*0550*/  ULDC UR4, c[0x0][0x2e8] ;  /* 0x0000ba0000047ab9 */ /* 0x000fe40000000800 */
[----:B------:R-:W-:Y:S02]  /*0560*/  UIADD3 UR4, UR5, UR4, UR12 ;  /* 0x0000000405047290 */ /* 0x000fe4000fffe00c */
[----:B------:R-:W-:Y:S02]  /*0570*/  ULEA.HI UR10, UR10, UR19, URZ, 0x8 ;  /* 0x000000130a0a7291 */ /* 0x000fe4000f8f403f */
[----:B------:R-:W-:Y:S02]  /*0580*/  ULEA.HI UR22, UR22, UR23, URZ, 0x8 ;  /* 0x0000001716167291 */ /* 0x000fe4000f8f403f */
[----:B------:R-:W-:Y:S02]  /*0590*/  USHF.R.S32.HI UR5, URZ, 0x1f, UR4 ;  /* 0x0000001f3f057899 */ /* 0x000fe40008011404 */
[----:B------:R-:W-:-:S02]  /*05a0*/  USHF.R.S32.HI UR10, URZ, 0x8, UR10 ;  /* 0x000000083f0a7899 */ /* 0x000fc4000801140a */
[----:B------:R-:W-:Y:S02]  /*05b0*/  USHF.R.S32.HI UR22, URZ, 0x8, UR22 ;  /* 0x000000083f167899 */ /* 0x000fe40008011416 */
[----:B------:R-:W-:Y:S02]  /*05c0*/  ULEA.HI UR4, UR5, UR4, URZ, 0x8 ;  /* 0x0000000405047291 */ /* 0x000fe4000f8f403f */
[----:B------:R-:W-:Y:S02]  /*05d0*/  UISETP.LT.AND UP0, UPT, UR22, UR10, UPT ;  /* 0x0000000a1600728c */ /* 0x000fe4000bf01270 */
[----:B------:R-:W-:Y:S02]  /*05e0*/  USHF.R.S32.HI UR4, URZ, 0x8, UR4 ;  /* 0x000000083f047899 */ /* 0x000fe40008011404 */
[----:B------:R-:W-:-:S04]  /*05f0*/  USEL UR10, UR22, UR10, UP0 ;  /* 0x0000000a160a7287 */ /* 0x000fc80008000000 */
[----:B------:R-:W-:-:S04]  /*0600*/  UISETP.LT.AND UP0, UPT, UR10, UR4, UPT ;  /* 0x000000040a00728c */ /* 0x000fc8000bf01270 */
[----:B------:R-:W-:-:S06]  /*0610*/  USEL UR10, UR10, UR4, UP0 ;  /* 0x000000040a0a7287 */ /* 0x000fcc0008000000 */
[----:B------:R-:W-:-:S13]  /*0620*/  ISETP.LT.AND P0, PT, RZ, UR10, PT ;  /* 0x0000000aff007c0c */ /* 0x000fda000bf01270 */
[----:B------:R-:W-:Y:S05]  /*0630*/  @P0 BRA `(.L_x_1944) ;  /* 0x0000052000000947 */ /* 0x000fea0003800000 */
[----:B------:R-:W-:Y:S01]  /*0640*/  SHF.R.S32.HI R3, RZ, 0x1f, R43 ;  /* 0x0000001fff037819 */ /* 0x000fe2000001142b */
[----:B------:R-:W-:Y:S01]  /*0650*/  UISETP.NE.AND UP0, UPT, UR9, -0x1, UPT ;  /* 0xffffffff0900788c */ /* 0x000fe2000bf05270 */
[----:B------:R-:W1:Y:S01]  /*0660*/  S2R R4, SR_CTAID.Z ;  /* 0x0000000000047919 */ /* 0x000e620000002700 */
[----:B------:R-:W-:Y:S01]  /*0670*/  ULDC.64 UR4, c[0x0][0x1e8] ;  /* 0x00007a0000047ab9 */ /* 0x000fe20000000a00 */
[----:B------:R-:W-:Y:S01]  /*0680*/  LEA.HI R3, R3, R43, RZ, 0x2 ;  /* 0x0000002b03037211 */ /* 0x000fe200078f10ff */
[----:B------:R-:W-:Y:S01]  /*0690*/  USHF.R.S32.HI UR10, URZ, 0x1f, UR11 ;  /* 0x0000001f3f0a7899 */ /* 0x000fe2000801140b */
[----:B------:R-:W-:Y:S01]  /*06a0*/  BSSY B0, `(.L_x_1945) ;  /* 0x000002d000007945 */ /* 0x000fe20003800000 */
[----:B------:R-:W-:Y:S01]  /*06b0*/  ULDC.64 UR12, c[0x0][0x1e0] ;  /* 0x00007800000c7ab9 */ /* 0x000fe20000000a00 */
[----:B------:R-:W-:Y:S01]  /*06c0*/  LOP3.LUT R0, R3, 0xfffffffc, RZ, 0xc0, !PT ;  /* 0xfffffffc03007812 */ /* 0x000fe200078ec0ff */
[----:B------:R-:W-:Y:S01]  /*06d0*/  UIADD3 UR8, -UR11, UR8, URZ ;  /* 0x000000080b087290 */ /* 0x000fe2000fffe13f */
[----:B------:R-:W-:-:S02]  /*06e0*/  SHF.R.S32.HI R3, RZ, 0x2, R3 ;  /* 0x00000002ff037819 */ /* 0x000fc40000011403 */
[----:B------:R-:W-:Y:S01]  /*06f0*/  @UP0 UIMAD.WIDE.U32 UR18, UR9, UR4, URZ ;  /* 0x00000004091202a5 */ /* 0x000fe2000f8e003f */
[----:B------:R-:W-:Y:S01]  /*0700*/  IMAD.IADD R43, R43, 0x1, -R0 ;  /* 0x000000012b2b7824 */ /* 0x000fe200078e0a00 */
[----:B------:R-:W-:Y:S01]  /*0710*/  @!UP0 UIMAD UR14, UR14, UR12, URZ ;  /* 0x0000000c0e0e82a4 */ /* 0x000fe2000f8e023f */
[----:B------:R-:W-:Y:S01]  /*0720*/  IMAD.U32 R0, RZ, RZ, UR11 ;  /* 0x0000000bff007e24 */ /* 0x000fe2000f8e00ff */
[----:B------:R-:W-:Y:S01]  /*0730*/  @UP0 UIMAD UR9, UR9, UR5, UR19 ;  /* 0x00000005090902a4 */ /* 0x000fe2000f8e0213 */
[----:B------:R-:W-:Y:S01]  /*0740*/  IMAD.SHL.U32 R8, R43, 0x8, RZ ;  /* 0x000000082b087824 */ /* 0x000fe200078e00ff */
[----:B------:R-:W-:Y:S01]  /*0750*/  @!UP0 UIMAD.WIDE.U32 UR22, UR20, UR12, URZ ;  /* 0x0000000c141682a5 */ /* 0x000fe2000f8e003f */
[----:B------:R-:W-:Y:S01]  /*0760*/  SHF.R.S32.HI R2, RZ, 0x1f, R3 ;  /* 0x0000001fff027819 */ /* 0x000fe20000011403 */
[----:B------:R-:W-:Y:S02]  /*0770*/  ULDC.64 UR4, c[0x0][0x1e8] ;  /* 0x00007a0000047ab9 */ /* 0x000fe40000000a00 */
[----:B------:R-:W-:Y:S01]  /*0780*/  UIMAD UR4, UR10, UR4, URZ ;  /* 0x000000040a0472a4 */ /* 0x000fe2000f8e023f */
[----:B------:R-:W-:Y:S01]  /*0790*/  SHF.R.S32.HI R9, RZ, 0x1f, R8 ;  /* 0x0000001fff097819 */ /* 0x000fe20000011408 */
[----:B------:R-:W-:Y:S01]  /*07a0*/  @!UP0 UIMAD UR13, UR20, UR13, UR14 ;  /* 0x0000000d140d82a4 */ /* 0x000fe2000f8e020e */
[----:B------:R-:W-:Y:S01]  /*07b0*/  ISETP.GE.AND P1, PT, R8, c[0x0][0x220], PT ;  /* 0x0000880008007a0c */ /* 0x000fe20003f26270 */
[----:B------:R-:W-:-:S02]  /*07c0*/  UIMAD UR10, UR11, UR5, UR4 ;  /* 0x000000050b0a72a4 */ /* 0x000fc4000f8e0204 */
[----:B------:R-:W-:Y:S01]  /*07d0*/  IMAD.WIDE.U32 R6, R0, c[0x0][0x1e8], R8 ;  /* 0x00007a0000067a25 */ /* 0x000fe200078e0008 */
[----:B------:R-:W-:Y:S02]  /*07e0*/  @!UP0 UIADD3 UR9, UR23, UR13, URZ ;  /* 0x0000000d17098290 */ /* 0x000fe4000fffe03f */
[----:B------:R-:W-:Y:S01]  /*07f0*/  @!UP0 UMOV UR18, UR22 ;  /* 0x0000001600128c82 */ /* 0x000fe20008000000 */
[----:B------:R-:W-:Y:S01]  /*0800*/  IMAD.U32 R0, RZ, RZ, UR10 ;  /* 0x0000000aff007e24 */ /* 0x000fe2000f8e00ff */
[----:B------:R-:W-:Y:S01]  /*0810*/  USHF.R.S32.HI UR12, URZ, 0x1f, UR16 ;  /* 0x0000001f3f0c7899 */ /* 0x000fe20008011410 */
[----:B------:R-:W-:Y:S01]  /*0820*/  IADD3 R6, P0, R6, UR18, RZ ;  /* 0x0000001206067c10 */ /* 0x000fe2000ff1e0ff */
[----:B------:R-:W-:Y:S02]  /*0830*/  ULDC.64 UR4, c[0x0][0x1f0] ;  /* 0x00007c0000047ab9 */ /* 0x000fe40000000a00 */
[----:B------:R-:W-:Y:S01]  /*0840*/  UIMAD UR4, UR12, UR4, URZ ;  /* 0x000000040c0472a4 */ /* 0x000fe2000f8e023f */
[----:B------:R-:W-:-:S02]  /*0850*/  IADD3.X R7, R7, UR9, R0, P0, !PT ;  /* 0x0000000907077c10 */ /* 0x000fc400087fe400 */
[----:B------:R-:W-:Y:S01]  /*0860*/  ISETP.GE.OR P0, PT, R3, UR8, P1 ;  /* 0x0000000803007c0c */ /* 0x000fe20008f06670 */
[----:B------:R-:W-:Y:S02]  /*0870*/  UIMAD UR5, UR16, UR5, UR4 ;  /* 0x00000005100572a4 */ /* 0x000fe4000f8e0204 */
[----:B-1----:R-:W-:Y:S01]  /*0880*/  IMAD.WIDE.U32 R4, R4, c[0x0][0x1f0], R6 ;  /* 0x00007c0004047a25 */ /* 0x002fe200078e0006 */
[----:B------:R-:W-:Y:S02]  /*0890*/  ULDC UR4, c[0x0][0x1c0] ;  /* 0x0000700000047ab9 */ /* 0x000fe40000000800 */
[----:B------:R-:W-:Y:S02]  /*08a0*/  UIMAD UR16, UR20, UR4, UR16 ;  /* 0x00000004141072a4 */ /* 0x000fe4000f8e0210 */
[----:B------:R-:W-:Y:S01]  /*08b0*/  IADD3 R7, R5, UR5, RZ ;  /* 0x0000000505077c10 */ /* 0x000fe2000fffe0ff */
[----:B------:R-:W-:Y:S02]  /*08c0*/  ULDC UR4, c[0x0][0x214] ;  /* 0x0000850000047ab9 */ /* 0x000fe40000000800 */
[----:B------:R-:W-:-:S02]  /*08d0*/  UIMAD UR4, UR16, UR4, UR11 ;  /* 0x00000004100472a4 */ /* 0x000fc4000f8e020b */
        /* <DEDUP_REMOVED lines=9> */
.L_x_1946:
[----:B------:R-:W-:Y:S05]  /*0970*/  BSYNC B0 ;  /* 0x0000000000007941 */ /* 0x000fea0003800000 */
.L_x_1945:
[----:B------:R-:W-:Y:S01]  /*0980*/  IADD3 R0, R3, 0x20, RZ ;  /* 0x0000002003007810 */ /* 0x000fe20007ffe0ff */
[----:B------:R-:W-:Y:S03]  /*0990*/  BSSY B0, `(.L_x_1947) ;  /* 0x000000e000007945 */ /* 0x000fe60003800000 */
[C---:B------:R-:W-:Y:S02]  /*09a0*/  ISETP.GE.OR P0, PT, R0.reuse, UR8, P1 ;  /* 0x0000000800007c0c */ /* 0x040fe40008f06670 */
[----:B------:R-:W-:-:S11]  /*09b0*/  ISETP.GE.AND P2, PT, R0, UR8, PT ;  /* 0x0000000800007c0c */ /* 0x000fd6000bf46270 */
        /* <DEDUP_REMOVED lines=11> */
.L_x_1948:
[----:B------:R-:W-:Y:S05]  /*0a70*/  BSYNC B0 ;  /* 0x0000000000007941 */ /* 0x000fea0003800000 */
.L_x_1947:
[----:B------:R-:W-:Y:S01]  /*0a80*/  ISETP.NE.AND P0, PT, R43, RZ, PT ;  /* 0x000000ff2b00720c */ /* 0x000fe20003f05270 */
[----:B------:R-:W-:-:S03]  /*0a90*/  IMAD.U32 R0, RZ, RZ, UR4 ;  /* 0x00000004ff007e24 */ /* 0x000fc6000f8e00ff */
[C---:B------:R-:W-:Y:S02]  /*0aa0*/  ISETP.GE.OR P1, PT, R3.reuse, UR8, P0 ;  /* 0x0000000803007c0c */ /* 0x040fe40008726670 */
[----:B------:R-:W-:-:S04]  /*0ab0*/  IADD3 R3, P0, R3, UR4, RZ ;  /* 0x0000000403037c10 */ /* 0x000fc8000ff1e0ff */
        /* <DEDUP_REMOVED lines=10> */
.L_x_1944:
[----:B------:R-:W-:Y:S02]  /*0b60*/  ULDC.64 UR4, c[0x0][0x2b8] ;  /* 0x0000ae0000047ab9 */ /* 0x000fe40000000a00 */
[----:B------:R-:W-:-:S04]  /*0b70*/  UISETP.NE.U32.AND UP0, UPT, URZ, UR4, UPT ;  /* 0x000000043f00728c */ /* 0x000fc8000bf05070 */
[----:B------:R-:W-:-:S03]  /*0b80*/  UISETP.NE.AND.EX UP0, UPT, URZ, UR5, UPT, UP0 ;  /* 0x000000053f00728c */ /* 0x000fc6000bf05300 */
[----:B------:R-:W-:-:S03]  /*0b90*/  ULDC.64 UR4, c[0x0][0x2b8] ;  /* 0x0000ae0000047ab9 */ /* 0x000fc60000000a00 */
[----:B------:R-:W-:-:S05]  /*0ba0*/  PLOP3.LUT P0, PT, PT, PT, UP0, 0x80, 0x0 ;  /* 0x000000000000781c */ /* 0x000fca0003f0f008 */
[----:B------:R-:W-:-:S03]  /*0bb0*/  @UP0 UIMAD.WIDE UR4, UR20, UR18, UR4 ;  /* 0x00000012140402a5 */ /* 0x000fc6000f8e0204 */
[----:B------:R-:W-:-:S03]  /*0bc0*/  ULDC.64 UR18, c[0x0][0x2c0] ;  /* 0x0000b00000127ab9 */ /* 0x000fc60000000a00 */
[----:B------:R-:W-:Y:S02]  /*0bd0*/  IMAD.U32 R2, RZ, RZ, UR4 ;  /* 0x00000004ff027e24 */ /* 0x000fe4000f8e00ff */
[----:B------:R-:W-:Y:S01]  /*0be0*/  IMAD.U32 R3, RZ, RZ, UR5 ;  /* 0x00000005ff037e24 */ /* 0x000fe2000f8e00ff */
[----:B------:R-:W-:Y:S02]  /*0bf0*/  UISETP.NE.U32.AND UP1, UPT, URZ, UR18, UPT ;  /* 0x000000123f00728c */ /* 0x000fe4000bf25070 */
[----:B------:R-:W-:Y:S02]  /*0c00*/  ULDC.64 UR4, c[0x0][0x2c8] ;  /* 0x0000b20000047ab9 */ /* 0x000fe40000000a00 */
[----:B------:R-:W2:Y:S01]  /*0c10*/  @P0 LDG.E R0, [R2.64] ;  /* 0x0000000602000981 */ /* 0x000ea2000c1e1900 */
[----:B------:R-:W-:Y:S02]  /*0c20*/  UISETP.NE.AND.EX UP1, UPT, URZ, UR19, UPT, UP1 ;  /* 0x000000133f00728c */ /* 0x000fe4000bf25310 */
[----:B------:R-:W-:-:S09]  /*0c30*/  UPLOP3.LUT UP2, UPT, UPT, UPT, UPT, 0x40, 0x0 ;  /* 0x000000000000789c */ /* 0x000fd20003f4e870 */
[----:B------:R-:W-:Y:S02]  /*0c40*/  @UP1 UIMAD UR22, UR14, UR4, URZ ;  /* 0x000000040e1612a4 */ /* 0x000fe4000f8e023f */
[----:B------:R-:W-:Y:S02]  /*0c50*/  @UP1 UIMAD.WIDE.U32 UR24, UR15, UR4, URZ ;  /* 0x000000040f1812a5 */ /* 0x000fe4000f8e003f */
[----:B------:R-:W-:Y:S02]  /*0c60*/  @UP1 UIMAD UR5, UR15, UR5, UR22 ;  /* 0x000000050f0512a4 */ /* 0x000fe4000f8e0216 */
[----:B------:R-:W-:Y:S02]  /*0c70*/  UMOV UR4, URZ ;  /* 0x0000003f00047c82 */ /* 0x000fe40008000000 */
[----:B------:R-:W-:Y:S02]  /*0c80*/  @UP1 UIADD3 UR5, UR25, UR5, URZ ;  /* 0x0000000519051290 */ /* 0x000fe4000fffe03f */
[----:B------:R-:W-:-:S02]  /*0c90*/  @UP1 ULEA UR4, UP0, UR24, UR18, 0x2 ;  /* 0x0000001218041291 */ /* 0x000fc4000f80103f */
[----:B------:R-:W-:-:S03]  /*0ca0*/  @UP1 USHF.L.U64.HI UR24, UR24, 0x2, UR5 ;  /* 0x0000000218181899 */ /* 0x000fc60008010205 */
[----:B------:R-:W-:Y:S01]  /*0cb0*/  UMOV UR5, URZ ;  /* 0x0000003f00057c82 */ /* 0x000fe20008000000 */
[----:B------:R-:W-:Y:S01]  /*0cc0*/  MOV R214, UR4 ;  /* 0x0000000400d67c02 */ /* 0x000fe20008000f00 */
[----:B------:R-:W-:Y:S02]  /*0cd0*/  @UP1 UIADD3.X UR5, UR24, UR19, URZ, UP0, !UPT ;  /* 0x0000001318051290 */ /* 0x000fe400087fe43f */
[----:B------:R-:W-:-:S04]  /*0ce0*/  @UP1 UISETP.NE.U32.AND UP0, UPT, UR4, URZ, UPT ;  /* 0x0000003f0400128c */ /* 0x000fc8000bf05070 */
[----:B------:R-:W-:Y:S01]  /*0cf0*/  @UP1 UISETP.NE.AND.EX UP2, UPT, UR5, URZ, UPT, UP0 ;  /* 0x0000003f0500128c */ /* 0x000fe2000bf45300 */
[----:B------:R-:W-:Y:S01]  /*0d00*/  IMAD.U32 R215, RZ, RZ, UR5 ;  /* 0x00000005ffd77e24 */ /* 0x000fe2000f8e00ff */
[----:B--2---:R1:W2:Y:S09]  /*0d10*/  @P0 R2UR UR20, R0 ;  /* 0x00000000001403c2 */ /* 0x0042b200000e0000 */
[----:B------:R-:W-:-:S13]  /*0d20*/  PLOP3.LUT P0, PT, PT, PT, UP2, 0x40, 0x0 ;  /* 0x000000000000781c */ /* 0x000fda0003f0e828 */
[----:B-12---:R-:W-:Y:S05]  /*0d30*/  @P0 BRA `(.L_x_1949) ;  /* 0x0000052000000947 */ /* 0x006fea0003800000 */
[----:B------:R-:W-:Y:S01]  /*0d40*/  IABS R3, c[0x0][0x2d0] ;  /* 0x0000b40000037a13 */ /* 0x000fe20000000000 */
[----:B------:R-:W-:-:S03]  /*0d50*/  ULEA UR4, UR10, 0xffffff00, 0x8 ;  /* 0xffffff000a047891 */ /* 0x000fc6000f8e403f */
[----:B------:R-:W1:Y:S03]  /*0d60*/  I2F.RP R8, R3 ;  /* 0x0000000300087306 */ /* 0x000e660000209400 */
[----:B------:R-:W-:Y:S01]  /*0d70*/  IMAD.U32 R5, RZ, RZ, UR4 ;  /* 0x00000004ff057e24 */ /* 0x000fe2000f8e00ff */
[----:B------:R-:W-:Y:S01]  /*0d80*/  IABS R4, c[0x0][0x1c8] ;  /* 0x0000720000047a13 */ /* 0x000fe20000000000 */
[----:B------:R-:W-:Y:S02]  /*0d90*/  ULDC UR19, c[0x0][0x1c8] ;  /* 0x0000720000137ab9 */ /* 0x000fe40000000800 */
[----:B------:R-:W-:Y:S01]  /*0da0*/  ULDC.64 UR4, c[0x0][0x180] ;  /* 0x0000600000047ab9 */ /* 0x000fe20000000a00 */
[----:B------:R-:W-:Y:S01]  /*0db0*/  IABS R2, R5 ;  /* 0x0000000500027213 */ /* 0x000fe20000000000 */
[----:B-1----:R-:W1:Y:S02]  /*0dc0*/  MUFU.RCP R8, R8 ;  /* 0x0000000800087308 */ /* 0x002e640000001000 */
[----:B-1----:R-:W-:-:S06]  /*0dd0*/  IADD3 R8, R8, 0xffffffe, RZ ;  /* 0x0ffffffe08087810 */ /* 0x002fcc0007ffe0ff */
[----:B------:R-:W1:Y:S02]  /*0de0*/  F2I.FTZ.U32.TRUNC.NTZ R9, R8 ;  /* 0x0000000800097305 */ /* 0x000e64000021f000 */
[----:B-1----:R-:W-:Y:S01]  /*0df0*/  IMAD.MOV R6, RZ, RZ, -R9 ;  /* 0x000000ffff067224 */ /* 0x002fe200078e0a09 */
[----:B------:R-:W-:-:S03]  /*0e00*/  MOV R8, RZ ;  /* 0x000000ff00087202 */ /* 0x000fc60000000f00 */
        /* <DEDUP_REMOVED lines=13> */
[----:B------:R-:W-:Y:S02]  /*0ee0*/  @!P1 IADD3 R6, -R6, RZ, RZ ;  /* 0x000000ff06069210 */ /* 0x000fe40007ffe1ff */
[----:B------:R-:W-:-:S05]  /*0ef0*/  @!P0 LOP3.LUT R6, RZ, c[0x0][0x2d0], RZ, 0x33, !PT ;  /* 0x0000b400ff068a12 */ /* 0x000fca00078e33ff */
[----:B------:R-:W-:-:S06]  /*0f00*/  IMAD.WIDE R2, R6, 0x4, R214 ;  /* 0x0000000406027825 */ /* 0x000fcc00078e02d6 */
[----:B------:R1:W2:Y:S01]  /*0f10*/  LDG.E R2, [R2.64] ;  /* 0x0000000602027981 */ /* 0x0002a2000c1e1900 */
[----:B------:R-:W3:Y:S01]  /*0f20*/  I2F.RP R8, R4 ;  /* 0x0000000400087306 */ /* 0x000ee20000209400 */
[----:B------:R-:W-:Y:S01]  /*0f30*/  ULOP3.LUT UR19, UR16, UR19, URZ, 0x3c, !UPT ;  /* 0x0000001310137292 */ /* 0x000fe2000f8e3c3f */
[----:B------:R-:W-:Y:S01]  /*0f40*/  IADD3 R6, -R6, RZ, RZ ;  /* 0x000000ff06067210 */ /* 0x000fe20007ffe1ff */
[----:B------:R-:W4:Y:S05]  /*0f50*/  S2R R0, SR_CTAID.Z ;  /* 0x0000000000007919 */ /* 0x000f2a0000002700 */
[----:B---3--:R-:W3:Y:S01]  /*0f60*/  MUFU.RCP R8, R8 ;  /* 0x0000000800087308 */ /* 0x008ee20000001000 */
[----:B----4-:R-:W-:-:S04]  /*0f70*/  IABS R0, R0 ;  /* 0x0000000000007213 */ /* 0x010fc80000000000 */
[----:B------:R-:W-:Y:S02]  /*0f80*/  MOV R7, R0 ;  /* 0x0000000000077202 */ /* 0x000fe40000000f00 */
[----:B---3--:R-:W-:-:S04]  /*0f90*/  IADD3 R8, R8, 0xffffffe, RZ ;  /* 0x0ffffffe08087810 */ /* 0x008fc80007ffe0ff */
[----:B------:R-:W1:Y:S02]  /*0fa0*/  F2I.FTZ.U32.TRUNC.NTZ R9, R8 ;  /* 0x0000000800097305 */ /* 0x000e64000021f000 */
[----:B-1----:R-:W-:Y:S02]  /*0fb0*/  IMAD.MOV R3, RZ, RZ, -R9 ;  /* 0x000000ffff037224 */ /* 0x002fe400078e0a09 */
[----:B------:R-:W-:Y:S02]  /*0fc0*/  IMAD.MOV.U32 R8, RZ, RZ, RZ ;  /* 0x000000ffff087224 */ /* 0x000fe400078e00ff */
[----:B------:R-:W-:-:S04]  /*0fd0*/  IMAD R3, R3, R4, RZ ;  /* 0x0000000403037224 */ /* 0x000fc800078e02ff */
[----:B------:R-:W-:-:S04]  /*0fe0*/  IMAD.HI.U32 R3, R9, R3, R8 ;  /* 0x0000000309037227 */ /* 0x000fc800078e0008 */
[----:B------:R-:W-:Y:S02]  /*0ff0*/  IMAD R9, R6, c[0x0][0x2d0], R5 ;  /* 0x0000b40006097a24 */ /* 0x000fe400078e0205 */
[----:B------:R-:W-:-:S04]  /*1000*/  IMAD.HI.U32 R0, R3, R7, RZ ;  /* 0x0000000703007227 */ /* 0x000fc800078e00ff */
[----:B------:R-:W-:-:S04]  /*1010*/  IMAD.MOV R3, RZ, RZ, -R0 ;  /* 0x000000ffff037224 */ /* 0x000fc800078e0a00 */
[----:B------:R-:W-:Y:S01]  /*1020*/  IMAD R3, R4, R3, R7 ;  /* 0x0000000304037224 */ /* 0x000fe200078e0207 */
[----:B------:R-:W-:-:S04]  /*1030*/  SHF.R.S32.HI R7, RZ, 0x1f, R9 ;  /* 0x0000001fff077819 */ /* 0x000fc80000011409 */
[----:B------:R-:W-:-:S13]  /*1040*/  ISETP.GT.U32.AND P0, PT, R4, R3, PT ;  /* 0x000000030400720c */ /* 0x000fda0003f04070 */
[----:B------:R-:W-:Y:S01]  /*1050*/  @!P0 IMAD.IADD R3, R3, 0x1, -R4 ;  /* 0x0000000103038824 */ /* 0x000fe200078e0a04 */
[----:B------:R-:W-:Y:S02]  /*1060*/  @!P0 IADD3 R0, R0, 0x1, RZ ;  /* 0x0000000100008810 */ /* 0x000fe40007ffe0ff */
[----:B------:R-:W-:Y:S02]  /*1070*/  ISETP.LE.AND P0, PT, RZ, UR19, PT ;  /* 0x00000013ff007c0c */ /* 0x000fe4000bf03270 */
[----:B------:R-:W-:-:S13]  /*1080*/  ISETP.GE.U32.AND P1, PT, R3, R4, PT ;  /* 0x000000040300720c */ /* 0x000fda0003f26070 */
[----:B------:R-:W-:Y:S02]  /*1090*/  @P1 IADD3 R0, R0, 0x1, RZ ;  /* 0x0000000100001810 */ /* 0x000fe40007ffe0ff */
[----:B------:R-:W-:-:S03]  /*10a0*/  ISETP.NE.AND P1, PT, RZ, c[0x0][0x1c8], PT ;  /* 0x00007200ff007a0c */ /* 0x000fc60003f25270 */
[----:B------:R-:W-:-:S10]  /*10b0*/  @!P0 IMAD.MOV R0, RZ, RZ, -R0 ;  /* 0x000000ffff008224 */ /* 0x000fd400078e0a00 */
[----:B------:R-:W-:-:S04]  /*10c0*/  @!P1 LOP3.LUT R0, RZ, c[0x0][0x1c8], RZ, 0x33, !PT ;  /* 0x00007200ff009a12 */ /* 0x000fc800078e33ff */
[----:B------:R-:W-:Y:S01]  /*10d0*/  SHF.R.S32.HI R96, RZ, 0x1f, R0 ;  /* 0x0000001fff607819 */ /* 0x000fe20000011400 */
[----:B--2---:R1:W2:Y:S02]  /*10e0*/  R2UR UR18, R2 ;  /* 0x00000000021273c2 */ /* 0x0042a400000e0000 */
[----:B-1----:R-:W-:Y:S01]  /*10f0*/  IMAD R2, R7, c[0x0][0x198], RZ ;  /* 0x0000660007027a24 */ /* 0x002fe200078e02ff */
[----:B--2---:R-:W-:Y:S02]  /*1100*/  USHF.R.S32.HI UR13, URZ, 0x1f, UR18 ;  /* 0x0000001f3f0d7899 */ /* 0x004fe40008011412 */
[----:B------:R-:W-:Y:S01]  /*1110*/  UIMAD.WIDE.U32 UR20, UR18, UR4, URZ ;  /* 0x00000004121472a5 */ /* 0x000fe2000f8e003f */
[----:B------:R-:W-:Y:S01]  /*1120*/  IMAD R2, R9, c[0x0][0x19c], R2 ;  /* 0x0000670009027a24 */ /* 0x000fe200078e0202 */
[----:B------:R-:W-:-:S04]  /*1130*/  UIMAD UR19, UR13, UR4, URZ ;  /* 0x000000040d1372a4 */ /* 0x000fc8000f8e023f */
[----:B------:R-:W-:Y:S01]  /*1140*/  UIMAD UR5, UR18, UR5, UR19 ;  /* 0x00000005120572a4 */ /* 0x000fe2000f8e0213 */
[----:B------:R-:W-:Y:S01]  /*1150*/  MOV R11, UR21 ;  /* 0x00000015000b7c02 */ /* 0x000fe20008000f00 */
[----:B------:R-:W-:Y:S02]  /*1160*/  IMAD.U32 R10, RZ, RZ, UR20 ;  /* 0x00000014ff0a7e24 */ /* 0x000fe4000f8e00ff */
[----:B------:R-:W-:-:S06]  /*1170*/  UIADD3 UR5, UR21, UR5, URZ ;  /* 0x0000000515057290 */ /* 0x000fcc000fffe03f */
[----:B------:R-:W-:Y:S01]  /*1180*/  IMAD.U32 R11, RZ, RZ, UR5 ;  /* 0x00000005ff0b7e24 */ /* 0x000fe2000f8e00ff */
[----:B------:R-:W-:Y:S02]  /*1190*/  ULDC.64 UR4, c[0x0][0x188] ;  /* 0x0000620000047ab9 */ /* 0x000fe40000000a00 */
[----:B------:R-:W-:Y:S01]  /*11a0*/  UIMAD UR13, UR13, UR4, URZ ;  /* 0x000000040d0d72a4 */ /* 0x000fe2000f8e023f */
[----:B------:R-:W-:Y:S01]  /*11b0*/  IMAD.WIDE.U32 R10, R9, c[0x0][0x198], R10 ;  /* 0x00006600090a7a25 */ /* 0x000fe200078e000a */
[----:B------:R-:W-:Y:S02]  /*11c0*/  UIMAD.WIDE.U32 UR22, UR18, UR4, URZ ;  /* 0x00000004121672a5 */ /* 0x000fe4000f8e003f */
[----:B------:R-:W-:Y:S02]  /*11d0*/  UIMAD UR5, UR18, UR5, UR13 ;  /* 0x00000005120572a4 */ /* 0x000fe4000f8e020d */
[----:B------:R-:W-:Y:S01]  /*11e0*/  IADD3 R11, R11, R2, RZ ;  /* 0x000000020b0b7210 */ /* 0x000fe20007ffe0ff */
[----:B------:R-:W-:Y:S01]  /*11f0*/  IMAD R2, R96, c[0x0][0x1b0], RZ ;  /* 0x00006c0060027a24 */ /* 0x000fe200078e02ff */
[----:B------:R-:W-:-:S03]  /*1200*/  UIADD3 UR18, UR23, UR5, URZ ;  /* 0x0000000517127290 */ /* 0x000fc6000fffe03f */
[----:B------:R-:W-:-:S04]  /*1210*/  IMAD.WIDE.U32 R10, R0, c[0x0][0x1b0], R10 ;  /* 0x00006c00000a7a25 */ /* 0x000fc800078e000a */
[----:B------:R-:W-:Y:S01]  /*1220*/  IMAD R2, R0, c[0x0][0x1b4], R2 ;  /* 0x00006d0000027a24 */ /* 0x000fe200078e0202 */
[----:B------:R-:W-:-:S03]  /*1230*/  MOV R4, R10 ;  /* 0x0000000a00047202 */ /* 0x000fc60000000f00 */
[----:B------:R-:W-:Y:S01]  /*1240*/  IMAD.IADD R3, R11, 0x1, R2 ;  /* 0x000000010b037824 */ /* 0x000fe200078e0202 */
[----:B------:R-:W-:Y:S05]  /*1250*/  BRA `(.L_x_1950) ;  /* 0x000004f000007947 */ /* 0x000fea0003800000 */
.L_x_1949:
[----:B------:R-:W-:Y:S02]  /*1260*/  UISETP.NE.AND UP0, UPT, UR21, -0x1, UPT ;  /* 0xffffffff1500788c */ /* 0x000fe4000bf05270 */
[----:B------:R-:W-:-:S04]  /*1270*/  ULDC.64 UR4, c[0x0][0x198] ;  /* 0x0000660000047ab9 */ /* 0x000fc80000000a00 */
[----:B------:R-:W-:-:S05]  /*1280*/  PLOP3.LUT P0, PT, PT, PT, UP0, 0x80, 0x0 ;  /* 0x000000000000781c */ /* 0x000fca0003f0f008 */
[----:B------:R-:W-:-:S04]  /*1290*/  @UP0 UIADD3 UR18, UR13, UR21, URZ ;  /* 0x000000150d120290 */ /* 0x000fc8000fffe03f */
[----:B------:R-:W-:-:S04]  /*12a0*/  @UP0 UIMAD.WIDE.U32 UR22, UR18, UR4, URZ ;  /* 0x00000004121602a5 */ /* 0x000fc8000f8e003f */
[----:B------:R-:W-:Y:S01]  /*12b0*/  @UP0 UIMAD UR18, UR18, UR5, UR23 ;  /* 0x00000005121202a4 */ /* 0x000fe2000f8e0217 */
[----:B------:R-:W-:Y:S05]  /*12c0*/  @P0 BRA `(.L_x_1951) ;  /* 0x000000c000000947 */ /* 0x000fea0003800000 */
[----:B------:R-:W-:Y:S02]  /*12d0*/  USHF.R.S32.HI UR18, URZ, 0x1f, UR13 ;  /* 0x0000001f3f127899 */ /* 0x000fe4000801140d */
[----:B------:R-:W-:Y:S02]  /*12e0*/  ULDC.64 UR4, c[0x0][0x198] ;  /* 0x0000660000047ab9 */ /* 0x000fe40000000a00 */
[----:B------:R-:W-:Y:S02]  /*12f0*/  UIMAD UR18, UR18, UR4, URZ ;  /* 0x00000004121272a4 */ /* 0x000fe4000f8e023f */
[----:B------:R-:W-:Y:S02]  /*1300*/  UIMAD.WIDE.U32 UR22, UR13, UR4, URZ ;  /* 0x000000040d1672a5 */ /* 0x000fe4000f8e003f */
[----:B------:R-:W-:Y:S02]  /*1310*/  UIMAD UR18, UR13, UR5, UR18 ;  /* 0x000000050d1272a4 */ /* 0x000fe4000f8e0212 */
[----:B------:R-:W-:-:S02]  /*1320*/  USHF.R.S32.HI UR19, URZ, 0x1f, UR20 ;  /* 0x0000001f3f137899 */ /* 0x000fc40008011414 */
[----:B------:R-:W-:Y:S02]  /*1330*/  ULDC.64 UR4, c[0x0][0x180] ;  /* 0x0000600000047ab9 */ /* 0x000fe40000000a00 */
[----:B------:R-:W-:Y:S02]  /*1340*/  UIADD3 UR23, UR23, UR18, URZ ;  /* 0x0000001217177290 */ /* 0x000fe4000fffe03f */
[----:B------:R-:W-:Y:S02]  /*1350*/  UIMAD UR19, UR19, UR4, URZ ;  /* 0x00000004131372a4 */ /* 0x000fe4000f8e023f */
[----:B------:R-:W-:Y:S02]  /*1360*/  UIMAD.WIDE.U32 UR22, UR20, UR4, UR22 ;  /* 0x00000004141672a5 */ /* 0x000fe4000f8e0016 */
[----:B------:R-:W-:-:S04]  /*1370*/  UIMAD UR5, UR20, UR5, UR19 ;  /* 0x00000005140572a4 */ /* 0x000fc8000f8e0213 */
[----:B------:R-:W-:-:S03]  /*1380*/  UIADD3 UR18, UR23, UR5, URZ ;  /* 0x0000000517127290 */ /* 0x000fc6000fffe03f */
.L_x_1951:
[----:B------:R-:W-:Y:S01]  /*1390*/  IABS R3, c[0x0][0x1c8] ;  /* 0x0000720000037a13 */ /* 0x000fe20000000000 */
[----:B------:R-:W1:Y:S01]  /*13a0*/  S2R R0, SR_CTAID.Z ;  /* 0x0000000000007919 */ /* 0x000e620000002700 */
[----:B------:R-:W-:Y:S01]  /*13b0*/  ULDC UR5, c[0x0][0x1c8] ;  /* 0x0000720000057ab9 */ /* 0x000fe20000000800 */
[----:B------:R-:W-:Y:S01]  /*13c0*/  MOV R9, UR18 ;  /* 0x0000001200097c02 */ /* 0x000fe20008000f00 */
[----:B------:R-:W2:Y:S01]  /*13d0*/  I2F.RP R4, R3 ;  /* 0x0000000300047306 */ /* 0x000ea20000209400 */
[----:B------:R-:W-:Y:S01]  /*13e0*/  ULOP3.LUT UR5, UR16, UR5, URZ, 0x3c, !UPT ;  /* 0x0000000510057292 */ /* 0x000fe2000f8e3c3f */
[----:B------:R-:W-:Y:S01]  /*13f0*/  IMAD.U32 R8, RZ, RZ, UR22 ;  /* 0x00000016ff087e24 */ /* 0x000fe2000f8e00ff */
[----:B------:R-:W-:Y:S02]  /*1400*/  ULEA UR4, UR10, 0xffffff00, 0x8 ;  /* 0xffffff000a047891 */ /* 0x000fe4000f8e403f */
[----:B------:R-:W-:Y:S02]  /*1410*/  @UP0 UIADD3 UR18, UR13, UR21, URZ ;  /* 0x000000150d120290 */ /* 0x000fe4000fffe03f */
[----:B------:R-:W-:Y:S01]  /*1420*/  ISETP.LE.AND P2, PT, RZ, UR5, PT ;  /* 0x00000005ff007c0c */ /* 0x000fe2000bf43270 */
[----:B--2---:R-:W2:Y:S01]  /*1430*/  MUFU.RCP R4, R4 ;  /* 0x0000000400047308 */ /* 0x004ea20000001000 */
[----:B-1----:R-:W-:-:S02]  /*1440*/  IABS R0, R0 ;  /* 0x0000000000007213 */ /* 0x002fc40000000000 */
[----:B--2---:R-:W-:-:S05]  /*1450*/  IADD3 R4, R4, 0xffffffe, RZ ;  /* 0x0ffffffe04047810 */ /* 0x004fca0007ffe0ff */
[----:B------:R-:W1:Y:S02]  /*1460*/  F2I.FTZ.U32.TRUNC.NTZ R5, R4 ;  /* 0x0000000400057305 */ /* 0x000e64000021f000 */
[----:B-1----:R-:W-:Y:S01]  /*1470*/  IMAD.MOV R2, RZ, RZ, -R5 ;  /* 0x000000ffff027224 */ /* 0x002fe200078e0a05 */
[----:B------:R-:W-:-:S03]  /*1480*/  MOV R4, RZ ;  /* 0x000000ff00047202 */ /* 0x000fc60000000f00 */
[----:B------:R-:W-:-:S04]  /*1490*/  IMAD R2, R2, R3, RZ ;  /* 0x0000000302027224 */ /* 0x000fc800078e02ff */
[----:B------:R-:W-:Y:S01]  /*14a0*/  IMAD.HI.U32 R2, R5, R2, R4 ;  /* 0x0000000205027227 */ /* 0x000fe200078e0004 */
[----:B------:R-:W-:Y:S01]  /*14b0*/  MOV R5, UR4 ;  /* 0x0000000400057c02 */ /* 0x000fe20008000f00 */
[----:B------:R-:W-:Y:S02]  /*14c0*/  ULDC.64 UR4, c[0x0][0x1a0] ;  /* 0x0000680000047ab9 */ /* 0x000fe40000000a00 */
[----:B------:R-:W-:Y:S01]  /*14d0*/  IMAD.MOV.U32 R4, RZ, RZ, R0 ;  /* 0x000000ffff047224 */ /* 0x000fe200078e0000 */
[----:B------:R-:W-:Y:S01]  /*14e0*/  SHF.R.S32.HI R7, RZ, 0x1f, R5 ;  /* 0x0000001fff077819 */ /* 0x000fe20000011405 */
[----:B------:R-:W-:Y:S01]  /*14f0*/  IMAD.WIDE.U32 R8, R5, c[0x0][0x198], R8 ;  /* 0x0000660005087a25 */ /* 0x000fe200078e0008 */
[----:B------:R-:W-:-:S03]  /*1500*/  @UP0 UIMAD.WIDE.U32 UR22, UR18, UR4, URZ ;  /* 0x00000004121602a5 */ /* 0x000fc6000f8e003f */
[----:B------:R-:W-:Y:S01]  /*1510*/  IMAD.HI.U32 R0, R2, R4, RZ ;  /* 0x0000000402007227 */ /* 0x000fe200078e00ff */
[----:B------:R-:W-:-:S04]  /*1520*/  @UP0 UIMAD UR18, UR18, UR5, UR23 ;  /* 0x00000005121202a4 */ /* 0x000fc8000f8e0217 */
[----:B------:R-:W-:-:S05]  /*1530*/  IADD3 R2, -R0, RZ, RZ ;  /* 0x000000ff00027210 */ /* 0x000fca0007ffe1ff */
[----:B------:R-:W-:-:S05]  /*1540*/  IMAD R2, R3, R2, R4 ;  /* 0x0000000203027224 */ /* 0x000fca00078e0204 */
[----:B------:R-:W-:-:S13]  /*1550*/  ISETP.GT.U32.AND P1, PT, R3, R2, PT ;  /* 0x000000020300720c */ /* 0x000fda0003f24070 */
[----:B------:R-:W-:Y:S01]  /*1560*/  @!P1 IMAD.IADD R2, R2, 0x1, -R3 ;  /* 0x0000000102029824 */ /* 0x000fe200078e0a03 */
[----:B------:R-:W-:Y:S02]  /*1570*/  @!P1 IADD3 R0, R0, 0x1, RZ ;  /* 0x0000000100009810 */ /* 0x000fe40007ffe0ff */
[----:B------:R-:W-:Y:S02]  /*1580*/  ISETP.NE.AND P1, PT, RZ, c[0x0][0x1c8], PT ;  /* 0x00007200ff007a0c */ /* 0x000fe40003f25270 */
[----:B------:R-:W-:Y:S01]  /*1590*/  ISETP.GE.U32.AND P3, PT, R2, R3, PT ;  /* 0x000000030200720c */ /* 0x000fe20003f66070 */
[----:B------:R-:W-:-:S04]  /*15a0*/  IMAD R2, R7, c[0x0][0x198], RZ ;  /* 0x0000660007027a24 */ /* 0x000fc800078e02ff */
[----:B------:R-:W-:-:S05]  /*15b0*/  IMAD R2, R5, c[0x0][0x19c], R2 ;  /* 0x0000670005027a24 */ /* 0x000fca00078e0202 */
[----:B------:R-:W-:-:S03]  /*15c0*/  IADD3 R9, R9, R2, RZ ;  /* 0x0000000209097210 */ /* 0x000fc60007ffe0ff */
[----:B------:R-:W-:-:S05]  /*15d0*/  @P3 IADD3 R0, R0, 0x1, RZ ;  /* 0x0000000100003810 */ /* 0x000fca0007ffe0ff */
[----:B------:R-:W-:Y:S01]  /*15e0*/  @!P2 IMAD.MOV R0, RZ, RZ, -R0 ;  /* 0x000000ffff00a224 */ /* 0x000fe200078e0a00 */
[----:B------:R-:W-:-:S04]  /*15f0*/  @!P1 LOP3.LUT R0, RZ, c[0x0][0x1c8], RZ, 0x33, !PT ;  /* 0x00007200ff009a12 */ /* 0x000fc800078e33ff */
[----:B------:R-:W-:Y:S01]  /*1600*/  SHF.R.S32.HI R96, RZ, 0x1f, R0 ;  /* 0x0000001fff607819 */ /* 0x000fe20000011400 */
[----:B------:R-:W-:-:S04]  /*1610*/  IMAD.WIDE.U32 R8, R0, c[0x0][0x1b0], R8 ;  /* 0x00006c0000087a25 */ /* 0x000fc800078e0008 */
[----:B------:R-:W-:Y:S02]  /*1620*/  IMAD R3, R96, c[0x0][0x1b0], RZ ;  /* 0x00006c0060037a24 */ /* 0x000fe400078e02ff */
[----:B------:R-:W-:Y:S02]  /*1630*/  IMAD.MOV.U32 R4, RZ, RZ, R8 ;  /* 0x000000ffff047224 */ /* 0x000fe400078e0008 */
[----:B------:R-:W-:-:S05]  /*1640*/  IMAD R3, R0, c[0x0][0x1b4], R3 ;  /* 0x00006d0000037a24 */ /* 0x000fca00078e0203 */
[----:B------:R-:W-:Y:S01]  /*1650*/  IADD3 R3, R9, R3, RZ ;  /* 0x0000000309037210 */ /* 0x000fe20007ffe0ff */
[----:B------:R-:W-:Y:S01]  /*1660*/  IMAD.MOV.U32 R9, RZ, RZ, R5 ;  /* 0x000000ffff097224 */ /* 0x000fe200078e0005 */
[----:B------:R-:W-:Y:S05]  /*1670*/  @P0 BRA `(.L_x_1950) ;  /* 0x000000d000000947 */ /* 0x000fea0003800000 */
[----:B------:R-:W-:Y:S02]  /*1680*/  USHF.R.S32.HI UR18, URZ, 0x1f, UR13 ;  /* 0x0000001f3f127899 */ /* 0x000fe4000801140d */
[----:B------:R-:W-:Y:S02]  /*1690*/  ULDC.64 UR4, c[0x0][0x1a0] ;  /* 0x0000680000047ab9 */ /* 0x000fe40000000a00 */
[----:B------:R-:W-:Y:S02]  /*16a0*/  UIMAD UR18, UR18, UR4, URZ ;  /* 0x00000004121272a4 */ /* 0x000fe4000f8e023f */
[----:B------:R-:W-:Y:S02]  /*16b0*/  UIMAD.WIDE.U32 UR22, UR13, UR4, URZ ;  /* 0x000000040d1672a5 */ /* 0x000fe4000f8e003f */
[----:B------:R-:W-:-:S02]  /*16c0*/  UIMAD UR18, UR13, UR5, UR18 ;  /* 0x000000050d1272a4 */ /* 0x000fc4000f8e0212 */
[----:B------:R-:W-:Y:S02]  /*16d0*/  USHF.R.S32.HI UR13, URZ, 0x1f, UR20 ;  /* 0x0000001f3f0d7899 */ /* 0x000fe40008011414 */
[----:B------:R-:W-:Y:S02]  /*16e0*/  ULDC.64 UR4, c[0x0][0x188] ;  /* 0x0000620000047ab9 */ /* 0x000fe40000000a00 */
[----:B------:R-:W-:Y:S02]  /*16f0*/  UIADD3 UR19, UR23, UR18, URZ ;  /* 0x0000001217137290 */ /* 0x000fe4000fffe03f */
[----:B------:R-:W-:Y:S02]  /*1700*/  UIMAD UR13, UR13, UR4, URZ ;  /* 0x000000040d0d72a4 */ /* 0x000fe4000f8e023f */
[----:B------:R-:W-:Y:S02]  /*1710*/  UMOV UR18, UR22 ;  /* 0x0000001600127c82 */ /* 0x000fe40008000000 */
[----:B------:R-:W-:-:S02]  /*1720*/  UIMAD UR5, UR20, UR5, UR13 ;  /* 0x00000005140572a4 */ /* 0x000fc4000f8e020d */
[----:B------:R-:W-:-:S04]  /*1730*/  UIMAD.WIDE.U32 UR22, UR20, UR4, UR18 ;  /* 0x00000004141672a5 */ /* 0x000fc8000f8e0012 */
[----:B------:R-:W-:Y:S02]  /*1740*/  UIADD3 UR18, UR23, UR5, URZ ;  /* 0x0000000517127290 */ /* 0x000fe4000fffe03f */
.L_x_1950:
[----:B------:R1:W5:Y:S01]  /*1750*/  @P4 LDG.E R101, [R126.64] ;  /* 0x000000067e654981 */ /* 0x000362000c1e1900 */
[----:B------:R-:W-:Y:S01]  /*1760*/  UISETP.NE.AND UP0, UPT, UR9, -0x1, UPT ;  /* 0xffffffff0900788c */ /* 0x000fe2000bf05270 */
[----:B------:R-:W-:Y:S01]  /*1770*/  SHF.R.S32.HI R47, RZ, 0x1f, R43 ;  /* 0x0000001fff2f7819 */ /* 0x000fe2000001142b */
[----:B------:R-:W-:Y:S01]  /*1780*/  ULDC.64 UR4, c[0x0][0x190] ;  /* 0x0000640000047ab9 */ /* 0x000fe20000000a00 */
[----:B------:R-:W2:Y:S01]  /*1790*/  S2R R14, SR_CTAID.X ;  /* 0x00000000000e7919 */ /* 0x000ea20000002500 */
[----:B------:R-:W-:Y:S01]  /*17a0*/  IMAD.MOV.U32 R6, RZ, RZ, 0x2 ;  /* 0x00000002ff067424 */ /* 0x000fe200078e00ff */
[CC--:B------:R-:W-:Y:S01]  /*17b0*/  LEA.HI R116, R47.reuse, R43.reuse, RZ, 0x2 ;  /* 0x0000002b2f747211 */ /* 0x0c0fe200078f10ff */
[----:B------:R-:W-:Y:S01]  /*17c0*/  IMAD.MOV.U32 R115, RZ, RZ, c[0x0][0x230] ;  /* 0x00008c00ff737624 */ /* 0x000fe200078e00ff */
[CC--:B------:R-:W-:Y:S01]  /*17d0*/  LEA.HI R49, R47.reuse, R43.reuse, RZ, 0x3 ;  /* 0x0000002b2f317211 */ /* 0x0c0fe200078f18ff */
[----:B------:R-:W-:Y:S01]  /*17e0*/  IMAD.MOV.U32 R10, RZ, RZ, RZ ;  /* 0x000000ffff0a7224 */ /* 0x000fe200078e00ff */
[----:B------:R-:W-:Y:S01]  /*17f0*/  LOP3.LUT R113, R116, 0xfffffffc, RZ, 0xc0, !PT ;  /* 0xfffffffc74717812 */ /* 0x000fe200078ec0ff */
[----:B------:R-:W-:Y:S01]  /*1800*/  IMAD.MOV.U32 R11, RZ, RZ, c[0x0][0x230] ;  /* 0x00008c00ff0b7624 */ /* 0x000fe200078e00ff */
[----:B------:R-:W-:Y:S01]  /*1810*/  @UP0 UIMAD.WIDE.U32 UR20, UR9, UR4, URZ ;  /* 0x00000004091402a5 */ /* 0x000fe2000f8e003f */
[-C--:B------:R-:W-:Y:S01]  /*1820*/  LEA.HI R42, R47, R43.reuse, RZ, 0x5 ;  /* 0x0000002b2f2a7211 */ /* 0x080fe200078f28ff */
[----:B------:R-:W3:Y:S01]  /*1830*/  S2R R128, SR_CTAID.Z ;  /* 0x0000000000807919 */ /* 0x000ee20000002700 */
[----:B------:R-:W-:Y:S01]  /*1840*/  SHF.R.S32.HI R48, RZ, 0x3, R49 ;  /* 0x00000003ff307819 */ /* 0x000fe20000011431 */
[----:B------:R-:W-:Y:S01]  /*1850*/  @UP0 UIMAD UR19, UR9, UR5, UR21 ;  /* 0x00000005091302a4 */ /* 0x000fe2000f8e0215 */
[----:B------:R-:W-:Y:S01]  /*1860*/  IMAD.IADD R113, R43, 0x1, -R113 ;  /* 0x000000012b717824 */ /* 0x000fe200078e0a71 */
[----:B------:R-:W-:Y:S01]  /*1870*/  LEA.HI R47, R47, R43, RZ, 0x4 ;  /* 0x0000002b2f2f7211 */ /* 0x000fe200078f20ff */
[----:B------:R-:W-:Y:S01]  /*1880*/  ULDC.64 UR4, c[0x0][0x178] ;  /* 0x00005e0000047ab9 */ /* 0x000fe20000000a00 */
[----:B------:R-:W-:Y:S01]  /*1890*/  SHF.R.S32.HI R124, RZ, 0x2, R116 ;  /* 0x00000002ff7c7819 */ /* 0x000fe20000011474 */
[----:B------:R-:W-:Y:S01]  /*18a0*/  @!UP0 UIMAD UR13, UR14, UR4, URZ ;  /* 0x000000040e0d82a4 */ /* 0x000fe2000f8e023f */
[----:B------:R-:W-:Y:S01]  /*18b0*/  IMAD.SHL.U32 R188, R113, 0x8, RZ ;  /* 0x0000000871bc7824 */ /* 0x000fe200078e00ff */
[----:B------:R-:W-:Y:S01]  /*18c0*/  @!UP0 UIMAD.WIDE.U32 UR24, UR15, UR4, URZ ;  /* 0x000000040f1882a5 */ /* 0x000fe2000f8e003f */
[----:B------:R-:W-:Y:S01]  /*18d0*/  LOP3.LUT R46, R47, 0xfffffff0, RZ, 0xc0, !PT ;  /* 0xfffffff02f2e7812 */ /* 0x000fe200078ec0ff */
[----:B------:R-:W-:Y:S01]  /*18e0*/  @!UP0 UIMAD UR5, UR15, UR5, UR13 ;  /* 0x000000050f0582a4 */ /* 0x000fe2000f8e020d */
[----:B------:R-:W-:Y:S01]  /*18f0*/  IMAD.SHL.U32 R2, R48, 0x40, RZ ;  /* 0x0000004030027824 */ /* 0x000fe200078e00ff */
[----:B------:R-:W-:Y:S01]  /*1900*/  USHF.R.S32.HI UR13, URZ, 0x1f, UR16 ;  /* 0x0000001f3f0d7899 */ /* 0x000fe20008011410 */
[----:B------:R-:W-:Y:S01]  /*1910*/  LEA.HI R116, R116, R124, RZ, 0x1 ;  /* 0x0000007c74747211 */ /* 0x000fe200078f08ff */
[----:B------:R-:W-:Y:S01]  /*1920*/  @!UP0 UIADD3 UR19, UR25, UR5, URZ ;  /* 0x0000000519138290 */ /* 0x000fe2000fffe03f */
[----:B------:R-:W-:Y:S01]  /*1930*/  IMAD.HI.U32 R115, R6, R115, R10 ;  /* 0x0000007306737227 */ /* 0x000fe200078e000a */
[----:B------:R-:W-:Y:S01]  /*1940*/  SHF.R.S32.HI R189, RZ, 0x1f, R188 ;  /* 0x0000001fffbd7819 */ /* 0x000fe200000114bc */
[----:B------:R-:W-:Y:S01]  /*1950*/  ULDC.64 UR4, c[0x0][0x1a8] ;  /* 0x00006a0000047ab9 */ /* 0x000fe20000000a00 */
[----:B------:R-:W-:Y:S01]  /*1960*/  LOP3.LUT R116, R116, 0x7fffffe, RZ, 0xc0, !PT ;  /* 0x07fffffe74747812 */ /* 0x000fe200078ec0ff */
[----:B------:R-:W-:Y:S01]  /*1970*/  UIMAD UR4, UR13, UR4, URZ ;  /* 0x000000040d0472a4 */ /* 0x000fe2000f8e023f */
[----:B------:R-:W-:Y:S01]  /*1980*/  IMAD.IADD R46, R43, 0x1, -R46 ;  /* 0x000000012b2e7824 */ /* 0x000fe200078e0a2e */
[----:B------:R-:W-:Y:S01]  /*1990*/  IADD3 R10, P0, R188, UR22, RZ ;  /* 0x00000016bc0a7c10 */ /* 0x000fe2000ff1e0ff */
[----:B------:R-:W-:Y:S01]  /*19a0*/  @!UP0 UMOV UR20, UR24 ;  /* 0x0000001800148c82 */ /* 0x000fe20008000000 */
[----:B------:R-:W-:Y:S01]  /*19b0*/  LOP3.LUT R2, R2, 0xc0, RZ, 0xc0, !PT ;  /* 0x000000c002027812 */ /* 0x000fe200078ec0ff */
[----:B------:R-:W-:Y:S01]  /*19c0*/  UIMAD UR4, UR16, UR5, UR4 ;  /* 0x00000005100472a4 */ /* 0x000fe2000f8e0204 */
[----:B------:R-:W-:Y:S01]  /*19d0*/  SHF.R.S32.HI R125, RZ, 0x1f, R124 ;  /* 0x0000001fff7d7819 */ /* 0x000fe2000001147c */
[----:B------:R-:W-:Y:S01]  /*19e0*/  USHF.R.S32.HI UR5, URZ, 0x1f, UR17 ;  /* 0x0000001f3f057899 */ /* 0x000fe20008011411 */
[----:B------:R-:W-:Y:S01]  /*19f0*/  SHF.R.S32.HI R42, RZ, 0x5, R42 ;  /* 0x00000005ff2a7819 */ /* 0x000fe2000001142a */
[----:B------:R-:W-:Y:S01]  /*1a00*/  IMAD.IADD R116, R124, 0x1, -R116 ;  /* 0x000000017c747824 */ /* 0x000fe200078e0a74 */
[----:B------:R-:W-:Y:S01]  /*1a10*/  IADD3.X R11, R189, UR18, RZ, P0, !PT ;  /* 0x00000012bd0b7c10 */ /* 0x000fe200087fe4ff */
[----:B------:R-:W-:Y:S01]  /*1a20*/  ULEA.HI UR5, UR5, UR17, URZ, 0x8 ;  /* 0x0000001105057291 */ /* 0x000fe2000f8f403f */
[----:B------:R-:W-:Y:S01]  /*1a30*/  LOP3.LUT R6, R2, 0x18, R188, 0xf8, !PT ;  /* 0x0000001802067812 */ /* 0x000fe200078ef8bc */
[----:B--2---:R-:W-:Y:S01]  /*1a40*/  IMAD.WIDE R14, R14, 0x40, R124 ;  /* 0x000000400e0e7825 */ /* 0x004fe200078e027c */
[----:B------:R-:W-:Y:S01]  /*1a50*/  LEA.HI R45, R46, R46, RZ, 0x1 ;  /* 0x0000002e2e2d7211 */ /* 0x000fe200078f08ff */
[----:B------:R-:W-:Y:S01]  /*1a60*/  USHF.R.S32.HI UR5, URZ, 0x8, UR5 ;  /* 0x000000083f057899 */ /* 0x000fe20008011405 */
[----:B------:R-:W-:Y:S01]  /*1a70*/  IADD3 R118, P0, R124, R9, RZ ;  /* 0x000000097c767210 */ /* 0x000fe20007f1e0ff */
[----:B------:R-:W-:Y:S01]  /*1a80*/  IMAD R116, R42, 0x8, R116 ;  /* 0x000000082a747824 */ /* 0x000fe200078e0274 */
[----:B------:R-:W-:Y:S01]  /*1a90*/  SHF.R.U32.HI R2, RZ, 0x3, R2 ;  /* 0x00000003ff027819 */ /* 0x000fe20000011602 */
[----:B------:R-:W-:Y:S01]  /*1aa0*/  IMAD.SHL.U32 R113, R113, 0x4, RZ ;  /* 0x0000000471717824 */ /* 0x000fe200078e00ff */
[----:B------:R-:W-:Y:S01]  /*1ab0*/  IADD3 R12, P1, R188, UR20, RZ ;  /* 0x00000014bc0c7c10 */ /* 0x000fe2000ff3e0ff */
[----:B------:R-:W-:Y:S01]  /*1ac0*/  IMAD.X R7, R125, 0x1, R7, P0 ;  /* 0x000000017d077824 */ /* 0x000fe200000e0607 */
[----:B------:R-:W-:Y:S01]  /*1ad0*/  SHF.R.S32.HI R8, RZ, 0x1, R45 ;  /* 0x00000001ff087819 */ /* 0x000fe2000001142d */
[----:B------:R-:W-:Y:S01]  /*1ae0*/  IMAD.WIDE.U32 R10, R0, c[0x0][0x1b8], R10 ;  /* 0x00006e00000a7a25 */ /* 0x000fe200078e000a */
[----:B------:R-:W-:-:S02]  /*1af0*/  SHF.R.S32.HI R44, RZ, 0x1f, R45 ;  /* 0x0000001fff2c7819 */ /* 0x000fc4000001142d */
[----:B------:R-:W-:Y:S01]  /*1b00*/  LOP3.LUT R2, R6, R2, RZ, 0x3c, !PT ;  /* 0x0000000206027212 */ /* 0x000fe200078e3cff */
[----:B------:R-:W-:Y:S01]  /*1b10*/  IMAD R6, R15, c[0x0][0x190], RZ ;  /* 0x000064000f067a24 */ /* 0x000fe200078e02ff */
[----:B------:R-:W-:Y:S01]  /*1b20*/  IADD3.X R13, R189, UR19, RZ, P1, !PT ;  /* 0x00000013bd0d7c10 */ /* 0x000fe20008ffe4ff */
[----:B------:R-:W-:Y:S01]  /*1b30*/  IMAD R7, R7, c[0x0][0x1a0], RZ ;  /* 0x0000680007077a24 */ /* 0x000fe200078e02ff */
[----:B------:R-:W-:Y:S01]  /*1b40*/  IADD3 R122, P0, R188, R4, RZ ;  /* 0x00000004bc7a7210 */ /* 0x000fe20007f1e0ff */
[C---:B------:R-:W-:Y:S01]  /*1b50*/  IMAD R6, R14.reuse, c[0x0][0x194], R6 ;  /* 0x000065000e067a24 */ /* 0x040fe200078e0206 */
[----:B------:R-:W-:Y:S01]  /*1b60*/  IMNMX R65, RZ, UR5, !PT ;  /* 0x00000005ff417c17 */ /* 0x000fe2000f800200 */
[----:B------:R-:W-:Y:S01]  /*1b70*/  IMAD.WIDE.U32 R12, R14, c[0x0][0x190], R12 ;  /* 0x000064000e0c7a25 */ /* 0x000fe200078e000c */
[----:B------:R-:W-:Y:S02]  /*1b80*/  LEA.HI R44, R44, R8, RZ, 0x2 ;  /* 0x000000082c2c7211 */ /* 0x000fe400078f10ff */
[----:B------:R-:W-:Y:S01]  /*1b90*/  LEA R116, R116, R2, 0x5 ;  /* 0x0000000274747211 */ /* 0x000fe200078e28ff */
[----:B------:R-:W-:Y:S01]  /*1ba0*/  IMAD R2, R96, c[0x0][0x1b8], RZ ;  /* 0x00006e0060027a24 */ /* 0x000fe200078e02ff */
[----:B------:R-:W-:Y:S01]  /*1bb0*/  IADD3.X R123, R189, R3, RZ, P0, !PT ;  /* 0x00000003bd7b7210 */ /* 0x000fe200007fe4ff */
[----:B------:R-:W-:Y:S01]  /*1bc0*/  IMAD.IADD R13, R13, 0x1, R6 ;  /* 0x000000010d0d7824 */ /* 0x000fe200078e0206 */
[----:B------:R-:W-:Y:S01]  /*1bd0*/  ISETP.LT.AND P0, PT, R65, UR10, PT ;  /* 0x0000000a41007c0c */ /* 0x000fe2000bf01270 */
[----:B------:R-:W-:Y:S01]  /*1be0*/  IMAD R2, R0, c[0x0][0x1bc], R2 ;  /* 0x00006f0000027a24 */ /* 0x000fe200078e0202 */
[----:B------:R-:W-:Y:S01]  /*1bf0*/  LOP3.LUT R44, R44, 0xfffffffc, RZ, 0xc0, !PT ;  /* 0xfffffffc2c2c7812 */ /* 0x000fe200078ec0ff */
[----:B---3--:R-:W-:Y:S01]  /*1c00*/  IMAD.WIDE.U32 R128, R128, c[0x0][0x1a8], R12 ;  /* 0x00006a0080807a25 */ /* 0x008fe200078e000c */
[----:B------:R-:W-:-:S02]  /*1c10*/  SHF.R.S32.HI R112, RZ, 0x1, R115 ;  /* 0x00000001ff707819 */ /* 0x000fc40000011473 */
[----:B------:R-:W-:Y:S01]  /*1c20*/  MOV R102, 0x5 ;  /* 0x0000000500667802 */ /* 0x000fe20000000f00 */
[----:B------:R-:W-:Y:S01]  /*1c30*/  IMAD.IADD R44, R8, 0x1, -R44 ;  /* 0x00000001082c7824 */ /* 0x000fe200078e0a2c */
[----:B------:R-:W-:Y:S01]  /*1c40*/  IADD3 R67, R129, UR4, RZ ;  /* 0x0000000481437c10 */ /* 0x000fe2000fffe0ff */
[----:B------:R-:W-:Y:S02]  /*1c50*/  IMAD R114, R124, R112, R113 ;  /* 0x000000707c727224 */ /* 0x000fe400078e0271 */
[----:B------:R-:W-:Y:S01]  /*1c60*/  IMAD.IADD R11, R11, 0x1, R2 ;  /* 0x000000010b0b7824 */ /* 0x000fe200078e0202 */
[----:B------:R-:W-:Y:S01]  /*1c70*/  LOP3.LUT P1, RZ, R44, 0x2, RZ, 0xc0, !PT ;  /* 0x000000022cff7812 */ /* 0x000fe2000782c0ff */
[----:B------:R-:W-:Y:S01]  /*1c80*/  IMAD R66, R125, c[0x0][0x198], RZ ;  /* 0x000066007d427a24 */ /* 0x000fe200078e02ff */
[----:B------:R-:W-:Y:S01]  /*1c90*/  SHF.R.S32.HI R105, RZ, 0x1f, R114 ;  /* 0x0000001fff697819 */ /* 0x000fe20000011472 */
[----:B------:R-:W-:Y:S02]  /*1ca0*/  IMAD R120, R118, c[0x0][0x1a4], R7 ;  /* 0x0000690076787a24 */ /* 0x000fe400078e0207 */
[----:B------:R-:W-:-:S02]  /*1cb0*/  IMAD.MOV.U32 R138, RZ, RZ, c[0x0][0x198] ;  /* 0x00006600ff8a7624 */ /* 0x000fc400078e00ff */
[----:B------:R-:W-:Y:S02]  /*1cc0*/  IMAD.MOV.U32 R9, RZ, RZ, 0x10 ;  /* 0x00000010ff097424 */ /* 0x000fe400078e00ff */
[----:B------:R-:W-:Y:S01]  /*1cd0*/  IMAD.MOV.U32 R2, RZ, RZ, c[0x0][0x1a0] ;  /* 0x00006800ff027624 */ /* 0x000fe200078e00ff */
[-C--:B------:R-:W-:Y:S01]  /*1ce0*/  SHF.L.U64.HI R40, R138, R102.reuse, c[0x0][0x19c] ;  /* 0x000067008a287619 */ /* 0x080fe20000010266 */
        /* <DEDUP_REMOVED lines=10> */
[----:B------:R-:W-:Y:S02]  /*1d90*/  IMAD.IADD R121, R119, 0x1, R120 ;  /* 0x0000000177797824 */ /* 0x000fe400078e0278 */
[----:B------:R-:W-:Y:S01]  /*1da0*/  @!P4 IMAD.MOV.U32 R101, RZ, RZ, RZ ;  /* 0x000000ffff65c224 */ /* 0x000fe200078e00ff */
[----:B------:R-:W-:Y:S05]  /*1db0*/  @!P0 BRA `(.L_x_1952) ;  /* 0x00006c8000008947 */ /* 0x000fea0003800000 */
[----:B-1----:R-:W-:Y:S01]  /*1dc0*/  IMAD.U32 R3, RZ, RZ, UR15 ;  /* 0x0000000fff037e24 */ /* 0x002fe2000f8e00ff */
[----:B------:R-:W-:Y:S01]  /*1dd0*/  ULDC.64 UR18, c[0x0][0x280] ;  /* 0x0000a00000127ab9 */ /* 0x000fe20000000a00 */
[----:B-----5:R-:W-:Y:S01]  /*1de0*/  IMAD.IADD R101, R101, 0x1, R5 ;  /* 0x0000000165657824 */ /* 0x020fe200078e0205 */
[----:B------:R-:W-:Y:S01]  /*1df0*/  UIMAD UR18, UR14, UR18, URZ ;  /* 0x000000120e1272a4 */ /* 0x000fe2000f8e023f */
[C-C-:B------:R-:W-:Y:S01]  /*1e00*/  IMAD.WIDE.U32 R6, R3.reuse, c[0x0][0x280], R188.reuse ;  /* 0x0000a00003067a25 */ /* 0x140fe200078e00bc */
[----:B------:R-:W-:Y:S01]  /*1e10*/  USHF.R.S32.HI UR24, URZ, 0x1f, UR17 ;  /* 0x0000001f3f187899 */ /* 0x000fe20008011411 */
[----:B------:R-:W-:Y:S01]  /*1e20*/  IADD3 R50, R124, 0x20, RZ ;  /* 0x000000207c327810 */ /* 0x000fe20007ffe0ff */
[----:B------:R-:W-:Y:S01]  /*1e30*/  ULDC.64 UR4, c[0x0][0x278] ;  /* 0x00009e0000047ab9 */ /* 0x000fe20000000a00 */
[----:B------:R-:W-:Y:S01]  /*1e40*/  IMAD.WIDE.U32 R10, R3, c[0x0][0x278], R188 ;  /* 0x00009e00030a7a25 */ /* 0x000fe200078e00bc */
[----:B------:R-:W-:Y:S01]  /*1e50*/  SHF.R.S32.HI R3, RZ, 0x1f, R5 ;  /* 0x0000001fff037819 */ /* 0x000fe20000011405 */
[----:B------:R-:W-:Y:S01]  /*1e60*/  UIMAD UR4, UR14, UR4, URZ ;  /* 0x000000040e0472a4 */ /* 0x000fe2000f8e023f */
[----:B------:R-:W-:Y:S01]  /*1e70*/  IADD3 R5, P1, P0, R5, -UR17, R124 ;  /* 0x8000001105057c10 */ /* 0x000fe2000f83e07c */
[----:B------:R-:W-:Y:S01]  /*1e80*/  UIMAD UR25, UR15, UR19, UR18 ;  /* 0x000000130f1972a4 */ /* 0x000fe2000f8e0212 */
[----:B------:R-:W-:Y:S01]  /*1e90*/  IMAD.WIDE.U32 R12, R2, 0x40, RZ ;  /* 0x00000040020c7825 */ /* 0x000fe200078e00ff */
[----:B------:R-:W-:Y:S01]  /*1ea0*/  UIMAD UR22, UR15, UR5, UR4 ;  /* 0x000000050f1672a4 */ /* 0x000fe2000f8e0204 */
[----:B------:R-:W-:Y:S01]  /*1eb0*/  IADD3.X R3, R3, ~UR24, R125, P1, P0 ;  /* 0x8000001803037c10 */ /* 0x000fe20008fe047d */
[----:B------:R-:W-:Y:S01]  /*1ec0*/  UMOV UR33, 0x80 ;  /* 0x0000008000217882 */ /* 0x000fe20000000000 */
[C---:B------:R-:W-:Y:S01]  /*1ed0*/  IMAD R94, R96.reuse, c[0x0][0x2a0], RZ ;  /* 0x0000a800605e7a24 */ /* 0x040fe200078e02ff */
[----:B------:R-:W-:Y:S01]  /*1ee0*/  IADD3 R7, R7, UR25, RZ ;  /* 0x0000001907077c10 */ /* 0x000fe2000fffe0ff */
[----:B------:R-:W-:Y:S01]  /*1ef0*/  IMAD R96, R96, c[0x0][0x298], RZ ;  /* 0x0000a60060607a24 */ /* 0x000fe200078e02ff */
[----:B------:R-:W-:Y:S01]  /*1f00*/  IADD3 R11, R11, UR22, RZ ;  /* 0x000000160b0b7c10 */ /* 0x000fe2000fffe0ff */
[C---:B------:R-:W-:Y:S01]  /*1f10*/  IMAD R4, R3.reuse, c[0x0][0x290], RZ ;  /* 0x0000a40003047a24 */ /* 0x040fe200078e02ff */
[----:B------:R-:W-:Y:S01]  /*1f20*/  ULDC.64 UR4, c[0x0][0x1a0] ;  /* 0x0000680000047ab9 */ /* 0x000fe20000000a00 */
[----:B------:R-:W-:Y:S01]  /*1f30*/  IMAD R3, R3, c[0x0][0x288], RZ ;  /* 0x0000a20003037a24 */ /* 0x000fe200078e02ff */
[----:B------:R-:W-:Y:S01]  /*1f40*/  UMOV UR32, 0x40 ;  /* 0x0000004000207882 */ /* 0x000fe20000000000 */
[C---:B------:R-:W-:Y:S01]  /*1f50*/  IMAD R4, R5.reuse, c[0x0][0x294], R4 ;  /* 0x0000a50005047a24 */ /* 0x040fe200078e0204 */
[----:B------:R-:W-:Y:S01]  /*1f60*/  UIMAD UR23, UR33, UR5, URZ ;  /* 0x00000005211772a4 */ /* 0x000fe2000f8e023f */
[C---:B------:R-:W-:Y:S01]  /*1f70*/  IMAD.WIDE.U32 R6, R5.reuse, c[0x0][0x290], R6 ;  /* 0x0000a40005067a25 */ /* 0x040fe200078e0006 */
[----:B------:R-:W-:Y:S01]  /*1f80*/  UIMAD UR5, UR32, UR5, URZ ;  /* 0x00000005200572a4 */ /* 0x000fe2000f8e023f */
[C---:B------:R-:W-:Y:S01]  /*1f90*/  IADD3 R111, R124.reuse, 0x40, RZ ;  /* 0x000000407c6f7810 */ /* 0x040fe20007ffe0ff */
[----:B------:R-:W-:Y:S01]  /*1fa0*/  ULDC UR31, c[0x0][0x19c] ;  /* 0x00006700001f7ab9 */ /* 0x000fe20000000800 */
[C---:B------:R-:W-:Y:S01]  /*1fb0*/  IMAD R3, R5.reuse, c[0x0][0x28c], R3 ;  /* 0x0000a30005037a24 */ /* 0x040fe200078e0203 */
[----:B------:R-:W-:Y:S01]  /*1fc0*/  UMOV UR21, 0xc0 ;  /* 0x000000c000157882 */ /* 0x000fe20000000000 */
[----:B------:R-:W-:Y:S01]  /*1fd0*/  IMAD.WIDE.U32 R10, R5, c[0x0][0x288], R10 ;  /* 0x0000a200050a7a25 */ /* 0x000fe200078e000a */
[----:B------:R-:W-:Y:S01]  /*1fe0*/  IADD3 R79, R13, UR5, RZ ;  /* 0x000000050d4f7c10 */ /* 0x000fe2000fffe0ff */
[----:B------:R-:W-:Y:S01]  /*1ff0*/  ULDC UR22, c[0x0][0x294] ;  /* 0x0000a50000167ab9 */ /* 0x000fe20000000800 */
[----:B------:R-:W-:Y:S01]  /*2000*/  IADD3 R110, R124, 0x60, RZ ;  /* 0x000000607c6e7810 */ /* 0x000fe20007ffe0ff */
[----:B------:R-:W-:Y:S01]  /*2010*/  IMAD.IADD R5, R7, 0x1, R4 ;  /* 0x0000000107057824 */ /* 0x000fe200078e0204 */
[----:B------:R-:W-:Y:S01]  /*2020*/  ULDC UR5, c[0x0][0x1a4] ;  /* 0x0000690000057ab9 */ /* 0x000fe20000000800 */
[----:B------:R-:W-:Y:S01]  /*2030*/  IMAD.MOV.U32 R4, RZ, RZ, R6 ;  /* 0x000000ffff047224 */ /* 0x000fe200078e0006 */
[----:B------:R-:W-:Y:S01]  /*2040*/  UMOV UR20, 0x140 ;  /* 0x0000014000147882 */ /* 0x000fe20000000000 */
[----:B------:R-:W-:Y:S01]  /*2050*/  IMAD.WIDE.U32 R6, R2, 0x80, RZ ;  /* 0x0000008002067825 */ /* 0x000fe200078e00ff */
[----:B------:R-:W-:Y:S01]  /*2060*/  UIMAD UR33, UR33, UR31, URZ ;  /* 0x0000001f212172a4 */ /* 0x000fe2000f8e023f */
[----:B------:R-:W-:Y:S01]  /*2070*/  SHF.L.U64.HI R79, R12, 0x1, R79 ;  /* 0x000000010c4f7819 */ /* 0x000fe2000001024f */
[----:B------:R-:W-:Y:S01]  /*2080*/  UIMAD UR32, UR32, UR31, URZ ;  /* 0x0000001f202072a4 */ /* 0x000fe2000f8e023f */
[----:B------:R-:W-:Y:S01]  /*2090*/  IMAD.IADD R3, R11, 0x1, R3 ;  /* 0x000000010b037824 */ /* 0x000fe200078e0203 */
[----:B------:R-:W-:Y:S01]  /*20a0*/  UMOV UR19, 0x180 ;  /* 0x0000018000137882 */ /* 0x000fe20000000000 */
[----:B------:R-:W-:Y:S01]  /*20b0*/  IMAD.MOV.U32 R2, RZ, RZ, R10 ;  /* 0x000000ffff027224 */ /* 0x000fe200078e000a */
[----:B------:R-:W-:Y:S01]  /*20c0*/  UIMAD.WIDE.U32 UR40, UR21, UR4, URZ ;  /* 0x00000004152872a5 */ /* 0x000fe2000f8e003f */
[C---:B------:R-:W-:Y:S01]  /*20d0*/  IMAD R96, R0.reuse, c[0x0][0x29c], R96 ;  /* 0x0000a70000607a24 */ /* 0x040fe200078e0260 */
[----:B------:R-:W-:Y:S01]  /*20e0*/  UIMAD UR31, UR21, UR22, URZ ;  /* 0x00000016151f72a4 */ /* 0x000fe2000f8e023f */
[C---:B------:R-:W-:Y:S01]  /*20f0*/  IMAD.WIDE.U32 R2, R0.reuse, c[0x0][0x298], R2 ;  /* 0x0000a60000027a25 */ /* 0x040fe200078e0002 */
[----:B------:R-:W-:Y:S01]  /*2100*/  UIMAD UR36, UR21, UR5, URZ ;  /* 0x00000005152472a4 */ /* 0x000fe2000f8e023f */
[----:B------:R-:W-:Y:S01]  /*2110*/  IADD3 R84, R7, UR23, RZ ;  /* 0x0000001707547c10 */ /* 0x000fe2000fffe0ff */
[----:B------:R-:W-:Y:S01]  /*2120*/  UMOV UR18, 0x1c0 ;  /* 0x000001c000127882 */ /* 0x000fe20000000000 */
[----:B------:R-:W-:Y:S01]  /*2130*/  IMAD R94, R0, c[0x0][0x2a4], R94 ;  /* 0x0000a900005e7a24 */ /* 0x000fe200078e025e */
[----:B------:R-:W-:Y:S01]  /*2140*/  LEA R97, P0, R2, c[0x0][0x268], 0x1 ;  /* 0x00009a0002617a11 */ /* 0x000fe200078008ff */
[----:B------:R-:W-:Y:S01]  /*2150*/  IMAD.WIDE.U32 R4, R0, c[0x0][0x2a0], R4 ;  /* 0x0000a80000047a25 */ /* 0x000fe200078e0004 */
[----:B------:R-:W-:Y:S01]  /*2160*/  UIMAD.WIDE.U32 UR38, UR20, UR4, URZ ;  /* 0x00000004142672a5 */ /* 0x000fe2000f8e003f */
[----:B------:R-:W-:Y:S01]  /*2170*/  SHF.L.U64.HI R84, R6, 0x1, R84 ;  /* 0x0000000106547819 */ /* 0x000fe20000010254 */
[----:B------:R-:W-:Y:S01]  /*2180*/  UIMAD UR21, UR20, UR22, URZ ;  /* 0x00000016141572a4 */ /* 0x000fe2000f8e023f */
[----:B------:R-:W-:Y:S01]  /*2190*/  IMAD.IADD R96, R3, 0x1, R96 ;  /* 0x0000000103607824 */ /* 0x000fe200078e0260 */
[----:B------:R-:W-:Y:S01]  /*21a0*/  LEA R95, P1, R4, c[0x0][0x270], 0x1 ;  /* 0x00009c00045f7a11 */ /* 0x000fe200078208ff */
[----:B------:R-:W-:Y:S01]  /*21b0*/  IMAD.IADD R94, R5, 0x1, R94 ;  /* 0x00000001055e7824 */ /* 0x000fe200078e025e */
[----:B------:R-:W-:Y:S01]  /*21c0*/  UIMAD UR37, UR20, UR5, URZ ;  /* 0x00000005142572a4 */ /* 0x000fe2000f8e023f */
        /* <DEDUP_REMOVED lines=8> */
[----:B------:R-:W-:Y:S01]  /*2250*/  UIMAD UR20, UR19, UR22, URZ ;  /* 0x00000016131472a4 */ /* 0x000fe2000f8e023f */
[----:B------:R-:W-:Y:S01]  /*2260*/  LEA R90, P1, R122, c[0x0][0x168], 0x1 ;  /* 0x00005a007a5a7a11 */ /* 0x000fe200078208ff */
[----:B------:R-:W-:Y:S01]  /*2270*/  IMAD.MOV.U32 R103, RZ, RZ, c[0x0][0x288] ;  /* 0x0000a200ff677624 */ /* 0x000fe200078e00ff */
[----:B------:R-:W-:Y:S01]  /*2280*/  LEA R93, P0, R118, c[0x0][0x170], 0x1 ;  /* 0x00005c00765d7a11 */ /* 0x000fe200078008ff */
[----:B------:R-:W-:Y:S01]  /*2290*/  IMAD.WIDE.U32 R142, R138, 0x80, RZ ;  /* 0x000000808a8e7825 */ /* 0x000fe200078e00ff */
[----:B------:R-:W-:Y:S01]  /*22a0*/  LEA.HI.X R89, R122, c[0x0][0x16c], R66, 0x1, P1 ;  /* 0x00005b007a597a11 */ /* 0x000fe200008f0c42 */
[----:B------:R-:W-:Y:S01]  /*22b0*/  UIMAD UR22, UR18, UR22, URZ ;  /* 0x00000016121672a4 */ /* 0x000fe2000f8e023f */
[----:B------:R-:W-:Y:S01]  /*22c0*/  LEA.HI.X R92, R118, c[0x0][0x174], R121, 0x1, P0 ;  /* 0x00005d00765c7a11 */ /* 0x000fe200000f0c79 */
[C---:B------:R-:W-:Y:S01]  /*22d0*/  IMAD.SHL.U32 R78, R130.reuse, 0x40, RZ ;  /* 0x00000040824e7824 */ /* 0x040fe200078e00ff */
[----:B------:R-:W-:Y:S01]  /*22e0*/  SHF.R.S32.HI R32, RZ, 0x1f, R101 ;  /* 0x0000001fff207819 */ /* 0x000fe20000011465 */
[----:B------:R-:W-:Y:S01]  /*22f0*/  IMAD.SHL.U32 R83, R130, 0x80, RZ ;  /* 0x0000008082537824 */ /* 0x000fe200078e00ff */
[-C--:B------:R-:W-:Y:S01]  /*2300*/  IADD3 R33, P1, R114, R101.reuse, RZ ;  /* 0x0000006572217210 */ /* 0x080fe20007f3e0ff */
[C---:B------:R-:W-:Y:S01]  /*2310*/  IMAD.SHL.U32 R76, R130.reuse, 0x20, RZ ;  /* 0x00000020824c7824 */ /* 0x040fe200078e00ff */
[----:B------:R-:W-:Y:S01]  /*2320*/  IADD3 R101, P0, R113, R101, RZ ;  /* 0x0000006571657210 */ /* 0x000fe20007f1e0ff */
[C---:B------:R-:W-:Y:S01]  /*2330*/  IMAD.WIDE.U32 R136, R130.reuse, 0xc0, RZ ;  /* 0x000000c082887825 */ /* 0x040fe200078e00ff */
[CC--:B------:R-:W-:Y:S01]  /*2340*/  SHF.L.U64.HI R77, R130.reuse, R69.reuse, c[0x0][0x294] ;  /* 0x0000a500824d7619 */ /* 0x0c0fe20000010245 */
[----:B------:R-:W-:Y:S01]  /*2350*/  UIMAD.WIDE.U32 UR34, UR19, UR4, URZ ;  /* 0x00000004132272a5 */ /* 0x000fe2000f8e003f */
[----:B------:R-:W-:Y:S01]  /*2360*/  SHF.L.U64.HI R82, R130, R72, c[0x0][0x294] ;  /* 0x0000a50082527619 */ /* 0x000fe20000010248 */
[--C-:B------:R-:W-:Y:S01]  /*2370*/  IMAD.X R100, R104, 0x1, R32.reuse, P0 ;  /* 0x0000000168647824 */ /* 0x100fe200000e0620 */
[C---:B------:R-:W-:Y:S01]  /*2380*/  SHF.L.U64.HI R75, R130.reuse, R102, c[0x0][0x294] ;  /* 0x0000a500824b7619 */ /* 0x040fe20000010266 */
[----:B------:R-:W-:Y:S01]  /*2390*/  IMAD.X R32, R105, 0x1, R32, P1 ;  /* 0x0000000169207824 */ /* 0x000fe200008e0620 */
[----:B------:R-:W-:Y:S01]  /*23a0*/  UIMAD UR19, UR19, UR5, URZ ;  /* 0x00000005131372a4 */ /* 0x000fe2000f8e023f */
[C---:B------:R-:W-:Y:S01]  /*23b0*/  IMAD.WIDE.U32 R134, R130.reuse, 0x140, RZ ;  /* 0x0000014082867825 */ /* 0x040fe200078e00ff */
[----:B------:R-:W-:Y:S01]  /*23c0*/  SHF.L.U64.HI R100, R101, 0x1, R100 ;  /* 0x0000000165647819 */ /* 0x000fe20000010264 */
[----:B------:R-:W-:Y:S01]  /*23d0*/  UIMAD.WIDE.U32 UR42, UR18, UR4, URZ ;  /* 0x00000004122a72a5 */ /* 0x000fe2000f8e003f */
[----:B------:R-:W-:Y:S01]  /*23e0*/  SHF.L.U64.HI R32, R33, 0x1, R32 ;  /* 0x0000000121207819 */ /* 0x000fe20000010220 */
[----:B------:R-:W-:Y:S01]  /*23f0*/  IMAD.SHL.U32 R101, R101, 0x2, RZ ;  /* 0x0000000265657824 */ /* 0x000fe200078e00ff */
[----:B------:R-:W-:Y:S01]  /*2400*/  UIMAD UR5, UR18, UR5, URZ ;  /* 0x00000005120572a4 */ /* 0x000fe2000f8e023f */
[----:B------:R-:W-:Y:S01]  /*2410*/  IMAD.SHL.U32 R33, R33, 0x2, RZ ;  /* 0x0000000221217824 */ /* 0x000fe200078e00ff */
[----:B------:R-:W-:Y:S01]  /*2420*/  SHF.L.U64.HI R69, R103, R69, c[0x0][0x28c] ;  /* 0x0000a30067457619 */ /* 0x000fe20000010245 */
[----:B------:R-:W-:Y:S01]  /*2430*/  IMAD.WIDE.U32 R132, R130, 0x180, RZ ;  /* 0x0000018082847825 */ /* 0x000fe200078e00ff */
[----:B------:R-:W-:Y:S01]  /*2440*/  IADD3 R99, P3, R101, c[0x0][0x2b0], RZ ;  /* 0x0000ac0065637a10 */ /* 0x000fe20007f7e0ff */
[----:B------:R-:W-:Y:S01]  /*2450*/  ULDC UR30, c[0x0][0x28c] ;  /* 0x0000a300001e7ab9 */ /* 0x000fe20000000800 */
[----:B------:R-:W-:Y:S01]  /*2460*/  IADD3 R11, P1, R33, c[0x0][0x2b0], RZ ;  /* 0x0000ac00210b7a10 */ /* 0x000fe20007f3e0ff */
[----:B------:R-:W-:Y:S01]  /*2470*/  IMAD.WIDE.U32 R138, R138, 0x40, RZ ;  /* 0x000000408a8a7825 */ /* 0x000fe200078e00ff */
[----:B------:R-:W-:Y:S01]  /*2480*/  IADD3 R101, P2, R101, c[0x0][0x2a8], RZ ;  /* 0x0000aa0065657a10 */ /* 0x000fe20007f5e0ff */
[----:B------:R-:W-:Y:S01]  /*2490*/  ULDC UR29, c[0x0][0x28c] ;  /* 0x0000a300001d7ab9 */ /* 0x000fe20000000800 */
[----:B------:R-:W-:Y:S01]  /*24a0*/  IADD3 R33, P0, R33, c[0x0][0x2a8], RZ ;  /* 0x0000aa0021217a10 */ /* 0x000fe20007f1e0ff */
[C---:B------:R-:W-:Y:S01]  /*24b0*/  IMAD.SHL.U32 R64, R112.reuse, 0x20, RZ ;  /* 0x0000002070407824 */ /* 0x040fe200078e00ff */
[C---:B------:R-:W-:Y:S01]  /*24c0*/  SHF.L.U64.HI R72, R103.reuse, R72, c[0x0][0x28c] ;  /* 0x0000a30067487619 */ /* 0x040fe20000010248 */
[C---:B------:R-:W-:Y:S01]  /*24d0*/  IMAD.SHL.U32 R62, R112.reuse, 0x40, RZ ;  /* 0x00000040703e7824 */ /* 0x040fe200078e00ff */
[----:B------:R-:W-:Y:S01]  /*24e0*/  SHF.L.U64.HI R102, R103, R102, c[0x0][0x28c] ;  /* 0x0000a30067667619 */ /* 0x000fe20000010266 */
[----:B------:R-:W-:Y:S01]  /*24f0*/  IMAD R60, R112, 0x60, RZ ;  /* 0x00000060703c7824 */ /* 0x000fe200078e02ff */
[----:B------:R-:W-:Y:S01]  /*2500*/  SHF.L.U64.HI R77, R78, 0x1, R77 ;  /* 0x000000014e4d7819 */ /* 0x000fe2000001024d */
[C---:B------:R-:W-:Y:S01]  /*2510*/  IMAD.SHL.U32 R58, R112.reuse, 0x80, RZ ;  /* 0x00000080703a7824 */ /* 0x040fe200078e00ff */
[----:B------:R-:W-:Y:S01]  /*2520*/  SHF.L.U64.HI R82, R83, 0x1, R82 ;  /* 0x0000000153527819 */ /* 0x000fe20000010252 */
[----:B------:R-:W-:Y:S01]  /*2530*/  IMAD R56, R112, 0xa0, RZ ;  /* 0x000000a070387824 */ /* 0x000fe200078e02ff */
[----:B------:R-:W-:Y:S01]  /*2540*/  SHF.L.U64.HI R75, R76, 0x1, R75 ;  /* 0x000000014c4b7819 */ /* 0x000fe2000001024b */
[----:B------:R-:W-:Y:S01]  /*2550*/  IMAD R54, R112, 0xc0, RZ ;  /* 0x000000c070367824 */ /* 0x000fe200078e02ff */
[----:B------:R-:W-:Y:S01]  /*2560*/  IADD3.X R98, R100, c[0x0][0x2b4], RZ, P3, !PT ;  /* 0x0000ad0064627a10 */ /* 0x000fe20001ffe4ff */
[----:B------:R-:W-:Y:S01]  /*2570*/  IMAD R52, R112, 0xe0, RZ ;  /* 0x000000e070347824 */ /* 0x000fe200078e02ff */
[----:B------:R-:W-:Y:S01]  /*2580*/  IADD3.X R10, R32, c[0x0][0x2b4], RZ, P1, !PT ;  /* 0x0000ad00200a7a10 */ /* 0x000fe20000ffe4ff */
[----:B------:R-:W-:Y:S01]  /*2590*/  IMAD.WIDE.U32 R130, R130, 0x1c0, RZ ;  /* 0x000001c082827825 */ /* 0x000fe200078e00ff */
[C---:B------:R-:W-:Y:S01]  /*25a0*/  IADD3 R109, R124.reuse, 0x80, RZ ;  /* 0x000000807c6d7810 */ /* 0x040fe20007ffe0ff */
[----:B------:R-:W-:Y:S01]  /*25b0*/  ULDC UR28, c[0x0][0x28c] ;  /* 0x0000a300001c7ab9 */ /* 0x000fe20000000800 */
[C---:B------:R-:W-:Y:S01]  /*25c0*/  IADD3 R108, R124.reuse, 0xa0, RZ ;  /* 0x000000a07c6c7810 */ /* 0x040fe20007ffe0ff */
[----:B------:R-:W-:Y:S01]  /*25d0*/  IMAD.MOV.U32 R68, RZ, RZ, c[0x0][0x290] ;  /* 0x0000a400ff447624 */ /* 0x000fe200078e00ff */
[----:B------:R-:W-:Y:S01]  /*25e0*/  IADD3 R107, R124, 0xc0, RZ ;  /* 0x000000c07c6b7810 */ /* 0x000fe20007ffe0ff */
[----:B------:R-:W-:Y:S01]  /*25f0*/  IMAD.SHL.U32 R80, R12, 0x2, RZ ;  /* 0x000000020c507824 */ /* 0x000fe200078e00ff */
[----:B------:R-:W-:Y:S01]  /*2600*/  IADD3 R106, R124, 0xe0, RZ ;  /* 0x000000e07c6a7810 */ /* 0x000fe20007ffe0ff */
[C---:B------:R-:W-:Y:S01]  /*2610*/  IMAD.SHL.U32 R70, R103.reuse, 0x40, RZ ;  /* 0x0000004067467824 */ /* 0x040fe200078e00ff */
[----:B------:R-:W-:Y:S01]  /*2620*/  SHF.R.S32.HI R63, RZ, 0x1f, R64 ;  /* 0x0000001fff3f7819 */ /* 0x000fe20000011440 */
[C---:B------:R-:W-:Y:S01]  /*2630*/  IMAD.SHL.U32 R73, R103.reuse, 0x80, RZ ;  /* 0x0000008067497824 */ /* 0x040fe200078e00ff */
[----:B------:R-:W-:Y:S01]  /*2640*/  SHF.R.S32.HI R61, RZ, 0x1f, R62 ;  /* 0x0000001fff3d7819 */ /* 0x000fe2000001143e */
[----:B------:R-:W-:Y:S01]  /*2650*/  IMAD.SHL.U32 R85, R6, 0x2, RZ ;  /* 0x0000000206557824 */ /* 0x000fe200078e00ff */
[----:B------:R-:W-:Y:S01]  /*2660*/  SHF.R.S32.HI R59, RZ, 0x1f, R60 ;  /* 0x0000001fff3b7819 */ /* 0x000fe2000001143c */
[----:B------:R-:W-:Y:S01]  /*2670*/  IMAD.U32 R12, RZ, RZ, UR10 ;  /* 0x0000000aff0c7e24 */ /* 0x000fe2000f8e00ff */
        /* <DEDUP_REMOVED lines=17> */
[----:B------:R-:W-:Y:S01]  /*2790*/  ULDC UR24, c[0x0][0x28c] ;  /* 0x0000a30000187ab9 */ /* 0x000fe20000000800 */
[----:B------:R-:W-:Y:S01]  /*27a0*/  IADD3.X R100, R100, c[0x0][0x2ac], RZ, P2, !PT ;  /* 0x0000ab0064647a10 */ /* 0x000fe200017fe4ff */
[----:B------:R-:W-:Y:S01]  /*27b0*/  ULDC UR23, c[0x0][0x28c] ;  /* 0x0000a30000177ab9 */ /* 0x000fe20000000800 */
[----:B------:R-:W-:Y:S01]  /*27c0*/  IADD3.X R32, R32, c[0x0][0x2ac], RZ, P0, !PT ;  /* 0x0000ab0020207a10 */ /* 0x000fe200007fe4ff */
[----:B------:R-:W-:Y:S01]  /*27d0*/  ULDC UR4, c[0x0][0x230] ;  /* 0x00008c0000047ab9 */ /* 0x000fe20000000800 */
[----:B------:R-:W-:Y:S01]  /*27e0*/  IADD3 R87, R133, UR20, RZ ;  /* 0x0000001485577c10 */ /* 0x000fe2000fffe0ff */
[----:B------:R-:W-:-:S02]  /*27f0*/  UIMAD UR30, UR30, 0xc0, URZ ;  /* 0x000000c01e1e78a4 */ /* 0x000fc4000f8e023f */
[----:B------:R-:W-:Y:S02]  /*2800*/  UIMAD UR29, UR29, 0x140, URZ ;  /* 0x000001401d1d78a4 */ /* 0x000fe4000f8e023f */
[----:B------:R-:W-:Y:S02]  /*2810*/  UIMAD UR28, UR28, 0x180, URZ ;  /* 0x000001801c1c78a4 */ /* 0x000fe4000f8e023f */
[----:B------:R-:W-:Y:S02]  /*2820*/  UIMAD UR27, UR27, 0x1c0, URZ ;  /* 0x000001c01b1b78a4 */ /* 0x000fe4000f8e023f */
[----:B------:R-:W-:Y:S02]  /*2830*/  UIMAD UR26, UR26, 0xc0, URZ ;  /* 0x000000c01a1a78a4 */ /* 0x000fe4000f8e023f */
[----:B------:R-:W-:Y:S02]  /*2840*/  UIMAD UR25, UR25, 0x140, URZ ;  /* 0x00000140191978a4 */ /* 0x000fe4000f8e023f */
[----:B------:R-:W-:-:S02]  /*2850*/  UIMAD UR24, UR24, 0x180, URZ ;  /* 0x00000180181878a4 */ /* 0x000fc4000f8e023f */
[----:B------:R-:W-:Y:S02]  /*2860*/  UIMAD UR23, UR23, 0x1c0, URZ ;  /* 0x000001c0171778a4 */ /* 0x000fe4000f8e023f */
[----:B------:R-:W-:Y:S02]  /*2870*/  UIADD3 UR36, UR41, UR36, URZ ;  /* 0x0000002429247290 */ /* 0x000fe4000fffe03f */
[----:B------:R-:W-:Y:S02]  /*2880*/  UIADD3 UR37, UR39, UR37, URZ ;  /* 0x0000002527257290 */ /* 0x000fe4000fffe03f */
[----:B------:R-:W-:Y:S02]  /*2890*/  UIADD3 UR19, UR35, UR19, URZ ;  /* 0x0000001323137290 */ /* 0x000fe4000fffe03f */
[----:B------:R-:W-:Y:S02]  /*28a0*/  UIADD3 UR5, UR43, UR5, URZ ;  /* 0x000000052b057290 */ /* 0x000fe4000fffe03f */
[----:B------:R-:W-:-:S02]  /*28b0*/  ULDC.U8 UR20, c[0x0][0x313] ;  /* 0x0000c4c000147ab9 */ /* 0x000fc40000000000 */
.L_x_2006:
[----:B------:R-:W-:Y:S01]  /*28c0*/  ISETP.NE.AND P5, PT, R117, RZ, PT ;  /* 0x000000ff7500720c */ /* 0x000fe20003fa5270 */
[----:B------:R-:W-:Y:S02]  /*28d0*/  IMAD.SHL.U32 R14, R12, 0x100, RZ ;  /* 0x000001000c0e7824 */ /* 0x000fe400078e00ff */
[----:B------:R-:W-:Y:S03]  /*28e0*/  IMAD.MOV.U32 R7, RZ, RZ, R94 ;  /* 0x000000ffff077224 */ /* 0x000fe600078e005e */
[----:B------:R-:W-:Y:S04]  /*28f0*/  IADD3 R13, R14, -0x100, RZ ;  /* 0xffffff000e0d7810 */ /* 0x000fe80007ffe0ff */
[C---:B------:R-:W-:Y:S02]  /*2900*/  IADD3 R5, -R13.reuse, UR12, RZ ;  /* 0x0000000c0d057c10 */ /* 0x040fe4000fffe1ff */
[----:B------:R-:W-:Y:S02]  /*2910*/  IADD3 R4, -R13, UR17, RZ ;  /* 0x000000110d047c10 */ /* 0x000fe4000fffe1ff */
[CC--:B------:R-:W-:Y:S04]  /*2920*/  ISETP.GE.OR P0, PT, R50.reuse, R5.reuse, P5 ;  /* 0x000000053200720c */ /* 0x0c0fe80002f06670 */
[-C--:B------:R-:W-:Y:S02]  /*2930*/  ISETP.LT.OR P3, PT, R50, R4.reuse, P0 ;  /* 0x000000043200720c */ /* 0x080fe40000761670 */
[CC--:B------:R-:W-:Y:S02]  /*2940*/  ISETP.GE.OR P0, PT, R111.reuse, R5.reuse, P5 ;  /* 0x000000056f00720c */ /* 0x0c0fe40002f06670 */
[----:B------:R-:W-:Y:S02]  /*2950*/  P2R R6, PR, RZ, 0x8 ;  /* 0x00000008ff067803 */ /* 0x000fe40000000000 */
[-C--:B------:R-:W-:Y:S02]  /*2960*/  ISETP.LT.OR P6, PT, R111, R4.reuse, P0 ;  /* 0x000000046f00720c */ /* 0x080fe400007c1670 */
[CC--:B------:R-:W-:Y:S02]  /*2970*/  ISETP.GE.OR P0, PT, R110.reuse, R5.reuse, P5 ;  /* 0x000000056e00720c */ /* 0x0c0fe40002f06670 */
[----:B------:R-:W-:Y:S02]  /*2980*/  P2R R145, PR, RZ, 0x40 ;  /* 0x00000040ff917803 */ /* 0x000fe40000000000 */
[-C--:B------:R-:W-:Y:S02]  /*2990*/  ISETP.LT.OR P4, PT, R110, R4.reuse, P0 ;  /* 0x000000046e00720c */ /* 0x080fe40000781670 */
[----:B------:R-:W-:Y:S02]  /*29a0*/  ISETP.GE.OR P0, PT, R109, R5, P5 ;  /* 0x000000056d00720c */ /* 0x000fe40002f06670 */
[----:B------:R-:W-:Y:S02]  /*29b0*/  @!P3 LEA R26, P2, R35, R93, 0x1 ;  /* 0x0000005d231ab211 */ /* 0x000fe400078408ff */
[----:B------:R-:W-:Y:S02]  /*29c0*/  ISETP.LT.OR P0, PT, R109, R4, P0 ;  /* 0x000000046d00720c */ /* 0x000fe40000701670 */
[----:B------:R-:W-:Y:S02]  /*29d0*/  @!P3 LEA.HI.X R27, R35, R92, R34, 0x1, P2 ;  /* 0x0000005c231bb211 */ /* 0x000fe400010f0c22 */
[----:B------:R-:W-:Y:S02]  /*29e0*/  P2R R144, PR, RZ, 0x1 ;  /* 0x00000001ff907803 */ /* 0x000fe40000000000 */
[----:B------:R-:W-:Y:S02]  /*29f0*/  @!P6 IADD3 R22, P0, R93, R80, RZ ;  /* 0x000000505d16e210 */ /* 0x000fe40007f1e0ff */
[----:B------:R-:W-:Y:S02]  /*2a00*/  ISETP.NE.AND P2, PT, R144, RZ, PT ;  /* 0x000000ff9000720c */ /* 0x000fe40003f45270 */
[C---:B------:R-:W-:Y:S01]  /*2a10*/  @!P3 IADD3 R150, P1, R95.reuse, R76, RZ ;  /* 0x0000004c5f96b210 */ /* 0x040fe20007f3e0ff */
[----:B------:R-:W-:Y:S01]  /*2a20*/  @!P6 IMAD.X R23, R92, 0x1, R79, P0 ;  /* 0x000000015c17e824 */ /* 0x000fe200000e064f */
[----:B------:R-:W-:Y:S02]  /*2a30*/  ISETP.GE.OR P0, PT, R108, R5, P5 ;  /* 0x000000056c00720c */ /* 0x000fe40002f06670 */
[----:B------:R-:W-:Y:S01]  /*2a40*/  P2R R0, PR, RZ, 0x10 ;  /* 0x00000010ff007803 */ /* 0x000fe20000000000 */
[----:B------:R-:W-:Y:S01]  /*2a50*/  @!P3 IMAD.X R151, R94, 0x1, R75, P1 ;  /* 0x000000015e97b824 */ /* 0x000fe200008e064b */
[----:B------:R-:W-:Y:S02]  /*2a60*/  ISETP.LT.OR P5, PT, R108, R4, P0 ;  /* 0x000000046c00720c */ /* 0x000fe400007a1670 */
[C---:B------:R-:W-:Y:S03]  /*2a70*/  @!P6 IADD3 R24, P1, R95.reuse, R78, RZ ;  /* 0x0000004e5f18e210 */ /* 0x040fe60007f3e0ff */
[C---:B------:R-:W-:Y:S02]  /*2a80*/  @!P2 IADD3 R16, P0, R95.reuse, R83, RZ ;  /* 0x000000535f10a210 */ /* 0x040fe40007f1e0ff */
[C---:B------:R-:W-:Y:S01]  /*2a90*/  @!P6 IMAD.X R25, R94.reuse, 0x1, R77, P1 ;  /* 0x000000015e19e824 */ /* 0x040fe200008e064d */
[----:B------:R-:W-:Y:S02]  /*2aa0*/  @!P4 IADD3 R20, P1, R95, R136, RZ ;  /* 0x000000885f14c210 */ /* 0x000fe40007f3e0ff */
[C---:B------:R-:W-:Y:S01]  /*2ab0*/  @!P2 IMAD.X R17, R94.reuse, 0x1, R82, P0 ;  /* 0x000000015e11a824 */ /* 0x040fe200000e0652 */
[C---:B------:R-:W-:Y:S02]  /*2ac0*/  @!P2 IADD3 R148, P0, R93.reuse, R85, RZ ;  /* 0x000000555d94a210 */ /* 0x040fe40007f1e0ff */
[----:B------:R-:W-:Y:S01]  /*2ad0*/  @!P4 IMAD.X R21, R94, 0x1, R81, P1 ;  /* 0x000000015e15c824 */ /* 0x000fe200008e0651 */
[----:B------:R-:W-:Y:S02]  /*2ae0*/  @!P4 IADD3 R18, P1, R93, UR40, RZ ;  /* 0x000000285d12cc10 */ /* 0x000fe4000ff3e0ff */
[C---:B------:R-:W-:Y:S01]  /*2af0*/  @!P2 IMAD.X R149, R92.reuse, 0x1, R84, P0 ;  /* 0x000000015c95a824 */ /* 0x040fe200000e0654 */
[----:B------:R-:W-:Y:S02]  /*2b00*/  @!P5 IADD3 R146, P0, R95, R134, RZ ;  /* 0x000000865f92d210 */ /* 0x000fe40007f1e0ff */
[----:B------:R-:W-:Y:S02]  /*2b10*/  @!P4 IADD3.X R19, R92, UR36, RZ, P1, !PT ;  /* 0x000000245c13cc10 */ /* 0x000fe40008ffe4ff */
[----:B------:R-:W-:Y:S01]  /*2b20*/  ISETP.NE.AND P1, PT, R117, RZ, PT ;  /* 0x000000ff7500720c */ /* 0x000fe20003f25270 */
[----:B------:R-:W-:Y:S01]  /*2b30*/  @!P5 IMAD.X R147, R94, 0x1, R86, P0 ;  /* 0x000000015e93d824 */ /* 0x000fe200000e0656 */
[----:B------:R-:W-:Y:S02]  /*2b40*/  @!P5 IADD3 R38, P0, R93, UR38, RZ ;  /* 0x000000265d26dc10 */ /* 0x000fe4000ff1e0ff */
[----:B------:R-:W-:Y:S02]  /*2b50*/  ISETP.NE.AND P4, PT, R145, RZ, PT ;  /* 0x000000ff9100720c */ /* 0x000fe40003f85270 */
[----:B------:R-:W-:Y:S02]  /*2b60*/  @!P5 IADD3.X R39, R92, UR37, RZ, P0, !PT ;  /* 0x000000255c27dc10 */ /* 0x000fe400087fe4ff */
[CC--:B------:R-:W-:Y:S04]  /*2b70*/  ISETP.GE.OR P0, PT, R107.reuse, R5.reuse, P1 ;  /* 0x000000056b00720c */ /* 0x0c0fe80000f06670 */
        /* <DEDUP_REMOVED lines=27> */
[----:B--2---:R1:W-:Y:S01]  /*2d30*/  @!P4 STG.E.128 [R22.64], R24 ;  /* 0x000000181600c986 */ /* 0x0043e2000c101d06 */
[----:B------:R-:W-:Y:S11]  /*2d40*/  ISETP.NE.AND P4, PT, R0, RZ, PT ;  /* 0x000000ff0000720c */ /* 0x000ff60003f85270 */
[----:B------:R-:W-:Y:S02]  /*2d50*/  @!UPT UIADD3 URZ, URZ, URZ, URZ ;  /* 0x0000003f3f3ff290 */ /* 0x000fe4000fffe03f */
[----:B-1----:R-:W2:Y:S04]  /*2d60*/  @!P4 LDG.E.128 R20, [R20.64] ;  /* 0x000000061414c981 */ /* 0x002ea8000c1e1d00 */
[----:B--2---:R1:W-:Y:S04]  /*2d70*/  @!P4 STG.E.128 [R18.64], R20 ;  /* 0x000000141200c986 */ /* 0x0043e8000c101d06 */
[----:B-1----:R-:W2:Y:S04]  /*2d80*/  @!P2 LDG.E.128 R16, [R16.64] ;  /* 0x000000061010a981 */ /* 0x002ea8000c1e1d00 */
[----:B--2---:R-:W-:Y:S04]  /*2d90*/  @!P2 STG.E.128 [R148.64], R16 ;  /* 0x000000109400a986 */ /* 0x004fe8000c101d06 */
        /* <DEDUP_REMOVED lines=15> */
[----:B------:R-:W-:Y:S02]  /*2e90*/  MOV R2, R97 ;  /* 0x0000006100027202 */ /* 0x000fe40000000f00 */
[----:B------:R-:W-:Y:S02]  /*2ea0*/  ISETP.GE.AND P0, PT, R188, UR4, PT ;  /* 0x00000004bc007c0c */ /* 0x000fe4000bf06270 */
[----:B------:R-:W-:Y:S01]  /*2eb0*/  MOV R91, R89 ;  /* 0x00000059005b7202 */ /* 0x000fe20000000f00 */
[----:B------:R1:W2:Y:S10]  /*2ec0*/  LDG.E.128 R16, [R2.64] ;  /* 0x0000000602107981 */ /* 0x0002b4000c1e1d00 */
[----:B------:R-:W-:Y:S01]  /*2ed0*/  @!P0 IMAD.MOV.U32 R5, RZ, RZ, R32 ;  /* 0x000000ffff058224 */ /* 0x000fe200078e0020 */
[----:B------:R-:W-:Y:S05]  /*2ee0*/  @!P0 MOV R4, R33 ;  /* 0x0000002100048202 */ /* 0x000fea0000000f00 */
[----:B------:R-:W3:Y:S01]  /*2ef0*/  @!P0 LDG.E.64 R22, [R4.64] ;  /* 0x0000000604168981 */ /* 0x000ee2000c1e1b00 */
[----:B-1----:R-:W-:Y:S01]  /*2f00*/  @!P0 IMAD.MOV.U32 R3, RZ, RZ, R10 ;  /* 0x000000ffff038224 */ /* 0x002fe200078e000a */
[----:B------:R-:W-:Y:S06]  /*2f10*/  @!P0 MOV R2, R11 ;  /* 0x0000000b00028202 */ /* 0x000fec0000000f00 */
[----:B------:R-:W4:Y:S01]  /*2f20*/  @!P0 LDG.E.64 R2, [R2.64] ;  /* 0x0000000602028981 */ /* 0x000f22000c1e1b00 */
[----:B---3--:R-:W-:Y:S01]  /*2f30*/  @!P0 IMAD.U32 R8, R22, 0x10000, RZ ;  /* 0x0001000016088824 */ /* 0x008fe200078e00ff */
[C---:B--2---:R-:W-:Y:S01]  /*2f40*/  @!P0 LOP3.LUT R7, R16.reuse, 0xffff0000, RZ, 0xc0, !PT ;  /* 0xffff000010078812 */ /* 0x044fe200078ec0ff */
[----:B------:R-:W-:Y:S01]  /*2f50*/  @!P0 IMAD.U32 R21, R23, 0x10000, RZ ;  /* 0x0001000017158824 */ /* 0x000fe200078e00ff */
[----:B------:R-:W-:Y:S02]  /*2f60*/  @!P0 SHF.L.U32 R6, R16, 0x10, RZ ;  /* 0x0000001010068819 */ /* 0x000fe400000006ff */
[----:B------:R-:W-:Y:S02]  /*2f70*/  @!P0 LOP3.LUT R15, R22, 0xffff0000, RZ, 0xc0, !PT ;  /* 0xffff0000160f8812 */ /* 0x000fe400078ec0ff */
[----:B------:R-:W-:Y:S02]  /*2f80*/  @!P0 LOP3.LUT R20, R18, 0xffff0000, RZ, 0xc0, !PT ;  /* 0xffff000012148812 */ /* 0x000fe400078ec0ff */
[----:B------:R-:W-:Y:S02]  /*2f90*/  @!P0 LOP3.LUT R22, R19, 0xffff0000, RZ, 0xc0, !PT ;  /* 0xffff000013168812 */ /* 0x000fe400078ec0ff */
[----:B------:R-:W-:Y:S02]  /*2fa0*/  @!P0 LOP3.LUT R23, R23, 0xffff0000, RZ, 0xc0, !PT ;  /* 0xffff000017178812 */ /* 0x000fe400078ec0ff */
[C---:B----4-:R-:W-:Y:S02]  /*2fb0*/  @!P0 SHF.L.U32 R0, R2.reuse, 0x10, RZ ;  /* 0x0000001002008819 */ /* 0x050fe400000006ff */
[C---:B------:R-:W-:Y:S02]  /*2fc0*/  @!P0 SHF.L.U32 R5, R3.reuse, 0x10, RZ ;  /* 0x0000001003058819 */ /* 0x040fe400000006ff */
[----:B------:R-:W-:Y:S01]  /*2fd0*/  @!P0 LOP3.LUT R4, R3, 0xffff0000, RZ, 0xc0, !PT ;  /* 0xffff000003048812 */ /* 0x000fe200078ec0ff */
[CC--:B------:R-:W-:Y:S01]  /*2fe0*/  @!P0 FMUL.FTZ R24, R7.reuse, R0.reuse ;  /* 0x0000000007188220 */ /* 0x0c0fe20000410000 */
[----:B------:R-:W-:Y:S01]  /*2ff0*/  @!P0 LOP3.LUT R2, R2, 0xffff0000, RZ, 0xc0, !PT ;  /* 0xffff000002028812 */ /* 0x000fe200078ec0ff */
[C---:B------:R-:W-:Y:S02]  /*3000*/  @!P0 FMUL.FTZ R0, R6.reuse, R0 ;  /* 0x0000000006008220 */ /* 0x040fe40000410000 */
[-C--:B------:R-:W-:Y:S02]  /*3010*/  @!P0 FFMA.FTZ R24, R6, R8.reuse, -R24 ;  /* 0x0000000806188223 */ /* 0x080fe40000010818 */
[----:B------:R-:W-:Y:S01]  /*3020*/  @!P0 FFMA.FTZ R0, R7, R8, R0 ;  /* 0x0000000807008223 */ /* 0x000fe20000010000 */
[C---:B------:R-:W-:Y:S01]  /*3030*/  @!P0 LOP3.LUT R8, R17.reuse, 0xffff0000, RZ, 0xc0, !PT ;  /* 0xffff000011088812 */ /* 0x040fe200078ec0ff */
[----:B------:R-:W-:Y:S01]  /*3040*/  @!P0 IMAD.U32 R3, R17, 0x10000, RZ ;  /* 0x0001000011038824 */ /* 0x000fe200078e00ff */
[----:B------:R-:W-:Y:S01]  /*3050*/  @!P0 SHF.L.U32 R7, R18, 0x10, RZ ;  /* 0x0000001012078819 */ /* 0x000fe200000006ff */
[----:B------:R-:W-:Y:S01]  /*3060*/  @!P0 IMAD.U32 R6, R19, 0x10000, RZ ;  /* 0x0001000013068824 */ /* 0x000fe200078e00ff */
[----:B------:R-:W-:Y:S01]  /*3070*/  @!P0 F2FP.BF16.PACK_AB R0, R0, R24 ;  /* 0x000000180000823e */ /* 0x000fe200000010ff */
[-C--:B------:R-:W-:Y:S02]  /*3080*/  @!P0 FMUL.FTZ R25, R8, R2.reuse ;  /* 0x0000000208198220 */ /* 0x080fe40000410000 */
[C---:B------:R-:W-:Y:S01]  /*3090*/  @!P0 FMUL.FTZ R2, R3.reuse, R2 ;  /* 0x0000000203028220 */ /* 0x040fe20000410000 */
[----:B------:R-:W-:Y:S01]  /*30a0*/  @!P0 MOV R16, R0 ;  /* 0x0000000000108202 */ /* 0x000fe20000000f00 */
[----:B------:R-:W-:Y:S02]  /*30b0*/  @!P0 FFMA.FTZ R25, R3, R15, -R25 ;  /* 0x0000000f03198223 */ /* 0x000fe40000010819 */
[CC--:B------:R-:W-:Y:S02]  /*30c0*/  @!P0 FMUL.FTZ R3, R7.reuse, R5.reuse ;  /* 0x0000000507038220 */ /* 0x0c0fe40000410000 */
[----:B------:R-:W-:Y:S02]  /*30d0*/  @!P0 FMUL.FTZ R27, R20, R5 ;  /* 0x00000005141b8220 */ /* 0x000fe40000410000 */
[-C--:B------:R-:W-:Y:S02]  /*30e0*/  @!P0 FMUL.FTZ R26, R22, R4.reuse ;  /* 0x00000004161a8220 */ /* 0x080fe40000410000 */
[----:B------:R-:W-:Y:S02]  /*30f0*/  @!P0 FMUL.FTZ R4, R6, R4 ;  /* 0x0000000406048220 */ /* 0x000fe40000410000 */
[----:B------:R-:W-:Y:S02]  /*3100*/  @!P0 FFMA.FTZ R2, R8, R15, R2 ;  /* 0x0000000f08028223 */ /* 0x000fe40000010002 */
[-C--:B------:R-:W-:Y:S02]  /*3110*/  @!P0 FFMA.FTZ R3, R20, R21.reuse, R3 ;  /* 0x0000001514038223 */ /* 0x080fe40000010003 */
[----:B------:R-:W-:Y:S01]  /*3120*/  @!P0 FFMA.FTZ R7, R7, R21, -R27 ;  /* 0x0000001507078223 */ /* 0x000fe2000001081b */
[----:B------:R-:W-:Y:S01]  /*3130*/  @!P0 F2FP.BF16.PACK_AB R2, R2, R25 ;  /* 0x000000190202823e */ /* 0x000fe200000010ff */
[-C--:B------:R-:W-:Y:S02]  /*3140*/  @!P0 FFMA.FTZ R26, R6, R23.reuse, -R26 ;  /* 0x00000017061a8223 */ /* 0x080fe4000001081a */
[----:B------:R-:W-:Y:S01]  /*3150*/  @!P0 FFMA.FTZ R4, R22, R23, R4 ;  /* 0x0000001716048223 */ /* 0x000fe20000010004 */
[----:B------:R-:W-:Y:S02]  /*3160*/  @!P0 F2FP.BF16.PACK_AB R3, R3, R7 ;  /* 0x000000070303823e */ /* 0x000fe400000010ff */
[----:B------:R-:W-:Y:S02]  /*3170*/  @!P0 MOV R17, R2 ;  /* 0x0000000200118202 */ /* 0x000fe40000000f00 */
[----:B------:R-:W-:Y:S01]  /*3180*/  @!P0 F2FP.BF16.PACK_AB R4, R4, R26 ;  /* 0x0000001a0404823e */ /* 0x000fe200000010ff */
[----:B------:R-:W-:Y:S03]  /*3190*/  @!P0 IMAD.MOV.U32 R18, RZ, RZ, R3 ;  /* 0x000000ffff128224 */ /* 0x000fe600078e0003 */
[----:B------:R-:W-:Y:S05]  /*31a0*/  @!P0 MOV R19, R4 ;  /* 0x0000000400138202 */ /* 0x000fea0000000f00 */
[----:B------:R1:W-:Y:S02]  /*31b0*/  STG.E.128 [R90.64], R16 ;  /* 0x000000105a007986 */ /* 0x0003e4000c101d06 */
.L_x_1956:
[----:B------:R-:W-:Y:S05]  /*31c0*/  BSYNC B0 ;  /* 0x0000000000007941 */ /* 0x000fea0003800000 */
.L_x_1955:
        /* <DEDUP_REMOVED lines=42> */
[C---:B------:R-:W-:Y:S02]  /*3470*/  @!P0 FMUL.FTZ R3, R7.reuse, R5 ;  /* 0x0000000507038220 */ /* 0x040fe40000410000 */
        /* <DEDUP_REMOVED lines=14> */
.L_x_1958:
[----:B------:R-:W-:Y:S05]  /*3560*/  BSYNC B0 ;  /* 0x0000000000007941 */ /* 0x000fea0003800000 */
.L_x_1957:
[----:B------:R-:W-:Y:S01]  /*3570*/  ISETP.NE.AND P0, PT, R145, RZ, PT ;  /* 0x000000ff9100720c */ /* 0x000fe20003f05270 */
[----:B------:R-:W-:Y:S01]  /*3580*/  @!UPT UIADD3 URZ, URZ, URZ, URZ ;  /* 0x0000003f3f3ff290 */ /* 0x000fe2000fffe03f */
[----:B------:R-:W-:Y:S11]  /*3590*/  BSSY B0, `(.L_x_1959) ;  /* 0x0000039000007945 */ /* 0x000ff60003800000 */
        /* <DEDUP_REMOVED lines=56> */
.L_x_1960:
[----:B------:R-:W-:Y:S05]  /*3920*/  BSYNC B0 ;  /* 0x0000000000007941 */ /* 0x000fea0003800000 */
.L_x_1959:
[----:B------:R-:W-:Y:S01]  /*3930*/  BSSY B0, `(.L_x_1961) ;  /* 0x000003f000007945 */ /* 0x000fe20003800000 */
[----:B------:R-:W-:-:S05]  /*3940*/  @P4 BRA `(.L_x_1962) ;  /* 0x000003d000004947 */ /* 0x000fca0003800000 */
[----:B-1----:R-:W-:Y:S01]  /*3950*/  IMAD.MOV.U32 R5, RZ, RZ, R96 ;  /* 0x000000ffff057224 */ /* 0x002fe200078e0060 */
[----:B------:R-:W-:Y:S01]  /*3960*/  ISETP.GE.AND P0, PT, R188, UR4, PT ;  /* 0x00000004bc007c0c */ /* 0x000fe2000bf06270 */
[----:B------:R-:W-:Y:S01]  /*3970*/  IMAD.MOV.U32 R91, RZ, RZ, R89 ;  /* 0x000000ffff5b7224 */ /* 0x000fe200078e0059 */
[----:B------:R-:W-:Y:S02]  /*3980*/  MOV R2, c[0x0][0x288] ;  /* 0x0000a20000027a02 */ /* 0x000fe40000000f00 */
[----:B------:R-:W-:Y:S05]  /*3990*/  MOV R4, R97 ;  /* 0x0000006100047202 */ /* 0x000fea0000000f00 */
[----:B------:R-:W-:Y:S04]  /*39a0*/  IMAD.WIDE.U32 R4, R2, 0xc0, R4 ;  /* 0x000000c002047825 */ /* 0x000fe800078e0004 */
[C---:B------:R-:W-:Y:S01]  /*39b0*/  @!P0 SHF.L.U64.HI R0, R60.reuse, 0x1, R59 ;  /* 0x000000013c008819 */ /* 0x040fe2000001023b */
[----:B------:R-:W-:Y:S01]  /*39c0*/  @!P0 IMAD.SHL.U32 R3, R60, 0x2, RZ ;  /* 0x000000023c038824 */ /* 0x000fe200078e00ff */
[----:B------:R-:W-:Y:S04]  /*39d0*/  IADD3 R5, R5, UR30, RZ ;  /* 0x0000001e05057c10 */ /* 0x000fe8000fffe0ff */
[C---:B------:R-:W-:Y:S01]  /*39e0*/  @!P0 IADD3 R22, P1, R3.reuse, R33, RZ ;  /* 0x0000002103168210 */ /* 0x040fe20007f3e0ff */
[----:B------:R-:W2:Y:S03]  /*39f0*/  LDG.E.128 R16, [R4.64] ;  /* 0x0000000604107981 */ /* 0x000ea6000c1e1d00 */
[C---:B------:R-:W-:Y:S02]  /*3a00*/  @!P0 IADD3.X R23, R0.reuse, R32, RZ, P1, !PT ;  /* 0x0000002000178210 */ /* 0x040fe40000ffe4ff */
[----:B------:R-:W-:Y:S04]  /*3a10*/  @!P0 IADD3 R2, P1, R3, R11, RZ ;  /* 0x0000000b03028210 */ /* 0x000fe80007f3e0ff */
[----:B------:R-:W3:Y:S01]  /*3a20*/  @!P0 LDG.E.64 R22, [R22.64] ;  /* 0x0000000616168981 */ /* 0x000ee2000c1e1b00 */
[----:B------:R-:W-:Y:S06]  /*3a30*/  @!P0 IMAD.X R3, R0, 0x1, R10, P1 ;  /* 0x0000000100038824 */ /* 0x000fec00008e060a */
[----:B------:R-:W4:Y:S01]  /*3a40*/  @!P0 LDG.E.64 R2, [R2.64] ;  /* 0x0000000602028981 */ /* 0x000f22000c1e1b00 */
[----:B---3--:R-:W-:Y:S01]  /*3a50*/  @!P0 IMAD.U32 R8, R22, 0x10000, RZ ;  /* 0x0001000016088824 */ /* 0x008fe200078e00ff */
[C---:B--2---:R-:W-:Y:S01]  /*3a60*/  @!P0 LOP3.LUT R7, R16.reuse, 0xffff0000, RZ, 0xc0, !PT ;  /* 0xffff000010078812 */ /* 0x044fe200078ec0ff */
[----:B------:R-:W-:Y:S01]  /*3a70*/  @!P0 IMAD.U32 R21, R23, 0x10000, RZ ;  /* 0x0001000017158824 */ /* 0x000fe200078e00ff */
[----:B------:R-:W-:Y:S02]  /*3a80*/  @!P0 SHF.L.U32 R6, R16, 0x10, RZ ;  /* 0x0000001010068819 */ /* 0x000fe400000006ff */
[----:B------:R-:W-:Y:S02]  /*3a90*/  @!P0 LOP3.LUT R15, R17, 0xffff0000, RZ, 0xc0, !PT ;  /* 0xffff0000110f8812 */ /* 0x000fe400078ec0ff */
[----:B----4-:R-:W-:Y:S02]  /*3aa0*/  @!P0 SHF.L.U32 R0, R2, 0x10, RZ ;  /* 0x0000001002008819 */ /* 0x010fe400000006ff */
[C---:B------:R-:W-:Y:S02]  /*3ab0*/  @!P0 SHF.L.U32 R5, R3.reuse, 0x10, RZ ;  /* 0x0000001003058819 */ /* 0x040fe400000006ff */
[----:B------:R-:W-:Y:S01]  /*3ac0*/  @!P0 LOP3.LUT R4, R3, 0xffff0000, RZ, 0xc0, !PT ;  /* 0xffff000003048812 */ /* 0x000fe200078ec0ff */
[-C--:B------:R-:W-:Y:S01]  /*3ad0*/  @!P0 FMUL.FTZ R24, R7, R0.reuse ;  /* 0x0000000007188220 */ /* 0x080fe20000410000 */
[----:B------:R-:W-:Y:S01]  /*3ae0*/  @!P0 LOP3.LUT R20, R22, 0xffff0000, RZ, 0xc0, !PT ;  /* 0xffff000016148812 */ /* 0x000fe200078ec0ff */
[----:B------:R-:W-:Y:S01]  /*3af0*/  @!P0 FMUL.FTZ R0, R6, R0 ;  /* 0x0000000006008220 */ /* 0x000fe20000410000 */
[----:B------:R-:W-:Y:S01]  /*3b00*/  @!P0 LOP3.LUT R2, R2, 0xffff0000, RZ, 0xc0, !PT ;  /* 0xffff000002028812 */ /* 0x000fe200078ec0ff */
[----:B------:R-:W-:Y:S01]  /*3b10*/  @!P0 IMAD.U32 R3, R17, 0x10000, RZ ;  /* 0x0001000011038824 */ /* 0x000fe200078e00ff */
[----:B------:R-:W-:Y:S01]  /*3b20*/  @!P0 LOP3.LUT R22, R19, 0xffff0000, RZ, 0xc0, !PT ;  /* 0xffff000013168812 */ /* 0x000fe200078ec0ff */
[----:B------:R-:W-:Y:S01]  /*3b30*/  @!P0 FFMA.FTZ R0, R7, R8, R0 ;  /* 0x0000000807008223 */ /* 0x000fe20000010000 */
[----:B------:R-:W-:Y:S01]  /*3b40*/  @!P0 SHF.L.U32 R7, R18, 0x10, RZ ;  /* 0x0000001012078819 */ /* 0x000fe200000006ff */
[----:B------:R-:W-:Y:S01]  /*3b50*/  @!P0 FMUL.FTZ R25, R15, R2 ;  /* 0x000000020f198220 */ /* 0x000fe20000410000 */
[----:B------:R-:W-:Y:S01]  /*3b60*/  @!P0 LOP3.LUT R23, R23, 0xffff0000, RZ, 0xc0, !PT ;  /* 0xffff000017178812 */ /* 0x000fe200078ec0ff */
        /* <DEDUP_REMOVED lines=19> */
[C---:B------:R-:W-:Y:S03]  /*3ca0*/  IMAD.WIDE.U32 R26, R5.reuse, c[0x0][0x198], R90 ;  /* 0x00006600051a7a25 */ /* 0x040fe600078e005a */
[----:B------:R-:W-:Y:S01]  /*3cb0*/  @!P0 F2FP.BF16.PACK_AB R4, R4, R6 ;  /* 0x000000060404823e */ /* 0x000fe200000010ff */
[----:B------:R-:W-:Y:S01]  /*3cc0*/  IMAD R5, R5, c[0x0][0x19c], RZ ;  /* 0x0000670005057a24 */ /* 0x000fe200078e02ff */
[----:B------:R-:W-:Y:S01]  /*3cd0*/  @!P0 MOV R18, R3 ;  /* 0x0000000300128202 */ /* 0x000fe20000000f00 */
[----:B------:R-:W-:Y:S01]  /*3ce0*/  @!P0 IMAD.MOV.U32 R17, RZ, RZ, R2 ;  /* 0x000000ffff118224 */ /* 0x000fe200078e0002 */
[----:B------:R-:W-:Y:S02]  /*3cf0*/  @!P0 MOV R19, R4 ;  /* 0x0000000400138202 */ /* 0x000fe40000000f00 */
[----:B------:R-:W-:Y:S05]  /*3d00*/  IADD3 R27, R27, R5, RZ ;  /* 0x000000051b1b7210 */ /* 0x000fea0007ffe0ff */
[----:B------:R1:W-:Y:S02]  /*3d10*/  STG.E.128 [R26.64], R16 ;  /* 0x000000101a007986 */ /* 0x0003e4000c101d06 */
.L_x_1962:
[----:B------:R-:W-:Y:S05]  /*3d20*/  BSYNC B0 ;  /* 0x0000000000007941 */ /* 0x000fea0003800000 */
.L_x_1961:
[----:B------:R-:W-:Y:S01]  /*3d30*/  BSSY B0, `(.L_x_1963) ;  /* 0x0000039000007945 */ /* 0x000fe20003800000 */
[----:B------:R-:W-:-:S05]  /*3d40*/  @P2 BRA `(.L_x_1964) ;  /* 0x0000037000002947 */ /* 0x000fca0003800000 */
        /* <DEDUP_REMOVED lines=9> */
[----:B------:R-:W-:Y:S05]  /*3de0*/  @!P0 IADD3.X R3, R0, R10, RZ, P1, !PT ;  /* 0x0000000a00038210 */ /* 0x000fea0000ffe4ff */
[----:B------:R-:W3:Y:S06]  /*3df0*/  @!P0 LDG.E.64 R22, [R22.64] ;  /* 0x0000000616168981 */ /* 0x000eec000c1e1b00 */
        /* <DEDUP_REMOVED lines=33> */
[-C--:B------:R-:W-:Y:S01]  /*4010*/  @!P0 FFMA.FTZ R26, R6, R23.reuse, -R26 ;  /* 0x00000017061a8223 */ /* 0x080fe2000001081a */
[----:B------:R-:W-:Y:S01]  /*4020*/  LEA R6, P1, R142, R90, 0x1 ;  /* 0x0000005a8e067211 */ /* 0x000fe200078208ff */
        /* <DEDUP_REMOVED lines=9> */
.L_x_1964:
[----:B------:R-:W-:Y:S05]  /*40c0*/  BSYNC B0 ;  /* 0x0000000000007941 */ /* 0x000fea0003800000 */
.L_x_1963:
        /* <DEDUP_REMOVED lines=12> */
[----:B------:R-:W2:Y:S01]  /*4190*/  LDG.E.128 R16, [R4.64] ;  /* 0x0000000604107981 */ /* 0x000ea2000c1e1d00 */
[----:B------:R-:W-:Y:S02]  /*41a0*/  @!P0 IADD3 R2, P1, R2, R11, RZ ;  /* 0x0000000b02028210 */ /* 0x000fe40007f3e0ff */
[C---:B------:R-:W-:Y:S03]  /*41b0*/  @!P0 IADD3.X R23, R0.reuse, R32, RZ, P2, !PT ;  /* 0x0000002000178210 */ /* 0x040fe600017fe4ff */
[----:B------:R-:W-:Y:S03]  /*41c0*/  @!P0 IMAD.X R3, R0, 0x1, R10, P1 ;  /* 0x0000000100038824 */ /* 0x000fe600008e060a */
        /* <DEDUP_REMOVED lines=47> */
.L_x_1966:
[----:B------:R-:W-:Y:S05]  /*44c0*/  BSYNC B0 ;  /* 0x0000000000007941 */ /* 0x000fea0003800000 */
.L_x_1965:
        /* <DEDUP_REMOVED lines=63> */
.L_x_1968:
[----:B------:R-:W-:Y:S05]  /*48c0*/  BSYNC B0 ;  /* 0x0000000000007941 */ /* 0x000fea0003800000 */
.L_x_1967:
[----:B------:R-:W-:Y:S01]  /*48d0*/  ISETP.NE.AND P0, PT, R140, RZ, PT ;  /* 0x000000ff8c00720c */ /* 0x000fe20003f05270 */
[----:B------:R-:W-:Y:S01]  /*48e0*/  @!UPT UIADD3 URZ, URZ, URZ, URZ ;  /* 0x0000003f3f3ff290 */ /* 0x000fe2000fffe03f */
[----:B------:R-:W-:Y:S11]  /*48f0*/  BSSY B0, `(.L_x_1969) ;  /* 0x000003f000007945 */ /* 0x000ff60003800000 */
        /* <DEDUP_REMOVED lines=62> */
.L_x_1970:
[----:B------:R-:W-:Y:S05]  /*4ce0*/  BSYNC B0 ;  /* 0x0000000000007941 */ /* 0x000fea0003800000 */
.L_x_1969:
        /* <DEDUP_REMOVED lines=12> */
.L_x_1954:
[----:B------:R-:W-:Y:S01]  /*4db0*/  ULEA.HI UR18, UR4, UR4, URZ, 0x1 ;  /* 0x0000000404127291 */ /* 0x000fe2000f8f083f */
[----:B------:R-:W-:Y:S03]  /*4dc0*/  BSSY B1, `(.L_x_1972) ;  /* 0x000005d000017945 */ /* 0x000fe60003800000 */
[----:B------:R-:W-:Y:S06]  /*4dd0*/  USHF.R.S32.HI UR18, URZ, 0x1, UR18 ;  /* 0x000000013f127899 */ /* 0x000fec0008011412 */
[----:B------:R-:W-:Y:S01]  /*4de0*/  MOV R141, UR18 ;  /* 0x00000012008d7c02 */ /* 0x000fe20008000f00 */
[----:B------:R-:W-:-:S05]  /*4df0*/  @P1 BRA `(.L_x_1973) ;  /* 0x0000059000001947 */ /* 0x000fca0003800000 */
[----:B-1----:R-:W-:Y:S01]  /*4e00*/  IMAD.MOV.U32 R2, RZ, RZ, R97 ;  /* 0x000000ffff027224 */ /* 0x002fe200078e0061 */
[----:B------:R-:W-:Y:S01]  /*4e10*/  MOV R3, R96 ;  /* 0x0000006000037202 */ /* 0x000fe20000000f00 */
[----:B------:R-:W-:Y:S01]  /*4e20*/  BSSY B0, `(.L_x_1974) ;  /* 0x0000054000007945 */ /* 0x000fe20003800000 */
[----:B------:R-:W-:Y:S03]  /*4e30*/  ISETP.GE.AND P0, PT, R188, UR4, PT ;  /* 0x00000004bc007c0c */ /* 0x000fe6000bf06270 */
[----:B------:R1:W5:Y:S10]  /*4e40*/  LDG.E.128 R20, [R2.64] ;  /* 0x0000000602147981 */ /* 0x000374000c1e1d00 */
[----:B------:R-:W-:-:S05]  /*4e50*/  @P0 BRA `(.L_x_1975) ;  /* 0x0000050000000947 */ /* 0x000fca0003800000 */
[----:B------:R-:W-:Y:S01]  /*4e60*/  ISETP.GE.AND P0, PT, R188, R141, PT ;  /* 0x0000008dbc00720c */ /* 0x000fe20003f06270 */
[----:B------:R-:W-:Y:S01]  /*4e70*/  IMAD.MOV.U32 R0, RZ, RZ, RZ ;  /* 0x000000ffff007224 */ /* 0x000fe200078e00ff */
[----:B------:R-:W-:Y:S01]  /*4e80*/  MOV R4, R99 ;  /* 0x0000006300047202 */ /* 0x000fe20000000f00 */
[----:B------:R-:W-:Y:S01]  /*4e90*/  IMAD.MOV.U32 R5, RZ, RZ, R98 ;  /* 0x000000ffff057224 */ /* 0x000fe200078e0062 */
[C---:B-----5:R-:W-:Y:S01]  /*4ea0*/  LOP3.LUT R27, R21.reuse, 0xffff0000, RZ, 0xc0, !PT ;  /* 0xffff0000151b7812 */ /* 0x060fe200078ec0ff */
[----:B------:R-:W-:Y:S08]  /*4eb0*/  IMAD.U32 R26, R21, 0x10000, RZ ;  /* 0x00010000151a7824 */ /* 0x000ff000078e00ff */
[----:B------:R-:W-:Y:S05]  /*4ec0*/  @P0 IMAD R0, RZ, RZ, -UR18 ;  /* 0x80000012ff000e24 */ /* 0x000fea000f8e02ff */
[C---:B------:R-:W-:Y:S04]  /*4ed0*/  LEA R28, P1, R0.reuse, R4, 0x1 ;  /* 0x00000004001c7211 */ /* 0x040fe800078208ff */
[----:B------:R-:W-:Y:S02]  /*4ee0*/  LEA.HI.X.SX32 R29, R0, R5, 0x1, P1 ;  /* 0x00000005001d7211 */ /* 0x000fe400008f0eff */
[----:B------:R-:W-:Y:S01]  /*4ef0*/  MOV R0, R141 ;  /* 0x0000008d00007202 */ /* 0x000fe20000000f00 */
[----:B------:R-:W-:Y:S03]  /*4f00*/  @P0 IMAD R0, RZ, RZ, -UR18 ;  /* 0x80000012ff000e24 */ /* 0x000fe6000f8e02ff */
[----:B------:R-:W2:Y:S02]  /*4f10*/  LDG.E.128 R28, [R28.64] ;  /* 0x000000061c1c7981 */ /* 0x000ea4000c1e1d00 */
[C---:B------:R-:W-:Y:S02]  /*4f20*/  LEA R4, P1, R0.reuse, R2, 0x1 ;  /* 0x0000000200047211 */ /* 0x040fe400078208ff */
[----:B-1----:R-:W-:Y:S02]  /*4f30*/  MOV R2, R101 ;  /* 0x0000006500027202 */ /* 0x002fe40000000f00 */
[----:B------:R-:W-:Y:S01]  /*4f40*/  LEA.HI.X.SX32 R5, R0, R3, 0x1, P1 ;  /* 0x0000000300057211 */ /* 0x000fe200008f0eff */
[----:B------:R-:W-:Y:S01]  /*4f50*/  IMAD.MOV.U32 R3, RZ, RZ, R100 ;  /* 0x000000ffff037224 */ /* 0x000fe200078e0064 */
[----:B------:R-:W-:Y:S01]  /*4f60*/  MOV R0, RZ ;  /* 0x000000ff00007202 */ /* 0x000fe20000000f00 */
[----:B------:R-:W-:Y:S03]  /*4f70*/  @P0 IMAD R0, RZ, RZ, -UR18 ;  /* 0x80000012ff000e24 */ /* 0x000fe6000f8e02ff */
[----:B------:R-:W3:Y:S02]  /*4f80*/  LDG.E.128 R4, [R4.64] ;  /* 0x0000000604047981 */ /* 0x000ee4000c1e1d00 */
[C---:B------:R-:W-:Y:S04]  /*4f90*/  LEA R24, P1, R0.reuse, R2, 0x1 ;  /* 0x0000000200187211 */ /* 0x040fe800078208ff */
[----:B------:R-:W-:Y:S05]  /*4fa0*/  LEA.HI.X.SX32 R25, R0, R3, 0x1, P1 ;  /* 0x0000000300197211 */ /* 0x000fea00008f0eff */
[----:B------:R1:W4:Y:S02]  /*4fb0*/  LDG.E.128 R36, [R24.64] ;  /* 0x0000000618247981 */ /* 0x000324000c1e1d00 */
[C---:B-1----:R-:W-:Y:S02]  /*4fc0*/  SHF.L.U32 R24, R20.reuse, 0x10, RZ ;  /* 0x0000001014187819 */ /* 0x042fe400000006ff */
[----:B------:R-:W-:Y:S01]  /*4fd0*/  LOP3.LUT R25, R20, 0xffff0000, RZ, 0xc0, !PT ;  /* 0xffff000014197812 */ /* 0x000fe200078ec0ff */
[----:B--2---:R-:W-:Y:S01]  /*4fe0*/  IMAD.U32 R15, R31, 0x10000, RZ ;  /* 0x000100001f0f7824 */ /* 0x004fe200078e00ff */
[----:B------:R-:W-:Y:S01]  /*4ff0*/  SHF.L.U32 R0, R28, 0x10, RZ ;  /* 0x000000101c007819 */ /* 0x000fe200000006ff */
[----:B------:R-:W-:Y:S01]  /*5000*/  IMAD.U32 R3, R29, 0x10000, RZ ;  /* 0x000100001d037824 */ /* 0x000fe200078e00ff */
[----:B------:R-:W-:Y:S01]  /*5010*/  LOP3.LUT R16, R30, 0xffff0000, RZ, 0xc0, !PT ;  /* 0xffff00001e107812 */ /* 0x000fe200078ec0ff */
[----:B------:R-:W-:Y:S01]  /*5020*/  @!P0 FADD.FTZ R15, -R15, -RZ ;  /* 0x800000ff0f0f8221 */ /* 0x000fe20000010100 */
[----:B------:R-:W-:Y:S01]  /*5030*/  LOP3.LUT R2, R28, 0xffff0000, RZ, 0xc0, !PT ;  /* 0xffff00001c027812 */ /* 0x000fe200078ec0ff */
[----:B------:R-:W-:Y:S01]  /*5040*/  @!P0 FADD.FTZ R0, -R0, -RZ ;  /* 0x800000ff00008221 */ /* 0x000fe20000010100 */
[----:B------:R-:W-:Y:S01]  /*5050*/  SHF.L.U32 R17, R30, 0x10, RZ ;  /* 0x000000101e117819 */ /* 0x000fe200000006ff */
[----:B------:R-:W-:Y:S01]  /*5060*/  IMAD.U32 R30, R23, 0x10000, RZ ;  /* 0x00010000171e7824 */ /* 0x000fe200078e00ff */
[----:B------:R-:W-:Y:S01]  /*5070*/  LOP3.LUT R8, R31, 0xffff0000, RZ, 0xc0, !PT ;  /* 0xffff00001f087812 */ /* 0x000fe200078ec0ff */
[----:B------:R-:W-:Y:S01]  /*5080*/  @!P0 FADD.FTZ R16, -R16, -RZ ;  /* 0x800000ff10108221 */ /* 0x000fe20000010100 */
[----:B------:R-:W-:Y:S01]  /*5090*/  LOP3.LUT R31, R23, 0xffff0000, RZ, 0xc0, !PT ;  /* 0xffff0000171f7812 */ /* 0x000fe200078ec0ff */
[----:B---3--:R-:W-:Y:S01]  /*50a0*/  IMAD.U32 R18, R7, 0x10000, RZ ;  /* 0x0001000007127824 */ /* 0x008fe200078e00ff */
[----:B------:R-:W-:Y:S01]  /*50b0*/  SHF.L.U32 R23, R4, 0x10, RZ ;  /* 0x0000001004177819 */ /* 0x000fe200000006ff */
[----:B------:R-:W-:Y:S01]  /*50c0*/  @!P0 FADD.FTZ R2, -R2, -RZ ;  /* 0x800000ff02028221 */ /* 0x000fe20000010100 */
[----:B------:R-:W-:Y:S01]  /*50d0*/  LOP3.LUT R19, R29, 0xffff0000, RZ, 0xc0, !PT ;  /* 0xffff00001d137812 */ /* 0x000fe200078ec0ff */
[----:B------:R-:W-:Y:S01]  /*50e0*/  @!P0 FADD.FTZ R3, -R3, -RZ ;  /* 0x800000ff03038221 */ /* 0x000fe20000010100 */
[C---:B------:R-:W-:Y:S01]  /*50f0*/  SHF.L.U32 R28, R22.reuse, 0x10, RZ ;  /* 0x00000010161c7819 */ /* 0x040fe200000006ff */
[----:B------:R-:W-:Y:S01]  /*5100*/  @!P0 FADD.FTZ R17, -R17, -RZ ;  /* 0x800000ff11118221 */ /* 0x000fe20000010100 */
[----:B------:R-:W-:Y:S01]  /*5110*/  LOP3.LUT R29, R22, 0xffff0000, RZ, 0xc0, !PT ;  /* 0xffff0000161d7812 */ /* 0x000fe200078ec0ff */
[----:B------:R-:W-:Y:S01]  /*5120*/  FMUL.FTZ R0, R23, R0 ;  /* 0x0000000017007220 */ /* 0x000fe20000410000 */
[----:B------:R-:W-:Y:S01]  /*5130*/  LOP3.LUT R22, R4, 0xffff0000, RZ, 0xc0, !PT ;  /* 0xffff000004167812 */ /* 0x000fe200078ec0ff */
[C---:B------:R-:W-:Y:S01]  /*5140*/  IMAD.U32 R4, R5.reuse, 0x10000, RZ ;  /* 0x0001000005047824 */ /* 0x040fe200078e00ff */
[----:B------:R-:W-:Y:S01]  /*5150*/  LOP3.LUT R21, R5, 0xffff0000, RZ, 0xc0, !PT ;  /* 0xffff000005157812 */ /* 0x000fe200078ec0ff */
[----:B------:R-:W-:Y:S01]  /*5160*/  @!P0 FADD.FTZ R19, -R19, -RZ ;  /* 0x800000ff13138221 */ /* 0x000fe20000010100 */
[----:B------:R-:W-:Y:S01]  /*5170*/  SHF.L.U32 R5, R6, 0x10, RZ ;  /* 0x0000001006057819 */ /* 0x000fe200000006ff */
[----:B------:R-:W-:Y:S01]  /*5180*/  FMUL.FTZ R2, R22, R2 ;  /* 0x0000000216027220 */ /* 0x000fe20000410000 */
[----:B------:R-:W-:Y:S01]  /*5190*/  LOP3.LUT R6, R6, 0xffff0000, RZ, 0xc0, !PT ;  /* 0xffff000006067812 */ /* 0x000fe200078ec0ff */
[----:B------:R-:W-:Y:S01]  /*51a0*/  FMUL.FTZ R3, R4, R3 ;  /* 0x0000000304037220 */ /* 0x000fe20000410000 */
[----:B------:R-:W-:Y:S01]  /*51b0*/  LOP3.LUT R20, R7, 0xffff0000, RZ, 0xc0, !PT ;  /* 0xffff000007147812 */ /* 0x000fe200078ec0ff */
[----:B------:R-:W-:Y:S01]  /*51c0*/  FMUL.FTZ R7, R18, R15 ;  /* 0x0000000f12077220 */ /* 0x000fe20000410000 */
[----:B----4-:R-:W-:Y:S01]  /*51d0*/  SHF.L.U32 R15, R36, 0x10, RZ ;  /* 0x00000010240f7819 */ /* 0x010fe200000006ff */
[----:B------:R-:W-:Y:S01]  /*51e0*/  FMUL.FTZ R6, R6, R16 ;  /* 0x0000001006067220 */ /* 0x000fe20000410000 */
[----:B------:R-:W-:Y:S01]  /*51f0*/  LOP3.LUT R16, R36, 0xffff0000, RZ, 0xc0, !PT ;  /* 0xffff000024107812 */ /* 0x000fe200078ec0ff */
[----:B------:R-:W-:Y:S01]  /*5200*/  FMUL.FTZ R5, R5, R17 ;  /* 0x0000001105057220 */ /* 0x000fe20000410000 */
[C---:B------:R-:W-:Y:S01]  /*5210*/  LOP3.LUT R18, R37.reuse, 0xffff0000, RZ, 0xc0, !PT ;  /* 0xffff000025127812 */ /* 0x040fe200078ec0ff */
        /* <DEDUP_REMOVED lines=10> */
[----:B------:R-:W-:Y:S02]  /*52c0*/  FFMA.FTZ R4, R27, R18, R4 ;  /* 0x000000121b047223 */ /* 0x000fe40000010004 */
        /* <DEDUP_REMOVED lines=9> */
.L_x_1975:
[----:B------:R-:W-:Y:S05]  /*5360*/  BSYNC B0 ;  /* 0x0000000000007941 */ /* 0x000fea0003800000 */
.L_x_1974:
[----:B------:R-:W-:Y:S05]  /*5370*/  MOV R91, R89 ;  /* 0x00000059005b7202 */ /* 0x000fea0000000f00 */
[----:B-----5:R2:W-:Y:S02]  /*5380*/  STG.E.128 [R90.64], R20 ;  /* 0x000000145a007986 */ /* 0x0205e4000c101d06 */
.L_x_1973:
[----:B------:R-:W-:Y:S05]  /*5390*/  BSYNC B1 ;  /* 0x0000000000017941 */ /* 0x000fea0003800000 */
.L_x_1972:
[----:B------:R-:W-:Y:S01]  /*53a0*/  BSSY B1, `(.L_x_1976) ;  /* 0x000005c000017945 */ /* 0x000fe20003800000 */
        /* <DEDUP_REMOVED lines=9> */
[C---:B-----5:R-:W-:Y:S02]  /*5440*/  SHF.L.U32 R26, R21.reuse, 0x10, RZ ;  /* 0x00000010151a7819 */ /* 0x060fe400000006ff */
[----:B------:R-:W-:Y:S09]  /*5450*/  LOP3.LUT R27, R21, 0xffff0000, RZ, 0xc0, !PT ;  /* 0xffff0000151b7812 */ /* 0x000ff200078ec0ff */
[----:B------:R-:W-:Y:S05]  /*5460*/  @P0 IMAD R0, RZ, RZ, -UR18 ;  /* 0x80000012ff000e24 */ /* 0x000fea000f8e02ff */
[C---:B------:R-:W-:Y:S04]  /*5470*/  LEA R4, P1, R0.reuse, R2, 0x1 ;  /* 0x0000000200047211 */ /* 0x040fe800078208ff */
[----:B------:R-:W-:Y:S01]  /*5480*/  LEA.HI.X.SX32 R5, R0, R3, 0x1, P1 ;  /* 0x0000000300057211 */ /* 0x000fe200008f0eff */
[----:B------:R-:W-:Y:S01]  /*5490*/  IMAD.MOV.U32 R0, RZ, RZ, RZ ;  /* 0x000000ffff007224 */ /* 0x000fe200078e00ff */
[----:B-1----:R-:W-:Y:S01]  /*54a0*/  MOV R3, RZ ;  /* 0x000000ff00037202 */ /* 0x002fe20000000f00 */
[----:B------:R-:W-:Y:S01]  /*54b0*/  @P0 IMAD R3, RZ, RZ, -UR18 ;  /* 0x80000012ff030e24 */ /* 0x000fe2000f8e02ff */
[----:B------:R-:W-:Y:S04]  /*54c0*/  @P0 IADD3 R0, RZ, -UR18, RZ ;  /* 0x80000012ff000c10 */ /* 0x000fe8000fffe0ff */
[C---:B------:R-:W-:Y:S04]  /*54d0*/  IADD3 R6, P1, R64.reuse, R3, RZ ;  /* 0x0000000340067210 */ /* 0x040fe80007f3e0ff */
[-C--:B------:R-:W-:Y:S02]  /*54e0*/  LEA.HI.X.SX32 R3, R3, R63.reuse, 0x1, P1 ;  /* 0x0000003f03037211 */ /* 0x080fe400008f0eff */
        /* <DEDUP_REMOVED lines=8> */
[----:B------:R1:W4:Y:S02]  /*5570*/  LDG.E.128 R36, [R24.64] ;  /* 0x0000000618247981 */ /* 0x000324000c1e1d00 */
[C---:B-1----:R-:W-:Y:S01]  /*5580*/  IMAD.U32 R24, R20.reuse, 0x10000, RZ ;  /* 0x0001000014187824 */ /* 0x042fe200078e00ff */
[----:B------:R-:W-:Y:S01]  /*5590*/  LOP3.LUT R25, R20, 0xffff0000, RZ, 0xc0, !PT ;  /* 0xffff000014197812 */ /* 0x000fe200078ec0ff */
[----:B---3--:R-:W-:Y:S01]  /*55a0*/  IMAD.U32 R0, R28, 0x10000, RZ ;  /* 0x000100001c007824 */ /* 0x008fe200078e00ff */
[----:B------:R-:W-:Y:S01]  /*55b0*/  LOP3.LUT R16, R30, 0xffff0000, RZ, 0xc0, !PT ;  /* 0xffff00001e107812 */ /* 0x000fe200078ec0ff */
[----:B------:R-:W-:Y:S01]  /*55c0*/  IMAD.U32 R15, R31, 0x10000, RZ ;  /* 0x000100001f0f7824 */ /* 0x000fe200078e00ff */
[----:B------:R-:W-:Y:S01]  /*55d0*/  LOP3.LUT R2, R28, 0xffff0000, RZ, 0xc0, !PT ;  /* 0xffff00001c027812 */ /* 0x000fe200078ec0ff */
[----:B------:R-:W-:Y:S01]  /*55e0*/  IMAD.U32 R3, R29, 0x10000, RZ ;  /* 0x000100001d037824 */ /* 0x000fe200078e00ff */
[----:B------:R-:W-:Y:S01]  /*55f0*/  SHF.L.U32 R17, R30, 0x10, RZ ;  /* 0x000000101e117819 */ /* 0x000fe200000006ff */
[----:B------:R-:W-:Y:S01]  /*5600*/  @!P0 FADD.FTZ R0, -R0, -RZ ;  /* 0x800000ff00008221 */ /* 0x000fe20000010100 */
[----:B--2---:R-:W-:Y:S01]  /*5610*/  SHF.L.U32 R18, R7, 0x10, RZ ;  /* 0x0000001007127819 */ /* 0x004fe200000006ff */
[----:B------:R-:W-:Y:S01]  /*5620*/  @!P0 FADD.FTZ R15, -R15, -RZ ;  /* 0x800000ff0f0f8221 */ /* 0x000fe20000010100 */
[----:B------:R-:W-:Y:S01]  /*5630*/  LOP3.LUT R19, R29, 0xffff0000, RZ, 0xc0, !PT ;  /* 0xffff00001d137812 */ /* 0x000fe200078ec0ff */
        /* <DEDUP_REMOVED lines=8> */
[C---:B------:R-:W-:Y:S01]  /*56c0*/  IMAD.U32 R23, R4.reuse, 0x10000, RZ ;  /* 0x0001000004177824 */ /* 0x040fe200078e00ff */
[----:B------:R-:W-:Y:S01]  /*56d0*/  LOP3.LUT R22, R4, 0xffff0000, RZ, 0xc0, !PT ;  /* 0xffff000004167812 */ /* 0x000fe200078ec0ff */
[----:B------:R-:W-:Y:S01]  /*56e0*/  @!P0 FADD.FTZ R3, -R3, -RZ ;  /* 0x800000ff03038221 */ /* 0x000fe20000010100 */
[----:B------:R-:W-:Y:S01]  /*56f0*/  SHF.L.U32 R4, R5, 0x10, RZ ;  /* 0x0000001005047819 */ /* 0x000fe200000006ff */
[----:B------:R-:W-:Y:S01]  /*5700*/  FMUL.FTZ R0, R23, R0 ;  /* 0x0000000017007220 */ /* 0x000fe20000410000 */
[----:B------:R-:W-:Y:S01]  /*5710*/  LOP3.LUT R21, R5, 0xffff0000, RZ, 0xc0, !PT ;  /* 0xffff000005157812 */ /* 0x000fe200078ec0ff */
[C---:B------:R-:W-:Y:S01]  /*5720*/  IMAD.U32 R5, R6.reuse, 0x10000, RZ ;  /* 0x0001000006057824 */ /* 0x040fe200078e00ff */
[----:B------:R-:W-:Y:S01]  /*5730*/  LOP3.LUT R6, R6, 0xffff0000, RZ, 0xc0, !PT ;  /* 0xffff000006067812 */ /* 0x000fe200078ec0ff */
[----:B------:R-:W-:Y:S01]  /*5740*/  @!P0 FADD.FTZ R19, -R19, -RZ ;  /* 0x800000ff13138221 */ /* 0x000fe20000010100 */
[----:B------:R-:W-:Y:S01]  /*5750*/  LOP3.LUT R20, R7, 0xffff0000, RZ, 0xc0, !PT ;  /* 0xffff000007147812 */ /* 0x000fe200078ec0ff */
[----:B------:R-:W-:Y:S01]  /*5760*/  FMUL.FTZ R7, R18, R15 ;  /* 0x0000000f12077220 */ /* 0x000fe20000410000 */
[----:B----4-:R-:W-:Y:S01]  /*5770*/  LOP3.LUT R18, R37, 0xffff0000, RZ, 0xc0, !PT ;  /* 0xffff000025127812 */ /* 0x010fe200078ec0ff */
[----:B------:R-:W-:Y:S02]  /*5780*/  IMAD.U32 R15, R36, 0x10000, RZ ;  /* 0x00010000240f7824 */ /* 0x000fe400078e00ff */
[----:B------:R-:W-:Y:S01]  /*5790*/  FMUL.FTZ R6, R6, R16 ;  /* 0x0000001006067220 */ /* 0x000fe20000410000 */
[----:B------:R-:W-:Y:S01]  /*57a0*/  LOP3.LUT R16, R36, 0xffff0000, RZ, 0xc0, !PT ;  /* 0xffff000024107812 */ /* 0x000fe200078ec0ff */
        /* <DEDUP_REMOVED lines=11> */
[----:B------:R-:W-:Y:S02]  /*5860*/  FFMA.FTZ R3, R26, R17, R3 ;  /* 0x000000111a037223 */ /* 0x000fe40000010003 */
[----:B------:R-:W-:Y:S01]  /*5870*/  FMUL.FTZ R8, R20, R8 ;  /* 0x0000000814087220 */ /* 0x000fe20000410000 */
[----:B------:R-:W-:Y:S01]  /*5880*/  LOP3.LUT R20, R38, 0xffff0000, RZ, 0xc0, !PT ;  /* 0xffff000026147812 */ /* 0x000fe200078ec0ff */
[----:B------:R-:W-:Y:S02]  /*5890*/  FFMA.FTZ R4, R27, R18, R4 ;  /* 0x000000121b047223 */ /* 0x000fe40000010004 */
        /* <DEDUP_REMOVED lines=8> */
.L_x_1979:
[----:B------:R-:W-:Y:S05]  /*5920*/  BSYNC B0 ;  /* 0x0000000000007941 */ /* 0x000fea0003800000 */
.L_x_1978:
[C---:B-1----:R-:W-:Y:S04]  /*5930*/  LEA R2, P0, R41.reuse, R90, 0x1 ;  /* 0x0000005a29027211 */ /* 0x042fe800078008ff */
[----:B------:R-:W-:Y:S05]  /*5940*/  LEA.HI.X R3, R41, R89, R40, 0x1, P0 ;  /* 0x0000005929037211 */ /* 0x000fea00000f0c28 */
[----:B-----5:R1:W-:Y:S04]  /*5950*/  STG.E.128 [R2.64], R20 ;  /* 0x0000001402007986 */ /* 0x0203e8000c101d06 */
.L_x_1977:
[----:B------:R-:W-:Y:S05]  /*5960*/  BSYNC B1 ;  /* 0x0000000000017941 */ /* 0x000fea0003800000 */
.L_x_1976:
        /* <DEDUP_REMOVED lines=8> */
[----:B------:R1:W5:Y:S10]  /*59f0*/  LDG.E.128 R28, [R2.64] ;  /* 0x00000006021c7981 */ /* 0x000374000c1e1d00 */
[----:B------:R-:W-:-:S05]  /*5a00*/  @P0 BRA `(.L_x_1983) ;  /* 0x0000050000000947 */ /* 0x000fca0003800000 */
[----:B------:R-:W-:Y:S01]  /*5a10*/  ISETP.GE.AND P0, PT, R188, R141, PT ;  /* 0x0000008dbc00720c */ /* 0x000fe20003f06270 */
[----:B------:R-:W-:Y:S01]  /*5a20*/  IMAD.MOV.U32 R0, RZ, RZ, R141 ;  /* 0x000000ffff007224 */ /* 0x000fe200078e008d */
[----:B------:R-:W-:Y:S01]  /*5a30*/  MOV R5, RZ ;  /* 0x000000ff00057202 */ /* 0x000fe20000000f00 */
[C---:B--2--5:R-:W-:Y:S01]  /*5a40*/  IMAD.U32 R23, R28.reuse, 0x10000, RZ ;  /* 0x000100001c177824 */ /* 0x064fe200078e00ff */
        /* <DEDUP_REMOVED lines=9> */
[C---:B-1----:R-:W-:Y:S04]  /*5ae0*/  LEA R2, P1, R0.reuse, R2, 0x1 ;  /* 0x0000000200027211 */ /* 0x042fe800078208ff */
[----:B------:R-:W-:Y:S01]  /*5af0*/  LEA.HI.X.SX32 R3, R0, R3, 0x1, P1 ;  /* 0x0000000300037211 */ /* 0x000fe200008f0eff */
[----:B------:R-:W-:Y:S01]  /*5b00*/  IMAD.MOV.U32 R0, RZ, RZ, RZ ;  /* 0x000000ffff007224 */ /* 0x000fe200078e00ff */
[C---:B------:R-:W-:Y:S02]  /*5b10*/  IADD3 R6, P1, R62.reuse, R5, RZ ;  /* 0x000000053e067210 */ /* 0x040fe40007f3e0ff */
[----:B------:R-:W-:Y:S02]  /*5b20*/  @P0 IADD3 R0, RZ, -UR18, RZ ;  /* 0x80000012ff000c10 */ /* 0x000fe4000fffe0ff */
[-C--:B------:R-:W-:Y:S02]  /*5b30*/  LEA.HI.X.SX32 R5, R5, R61.reuse, 0x1, P1 ;  /* 0x0000003d05057211 */ /* 0x080fe400008f0eff */
        /* <DEDUP_REMOVED lines=10> */
[----:B------:R-:W-:Y:S01]  /*5be0*/  LOP3.LUT R15, R151, 0xffff0000, RZ, 0xc0, !PT ;  /* 0xffff0000970f7812 */ /* 0x000fe200078ec0ff */
[----:B------:R-:W-:Y:S01]  /*5bf0*/  IMAD.U32 R18, R150, 0x10000, RZ ;  /* 0x0001000096127824 */ /* 0x000fe200078e00ff */
[----:B------:R-:W-:Y:S01]  /*5c00*/  LOP3.LUT R21, R148, 0xffff0000, RZ, 0xc0, !PT ;  /* 0xffff000094157812 */ /* 0x000fe200078ec0ff */
[----:B------:R-:W-:Y:S01]  /*5c10*/  @!P0 FADD.FTZ R22, -R22, -RZ ;  /* 0x800000ff16168221 */ /* 0x000fe20000010100 */
[----:B-1----:R-:W-:Y:S01]  /*5c20*/  LOP3.LUT R17, R150, 0xffff0000, RZ, 0xc0, !PT ;  /* 0xffff000096117812 */ /* 0x002fe200078ec0ff */
[----:B------:R-:W-:Y:S01]  /*5c30*/  @!P0 FADD.FTZ R15, -R15, -RZ ;  /* 0x800000ff0f0f8221 */ /* 0x000fe20000010100 */
[----:B------:R-:W-:Y:S01]  /*5c40*/  SHF.L.U32 R20, R149, 0x10, RZ ;  /* 0x0000001095147819 */ /* 0x000fe200000006ff */
[----:B---3--:R-:W-:Y:S01]  /*5c50*/  IMAD.U32 R0, R4, 0x10000, RZ ;  /* 0x0001000004007824 */ /* 0x008fe200078e00ff */
[----:B------:R-:W-:Y:S01]  /*5c60*/  SHF.L.U32 R8, R7, 0x10, RZ ;  /* 0x0000001007087819 */ /* 0x000fe200000006ff */
        /* <DEDUP_REMOVED lines=9> */
[C---:B------:R-:W-:Y:S01]  /*5d00*/  SHF.L.U32 R3, R5.reuse, 0x10, RZ ;  /* 0x0000001005037819 */ /* 0x040fe200000006ff */
        /* <DEDUP_REMOVED lines=22> */
[----:B------:R-:W-:Y:S02]  /*5e70*/  FFMA.FTZ R3, R25, R17, R3 ;  /* 0x0000001119037223 */ /* 0x000fe40000010003 */
        /* <DEDUP_REMOVED lines=9> */
.L_x_1983:
[----:B------:R-:W-:Y:S05]  /*5f10*/  BSYNC B0 ;  /* 0x0000000000007941 */ /* 0x000fea0003800000 */
.L_x_1982:
[C---:B-1----:R-:W-:Y:S04]  /*5f20*/  LEA R2, P0, R138.reuse, R90, 0x1 ;  /* 0x0000005a8a027211 */ /* 0x042fe800078008ff */
[----:B------:R-:W-:Y:S05]  /*5f30*/  LEA.HI.X R3, R138, R89, R71, 0x1, P0 ;  /* 0x000000598a037211 */ /* 0x000fea00000f0c47 */
[----:B-----5:R1:W-:Y:S04]  /*5f40*/  STG.E.128 [R2.64], R28 ;  /* 0x0000001c02007986 */ /* 0x0203e8000c101d06 */
.L_x_1981:
[----:B------:R-:W-:Y:S05]  /*5f50*/  BSYNC B1 ;  /* 0x0000000000017941 */ /* 0x000fea0003800000 */
.L_x_1980:
        /* <DEDUP_REMOVED lines=26> */
[----:B------:R-:W-:Y:S03]  /*6100*/  IADD3 R8, P1, R60, R0, RZ ;  /* 0x000000003c087210 */ /* 0x000fe60007f3e0ff */
        /* <DEDUP_REMOVED lines=64> */
.L_x_1987:
[----:B------:R-:W-:Y:S05]  /*6510*/  BSYNC B0 ;  /* 0x0000000000007941 */ /* 0x000fea0003800000 */
.L_x_1986:
[----:B------:R-:W-:Y:S02]  /*6520*/  MOV R0, 0xc0 ;  /* 0x000000c000007802 */ /* 0x000fe40000000f00 */
[----:B--2---:R-:W-:Y:S05]  /*6530*/  MOV R91, R89 ;  /* 0x00000059005b7202 */ /* 0x004fea0000000f00 */
[C---:B------:R-:W-:Y:S04]  /*6540*/  IMAD.WIDE.U32 R2, R0.reuse, c[0x0][0x198], R90 ;  /* 0x0000660000027a25 */ /* 0x040fe800078e005a */
[----:B------:R-:W-:Y:S05]  /*6550*/  IMAD R0, R0, c[0x0][0x19c], RZ ;  /* 0x0000670000007a24 */ /* 0x000fea00078e02ff */
[----:B------:R-:W-:Y:S05]  /*6560*/  IADD3 R3, R3, R0, RZ ;  /* 0x0000000003037210 */ /* 0x000fea0007ffe0ff */
[----:B-----5:R2:W-:Y:S02]  /*6570*/  STG.E.128 [R2.64], R28 ;  /* 0x0000001c02007986 */ /* 0x0205e4000c101d06 */
.L_x_1985:
[----:B------:R-:W-:Y:S05]  /*6580*/  BSYNC B1 ;  /* 0x0000000000017941 */ /* 0x000fea0003800000 */
.L_x_1984:
        /* <DEDUP_REMOVED lines=12> */
[C---:B-----5:R-:W-:Y:S01]  /*6650*/  LOP3.LUT R24, R28.reuse, 0xffff0000, RZ, 0xc0, !PT ;  /* 0xffff00001c187812 */ /* 0x060fe200078ec0ff */
[----:B------:R-:W-:Y:S01]  /*6660*/  IMAD.MOV.U32 R0, RZ, RZ, RZ ;  /* 0x000000ffff007224 */ /* 0x000fe200078e00ff */
        /* <DEDUP_REMOVED lines=12> */
[----:B------:R-:W-:Y:S02]  /*6730*/  LEA R144, P1, R8, R99, 0x1 ;  /* 0x0000006308907211 */ /* 0x000fe400078208ff */
[-C--:B------:R-:W-:Y:S01]  /*6740*/  LEA.HI.X.SX32 R0, R0, R57.reuse, 0x1, P2 ;  /* 0x0000003900007211 */ /* 0x080fe200010f0eff */
        /* <DEDUP_REMOVED lines=62> */
.L_x_1991:
[----:B------:R-:W-:Y:S05]  /*6b30*/  BSYNC B0 ;  /* 0x0000000000007941 */ /* 0x000fea0003800000 */
.L_x_1990:
[C---:B------:R-:W-:Y:S04]  /*6b40*/  LEA R2, P0, R142.reuse, R90, 0x1 ;  /* 0x0000005a8e027211 */ /* 0x040fe800078008ff */
[----:B------:R-:W-:Y:S05]  /*6b50*/  LEA.HI.X R3, R142, R89, R74, 0x1, P0 ;  /* 0x000000598e037211 */ /* 0x000fea00000f0c4a */
[----:B-----5:R2:W-:Y:S04]  /*6b60*/  STG.E.128 [R2.64], R28 ;  /* 0x0000001c02007986 */ /* 0x0205e8000c101d06 */
.L_x_1989:
[----:B------:R-:W-:Y:S05]  /*6b70*/  BSYNC B1 ;  /* 0x0000000000017941 */ /* 0x000fea0003800000 */
.L_x_1988:
        /* <DEDUP_REMOVED lines=91> */
.L_x_1995:
[----:B------:R-:W-:Y:S05]  /*7130*/  BSYNC B0 ;  /* 0x0000000000007941 */ /* 0x000fea0003800000 */
.L_x_1994:
[----:B------:R-:W-:Y:S02]  /*7140*/  MOV R0, 0x140 ;  /* 0x0000014000007802 */ /* 0x000fe40000000f00 */
[----:B------:R-:W-:Y:S05]  /*7150*/  MOV R91, R89 ;  /* 0x00000059005b7202 */ /* 0x000fea0000000f00 */
[C---:B------:R-:W-:Y:S04]  /*7160*/  IMAD.WIDE.U32 R2, R0.reuse, c[0x0][0x198], R90 ;  /* 0x0000660000027a25 */ /* 0x040fe800078e005a */
[----:B------:R-:W-:Y:S05]  /*7170*/  IMAD R0, R0, c[0x0][0x19c], RZ ;  /* 0x0000670000007a24 */ /* 0x000fea00078e02ff */
[----:B------:R-:W-:Y:S05]  /*7180*/  IADD3 R3, R3, R0, RZ ;  /* 0x0000000003037210 */ /* 0x000fea0007ffe0ff */
[----:B-----5:R2:W-:Y:S02]  /*7190*/  STG.E.128 [R2.64], R28 ;  /* 0x0000001c02007986 */ /* 0x0205e4000c101d06 */
.L_x_1993:
[----:B------:R-:W-:Y:S05]  /*71a0*/  BSYNC B1 ;  /* 0x0000000000017941 */ /* 0x000fea0003800000 */
.L_x_1992:
        /* <DEDUP_REMOVED lines=91> */
.L_x_1999:
[----:B------:R-:W-:Y:S05]  /*7760*/  BSYNC B0 ;  /* 0x0000000000007941 */ /* 0x000fea0003800000 */
.L_x_1998:
[----:B------:R-:W-:Y:S02]  /*7770*/  MOV R0, 0x180 ;  /* 0x0000018000007802 */ /* 0x000fe40000000f00 */
[----:B------:R-:W-:Y:S05]  /*7780*/  MOV R91, R89 ;  /* 0x00000059005b7202 */ /* 0x000fea0000000f00 */
[C---:B------:R-:W-:Y:S04]  /*7790*/  IMAD.WIDE.U32 R2, R0.reuse, c[0x0][0x198], R90 ;  /* 0x0000660000027a25 */ /* 0x040fe800078e005a */
[----:B------:R-:W-:Y:S05]  /*77a0*/  IMAD R0, R0, c[0x0][0x19c], RZ ;  /* 0x0000670000007a24 */ /* 0x000fea00078e02ff */
[----:B------:R-:W-:Y:S05]  /*77b0*/  IADD3 R3, R3, R0, RZ ;  /* 0x0000000003037210 */ /* 0x000fea0007ffe0ff */
[----:B-----5:R2:W-:Y:S02]  /*77c0*/  STG.E.128 [R2.64], R28 ;  /* 0x0000001c02007986 */ /* 0x0205e4000c101d06 */
.L_x_1997:
[----:B------:R-:W-:Y:S05]  /*77d0*/  BSYNC B1 ;  /* 0x0000000000017941 */ /* 0x000fea0003800000 */
.L_x_1996:
[----:B------:R-:W-:Y:S01]  /*77e0*/  ISETP.NE.AND P0, PT, R140, RZ, PT ;  /* 0x000000ff8c00720c */ /* 0x000fe20003f05270 */
[----:B------:R-:W-:Y:S01]  /*77f0*/  @!UPT UIADD3 URZ, URZ, URZ, URZ ;  /* 0x0000003f3f3ff290 */ /* 0x000fe2000fffe03f */
[----:B------:R-:W-:Y:S11]  /*7800*/  BSSY B1, `(.L_x_2000) ;  /* 0x0000061000017945 */ /* 0x000ff60003800000 */
[----:B------:R-:W-:-:S05]  /*7810*/  @P0 BRA `(.L_x_2001) ;  /* 0x000005f000000947 */ /* 0x000fca0003800000 */
[----:B------:R-:W-:Y:S01]  /*7820*/  IMAD.MOV.U32 R0, RZ, RZ, c[0x0][0x288] ;  /* 0x0000a200ff007624 */ /* 0x000fe200078e00ff */
[----:B-12---:R-:W-:Y:S01]  /*7830*/  MOV R2, R97 ;  /* 0x0000006100027202 */ /* 0x006fe20000000f00 */
        /* <DEDUP_REMOVED lines=19> */
[C---:B-1----:R-:W-:Y:S02]  /*7970*/  LEA R2, P1, R141.reuse, R2, 0x1 ;  /* 0x000000028d027211 */ /* 0x042fe400078208ff */
[----:B------:R-:W-:Y:S02]  /*7980*/  IADD3 R0, P2, R52, R8, RZ ;  /* 0x0000000834007210 */ /* 0x000fe40007f5e0ff */
[----:B------:R-:W-:Y:S02]  /*7990*/  LEA.HI.X.SX32 R3, R141, R3, 0x1, P1 ;  /* 0x000000038d037211 */ /* 0x000fe400008f0eff */
[----:B------:R-:W-:Y:S02]  /*79a0*/  LEA R144, P1, R0, R99, 0x1 ;  /* 0x0000006300907211 */ /* 0x000fe400078208ff */
[-C--:B------:R-:W-:Y:S01]  /*79b0*/  LEA.HI.X.SX32 R8, R8, R51.reuse, 0x1, P2 ;  /* 0x0000003308087211 */ /* 0x080fe200010f0eff */
[----:B------:R1:W2:Y:S03]  /*79c0*/  LDG.E.128 R4, [R2.64] ;  /* 0x0000000602047981 */ /* 0x0002a6000c1e1d00 */
        /* <DEDUP_REMOVED lines=47> */
[C---:B------:R-:W-:Y:S01]  /*7cc0*/  SHF.L.U32 R21, R39.reuse, 0x10, RZ ;  /* 0x0000001027157819 */ /* 0x040fe200000006ff */
[----:B------:R-:W-:Y:S01]  /*7cd0*/  FFMA.FTZ R2, R24, R16, R2 ;  /* 0x0000001018027223 */ /* 0x000fe20000010002 */
[----:B------:R-:W-:Y:S01]  /*7ce0*/  LOP3.LUT R22, R39, 0xffff0000, RZ, 0xc0, !PT ;  /* 0xffff000027167812 */ /* 0x000fe200078ec0ff */
        /* <DEDUP_REMOVED lines=11> */
.L_x_2003:
[----:B------:R-:W-:Y:S05]  /*7da0*/  BSYNC B0 ;  /* 0x0000000000007941 */ /* 0x000fea0003800000 */
.L_x_2002:
[----:B------:R-:W-:Y:S02]  /*7db0*/  MOV R0, 0x1c0 ;  /* 0x000001c000007802 */ /* 0x000fe40000000f00 */
[----:B------:R-:W-:Y:S05]  /*7dc0*/  MOV R91, R89 ;  /* 0x00000059005b7202 */ /* 0x000fea0000000f00 */
[C---:B-1----:R-:W-:Y:S04]  /*7dd0*/  IMAD.WIDE.U32 R2, R0.reuse, c[0x0][0x198], R90 ;  /* 0x0000660000027a25 */ /* 0x042fe800078e005a */
[----:B------:R-:W-:Y:S05]  /*7de0*/  IMAD R0, R0, c[0x0][0x19c], RZ ;  /* 0x0000670000007a24 */ /* 0x000fea00078e02ff */
[----:B------:R-:W-:Y:S05]  /*7df0*/  IADD3 R3, R3, R0, RZ ;  /* 0x0000000003037210 */ /* 0x000fea0007ffe0ff */
[----:B-----5:R1:W-:Y:S02]  /*7e00*/  STG.E.128 [R2.64], R28 ;  /* 0x0000001c02007986 */ /* 0x0203e4000c101d06 */
.L_x_2001:
[----:B------:R-:W-:Y:S05]  /*7e10*/  BSYNC B1 ;  /* 0x0000000000017941 */ /* 0x000fea0003800000 */
.L_x_2000:
        /* <DEDUP_REMOVED lines=12> */
.L_x_1953:
[----:B------:R-:W-:Y:S01]  /*7ee0*/  @!P1 IMAD.MOV.U32 R91, RZ, RZ, R89 ;  /* 0x000000ffff5b9224 */ /* 0x000fe200078e0059 */
[-C--:B-1----:R-:W-:Y:S01]  /*7ef0*/  @!P1 MOV R4, R97.reuse ;  /* 0x0000006100049202 */ /* 0x082fe20000000f00 */
[----:B------:R-:W-:Y:S01]  /*7f00*/  @!P4 IMAD.MOV.U32 R0, RZ, RZ, c[0x0][0x28c] ;  /* 0x0000a300ff00c624 */ /* 0x000fe200078e00ff */
[-C--:B------:R-:W-:Y:S01]  /*7f10*/  @!P1 MOV R5, R96.reuse ;  /* 0x0000006000059202 */ /* 0x080fe20000000f00 */
[----:B------:R-:W-:Y:S01]  /*7f20*/  UMOV UR4, URZ ;  /* 0x0000003f00047c82 */ /* 0x000fe20008000000 */
[----:B------:R-:W-:Y:S01]  /*7f30*/  @!P3 LEA R18, P0, R103, R97, 0x1 ;  /* 0x000000616712b211 */ /* 0x000fe200078008ff */
[----:B------:R-:W-:Y:S01]  /*7f40*/  @!P4 IMAD R0, R0, 0xc0, RZ ;  /* 0x000000c00000c824 */ /* 0x000fe200078e02ff */
[----:B------:R-:W-:Y:S02]  /*7f50*/  ISETP.NE.AND P2, PT, R145, RZ, PT ;  /* 0x000000ff9100720c */ /* 0x000fe40003f45270 */
[----:B------:R-:W2:Y:S01]  /*7f60*/  @!P1 LDG.E.128 R4, [R4.64] ;  /* 0x0000000604049981 */ /* 0x000ea2000c1e1d00 */
[----:B------:R-:W-:Y:S02]  /*7f70*/  @!P3 LEA.HI.X R19, R103, R96, R102, 0x1, P0 ;  /* 0x000000606713b211 */ /* 0x000fe400000f0c66 */
[C---:B------:R-:W-:Y:S04]  /*7f80*/  @!P3 LEA R2, P0, R41.reuse, R90, 0x1 ;  /* 0x0000005a2902b211 */ /* 0x040fe800078008ff */
[----:B------:R-:W-:Y:S04]  /*7f90*/  @!P3 LEA.HI.X R3, R41, R89, R40, 0x1, P0 ;  /* 0x000000592903b211 */ /* 0x000fe800000f0c28 */
[C---:B------:R-:W-:Y:S04]  /*7fa0*/  @!P2 LEA R20, P0, R70.reuse, R97, 0x1 ;  /* 0x000000614614a211 */ /* 0x040fe800078008ff */
[----:B------:R-:W-:Y:S02]  /*7fb0*/  @!P2 LEA.HI.X R21, R70, R96, R69, 0x1, P0 ;  /* 0x000000604615a211 */ /* 0x000fe400000f0c45 */
[C---:B------:R-:W-:Y:S04]  /*7fc0*/  @!P2 LEA R16, P0, R138.reuse, R90, 0x1 ;  /* 0x0000005a8a10a211 */ /* 0x040fe800078008ff */
[-C--:B------:R-:W-:Y:S01]  /*7fd0*/  @!P2 LEA.HI.X R17, R138, R89.reuse, R71, 0x1, P0 ;  /* 0x000000598a11a211 */ /* 0x080fe200000f0c47 */
[----:B--2---:R1:W-:Y:S01]  /*7fe0*/  @!P1 STG.E.128 [R90.64], R4 ;  /* 0x000000045a009986 */ /* 0x0043e2000c101d06 */
[----:B------:R-:W-:Y:S03]  /*7ff0*/  ISETP.NE.AND P1, PT, R144, RZ, PT ;  /* 0x000000ff9000720c */ /* 0x000fe60003f25270 */
[----:B-1----:R1:W2:Y:S01]  /*8000*/  @!P3 LDG.E.128 R4, [R18.64] ;  /* 0x000000061204b981 */ /* 0x0022a2000c1e1d00 */
[----:B------:R-:W-:Y:S01]  /*8010*/  @!P4 MOV R91, R89 ;  /* 0x00000059005bc202 */ /* 0x000fe20000000f00 */
[----:B-1----:R-:W-:Y:S01]  /*8020*/  @!P4 IMAD.MOV.U32 R19, RZ, RZ, R96 ;  /* 0x000000ffff13c224 */ /* 0x002fe200078e0060 */
[----:B------:R-:W-:Y:S01]  /*8030*/  @!P4 MOV R18, R97 ;  /* 0x000000610012c202 */ /* 0x000fe20000000f00 */
[----:B--2---:R1:W-:Y:S04]  /*8040*/  @!P3 STG.E.128 [R2.64], R4 ;  /* 0x000000040200b986 */ /* 0x0043e8000c101d06 */
[----:B-1----:R-:W2:Y:S01]  /*8050*/  @!P2 LDG.E.128 R4, [R20.64] ;  /* 0x000000061404a981 */ /* 0x002ea2000c1e1d00 */
[----:B------:R-:W-:Y:S05]  /*8060*/  @!P4 MOV R2, c[0x0][0x288] ;  /* 0x0000a2000002ca02 */ /* 0x000fea0000000f00 */
[----:B------:R-:W-:Y:S05]  /*8070*/  @!P4 IMAD.WIDE.U32 R2, R2, 0xc0, R18 ;  /* 0x000000c00202c825 */ /* 0x000fea00078e0012 */
[----:B------:R-:W-:Y:S01]  /*8080*/  @!P4 IADD3 R3, R3, R0, RZ ;  /* 0x000000000303c210 */ /* 0x000fe20007ffe0ff */
[----:B------:R-:W-:Y:S01]  /*8090*/  @!P4 IMAD.MOV.U32 R0, RZ, RZ, 0xc0 ;  /* 0x000000c0ff00c424 */ /* 0x000fe200078e00ff */
[----:B--2---:R1:W-:Y:S01]  /*80a0*/  @!P2 STG.E.128 [R16.64], R4 ;  /* 0x000000041000a986 */ /* 0x0043e2000c101d06 */
[----:B------:R-:W-:Y:S02]  /*80b0*/  ISETP.NE.AND P2, PT, R140, RZ, PT ;  /* 0x000000ff8c00720c */ /* 0x000fe40003f45270 */
[C---:B-1----:R-:W-:Y:S01]  /*80c0*/  @!P4 IMAD.WIDE.U32 R16, R0.reuse, c[0x0][0x198], R90 ;  /* 0x000066000010ca25 */ /* 0x042fe200078e005a */
[----:B------:R1:W2:Y:S01]  /*80d0*/  @!P4 LDG.E.128 R4, [R2.64] ;  /* 0x000000060204c981 */ /* 0x0002a2000c1e1d00 */
[----:B------:R-:W-:Y:S02]  /*80e0*/  @!P5 MOV R91, R89 ;  /* 0x00000059005bd202 */ /* 0x000fe40000000f00 */
[----:B------:R-:W-:Y:S04]  /*80f0*/  @!P4 IMAD R0, R0, c[0x0][0x19c], RZ ;  /* 0x000067000000ca24 */ /* 0x000fe800078e02ff */
[----:B------:R-:W-:Y:S02]  /*8100*/  @!P4 IMAD.IADD R17, R17, 0x1, R0 ;  /* 0x000000011111c824 */ /* 0x000fe400078e0200 */
[----:B------:R-:W-:Y:S04]  /*8110*/  @!P5 IMAD.MOV.U32 R0, RZ, RZ, c[0x0][0x28c] ;  /* 0x0000a300ff00d624 */ /* 0x000fe800078e00ff */
[----:B------:R-:W-:Y:S01]  /*8120*/  @!P5 IMAD R0, R0, 0x140, RZ ;  /* 0x000001400000d824 */ /* 0x000fe200078e02ff */
[CC--:B-1----:R-:W-:Y:S04]  /*8130*/  @!P1 LEA R2, P0, R73.reuse, R97.reuse, 0x1 ;  /* 0x0000006149029211 */ /* 0x0c2fe800078008ff */
[----:B------:R-:W-:Y:S01]  /*8140*/  @!P1 LEA.HI.X R3, R73, R96, R72, 0x1, P0 ;  /* 0x0000006049039211 */ /* 0x000fe200000f0c48 */
[----:B--2---:R1:W-:Y:S02]  /*8150*/  @!P4 STG.E.128 [R16.64], R4 ;  /* 0x000000041000c986 */ /* 0x0043e4000c101d06 */
[----:B-1----:R-:W-:Y:S02]  /*8160*/  @!P5 IMAD.MOV.U32 R17, RZ, RZ, R96 ;  /* 0x000000ffff11d224 */ /* 0x002fe400078e0060 */
[----:B------:R1:W2:Y:S01]  /*8170*/  @!P1 LDG.E.128 R4, [R2.64] ;  /* 0x0000000602049981 */ /* 0x0002a2000c1e1d00 */
[----:B------:R-:W-:Y:S02]  /*8180*/  @!P5 MOV R16, R97 ;  /* 0x000000610010d202 */ /* 0x000fe40000000f00 */
[----:B-1----:R-:W-:Y:S05]  /*8190*/  @!P5 MOV R2, c[0x0][0x288] ;  /* 0x0000a2000002da02 */ /* 0x002fea0000000f00 */
[----:B------:R-:W-:Y:S01]  /*81a0*/  @!P5 IMAD.WIDE.U32 R2, R2, 0x140, R16 ;  /* 0x000001400202d825 */ /* 0x000fe200078e0010 */
[C---:B------:R-:W-:Y:S04]  /*81b0*/  @!P1 LEA R16, P0, R142.reuse, R90, 0x1 ;  /* 0x0000005a8e109211 */ /* 0x040fe800078008ff */
[----:B------:R-:W-:Y:S02]  /*81c0*/  @!P1 LEA.HI.X R17, R142, R89, R74, 0x1, P0 ;  /* 0x000000598e119211 */ /* 0x000fe400000f0c4a */
[----:B------:R-:W-:Y:S01]  /*81d0*/  @!P5 IADD3 R3, R3, R0, RZ ;  /* 0x000000000303d210 */ /* 0x000fe20007ffe0ff */
[----:B------:R-:W-:Y:S04]  /*81e0*/  @!P6 IMAD.MOV.U32 R0, RZ, RZ, c[0x0][0x28c] ;  /* 0x0000a300ff00e624 */ /* 0x000fe800078e00ff */
[----:B------:R-:W-:Y:S01]  /*81f0*/  @!P6 IMAD R0, R0, 0x180, RZ ;  /* 0x000001800000e824 */ /* 0x000fe200078e02ff */
[----:B--2---:R1:W-:Y:S02]  /*8200*/  @!P1 STG.E.128 [R16.64], R4 ;  /* 0x0000000410009986 */ /* 0x0043e4000c101d06 */
[----:B-1----:R-:W-:Y:S02]  /*8210*/  @!P6 IMAD.MOV.U32 R17, RZ, RZ, R96 ;  /* 0x000000ffff11e224 */ /* 0x002fe400078e0060 */
[----:B------:R1:W2:Y:S01]  /*8220*/  @!P5 LDG.E.128 R4, [R2.64] ;  /* 0x000000060204d981 */ /* 0x0002a2000c1e1d00 */
[----:B------:R-:W-:Y:S01]  /*8230*/  @!P6 MOV R16, R97 ;  /* 0x000000610010e202 */ /* 0x000fe20000000f00 */
[----:B-1----:R-:W-:Y:S01]  /*8240*/  @!P6 IMAD.MOV.U32 R2, RZ, RZ, c[0x0][0x288] ;  /* 0x0000a200ff02e624 */ /* 0x002fe200078e00ff */
[----:B------:R-:W-:Y:S03]  /*8250*/  @!P5 MOV R3, 0x140 ;  /* 0x000001400003d802 */ /* 0x000fe60000000f00 */
[----:B------:R-:W-:Y:S04]  /*8260*/  @!P6 IMAD.WIDE.U32 R16, R2, 0x180, R16 ;  /* 0x000001800210e825 */ /* 0x000fe800078e0010 */
[----:B------:R-:W-:Y:S01]  /*8270*/  @!P2 IMAD.MOV.U32 R2, RZ, RZ, c[0x0][0x288] ;  /* 0x0000a200ff02a624 */ /* 0x000fe200078e00ff */
[----:B------:R-:W-:Y:S01]  /*8280*/  @!P6 IADD3 R17, R17, R0, RZ ;  /* 0x000000001111e210 */ /* 0x000fe20007ffe0ff */
[----:B------:R-:W-:Y:S02]  /*8290*/  @!P2 IMAD.MOV.U32 R0, RZ, RZ, c[0x0][0x28c] ;  /* 0x0000a300ff00a624 */ /* 0x000fe400078e00ff */
[C---:B------:R-:W-:Y:S01]  /*82a0*/  @!P5 IMAD.WIDE.U32 R18, R3.reuse, c[0x0][0x198], R90 ;  /* 0x000066000312da25 */ /* 0x040fe200078e005a */
[-C--:B------:R-:W-:Y:S03]  /*82b0*/  @!P6 MOV R91, R89.reuse ;  /* 0x00000059005be202 */ /* 0x080fe60000000f00 */
[----:B------:R-:W-:Y:S02]  /*82c0*/  @!P2 IMAD R0, R0, 0x1c0, RZ ;  /* 0x000001c00000a824 */ /* 0x000fe400078e02ff */
[----:B------:R-:W-:Y:S04]  /*82d0*/  @!P5 IMAD R3, R3, c[0x0][0x19c], RZ ;  /* 0x000067000303da24 */ /* 0x000fe800078e02ff */
[----:B------:R-:W-:Y:S01]  /*82e0*/  @!P5 IMAD.IADD R19, R19, 0x1, R3 ;  /* 0x000000011313d824 */ /* 0x000fe200078e0203 */
[----:B------:R-:W-:Y:S04]  /*82f0*/  @!P6 MOV R3, 0x180 ;  /* 0x000001800003e802 */ /* 0x000fe80000000f00 */
[----:B--2---:R1:W-:Y:S02]  /*8300*/  @!P5 STG.E.128 [R18.64], R4 ;  /* 0x000000041200d986 */ /* 0x0043e4000c101d06 */
[C---:B-1----:R-:W-:Y:S02]  /*8310*/  @!P6 IMAD.WIDE.U32 R18, R3.reuse, c[0x0][0x198], R90 ;  /* 0x000066000312ea25 */ /* 0x042fe400078e005a */
[----:B------:R1:W2:Y:S01]  /*8320*/  @!P6 LDG.E.128 R4, [R16.64] ;  /* 0x000000061004e981 */ /* 0x0002a2000c1e1d00 */
[----:B------:R-:W-:Y:S01]  /*8330*/  @!P2 MOV R91, R89 ;  /* 0x00000059005ba202 */ /* 0x000fe20000000f00 */
[----:B------:R-:W-:Y:S04]  /*8340*/  @!P6 IMAD R3, R3, c[0x0][0x19c], RZ ;  /* 0x000067000303ea24 */ /* 0x000fe800078e02ff */
[----:B------:R-:W-:Y:S02]  /*8350*/  @!P6 IMAD.IADD R19, R19, 0x1, R3 ;  /* 0x000000011313e824 */ /* 0x000fe400078e0203 */
[----:B-1----:R-:W-:Y:S01]  /*8360*/  @!P2 IMAD.MOV.U32 R17, RZ, RZ, R96 ;  /* 0x000000ffff11a224 */ /* 0x002fe200078e0060 */
[----:B------:R-:W-:Y:S05]  /*8370*/  @!P2 MOV R16, R97 ;  /* 0x000000610010a202 */ /* 0x000fea0000000f00 */
[----:B------:R-:W-:Y:S05]  /*8380*/  @!P2 IMAD.WIDE.U32 R16, R2, 0x1c0, R16 ;  /* 0x000001c00210a825 */ /* 0x000fea00078e0010 */
[----:B------:R-:W-:Y:S01]  /*8390*/  @!P2 IADD3 R17, R17, R0, RZ ;  /* 0x000000001111a210 */ /* 0x000fe20007ffe0ff */
[----:B------:R-:W-:Y:S04]  /*83a0*/  @!P2 IMAD.MOV.U32 R0, RZ, RZ, 0x1c0 ;  /* 0x000001c0ff00a424 */ /* 0x000fe800078e00ff */
[C---:B------:R-:W-:Y:S04]  /*83b0*/  @!P2 IMAD.WIDE.U32 R2, R0.reuse, c[0x0][0x198], R90 ;  /* 0x000066000002aa25 */ /* 0x040fe800078e005a */
[----:B------:R-:W-:Y:S04]  /*83c0*/  @!P2 IMAD R0, R0, c[0x0][0x19c], RZ ;  /* 0x000067000000aa24 */ /* 0x000fe800078e02ff */
[----:B------:R-:W-:Y:S01]  /*83d0*/  @!P2 IMAD.IADD R3, R3, 0x1, R0 ;  /* 0x000000010303a824 */ /* 0x000fe200078e0200 */
[----:B--2---:R1:W-:Y:S04]  /*83e0*/  @!P6 STG.E.128 [R18.64], R4 ;  /* 0x000000041200e986 */ /* 0x0043e8000c101d06 */
[----:B-1----:R-:W2:Y:S04]  /*83f0*/  @!P2 LDG.E.128 R4, [R16.64] ;  /* 0x000000061004a981 */ /* 0x002ea8000c1e1d00 */
[----:B--2---:R1:W-:Y:S02]  /*8400*/  @!P2 STG.E.128 [R2.64], R4 ;  /* 0x000000040200a986 */ /* 0x0043e4000c101d06 */
.L_x_1971:
[----:B------:R-:W-:Y:S01]  /*8410*/  PLOP3.LUT P0, PT, PT, PT, UP2, 0x40, 0x0 ;  /* 0x000000000000781c */ /* 0x000fe20003f0e828 */
[----:B------:R-:W-:Y:S01]  /*8420*/  IMAD.MOV.U32 R0, RZ, RZ, c[0x0][0x288] ;  /* 0x0000a200ff007624 */ /* 0x000fe200078e00ff */
[----:B-1----:R-:W-:Y:S01]  /*8430*/  MOV R2, R97 ;  /* 0x0000006100027202 */ /* 0x002fe20000000f00 */
[----:B------:R-:W-:Y:S02]  /*8440*/  IMAD.MOV.U32 R3, RZ, RZ, R96 ;  /* 0x000000ffff037224 */ /* 0x000fe400078e0060 */
[----:B------:R-:W-:Y:S05]  /*8450*/  IMAD.U32 R0, R0, -0x100, RZ ;  /* 0xffffff0000007824 */ /* 0x000fea00078e00ff */
[C---:B------:R-:W-:Y:S04]  /*8460*/  LEA R97, P1, R0.reuse, R2, 0x1 ;  /* 0x0000000200617211 */ /* 0x040fe800078208ff */
[----:B------:R-:W-:Y:S01]  /*8470*/  LEA.HI.X.SX32 R96, R0, R3, 0x1, P1 ;  /* 0x0000000300607211 */ /* 0x000fe200008f0eff */
[----:B------:R-:W-:-:S05]  /*8480*/  @P0 BRA `(.L_x_2004) ;  /* 0x000004c000000947 */ /* 0x000fca0003800000 */
        /* <DEDUP_REMOVED lines=10> */
[--C-:B-1----:R-:W-:Y:S01]  /*8530*/  IMAD.MOV R4, RZ, RZ, -R15.reuse ;  /* 0x000000ffff047224 */ /* 0x102fe200078e0a0f */
[----:B------:R-:W-:Y:S01]  /*8540*/  IADD3 R0, R14, -0x200, RZ ;  /* 0xfffffe000e007810 */ /* 0x000fe20007ffe0ff */
[----:B------:R-:W-:Y:S02]  /*8550*/  IMAD.MOV.U32 R14, RZ, RZ, RZ ;  /* 0x000000ffff0e7224 */ /* 0x000fe400078e00ff */
[----:B------:R-:W-:Y:S01]  /*8560*/  IMAD R4, R4, R2, RZ ;  /* 0x0000000204047224 */ /* 0x000fe200078e02ff */
[----:B------:R-:W-:Y:S03]  /*8570*/  IABS R6, R0 ;  /* 0x0000000000067213 */ /* 0x000fe60000000000 */
        /* <DEDUP_REMOVED lines=61> */
.L_x_2004:
[----:B------:R-:W-:Y:S01]  /*8950*/  MOV R4, R93 ;  /* 0x0000005d00047202 */ /* 0x000fe20000000f00 */
[----:B------:R-:W-:Y:S01]  /*8960*/  IMAD.MOV.U32 R2, RZ, RZ, c[0x0][0x1a0] ;  /* 0x00006800ff027624 */ /* 0x000fe200078e00ff */
[----:B------:R-:W-:Y:S01]  /*8970*/  MOV R91, R89 ;  /* 0x00000059005b7202 */ /* 0x000fe20000000f00 */
[----:B------:R-:W-:Y:S02]  /*8980*/  IMAD.MOV.U32 R0, RZ, RZ, c[0x0][0x198] ;  /* 0x00006600ff007624 */ /* 0x000fe400078e00ff */
[----:B------:R-:W-:Y:S01]  /*8990*/  IMAD.MOV.U32 R5, RZ, RZ, R92 ;  /* 0x000000ffff057224 */ /* 0x000fe200078e005c */
[----:B------:R-:W-:Y:S01]  /*89a0*/  LEA R2, -R2, RZ, 0x8 ;  /* 0x000000ff02027211 */ /* 0x000fe200078e41ff */
[----:B------:R-:W-:Y:S03]  /*89b0*/  IMAD.U32 R0, R0, -0x100, RZ ;  /* 0xffffff0000007824 */ /* 0x000fe600078e00ff */
[----:B------:R-:W-:Y:S02]  /*89c0*/  LEA R93, P1, R2, R4, 0x1 ;  /* 0x00000004025d7211 */ /* 0x000fe400078208ff */
[----:B------:R-:W-:Y:S02]  /*89d0*/  LEA R90, P0, R0, R90, 0x1 ;  /* 0x0000005a005a7211 */ /* 0x000fe400078008ff */
[----:B------:R-:W-:Y:S02]  /*89e0*/  LEA.HI.X.SX32 R92, R2, R5, 0x1, P1 ;  /* 0x00000005025c7211 */ /* 0x000fe400008f0eff */
[----:B------:R-:W-:Y:S02]  /*89f0*/  LEA.HI.X.SX32 R89, R0, R91, 0x1, P0 ;  /* 0x0000005b00597211 */ /* 0x000fe400000f0eff */
.L_x_2005:
[----:B------:R-:W-:Y:S04]  /*8a00*/  IADD3 R12, R12, -0x1, RZ ;  /* 0xffffffff0c0c7810 */ /* 0x000fe80007ffe0ff */
[----:B------:R-:W-:Y:S11]  /*8a10*/  ISETP.GT.AND P0, PT, R12, R65, PT ;  /* 0x000000410c00720c */ /* 0x000ff60003f04270 */
[----:B------:R-:W-:Y:S02]  /*8a20*/  @!UPT UIADD3 URZ, URZ, URZ, URZ ;  /* 0x0000003f3f3ff290 */ /* 0x000fe4000fffe03f */
[----:B------:R-:W-:-:S05]  /*8a30*/  @P0 BRA `(.L_x_2006) ;  /* 0xffff9e8000000947 */ /* 0x000fca000383ffff */
.L_x_1952:
        /* <DEDUP_REMOVED lines=9> */
[----:B------:R-:W-:-:S04]  /*8ad0*/  ISETP.NE.U32.AND P0, PT, RZ, c[0x0][0x250], PT ;  /* 0x00009400ff007a0c */ /* 0x000fc80003f05070 */
[----:B------:R-:W-:-:S13]  /*8ae0*/  ISETP.NE.AND.EX P0, PT, RZ, c[0x0][0x254], PT, P0 ;  /* 0x00009500ff007a0c */ /* 0x000fda0003f05300 */
[----:B------:R-:W2:Y:S01]  /*8af0*/  @P0 LDG.E R126, [R126.64] ;  /* 0x000000067e7e0981 */ /* 0x000ea2000c1e1900 */
[----:B------:R-:W-:Y:S01]  /*8b00*/  UMOV UR18, URZ ;  /* 0x0000003f00127c82 */ /* 0x000fe20008000000 */
[----:B------:R-:W-:Y:S01]  /*8b10*/  LEA R12, P3, R128, c[0x0][0x160], 0x1 ;  /* 0x00005800800c7a11 */ /* 0x000fe200078608ff */
[----:B------:R-:W-:-:S03]  /*8b20*/  IMAD.SHL.U32 R8, R112, 0x20, RZ ;  /* 0x0000002070087824 */ /* 0x000fc600078e00ff */
[C---:B------:R-:W-:Y:S01]  /*8b30*/  LEA.HI.X R13, R128.reuse, c[0x0][0x164], R67, 0x1, P3 ;  /* 0x00005900800d7a11 */ /* 0x040fe200018f0c43 */
[----:B--2---:R-:W1:Y:S01]  /*8b40*/  @P0 R2UR UR18, R126 ;  /* 0x000000007e1203c2 */ /* 0x004e6200000e0000 */
[----:B------:R-:W-:Y:S01]  /*8b50*/  IADD3 R3, P0, R128, UR4, RZ ;  /* 0x0000000480037c10 */ /* 0x000fe2000ff1e0ff */
[----:B------:R-:W-:-:S03]  /*8b60*/  UIADD3 UR4, -UR11, UR8, URZ ;  /* 0x000000080b047290 */ /* 0x000fc6000fffe13f */
[----:B------:R-:W-:Y:S02]  /*8b70*/  IADD3.X R2, R67, UR5, RZ, P0, !PT ;  /* 0x0000000543027c10 */ /* 0x000fe400087fe4ff */
[----:B------:R-:W-:-:S04]  /*8b80*/  LEA R28, P0, R3, c[0x0][0x160], 0x1 ;  /* 0x00005800031c7a11 */ /* 0x000fc800078008ff */
[----:B------:R-:W-:Y:S01]  /*8b90*/  LEA.HI.X R29, R3, c[0x0][0x164], R2, 0x1, P0 ;  /* 0x00005900031d7a11 */ /* 0x000fe200000f0c02 */
[----:B-1----:R-:W-:-:S03]  /*8ba0*/  UIADD3 UR18, UR18, UR17, UR11 ;  /* 0x0000001112127290 */ /* 0x002fc6000fffe00b */
[----:B------:R-:W-:Y:S02]  /*8bb0*/  ULDC.U8 UR17, c[0x0][0x313] ;  /* 0x0000c4c000117ab9 */ /* 0x000fe40000000000 */
[----:B------:R-:W-:Y:S01]  /*8bc0*/  ISETP.NE.AND P4, PT, RZ, UR17, PT ;  /* 0x00000011ff007c0c */ /* 0x000fe2000bf85270 */
[----:B------:R-:W-:-:S05]  /*8bd0*/  IMAD R4, R112, UR18, RZ ;  /* 0x0000001270047c24 */ /* 0x000fca000f8e02ff */
[-C--:B------:R-:W-:Y:S02]  /*8be0*/  IADD3 R114, P2, R114, R4.reuse, RZ ;  /* 0x0000000472727210 */ /* 0x080fe40007f5e0ff */
[----:B------:R-:W-:Y:S02]  /*8bf0*/  IADD3 R0, P1, R113, R4, RZ ;  /* 0x0000000471007210 */ /* 0x000fe40007f3e0ff */
[----:B------:R-:W-:-:S05]  /*8c00*/  SHF.R.S32.HI R4, RZ, 0x1f, R4 ;  /* 0x0000001fff047819 */ /* 0x000fca0000011404 */
[--C-:B------:R-:W-:Y:S02]  /*8c10*/  IMAD.X R105, R105, 0x1, R4.reuse, P2 ;  /* 0x0000000169697824 */ /* 0x100fe400010e0604 */
[----:B------:R-:W-:Y:S01]  /*8c20*/  IMAD.X R2, R104, 0x1, R4, P1 ;  /* 0x0000000168027824 */ /* 0x000fe200008e0604 */
[----:B------:R-:W-:Y:S05]  /*8c30*/  @!P4 BRA `(.L_x_2009) ;  /* 0x000007f00000c947 */ /* 0x000fea0003800000 */
[----:B------:R-:W-:Y:S01]  /*8c40*/  ISETP.GE.AND P0, PT, R124, UR4, PT ;  /* 0x000000047c007c0c */ /* 0x000fe2000bf06270 */
        /* <DEDUP_REMOVED lines=20> */
[----:B-----5:R-:W-:Y:S02]  /*8d90*/  LOP3.LUT R0, R13, 0xffff0000, RZ, 0xc0, !PT ;  /* 0xffff00000d007812 */ /* 0x020fe400078ec0ff */
[----:B------:R-:W-:Y:S02]  /*8da0*/  LOP3.LUT R16, R12, 0xffff0000, RZ, 0xc0, !PT ;  /* 0xffff00000c107812 */ /* 0x000fe400078ec0ff */
[----:B------:R-:W-:Y:S02]  /*8db0*/  LOP3.LUT R11, R15, 0xffff0000, RZ, 0xc0, !PT ;  /* 0xffff00000f0b7812 */ /* 0x000fe400078ec0ff */
[----:B------:R-:W-:Y:S01]  /*8dc0*/  LOP3.LUT R19, R14, 0xffff0000, RZ, 0xc0, !PT ;  /* 0xffff00000e137812 */ /* 0x000fe200078ec0ff */
[----:B--2---:R-:W-:Y:S01]  /*8dd0*/  IMAD.U32 R6, R13, 0x10000, RZ ;  /* 0x000100000d067824 */ /* 0x004fe200078e00ff */
[----:B------:R-:W-:Y:S01]  /*8de0*/  SHF.L.U32 R7, R12, 0x10, RZ ;  /* 0x000000100c077819 */ /* 0x000fe200000006ff */
[----:B------:R-:W-:Y:S01]  /*8df0*/  IMAD.U32 R12, R15, 0x10000, RZ ;  /* 0x000100000f0c7824 */ /* 0x000fe200078e00ff */
[----:B------:R-:W-:-:S02]  /*8e00*/  SHF.L.U32 R13, R14, 0x10, RZ ;  /* 0x000000100e0d7819 */ /* 0x000fc400000006ff */
[C---:B---3--:R-:W-:Y:S01]  /*8e10*/  LOP3.LUT R10, R2.reuse, 0xffff0000, RZ, 0xc0, !PT ;  /* 0xffff0000020a7812 */ /* 0x048fe200078ec0ff */
[----:B------:R-:W-:Y:S01]  /*8e20*/  IMAD.U32 R2, R2, 0x10000, RZ ;  /* 0x0001000002027824 */ /* 0x000fe200078e00ff */
[C---:B------:R-:W-:Y:S02]  /*8e30*/  LOP3.LUT R15, R3.reuse, 0xffff0000, RZ, 0xc0, !PT ;  /* 0xffff0000030f7812 */ /* 0x040fe400078ec0ff */
[----:B----4-:R-:W-:Y:S01]  /*8e40*/  LOP3.LUT R18, R4, 0xffff0000, RZ, 0xc0, !PT ;  /* 0xffff000004127812 */ /* 0x010fe200078ec0ff */
        /* <DEDUP_REMOVED lines=10> */
[----:B------:R-:W-:Y:S02]  /*8ef0*/  IMAD.U32 R4, R4, 0x10000, RZ ;  /* 0x0001000004047824 */ /* 0x000fe400078e00ff */
[-C--:B------:R-:W-:Y:S02]  /*8f00*/  FMUL.FTZ R2, R19, R3.reuse ;  /* 0x0000000313027220 */ /* 0x080fe40000410000 */
[----:B------:R-:W-:Y:S02]  /*8f10*/  FMUL.FTZ R3, R13, R3 ;  /* 0x000000030d037220 */ /* 0x000fe40000410000 */
[----:B------:R-:W-:-:S02]  /*8f20*/  FMUL.FTZ R10, R11, R15 ;  /* 0x0000000f0b0a7220 */ /* 0x000fc40000410000 */
[-C--:B------:R-:W-:Y:S02]  /*8f30*/  FFMA.FTZ R0, R7, R4.reuse, -R0 ;  /* 0x0000000407007223 */ /* 0x080fe40000010800 */
[----:B------:R-:W-:Y:S02]  /*8f40*/  FFMA.FTZ R6, R16, R4, R6 ;  /* 0x0000000410067223 */ /* 0x000fe40000010006 */
[----:B------:R-:W-:Y:S02]  /*8f50*/  FMUL.FTZ R15, R12, R15 ;  /* 0x0000000f0c0f7220 */ /* 0x000fe40000410000 */
[-C--:B------:R-:W-:Y:S01]  /*8f60*/  FFMA.FTZ R2, R13, R5.reuse, -R2 ;  /* 0x000000050d027223 */ /* 0x080fe20000010802 */
[----:B------:R-:W-:Y:S01]  /*8f70*/  F2FP.BF16.PACK_AB R0, R6, R0 ;  /* 0x000000000600723e */ /* 0x000fe200000010ff */
[----:B------:R-:W-:Y:S01]  /*8f80*/  FFMA.FTZ R3, R19, R5, R3 ;  /* 0x0000000513037223 */ /* 0x000fe20000010003 */
[----:B------:R-:W-:Y:S01]  /*8f90*/  MOV R13, R14 ;  /* 0x0000000e000d7202 */ /* 0x000fe20000000f00 */
[----:B------:R-:W-:-:S02]  /*8fa0*/  FFMA.FTZ R10, R12, R17, -R10 ;  /* 0x000000110c0a7223 */ /* 0x000fc4000001080a */
[----:B------:R-:W-:Y:S01]  /*8fb0*/  FFMA.FTZ R15, R11, R17, R15 ;  /* 0x000000110b0f7223 */ /* 0x000fe2000001000f */
[----:B------:R-:W-:Y:S01]  /*8fc0*/  F2FP.BF16.PACK_AB R2, R3, R2 ;  /* 0x000000020302723e */ /* 0x000fe200000010ff */
[----:B------:R-:W-:-:S03]  /*8fd0*/  IMAD.MOV.U32 R12, RZ, RZ, R0 ;  /* 0x000000ffff0c7224 */ /* 0x000fc600078e0000 */
[----:B------:R-:W-:Y:S02]  /*8fe0*/  F2FP.BF16.PACK_AB R15, R15, R10 ;  /* 0x0000000a0f0f723e */ /* 0x000fe400000010ff */
[----:B------:R-:W-:Y:S02]  /*8ff0*/  MOV R14, R2 ;  /* 0x00000002000e7202 */ /* 0x000fe40000000f00 */
.L_x_2013:
[----:B------:R-:W-:Y:S05]  /*9000*/  BSYNC B0 ;  /* 0x0000000000007941 */ /* 0x000fea0003800000 */
.L_x_2012:
[----:B-----5:R2:W-:Y:S02]  /*9010*/  STS.128 [R213], R12 ;  /* 0x0000000cd5007388 */ /* 0x0205e40000000c00 */
.L_x_2011:
[----:B------:R-:W-:Y:S05]  /*9020*/  BSYNC B1 ;  /* 0x0000000000017941 */ /* 0x000fea0003800000 */
.L_x_2010:
[----:B------:R-:W-:-:S04]  /*9030*/  IADD3 R10, R124, 0x20, RZ ;  /* 0x000000207c0a7810 */ /* 0x000fc80007ffe0ff */
[----:B------:R-:W-:-:S04]  /*9040*/  ISETP.GE.AND P0, PT, R10, UR4, PT ;  /* 0x000000040a007c0c */ /* 0x000fc8000bf06270 */
        /* <DEDUP_REMOVED lines=16> */
[----:B------:R-:W-:-:S04]  /*9150*/  IADD3.X R5, R8, c[0x0][0x2ac], RZ, P1, !PT ;  /* 0x0000ab0008057a10 */ /* 0x000fc80000ffe4ff */
[----:B------:R-:W4:Y:S04]  /*9160*/  LDG.E.64 R2, [R2.64] ;  /* 0x0000000602027981 */ /* 0x000f28000c1e1b00 */
[----:B--2---:R-:W2:Y:S01]  /*9170*/  LDG.E.64 R4, [R4.64] ;  /* 0x0000000604047981 */ /* 0x004ea2000c1e1b00 */
[C---:B-----5:R-:W-:Y:S01]  /*9180*/  LOP3.LUT R0, R29.reuse, 0xffff0000, RZ, 0xc0, !PT ;  /* 0xffff00001d007812 */ /* 0x060fe200078ec0ff */
[----:B------:R-:W-:Y:S01]  /*9190*/  IMAD.U32 R6, R29, 0x10000, RZ ;  /* 0x000100001d067824 */ /* 0x000fe200078e00ff */
[C---:B------:R-:W-:Y:S01]  /*91a0*/  SHF.L.U32 R7, R28.reuse, 0x10, RZ ;  /* 0x000000101c077819 */ /* 0x040fe200000006ff */
[----:B------:R-:W-:Y:S01]  /*91b0*/  IMAD.U32 R12, R31, 0x10000, RZ ;  /* 0x000100001f0c7824 */ /* 0x000fe200078e00ff */
[----:B------:R-:W-:Y:S02]  /*91c0*/  LOP3.LUT R28, R28, 0xffff0000, RZ, 0xc0, !PT ;  /* 0xffff00001c1c7812 */ /* 0x000fe400078ec0ff */
[----:B------:R-:W-:-:S02]  /*91d0*/  SHF.L.U32 R13, R30, 0x10, RZ ;  /* 0x000000101e0d7819 */ /* 0x000fc400000006ff */
[----:B------:R-:W-:Y:S02]  /*91e0*/  LOP3.LUT R30, R30, 0xffff0000, RZ, 0xc0, !PT ;  /* 0xffff00001e1e7812 */ /* 0x000fe400078ec0ff */
[----:B------:R-:W-:Y:S02]  /*91f0*/  LOP3.LUT R11, R31, 0xffff0000, RZ, 0xc0, !PT ;  /* 0xffff00001f0b7812 */ /* 0x000fe400078ec0ff */
[C---:B----4-:R-:W-:Y:S01]  /*9200*/  LOP3.LUT R8, R2.reuse, 0xffff0000, RZ, 0xc0, !PT ;  /* 0xffff000002087812 */ /* 0x050fe200078ec0ff */
[----:B------:R-:W-:Y:S01]  /*9210*/  IMAD.U32 R2, R2, 0x10000, RZ ;  /* 0x0001000002027824 */ /* 0x000fe200078e00ff */
[C---:B------:R-:W-:Y:S02]  /*9220*/  LOP3.LUT R15, R3.reuse, 0xffff0000, RZ, 0xc0, !PT ;  /* 0xffff0000030f7812 */ /* 0x040fe400078ec0ff */
[----:B--2---:R-:W-:Y:S01]  /*9230*/  LOP3.LUT R17, R4, 0xffff0000, RZ, 0xc0, !PT ;  /* 0xffff000004117812 */ /* 0x004fe200078ec0ff */
        /* <DEDUP_REMOVED lines=10> */
[----:B------:R-:W-:Y:S02]  /*92e0*/  FMUL.FTZ R2, R30, R3 ;  /* 0x000000031e027220 */ /* 0x000fe40000410000 */
[----:B------:R-:W-:Y:S01]  /*92f0*/  FMUL.FTZ R8, R11, R15 ;  /* 0x0000000f0b087220 */ /* 0x000fe20000410000 */
[----:B------:R-:W-:Y:S01]  /*9300*/  MOV R29, R14 ;  /* 0x0000000e001d7202 */ /* 0x000fe20000000f00 */
        /* <DEDUP_REMOVED lines=11> */
[----:B------:R-:W-:-:S03]  /*93c0*/  IMAD.MOV.U32 R28, RZ, RZ, R0 ;  /* 0x000000ffff1c7224 */ /* 0x000fc600078e0000 */
[----:B------:R-:W-:Y:S01]  /*93d0*/  F2FP.BF16.PACK_AB R8, R15, R8 ;  /* 0x000000080f08723e */ /* 0x000fe200000010ff */
[----:B------:R-:W-:-:S03]  /*93e0*/  IMAD.MOV.U32 R30, RZ, RZ, R2 ;  /* 0x000000ffff1e7224 */ /* 0x000fc600078e0002 */
[----:B------:R-:W-:Y:S02]  /*93f0*/  MOV R31, R8 ;  /* 0x00000008001f7202 */ /* 0x000fe40000000f00 */
.L_x_2016:
[----:B------:R-:W-:Y:S05]  /*9400*/  BSYNC B0 ;  /* 0x0000000000007941 */ /* 0x000fea0003800000 */
.L_x_2015:
[----:B-----5:R4:W-:Y:S01]  /*9410*/  STS.128 [R213+0x800], R28 ;  /* 0x0008001cd5007388 */ /* 0x0209e20000000c00 */
[----:B------:R-:W-:Y:S05]  /*9420*/  BRA `(.L_x_2014) ;  /* 0x00000e9000007947 */ /* 0x000fea0003800000 */
.L_x_2009:
        /* <DEDUP_REMOVED lines=99> */
.L_x_2020:
[----:B------:R-:W-:Y:S05]  /*9a60*/  BSYNC B0 ;  /* 0x0000000000007941 */ /* 0x000fea0003800000 */
.L_x_2019:
[----:B-----5:R3:W-:Y:S02]  /*9a70*/  STS.128 [R213], R20 ;  /* 0x00000014d5007388 */ /* 0x0207e40000000c00 */
.L_x_2018:
[----:B------:R-:W-:Y:S05]  /*9a80*/  BSYNC B1 ;  /* 0x0000000000017941 */ /* 0x000fea0003800000 */
.L_x_2017:
[----:B------:R-:W-:-:S04]  /*9a90*/  IADD3 R10, R124, 0x20, RZ ;  /* 0x000000207c0a7810 */ /* 0x000fc80007ffe0ff */
[----:B------:R-:W-:-:S04]  /*9aa0*/  ISETP.GE.AND P0, PT, R10, UR4, PT ;  /* 0x000000040a007c0c */ /* 0x000fc8000bf06270 */
        /* <DEDUP_REMOVED lines=33> */
[----:B------:R-:W-:Y:S01]  /*9cc0*/  IMAD.U32 R11, R5, 0x10000, RZ ;  /* 0x00010000050b7824 */ /* 0x000fe200078e00ff */
        /* <DEDUP_REMOVED lines=16> */
[----:B-1----:R-:W-:Y:S01]  /*9dd0*/  IMAD.U32 R28, R16, 0x10000, RZ ;  /* 0x00010000101c7824 */ /* 0x002fe200078e00ff */
        /* <DEDUP_REMOVED lines=22> */
[C---:B------:R-:W-:Y:S01]  /*9f40*/  SHF.L.U32 R17, R23.reuse, 0x10, RZ ;  /* 0x0000001017117819 */ /* 0x040fe200000006ff */
        /* <DEDUP_REMOVED lines=22> */
.L_x_2022:
[----:B------:R-:W-:Y:S05]  /*a0b0*/  BSYNC B0 ;  /* 0x0000000000007941 */ /* 0x000fea0003800000 */
.L_x_2021:
[----:B-----5:R1:W-:Y:S01]  /*a0c0*/  STS.128 [R213+0x800], R4 ;  /* 0x00080004d5007388 */ /* 0x0203e20000000c00 */
[----:B------:R-:W-:Y:S05]  /*a0d0*/  BRA `(.L_x_2014) ;  /* 0x000001e000007947 */ /* 0x000fea0003800000 */
.L_x_2008:
[----:B------:R-:W-:Y:S01]  /*a0e0*/  UIADD3 UR17, -UR11, UR8, URZ ;  /* 0x000000080b117290 */ /* 0x000fe2000fffe13f */
[----:B------:R-:W-:Y:S05]  /*a0f0*/  BSSY B0, `(.L_x_2023) ;  /* 0x000000e000007945 */ /* 0x000fea0003800000 */
[----:B------:R-:W-:-:S13]  /*a100*/  ISETP.GE.AND P0, PT, R124, UR17, PT ;  /* 0x000000117c007c0c */ /* 0x000fda000bf06270 */
        /* <DEDUP_REMOVED lines=12> */
.L_x_2024:
[----:B------:R-:W-:Y:S05]  /*a1d0*/  BSYNC B0 ;  /* 0x0000000000007941 */ /* 0x000fea0003800000 */
.L_x_2023:
[----:B------:R-:W-:-:S04]  /*a1e0*/  IADD3 R10, R124, 0x20, RZ ;  /* 0x000000207c0a7810 */ /* 0x000fc80007ffe0ff */
[----:B------:R-:W-:-:S13]  /*a1f0*/  ISETP.GE.AND P0, PT, R10, UR17, PT ;  /* 0x000000110a007c0c */ /* 0x000fda000bf06270 */
        /* <DEDUP_REMOVED lines=12> */
.L_x_2014:
[----:B------:R-:W-:Y:S05]  /*a2c0*/  BSYNC B2 ;  /* 0x0000000000027941 */ /* 0x000fea0003800000 */
.L_x_2007:
[----:B------:R-:W-:Y:S01]  /*a2d0*/  UIADD3 UR5, UR10, -0x1, URZ ;  /* 0xffffffff0a057890 */ /* 0x000fe2000fffe03f */
[C---:B------:R-:W-:Y:S01]  /*a2e0*/  LEA R232, P0, R122.reuse, c[0x0][0x168], 0x1 ;  /* 0x00005a007ae87a11 */ /* 0x040fe200078008ff */
[----:B------:R-:W-:Y:S02]  /*a2f0*/  BSSY B0, `(.L_x_2025) ;  /* 0x0000011000007945 */ /* 0x000fe40003800000 */
[----:B------:R-:W-:Y:S01]  /*a300*/  USHF.L.U32 UR20, UR5, 0x8, URZ ;  /* 0x0000000805147899 */ /* 0x000fe2000800063f */
[----:B------:R-:W-:-:S03]  /*a310*/  LEA.HI.X R233, R122, c[0x0][0x16c], R66, 0x1, P0 ;  /* 0x00005b007ae97a11 */ /* 0x000fc600000f0c42 */
[----:B------:R-:W-:-:S06]  /*a320*/  UIADD3 UR17, -UR20, UR12, URZ ;  /* 0x0000000c14117290 */ /* 0x000fcc000fffe13f */
[----:B------:R-:W-:-:S13]  /*a330*/  ISETP.GE.AND P1, PT, R124, UR17, PT ;  /* 0x000000117c007c0c */ /* 0x000fda000bf26270 */
[----:B------:R-:W-:Y:S05]  /*a340*/  @P1 BRA `(.L_x_2026) ;  /* 0x000000b000001947 */ /* 0x000fea0003800000 */
[----:B------:R-:W-:-:S13]  /*a350*/  ISETP.GE.AND P0, PT, R188, c[0x0][0x220], PT ;  /* 0x00008800bc007a0c */ /* 0x000fda0003f06270 */
[----:B------:R1:W-:Y:S04]  /*a360*/  @P0 STS [R213+0x1000], RZ ;  /* 0x001000ffd5000388 */ /* 0x0003e80000000800 */
[----:B------:R1:W-:Y:S04]  /*a370*/  @P0 STS [R213+0x1004], RZ ;  /* 0x001004ffd5000388 */ /* 0x0003e80000000800 */
[----:B------:R1:W-:Y:S01]  /*a380*/  @P0 STS.64 [R213+0x1008], RZ ;  /* 0x001008ffd5000388 */ /* 0x0003e20000000a00 */
[----:B------:R-:W-:Y:S05]  /*a390*/  @P0 BRA `(.L_x_2026) ;  /* 0x0000006000000947 */ /* 0x000fea0003800000 */
[----:B--2---:R-:W-:Y:S02]  /*a3a0*/  MOV R2, R232 ;  /* 0x000000e800027202 */ /* 0x004fe40000000f00 */
[----:B------:R-:W-:-:S05]  /*a3b0*/  MOV R3, R233 ;  /* 0x000000e900037202 */ /* 0x000fca0000000f00 */
[----:B------:R-:W-:Y:S01]  /*a3c0*/  @!PT LDS RZ, [RZ] ;  /* 0x00000000fffff984 */ /* 0x000fe20000000800 */
[----:B------:R-:W-:Y:S01]  /*a3d0*/  @!PT LDS RZ, [RZ] ;  /* 0x00000000fffff984 */ /* 0x000fe20000000800 */
[----:B------:R-:W-:Y:S01]  /*a3e0*/  @!PT LDS RZ, [RZ] ;  /* 0x00000000fffff984 */ /* 0x000fe20000000800 */
[----:B------:R2:W-:Y:S02]  /*a3f0*/  LDGSTS.E.BYPASS.LTC128B.128 [R213+0x1000], [R2.64] ;  /* 0x0100000002d57fae */ /* 0x0005e4000b901d46 */
.L_x_2026:
[----:B------:R-:W-:Y:S05]  /*a400*/  BSYNC B0 ;  /* 0x0000000000007941 */ /* 0x000fea0003800000 */
.L_x_2025:
[----:B------:R-:W-:Y:S01]  /*a410*/  ISETP.GE.AND P0, PT, R10, UR17, PT ;  /* 0x000000110a007c0c */ /* 0x000fe2000bf06270 */
[----:B------:R-:W-:-:S12]  /*a420*/  BSSY B0, `(.L_x_2027) ;  /* 0x000000b000007945 */ /* 0x000fd80003800000 */
[----:B------:R-:W-:Y:S05]  /*a430*/  @P0 BRA `(.L_x_2028) ;  /* 0x0000009000000947 */ /* 0x000fea0003800000 */
[----:B------:R-:W-:-:S13]  /*a440*/  ISETP.GE.AND P0, PT, R188, c[0x0][0x220], PT ;  /* 0x00008800bc007a0c */ /* 0x000fda0003f06270 */
[----:B------:R1:W-:Y:S01]  /*a450*/  @P0 STS.128 [R213+0x1800], RZ ;  /* 0x001800ffd5000388 */ /* 0x0003e20000000c00 */
[----:B------:R-:W-:Y:S05]  /*a460*/  @P0 BRA `(.L_x_2028) ;  /* 0x0000006000000947 */ /* 0x000fea0003800000 */
[----:B--2---:R-:W-:-:S04]  /*a470*/  LEA R2, P0, R41, R232, 0x1 ;  /* 0x000000e829027211 */ /* 0x004fc800078008ff */
[----:B------:R-:W-:-:S05]  /*a480*/  LEA.HI.X R3, R41, R233, R40, 0x1, P0 ;  /* 0x000000e929037211 */ /* 0x000fca00000f0c28 */
[----:B------:R-:W-:Y:S01]  /*a490*/  @!PT LDS RZ, [RZ] ;  /* 0x00000000fffff984 */ /* 0x000fe20000000800 */
[----:B------:R-:W-:Y:S01]  /*a4a0*/  @!PT LDS RZ, [RZ] ;  /* 0x00000000fffff984 */ /* 0x000fe20000000800 */
[----:B------:R-:W-:Y:S01]  /*a4b0*/  @!PT LDS RZ, [RZ] ;  /* 0x00000000fffff984 */ /* 0x000fe20000000800 */
[----:B------:R2:W-:Y:S04]  /*a4c0*/  LDGSTS.E.BYPASS.LTC128B.128 [R213+0x1800], [R2.64] ;  /* 0x0180000002d57fae */ /* 0x0005e8000b901d46 */
.L_x_2028:
[----:B------:R-:W-:Y:S05]  /*a4d0*/  BSYNC B0 ;  /* 0x0000000000007941 */ /* 0x000fea0003800000 */
.L_x_2027:
[----:B-1----:R-:W-:Y:S01]  /*a4e0*/  IADD3 R7, R124, 0x40, RZ ;  /* 0x000000407c077810 */ /* 0x002fe20007ffe0ff */
[----:B------:R-:W-:Y:S03]  /*a4f0*/  BSSY B0, `(.L_x_2029) ;  /* 0x000000e000007945 */ /* 0x000fe60003800000 */
[----:B------:R-:W-:-:S13]  /*a500*/  ISETP.GE.AND P0, PT, R7, UR17, PT ;  /* 0x0000001107007c0c */ /* 0x000fda000bf06270 */
[----:B------:R-:W-:Y:S05]  /*a510*/  @P0 BRA `(.L_x_2030) ;  /* 0x000000b000000947 */ /* 0x000fea0003800000 */
[----:B------:R-:W-:-:S13]  /*a520*/  ISETP.GE.AND P0, PT, R188, c[0x0][0x220], PT ;  /* 0x00008800bc007a0c */ /* 0x000fda0003f06270 */
[----:B------:R1:W-:Y:S01]  /*a530*/  @P0 STS.128 [R213+0x2000], RZ ;  /* 0x002000ffd5000388 */ /* 0x0003e20000000c00 */
[----:B------:R-:W-:Y:S05]  /*a540*/  @P0 BRA `(.L_x_2030) ;  /* 0x0000008000000947 */ /* 0x000fea0003800000 */
[----:B------:R-:W-:Y:S02]  /*a550*/  IMAD.MOV.U32 R0, RZ, RZ, c[0x0][0x198] ;  /* 0x00006600ff007624 */ /* 0x000fe400078e00ff */
[----:B--2---:R-:W-:-:S03]  /*a560*/  IMAD.MOV.U32 R2, RZ, RZ, c[0x0][0x19c] ;  /* 0x00006700ff027624 */ /* 0x004fc600078e00ff */
[----:B------:R-:W-:-:S04]  /*a570*/  LEA R4, P0, R0, R232, 0x7 ;  /* 0x000000e800047211 */ /* 0x000fc800078038ff */
[----:B------:R-:W-:-:S05]  /*a580*/  LEA.HI.X R5, R0, R233, R2, 0x7, P0 ;  /* 0x000000e900057211 */ /* 0x000fca00000f3c02 */
[----:B------:R-:W-:Y:S01]  /*a590*/  @!PT LDS RZ, [RZ] ;  /* 0x00000000fffff984 */ /* 0x000fe20000000800 */
[----:B------:R-:W-:Y:S01]  /*a5a0*/  @!PT LDS RZ, [RZ] ;  /* 0x00000000fffff984 */ /* 0x000fe20000000800 */
[----:B------:R-:W-:Y:S01]  /*a5b0*/  @!PT LDS RZ, [RZ] ;  /* 0x00000000fffff984 */ /* 0x000fe20000000800 */
[----:B------:R2:W-:Y:S04]  /*a5c0*/  LDGSTS.E.BYPASS.LTC128B.128 [R213+0x2000], [R4.64] ;  /* 0x0200000004d57fae */ /* 0x0005e8000b901d46 */
.L_x_2030:
[----:B------:R-:W-:Y:S05]  /*a5d0*/  BSYNC B0 ;  /* 0x0000000000007941 */ /* 0x000fea0003800000 */
.L_x_2029:
[----:B------:R-:W-:Y:S01]  /*a5e0*/  IADD3 R6, R124, 0x60, RZ ;  /* 0x000000607c067810 */ /* 0x000fe20007ffe0ff */
[----:B------:R-:W-:Y:S03]  /*a5f0*/  BSSY B0, `(.L_x_2031) ;  /* 0x0000011000007945 */ /* 0x000fe60003800000 */
[----:B------:R-:W-:-:S13]  /*a600*/  ISETP.GE.AND P0, PT, R6, UR17, PT ;  /* 0x0000001106007c0c */ /* 0x000fda000bf06270 */
[----:B------:R-:W-:Y:S05]  /*a610*/  @P0 BRA `(.L_x_2032) ;  /* 0x000000e000000947 */ /* 0x000fea0003800000 */
[----:B------:R-:W-:-:S13]  /*a620*/  ISETP.GE.AND P0, PT, R188, c[0x0][0x220], PT ;  /* 0x00008800bc007a0c */ /* 0x000fda0003f06270 */
[----:B------:R1:W-:Y:S01]  /*a630*/  @P0 STS.128 [R213+0x2800], RZ ;  /* 0x002800ffd5000388 */ /* 0x0003e20000000c00 */
[----:B------:R-:W-:Y:S05]  /*a640*/  @P0 BRA `(.L_x_2032) ;  /* 0x000000b000000947 */ /* 0x000fea0003800000 */
[----:B------:R-:W-:Y:S01]  /*a650*/  MOV R0, c[0x0][0x198] ;  /* 0x0000660000007a02 */ /* 0x000fe20000000f00 */
[----:B------:R-:W-:Y:S01]  /*a660*/  ULDC UR4, c[0x0][0x19c] ;  /* 0x0000670000047ab9 */ /* 0x000fe20000000800 */
[----:B--2---:R-:W-:Y:S01]  /*a670*/  MOV R2, R232 ;  /* 0x000000e800027202 */ /* 0x004fe20000000f00 */
        /* <DEDUP_REMOVED lines=8> */
.L_x_2032:
[----:B------:R-:W-:Y:S05]  /*a700*/  BSYNC B0 ;  /* 0x0000000000007941 */ /* 0x000fea0003800000 */
.L_x_2031:
[----:B--2---:R-:W-:Y:S01]  /*a710*/  IADD3 R5, R124, 0x80, RZ ;  /* 0x000000807c057810 */ /* 0x004fe20007ffe0ff */
[----:B------:R-:W-:Y:S03]  /*a720*/  BSSY B0, `(.L_x_2033) ;  /* 0x000000e000007945 */ /* 0x000fe60003800000 */
[----:B------:R-:W-:-:S13]  /*a730*/  ISETP.GE.AND P0, PT, R5, UR17, PT ;  /* 0x0000001105007c0c */ /* 0x000fda000bf06270 */
        /* <DEDUP_REMOVED lines=12> */
.L_x_2034:
[----:B------:R-:W-:Y:S05]  /*a800*/  BSYNC B0 ;  /* 0x0000000000007941 */ /* 0x000fea0003800000 */
.L_x_2033:
        /* <DEDUP_REMOVED lines=18> */
.L_x_2036:
[----:B------:R-:W-:Y:S05]  /*a930*/  BSYNC B0 ;  /* 0x0000000000007941 */ /* 0x000fea0003800000 */
.L_x_2035:
[----:B-1----:R-:W-:Y:S01]  /*a940*/  IADD3 R3, R124, 0xc0, RZ ;  /* 0x000000c07c037810 */ /* 0x002fe20007ffe0ff */
        /* <DEDUP_REMOVED lines=17> */
.L_x_2038:
[----:B------:R-:W-:Y:S05]  /*aa60*/  BSYNC B0 ;  /* 0x0000000000007941 */ /* 0x000fea0003800000 */
.L_x_2037:
[----:B------:R-:W-:Y:S01]  /*aa70*/  IADD3 R2, R124, 0xe0, RZ ;  /* 0x000000e07c027810 */ /* 0x000fe20007ffe0ff */
[----:B------:R-:W-:Y:S01]  /*aa80*/  BSSY B0, `(.L_x_2039) ;  /* 0x0000015000007945 */ /* 0x000fe20003800000 */
[----:B------:R-:W-:Y:S02]  /*aa90*/  SHF.R.S32.HI R0, RZ, 0x1f, R43 ;  /* 0x0000001fff007819 */ /* 0x000fe4000001142b */
[----:B------:R-:W-:Y:S02]  /*aaa0*/  ISETP.GE.AND P0, PT, R2, UR17, PT ;  /* 0x0000001102007c0c */ /* 0x000fe4000bf06270 */
        /* <DEDUP_REMOVED lines=18> */
.L_x_2040:
[----:B------:R-:W-:Y:S05]  /*abd0*/  BSYNC B0 ;  /* 0x0000000000007941 */ /* 0x000fea0003800000 */
.L_x_2039:
[----:B------:R-:W-:Y:S01]  /*abe0*/  ULDC.64 UR18, c[0x0][0x320] ;  /* 0x0000c80000127ab9 */ /* 0x000fe20000000a00 */
[----:B------:R-:W0:Y:S01]  /*abf0*/  LDGDEPBAR ;  /* 0x00000000000079af */ /* 0x000e220000000000 */
[----:B------:R-:W-:Y:S02]  /*ac00*/  UIMAD UR14, UR14, UR18, URZ ;  /* 0x000000120e0e72a4 */ /* 0x000fe4000f8e023f */
[----:B------:R-:W-:Y:S02]  /*ac10*/  UMOV UR22, UR16 ;  /* 0x0000001000167c82 */ /* 0x000fe40008000000 */
[----:B------:R-:W-:Y:S02]  /*ac20*/  UMOV UR23, UR13 ;  /* 0x0000000d00177c82 */ /* 0x000fe40008000000 */
[----:B------:R-:W-:Y:S02]  /*ac30*/  UIMAD.WIDE.U32 UR22, UR15, UR18, UR22 ;  /* 0x000000120f1672a5 */ /* 0x000fe4000f8e0016 */
[----:B------:R-:W-:-:S03]  /*ac40*/  UIMAD UR19, UR15, UR19, UR14 ;  /* 0x000000130f1372a4 */ /* 0x000fc6000f8e020e */
[----:B------:R-:W-:Y:S02]  /*ac50*/  ULDC.64 UR14, c[0x0][0x318] ;  /* 0x0000c600000e7ab9 */ /* 0x000fe40000000a00 */
[----:B------:R-:W-:Y:S02]  /*ac60*/  ULEA UR14, UP0, UR22, UR14, 0x2 ;  /* 0x0000000e160e7291 */ /* 0x000fe4000f80103f */
[----:B------:R-:W-:-:S04]  /*ac70*/  UIADD3 UR19, UR23, UR19, URZ ;  /* 0x0000001317137290 */ /* 0x000fc8000fffe03f */
[----:B------:R-:W-:Y:S01]  /*ac80*/  ULEA.HI.X UR15, UR22, UR15, UR19, 0x2, UP0 ;  /* 0x0000000f160f7291 */ /* 0x000fe200080f1413 */
[----:B-1----:R-:W-:Y:S01]  /*ac90*/  IMAD.U32 R12, RZ, RZ, UR14 ;  /* 0x0000000eff0c7e24 */ /* 0x002fe2000f8e00ff */
[----:B------:R-:W-:-:S04]  /*aca0*/  DEPBAR.LE SB0, 0x0 ;  /* 0x000080000000791a */ /* 0x000fc80000000000 */
[----:B------:R-:W-:-:S05]  /*acb0*/  IMAD.U32 R13, RZ, RZ, UR15 ;  /* 0x0000000fff0d7e24 */ /* 0x000fca000f8e00ff */
[----:B--2---:R-:W2:Y:S04]  /*acc0*/  LDG.E R11, [R12.64] ;  /* 0x000000060c0b7981 */ /* 0x004ea8000c1e1900 */
[----:B------:R-:W-:Y:S01]  /*acd0*/  BAR.SYNC.DEFER_BLOCKING 0x0 ;  /* 0x0000000000007b1d */ /* 0x000fe20000010000 */
[----:B------:R-:W-:Y:S01]  /*ace0*/  ISETP.GE.AND P0, PT, R124, UR17, PT ;  /* 0x000000117c007c0c */ /* 0x000fe2000bf06270 */
[----:B------:R-:W-:Y:S01]  /*acf0*/  IMAD.SHL.U32 R210, R43, 0x2, RZ ;  /* 0x000000022bd27824 */ /* 0x000fe200078e00ff */
[----:B------:R-:W-:-:S03]  /*ad00*/  LEA R167, P1, R118, c[0x0][0x170], 0x1 ;  /* 0x00005c0076a77a11 */ /* 0x000fc600078208ff */
[----:B------:R-:W2:Y:S01]  /*ad10*/  MUFU.RCP R0, c[0x0][0x238] ;  /* 0x00008e0000007b08 */ /* 0x000ea20000001000 */
[----:B------:R-:W-:Y:S01]  /*ad20*/  BSSY B0, `(.L_x_2041) ;  /* 0x0000017000007945 */ /* 0x000fe20003800000 */
[----:B------:R-:W-:Y:S02]  /*ad30*/  LOP3.LUT R210, R210, 0x6, RZ, 0xc0, !PT ;  /* 0x00000006d2d27812 */ /* 0x000fe400078ec0ff */
[----:B------:R-:W-:-:S04]  /*ad40*/  LEA.HI.X R168, R118, c[0x0][0x174], R121, 0x1, P1 ;  /* 0x00005d0076a87a11 */ /* 0x000fc800008f0c79 */
[----:B------:R1:W-:Y:S04]  /*ad50*/  @P0 STS [R213+0x5000], RZ ;  /* 0x005000ffd5000388 */ /* 0x0003e80000000800 */
[----:B------:R1:W-:Y:S04]  /*ad60*/  @P0 STS [R213+0x5004], RZ ;  /* 0x005004ffd5000388 */ /* 0x0003e80000000800 */
[----:B------:R1:W-:Y:S01]  /*ad70*/  @P0 STS.64 [R213+0x5008], RZ ;  /* 0x005008ffd5000388 */ /* 0x0003e20000000a00 */
[----:B--2---:R-:W-:-:S04]  /*ad80*/  FMUL.FTZ R0, R11, R0 ;  /* 0x000000000b007220 */ /* 0x004fc80000410000 */
[----:B------:R2:W3:Y:S02]  /*ad90*/  R2UR UR4, R0 ;  /* 0x00000000000473c2 */ /* 0x0004e400000e0000 */
[----:B--2---:R-:W-:-:S04]  /*ada0*/  SHF.R.S32.HI R0, RZ, 0x1f, R8 ;  /* 0x0000001fff007819 */ /* 0x004fc80000011408 */
[----:B------:R-:W-:-:S04]  /*adb0*/  LEA.HI R0, R0, R8, RZ, 0x2 ;  /* 0x0000000800007211 */ /* 0x000fc800078f10ff */
[----:B------:R-:W-:Y:S01]  /*adc0*/  SHF.R.S32.HI R0, RZ, 0x2, R0 ;  /* 0x00000002ff007819 */ /* 0x000fe20000011400 */
[----:B------:R-:W-:Y:S05]  /*add0*/  @P0 BRA `(.L_x_2042) ;  /* 0x000000b000000947 */ /* 0x000fea0003800000 */
[----:B-1-3--:R-:W-:-:S13]  /*ade0*/  ISETP.GE.AND P0, PT, R188, c[0x0][0x220], PT ;  /* 0x00008800bc007a0c */ /* 0x00afda0003f06270 */
        /* <DEDUP_REMOVED lines=10> */
.L_x_2042:
[----:B-1-3--:R-:W-:Y:S05]  /*ae90*/  BSYNC B0 ;  /* 0x0000000000007941 */ /* 0x00afea0003800000 */
.L_x_2041:
[----:B------:R-:W-:Y:S01]  /*aea0*/  ISETP.GE.AND P0, PT, R10, UR17, PT ;  /* 0x000000110a007c0c */ /* 0x000fe2000bf06270 */
        /* <DEDUP_REMOVED lines=12> */
.L_x_2044:
[----:B------:R-:W-:Y:S05]  /*af70*/  BSYNC B0 ;  /* 0x0000000000007941 */ /* 0x000fea0003800000 */
.L_x_2043:
[----:B------:R-:W-:Y:S01]  /*af80*/  ISETP.GE.AND P0, PT, R7, UR17, PT ;  /* 0x0000001107007c0c */ /* 0x000fe2000bf06270 */
        /* <DEDUP_REMOVED lines=14> */
.L_x_2046:
[----:B------:R-:W-:Y:S05]  /*b070*/  BSYNC B0 ;  /* 0x0000000000007941 */ /* 0x000fea0003800000 */
.L_x_2045:
[----:B------:R-:W-:Y:S01]  /*b080*/  ISETP.GE.AND P0, PT, R6, UR17, PT ;  /* 0x0000001106007c0c */ /* 0x000fe2000bf06270 */
        /* <DEDUP_REMOVED lines=17> */
.L_x_2048:
[----:B------:R-:W-:Y:S05]  /*b1a0*/  BSYNC B0 ;  /* 0x0000000000007941 */ /* 0x000fea0003800000 */
.L_x_2047:
[----:B------:R-:W-:Y:S01]  /*b1b0*/  ISETP.GE.AND P0, PT, R5, UR17, PT ;  /* 0x0000001105007c0c */ /* 0x000fe2000bf06270 */
        /* <DEDUP_REMOVED lines=14> */
.L_x_2050:
[----:B------:R-:W-:Y:S05]  /*b2a0*/  BSYNC B0 ;  /* 0x0000000000007941 */ /* 0x000fea0003800000 */
.L_x_2049:
        /* <DEDUP_REMOVED lines=18> */
.L_x_2052:
[----:B------:R-:W-:Y:S05]  /*b3d0*/  BSYNC B0 ;  /* 0x0000000000007941 */ /* 0x000fea0003800000 */
.L_x_2051:
        /* <DEDUP_REMOVED lines=18> */
.L_x_2054:
[----:B------:R-:W-:Y:S05]  /*b500*/  BSYNC B0 ;  /* 0x0000000000007941 */ /* 0x000fea0003800000 */
.L_x_2053:
        /* <DEDUP_REMOVED lines=18> */
.L_x_2056:
[----:B------:R-:W-:Y:S05]  /*b630*/  BSYNC B0 ;  /* 0x0000000000007941 */ /* 0x000fea0003800000 */
.L_x_2055:
[----:B------:R-:W-:Y:S01]  /*b640*/  LOP3.LUT R49, R49, 0xfffffff8, RZ, 0xc0, !PT ;  /* 0xfffffff831317812 */ /* 0x000fe200078ec0ff */
[----:B-1----:R-:W-:Y:S01]  /*b650*/  IMAD.SHL.U32 R6, R44, 0x40, RZ ;  /* 0x000000402c067824 */ /* 0x002fe200078e00ff */
[----:B------:R-:W-:Y:S01]  /*b660*/  SHF.R.S32.HI R33, RZ, 0x1f, R46 ;  /* 0x0000001fff217819 */ /* 0x000fe2000001142e */
[----:B------:R-:W-:Y:S01]  /*b670*/  UISETP.GE.AND UP0, UPT, UR10, 0x2, UPT ;  /* 0x000000020a00788c */ /* 0x000fe2000bf06270 */
[----:B------:R-:W-:Y:S01]  /*b680*/  SHF.R.S32.HI R7, RZ, 0x4, R47 ;  /* 0x00000004ff077819 */ /* 0x000fe2000001142f */
[----:B------:R-:W-:Y:S01]  /*b690*/  IMAD.IADD R43, R43, 0x1, -R49 ;  /* 0x000000012b2b7824 */ /* 0x000fe200078e0a31 */
[----:B------:R-:W-:Y:S01]  /*b6a0*/  LEA.HI R33, R33, R46, RZ, 0x3 ;  /* 0x0000002e21217211 */ /* 0x000fe200078f18ff */
[----:B------:R-:W0:Y:S01]  /*b6b0*/  LDGDEPBAR ;  /* 0x00000000000079af */ /* 0x000e220000000000 */
[----:B------:R-:W-:Y:S02]  /*b6c0*/  LEA.HI R4, R47, R7, RZ, 0x1 ;  /* 0x000000072f047211 */ /* 0x000fe400078f08ff */
[----:B------:R-:W-:Y:S01]  /*b6d0*/  LEA.HI R2, R43, R43, RZ, 0x1 ;  /* 0x0000002b2b027211 */ /* 0x000fe200078f08ff */
[----:B------:R-:W-:Y:S01]  /*b6e0*/  IMAD.SHL.U32 R33, R33, 0x20, RZ ;  /* 0x0000002021217824 */ /* 0x000fe200078e00ff */
[----:B------:R-:W-:-:S02]  /*b6f0*/  LOP3.LUT R4, R4, 0xfffffffe, RZ, 0xc0, !PT ;  /* 0xfffffffe04047812 */ /* 0x000fc400078ec0ff */
[----:B------:R-:W-:Y:S02]  /*b700*/  LOP3.LUT R207, R45, 0x7fffffe, RZ, 0xc0, !PT ;  /* 0x07fffffe2dcf7812 */ /* 0x000fe400078ec0ff */
[----:B------:R-:W-:Y:S01]  /*b710*/  LOP3.LUT R205, R2, 0x3fffffe, RZ, 0xc0, !PT ;  /* 0x03fffffe02cd7812 */ /* 0x000fe200078ec0ff */
[----:B------:R-:W-:Y:S01]  /*b720*/  IMAD.IADD R7, R7, 0x1, -R4 ;  /* 0x0000000107077824 */ /* 0x000fe200078e0a04 */
[----:B------:R-:W-:Y:S01]  /*b730*/  LOP3.LUT R33, R33, 0xffffff00, RZ, 0xc0, !PT ;  /* 0xffffff0021217812 */ /* 0x000fe200078ec0ff */
[----:B------:R-:W-:Y:S01]  /*b740*/  IMAD.IADD R207, R46, 0x1, -R207 ;  /* 0x000000012ecf7824 */ /* 0x000fe200078e0acf */
[----:B------:R-:W-:Y:S01]  /*b750*/  SHF.R.S32.HI R2, RZ, 0x1, R2 ;  /* 0x00000001ff027819 */ /* 0x000fe20000011402 */
[----:B------:R-:W-:Y:S01]  /*b760*/  IMAD.SHL.U32 R32, R7, 0x8, RZ ;  /* 0x0000000807207824 */ /* 0x000fe200078e00ff */
[----:B------:R-:W-:Y:S01]  /*b770*/  LOP3.LUT R6, R6, 0xc0, RZ, 0xc0, !PT ;  /* 0x000000c006067812 */ /* 0x000fe200078ec0ff */
[----:B------:R-:W-:Y:S01]  /*b780*/  IMAD R4, R42, 0x200, R33 ;  /* 0x000002002a047824 */ /* 0x000fe200078e0221 */
[C---:B------:R-:W-:Y:S01]  /*b790*/  LOP3.LUT P0, RZ, R2.reuse, 0x2, RZ, 0xc0, !PT ;  /* 0x0000000202ff7812 */ /* 0x040fe2000780c0ff */
[----:B------:R-:W-:Y:S01]  /*b7a0*/  IMAD.SHL.U32 R5, R2, 0x40, RZ ;  /* 0x0000004002057824 */ /* 0x000fe200078e00ff */
[----:B------:R-:W-:Y:S01]  /*b7b0*/  LOP3.LUT R32, R6, 0x8, R32, 0xf8, !PT ;  /* 0x0000000806207812 */ /* 0x000fe200078ef820 */
[----:B------:R-:W-:Y:S01]  /*b7c0*/  IMAD R207, R207, 0x20, R4 ;  /* 0x00000020cfcf7824 */ /* 0x000fe200078e0204 */
[----:B------:R-:W-:Y:S01]  /*b7d0*/  SHF.R.U32.HI R6, RZ, 0x3, R6 ;  /* 0x00000003ff067819 */ /* 0x000fe20000011606 */
[----:B------:R-:W-:Y:S01]  /*b7e0*/  IMAD.SHL.U32 R4, R48, 0x8, RZ ;  /* 0x0000000830047824 */ /* 0x000fe200078e00ff */
[----:B------:R-:W-:Y:S01]  /*b7f0*/  LOP3.LUT R5, R5, 0xc0, RZ, 0xc0, !PT ;  /* 0x000000c005057812 */ /* 0x000fe200078ec0ff */
[----:B------:R-:W-:Y:S01]  /*b800*/  IMAD.IADD R205, R43, 0x1, -R205 ;  /* 0x000000012bcd7824 */ /* 0x000fe200078e0acd */
[----:B------:R-:W-:-:S02]  /*b810*/  LOP3.LUT R32, R32, R6, RZ, 0x3c, !PT ;  /* 0x0000000620207212 */ /* 0x000fc400078e3cff */
[----:B------:R-:W-:Y:S01]  /*b820*/  LOP3.LUT R4, R5, 0x8, R4, 0xf8, !PT ;  /* 0x0000000805047812 */ /* 0x000fe200078ef804 */
[----:B------:R-:W-:Y:S01]  /*b830*/  IMAD R205, R7, 0x8, R205 ;  /* 0x0000000807cd7824 */ /* 0x000fe200078e02cd */
[----:B------:R-:W-:Y:S01]  /*b840*/  SHF.R.U32.HI R5, RZ, 0x3, R5 ;  /* 0x00000003ff057819 */ /* 0x000fe20000011605 */
[----:B------:R-:W-:Y:S01]  /*b850*/  IMAD.IADD R207, R32, 0x1, R207 ;  /* 0x0000000120cf7824 */ /* 0x000fe200078e02cf */
[----:B------:R-:W-:Y:S02]  /*b860*/  IADD3 R79, R210, UR20, RZ ;  /* 0x00000014d24f7c10 */ /* 0x000fe4000fffe0ff */
[----:B------:R-:W-:Y:S01]  /*b870*/  LOP3.LUT R4, R4, R5, RZ, 0x3c, !PT ;  /* 0x0000000504047212 */ /* 0x000fe200078e3cff */
[----:B------:R-:W-:Y:S01]  /*b880*/  IMAD.SHL.U32 R207, R207, 0x2, RZ ;  /* 0x00000002cfcf7824 */ /* 0x000fe200078e00ff */
[----:B------:R-:W-:Y:S01]  /*b890*/  IADD3 R90, R79, 0x1, RZ ;  /* 0x000000014f5a7810 */ /* 0x000fe20007ffe0ff */
[----:B------:R-:W-:Y:S01]  /*b8a0*/  I2F R77, R79 ;  /* 0x0000004f004d7306 */ /* 0x000fe20000201400 */
[----:B------:R-:W-:Y:S01]  /*b8b0*/  LEA R42, R42, UR11, 0x4 ;  /* 0x0000000b2a2a7c11 */ /* 0x000fe2000f8e20ff */
[----:B------:R-:W-:Y:S01]  /*b8c0*/  IMAD.U32 R205, R205, 0x20, R4 ;  /* 0x00000020cdcd7824 */ /* 0x000fe200078e0004 */
[----:B------:R-:W-:Y:S01]  /*b8d0*/  LDSM.16.M88.4 R16, [R207] ;  /* 0x00000000cf10783b */ /* 0x000fe20000000200 */
[----:B------:R-:W-:Y:S01]  /*b8e0*/  IMAD R206, R9, 0x2, R207 ;  /* 0x0000000209ce7824 */ /* 0x000fe200078e02cf */
[----:B------:R-:W-:Y:S01]  /*b8f0*/  IADD3 R0, R42, 0x1, R0 ;  /* 0x000000012a007810 */ /* 0x000fe20007ffe000 */
[----:B------:R-:W-:Y:S01]  /*b900*/  IMAD.SHL.U32 R205, R205, 0x2, RZ ;  /* 0x00000002cdcd7824 */ /* 0x000fe200078e00ff */
[C---:B------:R-:W-:Y:S01]  /*b910*/  IADD3 R88, R79.reuse, 0x8, RZ ;  /* 0x000000084f587810 */ /* 0x040fe20007ffe0ff */
[----:B------:R-:W1:Y:S01]  /*b920*/  I2F R97, R90 ;  /* 0x0000005a00617306 */ /* 0x000e620000201400 */
[----:B--2---:R-:W-:Y:S01]  /*b930*/  LDSM.16.M88.4 R12, [R206] ;  /* 0x00000000ce0c783b */ /* 0x004fe20000000200 */
[----:B------:R-:W-:-:S02]  /*b940*/  IADD3 R85, R79, 0x9, RZ ;  /* 0x000000094f557810 */ /* 0x000fc40007ffe0ff */
[C---:B------:R-:W-:Y:S01]  /*b950*/  IADD3 R2, R205.reuse, 0x1000, RZ ;  /* 0x00001000cd027810 */ /* 0x040fe20007ffe0ff */
[----:B------:R-:W2:Y:S01]  /*b960*/  LDSM.16.M88.4 R36, [R205+0x1000] ;  /* 0x00100000cd24783b */ /* 0x000ea20000000200 */
[----:B------:R-:W-:Y:S02]  /*b970*/  IADD3 R204, R205, 0x1020, RZ ;  /* 0x00001020cdcc7810 */ /* 0x000fe40007ffe0ff */
[----:B------:R-:W-:Y:S01]  /*b980*/  @P0 IADD3 R204, R2, -0x20, RZ ;  /* 0xffffffe002cc0810 */ /* 0x000fe20007ffe0ff */
[----:B------:R-:W3:Y:S01]  /*b990*/  LDSM.16.M88.4 R24, [R205+0x1400] ;  /* 0x00140000cd18783b */ /* 0x000ee20000000200 */
[----:B------:R-:W-:Y:S01]  /*b9a0*/  IMAD.U32 R2, RZ, RZ, UR12 ;  /* 0x0000000cff027e24 */ /* 0x000fe2000f8e00ff */
[----:B------:R-:W4:Y:S01]  /*b9b0*/  I2F R84, R90 ;  /* 0x0000005a00547306 */ /* 0x000f220000201400 */
[C---:B------:R-:W-:Y:S01]  /*b9c0*/  IADD3 R87, R79.reuse, 0x10, RZ ;  /* 0x000000104f577810 */ /* 0x040fe20007ffe0ff */
[----:B------:R-:W1:Y:S01]  /*b9d0*/  LDSM.16.M88.4 R4, [R204] ;  /* 0x00000000cc04783b */ /* 0x000e620000000200 */
[----:B------:R-:W-:-:S02]  /*b9e0*/  IADD3 R61, R79, 0x11, RZ ;  /* 0x000000114f3d7810 */ /* 0x000fc40007ffe0ff */
[----:B------:R-:W-:Y:S01]  /*b9f0*/  IADD3 R2, R2, -UR8, R0 ;  /* 0x8000000802027c10 */ /* 0x000fe2000fffe000 */
[----:B------:R-:W1:Y:S01]  /*ba00*/  LDSM.16.M88.4 R52, [R204+0x400] ;  /* 0x00040000cc34783b */ /* 0x000e620000000200 */
[C---:B------:R-:W-:Y:S01]  /*ba10*/  IADD3 R60, R79.reuse, 0x18, RZ ;  /* 0x000000184f3c7810 */ /* 0x040fe20007ffe0ff */
[----:B------:R-:W1:Y:S01]  /*ba20*/  I2F R89, R88 ;  /* 0x0000005800597306 */ /* 0x000e620000201400 */
[----:B------:R-:W-:Y:S01]  /*ba30*/  IADD3 R2, R2, c[0x0][0x2e8], RZ ;  /* 0x0000ba0002027a10 */ /* 0x000fe20007ffe0ff */
[----:B------:R-:W1:Y:S01]  /*ba40*/  LDSM.16.M88.4 R20, [R205+0x1800] ;  /* 0x00180000cd14783b */ /* 0x000e620000000200 */
[----:B------:R-:W-:Y:S02]  /*ba50*/  IADD3 R11, R79, 0x19, RZ ;  /* 0x000000194f0b7810 */ /* 0x000fe40007ffe0ff */
[C---:B------:R-:W-:Y:S01]  /*ba60*/  IADD3 R0, R2.reuse, 0x8, RZ ;  /* 0x0000000802007810 */ /* 0x040fe20007ffe0ff */
[----:B------:R-:W1:Y:S01]  /*ba70*/  LDSM.16.M88.4 R48, [R205+0x1c00] ;  /* 0x001c0000cd30783b */ /* 0x000e620000000200 */
[----:B------:R-:W-:Y:S01]  /*ba80*/  IMNMX R2, R2, UR12, PT ;  /* 0x0000000c02027c17 */ /* 0x000fe2000b800200 */
[----:B------:R1:W1:Y:S01]  /*ba90*/  I2F R63, R88 ;  /* 0x00000058003f7306 */ /* 0x0002620000201400 */
[----:B------:R-:W-:Y:S01]  /*baa0*/  IMNMX R0, R0, UR12, PT ;  /* 0x0000000c00007c17 */ /* 0x000fe2000b800200 */
[----:B------:R-:W1:Y:S01]  /*bab0*/  LDSM.16.M88.4 R44, [R204+0x800] ;  /* 0x00080000cc2c783b */ /* 0x000e620000000200 */
[----:B------:R-:W-:-:S02]  /*bac0*/  ISETP.GE.AND P2, PT, R90, R2, PT ;  /* 0x000000025a00720c */ /* 0x000fc40003f46270 */
[C---:B------:R-:W-:Y:S02]  /*bad0*/  ISETP.GE.AND P1, PT, R88.reuse, R2, PT ;  /* 0x000000025800720c */ /* 0x040fe40003f26270 */
[-C--:B------:R-:W-:Y:S01]  /*bae0*/  ISETP.GE.AND P3, PT, R88, R0.reuse, PT ;  /* 0x000000005800720c */ /* 0x080fe20003f66270 */
[----:B------:R-:W1:Y:S01]  /*baf0*/  I2F R62, R85 ;  /* 0x00000055003e7306 */ /* 0x000e620000201400 */
[----:B------:R-:W-:Y:S02]  /*bb00*/  ISETP.GE.AND P0, PT, R90, R0, PT ;  /* 0x000000005a00720c */ /* 0x000fe40003f06270 */
[-C--:B------:R-:W-:Y:S02]  /*bb10*/  ISETP.GE.AND P6, PT, R87, R2.reuse, PT ;  /* 0x000000025700720c */ /* 0x080fe40003fc6270 */
[-C--:B------:R-:W-:Y:S02]  /*bb20*/  ISETP.GE.AND P4, PT, R85, R2.reuse, PT ;  /* 0x000000025500720c */ /* 0x080fe40003f86270 */
[----:B------:R-:W-:Y:S01]  /*bb30*/  P2R R105, PR, RZ, 0x40 ;  /* 0x00000040ff697803 */ /* 0x000fe20000000000 */
[----:B------:R-:W1:Y:S01]  /*bb40*/  I2F R92, R85 ;  /* 0x00000055005c7306 */ /* 0x000e620000201400 */
[----:B------:R-:W-:Y:S01]  /*bb50*/  ISETP.GE.AND P6, PT, R61, R2, PT ;  /* 0x000000023d00720c */ /* 0x000fe20003fc6270 */
[----:B--2---:R-:W-:Y:S01]  /*bb60*/  HMMA.16816.F32.BF16 R56, R16, R36, RZ ;  /* 0x000000241038723c */ /* 0x004fe200000418ff */
[----:B------:R-:W-:-:S02]  /*bb70*/  ISETP.GE.AND P5, PT, R85, R0, PT ;  /* 0x000000005500720c */ /* 0x000fc40003fa6270 */
[C---:B-----5:R-:W-:Y:S02]  /*bb80*/  IADD3 R101, R79.reuse, 0x20, RZ ;  /* 0x000000204f657810 */ /* 0x060fe40007ffe0ff */
[C---:B------:R-:W-:Y:S01]  /*bb90*/  IADD3 R78, R79.reuse, 0x21, RZ ;  /* 0x000000214f4e7810 */ /* 0x040fe20007ffe0ff */
[----:B------:R-:W2:Y:S01]  /*bba0*/  I2F R95, R87 ;  /* 0x00000057005f7306 */ /* 0x000ea20000201400 */
[C---:B------:R-:W-:Y:S01]  /*bbb0*/  IADD3 R115, R79.reuse, 0x28, RZ ;  /* 0x000000284f737810 */ /* 0x040fe20007ffe0ff */
[C---:B------:R-:W-:Y:S01]  /*bbc0*/  HMMA.16816.F32.BF16 R36, R16.reuse, R38, RZ ;  /* 0x000000261024723c */ /* 0x040fe200000418ff */
[C---:B------:R-:W-:Y:S02]  /*bbd0*/  IADD3 R100, R79.reuse, 0x29, RZ ;  /* 0x000000294f647810 */ /* 0x040fe40007ffe0ff */
[C---:B------:R-:W-:Y:S02]  /*bbe0*/  IADD3 R114, R79.reuse, 0x30, RZ ;  /* 0x000000304f727810 */ /* 0x040fe40007ffe0ff */
[C---:B------:R-:W-:Y:S01]  /*bbf0*/  IADD3 R71, R79.reuse, 0x31, RZ ;  /* 0x000000314f477810 */ /* 0x040fe20007ffe0ff */
[----:B------:R2:W2:Y:S01]  /*bc00*/  I2F R83, R87 ;  /* 0x0000005700537306 */ /* 0x0004a20000201400 */
[C---:B------:R-:W-:Y:S01]  /*bc10*/  IADD3 R103, R79.reuse, 0x39, RZ ;  /* 0x000000394f677810 */ /* 0x040fe20007ffe0ff */
[----:B---34-:R-:W-:Y:S01]  /*bc20*/  HMMA.16816.F32.BF16 R28, R16, R24, RZ ;  /* 0x00000018101c723c */ /* 0x018fe200000418ff */
[----:B------:R-:W-:-:S02]  /*bc30*/  IADD3 R104, R79, 0x40, RZ ;  /* 0x000000404f687810 */ /* 0x000fc40007ffe0ff */
[C---:B------:R-:W-:Y:S02]  /*bc40*/  IADD3 R102, R79.reuse, 0x41, RZ ;  /* 0x000000414f667810 */ /* 0x040fe40007ffe0ff */
[C---:B------:R-:W-:Y:S01]  /*bc50*/  IADD3 R113, R79.reuse, 0x38, RZ ;  /* 0x000000384f717810 */ /* 0x040fe20007ffe0ff */
[----:B------:R-:W-:Y:S01]  /*bc60*/  I2F R82, R61 ;  /* 0x0000003d00527306 */ /* 0x000fe20000201400 */
[C---:B------:R-:W-:Y:S01]  /*bc70*/  IADD3 R99, R79.reuse, 0x48, RZ ;  /* 0x000000484f637810 */ /* 0x040fe20007ffe0ff */
[C---:B-1----:R-:W-:Y:S01]  /*bc80*/  HMMA.16816.F32.BF16 R56, R12.reuse, R4, R56 ;  /* 0x000000040c38723c */ /* 0x042fe20000041838 */
[----:B------:R-:W1:Y:S01]  /*bc90*/  S2R R4, SR_TID.X ;  /* 0x0000000000047919 */ /* 0x000e620000002100 */
[C---:B------:R-:W-:Y:S02]  /*bca0*/  IADD3 R117, R79.reuse, 0x59, RZ ;  /* 0x000000594f757810 */ /* 0x040fe40007ffe0ff */
[----:B------:R-:W-:Y:S02]  /*bcb0*/  IADD3 R131, R79, 0x69, RZ ;  /* 0x000000694f837810 */ /* 0x000fe40007ffe0ff */
[----:B------:R-:W3:Y:S01]  /*bcc0*/  I2F R80, R61 ;  /* 0x0000003d00507306 */ /* 0x000ee20000201400 */
[----:B------:R-:W-:Y:S01]  /*bcd0*/  IADD3 R75, R210, UR20, RZ ;  /* 0x00000014d24b7c10 */ /* 0x000fe2000fffe0ff */
[----:B------:R-:W-:Y:S01]  /*bce0*/  HMMA.16816.F32.BF16 R36, R12, R6, R36 ;  /* 0x000000060c24723c */ /* 0x000fe20000041824 */
[----:B------:R-:W-:-:S02]  /*bcf0*/  IADD3 R203, R204, 0x400, RZ ;  /* 0x00000400cccb7810 */ /* 0x000fc40007ffe0ff */
[C---:B------:R-:W-:Y:S02]  /*bd00*/  IADD3 R202, R204.reuse, 0x800, RZ ;  /* 0x00000800ccca7810 */ /* 0x040fe40007ffe0ff */
[C---:B------:R-:W-:Y:S01]  /*bd10*/  IADD3 R201, R204.reuse, 0xc00, RZ ;  /* 0x00000c00ccc97810 */ /* 0x040fe20007ffe0ff */
[----:B------:R-:W-:Y:S01]  /*bd20*/  I2F R91, R60 ;  /* 0x0000003c005b7306 */ /* 0x000fe20000201400 */
[C---:B------:R-:W-:Y:S01]  /*bd30*/  IADD3 R200, R204.reuse, 0x1000, RZ ;  /* 0x00001000ccc87810 */ /* 0x040fe20007ffe0ff */
[----:B------:R-:W-:Y:S01]  /*bd40*/  HMMA.16816.F32.BF16 R24, R16, R26, RZ ;  /* 0x0000001a1018723c */ /* 0x000fe200000418ff */
[C---:B------:R-:W-:Y:S02]  /*bd50*/  IADD3 R199, R204.reuse, 0x1400, RZ ;  /* 0x00001400ccc77810 */ /* 0x040fe40007ffe0ff */
[C---:B------:R-:W-:Y:S02]  /*bd60*/  IADD3 R198, R204.reuse, 0x1800, RZ ;  /* 0x00001800ccc67810 */ /* 0x040fe40007ffe0ff */
[C---:B------:R-:W-:Y:S01]  /*bd70*/  IADD3 R197, R204.reuse, 0x1c00, RZ ;  /* 0x00001c00ccc57810 */ /* 0x040fe20007ffe0ff */
[----:B------:R4:W2:Y:S01]  /*bd80*/  I2F R10, R60 ;  /* 0x0000003c000a7306 */ /* 0x0008a20000201400 */
[----:B------:R-:W-:Y:S01]  /*bd90*/  IADD3 R196, R204, 0x2000, RZ ;  /* 0x00002000ccc47810 */ /* 0x000fe20007ffe0ff */
[----:B------:R-:W-:Y:S01]  /*bda0*/  FFMA.FTZ R57, R97, UR4, R57 ;  /* 0x0000000461397c23 */ /* 0x000fe20008010039 */
[----:B-1----:R-:W-:Y:S01]  /*bdb0*/  SHF.R.S32.HI R42, RZ, 0x1f, R4 ;  /* 0x0000001fff2a7819 */ /* 0x002fe20000011404 */
[C---:B------:R-:W-:Y:S01]  /*bdc0*/  HMMA.16816.F32.BF16 R28, R12.reuse, R52, R28 ;  /* 0x000000340c1c723c */ /* 0x040fe2000004181c */
[----:B------:R-:W-:Y:S01]  /*bdd0*/  FFMA.FTZ R84, R84, UR4, R59 ;  /* 0x0000000454547c23 */ /* 0x000fe2000801003b */
[----:B------:R-:W-:Y:S01]  /*bde0*/  IADD3 R97, R79, 0x49, RZ ;  /* 0x000000494f617810 */ /* 0x000fe20007ffe0ff */
[----:B------:R-:W-:Y:S01]  /*bdf0*/  FFMA.FTZ R77, R77, UR4, R56 ;  /* 0x000000044d4d7c23 */ /* 0x000fe20008010038 */
[----:B------:R-:W-:Y:S01]  /*be00*/  LEA.HI R42, R42, R4, RZ, 0x4 ;  /* 0x000000042a2a7211 */ /* 0x000fe200078f20ff */
[----:B------:R-:W1:Y:S01]  /*be10*/  I2F R8, R11 ;  /* 0x0000000b00087306 */ /* 0x000e620000201400 */
[----:B------:R-:W-:Y:S01]  /*be20*/  FSEL R88, R57, -INF , !P2 ;  /* 0xff80000039587808 */ /* 0x000fe20005000000 */
[----:B------:R-:W-:Y:S01]  /*be30*/  FFMA.FTZ R36, R89, UR4, R36 ;  /* 0x0000000459247c23 */ /* 0x000fe20008010024 */
[----:B------:R-:W-:Y:S01]  /*be40*/  LOP3.LUT R42, R42, 0xfffffff0, RZ, 0xc0, !PT ;  /* 0xfffffff02a2a7812 */ /* 0x000fe200078ec0ff */
[----:B------:R-:W-:Y:S01]  /*be50*/  FFMA.FTZ R38, R63, UR4, R38 ;  /* 0x000000043f267c23 */ /* 0x000fe20008010026 */
[-C--:B------:R-:W-:Y:S01]  /*be60*/  ISETP.GE.AND P2, PT, R87, R0.reuse, PT ;  /* 0x000000005700720c */ /* 0x080fe20003f46270 */
[----:B------:R-:W-:Y:S01]  /*be70*/  FFMA.FTZ R37, R62, UR4, R37 ;  /* 0x000000043e257c23 */ /* 0x000fe20008010025 */
[----:B------:R-:W-:Y:S01]  /*be80*/  FSEL R116, R84, -INF , !P0 ;  /* 0xff80000054747808 */ /* 0x000fe20004000000 */
[----:B------:R-:W-:Y:S01]  /*be90*/  IMAD.IADD R42, R4, 0x1, -R42 ;  /* 0x00000001042a7824 */ /* 0x000fe200078e0a2a */
[----:B------:R-:W-:Y:S01]  /*bea0*/  HMMA.16816.F32.BF16 R24, R12, R54, R24 ;  /* 0x000000360c18723c */ /* 0x000fe20000041818 */
[----:B------:R-:W-:Y:S01]  /*beb0*/  P2R R112, PR, RZ, 0x4 ;  /* 0x00000004ff707803 */ /* 0x000fe20000000000 */
[----:B------:R-:W1:Y:S01]  /*bec0*/  LDSM.16.M88.4 R52, [R204+0xc00] ;  /* 0x000c0000cc34783b */ /* 0x000e620000000200 */
[----:B--2---:R-:W-:Y:S01]  /*bed0*/  FSEL R87, R36, -INF , !P1 ;  /* 0xff80000024577808 */ /* 0x004fe20004800000 */
[----:B------:R-:W-:Y:S01]  /*bee0*/  FFMA.FTZ R108, R92, UR4, R39 ;  /* 0x000000045c6c7c23 */ /* 0x000fe20008010027 */
[----:B------:R-:W-:Y:S01]  /*bef0*/  ISETP.GE.AND P0, PT, R61, R0, PT ;  /* 0x000000003d00720c */ /* 0x000fe20003f06270 */
[----:B------:R2:W1:Y:S01]  /*bf00*/  I2F R74, R11 ;  /* 0x0000000b004a7306 */ /* 0x0004620000201400 */
[C---:B------:R-:W-:Y:S01]  /*bf10*/  ISETP.GE.AND P1, PT, R60.reuse, R2, PT ;  /* 0x000000023c00720c */ /* 0x040fe20003f26270 */
[C---:B------:R-:W-:Y:S01]  /*bf20*/  HMMA.16816.F32.BF16 R4, R16.reuse, R20, RZ ;  /* 0x000000141004723c */ /* 0x040fe200000418ff */
[----:B------:R-:W-:Y:S01]  /*bf30*/  ISETP.GE.AND P2, PT, R60, R0, PT ;  /* 0x000000003c00720c */ /* 0x000fe20003f46270 */
[----:B------:R-:W-:Y:S01]  /*bf40*/  FFMA.FTZ R28, R95, UR4, R28 ;  /* 0x000000045f1c7c23 */ /* 0x000fe2000801001c */
[----:B----4-:R-:W4:Y:S01]  /*bf50*/  LDSM.16.M88.4 R60, [R205+0x2000] ;  /* 0x00200000cd3c783b */ /* 0x010f220000000200 */
[----:B------:R-:W-:Y:S01]  /*bf60*/  FSEL R84, R37, -INF , !P4 ;  /* 0xff80000025547808 */ /* 0x000fe20006000000 */
[----:B------:R-:W-:Y:S01]  /*bf70*/  FFMA.FTZ R30, R83, UR4, R30 ;  /* 0x00000004531e7c23 */ /* 0x000fe2000801001e */
[----:B------:R-:W-:Y:S01]  /*bf80*/  ISETP.NE.AND P4, PT, R105, RZ, PT ;  /* 0x000000ff6900720c */ /* 0x000fe20003f85270 */
[----:B---3--:R-:W-:Y:S01]  /*bf90*/  FFMA.FTZ R31, R80, UR4, R31 ;  /* 0x00000004501f7c23 */ /* 0x008fe2000801001f */
[----:B------:R-:W-:Y:S01]  /*bfa0*/  HMMA.16816.F32.BF16 R20, R16, R22, RZ ;  /* 0x000000161014723c */ /* 0x000fe200000418ff */
[----:B------:R-:W-:Y:S01]  /*bfb0*/  FSEL R108, R108, -INF , !P5 ;  /* 0xff8000006c6c7808 */ /* 0x000fe20006800000 */
[----:B------:R-:W-:Y:S01]  /*bfc0*/  FFMA.FTZ R82, R82, UR4, R29 ;  /* 0x0000000452527c23 */ /* 0x000fe2000801001d */
[----:B------:R-:W-:Y:S01]  /*bfd0*/  ISETP.NE.AND P5, PT, R112, RZ, PT ;  /* 0x000000ff7000720c */ /* 0x000fe20003fa5270 */
[----:B------:R-:W3:Y:S01]  /*bfe0*/  I2F R110, R101 ;  /* 0x00000065006e7306 */ /* 0x000ee20000201400 */
[----:B------:R-:W-:-:S02]  /*bff0*/  FSEL R109, R38, -INF , !P3 ;  /* 0xff800000266d7808 */ /* 0x000fc40005800000 */
[----:B------:R-:W-:Y:S01]  /*c000*/  FSEL R83, R28, -INF , !P4 ;  /* 0xff8000001c537808 */ /* 0x000fe20006000000 */
[----:B------:R-:W-:Y:S01]  /*c010*/  HMMA.16816.F32.BF16 R36, R16, R48, RZ ;  /* 0x000000301024723c */ /* 0x000fe200000418ff */
[C---:B------:R-:W-:Y:S01]  /*c020*/  ISETP.GE.AND P3, PT, R11.reuse, R2, PT ;  /* 0x000000020b00720c */ /* 0x040fe20003f66270 */
[----:B------:R-:W-:Y:S01]  /*c030*/  FFMA.FTZ R26, R10, UR4, R26 ;  /* 0x000000040a1a7c23 */ /* 0x000fe2000801001a */
[----:B------:R-:W-:Y:S01]  /*c040*/  ISETP.GE.AND P4, PT, R11, R0, PT ;  /* 0x000000000b00720c */ /* 0x000fe20003f86270 */
[----:B------:R-:W-:Y:S01]  /*c050*/  FFMA.FTZ R24, R91, UR4, R24 ;  /* 0x000000045b187c23 */ /* 0x000fe20008010018 */
[----:B--2---:R-:W-:Y:S01]  /*c060*/  FSEL R11, R30, -INF , !P5 ;  /* 0xff8000001e0b7808 */ /* 0x004fe20006800000 */
[----:B-1----:R-:W-:Y:S01]  /*c070*/  FFMA.FTZ R25, R8, UR4, R25 ;  /* 0x0000000408197c23 */ /* 0x002fe20008010019 */
[----:B------:R-:W-:Y:S01]  /*c080*/  FSEL R10, R31, -INF , !P0 ;  /* 0xff8000001f0a7808 */ /* 0x000fe20004000000 */
[----:B------:R-:W-:Y:S01]  /*c090*/  HMMA.16816.F32.BF16 R4, R12, R44, R4 ;  /* 0x0000002c0c04723c */ /* 0x000fe20000041804 */
[----:B------:R-:W-:Y:S01]  /*c0a0*/  LDSM.16.M88.4 R28, [R205+0x2400] ;  /* 0x00240000cd1c783b */ /* 0x000fe20000000200 */
[----:B------:R-:W-:Y:S01]  /*c0b0*/  ISETP.GE.AND P5, PT, R101, R2, PT ;  /* 0x000000026500720c */ /* 0x000fe20003fa6270 */
[----:B------:R-:W1:Y:S01]  /*c0c0*/  I2F R76, R101 ;  /* 0x00000065004c7306 */ /* 0x000e620000201400 */
[----:B------:R-:W-:Y:S01]  /*c0d0*/  ISETP.GE.AND P0, PT, R78, R0, PT ;  /* 0x000000004e00720c */ /* 0x000fe20003f06270 */
[----:B------:R-:W-:Y:S01]  /*c0e0*/  FFMA.FTZ R74, R74, UR4, R27 ;  /* 0x000000044a4a7c23 */ /* 0x000fe2000801001b */
[----:B------:R-:W-:-:S02]  /*c0f0*/  P2R R126, PR, RZ, 0x20 ;  /* 0x00000020ff7e7803 */ /* 0x000fc40000000000 */
[----:B------:R-:W-:Y:S01]  /*c100*/  HMMA.16816.F32.BF16 R20, R12, R46, R20 ;  /* 0x0000002e0c14723c */ /* 0x000fe20000041814 */
[----:B------:R-:W2:Y:S01]  /*c110*/  LDSM.16.M88.4 R44, [R204+0x1000] ;  /* 0x00100000cc2c783b */ /* 0x000ea20000000200 */
[----:B------:R-:W-:Y:S01]  /*c120*/  ISETP.GE.AND P5, PT, R78, R2, PT ;  /* 0x000000024e00720c */ /* 0x000fe20003fa6270 */
[----:B------:R-:W1:Y:S01]  /*c130*/  I2F R73, R78 ;  /* 0x0000004e00497306 */ /* 0x000e620000201400 */
[----:B------:R-:W-:Y:S02]  /*c140*/  FSEL R80, R24, -INF , !P1 ;  /* 0xff80000018507808 */ /* 0x000fe40004800000 */
[----:B------:R-:W-:Y:S02]  /*c150*/  FSEL R8, R26, -INF , !P2 ;  /* 0xff8000001a087808 */ /* 0x000fe40005000000 */
[----:B------:R-:W-:Y:S01]  /*c160*/  HMMA.16816.F32.BF16 R48, R16, R50, RZ ;  /* 0x000000321030723c */ /* 0x000fe200000418ff */
[----:B------:R-:W-:Y:S02]  /*c170*/  FSEL R82, R82, -INF , !P6 ;  /* 0xff80000052527808 */ /* 0x000fe40007000000 */
[----:B------:R4:W4:Y:S01]  /*c180*/  I2F R72, R78 ;  /* 0x0000004e00487306 */ /* 0x0009220000201400 */
[----:B------:R-:W-:-:S02]  /*c190*/  ISETP.GE.AND P6, PT, R101, R0, PT ;  /* 0x000000006500720c */ /* 0x000fc40003fc6270 */
[C---:B------:R-:W-:Y:S02]  /*c1a0*/  ISETP.GE.AND P1, PT, R115.reuse, R2, PT ;  /* 0x000000027300720c */ /* 0x040fe40003f26270 */
[----:B------:R-:W-:Y:S01]  /*c1b0*/  HMMA.16816.F32.BF16 R36, R12, R52, R36 ;  /* 0x000000340c24723c */ /* 0x000fe20000041824 */
[----:B---3--:R-:W-:Y:S01]  /*c1c0*/  FFMA.FTZ R6, R110, UR4, R6 ;  /* 0x000000046e067c23 */ /* 0x008fe20008010006 */
[----:B------:R-:W-:Y:S01]  /*c1d0*/  ISETP.GE.AND P2, PT, R115, R0, PT ;  /* 0x000000007300720c */ /* 0x000fe20003f46270 */
[----:B------:R-:W3:Y:S01]  /*c1e0*/  I2F R98, R115 ;  /* 0x0000007300627306 */ /* 0x000ee20000201400 */
[----:B-1----:R-:W-:Y:S01]  /*c1f0*/  FFMA.FTZ R4, R76, UR4, R4 ;  /* 0x000000044c047c23 */ /* 0x002fe20008010004 */
[----:B------:R-:W-:Y:S01]  /*c200*/  FSEL R76, R74, -INF , !P4 ;  /* 0xff8000004a4c7808 */ /* 0x000fe20006000000 */
[----:B------:R-:W-:Y:S01]  /*c210*/  FFMA.FTZ R73, R73, UR4, R5 ;  /* 0x0000000449497c23 */ /* 0x000fe20008010005 */
[----:B------:R-:W-:Y:S02]  /*c220*/  ISETP.NE.AND P4, PT, R126, RZ, PT ;  /* 0x000000ff7e00720c */ /* 0x000fe40003f85270 */
[----:B------:R-:W-:-:S02]  /*c230*/  IADD3 R59, R79, 0x50, RZ ;  /* 0x000000504f3b7810 */ /* 0x000fc40007ffe0ff */
[----:B----4-:R-:W-:Y:S01]  /*c240*/  FSEL R78, R25, -INF , !P3 ;  /* 0xff800000194e7808 */ /* 0x010fe20005800000 */
[----:B------:R-:W1:Y:S01]  /*c250*/  I2F R106, R100 ;  /* 0x00000064006a7306 */ /* 0x000e620000201400 */
[----:B------:R-:W-:Y:S01]  /*c260*/  HMMA.16816.F32.BF16 R24, R16, R60, RZ ;  /* 0x0000003c1018723c */ /* 0x000fe200000418ff */
[----:B------:R-:W-:Y:S01]  /*c270*/  FFMA.FTZ R7, R72, UR4, R7 ;  /* 0x0000000448077c23 */ /* 0x000fe20008010007 */
[----:B------:R-:W-:Y:S02]  /*c280*/  ISETP.GE.AND P3, PT, R100, R2, PT ;  /* 0x000000026400720c */ /* 0x000fe40003f66270 */
[----:B------:R-:W-:Y:S01]  /*c290*/  FSEL R74, R4, -INF , !P4 ;  /* 0xff800000044a7808 */ /* 0x000fe20006000000 */
[----:B---3--:R-:W-:Y:S02]  /*c2a0*/  FFMA.FTZ R20, R98, UR4, R20 ;  /* 0x0000000462147c23 */ /* 0x008fe40008010014 */
[----:B------:R3:W4:Y:S01]  /*c2b0*/  I2F R111, R115 ;  /* 0x00000073006f7306 */ /* 0x0007220000201400 */
[----:B------:R-:W-:Y:S01]  /*c2c0*/  HMMA.16816.F32.BF16 R48, R12, R54, R48 ;  /* 0x000000360c30723c */ /* 0x000fe20000041830 */
[----:B------:R-:W2:Y:S01]  /*c2d0*/  LDSM.16.M88.4 R52, [R204+0x1400] ;  /* 0x00140000cc34783b */ /* 0x000ea20000000200 */
[----:B------:R-:W-:-:S02]  /*c2e0*/  FSEL R73, R73, -INF , !P5 ;  /* 0xff80000049497808 */ /* 0x000fc40006800000 */
[----:B------:R-:W-:Y:S02]  /*c2f0*/  ISETP.GE.AND P5, PT, R71, R2, PT ;  /* 0x000000024700720c */ /* 0x000fe40003fa6270 */
[----:B------:R-:W-:Y:S01]  /*c300*/  FSEL R72, R20, -INF , !P1 ;  /* 0xff80000014487808 */ /* 0x000fe20004800000 */
[----:B------:R-:W2:Y:S01]  /*c310*/  I2F R70, R100 ;  /* 0x0000006400467306 */ /* 0x000ea20000201400 */
[----:B-1----:R-:W-:Y:S01]  /*c320*/  FFMA.FTZ R21, R106, UR4, R21 ;  /* 0x000000046a157c23 */ /* 0x002fe20008010015 */
[----:B------:R-:W-:Y:S01]  /*c330*/  HMMA.16816.F32.BF16 R60, R16, R62, RZ ;  /* 0x0000003e103c723c */ /* 0x000fe200000418ff */
[----:B------:R-:W-:Y:S02]  /*c340*/  ISETP.GE.AND P4, PT, R100, R0, PT ;  /* 0x000000006400720c */ /* 0x000fe40003f86270 */
[----:B------:R-:W-:Y:S02]  /*c350*/  IADD3 R105, R79, 0x51, RZ ;  /* 0x000000514f697810 */ /* 0x000fe40007ffe0ff */
[-C--:B------:R-:W-:Y:S01]  /*c360*/  ISETP.GE.AND P1, PT, R113, R2.reuse, PT ;  /* 0x000000027100720c */ /* 0x080fe20003f26270 */
[----:B------:R-:W1:Y:S01]  /*c370*/  I2F R93, R114 ;  /* 0x00000072005d7306 */ /* 0x000e620000201400 */
[----:B---3--:R-:W-:Y:S01]  /*c380*/  FSEL R115, R6, -INF , !P6 ;  /* 0xff80000006737808 */ /* 0x008fe20007000000 */
[----:B----4-:R-:W-:Y:S01]  /*c390*/  FFMA.FTZ R111, R111, UR4, R22 ;  /* 0x000000046f6f7c23 */ /* 0x010fe20008010016 */
[----:B------:R-:W-:Y:S01]  /*c3a0*/  ISETP.GE.AND P6, PT, R114, R2, PT ;  /* 0x000000027200720c */ /* 0x000fe20003fc6270 */
[----:B--2---:R-:W-:Y:S01]  /*c3b0*/  HMMA.16816.F32.BF16 R24, R12, R44, R24 ;  /* 0x0000002c0c18723c */ /* 0x004fe20000041818 */
[----:B------:R-:W-:-:S02]  /*c3c0*/  IADD3 R112, R79, 0x58, RZ ;  /* 0x000000584f707810 */ /* 0x000fc40007ffe0ff */
[----:B------:R-:W-:Y:S01]  /*c3d0*/  P2R R127, PR, RZ, 0x40 ;  /* 0x00000040ff7f7803 */ /* 0x000fe20000000000 */
[----:B------:R2:W3:Y:S01]  /*c3e0*/  I2F R107, R114 ;  /* 0x00000072006b7306 */ /* 0x0004e20000201400 */
[-C--:B------:R-:W-:Y:S01]  /*c3f0*/  ISETP.GE.AND P6, PT, R114, R0.reuse, PT ;  /* 0x000000007200720c */ /* 0x080fe20003fc6270 */
[----:B------:R-:W-:Y:S01]  /*c400*/  FFMA.FTZ R70, R70, UR4, R23 ;  /* 0x0000000446467c23 */ /* 0x000fe20008010017 */
[----:B------:R-:W-:Y:S02]  /*c410*/  FSEL R111, R111, -INF , !P2 ;  /* 0xff8000006f6f7808 */ /* 0x000fe40005000000 */
[----:B------:R-:W-:Y:S02]  /*c420*/  ISETP.GE.AND P2, PT, R113, R0, PT ;  /* 0x000000007100720c */ /* 0x000fe40003f46270 */
[----:B------:R-:W-:Y:S01]  /*c430*/  IADD3 R126, R79, 0x60, RZ ;  /* 0x000000604f7e7810 */ /* 0x000fe20007ffe0ff */
[----:B------:R-:W4:Y:S01]  /*c440*/  I2F R94, R71 ;  /* 0x00000047005e7306 */ /* 0x000f220000201400 */
[----:B-1----:R-:W-:Y:S01]  /*c450*/  FFMA.FTZ R38, R93, UR4, R38 ;  /* 0x000000045d267c23 */ /* 0x002fe20008010026 */
[----:B------:R-:W-:Y:S01]  /*c460*/  FSEL R93, R70, -INF , !P4 ;  /* 0xff800000465d7808 */ /* 0x000fe20006000000 */
[----:B------:R-:W-:Y:S01]  /*c470*/  HMMA.16816.F32.BF16 R60, R12, R46, R60 ;  /* 0x0000002e0c3c723c */ /* 0x000fe2000004183c */
[----:B------:R-:W-:Y:S01]  /*c480*/  ISETP.NE.AND P4, PT, R127, RZ, PT ;  /* 0x000000ff7f00720c */ /* 0x000fe20003f85270 */
[----:B------:R-:W-:Y:S01]  /*c490*/  LDSM.16.M88.4 R44, [R204+0x1800] ;  /* 0x00180000cc2c783b */ /* 0x000fe20000000200 */
[----:B------:R-:W-:-:S02]  /*c4a0*/  FSEL R139, R38, -INF , !P6 ;  /* 0xff800000268b7808 */ /* 0x000fc40007000000 */
[----:B--2---:R-:W-:Y:S01]  /*c4b0*/  FSEL R114, R7, -INF , !P0 ;  /* 0xff80000007727808 */ /* 0x004fe20004000000 */
[----:B------:R1:W2:Y:S01]  /*c4c0*/  I2F R69, R71 ;  /* 0x0000004700457306 */ /* 0x0002a20000201400 */
[----:B------:R-:W2:Y:S01]  /*c4d0*/  LDSM.16.M88.4 R4, [R205+0x2800] ;  /* 0x00280000cd04783b */ /* 0x000ea20000000200 */
[----:B------:R-:W-:Y:S01]  /*c4e0*/  ISETP.GE.AND P0, PT, R71, R0, PT ;  /* 0x000000004700720c */ /* 0x000fe20003f06270 */
[----:B---3--:R-:W-:Y:S01]  /*c4f0*/  FFMA.FTZ R36, R107, UR4, R36 ;  /* 0x000000046b247c23 */ /* 0x008fe20008010024 */
[----:B------:R-:W-:Y:S02]  /*c500*/  ISETP.GE.AND P6, PT, R104, R2, PT ;  /* 0x000000026800720c */ /* 0x000fe40003fc6270 */
[----:B------:R-:W-:Y:S01]  /*c510*/  IADD3 R195, R204, 0x2400, RZ ;  /* 0x00002400ccc37810 */ /* 0x000fe20007ffe0ff */
[----:B----4-:R-:W-:Y:S01]  /*c520*/  FFMA.FTZ R39, R94, UR4, R39 ;  /* 0x000000045e277c23 */ /* 0x010fe20008010027 */
[----:B------:R-:W3:Y:S01]  /*c530*/  I2F R43, R103 ;  /* 0x00000067002b7306 */ /* 0x000ee20000201400 */
[----:B------:R-:W-:-:S02]  /*c540*/  FSEL R70, R36, -INF , !P4 ;  /* 0xff80000024467808 */ /* 0x000fc40006000000 */
[-C--:B------:R-:W-:Y:S02]  /*c550*/  ISETP.GE.AND P4, PT, R103, R0.reuse, PT ;  /* 0x000000006700720c */ /* 0x080fe40003f86270 */
[----:B------:R-:W-:Y:S02]  /*c560*/  FSEL R129, R39, -INF , !P0 ;  /* 0xff80000027817808 */ /* 0x000fe40004000000 */
[----:B------:R-:W-:Y:S01]  /*c570*/  P2R R127, PR, RZ, 0x40 ;  /* 0x00000040ff7f7803 */ /* 0x000fe20000000000 */
[----:B------:R-:W4:Y:S01]  /*c580*/  I2F R65, R104 ;  /* 0x0000006800417306 */ /* 0x000f220000201400 */
[----:B-1----:R-:W-:Y:S01]  /*c590*/  FSEL R71, R21, -INF , !P3 ;  /* 0xff80000015477808 */ /* 0x002fe20005800000 */
[----:B--2---:R-:W-:Y:S01]  /*c5a0*/  FFMA.FTZ R69, R69, UR4, R37 ;  /* 0x0000000445457c23 */ /* 0x004fe20008010025 */
[----:B------:R-:W-:Y:S01]  /*c5b0*/  HMMA.16816.F32.BF16 R20, R16, R28, RZ ;  /* 0x0000001c1014723c */ /* 0x000fe200000418ff */
[----:B------:R-:W1:Y:S01]  /*c5c0*/  LDSM.16.M88.4 R36, [R205+0x2c00] ;  /* 0x002c0000cd24783b */ /* 0x000e620000000200 */
[----:B------:R-:W-:-:S02]  /*c5d0*/  ISETP.GE.AND P0, PT, R102, R0, PT ;  /* 0x000000006600720c */ /* 0x000fc40003f06270 */
[----:B------:R-:W-:Y:S01]  /*c5e0*/  FSEL R69, R69, -INF , !P5 ;  /* 0xff80000045457808 */ /* 0x000fe20006800000 */
[----:B------:R-:W2:Y:S01]  /*c5f0*/  I2F R66, R104 ;  /* 0x0000006800427306 */ /* 0x000ea20000201400 */
[----:B---3--:R-:W-:Y:S01]  /*c600*/  FFMA.FTZ R43, R43, UR4, R51 ;  /* 0x000000042b2b7c23 */ /* 0x008fe20008010033 */
[----:B------:R-:W-:Y:S01]  /*c610*/  ISETP.GE.AND P5, PT, R102, R2, PT ;  /* 0x000000026600720c */ /* 0x000fe20003fa6270 */
[----:B------:R-:W-:Y:S01]  /*c620*/  HMMA.16816.F32.BF16 R28, R16, R30, RZ ;  /* 0x0000001e101c723c */ /* 0x000fe200000418ff */
[----:B------:R-:W-:Y:S02]  /*c630*/  ISETP.GE.AND P6, PT, R104, R0, PT ;  /* 0x000000006800720c */ /* 0x000fe40003fc6270 */
[----:B------:R-:W-:Y:S02]  /*c640*/  ISETP.GE.AND P3, PT, R103, R2, PT ;  /* 0x000000026700720c */ /* 0x000fe40003f66270 */
[----:B------:R-:W3:Y:S01]  /*c650*/  I2F R81, R102 ;  /* 0x0000006600517306 */ /* 0x000ee20000201400 */
[----:B----4-:R-:W-:Y:S01]  /*c660*/  FFMA.FTZ R24, R65, UR4, R24 ;  /* 0x0000000441187c23 */ /* 0x010fe20008010018 */
[----:B------:R-:W-:-:S02]  /*c670*/  IADD3 R194, R204, 0x2800, RZ ;  /* 0x00002800ccc27810 */ /* 0x000fc40007ffe0ff */
[C---:B------:R-:W-:Y:S02]  /*c680*/  IADD3 R193, R204.reuse, 0x2c00, RZ ;  /* 0x00002c00ccc17810 */ /* 0x040fe40007ffe0ff */
[----:B------:R-:W-:Y:S02]  /*c690*/  IADD3 R192, R204, 0x3000, RZ ;  /* 0x00003000ccc07810 */ /* 0x000fe40007ffe0ff */
[----:B------:R4:W4:Y:S01]  /*c6a0*/  I2F R64, R102 ;  /* 0x0000006600407306 */ /* 0x0009220000201400 */
[----:B--2---:R-:W-:Y:S01]  /*c6b0*/  FFMA.FTZ R26, R66, UR4, R26 ;  /* 0x00000004421a7c23 */ /* 0x004fe2000801001a */
[----:B------:R-:W-:Y:S01]  /*c6c0*/  IADD3 R104, R79, 0x68, RZ ;  /* 0x000000684f687810 */ /* 0x000fe20007ffe0ff */
[----:B------:R-:W-:Y:S01]  /*c6d0*/  HMMA.16816.F32.BF16 R20, R12, R52, R20 ;  /* 0x000000340c14723c */ /* 0x000fe20000041814 */
[----:B------:R-:W-:Y:S02]  /*c6e0*/  IADD3 R191, R204, 0x3400, RZ ;  /* 0x00003400ccbf7810 */ /* 0x000fe40007ffe0ff */
[----:B------:R-:W-:-:S02]  /*c6f0*/  FSEL R147, R26, -INF , !P6 ;  /* 0xff8000001a937808 */ /* 0x000fc40007000000 */
[----:B------:R-:W2:Y:S01]  /*c700*/  I2F R96, R113 ;  /* 0x0000007100607306 */ /* 0x000ea20000201400 */
[----:B---3--:R-:W-:Y:S01]  /*c710*/  FFMA.FTZ R25, R81, UR4, R25 ;  /* 0x0000000451197c23 */ /* 0x008fe20008010019 */
[----:B------:R-:W-:Y:S01]  /*c720*/  ISETP.GE.AND P6, PT, R59, R2, PT ;  /* 0x000000023b00720c */ /* 0x000fe20003fc6270 */
[----:B------:R-:W-:Y:S01]  /*c730*/  HMMA.16816.F32.BF16 R28, R12, R54, R28 ;  /* 0x000000360c1c723c */ /* 0x000fe2000004181c */
[----:B------:R-:W3:Y:S01]  /*c740*/  LDSM.16.M88.4 R52, [R204+0x1c00] ;  /* 0x001c0000cc34783b */ /* 0x000ee20000000200 */
[----:B------:R-:W-:Y:S02]  /*c750*/  IADD3 R190, R204, 0x3800, RZ ;  /* 0x00003800ccbe7810 */ /* 0x000fe40007ffe0ff */
[----:B------:R-:W-:Y:S01]  /*c760*/  FSEL R65, R25, -INF , !P5 ;  /* 0xff80000019417808 */ /* 0x000fe20006800000 */
[----:B------:R-:W1:Y:S01]  /*c770*/  I2F R68, R113 ;  /* 0x0000007100447306 */ /* 0x000e620000201400 */
[----:B----4-:R-:W-:Y:S01]  /*c780*/  FSEL R102, R43, -INF , !P4 ;  /* 0xff8000002b667808 */ /* 0x010fe20006000000 */
[----:B------:R-:W-:Y:S01]  /*c790*/  FFMA.FTZ R27, R64, UR4, R27 ;  /* 0x00000004401b7c23 */ /* 0x000fe2000801001b */
[----:B------:R-:W-:-:S02]  /*c7a0*/  ISETP.NE.AND P4, PT, R127, RZ, PT ;  /* 0x000000ff7f00720c */ /* 0x000fc40003f85270 */
[----:B------:R-:W-:Y:S02]  /*c7b0*/  ISETP.GE.AND P5, PT, R105, R2, PT ;  /* 0x000000026900720c */ /* 0x000fe40003fa6270 */
[----:B------:R-:W-:Y:S01]  /*c7c0*/  FSEL R66, R24, -INF , !P4 ;  /* 0xff80000018427808 */ /* 0x000fe20006000000 */
[----:B------:R-:W4:Y:S01]  /*c7d0*/  I2F R67, R103 ;  /* 0x0000006700437306 */ /* 0x000f220000201400 */
[----:B------:R-:W-:Y:S01]  /*c7e0*/  FSEL R144, R27, -INF , !P0 ;  /* 0xff8000001b907808 */ /* 0x000fe20004000000 */
[----:B--2---:R-:W-:Y:S01]  /*c7f0*/  FFMA.FTZ R48, R96, UR4, R48 ;  /* 0x0000000460307c23 */ /* 0x004fe20008010030 */
[----:B------:R-:W2:Y:S01]  /*c800*/  LDSM.16.M88.4 R24, [R205+0x3000] ;  /* 0x00300000cd18783b */ /* 0x000ea20000000200 */
[-C--:B------:R-:W-:Y:S02]  /*c810*/  ISETP.GE.AND P4, PT, R97, R0.reuse, PT ;  /* 0x000000006100720c */ /* 0x080fe40003f86270 */
[----:B------:R-:W-:Y:S02]  /*c820*/  ISETP.GE.AND P0, PT, R105, R0, PT ;  /* 0x000000006900720c */ /* 0x000fe40003f06270 */
[----:B------:R-:W3:Y:S01]  /*c830*/  I2F R57, R97 ;  /* 0x0000006100397306 */ /* 0x000ee20000201400 */
[----:B-1----:R-:W-:Y:S01]  /*c840*/  FFMA.FTZ R50, R68, UR4, R50 ;  /* 0x0000000444327c23 */ /* 0x002fe20008010032 */
[----:B------:R-:W-:-:S02]  /*c850*/  FSEL R68, R48, -INF , !P1 ;  /* 0xff80000030447808 */ /* 0x000fc40004800000 */
[----:B------:R-:W-:Y:S02]  /*c860*/  ISETP.GE.AND P1, PT, R99, R2, PT ;  /* 0x000000026300720c */ /* 0x000fe40003f26270 */
[----:B------:R-:W-:Y:S02]  /*c870*/  FSEL R135, R50, -INF , !P2 ;  /* 0xff80000032877808 */ /* 0x000fe40005000000 */
[----:B------:R-:W1:Y:S01]  /*c880*/  I2F R86, R99 ;  /* 0x0000006300567306 */ /* 0x000e620000201400 */
[----:B----4-:R-:W-:Y:S01]  /*c890*/  FFMA.FTZ R67, R67, UR4, R49 ;  /* 0x0000000443437c23 */ /* 0x010fe20008010031 */
[----:B------:R-:W-:Y:S01]  /*c8a0*/  ISETP.GE.AND P2, PT, R99, R0, PT ;  /* 0x000000006300720c */ /* 0x000fe20003f46270 */
[----:B------:R-:W-:Y:S01]  /*c8b0*/  HMMA.16816.F32.BF16 R48, R16, R4, RZ ;  /* 0x000000041030723c */ /* 0x000fe200000418ff */
[----:B------:R-:W-:Y:S02]  /*c8c0*/  IADD3 R113, R79, 0x61, RZ ;  /* 0x000000614f717810 */ /* 0x000fe40007ffe0ff */
[----:B------:R-:W-:-:S02]  /*c8d0*/  FSEL R67, R67, -INF , !P3 ;  /* 0xff80000043437808 */ /* 0x000fc40005800000 */
[----:B------:R-:W4:Y:S01]  /*c8e0*/  I2F R90, R99 ;  /* 0x00000063005a7306 */ /* 0x000f220000201400 */
[----:B---3--:R-:W-:Y:S01]  /*c8f0*/  FFMA.FTZ R57, R57, UR4, R63 ;  /* 0x0000000439397c23 */ /* 0x008fe2000801003f */
[----:B------:R-:W-:Y:S01]  /*c900*/  ISETP.GE.AND P3, PT, R97, R2, PT ;  /* 0x000000026100720c */ /* 0x000fe20003f66270 */
[----:B------:R-:W-:Y:S03]  /*c910*/  HMMA.16816.F32.BF16 R4, R16, R6, RZ ;  /* 0x000000061004723c */ /* 0x000fe600000418ff */
[----:B------:R-:W-:Y:S02]  /*c920*/  FSEL R128, R57, -INF , !P4 ;  /* 0xff80000039807808 */ /* 0x000fe40006000000 */
[----:B------:R-:W3:Y:S01]  /*c930*/  I2F R89, R59 ;  /* 0x0000003b00597306 */ /* 0x000ee20000201400 */
[----:B-1----:R-:W-:-:S05]  /*c940*/  FFMA.FTZ R60, R86, UR4, R60 ;  /* 0x00000004563c7c23 */ /* 0x002fca000801003c */
[----:B------:R-:W-:Y:S02]  /*c950*/  FSEL R64, R60, -INF , !P1 ;  /* 0xff8000003c407808 */ /* 0x000fe40004800000 */
[----:B------:R-:W1:Y:S01]  /*c960*/  I2F R92, R59 ;  /* 0x0000003b005c7306 */ /* 0x000e620000201400 */
[----:B----4-:R-:W-:Y:S01]  /*c970*/  FFMA.FTZ R62, R90, UR4, R62 ;  /* 0x000000045a3e7c23 */ /* 0x010fe2000801003e */
[----:B------:R-:W-:Y:S01]  /*c980*/  ISETP.GE.AND P1, PT, R112, R2, PT ;  /* 0x000000027000720c */ /* 0x000fe20003f26270 */
[C---:B------:R-:W-:Y:S01]  /*c990*/  HMMA.16816.F32.BF16 R48, R12.reuse, R44, R48 ;  /* 0x0000002c0c30723c */ /* 0x040fe20000041830 */
[----:B------:R-:W-:Y:S02]  /*c9a0*/  IADD3 R90, R79, 0x71, RZ ;  /* 0x000000714f5a7810 */ /* 0x000fe40007ffe0ff */
[----:B------:R-:W-:Y:S02]  /*c9b0*/  FSEL R148, R62, -INF , !P2 ;  /* 0xff8000003e947808 */ /* 0x000fe40005000000 */
[----:B------:R-:W4:Y:S01]  /*c9c0*/  I2F R95, R105 ;  /* 0x00000069005f7306 */ /* 0x000f220000201400 */
[----:B---3--:R-:W-:Y:S01]  /*c9d0*/  FFMA.FTZ R20, R89, UR4, R20 ;  /* 0x0000000459147c23 */ /* 0x008fe20008010014 */
[----:B------:R-:W-:Y:S01]  /*c9e0*/  ISETP.GE.AND P2, PT, R112, R0, PT ;  /* 0x000000007000720c */ /* 0x000fe20003f46270 */
[----:B------:R-:W-:Y:S01]  /*c9f0*/  HMMA.16816.F32.BF16 R4, R12, R46, R4 ;  /* 0x0000002e0c04723c */ /* 0x000fe20000041804 */
[----:B------:R-:W-:Y:S04]  /*ca00*/  LDSM.16.M88.4 R44, [R205+0x3400] ;  /* 0x00340000cd2c783b */ /* 0x000fe80000000200 */
[----:B------:R-:W3:Y:S01]  /*ca10*/  I2F R91, R105 ;  /* 0x00000069005b7306 */ /* 0x000ee20000201400 */
[----:B-1----:R-:W-:Y:S01]  /*ca20*/  FFMA.FTZ R22, R92, UR4, R22 ;  /* 0x000000045c167c23 */ /* 0x002fe20008010016 */
[----:B------:R-:W-:-:S06]  /*ca30*/  IADD3 R92, R79, 0x78, RZ ;  /* 0x000000784f5c7810 */ /* 0x000fcc0007ffe0ff */
[----:B------:R1:W1:Y:S01]  /*ca40*/  I2F R85, R97 ;  /* 0x0000006100557306 */ /* 0x0002620000201400 */
[----:B----4-:R-:W-:-:S05]  /*ca50*/  FFMA.FTZ R21, R95, UR4, R21 ;  /* 0x000000045f157c23 */ /* 0x010fca0008010015 */
[----:B------:R-:W-:Y:S02]  /*ca60*/  FSEL R127, R21, -INF , !P5 ;  /* 0xff800000157f7808 */ /* 0x000fe40006800000 */
[----:B------:R-:W4:Y:S01]  /*ca70*/  I2F R100, R117 ;  /* 0x0000007500647306 */ /* 0x000f220000201400 */
[----:B---3--:R-:W-:Y:S01]  /*ca80*/  FFMA.FTZ R23, R91, UR4, R23 ;  /* 0x000000045b177c23 */ /* 0x008fe20008010017 */
[----:B------:R-:W-:-:S04]  /*ca90*/  ISETP.GE.AND P5, PT, R126, R0, PT ;  /* 0x000000007e00720c */ /* 0x000fc80003fa6270 */
[----:B------:R-:W-:Y:S02]  /*caa0*/  FSEL R153, R23, -INF , !P0 ;  /* 0xff80000017997808 */ /* 0x000fe40004000000 */
[----:B-1----:R-:W-:Y:S01]  /*cab0*/  P2R R97, PR, RZ, 0x40 ;  /* 0x00000040ff617803 */ /* 0x002fe20000000000 */
[----:B------:R-:W1:Y:S01]  /*cac0*/  I2F R101, R112 ;  /* 0x0000007000657306 */ /* 0x000e620000201400 */
[----:B------:R-:W-:Y:S01]  /*cad0*/  ISETP.GE.AND P6, PT, R59, R0, PT ;  /* 0x000000003b00720c */ /* 0x000fe20003fc6270 */
[----:B------:R-:W-:Y:S01]  /*cae0*/  FFMA.FTZ R59, R85, UR4, R61 ;  /* 0x00000004553b7c23 */ /* 0x000fe2000801003d */
[----:B------:R-:W-:Y:S01]  /*caf0*/  ISETP.NE.AND P4, PT, R97, RZ, PT ;  /* 0x000000ff6100720c */ /* 0x000fe20003f85270 */
[C---:B------:R-:W-:Y:S01]  /*cb00*/  HMMA.16816.F32.BF16 R60, R16.reuse, R36, RZ ;  /* 0x00000024103c723c */ /* 0x040fe200000418ff */
[----:B------:R-:W-:Y:S02]  /*cb10*/  FSEL R156, R22, -INF , !P6 ;  /* 0xff800000169c7808 */ /* 0x000fe40007000000 */
[----:B------:R-:W-:Y:S01]  /*cb20*/  FSEL R57, R20, -INF , !P4 ;  /* 0xff80000014397808 */ /* 0x000fe20006000000 */
[----:B------:R-:W3:Y:S01]  /*cb30*/  I2F R110, R112 ;  /* 0x00000070006e7306 */ /* 0x000ee20000201400 */
[----:B------:R-:W2:Y:S01]  /*cb40*/  LDSM.16.M88.4 R20, [R204+0x2000] ;  /* 0x00200000cc14783b */ /* 0x000ea20000000200 */
[----:B------:R-:W-:Y:S01]  /*cb50*/  FSEL R59, R59, -INF , !P3 ;  /* 0xff8000003b3b7808 */ /* 0x000fe20005800000 */
[----:B----4-:R-:W-:Y:S01]  /*cb60*/  FFMA.FTZ R29, R100, UR4, R29 ;  /* 0x00000004641d7c23 */ /* 0x010fe2000801001d */
[----:B------:R-:W-:Y:S01]  /*cb70*/  HMMA.16816.F32.BF16 R36, R16, R38, RZ ;  /* 0x000000261024723c */ /* 0x000fe200000418ff */
[----:B------:R-:W-:-:S02]  /*cb80*/  ISETP.GE.AND P3, PT, R117, R2, PT ;  /* 0x000000027500720c */ /* 0x000fc40003f66270 */
[----:B------:R-:W-:Y:S01]  /*cb90*/  ISETP.GE.AND P4, PT, R117, R0, PT ;  /* 0x000000007500720c */ /* 0x000fe20003f86270 */
[----:B------:R-:W4:Y:S01]  /*cba0*/  I2F R98, R117 ;  /* 0x0000007500627306 */ /* 0x000f220000201400 */
[----:B-1----:R-:W-:Y:S01]  /*cbb0*/  FFMA.FTZ R101, R101, UR4, R28 ;  /* 0x0000000465657c23 */ /* 0x002fe2000801001c */
[----:B------:R-:W-:Y:S02]  /*cbc0*/  P2R R28, PR, RZ, 0x20 ;  /* 0x00000020ff1c7803 */ /* 0x000fe40000000000 */
[----:B------:R-:W-:Y:S02]  /*cbd0*/  FSEL R134, R29, -INF , !P3 ;  /* 0xff8000001d867808 */ /* 0x000fe40005800000 */
[----:B------:R-:W-:Y:S01]  /*cbe0*/  ISETP.NE.AND P3, PT, R28, RZ, PT ;  /* 0x000000ff1c00720c */ /* 0x000fe20003f65270 */
[----:B---3--:R-:W-:Y:S01]  /*cbf0*/  FFMA.FTZ R30, R110, UR4, R30 ;  /* 0x000000046e1e7c23 */ /* 0x008fe2000801001e */
[----:B------:R-:W1:Y:S01]  /*cc00*/  I2F R94, R113 ;  /* 0x00000071005e7306 */ /* 0x000e620000201400 */
[----:B------:R-:W-:-:S03]  /*cc10*/  FSEL R130, R101, -INF , !P1 ;  /* 0xff80000065827808 */ /* 0x000fc60004800000 */
[----:B------:R-:W-:Y:S01]  /*cc20*/  HMMA.16816.F32.BF16 R60, R12, R52, R60 ;  /* 0x000000340c3c723c */ /* 0x000fe2000004183c */
[----:B------:R-:W-:Y:S02]  /*cc30*/  FSEL R155, R30, -INF , !P2 ;  /* 0xff8000001e9b7808 */ /* 0x000fe40005000000 */
[----:B------:R-:W-:Y:S01]  /*cc40*/  ISETP.GE.AND P1, PT, R113, R0, PT ;  /* 0x000000007100720c */ /* 0x000fe20003f26270 */
[----:B----4-:R-:W-:Y:S01]  /*cc50*/  FFMA.FTZ R157, R98, UR4, R31 ;  /* 0x00000004629d7c23 */ /* 0x010fe2000801001f */
[----:B------:R-:W3:Y:S01]  /*cc60*/  I2F R107, R126 ;  /* 0x0000007e006b7306 */ /* 0x000ee20000201400 */
[-C--:B------:R-:W-:Y:S02]  /*cc70*/  ISETP.GE.AND P2, PT, R104, R2.reuse, PT ;  /* 0x000000026800720c */ /* 0x080fe40003f46270 */
[----:B--2---:R-:W-:Y:S01]  /*cc80*/  HMMA.16816.F32.BF16 R28, R16, R24, RZ ;  /* 0x00000018101c723c */ /* 0x004fe200000418ff */
[----:B------:R-:W-:Y:S02]  /*cc90*/  FSEL R157, R157, -INF , !P4 ;  /* 0xff8000009d9d7808 */ /* 0x000fe40006000000 */
[----:B------:R-:W-:-:S02]  /*cca0*/  ISETP.GE.AND P4, PT, R131, R2, PT ;  /* 0x000000028300720c */ /* 0x000fc40003f86270 */
[----:B------:R-:W2:Y:S01]  /*ccb0*/  I2F R96, R104 ;  /* 0x0000006800607306 */ /* 0x000ea20000201400 */
[----:B-1----:R-:W-:Y:S01]  /*ccc0*/  FFMA.FTZ R51, R94, UR4, R51 ;  /* 0x000000045e337c23 */ /* 0x002fe20008010033 */
[----:B------:R-:W-:Y:S01]  /*ccd0*/  ISETP.GE.AND P0, PT, R104, R0, PT ;  /* 0x000000006800720c */ /* 0x000fe20003f06270 */
[----:B------:R-:W-:Y:S01]  /*cce0*/  HMMA.16816.F32.BF16 R24, R16, R26, RZ ;  /* 0x0000001a1018723c */ /* 0x000fe200000418ff */
[----:B------:R-:W-:Y:S02]  /*ccf0*/  IADD3 R98, R79, 0x80, RZ ;  /* 0x000000804f627810 */ /* 0x000fe40007ffe0ff */
[----:B------:R-:W-:Y:S02]  /*cd00*/  FSEL R161, R51, -INF , !P1 ;  /* 0xff80000033a17808 */ /* 0x000fe40004800000 */
[----:B------:R-:W1:Y:S01]  /*cd10*/  I2F R43, R131 ;  /* 0x00000083002b7306 */ /* 0x000e620000201400 */
[----:B---3--:R-:W-:Y:S01]  /*cd20*/  FFMA.FTZ R50, R107, UR4, R50 ;  /* 0x000000046b327c23 */ /* 0x008fe20008010032 */
[----:B------:R-:W-:Y:S01]  /*cd30*/  ISETP.GE.AND P1, PT, R92, R2, PT ;  /* 0x000000025c00720c */ /* 0x000fe20003f26270 */
[----:B------:R-:W-:Y:S01]  /*cd40*/  HMMA.16816.F32.BF16 R36, R12, R54, R36 ;  /* 0x000000360c24723c */ /* 0x000fe20000041824 */
[----:B------:R-:W3:Y:S01]  /*cd50*/  LDSM.16.M88.4 R52, [R204+0x2400] ;  /* 0x00240000cc34783b */ /* 0x000ee20000000200 */
[----:B------:R-:W-:-:S02]  /*cd60*/  IADD3 R97, R79, 0x79, RZ ;  /* 0x000000794f617810 */ /* 0x000fc40007ffe0ff */
[----:B------:R-:W-:Y:S01]  /*cd70*/  FSEL R164, R50, -INF , !P3 ;  /* 0xff80000032a47808 */ /* 0x000fe20005800000 */
[----:B------:R-:W4:Y:S01]  /*cd80*/  I2F R99, R104 ;  /* 0x0000006800637306 */ /* 0x000f220000201400 */
[----:B--2---:R-:W-:Y:S01]  /*cd90*/  FFMA.FTZ R4, R96, UR4, R4 ;  /* 0x0000000460047c23 */ /* 0x004fe20008010004 */
[-C--:B------:R-:W-:Y:S01]  /*cda0*/  ISETP.GE.AND P3, PT, R90, R2.reuse, PT ;  /* 0x000000025a00720c */ /* 0x080fe20003f66270 */
[C---:B------:R-:W-:Y:S01]  /*cdb0*/  HMMA.16816.F32.BF16 R28, R12.reuse, R20, R28 ;  /* 0x000000140c1c723c */ /* 0x040fe2000004181c */
[----:B------:R-:W-:Y:S02]  /*cdc0*/  ISETP.GE.AND P5, PT, R113, R2, PT ;  /* 0x000000027100720c */ /* 0x000fe40003fa6270 */
[----:B------:R-:W-:Y:S02]  /*cdd0*/  FSEL R140, R4, -INF , !P2 ;  /* 0xff800000048c7808 */ /* 0x000fe40005000000 */
[----:B------:R-:W2:Y:S01]  /*cde0*/  I2F R103, R113 ;  /* 0x0000007100677306 */ /* 0x000ea20000201400 */
[----:B-1----:R-:W-:Y:S01]  /*cdf0*/  FFMA.FTZ R5, R43, UR4, R5 ;  /* 0x000000042b057c23 */ /* 0x002fe20008010005 */
[----:B------:R-:W-:Y:S01]  /*ce00*/  P2R R4, PR, RZ, 0x2 ;  /* 0x00000002ff047803 */ /* 0x000fe20000000000 */
[----:B------:R-:W-:Y:S01]  /*ce10*/  HMMA.16816.F32.BF16 R24, R12, R22, R24 ;  /* 0x000000160c18723c */ /* 0x000fe20000041818 */
[----:B------:R-:W1:Y:S01]  /*ce20*/  LDSM.16.M88.4 R20, [R205+0x3800] ;  /* 0x00380000cd14783b */ /* 0x000e620000000200 */
[----:B------:R-:W-:-:S02]  /*ce30*/  P2R R100, PR, RZ, 0x8 ;  /* 0x00000008ff647803 */ /* 0x000fc40000000000 */
[----:B------:R-:W-:Y:S01]  /*ce40*/  FSEL R177, R5, -INF , !P4 ;  /* 0xff80000005b17808 */ /* 0x000fe20006000000 */
[----:B------:R-:W3:Y:S01]  /*ce50*/  I2F R81, R131 ;  /* 0x0000008300517306 */ /* 0x000ee20000201400 */
[----:B----4-:R-:W-:Y:S01]  /*ce60*/  FFMA.FTZ R6, R99, UR4, R6 ;  /* 0x0000000463067c23 */ /* 0x010fe20008010006 */
[----:B------:R-:W-:Y:S02]  /*ce70*/  ISETP.GE.AND P3, PT, R90, R0, PT ;  /* 0x000000005a00720c */ /* 0x000fe40003f66270 */
[----:B------:R-:W-:Y:S02]  /*ce80*/  ISETP.NE.AND P4, PT, R4, RZ, PT ;  /* 0x000000ff0400720c */ /* 0x000fe40003f85270 */
[----:B------:R-:W-:Y:S02]  /*ce90*/  FSEL R163, R6, -INF , !P0 ;  /* 0xff80000006a37808 */ /* 0x000fe40004000000 */
[----:B------:R-:W4:Y:S01]  /*cea0*/  I2F R89, R92 ;  /* 0x0000005c00597306 */ /* 0x000f220000201400 */
[----:B--2---:R-:W-:Y:S01]  /*ceb0*/  FFMA.FTZ R103, R103, UR4, R49 ;  /* 0x0000000467677c23 */ /* 0x004fe20008010031 */
[----:B------:R-:W-:-:S02]  /*cec0*/  ISETP.NE.AND P0, PT, R100, RZ, PT ;  /* 0x000000ff6400720c */ /* 0x000fc40003f05270 */
[-C--:B------:R-:W-:Y:S02]  /*ced0*/  ISETP.GE.AND P2, PT, R98, R2.reuse, PT ;  /* 0x000000026200720c */ /* 0x080fe40003f46270 */
[----:B------:R-:W-:Y:S02]  /*cee0*/  FSEL R137, R103, -INF , !P5 ;  /* 0xff80000067897808 */ /* 0x000fe40006800000 */
[----:B------:R-:W2:Y:S01]  /*cef0*/  I2F R106, R126 ;  /* 0x0000007e006a7306 */ /* 0x000ea20000201400 */
[----:B---3--:R-:W-:Y:S01]  /*cf00*/  FFMA.FTZ R81, R81, UR4, R7 ;  /* 0x0000000451517c23 */ /* 0x008fe20008010007 */
[----:B------:R-:W-:Y:S01]  /*cf10*/  ISETP.GE.AND P6, PT, R126, R2, PT ;  /* 0x000000027e00720c */ /* 0x000fe20003fc6270 */
[----:B------:R-:W-:Y:S01]  /*cf20*/  HMMA.16816.F32.BF16 R4, R16, R44, RZ ;  /* 0x0000002c1004723c */ /* 0x000fe200000418ff */
[----:B------:R-:W-:Y:S02]  /*cf30*/  ISETP.GE.AND P5, PT, R92, R0, PT ;  /* 0x000000005c00720c */ /* 0x000fe40003fa6270 */
[----:B------:R-:W-:-:S02]  /*cf40*/  P2R R94, PR, RZ, 0x8 ;  /* 0x00000008ff5e7803 */ /* 0x000fc40000000000 */
[----:B------:R-:W3:Y:S01]  /*cf50*/  I2F R85, R90 ;  /* 0x0000005a00557306 */ /* 0x000ee20000201400 */
[----:B----4-:R-:W-:Y:S01]  /*cf60*/  FFMA.FTZ R89, R89, UR4, R36 ;  /* 0x0000000459597c23 */ /* 0x010fe20008010024 */
[----:B------:R-:W-:Y:S02]  /*cf70*/  IADD3 R36, R79, 0x88, RZ ;  /* 0x000000884f247810 */ /* 0x000fe40007ffe0ff */
[C---:B------:R-:W-:Y:S02]  /*cf80*/  ISETP.GE.AND P1, PT, R97.reuse, R0, PT ;  /* 0x000000006100720c */ /* 0x040fe40003f26270 */
[----:B------:R-:W-:Y:S02]  /*cf90*/  ISETP.GE.AND P3, PT, R97, R2, PT ;  /* 0x000000026100720c */ /* 0x000fe40003f66270 */
[----:B------:R4:W1:Y:S01]  /*cfa0*/  I2F R86, R90 ;  /* 0x0000005a00567306 */ /* 0x0008620000201400 */
[----:B--2---:R-:W-:-:S05]  /*cfb0*/  FFMA.FTZ R106, R106, UR4, R48 ;  /* 0x000000046a6a7c23 */ /* 0x004fca0008010030 */
[----:B------:R-:W-:Y:S02]  /*cfc0*/  FSEL R136, R106, -INF , !P6 ;  /* 0xff8000006a887808 */ /* 0x000fe40007000000 */
[----:B------:R-:W2:Y:S01]  /*cfd0*/  I2F R49, R98 ;  /* 0x0000006200317306 */ /* 0x000ea20000201400 */
[----:B---3--:R-:W-:Y:S01]  /*cfe0*/  FFMA.FTZ R61, R85, UR4, R61 ;  /* 0x00000004553d7c23 */ /* 0x008fe2000801003d */
[----:B------:R-:W-:Y:S01]  /*cff0*/  ISETP.GE.AND P6, PT, R131, R0, PT ;  /* 0x000000008300720c */ /* 0x000fe20003fc6270 */
[----:B------:R-:W-:Y:S03]  /*d000*/  HMMA.16816.F32.BF16 R4, R12, R52, R4 ;  /* 0x000000340c04723c */ /* 0x000fe60000041804 */
[----:B------:R-:W-:Y:S02]  /*d010*/  FSEL R175, R81, -INF , !P6 ;  /* 0xff80000051af7808 */ /* 0x000fe40007000000 */
[----:B------:R-:W3:Y:S01]  /*d020*/  I2F R91, R92 ;  /* 0x0000005c005b7306 */ /* 0x000ee20000201400 */
[----:B----4-:R-:W-:Y:S01]  /*d030*/  IADD3 R90, R79, 0x81, RZ ;  /* 0x000000814f5a7810 */ /* 0x010fe20007ffe0ff */
[----:B-1----:R-:W-:Y:S01]  /*d040*/  FFMA.FTZ R86, R86, UR4, R63 ;  /* 0x0000000456567c23 */ /* 0x002fe2000801003f */
[----:B------:R-:W-:-:S02]  /*d050*/  FSEL R63, R61, -INF , !P0 ;  /* 0xff8000003d3f7808 */ /* 0x000fc40004000000 */
[----:B------:R-:W-:Y:S02]  /*d060*/  FSEL R61, R89, -INF , !P4 ;  /* 0xff800000593d7808 */ /* 0x000fe40006000000 */
[-C--:B------:R-:W-:Y:S01]  /*d070*/  ISETP.GE.AND P4, PT, R90, R0.reuse, PT ;  /* 0x000000005a00720c */ /* 0x080fe20003f86270 */
[----:B------:R-:W1:Y:S01]  /*d080*/  I2F R48, R97 ;  /* 0x0000006100307306 */ /* 0x000e620000201400 */
[----:B--2---:R-:W-:Y:S01]  /*d090*/  FFMA.FTZ R49, R49, UR4, R28 ;  /* 0x0000000431317c23 */ /* 0x004fe2000801001c */
[----:B------:R-:W-:Y:S02]  /*d0a0*/  ISETP.GE.AND P0, PT, R98, R0, PT ;  /* 0x000000006200720c */ /* 0x000fe40003f06270 */
[----:B------:R-:W-:Y:S02]  /*d0b0*/  ISETP.NE.AND P6, PT, R94, RZ, PT ;  /* 0x000000ff5e00720c */ /* 0x000fe40003fc5270 */
[----:B------:R-:W-:Y:S02]  /*d0c0*/  FSEL R180, R49, -INF , !P2 ;  /* 0xff80000031b47808 */ /* 0x000fe40005000000 */
[----:B------:R-:W2:Y:S01]  /*d0d0*/  I2F R95, R97 ;  /* 0x00000061005f7306 */ /* 0x000ea20000201400 */
[----:B---3--:R-:W-:Y:S01]  /*d0e0*/  FFMA.FTZ R91, R91, UR4, R38 ;  /* 0x000000045b5b7c23 */ /* 0x008fe20008010026 */
[----:B------:R-:W-:-:S02]  /*d0f0*/  P2R R38, PR, RZ, 0x10 ;  /* 0x00000010ff267803 */ /* 0x000fc40000000000 */
[----:B------:R-:W-:Y:S02]  /*d100*/  ISETP.GE.AND P4, PT, R36, R0, PT ;  /* 0x000000002400720c */ /* 0x000fe40003f86270 */
[----:B------:R-:W-:Y:S02]  /*d110*/  FSEL R172, R91, -INF , !P5 ;  /* 0xff8000005bac7808 */ /* 0x000fe40006800000 */
[----:B------:R-:W3:Y:S01]  /*d120*/  I2F R50, R98 ;  /* 0x0000006200327306 */ /* 0x000ee20000201400 */
[----:B-1----:R-:W-:Y:S01]  /*d130*/  FFMA.FTZ R39, R48, UR4, R39 ;  /* 0x0000000430277c23 */ /* 0x002fe20008010027 */
[----:B------:R-:W-:Y:S02]  /*d140*/  ISETP.GE.AND P5, PT, R36, R2, PT ;  /* 0x000000022400720c */ /* 0x000fe40003fa6270 */
[----:B------:R-:W-:Y:S02]  /*d150*/  ISETP.NE.AND P2, PT, R38, RZ, PT ;  /* 0x000000ff2600720c */ /* 0x000fe40003f45270 */
[----:B------:R-:W-:-:S02]  /*d160*/  FSEL R171, R39, -INF , !P1 ;  /* 0xff80000027ab7808 */ /* 0x000fc40004800000 */
[----:B------:R-:W1:Y:S01]  /*d170*/  I2F R51, R90 ;  /* 0x0000005a00337306 */ /* 0x000e620000201400 */
[----:B--2---:R-:W-:Y:S01]  /*d180*/  FFMA.FTZ R95, R95, UR4, R37 ;  /* 0x000000045f5f7c23 */ /* 0x004fe20008010025 */
[C---:B------:R-:W-:Y:S02]  /*d190*/  IADD3 R37, R79.reuse, 0x89, RZ ;  /* 0x000000894f257810 */ /* 0x040fe40007ffe0ff */
        /* <DEDUP_REMOVED lines=9> */
[----:B------:R-:W-:Y:S01]  /*d230*/  ISETP.GE.AND P0, PT, R37, R0, PT ;  /* 0x000000002500720c */ /* 0x000fe20003f06270 */
[----:B------:R-:W1:Y:S01]  /*d240*/  LDSM.16.M88.4 R48, [R204+0x2800] ;  /* 0x00280000cc30783b */ /* 0x000e620000000200 */
[----:B------:R-:W-:Y:S02]  /*d250*/  FSEL R173, R86, -INF , !P6 ;  /* 0xff80000056ad7808 */ /* 0x000fe40007000000 */
[----:B------:R-:W-:-:S02]  /*d260*/  P2R R28, PR, RZ, 0x2 ;  /* 0x00000002ff1c7803 */ /* 0x000fc40000000000 */
[----:B------:R-:W4:Y:S01]  /*d270*/  I2F R43, R90 ;  /* 0x0000005a002b7306 */ /* 0x000f220000201400 */
[----:B--2---:R-:W-:Y:S01]  /*d280*/  FFMA.FTZ R44, R44, UR4, R24 ;  /* 0x000000042c2c7c23 */ /* 0x004fe20008010018 */
[----:B------:R-:W-:Y:S02]  /*d290*/  FSEL R166, R31, -INF , !P2 ;  /* 0xff8000001fa67808 */ /* 0x000fe40005000000 */
[-C--:B------:R-:W-:Y:S02]  /*d2a0*/  ISETP.GE.AND P6, PT, R90, R2.reuse, PT ;  /* 0x000000025a00720c */ /* 0x080fe40003fc6270 */
[----:B------:R-:W-:Y:S02]  /*d2b0*/  FSEL R56, R44, -INF , !P5 ;  /* 0xff8000002c387808 */ /* 0x000fe40006800000 */
[----:B------:R2:W2:Y:S01]  /*d2c0*/  I2F R52, R37 ;  /* 0x0000002500347306 */ /* 0x0004a20000201400 */
[----:B---3--:R-:W-:Y:S01]  /*d2d0*/  FFMA.FTZ R165, R45, UR4, R26 ;  /* 0x000000042da57c23 */ /* 0x008fe2000801001a */
[----:B------:R-:W-:-:S02]  /*d2e0*/  ISETP.GE.AND P1, PT, R79, R2, PT ;  /* 0x000000024f00720c */ /* 0x000fc40003f26270 */
[----:B------:R-:W-:Y:S02]  /*d2f0*/  ISETP.GE.AND P2, PT, R79, R0, PT ;  /* 0x000000004f00720c */ /* 0x000fe40003f46270 */
[----:B------:R-:W-:Y:S02]  /*d300*/  ISETP.NE.AND P5, PT, R28, RZ, PT ;  /* 0x000000ff1c00720c */ /* 0x000fe40003fa5270 */
[----:B------:R-:W3:Y:S01]  /*d310*/  I2F R53, R79 ;  /* 0x0000004f00357306 */ /* 0x000ee20000201400 */
[----:B----4-:R-:W-:Y:S01]  /*d320*/  FFMA.FTZ R29, R43, UR4, R29 ;  /* 0x000000042b1d7c23 */ /* 0x010fe2000801001d */
[----:B------:R-:W-:Y:S02]  /*d330*/  IADD3 R43, R210, UR20, RZ ;  /* 0x00000014d22b7c10 */ /* 0x000fe4000fffe0ff */
[----:B------:R-:W-:Y:S02]  /*d340*/  FSEL R165, R165, -INF , !P4 ;  /* 0xff800000a5a57808 */ /* 0x000fe40006000000 */
[----:B------:R-:W-:Y:S01]  /*d350*/  FSEL R179, R29, -INF , !P6 ;  /* 0xff8000001db37808 */ /* 0x000fe20007000000 */
[C---:B--2---:R-:W-:Y:S01]  /*d360*/  HMMA.16816.F32.BF16 R36, R16.reuse, R46, RZ ;  /* 0x0000002e1024723c */ /* 0x044fe200000418ff */
[----:B------:R-:W2:Y:S01]  /*d370*/  LDSM.16.M88.4 R44, [R205+0x3c00] ;  /* 0x003c0000cd2c783b */ /* 0x000ea20000000200 */
[----:B------:R-:W4:Y:S01]  /*d380*/  I2F R79, R79 ;  /* 0x0000004f004f7306 */ /* 0x000f220000201400 */
[----:B------:R-:W-:Y:S01]  /*d390*/  IADD3 R24, R43, 0x91, RZ ;  /* 0x000000912b187810 */ /* 0x000fe20007ffe0ff */
[C---:B------:R-:W-:Y:S01]  /*d3a0*/  FFMA.FTZ R25, R52.reuse, UR4, R25 ;  /* 0x0000000434197c23 */ /* 0x040fe20008010019 */
[----:B------:R-:W-:Y:S01]  /*d3b0*/  FSEL R89, R77, -INF , !P5 ;  /* 0xff8000004d597808 */ /* 0x000fe20006800000 */
[----:B------:R-:W-:Y:S01]  /*d3c0*/  FFMA.FTZ R162, R52, UR4, R27 ;  /* 0x0000000434a27c23 */ /* 0x000fe2000801001b */
[----:B------:R-:W-:Y:S01]  /*d3d0*/  ISETP.GE.AND P5, PT, R24, R2, PT ;  /* 0x000000021800720c */ /* 0x000fe20003fa6270 */
[----:B------:R-:W-:Y:S01]  /*d3e0*/  HMMA.16816.F32.BF16 R28, R16, R20, RZ ;  /* 0x00000014101c723c */ /* 0x000fe200000418ff */
[----:B---3--:R-:W-:Y:S01]  /*d3f0*/  FFMA.FTZ R53, R53, UR4, R60 ;  /* 0x0000000435357c23 */ /* 0x008fe2000801003c */
[----:B------:R3:W-:Y:S01]  /*d400*/  I2F R3, R75 ;  /* 0x0000004b00037306 */ /* 0x0007e20000201400 */
[----:B------:R-:W-:-:S02]  /*d410*/  FSEL R181, R25, -INF , !P3 ;  /* 0xff80000019b57808 */ /* 0x000fc40005800000 */
[----:B------:R-:W-:Y:S02]  /*d420*/  ISETP.GE.AND P3, PT, R24, R0, PT ;  /* 0x000000001800720c */ /* 0x000fe40003f66270 */
[----:B------:R-:W-:Y:S02]  /*d430*/  IADD3 R20, R43, 0x98, RZ ;  /* 0x000000982b147810 */ /* 0x000fe40007ffe0ff */
[----:B------:R-:W-:Y:S01]  /*d440*/  P2R R25, PR, RZ, 0x8 ;  /* 0x00000008ff197803 */ /* 0x000fe20000000000 */
[----:B----4-:R-:W-:Y:S01]  /*d450*/  FFMA.FTZ R174, R79, UR4, R62 ;  /* 0x000000044fae7c23 */ /* 0x010fe2000801003e */
[----:B------:R-:W-:Y:S01]  /*d460*/  FSEL R62, R53, -INF , !P1 ;  /* 0xff800000353e7808 */ /* 0x000fe20004800000 */
[----:B------:R-:W4:Y:S01]  /*d470*/  I2F R77, R20 ;  /* 0x00000014004d7306 */ /* 0x000f220000201400 */
[----:B------:R-:W-:Y:S02]  /*d480*/  IADD3 R27, R43, 0x99, RZ ;  /* 0x000000992b1b7810 */ /* 0x000fe40007ffe0ff */
[----:B------:R-:W-:Y:S01]  /*d490*/  FSEL R162, R162, -INF , !P0 ;  /* 0xff800000a2a27808 */ /* 0x000fe20004000000 */
[----:B------:R-:W-:Y:S01]  /*d4a0*/  HMMA.16816.F32.BF16 R36, R12, R54, R36 ;  /* 0x000000360c24723c */ /* 0x000fe20000041824 */
[----:B------:R-:W2:Y:S01]  /*d4b0*/  LDSM.16.M88.4 R52, [R204+0x2c00] ;  /* 0x002c0000cc34783b */ /* 0x000ea20000000200 */
[----:B---3--:R-:W-:-:S02]  /*d4c0*/  IADD3 R75, R75, 0x90, RZ ;  /* 0x000000904b4b7810 */ /* 0x008fc40007ffe0ff */
[----:B------:R-:W-:Y:S01]  /*d4d0*/  ISETP.GE.AND P0, PT, R20, R0, PT ;  /* 0x000000001400720c */ /* 0x000fe20003f06270 */
[----:B------:R-:W3:Y:S01]  /*d4e0*/  I2F R79, R27 ;  /* 0x0000001b004f7306 */ /* 0x000ee20000201400 */
[C---:B------:R-:W-:Y:S02]  /*d4f0*/  ISETP.GE.AND P6, PT, R75.reuse, R2, PT ;  /* 0x000000024b00720c */ /* 0x040fe40003fc6270 */
[----:B------:R-:W-:Y:S01]  /*d500*/  ISETP.GE.AND P4, PT, R75, R0, PT ;  /* 0x000000004b00720c */ /* 0x000fe20003f86270 */
[----:B-1----:R-:W-:Y:S01]  /*d510*/  HMMA.16816.F32.BF16 R28, R12, R48, R28 ;  /* 0x000000300c1c723c */ /* 0x002fe2000004181c */
[----:B------:R-:W-:Y:S02]  /*d520*/  FSEL R174, R174, -INF , !P2 ;  /* 0xff800000aeae7808 */ /* 0x000fe40005000000 */
[C---:B------:R-:W-:Y:S01]  /*d530*/  ISETP.GE.AND P1, PT, R27.reuse, R2, PT ;  /* 0x000000021b00720c */ /* 0x040fe20003f26270 */
[----:B------:R-:W1:Y:S01]  /*d540*/  I2F R26, R75 ;  /* 0x0000004b001a7306 */ /* 0x000e620000201400 */
[----:B------:R-:W-:-:S02]  /*d550*/  ISETP.GE.AND P2, PT, R27, R0, PT ;  /* 0x000000001b00720c */ /* 0x000fc40003f46270 */
[----:B------:R-:W-:-:S05]  /*d560*/  IADD3 R49, R43, 0xa1, RZ ;  /* 0x000000a12b317810 */ /* 0x000fca0007ffe0ff */
[----:B------:R2:W2:Y:S03]  /*d570*/  I2F R75, R24 ;  /* 0x00000018004b7306 */ /* 0x0004a60000201400 */
[----:B----4-:R-:W-:Y:S01]  /*d580*/  FFMA.FTZ R184, R77, UR4, R36 ;  /* 0x000000044db87c23 */ /* 0x010fe20008010024 */
[----:B------:R-:W-:Y:S01]  /*d590*/  IADD3 R36, R43, 0xa8, RZ ;  /* 0x000000a82b247810 */ /* 0x000fe20007ffe0ff */
[----:B------:R-:W-:Y:S02]  /*d5a0*/  FFMA.FTZ R38, R77, UR4, R38 ;  /* 0x000000044d267c23 */ /* 0x000fe40008010026 */
[----:B---3--:R-:W-:Y:S01]  /*d5b0*/  FFMA.FTZ R37, R79, UR4, R37 ;  /* 0x000000044f257c23 */ /* 0x008fe20008010025 */
[----:B------:R-:W-:Y:S01]  /*d5c0*/  I2F R77, R36 ;  /* 0x00000024004d7306 */ /* 0x000fe20000201400 */
[----:B-1----:R-:W-:Y:S01]  /*d5d0*/  FFMA.FTZ R6, R26, UR4, R6 ;  /* 0x000000041a067c23 */ /* 0x002fe20008010006 */
[----:B------:R-:W-:Y:S01]  /*d5e0*/  FSEL R152, R38, -INF , !P0 ;  /* 0xff80000026987808 */ /* 0x000fe20004000000 */
[----:B------:R-:W-:Y:S01]  /*d5f0*/  FFMA.FTZ R4, R26, UR4, R4 ;  /* 0x000000041a047c23 */ /* 0x000fe20008010004 */
[----:B------:R-:W-:Y:S01]  /*d600*/  FSEL R185, R37, -INF , !P1 ;  /* 0xff80000025b97808 */ /* 0x000fe20004800000 */
[----:B------:R-:W-:Y:S01]  /*d610*/  FFMA.FTZ R150, R79, UR4, R39 ;  /* 0x000000044f967c23 */ /* 0x000fe20008010027 */
[----:B------:R-:W-:-:S02]  /*d620*/  FSEL R159, R6, -INF , !P4 ;  /* 0xff800000069f7808 */ /* 0x000fc40006000000 */
[----:B--2---:R-:W-:Y:S01]  /*d630*/  P2R R24, PR, RZ, 0x20 ;  /* 0x00000020ff187803 */ /* 0x004fe20000000000 */
[C---:B------:R-:W-:Y:S01]  /*d640*/  FFMA.FTZ R5, R75.reuse, UR4, R5 ;  /* 0x000000044b057c23 */ /* 0x040fe20008010005 */
[----:B------:R-:W-:Y:S01]  /*d650*/  ISETP.GE.AND P5, PT, R20, R2, PT ;  /* 0x000000021400720c */ /* 0x000fe20003fa6270 */
[----:B------:R-:W-:Y:S01]  /*d660*/  FFMA.FTZ R154, R75, UR4, R7 ;  /* 0x000000044b9a7c23 */ /* 0x000fe20008010007 */
[----:B------:R-:W-:Y:S01]  /*d670*/  HMMA.16816.F32.BF16 R20, R16, R22, RZ ;  /* 0x000000161014723c */ /* 0x000fe200000418ff */
[----:B------:R-:W-:Y:S01]  /*d680*/  FSEL R60, R4, -INF , !P6 ;  /* 0xff800000043c7808 */ /* 0x000fe20007000000 */
[----:B------:R-:W1:Y:S01]  /*d690*/  I2F R75, R49 ;  /* 0x00000031004b7306 */ /* 0x000e620000201400 */
[----:B------:R-:W-:Y:S02]  /*d6a0*/  ISETP.NE.AND P4, PT, R24, RZ, PT ;  /* 0x000000ff1800720c */ /* 0x000fe40003f85270 */
[----:B------:R-:W-:Y:S02]  /*d6b0*/  ISETP.NE.AND P6, PT, R25, RZ, PT ;  /* 0x000000ff1900720c */ /* 0x000fe40003fc5270 */
[----:B------:R-:W-:Y:S01]  /*d6c0*/  IADD3 R4, R43, 0xa0, RZ ;  /* 0x000000a02b047810 */ /* 0x000fe20007ffe0ff */
[----:B------:R-:W2:Y:S01]  /*d6d0*/  LDSM.16.M88.4 R24, [R205+0x4000] ;  /* 0x00400000cd18783b */ /* 0x000ea20000000200 */
[----:B------:R-:W-:-:S02]  /*d6e0*/  FSEL R183, R5, -INF , !P4 ;  /* 0xff80000005b77808 */ /* 0x000fc40006000000 */
[----:B------:R-:W3:Y:S01]  /*d6f0*/  I2F R48, R4 ;  /* 0x0000000400307306 */ /* 0x000ee20000201400 */
[C---:B------:R-:W-:Y:S02]  /*d700*/  ISETP.GE.AND P3, PT, R4.reuse, R2, PT ;  /* 0x000000020400720c */ /* 0x040fe40003f66270 */
[----:B------:R-:W-:Y:S02]  /*d710*/  ISETP.GE.AND P4, PT, R4, R0, PT ;  /* 0x000000000400720c */ /* 0x000fe40003f86270 */
[----:B------:R-:W-:Y:S02]  /*d720*/  FSEL R154, R154, -INF , !P6 ;  /* 0xff8000009a9a7808 */ /* 0x000fe40007000000 */
[-C--:B------:R-:W-:Y:S01]  /*d730*/  ISETP.GE.AND P6, PT, R49, R2.reuse, PT ;  /* 0x000000023100720c */ /* 0x080fe20003fc6270 */
[C---:B-1----:R-:W-:Y:S01]  /*d740*/  FFMA.FTZ R29, R75.reuse, UR4, R29 ;  /* 0x000000044b1d7c23 */ /* 0x042fe2000801001d */
[----:B------:R-:W-:Y:S01]  /*d750*/  FSEL R184, R184, -INF , !P5 ;  /* 0xff800000b8b87808 */ /* 0x000fe20006800000 */
[----:B------:R-:W-:Y:S01]  /*d760*/  FFMA.FTZ R143, R75, UR4, R31 ;  /* 0x000000044b8f7c23 */ /* 0x000fe2000801001f */
[----:B------:R-:W-:-:S02]  /*d770*/  ISETP.GE.AND P5, PT, R36, R2, PT ;  /* 0x000000022400720c */ /* 0x000fc40003fa6270 */
[----:B------:R-:W-:Y:S01]  /*d780*/  HMMA.16816.F32.BF16 R20, R12, R50, R20 ;  /* 0x000000320c14723c */ /* 0x000fe20000041814 */
[----:B------:R-:W-:Y:S01]  /*d790*/  ISETP.GE.AND P0, PT, R36, R0, PT ;  /* 0x000000002400720c */ /* 0x000fe20003f06270 */
[----:B---3--:R-:W-:Y:S01]  /*d7a0*/  FFMA.FTZ R30, R48, UR4, R30 ;  /* 0x00000004301e7c23 */ /* 0x008fe2000801001e */
[----:B------:R-:W-:Y:S01]  /*d7b0*/  FSEL R150, R150, -INF , !P2 ;  /* 0xff80000096967808 */ /* 0x000fe20005000000 */
[----:B------:R-:W-:-:S04]  /*d7c0*/  FFMA.FTZ R28, R48, UR4, R28 ;  /* 0x00000004301c7c23 */ /* 0x000fc8000801001c */
[C---:B------:R-:W-:Y:S01]  /*d7d0*/  HMMA.16816.F32.BF16 R4, R16.reuse, R44, RZ ;  /* 0x0000002c1004723c */ /* 0x040fe200000418ff */
[----:B------:R-:W-:Y:S02]  /*d7e0*/  FSEL R145, R30, -INF , !P4 ;  /* 0xff8000001e917808 */ /* 0x000fe40006000000 */
[----:B------:R-:W-:Y:S02]  /*d7f0*/  FSEL R187, R28, -INF , !P3 ;  /* 0xff8000001cbb7808 */ /* 0x000fe40005800000 */
[----:B------:R-:W-:Y:S02]  /*d800*/  IADD3 R28, R43, 0xb0, RZ ;  /* 0x000000b02b1c7810 */ /* 0x000fe40007ffe0ff */
[----:B------:R-:W-:Y:S01]  /*d810*/  P2R R44, PR, RZ, 0x40 ;  /* 0x00000040ff2c7803 */ /* 0x000fe20000000000 */
[----:B------:R-:W-:Y:S01]  /*d820*/  HMMA.16816.F32.BF16 R36, R16, R46, RZ ;  /* 0x0000002e1024723c */ /* 0x000fe200000418ff */
[----:B------:R-:W-:Y:S02]  /*d830*/  ISETP.GE.AND P6, PT, R49, R0, PT ;  /* 0x000000003100720c */ /* 0x000fe40003fc6270 */
[----:B------:R-:W-:Y:S01]  /*d840*/  IADD3 R45, R43, 0xa9, RZ ;  /* 0x000000a92b2d7810 */ /* 0x000fe20007ffe0ff */
[----:B------:R-:W1:Y:S01]  /*d850*/  LDSM.16.M88.4 R48, [R204+0x3000] ;  /* 0x00300000cc30783b */ /* 0x000e620000000200 */
[----:B------:R-:W-:-:S02]  /*d860*/  ISETP.NE.AND P4, PT, R44, RZ, PT ;  /* 0x000000ff2c00720c */ /* 0x000fc40003f85270 */
[----:B------:R3:W4:Y:S01]  /*d870*/  I2F R79, R45 ;  /* 0x0000002d004f7306 */ /* 0x0007220000201400 */
[----:B------:R-:W-:Y:S01]  /*d880*/  ISETP.GE.AND P1, PT, R45, R2, PT ;  /* 0x000000022d00720c */ /* 0x000fe20003f26270 */
[----:B------:R-:W-:Y:S01]  /*d890*/  FFMA.FTZ R209, R77, UR4, R20 ;  /* 0x000000044dd17c23 */ /* 0x000fe20008010014 */
[----:B------:R-:W-:Y:S01]  /*d8a0*/  ISETP.GE.AND P2, PT, R45, R0, PT ;  /* 0x000000002d00720c */ /* 0x000fe20003f46270 */
[----:B------:R-:W-:Y:S01]  /*d8b0*/  FFMA.FTZ R22, R77, UR4, R22 ;  /* 0x000000044d167c23 */ /* 0x000fe20008010016 */
[----:B------:R-:W-:Y:S02]  /*d8c0*/  FSEL R208, R29, -INF , !P4 ;  /* 0xff8000001dd07808 */ /* 0x000fe40006000000 */
[C---:B------:R-:W-:Y:S02]  /*d8d0*/  ISETP.GE.AND P3, PT, R28.reuse, R2, PT ;  /* 0x000000021c00720c */ /* 0x040fe40003f66270 */
[----:B------:R-:W-:Y:S01]  /*d8e0*/  HMMA.16816.F32.BF16 R4, R12, R52, R4 ;  /* 0x000000340c04723c */ /* 0x000fe20000041804 */
[----:B------:R2:W2:Y:S01]  /*d8f0*/  I2F R52, R28 ;  /* 0x0000001c00347306 */ /* 0x0004a20000201400 */
[----:B------:R-:W-:-:S02]  /*d900*/  ISETP.GE.AND P4, PT, R28, R0, PT ;  /* 0x000000001c00720c */ /* 0x000fc40003f86270 */
[----:B------:R-:W-:Y:S02]  /*d910*/  FSEL R143, R143, -INF , !P6 ;  /* 0xff8000008f8f7808 */ /* 0x000fe40007000000 */
[----:B------:R-:W-:Y:S01]  /*d920*/  FSEL R209, R209, -INF , !P5 ;  /* 0xff800000d1d17808 */ /* 0x000fe20006800000 */
[----:B---3--:R-:W3:Y:S01]  /*d930*/  LDSM.16.M88.4 R44, [R205+0x4400] ;  /* 0x00440000cd2c783b */ /* 0x008ee20000000200 */
[----:B------:R-:W-:Y:S01]  /*d940*/  IADD3 R53, R43, 0xb1, RZ ;  /* 0x000000b12b357810 */ /* 0x000fe20007ffe0ff */
[----:B------:R-:W-:Y:S01]  /*d950*/  HMMA.16816.F32.BF16 R36, R12, R54, R36 ;  /* 0x000000360c24723c */ /* 0x000fe20000041824 */
[----:B------:R-:W-:Y:S01]  /*d960*/  FSEL R133, R22, -INF , !P0 ;  /* 0xff80000016857808 */ /* 0x000fe20004000000 */
[----:B----4-:R-:W-:Y:S01]  /*d970*/  FFMA.FTZ R211, R79, UR4, R21 ;  /* 0x000000044fd37c23 */ /* 0x010fe20008010015 */
[----:B------:R4:W1:Y:S01]  /*d980*/  I2F R20, R53 ;  /* 0x0000003500147306 */ /* 0x0008620000201400 */
[----:B------:R-:W-:Y:S01]  /*d990*/  ISETP.GE.AND P6, PT, R53, R2, PT ;  /* 0x000000023500720c */ /* 0x000fe20003fc6270 */
[----:B------:R-:W-:Y:S01]  /*d9a0*/  FFMA.FTZ R23, R79, UR4, R23 ;  /* 0x000000044f177c23 */ /* 0x000fe20008010017 */
[----:B------:R-:W-:-:S02]  /*d9b0*/  IADD3 R21, R43, 0xb9, RZ ;  /* 0x000000b92b157810 */ /* 0x000fc40007ffe0ff */
[----:B--2---:R-:W-:Y:S01]  /*d9c0*/  HMMA.16816.F32.BF16 R28, R16, R24, RZ ;  /* 0x00000018101c723c */ /* 0x004fe200000418ff */
[----:B------:R-:W-:Y:S02]  /*d9d0*/  P2R R75, PR, RZ, 0x40 ;  /* 0x00000040ff4b7803 */ /* 0x000fe40000000000 */
[----:B------:R-:W-:Y:S01]  /*d9e0*/  ISETP.GE.AND P6, PT, R53, R0, PT ;  /* 0x000000003500720c */ /* 0x000fe20003fc6270 */
[----:B------:R-:W2:Y:S01]  /*d9f0*/  I2F R79, R21 ;  /* 0x00000015004f7306 */ /* 0x000ea20000201400 */
[----:B------:R-:W-:Y:S02]  /*da00*/  FSEL R211, R211, -INF , !P1 ;  /* 0xff800000d3d37808 */ /* 0x000fe40004800000 */
[----:B------:R-:W-:Y:S01]  /*da10*/  IADD3 R24, R43, 0xb8, RZ ;  /* 0x000000b82b187810 */ /* 0x000fe20007ffe0ff */
[C---:B------:R-:W-:Y:S01]  /*da20*/  FFMA.FTZ R4, R52.reuse, UR4, R4 ;  /* 0x0000000434047c23 */ /* 0x040fe20008010004 */
[----:B------:R-:W-:Y:S01]  /*da30*/  FSEL R131, R23, -INF , !P2 ;  /* 0xff80000017837808 */ /* 0x000fe20005000000 */
[----:B------:R-:W-:Y:S01]  /*da40*/  FFMA.FTZ R6, R52, UR4, R6 ;  /* 0x0000000434067c23 */ /* 0x000fe20008010006 */
[C---:B------:R-:W-:Y:S01]  /*da50*/  ISETP.GE.AND P5, PT, R24.reuse, R2, PT ;  /* 0x000000021800720c */ /* 0x040fe20003fa6270 */
[----:B----4-:R-:W4:Y:S01]  /*da60*/  LDSM.16.M88.4 R52, [R204+0x3400] ;  /* 0x00340000cc34783b */ /* 0x010f220000000200 */
[----:B------:R-:W3:Y:S01]  /*da70*/  I2F R77, R24 ;  /* 0x00000018004d7306 */ /* 0x000ee20000201400 */
[----:B------:R-:W-:Y:S01]  /*da80*/  ISETP.GE.AND P0, PT, R24, R0, PT ;  /* 0x000000001800720c */ /* 0x000fe20003f06270 */
[----:B-1----:R-:W-:Y:S01]  /*da90*/  FFMA.FTZ R5, R20, UR4, R5 ;  /* 0x0000000414057c23 */ /* 0x002fe20008010005 */
[----:B------:R-:W-:Y:S01]  /*daa0*/  FSEL R117, R6, -INF , !P4 ;  /* 0xff80000006757808 */ /* 0x000fe20006000000 */
[----:B------:R-:W-:Y:S01]  /*dab0*/  FFMA.FTZ R110, R20, UR4, R7 ;  /* 0x00000004146e7c23 */ /* 0x000fe20008010007 */
[----:B------:R-:W-:-:S02]  /*dac0*/  FSEL R212, R4, -INF , !P3 ;  /* 0xff80000004d47808 */ /* 0x000fc40005800000 */
[----:B------:R-:W-:Y:S01]  /*dad0*/  ISETP.NE.AND P4, PT, R75, RZ, PT ;  /* 0x000000ff4b00720c */ /* 0x000fe20003f85270 */
[----:B--2---:R-:W-:Y:S01]  /*dae0*/  FFMA.FTZ R218, R79, UR4, R37 ;  /* 0x000000044fda7c23 */ /* 0x004fe20008010025 */
[----:B------:R-:W-:Y:S01]  /*daf0*/  IADD3 R4, R43, 0xc0, RZ ;  /* 0x000000c02b047810 */ /* 0x000fe20007ffe0ff */
[----:B------:R-:W-:Y:S01]  /*db00*/  FFMA.FTZ R39, R79, UR4, R39 ;  /* 0x000000044f277c23 */ /* 0x000fe20008010027 */
[----:B------:R-:W-:Y:S01]  /*db10*/  HMMA.16816.F32.BF16 R28, R12, R48, R28 ;  /* 0x000000300c1c723c */ /* 0x000fe2000004181c */
[----:B------:R-:W-:Y:S01]  /*db20*/  FSEL R216, R5, -INF , !P4 ;  /* 0xff80000005d87808 */ /* 0x000fe20006000000 */
[----:B------:R1:W2:Y:S01]  /*db30*/  I2F R48, R4 ;  /* 0x0000000400307306 */ /* 0x0002a20000201400 */
[C---:B------:R-:W-:Y:S02]  /*db40*/  ISETP.GE.AND P3, PT, R4.reuse, R2, PT ;  /* 0x000000020400720c */ /* 0x040fe40003f66270 */
[----:B------:R-:W-:Y:S01]  /*db50*/  ISETP.GE.AND P4, PT, R4, R0, PT ;  /* 0x000000000400720c */ /* 0x000fe20003f86270 */
[----:B---3--:R-:W-:Y:S01]  /*db60*/  FFMA.FTZ R217, R77, UR4, R36 ;  /* 0x000000044dd97c23 */ /* 0x008fe20008010024 */
[----:B------:R-:W-:Y:S01]  /*db70*/  IADD3 R49, R43, 0xc1, RZ ;  /* 0x000000c12b317810 */ /* 0x000fe20007ffe0ff */
[----:B------:R-:W-:Y:S01]  /*db80*/  HMMA.16816.F32.BF16 R24, R16, R26, RZ ;  /* 0x0000001a1018723c */ /* 0x000fe200000418ff */
[----:B------:R-:W-:Y:S01]  /*db90*/  ISETP.GE.AND P1, PT, R21, R2, PT ;  /* 0x000000021500720c */ /* 0x000fe20003f26270 */
[----:B------:R-:W-:Y:S01]  /*dba0*/  FFMA.FTZ R38, R77, UR4, R38 ;  /* 0x000000044d267c23 */ /* 0x000fe20008010026 */
[----:B------:R-:W-:Y:S01]  /*dbb0*/  ISETP.GE.AND P2, PT, R21, R0, PT ;  /* 0x000000001500720c */ /* 0x000fe20003f46270 */
[----:B------:R-:W3:Y:S01]  /*dbc0*/  I2F R36, R49 ;  /* 0x0000003100247306 */ /* 0x000ee20000201400 */
[----:B------:R-:W4:Y:S01]  /*dbd0*/  LDSM.16.M88.4 R20, [R205+0x4800] ;  /* 0x00480000cd14783b */ /* 0x000f220000000200 */
[----:B------:R-:W-:-:S02]  /*dbe0*/  IADD3 R37, R43, 0xc9, RZ ;  /* 0x000000c92b257810 */ /* 0x000fc40007ffe0ff */
[----:B------:R-:W-:Y:S01]  /*dbf0*/  FSEL R218, R218, -INF , !P1 ;  /* 0xff800000dada7808 */ /* 0x000fe20004800000 */
[----:B-1----:R-:W-:Y:S01]  /*dc00*/  HMMA.16816.F32.BF16 R4, R16, R44, RZ ;  /* 0x0000002c1004723c */ /* 0x002fe200000418ff */
[----:B------:R-:W-:Y:S02]  /*dc10*/  FSEL R101, R39, -INF , !P2 ;  /* 0xff80000027657808 */ /* 0x000fe40005000000 */
[----:B------:R1:W-:Y:S01]  /*dc20*/  I2F R79, R37 ;  /* 0x00000025004f7306 */ /* 0x0003e20000201400 */
[----:B------:R-:W-:Y:S02]  /*dc30*/  FSEL R110, R110, -INF , !P6 ;  /* 0xff8000006e6e7808 */ /* 0x000fe40007000000 */
[----:B------:R-:W-:Y:S01]  /*dc40*/  FSEL R103, R38, -INF , !P0 ;  /* 0xff80000026677808 */ /* 0x000fe20004000000 */
[C---:B--2---:R-:W-:Y:S01]  /*dc50*/  FFMA.FTZ R28, R48.reuse, UR4, R28 ;  /* 0x00000004301c7c23 */ /* 0x044fe2000801001c */
[----:B------:R-:W-:Y:S01]  /*dc60*/  IADD3 R44, R43, 0xc8, RZ ;  /* 0x000000c82b2c7810 */ /* 0x000fe20007ffe0ff */
[----:B------:R-:W-:Y:S01]  /*dc70*/  FFMA.FTZ R30, R48, UR4, R30 ;  /* 0x00000004301e7c23 */ /* 0x000fe2000801001e */
[C---:B------:R-:W-:Y:S01]  /*dc80*/  ISETP.GE.AND P1, PT, R37.reuse, R2, PT ;  /* 0x000000022500720c */ /* 0x040fe20003f26270 */
[C---:B---3--:R-:W-:Y:S01]  /*dc90*/  FFMA.FTZ R29, R36.reuse, UR4, R29 ;  /* 0x00000004241d7c23 */ /* 0x048fe2000801001d */
[----:B------:R-:W-:Y:S01]  /*dca0*/  ISETP.GE.AND P2, PT, R37, R0, PT ;  /* 0x000000002500720c */ /* 0x000fe20003f46270 */
[----:B------:R-:W-:Y:S01]  /*dcb0*/  FFMA.FTZ R92, R36, UR4, R31 ;  /* 0x00000004245c7c23 */ /* 0x000fe2000801001f */
[-C--:B------:R-:W-:Y:S01]  /*dcc0*/  ISETP.GE.AND P6, PT, R49, R2.reuse, PT ;  /* 0x000000023100720c */ /* 0x080fe20003fc6270 */
[----:B------:R-:W-:Y:S01]  /*dcd0*/  HMMA.16816.F32.BF16 R24, R12, R50, R24 ;  /* 0x000000320c18723c */ /* 0x000fe20000041818 */
[----:B------:R-:W-:Y:S01]  /*dce0*/  FSEL R217, R217, -INF , !P5 ;  /* 0xff800000d9d97808 */ /* 0x000fe20006800000 */
[----:B------:R2:W3:Y:S01]  /*dcf0*/  I2F R77, R44 ;  /* 0x0000002c004d7306 */ /* 0x0004e20000201400 */
[C---:B------:R-:W-:Y:S01]  /*dd00*/  ISETP.GE.AND P5, PT, R44.reuse, R2, PT ;  /* 0x000000022c00720c */ /* 0x040fe20003fa6270 */
[----:B-1----:R-:W-:Y:S01]  /*dd10*/  LDSM.16.M88.4 R36, [R205+0x4c00] ;  /* 0x004c0000cd24783b */ /* 0x002fe20000000200 */
[----:B------:R-:W-:-:S02]  /*dd20*/  ISETP.GE.AND P0, PT, R44, R0, PT ;  /* 0x000000002c00720c */ /* 0x000fc40003f06270 */
[----:B------:R-:W-:Y:S02]  /*dd30*/  P2R R75, PR, RZ, 0x40 ;  /* 0x00000040ff4b7803 */ /* 0x000fe40000000000 */
[----:B------:R-:W-:Y:S01]  /*dd40*/  ISETP.GE.AND P6, PT, R49, R0, PT ;  /* 0x000000003100720c */ /* 0x000fe20003fc6270 */
[----:B----4-:R-:W-:Y:S01]  /*dd50*/  HMMA.16816.F32.BF16 R4, R12, R52, R4 ;  /* 0x000000340c04723c */ /* 0x010fe20000041804 */
[----:B------:R-:W1:Y:S01]  /*dd60*/  LDSM.16.M88.4 R48, [R204+0x3800] ;  /* 0x00380000cc30783b */ /* 0x000e620000000200 */
[----:B------:R-:W-:Y:S02]  /*dd70*/  FSEL R186, R28, -INF , !P3 ;  /* 0xff8000001cba7808 */ /* 0x000fe40005800000 */
[C---:B------:R-:W-:Y:S02]  /*dd80*/  IADD3 R28, R43.reuse, 0xd0, RZ ;  /* 0x000000d02b1c7810 */ /* 0x040fe40007ffe0ff */
[----:B------:R-:W-:Y:S02]  /*dd90*/  FSEL R97, R30, -INF , !P4 ;  /* 0xff8000001e617808 */ /* 0x000fe40006000000 */
[----:B--2---:R-:W-:Y:S01]  /*dda0*/  HMMA.16816.F32.BF16 R44, R16, R46, RZ ;  /* 0x0000002e102c723c */ /* 0x004fe200000418ff */
[----:B------:R2:W4:Y:S01]  /*ddb0*/  I2F R52, R28 ;  /* 0x0000001c00347306 */ /* 0x0005220000201400 */
[----:B------:R-:W-:-:S02]  /*ddc0*/  IADD3 R53, R43, 0xd1, RZ ;  /* 0x000000d12b357810 */ /* 0x000fc40007ffe0ff */
[----:B------:R-:W-:Y:S02]  /*ddd0*/  ISETP.NE.AND P4, PT, R75, RZ, PT ;  /* 0x000000ff4b00720c */ /* 0x000fe40003f85270 */
[C---:B---3--:R-:W-:Y:S01]  /*dde0*/  FFMA.FTZ R24, R77.reuse, UR4, R24 ;  /* 0x000000044d187c23 */ /* 0x048fe20008010018 */
[C---:B------:R-:W-:Y:S01]  /*ddf0*/  ISETP.GE.AND P3, PT, R28.reuse, R2, PT ;  /* 0x000000021c00720c */ /* 0x040fe20003f66270 */
[----:B------:R-:W-:Y:S01]  /*de00*/  FFMA.FTZ R26, R77, UR4, R26 ;  /* 0x000000044d1a7c23 */ /* 0x000fe2000801001a */
[----:B------:R-:W3:Y:S01]  /*de10*/  I2F R75, R53 ;  /* 0x00000035004b7306 */ /* 0x000ee20000201400 */
[----:B------:R-:W-:Y:S01]  /*de20*/  FFMA.FTZ R25, R79, UR4, R25 ;  /* 0x000000044f197c23 */ /* 0x000fe20008010019 */
[----:B------:R-:W-:Y:S01]  /*de30*/  FSEL R182, R29, -INF , !P4 ;  /* 0xff8000001db67808 */ /* 0x000fe20006000000 */
[----:B------:R-:W-:Y:S01]  /*de40*/  FFMA.FTZ R85, R79, UR4, R27 ;  /* 0x000000044f557c23 */ /* 0x000fe2000801001b */
[----:B------:R-:W-:Y:S02]  /*de50*/  ISETP.GE.AND P4, PT, R28, R0, PT ;  /* 0x000000001c00720c */ /* 0x000fe40003f86270 */
[----:B------:R-:W-:Y:S01]  /*de60*/  FSEL R149, R24, -INF , !P5 ;  /* 0xff80000018957808 */ /* 0x000fe20006800000 */
[----:B--2---:R-:W-:Y:S01]  /*de70*/  HMMA.16816.F32.BF16 R28, R16, R20, RZ ;  /* 0x00000014101c723c */ /* 0x004fe200000418ff */
[----:B------:R-:W-:Y:S01]  /*de80*/  FSEL R90, R26, -INF , !P0 ;  /* 0xff8000001a5a7808 */ /* 0x000fe20004000000 */
[C---:B----4-:R-:W-:Y:S01]  /*de90*/  FFMA.FTZ R6, R52.reuse, UR4, R6 ;  /* 0x0000000434067c23 */ /* 0x050fe20008010006 */
[----:B------:R-:W-:Y:S01]  /*dea0*/  FSEL R176, R25, -INF , !P1 ;  /* 0xff80000019b07808 */ /* 0x000fe20004800000 */
[----:B------:R-:W-:Y:S01]  /*deb0*/  FFMA.FTZ R151, R52, UR4, R4 ;  /* 0x0000000434977c23 */ /* 0x000fe20008010004 */
[----:B------:R-:W2:Y:S01]  /*dec0*/  LDSM.16.M88.4 R24, [R204+0x3c00] ;  /* 0x003c0000cc18783b */ /* 0x000ea20000000200 */
[----:B------:R-:W-:Y:S01]  /*ded0*/  FSEL R92, R92, -INF , !P6 ;  /* 0xff8000005c5c7808 */ /* 0x000fe20007000000 */
[----:B------:R-:W-:-:S04]  /*dee0*/  DEPBAR.LE SB0, 0x0 ;  /* 0x000080000000791a */ /* 0x000fc80000000000 */
[----:B------:R-:W-:Y:S01]  /*def0*/  IADD3 R20, R43, 0xd8, RZ ;  /* 0x000000d82b147810 */ /* 0x000fe20007ffe0ff */
[----:B------:R-:W-:Y:S01]  /*df00*/  HMMA.16816.F32.BF16 R44, R12, R54, R44 ;  /* 0x000000360c2c723c */ /* 0x000fe2000004182c */
[-C--:B------:R-:W-:Y:S01]  /*df10*/  ISETP.GE.AND P6, PT, R53, R2.reuse, PT ;  /* 0x000000023500720c */ /* 0x080fe20003fc6270 */
[----:B---3--:R-:W-:Y:S01]  /*df20*/  FFMA.FTZ R5, R75, UR4, R5 ;  /* 0x000000044b057c23 */ /* 0x008fe20008010005 */
[----:B------:R3:W4:Y:S01]  /*df30*/  I2F R54, R20 ;  /* 0x0000001400367306 */ /* 0x0007220000201400 */
[C---:B------:R-:W-:Y:S02]  /*df40*/  ISETP.GE.AND P5, PT, R20.reuse, R2, PT ;  /* 0x000000021400720c */ /* 0x040fe40003fa6270 */
[----:B------:R-:W-:Y:S02]  /*df50*/  ISETP.GE.AND P0, PT, R20, R0, PT ;  /* 0x000000001400720c */ /* 0x000fe40003f06270 */
[----:B------:R-:W-:Y:S02]  /*df60*/  P2R R77, PR, RZ, 0x40 ;  /* 0x00000040ff4d7803 */ /* 0x000fe40000000000 */
[----:B------:R-:W-:-:S02]  /*df70*/  FSEL R79, R6, -INF , !P4 ;  /* 0xff800000064f7808 */ /* 0x000fc40006000000 */
[----:B------:R-:W-:Y:S01]  /*df80*/  ISETP.NE.AND P4, PT, R77, RZ, PT ;  /* 0x000000ff4d00720c */ /* 0x000fe20003f85270 */
[----:B------:R-:W-:Y:S01]  /*df90*/  FFMA.FTZ R77, R75, UR4, R7 ;  /* 0x000000044b4d7c23 */ /* 0x000fe20008010007 */
[----:B------:R-:W-:Y:S01]  /*dfa0*/  IADD3 R4, R43, 0xe0, RZ ;  /* 0x000000e02b047810 */ /* 0x000fe20007ffe0ff */
[----:B-1----:R-:W-:Y:S01]  /*dfb0*/  HMMA.16816.F32.BF16 R28, R12, R48, R28 ;  /* 0x000000300c1c723c */ /* 0x002fe2000004181c */
[----:B------:R-:W-:Y:S02]  /*dfc0*/  FSEL R151, R151, -INF , !P3 ;  /* 0xff80000097977808 */ /* 0x000fe40005800000 */
[----:B------:R-:W-:Y:S01]  /*dfd0*/  FSEL R158, R5, -INF , !P4 ;  /* 0xff800000059e7808 */ /* 0x000fe20006000000 */
[----:B------:R1:W1:Y:S01]  /*dfe0*/  I2F R52, R4 ;  /* 0x0000000400347306 */ /* 0x0002620000201400 */
[C---:B------:R-:W-:Y:S02]  /*dff0*/  ISETP.GE.AND P3, PT, R4.reuse, R2, PT ;  /* 0x000000020400720c */ /* 0x040fe40003f66270 */
[----:B------:R-:W-:Y:S01]  /*e000*/  ISETP.GE.AND P4, PT, R4, R0, PT ;  /* 0x000000000400720c */ /* 0x000fe20003f86270 */
[----:B---3--:R-:W-:Y:S01]  /*e010*/  HMMA.16816.F32.BF16 R20, R16, R22, RZ ;  /* 0x000000161014723c */ /* 0x008fe200000418ff */
[C---:B------:R-:W-:Y:S01]  /*e020*/  IADD3 R49, R43.reuse, 0xe1, RZ ;  /* 0x000000e12b317810 */ /* 0x040fe20007ffe0ff */
[C---:B----4-:R-:W-:Y:S01]  /*e030*/  FFMA.FTZ R44, R54.reuse, UR4, R44 ;  /* 0x00000004362c7c23 */ /* 0x050fe2000801002c */
[C---:B------:R-:W-:Y:S01]  /*e040*/  IADD3 R48, R43.reuse, 0xe8, RZ ;  /* 0x000000e82b307810 */ /* 0x040fe20007ffe0ff */
[----:B------:R-:W-:Y:S01]  /*e050*/  FFMA.FTZ R46, R54, UR4, R46 ;  /* 0x00000004362e7c23 */ /* 0x000fe2000801002e */
[----:B------:R-:W-:-:S02]  /*e060*/  IADD3 R55, R43, 0xd9, RZ ;  /* 0x000000d92b377810 */ /* 0x000fc40007ffe0ff */
[----:B------:R-:W-:Y:S02]  /*e070*/  ISETP.GE.AND P6, PT, R53, R0, PT ;  /* 0x000000003500720c */ /* 0x000fe40003fc6270 */
[----:B------:R-:W3:Y:S01]  /*e080*/  I2F R53, R55 ;  /* 0x0000003700357306 */ /* 0x000ee20000201400 */
[----:B------:R-:W-:Y:S01]  /*e090*/  FSEL R170, R44, -INF , !P5 ;  /* 0xff8000002caa7808 */ /* 0x000fe20006800000 */
[C---:B-1----:R-:W-:Y:S01]  /*e0a0*/  HMMA.16816.F32.BF16 R4, R16.reuse, R36, RZ ;  /* 0x000000241004723c */ /* 0x042fe200000418ff */
[----:B------:R-:W-:Y:S02]  /*e0b0*/  FSEL R77, R77, -INF , !P6 ;  /* 0xff8000004d4d7808 */ /* 0x000fe40007000000 */
[-C--:B------:R-:W-:Y:S02]  /*e0c0*/  ISETP.GE.AND P6, PT, R49, R2.reuse, PT ;  /* 0x000000023100720c */ /* 0x080fe40003fc6270 */
[C---:B------:R-:W-:Y:S01]  /*e0d0*/  FFMA.FTZ R146, R52.reuse, UR4, R28 ;  /* 0x0000000434927c23 */ /* 0x040fe2000801001c */
[----:B------:R-:W1:Y:S01]  /*e0e0*/  I2F R37, R49 ;  /* 0x0000003100257306 */ /* 0x000e620000201400 */
[----:B------:R-:W-:Y:S01]  /*e0f0*/  ISETP.GE.AND P1, PT, R55, R2, PT ;  /* 0x000000023700720c */ /* 0x000fe20003f26270 */
[----:B------:R-:W-:Y:S01]  /*e100*/  FFMA.FTZ R30, R52, UR4, R30 ;  /* 0x00000004341e7c23 */ /* 0x000fe2000801001e */
[----:B------:R-:W-:Y:S01]  /*e110*/  HMMA.16816.F32.BF16 R16, R16, R38, RZ ;  /* 0x000000261010723c */ /* 0x000fe200000418ff */
[----:B------:R-:W-:-:S02]  /*e120*/  P2R R44, PR, RZ, 0x40 ;  /* 0x00000040ff2c7803 */ /* 0x000fc40000000000 */
[----:B------:R-:W-:Y:S02]  /*e130*/  FSEL R146, R146, -INF , !P3 ;  /* 0xff80000092927808 */ /* 0x000fe40005800000 */
[----:B------:R-:W4:Y:S01]  /*e140*/  I2F R36, R48 ;  /* 0x0000003000247306 */ /* 0x000f220000201400 */
[----:B------:R-:W-:Y:S01]  /*e150*/  ISETP.NE.AND P3, PT, R44, RZ, PT ;  /* 0x000000ff2c00720c */ /* 0x000fe20003f65270 */
[----:B---3--:R-:W-:Y:S01]  /*e160*/  FFMA.FTZ R45, R53, UR4, R45 ;  /* 0x00000004352d7c23 */ /* 0x008fe2000801002d */
[----:B------:R-:W-:Y:S01]  /*e170*/  HMMA.16816.F32.BF16 R20, R12, R50, R20 ;  /* 0x000000320c14723c */ /* 0x000fe20000041814 */
[----:B------:R-:W-:Y:S01]  /*e180*/  IADD3 R38, R43, 0xf0, RZ ;  /* 0x000000f02b267810 */ /* 0x000fe20007ffe0ff */
[----:B------:R-:W-:Y:S01]  /*e190*/  FFMA.FTZ R47, R53, UR4, R47 ;  /* 0x00000004352f7c23 */ /* 0x000fe2000801002f */
[----:B------:R-:W-:Y:S01]  /*e1a0*/  FSEL R85, R85, -INF , !P2 ;  /* 0xff80000055557808 */ /* 0x000fe20005000000 */
[----:B-1----:R-:W-:Y:S01]  /*e1b0*/  FFMA.FTZ R29, R37, UR4, R29 ;  /* 0x00000004251d7c23 */ /* 0x002fe2000801001d */
[----:B------:R-:W-:Y:S01]  /*e1c0*/  ISETP.GE.AND P2, PT, R55, R0, PT ;  /* 0x000000003700720c */ /* 0x000fe20003f46270 */
[----:B------:R-:W-:-:S02]  /*e1d0*/  FFMA.FTZ R31, R37, UR4, R31 ;  /* 0x00000004251f7c23 */ /* 0x000fc4000801001f */
[C---:B--2---:R-:W-:Y:S01]  /*e1e0*/  HMMA.16816.F32.BF16 R4, R12.reuse, R24, R4 ;  /* 0x000000180c04723c */ /* 0x044fe20000041804 */
[----:B------:R-:W1:Y:S01]  /*e1f0*/  I2F R24, R38 ;  /* 0x0000002600187306 */ /* 0x000e620000201400 */
[----:B------:R-:W-:Y:S02]  /*e200*/  FSEL R126, R29, -INF , !P3 ;  /* 0xff8000001d7e7808 */ /* 0x000fe40005800000 */
[-C--:B------:R-:W-:Y:S02]  /*e210*/  ISETP.GE.AND P3, PT, R38, R0.reuse, PT ;  /* 0x000000002600720c */ /* 0x080fe40003f66270 */
[----:B------:R-:W-:Y:S02]  /*e220*/  ISETP.GE.AND P6, PT, R49, R0, PT ;  /* 0x000000003100720c */ /* 0x000fe40003fc6270 */
[----:B------:R-:W-:Y:S01]  /*e230*/  IADD3 R25, R43, 0xf1, RZ ;  /* 0x000000f12b197810 */ /* 0x000fe20007ffe0ff */
[----:B------:R-:W-:Y:S01]  /*e240*/  HMMA.16816.F32.BF16 R16, R12, R26, R16 ;  /* 0x0000001a0c10723c */ /* 0x000fe20000041810 */
[----:B------:R-:W-:-:S02]  /*e250*/  FSEL R160, R45, -INF , !P1 ;  /* 0xff8000002da07808 */ /* 0x000fc40004800000 */
[----:B------:R-:W-:Y:S02]  /*e260*/  P2R R29, PR, RZ, 0x8 ;  /* 0x00000008ff1d7803 */ /* 0x000fe40000000000 */
[----:B------:R-:W-:Y:S02]  /*e270*/  ISETP.GE.AND P5, PT, R48, R2, PT ;  /* 0x000000023000720c */ /* 0x000fe40003fa6270 */
[----:B----4-:R-:W-:Y:S01]  /*e280*/  FFMA.FTZ R99, R36, UR4, R20 ;  /* 0x0000000424637c23 */ /* 0x010fe20008010014 */
[----:B------:R-:W-:Y:S01]  /*e290*/  ISETP.GE.AND P1, PT, R48, R0, PT ;  /* 0x000000003000720c */ /* 0x000fe20003f26270 */
[----:B------:R-:W2:Y:S01]  /*e2a0*/  I2F R20, R25 ;  /* 0x0000001900147306 */ /* 0x000ea20000201400 */
[----:B------:R-:W-:Y:S01]  /*e2b0*/  ISETP.GE.AND P3, PT, R25, R2, PT ;  /* 0x000000021900720c */ /* 0x000fe20003f66270 */
[----:B------:R-:W-:Y:S01]  /*e2c0*/  FFMA.FTZ R22, R36, UR4, R22 ;  /* 0x0000000424167c23 */ /* 0x000fe20008010016 */
[----:B------:R-:W-:Y:S02]  /*e2d0*/  FSEL R49, R46, -INF , !P0 ;  /* 0xff8000002e317808 */ /* 0x000fe40004000000 */
[----:B------:R-:W-:Y:S01]  /*e2e0*/  IADD3 R45, R43, 0xe9, RZ ;  /* 0x000000e92b2d7810 */ /* 0x000fe20007ffe0ff */
[C---:B-1----:R-:W-:Y:S01]  /*e2f0*/  FFMA.FTZ R4, R24.reuse, UR4, R4 ;  /* 0x0000000418047c23 */ /* 0x042fe20008010004 */
[----:B------:R-:W-:Y:S01]  /*e300*/  FSEL R48, R47, -INF , !P2 ;  /* 0xff8000002f307808 */ /* 0x000fe20005000000 */
[----:B------:R-:W-:Y:S01]  /*e310*/  FFMA.FTZ R6, R24, UR4, R6 ;  /* 0x0000000418067c23 */ /* 0x000fe20008010006 */
[----:B------:R-:W-:Y:S01]  /*e320*/  FSEL R47, R30, -INF , !P4 ;  /* 0xff8000001e2f7808 */ /* 0x000fe20006000000 */
[----:B------:R-:W1:Y:S01]  /*e330*/  I2F R28, R45 ;  /* 0x0000002d001c7306 */ /* 0x000e620000201400 */
[----:B------:R-:W-:-:S02]  /*e340*/  FSEL R46, R31, -INF , !P6 ;  /* 0xff8000001f2e7808 */ /* 0x000fc40007000000 */
[----:B------:R-:W-:Y:S02]  /*e350*/  ISETP.GE.AND P4, PT, R38, R2, PT ;  /* 0x000000022600720c */ /* 0x000fe40003f86270 */
[----:B------:R-:W-:Y:S01]  /*e360*/  ISETP.GE.AND P6, PT, R25, R0, PT ;  /* 0x000000001900720c */ /* 0x000fe20003fc6270 */
[C---:B--2---:R-:W-:Y:S01]  /*e370*/  FFMA.FTZ R5, R20.reuse, UR4, R5 ;  /* 0x0000000414057c23 */ /* 0x044fe20008010005 */
[----:B------:R-:W-:Y:S01]  /*e380*/  P2R R25, PR, RZ, 0x8 ;  /* 0x00000008ff197803 */ /* 0x000fe20000000000 */
[----:B------:R-:W-:Y:S01]  /*e390*/  FFMA.FTZ R7, R20, UR4, R7 ;  /* 0x0000000414077c23 */ /* 0x000fe20008010007 */
[----:B------:R-:W-:Y:S01]  /*e3a0*/  FSEL R81, R4, -INF , !P4 ;  /* 0xff80000004517808 */ /* 0x000fe20006000000 */
[----:B------:R-:W-:Y:S01]  /*e3b0*/  FFMA.FTZ R4, R3, UR4, R58 ;  /* 0x0000000403047c23 */ /* 0x000fe2000801003a */
[----:B------:R-:W-:Y:S02]  /*e3c0*/  ISETP.NE.AND P4, PT, R25, RZ, PT ;  /* 0x000000ff1900720c */ /* 0x000fe40003f85270 */
[----:B------:R-:W-:-:S02]  /*e3d0*/  IADD3 R12, R43, 0xf8, RZ ;  /* 0x000000f82b0c7810 */ /* 0x000fc40007ffe0ff */
[----:B------:R-:W-:Y:S01]  /*e3e0*/  LEA.HI R15, R42, R42, RZ, 0x1 ;  /* 0x0000002a2a0f7211 */ /* 0x000fe200078f08ff */
[C---:B-1----:R-:W-:Y:S01]  /*e3f0*/  FFMA.FTZ R23, R28.reuse, UR4, R23 ;  /* 0x000000041c177c23 */ /* 0x042fe20008010017 */
[----:B------:R-:W-:Y:S01]  /*e400*/  IADD3 R14, R43, 0xf9, RZ ;  /* 0x000000f92b0e7810 */ /* 0x000fe20007ffe0ff */
[----:B------:R-:W1:Y:S01]  /*e410*/  I2F R13, R12 ;  /* 0x0000000c000d7306 */ /* 0x000e620000201400 */
[----:B------:R-:W-:Y:S01]  /*e420*/  FSEL R52, R5, -INF , !P4 ;  /* 0xff80000005347808 */ /* 0x000fe20006000000 */
[----:B------:R-:W-:Y:S01]  /*e430*/  FFMA.FTZ R21, R28, UR4, R21 ;  /* 0x000000041c157c23 */ /* 0x000fe20008010015 */
[----:B------:R-:W-:Y:S02]  /*e440*/  FSEL R99, R99, -INF , !P5 ;  /* 0xff80000063637808 */ /* 0x000fe40006800000 */
[----:B------:R-:W-:Y:S02]  /*e450*/  PLOP3.LUT P4, PT, PT, PT, UP0, 0x80, 0x0 ;  /* 0x000000000000781c */ /* 0x000fe40003f8f008 */
[----:B------:R-:W-:-:S02]  /*e460*/  LOP3.LUT R15, R15, 0x7fffffe, RZ, 0xc0, !PT ;  /* 0x07fffffe0f0f7812 */ /* 0x000fc400078ec0ff */
[C---:B------:R-:W-:Y:S02]  /*e470*/  ISETP.GE.AND P5, PT, R12.reuse, R2, PT ;  /* 0x000000020c00720c */ /* 0x040fe40003fa6270 */
[-C--:B------:R-:W-:Y:S01]  /*e480*/  ISETP.GE.AND P3, PT, R12, R0.reuse, PT ;  /* 0x000000000c00720c */ /* 0x080fe20003f66270 */
[----:B------:R-:W-:Y:S01]  /*e490*/  IMAD.IADD R15, R42, 0x1, -R15 ;  /* 0x000000012a0f7824 */ /* 0x000fe200078e0a0f */
[----:B------:R-:W2:Y:S01]  /*e4a0*/  I2F R12, R14 ;  /* 0x0000000e000c7306 */ /* 0x000ea20000201400 */
[----:B------:R-:W-:Y:S02]  /*e4b0*/  P2R R5, PR, RZ, 0x10 ;  /* 0x00000010ff057803 */ /* 0x000fe40000000000 */
[----:B------:R-:W-:Y:S01]  /*e4c0*/  FSEL R42, R7, -INF , !P6 ;  /* 0xff800000072a7808 */ /* 0x000fe20007000000 */
[----:B------:R-:W-:Y:S01]  /*e4d0*/  IMAD R15, R15, 0x20, R33 ;  /* 0x000000200f0f7824 */ /* 0x000fe200078e0221 */
[----:B------:R-:W-:Y:S01]  /*e4e0*/  ISETP.NE.AND P6, PT, R5, RZ, PT ;  /* 0x000000ff0500720c */ /* 0x000fe20003fc5270 */
[----:B-1----:R-:W-:Y:S01]  /*e4f0*/  FFMA.FTZ R16, R13, UR4, R16 ;  /* 0x000000040d107c23 */ /* 0x002fe20008010010 */
[----:B------:R-:W-:Y:S01]  /*e500*/  ISETP.GE.AND P0, PT, R45, R0, PT ;  /* 0x000000002d00720c */ /* 0x000fe20003f06270 */
[----:B------:R-:W-:Y:S01]  /*e510*/  FFMA.FTZ R18, R13, UR4, R18 ;  /* 0x000000040d127c23 */ /* 0x000fe20008010012 */
[----:B------:R-:W-:Y:S01]  /*e520*/  ISETP.GE.AND P2, PT, R45, R2, PT ;  /* 0x000000022d00720c */ /* 0x000fe20003f46270 */
[----:B------:R-:W-:Y:S01]  /*e530*/  IMAD.IADD R234, R32, 0x1, R15 ;  /* 0x0000000120ea7824 */ /* 0x000fe200078e020f */
[----:B------:R-:W-:-:S02]  /*e540*/  FSEL R44, R23, -INF , !P0 ;  /* 0xff800000172c7808 */ /* 0x000fc40004000000 */
[----:B------:R-:W-:Y:S02]  /*e550*/  ISETP.NE.AND P0, PT, R29, RZ, PT ;  /* 0x000000ff1d00720c */ /* 0x000fe40003f05270 */
[----:B------:R-:W-:Y:S01]  /*e560*/  FSEL R45, R22, -INF , !P1 ;  /* 0xff800000162d7808 */ /* 0x000fe20004800000 */
[C---:B--2---:R-:W-:Y:S01]  /*e570*/  FFMA.FTZ R17, R12.reuse, UR4, R17 ;  /* 0x000000040c117c23 */ /* 0x044fe20008010011 */
[----:B------:R-:W-:Y:S01]  /*e580*/  BAR.SYNC.DEFER_BLOCKING 0x0 ;  /* 0x0000000000007b1d */ /* 0x000fe20000010000 */
[----:B------:R-:W-:Y:S01]  /*e590*/  ISETP.GE.AND P1, PT, R43, R0, PT ;  /* 0x000000002b00720c */ /* 0x000fe20003f26270 */
[----:B------:R-:W-:Y:S01]  /*e5a0*/  FFMA.FTZ R19, R12, UR4, R19 ;  /* 0x000000040c137c23 */ /* 0x000fe20008010013 */
[----:B------:R-:W-:Y:S02]  /*e5b0*/  FSEL R86, R21, -INF , !P2 ;  /* 0xff80000015567808 */ /* 0x000fe40005000000 */
[----:B------:R-:W-:Y:S02]  /*e5c0*/  FSEL R43, R6, -INF , !P0 ;  /* 0xff800000062b7808 */ /* 0x000fe40004000000 */
[----:B------:R-:W-:-:S02]  /*e5d0*/  ISETP.GE.AND P2, PT, R14, R2, PT ;  /* 0x000000020e00720c */ /* 0x000fc40003f46270 */
[----:B------:R-:W-:Y:S02]  /*e5e0*/  ISETP.GE.AND P0, PT, R14, R0, PT ;  /* 0x000000000e00720c */ /* 0x000fe40003f06270 */
[----:B------:R-:W-:Y:S02]  /*e5f0*/  IADD3 R3, R204, 0x3c00, RZ ;  /* 0x00003c00cc037810 */ /* 0x000fe40007ffe0ff */
[----:B------:R-:W-:Y:S02]  /*e600*/  FSEL R51, R16, -INF , !P5 ;  /* 0xff80000010337808 */ /* 0x000fe40006800000 */
[----:B------:R-:W-:Y:S02]  /*e610*/  FSEL R33, R18, -INF , !P3 ;  /* 0xff80000012217808 */ /* 0x000fe40005800000 */
[----:B------:R-:W-:Y:S02]  /*e620*/  FSEL R4, R4, -INF , !P1 ;  /* 0xff80000004047808 */ /* 0x000fe40004800000 */
[----:B------:R-:W-:-:S02]  /*e630*/  FSEL R50, R17, -INF , !P2 ;  /* 0xff80000011327808 */ /* 0x000fc40005000000 */
[----:B------:R-:W-:Y:S01]  /*e640*/  FSEL R32, R19, -INF , !P0 ;  /* 0xff80000013207808 */ /* 0x000fe20004000000 */
[----:B------:R-:W-:Y:S05]  /*e650*/  @!P6 BRA `(.L_x_2057) ;  /* 0x00000b000000e947 */ /* 0x000fea0003800000 */
[----:B------:R-:W-:-:S13]  /*e660*/  PLOP3.LUT P0, PT, PT, PT, UP2, 0x40, 0x0 ;  /* 0x000000000000781c */ /* 0x000fda0003f0e828 */
[----:B------:R-:W-:Y:S05]  /*e670*/  @P0 BRA `(.L_x_2058) ;  /* 0x000003d000000947 */ /* 0x000fea0003800000 */
[----:B------:R-:W-:Y:S01]  /*e680*/  IABS R5, c[0x0][0x2d0] ;  /* 0x0000b40000057a13 */ /* 0x000fe20000000000 */
[----:B------:R-:W-:Y:S01]  /*e690*/  UIADD3 UR12, UR20, -0x100, URZ ;  /* 0xffffff00140c7890 */ /* 0x000fe2000fffe03f */
[----:B------:R-:W-:Y:S01]  /*e6a0*/  IABS R13, UR20 ;  /* 0x00000014000d7c13 */ /* 0x000fe20008000000 */
[----:B------:R-:W-:Y:S01]  /*e6b0*/  ULDC UR11, c[0x0][0x2d0] ;  /* 0x0000b400000b7ab9 */ /* 0x000fe20000000800 */
[----:B------:R-:W1:Y:S01]  /*e6c0*/  I2F.RP R16, R5 ;  /* 0x0000000500107306 */ /* 0x000e620000209400 */
[----:B------:R-:W-:Y:S02]  /*e6d0*/  ULOP3.LUT UR20, UR20, UR11, URZ, 0x3c, !UPT ;  /* 0x0000000b14147292 */ /* 0x000fe4000f8e3c3f */
[----:B------:R-:W-:Y:S01]  /*e6e0*/  IMAD.U32 R7, RZ, RZ, UR12 ;  /* 0x0000000cff077e24 */ /* 0x000fe2000f8e00ff */
[----:B------:R-:W-:-:S03]  /*e6f0*/  ULOP3.LUT UR11, UR12, UR11, URZ, 0x3c, !UPT ;  /* 0x0000000b0c0b7292 */ /* 0x000fc6000f8e3c3f */
[----:B------:R-:W-:Y:S02]  /*e700*/  ISETP.LE.AND P5, PT, RZ, UR20, PT ;  /* 0x00000014ff007c0c */ /* 0x000fe4000bfa3270 */
[----:B------:R-:W-:Y:S02]  /*e710*/  IABS R7, R7 ;  /* 0x0000000700077213 */ /* 0x000fe40000000000 */
[----:B------:R-:W-:Y:S01]  /*e720*/  ISETP.LE.AND P2, PT, RZ, UR11, PT ;  /* 0x0000000bff007c0c */ /* 0x000fe2000bf43270 */
        /* <DEDUP_REMOVED lines=8> */
[----:B------:R-:W-:Y:S02]  /*e7b0*/  IMAD.MOV R12, RZ, RZ, -R15 ;  /* 0x000000ffff0c7224 */ /* 0x000fe400078e0a0f */
[----:B------:R-:W-:-:S04]  /*e7c0*/  IMAD.HI.U32 R14, R14, R7, RZ ;  /* 0x000000070e0e7227 */ /* 0x000fc800078e00ff */
[----:B------:R-:W-:Y:S02]  /*e7d0*/  IMAD R12, R5, R12, R13 ;  /* 0x0000000c050c7224 */ /* 0x000fe400078e020d */
[----:B------:R-:W-:-:S03]  /*e7e0*/  IMAD.MOV R6, RZ, RZ, -R14 ;  /* 0x000000ffff067224 */ /* 0x000fc600078e0a0e */
[C---:B------:R-:W-:Y:S01]  /*e7f0*/  ISETP.GT.U32.AND P1, PT, R5.reuse, R12, PT ;  /* 0x0000000c0500720c */ /* 0x040fe20003f24070 */
[----:B------:R-:W-:Y:S01]  /*e800*/  IMAD R6, R5, R6, R7 ;  /* 0x0000000605067224 */ /* 0x000fe200078e0207 */
[----:B------:R-:W-:-:S04]  /*e810*/  LOP3.LUT R7, RZ, c[0x0][0x2d0], RZ, 0x33, !PT ;  /* 0x0000b400ff077a12 */ /* 0x000fc800078e33ff */
[----:B------:R-:W-:-:S07]  /*e820*/  ISETP.GT.U32.AND P0, PT, R5, R6, PT ;  /* 0x000000060500720c */ /* 0x000fce0003f04070 */
[-C--:B------:R-:W-:Y:S02]  /*e830*/  @!P1 IADD3 R12, R12, -R5.reuse, RZ ;  /* 0x800000050c0c9210 */ /* 0x080fe40007ffe0ff */
[----:B------:R-:W-:Y:S02]  /*e840*/  @!P1 IADD3 R15, R15, 0x1, RZ ;  /* 0x000000010f0f9810 */ /* 0x000fe40007ffe0ff */
[-C--:B------:R-:W-:Y:S02]  /*e850*/  ISETP.GE.U32.AND P4, PT, R12, R5.reuse, PT ;  /* 0x000000050c00720c */ /* 0x080fe40003f86070 */
[----:B------:R-:W-:Y:S01]  /*e860*/  @!P0 IMAD.IADD R6, R6, 0x1, -R5 ;  /* 0x0000000106068824 */ /* 0x000fe200078e0a05 */
[----:B------:R-:W-:Y:S02]  /*e870*/  @!P0 IADD3 R14, R14, 0x1, RZ ;  /* 0x000000010e0e8810 */ /* 0x000fe40007ffe0ff */
[----:B------:R-:W-:Y:S02]  /*e880*/  ISETP.NE.AND P0, PT, RZ, c[0x0][0x2d0], PT ;  /* 0x0000b400ff007a0c */ /* 0x000fe40003f05270 */
[----:B------:R-:W-:-:S06]  /*e890*/  ISETP.GE.U32.AND P3, PT, R6, R5, PT ;  /* 0x000000050600720c */ /* 0x000fcc0003f66070 */
[----:B------:R-:W-:-:S04]  /*e8a0*/  @P4 IADD3 R15, R15, 0x1, RZ ;  /* 0x000000010f0f4810 */ /* 0x000fc80007ffe0ff */
[----:B------:R-:W-:-:S03]  /*e8b0*/  MOV R5, R15 ;  /* 0x0000000f00057202 */ /* 0x000fc60000000f00 */
[----:B------:R-:W-:Y:S02]  /*e8c0*/  @P3 IADD3 R14, R14, 0x1, RZ ;  /* 0x000000010e0e3810 */ /* 0x000fe40007ffe0ff */
[----:B------:R-:W-:Y:S02]  /*e8d0*/  @!P5 IMAD.MOV R5, RZ, RZ, -R5 ;  /* 0x000000ffff05d224 */ /* 0x000fe400078e0a05 */
[----:B------:R-:W-:-:S03]  /*e8e0*/  @!P2 IADD3 R14, -R14, RZ, RZ ;  /* 0x000000ff0e0ea210 */ /* 0x000fc60007ffe1ff */
        /* <DEDUP_REMOVED lines=22> */
.L_x_2058:
[----:B------:R-:W-:-:S05]  /*ea50*/  IMAD.MOV.U32 R6, RZ, RZ, c[0x0][0x198] ;  /* 0x00006600ff067624 */ /* 0x000fca00078e00ff */
[----:B------:R-:W-:-:S04]  /*ea60*/  LEA R6, -R6, RZ, 0x8 ;  /* 0x000000ff06067211 */ /* 0x000fc800078e41ff */
[----:B------:R-:W-:Y:S02]  /*ea70*/  SHF.R.S32.HI R5, RZ, 0x1f, R6 ;  /* 0x0000001fff057819 */ /* 0x000fe40000011406 */
.L_x_2059:
[----:B------:R-:W-:Y:S01]  /*ea80*/  ISETP.GE.AND P0, PT, R188, c[0x0][0x220], PT ;  /* 0x00008800bc007a0c */ /* 0x000fe20003f06270 */
[----:B------:R-:W-:Y:S01]  /*ea90*/  IMAD R20, R125, c[0x0][0x198], RZ ;  /* 0x000066007d147a24 */ /* 0x000fe200078e02ff */
[----:B------:R-:W-:Y:S03]  /*eaa0*/  BSSY B0, `(.L_x_2060) ;  /* 0x0000068000007945 */ /* 0x000fe60003800000 */
[----:B------:R-:W-:-:S04]  /*eab0*/  IMAD R20, R124, c[0x0][0x19c], R20 ;  /* 0x000067007c147a24 */ /* 0x000fc800078e0214 */
[----:B------:R-:W-:-:S04]  /*eac0*/  IMAD.IADD R21, R123, 0x1, R20 ;  /* 0x000000017b157824 */ /* 0x000fc800078e0214 */
[----:B------:R-:W-:Y:S01]  /*ead0*/  @!P0 IMAD.MOV.U32 R12, RZ, RZ, c[0x0][0x198] ;  /* 0x00006600ff0c8624 */ /* 0x000fe200078e00ff */
[----:B------:R1:W-:Y:S01]  /*eae0*/  @P0 STS [R213+0x1000], RZ ;  /* 0x001000ffd5000388 */ /* 0x0003e20000000800 */
[----:B------:R-:W-:Y:S02]  /*eaf0*/  @!P0 IMAD.MOV.U32 R14, RZ, RZ, c[0x0][0x19c] ;  /* 0x00006700ff0e8624 */ /* 0x000fe400078e00ff */
[----:B------:R-:W-:Y:S01]  /*eb00*/  @!P0 IMAD.MOV.U32 R7, RZ, RZ, c[0x0][0x198] ;  /* 0x00006600ff078624 */ /* 0x000fe200078e00ff */
[CC--:B------:R-:W-:Y:S01]  /*eb10*/  @!P0 LEA R17, P2, R12.reuse, R122.reuse, 0x6 ;  /* 0x0000007a0c118211 */ /* 0x0c0fe200078430ff */
[----:B------:R-:W-:Y:S01]  /*eb20*/  @!P0 IMAD.MOV.U32 R15, RZ, RZ, c[0x0][0x19c] ;  /* 0x00006700ff0f8624 */ /* 0x000fe200078e00ff */
[----:B------:R1:W-:Y:S01]  /*eb30*/  @P0 STS [R213+0x1004], RZ ;  /* 0x001004ffd5000388 */ /* 0x0003e20000000800 */
[----:B------:R-:W-:Y:S01]  /*eb40*/  @!P0 IMAD.MOV.U32 R24, RZ, RZ, c[0x0][0x198] ;  /* 0x00006600ff188624 */ /* 0x000fe200078e00ff */
[CC--:B------:R-:W-:Y:S01]  /*eb50*/  @!P0 LEA R16, P1, R7.reuse, R122.reuse, 0x7 ;  /* 0x0000007a07108211 */ /* 0x0c0fe200078238ff */
[----:B------:R-:W-:Y:S01]  /*eb60*/  @!P0 IMAD.MOV.U32 R18, RZ, RZ, c[0x0][0x198] ;  /* 0x00006600ff128624 */ /* 0x000fe200078e00ff */
[-C--:B------:R-:W-:Y:S01]  /*eb70*/  @!P0 LEA.HI.X R14, R12, R21.reuse, R14, 0x6, P2 ;  /* 0x000000150c0e8211 */ /* 0x080fe200010f340e */
[----:B------:R1:W-:Y:S01]  /*eb80*/  @P0 STS.64 [R213+0x1008], RZ ;  /* 0x001008ffd5000388 */ /* 0x0003e20000000a00 */
[----:B------:R-:W-:Y:S01]  /*eb90*/  @!P0 IADD3 R41, P3, P2, R6, R122, R41 ;  /* 0x0000007a06298210 */ /* 0x000fe20007a7e029 */
[----:B------:R-:W-:Y:S01]  /*eba0*/  @!P0 IMAD.MOV.U32 R26, RZ, RZ, c[0x0][0x198] ;  /* 0x00006600ff1a8624 */ /* 0x000fe200078e00ff */
[-C--:B------:R-:W-:Y:S01]  /*ebb0*/  @!P0 LEA.HI.X R15, R7, R21.reuse, R15, 0x7, P1 ;  /* 0x00000015070f8211 */ /* 0x080fe200008f3c0f */
[----:B------:R-:W-:Y:S01]  /*ebc0*/  @!P0 IMAD.MOV.U32 R20, RZ, RZ, R122 ;  /* 0x000000ffff148224 */ /* 0x000fe200078e007a */
[----:B------:R-:W-:Y:S01]  /*ebd0*/  @!P0 LEA R22, P1, R41, c[0x0][0x168], 0x1 ;  /* 0x00005a0029168a11 */ /* 0x000fe200078208ff */
[----:B------:R-:W-:Y:S01]  /*ebe0*/  @!P0 IMAD.MOV.U32 R7, RZ, RZ, c[0x0][0x19c] ;  /* 0x00006700ff078624 */ /* 0x000fe200078e00ff */
[----:B------:R-:W-:Y:S01]  /*ebf0*/  @!P0 IADD3.X R40, R5, R21, R40, P3, P2 ;  /* 0x0000001505288210 */ /* 0x000fe20001fe4428 */
[----:B------:R-:W-:Y:S01]  /*ec00*/  @!P0 IMAD.WIDE.U32 R26, R26, 0x60, R20 ;  /* 0x000000601a1a8825 */ /* 0x000fe200078e0014 */
[----:B------:R-:W-:-:S02]  /*ec10*/  @!P0 LEA R12, P4, R6, R232, 0x1 ;  /* 0x000000e8060c8211 */ /* 0x000fc400078808ff */
[----:B------:R-:W-:Y:S01]  /*ec20*/  @!P0 LEA.HI.X R23, R41, c[0x0][0x16c], R40, 0x1, P1 ;  /* 0x00005b0029178a11 */ /* 0x000fe200008f0c28 */
[----:B------:R-:W-:Y:S01]  /*ec30*/  @!P0 IMAD R7, R7, 0xc0, RZ ;  /* 0x000000c007078824 */ /* 0x000fe200078e02ff */
[C---:B------:R-:W-:Y:S02]  /*ec40*/  @!P0 IADD3 R17, P1, R6.reuse, R17, RZ ;  /* 0x0000001106118210 */ /* 0x040fe40007f3e0ff */
[----:B------:R-:W-:-:S03]  /*ec50*/  @!P0 LEA.HI.X R13, R6, R233, R5, 0x1, P4 ;  /* 0x000000e9060d8211 */ /* 0x000fc600020f0c05 */
[----:B------:R-:W-:Y:S01]  /*ec60*/  @!P0 IMAD.X R14, R5, 0x1, R14, P1 ;  /* 0x00000001050e8824 */ /* 0x000fe200008e060e */
[C---:B------:R-:W-:Y:S01]  /*ec70*/  @!P0 LEA R28, P1, R17.reuse, c[0x0][0x168], 0x1 ;  /* 0x00005a00111c8a11 */ /* 0x040fe200078208ff */
[----:B------:R-:W-:Y:S01]  /*ec80*/  @!PT LDS RZ, [RZ] ;  /* 0x00000000fffff984 */ /* 0x000fe20000000800 */
[----:B------:R-:W-:Y:S01]  /*ec90*/  @!PT LDS RZ, [RZ] ;  /* 0x00000000fffff984 */ /* 0x000fe20000000800 */
[----:B------:R-:W-:Y:S01]  /*eca0*/  @!PT LDS RZ, [RZ] ;  /* 0x00000000fffff984 */ /* 0x000fe20000000800 */
[----:B------:R2:W-:Y:S03]  /*ecb0*/  @!P0 LDGSTS.E.BYPASS.LTC128B.128 [R213+0x1000], [R12.64] ;  /* 0x010000000cd58fae */ /* 0x0005e6000b901d46 */
[----:B------:R-:W-:Y:S01]  /*ecc0*/  @!P0 LEA.HI.X R29, R17, c[0x0][0x16c], R14, 0x1, P1 ;  /* 0x00005b00111d8a11 */ /* 0x000fe200008f0c0e */
[----:B------:R1:W-:Y:S01]  /*ecd0*/  @P0 STS.128 [R213+0x1800], RZ ;  /* 0x001800ffd5000388 */ /* 0x0003e20000000c00 */
[C---:B------:R-:W-:Y:S02]  /*ece0*/  @!P0 IADD3 R16, P1, R6.reuse, R16, RZ ;  /* 0x0000001006108210 */ /* 0x040fe40007f3e0ff */
[----:B------:R-:W-:Y:S01]  /*ecf0*/  @!P0 IADD3 R14, P4, R6, R26, RZ ;  /* 0x0000001a060e8210 */ /* 0x000fe20007f9e0ff */
[----:B------:R-:W-:Y:S01]  /*ed00*/  @!PT LDS RZ, [RZ] ;  /* 0x00000000fffff984 */ /* 0x000fe20000000800 */
[----:B------:R-:W-:Y:S01]  /*ed10*/  @!PT LDS RZ, [RZ] ;  /* 0x00000000fffff984 */ /* 0x000fe20000000800 */
[----:B------:R-:W-:Y:S01]  /*ed20*/  @!PT LDS RZ, [RZ] ;  /* 0x00000000fffff984 */ /* 0x000fe20000000800 */
[----:B------:R1:W-:Y:S01]  /*ed30*/  @!P0 LDGSTS.E.BYPASS.LTC128B.128 [R213+0x1800], [R22.64] ;  /* 0x0180000016d58fae */ /* 0x0003e2000b901d46 */
[----:B------:R-:W-:Y:S01]  /*ed40*/  @!P0 LEA R30, P3, R16, c[0x0][0x168], 0x1 ;  /* 0x00005a00101e8a11 */ /* 0x000fe200078608ff */
[----:B------:R-:W-:-:S02]  /*ed50*/  @!P0 IMAD.X R15, R5, 0x1, R15, P1 ;  /* 0x00000001050f8824 */ /* 0x000fc400008e060f */
[----:B------:R1:W-:Y:S03]  /*ed60*/  @P0 STS.128 [R213+0x2000], RZ ;  /* 0x002000ffd5000388 */ /* 0x0003e60000000c00 */
[----:B------:R-:W-:Y:S01]  /*ed70*/  @!P0 LEA.HI.X R31, R16, c[0x0][0x16c], R15, 0x1, P3 ;  /* 0x00005b00101f8a11 */ /* 0x000fe200018f0c0f */
[----:B------:R-:W-:Y:S01]  /*ed80*/  @!PT LDS RZ, [RZ] ;  /* 0x00000000fffff984 */ /* 0x000fe20000000800 */
[----:B------:R-:W-:Y:S01]  /*ed90*/  @!PT LDS RZ, [RZ] ;  /* 0x00000000fffff984 */ /* 0x000fe20000000800 */
[----:B------:R-:W-:Y:S01]  /*eda0*/  @!PT LDS RZ, [RZ] ;  /* 0x00000000fffff984 */ /* 0x000fe20000000800 */
[----:B------:R1:W-:Y:S01]  /*edb0*/  @!P0 LDGSTS.E.BYPASS.LTC128B.128 [R213+0x2000], [R28.64] ;  /* 0x020000001cd58fae */ /* 0x0003e2000b901d46 */
[----:B------:R-:W-:-:S03]  /*edc0*/  @!P0 LEA R26, P3, R14, c[0x0][0x168], 0x1 ;  /* 0x00005a000e1a8a11 */ /* 0x000fc600078608ff */
[----:B------:R1:W-:Y:S01]  /*edd0*/  @P0 STS.128 [R213+0x2800], RZ ;  /* 0x002800ffd5000388 */ /* 0x0003e20000000c00 */
[----:B--2---:R-:W-:Y:S02]  /*ede0*/  @!P0 IMAD.MOV.U32 R12, RZ, RZ, R122 ;  /* 0x000000ffff0c8224 */ /* 0x004fe400078e007a */
[----:B------:R-:W-:-:S04]  /*edf0*/  @!P0 IMAD.MOV.U32 R13, RZ, RZ, R21 ;  /* 0x000000ffff0d8224 */ /* 0x000fc800078e0015 */
[----:B------:R-:W-:-:S04]  /*ee00*/  @!P0 IMAD.WIDE.U32 R24, R24, 0xa0, R12 ;  /* 0x000000a018188825 */ /* 0x000fc800078e000c */
[----:B------:R-:W-:Y:S01]  /*ee10*/  @!P0 IMAD.WIDE.U32 R18, R18, 0xc0, R12 ;  /* 0x000000c012128825 */ /* 0x000fe200078e000c */
[----:B------:R-:W-:-:S03]  /*ee20*/  @!P0 IADD3 R17, P2, R6, R24, RZ ;  /* 0x0000001806118210 */ /* 0x000fc60007f5e0ff */
[----:B------:R-:W-:Y:S01]  /*ee30*/  @!P0 IMAD.MOV.U32 R13, RZ, RZ, c[0x0][0x19c] ;  /* 0x00006700ff0d8624 */ /* 0x000fe200078e00ff */
[----:B------:R-:W-:Y:S01]  /*ee40*/  @!P0 IADD3 R18, P1, R6, R18, RZ ;  /* 0x0000001206128210 */ /* 0x000fe20007f3e0ff */
[----:B------:R-:W-:Y:S02]  /*ee50*/  @!P0 IMAD.MOV.U32 R12, RZ, RZ, c[0x0][0x19c] ;  /* 0x00006700ff0c8624 */ /* 0x000fe400078e00ff */
[----:B------:R-:W-:Y:S01]  /*ee60*/  @!P0 IMAD R13, R13, 0x60, RZ ;  /* 0x000000600d0d8824 */ /* 0x000fe200078e02ff */
[C---:B------:R-:W-:Y:S01]  /*ee70*/  @!P0 IADD3.X R7, R5.reuse, R7, R19, P1, !PT ;  /* 0x0000000705078210 */ /* 0x040fe20000ffe413 */
[----:B------:R-:W-:Y:S01]  /*ee80*/  @!P0 IMAD R12, R12, 0xa0, RZ ;  /* 0x000000a00c0c8824 */ /* 0x000fe200078e02ff */
[----:B------:R-:W-:Y:S02]  /*ee90*/  @!P0 LEA R16, P1, R18, c[0x0][0x168], 0x1 ;  /* 0x00005a0012108a11 */ /* 0x000fe400078208ff */
[C---:B------:R-:W-:Y:S02]  /*eea0*/  @!P0 IADD3.X R13, R5.reuse, R27, R13, P4, !PT ;  /* 0x0000001b050d8210 */ /* 0x040fe400027fe40d */
[----:B------:R-:W-:-:S02]  /*eeb0*/  @!P0 IADD3.X R12, R5, R25, R12, P2, !PT ;  /* 0x00000019050c8210 */ /* 0x000fc400017fe40c */
[C---:B------:R-:W-:Y:S02]  /*eec0*/  @!P0 LEA R24, P2, R17.reuse, c[0x0][0x168], 0x1 ;  /* 0x00005a0011188a11 */ /* 0x040fe400078408ff */
[----:B------:R-:W-:Y:S02]  /*eed0*/  @!P0 LEA.HI.X R27, R14, c[0x0][0x16c], R13, 0x1, P3 ;  /* 0x00005b000e1b8a11 */ /* 0x000fe400018f0c0d */
        /* <DEDUP_REMOVED lines=36> */
.L_x_2061:
[----:B------:R-:W-:Y:S05]  /*f120*/  BSYNC B0 ;  /* 0x0000000000007941 */ /* 0x000fea0003800000 */
.L_x_2060:
[----:B------:R-:W0:Y:S01]  /*f130*/  LDGDEPBAR ;  /* 0x00000000000079af */ /* 0x000e220000000000 */
[----:B------:R-:W-:-:S04]  /*f140*/  LEA R232, P0, R6, R232, 0x1 ;  /* 0x000000e806e87211 */ /* 0x000fc800078008ff */
[----:B------:R-:W-:Y:S02]  /*f150*/  LEA.HI.X R233, R6, R233, R5, 0x1, P0 ;  /* 0x000000e906e97211 */ /* 0x000fe400000f0c05 */
.L_x_2057:
[----:B------:R-:W-:Y:S02]  /*f160*/  FMNMX.FTZ R6, R89, R88, !PT ;  /* 0x0000005859067209 */ /* 0x000fe40007810000 */
[----:B------:R-:W-:Y:S02]  /*f170*/  SHF.L.U32 R234, R234, 0x1, RZ ;  /* 0x00000001eaea7819 */ /* 0x000fe400000006ff */
[----:B------:R-:W-:Y:S02]  /*f180*/  FMNMX.FTZ R6, R87, R6, !PT ;  /* 0x0000000657067209 */ /* 0x000fe40007810000 */
[----:B------:R-:W-:Y:S01]  /*f190*/  LEA R235, R9, R234, 0x1 ;  /* 0x000000ea09eb7211 */ /* 0x000fe200078e08ff */
[----:B------:R-:W-:Y:S01]  /*f1a0*/  LDSM.16.MT88.4 R36, [R234+0x5400] ;  /* 0x00540000ea24783b */ /* 0x000fe20000004200 */
[----:B------:R-:W-:-:S03]  /*f1b0*/  FMNMX.FTZ R6, R84, R6, !PT ;  /* 0x0000000654067209 */ /* 0x000fc60007810000 */
[----:B--2---:R-:W-:Y:S01]  /*f1c0*/  LDSM.16.MT88.4 R12, [R235+0x5000] ;  /* 0x00500000eb0c783b */ /* 0x004fe20000004200 */
        /* <DEDUP_REMOVED lines=130> */
[----:B------:R-:W-:Y:S02]  /*f9f0*/  FFMA.FTZ R68, R178, c[0x0][0x23c], -R75 ;  /* 0x00008f00b2447a23 */ /* 0x000fe4000001084b */
[----:B------:R-:W-:Y:S01]  /*fa00*/  FMNMX.FTZ R5, R153, R5, !PT ;  /* 0x0000000599057209 */ /* 0x000fe20007810000 */
[----:B------:R-:W-:Y:S02]  /*fa10*/  FADD.FTZ R141, R142, R141 ;  /* 0x0000008d8e8d7221 */ /* 0x000fe40000010000 */
[----:B------:R-:W-:Y:S01]  /*fa20*/  FFMA.FTZ R67, R180, c[0x0][0x23c], -R75 ;  /* 0x00008f00b4437a23 */ /* 0x000fe2000001084b */
[----:B------:R-:W-:Y:S01]  /*fa30*/  FMNMX.FTZ R5, R155, R5, !PT ;  /* 0x000000059b057209 */ /* 0x000fe20007810000 */
[----:B------:R-:W-:Y:S01]  /*fa40*/  MUFU.EX2 R106, R106 ;  /* 0x0000006a006a7308 */ /* 0x000fe20000000800 */
[----:B--2---:R-:W-:Y:S01]  /*fa50*/  F2FP.BF16.PACK_AB R22, R124, R138 ;  /* 0x0000008a7c16723e */ /* 0x004fe200000010ff */
[----:B------:R-:W-:Y:S01]  /*fa60*/  FADD.FTZ R141, R138, R141 ;  /* 0x0000008d8a8d7221 */ /* 0x000fe20000010000 */
[----:B------:R-:W-:Y:S01]  /*fa70*/  FMNMX.FTZ R5, R157, R5, !PT ;  /* 0x000000059d057209 */ /* 0x000fe20007810000 */
[----:B------:R-:W-:-:S02]  /*fa80*/  FFMA.FTZ R66, R179, c[0x0][0x23c], -R75 ;  /* 0x00008f00b3427a23 */ /* 0x000fc4000001084b */
        /* <DEDUP_REMOVED lines=33> */
[--C-:B------:R-:W-:Y:S01]  /*fca0*/  FFMA.FTZ R158, R158, c[0x0][0x23c], -R75.reuse ;  /* 0x00008f009e9e7a23 */ /* 0x100fe2000001084b */
[----:B------:R-:W-:Y:S01]  /*fcb0*/  LDSM.16.MT88.4 R216, [R235+0x8c00] ;  /* 0x008c0000ebd8783b */ /* 0x000fe20000004200 */
        /* <DEDUP_REMOVED lines=86> */
[----:B------:R-:W-:Y:S01]  /*10220*/  FFMA.FTZ R139, R102, c[0x0][0x23c], -R40 ;  /* 0x00008f00668b7a23 */ /* 0x000fe20000010828 */
        /* <DEDUP_REMOVED lines=29> */
[----:B------:R-:W3:Y:S01]  /*10400*/  MUFU.EX2 R115, R115 ;  /* 0x0000007300737308 */ /* 0x000ee20000000800 */
[----:B------:R-:W-:Y:S02]  /*10410*/  FADD.FTZ R130, R130, R136 ;  /* 0x0000008882827221 */ /* 0x000fe40000010000 */
[----:B------:R-:W-:Y:S02]  /*10420*/  FFMA.FTZ R166, R166, c[0x0][0x23c], -R40 ;  /* 0x00008f00a6a67a23 */ /* 0x000fe40000010828 */
[----:B------:R-:W-:Y:S01]  /*10430*/  F2FP.BF16.PACK_AB R12, R113, R123 ;  /* 0x0000007b710c723e */ /* 0x000fe200000010ff */
[----:B------:R-:W-:Y:S01]  /*10440*/  HMMA.16816.F32.BF16 R20, R20, R14, RZ ;  /* 0x0000000e1414723c */ /* 0x000fe200000418ff */
[----:B--2---:R-:W-:Y:S01]  /*10450*/  F2FP.BF16.PACK_AB R13, R116, R125 ;  /* 0x0000007d740d723e */ /* 0x004fe200000010ff */
[----:B------:R-:W2:Y:S01]  /*10460*/  MUFU.EX2 R114, R114 ;  /* 0x0000007200727308 */ /* 0x000ea20000000800 */
[----:B------:R-:W-:-:S02]  /*10470*/  FADD.FTZ R130, R127, R130 ;  /* 0x000000827f827221 */ /* 0x000fc40000010000 */
[--C-:B------:R-:W-:Y:S02]  /*10480*/  FFMA.FTZ R165, R165, c[0x0][0x23c], -R40.reuse ;  /* 0x00008f00a5a57a23 */ /* 0x100fe40000010828 */
[----:B------:R-:W-:Y:S01]  /*10490*/  F2FP.BF16.PACK_AB R14, R107, R112 ;  /* 0x000000706b0e723e */ /* 0x000fe200000010ff */
[----:B------:R-:W-:Y:S01]  /*104a0*/  FFMA.FTZ R162, R162, c[0x0][0x23c], -R40 ;  /* 0x00008f00a2a27a23 */ /* 0x000fe20000010828 */
        /* <DEDUP_REMOVED lines=12> */
[----:B------:R-:W4:Y:S01]  /*10570*/  LDSM.16.MT88.4 R36, [R235+0x5800] ;  /* 0x00580000eb24783b */ /* 0x000f220000004200 */
[----:B------:R-:W5:Y:S01]  /*10580*/  MUFU.EX2 R140, R140 ;  /* 0x0000008c008c7308 */ /* 0x000f620000000800 */
[----:B------:R-:W-:Y:S02]  /*10590*/  FADD.FTZ R109, R109, R125 ;  /* 0x0000007d6d6d7221 */ /* 0x000fe40000010000 */
[--C-:B------:R-:W-:Y:S02]  /*105a0*/  FFMA.FTZ R159, R159, c[0x0][0x23c], -R40.reuse ;  /* 0x00008f009f9f7a23 */ /* 0x100fe40000010828 */
[----:B---3--:R-:W-:Y:S01]  /*105b0*/  FADD.FTZ R109, R115, R109 ;  /* 0x0000006d736d7221 */ /* 0x008fe20000010000 */
[----:B------:R-:W-:Y:S01]  /*105c0*/  HMMA.16816.F32.BF16 R24, R12, R16, R24 ;  /* 0x000000100c18723c */ /* 0x000fe20000041818 */
[--C-:B------:R-:W-:Y:S01]  /*105d0*/  FFMA.FTZ R154, R154, c[0x0][0x23c], -R40.reuse ;  /* 0x00008f009a9a7a23 */ /* 0x100fe20000010828 */
[----:B------:R-:W3:Y:S01]  /*105e0*/  MUFU.EX2 R129, R129 ;  /* 0x0000008100817308 */ /* 0x000ee20000000800 */
[----:B------:R-:W-:-:S02]  /*105f0*/  FFMA.FTZ R152, R152, c[0x0][0x23c], -R40 ;  /* 0x00008f0098987a23 */ /* 0x000fc40000010828 */
[--C-:B------:R-:W-:Y:S02]  /*10600*/  FFMA.FTZ R150, R150, c[0x0][0x23c], -R40.reuse ;  /* 0x00008f0096967a23 */ /* 0x100fe40000010828 */
[--C-:B------:R-:W-:Y:S01]  /*10610*/  FFMA.FTZ R145, R145, c[0x0][0x23c], -R40.reuse ;  /* 0x00008f0091917a23 */ /* 0x100fe20000010828 */
[----:B------:R-:W-:Y:S01]  /*10620*/  HMMA.16816.F32.BF16 R20, R12, R18, R20 ;  /* 0x000000120c14723c */ /* 0x000fe20000041814 */
[----:B------:R-:W3:Y:S01]  /*10630*/  LDSM.16.MT88.4 R16, [R234+0x5c00] ;  /* 0x005c0000ea10783b */ /* 0x000ee20000004200 */
[----:B------:R-:W-:Y:S01]  /*10640*/  MUFU.EX2 R135, R135 ;  /* 0x0000008700877308 */ /* 0x000fe20000000800 */
[--C-:B------:R-:W-:Y:S02]  /*10650*/  FFMA.FTZ R143, R143, c[0x0][0x23c], -R40.reuse ;  /* 0x00008f008f8f7a23 */ /* 0x100fe40000010828 */
[----:B------:R-:W-:Y:S02]  /*10660*/  FFMA.FTZ R133, R133, c[0x0][0x23c], -R40 ;  /* 0x00008f0085857a23 */ /* 0x000fe40000010828 */
[C---:B------:R-:W-:Y:S01]  /*10670*/  F2FP.BF16.PACK_AB R12, R105.reuse, R106 ;  /* 0x0000006a690c723e */ /* 0x040fe200000010ff */
        /* <DEDUP_REMOVED lines=10> */
[C---:B------:R-:W-:Y:S01]  /*10720*/  HMMA.16816.F32.BF16 R8, R12.reuse, R28, R8 ;  /* 0x0000001c0c08723c */ /* 0x040fe20000041808 */
[----:B------:R-:W-:Y:S02]  /*10730*/  FADD.FTZ R104, R100, R104 ;  /* 0x0000006864687221 */ /* 0x000fe40000010000 */
[----:B------:R-:W-:Y:S02]  /*10740*/  FADD.FTZ R122, R122, R114 ;  /* 0x000000727a7a7221 */ /* 0x000fe40000010000 */
[----:B------:R-:W-:Y:S01]  /*10750*/  FADD.FTZ R104, R98, R104 ;  /* 0x0000006862687221 */ /* 0x000fe20000010000 */
[----:B------:R-:W1:Y:S01]  /*10760*/  MUFU.EX2 R144, R144 ;  /* 0x0000009000907308 */ /* 0x000e620000000800 */
[----:B-----5:R-:W-:Y:S01]  /*10770*/  FADD.FTZ R122, R140, R122 ;  /* 0x0000007a8c7a7221 */ /* 0x020fe20000010000 */
[----:B------:R-:W-:Y:S01]  /*10780*/  HMMA.16816.F32.BF16 R4, R12, R30, R4 ;  /* 0x0000001e0c04723c */ /* 0x000fe20000041804 */
[----:B------:R-:W5:Y:S01]  /*10790*/  LDSM.16.MT88.4 R28, [R235+0x5c00] ;  /* 0x005c0000eb1c783b */ /* 0x000f620000004200 */
[----:B------:R-:W-:-:S02]  /*107a0*/  FADD.FTZ R104, R96, R104 ;  /* 0x0000006860687221 */ /* 0x000fc40000010000 */
[--C-:B------:R-:W-:Y:S02]  /*107b0*/  FFMA.FTZ R131, R131, c[0x0][0x23c], -R40.reuse ;  /* 0x00008f0083837a23 */ /* 0x100fe40000010828 */
[----:B------:R-:W-:Y:S01]  /*107c0*/  MUFU.EX2 R148, R148 ;  /* 0x0000009400947308 */ /* 0x000fe20000000800 */
[--C-:B------:R-:W-:Y:S01]  /*107d0*/  FFMA.FTZ R103, R103, c[0x0][0x23c], -R40.reuse ;  /* 0x00008f0067677a23 */ /* 0x100fe20000010828 */
[C---:B----4-:R-:W-:Y:S01]  /*107e0*/  HMMA.16816.F32.BF16 R24, R12.reuse, R36, R24 ;  /* 0x000000240c18723c */ /* 0x050fe20000041818 */
[--C-:B------:R-:W-:Y:S02]  /*107f0*/  FFMA.FTZ R101, R101, c[0x0][0x23c], -R40.reuse ;  /* 0x00008f0065657a23 */ /* 0x100fe40000010828 */
[----:B------:R-:W-:Y:S02]  /*10800*/  FFMA.FTZ R117, R117, c[0x0][0x23c], -R40 ;  /* 0x00008f0075757a23 */ /* 0x000fe40000010828 */
[--C-:B------:R-:W-:Y:S01]  /*10810*/  FFMA.FTZ R76, R186, c[0x0][0x23c], -R75.reuse ;  /* 0x00008f00ba4c7a23 */ /* 0x100fe2000001084b */
[----:B------:R-:W4:Y:S01]  /*10820*/  MUFU.EX2 R149, R149 ;  /* 0x0000009500957308 */ /* 0x000f220000000800 */
        /* <DEDUP_REMOVED lines=8> */
[C---:B---3--:R-:W-:Y:S01]  /*108b0*/  F2FP.BF16.PACK_AB R13, R129.reuse, R140 ;  /* 0x0000008c810d723e */ /* 0x048fe200000010ff */
        /* <DEDUP_REMOVED lines=16> */
[----:B------:R-:W1:Y:S01]  /*109c0*/  MUFU.EX2 R157, R157 ;  /* 0x0000009d009d7308 */ /* 0x000e620000000800 */
[----:B------:R-:W-:-:S02]  /*109d0*/  FFMA.FTZ R49, R49, c[0x0][0x23c], -R40 ;  /* 0x00008f0031317a23 */ /* 0x000fc40000010828 */
[--C-:B------:R-:W-:Y:S02]  /*109e0*/  FFMA.FTZ R48, R48, c[0x0][0x23c], -R40.reuse ;  /* 0x00008f0030307a23 */ /* 0x100fe40000010828 */
[--C-:B------:R-:W-:Y:S01]  /*109f0*/  FFMA.FTZ R47, R47, c[0x0][0x23c], -R40.reuse ;  /* 0x00008f002f2f7a23 */ /* 0x100fe20000010828 */
[C---:B-----5:R-:W-:Y:S01]  /*10a00*/  HMMA.16816.F32.BF16 R24, R12.reuse, R28, R24 ;  /* 0x0000001c0c18723c */ /* 0x060fe20000041818 */
[--C-:B------:R-:W-:Y:S01]  /*10a10*/  FFMA.FTZ R46, R46, c[0x0][0x23c], -R40.reuse ;  /* 0x00008f002e2e7a23 */ /* 0x100fe20000010828 */
[----:B------:R-:W5:Y:S01]  /*10a20*/  MUFU.EX2 R164, R164 ;  /* 0x000000a400a47308 */ /* 0x000f620000000800 */
[--C-:B------:R-:W-:Y:S02]  /*10a30*/  FFMA.FTZ R45, R45, c[0x0][0x23c], -R40.reuse ;  /* 0x00008f002d2d7a23 */ /* 0x100fe40000010828 */
[--C-:B------:R-:W-:Y:S02]  /*10a40*/  FFMA.FTZ R44, R44, c[0x0][0x23c], -R40.reuse ;  /* 0x00008f002c2c7a23 */ /* 0x100fe40000010828 */
[----:B------:R-:W-:Y:S01]  /*10a50*/  FFMA.FTZ R209, R32, c[0x0][0x23c], -R40 ;  /* 0x00008f0020d17a23 */ /* 0x000fe20000010828 */
[----:B------:R-:W-:Y:S01]  /*10a60*/  HMMA.16816.F32.BF16 R20, R12, R30, R20 ;  /* 0x0000001e0c14723c */ /* 0x000fe20000041814 */
[----:B------:R-:W2:Y:S01]  /*10a70*/  LDSM.16.MT88.4 R28, [R234+0x6400] ;  /* 0x00640000ea1c783b */ /* 0x000ea20000004200 */
[----:B------:R-:W2:Y:S05]  /*10a80*/  MUFU.EX2 R161, R161 ;  /* 0x000000a100a17308 */ /* 0x000eaa0000000800 */
[----:B------:R-:W-:Y:S01]  /*10a90*/  F2FP.BF16.PACK_AB R12, R89, R91 ;  /* 0x0000005b590c723e */ /* 0x000fe200000010ff */
[----:B------:R-:W-:Y:S01]  /*10aa0*/  FADD.FTZ R91, R91, R95 ;  /* 0x0000005f5b5b7221 */ /* 0x000fe20000010000 */
[----:B-1----:R-:W-:Y:S01]  /*10ab0*/  F2FP.BF16.PACK_AB R13, R144, R147 ;  /* 0x00000093900d723e */ /* 0x002fe200000010ff */
[----:B------:R-:W-:Y:S01]  /*10ac0*/  MUFU.EX2 R163, R163 ;  /* 0x000000a300a37308 */ /* 0x000fe20000000800 */
[----:B------:R-:W-:Y:S01]  /*10ad0*/  F2FP.BF16.PACK_AB R14, R87, R88 ;  /* 0x00000058570e723e */ /* 0x000fe200000010ff */
[----:B------:R-:W-:Y:S01]  /*10ae0*/  FADD.FTZ R147, R147, R129 ;  /* 0x0000008193937221 */ /* 0x000fe20000010000 */
[----:B----4-:R-:W-:Y:S01]  /*10af0*/  F2FP.BF16.PACK_AB R15, R149, R148 ;  /* 0x00000094950f723e */ /* 0x010fe200000010ff */
[----:B------:R-:W-:-:S02]  /*10b00*/  FADD.FTZ R91, R89, R91 ;  /* 0x0000005b595b7221 */ /* 0x000fc40000010000 */
[----:B------:R-:W-:Y:S02]  /*10b10*/  FADD.FTZ R147, R144, R147 ;  /* 0x0000009390937221 */ /* 0x000fe40000010000 */
[----:B------:R-:W1:Y:S01]  /*10b20*/  MUFU.EX2 R175, R175 ;  /* 0x000000af00af7308 */ /* 0x000e620000000800 */
[----:B------:R-:W-:Y:S01]  /*10b30*/  FADD.FTZ R88, R88, R91 ;  /* 0x0000005b58587221 */ /* 0x000fe20000010000 */
[C---:B------:R-:W-:Y:S01]  /*10b40*/  HMMA.16816.F32.BF16 R8, R12.reuse, R36, R8 ;  /* 0x000000240c08723c */ /* 0x040fe20000041808 */
[----:B------:R-:W-:Y:S02]  /*10b50*/  FADD.FTZ R148, R148, R147 ;  /* 0x0000009394947221 */ /* 0x000fe40000010000 */
[----:B------:R-:W-:Y:S02]  /*10b60*/  FADD.FTZ R88, R87, R88 ;  /* 0x0000005857587221 */ /* 0x000fe40000010000 */
[----:B------:R-:W-:Y:S01]  /*10b70*/  FADD.FTZ R148, R149, R148 ;  /* 0x0000009495947221 */ /* 0x000fe20000010000 */
[----:B------:R-:W4:Y:S01]  /*10b80*/  MUFU.EX2 R174, R174 ;  /* 0x000000ae00ae7308 */ /* 0x000f220000000800 */
[----:B------:R-:W-:Y:S01]  /*10b90*/  FADD.FTZ R88, R84, R88 ;  /* 0x0000005854587221 */ /* 0x000fe20000010000 */
[C---:B------:R-:W-:Y:S01]  /*10ba0*/  HMMA.16816.F32.BF16 R4, R12.reuse, R38, R4 ;  /* 0x000000260c04723c */ /* 0x040fe20000041804 */
[----:B------:R-:W1:Y:S05]  /*10bb0*/  LDSM.16.MT88.4 R36, [R235+0x6400] ;  /* 0x00640000eb24783b */ /* 0x000e6a0000004200 */
[----:B------:R-:W1:Y:S02]  /*10bc0*/  MUFU.EX2 R173, R173 ;  /* 0x000000ad00ad7308 */ /* 0x000e640000000800 */
[C---:B---3--:R-:W-:Y:S06]  /*10bd0*/  HMMA.16816.F32.BF16 R24, R12.reuse, R16, R24 ;  /* 0x000000100c18723c */ /* 0x048fec0000041818 */
[----:B------:R-:W-:Y:S02]  /*10be0*/  MUFU.EX2 R172, R172 ;  /* 0x000000ac00ac7308 */ /* 0x000fe40000000800 */
[----:B------:R-:W-:Y:S01]  /*10bf0*/  HMMA.16816.F32.BF16 R20, R12, R18, R20 ;  /* 0x000000120c14723c */ /* 0x000fe20000041814 */
[----:B------:R-:W3:Y:S05]  /*10c00*/  LDSM.16.MT88.4 R16, [R234+0x6800] ;  /* 0x00680000ea10783b */ /* 0x000eea0000004200 */
        /* <DEDUP_REMOVED lines=16> */
[----:B------:R-:W-:Y:S02]  /*10d10*/  FADD.FTZ R80, R74, R80 ;  /* 0x000000504a507221 */ /* 0x000fe40000010000 */
[----:B-----5:R-:W-:Y:S01]  /*10d20*/  FADD.FTZ R157, R164, R157 ;  /* 0x0000009da49d7221 */ /* 0x020fe20000010000 */
[C---:B------:R-:W-:Y:S01]  /*10d30*/  HMMA.16816.F32.BF16 R4, R12.reuse, R30, R4 ;  /* 0x0000001e0c04723c */ /* 0x040fe20000041804 */
[----:B------:R-:W5:Y:S01]  /*10d40*/  LDSM.16.MT88.4 R28, [R235+0x6800] ;  /* 0x00680000eb1c783b */ /* 0x000f620000004200 */
[----:B------:R-:W-:Y:S06]  /*10d50*/  MUFU.EX2 R165, R165 ;  /* 0x000000a500a57308 */ /* 0x000fec0000000800 */
[C---:B-1----:R-:W-:Y:S02]  /*10d60*/  HMMA.16816.F32.BF16 R24, R12.reuse, R36, R24 ;  /* 0x000000240c18723c */ /* 0x042fe40000041818 */
[----:B------:R-:W1:Y:S06]  /*10d70*/  MUFU.EX2 R162, R162 ;  /* 0x000000a200a27308 */ /* 0x000e6c0000000800 */
[----:B------:R-:W-:Y:S01]  /*10d80*/  HMMA.16816.F32.BF16 R20, R12, R38, R20 ;  /* 0x000000260c14723c */ /* 0x000fe20000041814 */
[----:B------:R-:W1:Y:S01]  /*10d90*/  LDSM.16.MT88.4 R36, [R234+0x6c00] ;  /* 0x006c0000ea24783b */ /* 0x000e620000004200 */
[----:B------:R-:W-:Y:S05]  /*10da0*/  MUFU.EX2 R61, R61 ;  /* 0x0000003d003d7308 */ /* 0x000fea0000000800 */
[----:B------:R-:W-:-:S02]  /*10db0*/  F2FP.BF16.PACK_AB R12, R74, R78 ;  /* 0x0000004e4a0c723e */ /* 0x000fc400000010ff */
[C---:B------:R-:W-:Y:S01]  /*10dc0*/  F2FP.BF16.PACK_AB R13, R161.reuse, R164 ;  /* 0x000000a4a10d723e */ /* 0x040fe200000010ff */
[----:B------:R-:W-:Y:S01]  /*10dd0*/  MUFU.EX2 R60, R60 ;  /* 0x0000003c003c7308 */ /* 0x000fe20000000800 */
[C---:B------:R-:W-:Y:S01]  /*10de0*/  F2FP.BF16.PACK_AB R14, R72.reuse, R73 ;  /* 0x00000049480e723e */ /* 0x040fe200000010ff */
[----:B------:R-:W-:Y:S01]  /*10df0*/  FADD.FTZ R161, R161, R157 ;  /* 0x0000009da1a17221 */ /* 0x000fe20000010000 */
[----:B------:R-:W-:Y:S01]  /*10e00*/  F2FP.BF16.PACK_AB R15, R175, R163 ;  /* 0x000000a3af0f723e */ /* 0x000fe200000010ff */
[----:B------:R-:W-:Y:S02]  /*10e10*/  FADD.FTZ R73, R73, R80 ;  /* 0x0000005049497221 */ /* 0x000fe40000010000 */
[----:B------:R-:W-:Y:S02]  /*10e20*/  FADD.FTZ R161, R163, R161 ;  /* 0x000000a1a3a17221 */ /* 0x000fe40000010000 */
[----:B------:R-:W1:Y:S01]  /*10e30*/  MUFU.EX2 R159, R159 ;  /* 0x0000009f009f7308 */ /* 0x000e620000000800 */
[----:B------:R-:W-:Y:S01]  /*10e40*/  FADD.FTZ R73, R72, R73 ;  /* 0x0000004948497221 */ /* 0x000fe20000010000 */
[----:B---3--:R-:W-:Y:S01]  /*10e50*/  HMMA.16816.F32.BF16 R8, R12, R16, R8 ;  /* 0x000000100c08723c */ /* 0x008fe20000041808 */
[----:B------:R-:W-:-:S04]  /*10e60*/  FADD.FTZ R175, R175, R161 ;  /* 0x000000a1afaf7221 */ /* 0x000fc80000010000 */
[----:B----4-:R-:W-:Y:S01]  /*10e70*/  FADD.FTZ R175, R174, R175 ;  /* 0x000000afaeaf7221 */ /* 0x010fe20000010000 */
[----:B------:R-:W3:Y:S02]  /*10e80*/  MUFU.EX2 R154, R154 ;  /* 0x0000009a009a7308 */ /* 0x000ee40000000800 */
[----:B------:R-:W-:Y:S01]  /*10e90*/  HMMA.16816.F32.BF16 R4, R12, R18, R4 ;  /* 0x000000120c04723c */ /* 0x000fe20000041804 */
[----:B------:R-:W4:Y:S01]  /*10ea0*/  LDSM.16.MT88.4 R16, [R235+0x6c00] ;  /* 0x006c0000eb10783b */ /* 0x000f220000004200 */
[----:B------:R-:W-:-:S04]  /*10eb0*/  FADD.FTZ R175, R173, R175 ;  /* 0x000000afadaf7221 */ /* 0x000fc80000010000 */
[----:B------:R-:W-:Y:S02]  /*10ec0*/  MUFU.EX2 R152, R152 ;  /* 0x0000009800987308 */ /* 0x000fe40000000800 */
[C---:B-----5:R-:W-:Y:S06]  /*10ed0*/  HMMA.16816.F32.BF16 R24, R12.reuse, R28, R24 ;  /* 0x0000001c0c18723c */ /* 0x060fec0000041818 */
[----:B------:R-:W5:Y:S02]  /*10ee0*/  MUFU.EX2 R150, R150 ;  /* 0x0000009600967308 */ /* 0x000f640000000800 */
        /* <DEDUP_REMOVED lines=21> */
[C---:B----4-:R-:W-:Y:S02]  /*11040*/  HMMA.16816.F32.BF16 R24, R12.reuse, R16, R24 ;  /* 0x000000100c18723c */ /* 0x050fe40000041818 */
[----:B------:R-:W2:Y:S05]  /*11050*/  MUFU.EX2 R145, R145 ;  /* 0x0000009100917308 */ /* 0x000eaa0000000800 */
[----:B------:R-:W-:Y:S01]  /*11060*/  F2FP.BF16.PACK_AB R16, R66, R67 ;  /* 0x000000434210723e */ /* 0x000fe200000010ff */
[----:B------:R-:W-:Y:S01]  /*11070*/  HMMA.16816.F32.BF16 R20, R12, R18, R20 ;  /* 0x000000120c14723c */ /* 0x000fe20000041814 */
[----:B------:R-:W4:Y:S01]  /*11080*/  LDSM.16.MT88.4 R12, [R234+0x7400] ;  /* 0x00740000ea0c783b */ /* 0x000f220000004200 */
[----:B------:R-:W-:Y:S01]  /*11090*/  F2FP.BF16.PACK_AB R17, R166, R169 ;  /* 0x000000a9a611723e */ /* 0x000fe200000010ff */
[----:B------:R-:W1:Y:S01]  /*110a0*/  MUFU.EX2 R143, R143 ;  /* 0x0000008f008f7308 */ /* 0x000e620000000800 */
        /* <DEDUP_REMOVED lines=16> */
[----:B------:R-:W1:Y:S04]  /*111b0*/  MUFU.EX2 R54, R54 ;  /* 0x0000003600367308 */ /* 0x000e680000000800 */
[----:B------:R-:W-:Y:S01]  /*111c0*/  F2FP.BF16.PACK_AB R36, R62, R63 ;  /* 0x0000003f3e24723e */ /* 0x000fe200000010ff */
[----:B------:R-:W-:Y:S01]  /*111d0*/  HMMA.16816.F32.BF16 R20, R16, R38, R20 ;  /* 0x000000261014723c */ /* 0x000fe20000041814 */
[----:B------:R-:W1:Y:S01]  /*111e0*/  LDSM.16.MT88.4 R16, [R234+0x7800] ;  /* 0x00780000ea10783b */ /* 0x000e620000004200 */
[----:B------:R-:W-:Y:S01]  /*111f0*/  F2FP.BF16.PACK_AB R37, R154, R159 ;  /* 0x0000009f9a25723e */ /* 0x000fe200000010ff */
[----:B------:R-:W-:Y:S01]  /*11200*/  MUFU.EX2 R53, R53 ;  /* 0x0000003500357308 */ /* 0x000fe20000000800 */
[----:B------:R-:W-:-:S02]  /*11210*/  FADD.FTZ R63, R63, R66 ;  /* 0x000000423f3f7221 */ /* 0x000fc40000010000 */
[----:B------:R-:W-:Y:S01]  /*11220*/  FADD.FTZ R154, R154, R162 ;  /* 0x000000a29a9a7221 */ /* 0x000fe20000010000 */
[----:B------:R-:W-:Y:S01]  /*11230*/  F2FP.BF16.PACK_AB R38, R60, R61 ;  /* 0x0000003d3c26723e */ /* 0x000fe200000010ff */
[----:B------:R-:W-:Y:S01]  /*11240*/  FADD.FTZ R63, R62, R63 ;  /* 0x0000003f3e3f7221 */ /* 0x000fe20000010000 */
[----:B-----5:R-:W-:Y:S01]  /*11250*/  F2FP.BF16.PACK_AB R39, R150, R152 ;  /* 0x000000989627723e */ /* 0x020fe200000010ff */
[----:B------:R-:W-:Y:S01]  /*11260*/  FADD.FTZ R154, R152, R154 ;  /* 0x0000009a989a7221 */ /* 0x000fe20000010000 */
[----:B------:R-:W-:Y:S01]  /*11270*/  MUFU.EX2 R41, R41 ;  /* 0x0000002900297308 */ /* 0x000fe20000000800 */
[----:B------:R-:W-:Y:S02]  /*11280*/  FADD.FTZ R61, R61, R63 ;  /* 0x0000003f3d3d7221 */ /* 0x000fe40000010000 */
[----:B------:R-:W-:Y:S02]  /*11290*/  FADD.FTZ R150, R150, R154 ;  /* 0x0000009a96967221 */ /* 0x000fe40000010000 */
[----:B----4-:R-:W-:Y:S01]  /*112a0*/  HMMA.16816.F32.BF16 R8, R36, R12, R8 ;  /* 0x0000000c2408723c */ /* 0x010fe20000041808 */
[----:B------:R-:W-:-:S02]  /*112b0*/  FADD.FTZ R61, R60, R61 ;  /* 0x0000003d3c3d7221 */ /* 0x000fc40000010000 */
[----:B------:R-:W-:Y:S01]  /*112c0*/  MUFU.EX2 R103, R103 ;  /* 0x0000006700677308 */ /* 0x000fe20000000800 */
[----:B--2---:R-:W-:-:S04]  /*112d0*/  FADD.FTZ R150, R145, R150 ;  /* 0x0000009691967221 */ /* 0x004fc80000010000 */
[C---:B------:R-:W-:Y:S01]  /*112e0*/  HMMA.16816.F32.BF16 R4, R36.reuse, R14, R4 ;  /* 0x0000000e2404723c */ /* 0x040fe20000041804 */
[----:B------:R-:W2:Y:S01]  /*112f0*/  LDSM.16.MT88.4 R12, [R235+0x7800] ;  /* 0x00780000eb0c783b */ /* 0x000ea20000004200 */
[----:B------:R-:W-:Y:S01]  /*11300*/  FADD.FTZ R150, R143, R150 ;  /* 0x000000968f967221 */ /* 0x000fe20000010000 */
[----:B------:R-:W-:Y:S05]  /*11310*/  MUFU.EX2 R101, R101 ;  /* 0x0000006500657308 */ /* 0x000fea0000000800 */
[C---:B---3--:R-:W-:Y:S03]  /*11320*/  HMMA.16816.F32.BF16 R24, R36.reuse, R28, R24 ;  /* 0x0000001c2418723c */ /* 0x048fe60000041818 */
[----:B------:R-:W-:Y:S05]  /*11330*/  MUFU.EX2 R76, R76 ;  /* 0x0000004c004c7308 */ /* 0x000fea0000000800 */
[----:B------:R-:W-:Y:S03]  /*11340*/  HMMA.16816.F32.BF16 R28, R36, R30, R20 ;  /* 0x0000001e241c723c */ /* 0x000fe60000041814 */
[----:B------:R-:W-:Y:S04]  /*11350*/  MUFU.EX2 R93, R93 ;  /* 0x0000005d005d7308 */ /* 0x000fe80000000800 */
[----:B------:R-:W-:Y:S01]  /*11360*/  FFMA.FTZ R20, R110, c[0x0][0x23c], -R40 ;  /* 0x00008f006e147a23 */ /* 0x000fe20000010828 */
[----:B------:R-:W-:Y:S01]  /*11370*/  F2FP.BF16.PACK_AB R36, R58, R59 ;  /* 0x0000003b3a24723e */ /* 0x000fe200000010ff */
[----:B------:R-:W-:Y:S01]  /*11380*/  FADD.FTZ R59, R59, R61 ;  /* 0x0000003d3b3b7221 */ /* 0x000fe20000010000 */
[----:B------:R-:W-:Y:S01]  /*11390*/  F2FP.BF16.PACK_AB R37, R143, R145 ;  /* 0x000000918f25723e */ /* 0x000fe200000010ff */
[----:B------:R3:W-:Y:S01]  /*113a0*/  MUFU.EX2 R113, R20 ;  /* 0x0000001400717308 */ /* 0x0007e20000000800 */
[----:B------:R-:W-:Y:S01]  /*113b0*/  F2FP.BF16.PACK_AB R38, R56, R57 ;  /* 0x000000393826723e */ /* 0x000fe200000010ff */
[----:B------:R-:W-:Y:S01]  /*113c0*/  FADD.FTZ R59, R58, R59 ;  /* 0x0000003b3a3b7221 */ /* 0x000fe20000010000 */
[----:B------:R-:W-:Y:S01]  /*113d0*/  F2FP.BF16.PACK_AB R39, R131, R133 ;  /* 0x000000858327723e */ /* 0x000fe200000010ff */
[----:B------:R-:W-:-:S02]  /*113e0*/  FADD.FTZ R133, R133, R150 ;  /* 0x0000009685857221 */ /* 0x000fc40000010000 */
[----:B------:R-:W-:Y:S02]  /*113f0*/  FADD.FTZ R59, R57, R59 ;  /* 0x0000003b393b7221 */ /* 0x000fe40000010000 */
[----:B------:R-:W4:Y:S01]  /*11400*/  MUFU.EX2 R110, R117 ;  /* 0x00000075006e7308 */ /* 0x000f220000000800 */
[----:B------:R-:W-:Y:S01]  /*11410*/  FADD.FTZ R133, R131, R133 ;  /* 0x0000008583857221 */ /* 0x000fe20000010000 */
[----:B-1----:R-:W-:Y:S01]  /*11420*/  HMMA.16816.F32.BF16 R8, R36, R16, R8 ;  /* 0x000000102408723c */ /* 0x002fe20000041808 */
[----:B------:R-:W-:-:S04]  /*11430*/  FADD.FTZ R56, R56, R59 ;  /* 0x0000003b38387221 */ /* 0x000fc80000010000 */
[----:B------:R-:W-:Y:S01]  /*11440*/  FADD.FTZ R56, R55, R56 ;  /* 0x0000003837387221 */ /* 0x000fe20000010000 */
[----:B---3--:R-:W1:Y:S01]  /*11450*/  LDSM.16.MT88.4 R20, [R234+0x7c00] ;  /* 0x007c0000ea14783b */ /* 0x008e620000004200 */
[----:B------:R-:W-:Y:S01]  /*11460*/  MUFU.EX2 R102, R102 ;  /* 0x0000006600667308 */ /* 0x000fe20000000800 */
[----:B------:R-:W-:Y:S01]  /*11470*/  HMMA.16816.F32.BF16 R4, R36, R18, R4 ;  /* 0x000000122404723c */ /* 0x000fe20000041804 */
[----:B------:R-:W-:Y:S01]  /*11480*/  FADD.FTZ R56, R54, R56 ;  /* 0x0000003836387221 */ /* 0x000fe20000010000 */
[----:B------:R-:W3:Y:S01]  /*11490*/  LDSM.16.MT88.4 R16, [R235+0x7c00] ;  /* 0x007c0000eb10783b */ /* 0x000ee20000004200 */
[----:B----4-:R-:W-:-:S04]  /*114a0*/  FADD.FTZ R133, R110, R133 ;  /* 0x000000856e857221 */ /* 0x010fc80000010000 */
[----:B------:R-:W-:Y:S01]  /*114b0*/  MUFU.EX2 R128, R128 ;  /* 0x0000008000807308 */ /* 0x000fe20000000800 */
[C---:B--2---:R-:W-:Y:S07]  /*114c0*/  HMMA.16816.F32.BF16 R24, R36.reuse, R12, R24 ;  /* 0x0000000c2418723c */ /* 0x044fee0000041818 */
[----:B------:R-:W-:Y:S01]  /*114d0*/  F2FP.BF16.PACK_AB R12, R54, R55 ;  /* 0x00000037360c723e */ /* 0x000fe200000010ff */
[----:B------:R-:W-:Y:S01]  /*114e0*/  HMMA.16816.F32.BF16 R28, R36, R14, R28 ;  /* 0x0000000e241c723c */ /* 0x000fe2000004181c */
[----:B------:R-:W2:Y:S01]  /*114f0*/  LDSM.16.MT88.4 R36, [R234+0x8000] ;  /* 0x00800000ea24783b */ /* 0x000ea20000004200 */
[C---:B------:R-:W-:Y:S01]  /*11500*/  F2FP.BF16.PACK_AB R13, R113.reuse, R110 ;  /* 0x0000006e710d723e */ /* 0x040fe200000010ff */
        /* <DEDUP_REMOVED lines=13> */
[C---:B------:R-:W-:Y:S01]  /*115e0*/  HMMA.16816.F32.BF16 R4, R12.reuse, R22, R4 ;  /* 0x000000160c04723c */ /* 0x040fe20000041804 */
[----:B------:R-:W2:Y:S05]  /*115f0*/  LDSM.16.MT88.4 R20, [R235+0x8000] ;  /* 0x00800000eb14783b */ /* 0x000eaa0000004200 */
[----:B------:R-:W-:Y:S02]  /*11600*/  MUFU.EX2 R151, R151 ;  /* 0x0000009700977308 */ /* 0x000fe40000000800 */
[C---:B---3--:R-:W-:Y:S06]  /*11610*/  HMMA.16816.F32.BF16 R24, R12.reuse, R16, R24 ;  /* 0x000000100c18723c */ /* 0x048fec0000041818 */
[----:B------:R-:W3:Y:S01]  /*11620*/  MUFU.EX2 R158, R158 ;  /* 0x0000009e009e7308 */ /* 0x000ee20000000800 */
[----:B-1----:R-:W-:Y:S01]  /*11630*/  FFMA.FTZ R85, R86, c[0x0][0x23c], -R75 ;  /* 0x00008f0056557a23 */ /* 0x002fe2000001084b */
[----:B------:R-:W-:Y:S01]  /*11640*/  HMMA.16816.F32.BF16 R28, R12, R18, R28 ;  /* 0x000000120c1c723c */ /* 0x000fe2000004181c */
[----:B------:R-:W1:Y:S05]  /*11650*/  LDSM.16.MT88.4 R16, [R234+0x8400] ;  /* 0x00840000ea10783b */ /* 0x000e6a0000004200 */
[----:B------:R-:W-:Y:S01]  /*11660*/  MUFU.EX2 R170, R170 ;  /* 0x000000aa00aa7308 */ /* 0x000fe20000000800 */
[C---:B------:R-:W-:Y:S01]  /*11670*/  F2FP.BF16.PACK_AB R12, R93.reuse, R76 ;  /* 0x0000004c5d0c723e */ /* 0x040fe200000010ff */
[----:B------:R-:W-:Y:S01]  /*11680*/  FADD.FTZ R76, R76, R53 ;  /* 0x000000354c4c7221 */ /* 0x000fe20000010000 */
[C---:B-----5:R-:W-:Y:S01]  /*11690*/  F2FP.BF16.PACK_AB R13, R92.reuse, R97 ;  /* 0x000000615c0d723e */ /* 0x060fe200000010ff */
[----:B------:R-:W-:Y:S01]  /*116a0*/  FADD.FTZ R92, R92, R101 ;  /* 0x000000655c5c7221 */ /* 0x000fe20000010000 */
[----:B------:R-:W-:Y:S01]  /*116b0*/  F2FP.BF16.PACK_AB R14, R128, R102 ;  /* 0x00000066800e723e */ /* 0x000fe200000010ff */
[----:B------:R-:W-:Y:S01]  /*116c0*/  FADD.FTZ R76, R93, R76 ;  /* 0x0000004c5d4c7221 */ /* 0x000fe20000010000 */
[----:B----4-:R-:W-:Y:S01]  /*116d0*/  F2FP.BF16.PACK_AB R15, R89, R90 ;  /* 0x0000005a590f723e */ /* 0x010fe200000010ff */
[----:B------:R-:W-:Y:S01]  /*116e0*/  MUFU.EX2 R160, R160 ;  /* 0x000000a000a07308 */ /* 0x000fe20000000800 */
[----:B------:R-:W-:-:S02]  /*116f0*/  FADD.FTZ R92, R90, R92 ;  /* 0x0000005c5a5c7221 */ /* 0x000fc40000010000 */
[----:B------:R-:W-:Y:S02]  /*11700*/  FADD.FTZ R102, R102, R76 ;  /* 0x0000004c66667221 */ /* 0x000fe40000010000 */
[----:B------:R-:W-:Y:S01]  /*11710*/  FADD.FTZ R92, R89, R92 ;  /* 0x0000005c595c7221 */ /* 0x000fe20000010000 */
[C---:B--2---:R-:W-:Y:S01]  /*11720*/  HMMA.16816.F32.BF16 R8, R12.reuse, R36, R8 ;  /* 0x000000240c08723c */ /* 0x044fe20000041808 */
[----:B------:R-:W-:Y:S01]  /*11730*/  FADD.FTZ R102, R128, R102 ;  /* 0x0000006680667221 */ /* 0x000fe20000010000 */
[----:B------:R-:W-:Y:S06]  /*11740*/  MUFU.EX2 R79, R79 ;  /* 0x0000004f004f7308 */ /* 0x000fec0000000800 */
[C---:B------:R-:W-:Y:S01]  /*11750*/  HMMA.16816.F32.BF16 R4, R12.reuse, R38, R4 ;  /* 0x000000260c04723c */ /* 0x040fe20000041804 */
[----:B------:R-:W2:Y:S01]  /*11760*/  LDSM.16.MT88.4 R36, [R235+0x8400] ;  /* 0x00840000eb24783b */ /* 0x000ea20000004200 */
[----:B------:R-:W4:Y:S06]  /*11770*/  MUFU.EX2 R77, R77 ;  /* 0x0000004d004d7308 */ /* 0x000f2c0000000800 */
[C---:B------:R-:W-:Y:S02]  /*11780*/  HMMA.16816.F32.BF16 R24, R12.reuse, R20, R24 ;  /* 0x000000140c18723c */ /* 0x040fe40000041818 */
[----:B------:R-:W-:Y:S06]  /*11790*/  MUFU.EX2 R49, R49 ;  /* 0x0000003100317308 */ /* 0x000fec0000000800 */
[----:B------:R-:W-:Y:S01]  /*117a0*/  HMMA.16816.F32.BF16 R28, R12, R22, R28 ;  /* 0x000000160c1c723c */ /* 0x000fe2000004181c */
[----:B------:R-:W5:Y:S01]  /*117b0*/  LDSM.16.MT88.4 R20, [R234+0x8800] ;  /* 0x00880000ea14783b */ /* 0x000f620000004200 */
[----:B------:R-:W1:Y:S05]  /*117c0*/  MUFU.EX2 R48, R48 ;  /* 0x0000003000307308 */ /* 0x000e6a0000000800 */
[----:B---3--:R-:W-:Y:S01]  /*117d0*/  F2FP.BF16.PACK_AB R12, R158, R151 ;  /* 0x000000979e0c723e */ /* 0x008fe200000010ff */
[----:B------:R-:W-:Y:S01]  /*117e0*/  FADD.FTZ R151, R151, R102 ;  /* 0x0000006697977221 */ /* 0x000fe20000010000 */
[----:B----4-:R-:W-:Y:S01]  /*117f0*/  F2FP.BF16.PACK_AB R13, R77, R79 ;  /* 0x0000004f4d0d723e */ /* 0x010fe200000010ff */
[----:B------:R-:W-:Y:S01]  /*11800*/  MUFU.EX2 R146, R146 ;  /* 0x0000009200927308 */ /* 0x000fe20000000800 */
[----:B------:R-:W-:Y:S01]  /*11810*/  F2FP.BF16.PACK_AB R14, R160, R170 ;  /* 0x000000aaa00e723e */ /* 0x000fe200000010ff */
[----:B------:R-:W-:-:S02]  /*11820*/  FADD.FTZ R79, R79, R92 ;  /* 0x0000005c4f4f7221 */ /* 0x000fc40000010000 */
[----:B------:R-:W-:Y:S02]  /*11830*/  FADD.FTZ R151, R158, R151 ;  /* 0x000000979e977221 */ /* 0x000fe40000010000 */
[----:B------:R-:W-:Y:S01]  /*11840*/  FADD.FTZ R79, R77, R79 ;  /* 0x0000004f4d4f7221 */ /* 0x000fe20000010000 */
[----:B-1----:R-:W-:Y:S01]  /*11850*/  F2FP.BF16.PACK_AB R15, R48, R49 ;  /* 0x00000031300f723e */ /* 0x002fe200000010ff */
[----:B------:R-:W1:Y:S01]  /*11860*/  MUFU.EX2 R124, R126 ;  /* 0x0000007e007c7308 */ /* 0x000e620000000800 */
[----:B------:R-:W-:Y:S02]  /*11870*/  FADD.FTZ R170, R170, R151 ;  /* 0x00000097aaaa7221 */ /* 0x000fe40000010000 */
[----:B------:R-:W-:Y:S02]  /*11880*/  FADD.FTZ R49, R49, R79 ;  /* 0x0000004f31317221 */ /* 0x000fe40000010000 */
[----:B------:R-:W-:Y:S01]  /*11890*/  FADD.FTZ R170, R160, R170 ;  /* 0x000000aaa0aa7221 */ /* 0x000fe20000010000 */
[C---:B------:R-:W-:Y:S01]  /*118a0*/  HMMA.16816.F32.BF16 R8, R12.reuse, R16, R8 ;  /* 0x000000100c08723c */ /* 0x040fe20000041808 */
[----:B------:R-:W-:Y:S01]  /*118b0*/  FADD.FTZ R49, R48, R49 ;  /* 0x0000003130317221 */ /* 0x000fe20000010000 */
[----:B------:R-:W-:Y:S06]  /*118c0*/  MUFU.EX2 R99, R99 ;  /* 0x0000006300637308 */ /* 0x000fec0000000800 */
[C---:B------:R-:W-:Y:S01]  /*118d0*/  HMMA.16816.F32.BF16 R4, R12.reuse, R18, R4 ;  /* 0x000000120c04723c */ /* 0x040fe20000041804 */
[----:B------:R-:W3:Y:S01]  /*118e0*/  LDSM.16.MT88.4 R16, [R235+0x8800] ;  /* 0x00880000eb10783b */ /* 0x000ee20000004200 */
[----:B------:R-:W4:Y:S06]  /*118f0*/  MUFU.EX2 R85, R85 ;  /* 0x0000005500557308 */ /* 0x000f2c0000000800 */
[C---:B--2---:R-:W-:Y:S02]  /*11900*/  HMMA.16816.F32.BF16 R24, R12.reuse, R36, R24 ;  /* 0x000000240c18723c */ /* 0x044fe40000041818 */
[----:B------:R-:W-:Y:S05]  /*11910*/  MUFU.EX2 R47, R47 ;  /* 0x0000002f002f7308 */ /* 0x000fea0000000800 */
[----:B------:R-:W-:Y:S01]  /*11920*/  FFMA.FTZ R37, R43, c[0x0][0x23c], -R40 ;  /* 0x00008f002b257a23 */ /* 0x000fe20000010828 */
[----:B------:R-:W-:Y:S01]  /*11930*/  HMMA.16816.F32.BF16 R28, R12, R38, R28 ;  /* 0x000000260c1c723c */ /* 0x000fe2000004181c */
[----:B------:R-:W-:Y:S01]  /*11940*/  FFMA.FTZ R36, R51, c[0x0][0x23c], -R75 ;  /* 0x00008f0033247a23 */ /* 0x000fe2000001084b */
[----:B------:R-:W2:Y:S05]  /*11950*/  MUFU.EX2 R46, R46 ;  /* 0x0000002e002e7308 */ /* 0x000eaa0000000800 */
[----:B-1----:R-:W-:Y:S01]  /*11960*/  F2FP.BF16.PACK_AB R12, R124, R146 ;  /* 0x000000927c0c723e */ /* 0x002fe200000010ff */
[----:B------:R-:W-:Y:S01]  /*11970*/  FADD.FTZ R146, R146, R170 ;  /* 0x000000aa92927221 */ /* 0x000fe20000010000 */
[----:B----4-:R-:W-:Y:S01]  /*11980*/  F2FP.BF16.PACK_AB R14, R85, R99 ;  /* 0x00000063550e723e */ /* 0x010fe200000010ff */
[----:B------:R-:W-:Y:S02]  /*11990*/  MUFU.EX2 R45, R45 ;  /* 0x0000002d002d7308 */ /* 0x000fe40000000800 */
[----:B------:R-:W-:-:S04]  /*119a0*/  FADD.FTZ R146, R124, R146 ;  /* 0x000000927c927221 */ /* 0x000fc80000010000 */
[----:B------:R-:W-:Y:S02]  /*119b0*/  FADD.FTZ R99, R99, R146 ;  /* 0x0000009263637221 */ /* 0x000fe40000010000 */
[----:B------:R-:W1:Y:S01]  /*119c0*/  MUFU.EX2 R44, R44 ;  /* 0x0000002c002c7308 */ /* 0x000e620000000800 */
[C---:B--2---:R-:W-:Y:S01]  /*119d0*/  F2FP.BF16.PACK_AB R13, R46.reuse, R47 ;  /* 0x0000002f2e0d723e */ /* 0x044fe200000010ff */
[----:B------:R-:W-:Y:S02]  /*119e0*/  FADD.FTZ R47, R47, R49 ;  /* 0x000000312f2f7221 */ /* 0x000fe40000010000 */
[----:B------:R-:W-:Y:S02]  /*119f0*/  FADD.FTZ R99, R85, R99 ;  /* 0x0000006355637221 */ /* 0x000fe40000010000 */
[----:B------:R-:W-:Y:S02]  /*11a00*/  FADD.FTZ R47, R46, R47 ;  /* 0x0000002f2e2f7221 */ /* 0x000fe40000010000 */
[----:B------:R-:W2:Y:S01]  /*11a10*/  MUFU.EX2 R81, R81 ;  /* 0x0000005100517308 */ /* 0x000ea20000000800 */
[----:B-1----:R-:W-:-:S07]  /*11a20*/  F2FP.BF16.PACK_AB R15, R44, R45 ;  /* 0x0000002d2c0f723e */ /* 0x002fce00000010ff */
[----:B------:R-:W1:Y:S01]  /*11a30*/  MUFU.EX2 R37, R37 ;  /* 0x0000002500257308 */ /* 0x000e620000000800 */
[----:B------:R-:W-:-:S04]  /*11a40*/  FADD.FTZ R45, R45, R47 ;  /* 0x0000002f2d2d7221 */ /* 0x000fc80000010000 */
[----:B------:R-:W-:Y:S01]  /*11a50*/  FADD.FTZ R45, R44, R45 ;  /* 0x0000002d2c2d7221 */ /* 0x000fe20000010000 */
[C---:B-----5:R-:W-:Y:S01]  /*11a60*/  HMMA.16816.F32.BF16 R8, R12.reuse, R20, R8 ;  /* 0x000000140c08723c */ /* 0x060fe20000041808 */
[----:B--2---:R-:W-:Y:S01]  /*11a70*/  FADD.FTZ R99, R81, R99 ;  /* 0x0000006351637221 */ /* 0x004fe20000010000 */
[----:B------:R-:W2:Y:S05]  /*11a80*/  MUFU.EX2 R52, R52 ;  /* 0x0000003400347308 */ /* 0x000eaa0000000800 */
[--C-:B------:R-:W-:Y:S01]  /*11a90*/  FFMA.FTZ R20, R42, c[0x0][0x23c], -R40.reuse ;  /* 0x00008f002a147a23 */ /* 0x100fe20000010828 */
[----:B---3--:R-:W-:Y:S01]  /*11aa0*/  HMMA.16816.F32.BF16 R24, R12, R16, R24 ;  /* 0x000000100c18723c */ /* 0x008fe20000041818 */
[----:B------:R-:W-:Y:S01]  /*11ab0*/  FFMA.FTZ R21, R33, c[0x0][0x23c], -R40 ;  /* 0x00008f0021157a23 */ /* 0x000fe20000010828 */
[----:B------:R-:W3:Y:S01]  /*11ac0*/  MUFU.EX2 R36, R36 ;  /* 0x0000002400247308 */ /* 0x000ee20000000800 */
[----:B-1----:R-:W-:-:S05]  /*11ad0*/  FADD.FTZ R45, R37, R45 ;  /* 0x0000002d252d7221 */ /* 0x002fca0000010000 */
[----:B------:R-:W-:Y:S02]  /*11ae0*/  HMMA.16816.F32.BF16 R4, R12, R22, R4 ;  /* 0x000000160c04723c */ /* 0x000fe40000041804 */
[----:B------:R-:W1:Y:S01]  /*11af0*/  MUFU.EX2 R208, R208 ;  /* 0x000000d000d07308 */ /* 0x000e620000000800 */
[----:B--2---:R-:W-:-:S05]  /*11b00*/  FADD.FTZ R99, R52, R99 ;  /* 0x0000006334637221 */ /* 0x004fca0000010000 */
[----:B------:R-:W-:Y:S02]  /*11b10*/  HMMA.16816.F32.BF16 R28, R12, R18, R28 ;  /* 0x000000120c1c723c */ /* 0x000fe4000004181c */
[----:B------:R-:W2:Y:S01]  /*11b20*/  MUFU.EX2 R20, R20 ;  /* 0x0000001400147308 */ /* 0x000ea20000000800 */
[----:B---3--:R-:W-:-:S04]  /*11b30*/  FADD.FTZ R99, R36, R99 ;  /* 0x0000006324637221 */ /* 0x008fc80000010000 */
        /* <DEDUP_REMOVED lines=12> */
[C---:B------:R-:W-:Y:S08]  /*11c00*/  HMMA.16816.F32.BF16 R224, R12.reuse, R226, R4 ;  /* 0x000000e20ce0723c */ /* 0x040ff00000041804 */
[----:B------:R-:W-:Y:S01]  /*11c10*/  HMMA.16816.F32.BF16 R216, R12, R218, R28 ;  /* 0x000000da0cd8723c */ /* 0x000fe2000004181c */
[----:B------:R-:W-:Y:S07]  /*11c20*/  @!P6 BRA `(.L_x_2062) ;  /* 0x00006ec00000e947 */ /* 0x000fee0003800000 */
[----:B------:R-:W-:Y:S01]  /*11c30*/  PLOP3.LUT P0, PT, PT, PT, UP2, 0x40, 0x0 ;  /* 0x000000000000781c */ /* 0x000fe20003f0e828 */
[----:B------:R-:W-:-:S04]  /*11c40*/  DEPBAR.LE SB0, 0x0 ;  /* 0x000080000000791a */ /* 0x000fc80000000000 */
[----:B------:R-:W-:Y:S01]  /*11c50*/  UIADD3 UR5, UR10, -0x2, URZ ;  /* 0xfffffffe0a057890 */ /* 0x000fe2000fffe03f */
[----:B------:R-:W-:Y:S07]  /*11c60*/  BAR.SYNC.DEFER_BLOCKING 0x0 ;  /* 0x0000000000007b1d */ /* 0x000fee0000010000 */
[----:B------:R-:W-:Y:S05]  /*11c70*/  @P0 BRA `(.L_x_2063) ;  /* 0x000003f000000947 */ /* 0x000fea0003800000 */
[----:B------:R-:W-:Y:S01]  /*11c80*/  IABS R4, c[0x0][0x2d0] ;  /* 0x0000b40000047a13 */ /* 0x000fe20000000000 */
[----:B------:R-:W-:Y:S02]  /*11c90*/  USHF.L.U32 UR12, UR5, 0x8, URZ ;  /* 0x00000008050c7899 */ /* 0x000fe4000800063f */
[----:B------:R-:W-:Y:S01]  /*11ca0*/  ULDC UR11, c[0x0][0x2d0] ;  /* 0x0000b400000b7ab9 */ /* 0x000fe20000000800 */
[----:B------:R-:W1:Y:S01]  /*11cb0*/  I2F.RP R10, R4 ;  /* 0x00000004000a7306 */ /* 0x000e620000209400 */
[----:B------:R-:W-:-:S02]  /*11cc0*/  UIADD3 UR13, UR12, 0x100, URZ ;  /* 0x000001000c0d7890 */ /* 0x000fc4000fffe03f */
[----:B------:R-:W-:Y:S01]  /*11cd0*/  MOV R6, UR12 ;  /* 0x0000000c00067c02 */ /* 0x000fe20008000f00 */
[----:B------:R-:W-:Y:S02]  /*11ce0*/  ULOP3.LUT UR12, UR12, UR11, URZ, 0x3c, !UPT ;  /* 0x0000000b0c0c7292 */ /* 0x000fe4000f8e3c3f */
[----:B------:R-:W-:Y:S01]  /*11cf0*/  ULOP3.LUT UR11, UR13, UR11, URZ, 0x3c, !UPT ;  /* 0x0000000b0d0b7292 */ /* 0x000fe2000f8e3c3f */
[----:B------:R-:W-:Y:S01]  /*11d00*/  IMAD.U32 R8, RZ, RZ, UR13 ;  /* 0x0000000dff087e24 */ /* 0x000fe2000f8e00ff */
[----:B------:R-:W-:Y:S02]  /*11d10*/  IABS R6, R6 ;  /* 0x0000000600067213 */ /* 0x000fe40000000000 */
[----:B------:R-:W-:Y:S02]  /*11d20*/  ISETP.LE.AND P2, PT, RZ, UR12, PT ;  /* 0x0000000cff007c0c */ /* 0x000fe4000bf43270 */
[----:B------:R-:W-:Y:S02]  /*11d30*/  IABS R8, R8 ;  /* 0x0000000800087213 */ /* 0x000fe40000000000 */
[----:B------:R-:W-:Y:S01]  /*11d40*/  ISETP.LE.AND P3, PT, RZ, UR11, PT ;  /* 0x0000000bff007c0c */ /* 0x000fe2000bf63270 */
        /* <DEDUP_REMOVED lines=13> */
[----:B------:R-:W-:Y:S01]  /*11e20*/  IMAD R5, R4, R5, R6 ;  /* 0x0000000504057224 */ /* 0x000fe200078e0206 */
[----:B------:R-:W-:-:S04]  /*11e30*/  LOP3.LUT R6, RZ, c[0x0][0x2d0], RZ, 0x33, !PT ;  /* 0x0000b400ff067a12 */ /* 0x000fc800078e33ff */
[----:B------:R-:W-:-:S07]  /*11e40*/  ISETP.GT.U32.AND P0, PT, R4, R5, PT ;  /* 0x000000050400720c */ /* 0x000fce0003f04070 */
[----:B------:R-:W-:Y:S01]  /*11e50*/  @!P1 IMAD.IADD R7, R7, 0x1, -R4 ;  /* 0x0000000107079824 */ /* 0x000fe200078e0a04 */
[----:B------:R-:W-:-:S04]  /*11e60*/  @!P1 IADD3 R10, R10, 0x1, RZ ;  /* 0x000000010a0a9810 */ /* 0x000fc80007ffe0ff */
[-C--:B------:R-:W-:Y:S01]  /*11e70*/  ISETP.GE.U32.AND P5, PT, R7, R4.reuse, PT ;  /* 0x000000040700720c */ /* 0x080fe20003fa6070 */
[----:B------:R-:W-:Y:S01]  /*11e80*/  @!P0 IMAD.IADD R5, R5, 0x1, -R4 ;  /* 0x0000000105058824 */ /* 0x000fe200078e0a04 */
[----:B------:R-:W-:Y:S02]  /*11e90*/  @!P0 IADD3 R9, R9, 0x1, RZ ;  /* 0x0000000109098810 */ /* 0x000fe40007ffe0ff */
[----:B------:R-:W-:Y:S02]  /*11ea0*/  ISETP.NE.AND P0, PT, RZ, c[0x0][0x2d0], PT ;  /* 0x0000b400ff007a0c */ /* 0x000fe40003f05270 */
[----:B------:R-:W-:-:S07]  /*11eb0*/  ISETP.GE.U32.AND P4, PT, R5, R4, PT ;  /* 0x000000040500720c */ /* 0x000fce0003f86070 */
[----:B------:R-:W-:-:S04]  /*11ec0*/  @P5 IADD3 R10, R10, 0x1, RZ ;  /* 0x000000010a0a5810 */ /* 0x000fc80007ffe0ff */
[----:B------:R-:W-:Y:S02]  /*11ed0*/  MOV R4, R10 ;  /* 0x0000000a00047202 */ /* 0x000fe40000000f00 */
        /* <DEDUP_REMOVED lines=25> */
.L_x_2063:
[----:B------:R-:W-:-:S05]  /*12070*/  IMAD.MOV.U32 R7, RZ, RZ, c[0x0][0x1a0] ;  /* 0x00006800ff077624 */ /* 0x000fca00078e00ff */
[----:B------:R-:W-:-:S04]  /*12080*/  LEA R7, -R7, RZ, 0x8 ;  /* 0x000000ff07077211 */ /* 0x000fc800078e41ff */
[----:B------:R-:W-:Y:S02]  /*12090*/  SHF.R.S32.HI R6, RZ, 0x1f, R7 ;  /* 0x0000001fff067819 */ /* 0x000fe40000011407 */
.L_x_2064:
[----:B------:R-:W-:Y:S01]  /*120a0*/  ISETP.GE.AND P0, PT, R188, c[0x0][0x220], PT ;  /* 0x00008800bc007a0c */ /* 0x000fe20003f06270 */
[----:B------:R-:W-:Y:S01]  /*120b0*/  UISETP.GE.AND UP0, UPT, UR10, 0x3, UPT ;  /* 0x000000030a00788c */ /* 0x000fe2000bf06270 */
[C---:B------:R-:W-:Y:S02]  /*120c0*/  LEA R167, P5, R7.reuse, R167, 0x1 ;  /* 0x000000a707a77211 */ /* 0x040fe400078a08ff */
[----:B------:R-:W-:Y:S02]  /*120d0*/  P2R R135, PR, RZ, 0x1 ;  /* 0x00000001ff877803 */ /* 0x000fe40000000000 */
[----:B------:R-:W-:Y:S02]  /*120e0*/  LEA.HI.X R168, R7, R168, R6, 0x1, P5 ;  /* 0x000000a807a87211 */ /* 0x000fe400028f0c06 */
[----:B------:R-:W-:-:S05]  /*120f0*/  LOP3.LUT R133, R133, 0xfffffffd, RZ, 0xc0, !PT ;  /* 0xfffffffd85857812 */ /* 0x000fca00078ec0ff */
[----:B------:R-:W-:Y:S01]  /*12100*/  @!P0 IMAD.MOV.U32 R14, RZ, RZ, c[0x0][0x1a0] ;  /* 0x00006800ff0e8624 */ /* 0x000fe200078e00ff */
[----:B------:R-:W-:Y:S01]  /*12110*/  @P0 STS [R213+0x5000], RZ ;  /* 0x005000ffd5000388 */ /* 0x000fe20000000800 */
[----:B------:R-:W-:Y:S01]  /*12120*/  @!P0 IMAD.MOV.U32 R12, RZ, RZ, c[0x0][0x1a0] ;  /* 0x00006800ff0c8624 */ /* 0x000fe200078e00ff */
[----:B------:R-:W-:Y:S01]  /*12130*/  @!P0 IADD3 R35, P4, P3, R7, R118, R35 ;  /* 0x0000007607238210 */ /* 0x000fe20007b9e023 */
[----:B------:R-:W-:Y:S01]  /*12140*/  @!P0 IMAD.MOV.U32 R4, RZ, RZ, R118 ;  /* 0x000000ffff048224 */ /* 0x000fe200078e0076 */
[----:B------:R-:W-:Y:S01]  /*12150*/  @P0 STS [R213+0x5004], RZ ;  /* 0x005004ffd5000388 */ /* 0x000fe20000000800 */
[----:B------:R-:W-:Y:S01]  /*12160*/  @!P0 IMAD.MOV.U32 R5, RZ, RZ, R121 ;  /* 0x000000ffff058224 */ /* 0x000fe200078e0079 */
[----:B------:R-:W-:Y:S01]  /*12170*/  @!P0 IADD3.X R34, R6, R121, R34, P4, P3 ;  /* 0x0000007906228210 */ /* 0x000fe200027e6422 */
[----:B------:R-:W-:Y:S01]  /*12180*/  @!P0 IMAD.MOV.U32 R10, RZ, RZ, R167 ;  /* 0x000000ffff0a8224 */ /* 0x000fe200078e00a7 */
[----:B------:R-:W-:Y:S01]  /*12190*/  @P0 STS.64 [R213+0x5008], RZ ;  /* 0x005008ffd5000388 */ /* 0x000fe20000000a00 */
[----:B------:R-:W-:-:S02]  /*121a0*/  @!P0 IMAD.MOV.U32 R11, RZ, RZ, R168 ;  /* 0x000000ffff0b8224 */ /* 0x000fc400078e00a8 */
[----:B------:R-:W-:-:S03]  /*121b0*/  @!P0 IMAD.WIDE.U32 R14, R14, 0xa0, R4 ;  /* 0x000000a00e0e8825 */ /* 0x000fc600078e0004 */
[----:B------:R-:W-:Y:S01]  /*121c0*/  @!PT LDS RZ, [RZ] ;  /* 0x00000000fffff984 */ /* 0x000fe20000000800 */
[----:B------:R-:W-:Y:S01]  /*121d0*/  @!PT LDS RZ, [RZ] ;  /* 0x00000000fffff984 */ /* 0x000fe20000000800 */
[----:B------:R-:W-:Y:S01]  /*121e0*/  @!PT LDS RZ, [RZ] ;  /* 0x00000000fffff984 */ /* 0x000fe20000000800 */
[----:B------:R1:W-:Y:S01]  /*121f0*/  @!P0 LDGSTS.E.BYPASS.LTC128B.128 [R213+0x5000], [R10.64] ;  /* 0x050000000ad58fae */ /* 0x0003e2000b901d46 */
[----:B------:R-:W-:Y:S01]  /*12200*/  @!P0 IMAD.WIDE.U32 R12, R12, 0xc0, R4 ;  /* 0x000000c00c0c8825 */ /* 0x000fe200078e0004 */
[----:B------:R-:W-:Y:S02]  /*12210*/  @!P0 IADD3 R14, P3, R7, R14, RZ ;  /* 0x0000000e070e8210 */ /* 0x000fe40007f7e0ff */
[----:B------:R-:W-:Y:S01]  /*12220*/  @P0 STS.128 [R213+0x5800], RZ ;  /* 0x005800ffd5000388 */ /* 0x000fe20000000c00 */
[----:B------:R-:W-:Y:S02]  /*12230*/  @!P0 IMAD.MOV.U32 R4, RZ, RZ, c[0x0][0x1a0] ;  /* 0x00006800ff048624 */ /* 0x000fe400078e00ff */
[----:B------:R-:W-:Y:S02]  /*12240*/  @!P0 IMAD.MOV.U32 R16, RZ, RZ, c[0x0][0x1a0] ;  /* 0x00006800ff108624 */ /* 0x000fe400078e00ff */
[----:B------:R-:W-:Y:S01]  /*12250*/  @!P0 IMAD.MOV.U32 R120, RZ, RZ, R118 ;  /* 0x000000ffff788224 */ /* 0x000fe200078e0076 */
[----:B------:R-:W-:Y:S01]  /*12260*/  @!P0 LEA R9, P1, R4, R118, 0x7 ;  /* 0x0000007604098211 */ /* 0x000fe200078238ff */
[----:B------:R-:W-:-:S02]  /*12270*/  @!P0 IMAD.MOV.U32 R5, RZ, RZ, c[0x0][0x1a0] ;  /* 0x00006800ff058624 */ /* 0x000fc400078e00ff */
[----:B------:R-:W-:Y:S01]  /*12280*/  @!P0 IMAD.WIDE.U32 R16, R16, 0x60, R120 ;  /* 0x0000006010108825 */ /* 0x000fe200078e0078 */
[----:B------:R-:W-:Y:S02]  /*12290*/  @!P0 IADD3 R9, P4, R7, R9, RZ ;  /* 0x0000000907098210 */ /* 0x000fe40007f9e0ff */
[----:B------:R-:W-:Y:S01]  /*122a0*/  @!P0 LEA R8, P2, R5, R118, 0x6 ;  /* 0x0000007605088211 */ /* 0x000fe200078430ff */
[----:B------:R-:W-:Y:S02]  /*122b0*/  @!P0 IMAD.MOV.U32 R20, RZ, RZ, c[0x0][0x1a4] ;  /* 0x00006900ff148624 */ /* 0x000fe400078e00ff */
[----:B------:R-:W-:Y:S01]  /*122c0*/  @!P0 IMAD.MOV.U32 R18, RZ, RZ, c[0x0][0x1a0] ;  /* 0x00006800ff128624 */ /* 0x000fe200078e00ff */
[----:B------:R-:W-:Y:S01]  /*122d0*/  @!P0 IADD3 R8, P5, R7, R8, RZ ;  /* 0x0000000807088210 */ /* 0x000fe20007fbe0ff */
[----:B------:R-:W-:Y:S01]  /*122e0*/  @!P0 IMAD.MOV.U32 R119, RZ, RZ, R121 ;  /* 0x000000ffff778224 */ /* 0x000fe200078e0079 */
[----:B------:R-:W-:Y:S02]  /*122f0*/  @!P0 LEA.HI.X R5, R5, R121, R20, 0x6, P2 ;  /* 0x0000007905058211 */ /* 0x000fe400010f3414 */
[----:B------:R-:W-:Y:S01]  /*12300*/  @!P0 LEA R22, P2, R35, c[0x0][0x170], 0x1 ;  /* 0x00005c0023168a11 */ /* 0x000fe200078408ff */
[----:B------:R-:W-:-:S03]  /*12310*/  @!P0 IMAD.WIDE.U32 R18, R18, 0xe0, R118 ;  /* 0x000000e012128825 */ /* 0x000fc600078e0076 */
[----:B------:R-:W-:Y:S01]  /*12320*/  @!P0 LEA.HI.X R23, R35, c[0x0][0x174], R34, 0x1, P2 ;  /* 0x00005d0023178a11 */ /* 0x000fe200010f0c22 */
[----:B-1----:R-:W-:Y:S01]  /*12330*/  @!P0 IMAD.MOV.U32 R10, RZ, RZ, c[0x0][0x1a4] ;  /* 0x00006900ff0a8624 */ /* 0x002fe200078e00ff */
[----:B------:R-:W-:Y:S01]  /*12340*/  @!P0 IADD3 R12, P2, R7, R12, RZ ;  /* 0x0000000c070c8210 */ /* 0x000fe20007f5e0ff */
[----:B------:R-:W-:Y:S02]  /*12350*/  @!P0 IMAD.MOV.U32 R11, RZ, RZ, c[0x0][0x1a4] ;  /* 0x00006900ff0b8624 */ /* 0x000fe400078e00ff */
[----:B------:R-:W-:Y:S01]  /*12360*/  @!P0 IMAD.X R5, R6, 0x1, R5, P5 ;  /* 0x0000000106058824 */ /* 0x000fe200028e0605 */
[----:B------:R-:W-:Y:S01]  /*12370*/  @!P0 LEA.HI.X R10, R4, R121, R10, 0x7, P1 ;  /* 0x00000079040a8211 */ /* 0x000fe200008f3c0a */
[----:B------:R-:W-:Y:S01]  /*12380*/  @!P0 IMAD R20, R11, 0x60, RZ ;  /* 0x000000600b148824 */ /* 0x000fe200078e02ff */
[C---:B------:R-:W-:Y:S01]  /*12390*/  @!P0 IADD3 R21, P1, R7.reuse, R16, RZ ;  /* 0x0000001007158210 */ /* 0x040fe20007f3e0ff */
[----:B------:R-:W-:Y:S01]  /*123a0*/  @!P0 IMAD.MOV.U32 R16, RZ, RZ, c[0x0][0x1a4] ;  /* 0x00006900ff108624 */ /* 0x000fe200078e00ff */
[----:B------:R-:W-:Y:S01]  /*123b0*/  @!PT LDS RZ, [RZ] ;  /* 0x00000000fffff984 */ /* 0x000fe20000000800 */
[----:B------:R-:W-:Y:S01]  /*123c0*/  @!PT LDS RZ, [RZ] ;  /* 0x00000000fffff984 */ /* 0x000fe20000000800 */
[----:B------:R-:W-:Y:S01]  /*123d0*/  @!PT LDS RZ, [RZ] ;  /* 0x00000000fffff984 */ /* 0x000fe20000000800 */
[----:B------:R1:W-:Y:S01]  /*123e0*/  @!P0 LDGSTS.E.BYPASS.LTC128B.128 [R213+0x5800], [R22.64] ;  /* 0x0580000016d58fae */ /* 0x0003e2000b901d46 */
[----:B------:R-:W-:Y:S01]  /*123f0*/  @!P0 IMAD.MOV.U32 R4, RZ, RZ, c[0x0][0x1a4] ;  /* 0x00006900ff048624 */ /* 0x000fe200078e00ff */
[----:B------:R-:W-:Y:S01]  /*12400*/  @!P0 IADD3.X R20, R6, R17, R20, P1, !PT ;  /* 0x0000001106148210 */ /* 0x000fe20000ffe414 */
[----:B------:R-:W-:Y:S01]  /*12410*/  @!P0 IMAD R16, R16, 0xc0, RZ ;  /* 0x000000c010108824 */ /* 0x000fe200078e02ff */
[----:B------:R-:W-:Y:S01]  /*12420*/  @!P0 IADD3 R17, P1, R7, R18, RZ ;  /* 0x0000001207118210 */ /* 0x000fe20007f3e0ff */
[----:B------:R-:W-:Y:S01]  /*12430*/  @!P0 IMAD R4, R4, 0xa0, RZ ;  /* 0x000000a004048824 */ /* 0x000fe200078e02ff */
[----:B------:R-:W-:Y:S01]  /*12440*/  @P0 STS.128 [R213+0x6000], RZ ;  /* 0x006000ffd5000388 */ /* 0x000fe20000000c00 */
[----:B------:R-:W-:Y:S01]  /*12450*/  @!P0 IMAD R11, R11, 0xe0, RZ ;  /* 0x000000e00b0b8824 */ /* 0x000fe200078e02ff */
[C---:B------:R-:W-:Y:S01]  /*12460*/  @!P0 IADD3.X R16, R6.reuse, R16, R13, P2, !PT ;  /* 0x0000001006108210 */ /* 0x040fe200017fe40d */
[----:B------:R-:W-:Y:S01]  /*12470*/  @!P0 IMAD.X R10, R6, 0x1, R10, P4 ;  /* 0x00000001060a8824 */ /* 0x000fe200020e060a */
[----:B------:R-:W-:-:S02]  /*12480*/  @!P0 LEA R18, P2, R8, c[0x0][0x170], 0x1 ;  /* 0x00005c0008128a11 */ /* 0x000fc400078408ff */
[C---:B------:R-:W-:Y:S02]  /*12490*/  @!P0 IADD3.X R4, R6.reuse, R15, R4, P3, !PT ;  /* 0x0000000f06048210 */ /* 0x040fe40001ffe404 */
[----:B------:R-:W-:Y:S02]  /*124a0*/  @!P0 IADD3.X R11, R6, R19, R11, P1, !PT ;  /* 0x00000013060b8210 */ /* 0x000fe40000ffe40b */
        /* <DEDUP_REMOVED lines=11> */
[C---:B-1----:R-:W-:Y:S02]  /*12560*/  @!P0 LEA R22, P3, R14.reuse, c[0x0][0x170], 0x1 ;  /* 0x00005c000e168a11 */ /* 0x042fe400078608ff */
        /* <DEDUP_REMOVED lines=28> */
[----:B------:R-:W-:-:S03]  /*12730*/  USHF.L.U32 UR6, UR5, 0x8, URZ ;  /* 0x0000000805067899 */ /* 0x000fc6000800063f */
[----:B------:R-:W-:Y:S03]  /*12740*/  LDSM.16.M88.4 R44, [R207] ;  /* 0x00000000cf2c783b */ /* 0x000fe60000000200 */
[C---:B------:R-:W-:Y:S01]  /*12750*/  LOP3.LUT R162, R210.reuse, UR6, RZ, 0xfc, !PT ;  /* 0x00000006d2a27c12 */ /* 0x040fe2000f8efcff */
[----:B------:R-:W2:Y:S01]  /*12760*/  LDSM.16.M88.4 R28, [R205+0x3000] ;  /* 0x00300000cd1c783b */ /* 0x000ea20000000200 */
[C---:B------:R-:W-:Y:S02]  /*12770*/  LOP3.LUT R165, R210.reuse, UR6, RZ, 0xfc, !PT ;  /* 0x00000006d2a57c12 */ /* 0x040fe4000f8efcff */
[----:B------:R3:W-:Y:S01]  /*12780*/  I2F R159, R162 ;  /* 0x000000a2009f7306 */ /* 0x0007e20000201400 */
[----:B------:R-:W-:Y:S01]  /*12790*/  LDSM.16.M88.4 R152, [R206] ;  /* 0x00000000ce98783b */ /* 0x000fe20000000200 */
[----:B------:R-:W-:Y:S02]  /*127a0*/  IADD3 R176, R165, 0x79, RZ ;  /* 0x00000079a5b07810 */ /* 0x000fe40007ffe0ff */
[----:B------:R-:W-:Y:S01]  /*127b0*/  LOP3.LUT R158, R210, UR6, RZ, 0xfc, !PT ;  /* 0x00000006d29e7c12 */ /* 0x000fe2000f8efcff */
[----:B------:R-:W-:Y:S01]  /*127c0*/  LDSM.16.M88.4 R136, [R196] ;  /* 0x00000000c488783b */ /* 0x000fe20000000200 */
[----:B------:R-:W-:-:S02]  /*127d0*/  ISETP.GE.AND P2, PT, R176, R2, PT ;  /* 0x00000002b000720c */ /* 0x000fc40003f46270 */
[----:B------:R-:W-:Y:S01]  /*127e0*/  I2F R161, R176 ;  /* 0x000000b000a17306 */ /* 0x000fe20000201400 */
[----:B-1----:R-:W5:Y:S01]  /*127f0*/  LDSM.16.M88.4 R4, [R205+0x3c00] ;  /* 0x003c0000cd04783b */ /* 0x002f620000000200 */
[----:B------:R-:W-:Y:S02]  /*12800*/  ISETP.GE.AND P4, PT, R176, R0, PT ;  /* 0x00000000b000720c */ /* 0x000fe40003f86270 */
[C---:B------:R-:W-:Y:S01]  /*12810*/  IADD3 R181, R165.reuse, 0x89, RZ ;  /* 0x00000089a5b57810 */ /* 0x040fe20007ffe0ff */
[----:B------:R-:W1:Y:S01]  /*12820*/  LDSM.16.M88.4 R140, [R205+0x4c00] ;  /* 0x004c0000cd8c783b */ /* 0x000e620000000200 */
[C---:B------:R-:W-:Y:S02]  /*12830*/  IADD3 R236, R165.reuse, 0x91, RZ ;  /* 0x00000091a5ec7810 */ /* 0x040fe40007ffe0ff */
[----:B---3--:R-:W-:Y:S01]  /*12840*/  IADD3 R162, R162, 0x71, RZ ;  /* 0x00000071a2a27810 */ /* 0x008fe20007ffe0ff */
[----:B------:R-:W3:Y:S01]  /*12850*/  LDSM.16.M88.4 R36, [R205+0x2c00] ;  /* 0x002c0000cd24783b */ /* 0x000ee20000000200 */
[----:B------:R-:W-:Y:S01]  /*12860*/  I2F R170, R181 ;  /* 0x000000b500aa7306 */ /* 0x000fe20000201400 */
[----:B------:R-:W-:-:S02]  /*12870*/  IADD3 R186, R165, 0x99, RZ ;  /* 0x00000099a5ba7810 */ /* 0x000fc40007ffe0ff */
[----:B------:R-:W1:Y:S01]  /*12880*/  LDSM.16.M88.4 R124, [R205+0x1000] ;  /* 0x00100000cd7c783b */ /* 0x000e620000000200 */
[C---:B------:R-:W-:Y:S02]  /*12890*/  IADD3 R174, R165.reuse, 0x81, RZ ;  /* 0x00000081a5ae7810 */ /* 0x040fe40007ffe0ff */
[C---:B------:R-:W-:Y:S01]  /*128a0*/  IADD3 R241, R165.reuse, 0xa1, RZ ;  /* 0x000000a1a5f17810 */ /* 0x040fe20007ffe0ff */
[----:B----4-:R-:W4:Y:S01]  /*128b0*/  LDSM.16.M88.4 R20, [R205+0x3400] ;  /* 0x00340000cd14783b */ /* 0x010f220000000200 */
[----:B------:R-:W-:Y:S01]  /*128c0*/  I2F R163, R162 ;  /* 0x000000a200a37306 */ /* 0x000fe20000201400 */
[C---:B------:R-:W-:Y:S02]  /*128d0*/  IADD3 R240, R165.reuse, 0xa9, RZ ;  /* 0x000000a9a5f07810 */ /* 0x040fe40007ffe0ff */
[----:B------:R-:W1:Y:S01]  /*128e0*/  LDSM.16.M88.4 R12, [R205+0x3800] ;  /* 0x00380000cd0c783b */ /* 0x000e620000000200 */
[C---:B------:R-:W-:Y:S02]  /*128f0*/  IADD3 R185, R165.reuse, 0xb1, RZ ;  /* 0x000000b1a5b97810 */ /* 0x040fe40007ffe0ff */
[C---:B------:R-:W-:Y:S01]  /*12900*/  IADD3 R177, R165.reuse, 0xb9, RZ ;  /* 0x000000b9a5b17810 */ /* 0x040fe20007ffe0ff */
[----:B------:R-:W1:Y:S01]  /*12910*/  LDSM.16.M88.4 R68, [R205+0x4000] ;  /* 0x00400000cd44783b */ /* 0x000e620000000200 */
[----:B------:R-:W-:Y:S01]  /*12920*/  I2F R180, R236 ;  /* 0x000000ec00b47306 */ /* 0x000fe20000201400 */
[C---:B------:R-:W-:Y:S01]  /*12930*/  IADD3 R211, R165.reuse, 0xc1, RZ ;  /* 0x000000c1a5d37810 */ /* 0x040fe20007ffe0ff */
[----:B--2---:R-:W-:Y:S01]  /*12940*/  HMMA.16816.F32.BF16 R32, R44, R28, RZ ;  /* 0x0000001c2c20723c */ /* 0x004fe200000418ff */
[----:B------:R-:W2:Y:S01]  /*12950*/  LDSM.16.M88.4 R60, [R205+0x4400] ;  /* 0x00440000cd3c783b */ /* 0x000ea20000000200 */
[----:B------:R-:W-:-:S02]  /*12960*/  IADD3 R244, R165, 0xc9, RZ ;  /* 0x000000c9a5f47810 */ /* 0x000fc40007ffe0ff */
[C---:B------:R-:W-:Y:S01]  /*12970*/  ISETP.GE.AND P1, PT, R162.reuse, R0, PT ;  /* 0x00000000a200720c */ /* 0x040fe20003f26270 */
[----:B------:R-:W1:Y:S01]  /*12980*/  LDSM.16.M88.4 R52, [R205+0x4800] ;  /* 0x00480000cd34783b */ /* 0x000e620000000200 */
[----:B------:R-:W-:Y:S01]  /*12990*/  I2F R179, R186 ;  /* 0x000000ba00b37306 */ /* 0x000fe20000201400 */
[C---:B------:R-:W-:Y:S01]  /*129a0*/  IADD3 R247, R165.reuse, 0xd1, RZ ;  /* 0x000000d1a5f77810 */ /* 0x040fe20007ffe0ff */
[C---:B------:R-:W-:Y:S01]  /*129b0*/  HMMA.16816.F32.BF16 R28, R44.reuse, R30, RZ ;  /* 0x0000001e2c1c723c */ /* 0x040fe200000418ff */
[----:B------:R-:W2:Y:S01]  /*129c0*/  LDSM.16.M88.4 R116, [R205+0x1400] ;  /* 0x00140000cd74783b */ /* 0x000ea20000000200 */
[C---:B------:R-:W-:Y:S02]  /*129d0*/  IADD3 R243, R165.reuse, 0xd9, RZ ;  /* 0x000000d9a5f37810 */ /* 0x040fe40007ffe0ff */
[-C--:B------:R-:W-:Y:S01]  /*129e0*/  ISETP.GE.AND P3, PT, R162, R2.reuse, PT ;  /* 0x00000002a200720c */ /* 0x080fe20003f66270 */
[----:B------:R-:W2:Y:S01]  /*129f0*/  LDSM.16.M88.4 R108, [R205+0x1800] ;  /* 0x00180000cd6c783b */ /* 0x000ea20000000200 */
[----:B------:R-:W1:Y:S01]  /*12a00*/  I2F R166, R174 ;  /* 0x000000ae00a67306 */ /* 0x000e620000201400 */
[----:B------:R-:W-:Y:S01]  /*12a10*/  IADD3 R246, R165, 0xe1, RZ ;  /* 0x000000e1a5f67810 */ /* 0x000fe20007ffe0ff */
[----:B-----5:R-:W-:Y:S01]  /*12a20*/  HMMA.16816.F32.BF16 R8, R44, R4, RZ ;  /* 0x000000042c08723c */ /* 0x020fe200000418ff */
[----:B------:R-:W5:Y:S01]  /*12a30*/  LDSM.16.M88.4 R100, [R205+0x1c00] ;  /* 0x001c0000cd64783b */ /* 0x000f620000000200 */
[----:B------:R-:W-:-:S02]  /*12a40*/  ISETP.GE.AND P5, PT, R181, R2, PT ;  /* 0x00000002b500720c */ /* 0x000fc40003fa6270 */
[C---:B------:R-:W-:Y:S01]  /*12a50*/  IADD3 R252, R165.reuse, 0xe9, RZ ;  /* 0x000000e9a5fc7810 */ /* 0x040fe20007ffe0ff */
[----:B------:R-:W2:Y:S01]  /*12a60*/  LDSM.16.M88.4 R92, [R205+0x2000] ;  /* 0x00200000cd5c783b */ /* 0x000ea20000000200 */
[----:B------:R-:W-:Y:S01]  /*12a70*/  I2F R160, R241 ;  /* 0x000000f100a07306 */ /* 0x000fe20000201400 */
[C---:B------:R-:W-:Y:S01]  /*12a80*/  IADD3 R251, R165.reuse, 0xf1, RZ ;  /* 0x000000f1a5fb7810 */ /* 0x040fe20007ffe0ff */
[C---:B------:R-:W-:Y:S01]  /*12a90*/  HMMA.16816.F32.BF16 R32, R152.reuse, R136, R32 ;  /* 0x000000889820723c */ /* 0x040fe20000041820 */
[----:B------:R-:W2:Y:S01]  /*12aa0*/  LDSM.16.M88.4 R84, [R205+0x2400] ;  /* 0x00240000cd54783b */ /* 0x000ea20000000200 */
[C---:B------:R-:W-:Y:S02]  /*12ab0*/  IADD3 R238, R165.reuse, 0xf9, RZ ;  /* 0x000000f9a5ee7810 */ /* 0x040fe40007ffe0ff */
[-C--:B------:R-:W-:Y:S01]  /*12ac0*/  ISETP.GE.AND P0, PT, R165, R0.reuse, PT ;  /* 0x00000000a500720c */ /* 0x080fe20003f06270 */
[----:B------:R-:W2:Y:S01]  /*12ad0*/  LDSM.16.M88.4 R76, [R205+0x2800] ;  /* 0x00280000cd4c783b */ /* 0x000ea20000000200 */
[----:B------:R-:W-:Y:S01]  /*12ae0*/  I2F R164, R240 ;  /* 0x000000f000a47306 */ /* 0x000fe20000201400 */
[----:B------:R-:W-:Y:S01]  /*12af0*/  IADD3 R242, R158, 0x9, RZ ;  /* 0x000000099ef27810 */ /* 0x000fe20007ffe0ff */
[----:B------:R-:W-:Y:S01]  /*12b00*/  HMMA.16816.F32.BF16 R28, R152, R138, R28 ;  /* 0x0000008a981c723c */ /* 0x000fe2000004181c */
[----:B------:R-:W2:Y:S01]  /*12b10*/  LDSM.16.M88.4 R136, [R193] ;  /* 0x00000000c188783b */ /* 0x000ea20000000200 */
[----:B------:R-:W-:-:S02]  /*12b20*/  ISETP.GE.AND P6, PT, R174, R0, PT ;  /* 0x00000000ae00720c */ /* 0x000fc40003fc6270 */
[C---:B------:R-:W-:Y:S01]  /*12b30*/  IADD3 R250, R158.reuse, 0x19, RZ ;  /* 0x000000199efa7810 */ /* 0x040fe20007ffe0ff */
[----:B------:R-:W2:Y:S01]  /*12b40*/  LDSM.16.M88.4 R144, [R197] ;  /* 0x00000000c590783b */ /* 0x000ea20000000200 */
[----:B------:R-:W2:Y:S01]  /*12b50*/  I2F R178, R185 ;  /* 0x000000b900b27306 */ /* 0x000ea20000201400 */
[----:B------:R-:W-:Y:S01]  /*12b60*/  IADD3 R245, R158, 0x11, RZ ;  /* 0x000000119ef57810 */ /* 0x000fe20007ffe0ff */
[C---:B------:R-:W-:Y:S01]  /*12b70*/  HMMA.16816.F32.BF16 R4, R44.reuse, R6, RZ ;  /* 0x000000062c04723c */ /* 0x040fe200000418ff */
[----:B------:R-:W2:Y:S01]  /*12b80*/  LDSM.16.M88.4 R148, [R194] ;  /* 0x00000000c294783b */ /* 0x000ea20000000200 */
[----:B------:R-:W-:Y:S02]  /*12b90*/  @P0 LOP3.LUT R133, R133, 0x2, RZ, 0xfc, !PT ;  /* 0x0000000285850812 */ /* 0x000fe400078efcff */
[----:B------:R-:W-:Y:S01]  /*12ba0*/  ISETP.GE.AND P0, PT, R174, R2, PT ;  /* 0x00000002ae00720c */ /* 0x000fe20003f06270 */
[----:B------:R-:W0:Y:S01]  /*12bb0*/  LDGDEPBAR ;  /* 0x00000000000079af */ /* 0x000e220000000000 */
[----:B------:R-:W2:Y:S02]  /*12bc0*/  I2F R212, R177 ;  /* 0x000000b100d47306 */ /* 0x000ea40000201400 */
[----:B-1----:R-:W-:Y:S01]  /*12bd0*/  HMMA.16816.F32.BF16 R48, R44, R140, RZ ;  /* 0x0000008c2c30723c */ /* 0x002fe200000418ff */
[----:B------:R-:W-:-:S05]  /*12be0*/  FFMA.FTZ R35, R166, UR4, R35 ;  /* 0x00000004a6237c23 */ /* 0x000fca0008010023 */
[----:B------:R-:W-:Y:S01]  /*12bf0*/  I2F R173, R211 ;  /* 0x000000d300ad7306 */ /* 0x000fe20000201400 */
[----:B------:R-:W-:Y:S01]  /*12c00*/  IMAD.U32 R140, RZ, RZ, UR6 ;  /* 0x00000006ff8c7e24 */ /* 0x000fe2000f8e00ff */
[----:B---3--:R-:W-:Y:S01]  /*12c10*/  HMMA.16816.F32.BF16 R40, R44, R36, RZ ;  /* 0x000000242c28723c */ /* 0x008fe200000418ff */
[----:B------:R-:W-:-:S03]  /*12c20*/  FFMA.FTZ R31, R170, UR4, R31 ;  /* 0x00000004aa1f7c23 */ /* 0x000fc6000801001f */
[----:B------:R-:W-:Y:S02]  /*12c30*/  LOP3.LUT R140, R140, 0x70, R210, 0xfe, !PT ;  /* 0x000000708c8c7812 */ /* 0x000fe400078efed2 */
[----:B------:R-:W-:Y:S02]  /*12c40*/  I2F R172, R244 ;  /* 0x000000f400ac7306 */ /* 0x000fe40000201400 */
[C---:B------:R-:W-:Y:S06]  /*12c50*/  HMMA.16816.F32.BF16 R128, R44.reuse, R124, RZ ;  /* 0x0000007c2c80723c */ /* 0x040fec00000418ff */
[----:B------:R1:W-:Y:S02]  /*12c60*/  I2F R156, R140 ;  /* 0x0000008c009c7306 */ /* 0x0003e40000201400 */
[C---:B----4-:R-:W-:Y:S06]  /*12c70*/  HMMA.16816.F32.BF16 R24, R44.reuse, R20, RZ ;  /* 0x000000142c18723c */ /* 0x050fec00000418ff */
[----:B------:R-:W-:Y:S02]  /*12c80*/  I2F R184, R247 ;  /* 0x000000f700b87306 */ /* 0x000fe40000201400 */
[C---:B------:R-:W-:Y:S06]  /*12c90*/  HMMA.16816.F32.BF16 R16, R44.reuse, R12, RZ ;  /* 0x0000000c2c10723c */ /* 0x040fec00000418ff */
[----:B------:R-:W-:Y:S02]  /*12ca0*/  I2F R239, R243 ;  /* 0x000000f300ef7306 */ /* 0x000fe40000201400 */
[C---:B------:R-:W-:Y:S06]  /*12cb0*/  HMMA.16816.F32.BF16 R72, R44.reuse, R68, RZ ;  /* 0x000000442c48723c */ /* 0x040fec00000418ff */
[----:B------:R-:W3:Y:S02]  /*12cc0*/  I2F R187, R246 ;  /* 0x000000f600bb7306 */ /* 0x000ee40000201400 */
[C---:B--2---:R-:W-:Y:S06]  /*12cd0*/  HMMA.16816.F32.BF16 R64, R44.reuse, R60, RZ ;  /* 0x0000003c2c40723c */ /* 0x044fec00000418ff */
[----:B------:R-:W-:Y:S02]  /*12ce0*/  I2F R183, R251 ;  /* 0x000000fb00b77306 */ /* 0x000fe40000201400 */
[C---:B------:R-:W-:Y:S06]  /*12cf0*/  HMMA.16816.F32.BF16 R56, R44.reuse, R52, RZ ;  /* 0x000000342c38723c */ /* 0x040fec00000418ff */
[----:B------:R-:W-:Y:S02]  /*12d00*/  I2F R169, R238 ;  /* 0x000000ee00a97306 */ /* 0x000fe40000201400 */
[C---:B------:R-:W-:Y:S06]  /*12d10*/  HMMA.16816.F32.BF16 R120, R44.reuse, R116, RZ ;  /* 0x000000742c78723c */ /* 0x040fec00000418ff */
[----:B------:R-:W-:Y:S02]  /*12d20*/  I2F R175, R242 ;  /* 0x000000f200af7306 */ /* 0x000fe40000201400 */
[C---:B------:R-:W-:Y:S06]  /*12d30*/  HMMA.16816.F32.BF16 R112, R44.reuse, R108, RZ ;  /* 0x0000006c2c70723c */ /* 0x040fec00000418ff */
[----:B------:R-:W-:Y:S02]  /*12d40*/  I2F R182, R242 ;  /* 0x000000f200b67306 */ /* 0x000fe40000201400 */
[C---:B-----5:R-:W-:Y:S06]  /*12d50*/  HMMA.16816.F32.BF16 R104, R44.reuse, R100, RZ ;  /* 0x000000642c68723c */ /* 0x060fec00000418ff */
[----:B------:R-:W2:Y:S02]  /*12d60*/  I2F R171, R252 ;  /* 0x000000fc00ab7306 */ /* 0x000ea40000201400 */
[C---:B------:R-:W-:Y:S06]  /*12d70*/  HMMA.16816.F32.BF16 R96, R44.reuse, R92, RZ ;  /* 0x0000005c2c60723c */ /* 0x040fec00000418ff */
[----:B------:R-:W-:Y:S02]  /*12d80*/  I2F R248, R250 ;  /* 0x000000fa00f87306 */ /* 0x000fe40000201400 */
        /* <DEDUP_REMOVED lines=20> */
[----:B-1----:R-:W1:Y:S07]  /*12ed0*/  LDSM.16.M88.4 R140, [R195] ;  /* 0x00000000c38c783b */ /* 0x002e6e0000000200 */
[C---:B------:R-:W-:Y:S08]  /*12ee0*/  HMMA.16816.F32.BF16 R8, R152.reuse, R136, R8 ;  /* 0x000000889808723c */ /* 0x040ff00000041808 */
[C---:B------:R-:W-:Y:S01]  /*12ef0*/  HMMA.16816.F32.BF16 R4, R152.reuse, R138, R4 ;  /* 0x0000008a9804723c */ /* 0x040fe20000041804 */
[----:B------:R-:W4:Y:S07]  /*12f00*/  LDSM.16.M88.4 R136, [R190] ;  /* 0x00000000be88783b */ /* 0x000f2e0000000200 */
[C---:B------:R-:W-:Y:S08]  /*12f10*/  HMMA.16816.F32.BF16 R40, R152.reuse, R144, R40 ;  /* 0x000000909828723c */ /* 0x040ff00000041828 */
[----:B------:R-:W-:Y:S01]  /*12f20*/  HMMA.16816.F32.BF16 R36, R152, R146, R36 ;  /* 0x000000929824723c */ /* 0x000fe20000041824 */
[----:B------:R-:W5:Y:S01]  /*12f30*/  LDSM.16.M88.4 R144, [R192] ;  /* 0x00000000c090783b */ /* 0x000f620000000200 */
[----:B------:R-:W-:-:S06]  /*12f40*/  FFMA.FTZ R9, R178, UR4, R9 ;  /* 0x00000004b2097c23 */ /* 0x000fcc0008010009 */
[----:B------:R-:W-:Y:S01]  /*12f50*/  HMMA.16816.F32.BF16 R16, R152, R148, R16 ;  /* 0x000000949810723c */ /* 0x000fe20000041810 */
[C---:B------:R-:W-:Y:S02]  /*12f60*/  FFMA.FTZ R7, R212.reuse, UR4, R7 ;  /* 0x00000004d4077c23 */ /* 0x040fe40008010007 */
[----:B------:R-:W-:-:S05]  /*12f70*/  FFMA.FTZ R5, R212, UR4, R5 ;  /* 0x00000004d4057c23 */ /* 0x000fca0008010005 */
[----:B-1----:R-:W-:Y:S01]  /*12f80*/  HMMA.16816.F32.BF16 R24, R152, R140, R24 ;  /* 0x0000008c9818723c */ /* 0x002fe20000041818 */
[C---:B------:R-:W-:Y:S02]  /*12f90*/  FFMA.FTZ R41, R163.reuse, UR4, R41 ;  /* 0x00000004a3297c23 */ /* 0x040fe40008010029 */
[----:B------:R-:W-:-:S03]  /*12fa0*/  FFMA.FTZ R43, R163, UR4, R43 ;  /* 0x00000004a32b7c23 */ /* 0x000fc6000801002b */
[----:B------:R-:W-:Y:S02]  /*12fb0*/  FSEL R165, R41, -INF , !P3 ;  /* 0xff80000029a57808 */ /* 0x000fe40005800000 */
[C---:B------:R-:W-:Y:S01]  /*12fc0*/  HMMA.16816.F32.BF16 R20, R152.reuse, R142, R20 ;  /* 0x0000008e9814723c */ /* 0x040fe20000041814 */
[----:B------:R-:W1:Y:S01]  /*12fd0*/  LDSM.16.M88.4 R140, [R191] ;  /* 0x00000000bf8c783b */ /* 0x000e620000000200 */
[----:B------:R-:W-:Y:S01]  /*12fe0*/  FFMA.FTZ R163, R161, UR4, R37 ;  /* 0x00000004a1a37c23 */ /* 0x000fe20008010025 */
[----:B------:R-:W-:Y:S01]  /*12ff0*/  FSEL R37, R43, -INF , !P1 ;  /* 0xff8000002b257808 */ /* 0x000fe20004800000 */
[----:B------:R-:W-:Y:S01]  /*13000*/  FFMA.FTZ R39, R161, UR4, R39 ;  /* 0x00000004a1277c23 */ /* 0x000fe20008010027 */
[-C--:B------:R-:W-:Y:S01]  /*13010*/  ISETP.GE.AND P1, PT, R181, R0.reuse, PT ;  /* 0x00000000b500720c */ /* 0x080fe20003f26270 */
[----:B------:R-:W-:Y:S01]  /*13020*/  FFMA.FTZ R43, R170, UR4, R29 ;  /* 0x00000004aa2b7c23 */ /* 0x000fe2000801001d */
[----:B------:R-:W-:Y:S01]  /*13030*/  ISETP.GE.AND P3, PT, R236, R0, PT ;  /* 0x00000000ec00720c */ /* 0x000fe20003f66270 */
[----:B----4-:R-:W-:Y:S01]  /*13040*/  HMMA.16816.F32.BF16 R56, R152, R136, R56 ;  /* 0x000000889838723c */ /* 0x010fe20000041838 */
[C---:B------:R-:W-:Y:S01]  /*13050*/  FFMA.FTZ R19, R160.reuse, UR4, R19 ;  /* 0x00000004a0137c23 */ /* 0x040fe20008010013 */
[----:B------:R-:W-:Y:S01]  /*13060*/  FSEL R29, R35, -INF , !P6 ;  /* 0xff800000231d7808 */ /* 0x000fe20007000000 */
[----:B------:R-:W-:Y:S01]  /*13070*/  FFMA.FTZ R170, R160, UR4, R17 ;  /* 0x00000004a0aa7c23 */ /* 0x000fe20008010011 */
[----:B------:R-:W-:-:S02]  /*13080*/  FSEL R43, R43, -INF , !P5 ;  /* 0xff8000002b2b7808 */ /* 0x000fc40006800000 */
[-C--:B------:R-:W-:Y:S02]  /*13090*/  ISETP.GE.AND P5, PT, R186, R0.reuse, PT ;  /* 0x00000000ba00720c */ /* 0x080fe40003fa6270 */
[C---:B------:R-:W-:Y:S01]  /*130a0*/  HMMA.16816.F32.BF16 R52, R152.reuse, R138, R52 ;  /* 0x0000008a9834723c */ /* 0x040fe20000041834 */
[----:B------:R-:W4:Y:S01]  /*130b0*/  LDSM.16.M88.4 R136, [R3] ;  /* 0x000000000388783b */ /* 0x000f220000000200 */
[C---:B------:R-:W-:Y:S01]  /*130c0*/  FFMA.FTZ R27, R180.reuse, UR4, R27 ;  /* 0x00000004b41b7c23 */ /* 0x040fe2000801001b */
[----:B------:R-:W-:Y:S01]  /*130d0*/  FSEL R163, R163, -INF , !P2 ;  /* 0xff800000a3a37808 */ /* 0x000fe20005000000 */
[----:B------:R-:W-:Y:S01]  /*130e0*/  FFMA.FTZ R41, R180, UR4, R25 ;  /* 0x00000004b4297c23 */ /* 0x000fe20008010019 */
[----:B------:R-:W-:Y:S02]  /*130f0*/  FSEL R25, R31, -INF , !P1 ;  /* 0xff8000001f197808 */ /* 0x000fe40004800000 */
[----:B------:R-:W-:Y:S01]  /*13100*/  ISETP.GE.AND P1, PT, R241, R0, PT ;  /* 0x00000000f100720c */ /* 0x000fe20003f26270 */
[----:B-----5:R-:W-:Y:S01]  /*13110*/  HMMA.16816.F32.BF16 R72, R152, R144, R72 ;  /* 0x000000909848723c */ /* 0x020fe20000041848 */
[----:B------:R-:W-:Y:S01]  /*13120*/  FFMA.FTZ R23, R179, UR4, R23 ;  /* 0x00000004b3177c23 */ /* 0x000fe20008010017 */
[----:B------:R-:W-:-:S02]  /*13130*/  ISETP.GE.AND P6, PT, R186, R2, PT ;  /* 0x00000002ba00720c */ /* 0x000fc40003fc6270 */
[----:B------:R-:W-:Y:S02]  /*13140*/  FSEL R19, R19, -INF , !P1 ;  /* 0xff80000013137808 */ /* 0x000fe40004800000 */
[----:B------:R-:W-:Y:S02]  /*13150*/  FSEL R17, R23, -INF , !P5 ;  /* 0xff80000017117808 */ /* 0x000fe40006800000 */
[----:B------:R-:W-:Y:S01]  /*13160*/  IADD3 R145, R158, 0x21, RZ ;  /* 0x000000219e917810 */ /* 0x000fe20007ffe0ff */
[C---:B------:R-:W-:Y:S01]  /*13170*/  HMMA.16816.F32.BF16 R68, R152.reuse, R146, R68 ;  /* 0x000000929844723c */ /* 0x040fe20000041844 */
[-C--:B------:R-:W-:Y:S01]  /*13180*/  ISETP.GE.AND P5, PT, R185, R0.reuse, PT ;  /* 0x00000000b900720c */ /* 0x080fe20003fa6270 */
[----:B---3--:R-:W-:Y:S01]  /*13190*/  FFMA.FTZ R59, R187, UR4, R59 ;  /* 0x00000004bb3b7c23 */ /* 0x008fe2000801003b */
[----:B------:R-:W-:Y:S01]  /*131a0*/  I2F R176, R145 ;  /* 0x0000009100b07306 */ /* 0x000fe20000201400 */
[----:B------:R-:W-:Y:S02]  /*131b0*/  ISETP.GE.AND P1, PT, R177, R0, PT ;  /* 0x00000000b100720c */ /* 0x000fe40003f26270 */
[----:B------:R-:W-:Y:S01]  /*131c0*/  ISETP.GE.AND P2, PT, R236, R2, PT ;  /* 0x00000002ec00720c */ /* 0x000fe20003f46270 */
[----:B--2---:R-:W-:Y:S01]  /*131d0*/  FFMA.FTZ R55, R171, UR4, R55 ;  /* 0x00000004ab377c23 */ /* 0x004fe20008010037 */
[----:B-1----:R-:W-:Y:S01]  /*131e0*/  HMMA.16816.F32.BF16 R64, R152, R140, R64 ;  /* 0x0000008c9840723c */ /* 0x002fe20000041840 */
[----:B------:R-:W-:-:S02]  /*131f0*/  FSEL R31, R7, -INF , !P1 ;  /* 0xff800000071f7808 */ /* 0x000fc40004800000 */
[----:B------:R1:W2:Y:S01]  /*13200*/  I2F R161, R145 ;  /* 0x0000009100a17306 */ /* 0x0002a20000201400 */
[----:B------:R-:W-:Y:S02]  /*13210*/  ISETP.GE.AND P1, PT, R247, R0, PT ;  /* 0x00000000f700720c */ /* 0x000fe40003f26270 */
[----:B------:R-:W-:Y:S01]  /*13220*/  FSEL R41, R41, -INF , !P2 ;  /* 0xff80000029297808 */ /* 0x000fe20005000000 */
[----:B------:R-:W-:Y:S01]  /*13230*/  FFMA.FTZ R35, R173, UR4, R75 ;  /* 0x00000004ad237c23 */ /* 0x000fe2000801004b */
[----:B------:R-:W-:Y:S01]  /*13240*/  HMMA.16816.F32.BF16 R60, R152, R142, R60 ;  /* 0x0000008e983c723c */ /* 0x000fe2000004183c */
[----:B------:R-:W3:Y:S01]  /*13250*/  LDSM.16.M88.4 R140, [R203] ;  /* 0x00000000cb8c783b */ /* 0x000ee20000000200 */
[----:B------:R-:W-:Y:S02]  /*13260*/  ISETP.GE.AND P2, PT, R240, R2, PT ;  /* 0x00000002f000720c */ /* 0x000fe40003f46270 */
[C---:B------:R-:W-:Y:S02]  /*13270*/  IADD3 R186, R158.reuse, 0x29, RZ ;  /* 0x000000299eba7810 */ /* 0x040fe40007ffe0ff */
[----:B------:R-:W-:-:S02]  /*13280*/  IADD3 R236, R158, 0x31, RZ ;  /* 0x000000319eec7810 */ /* 0x000fc40007ffe0ff */
[C---:B----4-:R-:W-:Y:S01]  /*13290*/  HMMA.16816.F32.BF16 R48, R152.reuse, R136, R48 ;  /* 0x000000889830723c */ /* 0x050fe20000041830 */
[----:B------:R-:W-:Y:S01]  /*132a0*/  FFMA.FTZ R69, R172, UR4, R69 ;  /* 0x00000004ac457c23 */ /* 0x000fe20008010045 */
[----:B------:R-:W-:Y:S01]  /*132b0*/  I2F R181, R186 ;  /* 0x000000ba00b57306 */ /* 0x000fe20000201400 */
[----:B-1----:R-:W1:Y:S05]  /*132c0*/  LDSM.16.M88.4 R144, [R202] ;  /* 0x00000000ca90783b */ /* 0x002e6a0000000200 */
[----:B------:R-:W-:Y:S01]  /*132d0*/  HMMA.16816.F32.BF16 R44, R152, R138, R44 ;  /* 0x0000008a982c723c */ /* 0x000fe2000004182c */
[----:B------:R-:W4:Y:S01]  /*132e0*/  LDSM.16.M88.4 R136, [R201] ;  /* 0x00000000c988783b */ /* 0x000f220000000200 */
[C---:B------:R-:W-:Y:S01]  /*132f0*/  FFMA.FTZ R67, R184.reuse, UR4, R67 ;  /* 0x00000004b8437c23 */ /* 0x040fe20008010043 */
[----:B------:R-:W5:Y:S01]  /*13300*/  I2F R174, R186 ;  /* 0x000000ba00ae7306 */ /* 0x000f620000201400 */
[----:B------:R-:W-:-:S04]  /*13310*/  FFMA.FTZ R65, R184, UR4, R65 ;  /* 0x00000004b8417c23 */ /* 0x000fc80008010041 */
[----:B------:R-:W-:Y:S01]  /*13320*/  HMMA.16816.F32.BF16 R12, R152, R150, R12 ;  /* 0x00000096980c723c */ /* 0x000fe2000004180c */
[----:B------:R-:W2:Y:S01]  /*13330*/  LDSM.16.M88.4 R148, [R204] ;  /* 0x00000000cc94783b */ /* 0x000ea20000000200 */
[----:B------:R-:W-:Y:S01]  /*13340*/  FFMA.FTZ R7, R239, UR4, R61 ;  /* 0x00000004ef077c23 */ /* 0x000fe2000801003d */
[----:B------:R-:W-:Y:S01]  /*13350*/  FSEL R61, R67, -INF , !P1 ;  /* 0xff800000433d7808 */ /* 0x000fe20004800000 */
[----:B------:R-:W-:Y:S01]  /*13360*/  FFMA.FTZ R239, R239, UR4, R63 ;  /* 0x00000004efef7c23 */ /* 0x000fe2000801003f */
[----:B------:R-:W-:Y:S01]  /*13370*/  I2F R180, R236 ;  /* 0x000000ec00b47306 */ /* 0x000fe20000201400 */
[----:B------:R-:W-:Y:S01]  /*13380*/  FFMA.FTZ R67, R187, UR4, R57 ;  /* 0x00000004bb437c23 */ /* 0x000fe20008010039 */
[----:B------:R-:W-:Y:S01]  /*13390*/  IADD3 R187, R158, 0x59, RZ ;  /* 0x000000599ebb7810 */ /* 0x000fe20007ffe0ff */
[----:B------:R-:W-:Y:S01]  /*133a0*/  FFMA.FTZ R49, R183, UR4, R49 ;  /* 0x00000004b7317c23 */ /* 0x000fe20008010031 */
[----:B------:R-:W-:Y:S01]  /*133b0*/  ISETP.GE.AND P1, PT, R251, R0, PT ;  /* 0x00000000fb00720c */ /* 0x000fe20003f26270 */
[----:B------:R-:W-:-:S06]  /*133c0*/  FFMA.FTZ R51, R183, UR4, R51 ;  /* 0x00000004b7337c23 */ /* 0x000fcc0008010033 */
[C---:B------:R-:W-:Y:S01]  /*133d0*/  FFMA.FTZ R47, R169.reuse, UR4, R47 ;  /* 0x00000004a92f7c23 */ /* 0x040fe2000801002f */
[----:B---3--:R-:W-:Y:S01]  /*133e0*/  HMMA.16816.F32.BF16 R120, R152, R140, R120 ;  /* 0x0000008c9878723c */ /* 0x008fe20000041878 */
[----:B------:R-:W-:-:S06]  /*133f0*/  FFMA.FTZ R45, R169, UR4, R45 ;  /* 0x00000004a92d7c23 */ /* 0x000fcc000801002d */
[C---:B------:R-:W-:Y:S01]  /*13400*/  FFMA.FTZ R15, R164.reuse, UR4, R15 ;  /* 0x00000004a40f7c23 */ /* 0x040fe2000801000f */
[----:B------:R-:W-:Y:S01]  /*13410*/  HMMA.16816.F32.BF16 R116, R152, R142, R116 ;  /* 0x0000008e9874723c */ /* 0x000fe20000041874 */
[----:B------:R-:W3:Y:S01]  /*13420*/  LDSM.16.M88.4 R140, [R200] ;  /* 0x00000000c88c783b */ /* 0x000ee20000000200 */
[----:B------:R-:W-:-:S05]  /*13430*/  FFMA.FTZ R13, R164, UR4, R13 ;  /* 0x00000004a40d7c23 */ /* 0x000fca000801000d */
[----:B------:R-:W-:Y:S01]  /*13440*/  FSEL R13, R13, -INF , !P2 ;  /* 0xff8000000d0d7808 */ /* 0x000fe20005000000 */
[----:B-1----:R-:W-:Y:S01]  /*13450*/  HMMA.16816.F32.BF16 R112, R152, R144, R112 ;  /* 0x000000909870723c */ /* 0x002fe20000041870 */
[----:B------:R-:W-:-:S07]  /*13460*/  ISETP.GE.AND P2, PT, R211, R2, PT ;  /* 0x00000002d300720c */ /* 0x000fce0003f46270 */
[C---:B------:R-:W-:Y:S01]  /*13470*/  HMMA.16816.F32.BF16 R108, R152.reuse, R146, R108 ;  /* 0x00000092986c723c */ /* 0x040fe2000004186c */
[----:B------:R-:W1:Y:S07]  /*13480*/  LDSM.16.M88.4 R144, [R199] ;  /* 0x00000000c790783b */ /* 0x000e6e0000000200 */
[C---:B----4-:R-:W-:Y:S08]  /*13490*/  HMMA.16816.F32.BF16 R104, R152.reuse, R136, R104 ;  /* 0x000000889868723c */ /* 0x050ff00000041868 */
[----:B------:R-:W-:Y:S01]  /*134a0*/  HMMA.16816.F32.BF16 R100, R152, R138, R100 ;  /* 0x0000008a9864723c */ /* 0x000fe20000041864 */
[----:B------:R-:W4:Y:S01]  /*134b0*/  LDSM.16.M88.4 R136, [R198] ;  /* 0x00000000c688783b */ /* 0x000f220000000200 */
[----:B--2---:R-:W-:Y:S01]  /*134c0*/  FFMA.FTZ R161, R161, UR4, R115 ;  /* 0x00000004a1a17c23 */ /* 0x004fe20008010073 */
[----:B------:R-:W-:-:S05]  /*134d0*/  DEPBAR.LE SB0, 0x0 ;  /* 0x000080000000791a */ /* 0x000fca0000000000 */
[----:B------:R-:W-:Y:S01]  /*134e0*/  HMMA.16816.F32.BF16 R124, R152, R150, R124 ;  /* 0x00000096987c723c */ /* 0x000fe2000004187c */
[----:B------:R-:W2:Y:S01]  /*134f0*/  I2F R150, R236 ;  /* 0x000000ec00967306 */ /* 0x000ea20000201400 */
[----:B-----5:R-:W-:-:S06]  /*13500*/  FFMA.FTZ R111, R174, UR4, R111 ;  /* 0x00000004ae6f7c23 */ /* 0x020fcc000801006f */
[C---:B------:R-:W-:Y:S07]  /*13510*/  HMMA.16816.F32.BF16 R128, R152.reuse, R148, R128 ;  /* 0x000000949880723c */ /* 0x040fee0000041880 */
[----:B------:R-:W-:Y:S01]  /*13520*/  FFMA.FTZ R149, R166, UR4, R33 ;  /* 0x00000004a6957c23 */ /* 0x000fe20008010021 */
[----:B------:R-:W-:Y:S01]  /*13530*/  FSEL R33, R39, -INF , !P4 ;  /* 0xff80000027217808 */ /* 0x000fe20006000000 */
[----:B------:R-:W-:Y:S01]  /*13540*/  FFMA.FTZ R166, R179, UR4, R21 ;  /* 0x00000004b3a67c23 */ /* 0x000fe20008010015 */
[----:B------:R-:W-:Y:S01]  /*13550*/  FSEL R21, R27, -INF , !P3 ;  /* 0xff8000001b157808 */ /* 0x000fe20005800000 */
[----:B------:R-:W-:Y:S01]  /*13560*/  FFMA.FTZ R27, R178, UR4, R11 ;  /* 0x00000004b21b7c23 */ /* 0x000fe2000801000b */
[----:B------:R-:W-:Y:S01]  /*13570*/  ISETP.GE.AND P3, PT, R240, R0, PT ;  /* 0x00000000f000720c */ /* 0x000fe20003f66270 */
[----:B------:R-:W-:Y:S01]  /*13580*/  FFMA.FTZ R39, R172, UR4, R71 ;  /* 0x00000004ac277c23 */ /* 0x000fe20008010047 */
[----:B------:R-:W-:Y:S01]  /*13590*/  ISETP.GE.AND P4, PT, R241, R2, PT ;  /* 0x00000002f100720c */ /* 0x000fe20003f86270 */
[----:B---3--:R-:W-:Y:S01]  /*135a0*/  HMMA.16816.F32.BF16 R96, R152, R140, R96 ;  /* 0x0000008c9860723c */ /* 0x008fe20000041860 */
[----:B------:R-:W-:Y:S01]  /*135b0*/  FSEL R23, R15, -INF , !P3 ;  /* 0xff8000000f177808 */ /* 0x000fe20005800000 */
[----:B------:R-:W-:Y:S01]  /*135c0*/  FFMA.FTZ R15, R175, UR4, R125 ;  /* 0x00000004af0f7c23 */ /* 0x000fe2000801007d */
[----:B------:R-:W-:Y:S01]  /*135d0*/  ISETP.GE.AND P3, PT, R211, R0, PT ;  /* 0x00000000d300720c */ /* 0x000fe20003f66270 */
[----:B--2---:R-:W-:Y:S01]  /*135e0*/  FFMA.FTZ R150, R150, UR4, R107 ;  /* 0x0000000496967c23 */ /* 0x004fe2000801006b */
[----:B------:R-:W-:-:S02]  /*135f0*/  FSEL R27, R27, -INF , !P5 ;  /* 0xff8000001b1b7808 */ /* 0x000fc40006800000 */
[-C--:B------:R-:W-:Y:S01]  /*13600*/  ISETP.GE.AND P5, PT, R244, R0.reuse, PT ;  /* 0x00000000f400720c */ /* 0x080fe20003fa6270 */
[C---:B-1----:R-:W-:Y:S01]  /*13610*/  HMMA.16816.F32.BF16 R84, R152.reuse, R146, R84 ;  /* 0x000000929854723c */ /* 0x042fe20000041854 */
[----:B------:R-:W-:Y:S01]  /*13620*/  FSEL R35, R35, -INF , !P3 ;  /* 0xff80000023237808 */ /* 0x000fe20005800000 */
[----:B------:R-:W-:Y:S01]  /*13630*/  IMAD.U32 R140, RZ, RZ, UR6 ;  /* 0x00000006ff8c7e24 */ /* 0x000fe2000f8e00ff */
[-C--:B------:R-:W-:Y:S01]  /*13640*/  ISETP.GE.AND P3, PT, R243, R0.reuse, PT ;  /* 0x00000000f300720c */ /* 0x080fe20003f66270 */
[----:B------:R-:W-:Y:S01]  /*13650*/  FFMA.FTZ R141, R180, UR4, R105 ;  /* 0x00000004b48d7c23 */ /* 0x000fe20008010069 */
[----:B------:R-:W-:Y:S02]  /*13660*/  FSEL R39, R39, -INF , !P5 ;  /* 0xff80000027277808 */ /* 0x000fe40006800000 */
[----:B------:R-:W-:Y:S01]  /*13670*/  FSEL R166, R166, -INF , !P6 ;  /* 0xff800000a6a67808 */ /* 0x000fe20007000000 */
[----:B------:R-:W-:Y:S01]  /*13680*/  HMMA.16816.F32.BF16 R92, R152, R142, R92 ;  /* 0x0000008e985c723c */ /* 0x000fe2000004185c */
[----:B------:R-:W-:-:S02]  /*13690*/  ISETP.GE.AND P5, PT, R246, R0, PT ;  /* 0x00000000f600720c */ /* 0x000fc40003fa6270 */
[-C--:B------:R-:W-:Y:S02]  /*136a0*/  ISETP.GE.AND P6, PT, R185, R2.reuse, PT ;  /* 0x00000002b900720c */ /* 0x080fe40003fc6270 */
[----:B------:R-:W-:Y:S02]  /*136b0*/  FSEL R170, R170, -INF , !P4 ;  /* 0xff800000aaaa7808 */ /* 0x000fe40006000000 */
[----:B------:R-:W-:Y:S01]  /*136c0*/  FSEL R57, R239, -INF , !P3 ;  /* 0xff800000ef397808 */ /* 0x000fe20005800000 */
[----:B----4-:R-:W-:Y:S01]  /*136d0*/  HMMA.16816.F32.BF16 R80, R152, R136, R80 ;  /* 0x000000889850723c */ /* 0x010fe20000041850 */
[-C--:B------:R-:W-:Y:S01]  /*136e0*/  ISETP.GE.AND P4, PT, R177, R2.reuse, PT ;  /* 0x00000002b100720c */ /* 0x080fe20003f86270 */
[----:B------:R-:W-:Y:S01]  /*136f0*/  IMAD.U32 R143, RZ, RZ, UR6 ;  /* 0x00000006ff8f7e24 */ /* 0x000fe2000f8e00ff */
[----:B------:R-:W-:Y:S02]  /*13700*/  ISETP.GE.AND P3, PT, R251, R2, PT ;  /* 0x00000002fb00720c */ /* 0x000fe40003f66270 */
[----:B------:R-:W-:-:S02]  /*13710*/  FSEL R59, R59, -INF , !P5 ;  /* 0xff8000003b3b7808 */ /* 0x000fc40006800000 */
[----:B------:R-:W-:Y:S01]  /*13720*/  FSEL R149, R149, -INF , !P0 ;  /* 0xff80000095957808 */ /* 0x000fe20004000000 */
[C---:B------:R-:W-:Y:S01]  /*13730*/  HMMA.16816.F32.BF16 R88, R152.reuse, R144, R88 ;  /* 0x000000909858723c */ /* 0x040fe20000041858 */
[----:B------:R-:W-:Y:S01]  /*13740*/  FSEL R11, R9, -INF , !P6 ;  /* 0xff800000090b7808 */ /* 0x000fe20007000000 */
[----:B------:R-:W-:Y:S01]  /*13750*/  FFMA.FTZ R9, R173, UR4, R73 ;  /* 0x00000004ad097c23 */ /* 0x000fe20008010049 */
[----:B------:R-:W-:Y:S01]  /*13760*/  ISETP.GE.AND P5, PT, R238, R0, PT ;  /* 0x00000000ee00720c */ /* 0x000fe20003fa6270 */
[----:B------:R-:W-:Y:S01]  /*13770*/  IMAD.U32 R137, RZ, RZ, UR6 ;  /* 0x00000006ff897e24 */ /* 0x000fe2000f8e00ff */
[-C--:B------:R-:W-:Y:S02]  /*13780*/  ISETP.GE.AND P0, PT, R242, R2.reuse, PT ;  /* 0x00000002f200720c */ /* 0x080fe40003f06270 */
[----:B------:R-:W-:Y:S01]  /*13790*/  ISETP.GE.AND P6, PT, R244, R2, PT ;  /* 0x00000002f400720c */ /* 0x000fe20003fc6270 */
[----:B------:R-:W-:Y:S01]  /*137a0*/  HMMA.16816.F32.BF16 R76, R152, R138, R76 ;  /* 0x0000008a984c723c */ /* 0x000fe2000004184c */
[----:B------:R-:W-:-:S02]  /*137b0*/  FSEL R5, R5, -INF , !P4 ;  /* 0xff80000005057808 */ /* 0x000fc40006000000 */
[----:B------:R-:W-:Y:S01]  /*137c0*/  FSEL R75, R49, -INF , !P3 ;  /* 0xff800000314b7808 */ /* 0x000fe20005800000 */
[----:B------:R-:W-:Y:S01]  /*137d0*/  FFMA.FTZ R49, R182, UR4, R127 ;  /* 0x00000004b6317c23 */ /* 0x000fe2000801007f */
[----:B------:R-:W-:Y:S02]  /*137e0*/  IADD3 R241, R158, 0x21, RZ ;  /* 0x000000219ef17810 */ /* 0x000fe40007ffe0ff */
[----:B------:R-:W-:Y:S02]  /*137f0*/  ISETP.GE.AND P4, PT, R247, R2, PT ;  /* 0x00000002f700720c */ /* 0x000fe40003f86270 */
[----:B------:R-:W-:Y:S02]  /*13800*/  ISETP.GE.AND P3, PT, R242, R0, PT ;  /* 0x00000000f200720c */ /* 0x000fe40003f66270 */
[----:B------:R-:W-:Y:S02]  /*13810*/  FSEL R125, R47, -INF , !P5 ;  /* 0xff8000002f7d7808 */ /* 0x000fe40006800000 */
[----:B------:R-:W-:-:S02]  /*13820*/  FSEL R47, R15, -INF , !P0 ;  /* 0xff8000000f2f7808 */ /* 0x000fc40004000000 */
[----:B------:R-:W-:Y:S02]  /*13830*/  FSEL R9, R9, -INF , !P2 ;  /* 0xff80000009097808 */ /* 0x000fe40005000000 */
[----:B------:R-:W-:Y:S01]  /*13840*/  FSEL R148, R69, -INF , !P6 ;  /* 0xff80000045947808 */ /* 0x000fe20007000000 */
[----:B------:R-:W-:Y:S01]  /*13850*/  FFMA.FTZ R69, R171, UR4, R53 ;  /* 0x00000004ab457c23 */ /* 0x000fe20008010035 */
[-C--:B------:R-:W-:Y:S01]  /*13860*/  ISETP.GE.AND P0, PT, R241, R2.reuse, PT ;  /* 0x00000002f100720c */ /* 0x080fe20003f06270 */
[----:B------:R-:W1:Y:S01]  /*13870*/  I2F R53, R187 ;  /* 0x000000bb00357306 */ /* 0x000e620000201400 */
[----:B------:R-:W-:Y:S02]  /*13880*/  ISETP.GE.AND P2, PT, R243, R2, PT ;  /* 0x00000002f300720c */ /* 0x000fe40003f46270 */
[----:B------:R-:W-:Y:S02]  /*13890*/  FSEL R65, R65, -INF , !P4 ;  /* 0xff80000041417808 */ /* 0x000fe40006000000 */
[----:B------:R-:W-:-:S02]  /*138a0*/  IADD3 R179, R158, 0x39, RZ ;  /* 0x000000399eb37810 */ /* 0x000fc40007ffe0ff */
[-C--:B------:R-:W-:Y:S02]  /*138b0*/  ISETP.GE.AND P4, PT, R252, R2.reuse, PT ;  /* 0x00000002fc00720c */ /* 0x080fe40003f86270 */
[----:B------:R-:W-:Y:S01]  /*138c0*/  FSEL R15, R49, -INF , !P3 ;  /* 0xff800000310f7808 */ /* 0x000fe20005800000 */
[----:B------:R-:W-:Y:S01]  /*138d0*/  FFMA.FTZ R49, R248, UR4, R119 ;  /* 0x00000004f8317c23 */ /* 0x000fe20008010077 */
[----:B------:R-:W-:Y:S01]  /*138e0*/  ISETP.GE.AND P6, PT, R246, R2, PT ;  /* 0x00000002f600720c */ /* 0x000fe20003fc6270 */
[----:B------:R-:W2:Y:S01]  /*138f0*/  I2F R164, R179 ;  /* 0x000000b300a47306 */ /* 0x000ea20000201400 */
[-C--:B------:R-:W-:Y:S01]  /*13900*/  ISETP.GE.AND P5, PT, R250, R0.reuse, PT ;  /* 0x00000000fa00720c */ /* 0x080fe20003fa6270 */
[----:B------:R-:W-:Y:S01]  /*13910*/  FFMA.FTZ R119, R176, UR4, R113 ;  /* 0x00000004b0777c23 */ /* 0x000fe20008010071 */
[----:B------:R-:W-:Y:S01]  /*13920*/  FSEL R63, R7, -INF , !P2 ;  /* 0xff800000073f7808 */ /* 0x000fe20005000000 */
[----:B------:R-:W-:Y:S01]  /*13930*/  FFMA.FTZ R7, R159, UR4, R130 ;  /* 0x000000049f077c23 */ /* 0x000fe20008010082 */
[----:B------:R-:W-:Y:S01]  /*13940*/  IADD3 R178, R158, 0x41, RZ ;  /* 0x000000419eb27810 */ /* 0x000fe20007ffe0ff */
[----:B-1----:R-:W-:Y:S01]  /*13950*/  FFMA.FTZ R85, R53, UR4, R85 ;  /* 0x0000000435557c23 */ /* 0x002fe20008010055 */
[----:B------:R-:W-:Y:S01]  /*13960*/  ISETP.GE.AND P2, PT, R252, R0, PT ;  /* 0x00000000fc00720c */ /* 0x000fe20003f46270 */
[----:B------:R-:W1:Y:S01]  /*13970*/  I2F R151, R179 ;  /* 0x000000b300977306 */ /* 0x000e620000201400 */
[----:B------:R-:W-:Y:S01]  /*13980*/  FSEL R69, R69, -INF , !P4 ;  /* 0xff80000045457808 */ /* 0x000fe20006000000 */
[----:B------:R-:W-:Y:S01]  /*13990*/  IMAD.U32 R53, RZ, RZ, UR6 ;  /* 0x00000006ff357e24 */ /* 0x000fe2000f8e00ff */
[----:B------:R-:W-:-:S02]  /*139a0*/  FSEL R67, R67, -INF , !P6 ;  /* 0xff80000043437808 */ /* 0x000fc40007000000 */
[----:B------:R-:W-:Y:S02]  /*139b0*/  LOP3.LUT P4, RZ, R133, 0x2, RZ, 0xc0, !PT ;  /* 0x0000000285ff7812 */ /* 0x000fe4000788c0ff */
[-C--:B------:R-:W-:Y:S01]  /*139c0*/  ISETP.GE.AND P6, PT, R238, R2.reuse, PT ;  /* 0x00000002ee00720c */ /* 0x080fe20003fc6270 */
[----:B------:R-:W3:Y:S01]  /*139d0*/  I2F R160, R178 ;  /* 0x000000b200a07306 */ /* 0x000ee20000201400 */
[----:B------:R-:W-:Y:S01]  /*139e0*/  FSEL R49, R49, -INF , !P5 ;  /* 0xff80000031317808 */ /* 0x000fe20006800000 */
[----:B--2---:R-:W-:Y:S01]  /*139f0*/  FFMA.FTZ R144, R164, UR4, R103 ;  /* 0x00000004a4907c23 */ /* 0x004fe20008010067 */
[----:B------:R-:W-:Y:S01]  /*13a00*/  LOP3.LUT R133, R133, 0xfffffffe, RZ, 0xc0, !PT ;  /* 0xfffffffe85857812 */ /* 0x000fe200078ec0ff */
[----:B------:R-:W-:Y:S01]  /*13a10*/  IMAD.U32 R164, RZ, RZ, UR6 ;  /* 0x00000006ffa47e24 */ /* 0x000fe2000f8e00ff */
[----:B------:R-:W-:Y:S02]  /*13a20*/  ISETP.GE.AND P5, PT, R179, R2, PT ;  /* 0x00000002b300720c */ /* 0x000fe40003fa6270 */
[C---:B------:R-:W-:Y:S01]  /*13a30*/  IADD3 R185, R158.reuse, 0x49, RZ ;  /* 0x000000499eb97810 */ /* 0x040fe20007ffe0ff */
[----:B------:R-:W2:Y:S01]  /*13a40*/  I2F R130, R187 ;  /* 0x000000bb00827306 */ /* 0x000ea20000201400 */
[----:B------:R-:W-:Y:S01]  /*13a50*/  FSEL R73, R55, -INF , !P2 ;  /* 0xff80000037497808 */ /* 0x000fe20005000000 */
[----:B------:R-:W-:Y:S01]  /*13a60*/  FFMA.FTZ R55, R249, UR4, R117 ;  /* 0x00000004f9377c23 */ /* 0x000fe20008010075 */
[----:B------:R-:W-:Y:S01]  /*13a70*/  IADD3 R159, R158, 0x61, RZ ;  /* 0x000000619e9f7810 */ /* 0x000fe20007ffe0ff */
[----:B-1----:R-:W-:Y:S01]  /*13a80*/  FFMA.FTZ R151, R151, UR4, R101 ;  /* 0x0000000497977c23 */ /* 0x002fe20008010065 */
[----:B------:R-:W-:-:S02]  /*13a90*/  FSEL R7, R7, -INF , !P4 ;  /* 0xff80000007077808 */ /* 0x000fc40006000000 */
[----:B------:R-:W-:Y:S01]  /*13aa0*/  FSEL R71, R51, -INF , !P1 ;  /* 0xff80000033477808 */ /* 0x000fe20004800000 */
[----:B------:R-:W-:Y:S01]  /*13ab0*/  FFMA.FTZ R51, R237, UR4, R121 ;  /* 0x00000004ed337c23 */ /* 0x000fe20008010079 */
[----:B------:R-:W-:Y:S01]  /*13ac0*/  FSEL R127, R45, -INF , !P6 ;  /* 0xff8000002d7f7808 */ /* 0x000fe20007000000 */
[----:B------:R-:W1:Y:S01]  /*13ad0*/  I2F R172, R185 ;  /* 0x000000b900ac7306 */ /* 0x000e620000201400 */
[----:B------:R-:W-:Y:S01]  /*13ae0*/  ISETP.GE.AND P4, PT, R250, R2, PT ;  /* 0x00000002fa00720c */ /* 0x000fe20003f86270 */
[----:B------:R-:W-:Y:S01]  /*13af0*/  IMAD.U32 R121, RZ, RZ, UR6 ;  /* 0x00000006ff797e24 */ /* 0x000fe2000f8e00ff */
[-C--:B------:R-:W-:Y:S01]  /*13b00*/  ISETP.GE.AND P6, PT, R241, R0.reuse, PT ;  /* 0x00000000f100720c */ /* 0x080fe20003fc6270 */
[----:B------:R-:W-:Y:S01]  /*13b10*/  FFMA.FTZ R45, R162, UR4, R123 ;  /* 0x00000004a22d7c23 */ /* 0x000fe2000801007b */
[----:B------:R-:W-:Y:S01]  /*13b20*/  @P0 LOP3.LUT R133, R133, 0x1, RZ, 0xfc, !PT ;  /* 0x0000000185850812 */ /* 0x000fe200078efcff */
[----:B---3--:R-:W-:Y:S01]  /*13b30*/  FFMA.FTZ R99, R160, UR4, R99 ;  /* 0x00000004a0637c23 */ /* 0x008fe20008010063 */
[----:B------:R-:W-:Y:S01]  /*13b40*/  FSEL R55, R55, -INF , !P4 ;  /* 0xff80000037377808 */ /* 0x000fe20006000000 */
[----:B------:R-:W3:Y:S01]  /*13b50*/  I2F R169, R159 ;  /* 0x0000009f00a97306 */ /* 0x000ee20000201400 */
[----:B------:R-:W-:Y:S01]  /*13b60*/  IADD3 R211, R158, 0x51, RZ ;  /* 0x000000519ed37810 */ /* 0x000fe20007ffe0ff */
[----:B--2---:R-:W-:Y:S01]  /*13b70*/  FFMA.FTZ R87, R130, UR4, R87 ;  /* 0x0000000482577c23 */ /* 0x004fe20008010057 */
[----:B------:R-:W-:Y:S01]  /*13b80*/  ISETP.GE.AND P1, PT, R245, R0, PT ;  /* 0x00000000f500720c */ /* 0x000fe20003f26270 */
[----:B------:R-:W-:Y:S01]  /*13b90*/  FFMA.FTZ R130, R157, UR4, R128 ;  /* 0x000000049d827c23 */ /* 0x000fe20008010080 */
[----:B------:R-:W-:Y:S01]  /*13ba0*/  LOP3.LUT P4, RZ, R133, 0x1, RZ, 0xc0, !PT ;  /* 0x0000000185ff7812 */ /* 0x000fe2000788c0ff */
[----:B------:R-:W-:Y:S01]  /*13bb0*/  IMAD.U32 R157, RZ, RZ, UR6 ;  /* 0x00000006ff9d7e24 */ /* 0x000fe2000f8e00ff */
[----:B------:R-:W-:Y:S01]  /*13bc0*/  FSEL R171, R161, -INF , !P6 ;  /* 0xff800000a1ab7808 */ /* 0x000fe20007000000 */
[----:B------:R-:W2:Y:S01]  /*13bd0*/  I2F R173, R185 ;  /* 0x000000b900ad7306 */ /* 0x000ea20000201400 */
[----:B------:R-:W-:Y:S01]  /*13be0*/  LOP3.LUT R133, R133, 0xfffffffe, RZ, 0xc0, !PT ;  /* 0xfffffffe85857812 */ /* 0x000fe200078ec0ff */
[----:B-1----:R-:W-:Y:S01]  /*13bf0*/  FFMA.FTZ R160, R172, UR4, R95 ;  /* 0x00000004aca07c23 */ /* 0x002fe2000801005f */
[----:B------:R-:W-:-:S02]  /*13c00*/  LOP3.LUT R161, R140, 0x80, R210, 0xfe, !PT ;  /* 0x000000808ca17812 */ /* 0x000fc400078efed2 */
[--C-:B------:R-:W-:Y:S01]  /*13c10*/  LOP3.LUT R115, R121, 0x78, R210.reuse, 0xfe, !PT ;  /* 0x0000007879737812 */ /* 0x100fe200078efed2 */
[----:B------:R-:W-:Y:S01]  /*13c20*/  FFMA.FTZ R121, R181, UR4, R109 ;  /* 0x00000004b5797c23 */ /* 0x000fe2000801006d */
[----:B------:R-:W-:Y:S01]  /*13c30*/  FSEL R45, R45, -INF , !P1 ;  /* 0xff8000002d2d7808 */ /* 0x000fe20004800000 */
[----:B------:R-:W-:Y:S01]  /*13c40*/  I2F R212, R211 ;  /* 0x000000d300d47306 */ /* 0x000fe20000201400 */
[C---:B------:R-:W-:Y:S01]  /*13c50*/  ISETP.GE.AND P3, PT, R186.reuse, R2, PT ;  /* 0x00000002ba00720c */ /* 0x040fe20003f66270 */
[----:B---3--:R-:W-:Y:S01]  /*13c60*/  FFMA.FTZ R83, R169, UR4, R83 ;  /* 0x00000004a9537c23 */ /* 0x008fe20008010053 */
[----:B------:R-:W-:Y:S02]  /*13c70*/  ISETP.GE.AND P1, PT, R186, R0, PT ;  /* 0x00000000ba00720c */ /* 0x000fe40003f26270 */
[----:B------:R-:W-:Y:S02]  /*13c80*/  @P5 LOP3.LUT R133, R133, 0x1, RZ, 0xfc, !PT ;  /* 0x0000000185855812 */ /* 0x000fe400078efcff */
[----:B------:R-:W-:Y:S01]  /*13c90*/  IADD3 R182, R158, 0x69, RZ ;  /* 0x000000699eb67810 */ /* 0x000fe20007ffe0ff */
[----:B------:R-:W1:Y:S01]  /*13ca0*/  I2F R184, R211 ;  /* 0x000000d300b87306 */ /* 0x000e620000201400 */
[--C-:B------:R-:W-:Y:S01]  /*13cb0*/  LOP3.LUT R103, R143, 0x98, R210.reuse, 0xfe, !PT ;  /* 0x000000988f677812 */ /* 0x100fe200078efed2 */
[----:B--2---:R-:W-:Y:S01]  /*13cc0*/  FFMA.FTZ R93, R173, UR4, R93 ;  /* 0x00000004ad5d7c23 */ /* 0x004fe2000801005d */
[----:B------:R-:W-:Y:S01]  /*13cd0*/  FSEL R121, R121, -INF , !P3 ;  /* 0xff80000079797808 */ /* 0x000fe20005800000 */
[----:B------:R-:W-:Y:S01]  /*13ce0*/  IMAD.U32 R173, RZ, RZ, UR6 ;  /* 0x00000006ffad7e24 */ /* 0x000fe2000f8e00ff */
[----:B------:R-:W-:-:S02]  /*13cf0*/  LOP3.LUT R142, R140, 0x88, R210, 0xfe, !PT ;  /* 0x000000888c8e7812 */ /* 0x000fc400078efed2 */
[----:B------:R-:W-:Y:S01]  /*13d00*/  ISETP.GE.AND P2, PT, R245, R2, PT ;  /* 0x00000002f500720c */ /* 0x000fe20003f46270 */
[----:B------:R-:W2:Y:S01]  /*13d10*/  I2F R105, R161 ;  /* 0x000000a100697306 */ /* 0x000ea20000201400 */
[----:B------:R-:W-:Y:S02]  /*13d20*/  LOP3.LUT P3, RZ, R133, 0x1, RZ, 0xc0, !PT ;  /* 0x0000000185ff7812 */ /* 0x000fe4000786c0ff */
[----:B------:R-:W-:Y:S02]  /*13d30*/  FSEL R140, R111, -INF , !P1 ;  /* 0xff8000006f8c7808 */ /* 0x000fe40004800000 */
[----:B------:R-:W-:Y:S02]  /*13d40*/  IADD3 R123, R158, 0x1, RZ ;  /* 0x000000019e7b7810 */ /* 0x000fe40007ffe0ff */
[----:B------:R-:W-:Y:S01]  /*13d50*/  ISETP.GE.AND P1, PT, R178, R0, PT ;  /* 0x00000000b200720c */ /* 0x000fe20003f26270 */
[----:B------:R-:W3:Y:S01]  /*13d60*/  I2F R177, R178 ;  /* 0x000000b200b17306 */ /* 0x000ee20000201400 */
[----:B------:R-:W-:Y:S01]  /*13d70*/  LOP3.LUT R164, R164, 0xb0, R210, 0xfe, !PT ;  /* 0x000000b0a4a47812 */ /* 0x000fe200078efed2 */
[----:B-1----:R-:W-:Y:S01]  /*13d80*/  FFMA.FTZ R89, R184, UR4, R89 ;  /* 0x00000004b8597c23 */ /* 0x002fe20008010059 */
[----:B------:R-:W-:-:S02]  /*13d90*/  FSEL R51, R51, -INF , !P2 ;  /* 0xff80000033337808 */ /* 0x000fc40005000000 */
[----:B------:R-:W-:Y:S02]  /*13da0*/  FSEL R174, R151, -INF , !P3 ;  /* 0xff80000097ae7808 */ /* 0x000fe40005800000 */
[----:B------:R-:W-:Y:S01]  /*13db0*/  ISETP.GE.AND P2, PT, R236, R2, PT ;  /* 0x00000002ec00720c */ /* 0x000fe20003f46270 */
[----:B------:R-:W1:Y:S01]  /*13dc0*/  I2F R183, R159 ;  /* 0x0000009f00b77306 */ /* 0x000e620000201400 */
[-C--:B------:R-:W-:Y:S01]  /*13dd0*/  ISETP.GE.AND P3, PT, R185, R0.reuse, PT ;  /* 0x00000000b900720c */ /* 0x080fe20003f66270 */
[----:B--2---:R-:W-:Y:S01]  /*13de0*/  FFMA.FTZ R138, R105, UR4, R34 ;  /* 0x00000004698a7c23 */ /* 0x004fe20008010022 */
[----:B------:R-:W-:Y:S02]  /*13df0*/  FSEL R162, R99, -INF , !P1 ;  /* 0xff80000063a27808 */ /* 0x000fe40004800000 */
[----:B------:R-:W-:Y:S02]  /*13e00*/  ISETP.GE.AND P1, PT, R159, R0, PT ;  /* 0x000000009f00720c */ /* 0x000fe40003f26270 */
[----:B------:R-:W-:Y:S01]  /*13e10*/  ISETP.GE.AND P0, PT, R158, R2, PT ;  /* 0x000000029e00720c */ /* 0x000fe20003f06270 */
[----:B------:R-:W2:Y:S01]  /*13e20*/  I2F R175, R182 ;  /* 0x000000b600af7306 */ /* 0x000ea20000201400 */
[--C-:B------:R-:W-:Y:S01]  /*13e30*/  LOP3.LUT R147, R143, 0xa0, R210.reuse, 0xfe, !PT ;  /* 0x000000a08f937812 */ /* 0x100fe200078efed2 */
[----:B---3--:R-:W-:Y:S01]  /*13e40*/  FFMA.FTZ R97, R177, UR4, R97 ;  /* 0x00000004b1617c23 */ /* 0x008fe20008010061 */
[----:B------:R-:W-:-:S02]  /*13e50*/  LOP3.LUT R169, R53, 0xc8, R210, 0xfe, !PT ;  /* 0x000000c835a97812 */ /* 0x000fc400078efed2 */
[----:B------:R-:W-:Y:S02]  /*13e60*/  FSEL R119, R119, -INF , !P4 ;  /* 0xff80000077777808 */ /* 0x000fe40006000000 */
[-C--:B------:R-:W-:Y:S01]  /*13e70*/  ISETP.GE.AND P6, PT, R179, R0.reuse, PT ;  /* 0x00000000b300720c */ /* 0x080fe20003fc6270 */
[----:B------:R-:W3:Y:S01]  /*13e80*/  I2F R146, R103 ;  /* 0x0000006700927306 */ /* 0x000ee20000201400 */
[----:B------:R-:W-:Y:S01]  /*13e90*/  ISETP.GE.AND P4, PT, R236, R0, PT ;  /* 0x00000000ec00720c */ /* 0x000fe20003f86270 */
[----:B-1----:R-:W-:Y:S01]  /*13ea0*/  FFMA.FTZ R81, R183, UR4, R81 ;  /* 0x00000004b7517c23 */ /* 0x002fe20008010051 */
[----:B------:R-:W-:Y:S02]  /*13eb0*/  FSEL R141, R141, -INF , !P2 ;  /* 0xff8000008d8d7808 */ /* 0x000fe40005000000 */
[----:B------:R-:W-:Y:S02]  /*13ec0*/  FSEL R160, R160, -INF , !P3 ;  /* 0xff800000a0a07808 */ /* 0x000fe40005800000 */
[-C--:B------:R-:W-:Y:S01]  /*13ed0*/  ISETP.GE.AND P2, PT, R185, R2.reuse, PT ;  /* 0x00000002b900720c */ /* 0x080fe20003f46270 */
[----:B------:R-:W1:Y:S01]  /*13ee0*/  I2F R117, R182 ;  /* 0x000000b600757306 */ /* 0x000e620000201400 */
[----:B------:R-:W-:Y:S01]  /*13ef0*/  ISETP.GE.AND P3, PT, R159, R2, PT ;  /* 0x000000029f00720c */ /* 0x000fe20003f66270 */
[----:B------:R-:W-:Y:S01]  /*13f00*/  FFMA.FTZ R159, R212, UR4, R91 ;  /* 0x00000004d49f7c23 */ /* 0x000fe2000801005b */
[----:B------:R-:W-:Y:S01]  /*13f10*/  FSEL R151, R83, -INF , !P1 ;  /* 0xff80000053977808 */ /* 0x000fe20004800000 */
[----:B--2---:R-:W-:Y:S01]  /*13f20*/  FFMA.FTZ R77, R175, UR4, R77 ;  /* 0x00000004af4d7c23 */ /* 0x004fe2000801004d */
[----:B------:R-:W-:Y:S01]  /*13f30*/  FSEL R83, R130, -INF , !P0 ;  /* 0xff80000082537808 */ /* 0x000fe20004000000 */
[----:B------:R-:W-:Y:S01]  /*13f40*/  FFMA.FTZ R130, R105, UR4, R32 ;  /* 0x0000000469827c23 */ /* 0x000fe20008010020 */
[----:B------:R-:W-:Y:S01]  /*13f50*/  FSEL R144, R144, -INF , !P6 ;  /* 0xff80000090907808 */ /* 0x000fe20007000000 */
[----:B------:R-:W-:Y:S01]  /*13f60*/  I2F R113, R123 ;  /* 0x0000007b00717306 */ /* 0x000fe20000201400 */
[C---:B------:R-:W-:Y:S01]  /*13f70*/  LOP3.LUT R91, R143.reuse, 0xb8, R210, 0xfe, !PT ;  /* 0x000000b88f5b7812 */ /* 0x040fe200078efed2 */
[C---:B---3--:R-:W-:Y:S01]  /*13f80*/  FFMA.FTZ R20, R146.reuse, UR4, R20 ;  /* 0x0000000492147c23 */ /* 0x048fe20008010014 */
[----:B------:R-:W-:Y:S01]  /*13f90*/  LOP3.LUT R107, R143, 0x90, R210, 0xfe, !PT ;  /* 0x000000908f6b7812 */ /* 0x000fe200078efed2 */
[----:B------:R-:W-:Y:S01]  /*13fa0*/  FFMA.FTZ R22, R146, UR4, R22 ;  /* 0x0000000492167c23 */ /* 0x000fe20008010016 */
[----:B------:R-:W-:-:S02]  /*13fb0*/  FSEL R145, R150, -INF , !P4 ;  /* 0xff80000096917808 */ /* 0x000fc40006000000 */
[-C--:B------:R-:W-:Y:S01]  /*13fc0*/  ISETP.GE.AND P6, PT, R211, R2.reuse, PT ;  /* 0x00000002d300720c */ /* 0x080fe20003fc6270 */
[----:B------:R-:W2:Y:S01]  /*13fd0*/  I2F R111, R142 ;  /* 0x0000008e006f7306 */ /* 0x000ea20000201400 */
[-C--:B------:R-:W-:Y:S01]  /*13fe0*/  ISETP.GE.AND P0, PT, R161, R2.reuse, PT ;  /* 0x00000002a100720c */ /* 0x080fe20003f06270 */
[----:B-1----:R-:W-:Y:S01]  /*13ff0*/  FFMA.FTZ R79, R117, UR4, R79 ;  /* 0x00000004754f7c23 */ /* 0x002fe2000801004f */
[----:B------:R-:W-:Y:S02]  /*14000*/  ISETP.GE.AND P4, PT, R187, R2, PT ;  /* 0x00000002bb00720c */ /* 0x000fe40003f86270 */
[----:B------:R-:W-:Y:S02]  /*14010*/  FSEL R93, R93, -INF , !P2 ;  /* 0xff8000005d5d7808 */ /* 0x000fe40005000000 */
[----:B------:R-:W-:Y:S01]  /*14020*/  ISETP.GE.AND P2, PT, R187, R0, PT ;  /* 0x00000000bb00720c */ /* 0x000fe20003f46270 */
[----:B------:R-:W1:Y:S01]  /*14030*/  I2F R99, R164 ;  /* 0x000000a400637306 */ /* 0x000e620000201400 */
[----:B------:R-:W-:-:S02]  /*14040*/  LOP3.LUT R137, R137, 0xa8, R210, 0xfe, !PT ;  /* 0x000000a889897812 */ /* 0x000fc400078efed2 */
[-C--:B------:R-:W-:Y:S02]  /*14050*/  ISETP.GE.AND P5, PT, R178, R2.reuse, PT ;  /* 0x00000002b200720c */ /* 0x080fe40003fa6270 */
[----:B------:R-:W-:Y:S02]  /*14060*/  FSEL R89, R89, -INF , !P6 ;  /* 0xff80000059597808 */ /* 0x000fe40007000000 */
[----:B------:R-:W-:Y:S01]  /*14070*/  FSEL R130, R130, -INF , !P0 ;  /* 0xff80000082827808 */ /* 0x000fe20004000000 */
[----:B------:R-:W3:Y:S01]  /*14080*/  I2F R237, R123 ;  /* 0x0000007b00ed7306 */ /* 0x000ee20000201400 */
[----:B------:R-:W-:Y:S01]  /*14090*/  LOP3.LUT R154, R143, 0xc0, R210, 0xfe, !PT ;  /* 0x000000c08f9a7812 */ /* 0x000fe200078efed2 */
[----:B--2---:R-:W-:Y:S01]  /*140a0*/  FFMA.FTZ R28, R111, UR4, R28 ;  /* 0x000000046f1c7c23 */ /* 0x004fe2000801001c */
[----:B------:R-:W-:Y:S02]  /*140b0*/  ISETP.GE.AND P6, PT, R182, R2, PT ;  /* 0x00000002b600720c */ /* 0x000fe40003fc6270 */
[----:B------:R-:W-:-:S02]  /*140c0*/  FSEL R85, R85, -INF , !P4 ;  /* 0xff80000055557808 */ /* 0x000fc40006000000 */
[----:B------:R-:W-:Y:S01]  /*140d0*/  ISETP.GE.AND P0, PT, R103, R2, PT ;  /* 0x000000026700720c */ /* 0x000fe20003f06270 */
[----:B------:R2:W4:Y:S01]  /*140e0*/  I2F R109, R115 ;  /* 0x00000073006d7306 */ /* 0x0005220000201400 */
[----:B------:R-:W-:Y:S01]  /*140f0*/  ISETP.GE.AND P4, PT, R182, R0, PT ;  /* 0x00000000b600720c */ /* 0x000fe20003f86270 */
[----:B-1----:R-:W-:Y:S01]  /*14100*/  FFMA.FTZ R8, R99, UR4, R8 ;  /* 0x0000000463087c23 */ /* 0x002fe20008010008 */
[----:B------:R-:W-:Y:S02]  /*14110*/  FSEL R158, R87, -INF , !P2 ;  /* 0xff800000579e7808 */ /* 0x000fe40005000000 */
[C---:B------:R-:W-:Y:S02]  /*14120*/  ISETP.GE.AND P2, PT, R115.reuse, R2, PT ;  /* 0x000000027300720c */ /* 0x040fe40003f46270 */
[-C--:B------:R-:W-:Y:S01]  /*14130*/  ISETP.GE.AND P1, PT, R115, R0.reuse, PT ;  /* 0x000000007300720c */ /* 0x080fe20003f26270 */
[----:B------:R-:W1:Y:S01]  /*14140*/  I2F R136, R147 ;  /* 0x0000009300887306 */ /* 0x000e620000201400 */
[----:B------:R-:W-:Y:S01]  /*14150*/  FSEL R97, R97, -INF , !P5 ;  /* 0xff80000061617808 */ /* 0x000fe20006800000 */
[----:B---3--:R-:W-:Y:S01]  /*14160*/  FFMA.FTZ R87, R237, UR4, R129 ;  /* 0x00000004ed577c23 */ /* 0x008fe20008010081 */
[----:B------:R-:W-:Y:S01]  /*14170*/  FSEL R81, R81, -INF , !P3 ;  /* 0xff80000051517808 */ /* 0x000fe20005800000 */
[----:B------:R-:W-:Y:S01]  /*14180*/  FFMA.FTZ R129, R111, UR4, R30 ;  /* 0x000000046f817c23 */ /* 0x000fe2000801001e */
[----:B------:R-:W-:-:S02]  /*14190*/  ISETP.GE.AND P5, PT, R211, R0, PT ;  /* 0x00000000d300720c */ /* 0x000fc40003fa6270 */
[----:B------:R-:W-:Y:S01]  /*141a0*/  ISETP.GE.AND P3, PT, R123, R0, PT ;  /* 0x000000007b00720c */ /* 0x000fe20003f66270 */
[----:B------:R-:W3:Y:S01]  /*141b0*/  I2F R128, R169 ;  /* 0x000000a900807306 */ /* 0x000ee20000201400 */
[----:B--2---:R-:W-:Y:S01]  /*141c0*/  FFMA.FTZ R115, R113, UR4, R131 ;  /* 0x0000000471737c23 */ /* 0x004fe20008010083 */
[----:B------:R-:W-:Y:S01]  /*141d0*/  FSEL R77, R77, -INF , !P6 ;  /* 0xff8000004d4d7808 */ /* 0x000fe20007000000 */
[C---:B----4-:R-:W-:Y:S01]  /*141e0*/  FFMA.FTZ R36, R109.reuse, UR4, R36 ;  /* 0x000000046d247c23 */ /* 0x050fe20008010024 */
[----:B------:R-:W-:Y:S01]  /*141f0*/  FSEL R139, R20, -INF , !P0 ;  /* 0xff800000148b7808 */ /* 0x000fe20004000000 */
[----:B------:R-:W-:Y:S01]  /*14200*/  FFMA.FTZ R143, R109, UR4, R38 ;  /* 0x000000046d8f7c23 */ /* 0x000fe20008010026 */
[----:B------:R-:W-:Y:S01]  /*14210*/  LOP3.LUT R173, R173, 0xd8, R210, 0xfe, !PT ;  /* 0x000000d8adad7812 */ /* 0x000fe200078efed2 */
[----:B------:R-:W-:Y:S01]  /*14220*/  IMAD.U32 R38, RZ, RZ, UR6 ;  /* 0x00000006ff267e24 */ /* 0x000fe2000f8e00ff */
[----:B------:R-:W2:Y:S01]  /*14230*/  I2F R152, R91 ;  /* 0x0000005b00987306 */ /* 0x000ea20000201400 */
[----:B------:R-:W-:Y:S01]  /*14240*/  FSEL R150, R79, -INF , !P4 ;  /* 0xff8000004f967808 */ /* 0x000fe20006000000 */
[----:B------:R-:W-:Y:S01]  /*14250*/  IMAD.U32 R79, RZ, RZ, UR6 ;  /* 0x00000006ff4f7e24 */ /* 0x000fe2000f8e00ff */
[-C--:B------:R-:W-:Y:S01]  /*14260*/  ISETP.GE.AND P6, PT, R142, R2.reuse, PT ;  /* 0x000000028e00720c */ /* 0x080fe20003fc6270 */
[----:B-1----:R-:W-:Y:S01]  /*14270*/  FFMA.FTZ R16, R136, UR4, R16 ;  /* 0x0000000488107c23 */ /* 0x002fe20008010010 */
[-C--:B------:R-:W-:Y:S01]  /*14280*/  ISETP.GE.AND P0, PT, R164, R2.reuse, PT ;  /* 0x00000002a400720c */ /* 0x080fe20003f06270 */
[----:B------:R-:W-:Y:S01]  /*14290*/  FFMA.FTZ R109, R136, UR4, R18 ;  /* 0x00000004886d7c23 */ /* 0x000fe20008010012 */
[--C-:B------:R-:W-:Y:S01]  /*142a0*/  LOP3.LUT R157, R157, 0xd0, R210.reuse, 0xfe, !PT ;  /* 0x000000d09d9d7812 */ /* 0x100fe200078efed2 */
[----:B------:R-:W1:Y:S01]  /*142b0*/  I2F R101, R107 ;  /* 0x0000006b00657306 */ /* 0x000e620000201400 */
[----:B------:R-:W-:Y:S01]  /*142c0*/  LOP3.LUT R131, R53, 0xe0, R210, 0xfe, !PT ;  /* 0x000000e035837812 */ /* 0x000fe200078efed2 */
[C---:B---3--:R-:W-:Y:S01]  /*142d0*/  FFMA.FTZ R68, R128.reuse, UR4, R68 ;  /* 0x0000000480447c23 */ /* 0x048fe20008010044 */
[----:B------:R-:W-:Y:S01]  /*142e0*/  FSEL R159, R159, -INF , !P5 ;  /* 0xff8000009f9f7808 */ /* 0x000fe20006800000 */
[----:B------:R-:W-:Y:S01]  /*142f0*/  IMAD.U32 R18, RZ, RZ, UR6 ;  /* 0x00000006ff127e24 */ /* 0x000fe2000f8e00ff */
[----:B------:R-:W-:Y:S01]  /*14300*/  FSEL R53, R115, -INF , !P3 ;  /* 0xff80000073357808 */ /* 0x000fe20005800000 */
[----:B------:R-:W-:Y:S01]  /*14310*/  FFMA.FTZ R128, R128, UR4, R70 ;  /* 0x0000000480807c23 */ /* 0x000fe20008010046 */
[----:B------:R-:W-:Y:S01]  /*14320*/  ISETP.GE.AND P5, PT, R123, R2, PT ;  /* 0x000000027b00720c */ /* 0x000fe20003fa6270 */
[----:B------:R-:W3:Y:S01]  /*14330*/  I2F R95, R137 ;  /* 0x00000089005f7306 */ /* 0x000ee20000201400 */
[----:B------:R-:W-:Y:S01]  /*14340*/  ISETP.GE.AND P3, PT, R142, R0, PT ;  /* 0x000000008e00720c */ /* 0x000fe20003f66270 */
[----:B--2---:R-:W-:Y:S01]  /*14350*/  FFMA.FTZ R4, R152, UR4, R4 ;  /* 0x0000000498047c23 */ /* 0x004fe20008010004 */
[----:B------:R-:W-:Y:S01]  /*14360*/  FSEL R175, R28, -INF , !P6 ;  /* 0xff8000001caf7808 */ /* 0x000fe20007000000 */
[----:B------:R-:W-:Y:S01]  /*14370*/  IMAD.U32 R20, RZ, RZ, UR6 ;  /* 0x00000006ff147e24 */ /* 0x000fe2000f8e00ff */
[----:B------:R-:W-:Y:S01]  /*14380*/  FSEL R8, R8, -INF , !P0 ;  /* 0xff80000008087808 */ /* 0x000fe20004000000 */
[----:B------:R-:W-:Y:S01]  /*14390*/  IMAD.U32 R28, RZ, RZ, UR6 ;  /* 0x00000006ff1c7e24 */ /* 0x000fe2000f8e00ff */
[-C--:B------:R-:W-:Y:S01]  /*143a0*/  ISETP.GE.AND P6, PT, R147, R2.reuse, PT ;  /* 0x000000029300720c */ /* 0x080fe20003fc6270 */
[----:B------:R-:W2:Y:S01]  /*143b0*/  I2F R153, R154 ;  /* 0x0000009a00997306 */ /* 0x000ea20000201400 */
[----:B------:R-:W-:Y:S01]  /*143c0*/  ISETP.GE.AND P0, PT, R169, R2, PT ;  /* 0x00000002a900720c */ /* 0x000fe20003f06270 */
[----:B-1----:R-:W-:Y:S01]  /*143d0*/  FFMA.FTZ R24, R101, UR4, R24 ;  /* 0x0000000465187c23 */ /* 0x002fe20008010018 */
[----:B------:R-:W-:Y:S01]  /*143e0*/  LOP3.LUT R142, R79, 0xe8, R210, 0xfe, !PT ;  /* 0x000000e84f8e7812 */ /* 0x000fe200078efed2 */
[----:B------:R-:W-:Y:S01]  /*143f0*/  FFMA.FTZ R26, R101, UR4, R26 ;  /* 0x00000004651a7c23 */ /* 0x000fe2000801001a */
[----:B------:R-:W-:-:S02]  /*14400*/  FSEL R79, R36, -INF , !P2 ;  /* 0xff800000244f7808 */ /* 0x000fc40005000000 */
[-C--:B------:R-:W-:Y:S01]  /*14410*/  ISETP.GE.AND P2, PT, R103, R0.reuse, PT ;  /* 0x000000006700720c */ /* 0x080fe20003f46270 */
[----:B------:R-:W-:Y:S01]  /*14420*/  I2F R172, R173 ;  /* 0x000000ad00ac7306 */ /* 0x000fe20000201400 */
[----:B------:R-:W-:Y:S01]  /*14430*/  FSEL R129, R129, -INF , !P3 ;  /* 0xff80000081817808 */ /* 0x000fe20005800000 */
[----:B---3--:R-:W-:Y:S01]  /*14440*/  FFMA.FTZ R12, R95, UR4, R12 ;  /* 0x000000045f0c7c23 */ /* 0x008fe2000801000c */
[-C--:B------:R-:W-:Y:S01]  /*14450*/  ISETP.GE.AND P4, PT, R161, R0.reuse, PT ;  /* 0x00000000a100720c */ /* 0x080fe20003f86270 */
[----:B------:R-:W-:Y:S01]  /*14460*/  FFMA.FTZ R105, R95, UR4, R14 ;  /* 0x000000045f697c23 */ /* 0x000fe2000801000e */
[----:B------:R-:W-:Y:S01]  /*14470*/  ISETP.GE.AND P3, PT, R147, R0, PT ;  /* 0x000000009300720c */ /* 0x000fe20003f66270 */
[----:B------:R-:W-:Y:S01]  /*14480*/  IMAD.U32 R147, RZ, RZ, UR6 ;  /* 0x00000006ff937e24 */ /* 0x000fe2000f8e00ff */
[----:B------:R-:W-:Y:S01]  /*14490*/  FSEL R136, R16, -INF , !P6 ;  /* 0xff80000010887808 */ /* 0x000fe20007000000 */
[----:B------:R-:W-:Y:S01]  /*144a0*/  I2F R123, R157 ;  /* 0x0000009d007b7306 */ /* 0x000fe20000201400 */
[----:B------:R-:W-:Y:S01]  /*144b0*/  FSEL R146, R68, -INF , !P0 ;  /* 0xff80000044927808 */ /* 0x000fe20004000000 */
[----:B------:R-:W-:Y:S01]  /*144c0*/  FFMA.FTZ R16, R99, UR4, R10 ;  /* 0x0000000463107c23 */ /* 0x000fe2000801000a */
[----:B------:R-:W-:Y:S01]  /*144d0*/  FSEL R87, R87, -INF , !P5 ;  /* 0xff80000057577808 */ /* 0x000fe20006800000 */
[----:B------:R-:W-:Y:S01]  /*144e0*/  IMAD.U32 R161, RZ, RZ, UR6 ;  /* 0x00000006ffa17e24 */ /* 0x000fe2000f8e00ff */
[-C--:B------:R-:W-:Y:S01]  /*144f0*/  ISETP.GE.AND P6, PT, R91, R2.reuse, PT ;  /* 0x000000025b00720c */ /* 0x080fe20003fc6270 */
[----:B------:R-:W-:Y:S01]  /*14500*/  IMAD.U32 R95, RZ, RZ, UR6 ;  /* 0x00000006ff5f7e24 */ /* 0x000fe2000f8e00ff */
[-C--:B------:R-:W-:Y:S01]  /*14510*/  ISETP.GE.AND P0, PT, R131, R2.reuse, PT ;  /* 0x000000028300720c */ /* 0x080fe20003f06270 */
[----:B------:R-:W1:Y:S01]  /*14520*/  I2F R113, R131 ;  /* 0x0000008300717306 */ /* 0x000e620000201400 */
[----:B------:R-:W-:-:S02]  /*14530*/  ISETP.GE.AND P5, PT, R107, R2, PT ;  /* 0x000000026b00720c */ /* 0x000fc40003fa6270 */
[----:B------:R-:W-:Y:S01]  /*14540*/  FSEL R115, R22, -INF , !P2 ;  /* 0xff80000016737808 */ /* 0x000fe20005000000 */
[----:B------:R-:W-:Y:S01]  /*14550*/  FFMA.FTZ R22, R152, UR4, R6 ;  /* 0x0000000498167c23 */ /* 0x000fe20008010006 */
[----:B------:R-:W-:Y:S02]  /*14560*/  FSEL R138, R138, -INF , !P4 ;  /* 0xff8000008a8a7808 */ /* 0x000fe40006000000 */
[----:B------:R-:W-:Y:S01]  /*14570*/  FSEL R109, R109, -INF , !P3 ;  /* 0xff8000006d6d7808 */ /* 0x000fe20005800000 */
[----:B------:R-:W-:Y:S01]  /*14580*/  I2F R36, R142 ;  /* 0x0000008e00247306 */ /* 0x000fe20000201400 */
[----:B------:R-:W-:Y:S02]  /*14590*/  ISETP.GE.AND P4, PT, R137, R2, PT ;  /* 0x000000028900720c */ /* 0x000fe40003f86270 */
[-C--:B------:R-:W-:Y:S02]  /*145a0*/  ISETP.GE.AND P3, PT, R91, R0.reuse, PT ;  /* 0x000000005b00720c */ /* 0x080fe40003f66270 */
[----:B------:R-:W-:Y:S01]  /*145b0*/  FSEL R6, R4, -INF , !P6 ;  /* 0xff80000004067808 */ /* 0x000fe20007000000 */
[----:B--2---:R-:W-:Y:S01]  /*145c0*/  FFMA.FTZ R4, R153, UR4, R72 ;  /* 0x0000000499047c23 */ /* 0x004fe20008010048 */
[----:B------:R-:W-:Y:S01]  /*145d0*/  FSEL R143, R143, -INF , !P1 ;  /* 0xff8000008f8f7808 */ /* 0x000fe20004800000 */
[----:B------:R-:W-:Y:S01]  /*145e0*/  FFMA.FTZ R153, R153, UR4, R74 ;  /* 0x0000000499997c23 */ /* 0x000fe2000801004a */
[----:B------:R-:W-:Y:S01]  /*145f0*/  FSEL R155, R24, -INF , !P5 ;  /* 0xff800000189b7808 */ /* 0x000fe20006800000 */
[----:B------:R-:W-:Y:S01]  /*14600*/  IMAD.U32 R24, RZ, RZ, UR6 ;  /* 0x00000006ff187e24 */ /* 0x000fe2000f8e00ff */
[-C--:B------:R-:W-:Y:S01]  /*14610*/  ISETP.GE.AND P2, PT, R164, R0.reuse, PT ;  /* 0x00000000a400720c */ /* 0x080fe20003f46270 */
[----:B-1----:R-:W-:Y:S01]  /*14620*/  FFMA.FTZ R56, R113, UR4, R56 ;  /* 0x0000000471387c23 */ /* 0x002fe20008010038 */
[----:B------:R-:W-:Y:S01]  /*14630*/  ISETP.GE.AND P1, PT, R107, R0, PT ;  /* 0x000000006b00720c */ /* 0x000fe20003f26270 */
[----:B------:R-:W-:Y:S01]  /*14640*/  IMAD.U32 R107, RZ, RZ, UR6 ;  /* 0x00000006ff6b7e24 */ /* 0x000fe2000f8e00ff */
[----:B------:R-:W-:-:S02]  /*14650*/  ISETP.GE.AND P5, PT, R154, R2, PT ;  /* 0x000000029a00720c */ /* 0x000fc40003fa6270 */
[C-C-:B------:R-:W-:Y:S02]  /*14660*/  LOP3.LUT R91, R18.reuse, 0x20, R210.reuse, 0xfe, !PT ;  /* 0x00000020125b7812 */ /* 0x140fe400078efed2 */
[----:B------:R-:W-:Y:S02]  /*14670*/  LOP3.LUT R152, R18, 0x30, R210, 0xfe, !PT ;  /* 0x0000003012987812 */ /* 0x000fe400078efed2 */
[----:B------:R-:W-:Y:S01]  /*14680*/  FSEL R12, R12, -INF , !P4 ;  /* 0xff8000000c0c7808 */ /* 0x000fe20006000000 */
[----:B------:R-:W-:Y:S01]  /*14690*/  I2F R14, R91 ;  /* 0x0000005b000e7306 */ /* 0x000fe20000201400 */
[----:B------:R-:W-:Y:S01]  /*146a0*/  FSEL R18, R22, -INF , !P3 ;  /* 0xff80000016127808 */ /* 0x000fe20005800000 */
[----:B------:R-:W-:Y:S01]  /*146b0*/  IMAD.U32 R22, RZ, RZ, UR6 ;  /* 0x00000006ff167e24 */ /* 0x000fe2000f8e00ff */
[----:B------:R-:W-:Y:S02]  /*146c0*/  FSEL R16, R16, -INF , !P2 ;  /* 0xff80000010107808 */ /* 0x000fe40005000000 */
[----:B------:R-:W-:-:S02]  /*146d0*/  ISETP.GE.AND P6, PT, R157, R2, PT ;  /* 0x000000029d00720c */ /* 0x000fc40003fc6270 */
[-C--:B------:R-:W-:Y:S01]  /*146e0*/  ISETP.GE.AND P4, PT, R157, R0.reuse, PT ;  /* 0x000000009d00720c */ /* 0x080fe20003f86270 */
[----:B------:R-:W-:Y:S01]  /*146f0*/  FFMA.FTZ R157, R172, UR4, R60 ;  /* 0x00000004ac9d7c23 */ /* 0x000fe2000801003c */
[----:B------:R-:W-:Y:S01]  /*14700*/  LOP3.LUT R133, R133, 0xfffffffd, RZ, 0xc0, !PT ;  /* 0xfffffffd85857812 */ /* 0x000fe200078ec0ff */
[----:B------:R-:W1:Y:S01]  /*14710*/  I2F R99, R152 ;  /* 0x0000009800637306 */ /* 0x000e620000201400 */
[C-C-:B------:R-:W-:Y:S02]  /*14720*/  LOP3.LUT R32, R38.reuse, 0xf0, R210.reuse, 0xfe, !PT ;  /* 0x000000f026207812 */ /* 0x140fe400078efed2 */
[----:B------:R-:W-:Y:S02]  /*14730*/  LOP3.LUT R30, R38, 0xf8, R210, 0xfe, !PT ;  /* 0x000000f8261e7812 */ /* 0x000fe400078efed2 */
[----:B------:R-:W-:Y:S01]  /*14740*/  FSEL R117, R26, -INF , !P1 ;  /* 0xff8000001a757808 */ /* 0x000fe20004800000 */
[----:B------:R-:W-:Y:S01]  /*14750*/  FFMA.FTZ R26, R123, UR4, R66 ;  /* 0x000000047b1a7c23 */ /* 0x000fe20008010042 */
[-C--:B------:R-:W-:Y:S01]  /*14760*/  ISETP.GE.AND P2, PT, R169, R0.reuse, PT ;  /* 0x00000000a900720c */ /* 0x080fe20003f46270 */
[----:B------:R-:W-:Y:S01]  /*14770*/  FFMA.FTZ R169, R123, UR4, R64 ;  /* 0x000000047ba97c23 */ /* 0x000fe20008010040 */
[----:B------:R-:W-:Y:S01]  /*14780*/  FSEL R4, R4, -INF , !P5 ;  /* 0xff80000004047808 */ /* 0x000fe20006800000 */
[----:B------:R-:W2:Y:S01]  /*14790*/  I2F R34, R32 ;  /* 0x0000002000227306 */ /* 0x000ea20000201400 */
[----:B------:R-:W-:Y:S01]  /*147a0*/  ISETP.GE.AND P1, PT, R137, R0, PT ;  /* 0x000000008900720c */ /* 0x000fe20003f26270 */
[----:B------:R-:W-:Y:S01]  /*147b0*/  IMAD.U32 R123, RZ, RZ, UR6 ;  /* 0x00000006ff7b7e24 */ /* 0x000fe2000f8e00ff */
[----:B------:R-:W-:-:S02]  /*147c0*/  ISETP.GE.AND P5, PT, R173, R2, PT ;  /* 0x00000002ad00720c */ /* 0x000fc40003fa6270 */
[----:B------:R-:W-:Y:S01]  /*147d0*/  @P0 LOP3.LUT R133, R133, 0x2, RZ, 0xfc, !PT ;  /* 0x0000000285850812 */ /* 0x000fe200078efcff */
[----:B-1----:R-:W-:Y:S01]  /*147e0*/  FFMA.FTZ R104, R99, UR4, R104 ;  /* 0x0000000463687c23 */ /* 0x002fe20008010068 */
[----:B------:R-:W-:Y:S01]  /*147f0*/  LOP3.LUT R70, R22, 0x40, R210, 0xfe, !PT ;  /* 0x0000004016467812 */ /* 0x000fe200078efed2 */
[----:B------:R-:W1:Y:S01]  /*14800*/  I2F R38, R30 ;  /* 0x0000001e00267306 */ /* 0x000e620000201400 */
[----:B------:R-:W-:Y:S02]  /*14810*/  FSEL R105, R105, -INF , !P1 ;  /* 0xff80000069697808 */ /* 0x000fe40004800000 */
[----:B------:R-:W-:Y:S01]  /*14820*/  FSEL R22, R128, -INF , !P2 ;  /* 0xff80000080167808 */ /* 0x000fe20005000000 */
[----:B------:R-:W-:Y:S01]  /*14830*/  IMAD.U32 R128, RZ, RZ, UR6 ;  /* 0x00000006ff807e24 */ /* 0x000fe2000f8e00ff */
[----:B------:R-:W-:Y:S02]  /*14840*/  FSEL R157, R157, -INF , !P5 ;  /* 0xff8000009d9d7808 */ /* 0x000fe40006800000 */
[----:B------:R-:W-:Y:S01]  /*14850*/  ISETP.GE.AND P1, PT, R154, R0, PT ;  /* 0x000000009a00720c */ /* 0x000fe20003f26270 */
[----:B--2---:R-:W-:Y:S01]  /*14860*/  FFMA.FTZ R50, R34, UR4, R50 ;  /* 0x0000000422327c23 */ /* 0x004fe20008010032 */
[----:B------:R-:W-:Y:S01]  /*14870*/  FSEL R169, R169, -INF , !P6 ;  /* 0xff800000a9a97808 */ /* 0x000fe20007000000 */
[----:B------:R-:W2:Y:S01]  /*14880*/  I2F R68, R70 ;  /* 0x0000004600447306 */ /* 0x000ea20000201400 */
[----:B------:R-:W-:-:S02]  /*14890*/  ISETP.GE.AND P5, PT, R32, R2, PT ;  /* 0x000000022000720c */ /* 0x000fc40003fa6270 */
[-C--:B------:R-:W-:Y:S01]  /*148a0*/  ISETP.GE.AND P2, PT, R32, R0.reuse, PT ;  /* 0x000000002000720c */ /* 0x080fe20003f46270 */
[----:B------:R-:W-:Y:S01]  /*148b0*/  FFMA.FTZ R32, R113, UR4, R58 ;  /* 0x0000000471207c23 */ /* 0x000fe2000801003a */
[----:B------:R-:W-:Y:S01]  /*148c0*/  LOP3.LUT P6, RZ, R133, 0x2, RZ, 0xc0, !PT ;  /* 0x0000000285ff7812 */ /* 0x000fe200078cc0ff */
[C---:B-1----:R-:W-:Y:S01]  /*148d0*/  FFMA.FTZ R46, R38.reuse, UR4, R46 ;  /* 0x00000004262e7c23 */ /* 0x042fe2000801002e */
[----:B------:R-:W-:Y:S01]  /*148e0*/  ISETP.GE.AND P3, PT, R131, R0, PT ;  /* 0x000000008300720c */ /* 0x000fe20003f66270 */
[----:B------:R-:W-:Y:S01]  /*148f0*/  FFMA.FTZ R44, R38, UR4, R44 ;  /* 0x00000004262c7c23 */ /* 0x000fe2000801002c */
[--C-:B------:R-:W-:Y:S02]  /*14900*/  LOP3.LUT R64, R24, 0x48, R210.reuse, 0xfe, !PT ;  /* 0x0000004818407812 */ /* 0x100fe400078efed2 */
[--C-:B------:R-:W-:Y:S02]  /*14910*/  LOP3.LUT R147, R147, 0x10, R210.reuse, 0xfe, !PT ;  /* 0x0000001093937812 */ /* 0x100fe400078efed2 */
[----:B------:R-:W-:Y:S01]  /*14920*/  LOP3.LUT R74, R20, 0x38, R210, 0xfe, !PT ;  /* 0x00000038144a7812 */ /* 0x000fe200078efed2 */
[----:B------:R-:W-:Y:S01]  /*14930*/  I2F R66, R64 ;  /* 0x0000004000427306 */ /* 0x000fe20000201400 */
[----:B------:R-:W-:Y:S01]  /*14940*/  FSEL R24, R26, -INF , !P4 ;  /* 0xff8000001a187808 */ /* 0x000fe20006000000 */
[----:B------:R-:W-:Y:S01]  /*14950*/  FFMA.FTZ R26, R172, UR4, R62 ;  /* 0x00000004ac1a7c23 */ /* 0x000fe2000801003e */
[----:B------:R-:W-:Y:S01]  /*14960*/  LOP3.LUT R107, R107, 0x8, R210, 0xfe, !PT ;  /* 0x000000086b6b7812 */ /* 0x000fe200078efed2 */
[----:B--2---:R-:W-:Y:S01]  /*14970*/  FFMA.FTZ R68, R68, UR4, R96 ;  /* 0x0000000444447c23 */ /* 0x004fe20008010060 */
[----:B------:R-:W-:-:S02]  /*14980*/  FSEL R20, R153, -INF , !P1 ;  /* 0xff80000099147808 */ /* 0x000fc40004800000 */
[--C-:B------:R-:W-:Y:S01]  /*14990*/  LOP3.LUT R161, R161, 0x18, R210.reuse, 0xfe, !PT ;  /* 0x00000018a1a17812 */ /* 0x100fe200078efed2 */
[----:B------:R-:W1:Y:S01]  /*149a0*/  I2F R103, R147 ;  /* 0x0000009300677306 */ /* 0x000e620000201400 */
[----:B------:R-:W-:Y:S02]  /*149b0*/  ISETP.GE.AND P1, PT, R173, R0, PT ;  /* 0x00000000ad00720c */ /* 0x000fe40003f26270 */
[----:B------:R-:W-:Y:S02]  /*149c0*/  LOP3.LUT R58, R28, 0x60, R210, 0xfe, !PT ;  /* 0x000000601c3a7812 */ /* 0x000fe400078efed2 */
[----:B------:R-:W-:Y:S01]  /*149d0*/  FSEL R137, R56, -INF , !P6 ;  /* 0xff80000038897808 */ /* 0x000fe20007000000 */
[----:B------:R-:W-:Y:S01]  /*149e0*/  FFMA.FTZ R56, R36, UR4, R52 ;  /* 0x0000000424387c23 */ /* 0x000fe20008010034 */
[----:B------:R-:W-:Y:S01]  /*149f0*/  FSEL R28, R32, -INF , !P3 ;  /* 0xff800000201c7808 */ /* 0x000fe20005800000 */
[----:B------:R-:W-:Y:S01]  /*14a00*/  FFMA.FTZ R32, R36, UR4, R54 ;  /* 0x0000000424207c23 */ /* 0x000fe20008010036 */
[----:B------:R-:W-:Y:S01]  /*14a10*/  ISETP.GE.AND P0, PT, R142, R2, PT ;  /* 0x000000028e00720c */ /* 0x000fe20003f06270 */
[----:B------:R2:W-:Y:S01]  /*14a20*/  I2F R101, R107 ;  /* 0x0000006b00657306 */ /* 0x0005e20000201400 */
[----:B------:R-:W-:Y:S01]  /*14a30*/  IMAD.U32 R36, RZ, RZ, UR6 ;  /* 0x00000006ff247e24 */ /* 0x000fe2000f8e00ff */
[----:B------:R-:W-:-:S02]  /*14a40*/  FSEL R26, R26, -INF , !P1 ;  /* 0xff8000001a1a7808 */ /* 0x000fc40004800000 */
[C---:B------:R-:W-:Y:S02]  /*14a50*/  ISETP.GE.AND P6, PT, R30.reuse, R2, PT ;  /* 0x000000021e00720c */ /* 0x040fe40003fc6270 */
[----:B------:R-:W-:Y:S02]  /*14a60*/  ISETP.GE.AND P1, PT, R30, R0, PT ;  /* 0x000000001e00720c */ /* 0x000fe40003f26270 */
[----:B------:R-:W3:Y:S01]  /*14a70*/  I2F R111, R161 ;  /* 0x000000a1006f7306 */ /* 0x000ee20000201400 */
[--C-:B------:R-:W-:Y:S02]  /*14a80*/  LOP3.LUT R95, R95, 0x28, R210.reuse, 0xfe, !PT ;  /* 0x000000285f5f7812 */ /* 0x100fe400078efed2 */
[----:B------:R-:W-:Y:S02]  /*14a90*/  FSEL R30, R56, -INF , !P0 ;  /* 0xff800000381e7808 */ /* 0x000fe40004000000 */
[----:B------:R-:W-:Y:S02]  /*14aa0*/  ISETP.GE.AND P0, PT, R107, R2, PT ;  /* 0x000000026b00720c */ /* 0x000fe40003f06270 */
[----:B------:R-:W-:Y:S01]  /*14ab0*/  ISETP.GE.AND P4, PT, R142, R0, PT ;  /* 0x000000008e00720c */ /* 0x000fe20003f86270 */
[----:B------:R-:W4:Y:S01]  /*14ac0*/  I2F R72, R74 ;  /* 0x0000004a00487306 */ /* 0x000f220000201400 */
[----:B--2---:R-:W-:Y:S01]  /*14ad0*/  LOP3.LUT R107, R36, 0x68, R210, 0xfe, !PT ;  /* 0x00000068246b7812 */ /* 0x004fe200078efed2 */
[----:B------:R-:W-:Y:S01]  /*14ae0*/  FFMA.FTZ R36, R34, UR4, R48 ;  /* 0x0000000422247c23 */ /* 0x000fe20008010030 */
[----:B------:R-:W-:-:S02]  /*14af0*/  P2R R54, PR, RZ, 0x1 ;  /* 0x00000001ff367803 */ /* 0x000fc40000000000 */
[----:B------:R-:W-:Y:S01]  /*14b00*/  FSEL R56, R46, -INF , !P1 ;  /* 0xff8000002e387808 */ /* 0x000fe20004800000 */
[----:B-1----:R-:W-:Y:S01]  /*14b10*/  FFMA.FTZ R46, R103, UR4, R120 ;  /* 0x00000004672e7c23 */ /* 0x002fe20008010078 */
[----:B------:R-:W-:Y:S01]  /*14b20*/  FSEL R34, R36, -INF , !P5 ;  /* 0xff80000024227808 */ /* 0x000fe20006800000 */
[----:B------:R-:W-:Y:S01]  /*14b30*/  I2F R10, R95 ;  /* 0x0000005f000a7306 */ /* 0x000fe20000201400 */
[----:B------:R-:W-:Y:S01]  /*14b40*/  LOP3.LUT R123, R123, 0x50, R210, 0xfe, !PT ;  /* 0x000000507b7b7812 */ /* 0x000fe200078efed2 */
[----:B---3--:R-:W-:Y:S01]  /*14b50*/  FFMA.FTZ R111, R111, UR4, R116 ;  /* 0x000000046f6f7c23 */ /* 0x008fe20008010074 */
[----:B------:R-:W-:Y:S01]  /*14b60*/  FSEL R36, R50, -INF , !P2 ;  /* 0xff80000032247808 */ /* 0x000fe20005000000 */
[----:B------:R-:W-:Y:S01]  /*14b70*/  IMAD.U32 R50, RZ, RZ, UR6 ;  /* 0x00000006ff327e24 */ /* 0x000fe2000f8e00ff */
[-C--:B------:R-:W-:Y:S02]  /*14b80*/  ISETP.GE.AND P1, PT, R74, R2.reuse, PT ;  /* 0x000000024a00720c */ /* 0x080fe40003f26270 */
[----:B------:R-:W-:Y:S01]  /*14b90*/  ISETP.NE.AND P2, PT, R54, RZ, PT ;  /* 0x000000ff3600720c */ /* 0x000fe20003f45270 */
[----:B------:R-:W-:Y:S01]  /*14ba0*/  FFMA.FTZ R54, R14, UR4, R112 ;  /* 0x000000040e367c23 */ /* 0x000fe20008010070 */
[----:B------:R-:W-:Y:S01]  /*14bb0*/  FSEL R32, R32, -INF , !P4 ;  /* 0xff80000020207808 */ /* 0x000fe20006000000 */
[----:B------:R-:W1:Y:S01]  /*14bc0*/  I2F R62, R123 ;  /* 0x0000007b003e7306 */ /* 0x000e620000201400 */
[----:B------:R-:W-:Y:S01]  /*14bd0*/  ISETP.GE.AND P4, PT, R91, R2, PT ;  /* 0x000000025b00720c */ /* 0x000fe20003f86270 */
[----:B----4-:R-:W-:Y:S01]  /*14be0*/  FFMA.FTZ R72, R72, UR4, R100 ;  /* 0x0000000448487c23 */ /* 0x010fe20008010064 */
[----:B------:R-:W-:Y:S01]  /*14bf0*/  FSEL R38, R44, -INF , !P6 ;  /* 0xff8000002c267808 */ /* 0x000fe20007000000 */
[----:B------:R-:W-:Y:S01]  /*14c00*/  FFMA.FTZ R44, R101, UR4, R124 ;  /* 0x00000004652c7c23 */ /* 0x000fe2000801007c */
[----:B------:R-:W-:-:S02]  /*14c10*/  P2R R103, PR, RZ, 0x2 ;  /* 0x00000002ff677803 */ /* 0x000fc40000000000 */
[----:B------:R-:W-:Y:S01]  /*14c20*/  LOP3.LUT R60, R128, 0x58, R210, 0xfe, !PT ;  /* 0x00000058803c7812 */ /* 0x000fe200078efed2 */
[----:B------:R2:W-:Y:S01]  /*14c30*/  I2F R52, R58 ;  /* 0x0000003a00347306 */ /* 0x0005e20000201400 */
[-C--:B------:R-:W-:Y:S02]  /*14c40*/  ISETP.GE.AND P0, PT, R147, R2.reuse, PT ;  /* 0x000000029300720c */ /* 0x080fe40003f06270 */
[----:B------:R-:W-:Y:S01]  /*14c50*/  ISETP.GE.AND P5, PT, R161, R2, PT ;  /* 0x00000002a100720c */ /* 0x000fe20003fa6270 */
[----:B------:R-:W-:Y:S01]  /*14c60*/  FFMA.FTZ R161, R156, UR4, R42 ;  /* 0x000000049ca17c23 */ /* 0x000fe2000801002a */
[----:B------:R-:W-:Y:S02]  /*14c70*/  FSEL R54, R54, -INF , !P4 ;  /* 0xff80000036367808 */ /* 0x000fe40006000000 */
[----:B------:R-:W-:Y:S01]  /*14c80*/  ISETP.NE.AND P4, PT, R103, RZ, PT ;  /* 0x000000ff6700720c */ /* 0x000fe20003f85270 */
[----:B------:R-:W-:Y:S01]  /*14c90*/  I2F R113, R60 ;  /* 0x0000003c00717306 */ /* 0x000fe20000201400 */
[----:B------:R-:W-:Y:S01]  /*14ca0*/  LOP3.LUT R101, R50, 0x18, R210, 0xfe, !PT ;  /* 0x0000001832657812 */ /* 0x000fe200078efed2 */
[----:B-1----:R-:W-:Y:S01]  /*14cb0*/  FFMA.FTZ R62, R62, UR4, R88 ;  /* 0x000000043e3e7c23 */ /* 0x002fe20008010058 */
[----:B------:R-:W-:Y:S01]  /*14cc0*/  FSEL R44, R44, -INF , !P2 ;  /* 0xff8000002c2c7808 */ /* 0x000fe20005000000 */
[----:B------:R-:W-:Y:S01]  /*14cd0*/  IMAD.U32 R103, RZ, RZ, UR6 ;  /* 0x00000006ff677e24 */ /* 0x000fe2000f8e00ff */
[----:B------:R-:W-:-:S02]  /*14ce0*/  LOP3.LUT R74, R50, 0x20, R210, 0xfe, !PT ;  /* 0x00000020324a7812 */ /* 0x000fc400078efed2 */
[----:B------:R-:W-:Y:S01]  /*14cf0*/  FSEL R46, R46, -INF , !P0 ;  /* 0xff8000002e2e7808 */ /* 0x000fe20004000000 */
[----:B------:R-:W1:Y:S01]  /*14d00*/  I2F R48, R107 ;  /* 0x0000006b00307306 */ /* 0x000e620000201400 */
[----:B------:R-:W-:Y:S02]  /*14d10*/  FSEL R50, R111, -INF , !P5 ;  /* 0xff8000006f327808 */ /* 0x000fe40006800000 */
[-C--:B------:R-:W-:Y:S01]  /*14d20*/  ISETP.GE.AND P2, PT, R64, R2.reuse, PT ;  /* 0x000000024000720c */ /* 0x080fe20003f46270 */
[----:B------:R-:W-:Y:S01]  /*14d30*/  FFMA.FTZ R64, R10, UR4, R108 ;  /* 0x000000040a407c23 */ /* 0x000fe2000801006c */
[-C--:B------:R-:W-:Y:S01]  /*14d40*/  ISETP.GE.AND P0, PT, R70, R2.reuse, PT ;  /* 0x000000024600720c */ /* 0x080fe20003f06270 */
[----:B------:R-:W-:Y:S01]  /*14d50*/  IMAD.U32 R70, RZ, RZ, UR6 ;  /* 0x00000006ff467e24 */ /* 0x000fe2000f8e00ff */
[-C--:B------:R-:W-:Y:S01]  /*14d60*/  ISETP.GE.AND P5, PT, R58, R2.reuse, PT ;  /* 0x000000023a00720c */ /* 0x080fe20003fa6270 */
[----:B------:R-:W3:Y:S01]  /*14d70*/  I2F R14, R74 ;  /* 0x0000004a000e7306 */ /* 0x000ee20000201400 */
[----:B------:R-:W-:-:S02]  /*14d80*/  ISETP.GE.AND P6, PT, R95, R2, PT ;  /* 0x000000025f00720c */ /* 0x000fc40003fc6270 */
[----:B--2---:R-:W-:Y:S01]  /*14d90*/  FSEL R58, R72, -INF , !P4 ;  /* 0xff800000483a7808 */ /* 0x004fe20006000000 */
[----:B------:R-:W-:Y:S01]  /*14da0*/  IMAD.U32 R72, RZ, RZ, UR6 ;  /* 0x00000006ff487e24 */ /* 0x000fe2000f8e00ff */
[----:B------:R-:W-:Y:S02]  /*14db0*/  LOP3.LUT R128, R128, 0x10, R210, 0xfe, !PT ;  /* 0x0000001080807812 */ /* 0x000fe400078efed2 */
[-C--:B------:R-:W-:Y:S01]  /*14dc0*/  ISETP.GE.AND P3, PT, R152, R2.reuse, PT ;  /* 0x000000029800720c */ /* 0x080fe20003f66270 */
[----:B------:R-:W-:Y:S01]  /*14dd0*/  I2F R95, R101 ;  /* 0x00000065005f7306 */ /* 0x000fe20000201400 */
[----:B------:R-:W-:Y:S01]  /*14de0*/  FSEL R64, R64, -INF , !P6 ;  /* 0xff80000040407808 */ /* 0x000fe20007000000 */
[----:B-1----:R-:W-:Y:S01]  /*14df0*/  FFMA.FTZ R48, R48, UR4, R76 ;  /* 0x0000000430307c23 */ /* 0x002fe2000801004c */
[----:B------:R-:W-:Y:S02]  /*14e00*/  LOP3.LUT R10, R70, 0x28, R210, 0xfe, !PT ;  /* 0x00000028460a7812 */ /* 0x000fe400078efed2 */
[----:B------:R-:W-:-:S02]  /*14e10*/  ISETP.GE.AND P6, PT, R60, R2, PT ;  /* 0x000000023c00720c */ /* 0x000fc40003fc6270 */
[----:B------:R-:W-:Y:S01]  /*14e20*/  LOP3.LUT R96, R70, 0x38, R210, 0xfe, !PT ;  /* 0x0000003846607812 */ /* 0x000fe200078efed2 */
[----:B------:R-:W1:Y:S01]  /*14e30*/  I2F R91, R128 ;  /* 0x00000080005b7306 */ /* 0x000e620000201400 */
[----:B------:R-:W-:Y:S01]  /*14e40*/  FSEL R60, R104, -INF , !P3 ;  /* 0xff800000683c7808 */ /* 0x000fe20005800000 */
[----:B---3--:R-:W-:Y:S01]  /*14e50*/  FFMA.FTZ R114, R14, UR4, R114 ;  /* 0x000000040e727c23 */ /* 0x008fe20008010072 */
[----:B------:R-:W-:Y:S01]  /*14e60*/  LOP3.LUT R70, R72, 0x70, R210, 0xfe, !PT ;  /* 0x0000007048467812 */ /* 0x000fe200078efed2 */
[----:B------:R-:W-:Y:S01]  /*14e70*/  BAR.SYNC.DEFER_BLOCKING 0x0 ;  /* 0x0000000000007b1d */ /* 0x000fe20000010000 */
[-C--:B------:R-:W-:Y:S01]  /*14e80*/  ISETP.GE.AND P3, PT, R107, R2.reuse, PT ;  /* 0x000000026b00720c */ /* 0x080fe20003f66270 */
[----:B------:R-:W-:Y:S01]  /*14e90*/  FFMA.FTZ R107, R66, UR4, R92 ;  /* 0x00000004426b7c23 */ /* 0x000fe2000801005c */
[-C--:B------:R-:W-:Y:S02]  /*14ea0*/  ISETP.GE.AND P1, PT, R123, R2.reuse, PT ;  /* 0x000000027b00720c */ /* 0x080fe40003f26270 */
[----:B------:R-:W-:Y:S01]  /*14eb0*/  FSEL R66, R68, -INF , !P0 ;  /* 0xff80000044427808 */ /* 0x000fe20004000000 */
[----:B------:R-:W2:Y:S01]  /*14ec0*/  I2F R99, R10 ;  /* 0x0000000a00637306 */ /* 0x000ea20000201400 */
[C---:B------:R-:W-:Y:S01]  /*14ed0*/  ISETP.GE.AND P0, PT, R70.reuse, R2, PT ;  /* 0x000000024600720c */ /* 0x040fe20003f06270 */
[----:B------:R-:W-:Y:S01]  /*14ee0*/  IMAD.U32 R2, RZ, RZ, UR6 ;  /* 0x00000006ff027e24 */ /* 0x000fe2000f8e00ff */
[-C--:B------:R-:W-:Y:S01]  /*14ef0*/  ISETP.GE.AND P4, PT, R70, R0.reuse, PT ;  /* 0x000000004600720c */ /* 0x080fe20003f86270 */
[----:B------:R-:W-:Y:S01]  /*14f00*/  FFMA.FTZ R68, R113, UR4, R84 ;  /* 0x0000000471447c23 */ /* 0x000fe20008010054 */
[----:B------:R-:W-:Y:S01]  /*14f10*/  FSEL R70, R62, -INF , !P1 ;  /* 0xff8000003e467808 */ /* 0x000fe20004800000 */
[----:B------:R-:W-:Y:S01]  /*14f20*/  FFMA.FTZ R62, R52, UR4, R80 ;  /* 0x00000004343e7c23 */ /* 0x000fe20008010050 */
[----:B------:R-:W-:Y:S01]  /*14f30*/  P2R R104, PR, RZ, 0x8 ;  /* 0x00000008ff687803 */ /* 0x000fe20000000000 */
[----:B-1----:R-:W-:Y:S01]  /*14f40*/  FFMA.FTZ R122, R91, UR4, R122 ;  /* 0x000000045b7a7c23 */ /* 0x002fe2000801007a */
[----:B------:R-:W-:Y:S01]  /*14f50*/  ISETP.GE.AND P1, PT, R74, R0, PT ;  /* 0x000000004a00720c */ /* 0x000fe20003f26270 */
[----:B------:R-:W1:Y:S01]  /*14f60*/  I2F R92, R96 ;  /* 0x00000060005c7306 */ /* 0x000e620000201400 */
[----:B------:R-:W-:-:S02]  /*14f70*/  LOP3.LUT R52, R2, 0x48, R210, 0xfe, !PT ;  /* 0x0000004802347812 */ /* 0x000fc400078efed2 */
[----:B------:R-:W-:Y:S01]  /*14f80*/  LOP3.LUT R74, R2, 0x50, R210, 0xfe, !PT ;  /* 0x00000050024a7812 */ /* 0x000fe200078efed2 */
[----:B------:R-:W-:Y:S01]  /*14f90*/  FFMA.FTZ R2, R156, UR4, R40 ;  /* 0x000000049c027c23 */ /* 0x000fe20008010028 */
[----:B------:R-:W-:Y:S01]  /*14fa0*/  LOP3.LUT R88, R72, 0x40, R210, 0xfe, !PT ;  /* 0x0000004048587812 */ /* 0x000fe200078efed2 */
[----:B--2---:R-:W-:Y:S01]  /*14fb0*/  FFMA.FTZ R99, R99, UR4, R110 ;  /* 0x0000000463637c23 */ /* 0x004fe2000801006e */
[----:B------:R-:W-:Y:S01]  /*14fc0*/  FSEL R68, R68, -INF , !P6 ;  /* 0xff80000044447808 */ /* 0x000fe20007000000 */
[----:B------:R-:W2:Y:S01]  /*14fd0*/  I2F R76, R52 ;  /* 0x00000034004c7306 */ /* 0x000ea20000201400 */
[----:B------:R-:W-:Y:S02]  /*14fe0*/  LOP3.LUT R103, R103, 0x30, R210, 0xfe, !PT ;  /* 0x0000003067677812 */ /* 0x000fe400078efed2 */
[----:B------:R-:W-:Y:S02]  /*14ff0*/  ISETP.NE.AND P6, PT, R104, RZ, PT ;  /* 0x000000ff6800720c */ /* 0x000fe40003fc5270 */
[----:B------:R-:W-:-:S02]  /*15000*/  FSEL R62, R62, -INF , !P5 ;  /* 0xff8000003e3e7808 */ /* 0x000fc40006800000 */
[-C--:B------:R-:W-:Y:S01]  /*15010*/  ISETP.GE.AND P5, PT, R10, R0.reuse, PT ;  /* 0x000000000a00720c */ /* 0x080fe20003fa6270 */
[----:B------:R-:W-:Y:S01]  /*15020*/  IMAD.U32 R10, RZ, RZ, UR6 ;  /* 0x00000006ff0a7e24 */ /* 0x000fe2000f8e00ff */
[----:B------:R-:W3:Y:S01]  /*15030*/  I2F R84, R88 ;  /* 0x0000005800547306 */ /* 0x000ee20000201400 */
[----:B------:R-:W-:Y:S01]  /*15040*/  FSEL R2, R2, -INF , !P0 ;  /* 0xff80000002027808 */ /* 0x000fe20004000000 */
[----:B-1----:R-:W-:Y:S01]  /*15050*/  FFMA.FTZ R92, R92, UR4, R102 ;  /* 0x000000045c5c7c23 */ /* 0x002fe20008010066 */
[-C--:B------:R-:W-:Y:S02]  /*15060*/  ISETP.GE.AND P3, PT, R128, R0.reuse, PT ;  /* 0x000000008000720c */ /* 0x080fe40003f66270 */
[----:B------:R-:W-:Y:S02]  /*15070*/  FSEL R40, R48, -INF , !P6 ;  /* 0xff80000030287808 */ /* 0x000fe40007000000 */
[----:B------:R-:W-:Y:S01]  /*15080*/  ISETP.GE.AND P0, PT, R103, R0, PT ;  /* 0x000000006700720c */ /* 0x000fe20003f06270 */
[----:B------:R-:W1:Y:S01]  /*15090*/  I2F R100, R103 ;  /* 0x0000006700647306 */ /* 0x000e620000201400 */
[----:B------:R-:W-:Y:S01]  /*150a0*/  P2R R48, PR, RZ, 0x20 ;  /* 0x00000020ff307803 */ /* 0x000fe20000000000 */
[----:B--2---:R-:W-:Y:S01]  /*150b0*/  FFMA.FTZ R76, R76, UR4, R94 ;  /* 0x000000044c4c7c23 */ /* 0x004fe2000801005e */
[----:B------:R-:W-:-:S02]  /*150c0*/  FSEL R72, R107, -INF , !P2 ;  /* 0xff8000006b487808 */ /* 0x000fc40005000000 */
[-C--:B------:R-:W-:Y:S02]  /*150d0*/  ISETP.GE.AND P2, PT, R101, R0.reuse, PT ;  /* 0x000000006500720c */ /* 0x080fe40003f46270 */
[----:B------:R-:W-:Y:S01]  /*150e0*/  LOP3.LUT R91, R10, 0x58, R210, 0xfe, !PT ;  /* 0x000000580a5b7812 */ /* 0x000fe200078efed2 */
[----:B------:R-:W2:Y:S01]  /*150f0*/  I2F R42, R74 ;  /* 0x0000004a002a7306 */ /* 0x000ea20000201400 */
[----:B------:R-:W-:Y:S01]  /*15100*/  P2R R101, PR, RZ, 0x1 ;  /* 0x00000001ff657803 */ /* 0x000fe20000000000 */
[----:B---3--:R-:W-:Y:S01]  /*15110*/  FFMA.FTZ R98, R84, UR4, R98 ;  /* 0x0000000454627c23 */ /* 0x008fe20008010062 */
[----:B------:R-:W-:Y:S02]  /*15120*/  FSEL R10, R122, -INF , !P3 ;  /* 0xff8000007a0a7808 */ /* 0x000fe40005800000 */
[-C--:B------:R-:W-:Y:S01]  /*15130*/  ISETP.GE.AND P0, PT, R96, R0.reuse, PT ;  /* 0x000000006000720c */ /* 0x080fe20003f06270 */
[----:B------:R-:W-:Y:S01]  /*15140*/  IMAD.U32 R96, RZ, RZ, UR6 ;  /* 0x00000006ff607e24 */ /* 0x000fe2000f8e00ff */
[----:B------:R-:W-:Y:S01]  /*15150*/  ISETP.NE.AND P3, PT, R48, RZ, PT ;  /* 0x000000ff3000720c */ /* 0x000fe20003f65270 */
[----:B------:R-:W-:Y:S01]  /*15160*/  FFMA.FTZ R48, R95, UR4, R118 ;  /* 0x000000045f307c23 */ /* 0x000fe20008010076 */
[-C--:B------:R-:W-:Y:S01]  /*15170*/  ISETP.GE.AND P5, PT, R88, R0.reuse, PT ;  /* 0x000000005800720c */ /* 0x080fe20003fa6270 */
[----:B------:R-:W-:Y:S01]  /*15180*/  IMAD.U32 R88, RZ, RZ, UR6 ;  /* 0x00000006ff587e24 */ /* 0x000fe2000f8e00ff */
[----:B------:R-:W-:Y:S01]  /*15190*/  FSEL R142, R99, -INF , !P3 ;  /* 0xff800000638e7808 */ /* 0x000fe20005800000 */
[----:B------:R-:W-:Y:S01]  /*151a0*/  IMAD.U32 R95, RZ, RZ, UR6 ;  /* 0x00000006ff5f7e24 */ /* 0x000fe2000f8e00ff */
[----:B------:R3:W4:Y:S01]  /*151b0*/  I2F R80, R91 ;  /* 0x0000005b00507306 */ /* 0x0007220000201400 */
[----:B------:R-:W-:Y:S01]  /*151c0*/  LOP3.LUT R96, R96, 0x60, R210, 0xfe, !PT ;  /* 0x0000006060607812 */ /* 0x000fe200078efed2 */
[----:B-1----:R-:W-:Y:S01]  /*151d0*/  FFMA.FTZ R100, R100, UR4, R106 ;  /* 0x0000000464647c23 */ /* 0x002fe2000801006a */
[----:B------:R-:W-:Y:S01]  /*151e0*/  ISETP.GE.AND P3, PT, R91, R0, PT ;  /* 0x000000005b00720c */ /* 0x000fe20003f66270 */
[----:B--2---:R-:W-:Y:S01]  /*151f0*/  FFMA.FTZ R42, R42, UR4, R90 ;  /* 0x000000042a2a7c23 */ /* 0x004fe2000801005a */
[----:B------:R-:W-:-:S02]  /*15200*/  LOP3.LUT R88, R88, 0x68, R210, 0xfe, !PT ;  /* 0x0000006858587812 */ /* 0x000fc400078efed2 */
[----:B------:R-:W-:Y:S01]  /*15210*/  FSEL R161, R161, -INF , !P4 ;  /* 0xff800000a1a17808 */ /* 0x000fe20006000000 */
[----:B------:R-:W1:Y:S01]  /*15220*/  I2F R14, R96 ;  /* 0x00000060000e7306 */ /* 0x000e620000201400 */
[-C--:B------:R-:W-:Y:S02]  /*15230*/  ISETP.GE.AND P4, PT, R74, R0.reuse, PT ;  /* 0x000000004a00720c */ /* 0x080fe40003f86270 */
[----:B------:R-:W-:Y:S02]  /*15240*/  ISETP.GE.AND P6, PT, R52, R0, PT ;  /* 0x000000003400720c */ /* 0x000fe40003fc6270 */
[----:B------:R-:W-:Y:S02]  /*15250*/  FSEL R48, R48, -INF , !P2 ;  /* 0xff80000030307808 */ /* 0x000fe40005000000 */
[----:B------:R-:W-:Y:S01]  /*15260*/  FSEL R154, R76, -INF , !P6 ;  /* 0xff8000004c9a7808 */ /* 0x000fe20007000000 */
[----:B------:R-:W2:Y:S01]  /*15270*/  I2F R74, R88 ;  /* 0x00000058004a7306 */ /* 0x000ea20000201400 */
[----:B---3--:R-:W-:Y:S01]  /*15280*/  LOP3.LUT R91, R95, 0x8, R210, 0xfe, !PT ;  /* 0x000000085f5b7812 */ /* 0x008fe200078efed2 */
[----:B----4-:R-:W-:Y:S01]  /*15290*/  FFMA.FTZ R80, R80, UR4, R86 ;  /* 0x0000000450507c23 */ /* 0x010fe20008010056 */
[----:B------:R-:W-:-:S02]  /*152a0*/  PLOP3.LUT P6, PT, PT, PT, UP0, 0x80, 0x0 ;  /* 0x000000000000781c */ /* 0x000fc40003fcf008 */
[----:B------:R-:W-:Y:S02]  /*152b0*/  ISETP.NE.AND P2, PT, R101, RZ, PT ;  /* 0x000000ff6500720c */ /* 0x000fe40003f45270 */
[----:B------:R-:W-:Y:S01]  /*152c0*/  FSEL R52, R114, -INF , !P1 ;  /* 0xff80000072347808 */ /* 0x000fe20004800000 */
[----:B------:R-:W3:Y:S01]  /*152d0*/  I2F R84, R91 ;  /* 0x0000005b00547306 */ /* 0x000ee20000201400 */
[----:B------:R-:W-:Y:S01]  /*152e0*/  FSEL R153, R100, -INF , !P2 ;  /* 0xff80000064997808 */ /* 0x000fe20005000000 */
[----:B-1----:R-:W-:Y:S01]  /*152f0*/  FFMA.FTZ R14, R14, UR4, R82 ;  /* 0x000000040e0e7c23 */ /* 0x002fe20008010052 */
[-C--:B------:R-:W-:Y:S02]  /*15300*/  ISETP.GE.AND P2, PT, R96, R0.reuse, PT ;  /* 0x000000006000720c */ /* 0x080fe40003f46270 */
[----:B------:R-:W-:Y:S02]  /*15310*/  FSEL R152, R98, -INF , !P5 ;  /* 0xff80000062987808 */ /* 0x000fe40006800000 */
[-C--:B------:R-:W-:Y:S01]  /*15320*/  ISETP.GE.AND P1, PT, R88, R0.reuse, PT ;  /* 0x000000005800720c */ /* 0x080fe20003f26270 */
[----:B--2---:R-:W-:Y:S01]  /*15330*/  FFMA.FTZ R74, R74, UR4, R78 ;  /* 0x000000044a4a7c23 */ /* 0x004fe2000801004e */
[----:B------:R-:W-:-:S02]  /*15340*/  ISETP.GE.AND P5, PT, R91, R0, PT ;  /* 0x000000005b00720c */ /* 0x000fc40003fa6270 */
[----:B------:R-:W-:Y:S02]  /*15350*/  FSEL R147, R92, -INF , !P0 ;  /* 0xff8000005c937808 */ /* 0x000fe40004000000 */
[----:B------:R-:W-:Y:S02]  /*15360*/  FSEL R172, R14, -INF , !P2 ;  /* 0xff8000000eac7808 */ /* 0x000fe40005000000 */
[----:B------:R-:W-:Y:S01]  /*15370*/  ISETP.NE.AND P0, PT, R135, RZ, PT ;  /* 0x000000ff8700720c */ /* 0x000fe20003f05270 */
[----:B---3--:R-:W-:Y:S01]  /*15380*/  FFMA.FTZ R84, R84, UR4, R126 ;  /* 0x0000000454547c23 */ /* 0x008fe2000801007e */
[----:B------:R-:W-:Y:S02]  /*15390*/  FSEL R156, R42, -INF , !P4 ;  /* 0xff8000002a9c7808 */ /* 0x000fe40006000000 */
[----:B------:R-:W-:Y:S02]  /*153a0*/  FSEL R173, R80, -INF , !P3 ;  /* 0xff80000050ad7808 */ /* 0x000fe40005800000 */
[----:B------:R-:W-:-:S02]  /*153b0*/  FSEL R164, R74, -INF , !P1 ;  /* 0xff8000004aa47808 */ /* 0x000fc40004800000 */
[----:B------:R-:W-:Y:S01]  /*153c0*/  FSEL R14, R84, -INF , !P5 ;  /* 0xff800000540e7808 */ /* 0x000fe20006800000 */
[----:B------:R-:W-:Y:S05]  /*153d0*/  @!P6 BRA `(.L_x_2065) ;  /* 0x00000a900000e947 */ /* 0x000fea0003800000 */
[----:B------:R-:W-:Y:S01]  /*153e0*/  PLOP3.LUT P1, PT, PT, PT, UP2, 0x40, 0x0 ;  /* 0x000000000000781c */ /* 0x000fe20003f2e828 */
[----:B------:R-:W-:-:S12]  /*153f0*/  ULDC.64 UR12, c[0x0][0x118] ;  /* 0x00004600000c7ab9 */ /* 0x000fd80000000a00 */
        /* <DEDUP_REMOVED lines=62> */
.L_x_2066:
[----:B------:R-:W-:-:S05]  /*157e0*/  IMAD.MOV.U32 R78, RZ, RZ, c[0x0][0x198] ;  /* 0x00006600ff4e7624 */ /* 0x000fca00078e00ff */
[----:B------:R-:W-:-:S04]  /*157f0*/  LEA R78, -R78, RZ, 0x8 ;  /* 0x000000ff4e4e7211 */ /* 0x000fc800078e41ff */
[----:B------:R-:W-:Y:S02]  /*15800*/  SHF.R.S32.HI R76, RZ, 0x1f, R78 ;  /* 0x0000001fff4c7819 */ /* 0x000fe4000001144e */
.L_x_2067:
[----:B------:R-:W-:Y:S01]  /*15810*/  @!P0 IMAD.MOV.U32 R42, RZ, RZ, c[0x0][0x198] ;  /* 0x00006600ff2a8624 */ /* 0x000fe200078e00ff */
[----:B------:R-:W-:Y:S01]  /*15820*/  @!P0 MOV R80, c[0x0][0x19c] ;  /* 0x0000670000508a02 */ /* 0x000fe20000000f00 */
[----:B------:R-:W-:Y:S01]  /*15830*/  @!P0 IMAD.MOV.U32 R0, RZ, RZ, c[0x0][0x198] ;  /* 0x00006600ff008624 */ /* 0x000fe200078e00ff */
[----:B------:R-:W-:Y:S01]  /*15840*/  UMOV UR10, 0x5 ;  /* 0x00000005000a7882 */ /* 0x000fe20000000000 */
[----:B------:R-:W-:Y:S01]  /*15850*/  @!P0 IMAD.MOV.U32 R84, RZ, RZ, c[0x0][0x19c] ;  /* 0x00006700ff548624 */ /* 0x000fe200078e00ff */
[-C--:B------:R-:W-:Y:S01]  /*15860*/  @!P0 LEA R82, P2, R42, R78.reuse, 0x6 ;  /* 0x0000004e2a528211 */ /* 0x080fe200078430ff */
[----:B------:R-:W-:Y:S01]  /*15870*/  @!P0 IMAD.MOV.U32 R98, RZ, RZ, c[0x0][0x198] ;  /* 0x00006600ff628624 */ /* 0x000fe200078e00ff */
[----:B------:R-:W-:Y:S01]  /*15880*/  @!P0 LEA R86, P1, R0, R78, 0x7 ;  /* 0x0000004e00568211 */ /* 0x000fe200078238ff */
[----:B------:R-:W-:Y:S01]  /*15890*/  @!P0 IMAD.MOV.U32 R94, RZ, RZ, c[0x0][0x198] ;  /* 0x00006600ff5e8624 */ /* 0x000fe200078e00ff */
[-C--:B------:R-:W-:Y:S01]  /*158a0*/  @!P0 LEA.HI.X R80, R42, R76.reuse, R80, 0x6, P2 ;  /* 0x0000004c2a508211 */ /* 0x080fe200010f3450 */
[----:B------:R-:W-:Y:S01]  /*158b0*/  @!P0 IMAD.MOV.U32 R90, RZ, RZ, c[0x0][0x198] ;  /* 0x00006600ff5a8624 */ /* 0x000fe200078e00ff */
[----:B------:R-:W-:Y:S01]  /*158c0*/  ULDC.64 UR6, c[0x0][0x198] ;  /* 0x0000660000067ab9 */ /* 0x000fe20000000a00 */
[----:B------:R-:W-:Y:S01]  /*158d0*/  @!P0 IMAD.MOV.U32 R100, RZ, RZ, R78 ;  /* 0x000000ffff648224 */ /* 0x000fe200078e004e */
[----:B------:R-:W-:Y:S01]  /*158e0*/  @!P0 LEA.HI.X R84, R0, R76, R84, 0x7, P1 ;  /* 0x0000004c00548211 */ /* 0x000fe200008f3c54 */
[----:B------:R-:W-:Y:S01]  /*158f0*/  @!P0 IMAD.MOV.U32 R101, RZ, RZ, R76 ;  /* 0x000000ffff658224 */ /* 0x000fe200078e004c */
[----:B------:R-:W-:Y:S01]  /*15900*/  USHF.L.U64.HI UR7, UR6, UR10, UR7 ;  /* 0x0000000a06077299 */ /* 0x000fe20008010207 */
[----:B------:R-:W-:Y:S01]  /*15910*/  @!P0 IMAD.MOV.U32 R42, RZ, RZ, c[0x0][0x19c] ;  /* 0x00006700ff2a8624 */ /* 0x000fe200078e00ff */
[----:B------:R-:W-:Y:S01]  /*15920*/  USHF.L.U32 UR6, UR6, 0x5, URZ ;  /* 0x0000000506067899 */ /* 0x000fe2000800063f */
[--C-:B------:R-:W-:Y:S01]  /*15930*/  @!P0 IMAD.WIDE.U32 R98, R98, 0x60, R100.reuse ;  /* 0x0000006062628825 */ /* 0x100fe200078e0064 */
[----:B------:R1:W-:Y:S01]  /*15940*/  @P0 STS [R213+0x1000], RZ ;  /* 0x001000ffd5000388 */ /* 0x0003e20000000800 */
[----:B------:R-:W-:Y:S02]  /*15950*/  BSSY B0, `(.L_x_2068) ;  /* 0x000004e000007945 */ /* 0x000fe40003800000 */
[--C-:B------:R-:W-:Y:S01]  /*15960*/  @!P0 IMAD.WIDE.U32 R94, R94, 0xa0, R100.reuse ;  /* 0x000000a05e5e8825 */ /* 0x100fe200078e0064 */
[----:B------:R-:W-:Y:S01]  /*15970*/  @!P0 IADD3 R88, P3, R78, UR6, RZ ;  /* 0x000000064e588c10 */ /* 0x000fe2000ff7e0ff */
[----:B------:R1:W-:Y:S01]  /*15980*/  @P0 STS [R213+0x1004], RZ ;  /* 0x001004ffd5000388 */ /* 0x0003e20000000800 */
[-C--:B------:R-:W-:Y:S01]  /*15990*/  @!P0 LEA R106, P2, R98, R232.reuse, 0x1 ;  /* 0x000000e8626a8211 */ /* 0x080fe200078408ff */
[----:B------:R-:W-:Y:S01]  /*159a0*/  @!P0 IMAD.WIDE.U32 R90, R90, 0xc0, R100 ;  /* 0x000000c05a5a8825 */ /* 0x000fe200078e0064 */
[-C--:B------:R-:W-:Y:S01]  /*159b0*/  @!P0 LEA R100, P1, R78, R232.reuse, 0x1 ;  /* 0x000000e84e648211 */ /* 0x080fe200078208ff */
[----:B------:R1:W-:Y:S01]  /*159c0*/  @P0 STS.64 [R213+0x1008], RZ ;  /* 0x001008ffd5000388 */ /* 0x0003e20000000a00 */
[-C--:B------:R-:W-:Y:S01]  /*159d0*/  @!P0 LEA R110, P4, R88, R232.reuse, 0x1 ;  /* 0x000000e8586e8211 */ /* 0x080fe200078808ff */
[----:B------:R-:W-:Y:S01]  /*159e0*/  @!P0 IMAD R42, R42, 0xa0, RZ ;  /* 0x000000a02a2a8824 */ /* 0x000fe200078e02ff */
[----:B------:R-:W-:Y:S01]  /*159f0*/  @!P0 LEA.HI.X R101, R78, R233, R76, 0x1, P1 ;  /* 0x000000e94e658211 */ /* 0x000fe200008f0c4c */
[----:B------:R-:W-:Y:S01]  /*15a00*/  @!P0 IMAD.MOV.U32 R0, RZ, RZ, c[0x0][0x19c] ;  /* 0x00006700ff008624 */ /* 0x000fe200078e00ff */
[----:B------:R-:W-:Y:S01]  /*15a10*/  @!P0 LEA R102, P1, R94, R232, 0x1 ;  /* 0x000000e85e668211 */ /* 0x000fe200078208ff */
[----:B------:R-:W-:-:S02]  /*15a20*/  @!P0 IMAD.MOV.U32 R74, RZ, RZ, c[0x0][0x19c] ;  /* 0x00006700ff4a8624 */ /* 0x000fc400078e00ff */
[----:B------:R-:W-:Y:S01]  /*15a30*/  @!P0 IMAD.IADD R42, R42, 0x1, R95 ;  /* 0x000000012a2a8824 */ /* 0x000fe200078e025f */
[----:B------:R-:W-:Y:S01]  /*15a40*/  @!PT LDS RZ, [RZ] ;  /* 0x00000000fffff984 */ /* 0x000fe20000000800 */
[----:B------:R-:W-:Y:S01]  /*15a50*/  @!PT LDS RZ, [RZ] ;  /* 0x00000000fffff984 */ /* 0x000fe20000000800 */
[----:B------:R-:W-:Y:S01]  /*15a60*/  @!PT LDS RZ, [RZ] ;  /* 0x00000000fffff984 */ /* 0x000fe20000000800 */
[----:B------:R2:W-:Y:S01]  /*15a70*/  @!P0 LDGSTS.E.BYPASS.LTC128B.128 [R213+0x1000], [R100.64] ;  /* 0x0100000064d58fae */ /* 0x0005e2000b901d4c */
[----:B------:R-:W-:Y:S02]  /*15a80*/  @!P0 IMAD R0, R0, 0xc0, RZ ;  /* 0x000000c000008824 */ /* 0x000fe400078e02ff */
[----:B------:R-:W-:Y:S01]  /*15a90*/  @!P0 IMAD R74, R74, 0x60, RZ ;  /* 0x000000604a4a8824 */ /* 0x000fe200078e02ff */
[----:B------:R-:W-:Y:S01]  /*15aa0*/  @!P0 LEA.HI.X R103, R94, R233, R42, 0x1, P1 ;  /* 0x000000e95e678211 */ /* 0x000fe200008f0c2a */
[----:B------:R-:W-:Y:S01]  /*15ab0*/  @!P0 IMAD.IADD R42, R0, 0x1, R91 ;  /* 0x00000001002a8824 */ /* 0x000fe200078e025b */
[----:B------:R-:W-:Y:S01]  /*15ac0*/  @!P0 IADD3.X R0, R76, UR7, RZ, P3, !PT ;  /* 0x000000074c008c10 */ /* 0x000fe20009ffe4ff */
[----:B------:R1:W-:Y:S01]  /*15ad0*/  @P0 STS.128 [R213+0x1800], RZ ;  /* 0x001800ffd5000388 */ /* 0x0003e20000000c00 */
[----:B------:R-:W-:Y:S02]  /*15ae0*/  @!P0 IADD3 R74, R74, R99, RZ ;  /* 0x000000634a4a8210 */ /* 0x000fe40007ffe0ff */
        /* <DEDUP_REMOVED lines=8> */
[-C--:B------:R-:W-:Y:S01]  /*15b70*/  @!P0 LEA.HI.X R99, R86, R233.reuse, R84, 0x1, P2 ;  /* 0x000000e956638211 */ /* 0x080fe200010f0c54 */
[----:B------:R1:W-:Y:S01]  /*15b80*/  @P0 STS.128 [R213+0x2000], RZ ;  /* 0x002000ffd5000388 */ /* 0x0003e20000000c00 */
        /* <DEDUP_REMOVED lines=42> */
.L_x_2069:
[----:B------:R-:W-:Y:S05]  /*15e30*/  BSYNC B0 ;  /* 0x0000000000007941 */ /* 0x000fea0003800000 */
.L_x_2068:
[----:B------:R-:W0:Y:S01]  /*15e40*/  LDGDEPBAR ;  /* 0x00000000000079af */ /* 0x000e220000000000 */
[----:B------:R-:W-:-:S04]  /*15e50*/  LEA R232, P0, R78, R232, 0x1 ;  /* 0x000000e84ee87211 */ /* 0x000fc800078008ff */
[----:B------:R-:W-:Y:S02]  /*15e60*/  LEA.HI.X R233, R78, R233, R76, 0x1, P0 ;  /* 0x000000e94ee97211 */ /* 0x000fe400000f0c4c */
.L_x_2065:
[----:B------:R-:W-:Y:S02]  /*15e70*/  FMNMX.FTZ R42, R132, R83, !PT ;  /* 0x00000053842a7209 */ /* 0x000fe40007810000 */
[----:B-1----:R-:W-:Y:S02]  /*15e80*/  FMNMX.FTZ R102, R134, R7, !PT ;  /* 0x0000000786667209 */ /* 0x002fe40007810000 */
        /* <DEDUP_REMOVED lines=132> */
[----:B------:R-:W-:-:S05]  /*166d0*/  FMUL.FTZ R101, R103, c[0x0][0x23c] ;  /* 0x00008f0067657a20 */ /* 0x000fca0000410000 */
[----:B------:R-:W-:-:S05]  /*166e0*/  FSEL R101, R101, RZ, P1 ;  /* 0x000000ff65657208 */ /* 0x000fca0000800000 */
[--C-:B------:R-:W-:Y:S02]  /*166f0*/  FFMA.FTZ R110, R64, c[0x0][0x23c], -R101.reuse ;  /* 0x00008f00406e7a23 */ /* 0x100fe40000010865 */
[--C-:B------:R-:W-:Y:S02]  /*16700*/  FFMA.FTZ R90, R62, c[0x0][0x23c], -R101.reuse ;  /* 0x00008f003e5a7a23 */ /* 0x100fe40000010865 */
[--C-:B------:R-:W-:Y:S01]  /*16710*/  FFMA.FTZ R64, R8, c[0x0][0x23c], -R101.reuse ;  /* 0x00008f0008407a23 */ /* 0x100fe20000010865 */
[----:B------:R-:W-:Y:S01]  /*16720*/  FSEL R8, R103, RZ, P1 ;  /* 0x000000ff67087208 */ /* 0x000fe20000800000 */
[--C-:B------:R-:W-:Y:S01]  /*16730*/  FFMA.FTZ R62, R11, c[0x0][0x23c], -R101.reuse ;  /* 0x00008f000b3e7a23 */ /* 0x100fe20000010865 */
[----:B------:R-:W-:Y:S01]  /*16740*/  MUFU.EX2 R110, R110 ;  /* 0x0000006e006e7308 */ /* 0x000fe20000000800 */
[--C-:B------:R-:W-:Y:S02]  /*16750*/  FFMA.FTZ R107, R60, c[0x0][0x23c], -R101.reuse ;  /* 0x00008f003c6b7a23 */ /* 0x100fe40000010865 */
[----:B------:R-:W-:Y:S01]  /*16760*/  FADD.FTZ R8, R132, -R8 ;  /* 0x8000000884087221 */ /* 0x000fe20000010000 */
[----:B-1----:R-:W-:Y:S01]  /*16770*/  FMNMX.FTZ R102, R102, R0, !PT ;  /* 0x0000000066667209 */ /* 0x002fe20007810000 */
[----:B------:R-:W-:-:S02]  /*16780*/  FFMA.FTZ R100, R58, c[0x0][0x23c], -R101 ;  /* 0x00008f003a647a23 */ /* 0x000fc40000010865 */
[--C-:B------:R-:W-:Y:S01]  /*16790*/  FFMA.FTZ R86, R2, c[0x0][0x23c], -R101.reuse ;  /* 0x00008f0002567a23 */ /* 0x100fe20000010865 */
[----:B------:R-:W-:Y:S01]  /*167a0*/  MUFU.EX2 R107, R107 ;  /* 0x0000006b006b7308 */ /* 0x000fe20000000800 */
[----:B------:R-:W1:Y:S01]  /*167b0*/  SHFL.BFLY PT, R0, R102, 0x1, 0x1f ;  /* 0x0c201f0066007f89 */ /* 0x000e6200000e0000 */
[--C-:B------:R-:W-:Y:S02]  /*167c0*/  FFMA.FTZ R82, R130, c[0x0][0x23c], -R101.reuse ;  /* 0x00008f0082527a23 */ /* 0x100fe40000010865 */
[--C-:B------:R-:W-:Y:S02]  /*167d0*/  FFMA.FTZ R60, R6, c[0x0][0x23c], -R101.reuse ;  /* 0x00008f00063c7a23 */ /* 0x100fe40000010865 */
[--C-:B------:R-:W-:Y:S02]  /*167e0*/  FFMA.FTZ R58, R5, c[0x0][0x23c], -R101.reuse ;  /* 0x00008f00053a7a23 */ /* 0x100fe40000010865 */
[----:B------:R-:W-:Y:S01]  /*167f0*/  FFMA.FTZ R2, R4, c[0x0][0x23c], -R101 ;  /* 0x00008f0004027a23 */ /* 0x000fe20000010865 */
[----:B------:R-:W-:Y:S01]  /*16800*/  MUFU.EX2 R100, R100 ;  /* 0x0000006400647308 */ /* 0x000fe20000000800 */
[----:B------:R-:W-:-:S02]  /*16810*/  FMUL.FTZ R8, R8, c[0x0][0x23c] ;  /* 0x00008f0008087a20 */ /* 0x000fc40000410000 */
        /* <DEDUP_REMOVED lines=8> */
[----:B-1----:R-:W-:Y:S01]  /*168a0*/  FMNMX.FTZ R102, R102, R0, !PT ;  /* 0x0000000066667209 */ /* 0x002fe20007810000 */
[----:B------:R-:W-:Y:S01]  /*168b0*/  MUFU.EX2 R133, R133 ;  /* 0x0000008500857308 */ /* 0x000fe20000000800 */
[--C-:B------:R-:W-:Y:S02]  /*168c0*/  FFMA.FTZ R118, R46, c[0x0][0x23c], -R101.reuse ;  /* 0x00008f002e767a23 */ /* 0x100fe40000010865 */
[C---:B------:R-:W-:Y:S01]  /*168d0*/  FSETP.NEU.FTZ.AND P0, PT, R102.reuse, -INF , PT ;  /* 0xff8000006600780b */ /* 0x040fe20003f1d000 */
[----:B------:R-:W-:Y:S02]  /*168e0*/  FMUL.FTZ R0, R102, c[0x0][0x23c] ;  /* 0x00008f0066007a20 */ /* 0x000fe40000410000 */
[--C-:B------:R-:W-:Y:S01]  /*168f0*/  FFMA.FTZ R98, R66, c[0x0][0x23c], -R101.reuse ;  /* 0x00008f0042627a23 */ /* 0x100fe20000010865 */
[----:B------:R-:W-:Y:S01]  /*16900*/  FSEL R11, R102, RZ, P0 ;  /* 0x000000ff660b7208 */ /* 0x000fe20000000000 */
[----:B------:R-:W1:Y:S01]  /*16910*/  MUFU.EX2 R131, R131 ;  /* 0x0000008300837308 */ /* 0x000e620000000800 */
[----:B------:R-:W-:Y:S01]  /*16920*/  FSEL R0, R0, RZ, P0 ;  /* 0x000000ff00007208 */ /* 0x000fe20000000000 */
[----:B------:R-:W-:-:S02]  /*16930*/  FFMA.FTZ R92, R68, c[0x0][0x23c], -R101 ;  /* 0x00008f00445c7a23 */ /* 0x000fc40000010865 */
[----:B------:R-:W-:Y:S02]  /*16940*/  FADD.FTZ R11, R134, -R11 ;  /* 0x8000000b860b7221 */ /* 0x000fe40000010000 */
[--C-:B------:R-:W-:Y:S02]  /*16950*/  FFMA.FTZ R130, R7, c[0x0][0x23c], -R0.reuse ;  /* 0x00008f0007827a23 */ /* 0x100fe40000010800 */
[----:B------:R-:W2:Y:S01]  /*16960*/  LDSM.16.MT88.4 R4, [R234+0x5000] ;  /* 0x00500000ea04783b */ /* 0x000ea20000004200 */
[----:B------:R-:W-:Y:S01]  /*16970*/  FMUL.FTZ R11, R11, c[0x0][0x23c] ;  /* 0x00008f000b0b7a20 */ /* 0x000fe20000410000 */
[----:B------:R-:W-:Y:S01]  /*16980*/  MUFU.EX2 R128, R128 ;  /* 0x0000008000807308 */ /* 0x000fe20000000800 */
[--C-:B------:R-:W-:Y:S02]  /*16990*/  FFMA.FTZ R120, R10, c[0x0][0x23c], -R0.reuse ;  /* 0x00008f000a787a23 */ /* 0x100fe40000010800 */
[--C-:B------:R-:W-:Y:S02]  /*169a0*/  FFMA.FTZ R124, R53, c[0x0][0x23c], -R0.reuse ;  /* 0x00008f00357c7a23 */ /* 0x100fe40000010800 */
[----:B------:R-:W-:-:S02]  /*169b0*/  FFMA.FTZ R122, R14, c[0x0][0x23c], -R0 ;  /* 0x00008f000e7a7a23 */ /* 0x000fc40000010800 */
[--C-:B------:R-:W-:Y:S01]  /*169c0*/  FFMA.FTZ R119, R15, c[0x0][0x23c], -R0.reuse ;  /* 0x00008f000f777a23 */ /* 0x100fe20000010800 */
[----:B------:R3:W-:Y:S01]  /*169d0*/  MUFU.EX2 R134, R11 ;  /* 0x0000000b00867308 */ /* 0x0007e20000000800 */
[----:B------:R-:W-:Y:S02]  /*169e0*/  FFMA.FTZ R121, R45, c[0x0][0x23c], -R0 ;  /* 0x00008f002d797a23 */ /* 0x000fe40000010800 */
[----:B------:R-:W-:Y:S01]  /*169f0*/  LDSM.16.MT88.4 R44, [R234+0x5400] ;  /* 0x00540000ea2c783b */ /* 0x000fe20000004200 */
[--C-:B------:R-:W-:Y:S02]  /*16a00*/  FFMA.FTZ R87, R77, c[0x0][0x23c], -R101.reuse ;  /* 0x00008f004d577a23 */ /* 0x100fe40000010865 */
[--C-:B------:R-:W-:Y:S02]  /*16a10*/  FFMA.FTZ R84, R79, c[0x0][0x23c], -R101.reuse ;  /* 0x00008f004f547a23 */ /* 0x100fe40000010865 */
[----:B------:R-:W4:Y:S01]  /*16a20*/  MUFU.EX2 R123, R123 ;  /* 0x0000007b007b7308 */ /* 0x000f220000000800 */
[----:B------:R-:W-:-:S02]  /*16a30*/  FFMA.FTZ R88, R40, c[0x0][0x23c], -R101 ;  /* 0x00008f0028587a23 */ /* 0x000fc40000010865 */
[--C-:B------:R-:W-:Y:S02]  /*16a40*/  FFMA.FTZ R79, R43, c[0x0][0x23c], -R101.reuse ;  /* 0x00008f002b4f7a23 */ /* 0x100fe40000010865 */
[--C-:B------:R-:W-:Y:S02]  /*16a50*/  FFMA.FTZ R77, R41, c[0x0][0x23c], -R101.reuse ;  /* 0x00008f00294d7a23 */ /* 0x100fe40000010865 */
[--C-:B------:R-:W-:Y:S01]  /*16a60*/  FFMA.FTZ R68, R12, c[0x0][0x23c], -R101.reuse ;  /* 0x00008f000c447a23 */ /* 0x100fe20000010865 */
[----:B---3--:R-:W3:Y:S01]  /*16a70*/  LDSM.16.MT88.4 R8, [R235+0x5000] ;  /* 0x00500000eb08783b */ /* 0x008ee20000004200 */
[----:B------:R-:W-:Y:S01]  /*16a80*/  MUFU.EX2 R130, R130 ;  /* 0x0000008200827308 */ /* 0x000fe20000000800 */
[----:B------:R-:W-:Y:S01]  /*16a90*/  FFMA.FTZ R66, R13, c[0x0][0x23c], -R101 ;  /* 0x00008f000d427a23 */ /* 0x000fe20000010865 */
[----:B-1----:R-:W-:Y:S01]  /*16aa0*/  F2FP.BF16.PACK_AB R12, R131, R133 ;  /* 0x00000085830c723e */ /* 0x002fe200000010ff */
[-C--:B------:R-:W-:Y:S02]  /*16ab0*/  FMUL.FTZ R40, R228, R135.reuse ;  /* 0x00000087e4287220 */ /* 0x080fe40000410000 */
[----:B------:R-:W-:Y:S01]  /*16ac0*/  FMUL.FTZ R41, R229, R135 ;  /* 0x00000087e5297220 */ /* 0x000fe20000410000 */
[----:B----4-:R-:W-:-:S02]  /*16ad0*/  F2FP.BF16.PACK_AB R14, R123, R128 ;  /* 0x000000807b0e723e */ /* 0x010fc400000010ff */
[----:B------:R-:W1:Y:S01]  /*16ae0*/  MUFU.EX2 R124, R124 ;  /* 0x0000007c007c7308 */ /* 0x000e620000000800 */
[-C--:B------:R-:W-:Y:S02]  /*16af0*/  FMUL.FTZ R42, R230, R134.reuse ;  /* 0x00000086e62a7220 */ /* 0x080fe40000410000 */
[-C--:B------:R-:W-:Y:S02]  /*16b00*/  FMUL.FTZ R43, R231, R134.reuse ;  /* 0x00000086e72b7220 */ /* 0x080fe40000410000 */
[----:B------:R-:W-:Y:S02]  /*16b10*/  FFMA.FTZ R96, R72, c[0x0][0x23c], -R101 ;  /* 0x00008f0048607a23 */ /* 0x000fe40000010865 */
[-C--:B------:R-:W-:Y:S01]  /*16b20*/  FMUL.FTZ R224, R224, R135.reuse ;  /* 0x00000087e0e07220 */ /* 0x080fe20000410000 */
[----:B------:R-:W-:Y:S01]  /*16b30*/  MUFU.EX2 R122, R122 ;  /* 0x0000007a007a7308 */ /* 0x000fe20000000800 */
[----:B------:R-:W-:Y:S02]  /*16b40*/  FMUL.FTZ R225, R225, R135 ;  /* 0x00000087e1e17220 */ /* 0x000fe40000410000 */
[----:B------:R-:W-:-:S02]  /*16b50*/  FMUL.FTZ R226, R226, R134 ;  /* 0x00000086e2e27220 */ /* 0x000fc40000410000 */
[----:B------:R-:W-:Y:S02]  /*16b60*/  FMUL.FTZ R227, R227, R134 ;  /* 0x00000086e3e37220 */ /* 0x000fe40000410000 */
[--C-:B------:R-:W-:Y:S01]  /*16b70*/  FFMA.FTZ R72, R136, c[0x0][0x23c], -R101.reuse ;  /* 0x00008f0088487a23 */ /* 0x100fe20000010865 */
[----:B------:R-:W4:Y:S01]  /*16b80*/  MUFU.EX2 R119, R119 ;  /* 0x0000007700777308 */ /* 0x000f220000000800 */
[----:B-1----:R-:W-:Y:S01]  /*16b90*/  F2FP.BF16.PACK_AB R13, R124, R130 ;  /* 0x000000827c0d723e */ /* 0x002fe200000010ff */
[--C-:B------:R-:W-:Y:S02]  /*16ba0*/  FFMA.FTZ R116, R51, c[0x0][0x23c], -R101.reuse ;  /* 0x00008f0033747a23 */ /* 0x100fe40000010865 */
[--C-:B------:R-:W-:Y:S02]  /*16bb0*/  FFMA.FTZ R114, R50, c[0x0][0x23c], -R101.reuse ;  /* 0x00008f0032727a23 */ /* 0x100fe40000010865 */
[----:B------:R-:W-:Y:S02]  /*16bc0*/  FFMA.FTZ R113, R55, c[0x0][0x23c], -R101 ;  /* 0x00008f0037717a23 */ /* 0x000fe40000010865 */
[--C-:B------:R-:W-:Y:S01]  /*16bd0*/  FFMA.FTZ R132, R48, c[0x0][0x23c], -R0.reuse ;  /* 0x00008f0030847a23 */ /* 0x100fe20000010800 */
[----:B------:R-:W-:Y:S01]  /*16be0*/  MUFU.EX2 R118, R118 ;  /* 0x0000007600767308 */ /* 0x000fe20000000800 */
[----:B------:R-:W-:-:S02]  /*16bf0*/  FFMA.FTZ R136, R49, c[0x0][0x23c], -R0 ;  /* 0x00008f0031887a23 */ /* 0x000fc40000010800 */
[-C--:B------:R-:W-:Y:S01]  /*16c00*/  FMUL.FTZ R220, R220, R135.reuse ;  /* 0x00000087dcdc7220 */ /* 0x080fe20000410000 */
[----:B------:R-:W1:Y:S01]  /*16c10*/  LDSM.16.MT88.4 R48, [R235+0x5400] ;  /* 0x00540000eb30783b */ /* 0x000e620000004200 */
[-C--:B------:R-:W-:Y:S01]  /*16c20*/  FMUL.FTZ R221, R221, R135.reuse ;  /* 0x00000087dddd7220 */ /* 0x080fe20000410000 */
[----:B----4-:R-:W-:Y:S01]  /*16c30*/  F2FP.BF16.PACK_AB R15, R119, R122 ;  /* 0x0000007a770f723e */ /* 0x010fe200000010ff */
[-C--:B------:R-:W-:Y:S01]  /*16c40*/  FMUL.FTZ R222, R222, R134.reuse ;  /* 0x00000086dede7220 */ /* 0x080fe20000410000 */
[----:B------:R-:W4:Y:S01]  /*16c50*/  MUFU.EX2 R116, R116 ;  /* 0x0000007400747308 */ /* 0x000f220000000800 */
[----:B------:R-:W-:Y:S02]  /*16c60*/  FMUL.FTZ R223, R223, R134 ;  /* 0x00000086dfdf7220 */ /* 0x000fe40000410000 */
[-C--:B------:R-:W-:Y:S02]  /*16c70*/  FMUL.FTZ R216, R216, R135.reuse ;  /* 0x00000087d8d87220 */ /* 0x080fe40000410000 */
[----:B--2---:R-:W-:Y:S01]  /*16c80*/  HMMA.16816.F32.BF16 R40, R12, R4, R40 ;  /* 0x000000040c28723c */ /* 0x004fe20000041828 */
[----:B------:R-:W-:-:S02]  /*16c90*/  FMUL.FTZ R217, R217, R135 ;  /* 0x00000087d9d97220 */ /* 0x000fc40000410000 */
[-C--:B------:R-:W-:Y:S01]  /*16ca0*/  FMUL.FTZ R218, R218, R134.reuse ;  /* 0x00000086dada7220 */ /* 0x080fe20000410000 */
[----:B------:R-:W-:Y:S01]  /*16cb0*/  MUFU.EX2 R114, R114 ;  /* 0x0000007200727308 */ /* 0x000fe20000000800 */
[----:B------:R-:W-:Y:S02]  /*16cc0*/  FMUL.FTZ R219, R219, R134 ;  /* 0x00000086dbdb7220 */ /* 0x000fe40000410000 */
[--C-:B------:R-:W-:Y:S01]  /*16cd0*/  FFMA.FTZ R106, R141, c[0x0][0x23c], -R101.reuse ;  /* 0x00008f008d6a7a23 */ /* 0x100fe20000010865 */
[----:B------:R-:W-:Y:S01]  /*16ce0*/  HMMA.16816.F32.BF16 R4, R12, R6, R224 ;  /* 0x000000060c04723c */ /* 0x000fe200000418e0 */
[--C-:B------:R-:W-:Y:S01]  /*16cf0*/  FFMA.FTZ R112, R54, c[0x0][0x23c], -R101.reuse ;  /* 0x00008f0036707a23 */ /* 0x100fe20000010865 */
[----:B------:R-:W-:Y:S01]  /*16d00*/  LDSM.16.MT88.4 R224, [R234+0x8c00] ;  /* 0x008c0000eae0783b */ /* 0x000fe20000004200 */
[----:B------:R-:W-:Y:S01]  /*16d10*/  FFMA.FTZ R141, R52, c[0x0][0x23c], -R0 ;  /* 0x00008f00348d7a23 */ /* 0x000fe20000010800 */
[----:B------:R-:W2:Y:S01]  /*16d20*/  MUFU.EX2 R113, R113 ;  /* 0x0000007100717308 */ /* 0x000ea20000000800 */
[----:B----4-:R-:W-:Y:S01]  /*16d30*/  F2FP.BF16.PACK_AB R52, R116, R118 ;  /* 0x000000767434723e */ /* 0x010fe200000010ff */
[----:B------:R-:W-:-:S02]  /*16d40*/  FFMA.FTZ R76, R139, c[0x0][0x23c], -R101 ;  /* 0x00008f008b4c7a23 */ /* 0x000fc40000010865 */
[C---:B---3--:R-:W-:Y:S01]  /*16d50*/  HMMA.16816.F32.BF16 R220, R12.reuse, R8, R220 ;  /* 0x000000080cdc723c */ /* 0x048fe200000418dc */
[--C-:B------:R-:W-:Y:S02]  /*16d60*/  FFMA.FTZ R139, R171, c[0x0][0x23c], -R0.reuse ;  /* 0x00008f00ab8b7a23 */ /* 0x100fe40000010800 */
[--C-:B------:R-:W-:Y:S01]  /*16d70*/  FFMA.FTZ R142, R142, c[0x0][0x23c], -R0.reuse ;  /* 0x00008f008e8e7a23 */ /* 0x100fe20000010800 */
[----:B------:R-:W-:Y:S01]  /*16d80*/  MUFU.EX2 R120, R120 ;  /* 0x0000007800787308 */ /* 0x000fe20000000800 */
[----:B------:R-:W-:Y:S02]  /*16d90*/  FFMA.FTZ R140, R140, c[0x0][0x23c], -R0 ;  /* 0x00008f008c8c7a23 */ /* 0x000fe40000010800 */
[--C-:B------:R-:W-:Y:S01]  /*16da0*/  FFMA.FTZ R95, R93, c[0x0][0x23c], -R101.reuse ;  /* 0x00008f005d5f7a23 */ /* 0x100fe20000010865 */
[----:B------:R-:W-:Y:S01]  /*16db0*/  HMMA.16816.F32.BF16 R12, R12, R10, R216 ;  /* 0x0000000a0c0c723c */ /* 0x000fe200000418d8 */
[----:B------:R-:W3:Y:S01]  /*16dc0*/  LDSM.16.MT88.4 R8, [R234+0x5800] ;  /* 0x00580000ea08783b */ /* 0x000ee20000004200 */
[----:B------:R-:W-:-:S02]  /*16dd0*/  FFMA.FTZ R93, R89, c[0x0][0x23c], -R101 ;  /* 0x00008f00595d7a23 */ /* 0x000fc40000010865 */
[----:B------:R-:W4:Y:S01]  /*16de0*/  MUFU.EX2 R121, R121 ;  /* 0x0000007900797308 */ /* 0x000f220000000800 */
[----:B--2---:R-:W-:Y:S01]  /*16df0*/  F2FP.BF16.PACK_AB R54, R113, R114 ;  /* 0x000000727136723e */ /* 0x004fe200000010ff */
[--C-:B------:R-:W-:Y:S01]  /*16e00*/  FFMA.FTZ R89, R81, c[0x0][0x23c], -R101.reuse ;  /* 0x00008f0051597a23 */ /* 0x100fe20000010865 */
[----:B------:R-:W-:Y:S01]  /*16e10*/  LDSM.16.MT88.4 R216, [R235+0x8c00] ;  /* 0x008c0000ebd8783b */ /* 0x000fe20000004200 */
[--C-:B------:R-:W-:Y:S02]  /*16e20*/  FFMA.FTZ R126, R146, c[0x0][0x23c], -R101.reuse ;  /* 0x00008f00927e7a23 */ /* 0x100fe40000010865 */
[--C-:B------:R-:W-:Y:S02]  /*16e30*/  FFMA.FTZ R81, R149, c[0x0][0x23c], -R101.reuse ;  /* 0x00008f0095517a23 */ /* 0x100fe40000010865 */
[----:B------:R-:W-:Y:S01]  /*16e40*/  MUFU.EX2 R132, R132 ;  /* 0x0000008400847308 */ /* 0x000fe20000000800 */
[----:B------:R-:W-:Y:S02]  /*16e50*/  FFMA.FTZ R146, R147, c[0x0][0x23c], -R0 ;  /* 0x00008f0093927a23 */ /* 0x000fe40000010800 */
[----:B------:R-:W-:-:S02]  /*16e60*/  FFMA.FTZ R99, R174, c[0x0][0x23c], -R101 ;  /* 0x00008f00ae637a23 */ /* 0x000fc40000010865 */
[--C-:B------:R-:W-:Y:S02]  /*16e70*/  FFMA.FTZ R149, R153, c[0x0][0x23c], -R0.reuse ;  /* 0x00008f0099957a23 */ /* 0x100fe40000010800 */
[--C-:B------:R-:W-:Y:S01]  /*16e80*/  FFMA.FTZ R145, R145, c[0x0][0x23c], -R0.reuse ;  /* 0x00008f0091917a23 */ /* 0x100fe20000010800 */
[----:B------:R-:W2:Y:S01]  /*16e90*/  MUFU.EX2 R136, R136 ;  /* 0x0000008800887308 */ /* 0x000ea20000000800 */
[----:B----4-:R-:W-:Y:S01]  /*16ea0*/  F2FP.BF16.PACK_AB R53, R121, R120 ;  /* 0x000000787935723e */ /* 0x010fe200000010ff */
[--C-:B------:R-:W-:Y:S02]  /*16eb0*/  FFMA.FTZ R147, R144, c[0x0][0x23c], -R0.reuse ;  /* 0x00008f0090937a23 */ /* 0x100fe40000010800 */
[--C-:B------:R-:W-:Y:S02]  /*16ec0*/  FFMA.FTZ R78, R155, c[0x0][0x23c], -R101.reuse ;  /* 0x00008f009b4e7a23 */ /* 0x100fe40000010865 */
[----:B------:R-:W-:Y:S02]  /*16ed0*/  FFMA.FTZ R153, R152, c[0x0][0x23c], -R0 ;  /* 0x00008f0098997a23 */ /* 0x000fe40000010800 */
[----:B------:R-:W-:Y:S01]  /*16ee0*/  MUFU.EX2 R112, R112 ;  /* 0x0000007000707308 */ /* 0x000fe20000000800 */
[----:B------:R-:W-:-:S02]  /*16ef0*/  FFMA.FTZ R97, R97, c[0x0][0x23c], -R101 ;  /* 0x00008f0061617a23 */ /* 0x000fc40000010865 */
[--C-:B------:R-:W-:Y:S02]  /*16f00*/  FFMA.FTZ R152, R162, c[0x0][0x23c], -R0.reuse ;  /* 0x00008f00a2987a23 */ /* 0x100fe40000010800 */
[--C-:B------:R-:W-:Y:S02]  /*16f10*/  FFMA.FTZ R154, R154, c[0x0][0x23c], -R0.reuse ;  /* 0x00008f009a9a7a23 */ /* 0x100fe40000010800 */
[--C-:B------:R-:W-:Y:S01]  /*16f20*/  FFMA.FTZ R155, R160, c[0x0][0x23c], -R0.reuse ;  /* 0x00008f00a09b7a23 */ /* 0x100fe20000010800 */
[----:B--2---:R-:W-:Y:S01]  /*16f30*/  F2FP.BF16.PACK_AB R55, R136, R132 ;  /* 0x000000848837723e */ /* 0x004fe200000010ff */
[----:B------:R-:W2:Y:S01]  /*16f40*/  MUFU.EX2 R111, R111 ;  /* 0x0000006f006f7308 */ /* 0x000ea20000000800 */
[--C-:B------:R-:W-:Y:S02]  /*16f50*/  FFMA.FTZ R160, R156, c[0x0][0x23c], -R0.reuse ;  /* 0x00008f009ca07a23 */ /* 0x100fe40000010800 */
[--C-:B------:R-:W-:Y:S02]  /*16f60*/  FFMA.FTZ R156, R159, c[0x0][0x23c], -R0.reuse ;  /* 0x00008f009f9c7a23 */ /* 0x100fe40000010800 */
[--C-:B------:R-:W-:Y:S01]  /*16f70*/  FFMA.FTZ R94, R70, c[0x0][0x23c], -R101.reuse ;  /* 0x00008f00465e7a23 */ /* 0x100fe20000010865 */
[----:B------:R-:W-:Y:S01]  /*16f80*/  HMMA.16816.F32.BF16 R40, R52, R44, R40 ;  /* 0x0000002c3428723c */ /* 0x000fe20000041828 */
[----:B------:R-:W-:Y:S01]  /*16f90*/  FFMA.FTZ R91, R85, c[0x0][0x23c], -R101 ;  /* 0x00008f00555b7a23 */ /* 0x000fe20000010865 */
[----:B------:R-:W4:Y:S01]  /*16fa0*/  MUFU.EX2 R108, R108 ;  /* 0x0000006c006c7308 */ /* 0x000f220000000800 */
[----:B------:R-:W-:-:S02]  /*16fb0*/  FFMA.FTZ R159, R173, c[0x0][0x23c], -R0 ;  /* 0x00008f00ad9f7a23 */ /* 0x000fc40000010800 */
[--C-:B------:R-:W-:Y:S02]  /*16fc0*/  FFMA.FTZ R158, R158, c[0x0][0x23c], -R0.reuse ;  /* 0x00008f009e9e7a23 */ /* 0x100fe40000010800 */
[--C-:B------:R-:W-:Y:S01]  /*16fd0*/  FFMA.FTZ R83, R163, c[0x0][0x23c], -R101.reuse ;  /* 0x00008f00a3537a23 */ /* 0x100fe20000010865 */
[C---:B------:R-:W-:Y:S01]  /*16fe0*/  HMMA.16816.F32.BF16 R4, R52.reuse, R46, R4 ;  /* 0x0000002e3404723c */ /* 0x040fe20000041804 */
[----:B------:R-:W5:Y:S01]  /*16ff0*/  LDSM.16.MT88.4 R44, [R235+0x5800] ;  /* 0x00580000eb2c783b */ /* 0x000f620000004200 */
[----:B------:R-:W-:Y:S01]  /*17000*/  MUFU.EX2 R141, R141 ;  /* 0x0000008d008d7308 */ /* 0x000fe20000000800 */
[--C-:B------:R-:W-:Y:S02]  /*17010*/  FFMA.FTZ R162, R164, c[0x0][0x23c], -R0.reuse ;  /* 0x00008f00a4a27a23 */ /* 0x100fe40000010800 */
[--C-:B------:R-:W-:Y:S02]  /*17020*/  FFMA.FTZ R163, R172, c[0x0][0x23c], -R0.reuse ;  /* 0x00008f00aca37a23 */ /* 0x100fe40000010800 */
[--C-:B------:R-:W-:Y:S01]  /*17030*/  FFMA.FTZ R151, R151, c[0x0][0x23c], -R0.reuse ;  /* 0x00008f0097977a23 */ /* 0x100fe20000010800 */
[----:B-1----:R-:W-:Y:S01]  /*17040*/  HMMA.16816.F32.BF16 R220, R52, R48, R220 ;  /* 0x0000003034dc723c */ /* 0x002fe200000418dc */
[----:B------:R-:W-:Y:S01]  /*17050*/  FFMA.FTZ R164, R150, c[0x0][0x23c], -R0 ;  /* 0x00008f0096a47a23 */ /* 0x000fe20000010800 */
[----:B------:R-:W1:Y:S01]  /*17060*/  MUFU.EX2 R139, R139 ;  /* 0x0000008b008b7308 */ /* 0x000e620000000800 */
[----:B------:R-:W-:-:S02]  /*17070*/  FFMA.FTZ R150, R157, c[0x0][0x23c], -R101 ;  /* 0x00008f009d967a23 */ /* 0x000fc40000010865 */
[--C-:B------:R-:W-:Y:S02]  /*17080*/  FFMA.FTZ R157, R161, c[0x0][0x23c], -R0.reuse ;  /* 0x00008f00a19d7a23 */ /* 0x100fe40000010800 */
[--C-:B------:R-:W-:Y:S01]  /*17090*/  FFMA.FTZ R85, R165, c[0x0][0x23c], -R101.reuse ;  /* 0x00008f00a5557a23 */ /* 0x100fe20000010865 */
[----:B------:R-:W-:Y:S01]  /*170a0*/  HMMA.16816.F32.BF16 R48, R52, R50, R12 ;  /* 0x000000323430723c */ /* 0x000fe2000004180c */
[----:B------:R-:W5:Y:S01]  /*170b0*/  LDSM.16.MT88.4 R12, [R234+0x5c00] ;  /* 0x005c0000ea0c783b */ /* 0x000f620000004200 */
[----:B------:R-:W-:Y:S01]  /*170c0*/  MUFU.EX2 R142, R142 ;  /* 0x0000008e008e7308 */ /* 0x000fe20000000800 */
[--C-:B------:R-:W-:Y:S02]  /*170d0*/  FFMA.FTZ R37, R37, c[0x0][0x23c], -R0.reuse ;  /* 0x00008f0025257a23 */ /* 0x100fe40000010800 */
[--C-:B------:R-:W-:Y:S02]  /*170e0*/  FFMA.FTZ R143, R143, c[0x0][0x23c], -R0.reuse ;  /* 0x00008f008f8f7a23 */ /* 0x100fe40000010800 */
[----:B--2---:R-:W-:Y:S01]  /*170f0*/  F2FP.BF16.PACK_AB R52, R111, R112 ;  /* 0x000000706f34723e */ /* 0x004fe200000010ff */
[----:B------:R-:W-:Y:S01]  /*17100*/  FFMA.FTZ R161, R33, c[0x0][0x23c], -R0 ;  /* 0x00008f0021a17a23 */ /* 0x000fe20000010800 */
[----:B----4-:R-:W-:Y:S01]  /*17110*/  F2FP.BF16.PACK_AB R54, R108, R110 ;  /* 0x0000006e6c36723e */ /* 0x010fe200000010ff */
[----:B------:R-:W2:Y:S01]  /*17120*/  MUFU.EX2 R140, R140 ;  /* 0x0000008c008c7308 */ /* 0x000ea20000000800 */
[----:B-1----:R-:W-:Y:S01]  /*17130*/  F2FP.BF16.PACK_AB R53, R139, R141 ;  /* 0x0000008d8b35723e */ /* 0x002fe200000010ff */
[----:B------:R-:W-:-:S02]  /*17140*/  FFMA.FTZ R33, R63, c[0x0][0x23c], -R101 ;  /* 0x00008f003f217a23 */ /* 0x000fc40000010865 */
[--C-:B------:R-:W-:Y:S02]  /*17150*/  FFMA.FTZ R63, R138, c[0x0][0x23c], -R0.reuse ;  /* 0x00008f008a3f7a23 */ /* 0x100fe40000010800 */
[--C-:B------:R-:W-:Y:S02]  /*17160*/  FFMA.FTZ R80, R175, c[0x0][0x23c], -R101.reuse ;  /* 0x00008f00af507a23 */ /* 0x100fe40000010865 */
[----:B------:R-:W1:Y:S01]  /*17170*/  MUFU.EX2 R106, R106 ;  /* 0x0000006a006a7308 */ /* 0x000e620000000800 */
[--C-:B------:R-:W-:Y:S02]  /*17180*/  FFMA.FTZ R29, R29, c[0x0][0x23c], -R0.reuse ;  /* 0x00008f001d1d7a23 */ /* 0x100fe40000010800 */
[--C-:B------:R-:W-:Y:S02]  /*17190*/  FFMA.FTZ R129, R129, c[0x0][0x23c], -R0.reuse ;  /* 0x00008f0081817a23 */ /* 0x100fe40000010800 */
[--C-:B------:R-:W-:Y:S02]  /*171a0*/  FFMA.FTZ R138, R25, c[0x0][0x23c], -R0.reuse ;  /* 0x00008f00198a7a23 */ /* 0x100fe40000010800 */
[----:B------:R-:W-:Y:S01]  /*171b0*/  FFMA.FTZ R25, R137, c[0x0][0x23c], -R101 ;  /* 0x00008f0089197a23 */ /* 0x000fe20000010865 */
[----:B--2---:R-:W-:Y:S01]  /*171c0*/  F2FP.BF16.PACK_AB R55, R140, R142 ;  /* 0x0000008e8c37723e */ /* 0x004fe200000010ff */
[----:B------:R-:W-:Y:S01]  /*171d0*/  MUFU.EX2 R99, R99 ;  /* 0x0000006300637308 */ /* 0x000fe20000000800 */
[----:B------:R-:W-:-:S02]  /*171e0*/  FFMA.FTZ R137, R117, c[0x0][0x23c], -R0 ;  /* 0x00008f0075897a23 */ /* 0x000fc40000010800 */
[----:B------:R-:W-:Y:S02]  /*171f0*/  FFMA.FTZ R74, R166, c[0x0][0x23c], -R101 ;  /* 0x00008f00a64a7a23 */ /* 0x000fe40000010865 */
[--C-:B------:R-:W-:Y:S01]  /*17200*/  FFMA.FTZ R117, R21, c[0x0][0x23c], -R0.reuse ;  /* 0x00008f0015757a23 */ /* 0x100fe20000010800 */
[C---:B---3--:R-:W-:Y:S01]  /*17210*/  HMMA.16816.F32.BF16 R40, R52.reuse, R8, R40 ;  /* 0x000000083428723c */ /* 0x048fe20000041828 */
[--C-:B------:R-:W-:Y:S01]  /*17220*/  FFMA.FTZ R115, R115, c[0x0][0x23c], -R0.reuse ;  /* 0x00008f0073737a23 */ /* 0x100fe20000010800 */
[----:B------:R-:W-:Y:S01]  /*17230*/  MUFU.EX2 R149, R149 ;  /* 0x0000009500957308 */ /* 0x000fe20000000800 */
[----:B------:R-:W-:Y:S02]  /*17240*/  FFMA.FTZ R165, R17, c[0x0][0x23c], -R0 ;  /* 0x00008f0011a57a23 */ /* 0x000fe40000010800 */
[----:B------:R-:W-:Y:S02]  /*17250*/  FFMA.FTZ R133, R208, R135, R133 ;  /* 0x00000087d0857223 */ /* 0x000fe40000010085 */
[----:B------:R-:W-:Y:S01]  /*17260*/  FFMA.FTZ R134, R209, R134, R130 ;  /* 0x00000086d1867223 */ /* 0x000fe20000010082 */
[----:B------:R-:W-:Y:S01]  /*17270*/  HMMA.16816.F32.BF16 R4, R52, R10, R4 ;  /* 0x0000000a3404723c */ /* 0x000fe20000041804 */
[----:B------:R-:W2:Y:S01]  /*17280*/  LDSM.16.MT88.4 R8, [R235+0x5c00] ;  /* 0x005c0000eb08783b */ /* 0x000ea20000004200 */
[----:B------:R-:W3:Y:S01]  /*17290*/  MUFU.EX2 R145, R145 ;  /* 0x0000009100917308 */ /* 0x000ee20000000800 */
[----:B------:R-:W-:-:S02]  /*172a0*/  FADD.FTZ R131, R131, R133 ;  /* 0x0000008583837221 */ /* 0x000fc40000010000 */
[----:B------:R-:W-:Y:S02]  /*172b0*/  FADD.FTZ R134, R124, R134 ;  /* 0x000000867c867221 */ /* 0x000fe40000010000 */
[----:B------:R-:W-:Y:S01]  /*172c0*/  FADD.FTZ R131, R128, R131 ;  /* 0x0000008380837221 */ /* 0x000fe20000010000 */
[C---:B-----5:R-:W-:Y:S01]  /*172d0*/  HMMA.16816.F32.BF16 R220, R52.reuse, R44, R220 ;  /* 0x0000002c34dc723c */ /* 0x060fe200000418dc */
[----:B------:R-:W-:Y:S01]  /*172e0*/  FADD.FTZ R122, R122, R134 ;  /* 0x000000867a7a7221 */ /* 0x000fe20000010000 */
[----:B------:R-:W-:Y:S01]  /*172f0*/  MUFU.EX2 R146, R146 ;  /* 0x0000009200927308 */ /* 0x000fe20000000800 */
[----:B------:R-:W-:Y:S01]  /*17300*/  FADD.FTZ R123, R123, R131 ;  /* 0x000000837b7b7221 */ /* 0x000fe20000010000 */
[----:B------:R-:W-:Y:S01]  /*17310*/  MOV R134, R102 ;  /* 0x0000006600867202 */ /* 0x000fe20000000f00 */
[----:B------:R-:W-:Y:S02]  /*17320*/  FADD.FTZ R122, R119, R122 ;  /* 0x0000007a777a7221 */ /* 0x000fe40000010000 */
[----:B------:R-:W-:Y:S01]  /*17330*/  FADD.FTZ R123, R118, R123 ;  /* 0x0000007b767b7221 */ /* 0x000fe20000010000 */
[----:B------:R-:W-:Y:S01]  /*17340*/  HMMA.16816.F32.BF16 R48, R52, R46, R48 ;  /* 0x0000002e3430723c */ /* 0x000fe20000041830 */
[----:B------:R-:W4:Y:S01]  /*17350*/  LDSM.16.MT88.4 R44, [R234+0x6000] ;  /* 0x00600000ea2c783b */ /* 0x000f220000004200 */
[----:B------:R-:W5:Y:S01]  /*17360*/  MUFU.EX2 R147, R147 ;  /* 0x0000009300937308 */ /* 0x000f620000000800 */
[----:B------:R-:W-:-:S02]  /*17370*/  FADD.FTZ R120, R120, R122 ;  /* 0x0000007a78787221 */ /* 0x000fc40000010000 */
[----:B------:R-:W-:Y:S02]  /*17380*/  FFMA.FTZ R70, R170, c[0x0][0x23c], -R101 ;  /* 0x00008f00aa467a23 */ /* 0x000fe40000010865 */
[----:B-1----:R-:W-:Y:S01]  /*17390*/  F2FP.BF16.PACK_AB R52, R106, R107 ;  /* 0x0000006b6a34723e */ /* 0x002fe200000010ff */
[----:B------:R-:W-:Y:S01]  /*173a0*/  FADD.FTZ R120, R121, R120 ;  /* 0x0000007879787221 */ /* 0x000fe20000010000 */
[----:B---3--:R-:W-:Y:S01]  /*173b0*/  F2FP.BF16.PACK_AB R53, R145, R149 ;  /* 0x000000959135723e */ /* 0x008fe200000010ff */
[----:B------:R-:W-:Y:S01]  /*173c0*/  MUFU.EX2 R98, R98 ;  /* 0x0000006200627308 */ /* 0x000fe20000000800 */
[----:B------:R-:W-:Y:S01]  /*173d0*/  F2FP.BF16.PACK_AB R54, R99, R100 ;  /* 0x000000646336723e */ /* 0x000fe200000010ff */
[----:B------:R-:W-:Y:S02]  /*173e0*/  FADD.FTZ R132, R132, R120 ;  /* 0x0000007884847221 */ /* 0x000fe40000010000 */
[----:B------:R-:W-:Y:S02]  /*173f0*/  FFMA.FTZ R109, R109, c[0x0][0x23c], -R0 ;  /* 0x00008f006d6d7a23 */ /* 0x000fe40000010800 */
[----:B------:R-:W-:Y:S01]  /*17400*/  FADD.FTZ R132, R136, R132 ;  /* 0x0000008488847221 */ /* 0x000fe20000010000 */
[----:B-----5:R-:W-:Y:S01]  /*17410*/  F2FP.BF16.PACK_AB R55, R147, R146 ;  /* 0x000000929337723e */ /* 0x020fe200000010ff */
[----:B------:R-:W1:Y:S02]  /*17420*/  MUFU.EX2 R97, R97 ;  /* 0x0000006100617308 */ /* 0x000e640000000800 */
[----:B------:R-:W-:Y:S01]  /*17430*/  FADD.FTZ R141, R141, R132 ;  /* 0x000000848d8d7221 */ /* 0x000fe20000010000 */
[----:B------:R-:W-:Y:S01]  /*17440*/  MOV R132, R103 ;  /* 0x0000006700847202 */ /* 0x000fe20000000f00 */
[----:B------:R-:W-:-:S02]  /*17450*/  FFMA.FTZ R166, R19, c[0x0][0x23c], -R0 ;  /* 0x00008f0013a67a23 */ /* 0x000fc40000010800 */
[----:B------:R-:W-:Y:S01]  /*17460*/  FADD.FTZ R141, R139, R141 ;  /* 0x0000008d8b8d7221 */ /* 0x000fe20000010000 */
[C---:B------:R-:W-:Y:S01]  /*17470*/  HMMA.16816.F32.BF16 R40, R52.reuse, R12, R40 ;  /* 0x0000000c3428723c */ /* 0x040fe20000041828 */
[--C-:B------:R-:W-:Y:S01]  /*17480*/  FFMA.FTZ R105, R105, c[0x0][0x23c], -R0.reuse ;  /* 0x00008f0069697a23 */ /* 0x100fe20000010800 */
[----:B------:R-:W-:Y:S01]  /*17490*/  MUFU.EX2 R96, R96 ;  /* 0x0000006000607308 */ /* 0x000fe20000000800 */
[----:B------:R-:W-:Y:S02]  /*174a0*/  FADD.FTZ R142, R142, R141 ;  /* 0x0000008d8e8e7221 */ /* 0x000fe40000010000 */
[----:B------:R-:W-:Y:S02]  /*174b0*/  FFMA.FTZ R23, R23, c[0x0][0x23c], -R0 ;  /* 0x00008f0017177a23 */ /* 0x000fe40000010800 */
[----:B------:R-:W-:Y:S01]  /*174c0*/  FADD.FTZ R142, R140, R142 ;  /* 0x0000008e8c8e7221 */ /* 0x000fe20000010000 */
[----:B------:R-:W-:Y:S01]  /*174d0*/  HMMA.16816.F32.BF16 R4, R52, R14, R4 ;  /* 0x0000000e3404723c */ /* 0x000fe20000041804 */
[----:B------:R-:W3:Y:S01]  /*174e0*/  LDSM.16.MT88.4 R12, [R235+0x6000] ;  /* 0x00600000eb0c783b */ /* 0x000ee20000004200 */
[----:B------:R-:W5:Y:S01]  /*174f0*/  MUFU.EX2 R95, R95 ;  /* 0x0000005f005f7308 */ /* 0x000f620000000800 */
[----:B------:R-:W-:-:S02]  /*17500*/  FADD.FTZ R149, R149, R142 ;  /* 0x0000008e95957221 */ /* 0x000fc40000010000 */
[--C-:B------:R-:W-:Y:S02]  /*17510*/  FFMA.FTZ R31, R31, c[0x0][0x23c], -R0.reuse ;  /* 0x00008f001f1f7a23 */ /* 0x100fe40000010800 */
[----:B------:R-:W-:Y:S01]  /*17520*/  FADD.FTZ R149, R145, R149 ;  /* 0x0000009591957221 */ /* 0x000fe20000010000 */
[C---:B--2---:R-:W-:Y:S01]  /*17530*/  HMMA.16816.F32.BF16 R220, R52.reuse, R8, R220 ;  /* 0x0000000834dc723c */ /* 0x044fe200000418dc */
[----:B------:R-:W-:Y:S01]  /*17540*/  FFMA.FTZ R27, R27, c[0x0][0x23c], -R0 ;  /* 0x00008f001b1b7a23 */ /* 0x000fe20000010800 */
[----:B------:R-:W2:Y:S01]  /*17550*/  MUFU.EX2 R153, R153 ;  /* 0x0000009900997308 */ /* 0x000ea20000000800 */
[----:B------:R-:W-:Y:S02]  /*17560*/  FADD.FTZ R146, R146, R149 ;  /* 0x0000009592927221 */ /* 0x000fe40000010000 */
[--C-:B------:R-:W-:Y:S02]  /*17570*/  FFMA.FTZ R144, R148, c[0x0][0x23c], -R101.reuse ;  /* 0x00008f0094907a23 */ /* 0x100fe40000010865 */
[----:B------:R-:W-:Y:S01]  /*17580*/  FADD.FTZ R146, R147, R146 ;  /* 0x0000009293927221 */ /* 0x000fe20000010000 */
[----:B------:R-:W-:Y:S01]  /*17590*/  HMMA.16816.F32.BF16 R48, R52, R10, R48 ;  /* 0x0000000a3430723c */ /* 0x000fe20000041830 */
[----:B------:R-:W3:Y:S01]  /*175a0*/  LDSM.16.MT88.4 R8, [R234+0x6400] ;  /* 0x00640000ea08783b */ /* 0x000ee20000004200 */
[----:B------:R-:W4:Y:S01]  /*175b0*/  MUFU.EX2 R152, R152 ;  /* 0x0000009800987308 */ /* 0x000f220000000800 */
[----:B------:R-:W-:-:S02]  /*175c0*/  FFMA.FTZ R148, R169, c[0x0][0x23c], -R101 ;  /* 0x00008f00a9947a23 */ /* 0x000fc40000010865 */
[--C-:B------:R-:W-:Y:S02]  /*175d0*/  FFMA.FTZ R65, R65, c[0x0][0x23c], -R101.reuse ;  /* 0x00008f0041417a23 */ /* 0x100fe40000010865 */
[----:B-1----:R-:W-:Y:S01]  /*175e0*/  F2FP.BF16.PACK_AB R52, R97, R98 ;  /* 0x000000626134723e */ /* 0x002fe200000010ff */
[----:B------:R-:W-:Y:S01]  /*175f0*/  FFMA.FTZ R24, R24, c[0x0][0x23c], -R0 ;  /* 0x00008f0018187a23 */ /* 0x000fe20000010800 */
[----:B-----5:R-:W-:Y:S01]  /*17600*/  F2FP.BF16.PACK_AB R54, R95, R96 ;  /* 0x000000605f36723e */ /* 0x020fe200000010ff */
[----:B------:R-:W1:Y:S01]  /*17610*/  MUFU.EX2 R154, R154 ;  /* 0x0000009a009a7308 */ /* 0x000e620000000800 */
[----:B--2---:R-:W-:Y:S02]  /*17620*/  FADD.FTZ R146, R153, R146 ;  /* 0x0000009299927221 */ /* 0x004fe40000010000 */
[----:B------:R-:W-:Y:S02]  /*17630*/  FFMA.FTZ R26, R26, c[0x0][0x23c], -R0 ;  /* 0x00008f001a1a7a23 */ /* 0x000fe40000010800 */
[----:B------:R-:W-:-:S02]  /*17640*/  FFMA.FTZ R67, R67, c[0x0][0x23c], -R101 ;  /* 0x00008f0043437a23 */ /* 0x000fc40000010865 */
[----:B------:R-:W-:Y:S01]  /*17650*/  FFMA.FTZ R28, R28, c[0x0][0x23c], -R0 ;  /* 0x00008f001c1c7a23 */ /* 0x000fe20000010800 */
[----:B------:R-:W2:Y:S01]  /*17660*/  MUFU.EX2 R155, R155 ;  /* 0x0000009b009b7308 */ /* 0x000ea20000000800 */
[C---:B----4-:R-:W-:Y:S01]  /*17670*/  F2FP.BF16.PACK_AB R53, R152.reuse, R153 ;  /* 0x000000999835723e */ /* 0x050fe200000010ff */
[----:B------:R-:W-:Y:S02]  /*17680*/  FADD.FTZ R152, R152, R146 ;  /* 0x0000009298987221 */ /* 0x000fe40000010000 */
[----:B------:R-:W-:Y:S02]  /*17690*/  FFMA.FTZ R32, R32, c[0x0][0x23c], -R0 ;  /* 0x00008f0020207a23 */ /* 0x000fe40000010800 */
[----:B------:R-:W-:Y:S02]  /*176a0*/  FFMA.FTZ R34, R34, c[0x0][0x23c], -R101 ;  /* 0x00008f0022227a23 */ /* 0x000fe40000010865 */
[----:B------:R-:W-:Y:S01]  /*176b0*/  MUFU.EX2 R94, R94 ;  /* 0x0000005e005e7308 */ /* 0x000fe20000000800 */
[----:B-1----:R-:W-:-:S02]  /*176c0*/  FADD.FTZ R152, R154, R152 ;  /* 0x000000989a987221 */ /* 0x002fc40000010000 */
[----:B------:R-:W-:Y:S02]  /*176d0*/  FFMA.FTZ R208, R127, c[0x0][0x23c], -R101 ;  /* 0x00008f007fd07a23 */ /* 0x000fe40000010865 */
[----:B------:R-:W-:Y:S01]  /*176e0*/  FFMA.FTZ R209, R125, c[0x0][0x23c], -R0 ;  /* 0x00008f007dd17a23 */ /* 0x000fe20000010800 */
[C---:B--2---:R-:W-:Y:S02]  /*176f0*/  F2FP.BF16.PACK_AB R55, R155.reuse, R154 ;  /* 0x0000009a9b37723e */ /* 0x044fe400000010ff */
[----:B------:R-:W1:Y:S01]  /*17700*/  MUFU.EX2 R93, R93 ;  /* 0x0000005d005d7308 */ /* 0x000e620000000800 */
[----:B------:R-:W-:-:S04]  /*17710*/  FADD.FTZ R155, R155, R152 ;  /* 0x000000989b9b7221 */ /* 0x000fc80000010000 */
[C---:B------:R-:W-:Y:S03]  /*17720*/  HMMA.16816.F32.BF16 R40, R52.reuse, R44, R40 ;  /* 0x0000002c3428723c */ /* 0x040fe60000041828 */
[----:B------:R-:W-:Y:S05]  /*17730*/  MUFU.EX2 R92, R92 ;  /* 0x0000005c005c7308 */ /* 0x000fea0000000800 */
[C---:B------:R-:W-:Y:S01]  /*17740*/  HMMA.16816.F32.BF16 R4, R52.reuse, R46, R4 ;  /* 0x0000002e3404723c */ /* 0x040fe20000041804 */
[----:B------:R-:W2:Y:S02]  /*17750*/  LDSM.16.MT88.4 R44, [R235+0x6400] ;  /* 0x00640000eb2c783b */ /* 0x000ea40000004200 */
[----:B------:R-:W4:Y:S05]  /*17760*/  MUFU.EX2 R91, R91 ;  /* 0x0000005b005b7308 */ /* 0x000f2a0000000800 */
[C---:B---3--:R-:W-:Y:S03]  /*17770*/  HMMA.16816.F32.BF16 R220, R52.reuse, R12, R220 ;  /* 0x0000000c34dc723c */ /* 0x048fe600000418dc */
[----:B------:R-:W3:Y:S05]  /*17780*/  MUFU.EX2 R160, R160 ;  /* 0x000000a000a07308 */ /* 0x000eea0000000800 */
[----:B------:R-:W-:Y:S01]  /*17790*/  HMMA.16816.F32.BF16 R48, R52, R14, R48 ;  /* 0x0000000e3430723c */ /* 0x000fe20000041830 */
[----:B------:R-:W5:Y:S02]  /*177a0*/  LDSM.16.MT88.4 R12, [R234+0x6800] ;  /* 0x00680000ea0c783b */ /* 0x000f640000004200 */
[----:B------:R-:W2:Y:S04]  /*177b0*/  MUFU.EX2 R156, R156 ;  /* 0x0000009c009c7308 */ /* 0x000ea80000000800 */
[----:B-1----:R-:W-:-:S02]  /*177c0*/  F2FP.BF16.PACK_AB R52, R93, R94 ;  /* 0x0000005e5d34723e */ /* 0x002fc400000010ff */
[----:B----4-:R-:W-:Y:S02]  /*177d0*/  F2FP.BF16.PACK_AB R54, R91, R92 ;  /* 0x0000005c5b36723e */ /* 0x010fe400000010ff */
[----:B------:R-:W1:Y:S01]  /*177e0*/  MUFU.EX2 R159, R159 ;  /* 0x0000009f009f7308 */ /* 0x000e620000000800 */
[----:B---3--:R-:W-:-:S07]  /*177f0*/  FADD.FTZ R155, R160, R155 ;  /* 0x0000009ba09b7221 */ /* 0x008fce0000010000 */
[----:B------:R-:W3:Y:S01]  /*17800*/  MUFU.EX2 R158, R158 ;  /* 0x0000009e009e7308 */ /* 0x000ee20000000800 */
[C---:B--2---:R-:W-:Y:S01]  /*17810*/  F2FP.BF16.PACK_AB R53, R156.reuse, R160 ;  /* 0x000000a09c35723e */ /* 0x044fe200000010ff */
[----:B------:R-:W-:-:S06]  /*17820*/  FADD.FTZ R156, R156, R155 ;  /* 0x0000009b9c9c7221 */ /* 0x000fcc0000010000 */
[----:B------:R-:W-:Y:S01]  /*17830*/  MUFU.EX2 R90, R90 ;  /* 0x0000005a005a7308 */ /* 0x000fe20000000800 */
[----:B-1----:R-:W-:Y:S01]  /*17840*/  FADD.FTZ R156, R159, R156 ;  /* 0x0000009c9f9c7221 */ /* 0x002fe20000010000 */
[----:B---3--:R-:W-:-:S06]  /*17850*/  F2FP.BF16.PACK_AB R55, R158, R159 ;  /* 0x0000009f9e37723e */ /* 0x008fcc00000010ff */
[----:B------:R-:W1:Y:S01]  /*17860*/  MUFU.EX2 R89, R89 ;  /* 0x0000005900597308 */ /* 0x000e620000000800 */
[----:B------:R-:W-:Y:S01]  /*17870*/  FADD.FTZ R156, R158, R156 ;  /* 0x0000009c9e9c7221 */ /* 0x000fe20000010000 */
[C---:B------:R-:W-:Y:S06]  /*17880*/  HMMA.16816.F32.BF16 R40, R52.reuse, R8, R40 ;  /* 0x000000083428723c */ /* 0x040fec0000041828 */
[----:B------:R-:W-:Y:S02]  /*17890*/  MUFU.EX2 R88, R88 ;  /* 0x0000005800587308 */ /* 0x000fe40000000800 */
[C---:B------:R-:W-:Y:S01]  /*178a0*/  HMMA.16816.F32.BF16 R4, R52.reuse, R10, R4 ;  /* 0x0000000a3404723c */ /* 0x040fe20000041804 */
[----:B------:R-:W2:Y:S05]  /*178b0*/  LDSM.16.MT88.4 R8, [R235+0x6800] ;  /* 0x00680000eb08783b */ /* 0x000eaa0000004200 */
[----:B------:R-:W3:Y:S02]  /*178c0*/  MUFU.EX2 R87, R87 ;  /* 0x0000005700577308 */ /* 0x000ee40000000800 */
[C---:B------:R-:W-:Y:S06]  /*178d0*/  HMMA.16816.F32.BF16 R220, R52.reuse, R44, R220 ;  /* 0x0000002c34dc723c */ /* 0x040fec00000418dc */
[----:B------:R-:W-:Y:S02]  /*178e0*/  MUFU.EX2 R163, R163 ;  /* 0x000000a300a37308 */ /* 0x000fe40000000800 */
[----:B------:R-:W-:Y:S01]  /*178f0*/  HMMA.16816.F32.BF16 R48, R52, R46, R48 ;  /* 0x0000002e3430723c */ /* 0x000fe20000041830 */
[----:B------:R-:W4:Y:S05]  /*17900*/  LDSM.16.MT88.4 R44, [R234+0x6c00] ;  /* 0x006c0000ea2c783b */ /* 0x000f2a0000004200 */
[----:B------:R-:W5:Y:S01]  /*17910*/  MUFU.EX2 R151, R151 ;  /* 0x0000009700977308 */ /* 0x000f620000000800 */
[----:B-1----:R-:W-:-:S02]  /*17920*/  F2FP.BF16.PACK_AB R52, R89, R90 ;  /* 0x0000005a5934723e */ /* 0x002fc400000010ff */
[----:B---3--:R-:W-:-:S05]  /*17930*/  F2FP.BF16.PACK_AB R54, R87, R88 ;  /* 0x000000585736723e */ /* 0x008fca00000010ff */
[----:B------:R-:W-:Y:S08]  /*17940*/  MUFU.EX2 R162, R162 ;  /* 0x000000a200a27308 */ /* 0x000ff00000000800 */
[----:B------:R-:W1:Y:S01]  /*17950*/  MUFU.EX2 R164, R164 ;  /* 0x000000a400a47308 */ /* 0x000e620000000800 */
[----:B-----5:R-:W-:Y:S01]  /*17960*/  F2FP.BF16.PACK_AB R53, R151, R163 ;  /* 0x000000a39735723e */ /* 0x020fe200000010ff */
[----:B------:R-:W-:-:S04]  /*17970*/  FADD.FTZ R163, R163, R156 ;  /* 0x0000009ca3a37221 */ /* 0x000fc80000010000 */
[----:B------:R-:W-:Y:S02]  /*17980*/  FADD.FTZ R163, R151, R163 ;  /* 0x000000a397a37221 */ /* 0x000fe40000010000 */
[----:B------:R-:W-:Y:S01]  /*17990*/  MUFU.EX2 R86, R86 ;  /* 0x0000005600567308 */ /* 0x000fe20000000800 */
[----:B-1----:R-:W-:-:S07]  /*179a0*/  F2FP.BF16.PACK_AB R55, R164, R162 ;  /* 0x000000a2a437723e */ /* 0x002fce00000010ff */
[----:B------:R-:W1:Y:S01]  /*179b0*/  MUFU.EX2 R85, R85 ;  /* 0x0000005500557308 */ /* 0x000e620000000800 */
[----:B------:R-:W-:-:S04]  /*179c0*/  FADD.FTZ R162, R162, R163 ;  /* 0x000000a3a2a27221 */ /* 0x000fc80000010000 */
[----:B------:R-:W-:Y:S01]  /*179d0*/  FADD.FTZ R162, R164, R162 ;  /* 0x000000a2a4a27221 */ /* 0x000fe20000010000 */
[C---:B------:R-:W-:Y:S02]  /*179e0*/  HMMA.16816.F32.BF16 R40, R52.reuse, R12, R40 ;  /* 0x0000000c3428723c */ /* 0x040fe40000041828 */
        /* <DEDUP_REMOVED lines=9> */
[----:B-1----:R-:W-:-:S02]  /*17a80*/  F2FP.BF16.PACK_AB R52, R85, R86 ;  /* 0x000000565534723e */ /* 0x002fc400000010ff */
[----:B-----5:R-:W-:Y:S01]  /*17a90*/  F2FP.BF16.PACK_AB R54, R83, R84 ;  /* 0x000000545336723e */ /* 0x020fe200000010ff */
[----:B------:R-:W1:Y:S08]  /*17aa0*/  MUFU.EX2 R143, R143 ;  /* 0x0000008f008f7308 */ /* 0x000e700000000800 */
[----:B------:R-:W5:Y:S01]  /*17ab0*/  MUFU.EX2 R161, R161 ;  /* 0x000000a100a17308 */ /* 0x000f620000000800 */
[----:B----4-:R-:W-:Y:S01]  /*17ac0*/  F2FP.BF16.PACK_AB R53, R37, R157 ;  /* 0x0000009d2535723e */ /* 0x010fe200000010ff */
[----:B------:R-:W-:-:S04]  /*17ad0*/  FADD.FTZ R157, R157, R162 ;  /* 0x000000a29d9d7221 */ /* 0x000fc80000010000 */
[----:B------:R-:W-:Y:S02]  /*17ae0*/  FADD.FTZ R157, R37, R157 ;  /* 0x0000009d259d7221 */ /* 0x000fe40000010000 */
[----:B------:R-:W-:Y:S01]  /*17af0*/  MUFU.EX2 R82, R82 ;  /* 0x0000005200527308 */ /* 0x000fe20000000800 */
[----:B------:R-:W-:Y:S02]  /*17b00*/  FFMA.FTZ R37, R75, c[0x0][0x23c], -R101 ;  /* 0x00008f004b257a23 */ /* 0x000fe40000010865 */
[----:B-1----:R-:W-:Y:S01]  /*17b10*/  FADD.FTZ R157, R143, R157 ;  /* 0x0000009d8f9d7221 */ /* 0x002fe20000010000 */
[----:B-----5:R-:W-:-:S04]  /*17b20*/  F2FP.BF16.PACK_AB R55, R161, R143 ;  /* 0x0000008fa137723e */ /* 0x020fc800000010ff */
[----:B------:R-:W1:Y:S01]  /*17b30*/  MUFU.EX2 R81, R81 ;  /* 0x0000005100517308 */ /* 0x000e620000000800 */
[----:B------:R-:W-:Y:S02]  /*17b40*/  FADD.FTZ R161, R161, R157 ;  /* 0x0000009da1a17221 */ /* 0x000fe40000010000 */
[C---:B------:R-:W-:Y:S05]  /*17b50*/  HMMA.16816.F32.BF16 R40, R52.reuse, R44, R40 ;  /* 0x0000002c3428723c */ /* 0x040fea0000041828 */
[----:B------:R-:W-:Y:S03]  /*17b60*/  MUFU.EX2 R80, R80 ;  /* 0x0000005000507308 */ /* 0x000fe60000000800 */
[C---:B------:R-:W-:Y:S01]  /*17b70*/  HMMA.16816.F32.BF16 R4, R52.reuse, R46, R4 ;  /* 0x0000002e3404723c */ /* 0x040fe20000041804 */
[----:B------:R-:W4:Y:S04]  /*17b80*/  LDSM.16.MT88.4 R44, [R235+0x7000] ;  /* 0x00700000eb2c783b */ /* 0x000f280000004200 */
[----:B------:R-:W5:Y:S03]  /*17b90*/  MUFU.EX2 R79, R79 ;  /* 0x0000004f004f7308 */ /* 0x000f660000000800 */
[C---:B---3--:R-:W-:Y:S05]  /*17ba0*/  HMMA.16816.F32.BF16 R220, R52.reuse, R12, R220 ;  /* 0x0000000c34dc723c */ /* 0x048fea00000418dc */
[----:B------:R-:W3:Y:S03]  /*17bb0*/  MUFU.EX2 R63, R63 ;  /* 0x0000003f003f7308 */ /* 0x000ee60000000800 */
[----:B------:R-:W-:Y:S01]  /*17bc0*/  HMMA.16816.F32.BF16 R48, R52, R14, R48 ;  /* 0x0000000e3430723c */ /* 0x000fe20000041830 */
[----:B------:R-:W-:Y:S04]  /*17bd0*/  LDSM.16.MT88.4 R12, [R234+0x7400] ;  /* 0x00740000ea0c783b */ /* 0x000fe80000004200 */
[----:B------:R-:W2:Y:S02]  /*17be0*/  MUFU.EX2 R29, R29 ;  /* 0x0000001d001d7308 */ /* 0x000ea40000000800 */
[----:B-1----:R-:W-:-:S02]  /*17bf0*/  F2FP.BF16.PACK_AB R52, R81, R82 ;  /* 0x000000525134723e */ /* 0x002fc400000010ff */
[----:B-----5:R-:W-:-:S04]  /*17c00*/  F2FP.BF16.PACK_AB R54, R79, R80 ;  /* 0x000000504f36723e */ /* 0x020fc800000010ff */
[----:B------:R-:W-:Y:S01]  /*17c10*/  MUFU.EX2 R129, R129 ;  /* 0x0000008100817308 */ /* 0x000fe20000000800 */
[----:B---3--:R-:W-:-:S07]  /*17c20*/  FADD.FTZ R161, R63, R161 ;  /* 0x000000a13fa17221 */ /* 0x008fce0000010000 */
[----:B------:R-:W1:Y:S01]  /*17c30*/  MUFU.EX2 R138, R138 ;  /* 0x0000008a008a7308 */ /* 0x000e620000000800 */
[C---:B--2---:R-:W-:Y:S01]  /*17c40*/  F2FP.BF16.PACK_AB R53, R29.reuse, R63 ;  /* 0x0000003f1d35723e */ /* 0x044fe200000010ff */
[----:B------:R-:W-:Y:S02]  /*17c50*/  FADD.FTZ R161, R29, R161 ;  /* 0x000000a11da17221 */ /* 0x000fe40000010000 */
[----:B------:R-:W-:-:S04]  /*17c60*/  FFMA.FTZ R29, R59, c[0x0][0x23c], -R0 ;  /* 0x00008f003b1d7a23 */ /* 0x000fc80000010800 */
        /* <DEDUP_REMOVED lines=8> */
[----:B------:R-:W2:Y:S01]  /*17cf0*/  LDSM.16.MT88.4 R8, [R235+0x7400] ;  /* 0x00740000eb08783b */ /* 0x000ea20000004200 */
[----:B------:R-:W3:Y:S06]  /*17d00*/  MUFU.EX2 R74, R74 ;  /* 0x0000004a004a7308 */ /* 0x000eec0000000800 */
[C---:B----4-:R-:W-:Y:S02]  /*17d10*/  HMMA.16816.F32.BF16 R220, R52.reuse, R44, R220 ;  /* 0x0000002c34dc723c */ /* 0x050fe400000418dc */
[----:B------:R-:W-:Y:S06]  /*17d20*/  MUFU.EX2 R137, R137 ;  /* 0x0000008900897308 */ /* 0x000fec0000000800 */
[----:B------:R-:W-:Y:S01]  /*17d30*/  HMMA.16816.F32.BF16 R48, R52, R46, R48 ;  /* 0x0000002e3430723c */ /* 0x000fe20000041830 */
[----:B------:R-:W4:Y:S01]  /*17d40*/  LDSM.16.MT88.4 R44, [R234+0x7800] ;  /* 0x00780000ea2c783b */ /* 0x000f220000004200 */
[----:B------:R-:W5:Y:S05]  /*17d50*/  MUFU.EX2 R117, R117 ;  /* 0x0000007500757308 */ /* 0x000f6a0000000800 */
[----:B-1----:R-:W-:-:S02]  /*17d60*/  F2FP.BF16.PACK_AB R52, R77, R78 ;  /* 0x0000004e4d34723e */ /* 0x002fc400000010ff */
[----:B---3--:R-:W-:Y:S01]  /*17d70*/  F2FP.BF16.PACK_AB R54, R74, R76 ;  /* 0x0000004c4a36723e */ /* 0x008fe200000010ff */
[----:B------:R-:W-:Y:S08]  /*17d80*/  MUFU.EX2 R115, R115 ;  /* 0x0000007300737308 */ /* 0x000ff00000000800 */
[----:B------:R-:W1:Y:S01]  /*17d90*/  MUFU.EX2 R165, R165 ;  /* 0x000000a500a57308 */ /* 0x000e620000000800 */
[----:B-----5:R-:W-:Y:S01]  /*17da0*/  F2FP.BF16.PACK_AB R53, R117, R137 ;  /* 0x000000897535723e */ /* 0x020fe200000010ff */
[----:B------:R-:W-:-:S04]  /*17db0*/  FADD.FTZ R137, R137, R129 ;  /* 0x0000008189897221 */ /* 0x000fc80000010000 */
[----:B------:R-:W-:Y:S02]  /*17dc0*/  FADD.FTZ R137, R117, R137 ;  /* 0x0000008975897221 */ /* 0x000fe40000010000 */
[----:B------:R-:W-:Y:S01]  /*17dd0*/  MUFU.EX2 R72, R72 ;  /* 0x0000004800487308 */ /* 0x000fe20000000800 */
[----:B-1----:R-:W-:-:S07]  /*17de0*/  F2FP.BF16.PACK_AB R55, R165, R115 ;  /* 0x00000073a537723e */ /* 0x002fce00000010ff */
[----:B------:R-:W-:Y:S01]  /*17df0*/  MUFU.EX2 R70, R70 ;  /* 0x0000004600467308 */ /* 0x000fe20000000800 */
[----:B------:R-:W-:-:S04]  /*17e00*/  FADD.FTZ R115, R115, R137 ;  /* 0x0000008973737221 */ /* 0x000fc80000010000 */
[----:B------:R-:W-:Y:S01]  /*17e10*/  FADD.FTZ R115, R165, R115 ;  /* 0x00000073a5737221 */ /* 0x000fe20000010000 */
[C---:B--2---:R-:W-:Y:S02]  /*17e20*/  HMMA.16816.F32.BF16 R220, R52.reuse, R8, R220 ;  /* 0x0000000834dc723c */ /* 0x044fe400000418dc */
[----:B------:R-:W-:Y:S05]  /*17e30*/  MUFU.EX2 R68, R68 ;  /* 0x0000004400447308 */ /* 0x000fea0000000800 */
[----:B------:R-:W-:Y:S01]  /*17e40*/  FFMA.FTZ R8, R16, c[0x0][0x23c], -R0 ;  /* 0x00008f0010087a23 */ /* 0x000fe20000010800 */
[----:B------:R-:W-:Y:S01]  /*17e50*/  HMMA.16816.F32.BF16 R40, R52, R12, R40 ;  /* 0x0000000c3428723c */ /* 0x000fe20000041828 */
[----:B------:R-:W-:Y:S01]  /*17e60*/  FADD.FTZ R16, R116, R123 ;  /* 0x0000007b74107221 */ /* 0x000fe20000010000 */
[----:B------:R-:W1:Y:S03]  /*17e70*/  MUFU.EX2 R66, R66 ;  /* 0x0000004200427308 */ /* 0x000e660000000800 */
[----:B------:R-:W-:-:S03]  /*17e80*/  FADD.FTZ R16, R114, R16 ;  /* 0x0000001072107221 */ /* 0x000fc60000010000 */
[----:B------:R-:W-:Y:S01]  /*17e90*/  HMMA.16816.F32.BF16 R4, R52, R14, R4 ;  /* 0x0000000e3404723c */ /* 0x000fe20000041804 */
[----:B------:R-:W-:Y:S01]  /*17ea0*/  FADD.FTZ R16, R113, R16 ;  /* 0x0000001071107221 */ /* 0x000fe20000010000 */
[----:B------:R-:W-:Y:S01]  /*17eb0*/  MUFU.EX2 R109, R109 ;  /* 0x0000006d006d7308 */ /* 0x000fe20000000800 */
[----:B------:R-:W2:Y:S02]  /*17ec0*/  LDSM.16.MT88.4 R12, [R235+0x7800] ;  /* 0x00780000eb0c783b */ /* 0x000ea40000004200 */
[----:B------:R-:W-:-:S03]  /*17ed0*/  FADD.FTZ R112, R112, R16 ;  /* 0x0000001070707221 */ /* 0x000fc60000010000 */
[----:B------:R-:W-:Y:S01]  /*17ee0*/  HMMA.16816.F32.BF16 R48, R52, R10, R48 ;  /* 0x0000000a3430723c */ /* 0x000fe20000041830 */
[----:B------:R-:W-:Y:S01]  /*17ef0*/  FADD.FTZ R112, R111, R112 ;  /* 0x000000706f707221 */ /* 0x000fe20000010000 */
[----:B------:R-:W3:Y:S01]  /*17f00*/  MUFU.EX2 R166, R166 ;  /* 0x000000a600a67308 */ /* 0x000ee20000000800 */
[----:B------:R-:W5:Y:S02]  /*17f10*/  LDSM.16.MT88.4 R52, [R234+0x7c00] ;  /* 0x007c0000ea34783b */ /* 0x000f640000004200 */
[----:B------:R-:W-:Y:S02]  /*17f20*/  FADD.FTZ R110, R110, R112 ;  /* 0x000000706e6e7221 */ /* 0x000fe40000010000 */
[----:B-1----:R-:W-:Y:S02]  /*17f30*/  F2FP.BF16.PACK_AB R10, R66, R68 ;  /* 0x00000044420a723e */ /* 0x002fe400000010ff */
[----:B------:R-:W-:Y:S01]  /*17f40*/  FADD.FTZ R110, R108, R110 ;  /* 0x0000006e6c6e7221 */ /* 0x000fe20000010000 */
[----:B------:R-:W1:Y:S03]  /*17f50*/  MUFU.EX2 R105, R105 ;  /* 0x0000006900697308 */ /* 0x000e660000000800 */
[----:B------:R-:W-:-:S04]  /*17f60*/  FADD.FTZ R107, R107, R110 ;  /* 0x0000006e6b6b7221 */ /* 0x000fc80000010000 */
[----:B------:R-:W-:Y:S01]  /*17f70*/  FADD.FTZ R107, R106, R107 ;  /* 0x0000006b6a6b7221 */ /* 0x000fe20000010000 */
[----:B------:R-:W2:Y:S01]  /*17f80*/  MUFU.EX2 R130, R23 ;  /* 0x0000001700827308 */ /* 0x000ea20000000800 */
[----:B---3--:R-:W-:Y:S01]  /*17f90*/  F2FP.BF16.PACK_AB R9, R166, R109 ;  /* 0x0000006da609723e */ /* 0x008fe200000010ff */
[----:B------:R-:W-:Y:S02]  /*17fa0*/  FADD.FTZ R109, R109, R115 ;  /* 0x000000736d6d7221 */ /* 0x000fe40000010000 */
[----:B------:R-:W-:Y:S02]  /*17fb0*/  FADD.FTZ R107, R100, R107 ;  /* 0x0000006b646b7221 */ /* 0x000fe40000010000 */
[----:B------:R-:W-:Y:S02]  /*17fc0*/  FADD.FTZ R109, R166, R109 ;  /* 0x0000006da66d7221 */ /* 0x000fe40000010000 */
[----:B------:R-:W-:Y:S01]  /*17fd0*/  FADD.FTZ R99, R99, R107 ;  /* 0x0000006b63637221 */ /* 0x000fe20000010000 */
[----:B------:R3:W3:Y:S01]  /*17fe0*/  MUFU.EX2 R116, R8 ;  /* 0x0000000800747308 */ /* 0x0006e20000000800 */
[----:B-1----:R-:W-:-:S02]  /*17ff0*/  FADD.FTZ R109, R105, R109 ;  /* 0x0000006d696d7221 */ /* 0x002fc40000010000 */
[----:B------:R-:W-:-:S04]  /*18000*/  FADD.FTZ R99, R98, R99 ;  /* 0x0000006362637221 */ /* 0x000fc80000010000 */
[----:B------:R-:W-:Y:S01]  /*18010*/  FADD.FTZ R97, R97, R99 ;  /* 0x0000006361617221 */ /* 0x000fe20000010000 */
[C---:B--2---:R-:W-:Y:S01]  /*18020*/  F2FP.BF16.PACK_AB R11, R130.reuse, R105 ;  /* 0x00000069820b723e */ /* 0x044fe200000010ff */
[----:B------:R-:W-:Y:S01]  /*18030*/  MUFU.EX2 R64, R64 ;  /* 0x0000004000407308 */ /* 0x000fe20000000800 */
[----:B------:R-:W-:Y:S02]  /*18040*/  FADD.FTZ R130, R130, R109 ;  /* 0x0000006d82827221 */ /* 0x000fe40000010000 */
[----:B------:R-:W-:-:S04]  /*18050*/  FADD.FTZ R97, R96, R97 ;  /* 0x0000006160617221 */ /* 0x000fc80000010000 */
[----:B------:R-:W-:Y:S01]  /*18060*/  FADD.FTZ R95, R95, R97 ;  /* 0x000000615f5f7221 */ /* 0x000fe20000010000 */
[----:B---3--:R-:W-:Y:S01]  /*18070*/  F2FP.BF16.PACK_AB R8, R70, R72 ;  /* 0x000000484608723e */ /* 0x008fe200000010ff */
[----:B------:R-:W1:Y:S01]  /*18080*/  MUFU.EX2 R62, R62 ;  /* 0x0000003e003e7308 */ /* 0x000e620000000800 */
[----:B------:R-:W-:Y:S02]  /*18090*/  FADD.FTZ R130, R116, R130 ;  /* 0x0000008274827221 */ /* 0x000fe40000010000 */
[----:B------:R-:W-:-:S03]  /*180a0*/  FADD.FTZ R95, R94, R95 ;  /* 0x0000005f5e5f7221 */ /* 0x000fc60000010000 */
[C---:B----4-:R-:W-:Y:S01]  /*180b0*/  HMMA.16816.F32.BF16 R40, R8.reuse, R44, R40 ;  /* 0x0000002c0828723c */ /* 0x050fe20000041828 */
[----:B------:R-:W-:Y:S01]  /*180c0*/  FADD.FTZ R95, R93, R95 ;  /* 0x0000005f5d5f7221 */ /* 0x000fe20000010000 */
[----:B------:R-:W-:Y:S03]  /*180d0*/  MUFU.EX2 R60, R60 ;  /* 0x0000003c003c7308 */ /* 0x000fe60000000800 */
[----:B------:R-:W-:Y:S02]  /*180e0*/  FADD.FTZ R92, R92, R95 ;  /* 0x0000005f5c5c7221 */ /* 0x000fe40000010000 */
[----:B------:R-:W-:Y:S01]  /*180f0*/  FFMA.FTZ R44, R18, c[0x0][0x23c], -R0 ;  /* 0x00008f00122c7a23 */ /* 0x000fe20000010800 */
[----:B------:R-:W-:Y:S01]  /*18100*/  HMMA.16816.F32.BF16 R4, R8, R46, R4 ;  /* 0x0000002e0804723c */ /* 0x000fe20000041804 */
[----:B------:R-:W2:Y:S01]  /*18110*/  LDSM.16.MT88.4 R16, [R235+0x7c00] ;  /* 0x007c0000eb10783b */ /* 0x000ea20000004200 */
[----:B------:R-:W-:Y:S01]  /*18120*/  FADD.FTZ R92, R91, R92 ;  /* 0x0000005c5b5c7221 */ /* 0x000fe20000010000 */
[----:B------:R-:W3:Y:S01]  /*18130*/  MUFU.EX2 R58, R58 ;  /* 0x0000003a003a7308 */ /* 0x000ee20000000800 */
[----:B------:R-:W-:-:S02]  /*18140*/  FFMA.FTZ R45, R20, c[0x0][0x23c], -R0 ;  /* 0x00008f00142d7a23 */ /* 0x000fc40000010800 */
[----:B------:R-:W-:Y:S02]  /*18150*/  FADD.FTZ R90, R90, R92 ;  /* 0x0000005c5a5a7221 */ /* 0x000fe40000010000 */
[C---:B------:R-:W-:Y:S01]  /*18160*/  HMMA.16816.F32.BF16 R220, R8.reuse, R12, R220 ;  /* 0x0000000c08dc723c */ /* 0x040fe200000418dc */
[----:B------:R-:W-:Y:S02]  /*18170*/  FFMA.FTZ R46, R39, c[0x0][0x23c], -R0 ;  /* 0x00008f00272e7a23 */ /* 0x000fe40000010800 */
[----:B------:R4:W4:Y:S01]  /*18180*/  MUFU.EX2 R114, R27 ;  /* 0x0000001b00727308 */ /* 0x0009220000000800 */
[----:B------:R-:W-:Y:S02]  /*18190*/  FADD.FTZ R90, R89, R90 ;  /* 0x0000005a595a7221 */ /* 0x000fe40000010000 */
[----:B------:R-:W-:Y:S02]  /*181a0*/  FFMA.FTZ R47, R61, c[0x0][0x23c], -R0 ;  /* 0x00008f003d2f7a23 */ /* 0x000fe40000010800 */
[----:B------:R-:W-:Y:S01]  /*181b0*/  HMMA.16816.F32.BF16 R48, R8, R14, R48 ;  /* 0x0000000e0830723c */ /* 0x000fe20000041830 */
[----:B------:R-:W2:Y:S01]  /*181c0*/  LDSM.16.MT88.4 R12, [R234+0x8000] ;  /* 0x00800000ea0c783b */ /* 0x000ea20000004200 */
[----:B------:R-:W-:Y:S01]  /*181d0*/  FADD.FTZ R90, R88, R90 ;  /* 0x0000005a585a7221 */ /* 0x000fe20000010000 */
[----:B------:R-:W-:Y:S01]  /*181e0*/  MUFU.EX2 R44, R44 ;  /* 0x0000002c002c7308 */ /* 0x000fe20000000800 */
[----:B------:R-:W-:-:S02]  /*181f0*/  FFMA.FTZ R39, R69, c[0x0][0x23c], -R101 ;  /* 0x00008f0045277a23 */ /* 0x000fc40000010865 */
[----:B------:R-:W-:Y:S01]  /*18200*/  FADD.FTZ R87, R87, R90 ;  /* 0x0000005a57577221 */ /* 0x000fe20000010000 */
[----:B-1----:R-:W-:Y:S02]  /*18210*/  F2FP.BF16.PACK_AB R8, R62, R64 ;  /* 0x000000403e08723e */ /* 0x002fe400000010ff */
[----:B---3--:R-:W-:Y:S01]  /*18220*/  F2FP.BF16.PACK_AB R10, R58, R60 ;  /* 0x0000003c3a0a723e */ /* 0x008fe200000010ff */
[----:B------:R-:W-:Y:S01]  /*18230*/  FADD.FTZ R87, R86, R87 ;  /* 0x0000005756577221 */ /* 0x000fe20000010000 */
[----:B------:R-:W1:Y:S01]  /*18240*/  MUFU.EX2 R31, R31 ;  /* 0x0000001f001f7308 */ /* 0x000e620000000800 */
[----:B----4-:R-:W-:Y:S01]  /*18250*/  FFMA.FTZ R27, R30, c[0x0][0x23c], -R101 ;  /* 0x00008f001e1b7a23 */ /* 0x010fe20000010865 */
[----:B------:R-:W-:Y:S01]  /*18260*/  F2FP.BF16.PACK_AB R9, R114, R116 ;  /* 0x000000747209723e */ /* 0x000fe200000010ff */
[--C-:B------:R-:W-:Y:S02]  /*18270*/  FFMA.FTZ R30, R35, c[0x0][0x23c], -R0.reuse ;  /* 0x00008f00231e7a23 */ /* 0x100fe40000010800 */
[----:B------:R-:W-:-:S02]  /*18280*/  FFMA.FTZ R35, R22, c[0x0][0x23c], -R0 ;  /* 0x00008f0016237a23 */ /* 0x000fc40000010800 */
[----:B------:R-:W-:Y:S01]  /*18290*/  FADD.FTZ R85, R85, R87 ;  /* 0x0000005755557221 */ /* 0x000fe20000010000 */
[----:B------:R-:W3:Y:S01]  /*182a0*/  LDSM.16.MT88.4 R20, [R235+0x8000] ;  /* 0x00800000eb14783b */ /* 0x000ee20000004200 */
[----:B------:R-:W-:Y:S01]  /*182b0*/  MUFU.EX2 R2, R2 ;  /* 0x0000000200027308 */ /* 0x000fe20000000800 */
[----:B------:R-:W-:Y:S02]  /*182c0*/  FADD.FTZ R130, R114, R130 ;  /* 0x0000008272827221 */ /* 0x000fe40000010000 */
[----:B------:R-:W-:Y:S01]  /*182d0*/  FADD.FTZ R85, R84, R85 ;  /* 0x0000005554557221 */ /* 0x000fe20000010000 */
[----:B-1----:R-:W-:-:S04]  /*182e0*/  F2FP.BF16.PACK_AB R11, R31, R44 ;  /* 0x0000002c1f0b723e */ /* 0x002fc800000010ff */
[----:B------:R-:W1:Y:S01]  /*182f0*/  MUFU.EX2 R104, R104 ;  /* 0x0000006800687308 */ /* 0x000e620000000800 */
[----:B------:R-:W-:Y:S02]  /*18300*/  FADD.FTZ R83, R83, R85 ;  /* 0x0000005553537221 */ /* 0x000fe40000010000 */
[----:B------:R-:W-:Y:S02]  /*18310*/  FADD.FTZ R44, R44, R130 ;  /* 0x000000822c2c7221 */ /* 0x000fe40000010000 */
[----:B------:R-:W-:Y:S01]  /*18320*/  FADD.FTZ R83, R82, R83 ;  /* 0x0000005352537221 */ /* 0x000fe20000010000 */
[----:B-----5:R-:W-:Y:S01]  /*18330*/  HMMA.16816.F32.BF16 R40, R8, R52, R40 ;  /* 0x000000340828723c */ /* 0x020fe20000041828 */
[----:B------:R-:W-:Y:S01]  /*18340*/  FADD.FTZ R44, R31, R44 ;  /* 0x0000002c1f2c7221 */ /* 0x000fe20000010000 */
[----:B------:R-:W-:Y:S01]  /*18350*/  MUFU.EX2 R126, R126 ;  /* 0x0000007e007e7308 */ /* 0x000fe20000000800 */
[----:B------:R-:W-:-:S04]  /*18360*/  FADD.FTZ R83, R81, R83 ;  /* 0x0000005351537221 */ /* 0x000fc80000010000 */
[----:B------:R-:W-:Y:S01]  /*18370*/  FADD.FTZ R80, R80, R83 ;  /* 0x0000005350507221 */ /* 0x000fe20000010000 */
[C---:B------:R-:W-:Y:S01]  /*18380*/  HMMA.16816.F32.BF16 R4, R8.reuse, R54, R4 ;  /* 0x000000360804723c */ /* 0x040fe20000041804 */
[----:B------:R-:W-:Y:S01]  /*18390*/  FFMA.FTZ R52, R57, c[0x0][0x23c], -R0 ;  /* 0x00008f0039347a23 */ /* 0x000fe20000010800 */
[----:B------:R-:W4:Y:S01]  /*183a0*/  MUFU.EX2 R144, R144 ;  /* 0x0000009000907308 */ /* 0x000f220000000800 */
[----:B------:R-:W-:Y:S02]  /*183b0*/  FADD.FTZ R80, R79, R80 ;  /* 0x000000504f507221 */ /* 0x000fe40000010000 */
[----:B------:R-:W-:Y:S02]  /*183c0*/  FFMA.FTZ R53, R73, c[0x0][0x23c], -R0 ;  /* 0x00008f0049357a23 */ /* 0x000fe40000010800 */
[----:B------:R-:W-:Y:S01]  /*183d0*/  FADD.FTZ R80, R78, R80 ;  /* 0x000000504e507221 */ /* 0x000fe20000010000 */
[----:B--2---:R-:W-:Y:S02]  /*183e0*/  HMMA.16816.F32.BF16 R220, R8, R16, R220 ;  /* 0x0000001008dc723c */ /* 0x004fe400000418dc */
[----:B------:R-:W-:Y:S01]  /*183f0*/  MUFU.EX2 R45, R45 ;  /* 0x0000002d002d7308 */ /* 0x000fe20000000800 */
[----:B------:R-:W-:-:S04]  /*18400*/  FADD.FTZ R77, R77, R80 ;  /* 0x000000504d4d7221 */ /* 0x000fc80000010000 */
[----:B------:R-:W-:Y:S01]  /*18410*/  FADD.FTZ R77, R76, R77 ;  /* 0x0000004d4c4d7221 */ /* 0x000fe20000010000 */
[----:B------:R-:W-:Y:S01]  /*18420*/  HMMA.16816.F32.BF16 R48, R8, R18, R48 ;  /* 0x000000120830723c */ /* 0x000fe20000041830 */
[----:B------:R-:W2:Y:S01]  /*18430*/  LDSM.16.MT88.4 R16, [R234+0x8400] ;  /* 0x00840000ea10783b */ /* 0x000ea20000004200 */
[----:B------:R-:W5:Y:S01]  /*18440*/  MUFU.EX2 R30, R30 ;  /* 0x0000001e001e7308 */ /* 0x000f620000000800 */
[----:B------:R-:W-:-:S04]  /*18450*/  FADD.FTZ R74, R74, R77 ;  /* 0x0000004d4a4a7221 */ /* 0x000fc80000010000 */
        /* <DEDUP_REMOVED lines=12> */
[----:B------:R-:W-:-:S02]  /*18520*/  FADD.FTZ R45, R30, R45 ;  /* 0x0000002d1e2d7221 */ /* 0x000fc40000010000 */
[----:B------:R-:W-:-:S04]  /*18530*/  FADD.FTZ R64, R62, R64 ;  /* 0x000000403e407221 */ /* 0x000fc80000010000 */
        /* <DEDUP_REMOVED lines=8> */
[----:B------:R-:W-:Y:S03]  /*185c0*/  MUFU.EX2 R150, R150 ;  /* 0x0000009600967308 */ /* 0x000fe60000000800 */
[----:B------:R-:W-:-:S03]  /*185d0*/  FADD.FTZ R104, R104, R58 ;  /* 0x0000003a68687221 */ /* 0x000fc60000010000 */
[----:B------:R-:W-:Y:S01]  /*185e0*/  HMMA.16816.F32.BF16 R4, R8, R14, R4 ;  /* 0x0000000e0804723c */ /* 0x000fe20000041804 */
[----:B------:R-:W5:Y:S01]  /*185f0*/  LDSM.16.MT88.4 R12, [R235+0x8400] ;  /* 0x00840000eb0c783b */ /* 0x000f620000004200 */
[----:B------:R-:W1:Y:S01]  /*18600*/  MUFU.EX2 R33, R33 ;  /* 0x0000002100217308 */ /* 0x000e620000000800 */
[----:B------:R-:W-:-:S04]  /*18610*/  FADD.FTZ R104, R126, R104 ;  /* 0x000000687e687221 */ /* 0x000fc80000010000 */
[----:B------:R-:W-:Y:S01]  /*18620*/  FADD.FTZ R144, R144, R104 ;  /* 0x0000006890907221 */ /* 0x000fe20000010000 */
[----:B---3--:R-:W-:Y:S02]  /*18630*/  HMMA.16816.F32.BF16 R220, R8, R20, R220 ;  /* 0x0000001408dc723c */ /* 0x008fe400000418dc */
[----:B------:R-:W3:Y:S01]  /*18640*/  MUFU.EX2 R24, R24 ;  /* 0x0000001800187308 */ /* 0x000ee20000000800 */
[----:B----4-:R-:W-:-:S05]  /*18650*/  FADD.FTZ R144, R148, R144 ;  /* 0x0000009094907221 */ /* 0x010fca0000010000 */
[----:B------:R-:W-:Y:S01]  /*18660*/  HMMA.16816.F32.BF16 R48, R8, R22, R48 ;  /* 0x000000160830723c */ /* 0x000fe20000041830 */
[----:B------:R-:W4:Y:S01]  /*18670*/  LDSM.16.MT88.4 R20, [R234+0x8800] ;  /* 0x00880000ea14783b */ /* 0x000f220000004200 */
[----:B------:R-:W2:Y:S05]  /*18680*/  MUFU.EX2 R47, R47 ;  /* 0x0000002f002f7308 */ /* 0x000eaa0000000800 */
[C---:B-1----:R-:W-:Y:S01]  /*18690*/  F2FP.BF16.PACK_AB R8, R65.reuse, R148 ;  /* 0x000000944108723e */ /* 0x042fe200000010ff */
[----:B------:R-:W-:Y:S01]  /*186a0*/  FADD.FTZ R65, R65, R144 ;  /* 0x0000009041417221 */ /* 0x000fe20000010000 */
[----:B------:R-:W-:Y:S01]  /*186b0*/  F2FP.BF16.PACK_AB R10, R33, R150 ;  /* 0x00000096210a723e */ /* 0x000fe200000010ff */
[----:B------:R-:W1:Y:S01]  /*186c0*/  MUFU.EX2 R26, R26 ;  /* 0x0000001a001a7308 */ /* 0x000e620000000800 */
[----:B---3--:R-:W-:-:S02]  /*186d0*/  FADD.FTZ R35, R24, R35 ;  /* 0x0000002318237221 */ /* 0x008fc40000010000 */
        /* <DEDUP_REMOVED lines=12> */
[----:B------:R-:W-:Y:S02]  /*187a0*/  MUFU.EX2 R27, R27 ;  /* 0x0000001b001b7308 */ /* 0x000fe40000000800 */
[C---:B------:R-:W-:Y:S01]  /*187b0*/  HMMA.16816.F32.BF16 R4, R8.reuse, R18, R4 ;  /* 0x000000120804723c */ /* 0x040fe20000041804 */
[----:B------:R-:W2:Y:S05]  /*187c0*/  LDSM.16.MT88.4 R16, [R235+0x8800] ;  /* 0x00880000eb10783b */ /* 0x000eaa0000004200 */
[----:B------:R-:W3:Y:S02]  /*187d0*/  MUFU.EX2 R39, R39 ;  /* 0x0000002700277308 */ /* 0x000ee40000000800 */
[C---:B-----5:R-:W-:Y:S06]  /*187e0*/  HMMA.16816.F32.BF16 R220, R8.reuse, R12, R220 ;  /* 0x0000000c08dc723c */ /* 0x060fec00000418dc */
[----:B------:R-:W5:Y:S01]  /*187f0*/  MUFU.EX2 R28, R28 ;  /* 0x0000001c001c7308 */ /* 0x000f620000000800 */
[----:B------:R-:W-:Y:S01]  /*18800*/  FFMA.FTZ R12, R38, c[0x0][0x23c], -R101 ;  /* 0x00008f00260c7a23 */ /* 0x000fe20000010865 */
[----:B------:R-:W-:Y:S01]  /*18810*/  HMMA.16816.F32.BF16 R48, R8, R14, R48 ;  /* 0x0000000e0830723c */ /* 0x000fe20000041830 */
[----:B------:R-:W-:-:S05]  /*18820*/  FFMA.FTZ R13, R36, c[0x0][0x23c], -R0 ;  /* 0x00008f00240d7a23 */ /* 0x000fca0000010800 */
[----:B------:R-:W4:Y:S01]  /*18830*/  MUFU.EX2 R29, R29 ;  /* 0x0000001d001d7308 */ /* 0x000f220000000800 */
[----:B-1----:R-:W-:Y:S01]  /*18840*/  F2FP.BF16.PACK_AB R8, R67, R25 ;  /* 0x000000194308723e */ /* 0x002fe200000010ff */
[----:B------:R-:W-:Y:S01]  /*18850*/  FFMA.FTZ R14, R71, c[0x0][0x23c], -R0 ;  /* 0x00008f00470e7a23 */ /* 0x000fe20000010800 */
[----:B---3--:R-:W-:-:S05]  /*18860*/  F2FP.BF16.PACK_AB R10, R39, R27 ;  /* 0x0000001b270a723e */ /* 0x008fca00000010ff */
[----:B------:R-:W1:Y:S01]  /*18870*/  MUFU.EX2 R32, R32 ;  /* 0x0000002000207308 */ /* 0x000e620000000800 */
[----:B------:R-:W-:Y:S02]  /*18880*/  FFMA.FTZ R15, R56, c[0x0][0x23c], -R0 ;  /* 0x00008f00380f7a23 */ /* 0x000fe40000010800 */
[----:B-----5:R-:W-:Y:S02]  /*18890*/  FADD.FTZ R52, R28, R52 ;  /* 0x000000341c347221 */ /* 0x020fe40000010000 */
[----:B------:R-:W-:-:S03]  /*188a0*/  FADD.FTZ R67, R67, R33 ;  /* 0x0000002143437221 */ /* 0x000fc60000010000 */
[----:B------:R-:W3:Y:S01]  /*188b0*/  MUFU.EX2 R53, R53 ;  /* 0x0000003500357308 */ /* 0x000ee20000000800 */
[C---:B----4-:R-:W-:Y:S01]  /*188c0*/  F2FP.BF16.PACK_AB R9, R29.reuse, R28 ;  /* 0x0000001c1d09723e */ /* 0x050fe200000010ff */
[----:B------:R-:W-:Y:S02]  /*188d0*/  FADD.FTZ R29, R29, R52 ;  /* 0x000000341d1d7221 */ /* 0x000fe40000010000 */
[----:B------:R-:W-:-:S04]  /*188e0*/  FADD.FTZ R67, R27, R67 ;  /* 0x000000431b437221 */ /* 0x000fc80000010000 */
        /* <DEDUP_REMOVED lines=32> */
.L_x_2062:
[----:B------:R-:W-:-:S06]  /*18af0*/  UISETP.GE.AND UP0, UPT, UR5, 0x1, UPT ;  /* 0x000000010500788c */ /* 0x000fcc000bf06270 */
[----:B------:R-:W-:-:S13]  /*18b00*/  PLOP3.LUT P0, PT, PT, PT, UP0, 0x80, 0x0 ;  /* 0x000000000000781c */ /* 0x000fda0003f0f008 */
[----:B------:R-:W-:Y:S05]  /*18b10*/  @!P0 BRA `(.L_x_2070) ;  /* 0x0000580000008947 */ /* 0x000fea0003800000 */
[----:B------:R-:W-:Y:S01]  /*18b20*/  MOV R211, R134 ;  /* 0x0000008600d37202 */ /* 0x000fe20000000f00 */
[----:B------:R-:W-:Y:S01]  /*18b30*/  ULDC.64 UR14, c[0x0][0x118] ;  /* 0x00004600000e7ab9 */ /* 0x000fe20000000a00 */
[----:B------:R-:W-:Y:S01]  /*18b40*/  MOV R212, R132 ;  /* 0x0000008400d47202 */ /* 0x000fe20000000f00 */
[----:B------:R-:W-:Y:S01]  /*18b50*/  ULDC UR11, c[0x0][0x2d0] ;  /* 0x0000b400000b7ab9 */ /* 0x000fe20000000800 */
[----:B------:R-:W-:Y:S01]  /*18b60*/  MOV R236, c[0x0][0x1a0] ;  /* 0x0000680000ec7a02 */ /* 0x000fe20000000f00 */
[----:B------:R-:W-:Y:S02]  /*18b70*/  UMOV UR12, 0x5 ;  /* 0x00000005000c7882 */ /* 0x000fe40000000000 */
[----:B------:R-:W-:Y:S02]  /*18b80*/  ULDC UR10, c[0x0][0x2d0] ;  /* 0x0000b400000a7ab9 */ /* 0x000fe40000000800 */
.L_x_2074:
[----:B------:R-:W-:Y:S01]  /*18b90*/  PLOP3.LUT P0, PT, PT, PT, UP2, 0x40, 0x0 ;  /* 0x000000000000781c */ /* 0x000fe20003f0e828 */
[----:B------:R-:W-:Y:S04]  /*18ba0*/  DEPBAR.LE SB0, 0x0 ;  /* 0x000080000000791a */ /* 0x000fe80000000000 */
[----:B------:R-:W-:Y:S01]  /*18bb0*/  BAR.SYNC.DEFER_BLOCKING 0x0 ;  /* 0x0000000000007b1d */ /* 0x000fe20000010000 */
[----:B------:R-:W-:Y:S05]  /*18bc0*/  IMAD.U32 R4, R236, -0x100, RZ ;  /* 0xffffff00ec047824 */ /* 0x000fea00078e00ff */
[----:B------:R-:W-:Y:S02]  /*18bd0*/  SHF.R.S32.HI R5, RZ, 0x1f, R4 ;  /* 0x0000001fff057819 */ /* 0x000fe40000011404 */
[----:B------:R-:W-:-:S05]  /*18be0*/  @P0 BRA `(.L_x_2071) ;  /* 0x000003d000000947 */ /* 0x000fca0003800000 */
[----:B------:R-:W-:Y:S01]  /*18bf0*/  IABS R0, c[0x0][0x2d0] ;  /* 0x0000b40000007a13 */ /* 0x000fe20000000000 */
[----:B------:R-:W-:Y:S03]  /*18c00*/  USHF.L.U32 UR7, UR5, 0x8, URZ ;  /* 0x0000000805077899 */ /* 0x000fe6000800063f */
[----:B------:R-:W1:Y:S01]  /*18c10*/  I2F.RP R10, R0 ;  /* 0x00000000000a7306 */ /* 0x000e620000209400 */
[----:B------:R-:W-:Y:S02]  /*18c20*/  UIADD3 UR6, UR7, -0x100, URZ ;  /* 0xffffff0007067890 */ /* 0x000fe4000fffe03f */
[----:B------:R-:W-:Y:S01]  /*18c30*/  IMAD.U32 R8, RZ, RZ, UR7 ;  /* 0x00000007ff087e24 */ /* 0x000fe2000f8e00ff */
[----:B------:R-:W-:Y:S03]  /*18c40*/  ULOP3.LUT UR7, UR7, UR11, URZ, 0x3c, !UPT ;  /* 0x0000000b07077292 */ /* 0x000fe6000f8e3c3f */
[----:B------:R-:W-:Y:S01]  /*18c50*/  IMAD.U32 R6, RZ, RZ, UR6 ;  /* 0x00000006ff067e24 */ /* 0x000fe2000f8e00ff */
[----:B------:R-:W-:Y:S01]  /*18c60*/  IABS R8, R8 ;  /* 0x0000000800087213 */ /* 0x000fe20000000000 */
[----:B------:R-:W-:Y:S01]  /*18c70*/  ULOP3.LUT UR6, UR6, UR11, URZ, 0x3c, !UPT ;  /* 0x0000000b06067292 */ /* 0x000fe2000f8e3c3f */
[----:B------:R-:W-:Y:S02]  /*18c80*/  ISETP.LE.AND P5, PT, RZ, UR7, PT ;  /* 0x00000007ff007c0c */ /* 0x000fe4000bfa3270 */
[----:B------:R-:W-:Y:S03]  /*18c90*/  IABS R6, R6 ;  /* 0x0000000600067213 */ /* 0x000fe60000000000 */
[----:B------:R-:W-:Y:S01]  /*18ca0*/  ISETP.LE.AND P4, PT, RZ, UR6, PT ;  /* 0x00000006ff007c0c */ /* 0x000fe2000bf83270 */
        /* <DEDUP_REMOVED lines=10> */
[----:B------:R-:W-:Y:S01]  /*18d50*/  IMAD R6, R0, R5, R6 ;  /* 0x0000000500067224 */ /* 0x000fe200078e0206 */
[----:B------:R-:W-:Y:S04]  /*18d60*/  IADD3 R7, -R4, RZ, RZ ;  /* 0x000000ff04077210 */ /* 0x000fe80007ffe1ff */
[C---:B------:R-:W-:Y:S01]  /*18d70*/  ISETP.GT.U32.AND P0, PT, R0.reuse, R6, PT ;  /* 0x000000060000720c */ /* 0x040fe20003f04070 */
[C---:B------:R-:W-:Y:S05]  /*18d80*/  IMAD R8, R0.reuse, R7, R8 ;  /* 0x0000000700087224 */ /* 0x040fea00078e0208 */
[----:B------:R-:W-:Y:S07]  /*18d90*/  ISETP.GT.U32.AND P1, PT, R0, R8, PT ;  /* 0x000000080000720c */ /* 0x000fee0003f24070 */
[----:B------:R-:W-:Y:S01]  /*18da0*/  @!P0 IADD3 R2, R2, 0x1, RZ ;  /* 0x0000000102028810 */ /* 0x000fe20007ffe0ff */
[--C-:B------:R-:W-:Y:S01]  /*18db0*/  @!P0 IMAD.IADD R6, R6, 0x1, -R0.reuse ;  /* 0x0000000106068824 */ /* 0x100fe200078e0a00 */
[----:B------:R-:W-:Y:S04]  /*18dc0*/  ISETP.NE.AND P0, PT, RZ, c[0x0][0x2d0], PT ;  /* 0x0000b400ff007a0c */ /* 0x000fe80003f05270 */
        /* <DEDUP_REMOVED lines=8> */
[----:B------:R-:W-:Y:S02]  /*18e50*/  SEL R2, R0, R2, !P0 ;  /* 0x0000000200027207 */ /* 0x000fe40004000000 */
[----:B------:R-:W-:Y:S02]  /*18e60*/  @!P5 IADD3 R4, -R4, RZ, RZ ;  /* 0x000000ff0404d210 */ /* 0x000fe40007ffe1ff */
[----:B------:R-:W-:Y:S02]  /*18e70*/  LEA R6, P1, R2, R214, 0x2 ;  /* 0x000000d602067211 */ /* 0x000fe400078210ff */
[----:B------:R-:W-:Y:S02]  /*18e80*/  SEL R0, R0, R4, !P0 ;  /* 0x0000000400007207 */ /* 0x000fe40004000000 */
[-C--:B------:R-:W-:Y:S02]  /*18e90*/  LEA.HI.X.SX32 R7, R2, R215.reuse, 0x2, P1 ;  /* 0x000000d702077211 */ /* 0x080fe400008f16ff */
[C---:B------:R-:W-:Y:S03]  /*18ea0*/  LEA R4, P0, R0.reuse, R214, 0x2 ;  /* 0x000000d600047211 */ /* 0x040fe600078010ff */
[----:B------:R1:W2:Y:S01]  /*18eb0*/  LDG.E R6, [R6.64] ;  /* 0x0000000e06067981 */ /* 0x0002a2000c1e1900 */
[C---:B------:R-:W-:Y:S01]  /*18ec0*/  LEA.HI.X.SX32 R5, R0.reuse, R215, 0x2, P0 ;  /* 0x000000d700057211 */ /* 0x040fe200000f16ff */
[----:B------:R-:W-:Y:S02]  /*18ed0*/  IMAD.IADD R0, R0, 0x1, -R2 ;  /* 0x0000000100007824 */ /* 0x000fe400078e0a02 */
[----:B------:R-:W-:Y:S04]  /*18ee0*/  IMAD.MOV.U32 R2, RZ, RZ, c[0x0][0x2d0] ;  /* 0x0000b400ff027624 */ /* 0x000fe800078e00ff */
[----:B------:R-:W-:Y:S05]  /*18ef0*/  IMAD R0, R0, R2, -0x100 ;  /* 0xffffff0000007424 */ /* 0x000fea00078e0202 */
[----:B------:R-:W-:Y:S05]  /*18f00*/  SHF.R.S32.HI R2, RZ, 0x1f, R0 ;  /* 0x0000001fff027819 */ /* 0x000fea0000011400 */
[----:B------:R-:W-:Y:S04]  /*18f10*/  IMAD R2, R2, c[0x0][0x1a0], RZ ;  /* 0x0000680002027a24 */ /* 0x000fe800078e02ff */
[C---:B------:R-:W-:Y:S01]  /*18f20*/  IMAD R2, R0.reuse, c[0x0][0x1a4], R2 ;  /* 0x0000690000027a24 */ /* 0x040fe200078e0202 */
[----:B-1----:R1:W2:Y:S02]  /*18f30*/  LDG.E R7, [R4.64] ;  /* 0x0000000e04077981 */ /* 0x0022a4000c1e1900 */
[----:B-1----:R-:W-:Y:S05]  /*18f40*/  IMAD.WIDE.U32 R4, R0, c[0x0][0x1a0], RZ ;  /* 0x0000680000047a25 */ /* 0x002fea00078e00ff */
[----:B------:R-:W-:Y:S01]  /*18f50*/  IADD3 R5, R5, R2, RZ ;  /* 0x0000000205057210 */ /* 0x000fe20007ffe0ff */
[----:B--2---:R-:W-:Y:S04]  /*18f60*/  IMAD.IADD R6, R6, 0x1, -R7 ;  /* 0x0000000106067824 */ /* 0x004fe800078e0a07 */
[----:B------:R-:W-:Y:S01]  /*18f70*/  IMAD.WIDE.U32 R4, R6, c[0x0][0x188], R4 ;  /* 0x0000620006047a25 */ /* 0x000fe200078e0004 */
[----:B------:R-:W-:Y:S05]  /*18f80*/  SHF.R.S32.HI R0, RZ, 0x1f, R6 ;  /* 0x0000001fff007819 */ /* 0x000fea0000011406 */
[----:B------:R-:W-:Y:S04]  /*18f90*/  IMAD R0, R0, c[0x0][0x188], RZ ;  /* 0x0000620000007a24 */ /* 0x000fe800078e02ff */
[----:B------:R-:W-:Y:S04]  /*18fa0*/  IMAD R0, R6, c[0x0][0x18c], R0 ;  /* 0x0000630006007a24 */ /* 0x000fe800078e0200 */
[----:B------:R-:W-:Y:S02]  /*18fb0*/  IMAD.IADD R5, R5, 0x1, R0 ;  /* 0x0000000105057824 */ /* 0x000fe400078e0200 */
.L_x_2071:
[----:B------:R-:W-:Y:S01]  /*18fc0*/  ULDC.64 UR6, c[0x0][0x1a0] ;  /* 0x0000680000067ab9 */ /* 0x000fe20000000a00 */
[----:B------:R-:W-:Y:S01]  /*18fd0*/  ISETP.GE.AND P1, PT, R188, c[0x0][0x220], PT ;  /* 0x00008800bc007a0c */ /* 0x000fe20003f26270 */
[----:B------:R-:W-:Y:S01]  /*18fe0*/  USHF.L.U32 UR13, UR6, 0x5, URZ ;  /* 0x00000005060d7899 */ /* 0x000fe2000800063f */
[C---:B------:R-:W-:Y:S01]  /*18ff0*/  LEA R238, P3, R4.reuse, R167, 0x1 ;  /* 0x000000a704ee7211 */ /* 0x040fe200078608ff */
[----:B------:R-:W-:Y:S02]  /*19000*/  USHF.L.U64.HI UR7, UR6, UR12, UR7 ;  /* 0x0000000c06077299 */ /* 0x000fe40008010207 */
[----:B------:R-:W-:Y:S01]  /*19010*/  UISETP.GE.AND UP0, UPT, UR5, 0x2, UPT ;  /* 0x000000020500788c */ /* 0x000fe2000bf06270 */
[--C-:B------:R-:W-:Y:S07]  /*19020*/  LEA.HI.X R239, R4, R168, R5.reuse, 0x1, P3 ;  /* 0x000000a804ef7211 */ /* 0x100fee00018f0c05 */
[----:B------:R-:W-:Y:S01]  /*19030*/  @P1 STS [R213+0x5000], RZ ;  /* 0x005000ffd5001388 */ /* 0x000fe20000000800 */
[----:B------:R-:W-:Y:S01]  /*19040*/  @!P1 MOV R9, R5 ;  /* 0x0000000500099202 */ /* 0x000fe20000000f00 */
[--C-:B------:R-:W-:Y:S01]  /*19050*/  @!P1 IMAD.MOV.U32 R11, RZ, RZ, R5.reuse ;  /* 0x000000ffff0b9224 */ /* 0x100fe200078e0005 */
[CC--:B------:R-:W-:Y:S01]  /*19060*/  @!P1 LEA R2, P2, R236.reuse, R4.reuse, 0x6 ;  /* 0x00000004ec029211 */ /* 0x0c0fe200078430ff */
[C-C-:B------:R-:W-:Y:S01]  /*19070*/  @!P1 IMAD.WIDE.U32 R20, R236.reuse, 0x60, R4.reuse ;  /* 0x00000060ec149825 */ /* 0x140fe200078e0004 */
[----:B------:R-:W-:Y:S01]  /*19080*/  @P1 STS [R213+0x5004], RZ ;  /* 0x005004ffd5001388 */ /* 0x000fe20000000800 */
[C---:B------:R-:W-:Y:S02]  /*19090*/  @!P1 LEA R7, P0, R236.reuse, R4, 0x7 ;  /* 0x00000004ec079211 */ /* 0x040fe400078038ff */
[----:B------:R-:W-:Y:S02]  /*190a0*/  @!P1 IMAD.MOV.U32 R19, RZ, RZ, R5 ;  /* 0x000000ffff139224 */ /* 0x000fe400078e0005 */
[----:B------:R-:W-:Y:S01]  /*190b0*/  @P1 STS.64 [R213+0x5008], RZ ;  /* 0x005008ffd5001388 */ /* 0x000fe20000000a00 */
[----:B------:R-:W-:Y:S02]  /*190c0*/  @!P1 IMAD.MOV.U32 R16, RZ, RZ, c[0x0][0x1a4] ;  /* 0x00006900ff109624 */ /* 0x000fe400078e00ff */
[--C-:B------:R-:W-:Y:S02]  /*190d0*/  @!P1 IMAD.MOV.U32 R10, RZ, RZ, R4.reuse ;  /* 0x000000ffff0a9224 */ /* 0x100fe400078e0004 */
[----:B------:R-:W-:Y:S01]  /*190e0*/  @!PT LDS RZ, [RZ] ;  /* 0x00000000fffff984 */ /* 0x000fe20000000800 */
[----:B------:R-:W-:Y:S01]  /*190f0*/  @!PT LDS RZ, [RZ] ;  /* 0x00000000fffff984 */ /* 0x000fe20000000800 */
[----:B------:R-:W-:Y:S01]  /*19100*/  @!PT LDS RZ, [RZ] ;  /* 0x00000000fffff984 */ /* 0x000fe20000000800 */
[----:B------:R1:W-:Y:S01]  /*19110*/  @!P1 LDGSTS.E.BYPASS.LTC128B.128 [R213+0x5000], [R238.64] ;  /* 0x05000000eed59fae */ /* 0x0003e2000b901d4e */
[----:B------:R-:W-:Y:S02]  /*19120*/  @!P1 IMAD.MOV.U32 R8, RZ, RZ, R4 ;  /* 0x000000ffff089224 */ /* 0x000fe400078e0004 */
[C---:B------:R-:W-:Y:S02]  /*19130*/  @!P1 IMAD.WIDE.U32 R10, R236.reuse, 0xa0, R10 ;  /* 0x000000a0ec0a9825 */ /* 0x040fe400078e000a */
[----:B------:R-:W-:Y:S02]  /*19140*/  @P1 STS.128 [R213+0x5800], RZ ;  /* 0x005800ffd5001388 */ /* 0x000fe40000000c00 */
[----:B------:R-:W-:Y:S01]  /*19150*/  @!P1 IMAD.WIDE.U32 R8, R236, 0xc0, R8 ;  /* 0x000000c0ec089825 */ /* 0x000fe200078e0008 */
[----:B------:R-:W-:Y:S03]  /*19160*/  @!P1 LEA R22, P3, R10, R167, 0x1 ;  /* 0x000000a70a169211 */ /* 0x000fe600078608ff */
[----:B------:R-:W-:Y:S02]  /*19170*/  @!P1 IMAD.MOV.U32 R18, RZ, RZ, R4 ;  /* 0x000000ffff129224 */ /* 0x000fe400078e0004 */
[----:B------:R-:W-:Y:S02]  /*19180*/  @!P1 IMAD.MOV.U32 R0, RZ, RZ, c[0x0][0x1a4] ;  /* 0x00006900ff009624 */ /* 0x000fe400078e00ff */
[C---:B------:R-:W-:Y:S03]  /*19190*/  @!P1 IMAD.WIDE.U32 R18, R236.reuse, 0xe0, R18 ;  /* 0x000000e0ec129825 */ /* 0x040fe600078e0012 */
[----:B------:R-:W-:Y:S01]  /*191a0*/  @!P1 LEA.HI.X R0, R236, R5, R0, 0x6, P2 ;  /* 0x00000005ec009211 */ /* 0x000fe200010f3400 */
[----:B------:R-:W-:Y:S01]  /*191b0*/  @!P1 IMAD.MOV.U32 R6, RZ, RZ, c[0x0][0x1a4] ;  /* 0x00006900ff069624 */ /* 0x000fe200078e00ff */
[C---:B------:R-:W-:Y:S04]  /*191c0*/  @!P1 LEA R14, P2, R2.reuse, R167, 0x1 ;  /* 0x000000a7020e9211 */ /* 0x040fe800078408ff */
[-C--:B------:R-:W-:Y:S01]  /*191d0*/  @!P1 LEA.HI.X R15, R2, R168.reuse, R0, 0x1, P2 ;  /* 0x000000a8020f9211 */ /* 0x080fe200010f0c00 */
[----:B------:R-:W-:Y:S01]  /*191e0*/  @!P1 IMAD.MOV.U32 R2, RZ, RZ, c[0x0][0x1a4] ;  /* 0x00006900ff029624 */ /* 0x000fe200078e00ff */
[----:B------:R-:W-:Y:S01]  /*191f0*/  @!P1 LEA.HI.X R6, R236, R5, R6, 0x7, P0 ;  /* 0x00000005ec069211 */ /* 0x000fe200000f3c06 */
[----:B------:R-:W-:Y:S01]  /*19200*/  @!P1 IMAD.MOV.U32 R0, RZ, RZ, c[0x0][0x1a4] ;  /* 0x00006900ff009624 */ /* 0x000fe200078e00ff */
[C---:B------:R-:W-:Y:S01]  /*19210*/  @!P1 LEA R12, P0, R7.reuse, R167, 0x1 ;  /* 0x000000a7070c9211 */ /* 0x040fe200078008ff */
[----:B------:R-:W-:Y:S02]  /*19220*/  @!P1 IMAD R2, R2, 0xc0, RZ ;  /* 0x000000c002029824 */ /* 0x000fe400078e02ff */
[----:B------:R-:W-:Y:S01]  /*19230*/  @!P1 IMAD R0, R0, 0xe0, RZ ;  /* 0x000000e000009824 */ /* 0x000fe200078e02ff */
[-C--:B------:R-:W-:Y:S01]  /*19240*/  @!P1 LEA.HI.X R13, R7, R168.reuse, R6, 0x1, P0 ;  /* 0x000000a8070d9211 */ /* 0x080fe200000f0c06 */
[----:B------:R-:W-:Y:S01]  /*19250*/  @!P1 IMAD.MOV.U32 R7, RZ, RZ, c[0x0][0x1a4] ;  /* 0x00006900ff079624 */ /* 0x000fe200078e00ff */
[----:B------:R-:W-:Y:S01]  /*19260*/  @!P1 IADD3 R2, R2, R9, RZ ;  /* 0x0000000902029210 */ /* 0x000fe20007ffe0ff */
[----:B------:R-:W-:Y:S01]  /*19270*/  @!P1 IMAD.IADD R0, R0, 0x1, R19 ;  /* 0x0000000100009824 */ /* 0x000fe200078e0213 */
[----:B------:R-:W-:Y:S01]  /*19280*/  @!P1 IADD3 R6, P2, R4, UR13, RZ ;  /* 0x0000000d04069c10 */ /* 0x000fe2000ff5e0ff */
[----:B------:R-:W-:Y:S01]  /*19290*/  @!P1 IMAD R4, R16, 0xa0, RZ ;  /* 0x000000a010049824 */ /* 0x000fe200078e02ff */
[-C--:B------:R-:W-:Y:S01]  /*192a0*/  @!P1 LEA R16, P0, R20, R167.reuse, 0x1 ;  /* 0x000000a714109211 */ /* 0x080fe200078008ff */
[----:B------:R-:W-:Y:S01]  /*192b0*/  @!P1 IMAD R7, R7, 0x60, RZ ;  /* 0x0000006007079824 */ /* 0x000fe200078e02ff */
[-C--:B------:R-:W-:Y:S01]  /*192c0*/  @!P1 LEA R24, P4, R6, R167.reuse, 0x1 ;  /* 0x000000a706189211 */ /* 0x080fe200078808ff */
[----:B------:R-:W-:Y:S01]  /*192d0*/  @!P1 IMAD.IADD R4, R4, 0x1, R11 ;  /* 0x0000000104049824 */ /* 0x000fe200078e020b */
[----:B------:R-:W-:Y:S01]  /*192e0*/  @!P1 IADD3.X R5, R5, UR7, RZ, P2, !PT ;  /* 0x0000000705059c10 */ /* 0x000fe200097fe4ff */
[----:B------:R-:W-:Y:S03]  /*192f0*/  @!P1 IMAD.IADD R7, R7, 0x1, R21 ;  /* 0x0000000107079824 */ /* 0x000fe600078e0215 */
[-C--:B------:R-:W-:Y:S02]  /*19300*/  @!P1 LEA.HI.X R25, R6, R168.reuse, R5, 0x1, P4 ;  /* 0x000000a806199211 */ /* 0x080fe400020f0c05 */
[-C--:B------:R-:W-:Y:S02]  /*19310*/  @!P1 LEA.HI.X R17, R20, R168.reuse, R7, 0x1, P0 ;  /* 0x000000a814119211 */ /* 0x080fe400000f0c07 */
[-C--:B------:R-:W-:Y:S01]  /*19320*/  @!P1 LEA.HI.X R23, R10, R168.reuse, R4, 0x1, P3 ;  /* 0x000000a80a179211 */ /* 0x080fe200018f0c04 */
[----:B------:R-:W-:Y:S01]  /*19330*/  @!PT LDS RZ, [RZ] ;  /* 0x00000000fffff984 */ /* 0x000fe20000000800 */
[----:B------:R-:W-:Y:S01]  /*19340*/  @!PT LDS RZ, [RZ] ;  /* 0x00000000fffff984 */ /* 0x000fe20000000800 */
[----:B------:R-:W-:Y:S01]  /*19350*/  @!PT LDS RZ, [RZ] ;  /* 0x00000000fffff984 */ /* 0x000fe20000000800 */
[----:B------:R2:W-:Y:S01]  /*19360*/  @!P1 LDGSTS.E.BYPASS.LTC128B.128 [R213+0x5800], [R24.64] ;  /* 0x0580000018d59fae */ /* 0x0005e2000b901d4e */
[-C--:B------:R-:W-:Y:S02]  /*19370*/  @!P1 LEA R20, P2, R8, R167.reuse, 0x1 ;  /* 0x000000a708149211 */ /* 0x080fe400078408ff */
[----:B------:R-:W-:Y:S02]  /*19380*/  @!P1 LEA R26, P0, R18, R167, 0x1 ;  /* 0x000000a7121a9211 */ /* 0x000fe400078008ff */
[----:B------:R-:W-:Y:S01]  /*19390*/  @P1 STS.128 [R213+0x6000], RZ ;  /* 0x006000ffd5001388 */ /* 0x000fe20000000c00 */
[-C--:B------:R-:W-:Y:S02]  /*193a0*/  @!P1 LEA.HI.X R21, R8, R168.reuse, R2, 0x1, P2 ;  /* 0x000000a808159211 */ /* 0x080fe400010f0c02 */
[----:B------:R-:W-:Y:S02]  /*193b0*/  @!P1 LEA.HI.X R27, R18, R168, R0, 0x1, P0 ;  /* 0x000000a8121b9211 */ /* 0x000fe400000f0c00 */
[----:B------:R-:W-:Y:S01]  /*193c0*/  @!PT LDS RZ, [RZ] ;  /* 0x00000000fffff984 */ /* 0x000fe20000000800 */
[----:B------:R-:W-:Y:S01]  /*193d0*/  @!PT LDS RZ, [RZ] ;  /* 0x00000000fffff984 */ /* 0x000fe20000000800 */
[----:B------:R-:W-:Y:S01]  /*193e0*/  @!PT LDS RZ, [RZ] ;  /* 0x00000000fffff984 */ /* 0x000fe20000000800 */
[----:B------:R3:W-:Y:S01]  /*193f0*/  @!P1 LDGSTS.E.BYPASS.LTC128B.128 [R213+0x6000], [R14.64] ;  /* 0x060000000ed59fae */ /* 0x0007e2000b901d4e */
[----:B------:R-:W-:Y:S04]  /*19400*/  PLOP3.LUT P0, PT, PT, PT, UP0, 0x80, 0x0 ;  /* 0x000000000000781c */ /* 0x000fe80003f0f008 */
        /* <DEDUP_REMOVED lines=26> */
[----:B------:R-:W0:Y:S05]  /*195b0*/  LDGDEPBAR ;  /* 0x00000000000079af */ /* 0x000e2a0000000000 */
[----:B------:R-:W1:Y:S05]  /*195c0*/  LDSM.16.M88.4 R8, [R205+0x1000] ;  /* 0x00100000cd08783b */ /* 0x000e6a0000000200 */
[----:B----4-:R-:W3:Y:S05]  /*195d0*/  LDSM.16.M88.4 R16, [R205+0x1400] ;  /* 0x00140000cd10783b */ /* 0x010eea0000000200 */
[----:B------:R-:W-:Y:S05]  /*195e0*/  LDSM.16.M88.4 R32, [R205+0x1c00] ;  /* 0x001c0000cd20783b */ /* 0x000fea0000000200 */
[----:B--2---:R-:W5:Y:S05]  /*195f0*/  LDSM.16.M88.4 R24, [R205+0x1800] ;  /* 0x00180000cd18783b */ /* 0x004f6a0000000200 */
[----:B------:R-:W2:Y:S05]  /*19600*/  LDSM.16.M88.4 R40, [R205+0x2000] ;  /* 0x00200000cd28783b */ /* 0x000eaa0000000200 */
[----:B------:R-:W4:Y:S05]  /*19610*/  LDSM.16.M88.4 R48, [R205+0x2400] ;  /* 0x00240000cd30783b */ /* 0x000f2a0000000200 */
[----:B------:R-:W2:Y:S05]  /*19620*/  LDSM.16.M88.4 R56, [R205+0x2800] ;  /* 0x00280000cd38783b */ /* 0x000eaa0000000200 */
        /* <DEDUP_REMOVED lines=15> */
[----:B------:R-:W-:Y:S05]  /*19720*/  LDSM.16.M88.4 R132, [R206] ;  /* 0x00000000ce84783b */ /* 0x000fea0000000200 */
[C---:B------:R-:W-:Y:S01]  /*19730*/  HMMA.16816.F32.BF16 R28, R128.reuse, R32, RZ ;  /* 0x00000020801c723c */ /* 0x040fe200000418ff */
[----:B------:R-:W1:Y:S05]  /*19740*/  LDSM.16.M88.4 R144, [R204] ;  /* 0x00000000cc90783b */ /* 0x000e6a0000000200 */
[----:B------:R-:W1:Y:S02]  /*19750*/  LDSM.16.M88.4 R140, [R203] ;  /* 0x00000000cb8c783b */ /* 0x000e640000000200 */
[C---:B------:R-:W-:Y:S03]  /*19760*/  HMMA.16816.F32.BF16 R32, R128.reuse, R34, RZ ;  /* 0x000000228020723c */ /* 0x040fe600000418ff */
[----:B------:R-:W1:Y:S05]  /*19770*/  LDSM.16.M88.4 R136, [R202] ;  /* 0x00000000ca88783b */ /* 0x000e6a0000000200 */
[C---:B--2---:R-:W-:Y:S01]  /*19780*/  HMMA.16816.F32.BF16 R36, R128.reuse, R40, RZ ;  /* 0x000000288024723c */ /* 0x044fe200000418ff */
[----:B------:R-:W2:Y:S05]  /*19790*/  LDSM.16.M88.4 R184, [R201] ;  /* 0x00000000c9b8783b */ /* 0x000eaa0000000200 */
[----:B------:R-:W1:Y:S02]  /*197a0*/  LDSM.16.M88.4 R180, [R200] ;  /* 0x00000000c8b4783b */ /* 0x000e640000000200 */
[C---:B------:R-:W-:Y:S03]  /*197b0*/  HMMA.16816.F32.BF16 R40, R128.reuse, R42, RZ ;  /* 0x0000002a8028723c */ /* 0x040fe600000418ff */
[----:B------:R-:W1:Y:S05]  /*197c0*/  LDSM.16.M88.4 R176, [R199] ;  /* 0x00000000c7b0783b */ /* 0x000e6a0000000200 */
[C---:B----4-:R-:W-:Y:S01]  /*197d0*/  HMMA.16816.F32.BF16 R44, R128.reuse, R48, RZ ;  /* 0x00000030802c723c */ /* 0x050fe200000418ff */
[----:B------:R-:W4:Y:S05]  /*197e0*/  LDSM.16.M88.4 R172, [R198] ;  /* 0x00000000c6ac783b */ /* 0x000f2a0000000200 */
[----:B------:R-:W1:Y:S02]  /*197f0*/  LDSM.16.M88.4 R168, [R197] ;  /* 0x00000000c5a8783b */ /* 0x000e640000000200 */
[C---:B------:R-:W-:Y:S03]  /*19800*/  HMMA.16816.F32.BF16 R48, R128.reuse, R50, RZ ;  /* 0x000000328030723c */ /* 0x040fe600000418ff */
[----:B------:R-:W2:Y:S05]  /*19810*/  LDSM.16.M88.4 R164, [R196] ;  /* 0x00000000c4a4783b */ /* 0x000eaa0000000200 */
[C---:B------:R-:W-:Y:S01]  /*19820*/  HMMA.16816.F32.BF16 R52, R128.reuse, R56, RZ ;  /* 0x000000388034723c */ /* 0x040fe200000418ff */
[----:B------:R-:W2:Y:S05]  /*19830*/  LDSM.16.M88.4 R160, [R195] ;  /* 0x00000000c3a0783b */ /* 0x000eaa0000000200 */
[----:B------:R-:W2:Y:S02]  /*19840*/  LDSM.16.M88.4 R156, [R194] ;  /* 0x00000000c29c783b */ /* 0x000ea40000000200 */
[C---:B------:R-:W-:Y:S03]  /*19850*/  HMMA.16816.F32.BF16 R56, R128.reuse, R58, RZ ;  /* 0x0000003a8038723c */ /* 0x040fe600000418ff */
[----:B------:R-:W2:Y:S05]  /*19860*/  LDSM.16.M88.4 R152, [R193] ;  /* 0x00000000c198783b */ /* 0x000eaa0000000200 */
        /* <DEDUP_REMOVED lines=24> */
[----:B------:R-:W5:Y:S07]  /*199f0*/  LDSM.16.M88.4 R140, [R190] ;  /* 0x00000000be8c783b */ /* 0x000f6e0000000200 */
[C---:B------:R-:W-:Y:S08]  /*19a00*/  HMMA.16816.F32.BF16 R20, R132.reuse, R136, R20 ;  /* 0x000000888414723c */ /* 0x040ff00000041814 */
[C---:B------:R-:W-:Y:S01]  /*19a10*/  HMMA.16816.F32.BF16 R24, R132.reuse, R138, R24 ;  /* 0x0000008a8418723c */ /* 0x040fe20000041818 */
[----:B------:R-:W1:Y:S01]  /*19a20*/  LDSM.16.M88.4 R136, [R3] ;  /* 0x000000000388783b */ /* 0x000e620000000200 */
        /* <DEDUP_REMOVED lines=8> */
[C---:B----4-:R-:W-:Y:S08]  /*19ab0*/  HMMA.16816.F32.BF16 R52, R132.reuse, R172, R52 ;  /* 0x000000ac8434723c */ /* 0x050ff00000041834 */
[C---:B------:R-:W-:Y:S08]  /*19ac0*/  HMMA.16816.F32.BF16 R56, R132.reuse, R174, R56 ;  /* 0x000000ae8438723c */ /* 0x040ff00000041838 */
[C---:B------:R-:W-:Y:S07]  /*19ad0*/  HMMA.16816.F32.BF16 R60, R132.reuse, R168, R60 ;  /* 0x000000a8843c723c */ /* 0x040fee000004183c */
[----:B------:R-:W-:Y:S01]  /*19ae0*/  IMAD.MOV.U32 R168, RZ, RZ, R239 ;  /* 0x000000ffffa87224 */ /* 0x000fe200078e00ef */
[C---:B------:R-:W-:Y:S08]  /*19af0*/  HMMA.16816.F32.BF16 R64, R132.reuse, R170, R64 ;  /* 0x000000aa8440723c */ /* 0x040ff00000041840 */
[C---:B------:R-:W-:Y:S08]  /*19b00*/  HMMA.16816.F32.BF16 R68, R132.reuse, R164, R68 ;  /* 0x000000a48444723c */ /* 0x040ff00000041844 */
[C---:B------:R-:W-:Y:S07]  /*19b10*/  HMMA.16816.F32.BF16 R72, R132.reuse, R166, R72 ;  /* 0x000000a68448723c */ /* 0x040fee0000041848 */
[----:B------:R-:W-:Y:S01]  /*19b20*/  IMAD.MOV.U32 R167, RZ, RZ, R238 ;  /* 0x000000ffffa77224 */ /* 0x000fe200078e00ee */
        /* <DEDUP_REMOVED lines=8> */
[C---:B---3--:R-:W-:Y:S08]  /*19bb0*/  HMMA.16816.F32.BF16 R108, R132.reuse, R144, R108 ;  /* 0x00000090846c723c */ /* 0x048ff0000004186c */
[C---:B------:R-:W-:Y:S08]  /*19bc0*/  HMMA.16816.F32.BF16 R112, R132.reuse, R146, R112 ;  /* 0x000000928470723c */ /* 0x040ff00000041870 */
[C---:B-----5:R-:W-:Y:S08]  /*19bd0*/  HMMA.16816.F32.BF16 R116, R132.reuse, R140, R116 ;  /* 0x0000008c8474723c */ /* 0x060ff00000041874 */
[C---:B------:R-:W-:Y:S08]  /*19be0*/  HMMA.16816.F32.BF16 R120, R132.reuse, R142, R120 ;  /* 0x0000008e8478723c */ /* 0x040ff00000041878 */
[C---:B------:R-:W-:Y:S08]  /*19bf0*/  HMMA.16816.F32.BF16 R124, R132.reuse, R136, R124 ;  /* 0x00000088847c723c */ /* 0x040ff0000004187c */
[----:B------:R-:W-:Y:S01]  /*19c00*/  HMMA.16816.F32.BF16 R128, R132, R138, R128 ;  /* 0x0000008a8480723c */ /* 0x000fe20000041880 */
[----:B------:R-:W-:-:S07]  /*19c10*/  @!P0 BRA `(.L_x_2072) ;  /* 0x00000a4000008947 */ /* 0x000fce0003800000 */
[----:B------:R-:W-:Y:S01]  /*19c20*/  PLOP3.LUT P0, PT, PT, PT, UP2, 0x40, 0x0 ;  /* 0x000000000000781c */ /* 0x000fe20003f0e828 */
[----:B------:R-:W-:Y:S04]  /*19c30*/  IMAD.MOV.U32 R133, RZ, RZ, c[0x0][0x198] ;  /* 0x00006600ff857624 */ /* 0x000fe800078e00ff */
[----:B------:R-:W-:Y:S05]  /*19c40*/  IMAD.U32 R2, R133, -0x100, RZ ;  /* 0xffffff0085027824 */ /* 0x000fea00078e00ff */
[----:B------:R-:W-:Y:S03]  /*19c50*/  SHF.R.S32.HI R0, RZ, 0x1f, R2 ;  /* 0x0000001fff007819 */ /* 0x000fe60000011402 */
[----:B------:R-:W-:-:S05]  /*19c60*/  @P0 BRA `(.L_x_2073) ;  /* 0x000003f000000947 */ /* 0x000fca0003800000 */
[----:B------:R-:W-:Y:S01]  /*19c70*/  IABS R0, c[0x0][0x2d0] ;  /* 0x0000b40000007a13 */ /* 0x000fe20000000000 */
[----:B------:R-:W-:Y:S03]  /*19c80*/  USHF.L.U32 UR6, UR5, 0x8, URZ ;  /* 0x0000000805067899 */ /* 0x000fe6000800063f */
[----:B------:R-:W1:Y:S01]  /*19c90*/  I2F.RP R138, R0 ;  /* 0x00000000008a7306 */ /* 0x000e620000209400 */
[----:B------:R-:W-:Y:S02]  /*19ca0*/  UIADD3 UR7, UR6, -0x200, URZ ;  /* 0xfffffe0006077890 */ /* 0x000fe4000fffe03f */
[----:B------:R-:W-:Y:S04]  /*19cb0*/  UIADD3 UR6, UR6, -0x100, URZ ;  /* 0xffffff0006067890 */ /* 0x000fe8000fffe03f */
[----:B------:R-:W-:Y:S01]  /*19cc0*/  IMAD.U32 R135, RZ, RZ, UR7 ;  /* 0x00000007ff877e24 */ /* 0x000fe2000f8e00ff */
[----:B------:R-:W-:Y:S01]  /*19cd0*/  ULOP3.LUT UR7, UR7, UR10, URZ, 0x3c, !UPT ;  /* 0x0000000a07077292 */ /* 0x000fe2000f8e3c3f */
[----:B------:R-:W-:Y:S01]  /*19ce0*/  IMAD.U32 R137, RZ, RZ, UR6 ;  /* 0x00000006ff897e24 */ /* 0x000fe2000f8e00ff */
[----:B------:R-:W-:Y:S02]  /*19cf0*/  ULOP3.LUT UR6, UR6, UR10, URZ, 0x3c, !UPT ;  /* 0x0000000a06067292 */ /* 0x000fe4000f8e3c3f */
[----:B------:R-:W-:Y:S02]  /*19d00*/  IABS R135, R135 ;  /* 0x0000008700877213 */ /* 0x000fe40000000000 */
[----:B------:R-:W-:Y:S02]  /*19d10*/  IABS R137, R137 ;  /* 0x0000008900897213 */ /* 0x000fe40000000000 */
[----:B------:R-:W-:Y:S02]  /*19d20*/  ISETP.LE.AND P6, PT, RZ, UR6, PT ;  /* 0x00000006ff007c0c */ /* 0x000fe4000bfc3270 */
        /* <DEDUP_REMOVED lines=9> */
[----:B------:R-:W-:Y:S01]  /*19dc0*/  IMAD.HI.U32 R132, R132, R137, RZ ;  /* 0x0000008984847227 */ /* 0x000fe200078e00ff */
[----:B------:R-:W-:Y:S03]  /*19dd0*/  IADD3 R134, -R2, RZ, RZ ;  /* 0x000000ff02867210 */ /* 0x000fe60007ffe1ff */
        /* <DEDUP_REMOVED lines=23> */
[----:B------:R-:W-:Y:S01]  /*19f50*/  IMAD.IADD R0, R0, 0x1, -R2 ;  /* 0x0000000100007824 */ /* 0x000fe200078e0a02 */
[----:B------:R-:W-:Y:S01]  /*19f60*/  MOV R2, c[0x0][0x2d0] ;  /* 0x0000b40000027a02 */ /* 0x000fe20000000f00 */
[----:B------:R1:W2:Y:S04]  /*19f70*/  LDG.E R132, [R136.64] ;  /* 0x0000000e88847981 */ /* 0x0002a8000c1e1900 */
[----:B------:R-:W-:Y:S01]  /*19f80*/  IMAD R0, R0, R2, -0x100 ;  /* 0xffffff0000007424 */ /* 0x000fe200078e0202 */
[----:B------:R-:W2:Y:S04]  /*19f90*/  LDG.E R134, [R134.64] ;  /* 0x0000000e86867981 */ /* 0x000ea8000c1e1900 */
[----:B------:R-:W-:Y:S05]  /*19fa0*/  SHF.R.S32.HI R2, RZ, 0x1f, R0 ;  /* 0x0000001fff027819 */ /* 0x000fea0000011400 */
[----:B------:R-:W-:Y:S04]  /*19fb0*/  IMAD R2, R2, c[0x0][0x198], RZ ;  /* 0x0000660002027a24 */ /* 0x000fe800078e02ff */
[C---:B------:R-:W-:Y:S02]  /*19fc0*/  IMAD R2, R0.reuse, c[0x0][0x19c], R2 ;  /* 0x0000670000027a24 */ /* 0x040fe400078e0202 */
[----:B-1----:R-:W-:Y:S04]  /*19fd0*/  IMAD.WIDE.U32 R136, R0, c[0x0][0x198], RZ ;  /* 0x0000660000887a25 */ /* 0x002fe800078e00ff */
[----:B------:R-:W-:Y:S02]  /*19fe0*/  IMAD.IADD R137, R137, 0x1, R2 ;  /* 0x0000000189897824 */ /* 0x000fe400078e0202 */
[----:B--2---:R-:W-:Y:S04]  /*19ff0*/  IMAD.IADD R132, R132, 0x1, -R134 ;  /* 0x0000000184847824 */ /* 0x004fe800078e0a86 */
[----:B------:R-:W-:Y:S01]  /*1a000*/  IMAD.WIDE.U32 R136, R132, c[0x0][0x180], R136 ;  /* 0x0000600084887a25 */ /* 0x000fe200078e0088 */
[----:B------:R-:W-:Y:S03]  /*1a010*/  SHF.R.S32.HI R0, RZ, 0x1f, R132 ;  /* 0x0000001fff007819 */ /* 0x000fe60000011484 */
[----:B------:R-:W-:Y:S02]  /*1a020*/  IMAD.MOV.U32 R2, RZ, RZ, R136 ;  /* 0x000000ffff027224 */ /* 0x000fe400078e0088 */
[----:B------:R-:W-:Y:S04]  /*1a030*/  IMAD R0, R0, c[0x0][0x180], RZ ;  /* 0x0000600000007a24 */ /* 0x000fe800078e02ff */
[----:B------:R-:W-:Y:S05]  /*1a040*/  IMAD R0, R132, c[0x0][0x184], R0 ;  /* 0x0000610084007a24 */ /* 0x000fea00078e0200 */
[----:B------:R-:W-:Y:S02]  /*1a050*/  IADD3 R0, R137, R0, RZ ;  /* 0x0000000089007210 */ /* 0x000fe40007ffe0ff */
.L_x_2073:
[----:B------:R1:W-:Y:S01]  /*1a060*/  @P1 STS [R213+0x1000], RZ ;  /* 0x001000ffd5001388 */ /* 0x0003e20000000800 */
[----:B------:R-:W-:Y:S01]  /*1a070*/  @!P1 IMAD.MOV.U32 R141, RZ, RZ, c[0x0][0x19c] ;  /* 0x00006700ff8d9624 */ /* 0x000fe200078e00ff */
[C---:B------:R-:W-:Y:S01]  /*1a080*/  @!P1 LEA R146, P0, R133.reuse, R2, 0x7 ;  /* 0x0000000285929211 */ /* 0x040fe200078038ff */
[----:B------:R-:W-:Y:S01]  /*1a090*/  @!P1 IMAD.MOV.U32 R148, RZ, RZ, R2 ;  /* 0x000000ffff949224 */ /* 0x000fe200078e0002 */
[----:B------:R1:W-:Y:S01]  /*1a0a0*/  @P1 STS [R213+0x1004], RZ ;  /* 0x001004ffd5001388 */ /* 0x0003e20000000800 */
[----:B------:R-:W-:Y:S01]  /*1a0b0*/  @!P1 IMAD.MOV.U32 R149, RZ, RZ, R0 ;  /* 0x000000ffff959224 */ /* 0x000fe200078e0000 */
[C---:B------:R-:W-:Y:S01]  /*1a0c0*/  @!P1 LEA.HI.X R141, R133.reuse, R0, R141, 0x7, P0 ;  /* 0x00000000858d9211 */ /* 0x040fe200000f3c8d */
[----:B------:R-:W-:Y:S01]  /*1a0d0*/  @!P1 IMAD.MOV.U32 R135, RZ, RZ, c[0x0][0x19c] ;  /* 0x00006700ff879624 */ /* 0x000fe200078e00ff */
[----:B------:R1:W-:Y:S01]  /*1a0e0*/  @P1 STS.64 [R213+0x1008], RZ ;  /* 0x001008ffd5001388 */ /* 0x0003e20000000a00 */
[C---:B------:R-:W-:Y:S01]  /*1a0f0*/  @!P1 IMAD.WIDE.U32 R148, R133.reuse, 0x60, R148 ;  /* 0x0000006085949825 */ /* 0x040fe200078e0094 */
[C---:B------:R-:W-:Y:S01]  /*1a100*/  @!P1 LEA R140, P0, R146.reuse, R232, 0x1 ;  /* 0x000000e8928c9211 */ /* 0x040fe200078008ff */
[----:B------:R-:W-:Y:S01]  /*1a110*/  ULDC.64 UR6, c[0x0][0x198] ;  /* 0x0000660000067ab9 */ /* 0x000fe20000000a00 */
[----:B------:R-:W-:Y:S01]  /*1a120*/  @!P1 LEA R134, P2, R133, R2, 0x6 ;  /* 0x0000000285869211 */ /* 0x000fe200078430ff */
[----:B------:R-:W-:Y:S01]  /*1a130*/  @!P1 IMAD R135, R135, 0x60, RZ ;  /* 0x0000006087879824 */ /* 0x000fe200078e02ff */
[-C--:B------:R-:W-:Y:S01]  /*1a140*/  @!P1 LEA.HI.X R141, R146, R233.reuse, R141, 0x1, P0 ;  /* 0x000000e9928d9211 */ /* 0x080fe200000f0c8d */
[----:B------:R-:W-:Y:S01]  /*1a150*/  USHF.L.U32 UR13, UR6, 0x5, URZ ;  /* 0x00000005060d7899 */ /* 0x000fe2000800063f */
[C---:B------:R-:W-:Y:S01]  /*1a160*/  @!P1 LEA R146, P0, R148.reuse, R232, 0x1 ;  /* 0x000000e894929211 */ /* 0x040fe200078008ff */
[----:B------:R-:W-:Y:S01]  /*1a170*/  @!P1 IMAD.IADD R135, R135, 0x1, R149 ;  /* 0x0000000187879824 */ /* 0x000fe200078e0295 */
[----:B------:R-:W-:Y:S01]  /*1a180*/  USHF.L.U64.HI UR7, UR6, UR12, UR7 ;  /* 0x0000000c06077299 */ /* 0x000fe20008010207 */
[----:B------:R-:W-:Y:S01]  /*1a190*/  @!P1 IMAD.MOV.U32 R132, RZ, RZ, c[0x0][0x19c] ;  /* 0x00006700ff849624 */ /* 0x000fe200078e00ff */
[----:B------:R-:W-:Y:S01]  /*1a1a0*/  @!P1 MOV R138, R2 ;  /* 0x00000002008a9202 */ /* 0x000fe20000000f00 */
[----:B------:R-:W-:Y:S01]  /*1a1b0*/  @!P1 IMAD.MOV.U32 R136, RZ, RZ, R2 ;  /* 0x000000ffff889224 */ /* 0x000fe200078e0002 */
[-C--:B------:R-:W-:Y:S01]  /*1a1c0*/  @!P1 LEA.HI.X R147, R148, R233.reuse, R135, 0x1, P0 ;  /* 0x000000e994939211 */ /* 0x080fe200000f0c87 */
[--C-:B------:R-:W-:Y:S01]  /*1a1d0*/  @!P1 IMAD.MOV.U32 R139, RZ, RZ, R0.reuse ;  /* 0x000000ffff8b9224 */ /* 0x100fe200078e0000 */
[C---:B------:R-:W-:Y:S01]  /*1a1e0*/  LEA R148, P0, R2.reuse, R232, 0x1 ;  /* 0x000000e802947211 */ /* 0x040fe200078008ff */
[--C-:B------:R-:W-:Y:S01]  /*1a1f0*/  @!P1 IMAD.MOV.U32 R137, RZ, RZ, R0.reuse ;  /* 0x000000ffff899224 */ /* 0x100fe200078e0000 */
[----:B------:R-:W-:Y:S01]  /*1a200*/  @!P1 MOV R144, R2 ;  /* 0x0000000200909202 */ /* 0x000fe20000000f00 */
[--C-:B------:R-:W-:Y:S01]  /*1a210*/  @!P1 IMAD.MOV.U32 R145, RZ, RZ, R0.reuse ;  /* 0x000000ffff919224 */ /* 0x100fe200078e0000 */
[CC--:B------:R-:W-:Y:S01]  /*1a220*/  LEA.HI.X R149, R2.reuse, R233.reuse, R0, 0x1, P0 ;  /* 0x000000e902957211 */ /* 0x0c0fe200000f0c00 */
[C---:B------:R-:W-:Y:S01]  /*1a230*/  @!P1 IMAD.WIDE.U32 R138, R133.reuse, 0xa0, R138 ;  /* 0x000000a0858a9825 */ /* 0x040fe200078e008a */
[----:B------:R-:W-:Y:S02]  /*1a240*/  @!P1 IADD3 R2, P0, R2, UR13, RZ ;  /* 0x0000000d02029c10 */ /* 0x000fe4000ff1e0ff */
[C---:B------:R-:W-:Y:S01]  /*1a250*/  @!P1 LEA.HI.X R132, R133.reuse, R0, R132, 0x6, P2 ;  /* 0x0000000085849211 */ /* 0x040fe200010f3484 */
[----:B------:R-:W-:Y:S01]  /*1a260*/  @!PT LDS RZ, [RZ] ;  /* 0x00000000fffff984 */ /* 0x000fe20000000800 */
[----:B------:R-:W-:Y:S01]  /*1a270*/  @!PT LDS RZ, [RZ] ;  /* 0x00000000fffff984 */ /* 0x000fe20000000800 */
[----:B------:R-:W-:Y:S01]  /*1a280*/  @!PT LDS RZ, [RZ] ;  /* 0x00000000fffff984 */ /* 0x000fe20000000800 */
[----:B------:R1:W-:Y:S01]  /*1a290*/  @!P1 LDGSTS.E.BYPASS.LTC128B.128 [R213+0x1000], [R148.64] ;  /* 0x0100000094d59fae */ /* 0x0003e2000b901d4e */
[----:B------:R-:W-:Y:S01]  /*1a2a0*/  @!P1 IADD3.X R0, R0, UR7, RZ, P0, !PT ;  /* 0x0000000700009c10 */ /* 0x000fe200087fe4ff */
[C---:B------:R-:W-:Y:S01]  /*1a2b0*/  @!P1 IMAD.WIDE.U32 R136, R133.reuse, 0xc0, R136 ;  /* 0x000000c085889825 */ /* 0x040fe200078e0088 */
[-C--:B------:R-:W-:Y:S01]  /*1a2c0*/  @!P1 LEA R156, P0, R2, R232.reuse, 0x1 ;  /* 0x000000e8029c9211 */ /* 0x080fe200078008ff */
[----:B------:R1:W-:Y:S01]  /*1a2d0*/  @P1 STS.128 [R213+0x1800], RZ ;  /* 0x001800ffd5001388 */ /* 0x0003e20000000c00 */
[-C--:B------:R-:W-:Y:S01]  /*1a2e0*/  @!P1 LEA R142, P2, R134, R232.reuse, 0x1 ;  /* 0x000000e8868e9211 */ /* 0x080fe200078408ff */
[----:B------:R-:W-:Y:S01]  /*1a2f0*/  @!P1 IMAD.WIDE.U32 R144, R133, 0xe0, R144 ;  /* 0x000000e085909825 */ /* 0x000fe200078e0090 */
[-C--:B------:R-:W-:Y:S02]  /*1a300*/  @!P1 LEA.HI.X R157, R2, R233.reuse, R0, 0x1, P0 ;  /* 0x000000e9029d9211 */ /* 0x080fe400000f0c00 */
[-C--:B------:R-:W-:Y:S01]  /*1a310*/  @!P1 LEA.HI.X R143, R134, R233.reuse, R132, 0x1, P2 ;  /* 0x000000e9868f9211 */ /* 0x080fe200010f0c84 */
[----:B------:R-:W-:Y:S01]  /*1a320*/  @!P1 IMAD.MOV.U32 R134, RZ, RZ, c[0x0][0x19c] ;  /* 0x00006700ff869624 */ /* 0x000fe200078e00ff */
[-C--:B------:R-:W-:Y:S01]  /*1a330*/  @!P1 LEA R154, P4, R138, R232.reuse, 0x1 ;  /* 0x000000e88a9a9211 */ /* 0x080fe200078808ff */
[----:B------:R-:W-:Y:S01]  /*1a340*/  @!PT LDS RZ, [RZ] ;  /* 0x00000000fffff984 */ /* 0x000fe20000000800 */
[----:B------:R-:W-:Y:S01]  /*1a350*/  @!PT LDS RZ, [RZ] ;  /* 0x00000000fffff984 */ /* 0x000fe20000000800 */
[----:B------:R-:W-:Y:S01]  /*1a360*/  @!PT LDS RZ, [RZ] ;  /* 0x00000000fffff984 */ /* 0x000fe20000000800 */
[----:B------:R1:W-:Y:S01]  /*1a370*/  @!P1 LDGSTS.E.BYPASS.LTC128B.128 [R213+0x1800], [R156.64] ;  /* 0x018000009cd59fae */ /* 0x0003e2000b901d4e */
[-C--:B------:R-:W-:Y:S01]  /*1a380*/  @!P1 LEA R152, P3, R136, R232.reuse, 0x1 ;  /* 0x000000e888989211 */ /* 0x080fe200078608ff */
[----:B------:R-:W-:Y:S01]  /*1a390*/  @!P1 IMAD R134, R134, 0xa0, RZ ;  /* 0x000000a086869824 */ /* 0x000fe200078e02ff */
[----:B------:R-:W-:Y:S01]  /*1a3a0*/  @!P1 LEA R150, P2, R144, R232, 0x1 ;  /* 0x000000e890969211 */ /* 0x000fe200078408ff */
[----:B------:R1:W-:Y:S01]  /*1a3b0*/  @P1 STS.128 [R213+0x2000], RZ ;  /* 0x002000ffd5001388 */ /* 0x0003e20000000c00 */
[----:B------:R-:W-:Y:S01]  /*1a3c0*/  @!P1 MOV R133, c[0x0][0x19c] ;  /* 0x0000670000859a02 */ /* 0x000fe20000000f00 */
[----:B------:R-:W-:Y:S02]  /*1a3d0*/  @!P1 IMAD.IADD R134, R134, 0x1, R139 ;  /* 0x0000000186869824 */ /* 0x000fe400078e028b */
[----:B------:R-:W-:Y:S01]  /*1a3e0*/  @!PT LDS RZ, [RZ] ;  /* 0x00000000fffff984 */ /* 0x000fe20000000800 */
[----:B------:R-:W-:Y:S01]  /*1a3f0*/  @!PT LDS RZ, [RZ] ;  /* 0x00000000fffff984 */ /* 0x000fe20000000800 */
[----:B------:R-:W-:Y:S01]  /*1a400*/  @!PT LDS RZ, [RZ] ;  /* 0x00000000fffff984 */ /* 0x000fe20000000800 */
[----:B------:R1:W-:Y:S01]  /*1a410*/  @!P1 LDGSTS.E.BYPASS.LTC128B.128 [R213+0x2000], [R142.64] ;  /* 0x020000008ed59fae */ /* 0x0003e2000b901d4e */
[----:B------:R-:W-:Y:S02]  /*1a420*/  @!P1 IMAD.MOV.U32 R132, RZ, RZ, c[0x0][0x19c] ;  /* 0x00006700ff849624 */ /* 0x000fe400078e00ff */
[----:B------:R-:W-:Y:S01]  /*1a430*/  @!P1 LEA.HI.X R155, R138, R233, R134, 0x1, P4 ;  /* 0x000000e98a9b9211 */ /* 0x000fe200020f0c86 */
[----:B------:R1:W-:Y:S01]  /*1a440*/  @P1 STS.128 [R213+0x2800], RZ ;  /* 0x002800ffd5001388 */ /* 0x0003e20000000c00 */
[----:B------:R-:W-:Y:S02]  /*1a450*/  @!P1 IMAD R133, R133, 0xc0, RZ ;  /* 0x000000c085859824 */ /* 0x000fe400078e02ff */
[----:B------:R-:W-:Y:S01]  /*1a460*/  @!P1 IMAD R132, R132, 0xe0, RZ ;  /* 0x000000e084849824 */ /* 0x000fe200078e02ff */
[----:B------:R-:W-:Y:S01]  /*1a470*/  @!PT LDS RZ, [RZ] ;  /* 0x00000000fffff984 */ /* 0x000fe20000000800 */
[----:B------:R-:W-:Y:S01]  /*1a480*/  @!PT LDS RZ, [RZ] ;  /* 0x00000000fffff984 */ /* 0x000fe20000000800 */
[----:B------:R-:W-:Y:S01]  /*1a490*/  @!PT LDS RZ, [RZ] ;  /* 0x00000000fffff984 */ /* 0x000fe20000000800 */
[----:B------:R1:W-:Y:S01]  /*1a4a0*/  @!P1 LDGSTS.E.BYPASS.LTC128B.128 [R213+0x2800], [R146.64] ;  /* 0x0280000092d59fae */ /* 0x0003e2000b901d4e */
[----:B------:R-:W-:Y:S02]  /*1a4b0*/  @!P1 IMAD.IADD R133, R133, 0x1, R137 ;  /* 0x0000000185859824 */ /* 0x000fe400078e0289 */
[----:B------:R-:W-:Y:S01]  /*1a4c0*/  IMAD.MOV.U32 R232, RZ, RZ, R148 ;  /* 0x000000ffffe87224 */ /* 0x000fe200078e0094 */
[----:B------:R1:W-:Y:S01]  /*1a4d0*/  @P1 STS.128 [R213+0x3000], RZ ;  /* 0x003000ffd5001388 */ /* 0x0003e20000000c00 */
[----:B------:R-:W-:Y:S02]  /*1a4e0*/  @!P1 IADD3 R132, R132, R145, RZ ;  /* 0x0000009184849210 */ /* 0x000fe40007ffe0ff */
[-C--:B------:R-:W-:Y:S01]  /*1a4f0*/  @!P1 LEA.HI.X R153, R136, R233.reuse, R133, 0x1, P3 ;  /* 0x000000e988999211 */ /* 0x080fe200018f0c85 */
        /* <DEDUP_REMOVED lines=22> */
.L_x_2072:
[----:B------:R-:W-:Y:S02]  /*1a660*/  UIADD3 UR6, UR5, -0x1, URZ ;  /* 0xffffffff05067890 */ /* 0x000fe4000fffe03f */
[----:B------:R-:W-:Y:S04]  /*1a670*/  UISETP.GT.AND UP0, UPT, UR5, 0x1, UPT ;  /* 0x000000010500788c */ /* 0x000fe8000bf04270 */
[----:B------:R-:W-:Y:S01]  /*1a680*/  MOV R0, UR6 ;  /* 0x0000000600007c02 */ /* 0x000fe20008000f00 */
[----:B------:R-:W-:Y:S03]  /*1a690*/  UMOV UR5, UR6 ;  /* 0x0000000600057c82 */ /* 0x000fe60008000000 */
[----:B------:R-:W-:Y:S04]  /*1a6a0*/  LEA R166, R0, R210, 0x8 ;  /* 0x000000d200a67211 */ /* 0x000fe800078e40ff */
[----:B------:R-:W2:Y:S01]  /*1a6b0*/  I2F R0, R166 ;  /* 0x000000a600007306 */ /* 0x000ea20000201400 */
[C---:B------:R-:W-:Y:S02]  /*1a6c0*/  IADD3 R132, R166.reuse, 0x8, RZ ;  /* 0x00000008a6847810 */ /* 0x040fe40007ffe0ff */
[C---:B------:R-:W-:Y:S02]  /*1a6d0*/  IADD3 R133, R166.reuse, 0x9, RZ ;  /* 0x00000009a6857810 */ /* 0x040fe40007ffe0ff */
[C---:B------:R-:W-:Y:S02]  /*1a6e0*/  IADD3 R134, R166.reuse, 0x10, RZ ;  /* 0x00000010a6867810 */ /* 0x040fe40007ffe0ff */
[C---:B------:R-:W-:Y:S02]  /*1a6f0*/  IADD3 R135, R166.reuse, 0x11, RZ ;  /* 0x00000011a6877810 */ /* 0x040fe40007ffe0ff */
[C---:B------:R-:W-:Y:S01]  /*1a700*/  IADD3 R136, R166.reuse, 0x18, RZ ;  /* 0x00000018a6887810 */ /* 0x040fe20007ffe0ff */
[----:B------:R-:W-:Y:S01]  /*1a710*/  I2F R132, R132 ;  /* 0x0000008400847306 */ /* 0x000fe20000201400 */
[C---:B------:R-:W-:Y:S02]  /*1a720*/  IADD3 R137, R166.reuse, 0x19, RZ ;  /* 0x00000019a6897810 */ /* 0x040fe40007ffe0ff */
[C---:B-1----:R-:W-:Y:S02]  /*1a730*/  IADD3 R149, R166.reuse, 0x49, RZ ;  /* 0x00000049a6957810 */ /* 0x042fe40007ffe0ff */
        /* <DEDUP_REMOVED lines=32> */
[----:B------:R-:W-:Y:S01]  /*1a940*/  IADD3 R161, R166, 0x79, RZ ;  /* 0x00000079a6a17810 */ /* 0x000fe20007ffe0ff */
        /* <DEDUP_REMOVED lines=27> */
[----:B------:R-:W3:Y:S10]  /*1ab00*/  I2F R164, R164 ;  /* 0x000000a400a47306 */ /* 0x000ef40000201400 */
[----:B------:R-:W5:Y:S01]  /*1ab10*/  I2F R165, R165 ;  /* 0x000000a500a57306 */ /* 0x000f620000201400 */
[C---:B--2---:R-:W-:Y:S02]  /*1ab20*/  FFMA.FTZ R4, R0.reuse, UR4, R4 ;  /* 0x0000000400047c23 */ /* 0x044fe40008010004 */
[----:B------:R-:W-:Y:S01]  /*1ab30*/  FFMA.FTZ R6, R0, UR4, R6 ;  /* 0x0000000400067c23 */ /* 0x000fe20008010006 */
[----:B------:R-:W-:Y:S01]  /*1ab40*/  IADD3 R0, R166, 0x90, RZ ;  /* 0x00000090a6007810 */ /* 0x000fe20007ffe0ff */
[C---:B-1----:R-:W-:Y:S02]  /*1ab50*/  FFMA.FTZ R5, R2.reuse, UR4, R5 ;  /* 0x0000000402057c23 */ /* 0x042fe40008010005 */
[----:B------:R-:W-:Y:S01]  /*1ab60*/  FFMA.FTZ R7, R2, UR4, R7 ;  /* 0x0000000402077c23 */ /* 0x000fe20008010007 */
[----:B------:R-:W-:Y:S01]  /*1ab70*/  FMNMX.FTZ R2, R4, R212, !PT ;  /* 0x000000d404027209 */ /* 0x000fe20007810000 */
[C---:B------:R-:W-:Y:S01]  /*1ab80*/  FFMA.FTZ R8, R132.reuse, UR4, R8 ;  /* 0x0000000484087c23 */ /* 0x040fe20008010008 */
[----:B------:R-:W1:Y:S01]  /*1ab90*/  I2F R0, R0 ;  /* 0x0000000000007306 */ /* 0x000e620000201400 */
        /* <DEDUP_REMOVED lines=74> */
[C---:B------:R-:W-:Y:S01]  /*1b040*/  FFMA.FTZ R45, R151.reuse, UR4, R45 ;  /* 0x00000004972d7c23 */ /* 0x040fe2000801002d */
[----:B------:R-:W-:Y:S01]  /*1b050*/  I2F R139, R139 ;  /* 0x0000008b008b7306 */ /* 0x000fe20000201400 */
        /* <DEDUP_REMOVED lines=8> */
[----:B------:R-:W-:Y:S01]  /*1b0e0*/  FMNMX.FTZ R142, R46, R141, !PT ;  /* 0x0000008d2e8e7209 */ /* 0x000fe20007810000 */
[----:B------:R-:W-:Y:S01]  /*1b0f0*/  I2F R140, R140 ;  /* 0x0000008c008c7306 */ /* 0x000fe20000201400 */
        /* <DEDUP_REMOVED lines=8> */
[----:B------:R-:W-:Y:S01]  /*1b180*/  FFMA.FTZ R55, R155, UR4, R55 ;  /* 0x000000049b377c23 */ /* 0x000fe20008010037 */
[----:B------:R-:W-:Y:S01]  /*1b190*/  I2F R141, R141 ;  /* 0x0000008d008d7306 */ /* 0x000fe20000201400 */
        /* <DEDUP_REMOVED lines=9> */
[----:B------:R-:W-:Y:S01]  /*1b230*/  I2F R142, R142 ;  /* 0x0000008e008e7306 */ /* 0x000fe20000201400 */
        /* <DEDUP_REMOVED lines=36> */
[----:B-1----:R-:W-:Y:S01]  /*1b480*/  FFMA.FTZ R76, R0, UR4, R76 ;  /* 0x00000004004c7c23 */ /* 0x002fe2000801004c */
[----:B------:R-:W-:Y:S01]  /*1b490*/  IADD3 R147, R166, 0xd1, RZ ;  /* 0x000000d1a6937810 */ /* 0x000fe20007ffe0ff */
[----:B------:R-:W-:Y:S01]  /*1b4a0*/  FFMA.FTZ R78, R0, UR4, R78 ;  /* 0x00000004004e7c23 */ /* 0x000fe2000801004e */
[----:B------:R-:W-:Y:S01]  /*1b4b0*/  I2F R146, R146 ;  /* 0x0000009200927306 */ /* 0x000fe20000201400 */
[----:B------:R-:W-:Y:S02]  /*1b4c0*/  FMNMX.FTZ R148, R71, R148, !PT ;  /* 0x0000009447947209 */ /* 0x000fe40007810000 */
[----:B------:R-:W-:Y:S02]  /*1b4d0*/  FMNMX.FTZ R169, R60, R169, !PT ;  /* 0x000000a93ca97209 */ /* 0x000fe40007810000 */
[----:B------:R-:W-:Y:S02]  /*1b4e0*/  FMNMX.FTZ R148, R74, R148, !PT ;  /* 0x000000944a947209 */ /* 0x000fe40007810000 */
[----:B------:R-:W-:Y:S02]  /*1b4f0*/  FMNMX.FTZ R169, R61, R169, !PT ;  /* 0x000000a93da97209 */ /* 0x000fe40007810000 */
[----:B------:R-:W-:Y:S01]  /*1b500*/  FMNMX.FTZ R148, R75, R148, !PT ;  /* 0x000000944b947209 */ /* 0x000fe20007810000 */
[----:B------:R-:W-:Y:S01]  /*1b510*/  I2F R0, R147 ;  /* 0x0000009300007306 */ /* 0x000fe20000201400 */
[----:B------:R-:W-:Y:S02]  /*1b520*/  FMNMX.FTZ R169, R64, R169, !PT ;  /* 0x000000a940a97209 */ /* 0x000fe40007810000 */
[----:B------:R-:W-:Y:S02]  /*1b530*/  FMNMX.FTZ R148, R78, R148, !PT ;  /* 0x000000944e947209 */ /* 0x000fe40007810000 */
[----:B------:R-:W-:Y:S02]  /*1b540*/  FMNMX.FTZ R169, R65, R169, !PT ;  /* 0x000000a941a97209 */ /* 0x000fe40007810000 */
[----:B------:R-:W-:Y:S02]  /*1b550*/  IADD3 R137, R166, 0xa9, RZ ;  /* 0x000000a9a6897810 */ /* 0x000fe40007ffe0ff */
[----:B------:R-:W-:Y:S02]  /*1b560*/  FMNMX.FTZ R169, R68, R169, !PT ;  /* 0x000000a944a97209 */ /* 0x000fe40007810000 */
[C---:B------:R-:W-:Y:S02]  /*1b570*/  IADD3 R138, R166.reuse, 0xb0, RZ ;  /* 0x000000b0a68a7810 */ /* 0x040fe40007ffe0ff */
[----:B------:R-:W-:Y:S01]  /*1b580*/  I2F R137, R137 ;  /* 0x0000008900897306 */ /* 0x000fe20000201400 */
[----:B------:R-:W-:Y:S02]  /*1b590*/  FMNMX.FTZ R169, R69, R169, !PT ;  /* 0x000000a945a97209 */ /* 0x000fe40007810000 */
[----:B------:R-:W-:Y:S02]  /*1b5a0*/  IADD3 R2, R166, 0x91, RZ ;  /* 0x00000091a6027810 */ /* 0x000fe40007ffe0ff */
[----:B------:R-:W-:Y:S02]  /*1b5b0*/  FMNMX.FTZ R169, R72, R169, !PT ;  /* 0x000000a948a97209 */ /* 0x000fe40007810000 */
[C---:B------:R-:W-:Y:S02]  /*1b5c0*/  IADD3 R132, R166.reuse, 0x98, RZ ;  /* 0x00000098a6847810 */ /* 0x040fe40007ffe0ff */
[----:B------:R-:W-:Y:S01]  /*1b5d0*/  FMNMX.FTZ R169, R73, R169, !PT ;  /* 0x000000a949a97209 */ /* 0x000fe20007810000 */
[----:B------:R-:W1:Y:S01]  /*1b5e0*/  I2F R2, R2 ;  /* 0x0000000200027306 */ /* 0x000e620000201400 */
[----:B------:R-:W-:Y:S02]  /*1b5f0*/  IADD3 R133, R166, 0x99, RZ ;  /* 0x00000099a6857810 */ /* 0x000fe40007ffe0ff */
[----:B------:R-:W-:Y:S02]  /*1b600*/  FMNMX.FTZ R169, R76, R169, !PT ;  /* 0x000000a94ca97209 */ /* 0x000fe40007810000 */
[C---:B------:R-:W-:Y:S02]  /*1b610*/  IADD3 R135, R166.reuse, 0xa1, RZ ;  /* 0x000000a1a6877810 */ /* 0x040fe40007ffe0ff */
[C---:B------:R-:W-:Y:S02]  /*1b620*/  IADD3 R136, R166.reuse, 0xa8, RZ ;  /* 0x000000a8a6887810 */ /* 0x040fe40007ffe0ff */
[----:B------:R-:W-:Y:S01]  /*1b630*/  IADD3 R134, R166, 0xa0, RZ ;  /* 0x000000a0a6867810 */ /* 0x000fe20007ffe0ff */
[----:B------:R-:W2:Y:S10]  /*1b640*/  I2F R132, R132 ;  /* 0x0000008400847306 */ /* 0x000eb40000201400 */
[----:B------:R-:W3:Y:S01]  /*1b650*/  I2F R133, R133 ;  /* 0x0000008500857306 */ /* 0x000ee20000201400 */
[C---:B-1----:R-:W-:Y:S02]  /*1b660*/  FFMA.FTZ R77, R2.reuse, UR4, R77 ;  /* 0x00000004024d7c23 */ /* 0x042fe4000801004d */
[----:B------:R-:W-:Y:S01]  /*1b670*/  FFMA.FTZ R79, R2, UR4, R79 ;  /* 0x00000004024f7c23 */ /* 0x000fe2000801004f */
[----:B------:R-:W-:Y:S02]  /*1b680*/  IADD3 R2, R166, 0xd8, RZ ;  /* 0x000000d8a6027810 */ /* 0x000fe40007ffe0ff */
[----:B------:R-:W-:Y:S04]  /*1b690*/  FMNMX.FTZ R169, R77, R169, !PT ;  /* 0x000000a94da97209 */ /* 0x000fe80007810000 */
[----:B------:R-:W1:Y:S01]  /*1b6a0*/  I2F R134, R134 ;  /* 0x0000008600867306 */ /* 0x000e620000201400 */
[----:B------:R-:W-:Y:S01]  /*1b6b0*/  FMNMX.FTZ R148, R79, R148, !PT ;  /* 0x000000944f947209 */ /* 0x000fe20007810000 */
[C---:B--2---:R-:W-:Y:S02]  /*1b6c0*/  FFMA.FTZ R80, R132.reuse, UR4, R80 ;  /* 0x0000000484507c23 */ /* 0x044fe40008010050 */
[----:B------:R-:W-:Y:S01]  /*1b6d0*/  FFMA.FTZ R82, R132, UR4, R82 ;  /* 0x0000000484527c23 */ /* 0x000fe20008010052 */
[----:B------:R-:W-:Y:S02]  /*1b6e0*/  IADD3 R132, R166, 0xd9, RZ ;  /* 0x000000d9a6847810 */ /* 0x000fe40007ffe0ff */
[----:B------:R-:W-:Y:S03]  /*1b6f0*/  FMNMX.FTZ R169, R80, R169, !PT ;  /* 0x000000a950a97209 */ /* 0x000fe60007810000 */
[----:B------:R-:W2:Y:S01]  /*1b700*/  I2F R135, R135 ;  /* 0x0000008700877306 */ /* 0x000ea20000201400 */
[----:B------:R-:W-:Y:S01]  /*1b710*/  FMNMX.FTZ R148, R82, R148, !PT ;  /* 0x0000009452947209 */ /* 0x000fe20007810000 */
[C---:B---3--:R-:W-:Y:S02]  /*1b720*/  FFMA.FTZ R81, R133.reuse, UR4, R81 ;  /* 0x0000000485517c23 */ /* 0x048fe40008010051 */
[----:B------:R-:W-:Y:S01]  /*1b730*/  FFMA.FTZ R83, R133, UR4, R83 ;  /* 0x0000000485537c23 */ /* 0x000fe20008010053 */
[----:B------:R-:W-:Y:S02]  /*1b740*/  IADD3 R133, R166, 0xe0, RZ ;  /* 0x000000e0a6857810 */ /* 0x000fe40007ffe0ff */
[----:B------:R-:W-:Y:S03]  /*1b750*/  FMNMX.FTZ R169, R81, R169, !PT ;  /* 0x000000a951a97209 */ /* 0x000fe60007810000 */
[----:B------:R-:W3:Y:S01]  /*1b760*/  I2F R136, R136 ;  /* 0x0000008800887306 */ /* 0x000ee20000201400 */
[----:B------:R-:W-:Y:S01]  /*1b770*/  FMNMX.FTZ R148, R83, R148, !PT ;  /* 0x0000009453947209 */ /* 0x000fe20007810000 */
[C---:B-1----:R-:W-:Y:S02]  /*1b780*/  FFMA.FTZ R84, R134.reuse, UR4, R84 ;  /* 0x0000000486547c23 */ /* 0x042fe40008010054 */
[----:B------:R-:W-:Y:S01]  /*1b790*/  FFMA.FTZ R86, R134, UR4, R86 ;  /* 0x0000000486567c23 */ /* 0x000fe20008010056 */
[----:B------:R-:W-:Y:S02]  /*1b7a0*/  IADD3 R134, R166, 0xe1, RZ ;  /* 0x000000e1a6867810 */ /* 0x000fe40007ffe0ff */
[----:B------:R-:W-:Y:S03]  /*1b7b0*/  FMNMX.FTZ R169, R84, R169, !PT ;  /* 0x000000a954a97209 */ /* 0x000fe60007810000 */
        /* <DEDUP_REMOVED lines=10> */
[----:B------:R-:W-:Y:S01]  /*1b860*/  IADD3 R136, R166, 0xe9, RZ ;  /* 0x000000e9a6887810 */ /* 0x000fe20007ffe0ff */
[C---:B------:R-:W-:Y:S01]  /*1b870*/  FFMA.FTZ R89, R137.reuse, UR4, R89 ;  /* 0x0000000489597c23 */ /* 0x040fe20008010059 */
[----:B------:R-:W-:Y:S03]  /*1b880*/  FMNMX.FTZ R169, R88, R169, !PT ;  /* 0x000000a958a97209 */ /* 0x000fe60007810000 */
[----:B------:R-:W3:Y:S01]  /*1b890*/  I2F R132, R132 ;  /* 0x0000008400847306 */ /* 0x000ee20000201400 */
[----:B------:R-:W-:Y:S01]  /*1b8a0*/  FFMA.FTZ R91, R137, UR4, R91 ;  /* 0x00000004895b7c23 */ /* 0x000fe2000801005b */
[----:B------:R-:W-:Y:S01]  /*1b8b0*/  IADD3 R137, R166, 0xf0, RZ ;  /* 0x000000f0a6897810 */ /* 0x000fe20007ffe0ff */
[C---:B-1----:R-:W-:Y:S01]  /*1b8c0*/  FFMA.FTZ R92, R138.reuse, UR4, R92 ;  /* 0x000000048a5c7c23 */ /* 0x042fe2000801005c */
[----:B------:R-:W-:Y:S01]  /*1b8d0*/  FMNMX.FTZ R169, R89, R169, !PT ;  /* 0x000000a959a97209 */ /* 0x000fe20007810000 */
[----:B------:R-:W-:Y:S01]  /*1b8e0*/  FFMA.FTZ R94, R138, UR4, R94 ;  /* 0x000000048a5e7c23 */ /* 0x000fe2000801005e */
[----:B------:R-:W-:Y:S01]  /*1b8f0*/  IADD3 R138, R166, 0xf1, RZ ;  /* 0x000000f1a68a7810 */ /* 0x000fe20007ffe0ff */
[C---:B------:R-:W-:Y:S01]  /*1b900*/  FFMA.FTZ R93, R139.reuse, UR4, R93 ;  /* 0x000000048b5d7c23 */ /* 0x040fe2000801005d */
[----:B------:R-:W-:Y:S02]  /*1b910*/  FMNMX.FTZ R148, R90, R148, !PT ;  /* 0x000000945a947209 */ /* 0x000fe40007810000 */
[----:B------:R-:W1:Y:S01]  /*1b920*/  I2F R133, R133 ;  /* 0x0000008500857306 */ /* 0x000e620000201400 */
        /* <DEDUP_REMOVED lines=9> */
[----:B------:R-:W4:Y:S01]  /*1b9c0*/  I2F R134, R134 ;  /* 0x0000008600867306 */ /* 0x000f220000201400 */
        /* <DEDUP_REMOVED lines=8> */
[----:B------:R-:W-:Y:S01]  /*1ba50*/  LDSM.16.MT88.4 R140, [R234+0x5000] ;  /* 0x00500000ea8c783b */ /* 0x000fe20000004200 */
[----:B------:R-:W5:Y:S01]  /*1ba60*/  I2F R135, R135 ;  /* 0x0000008700877306 */ /* 0x000f620000201400 */
        /* <DEDUP_REMOVED lines=15> */
[----:B------:R-:W-:Y:S01]  /*1bb60*/  IADD3 R0, R166, 0xf8, RZ ;  /* 0x000000f8a6007810 */ /* 0x000fe20007ffe0ff */
[C---:B--2---:R-:W-:Y:S01]  /*1bb70*/  FFMA.FTZ R112, R2.reuse, UR4, R112 ;  /* 0x0000000402707c23 */ /* 0x044fe20008010070 */
[----:B------:R-:W-:Y:S01]  /*1bb80*/  FMNMX.FTZ R169, R105, R169, !PT ;  /* 0x000000a969a97209 */ /* 0x000fe20007810000 */
[----:B------:R-:W-:Y:S01]  /*1bb90*/  FFMA.FTZ R114, R2, UR4, R114 ;  /* 0x0000000402727c23 */ /* 0x000fe20008010072 */
[----:B------:R-:W2:Y:S01]  /*1bba0*/  I2F R137, R137 ;  /* 0x0000008900897306 */ /* 0x000ea20000201400 */
[----:B---3--:R-:W-:Y:S01]  /*1bbb0*/  FFMA.FTZ R113, R132, UR4, R113 ;  /* 0x0000000484717c23 */ /* 0x008fe20008010071 */
[----:B------:R-:W-:Y:S01]  /*1bbc0*/  FMNMX.FTZ R169, R108, R169, !PT ;  /* 0x000000a96ca97209 */ /* 0x000fe20007810000 */
[----:B------:R-:W-:Y:S01]  /*1bbd0*/  FFMA.FTZ R115, R132, UR4, R115 ;  /* 0x0000000484737c23 */ /* 0x000fe20008010073 */
[----:B------:R-:W-:Y:S01]  /*1bbe0*/  IADD3 R2, R166, 0xf9, RZ ;  /* 0x000000f9a6027810 */ /* 0x000fe20007ffe0ff */
[----:B-1----:R-:W-:Y:S01]  /*1bbf0*/  FFMA.FTZ R116, R133, UR4, R116 ;  /* 0x0000000485747c23 */ /* 0x002fe20008010074 */
[----:B------:R-:W-:Y:S01]  /*1bc00*/  FMNMX.FTZ R169, R109, R169, !PT ;  /* 0x000000a96da97209 */ /* 0x000fe20007810000 */
[----:B------:R-:W-:Y:S01]  /*1bc10*/  FFMA.FTZ R118, R133, UR4, R118 ;  /* 0x0000000485767c23 */ /* 0x000fe20008010076 */
[----:B------:R-:W-:Y:S01]  /*1bc20*/  FMNMX.FTZ R148, R106, R148, !PT ;  /* 0x000000946a947209 */ /* 0x000fe20007810000 */
[C---:B----4-:R-:W-:Y:S01]  /*1bc30*/  FFMA.FTZ R117, R134.reuse, UR4, R117 ;  /* 0x0000000486757c23 */ /* 0x050fe20008010075 */
[----:B------:R-:W1:Y:S01]  /*1bc40*/  I2F R138, R138 ;  /* 0x0000008a008a7306 */ /* 0x000e620000201400 */
[----:B------:R-:W-:Y:S01]  /*1bc50*/  FFMA.FTZ R119, R134, UR4, R119 ;  /* 0x0000000486777c23 */ /* 0x000fe20008010077 */
[----:B------:R-:W-:Y:S01]  /*1bc60*/  FMNMX.FTZ R169, R112, R169, !PT ;  /* 0x000000a970a97209 */ /* 0x000fe20007810000 */
[----:B-----5:R-:W-:Y:S01]  /*1bc70*/  FFMA.FTZ R120, R135, UR4, R120 ;  /* 0x0000000487787c23 */ /* 0x020fe20008010078 */
[----:B------:R-:W-:Y:S01]  /*1bc80*/  FMNMX.FTZ R148, R107, R148, !PT ;  /* 0x000000946b947209 */ /* 0x000fe20007810000 */
[----:B------:R-:W-:Y:S01]  /*1bc90*/  FFMA.FTZ R122, R135, UR4, R122 ;  /* 0x00000004877a7c23 */ /* 0x000fe2000801007a */
[----:B------:R-:W-:Y:S01]  /*1bca0*/  FMNMX.FTZ R169, R113, R169, !PT ;  /* 0x000000a971a97209 */ /* 0x000fe20007810000 */
[----:B------:R-:W-:Y:S01]  /*1bcb0*/  FFMA.FTZ R121, R136, UR4, R121 ;  /* 0x0000000488797c23 */ /* 0x000fe20008010079 */
[----:B------:R-:W-:Y:S01]  /*1bcc0*/  FMNMX.FTZ R148, R110, R148, !PT ;  /* 0x000000946e947209 */ /* 0x000fe20007810000 */
[----:B------:R-:W-:Y:S01]  /*1bcd0*/  FFMA.FTZ R123, R136, UR4, R123 ;  /* 0x00000004887b7c23 */ /* 0x000fe2000801007b */
[----:B------:R-:W3:Y:S01]  /*1bce0*/  I2F R0, R0 ;  /* 0x0000000000007306 */ /* 0x000ee20000201400 */
[----:B------:R-:W-:Y:S02]  /*1bcf0*/  FMNMX.FTZ R169, R116, R169, !PT ;  /* 0x000000a974a97209 */ /* 0x000fe40007810000 */
[----:B------:R-:W-:Y:S01]  /*1bd00*/  FMNMX.FTZ R148, R111, R148, !PT ;  /* 0x000000946f947209 */ /* 0x000fe20007810000 */
[----:B--2---:R-:W-:Y:S01]  /*1bd10*/  FFMA.FTZ R124, R137, UR4, R124 ;  /* 0x00000004897c7c23 */ /* 0x004fe2000801007c */
[----:B------:R-:W-:Y:S01]  /*1bd20*/  FMNMX.FTZ R169, R117, R169, !PT ;  /* 0x000000a975a97209 */ /* 0x000fe20007810000 */
[----:B------:R-:W-:Y:S01]  /*1bd30*/  FFMA.FTZ R126, R137, UR4, R126 ;  /* 0x00000004897e7c23 */ /* 0x000fe2000801007e */
[----:B------:R-:W-:Y:S02]  /*1bd40*/  FMNMX.FTZ R148, R114, R148, !PT ;  /* 0x0000009472947209 */ /* 0x000fe40007810000 */
[----:B------:R-:W-:Y:S01]  /*1bd50*/  FMNMX.FTZ R169, R120, R169, !PT ;  /* 0x000000a978a97209 */ /* 0x000fe20007810000 */
[----:B------:R-:W2:Y:S01]  /*1bd60*/  I2F R2, R2 ;  /* 0x0000000200027306 */ /* 0x000ea20000201400 */
        /* <DEDUP_REMOVED lines=8> */
[----:B------:R-:W-:Y:S01]  /*1bdf0*/  FMNMX.FTZ R148, R122, R148, !PT ;  /* 0x000000947a947209 */ /* 0x000fe20007810000 */
[C---:B---3--:R-:W-:Y:S02]  /*1be00*/  FFMA.FTZ R128, R0.reuse, UR4, R128 ;  /* 0x0000000400807c23 */ /* 0x048fe40008010080 */
[----:B------:R-:W-:Y:S01]  /*1be10*/  FFMA.FTZ R130, R0, UR4, R130 ;  /* 0x0000000400827c23 */ /* 0x000fe20008010082 */
[----:B------:R-:W-:Y:S02]  /*1be20*/  FMNMX.FTZ R148, R123, R148, !PT ;  /* 0x000000947b947209 */ /* 0x000fe40007810000 */
[----:B------:R-:W-:Y:S02]  /*1be30*/  FMNMX.FTZ R132, R128, R169, !PT ;  /* 0x000000a980847209 */ /* 0x000fe40007810000 */
[----:B------:R-:W-:Y:S01]  /*1be40*/  FMNMX.FTZ R0, R126, R148, !PT ;  /* 0x000000947e007209 */ /* 0x000fe20007810000 */
[C---:B--2---:R-:W-:Y:S03]  /*1be50*/  FFMA.FTZ R129, R2.reuse, UR4, R129 ;  /* 0x0000000402817c23 */ /* 0x044fe60008010081 */
[----:B------:R-:W-:Y:S01]  /*1be60*/  FMNMX.FTZ R0, R127, R0, !PT ;  /* 0x000000007f007209 */ /* 0x000fe20007810000 */
[----:B------:R-:W-:Y:S01]  /*1be70*/  FFMA.FTZ R131, R2, UR4, R131 ;  /* 0x0000000402837c23 */ /* 0x000fe20008010083 */
[----:B------:R-:W-:Y:S02]  /*1be80*/  FMNMX.FTZ R132, R129, R132, !PT ;  /* 0x0000008481847209 */ /* 0x000fe40007810000 */
[----:B------:R-:W-:Y:S03]  /*1be90*/  FMNMX.FTZ R0, R130, R0, !PT ;  /* 0x0000000082007209 */ /* 0x000fe60007810000 */
[----:B------:R-:W1:Y:S01]  /*1bea0*/  SHFL.BFLY PT, R133, R132, 0x2, 0x1f ;  /* 0x0c401f0084857f89 */ /* 0x000e6200000e0000 */
[----:B------:R-:W-:Y:S07]  /*1beb0*/  FMNMX.FTZ R0, R131, R0, !PT ;  /* 0x0000000083007209 */ /* 0x000fee0007810000 */
        /* <DEDUP_REMOVED lines=10> */
[----:B------:R-:W-:Y:S04]  /*1bf60*/  FMUL.FTZ R0, R133, c[0x0][0x23c] ;  /* 0x00008f0085007a20 */ /* 0x000fe80000410000 */
[----:B------:R-:W1:Y:S01]  /*1bf70*/  MUFU.EX2 R135, R0 ;  /* 0x0000000000877308 */ /* 0x000e620000000800 */
[----:B------:R-:W-:Y:S01]  /*1bf80*/  FADD.FTZ R2, -R134, R211 ;  /* 0x000000d386027221 */ /* 0x000fe20000010100 */
[----:B------:R-:W-:Y:S03]  /*1bf90*/  MOV R211, R134 ;  /* 0x0000008600d37202 */ /* 0x000fe60000000f00 */
[----:B------:R-:W-:Y:S05]  /*1bfa0*/  FMUL.FTZ R2, R2, c[0x0][0x23c] ;  /* 0x00008f0002027a20 */ /* 0x000fea0000410000 */
[----:B------:R-:W2:Y:S01]  /*1bfb0*/  MUFU.EX2 R136, R2 ;  /* 0x0000000200887308 */ /* 0x000ea20000000800 */
[C---:B-1----:R-:W-:Y:S02]  /*1bfc0*/  FMUL.FTZ R220, R135.reuse, R220 ;  /* 0x000000dc87dc7220 */ /* 0x042fe40000410000 */
[C---:B------:R-:W-:Y:S02]  /*1bfd0*/  FMUL.FTZ R221, R135.reuse, R221 ;  /* 0x000000dd87dd7220 */ /* 0x040fe40000410000 */
[C---:B------:R-:W-:Y:S02]  /*1bfe0*/  FMUL.FTZ R216, R135.reuse, R216 ;  /* 0x000000d887d87220 */ /* 0x040fe40000410000 */
[----:B------:R-:W-:Y:S02]  /*1bff0*/  FMUL.FTZ R217, R135, R217 ;  /* 0x000000d987d97220 */ /* 0x000fe40000410000 */
[----:B------:R-:W-:Y:S02]  /*1c000*/  FMUL.FTZ R0, R132, c[0x0][0x23c] ;  /* 0x00008f0084007a20 */ /* 0x000fe40000410000 */
[C---:B--2---:R-:W-:Y:S02]  /*1c010*/  FMUL.FTZ R222, R136.reuse, R222 ;  /* 0x000000de88de7220 */ /* 0x044fe40000410000 */
[----:B------:R-:W-:Y:S01]  /*1c020*/  FMUL.FTZ R223, R136, R223 ;  /* 0x000000df88df7220 */ /* 0x000fe20000410000 */
[----:B------:R-:W-:Y:S01]  /*1c030*/  FSEL R133, R0, RZ, P0 ;  /* 0x000000ff00857208 */ /* 0x000fe20000000000 */
[----:B------:R-:W-:Y:S01]  /*1c040*/  FMUL.FTZ R218, R136, R218 ;  /* 0x000000da88da7220 */ /* 0x000fe20000410000 */
[----:B------:R-:W-:Y:S01]  /*1c050*/  FSETP.NEU.FTZ.AND P0, PT, R134, -INF , PT ;  /* 0xff8000008600780b */ /* 0x000fe20003f1d000 */
[----:B------:R-:W-:Y:S02]  /*1c060*/  FMUL.FTZ R219, R136, R219 ;  /* 0x000000db88db7220 */ /* 0x000fe40000410000 */
[--C-:B------:R-:W-:Y:S02]  /*1c070*/  FFMA.FTZ R137, R8, c[0x0][0x23c], -R133.reuse ;  /* 0x00008f0008897a23 */ /* 0x100fe40000010885 */
[--C-:B------:R-:W-:Y:S02]  /*1c080*/  FFMA.FTZ R138, R9, c[0x0][0x23c], -R133.reuse ;  /* 0x00008f00098a7a23 */ /* 0x100fe40000010885 */
[--C-:B------:R-:W-:Y:S02]  /*1c090*/  FFMA.FTZ R139, R12, c[0x0][0x23c], -R133.reuse ;  /* 0x00008f000c8b7a23 */ /* 0x100fe40000010885 */
[----:B------:R-:W-:Y:S01]  /*1c0a0*/  MUFU.EX2 R137, R137 ;  /* 0x0000008900897308 */ /* 0x000fe20000000800 */
[--C-:B------:R-:W-:Y:S02]  /*1c0b0*/  FFMA.FTZ R148, R13, c[0x0][0x23c], -R133.reuse ;  /* 0x00008f000d947a23 */ /* 0x100fe40000010885 */
[--C-:B------:R-:W-:Y:S02]  /*1c0c0*/  FFMA.FTZ R149, R16, c[0x0][0x23c], -R133.reuse ;  /* 0x00008f0010957a23 */ /* 0x100fe40000010885 */
[--C-:B------:R-:W-:Y:S02]  /*1c0d0*/  FFMA.FTZ R150, R17, c[0x0][0x23c], -R133.reuse ;  /* 0x00008f0011967a23 */ /* 0x100fe40000010885 */
[----:B------:R-:W-:Y:S02]  /*1c0e0*/  FMUL.FTZ R2, R134, c[0x0][0x23c] ;  /* 0x00008f0086027a20 */ /* 0x000fe40000410000 */
[--C-:B------:R-:W-:Y:S01]  /*1c0f0*/  FFMA.FTZ R0, R4, c[0x0][0x23c], -R133.reuse ;  /* 0x00008f0004007a23 */ /* 0x100fe20000010885 */
[----:B------:R-:W1:Y:S01]  /*1c100*/  MUFU.EX2 R138, R138 ;  /* 0x0000008a008a7308 */ /* 0x000e620000000800 */
[C---:B------:R-:W-:Y:S01]  /*1c110*/  FMUL.FTZ R228, R135.reuse, R228 ;  /* 0x000000e487e47220 */ /* 0x040fe20000410000 */
[----:B------:R-:W-:Y:S01]  /*1c120*/  FSEL R4, R2, RZ, P0 ;  /* 0x000000ff02047208 */ /* 0x000fe20000000000 */
[----:B------:R-:W-:Y:S01]  /*1c130*/  FMUL.FTZ R229, R135, R229 ;  /* 0x000000e587e57220 */ /* 0x000fe20000410000 */
[----:B------:R-:W-:Y:S01]  /*1c140*/  PLOP3.LUT P0, PT, PT, PT, UP0, 0x80, 0x0 ;  /* 0x000000000000781c */ /* 0x000fe20003f0f008 */
[----:B------:R-:W-:Y:S02]  /*1c150*/  FMUL.FTZ R230, R136, R230 ;  /* 0x000000e688e67220 */ /* 0x000fe40000410000 */
[--C-:B------:R-:W-:Y:S02]  /*1c160*/  FFMA.FTZ R153, R10, c[0x0][0x23c], -R4.reuse ;  /* 0x00008f000a997a23 */ /* 0x100fe40000010804 */
[--C-:B------:R-:W-:Y:S01]  /*1c170*/  FFMA.FTZ R154, R11, c[0x0][0x23c], -R4.reuse ;  /* 0x00008f000b9a7a23 */ /* 0x100fe20000010804 */
[----:B------:R-:W-:Y:S01]  /*1c180*/  MUFU.EX2 R0, R0 ;  /* 0x0000000000007308 */ /* 0x000fe20000000800 */
[----:B------:R-:W2:Y:S01]  /*1c190*/  LDSM.16.MT88.4 R8, [R235+0x5000] ;  /* 0x00500000eb08783b */ /* 0x000ea20000004200 */
[--C-:B------:R-:W-:Y:S02]  /*1c1a0*/  FFMA.FTZ R2, R6, c[0x0][0x23c], -R4.reuse ;  /* 0x00008f0006027a23 */ /* 0x100fe40000010804 */
[--C-:B------:R-:W-:Y:S02]  /*1c1b0*/  FFMA.FTZ R6, R120, c[0x0][0x23c], -R133.reuse ;  /* 0x00008f0078067a23 */ /* 0x100fe40000010885 */
[--C-:B------:R-:W-:Y:S02]  /*1c1c0*/  FFMA.FTZ R120, R15, c[0x0][0x23c], -R4.reuse ;  /* 0x00008f000f787a23 */ /* 0x100fe40000010804 */
[--C-:B------:R-:W-:Y:S02]  /*1c1d0*/  FFMA.FTZ R155, R7, c[0x0][0x23c], -R4.reuse ;  /* 0x00008f00079b7a23 */ /* 0x100fe40000010804 */
[----:B------:R-:W-:Y:S01]  /*1c1e0*/  MUFU.EX2 R2, R2 ;  /* 0x0000000200027308 */ /* 0x000fe20000000800 */
[--C-:B------:R-:W-:Y:S02]  /*1c1f0*/  FFMA.FTZ R7, R121, c[0x0][0x23c], -R133.reuse ;  /* 0x00008f0079077a23 */ /* 0x100fe40000010885 */
[--C-:B------:R-:W-:Y:S01]  /*1c200*/  FFMA.FTZ R121, R14, c[0x0][0x23c], -R4.reuse ;  /* 0x00008f000e797a23 */ /* 0x100fe20000010804 */
[----:B-1----:R-:W-:Y:S01]  /*1c210*/  F2FP.BF16.PACK_AB R146, R138, R137 ;  /* 0x000000898a92723e */ /* 0x002fe200000010ff */
[----:B------:R-:W1:Y:S01]  /*1c220*/  LDSM.16.MT88.4 R12, [R234+0x5400] ;  /* 0x00540000ea0c783b */ /* 0x000e620000004200 */
[C---:B------:R-:W-:Y:S02]  /*1c230*/  FMUL.FTZ R231, R136.reuse, R231 ;  /* 0x000000e788e77220 */ /* 0x040fe40000410000 */
[C---:B------:R-:W-:Y:S02]  /*1c240*/  FMUL.FTZ R224, R135.reuse, R224 ;  /* 0x000000e087e07220 */ /* 0x040fe40000410000 */
[----:B------:R-:W3:Y:S01]  /*1c250*/  MUFU.EX2 R155, R155 ;  /* 0x0000009b009b7308 */ /* 0x000ee20000000800 */
[----:B------:R-:W-:Y:S02]  /*1c260*/  FMUL.FTZ R225, R135, R225 ;  /* 0x000000e187e17220 */ /* 0x000fe40000410000 */
[C---:B------:R-:W-:Y:S02]  /*1c270*/  FMUL.FTZ R226, R136.reuse, R226 ;  /* 0x000000e288e27220 */ /* 0x040fe40000410000 */
        /* <DEDUP_REMOVED lines=51> */
[----:B----4-:R-:W-:Y:S01]  /*1c5b0*/  F2FP.BF16.PACK_AB R144, R5, R0 ;  /* 0x000000000590723e */ /* 0x010fe200000010ff */
[--C-:B------:R-:W-:Y:S02]  /*1c5c0*/  FFMA.FTZ R45, R45, c[0x0][0x23c], -R133.reuse ;  /* 0x00008f002d2d7a23 */ /* 0x100fe40000010885 */
[--C-:B------:R-:W-:Y:S02]  /*1c5d0*/  FFMA.FTZ R48, R48, c[0x0][0x23c], -R133.reuse ;  /* 0x00008f0030307a23 */ /* 0x100fe40000010885 */
[--C-:B------:R-:W-:Y:S01]  /*1c5e0*/  FFMA.FTZ R49, R49, c[0x0][0x23c], -R133.reuse ;  /* 0x00008f0031317a23 */ /* 0x100fe20000010885 */
[----:B------:R-:W3:Y:S01]  /*1c5f0*/  MUFU.EX2 R120, R120 ;  /* 0x0000007800787308 */ /* 0x000ee20000000800 */
[C---:B--2---:R-:W-:Y:S05]  /*1c600*/  HMMA.16816.F32.BF16 R220, R144.reuse, R8, R220 ;  /* 0x0000000890dc723c */ /* 0x044fea00000418dc */
[--C-:B------:R-:W-:Y:S02]  /*1c610*/  FFMA.FTZ R46, R46, c[0x0][0x23c], -R4.reuse ;  /* 0x00008f002e2e7a23 */ /* 0x100fe40000010804 */
[--C-:B------:R-:W-:Y:S01]  /*1c620*/  FFMA.FTZ R47, R47, c[0x0][0x23c], -R4.reuse ;  /* 0x00008f002f2f7a23 */ /* 0x100fe20000010804 */
[C---:B------:R-:W-:Y:S01]  /*1c630*/  HMMA.16816.F32.BF16 R216, R144.reuse, R10, R216 ;  /* 0x0000000a90d8723c */ /* 0x040fe200000418d8 */
[----:B------:R-:W-:Y:S01]  /*1c640*/  MUFU.EX2 R151, R151 ;  /* 0x0000009700977308 */ /* 0x000fe20000000800 */
[----:B------:R-:W-:Y:S02]  /*1c650*/  LDSM.16.MT88.4 R8, [R234+0x5800] ;  /* 0x00580000ea08783b */ /* 0x000fe40000004200 */
[--C-:B------:R-:W-:Y:S02]  /*1c660*/  FFMA.FTZ R52, R52, c[0x0][0x23c], -R133.reuse ;  /* 0x00008f0034347a23 */ /* 0x100fe40000010885 */
[--C-:B------:R-:W-:Y:S02]  /*1c670*/  FFMA.FTZ R53, R53, c[0x0][0x23c], -R133.reuse ;  /* 0x00008f0035357a23 */ /* 0x100fe40000010885 */
[C---:B------:R-:W-:Y:S03]  /*1c680*/  HMMA.16816.F32.BF16 R228, R144.reuse, R140, R228 ;  /* 0x0000008c90e4723c */ /* 0x040fe600000418e4 */
[----:B------:R-:W-:Y:S01]  /*1c690*/  MUFU.EX2 R152, R152 ;  /* 0x0000009800987308 */ /* 0x000fe20000000800 */
[--C-:B------:R-:W-:Y:S02]  /*1c6a0*/  FFMA.FTZ R56, R56, c[0x0][0x23c], -R133.reuse ;  /* 0x00008f0038387a23 */ /* 0x100fe40000010885 */
[--C-:B------:R-:W-:Y:S01]  /*1c6b0*/  FFMA.FTZ R57, R57, c[0x0][0x23c], -R133.reuse ;  /* 0x00008f0039397a23 */ /* 0x100fe20000010885 */
[----:B---3--:R-:W-:Y:S01]  /*1c6c0*/  F2FP.BF16.PACK_AB R21, R120, R121 ;  /* 0x000000797815723e */ /* 0x008fe200000010ff */
[--C-:B------:R-:W-:Y:S01]  /*1c6d0*/  FFMA.FTZ R140, R18, c[0x0][0x23c], -R4.reuse ;  /* 0x00008f00128c7a23 */ /* 0x100fe20000010804 */
[----:B------:R-:W-:Y:S03]  /*1c6e0*/  HMMA.16816.F32.BF16 R224, R144, R142, R224 ;  /* 0x0000008e90e0723c */ /* 0x000fe600000418e0 */
[--C-:B------:R-:W-:Y:S01]  /*1c6f0*/  FFMA.FTZ R141, R19, c[0x0][0x23c], -R4.reuse ;  /* 0x00008f00138d7a23 */ /* 0x100fe20000010804 */
[----:B------:R-:W-:Y:S01]  /*1c700*/  MUFU.EX2 R24, R24 ;  /* 0x0000001800187308 */ /* 0x000fe20000000800 */
[----:B------:R-:W2:Y:S01]  /*1c710*/  LDSM.16.MT88.4 R16, [R235+0x5400] ;  /* 0x00540000eb10783b */ /* 0x000ea20000004200 */
[--C-:B------:R-:W-:Y:S02]  /*1c720*/  FFMA.FTZ R60, R60, c[0x0][0x23c], -R133.reuse ;  /* 0x00008f003c3c7a23 */ /* 0x100fe40000010885 */
        /* <DEDUP_REMOVED lines=24> */
[----:B---3--:R-:W-:Y:S01]  /*1c8b0*/  F2FP.BF16.PACK_AB R23, R141, R140 ;  /* 0x0000008c8d17723e */ /* 0x008fe200000010ff */
[--C-:B------:R-:W-:Y:S02]  /*1c8c0*/  FFMA.FTZ R87, R87, c[0x0][0x23c], -R4.reuse ;  /* 0x00008f0057577a23 */ /* 0x100fe40000010804 */
[--C-:B------:R-:W-:Y:S02]  /*1c8d0*/  FFMA.FTZ R90, R90, c[0x0][0x23c], -R4.reuse ;  /* 0x00008f005a5a7a23 */ /* 0x100fe40000010804 */
[--C-:B------:R-:W-:Y:S01]  /*1c8e0*/  FFMA.FTZ R91, R91, c[0x0][0x23c], -R4.reuse ;  /* 0x00008f005b5b7a23 */ /* 0x100fe20000010804 */
[----:B------:R-:W3:Y:S01]  /*1c8f0*/  MUFU.EX2 R142, R142 ;  /* 0x0000008e008e7308 */ /* 0x000ee20000000800 */
[C---:B-1----:R-:W-:Y:S05]  /*1c900*/  HMMA.16816.F32.BF16 R228, R20.reuse, R12, R228 ;  /* 0x0000000c14e4723c */ /* 0x042fea00000418e4 */
[--C-:B------:R-:W-:Y:S02]  /*1c910*/  FFMA.FTZ R92, R92, c[0x0][0x23c], -R133.reuse ;  /* 0x00008f005c5c7a23 */ /* 0x100fe40000010885 */
[--C-:B------:R-:W-:Y:S01]  /*1c920*/  FFMA.FTZ R93, R93, c[0x0][0x23c], -R133.reuse ;  /* 0x00008f005d5d7a23 */ /* 0x100fe20000010885 */
[C---:B------:R-:W-:Y:S01]  /*1c930*/  HMMA.16816.F32.BF16 R224, R20.reuse, R14, R224 ;  /* 0x0000000e14e0723c */ /* 0x040fe200000418e0 */
[----:B------:R-:W-:Y:S01]  /*1c940*/  MUFU.EX2 R144, R144 ;  /* 0x0000009000907308 */ /* 0x000fe20000000800 */
[----:B------:R-:W1:Y:S02]  /*1c950*/  LDSM.16.MT88.4 R12, [R235+0x5800] ;  /* 0x00580000eb0c783b */ /* 0x000e640000004200 */
[--C-:B------:R-:W-:Y:S02]  /*1c960*/  FFMA.FTZ R96, R96, c[0x0][0x23c], -R133.reuse ;  /* 0x00008f0060607a23 */ /* 0x100fe40000010885 */
[--C-:B------:R-:W-:Y:S02]  /*1c970*/  FFMA.FTZ R97, R97, c[0x0][0x23c], -R133.reuse ;  /* 0x00008f0061617a23 */ /* 0x100fe40000010885 */
[C---:B--2---:R-:W-:Y:S03]  /*1c980*/  HMMA.16816.F32.BF16 R220, R20.reuse, R16, R220 ;  /* 0x0000001014dc723c */ /* 0x044fe600000418dc */
[----:B------:R-:W2:Y:S01]  /*1c990*/  MUFU.EX2 R27, R27 ;  /* 0x0000001b001b7308 */ /* 0x000ea20000000800 */
[--C-:B------:R-:W-:Y:S02]  /*1c9a0*/  FFMA.FTZ R100, R100, c[0x0][0x23c], -R133.reuse ;  /* 0x00008f0064647a23 */ /* 0x100fe40000010885 */
[--C-:B------:R-:W-:Y:S02]  /*1c9b0*/  FFMA.FTZ R101, R101, c[0x0][0x23c], -R133.reuse ;  /* 0x00008f0065657a23 */ /* 0x100fe40000010885 */
[----:B------:R-:W-:Y:S01]  /*1c9c0*/  HMMA.16816.F32.BF16 R216, R20, R18, R216 ;  /* 0x0000001214d8723c */ /* 0x000fe200000418d8 */
[----:B------:R-:W5:Y:S03]  /*1c9d0*/  LDSM.16.MT88.4 R16, [R234+0x5c00] ;  /* 0x005c0000ea10783b */ /* 0x000f660000004200 */
[--C-:B------:R-:W-:Y:S01]  /*1c9e0*/  FFMA.FTZ R104, R104, c[0x0][0x23c], -R133.reuse ;  /* 0x00008f0068687a23 */ /* 0x100fe20000010885 */
[----:B------:R-:W-:Y:S01]  /*1c9f0*/  MUFU.EX2 R28, R28 ;  /* 0x0000001c001c7308 */ /* 0x000fe20000000800 */
[--C-:B------:R-:W-:Y:S01]  /*1ca00*/  FFMA.FTZ R105, R105, c[0x0][0x23c], -R133.reuse ;  /* 0x00008f0069697a23 */ /* 0x100fe20000010885 */
[----:B------:R-:W-:Y:S01]  /*1ca10*/  F2FP.BF16.PACK_AB R20, R152, R151 ;  /* 0x000000979814723e */ /* 0x000fe200000010ff */
[--C-:B------:R-:W-:Y:S01]  /*1ca20*/  FFMA.FTZ R116, R116, c[0x0][0x23c], -R133.reuse ;  /* 0x00008f0074747a23 */ /* 0x100fe20000010885 */
[----:B----4-:R-:W-:Y:S03]  /*1ca30*/  F2FP.BF16.PACK_AB R22, R25, R24 ;  /* 0x000000181916723e */ /* 0x010fe600000010ff */
[----:B---3--:R-:W-:Y:S01]  /*1ca40*/  F2FP.BF16.PACK_AB R21, R142, R143 ;  /* 0x0000008f8e15723e */ /* 0x008fe200000010ff */
[--C-:B------:R-:W-:Y:S02]  /*1ca50*/  FFMA.FTZ R117, R117, c[0x0][0x23c], -R133.reuse ;  /* 0x00008f0075757a23 */ /* 0x100fe40000010885 */
[----:B------:R-:W3:Y:S01]  /*1ca60*/  MUFU.EX2 R29, R29 ;  /* 0x0000001d001d7308 */ /* 0x000ee20000000800 */
[----:B------:R-:W-:Y:S02]  /*1ca70*/  FFMA.FTZ R26, R124, c[0x0][0x23c], -R133 ;  /* 0x00008f007c1a7a23 */ /* 0x000fe40000010885 */
[--C-:B------:R-:W-:Y:S01]  /*1ca80*/  FFMA.FTZ R124, R50, c[0x0][0x23c], -R4.reuse ;  /* 0x00008f00327c7a23 */ /* 0x100fe20000010804 */
[----:B--2---:R-:W-:Y:S01]  /*1ca90*/  F2FP.BF16.PACK_AB R23, R27, R144 ;  /* 0x000000901b17723e */ /* 0x004fe200000010ff */
[--C-:B------:R-:W-:Y:S02]  /*1caa0*/  FFMA.FTZ R50, R51, c[0x0][0x23c], -R4.reuse ;  /* 0x00008f0033327a23 */ /* 0x100fe40000010804 */
[--C-:B------:R-:W-:Y:S02]  /*1cab0*/  FFMA.FTZ R51, R54, c[0x0][0x23c], -R4.reuse ;  /* 0x00008f0036337a23 */ /* 0x100fe40000010804 */
[--C-:B------:R-:W-:Y:S01]  /*1cac0*/  FFMA.FTZ R54, R55, c[0x0][0x23c], -R4.reuse ;  /* 0x00008f0037367a23 */ /* 0x100fe20000010804 */
[----:B------:R-:W-:Y:S01]  /*1cad0*/  MUFU.EX2 R32, R32 ;  /* 0x0000002000207308 */ /* 0x000fe20000000800 */
[C---:B------:R-:W-:Y:S03]  /*1cae0*/  HMMA.16816.F32.BF16 R228, R20.reuse, R8, R228 ;  /* 0x0000000814e4723c */ /* 0x040fe600000418e4 */
[--C-:B------:R-:W-:Y:S02]  /*1caf0*/  FFMA.FTZ R55, R58, c[0x0][0x23c], -R4.reuse ;  /* 0x00008f003a377a23 */ /* 0x100fe40000010804 */
[----:B------:R-:W-:Y:S02]  /*1cb00*/  FFMA.FTZ R58, R59, c[0x0][0x23c], -R4 ;  /* 0x00008f003b3a7a23 */ /* 0x000fe40000010804 */
[----:B------:R-:W-:Y:S01]  /*1cb10*/  FFMA.FTZ R0, R208, R135, R0 ;  /* 0x00000087d0007223 */ /* 0x000fe20000010000 */
[C---:B------:R-:W-:Y:S01]  /*1cb20*/  HMMA.16816.F32.BF16 R224, R20.reuse, R10, R224 ;  /* 0x0000000a14e0723c */ /* 0x040fe200000418e0 */
[----:B------:R-:W2:Y:S01]  /*1cb30*/  MUFU.EX2 R33, R33 ;  /* 0x0000002100217308 */ /* 0x000ea20000000800 */
[----:B------:R-:W4:Y:S02]  /*1cb40*/  LDSM.16.MT88.4 R8, [R235+0x5c00] ;  /* 0x005c0000eb08783b */ /* 0x000f240000004200 */
[----:B------:R-:W-:Y:S02]  /*1cb50*/  FADD.FTZ R0, R5, R0 ;  /* 0x0000000005007221 */ /* 0x000fe40000010000 */
[----:B------:R-:W-:Y:S02]  /*1cb60*/  FFMA.FTZ R5, R95, c[0x0][0x23c], -R4 ;  /* 0x00008f005f057a23 */ /* 0x000fe40000010804 */
[C---:B-1----:R-:W-:Y:S03]  /*1cb70*/  HMMA.16816.F32.BF16 R220, R20.reuse, R12, R220 ;  /* 0x0000000c14dc723c */ /* 0x042fe600000418dc */
[----:B------:R-:W-:Y:S01]  /*1cb80*/  MUFU.EX2 R30, R30 ;  /* 0x0000001e001e7308 */ /* 0x000fe20000000800 */
[----:B------:R-:W-:Y:S02]  /*1cb90*/  FFMA.FTZ R2, R209, R136, R2 ;  /* 0x00000088d1027223 */ /* 0x000fe40000010002 */
[----:B------:R-:W-:Y:S02]  /*1cba0*/  FADD.FTZ R0, R137, R0 ;  /* 0x0000000089007221 */ /* 0x000fe40000010000 */
[----:B------:R-:W-:Y:S01]  /*1cbb0*/  HMMA.16816.F32.BF16 R216, R20, R14, R216 ;  /* 0x0000000e14d8723c */ /* 0x000fe200000418d8 */
[----:B------:R-:W1:Y:S03]  /*1cbc0*/  LDSM.16.MT88.4 R12, [R234+0x6000] ;  /* 0x00600000ea0c783b */ /* 0x000e660000004200 */
[----:B------:R-:W-:Y:S01]  /*1cbd0*/  FADD.FTZ R2, R155, R2 ;  /* 0x000000029b027221 */ /* 0x000fe20000010000 */
[----:B------:R-:W4:Y:S01]  /*1cbe0*/  MUFU.EX2 R31, R31 ;  /* 0x0000001f001f7308 */ /* 0x000f220000000800 */
[----:B------:R-:W-:Y:S01]  /*1cbf0*/  FADD.FTZ R138, R138, R0 ;  /* 0x000000008a8a7221 */ /* 0x000fe20000010000 */
[----:B---3--:R-:W-:Y:S01]  /*1cc00*/  F2FP.BF16.PACK_AB R20, R29, R28 ;  /* 0x0000001c1d14723e */ /* 0x008fe200000010ff */
[----:B------:R-:W-:Y:S01]  /*1cc10*/  FADD.FTZ R2, R153, R2 ;  /* 0x0000000299027221 */ /* 0x000fe20000010000 */
[----:B--2---:R-:W-:Y:S03]  /*1cc20*/  F2FP.BF16.PACK_AB R22, R33, R32 ;  /* 0x000000202116723e */ /* 0x004fe600000010ff */
[----:B------:R-:W-:Y:S02]  /*1cc30*/  FADD.FTZ R154, R154, R2 ;  /* 0x000000029a9a7221 */ /* 0x000fe40000010000 */
[--C-:B------:R-:W-:Y:S01]  /*1cc40*/  FFMA.FTZ R2, R94, c[0x0][0x23c], -R4.reuse ;  /* 0x00008f005e027a23 */ /* 0x100fe20000010804 */
[----:B------:R-:W-:Y:S01]  /*1cc50*/  MUFU.EX2 R145, R145 ;  /* 0x0000009100917308 */ /* 0x000fe20000000800 */
[----:B------:R-:W-:Y:S02]  /*1cc60*/  FFMA.FTZ R94, R98, c[0x0][0x23c], -R4 ;  /* 0x00008f00625e7a23 */ /* 0x000fe40000010804 */
[----:B------:R-:W-:Y:S02]  /*1cc70*/  FADD.FTZ R138, R139, R138 ;  /* 0x0000008a8b8a7221 */ /* 0x000fe40000010000 */
[----:B------:R-:W-:Y:S02]  /*1cc80*/  FADD.FTZ R154, R121, R154 ;  /* 0x0000009a799a7221 */ /* 0x000fe40000010000 */
[----:B------:R-:W-:Y:S02]  /*1cc90*/  FADD.FTZ R148, R148, R138 ;  /* 0x0000008a94947221 */ /* 0x000fe40000010000 */
[----:B------:R-:W-:Y:S01]  /*1cca0*/  FADD.FTZ R154, R120, R154 ;  /* 0x0000009a789a7221 */ /* 0x000fe20000010000 */
[----:B------:R-:W2:Y:S01]  /*1ccb0*/  MUFU.EX2 R34, R34 ;  /* 0x0000002200227308 */ /* 0x000ea20000000800 */
        /* <DEDUP_REMOVED lines=11> */
[----:B------:R-:W-:Y:S01]  /*1cd70*/  FFMA.FTZ R24, R99, c[0x0][0x23c], -R4 ;  /* 0x00008f0063187a23 */ /* 0x000fe20000010804 */
[----:B------:R-:W3:Y:S01]  /*1cd80*/  MUFU.EX2 R37, R37 ;  /* 0x0000002500257308 */ /* 0x000ee20000000800 */
[----:B------:R-:W-:Y:S02]  /*1cd90*/  FADD.FTZ R25, R25, R152 ;  /* 0x0000009819197221 */ /* 0x000fe40000010000 */
[----:B------:R-:W-:Y:S01]  /*1cda0*/  FADD.FTZ R144, R144, R143 ;  /* 0x0000008f90907221 */ /* 0x000fe20000010000 */
[----:B--2---:R-:W-:Y:S01]  /*1cdb0*/  F2FP.BF16.PACK_AB R23, R34, R145 ;  /* 0x000000912217723e */ /* 0x004fe200000010ff */
[----:B------:R-:W-:Y:S02]  /*1cdc0*/  FADD.FTZ R28, R28, R25 ;  /* 0x000000191c1c7221 */ /* 0x000fe40000010000 */
[----:B------:R-:W-:Y:S02]  /*1cdd0*/  FFMA.FTZ R25, R102, c[0x0][0x23c], -R4 ;  /* 0x00008f0066197a23 */ /* 0x000fe40000010804 */
[----:B------:R-:W-:Y:S01]  /*1cde0*/  FADD.FTZ R144, R27, R144 ;  /* 0x000000901b907221 */ /* 0x000fe20000010000 */
[----:B------:R-:W-:Y:S01]  /*1cdf0*/  MUFU.EX2 R40, R40 ;  /* 0x0000002800287308 */ /* 0x000fe20000000800 */
[C---:B-----5:R-:W-:Y:S03]  /*1ce00*/  HMMA.16816.F32.BF16 R228, R20.reuse, R16, R228 ;  /* 0x0000001014e4723c */ /* 0x060fe600000418e4 */
[----:B------:R-:W-:Y:S02]  /*1ce10*/  FFMA.FTZ R27, R103, c[0x0][0x23c], -R4 ;  /* 0x00008f00671b7a23 */ /* 0x000fe40000010804 */
[----:B------:R-:W-:Y:S02]  /*1ce20*/  FADD.FTZ R30, R30, R144 ;  /* 0x000000901e1e7221 */ /* 0x000fe40000010000 */
[----:B------:R-:W-:Y:S01]  /*1ce30*/  FADD.FTZ R29, R29, R28 ;  /* 0x0000001c1d1d7221 */ /* 0x000fe20000010000 */
[C---:B------:R-:W-:Y:S01]  /*1ce40*/  HMMA.16816.F32.BF16 R224, R20.reuse, R18, R224 ;  /* 0x0000001214e0723c */ /* 0x040fe200000418e0 */
[----:B------:R-:W2:Y:S01]  /*1ce50*/  MUFU.EX2 R41, R41 ;  /* 0x0000002900297308 */ /* 0x000ea20000000800 */
[----:B------:R-:W4:Y:S02]  /*1ce60*/  LDSM.16.MT88.4 R16, [R235+0x6000] ;  /* 0x00600000eb10783b */ /* 0x000f240000004200 */
[----:B------:R-:W-:Y:S02]  /*1ce70*/  FADD.FTZ R30, R31, R30 ;  /* 0x0000001e1f1e7221 */ /* 0x000fe40000010000 */
[--C-:B------:R-:W-:Y:S02]  /*1ce80*/  FFMA.FTZ R31, R111, c[0x0][0x23c], -R4.reuse ;  /* 0x00008f006f1f7a23 */ /* 0x100fe40000010804 */
[C---:B------:R-:W-:Y:S03]  /*1ce90*/  HMMA.16816.F32.BF16 R220, R20.reuse, R8, R220 ;  /* 0x0000000814dc723c */ /* 0x040fe600000418dc */
[----:B------:R-:W5:Y:S01]  /*1cea0*/  MUFU.EX2 R35, R35 ;  /* 0x0000002300237308 */ /* 0x000f620000000800 */
[----:B------:R-:W-:Y:S02]  /*1ceb0*/  FADD.FTZ R29, R32, R29 ;  /* 0x0000001d201d7221 */ /* 0x000fe40000010000 */
[----:B------:R-:W-:Y:S02]  /*1cec0*/  FFMA.FTZ R32, R114, c[0x0][0x23c], -R4 ;  /* 0x00008f0072207a23 */ /* 0x000fe40000010804 */
[----:B------:R-:W-:Y:S01]  /*1ced0*/  HMMA.16816.F32.BF16 R216, R20, R10, R216 ;  /* 0x0000000a14d8723c */ /* 0x000fe200000418d8 */
[----:B------:R-:W1:Y:S03]  /*1cee0*/  LDSM.16.MT88.4 R8, [R234+0x6400] ;  /* 0x00640000ea08783b */ /* 0x000e660000004200 */
[----:B------:R-:W-:Y:S01]  /*1cef0*/  FADD.FTZ R145, R145, R30 ;  /* 0x0000001e91917221 */ /* 0x000fe20000010000 */
[----:B------:R-:W4:Y:S01]  /*1cf00*/  MUFU.EX2 R38, R38 ;  /* 0x0000002600267308 */ /* 0x000f220000000800 */
[--C-:B------:R-:W-:Y:S01]  /*1cf10*/  FFMA.FTZ R30, R110, c[0x0][0x23c], -R4.reuse ;  /* 0x00008f006e1e7a23 */ /* 0x100fe20000010804 */
[----:B---3--:R-:W-:Y:S01]  /*1cf20*/  F2FP.BF16.PACK_AB R20, R37, R36 ;  /* 0x000000242514723e */ /* 0x008fe200000010ff */
[--C-:B------:R-:W-:Y:S01]  /*1cf30*/  FFMA.FTZ R28, R106, c[0x0][0x23c], -R4.reuse ;  /* 0x00008f006a1c7a23 */ /* 0x100fe20000010804 */
[----:B--2---:R-:W-:Y:S03]  /*1cf40*/  F2FP.BF16.PACK_AB R22, R41, R40 ;  /* 0x000000282916723e */ /* 0x004fe600000010ff */
[----:B------:R-:W-:Y:S02]  /*1cf50*/  FADD.FTZ R33, R33, R29 ;  /* 0x0000001d21217221 */ /* 0x000fe40000010000 */
[--C-:B------:R-:W-:Y:S01]  /*1cf60*/  FFMA.FTZ R29, R107, c[0x0][0x23c], -R4.reuse ;  /* 0x00008f006b1d7a23 */ /* 0x100fe20000010804 */
[----:B------:R-:W2:Y:S01]  /*1cf70*/  MUFU.EX2 R42, R42 ;  /* 0x0000002a002a7308 */ /* 0x000ea20000000800 */
[----:B------:R-:W-:Y:S02]  /*1cf80*/  FADD.FTZ R33, R36, R33 ;  /* 0x0000002124217221 */ /* 0x000fe40000010000 */
[--C-:B------:R-:W-:Y:S02]  /*1cf90*/  FFMA.FTZ R36, R122, c[0x0][0x23c], -R4.reuse ;  /* 0x00008f007a247a23 */ /* 0x100fe40000010804 */
[----:B------:R-:W-:Y:S02]  /*1cfa0*/  FADD.FTZ R37, R37, R33 ;  /* 0x0000002125257221 */ /* 0x000fe40000010000 */
[--C-:B------:R-:W-:Y:S02]  /*1cfb0*/  FFMA.FTZ R33, R115, c[0x0][0x23c], -R4.reuse ;  /* 0x00008f0073217a23 */ /* 0x100fe40000010804 */
[----:B------:R-:W-:Y:S01]  /*1cfc0*/  FADD.FTZ R145, R34, R145 ;  /* 0x0000009122917221 */ /* 0x000fe20000010000 */
[----:B------:R-:W3:Y:S01]  /*1cfd0*/  MUFU.EX2 R43, R43 ;  /* 0x0000002b002b7308 */ /* 0x000ee20000000800 */
[--C-:B------:R-:W-:Y:S02]  /*1cfe0*/  FFMA.FTZ R34, R118, c[0x0][0x23c], -R4.reuse ;  /* 0x00008f0076227a23 */ /* 0x100fe40000010804 */
[----:B-----5:R-:W-:Y:S01]  /*1cff0*/  FADD.FTZ R145, R35, R145 ;  /* 0x0000009123917221 */ /* 0x020fe20000010000 */
[----:B----4-:R-:W-:Y:S01]  /*1d000*/  F2FP.BF16.PACK_AB R21, R38, R35 ;  /* 0x000000232615723e */ /* 0x010fe200000010ff */
[----:B------:R-:W-:Y:S02]  /*1d010*/  FFMA.FTZ R35, R119, c[0x0][0x23c], -R4 ;  /* 0x00008f0077237a23 */ /* 0x000fe40000010804 */
[----:B------:R-:W-:Y:S02]  /*1d020*/  FADD.FTZ R37, R40, R37 ;  /* 0x0000002528257221 */ /* 0x000fe40000010000 */
[----:B------:R-:W-:Y:S01]  /*1d030*/  FADD.FTZ R38, R38, R145 ;  /* 0x0000009126267221 */ /* 0x000fe20000010000 */
[----:B------:R-:W-:Y:S01]  /*1d040*/  MUFU.EX2 R44, R44 ;  /* 0x0000002c002c7308 */ /* 0x000fe20000000800 */
[----:B------:R-:W-:Y:S02]  /*1d050*/  FADD.FTZ R37, R41, R37 ;  /* 0x0000002529257221 */ /* 0x000fe40000010000 */
[--C-:B------:R-:W-:Y:S02]  /*1d060*/  FFMA.FTZ R39, R125, c[0x0][0x23c], -R133.reuse ;  /* 0x00008f007d277a23 */ /* 0x100fe40000010885 */
[----:B--2---:R-:W-:Y:S02]  /*1d070*/  FADD.FTZ R38, R42, R38 ;  /* 0x000000262a267221 */ /* 0x004fe40000010000 */
[--C-:B------:R-:W-:Y:S02]  /*1d080*/  FFMA.FTZ R59, R128, c[0x0][0x23c], -R133.reuse ;  /* 0x00008f00803b7a23 */ /* 0x100fe40000010885 */
[--C-:B------:R-:W-:Y:S01]  /*1d090*/  FFMA.FTZ R40, R127, c[0x0][0x23c], -R4.reuse ;  /* 0x00008f007f287a23 */ /* 0x100fe20000010804 */
[----:B------:R-:W2:Y:S01]  /*1d0a0*/  MUFU.EX2 R45, R45 ;  /* 0x0000002d002d7308 */ /* 0x000ea20000000800 */
[----:B------:R-:W-:Y:S02]  /*1d0b0*/  FFMA.FTZ R130, R130, c[0x0][0x23c], -R4 ;  /* 0x00008f0082827a23 */ /* 0x000fe40000010804 */
[----:B------:R-:W-:Y:S01]  /*1d0c0*/  FFMA.FTZ R133, R129, c[0x0][0x23c], -R133 ;  /* 0x00008f0081857a23 */ /* 0x000fe20000010885 */
[C---:B---3--:R-:W-:Y:S01]  /*1d0d0*/  F2FP.BF16.PACK_AB R23, R43.reuse, R42 ;  /* 0x0000002a2b17723e */ /* 0x048fe200000010ff */
[----:B------:R-:W-:Y:S02]  /*1d0e0*/  FADD.FTZ R43, R43, R38 ;  /* 0x000000262b2b7221 */ /* 0x000fe40000010000 */
[--C-:B------:R-:W-:Y:S03]  /*1d0f0*/  FFMA.FTZ R38, R126, c[0x0][0x23c], -R4.reuse ;  /* 0x00008f007e267a23 */ /* 0x100fe60000010804 */
[----:B------:R-:W-:Y:S01]  /*1d100*/  MUFU.EX2 R48, R48 ;  /* 0x0000003000307308 */ /* 0x000fe20000000800 */
[C---:B-1----:R-:W-:Y:S08]  /*1d110*/  HMMA.16816.F32.BF16 R228, R20.reuse, R12, R228 ;  /* 0x0000000c14e4723c */ /* 0x042ff000000418e4 */
[C---:B------:R-:W-:Y:S01]  /*1d120*/  HMMA.16816.F32.BF16 R224, R20.reuse, R14, R224 ;  /* 0x0000000e14e0723c */ /* 0x040fe200000418e0 */
[----:B------:R-:W1:Y:S01]  /*1d130*/  MUFU.EX2 R49, R49 ;  /* 0x0000003100317308 */ /* 0x000e620000000800 */
[----:B------:R-:W3:Y:S06]  /*1d140*/  LDSM.16.MT88.4 R12, [R235+0x6400] ;  /* 0x00640000eb0c783b */ /* 0x000eec0000004200 */
[C---:B------:R-:W-:Y:S03]  /*1d150*/  HMMA.16816.F32.BF16 R220, R20.reuse, R16, R220 ;  /* 0x0000001014dc723c */ /* 0x040fe600000418dc */
[----:B------:R-:W4:Y:S05]  /*1d160*/  MUFU.EX2 R46, R46 ;  /* 0x0000002e002e7308 */ /* 0x000f2a0000000800 */
[----:B------:R-:W-:Y:S01]  /*1d170*/  HMMA.16816.F32.BF16 R216, R20, R18, R216 ;  /* 0x0000001214d8723c */ /* 0x000fe200000418d8 */
[----:B------:R-:W5:Y:S04]  /*1d180*/  LDSM.16.MT88.4 R16, [R234+0x6800] ;  /* 0x00680000ea10783b */ /* 0x000f680000004200 */
[----:B------:R-:W3:Y:S02]  /*1d190*/  MUFU.EX2 R47, R47 ;  /* 0x0000002f002f7308 */ /* 0x000ee40000000800 */
[----:B--2---:R-:W-:Y:S01]  /*1d1a0*/  F2FP.BF16.PACK_AB R20, R45, R44 ;  /* 0x0000002c2d14723e */ /* 0x004fe200000010ff */
[----:B------:R-:W-:Y:S01]  /*1d1b0*/  FADD.FTZ R44, R44, R37 ;  /* 0x000000252c2c7221 */ /* 0x000fe20000010000 */
[----:B-1----:R-:W-:Y:S03]  /*1d1c0*/  F2FP.BF16.PACK_AB R22, R49, R48 ;  /* 0x000000303116723e */ /* 0x002fe600000010ff */
[----:B------:R-:W-:Y:S02]  /*1d1d0*/  FFMA.FTZ R37, R123, c[0x0][0x23c], -R4 ;  /* 0x00008f007b257a23 */ /* 0x000fe40000010804 */
[----:B------:R-:W-:Y:S01]  /*1d1e0*/  FADD.FTZ R44, R45, R44 ;  /* 0x0000002c2d2c7221 */ /* 0x000fe20000010000 */
[----:B------:R-:W-:Y:S01]  /*1d1f0*/  MUFU.EX2 R124, R124 ;  /* 0x0000007c007c7308 */ /* 0x000fe20000000800 */
[----:B------:R-:W-:Y:S02]  /*1d200*/  FFMA.FTZ R4, R131, c[0x0][0x23c], -R4 ;  /* 0x00008f0083047a23 */ /* 0x000fe40000010804 */
[----:B------:R-:W-:Y:S02]  /*1d210*/  FADD.FTZ R48, R48, R44 ;  /* 0x0000002c30307221 */ /* 0x000fe40000010000 */
[----:B----4-:R-:W-:Y:S02]  /*1d220*/  FADD.FTZ R43, R46, R43 ;  /* 0x0000002b2e2b7221 */ /* 0x010fe40000010000 */
[----:B------:R-:W-:Y:S03]  /*1d230*/  FADD.FTZ R48, R49, R48 ;  /* 0x0000003031307221 */ /* 0x000fe60000010000 */
        /* <DEDUP_REMOVED lines=21> */
[----:B------:R-:W-:Y:S03]  /*1d390*/  FADD.FTZ R52, R53, R52 ;  /* 0x0000003435347221 */ /* 0x000fe60000010000 */
[----:B------:R-:W-:Y:S01]  /*1d3a0*/  MUFU.EX2 R55, R55 ;  /* 0x0000003700377308 */ /* 0x000fe20000000800 */
[----:B------:R-:W-:Y:S04]  /*1d3b0*/  FADD.FTZ R52, R56, R52 ;  /* 0x0000003438347221 */ /* 0x000fe80000010000 */
[----:B------:R-:W-:Y:S05]  /*1d3c0*/  FADD.FTZ R57, R57, R52 ;  /* 0x0000003439397221 */ /* 0x000fea0000010000 */
[----:B------:R-:W1:Y:S01]  /*1d3d0*/  MUFU.EX2 R58, R58 ;  /* 0x0000003a003a7308 */ /* 0x000e620000000800 */
[C---:B---3--:R-:W-:Y:S01]  /*1d3e0*/  F2FP.BF16.PACK_AB R21, R54.reuse, R51 ;  /* 0x000000333615723e */ /* 0x048fe200000010ff */
[----:B------:R-:W-:Y:S04]  /*1d3f0*/  FADD.FTZ R51, R51, R124 ;  /* 0x0000007c33337221 */ /* 0x000fe80000010000 */
[----:B------:R-:W-:Y:S04]  /*1d400*/  FADD.FTZ R51, R54, R51 ;  /* 0x0000003336337221 */ /* 0x000fe80000010000 */
[----:B------:R-:W2:Y:S10]  /*1d410*/  MUFU.EX2 R60, R60 ;  /* 0x0000003c003c7308 */ /* 0x000eb40000000800 */
[----:B------:R-:W3:Y:S01]  /*1d420*/  MUFU.EX2 R61, R61 ;  /* 0x0000003d003d7308 */ /* 0x000ee20000000800 */
[C---:B-1----:R-:W-:Y:S01]  /*1d430*/  F2FP.BF16.PACK_AB R23, R58.reuse, R55 ;  /* 0x000000373a17723e */ /* 0x042fe200000010ff */
[----:B------:R-:W-:Y:S04]  /*1d440*/  FADD.FTZ R55, R55, R51 ;  /* 0x0000003337377221 */ /* 0x000fe80000010000 */
[----:B------:R-:W-:Y:S04]  /*1d450*/  FADD.FTZ R55, R58, R55 ;  /* 0x000000373a377221 */ /* 0x000fe80000010000 */
[----:B------:R-:W-:Y:S01]  /*1d460*/  MUFU.EX2 R64, R64 ;  /* 0x0000004000407308 */ /* 0x000fe20000000800 */
[C---:B-----5:R-:W-:Y:S03]  /*1d470*/  HMMA.16816.F32.BF16 R228, R20.reuse, R16, R228 ;  /* 0x0000001014e4723c */ /* 0x060fe600000418e4 */
[----:B--2---:R-:W-:Y:S05]  /*1d480*/  FADD.FTZ R57, R60, R57 ;  /* 0x000000393c397221 */ /* 0x004fea0000010000 */
[C---:B------:R-:W-:Y:S01]  /*1d490*/  HMMA.16816.F32.BF16 R224, R20.reuse, R18, R224 ;  /* 0x0000001214e0723c */ /* 0x040fe200000418e0 */
[----:B------:R-:W1:Y:S01]  /*1d4a0*/  MUFU.EX2 R65, R65 ;  /* 0x0000004100417308 */ /* 0x000e620000000800 */
[----:B------:R-:W2:Y:S06]  /*1d4b0*/  LDSM.16.MT88.4 R16, [R235+0x6c00] ;  /* 0x006c0000eb10783b */ /* 0x000eac0000004200 */
[C---:B------:R-:W-:Y:S03]  /*1d4c0*/  HMMA.16816.F32.BF16 R220, R20.reuse, R8, R220 ;  /* 0x0000000814dc723c */ /* 0x040fe600000418dc */
[----:B------:R-:W5:Y:S05]  /*1d4d0*/  MUFU.EX2 R62, R62 ;  /* 0x0000003e003e7308 */ /* 0x000f6a0000000800 */
[----:B------:R-:W-:Y:S01]  /*1d4e0*/  HMMA.16816.F32.BF16 R216, R20, R10, R216 ;  /* 0x0000000a14d8723c */ /* 0x000fe200000418d8 */
[----:B------:R-:W2:Y:S04]  /*1d4f0*/  LDSM.16.MT88.4 R8, [R234+0x7000] ;  /* 0x00700000ea08783b */ /* 0x000ea80000004200 */
[----:B------:R-:W4:Y:S02]  /*1d500*/  MUFU.EX2 R63, R63 ;  /* 0x0000003f003f7308 */ /* 0x000f240000000800 */
[C---:B---3--:R-:W-:Y:S01]  /*1d510*/  F2FP.BF16.PACK_AB R20, R61.reuse, R60 ;  /* 0x0000003c3d14723e */ /* 0x048fe200000010ff */
[----:B------:R-:W-:Y:S01]  /*1d520*/  FADD.FTZ R61, R61, R57 ;  /* 0x000000393d3d7221 */ /* 0x000fe20000010000 */
[C---:B-1----:R-:W-:Y:S03]  /*1d530*/  F2FP.BF16.PACK_AB R22, R65.reuse, R64 ;  /* 0x000000404116723e */ /* 0x042fe600000010ff */
[----:B------:R-:W-:Y:S03]  /*1d540*/  FADD.FTZ R61, R64, R61 ;  /* 0x0000003d403d7221 */ /* 0x000fe60000010000 */
[----:B------:R-:W1:Y:S01]  /*1d550*/  MUFU.EX2 R66, R66 ;  /* 0x0000004200427308 */ /* 0x000e620000000800 */
[----:B------:R-:W-:Y:S02]  /*1d560*/  FADD.FTZ R65, R65, R61 ;  /* 0x0000003d41417221 */ /* 0x000fe40000010000 */
[----:B-----5:R-:W-:Y:S07]  /*1d570*/  FADD.FTZ R55, R62, R55 ;  /* 0x000000373e377221 */ /* 0x020fee0000010000 */
[----:B------:R-:W3:Y:S01]  /*1d580*/  MUFU.EX2 R67, R67 ;  /* 0x0000004300437308 */ /* 0x000ee20000000800 */
[C---:B----4-:R-:W-:Y:S01]  /*1d590*/  F2FP.BF16.PACK_AB R21, R63.reuse, R62 ;  /* 0x0000003e3f15723e */ /* 0x050fe200000010ff */
[----:B------:R-:W-:Y:S08]  /*1d5a0*/  FADD.FTZ R63, R63, R55 ;  /* 0x000000373f3f7221 */ /* 0x000ff00000010000 */
[----:B------:R-:W4:Y:S01]  /*1d5b0*/  MUFU.EX2 R68, R68 ;  /* 0x0000004400447308 */ /* 0x000f220000000800 */
[----:B-1----:R-:W-:Y:S09]  /*1d5c0*/  FADD.FTZ R63, R66, R63 ;  /* 0x0000003f423f7221 */ /* 0x002ff20000010000 */
[----:B------:R-:W1:Y:S01]  /*1d5d0*/  MUFU.EX2 R69, R69 ;  /* 0x0000004500457308 */ /* 0x000e620000000800 */
[C---:B---3--:R-:W-:Y:S01]  /*1d5e0*/  F2FP.BF16.PACK_AB R23, R67.reuse, R66 ;  /* 0x000000424317723e */ /* 0x048fe200000010ff */
[----:B------:R-:W-:Y:S08]  /*1d5f0*/  FADD.FTZ R67, R67, R63 ;  /* 0x0000003f43437221 */ /* 0x000ff00000010000 */
[----:B------:R-:W-:Y:S01]  /*1d600*/  MUFU.EX2 R72, R72 ;  /* 0x0000004800487308 */ /* 0x000fe20000000800 */
[C---:B------:R-:W-:Y:S03]  /*1d610*/  HMMA.16816.F32.BF16 R228, R20.reuse, R12, R228 ;  /* 0x0000000c14e4723c */ /* 0x040fe600000418e4 */
[----:B----4-:R-:W-:Y:S05]  /*1d620*/  FADD.FTZ R65, R68, R65 ;  /* 0x0000004144417221 */ /* 0x010fea0000010000 */
[C---:B------:R-:W-:Y:S01]  /*1d630*/  HMMA.16816.F32.BF16 R224, R20.reuse, R14, R224 ;  /* 0x0000000e14e0723c */ /* 0x040fe200000418e0 */
[----:B------:R-:W3:Y:S01]  /*1d640*/  MUFU.EX2 R73, R73 ;  /* 0x0000004900497308 */ /* 0x000ee20000000800 */
[----:B------:R-:W4:Y:S06]  /*1d650*/  LDSM.16.MT88.4 R12, [R235+0x7000] ;  /* 0x00700000eb0c783b */ /* 0x000f2c0000004200 */
[C---:B--2---:R-:W-:Y:S03]  /*1d660*/  HMMA.16816.F32.BF16 R220, R20.reuse, R16, R220 ;  /* 0x0000001014dc723c */ /* 0x044fe600000418dc */
[----:B------:R-:W2:Y:S05]  /*1d670*/  MUFU.EX2 R70, R70 ;  /* 0x0000004600467308 */ /* 0x000eaa0000000800 */
[----:B------:R-:W-:Y:S01]  /*1d680*/  HMMA.16816.F32.BF16 R216, R20, R18, R216 ;  /* 0x0000001214d8723c */ /* 0x000fe200000418d8 */
[----:B------:R-:W5:Y:S04]  /*1d690*/  LDSM.16.MT88.4 R16, [R234+0x7400] ;  /* 0x00740000ea10783b */ /* 0x000f680000004200 */
[----:B------:R-:W4:Y:S02]  /*1d6a0*/  MUFU.EX2 R71, R71 ;  /* 0x0000004700477308 */ /* 0x000f240000000800 */
[C---:B-1----:R-:W-:Y:S01]  /*1d6b0*/  F2FP.BF16.PACK_AB R20, R69.reuse, R68 ;  /* 0x000000444514723e */ /* 0x042fe200000010ff */
[----:B------:R-:W-:Y:S01]  /*1d6c0*/  FADD.FTZ R69, R69, R65 ;  /* 0x0000004145457221 */ /* 0x000fe20000010000 */
[C---:B---3--:R-:W-:Y:S03]  /*1d6d0*/  F2FP.BF16.PACK_AB R22, R73.reuse, R72 ;  /* 0x000000484916723e */ /* 0x048fe600000010ff */
[----:B------:R-:W-:Y:S03]  /*1d6e0*/  FADD.FTZ R69, R72, R69 ;  /* 0x0000004548457221 */ /* 0x000fe60000010000 */
[----:B------:R-:W1:Y:S01]  /*1d6f0*/  MUFU.EX2 R74, R74 ;  /* 0x0000004a004a7308 */ /* 0x000e620000000800 */
[----:B------:R-:W-:Y:S02]  /*1d700*/  FADD.FTZ R69, R73, R69 ;  /* 0x0000004549457221 */ /* 0x000fe40000010000 */
[----:B--2---:R-:W-:Y:S07]  /*1d710*/  FADD.FTZ R67, R70, R67 ;  /* 0x0000004346437221 */ /* 0x004fee0000010000 */
[----:B------:R-:W2:Y:S01]  /*1d720*/  MUFU.EX2 R75, R75 ;  /* 0x0000004b004b7308 */ /* 0x000ea20000000800 */
[C---:B----4-:R-:W-:Y:S01]  /*1d730*/  F2FP.BF16.PACK_AB R21, R71.reuse, R70 ;  /* 0x000000464715723e */ /* 0x050fe200000010ff */
[----:B------:R-:W-:Y:S08]  /*1d740*/  FADD.FTZ R71, R71, R67 ;  /* 0x0000004347477221 */ /* 0x000ff00000010000 */
[----:B------:R-:W-:Y:S01]  /*1d750*/  MUFU.EX2 R76, R76 ;  /* 0x0000004c004c7308 */ /* 0x000fe20000000800 */
[----:B-1----:R-:W-:Y:S09]  /*1d760*/  FADD.FTZ R71, R74, R71 ;  /* 0x000000474a477221 */ /* 0x002ff20000010000 */
[----:B------:R-:W1:Y:S01]  /*1d770*/  MUFU.EX2 R77, R77 ;  /* 0x0000004d004d7308 */ /* 0x000e620000000800 */
[C---:B--2---:R-:W-:Y:S01]  /*1d780*/  F2FP.BF16.PACK_AB R23, R75.reuse, R74 ;  /* 0x0000004a4b17723e */ /* 0x044fe200000010ff */
[----:B------:R-:W-:Y:S08]  /*1d790*/  FADD.FTZ R75, R75, R71 ;  /* 0x000000474b4b7221 */ /* 0x000ff00000010000 */
[----:B------:R-:W-:Y:S01]  /*1d7a0*/  MUFU.EX2 R80, R80 ;  /* 0x0000005000507308 */ /* 0x000fe20000000800 */
[C---:B------:R-:W-:Y:S08]  /*1d7b0*/  HMMA.16816.F32.BF16 R228, R20.reuse, R8, R228 ;  /* 0x0000000814e4723c */ /* 0x040ff000000418e4 */
[C---:B------:R-:W-:Y:S01]  /*1d7c0*/  HMMA.16816.F32.BF16 R224, R20.reuse, R10, R224 ;  /* 0x0000000a14e0723c */ /* 0x040fe200000418e0 */
[----:B------:R-:W2:Y:S01]  /*1d7d0*/  MUFU.EX2 R81, R81 ;  /* 0x0000005100517308 */ /* 0x000ea20000000800 */
[----:B------:R-:W3:Y:S06]  /*1d7e0*/  LDSM.16.MT88.4 R8, [R235+0x7400] ;  /* 0x00740000eb08783b */ /* 0x000eec0000004200 */
[C---:B------:R-:W-:Y:S03]  /*1d7f0*/  HMMA.16816.F32.BF16 R220, R20.reuse, R12, R220 ;  /* 0x0000000c14dc723c */ /* 0x040fe600000418dc */
[----:B------:R-:W4:Y:S04]  /*1d800*/  MUFU.EX2 R78, R78 ;  /* 0x0000004e004e7308 */ /* 0x000f280000000800 */
[C---:B-1----:R-:W-:Y:S01]  /*1d810*/  F2FP.BF16.PACK_AB R12, R77.reuse, R76 ;  /* 0x0000004c4d0c723e */ /* 0x042fe200000010ff */
[----:B------:R-:W-:Y:S01]  /*1d820*/  HMMA.16816.F32.BF16 R216, R20, R14, R216 ;  /* 0x0000000e14d8723c */ /* 0x000fe200000418d8 */
[----:B------:R-:W1:Y:S03]  /*1d830*/  LDSM.16.MT88.4 R20, [R234+0x7800] ;  /* 0x00780000ea14783b */ /* 0x000e660000004200 */
[----:B------:R-:W-:Y:S01]  /*1d840*/  FADD.FTZ R76, R76, R69 ;  /* 0x000000454c4c7221 */ /* 0x000fe20000010000 */
[----:B------:R-:W3:Y:S03]  /*1d850*/  MUFU.EX2 R79, R79 ;  /* 0x0000004f004f7308 */ /* 0x000ee60000000800 */
[----:B------:R-:W-:Y:S01]  /*1d860*/  FADD.FTZ R76, R77, R76 ;  /* 0x0000004c4d4c7221 */ /* 0x000fe20000010000 */
[C---:B--2---:R-:W-:Y:S03]  /*1d870*/  F2FP.BF16.PACK_AB R14, R81.reuse, R80 ;  /* 0x00000050510e723e */ /* 0x044fe600000010ff */
[----:B------:R-:W-:Y:S03]  /*1d880*/  FADD.FTZ R80, R80, R76 ;  /* 0x0000004c50507221 */ /* 0x000fe60000010000 */
[----:B------:R-:W2:Y:S01]  /*1d890*/  MUFU.EX2 R82, R82 ;  /* 0x0000005200527308 */ /* 0x000ea20000000800 */
[----:B------:R-:W-:Y:S02]  /*1d8a0*/  FADD.FTZ R80, R81, R80 ;  /* 0x0000005051507221 */ /* 0x000fe40000010000 */
[----:B----4-:R-:W-:Y:S07]  /*1d8b0*/  FADD.FTZ R75, R78, R75 ;  /* 0x0000004b4e4b7221 */ /* 0x010fee0000010000 */
[----:B------:R-:W4:Y:S01]  /*1d8c0*/  MUFU.EX2 R83, R83 ;  /* 0x0000005300537308 */ /* 0x000f220000000800 */
[C---:B---3--:R-:W-:Y:S01]  /*1d8d0*/  F2FP.BF16.PACK_AB R13, R79.reuse, R78 ;  /* 0x0000004e4f0d723e */ /* 0x048fe200000010ff */
[----:B------:R-:W-:Y:S08]  /*1d8e0*/  FADD.FTZ R79, R79, R75 ;  /* 0x0000004b4f4f7221 */ /* 0x000ff00000010000 */
[----:B------:R-:W-:Y:S01]  /*1d8f0*/  MUFU.EX2 R84, R84 ;  /* 0x0000005400547308 */ /* 0x000fe20000000800 */
[----:B--2---:R-:W-:Y:S09]  /*1d900*/  FADD.FTZ R79, R82, R79 ;  /* 0x0000004f524f7221 */ /* 0x004ff20000010000 */
[----:B------:R-:W2:Y:S01]  /*1d910*/  MUFU.EX2 R85, R85 ;  /* 0x0000005500557308 */ /* 0x000ea20000000800 */
[C---:B----4-:R-:W-:Y:S01]  /*1d920*/  F2FP.BF16.PACK_AB R15, R83.reuse, R82 ;  /* 0x00000052530f723e */ /* 0x050fe200000010ff */
[----:B------:R-:W-:Y:S08]  /*1d930*/  FADD.FTZ R83, R83, R79 ;  /* 0x0000004f53537221 */ /* 0x000ff00000010000 */
[----:B------:R-:W-:Y:S01]  /*1d940*/  MUFU.EX2 R88, R88 ;  /* 0x0000005800587308 */ /* 0x000fe20000000800 */
[C---:B-----5:R-:W-:Y:S08]  /*1d950*/  HMMA.16816.F32.BF16 R228, R12.reuse, R16, R228 ;  /* 0x000000100ce4723c */ /* 0x060ff000000418e4 */
[C---:B------:R-:W-:Y:S01]  /*1d960*/  HMMA.16816.F32.BF16 R224, R12.reuse, R18, R224 ;  /* 0x000000120ce0723c */ /* 0x040fe200000418e0 */
[----:B------:R-:W3:Y:S01]  /*1d970*/  MUFU.EX2 R89, R89 ;  /* 0x0000005900597308 */ /* 0x000ee20000000800 */
[----:B------:R-:W4:Y:S06]  /*1d980*/  LDSM.16.MT88.4 R16, [R235+0x7800] ;  /* 0x00780000eb10783b */ /* 0x000f2c0000004200 */
[C---:B------:R-:W-:Y:S03]  /*1d990*/  HMMA.16816.F32.BF16 R220, R12.reuse, R8, R220 ;  /* 0x000000080cdc723c */ /* 0x040fe600000418dc */
[----:B------:R-:W5:Y:S04]  /*1d9a0*/  MUFU.EX2 R86, R86 ;  /* 0x0000005600567308 */ /* 0x000f680000000800 */
[C---:B--2---:R-:W-:Y:S01]  /*1d9b0*/  F2FP.BF16.PACK_AB R8, R85.reuse, R84 ;  /* 0x000000545508723e */ /* 0x044fe200000010ff */
[----:B------:R-:W-:Y:S01]  /*1d9c0*/  HMMA.16816.F32.BF16 R216, R12, R10, R216 ;  /* 0x0000000a0cd8723c */ /* 0x000fe200000418d8 */
[----:B------:R-:W2:Y:S03]  /*1d9d0*/  LDSM.16.MT88.4 R12, [R234+0x7c00] ;  /* 0x007c0000ea0c783b */ /* 0x000ea60000004200 */
[----:B------:R-:W-:Y:S01]  /*1d9e0*/  FADD.FTZ R84, R84, R80 ;  /* 0x0000005054547221 */ /* 0x000fe20000010000 */
[----:B------:R-:W1:Y:S03]  /*1d9f0*/  MUFU.EX2 R87, R87 ;  /* 0x0000005700577308 */ /* 0x000e660000000800 */
[----:B------:R-:W-:Y:S01]  /*1da00*/  FADD.FTZ R84, R85, R84 ;  /* 0x0000005455547221 */ /* 0x000fe20000010000 */
[C---:B---3--:R-:W-:Y:S03]  /*1da10*/  F2FP.BF16.PACK_AB R10, R89.reuse, R88 ;  /* 0x00000058590a723e */ /* 0x048fe600000010ff */
[----:B------:R-:W-:Y:S03]  /*1da20*/  FADD.FTZ R84, R88, R84 ;  /* 0x0000005458547221 */ /* 0x000fe60000010000 */
[----:B------:R-:W-:Y:S01]  /*1da30*/  MUFU.EX2 R90, R90 ;  /* 0x0000005a005a7308 */ /* 0x000fe20000000800 */
[----:B------:R-:W-:Y:S02]  /*1da40*/  FADD.FTZ R89, R89, R84 ;  /* 0x0000005459597221 */ /* 0x000fe40000010000 */
[----:B-----5:R-:W-:Y:S07]  /*1da50*/  FADD.FTZ R83, R86, R83 ;  /* 0x0000005356537221 */ /* 0x020fee0000010000 */
[----:B------:R-:W3:Y:S01]  /*1da60*/  MUFU.EX2 R91, R91 ;  /* 0x0000005b005b7308 */ /* 0x000ee20000000800 */
[C---:B-1----:R-:W-:Y:S01]  /*1da70*/  F2FP.BF16.PACK_AB R9, R87.reuse, R86 ;  /* 0x000000565709723e */ /* 0x042fe200000010ff */
[----:B------:R-:W-:Y:S08]  /*1da80*/  FADD.FTZ R83, R87, R83 ;  /* 0x0000005357537221 */ /* 0x000ff00000010000 */
[----:B------:R-:W1:Y:S10]  /*1da90*/  MUFU.EX2 R92, R92 ;  /* 0x0000005c005c7308 */ /* 0x000e740000000800 */
[----:B------:R-:W5:Y:S01]  /*1daa0*/  MUFU.EX2 R93, R93 ;  /* 0x0000005d005d7308 */ /* 0x000f620000000800 */
[C---:B---3--:R-:W-:Y:S01]  /*1dab0*/  F2FP.BF16.PACK_AB R11, R91.reuse, R90 ;  /* 0x0000005a5b0b723e */ /* 0x048fe200000010ff */
[----:B------:R-:W-:Y:S04]  /*1dac0*/  FADD.FTZ R90, R90, R83 ;  /* 0x000000535a5a7221 */ /* 0x000fe80000010000 */
[----:B------:R-:W-:Y:S04]  /*1dad0*/  FADD.FTZ R41, R91, R90 ;  /* 0x0000005a5b297221 */ /* 0x000fe80000010000 */
[----:B------:R-:W-:Y:S01]  /*1dae0*/  MUFU.EX2 R96, R96 ;  /* 0x0000006000607308 */ /* 0x000fe20000000800 */
[C---:B------:R-:W-:Y:S05]  /*1daf0*/  HMMA.16816.F32.BF16 R228, R8.reuse, R20, R228 ;  /* 0x0000001408e4723c */ /* 0x040fea00000418e4 */
[----:B-1----:R-:W-:Y:S03]  /*1db00*/  FADD.FTZ R89, R92, R89 ;  /* 0x000000595c597221 */ /* 0x002fe60000010000 */
[C---:B------:R-:W-:Y:S01]  /*1db10*/  HMMA.16816.F32.BF16 R224, R8.reuse, R22, R224 ;  /* 0x0000001608e0723c */ /* 0x040fe200000418e0 */
[----:B------:R-:W1:Y:S01]  /*1db20*/  MUFU.EX2 R97, R97 ;  /* 0x0000006100617308 */ /* 0x000e620000000800 */
[----:B------:R-:W3:Y:S06]  /*1db30*/  LDSM.16.MT88.4 R20, [R235+0x7c00] ;  /* 0x007c0000eb14783b */ /* 0x000eec0000004200 */
[C---:B----4-:R-:W-:Y:S03]  /*1db40*/  HMMA.16816.F32.BF16 R220, R8.reuse, R16, R220 ;  /* 0x0000001008dc723c */ /* 0x050fe600000418dc */
[----:B------:R-:W4:Y:S05]  /*1db50*/  MUFU.EX2 R2, R2 ;  /* 0x0000000200027308 */ /* 0x000f2a0000000800 */
[----:B------:R-:W-:Y:S01]  /*1db60*/  HMMA.16816.F32.BF16 R216, R8, R18, R216 ;  /* 0x0000001208d8723c */ /* 0x000fe200000418d8 */
[----:B------:R-:W2:Y:S04]  /*1db70*/  LDSM.16.MT88.4 R16, [R234+0x8000] ;  /* 0x00800000ea10783b */ /* 0x000ea80000004200 */
[----:B------:R-:W3:Y:S02]  /*1db80*/  MUFU.EX2 R5, R5 ;  /* 0x0000000500057308 */ /* 0x000ee40000000800 */
[C---:B-----5:R-:W-:Y:S01]  /*1db90*/  F2FP.BF16.PACK_AB R8, R93.reuse, R92 ;  /* 0x0000005c5d08723e */ /* 0x060fe200000010ff */
        /* <DEDUP_REMOVED lines=9> */
[----:B------:R-:W3:Y:S10]  /*1dc30*/  MUFU.EX2 R100, R100 ;  /* 0x0000006400647308 */ /* 0x000ef40000000800 */
[----:B------:R-:W4:Y:S01]  /*1dc40*/  MUFU.EX2 R101, R101 ;  /* 0x0000006500657308 */ /* 0x000f220000000800 */
[----:B-1----:R-:W-:Y:S01]  /*1dc50*/  F2FP.BF16.PACK_AB R11, R24, R94 ;  /* 0x0000005e180b723e */ /* 0x002fe200000010ff */
[----:B------:R-:W-:Y:S04]  /*1dc60*/  FADD.FTZ R94, R94, R41 ;  /* 0x000000295e5e7221 */ /* 0x000fe80000010000 */
[----:B------:R-:W-:Y:S04]  /*1dc70*/  FADD.FTZ R94, R24, R94 ;  /* 0x0000005e185e7221 */ /* 0x000fe80000010000 */
[----:B------:R-:W-:Y:S01]  /*1dc80*/  MUFU.EX2 R104, R104 ;  /* 0x0000006800687308 */ /* 0x000fe20000000800 */
[C---:B--2---:R-:W-:Y:S03]  /*1dc90*/  HMMA.16816.F32.BF16 R228, R8.reuse, R12, R228 ;  /* 0x0000000c08e4723c */ /* 0x044fe600000418e4 */
[----:B---3--:R-:W-:Y:S05]  /*1dca0*/  FADD.FTZ R97, R100, R97 ;  /* 0x0000006164617221 */ /* 0x008fea0000010000 */
[C---:B------:R-:W-:Y:S01]  /*1dcb0*/  HMMA.16816.F32.BF16 R224, R8.reuse, R14, R224 ;  /* 0x0000000e08e0723c */ /* 0x040fe200000418e0 */
[----:B------:R-:W1:Y:S01]  /*1dcc0*/  MUFU.EX2 R105, R105 ;  /* 0x0000006900697308 */ /* 0x000e620000000800 */
[----:B------:R-:W2:Y:S06]  /*1dcd0*/  LDSM.16.MT88.4 R12, [R235+0x8000] ;  /* 0x00800000eb0c783b */ /* 0x000eac0000004200 */
[C---:B------:R-:W-:Y:S03]  /*1dce0*/  HMMA.16816.F32.BF16 R220, R8.reuse, R20, R220 ;  /* 0x0000001408dc723c */ /* 0x040fe600000418dc */
[----:B------:R-:W-:Y:S05]  /*1dcf0*/  MUFU.EX2 R25, R25 ;  /* 0x0000001900197308 */ /* 0x000fea0000000800 */
[----:B------:R-:W-:Y:S01]  /*1dd00*/  HMMA.16816.F32.BF16 R216, R8, R22, R216 ;  /* 0x0000001608d8723c */ /* 0x000fe200000418d8 */
[----:B------:R-:W3:Y:S04]  /*1dd10*/  LDSM.16.MT88.4 R20, [R234+0x8400] ;  /* 0x00840000ea14783b */ /* 0x000ee80000004200 */
[----:B------:R-:W5:Y:S02]  /*1dd20*/  MUFU.EX2 R27, R27 ;  /* 0x0000001b001b7308 */ /* 0x000f640000000800 */
[C---:B----4-:R-:W-:Y:S01]  /*1dd30*/  F2FP.BF16.PACK_AB R8, R101.reuse, R100 ;  /* 0x000000646508723e */ /* 0x050fe200000010ff */
[----:B------:R-:W-:Y:S01]  /*1dd40*/  FADD.FTZ R101, R101, R97 ;  /* 0x0000006165657221 */ /* 0x000fe20000010000 */
[C---:B-1----:R-:W-:Y:S03]  /*1dd50*/  F2FP.BF16.PACK_AB R10, R105.reuse, R104 ;  /* 0x00000068690a723e */ /* 0x042fe600000010ff */
[----:B------:R-:W-:Y:S03]  /*1dd60*/  FADD.FTZ R101, R104, R101 ;  /* 0x0000006568657221 */ /* 0x000fe60000010000 */
[----:B------:R-:W-:Y:S01]  /*1dd70*/  MUFU.EX2 R28, R28 ;  /* 0x0000001c001c7308 */ /* 0x000fe20000000800 */
[----:B------:R-:W-:Y:S09]  /*1dd80*/  FADD.FTZ R105, R105, R101 ;  /* 0x0000006569697221 */ /* 0x000ff20000010000 */
[----:B------:R-:W1:Y:S01]  /*1dd90*/  MUFU.EX2 R29, R29 ;  /* 0x0000001d001d7308 */ /* 0x000e620000000800 */
[----:B-----5:R-:W-:Y:S01]  /*1dda0*/  F2FP.BF16.PACK_AB R9, R27, R25 ;  /* 0x000000191b09723e */ /* 0x020fe200000010ff */
[----:B------:R-:W-:Y:S04]  /*1ddb0*/  FADD.FTZ R25, R25, R94 ;  /* 0x0000005e19197221 */ /* 0x000fe80000010000 */
[----:B------:R-:W-:Y:S04]  /*1ddc0*/  FADD.FTZ R25, R27, R25 ;  /* 0x000000191b197221 */ /* 0x000fe80000010000 */
[----:B------:R-:W4:Y:S10]  /*1ddd0*/  MUFU.EX2 R108, R108 ;  /* 0x0000006c006c7308 */ /* 0x000f340000000800 */
[----:B------:R-:W5:Y:S01]  /*1dde0*/  MUFU.EX2 R109, R109 ;  /* 0x0000006d006d7308 */ /* 0x000f620000000800 */
[C---:B-1----:R-:W-:Y:S01]  /*1ddf0*/  F2FP.BF16.PACK_AB R11, R29.reuse, R28 ;  /* 0x0000001c1d0b723e */ /* 0x042fe200000010ff */
[----:B------:R-:W-:Y:S04]  /*1de00*/  FADD.FTZ R28, R28, R25 ;  /* 0x000000191c1c7221 */ /* 0x000fe80000010000 */
[----:B------:R-:W-:Y:S04]  /*1de10*/  FADD.FTZ R28, R29, R28 ;  /* 0x0000001c1d1c7221 */ /* 0x000fe80000010000 */
[----:B------:R-:W-:Y:S01]  /*1de20*/  MUFU.EX2 R112, R112 ;  /* 0x0000007000707308 */ /* 0x000fe20000000800 */
[C---:B------:R-:W-:Y:S03]  /*1de30*/  HMMA.16816.F32.BF16 R228, R8.reuse, R16, R228 ;  /* 0x0000001008e4723c */ /* 0x040fe600000418e4 */
[----:B----4-:R-:W-:Y:S05]  /*1de40*/  FADD.FTZ R105, R108, R105 ;  /* 0x000000696c697221 */ /* 0x010fea0000010000 */
[C---:B------:R-:W-:Y:S01]  /*1de50*/  HMMA.16816.F32.BF16 R224, R8.reuse, R18, R224 ;  /* 0x0000001208e0723c */ /* 0x040fe200000418e0 */
[----:B------:R-:W1:Y:S01]  /*1de60*/  MUFU.EX2 R113, R113 ;  /* 0x0000007100717308 */ /* 0x000e620000000800 */
[----:B------:R-:W4:Y:S06]  /*1de70*/  LDSM.16.MT88.4 R16, [R235+0x8400] ;  /* 0x00840000eb10783b */ /* 0x000f2c0000004200 */
[C---:B--2---:R-:W-:Y:S03]  /*1de80*/  HMMA.16816.F32.BF16 R220, R8.reuse, R12, R220 ;  /* 0x0000000c08dc723c */ /* 0x044fe600000418dc */
[----:B------:R-:W2:Y:S05]  /*1de90*/  MUFU.EX2 R30, R30 ;  /* 0x0000001e001e7308 */ /* 0x000eaa0000000800 */
[----:B------:R-:W-:Y:S01]  /*1dea0*/  HMMA.16816.F32.BF16 R216, R8, R14, R216 ;  /* 0x0000000e08d8723c */ /* 0x000fe200000418d8 */
[----:B------:R-:W3:Y:S04]  /*1deb0*/  LDSM.16.MT88.4 R12, [R234+0x8800] ;  /* 0x00880000ea0c783b */ /* 0x000ee80000004200 */
[----:B------:R-:W4:Y:S02]  /*1dec0*/  MUFU.EX2 R31, R31 ;  /* 0x0000001f001f7308 */ /* 0x000f240000000800 */
[C---:B-----5:R-:W-:Y:S01]  /*1ded0*/  F2FP.BF16.PACK_AB R8, R109.reuse, R108 ;  /* 0x0000006c6d08723e */ /* 0x060fe200000010ff */
[----:B------:R-:W-:Y:S01]  /*1dee0*/  FADD.FTZ R109, R109, R105 ;  /* 0x000000696d6d7221 */ /* 0x000fe20000010000 */
[C---:B-1----:R-:W-:Y:S03]  /*1def0*/  F2FP.BF16.PACK_AB R10, R113.reuse, R112 ;  /* 0x00000070710a723e */ /* 0x042fe600000010ff */
[----:B------:R-:W-:Y:S03]  /*1df00*/  FADD.FTZ R109, R112, R109 ;  /* 0x0000006d706d7221 */ /* 0x000fe60000010000 */
[----:B------:R-:W1:Y:S01]  /*1df10*/  MUFU.EX2 R32, R32 ;  /* 0x0000002000207308 */ /* 0x000e620000000800 */
[----:B------:R-:W-:Y:S02]  /*1df20*/  FADD.FTZ R113, R113, R109 ;  /* 0x0000006d71717221 */ /* 0x000fe40000010000 */
[----:B--2---:R-:W-:Y:S07]  /*1df30*/  FADD.FTZ R28, R30, R28 ;  /* 0x0000001c1e1c7221 */ /* 0x004fee0000010000 */
[----:B------:R-:W2:Y:S01]  /*1df40*/  MUFU.EX2 R33, R33 ;  /* 0x0000002100217308 */ /* 0x000ea20000000800 */
[C---:B----4-:R-:W-:Y:S01]  /*1df50*/  F2FP.BF16.PACK_AB R9, R31.reuse, R30 ;  /* 0x0000001e1f09723e */ /* 0x050fe200000010ff */
[----:B------:R-:W-:Y:S08]  /*1df60*/  FADD.FTZ R31, R31, R28 ;  /* 0x0000001c1f1f7221 */ /* 0x000ff00000010000 */
[----:B------:R-:W4:Y:S01]  /*1df70*/  MUFU.EX2 R116, R116 ;  /* 0x0000007400747308 */ /* 0x000f220000000800 */
[----:B-1----:R-:W-:Y:S09]  /*1df80*/  FADD.FTZ R31, R32, R31 ;  /* 0x0000001f201f7221 */ /* 0x002ff20000010000 */
[----:B------:R-:W1:Y:S01]  /*1df90*/  MUFU.EX2 R117, R117 ;  /* 0x0000007500757308 */ /* 0x000e620000000800 */
[C---:B--2---:R-:W-:Y:S01]  /*1dfa0*/  F2FP.BF16.PACK_AB R11, R33.reuse, R32 ;  /* 0x00000020210b723e */ /* 0x044fe200000010ff */
[----:B------:R-:W-:Y:S08]  /*1dfb0*/  FADD.FTZ R33, R33, R31 ;  /* 0x0000001f21217221 */ /* 0x000ff00000010000 */
[----:B------:R-:W2:Y:S01]  /*1dfc0*/  MUFU.EX2 R6, R6 ;  /* 0x0000000600067308 */ /* 0x000ea20000000800 */
[C---:B---3--:R-:W-:Y:S03]  /*1dfd0*/  HMMA.16816.F32.BF16 R228, R8.reuse, R20, R228 ;  /* 0x0000001408e4723c */ /* 0x048fe600000418e4 */
[----:B----4-:R-:W-:Y:S05]  /*1dfe0*/  FADD.FTZ R113, R116, R113 ;  /* 0x0000007174717221 */ /* 0x010fea0000010000 */
[C---:B------:R-:W-:Y:S01]  /*1dff0*/  HMMA.16816.F32.BF16 R224, R8.reuse, R22, R224 ;  /* 0x0000001608e0723c */ /* 0x040fe200000418e0 */
[----:B------:R-:W3:Y:S01]  /*1e000*/  MUFU.EX2 R7, R7 ;  /* 0x0000000700077308 */ /* 0x000ee20000000800 */
[----:B------:R-:W4:Y:S06]  /*1e010*/  LDSM.16.MT88.4 R20, [R235+0x8800] ;  /* 0x00880000eb14783b */ /* 0x000f2c0000004200 */
[C---:B------:R-:W-:Y:S03]  /*1e020*/  HMMA.16816.F32.BF16 R220, R8.reuse, R16, R220 ;  /* 0x0000001008dc723c */ /* 0x040fe600000418dc */
[----:B------:R-:W5:Y:S04]  /*1e030*/  MUFU.EX2 R34, R34 ;  /* 0x0000002200227308 */ /* 0x000f680000000800 */
[C---:B-1----:R-:W-:Y:S01]  /*1e040*/  F2FP.BF16.PACK_AB R16, R117.reuse, R116 ;  /* 0x000000747510723e */ /* 0x042fe200000010ff */
[----:B------:R-:W-:Y:S01]  /*1e050*/  HMMA.16816.F32.BF16 R216, R8, R18, R216 ;  /* 0x0000001208d8723c */ /* 0x000fe200000418d8 */
[----:B------:R-:W1:Y:S03]  /*1e060*/  LDSM.16.MT88.4 R8, [R234+0x8c00] ;  /* 0x008c0000ea08783b */ /* 0x000e660000004200 */
[----:B------:R-:W-:Y:S01]  /*1e070*/  FADD.FTZ R117, R117, R113 ;  /* 0x0000007175757221 */ /* 0x000fe20000010000 */
[----:B------:R-:W4:Y:S03]  /*1e080*/  MUFU.EX2 R35, R35 ;  /* 0x0000002300237308 */ /* 0x000f260000000800 */
[----:B--2---:R-:W-:Y:S01]  /*1e090*/  FADD.FTZ R117, R6, R117 ;  /* 0x0000007506757221 */ /* 0x004fe20000010000 */
[C---:B---3--:R-:W-:Y:S03]  /*1e0a0*/  F2FP.BF16.PACK_AB R18, R7.reuse, R6 ;  /* 0x000000060712723e */ /* 0x048fe600000010ff */
[----:B------:R-:W-:Y:S03]  /*1e0b0*/  FADD.FTZ R7, R7, R117 ;  /* 0x0000007507077221 */ /* 0x000fe60000010000 */
[----:B------:R-:W2:Y:S01]  /*1e0c0*/  MUFU.EX2 R36, R36 ;  /* 0x0000002400247308 */ /* 0x000ea20000000800 */
[----:B-----5:R-:W-:Y:S09]  /*1e0d0*/  FADD.FTZ R33, R34, R33 ;  /* 0x0000002122217221 */ /* 0x020ff20000010000 */
[----:B------:R-:W3:Y:S01]  /*1e0e0*/  MUFU.EX2 R37, R37 ;  /* 0x0000002500257308 */ /* 0x000ee20000000800 */
[C---:B----4-:R-:W-:Y:S01]  /*1e0f0*/  F2FP.BF16.PACK_AB R17, R35.reuse, R34 ;  /* 0x000000222311723e */ /* 0x050fe200000010ff */
[----:B------:R-:W-:Y:S08]  /*1e100*/  FADD.FTZ R35, R35, R33 ;  /* 0x0000002123237221 */ /* 0x000ff00000010000 */
[----:B------:R-:W4:Y:S01]  /*1e110*/  MUFU.EX2 R26, R26 ;  /* 0x0000001a001a7308 */ /* 0x000f220000000800 */
[----:B--2---:R-:W-:Y:S09]  /*1e120*/  FADD.FTZ R35, R36, R35 ;  /* 0x0000002324237221 */ /* 0x004ff20000010000 */
[----:B------:R-:W2:Y:S01]  /*1e130*/  MUFU.EX2 R39, R39 ;  /* 0x0000002700277308 */ /* 0x000ea20000000800 */
[C---:B---3--:R-:W-:Y:S01]  /*1e140*/  F2FP.BF16.PACK_AB R19, R37.reuse, R36 ;  /* 0x000000242513723e */ /* 0x048fe200000010ff */
[----:B------:R-:W-:Y:S08]  /*1e150*/  FADD.FTZ R37, R37, R35 ;  /* 0x0000002325257221 */ /* 0x000ff00000010000 */
[----:B------:R-:W3:Y:S01]  /*1e160*/  MUFU.EX2 R59, R59 ;  /* 0x0000003b003b7308 */ /* 0x000ee20000000800 */
[C---:B------:R-:W-:Y:S05]  /*1e170*/  HMMA.16816.F32.BF16 R228, R16.reuse, R12, R228 ;  /* 0x0000000c10e4723c */ /* 0x040fea00000418e4 */
[----:B----4-:R-:W-:Y:S03]  /*1e180*/  FADD.FTZ R7, R26, R7 ;  /* 0x000000071a077221 */ /* 0x010fe60000010000 */
[C---:B------:R-:W-:Y:S01]  /*1e190*/  HMMA.16816.F32.BF16 R224, R16.reuse, R14, R224 ;  /* 0x0000000e10e0723c */ /* 0x040fe200000418e0 */
[----:B------:R-:W4:Y:S01]  /*1e1a0*/  MUFU.EX2 R0, R133 ;  /* 0x0000008500007308 */ /* 0x000f220000000800 */
[----:B------:R-:W5:Y:S02]  /*1e1b0*/  LDSM.16.MT88.4 R12, [R235+0x8c00] ;  /* 0x008c0000eb0c783b */ /* 0x000f640000004200 */
[----:B--2---:R-:W-:Y:S04]  /*1e1c0*/  FADD.FTZ R7, R39, R7 ;  /* 0x0000000727077221 */ /* 0x004fe80000010000 */
[C---:B------:R-:W-:Y:S03]  /*1e1d0*/  HMMA.16816.F32.BF16 R220, R16.reuse, R20, R220 ;  /* 0x0000001410dc723c */ /* 0x040fe600000418dc */
[----:B------:R-:W2:Y:S01]  /*1e1e0*/  MUFU.EX2 R38, R38 ;  /* 0x0000002600267308 */ /* 0x000ea20000000800 */
[----:B---3--:R-:W-:Y:S04]  /*1e1f0*/  FADD.FTZ R7, R59, R7 ;  /* 0x000000073b077221 */ /* 0x008fe80000010000 */
[----:B------:R-:W-:Y:S05]  /*1e200*/  HMMA.16816.F32.BF16 R216, R16, R22, R216 ;  /* 0x0000001610d8723c */ /* 0x000fea00000418d8 */
[----:B------:R-:W3:Y:S02]  /*1e210*/  MUFU.EX2 R40, R40 ;  /* 0x0000002800287308 */ /* 0x000ee40000000800 */
[----:B------:R-:W-:Y:S02]  /*1e220*/  F2FP.BF16.PACK_AB R16, R39, R26 ;  /* 0x0000001a2710723e */ /* 0x000fe400000010ff */
[C---:B----4-:R-:W-:Y:S03]  /*1e230*/  F2FP.BF16.PACK_AB R18, R0.reuse, R59 ;  /* 0x0000003b0012723e */ /* 0x050fe600000010ff */
[----:B------:R-:W-:Y:S03]  /*1e240*/  FADD.FTZ R208, R0, R7 ;  /* 0x0000000700d07221 */ /* 0x000fe60000010000 */
[----:B------:R-:W4:Y:S01]  /*1e250*/  MUFU.EX2 R2, R130 ;  /* 0x0000008200027308 */ /* 0x000f220000000800 */
[----:B--2---:R-:W-:Y:S09]  /*1e260*/  FADD.FTZ R37, R38, R37 ;  /* 0x0000002526257221 */ /* 0x004ff20000010000 */
[----:B------:R-:W2:Y:S01]  /*1e270*/  MUFU.EX2 R4, R4 ;  /* 0x0000000400047308 */ /* 0x000ea20000000800 */
[C---:B---3--:R-:W-:Y:S01]  /*1e280*/  F2FP.BF16.PACK_AB R17, R40.reuse, R38 ;  /* 0x000000262811723e */ /* 0x048fe200000010ff */
[----:B------:R-:W-:Y:S04]  /*1e290*/  FADD.FTZ R37, R40, R37 ;  /* 0x0000002528257221 */ /* 0x000fe80000010000 */
[----:B----4-:R-:W-:Y:S01]  /*1e2a0*/  FADD.FTZ R37, R2, R37 ;  /* 0x0000002502257221 */ /* 0x010fe20000010000 */
[C---:B--2---:R-:W-:Y:S03]  /*1e2b0*/  F2FP.BF16.PACK_AB R19, R4.reuse, R2 ;  /* 0x000000020413723e */ /* 0x044fe600000010ff */
[----:B------:R-:W-:Y:S04]  /*1e2c0*/  FADD.FTZ R209, R4, R37 ;  /* 0x0000002504d17221 */ /* 0x000fe80000010000 */
[C---:B-1----:R-:W-:Y:S08]  /*1e2d0*/  HMMA.16816.F32.BF16 R228, R16.reuse, R8, R228 ;  /* 0x0000000810e4723c */ /* 0x042ff000000418e4 */
[C---:B------:R-:W-:Y:S08]  /*1e2e0*/  HMMA.16816.F32.BF16 R224, R16.reuse, R10, R224 ;  /* 0x0000000a10e0723c */ /* 0x040ff000000418e0 */
[C---:B-----5:R-:W-:Y:S08]  /*1e2f0*/  HMMA.16816.F32.BF16 R220, R16.reuse, R12, R220 ;  /* 0x0000000c10dc723c */ /* 0x060ff000000418dc */
[----:B------:R-:W-:Y:S01]  /*1e300*/  HMMA.16816.F32.BF16 R216, R16, R14, R216 ;  /* 0x0000000e10d8723c */ /* 0x000fe200000418d8 */
[----:B------:R-:W-:-:S07]  /*1e310*/  @P0 BRA `(.L_x_2074) ;  /* 0xffffa87000000947 */ /* 0x000fce000383ffff */
.L_x_2070:
[----:B------:R-:W1:Y:S01]  /*1e320*/  SHFL.BFLY PT, R2, R208, 0x2, 0x1f ;  /* 0x0c401f00d0027f89 */ /* 0x000e6200000e0000 */
[----:B------:R-:W-:Y:S01]  /*1e330*/  IMAD.MOV.U32 R7, RZ, RZ, 0x3f800000 ;  /* 0x3f800000ff077424 */ /* 0x000fe200078e00ff */
[----:B------:R-:W-:Y:S01]  /*1e340*/  ULDC.U8 UR4, c[0x0][0x328] ;  /* 0x0000ca0000047ab9 */ /* 0x000fe20000000000 */
[----:B------:R-:W-:Y:S01]  /*1e350*/  IMAD.MOV.U32 R8, RZ, RZ, 0x3f800000 ;  /* 0x3f800000ff087424 */ /* 0x000fe200078e00ff */
[----:B------:R-:W2:Y:S04]  /*1e360*/  SHFL.BFLY PT, R0, R209, 0x2, 0x1f ;  /* 0x0c401f00d1007f89 */ /* 0x000ea800000e0000 */
[----:B------:R-:W3:Y:S01]  /*1e370*/  S2R R3, SR_TID.X ;  /* 0x0000000000037919 */ /* 0x000ee20000002100 */
[----:B-1----:R-:W-:-:S03]  /*1e380*/  FADD.FTZ R208, R2, R208 ;  /* 0x000000d002d07221 */ /* 0x002fc60000010000 */
[----:B------:R-:W1:Y:S01]  /*1e390*/  S2R R2, SR_TID.X ;  /* 0x0000000000027919 */ /* 0x000e620000002100 */
[----:B--2---:R-:W-:-:S03]  /*1e3a0*/  FADD.FTZ R209, R0, R209 ;  /* 0x000000d100d17221 */ /* 0x004fc60000010000 */
[----:B------:R-:W2:Y:S01]  /*1e3b0*/  SHFL.BFLY PT, R5, R208, 0x1, 0x1f ;  /* 0x0c201f00d0057f89 */ /* 0x000ea200000e0000 */
[----:B---3--:R-:W-:-:S03]  /*1e3c0*/  SHF.R.S32.HI R9, RZ, 0x1f, R3 ;  /* 0x0000001fff097819 */ /* 0x008fc60000011403 */
[----:B------:R-:W3:Y:S01]  /*1e3d0*/  SHFL.BFLY PT, R4, R209, 0x1, 0x1f ;  /* 0x0c201f00d1047f89 */ /* 0x000ee200000e0000 */
[CC--:B------:R-:W-:Y:S02]  /*1e3e0*/  LEA.HI R10, R9.reuse, R3.reuse, RZ, 0x5 ;  /* 0x00000003090a7211 */ /* 0x0c0fe400078f28ff */
[----:B------:R-:W-:Y:S02]  /*1e3f0*/  LEA.HI R9, R9, R3, RZ, 0x2 ;  /* 0x0000000309097211 */ /* 0x000fe400078f10ff */
[----:B------:R-:W-:Y:S02]  /*1e400*/  SHF.R.S32.HI R12, RZ, 0x5, R10 ;  /* 0x00000005ff0c7819 */ /* 0x000fe4000001140a */
[----:B------:R-:W-:-:S04]  /*1e410*/  LOP3.LUT R9, R9, 0xfffffffc, RZ, 0xc0, !PT ;  /* 0xfffffffc09097812 */ /* 0x000fc800078ec0ff */
[----:B------:R-:W-:Y:S02]  /*1e420*/  IADD3 R9, -R9, R3, RZ ;  /* 0x0000000309097210 */ /* 0x000fe40007ffe1ff */
[----:B-1----:R-:W-:-:S03]  /*1e430*/  SHF.R.S32.HI R0, RZ, 0x1f, R2 ;  /* 0x0000001fff007819 */ /* 0x002fc60000011402 */
[----:B------:R-:W-:Y:S01]  /*1e440*/  IMAD R9, R12, 0x100, R9 ;  /* 0x000001000c097824 */ /* 0x000fe200078e0209 */
[----:B------:R-:W-:Y:S01]  /*1e450*/  LEA.HI R0, R0, R2, RZ, 0x2 ;  /* 0x0000000200007211 */ /* 0x000fe200078f10ff */
[----:B--2---:R-:W-:-:S03]  /*1e460*/  FADD.FTZ R5, R208, R5 ;  /* 0x00000005d0057221 */ /* 0x004fc60000010000 */
[----:B------:R-:W-:Y:S01]  /*1e470*/  SHF.R.S32.HI R0, RZ, 0x2, R0 ;  /* 0x00000002ff007819 */ /* 0x000fe20000011400 */
[----:B---3--:R-:W-:Y:S01]  /*1e480*/  FADD.FTZ R4, R209, R4 ;  /* 0x00000004d1047221 */ /* 0x008fe20000010000 */
[----:B------:R-:W-:Y:S02]  /*1e490*/  FSETP.NE.FTZ.AND P1, PT, R5, RZ, PT ;  /* 0x000000ff0500720b */ /* 0x000fe40003f35000 */
[----:B------:R-:W-:Y:S02]  /*1e4a0*/  SHF.R.S32.HI R6, RZ, 0x1f, R0 ;  /* 0x0000001fff067819 */ /* 0x000fe40000011400 */
[----:B------:R-:W-:Y:S02]  /*1e4b0*/  FSETP.NE.FTZ.AND P0, PT, R4, RZ, PT ;  /* 0x000000ff0400720b */ /* 0x000fe40003f15000 */
[----:B------:R-:W-:-:S04]  /*1e4c0*/  LEA.HI R6, R6, R0, RZ, 0x3 ;  /* 0x0000000006067211 */ /* 0x000fc800078f18ff */
[----:B------:R-:W-:-:S03]  /*1e4d0*/  LOP3.LUT R6, R6, 0xfffffff8, RZ, 0xc0, !PT ;  /* 0xfffffff806067812 */ /* 0x000fc600078ec0ff */
[----:B------:R-:W1:Y:S02]  /*1e4e0*/  @P1 MUFU.RCP R7, R5 ;  /* 0x0000000500071308 */ /* 0x000e640000001000 */
[----:B------:R-:W-:-:S05]  /*1e4f0*/  IMAD.IADD R6, R0, 0x1, -R6 ;  /* 0x0000000100067824 */ /* 0x000fca00078e0a06 */
[C---:B------:R-:W-:Y:S01]  /*1e500*/  LEA.HI R11, R6.reuse, R6, RZ, 0x1 ;  /* 0x00000006060b7211 */ /* 0x040fe200078f08ff */
[----:B------:R-:W2:Y:S03]  /*1e510*/  @P0 MUFU.RCP R8, R4 ;  /* 0x0000000400080308 */ /* 0x000ea60000001000 */
[----:B------:R-:W-:Y:S02]  /*1e520*/  SHF.R.S32.HI R13, RZ, 0x1, R11 ;  /* 0x00000001ff0d7819 */ /* 0x000fe4000001140b */
[----:B------:R-:W-:Y:S02]  /*1e530*/  LOP3.LUT R11, R11, 0x3fffffe, RZ, 0xc0, !PT ;  /* 0x03fffffe0b0b7812 */ /* 0x000fe400078ec0ff */
[C---:B------:R-:W-:Y:S01]  /*1e540*/  LOP3.LUT P2, RZ, R13.reuse, 0x2, RZ, 0xc0, !PT ;  /* 0x000000020dff7812 */ /* 0x040fe2000784c0ff */
[C---:B------:R-:W-:Y:S01]  /*1e550*/  IMAD.SHL.U32 R14, R13.reuse, 0x40, RZ ;  /* 0x000000400d0e7824 */ /* 0x040fe200078e00ff */
[----:B------:R-:W3:Y:S01]  /*1e560*/  @P1 MUFU.LG2 R5, R5 ;  /* 0x0000000500051308 */ /* 0x000ee20000000c00 */
[----:B------:R-:W-:Y:S01]  /*1e570*/  IMAD.IADD R11, R6, 0x1, -R11 ;  /* 0x00000001060b7824 */ /* 0x000fe200078e0a0b */
[----:B------:R-:W-:Y:S01]  /*1e580*/  LOP3.LUT R6, R13, 0x1, RZ, 0xc0, !PT ;  /* 0x000000010d067812 */ /* 0x000fe200078ec0ff */
[C---:B-1----:R-:W-:Y:S01]  /*1e590*/  FMUL.FTZ R228, R7.reuse, R228 ;  /* 0x000000e407e47220 */ /* 0x042fe20000410000 */
[----:B------:R-:W-:Y:S01]  /*1e5a0*/  LOP3.LUT R14, R14, 0xc0, RZ, 0xc0, !PT ;  /* 0x000000c00e0e7812 */ /* 0x000fe200078ec0ff */
[----:B------:R-:W-:Y:S01]  /*1e5b0*/  FMUL.FTZ R229, R7, R229 ;  /* 0x000000e507e57220 */ /* 0x000fe20000410000 */
[----:B------:R-:W-:Y:S01]  /*1e5c0*/  LEA R9, R11, R9, 0x4 ;  /* 0x000000090b097211 */ /* 0x000fe200078e20ff */
[C---:B------:R-:W-:Y:S01]  /*1e5d0*/  FMUL.FTZ R224, R7.reuse, R224 ;  /* 0x000000e007e07220 */ /* 0x040fe20000410000 */
[----:B------:R-:W-:Y:S01]  /*1e5e0*/  LEA.HI R14, R14, R14, RZ, 0x1d ;  /* 0x0000000e0e0e7211 */ /* 0x000fe200078fe8ff */
[C---:B------:R-:W-:Y:S01]  /*1e5f0*/  FMUL.FTZ R225, R7.reuse, R225 ;  /* 0x000000e107e17220 */ /* 0x040fe20000410000 */
[----:B------:R-:W-:Y:S01]  /*1e600*/  ISETP.NE.U32.AND P3, PT, R6, 0x1, PT ;  /* 0x000000010600780c */ /* 0x000fe20003f65070 */
[----:B------:R-:W-:Y:S01]  /*1e610*/  FMUL.FTZ R220, R7, R220 ;  /* 0x000000dc07dc7220 */ /* 0x000fe20000410000 */
[----:B------:R-:W-:Y:S01]  /*1e620*/  F2FP.BF16.PACK_AB R228, R229, R228 ;  /* 0x000000e4e5e4723e */ /* 0x000fe200000010ff */
[----:B------:R-:W-:Y:S01]  /*1e630*/  IMAD.U32 R9, R9, 0x2, R14 ;  /* 0x0000000209097824 */ /* 0x000fe200078e000e */
[----:B------:R-:W-:Y:S01]  /*1e640*/  F2FP.BF16.PACK_AB R224, R225, R224 ;  /* 0x000000e0e1e0723e */ /* 0x000fe200000010ff */
[C---:B------:R-:W-:Y:S01]  /*1e650*/  FMUL.FTZ R221, R7.reuse, R221 ;  /* 0x000000dd07dd7220 */ /* 0x040fe20000410000 */
[----:B------:R-:W1:Y:S01]  /*1e660*/  @P0 MUFU.LG2 R4, R4 ;  /* 0x0000000400040308 */ /* 0x000e620000000c00 */
[----:B------:R-:W-:Y:S01]  /*1e670*/  FMUL.FTZ R216, R7, R216 ;  /* 0x000000d807d87220 */ /* 0x000fe20000410000 */
[----:B------:R-:W-:Y:S01]  /*1e680*/  SHF.L.U32 R9, R9, 0x1, RZ ;  /* 0x0000000109097819 */ /* 0x000fe200000006ff */
[----:B------:R-:W-:Y:S01]  /*1e690*/  FMUL.FTZ R7, R7, R217 ;  /* 0x000000d907077220 */ /* 0x000fe20000410000 */
[----:B------:R-:W-:Y:S01]  /*1e6a0*/  F2FP.BF16.PACK_AB R220, R221, R220 ;  /* 0x000000dcdddc723e */ /* 0x000fe200000010ff */
[----:B------:R-:W-:-:S02]  /*1e6b0*/  IMAD.MOV.U32 R6, RZ, RZ, -0x10 ;  /* 0xfffffff0ff067424 */ /* 0x000fc400078e00ff */
        /* <DEDUP_REMOVED lines=13> */
[----:B------:R-:W-:Y:S01]  /*1e790*/  STS [R9], R228 ;  /* 0x000000e409007388 */ /* 0x000fe20000000800 */
[----:B------:R-:W-:Y:S01]  /*1e7a0*/  FMUL.FTZ R8, R8, R218 ;  /* 0x000000da08087220 */ /* 0x000fe20000410000 */
[----:B------:R-:W-:Y:S01]  /*1e7b0*/  F2FP.BF16.PACK_AB R222, R223, R222 ;  /* 0x000000dedfde723e */ /* 0x000fe200000010ff */
[----:B---3--:R-:W-:Y:S01]  /*1e7c0*/  @P1 FMUL.FTZ R5, R5, 0.69314718246459960938 ;  /* 0x3f31721805051820 */ /* 0x008fe20000410000 */
[----:B------:R2:W-:Y:S01]  /*1e7d0*/  STS [R9+0x200], R230 ;  /* 0x000200e609007388 */ /* 0x0005e20000000800 */
[----:B------:R-:W-:Y:S01]  /*1e7e0*/  ISETP.NE.AND P2, PT, RZ, UR4, PT ;  /* 0x00000004ff007c0c */ /* 0x000fe2000bf45270 */
[----:B-1----:R-:W-:Y:S01]  /*1e7f0*/  @P0 FMUL.FTZ R4, R4, 0.69314718246459960938 ;  /* 0x3f31721804040820 */ /* 0x002fe20000410000 */
[----:B------:R-:W-:Y:S01]  /*1e800*/  F2FP.BF16.PACK_AB R219, R219, R8 ;  /* 0x00000008dbdb723e */ /* 0x000fe200000010ff */
[----:B------:R-:W-:-:S02]  /*1e810*/  IMAD.IADD R8, R9, 0x1, R6 ;  /* 0x0000000109087824 */ /* 0x000fc400078e0206 */
[----:B------:R-:W-:-:S03]  /*1e820*/  IMAD.IADD R6, R6, 0x1, R7 ;  /* 0x0000000106067824 */ /* 0x000fc600078e0207 */
[----:B------:R-:W-:Y:S04]  /*1e830*/  STS [R8], R224 ;  /* 0x000000e008007388 */ /* 0x000fe80000000800 */
[----:B------:R1:W-:Y:S04]  /*1e840*/  STS [R8+0x200], R226 ;  /* 0x000200e208007388 */ /* 0x0003e80000000800 */
[----:B------:R3:W-:Y:S04]  /*1e850*/  STS [R7], R220 ;  /* 0x000000dc07007388 */ /* 0x0007e80000000800 */
[----:B------:R3:W-:Y:S04]  /*1e860*/  STS [R7+0x200], R222 ;  /* 0x000200de07007388 */ /* 0x0007e80000000800 */
[----:B------:R3:W-:Y:S01]  /*1e870*/  STS [R6], R216 ;  /* 0x000000d806007388 */ /* 0x0007e20000000800 */
[----:B--2---:R-:W-:-:S02]  /*1e880*/  IMAD.MOV.U32 R9, RZ, RZ, 0x7f800000 ;  /* 0x7f800000ff097424 */ /* 0x004fc400078e00ff */
[----:B------:R-:W-:Y:S01]  /*1e890*/  @P0 FFMA.FTZ R9, R134, c[0x0][0x238], R4 ;  /* 0x00008e0086090a23 */ /* 0x000fe20000010004 */
[----:B------:R3:W-:Y:S01]  /*1e8a0*/  STS [R6+0x200], R219 ;  /* 0x000200db06007388 */ /* 0x0007e20000000800 */
[----:B-1----:R-:W-:Y:S01]  /*1e8b0*/  MOV R8, 0x7f800000 ;  /* 0x7f80000000087802 */ /* 0x002fe20000000f00 */
[----:B------:R-:W-:Y:S01]  /*1e8c0*/  @P1 FFMA.FTZ R8, R132, c[0x0][0x238], R5 ;  /* 0x00008e0084081a23 */ /* 0x000fe20000010005 */
[----:B------:R-:W-:Y:S05]  /*1e8d0*/  @!P2 BRA `(.L_x_2075) ;  /* 0x000000900000a947 */ /* 0x000fea0003800000 */
[----:B------:R-:W1:Y:S01]  /*1e8e0*/  S2UR UR6, SR_CTAID.Y ;  /* 0x00000000000679c3 */ /* 0x000e620000002600 */
[----:B------:R-:W-:Y:S02]  /*1e8f0*/  ULDC UR4, c[0x0][0x214] ;  /* 0x0000850000047ab9 */ /* 0x000fe40000000800 */
[----:B------:R-:W-:Y:S02]  /*1e900*/  UISETP.NE.AND UP0, UPT, UR9, -0x1, UPT ;  /* 0xffffffff0900788c */ /* 0x000fe4000bf05270 */
[----:B------:R-:W-:-:S03]  /*1e910*/  ULDC UR10, c[0x0][0x234] ;  /* 0x00008d00000a7ab9 */ /* 0x000fc60000000800 */
[----:B------:R-:W2:Y:S01]  /*1e920*/  S2UR UR7, SR_CTAID.Z ;  /* 0x00000000000779c3 */ /* 0x000ea20000002700 */
[----:B-1----:R-:W-:-:S04]  /*1e930*/  UIMAD UR4, UR6, UR4, URZ ;  /* 0x00000004060472a4 */ /* 0x002fc8000f8e023f */
[----:B------:R-:W-:-:S04]  /*1e940*/  USEL UR4, UR4, UR9, !UP0 ;  /* 0x0000000904047287 */ /* 0x000fc8000c000000 */
[----:B--2---:R-:W-:Y:S01]  /*1e950*/  UIMAD UR10, UR7, UR10, UR4 ;  /* 0x0000000a070a72a4 */ /* 0x004fe2000f8e0204 */
[----:B------:R-:W-:Y:S05]  /*1e960*/  BRA `(.L_x_2076) ;  /* 0x0000006000007947 */ /* 0x000fea0003800000 */
.L_x_2075:
[----:B------:R-:W1:Y:S01]  /*1e970*/  S2UR UR7, SR_CTAID.Z ;  /* 0x00000000000779c3 */ /* 0x000e620000002700 */
[----:B------:R-:W-:Y:S02]  /*1e980*/  ULDC UR4, c[0x0][0x1c0] ;  /* 0x0000700000047ab9 */ /* 0x000fe40000000800 */
[----:B------:R-:W-:-:S05]  /*1e990*/  ULDC UR10, c[0x0][0x214] ;  /* 0x00008500000a7ab9 */ /* 0x000fca0000000800 */
[----:B------:R-:W1:Y:S02]  /*1e9a0*/  S2UR UR6, SR_CTAID.Y ;  /* 0x00000000000679c3 */ /* 0x000e640000002600 */
[----:B-1----:R-:W-:-:S04]  /*1e9b0*/  UIMAD UR4, UR6, UR4, UR7 ;  /* 0x00000004060472a4 */ /* 0x002fc8000f8e0207 */
[----:B------:R-:W-:Y:S02]  /*1e9c0*/  UIMAD UR10, UR4, UR10, URZ ;  /* 0x0000000a040a72a4 */ /* 0x000fe4000f8e023f */
.L_x_2076:
[----:B------:R-:W-:Y:S01]  /*1e9d0*/  BAR.SYNC.DEFER_BLOCKING 0x0 ;  /* 0x0000000000007b1d */ /* 0x000fe20000010000 */
[----:B------:R-:W-:Y:S01]  /*1e9e0*/  LOP3.LUT R11, R10, 0xffffffe0, RZ, 0xc0, !PT ;  /* 0xffffffe00a0b7812 */ /* 0x000fe200078ec0ff */
[----:B------:R-:W-:Y:S01]  /*1e9f0*/  UISETP.NE.AND UP0, UPT, UR9, -0x1, UPT ;  /* 0xffffffff0900788c */ /* 0x000fe2000bf05270 */
[----:B------:R-:W-:-:S03]  /*1ea00*/  SHF.R.S32.HI R10, RZ, 0x1f, R2 ;  /* 0x0000001fff0a7819 */ /* 0x000fc60000011402 */
[----:B------:R-:W-:Y:S01]  /*1ea10*/  ULDC.64 UR4, c[0x0][0x1e8] ;  /* 0x00007a0000047ab9 */ /* 0x000fe20000000a00 */
[----:B------:R-:W-:Y:S01]  /*1ea20*/  LEA.HI R10, R10, R2, RZ, 0x5 ;  /* 0x000000020a0a7211 */ /* 0x000fe200078f28ff */
[----:B------:R-:W-:Y:S01]  /*1ea30*/  UIMAD.WIDE.U32 UR12, UR9, UR4, URZ ;  /* 0x00000004090c72a5 */ /* 0x000fe2000f8e003f */
[----:B------:R-:W-:Y:S01]  /*1ea40*/  IMAD.IADD R11, R3, 0x1, -R11 ;  /* 0x00000001030b7824 */ /* 0x000fe200078e0a0b */
[----:B------:R-:W-:Y:S01]  /*1ea50*/  SHF.R.S32.HI R3, RZ, 0x1f, R12 ;  /* 0x0000001fff037819 */ /* 0x000fe2000001140c */
[----:B------:R-:W-:Y:S01]  /*1ea60*/  BSSY B0, `(.L_x_2077) ;  /* 0x0000024000007945 */ /* 0x000fe20003800000 */
[----:B------:R-:W-:Y:S01]  /*1ea70*/  LOP3.LUT R10, R10, 0xffffffe0, RZ, 0xc0, !PT ;  /* 0xffffffe00a0a7812 */ /* 0x000fe200078ec0ff */
[----:B------:R-:W-:Y:S01]  /*1ea80*/  UIMAD UR11, UR9, UR5, UR13 ;  /* 0x00000005090b72a4 */ /* 0x000fe2000f8e020d */
[----:B------:R-:W-:Y:S01]  /*1ea90*/  LOP3.LUT P0, RZ, R11, 0x3, RZ, 0xc0, !PT ;  /* 0x000000030bff7812 */ /* 0x000fe2000780c0ff */
[----:B------:R-:W-:Y:S01]  /*1eaa0*/  USHF.R.S32.HI UR9, URZ, 0x1f, UR6 ;  /* 0x0000001f3f097899 */ /* 0x000fe20008011406 */
[----:B------:R-:W-:Y:S01]  /*1eab0*/  LEA.HI R3, R3, R12, RZ, 0x2 ;  /* 0x0000000c03037211 */ /* 0x000fe200078f10ff */
[----:B------:R-:W-:Y:S01]  /*1eac0*/  IMAD.IADD R10, R2, 0x1, -R10 ;  /* 0x00000001020a7824 */ /* 0x000fe200078e0a0a */
[----:B------:R-:W-:-:S02]  /*1ead0*/  ULDC.64 UR4, c[0x0][0x1e0] ;  /* 0x0000780000047ab9 */ /* 0x000fc40000000a00 */
[----:B------:R-:W-:Y:S01]  /*1eae0*/  UIMAD UR9, UR9, UR4, URZ ;  /* 0x00000004090972a4 */ /* 0x000fe2000f8e023f */
[----:B------:R-:W-:Y:S01]  /*1eaf0*/  LOP3.LUT R3, R3, 0xffffffc, RZ, 0xc0, !PT ;  /* 0x0ffffffc03037812 */ /* 0x000fe200078ec0ff */
[----:B------:R-:W-:Y:S01]  /*1eb00*/  UIMAD.WIDE.U32 UR14, UR6, UR4, URZ ;  /* 0x00000004060e72a5 */ /* 0x000fe2000f8e003f */
[----:B------:R-:W-:Y:S01]  /*1eb10*/  SHF.R.S32.HI R2, RZ, 0x1f, R10 ;  /* 0x0000001fff027819 */ /* 0x000fe2000001140a */
[----:B---3--:R1:W2:Y:S01]  /*1eb20*/  LDS.128 R4, [R213] ;  /* 0x00000000d5047984 */ /* 0x0082a20000000c00 */
[----:B------:R-:W-:Y:S01]  /*1eb30*/  UIMAD UR5, UR6, UR5, UR9 ;  /* 0x00000005060572a4 */ /* 0x000fe2000f8e0209 */
[----:B------:R-:W-:Y:S01]  /*1eb40*/  IMAD.IADD R3, R12, 0x1, -R3 ;  /* 0x000000010c037824 */ /* 0x000fe200078e0a03 */
[----:B------:R-:W-:Y:S01]  /*1eb50*/  LEA.HI R2, R2, R10, RZ, 0x2 ;  /* 0x0000000a02027211 */ /* 0x000fe200078f10ff */
[----:B------:R1:W3:Y:S01]  /*1eb60*/  LDS.128 R16, [R213+0x800] ;  /* 0x00080000d5107984 */ /* 0x0002e20000000c00 */
[----:B------:R-:W-:Y:S02]  /*1eb70*/  USEL UR12, UR14, UR12, !UP0 ;  /* 0x0000000c0e0c7287 */ /* 0x000fe4000c000000 */
[----:B------:R-:W-:Y:S01]  /*1eb80*/  SHF.R.S32.HI R2, RZ, 0x2, R2 ;  /* 0x00000002ff027819 */ /* 0x000fe20000011402 */
[----:B------:R-:W-:-:S03]  /*1eb90*/  @!UP0 UIADD3 UR11, UR15, UR5, URZ ;  /* 0x000000050f0b8290 */ /* 0x000fc6000fffe03f */
[----:B------:R-:W-:Y:S01]  /*1eba0*/  ULDC.64 UR14, c[0x0][0x118] ;  /* 0x00004600000e7ab9 */ /* 0x000fe20000000a00 */
[----:B------:R-:W-:Y:S01]  /*1ebb0*/  IMAD R10, R3, 0x10, R2 ;  /* 0x00000010030a7824 */ /* 0x000fe200078e0202 */
[----:B------:R-:W-:Y:S05]  /*1ebc0*/  @P0 BRA `(.L_x_2078) ;  /* 0x000000d000000947 */ /* 0x000fea0003800000 */
[----:B------:R-:W4:Y:S01]  /*1ebd0*/  S2UR UR4, SR_CTAID.X ;  /* 0x00000000000479c3 */ /* 0x000f220000002500 */
[C---:B------:R-:W-:Y:S01]  /*1ebe0*/  IADD3 R3, R10.reuse, 0x8, RZ ;  /* 0x000000080a037810 */ /* 0x040fe20007ffe0ff */
[----:B----4-:R-:W-:Y:S02]  /*1ebf0*/  ULEA UR6, UR4, UR10, 0x6 ;  /* 0x0000000a04067291 */ /* 0x010fe4000f8e303f */
[----:B------:R-:W-:Y:S02]  /*1ec00*/  UIMAD UR4, UR4, -0x40, UR8 ;  /* 0xffffffc0040478a4 */ /* 0x000fe4000f8e0208 */
[----:B------:R-:W-:Y:S02]  /*1ec10*/  USHF.R.S32.HI UR5, URZ, 0x1f, UR6 ;  /* 0x0000001f3f057899 */ /* 0x000fe40008011406 */
[----:B------:R-:W-:-:S02]  /*1ec20*/  IADD3 R2, P0, R10, UR6, RZ ;  /* 0x000000060a027c10 */ /* 0x000fc4000ff1e0ff */
[C---:B------:R-:W-:Y:S02]  /*1ec30*/  ISETP.GE.AND P2, PT, R10.reuse, UR4, PT ;  /* 0x000000040a007c0c */ /* 0x040fe4000bf46270 */
[----:B------:R-:W-:Y:S02]  /*1ec40*/  ISETP.GE.AND P1, PT, R3, UR4, PT ;  /* 0x0000000403007c0c */ /* 0x000fe4000bf26270 */
[----:B------:R-:W-:Y:S02]  /*1ec50*/  LEA.HI.X.SX32 R10, R10, UR5, 0x1, P0 ;  /* 0x000000050a0a7c11 */ /* 0x000fe400080f0eff */
[----:B------:R-:W-:-:S04]  /*1ec60*/  LEA R12, P0, R2, c[0x0][0x200], 0x2 ;  /* 0x00008000020c7a11 */ /* 0x000fc800078010ff */
[----:B------:R-:W-:-:S05]  /*1ec70*/  LEA.HI.X R13, R2, c[0x0][0x204], R10, 0x2, P0 ;  /* 0x00008100020d7a11 */ /* 0x000fca00000f140a */
[----:B------:R4:W-:Y:S04]  /*1ec80*/  @!P2 STG.E [R12.64], R8 ;  /* 0x000000080c00a986 */ /* 0x0009e8000c10190e */
[----:B------:R4:W-:Y:S02]  /*1ec90*/  @!P1 STG.E [R12.64+0x20], R9 ;  /* 0x000020090c009986 */ /* 0x0009e4000c10190e */
.L_x_2078:
[----:B------:R-:W-:Y:S05]  /*1eca0*/  BSYNC B0 ;  /* 0x0000000000007941 */ /* 0x000fea0003800000 */
.L_x_2077:
[----:B------:R-:W5:Y:S01]  /*1ecb0*/  S2R R3, SR_CTAID.X ;  /* 0x0000000000037919 */ /* 0x000f620000002500 */
[--C-:B----4-:R-:W-:Y:S01]  /*1ecc0*/  SHF.R.S32.HI R9, RZ, 0x1f, R188.reuse ;  /* 0x0000001fff097819 */ /* 0x110fe200000114bc */
[----:B------:R-:W-:Y:S01]  /*1ecd0*/  IMAD.MOV.U32 R8, RZ, RZ, R188 ;  /* 0x000000ffff087224 */ /* 0x000fe200078e00bc */
[----:B------:R-:W-:Y:S01]  /*1ece0*/  ISETP.GE.AND P1, PT, R188, c[0x0][0x220], PT ;  /* 0x00008800bc007a0c */ /* 0x000fe20003f26270 */
[----:B------:R-:W-:Y:S01]  /*1ecf0*/  USHF.R.S32.HI UR6, URZ, 0x1f, UR7 ;  /* 0x0000001f3f067899 */ /* 0x000fe20008011407 */
[----:B------:R-:W-:Y:S01]  /*1ed00*/  IMAD.U32 R10, RZ, RZ, UR7 ;  /* 0x00000007ff0a7e24 */ /* 0x000fe2000f8e00ff */
[----:B------:R-:W-:Y:S01]  /*1ed10*/  ULDC.64 UR4, c[0x0][0x1f0] ;  /* 0x00007c0000047ab9 */ /* 0x000fe20000000a00 */
[----:B------:R-:W-:Y:S01]  /*1ed20*/  BSSY B0, `(.L_x_2079) ;  /* 0x0000018000007945 */ /* 0x000fe20003800000 */
[----:B------:R-:W-:-:S04]  /*1ed30*/  UIMAD UR4, UR6, UR4, URZ ;  /* 0x00000004060472a4 */ /* 0x000fc8000f8e023f */
[----:B------:R-:W-:Y:S01]  /*1ed40*/  UIMAD UR4, UR7, UR5, UR4 ;  /* 0x00000005070472a4 */ /* 0x000fe2000f8e0204 */
[----:B-----5:R-:W-:-:S04]  /*1ed50*/  IMAD.SHL.U32 R3, R3, 0x40, RZ ;  /* 0x0000004003037824 */ /* 0x020fc800078e00ff */
[----:B------:R-:W-:Y:S01]  /*1ed60*/  IMAD.WIDE.U32 R8, R3, c[0x0][0x1e8], R8 ;  /* 0x00007a0003087a25 */ /* 0x000fe200078e0008 */
[----:B------:R-:W-:-:S04]  /*1ed70*/  SHF.R.S32.HI R2, RZ, 0x1f, R3 ;  /* 0x0000001fff027819 */ /* 0x000fc80000011403 */
[----:B------:R-:W-:Y:S01]  /*1ed80*/  IADD3 R12, P0, R8, UR12, RZ ;  /* 0x0000000c080c7c10 */ /* 0x000fe2000ff1e0ff */
[----:B------:R-:W-:Y:S01]  /*1ed90*/  IMAD R2, R2, c[0x0][0x1e8], RZ ;  /* 0x00007a0002027a24 */ /* 0x000fe200078e02ff */
[----:B------:R-:W-:-:S03]  /*1eda0*/  IADD3 R8, -R3, UR8, RZ ;  /* 0x0000000803087c10 */ /* 0x000fc6000fffe1ff */
[----:B------:R-:W-:-:S05]  /*1edb0*/  IMAD R2, R3, c[0x0][0x1ec], R2 ;  /* 0x00007b0003027a24 */ /* 0x000fca00078e0202 */
[----:B------:R-:W-:Y:S02]  /*1edc0*/  IADD3.X R13, R9, UR11, R2, P0, !PT ;  /* 0x0000000b090d7c10 */ /* 0x000fe400087fe402 */
[----:B------:R-:W-:Y:S02]  /*1edd0*/  ISETP.GE.OR P0, PT, R0, R8, P1 ;  /* 0x000000080000720c */ /* 0x000fe40000f06670 */
[----:B------:R-:W-:Y:S01]  /*1ede0*/  SHF.R.S32.HI R2, RZ, 0x1f, R0 ;  /* 0x0000001fff027819 */ /* 0x000fe20000011400 */
[----:B------:R-:W-:-:S05]  /*1edf0*/  IMAD.WIDE.U32 R10, R10, c[0x0][0x1f0], R12 ;  /* 0x00007c000a0a7a25 */ /* 0x000fca00078e000c */
[----:B------:R-:W-:-:S05]  /*1ee00*/  IADD3 R13, R11, UR4, RZ ;  /* 0x000000040b0d7c10 */ /* 0x000fca000fffe0ff */
        /* <DEDUP_REMOVED lines=9> */
.L_x_2080:
[----:B------:R-:W-:Y:S05]  /*1eea0*/  BSYNC B0 ;  /* 0x0000000000007941 */ /* 0x000fea0003800000 */
.L_x_2079:
[----:B------:R-:W-:-:S04]  /*1eeb0*/  IADD3 R3, R0, 0x20, RZ ;  /* 0x0000002000037810 */ /* 0x000fc80007ffe0ff */
[----:B------:R-:W-:-:S13]  /*1eec0*/  ISETP.GE.OR P0, PT, R3, R8, P1 ;  /* 0x000000080300720c */ /* 0x000fda0000f06670 */
[----:B------:R-:W-:Y:S05]  /*1eed0*/  @P0 EXIT ;  /* 0x000000000000094d */ /* 0x000fea0003800000 */
[----:B------:R-:W-:Y:S01]  /*1eee0*/  IADD3 R0, P0, R0, 0x20, RZ ;  /* 0x0000002000007810 */ /* 0x000fe20007f1e0ff */
[----:B--2---:R-:W-:Y:S01]  /*1eef0*/  IMAD.MOV.U32 R4, RZ, RZ, R10 ;  /* 0x000000ffff047224 */ /* 0x004fe200078e000a */
        /* <DEDUP_REMOVED lines=10> */
.L_x_2081:
        /* <DEDUP_REMOVED lines=14> */
.L_x_5208:


//--------------------- .text._ZN5flash24flash_fwd_splitkv_kernelI23Flash_fwd_kernel_traitsILi32ELi64ELi256ELi4ELb0ELb0EN7cutlass10bfloat16_tE19Flash_kernel_traitsILi32ELi64ELi256ELi4ES3_EELb1ELb0ELb1ELb0ELb0ELb1ELb0ELb1EEEvNS_16Flash_fwd_paramsE --------------------------
	.section	.text._ZN5flash24flash_fwd_splitkv_kernelI23Flash_fwd_kernel_traitsILi32ELi64ELi256ELi4ELb0ELb0EN7cutlass10bfloat16_tE19Flash_kernel_traitsILi32ELi64ELi256ELi4ES3_EELb1ELb0ELb1ELb0ELb0ELb1ELb0ELb1EEEvNS_16Flash_fwd_paramsE,"ax",@progbits
	.sectioninfo	@"SHI_REGISTERS=255"
	.align	128
        .global         _ZN5flash24flash_fwd_splitkv_kernelI23Flash_fwd_kernel_traitsILi32ELi64ELi256ELi4ELb0ELb0EN7cutlass10bfloat16_tE19Flash_kernel_traitsILi32ELi64ELi256ELi4ES3_EELb1ELb0ELb1ELb0ELb0ELb1ELb0ELb1EEEvNS_16Flash_fwd_paramsE
        .type           _ZN5flash24flash_fwd_splitkv_kernelI23Flash_fwd_kernel_traitsILi32ELi64ELi256ELi4ELb0ELb0EN7cutlass10bfloat16_tE19Flash_kernel_traitsILi32ELi64ELi256ELi4ES3_EELb1ELb0ELb1ELb0ELb0ELb1ELb0ELb1EEEvNS_16Flash_fwd_paramsE,@function
        .size           _ZN5flash24flash_fwd_splitkv_kernelI23Flash_fwd_kernel_traitsILi32ELi64ELi256ELi4ELb0ELb0EN7cutlass10bfloat16_tE19Flash_kernel_traitsILi32ELi64ELi256ELi4ES3_EELb1ELb0ELb1ELb0ELb0ELb1ELb0ELb1EEEvNS_16Flash_fwd_paramsE,(.L_x_5209 - _ZN5flash24flash_fwd_splitkv_kernelI23Flash_fwd_kernel_traitsILi32ELi64ELi256ELi4ELb0ELb0EN7cutlass10bfloat16_tE19Flash_kernel_traitsILi32ELi64ELi256ELi4ES3_EELb1ELb0ELb1ELb0ELb0ELb1ELb0ELb1EEEvNS_16Flash_fwd_paramsE)
        .other          _ZN5flash24flash_fwd_splitkv_kernelI23Flash_fwd_kernel_traitsILi32ELi64ELi256ELi4ELb0ELb0EN7cutlass10bfloat16_tE19Flash_kernel_traitsILi32ELi64ELi256ELi4ES3_EELb1ELb0ELb1ELb0ELb0ELb1ELb0ELb1EEEvNS_16Flash_fwd_paramsE,@"STO_CUDA_ENTRY STV_DEFAULT"
_ZN5flash24flash_fwd_splitkv_kernelI23Flash_fwd_kernel_traitsILi32ELi64ELi256ELi4ELb0ELb0EN7cutlass10bfloat16_tE19Flash_kernel_traitsILi32ELi64ELi256ELi4ES3_EELb1ELb0ELb1ELb0ELb0ELb1ELb0ELb1EEEvNS_16Flash_fwd_paramsE:
.text._ZN5flash24flash_fwd_splitkv_kernelI23Flash_fwd_kernel_traitsILi32ELi64ELi256ELi4ELb0ELb0EN7cutlass10bfloat16_tE19Flash_kernel_traitsILi32ELi64ELi256ELi4ES3_EELb1ELb0ELb1ELb0ELb0ELb1ELb0ELb1EEEvNS_16Flash_fwd_paramsE:
        /* <DEDUP_REMOVED lines=21> */
[----:B------:R-:W2:Y:S04]  /*0150*/  @P0 LDG.E R4, [R8.64] ;  /* 0x0000000608040981 */ /* 0x000ea8000c1e1900 */
[----:B------:R-:W3:Y:S01]  /*0160*/  @P0 LDG.E R0, [R8.64+0x4] ;  /* 0x0000040608000981 */ /* 0x000ee2000c1e1900 */
[----:B------:R-:W-:Y:S01]  /*0170*/  PLOP3.LUT P1, PT, PT, PT, UP0, 0x80, 0x0 ;  /* 0x000000000000781c */ /* 0x000fe20003f2f008 */
[----:B------:R-:W-:Y:S02]  /*0180*/  UIMAD.WIDE UR8, UR20, UR18, UR8 ;  /* 0x00000012140872a5 */ /* 0x000fe4000f8e0208 */
[----:B------:R-:W-:-:S04]  /*0190*/  UIMAD.WIDE UR4, UR20, UR18, UR4 ;  /* 0x00000012140472a5 */ /* 0x000fc8000f8e0204 */
[----:B------:R-:W-:Y:S02]  /*01a0*/  IMAD.U32 R6, RZ, RZ, UR8 ;  /* 0x00000008ff067e24 */ /* 0x000fe4000f8e00ff */
[----:B------:R-:W-:Y:S02]  /*01b0*/  IMAD.U32 R7, RZ, RZ, UR9 ;  /* 0x00000009ff077e24 */ /* 0x000fe4000f8e00ff */
[----:B------:R-:W-:Y:S02]  /*01c0*/  IMAD.U32 R144, RZ, RZ, UR4 ;  /* 0x00000004ff907e24 */ /* 0x000fe4000f8e00ff */
[----:B------:R-:W-:Y:S01]  /*01d0*/  IMAD.U32 R145, RZ, RZ, UR5 ;  /* 0x00000005ff917e24 */ /* 0x000fe2000f8e00ff */
[----:B------:R-:W4:Y:S04]  /*01e0*/  @!P1 LDG.E R3, [R6.64] ;  /* 0x0000000606039981 */ /* 0x000f28000c1e1900 */
        /* <DEDUP_REMOVED lines=13> */
[----:B----4-:R3:W4:Y:S08]  /*02c0*/  @!P1 R2UR UR21, R3 ;  /* 0x00000000031593c2 */ /* 0x01073000000e0000 */
[----:B-----5:R3:W1:Y:S01]  /*02d0*/  @P4 R2UR UR13, R2 ;  /* 0x00000000020d43c2 */ /* 0x02066200000e0000 */
[----:B--2---:R-:W-:-:S07]  /*02e0*/  @UP1 UIADD3 UR8, UR8, -UR9, URZ ;  /* 0x8000000908081290 */ /* 0x004fce000fffe03f */
[----:B------:R-:W-:Y:S01]  /*02f0*/  @!UP1 ULDC UR8, c[0x0][0x214] ;  /* 0x0000850000089ab9 */ /* 0x000fe20000000800 */
[----:B-1-34-:R-:W-:Y:S05]  /*0300*/  @!P0 BRA `(.L_x_2082) ;  /* 0x0000007000008947 */ /* 0x01afea0003800000 */
[----:B------:R-:W-:-:S13]  /*0310*/  PLOP3.LUT P0, PT, PT, PT, UP2, 0x80, 0x0 ;  /* 0x000000000000781c */ /* 0x000fda0003f0f028 */
[----:B------:R-:W2:Y:S04]  /*0320*/  @P0 LDG.E R0, [R6.64+0x4] ;  /* 0x0000040606000981 */ /* 0x000ea8000c1e1900 */
[----:B------:R-:W3:Y:S01]  /*0330*/  @!P0 LDG.E R2, [R6.64] ;  /* 0x0000000606028981 */ /* 0x000ee2000c1e1900 */
[----:B--2---:R-:W1:Y:S02]  /*0340*/  @P0 R2UR UR17, R0 ;  /* 0x00000000001103c2 */ /* 0x004e6400000e0000 */
[----:B-1----:R-:W-:-:S11]  /*0350*/  @UP2 UIADD3 UR17, UR17, -UR21, URZ ;  /* 0x8000001511112290 */ /* 0x002fd6000fffe03f */
[----:B---3--:R1:W2:Y:S02]  /*0360*/  @!P0 R2UR UR17, R2 ;  /* 0x00000000021183c2 */ /* 0x0082a400000e0000 */
[----:B-12---:R-:W-:Y:S05]  /*0370*/  BRA `(.L_x_2083) ;  /* 0x0000001000007947 */ /* 0x006fea0003800000 */
.L_x_2082:
[----:B------:R-:W-:Y:S02]  /*0380*/  ULDC UR17, c[0x0][0x218] ;  /* 0x0000860000117ab9 */ /* 0x000fe40000000800 */
.L_x_2083:
        /* <DEDUP_REMOVED lines=49> */
[----:B------:R-:W-:Y:S01]  /*06a0*/  IMAD.U32 R5, RZ, RZ, UR11 ;  /* 0x0000000bff057e24 */ /* 0x000fe2000f8e00ff */
[----:B------:R-:W-:Y:S01]  /*06b0*/  ULDC.64 UR12, c[0x0][0x1e0] ;  /* 0x00007800000c7ab9 */ /* 0x000fe20000000a00 */
[----:B------:R-:W-:Y:S01]  /*06c0*/  LOP3.LUT R0, R3, 0xfffffffc, RZ, 0xc0, !PT ;  /* 0xfffffffc03007812 */ /* 0x000fe200078ec0ff */
[----:B------:R-:W-:Y:S01]  /*06d0*/  UIADD3 UR8, -UR11, UR8, URZ ;  /* 0x000000080b087290 */ /* 0x000fe2000fffe13f */
[----:B------:R-:W-:Y:S01]  /*06e0*/  SHF.R.S32.HI R3, RZ, 0x2, R3 ;  /* 0x00000002ff037819 */ /* 0x000fe20000011403 */
[----:B------:R-:W-:Y:S01]  /*06f0*/  BSSY B0, `(.L_x_2085) ;  /* 0x0000028000007945 */ /* 0x000fe20003800000 */
[----:B------:R-:W-:Y:S01]  /*0700*/  @UP0 UIMAD.WIDE.U32 UR18, UR9, UR4, URZ ;  /* 0x00000004091202a5 */ /* 0x000fe2000f8e003f */
[----:B------:R-:W-:Y:S01]  /*0710*/  IMAD.IADD R61, R61, 0x1, -R0 ;  /* 0x000000013d3d7824 */ /* 0x000fe200078e0a00 */
[----:B------:R-:W-:Y:S01]  /*0720*/  @!UP0 UIMAD UR14, UR14, UR12, URZ ;  /* 0x0000000c0e0e82a4 */ /* 0x000fe2000f8e023f */
[----:B------:R-:W-:Y:S01]  /*0730*/  SHF.R.S32.HI R2, RZ, 0x1f, R3 ;  /* 0x0000001fff027819 */ /* 0x000fe20000011403 */
[----:B------:R-:W-:Y:S01]  /*0740*/  @UP0 UIMAD UR9, UR9, UR5, UR19 ;  /* 0x00000005090902a4 */ /* 0x000fe2000f8e0213 */
[----:B------:R-:W-:Y:S01]  /*0750*/  IMAD.SHL.U32 R8, R61, 0x8, RZ ;  /* 0x000000083d087824 */ /* 0x000fe200078e00ff */
[----:B------:R-:W-:-:S02]  /*0760*/  @!UP0 UIMAD.WIDE.U32 UR22, UR20, UR12, URZ ;  /* 0x0000000c141682a5 */ /* 0x000fc4000f8e003f */
[----:B------:R-:W-:Y:S02]  /*0770*/  ULDC.64 UR4, c[0x0][0x1e8] ;  /* 0x00007a0000047ab9 */ /* 0x000fe40000000a00 */
[----:B------:R-:W-:Y:S01]  /*0780*/  UIMAD UR4, UR10, UR4, URZ ;  /* 0x000000040a0472a4 */ /* 0x000fe2000f8e023f */
[--C-:B------:R-:W-:Y:S01]  /*0790*/  SHF.R.S32.HI R9, RZ, 0x1f, R8.reuse ;  /* 0x0000001fff097819 */ /* 0x100fe20000011408 */
[----:B------:R-:W-:Y:S01]  /*07a0*/  @!UP0 UIMAD UR13, UR20, UR13, UR14 ;  /* 0x0000000d140d82a4 */ /* 0x000fe2000f8e020e */
[----:B------:R-:W-:Y:S01]  /*07b0*/  ISETP.GE.AND P1, PT, R8, c[0x0][0x220], PT ;  /* 0x0000880008007a0c */ /* 0x000fe20003f26270 */
[----:B------:R-:W-:Y:S02]  /*07c0*/  UIMAD UR10, UR11, UR5, UR4 ;  /* 0x000000050b0a72a4 */ /* 0x000fe4000f8e0204 */
[----:B------:R-:W-:Y:S01]  /*07d0*/  IMAD.WIDE.U32 R6, R5, c[0x0][0x1e8], R8 ;  /* 0x00007a0005067a25 */ /* 0x000fe200078e0008 */
[----:B------:R-:W-:Y:S02]  /*07e0*/  @!UP0 UIADD3 UR9, UR23, UR13, URZ ;  /* 0x0000000d17098290 */ /* 0x000fe4000fffe03f */
[----:B------:R-:W-:Y:S01]  /*07f0*/  @!UP0 UMOV UR18, UR22 ;  /* 0x0000001600128c82 */ /* 0x000fe20008000000 */
[----:B------:R-:W-:Y:S01]  /*0800*/  IMAD.U32 R0, RZ, RZ, UR10 ;  /* 0x0000000aff007e24 */ /* 0x000fe2000f8e00ff */
[----:B------:R-:W-:Y:S01]  /*0810*/  USHF.R.S32.HI UR12, URZ, 0x1f, UR16 ;  /* 0x0000001f3f0c7899 */ /* 0x000fe20008011410 */
[----:B------:R-:W-:Y:S01]  /*0820*/  IADD3 R6, P0, R6, UR18, RZ ;  /* 0x0000001206067c10 */ /* 0x000fe2000ff1e0ff */
[----:B------:R-:W-:-:S02]  /*0830*/  ULDC.64 UR4, c[0x0][0x1f0] ;  /* 0x00007c0000047ab9 */ /* 0x000fc40000000a00 */
[----:B------:R-:W-:Y:S01]  /*0840*/  UIMAD UR4, UR12, UR4, URZ ;  /* 0x000000040c0472a4 */ /* 0x000fe2000f8e023f */
[----:B------:R-:W-:Y:S02]  /*0850*/  IADD3.X R7, R7, UR9, R0, P0, !PT ;  /* 0x0000000907077c10 */ /* 0x000fe400087fe400 */
[----:B------:R-:W-:Y:S01]  /*0860*/  ISETP.GE.OR P0, PT, R3, UR8, P1 ;  /* 0x0000000803007c0c */ /* 0x000fe20008f06670 */
[----:B------:R-:W-:Y:S02]  /*0870*/  UIMAD UR5, UR16, UR5, UR4 ;  /* 0x00000005100572a4 */ /* 0x000fe4000f8e0204 */
[----:B-1----:R-:W-:Y:S01]  /*0880*/  IMAD.WIDE.U32 R4, R4, c[0x0][0x1f0], R6 ;  /* 0x00007c0004047a25 */ /* 0x002fe200078e0006 */
[----:B------:R-:W-:Y:S02]  /*0890*/  ULDC UR4, c[0x0][0x1c0] ;  /* 0x0000700000047ab9 */ /* 0x000fe40000000800 */
[----:B------:R-:W-:Y:S02]  /*08a0*/  UIMAD UR16, UR20, UR4, UR16 ;  /* 0x00000004141072a4 */ /* 0x000fe4000f8e0210 */
[----:B------:R-:W-:Y:S01]  /*08b0*/  IADD3 R7, R5, UR5, RZ ;  /* 0x0000000505077c10 */ /* 0x000fe2000fffe0ff */
[----:B------:R-:W-:-:S02]  /*08c0*/  ULDC UR4, c[0x0][0x214] ;  /* 0x0000850000047ab9 */ /* 0x000fc40000000800 */
[----:B------:R-:W-:Y:S02]  /*08d0*/  UIMAD UR4, UR16, UR4, UR11 ;  /* 0x00000004100472a4 */ /* 0x000fe4000f8e020b */
        /* <DEDUP_REMOVED lines=9> */
.L_x_2086:
[----:B------:R-:W-:Y:S05]  /*0970*/  BSYNC B0 ;  /* 0x0000000000007941 */ /* 0x000fea0003800000 */
.L_x_2085:
        /* <DEDUP_REMOVED lines=15> */
.L_x_2088:
[----:B------:R-:W-:Y:S05]  /*0a70*/  BSYNC B0 ;  /* 0x0000000000007941 */ /* 0x000fea0003800000 */
.L_x_2087:
[----:B------:R-:W-:-:S04]  /*0a80*/  ISETP.NE.AND P0, PT, R61, RZ, PT ;  /* 0x000000ff3d00720c */ /* 0x000fc80003f05270 */
[C---:B------:R-:W-:Y:S02]  /*0a90*/  ISETP.GE.OR P1, PT, R3.reuse, UR8, P0 ;  /* 0x0000000803007c0c */ /* 0x040fe40008726670 */
[----:B------:R-:W-:Y:S01]  /*0aa0*/  IADD3 R0, P0, R3, UR4, RZ ;  /* 0x0000000403007c10 */ /* 0x000fe2000ff1e0ff */
[----:B------:R-:W-:-:S05]  /*0ab0*/  IMAD.U32 R3, RZ, RZ, UR4 ;  /* 0x00000004ff037e24 */ /* 0x000fca000f8e00ff */
[----:B------:R-:W-:Y:S02]  /*0ac0*/  LEA.HI.X.SX32 R3, R3, R2, 0x1, P0 ;  /* 0x0000000203037211 */ /* 0x000fe400000f0eff */
[----:B------:R-:W-:-:S03]  /*0ad0*/  LEA R2, P0, R0, c[0x0][0x200], 0x2 ;  /* 0x0000800000027a11 */ /* 0x000fc600078010ff */
[----:B--2---:R-:W-:Y:S01]  /*0ae0*/  @!P1 IMAD.MOV.U32 R5, RZ, RZ, 0x7f800000 ;  /* 0x7f800000ff059424 */ /* 0x004fe200078e00ff */
[----:B------:R-:W-:Y:S02]  /*0af0*/  LEA.HI.X R3, R0, c[0x0][0x204], R3, 0x2, P0 ;  /* 0x0000810000037a11 */ /* 0x000fe400000f1403 */
[----:B------:R-:W-:-:S03]  /*0b00*/  ISETP.NE.OR P0, PT, R61, RZ, P2 ;  /* 0x000000ff3d00720c */ /* 0x000fc60001705670 */
[----:B------:R2:W-:Y:S10]  /*0b10*/  @!P1 STG.E [R2.64], R5 ;  /* 0x0000000502009986 */ /* 0x0005f4000c101906 */
[----:B------:R-:W-:Y:S05]  /*0b20*/  @P0 EXIT ;  /* 0x000000000000094d */ /* 0x000fea0003800000 */
[----:B--2---:R-:W-:-:S05]  /*0b30*/  MOV R5, 0x7f800000 ;  /* 0x7f80000000057802 */ /* 0x004fca0000000f00 */
[----:B------:R-:W-:Y:S01]  /*0b40*/  STG.E [R2.64+0x80], R5 ;  /* 0x0000800502007986 */ /* 0x000fe2000c101906 */
[----:B------:R-:W-:Y:S05]  /*0b50*/  EXIT ;  /* 0x000000000000794d */ /* 0x000fea0003800000 */
.L_x_2084:
        /* <DEDUP_REMOVED lines=34> */
[----:B------:R-:W-:-:S04]  /*0d80*/  ULDC UR19, c[0x0][0x1c8] ;  /* 0x0000720000137ab9 */ /* 0x000fc80000000800 */
[----:B-1----:R-:W1:Y:S01]  /*0d90*/  MUFU.RCP R6, R4 ;  /* 0x0000000400067308 */ /* 0x002e620000001000 */
[----:B------:R-:W-:Y:S01]  /*0da0*/  ULDC.64 UR4, c[0x0][0x180] ;  /* 0x0000600000047ab9 */ /* 0x000fe20000000a00 */
        /* <DEDUP_REMOVED lines=22> */
[----:B------:R-:W-:Y:S01]  /*0f10*/  IABS R4, c[0x0][0x1c8] ;  /* 0x0000720000047a13 */ /* 0x000fe20000000000 */
[----:B------:R-:W-:Y:S02]  /*0f20*/  ULOP3.LUT UR19, UR16, UR19, URZ, 0x3c, !UPT ;  /* 0x0000001310137292 */ /* 0x000fe4000f8e3c3f */
[----:B------:R-:W1:Y:S01]  /*0f30*/  S2R R0, SR_CTAID.Z ;  /* 0x0000000000007919 */ /* 0x000e620000002700 */
[----:B------:R-:W3:Y:S08]  /*0f40*/  I2F.RP R10, R4 ;  /* 0x00000004000a7306 */ /* 0x000ef00000209400 */
[----:B---3--:R-:W3:Y:S01]  /*0f50*/  MUFU.RCP R8, R10 ;  /* 0x0000000a00087308 */ /* 0x008ee20000001000 */
[----:B-1----:R-:W-:-:S04]  /*0f60*/  IABS R0, R0 ;  /* 0x0000000000007213 */ /* 0x002fc80000000000 */
[----:B------:R-:W-:Y:S02]  /*0f70*/  MOV R6, R0 ;  /* 0x0000000000067202 */ /* 0x000fe40000000f00 */
[----:B---3--:R-:W-:-:S04]  /*0f80*/  IADD3 R8, R8, 0xffffffe, RZ ;  /* 0x0ffffffe08087810 */ /* 0x008fc80007ffe0ff */
[----:B------:R-:W1:Y:S02]  /*0f90*/  F2I.FTZ.U32.TRUNC.NTZ R9, R8 ;  /* 0x0000000800097305 */ /* 0x000e64000021f000 */
[----:B-1----:R-:W-:Y:S02]  /*0fa0*/  IMAD.MOV R3, RZ, RZ, -R9 ;  /* 0x000000ffff037224 */ /* 0x002fe400078e0a09 */
        /* <DEDUP_REMOVED lines=9> */
[----:B------:R-:W-:Y:S02]  /*1040*/  ISETP.LE.AND P0, PT, RZ, UR19, PT ;  /* 0x00000013ff007c0c */ /* 0x000fe4000bf03270 */
[----:B------:R-:W-:Y:S02]  /*1050*/  ISETP.GE.U32.AND P1, PT, R3, R4, PT ;  /* 0x000000040300720c */ /* 0x000fe40003f26070 */
[----:B------:R-:W-:-:S05]  /*1060*/  IADD3 R4, -R7, RZ, RZ ;  /* 0x000000ff07047210 */ /* 0x000fca0007ffe1ff */
[----:B------:R-:W-:-:S05]  /*1070*/  IMAD R15, R4, c[0x0][0x2d0], R5 ;  /* 0x0000b400040f7a24 */ /* 0x000fca00078e0205 */
[----:B------:R-:W-:Y:S02]  /*1080*/  SHF.R.S32.HI R7, RZ, 0x1f, R15 ;  /* 0x0000001fff077819 */ /* 0x000fe4000001140f */
[----:B------:R-:W-:Y:S02]  /*1090*/  @P1 IADD3 R0, R0, 0x1, RZ ;  /* 0x0000000100001810 */ /* 0x000fe40007ffe0ff */
[----:B------:R-:W-:-:S03]  /*10a0*/  ISETP.NE.AND P1, PT, RZ, c[0x0][0x1c8], PT ;  /* 0x00007200ff007a0c */ /* 0x000fc60003f25270 */
[----:B------:R-:W-:-:S10]  /*10b0*/  @!P0 IMAD.MOV R0, RZ, RZ, -R0 ;  /* 0x000000ffff008224 */ /* 0x000fd400078e0a00 */
[----:B------:R-:W-:-:S04]  /*10c0*/  @!P1 LOP3.LUT R0, RZ, c[0x0][0x1c8], RZ, 0x33, !PT ;  /* 0x00007200ff009a12 */ /* 0x000fc800078e33ff */
[----:B------:R-:W-:-:S05]  /*10d0*/  SHF.R.S32.HI R121, RZ, 0x1f, R0 ;  /* 0x0000001fff797819 */ /* 0x000fca0000011400 */
[----:B------:R-:W-:-:S04]  /*10e0*/  IMAD R3, R121, c[0x0][0x1b0], RZ ;  /* 0x00006c0079037a24 */ /* 0x000fc800078e02ff */
[----:B------:R-:W-:Y:S01]  /*10f0*/  IMAD R3, R0, c[0x0][0x1b4], R3 ;  /* 0x00006d0000037a24 */ /* 0x000fe200078e0203 */
[----:B--2---:R1:W2:Y:S02]  /*1100*/  R2UR UR18, R2 ;  /* 0x00000000021273c2 */ /* 0x0042a400000e0000 */
[----:B-1----:R-:W-:Y:S01]  /*1110*/  IMAD R2, R7, c[0x0][0x198], RZ ;  /* 0x0000660007027a24 */ /* 0x002fe200078e02ff */
[----:B--2---:R-:W-:Y:S02]  /*1120*/  USHF.R.S32.HI UR13, URZ, 0x1f, UR18 ;  /* 0x0000001f3f0d7899 */ /* 0x004fe40008011412 */
[----:B------:R-:W-:Y:S01]  /*1130*/  UIMAD.WIDE.U32 UR20, UR18, UR4, URZ ;  /* 0x00000004121472a5 */ /* 0x000fe2000f8e003f */
[----:B------:R-:W-:Y:S01]  /*1140*/  IMAD R2, R15, c[0x0][0x19c], R2 ;  /* 0x000067000f027a24 */ /* 0x000fe200078e0202 */
[----:B------:R-:W-:-:S04]  /*1150*/  UIMAD UR19, UR13, UR4, URZ ;  /* 0x000000040d1372a4 */ /* 0x000fc8000f8e023f */
[----:B------:R-:W-:Y:S01]  /*1160*/  UIMAD UR5, UR18, UR5, UR19 ;  /* 0x00000005120572a4 */ /* 0x000fe2000f8e0213 */
[----:B------:R-:W-:Y:S01]  /*1170*/  IMAD.U32 R9, RZ, RZ, UR21 ;  /* 0x00000015ff097e24 */ /* 0x000fe2000f8e00ff */
[----:B------:R-:W-:Y:S02]  /*1180*/  MOV R8, UR20 ;  /* 0x0000001400087c02 */ /* 0x000fe40008000f00 */
[----:B------:R-:W-:-:S06]  /*1190*/  UIADD3 UR5, UR21, UR5, URZ ;  /* 0x0000000515057290 */ /* 0x000fcc000fffe03f */
[----:B------:R-:W-:Y:S01]  /*11a0*/  MOV R9, UR5 ;  /* 0x0000000500097c02 */ /* 0x000fe20008000f00 */
[----:B------:R-:W-:Y:S02]  /*11b0*/  ULDC.64 UR4, c[0x0][0x188] ;  /* 0x0000620000047ab9 */ /* 0x000fe40000000a00 */
[----:B------:R-:W-:Y:S02]  /*11c0*/  UIMAD UR13, UR13, UR4, URZ ;  /* 0x000000040d0d72a4 */ /* 0x000fe4000f8e023f */
[----:B------:R-:W-:Y:S01]  /*11d0*/  IMAD.WIDE.U32 R8, R15, c[0x0][0x198], R8 ;  /* 0x000066000f087a25 */ /* 0x000fe200078e0008 */
[----:B------:R-:W-:Y:S02]  /*11e0*/  UIMAD.WIDE.U32 UR22, UR18, UR4, URZ ;  /* 0x00000004121672a5 */ /* 0x000fe4000f8e003f */
[----:B------:R-:W-:Y:S01]  /*11f0*/  UIMAD UR5, UR18, UR5, UR13 ;  /* 0x00000005120572a4 */ /* 0x000fe2000f8e020d */
[----:B------:R-:W-:Y:S01]  /*1200*/  IMAD.IADD R9, R9, 0x1, R2 ;  /* 0x0000000109097824 */ /* 0x000fe200078e0202 */
[----:B------:R-:W-:-:S02]  /*1210*/  MOV R2, R0 ;  /* 0x0000000000027202 */ /* 0x000fc40000000f00 */
[----:B------:R-:W-:Y:S01]  /*1220*/  UIADD3 UR18, UR23, UR5, URZ ;  /* 0x0000000517127290 */ /* 0x000fe2000fffe03f */
[----:B------:R-:W-:-:S04]  /*1230*/  IMAD.WIDE.U32 R8, R0, c[0x0][0x1b0], R8 ;  /* 0x00006c0000087a25 */ /* 0x000fc800078e0008 */
[----:B------:R-:W-:Y:S01]  /*1240*/  IMAD.MOV.U32 R4, RZ, RZ, R8 ;  /* 0x000000ffff047224 */ /* 0x000fe200078e0008 */
[----:B------:R-:W-:Y:S01]  /*1250*/  IADD3 R13, R9, R3, RZ ;  /* 0x00000003090d7210 */ /* 0x000fe20007ffe0ff */
[----:B------:R-:W-:Y:S05]  /*1260*/  BRA `(.L_x_2090) ;  /* 0x000004f000007947 */ /* 0x000fea0003800000 */
.L_x_2089:
        /* <DEDUP_REMOVED lines=18> */
[----:B------:R-:W-:Y:S02]  /*1390*/  UIADD3 UR18, UR23, UR5, URZ ;  /* 0x0000000517127290 */ /* 0x000fe4000fffe03f */
.L_x_2091:
[----:B------:R-:W-:Y:S01]  /*13a0*/  IABS R3, c[0x0][0x1c8] ;  /* 0x0000720000037a13 */ /* 0x000fe20000000000 */
[----:B------:R-:W1:Y:S01]  /*13b0*/  S2R R0, SR_CTAID.Z ;  /* 0x0000000000007919 */ /* 0x000e620000002700 */
[----:B------:R-:W-:Y:S01]  /*13c0*/  MOV R4, RZ ;  /* 0x000000ff00047202 */ /* 0x000fe20000000f00 */
[----:B------:R-:W-:Y:S01]  /*13d0*/  ULDC UR5, c[0x0][0x1c8] ;  /* 0x0000720000057ab9 */ /* 0x000fe20000000800 */
[----:B------:R-:W2:Y:S01]  /*13e0*/  I2F.RP R7, R3 ;  /* 0x0000000300077306 */ /* 0x000ea20000209400 */
[----:B------:R-:W-:Y:S01]  /*13f0*/  ULOP3.LUT UR5, UR16, UR5, URZ, 0x3c, !UPT ;  /* 0x0000000510057292 */ /* 0x000fe2000f8e3c3f */
[----:B------:R-:W-:Y:S01]  /*1400*/  MOV R9, UR18 ;  /* 0x0000001200097c02 */ /* 0x000fe20008000f00 */
[----:B------:R-:W-:Y:S01]  /*1410*/  ULEA UR4, UR10, 0xffffff00, 0x8 ;  /* 0xffffff000a047891 */ /* 0x000fe2000f8e403f */
[----:B------:R-:W-:Y:S01]  /*1420*/  IMAD.U32 R8, RZ, RZ, UR22 ;  /* 0x00000016ff087e24 */ /* 0x000fe2000f8e00ff */
[----:B------:R-:W-:Y:S02]  /*1430*/  @UP0 UIADD3 UR18, UR13, UR21, URZ ;  /* 0x000000150d120290 */ /* 0x000fe4000fffe03f */
[----:B------:R-:W-:Y:S01]  /*1440*/  ISETP.LE.AND P2, PT, RZ, UR5, PT ;  /* 0x00000005ff007c0c */ /* 0x000fe2000bf43270 */
[----:B--2---:R-:W2:Y:S01]  /*1450*/  MUFU.RCP R6, R7 ;  /* 0x0000000700067308 */ /* 0x004ea20000001000 */
[----:B-1----:R-:W-:-:S02]  /*1460*/  IABS R0, R0 ;  /* 0x0000000000007213 */ /* 0x002fc40000000000 */
[----:B--2---:R-:W-:-:S05]  /*1470*/  IADD3 R6, R6, 0xffffffe, RZ ;  /* 0x0ffffffe06067810 */ /* 0x004fca0007ffe0ff */
[----:B------:R-:W1:Y:S02]  /*1480*/  F2I.FTZ.U32.TRUNC.NTZ R5, R6 ;  /* 0x0000000600057305 */ /* 0x000e64000021f000 */
[----:B-1----:R-:W-:-:S04]  /*1490*/  IMAD.MOV R2, RZ, RZ, -R5 ;  /* 0x000000ffff027224 */ /* 0x002fc800078e0a05 */
[----:B------:R-:W-:-:S04]  /*14a0*/  IMAD R2, R2, R3, RZ ;  /* 0x0000000302027224 */ /* 0x000fc800078e02ff */
[----:B------:R-:W-:-:S04]  /*14b0*/  IMAD.HI.U32 R5, R5, R2, R4 ;  /* 0x0000000205057227 */ /* 0x000fc800078e0004 */
[----:B------:R-:W-:-:S04]  /*14c0*/  IMAD.MOV.U32 R4, RZ, RZ, R0 ;  /* 0x000000ffff047224 */ /* 0x000fc800078e0000 */
[----:B------:R-:W-:Y:S01]  /*14d0*/  IMAD.HI.U32 R2, R5, R4, RZ ;  /* 0x0000000405027227 */ /* 0x000fe200078e00ff */
[----:B------:R-:W-:Y:S01]  /*14e0*/  MOV R5, UR4 ;  /* 0x0000000400057c02 */ /* 0x000fe20008000f00 */
[----:B------:R-:W-:Y:S02]  /*14f0*/  ULDC.64 UR4, c[0x0][0x1a0] ;  /* 0x0000680000047ab9 */ /* 0x000fe40000000a00 */
[----:B------:R-:W-:Y:S01]  /*1500*/  @UP0 UIMAD.WIDE.U32 UR22, UR18, UR4, URZ ;  /* 0x00000004121602a5 */ /* 0x000fe2000f8e003f */
[----:B------:R-:W-:Y:S01]  /*1510*/  IADD3 R0, -R2, RZ, RZ ;  /* 0x000000ff02007210 */ /* 0x000fe20007ffe1ff */
[----:B------:R-:W-:Y:S01]  /*1520*/  IMAD.WIDE.U32 R8, R5, c[0x0][0x198], R8 ;  /* 0x0000660005087a25 */ /* 0x000fe200078e0008 */
[----:B------:R-:W-:Y:S01]  /*1530*/  SHF.R.S32.HI R7, RZ, 0x1f, R5 ;  /* 0x0000001fff077819 */ /* 0x000fe20000011405 */
[----:B------:R-:W-:Y:S02]  /*1540*/  @UP0 UIMAD UR18, UR18, UR5, UR23 ;  /* 0x00000005121202a4 */ /* 0x000fe4000f8e0217 */
[----:B------:R-:W-:-:S02]  /*1550*/  IMAD R0, R3, R0, R4 ;  /* 0x0000000003007224 */ /* 0x000fc400078e0204 */
[----:B------:R-:W-:-:S03]  /*1560*/  IMAD.MOV.U32 R15, RZ, RZ, R5 ;  /* 0x000000ffff0f7224 */ /* 0x000fc600078e0005 */
        /* <DEDUP_REMOVED lines=27> */
[----:B------:R-:W-:Y:S02]  /*1720*/  UMOV UR18, UR22 ;  /* 0x0000001600127c82 */ /* 0x000fe40008000000 */
[----:B------:R-:W-:Y:S02]  /*1730*/  UIMAD UR5, UR20, UR5, UR13 ;  /* 0x00000005140572a4 */ /* 0x000fe4000f8e020d */
[----:B------:R-:W-:-:S04]  /*1740*/  UIMAD.WIDE.U32 UR22, UR20, UR4, UR18 ;  /* 0x00000004141672a5 */ /* 0x000fc8000f8e0012 */
[----:B------:R-:W-:Y:S02]  /*1750*/  UIADD3 UR18, UR23, UR5, URZ ;  /* 0x0000000517127290 */ /* 0x000fe4000fffe03f */
.L_x_2090:
        /* <DEDUP_REMOVED lines=13> */
[----:B------:R-:W-:Y:S01]  /*1830*/  SHF.R.S32.HI R66, RZ, 0x3, R67 ;  /* 0x00000003ff427819 */ /* 0x000fe20000011443 */
[----:B------:R-:W3:Y:S01]  /*1840*/  S2R R146, SR_CTAID.Z ;  /* 0x0000000000927919 */ /* 0x000ee20000002700 */
[----:B------:R-:W-:Y:S01]  /*1850*/  SHF.R.S32.HI R142, RZ, 0x2, R9 ;  /* 0x00000002ff8e7819 */ /* 0x000fe20000011409 */
[----:B------:R-:W-:Y:S01]  /*1860*/  @UP0 UIMAD UR19, UR9, UR5, UR21 ;  /* 0x00000005091302a4 */ /* 0x000fe2000f8e0215 */
[----:B------:R-:W-:Y:S01]  /*1870*/  IMAD.IADD R11, R61, 0x1, -R10 ;  /* 0x000000013d0b7824 */ /* 0x000fe200078e0a0a */
[----:B------:R-:W-:Y:S01]  /*1880*/  LEA.HI R65, R6, R61, RZ, 0x4 ;  /* 0x0000003d06417211 */ /* 0x000fe200078f20ff */
[----:B------:R-:W-:Y:S01]  /*1890*/  ULDC.64 UR4, c[0x0][0x178] ;  /* 0x00005e0000047ab9 */ /* 0x000fe20000000a00 */
[----:B------:R-:W-:Y:S01]  /*18a0*/  LEA.HI R9, R9, R142, RZ, 0x1 ;  /* 0x0000008e09097211 */ /* 0x000fe200078f08ff */
[----:B------:R-:W-:Y:S01]  /*18b0*/  @!UP0 UIMAD UR13, UR14, UR4, URZ ;  /* 0x000000040e0d82a4 */ /* 0x000fe2000f8e023f */
[----:B------:R-:W-:Y:S01]  /*18c0*/  IMAD.SHL.U32 R148, R11, 0x8, RZ ;  /* 0x000000080b947824 */ /* 0x000fe200078e00ff */
[----:B------:R-:W-:Y:S01]  /*18d0*/  @!UP0 UIMAD.WIDE.U32 UR24, UR15, UR4, URZ ;  /* 0x000000040f1882a5 */ /* 0x000fe2000f8e003f */
[----:B------:R-:W-:Y:S01]  /*18e0*/  LOP3.LUT R64, R65, 0xfffffff0, RZ, 0xc0, !PT ;  /* 0xfffffff041407812 */ /* 0x000fe200078ec0ff */
[----:B------:R-:W-:Y:S01]  /*18f0*/  @!UP0 UIMAD UR5, UR15, UR5, UR13 ;  /* 0x000000050f0582a4 */ /* 0x000fe2000f8e020d */
[----:B------:R-:W-:Y:S01]  /*1900*/  IMAD.SHL.U32 R3, R66, 0x40, RZ ;  /* 0x0000004042037824 */ /* 0x000fe200078e00ff */
[----:B------:R-:W-:Y:S01]  /*1910*/  USHF.R.S32.HI UR13, URZ, 0x1f, UR16 ;  /* 0x0000001f3f0d7899 */ /* 0x000fe20008011410 */
[----:B------:R-:W-:Y:S01]  /*1920*/  IMAD.HI.U32 R75, R8, R75, R16 ;  /* 0x0000004b084b7227 */ /* 0x000fe200078e0010 */
[----:B------:R-:W-:Y:S01]  /*1930*/  @!UP0 UIADD3 UR19, UR25, UR5, URZ ;  /* 0x0000000519138290 */ /* 0x000fe2000fffe03f */
[----:B------:R-:W-:Y:S01]  /*1940*/  LEA.HI R60, R6, R61, RZ, 0x5 ;  /* 0x0000003d063c7211 */ /* 0x000fe200078f28ff */
[----:B------:R-:W-:Y:S01]  /*1950*/  @!UP0 UMOV UR20, UR24 ;  /* 0x0000001800148c82 */ /* 0x000fe20008000000 */
[----:B------:R-:W-:Y:S01]  /*1960*/  LOP3.LUT R9, R9, 0x7fffffe, RZ, 0xc0, !PT ;  /* 0x07fffffe09097812 */ /* 0x000fe200078ec0ff */
[----:B------:R-:W-:Y:S01]  /*1970*/  ULDC.64 UR4, c[0x0][0x1a8] ;  /* 0x00006a0000047ab9 */ /* 0x000fe20000000a00 */
[----:B------:R-:W-:Y:S01]  /*1980*/  IMAD.IADD R64, R61, 0x1, -R64 ;  /* 0x000000013d407824 */ /* 0x000fe200078e0a40 */
[----:B------:R-:W-:Y:S01]  /*1990*/  UIMAD UR4, UR13, UR4, URZ ;  /* 0x000000040d0472a4 */ /* 0x000fe2000f8e023f */
[----:B------:R-:W-:Y:S01]  /*19a0*/  SHF.R.S32.HI R149, RZ, 0x1f, R148 ;  /* 0x0000001fff957819 */ /* 0x000fe20000011494 */
[----:B------:R-:W-:Y:S01]  /*19b0*/  IMAD.IADD R9, R142, 0x1, -R9 ;  /* 0x000000018e097824 */ /* 0x000fe200078e0a09 */
[----:B------:R-:W-:Y:S01]  /*19c0*/  IADD3 R16, P0, R148, UR22, RZ ;  /* 0x0000001694107c10 */ /* 0x000fe2000ff1e0ff */
[----:B------:R-:W-:Y:S01]  /*19d0*/  UIMAD UR4, UR16, UR5, UR4 ;  /* 0x00000005100472a4 */ /* 0x000fe2000f8e0204 */
[----:B------:R-:W-:Y:S01]  /*19e0*/  LOP3.LUT R3, R3, 0xc0, RZ, 0xc0, !PT ;  /* 0x000000c003037812 */ /* 0x000fe200078ec0ff */
[----:B------:R-:W-:Y:S01]  /*19f0*/  USHF.R.S32.HI UR5, URZ, 0x1f, UR17 ;  /* 0x0000001f3f057899 */ /* 0x000fe20008011411 */
[----:B------:R-:W-:Y:S01]  /*1a00*/  SHF.R.S32.HI R143, RZ, 0x1f, R142 ;  /* 0x0000001fff8f7819 */ /* 0x000fe2000001148e */
[----:B------:R-:W-:Y:S01]  /*1a10*/  IMAD.SHL.U32 R11, R11, 0x4, RZ ;  /* 0x000000040b0b7824 */ /* 0x000fe200078e00ff */
[----:B------:R-:W-:Y:S01]  /*1a20*/  SHF.R.S32.HI R60, RZ, 0x5, R60 ;  /* 0x00000005ff3c7819 */ /* 0x000fe2000001143c */
[----:B------:R-:W-:Y:S01]  /*1a30*/  ULEA.HI UR5, UR5, UR17, URZ, 0x8 ;  /* 0x0000001105057291 */ /* 0x000fe2000f8f403f */
[----:B------:R-:W-:Y:S01]  /*1a40*/  IADD3.X R17, R149, UR18, RZ, P0, !PT ;  /* 0x0000001295117c10 */ /* 0x000fe200087fe4ff */
[----:B--2---:R-:W-:Y:S01]  /*1a50*/  IMAD.WIDE R20, R21, 0x40, R142 ;  /* 0x0000004015147825 */ /* 0x004fe200078e028e */
[----:B------:R-:W-:Y:S01]  /*1a60*/  LOP3.LUT R8, R3, 0x18, R148, 0xf8, !PT ;  /* 0x0000001803087812 */ /* 0x000fe200078ef894 */
[----:B------:R-:W-:Y:S01]  /*1a70*/  USHF.R.S32.HI UR5, URZ, 0x8, UR5 ;  /* 0x000000083f057899 */ /* 0x000fe20008011405 */
[----:B------:R-:W-:Y:S01]  /*1a80*/  LEA.HI R63, R64, R64, RZ, 0x1 ;  /* 0x00000040403f7211 */ /* 0x000fe200078f08ff */
[----:B------:R-:W-:Y:S01]  /*1a90*/  IMAD R134, R60, 0x8, R9 ;  /* 0x000000083c867824 */ /* 0x000fe200078e0209 */
[----:B------:R-:W-:Y:S01]  /*1aa0*/  IADD3 R136, P0, R142, R15, RZ ;  /* 0x0000000f8e887210 */ /* 0x000fe20007f1e0ff */
[----:B------:R-:W-:Y:S01]  /*1ab0*/  IMAD R6, R21, c[0x0][0x190], RZ ;  /* 0x0000640015067a24 */ /* 0x000fe200078e02ff */
[----:B------:R-:W-:Y:S01]  /*1ac0*/  SHF.R.U32.HI R3, RZ, 0x3, R3 ;  /* 0x00000003ff037819 */ /* 0x000fe20000011603 */
[----:B------:R-:W-:Y:S01]  /*1ad0*/  IMAD.WIDE.U32 R16, R2, c[0x0][0x1b8], R16 ;  /* 0x00006e0002107a25 */ /* 0x000fe200078e0010 */
[----:B------:R-:W-:-:S02]  /*1ae0*/  IADD3 R18, P1, R148, UR20, RZ ;  /* 0x0000001494127c10 */ /* 0x000fc4000ff3e0ff */
[----:B------:R-:W-:Y:S01]  /*1af0*/  SHF.R.S32.HI R9, RZ, 0x1, R63 ;  /* 0x00000001ff097819 */ /* 0x000fe2000001143f */
[----:B------:R-:W-:Y:S01]  /*1b00*/  IMAD.X R7, R143, 0x1, R7, P0 ;  /* 0x000000018f077824 */ /* 0x000fe200000e0607 */
[----:B------:R-:W-:Y:S01]  /*1b10*/  SHF.R.S32.HI R62, RZ, 0x1f, R63 ;  /* 0x0000001fff3e7819 */ /* 0x000fe2000001143f */
[----:B------:R-:W-:Y:S01]  /*1b20*/  IMAD R6, R20, c[0x0][0x194], R6 ;  /* 0x0000650014067a24 */ /* 0x000fe200078e0206 */
[----:B------:R-:W-:Y:S01]  /*1b30*/  LOP3.LUT R3, R8, R3, RZ, 0x3c, !PT ;  /* 0x0000000308037212 */ /* 0x000fe200078e3cff */
[----:B------:R-:W-:Y:S01]  /*1b40*/  IMAD R7, R7, c[0x0][0x1a0], RZ ;  /* 0x0000680007077a24 */ /* 0x000fe200078e02ff */
[----:B------:R-:W-:Y:S01]  /*1b50*/  IADD3.X R19, R149, UR19, RZ, P1, !PT ;  /* 0x0000001395137c10 */ /* 0x000fe20008ffe4ff */
[----:B------:R-:W-:Y:S01]  /*1b60*/  IMAD.MOV.U32 R159, RZ, RZ, c[0x0][0x198] ;  /* 0x00006600ff9f7624 */ /* 0x000fe200078e00ff */
[----:B------:R-:W-:Y:S01]  /*1b70*/  IADD3 R140, P0, R148, R4, RZ ;  /* 0x00000004948c7210 */ /* 0x000fe20007f1e0ff */
[----:B------:R-:W-:Y:S01]  /*1b80*/  IMAD R139, R136, c[0x0][0x1a4], R7 ;  /* 0x00006900888b7a24 */ /* 0x000fe200078e0207 */
[----:B------:R-:W-:Y:S01]  /*1b90*/  IMNMX R91, RZ, UR5, !PT ;  /* 0x00000005ff5b7c17 */ /* 0x000fe2000f800200 */
[----:B------:R-:W-:Y:S01]  /*1ba0*/  IMAD.WIDE.U32 R18, R20, c[0x0][0x190], R18 ;  /* 0x0000640014127a25 */ /* 0x000fe200078e0012 */
[----:B------:R-:W-:-:S02]  /*1bb0*/  LEA.HI R62, R62, R9, RZ, 0x2 ;  /* 0x000000093e3e7211 */ /* 0x000fc400078f10ff */
        /* <DEDUP_REMOVED lines=8> */
[----:B------:R-:W-:Y:S02]  /*1c40*/  SHF.R.S32.HI R73, RZ, 0x1, R75 ;  /* 0x00000001ff497819 */ /* 0x000fe4000001144b */
[----:B------:R-:W-:Y:S01]  /*1c50*/  MOV R126, 0x5 ;  /* 0x00000005007e7802 */ /* 0x000fe20000000f00 */
[----:B------:R-:W-:Y:S01]  /*1c60*/  IMAD.IADD R62, R9, 0x1, -R62 ;  /* 0x00000001093e7824 */ /* 0x000fe200078e0a3e */
[----:B------:R-:W-:Y:S01]  /*1c70*/  IADD3 R69, R147, UR4, RZ ;  /* 0x0000000493457c10 */ /* 0x000fe2000fffe0ff */
[----:B------:R-:W-:Y:S01]  /*1c80*/  IMAD R74, R142, R73, R11 ;  /* 0x000000498e4a7224 */ /* 0x000fe200078e020b */
[----:B------:R-:W-:Y:S01]  /*1c90*/  SHF.L.U64.HI R58, R159, R126, c[0x0][0x19c] ;  /* 0x000067009f3a7619 */ /* 0x000fe2000001027e */
[----:B------:R-:W-:Y:S01]  /*1ca0*/  IMAD.IADD R17, R17, 0x1, R3 ;  /* 0x0000000111117824 */ /* 0x000fe200078e0203 */
[----:B------:R-:W-:Y:S01]  /*1cb0*/  LOP3.LUT P1, RZ, R62, 0x2, RZ, 0xc0, !PT ;  /* 0x000000023eff7812 */ /* 0x000fe2000782c0ff */
[----:B------:R-:W-:Y:S01]  /*1cc0*/  IMAD R7, R143, c[0x0][0x198], RZ ;  /* 0x000066008f077a24 */ /* 0x000fe200078e02ff */
[----:B------:R-:W-:Y:S01]  /*1cd0*/  SHF.R.S32.HI R71, RZ, 0x1f, R74 ;  /* 0x0000001fff477819 */ /* 0x000fe2000001144a */
[----:B------:R-:W-:-:S02]  /*1ce0*/  IMAD.MOV.U32 R9, RZ, RZ, 0x10 ;  /* 0x00000010ff097424 */ /* 0x000fc400078e00ff */
[----:B------:R-:W-:Y:S02]  /*1cf0*/  IMAD.MOV.U32 R3, RZ, RZ, c[0x0][0x1a0] ;  /* 0x00006800ff037624 */ /* 0x000fe400078e00ff */
[----:B------:R-:W-:Y:S01]  /*1d00*/  IMAD.IADD R72, R11, 0x1, R74 ;  /* 0x000000010b487824 */ /* 0x000fe200078e024a */
[----:B------:R-:W-:Y:S01]  /*1d10*/  SEL R9, R9, 0xfffffff0, !P1 ;  /* 0xfffffff009097807 */ /* 0x000fe20004800000 */
[----:B------:R-:W-:Y:S01]  /*1d20*/  IMAD.WIDE.U32 R136, R136, c[0x0][0x1a0], R16 ;  /* 0x0000680088887a25 */ /* 0x000fe200078e0010 */
[----:B------:R-:W-:Y:S02]  /*1d30*/  SHF.L.U64.HI R56, R3, R126, c[0x0][0x1a4] ;  /* 0x0000690003387619 */ /* 0x000fe4000001027e */
[----:B------:R-:W-:Y:S01]  /*1d40*/  SHF.R.S32.HI R70, RZ, 0x1f, R72 ;  /* 0x0000001fff467819 */ /* 0x000fe20000011448 */
[C---:B------:R-:W-:Y:S02]  /*1d50*/  IMAD R7, R142.reuse, c[0x0][0x19c], R7 ;  /* 0x000067008e077a24 */ /* 0x040fe400078e0207 */
        /* <DEDUP_REMOVED lines=9> */
[----:B------:R-:W-:Y:S01]  /*1df0*/  IADD3 R6, P1, P0, R5, -UR17, R142 ;  /* 0x8000001105067c10 */ /* 0x000fe2000f83e08e */
[----:B------:R-:W-:Y:S01]  /*1e00*/  UIMAD UR18, UR14, UR18, URZ ;  /* 0x000000120e1272a4 */ /* 0x000fe2000f8e023f */
[C-C-:B------:R-:W-:Y:S01]  /*1e10*/  IMAD.WIDE.U32 R12, R7.reuse, c[0x0][0x280], R148.reuse ;  /* 0x0000a000070c7a25 */ /* 0x140fe200078e0094 */
[----:B------:R-:W-:Y:S01]  /*1e20*/  USHF.R.S32.HI UR24, URZ, 0x1f, UR17 ;  /* 0x0000001f3f187899 */ /* 0x000fe20008011411 */
[C---:B------:R-:W-:Y:S01]  /*1e30*/  IADD3 R76, R142.reuse, 0x20, RZ ;  /* 0x000000208e4c7810 */ /* 0x040fe20007ffe0ff */
[----:B------:R-:W-:Y:S01]  /*1e40*/  ULDC.64 UR4, c[0x0][0x278] ;  /* 0x00009e0000047ab9 */ /* 0x000fe20000000a00 */
[----:B------:R-:W-:Y:S01]  /*1e50*/  IMAD.WIDE.U32 R10, R7, c[0x0][0x278], R148 ;  /* 0x00009e00070a7a25 */ /* 0x000fe200078e0094 */
[----:B------:R-:W-:Y:S01]  /*1e60*/  SHF.R.S32.HI R7, RZ, 0x1f, R5 ;  /* 0x0000001fff077819 */ /* 0x000fe20000011405 */
[----:B------:R-:W-:Y:S01]  /*1e70*/  UIMAD UR4, UR14, UR4, URZ ;  /* 0x000000040e0472a4 */ /* 0x000fe2000f8e023f */
[----:B------:R-:W-:Y:S01]  /*1e80*/  IADD3 R133, R142, 0x40, RZ ;  /* 0x000000408e857810 */ /* 0x000fe20007ffe0ff */
[----:B------:R-:W-:Y:S01]  /*1e90*/  UIMAD UR25, UR15, UR19, UR18 ;  /* 0x000000130f1972a4 */ /* 0x000fe2000f8e0212 */
[----:B------:R-:W-:Y:S01]  /*1ea0*/  IADD3.X R7, R7, ~UR24, R143, P1, P0 ;  /* 0x8000001807077c10 */ /* 0x000fe20008fe048f */
[----:B------:R-:W-:Y:S01]  /*1eb0*/  UIMAD UR22, UR15, UR5, UR4 ;  /* 0x000000050f1672a4 */ /* 0x000fe2000f8e0204 */
[----:B-----5:R-:W-:Y:S01]  /*1ec0*/  IMAD.IADD R0, R0, 0x1, R5 ;  /* 0x0000000100007824 */ /* 0x020fe200078e0205 */
[----:B------:R-:W-:Y:S01]  /*1ed0*/  UMOV UR33, 0x80 ;  /* 0x0000008000217882 */ /* 0x000fe20000000000 */
[----:B------:R-:W-:Y:S01]  /*1ee0*/  IMAD.WIDE.U32 R14, R3, 0x40, RZ ;  /* 0x00000040030e7825 */ /* 0x000fe200078e00ff */
[----:B------:R-:W-:Y:S01]  /*1ef0*/  IADD3 R13, R13, UR25, RZ ;  /* 0x000000190d0d7c10 */ /* 0x000fe2000fffe0ff */
[----:B------:R-:W-:Y:S01]  /*1f00*/  ULDC.64 UR4, c[0x0][0x1a0] ;  /* 0x0000680000047ab9 */ /* 0x000fe20000000a00 */
[----:B------:R-:W-:Y:S01]  /*1f10*/  IADD3 R11, R11, UR22, RZ ;  /* 0x000000160b0b7c10 */ /* 0x000fe2000fffe0ff */
[C---:B------:R-:W-:Y:S01]  /*1f20*/  IMAD R5, R7.reuse, c[0x0][0x290], RZ ;  /* 0x0000a40007057a24 */ /* 0x040fe200078e02ff */
[----:B------:R-:W-:Y:S01]  /*1f30*/  UMOV UR32, 0x40 ;  /* 0x0000004000207882 */ /* 0x000fe20000000000 */
[----:B------:R-:W-:Y:S01]  /*1f40*/  IMAD R7, R7, c[0x0][0x288], RZ ;  /* 0x0000a20007077a24 */ /* 0x000fe200078e02ff */
[----:B------:R-:W-:Y:S01]  /*1f50*/  UIMAD UR23, UR33, UR5, URZ ;  /* 0x00000005211772a4 */ /* 0x000fe2000f8e023f */
[C---:B------:R-:W-:Y:S01]  /*1f60*/  IMAD R5, R6.reuse, c[0x0][0x294], R5 ;  /* 0x0000a50006057a24 */ /* 0x040fe200078e0205 */
[----:B------:R-:W-:Y:S01]  /*1f70*/  UIMAD UR5, UR32, UR5, URZ ;  /* 0x00000005200572a4 */ /* 0x000fe2000f8e023f */
[----:B------:R-:W-:Y:S01]  /*1f80*/  IMAD.WIDE.U32 R12, R6, c[0x0][0x290], R12 ;  /* 0x0000a400060c7a25 */ /* 0x000fe200078e000c */
[----:B------:R-:W-:Y:S01]  /*1f90*/  ULDC UR31, c[0x0][0x19c] ;  /* 0x00006700001f7ab9 */ /* 0x000fe20000000800 */
[----:B------:R-:W-:Y:S01]  /*1fa0*/  IADD3 R132, R142, 0x60, RZ ;  /* 0x000000608e847810 */ /* 0x000fe20007ffe0ff */
[----:B------:R-:W-:Y:S01]  /*1fb0*/  UMOV UR21, 0xc0 ;  /* 0x000000c000157882 */ /* 0x000fe20000000000 */
[C---:B------:R-:W-:Y:S01]  /*1fc0*/  IMAD R4, R6.reuse, c[0x0][0x28c], R7 ;  /* 0x0000a30006047a24 */ /* 0x040fe200078e0207 */
[----:B------:R-:W-:Y:S01]  /*1fd0*/  IADD3 R103, R15, UR5, RZ ;  /* 0x000000050f677c10 */ /* 0x000fe2000fffe0ff */
[----:B------:R-:W-:Y:S01]  /*1fe0*/  IMAD.WIDE.U32 R10, R6, c[0x0][0x288], R10 ;  /* 0x0000a200060a7a25 */ /* 0x000fe200078e000a */
[----:B------:R-:W-:Y:S01]  /*1ff0*/  ULDC UR22, c[0x0][0x294] ;  /* 0x0000a50000167ab9 */ /* 0x000fe20000000800 */
[----:B------:R-:W-:Y:S01]  /*2000*/  IADD3 R131, R142, 0x80, RZ ;  /* 0x000000808e837810 */ /* 0x000fe20007ffe0ff */
[----:B------:R-:W-:Y:S01]  /*2010*/  ULDC UR5, c[0x0][0x1a4] ;  /* 0x0000690000057ab9 */ /* 0x000fe20000000800 */
[----:B------:R-:W-:Y:S01]  /*2020*/  IMAD.IADD R7, R13, 0x1, R5 ;  /* 0x000000010d077824 */ /* 0x000fe200078e0205 */
[----:B------:R-:W-:Y:S01]  /*2030*/  UMOV UR20, 0x140 ;  /* 0x0000014000147882 */ /* 0x000fe20000000000 */
[C---:B------:R-:W-:Y:S01]  /*2040*/  IMAD R5, R121.reuse, c[0x0][0x2a0], RZ ;  /* 0x0000a80079057a24 */ /* 0x040fe200078e02ff */
[----:B------:R-:W-:Y:S01]  /*2050*/  UIMAD UR33, UR33, UR31, URZ ;  /* 0x0000001f212172a4 */ /* 0x000fe2000f8e023f */
[----:B------:R-:W-:Y:S01]  /*2060*/  IMAD.MOV.U32 R6, RZ, RZ, R12 ;  /* 0x000000ffff067224 */ /* 0x000fe200078e000c */
[----:B------:R-:W-:Y:S01]  /*2070*/  UIMAD UR32, UR32, UR31, URZ ;  /* 0x0000001f202072a4 */ /* 0x000fe2000f8e023f */
[----:B------:R-:W-:Y:S01]  /*2080*/  IMAD R121, R121, c[0x0][0x298], RZ ;  /* 0x0000a60079797a24 */ /* 0x000fe200078e02ff */
[----:B------:R-:W-:Y:S01]  /*2090*/  UMOV UR19, 0x180 ;  /* 0x0000018000137882 */ /* 0x000fe20000000000 */
[----:B------:R-:W-:Y:S01]  /*20a0*/  IMAD.IADD R11, R11, 0x1, R4 ;  /* 0x000000010b0b7824 */ /* 0x000fe200078e0204 */
[----:B------:R-:W-:Y:S01]  /*20b0*/  UIMAD.WIDE.U32 UR40, UR21, UR4, URZ ;  /* 0x00000004152872a5 */ /* 0x000fe2000f8e003f */
[----:B------:R-:W-:Y:S01]  /*20c0*/  IMAD R118, R2, c[0x0][0x2a4], R5 ;  /* 0x0000a90002767a24 */ /* 0x000fe200078e0205 */
[----:B------:R-:W-:Y:S01]  /*20d0*/  UIMAD UR31, UR21, UR22, URZ ;  /* 0x00000016151f72a4 */ /* 0x000fe2000f8e023f */
[----:B------:R-:W-:Y:S01]  /*20e0*/  IMAD.WIDE.U32 R12, R3, 0x80, RZ ;  /* 0x00000080030c7825 */ /* 0x000fe200078e00ff */
[----:B------:R-:W-:Y:S01]  /*20f0*/  UIMAD UR36, UR21, UR5, URZ ;  /* 0x00000005152472a4 */ /* 0x000fe2000f8e023f */
[----:B------:R-:W-:Y:S01]  /*2100*/  SHF.L.U64.HI R103, R14, 0x1, R103 ;  /* 0x000000010e677819 */ /* 0x000fe20000010267 */
[----:B------:R-:W-:Y:S01]  /*2110*/  UMOV UR18, 0x1c0 ;  /* 0x000001c000127882 */ /* 0x000fe20000000000 */
[C---:B------:R-:W-:Y:S01]  /*2120*/  IMAD R121, R2.reuse, c[0x0][0x29c], R121 ;  /* 0x0000a70002797a24 */ /* 0x040fe200078e0279 */
[----:B------:R-:W-:Y:S01]  /*2130*/  UIMAD.WIDE.U32 UR38, UR20, UR4, URZ ;  /* 0x00000004142672a5 */ /* 0x000fe2000f8e003f */
[C---:B------:R-:W-:Y:S01]  /*2140*/  IMAD.WIDE.U32 R4, R2.reuse, c[0x0][0x2a0], R6 ;  /* 0x0000a80002047a25 */ /* 0x040fe200078e0006 */
[----:B------:R-:W-:Y:S01]  /*2150*/  UIMAD UR21, UR20, UR22, URZ ;  /* 0x00000016141572a4 */ /* 0x000fe2000f8e023f */
[----:B------:R-:W-:Y:S01]  /*2160*/  IADD3 R108, R13, UR23, RZ ;  /* 0x000000170d6c7c10 */ /* 0x000fe2000fffe0ff */
[----:B------:R-:W-:Y:S01]  /*2170*/  UIMAD UR37, UR20, UR5, URZ ;  /* 0x00000005142572a4 */ /* 0x000fe2000f8e023f */
[----:B------:R-:W-:Y:S01]  /*2180*/  IMAD.WIDE.U32 R2, R2, c[0x0][0x298], R10 ;  /* 0x0000a60002027a25 */ /* 0x000fe200078e000a */
[----:B------:R-:W-:Y:S01]  /*2190*/  LEA R119, P1, R4, c[0x0][0x270], 0x1 ;  /* 0x00009c0004777a11 */ /* 0x000fe200078208ff */
[----:B------:R-:W-:Y:S01]  /*21a0*/  UIMAD UR20, UR19, UR22, URZ ;  /* 0x00000016131472a4 */ /* 0x000fe2000f8e023f */
[----:B------:R-:W-:Y:S01]  /*21b0*/  SHF.L.U64.HI R108, R12, 0x1, R108 ;  /* 0x000000010c6c7819 */ /* 0x000fe2000001026c */
[----:B------:R-:W-:Y:S01]  /*21c0*/  IMAD.IADD R121, R3, 0x1, R121 ;  /* 0x0000000103797824 */ /* 0x000fe200078e0279 */
[C---:B------:R-:W-:Y:S01]  /*21d0*/  LEA R120, P0, R2.reuse, c[0x0][0x268], 0x1 ;  /* 0x00009a0002787a11 */ /* 0x040fe200078008ff */
        /* <DEDUP_REMOVED lines=14> */
[----:B------:R-:W-:Y:S01]  /*22c0*/  UIMAD.WIDE.U32 UR34, UR19, UR4, URZ ;  /* 0x00000004132272a5 */ /* 0x000fe2000f8e003f */
[----:B------:R-:W-:Y:S01]  /*22d0*/  LEA.HI.X R117, R136, c[0x0][0x174], R139, 0x1, P0 ;  /* 0x00005d0088757a11 */ /* 0x000fe200000f0c8b */
[----:B------:R-:W-:Y:S01]  /*22e0*/  IMAD.SHL.U32 R102, R150, 0x40, RZ ;  /* 0x0000004096667824 */ /* 0x000fe200078e00ff */
[----:B------:R-:W-:Y:S01]  /*22f0*/  LEA.HI.X R113, R140, c[0x0][0x16c], R68, 0x1, P1 ;  /* 0x00005b008c717a11 */ /* 0x000fe200008f0c44 */
[C---:B------:R-:W-:Y:S01]  /*2300*/  IMAD.SHL.U32 R107, R150.reuse, 0x80, RZ ;  /* 0x00000080966b7824 */ /* 0x040fe200078e00ff */
[----:B------:R-:W-:Y:S01]  /*2310*/  SHF.R.S32.HI R49, RZ, 0x1f, R3 ;  /* 0x0000001fff317819 */ /* 0x000fe20000011403 */
[----:B------:R-:W-:Y:S01]  /*2320*/  IMAD.SHL.U32 R100, R150, 0x20, RZ ;  /* 0x0000002096647824 */ /* 0x000fe200078e00ff */
[-C--:B------:R-:W-:Y:S01]  /*2330*/  IADD3 R124, P0, R72, R3.reuse, RZ ;  /* 0x00000003487c7210 */ /* 0x080fe20007f1e0ff */
[----:B------:R-:W-:Y:S01]  /*2340*/  IMAD.WIDE.U32 R156, R150, 0xc0, RZ ;  /* 0x000000c0969c7825 */ /* 0x000fe200078e00ff */
[----:B------:R-:W-:Y:S01]  /*2350*/  IADD3 R48, P1, R74, R3, RZ ;  /* 0x000000034a307210 */ /* 0x000fe20007f3e0ff */
[----:B------:R-:W-:Y:S01]  /*2360*/  UIMAD UR19, UR19, UR5, URZ ;  /* 0x00000005131372a4 */ /* 0x000fe2000f8e023f */
[-C--:B------:R-:W-:Y:S01]  /*2370*/  SHF.L.U64.HI R101, R150, R93.reuse, c[0x0][0x294] ;  /* 0x0000a50096657619 */ /* 0x080fe2000001025d */
[--C-:B------:R-:W-:Y:S01]  /*2380*/  IMAD.X R125, R70, 0x1, R49.reuse, P0 ;  /* 0x00000001467d7824 */ /* 0x100fe200000e0631 */
[C---:B------:R-:W-:Y:S01]  /*2390*/  SHF.L.U64.HI R106, R150.reuse, R96, c[0x0][0x294] ;  /* 0x0000a500966a7619 */ /* 0x040fe20000010260 */
[----:B------:R-:W-:Y:S01]  /*23a0*/  IMAD.X R49, R71, 0x1, R49, P1 ;  /* 0x0000000147317824 */ /* 0x000fe200008e0631 */
[C---:B------:R-:W-:Y:S01]  /*23b0*/  SHF.L.U64.HI R99, R150.reuse, R126, c[0x0][0x294] ;  /* 0x0000a50096637619 */ /* 0x040fe2000001027e */
[----:B------:R-:W-:Y:S01]  /*23c0*/  IMAD.WIDE.U32 R154, R150, 0x140, RZ ;  /* 0x00000140969a7825 */ /* 0x000fe200078e00ff */
        /* <DEDUP_REMOVED lines=15> */
[----:B------:R-:W-:Y:S01]  /*24c0*/  IMAD.SHL.U32 R90, R73, 0x20, RZ ;  /* 0x00000020495a7824 */ /* 0x000fe200078e00ff */
[----:B------:R-:W-:Y:S01]  /*24d0*/  SHF.L.U64.HI R96, R127, R96, c[0x0][0x28c] ;  /* 0x0000a3007f607619 */ /* 0x000fe20000010260 */
[----:B------:R-:W-:Y:S01]  /*24e0*/  IMAD.SHL.U32 R88, R73, 0x40, RZ ;  /* 0x0000004049587824 */ /* 0x000fe200078e00ff */
[----:B------:R-:W-:Y:S01]  /*24f0*/  SHF.L.U64.HI R126, R127, R126, c[0x0][0x28c] ;  /* 0x0000a3007f7e7619 */ /* 0x000fe2000001027e */
[C---:B------:R-:W-:Y:S01]  /*2500*/  IMAD R86, R73.reuse, 0x60, RZ ;  /* 0x0000006049567824 */ /* 0x040fe200078e02ff */
[----:B------:R-:W-:Y:S01]  /*2510*/  SHF.L.U64.HI R101, R102, 0x1, R101 ;  /* 0x0000000166657819 */ /* 0x000fe20000010265 */
[----:B------:R-:W-:Y:S01]  /*2520*/  IMAD.SHL.U32 R84, R73, 0x80, RZ ;  /* 0x0000008049547824 */ /* 0x000fe200078e00ff */
[----:B------:R-:W-:Y:S01]  /*2530*/  SHF.L.U64.HI R106, R107, 0x1, R106 ;  /* 0x000000016b6a7819 */ /* 0x000fe2000001026a */
[C---:B------:R-:W-:Y:S01]  /*2540*/  IMAD R82, R73.reuse, 0xa0, RZ ;  /* 0x000000a049527824 */ /* 0x040fe200078e02ff */
        /* <DEDUP_REMOVED lines=12> */
[----:B------:R-:W-:Y:S01]  /*2610*/  SHF.R.S32.HI R89, RZ, 0x1f, R90 ;  /* 0x0000001fff597819 */ /* 0x000fe2000001145a */
        /* <DEDUP_REMOVED lines=28> */
[----:B------:R-:W-:-:S02]  /*27e0*/  ULDC UR4, c[0x0][0x230] ;  /* 0x00008c0000047ab9 */ /* 0x000fc40000000800 */
[----:B------:R-:W-:Y:S02]  /*27f0*/  UIMAD UR30, UR30, 0xc0, URZ ;  /* 0x000000c01e1e78a4 */ /* 0x000fe4000f8e023f */
[----:B------:R-:W-:Y:S02]  /*2800*/  UIMAD UR29, UR29, 0x140, URZ ;  /* 0x000001401d1d78a4 */ /* 0x000fe4000f8e023f */
[----:B------:R-:W-:Y:S02]  /*2810*/  UIMAD UR28, UR28, 0x180, URZ ;  /* 0x000001801c1c78a4 */ /* 0x000fe4000f8e023f */
[----:B------:R-:W-:Y:S02]  /*2820*/  UIMAD UR27, UR27, 0x1c0, URZ ;  /* 0x000001c01b1b78a4 */ /* 0x000fe4000f8e023f */
[----:B------:R-:W-:Y:S02]  /*2830*/  UIMAD UR26, UR26, 0xc0, URZ ;  /* 0x000000c01a1a78a4 */ /* 0x000fe4000f8e023f */
[----:B------:R-:W-:-:S02]  /*2840*/  UIMAD UR25, UR25, 0x140, URZ ;  /* 0x00000140191978a4 */ /* 0x000fc4000f8e023f */
[----:B------:R-:W-:Y:S02]  /*2850*/  UIMAD UR24, UR24, 0x180, URZ ;  /* 0x00000180181878a4 */ /* 0x000fe4000f8e023f */
[----:B------:R-:W-:Y:S02]  /*2860*/  UIMAD UR23, UR23, 0x1c0, URZ ;  /* 0x000001c0171778a4 */ /* 0x000fe4000f8e023f */
[----:B------:R-:W-:Y:S02]  /*2870*/  UIADD3 UR36, UR41, UR36, URZ ;  /* 0x0000002429247290 */ /* 0x000fe4000fffe03f */
[----:B------:R-:W-:Y:S02]  /*2880*/  UIADD3 UR37, UR39, UR37, URZ ;  /* 0x0000002527257290 */ /* 0x000fe4000fffe03f */
[----:B------:R-:W-:Y:S02]  /*2890*/  UIADD3 UR19, UR35, UR19, URZ ;  /* 0x0000001323137290 */ /* 0x000fe4000fffe03f */
[----:B------:R-:W-:-:S02]  /*28a0*/  UIADD3 UR5, UR43, UR5, URZ ;  /* 0x000000052b057290 */ /* 0x000fc4000fffe03f */
[----:B------:R-:W-:Y:S02]  /*28b0*/  ULDC.U8 UR20, c[0x0][0x313] ;  /* 0x0000c4c000147ab9 */ /* 0x000fe40000000000 */
.L_x_2146:
[----:B------:R-:W-:Y:S01]  /*28c0*/  ISETP.NE.AND P5, PT, R135, RZ, PT ;  /* 0x000000ff8700720c */ /* 0x000fe20003fa5270 */
[----:B------:R-:W-:Y:S02]  /*28d0*/  IMAD.SHL.U32 R14, R12, 0x100, RZ ;  /* 0x000001000c0e7824 */ /* 0x000fe400078e00ff */
[----:B------:R-:W-:Y:S02]  /*28e0*/  IMAD.MOV.U32 R16, RZ, RZ, R119 ;  /* 0x000000ffff107224 */ /* 0x000fe400078e0077 */
[----:B------:R-:W-:Y:S01]  /*28f0*/  IMAD.MOV.U32 R17, RZ, RZ, R118 ;  /* 0x000000ffff117224 */ /* 0x000fe200078e0076 */
[----:B------:R-:W-:Y:S04]  /*2900*/  IADD3 R13, R14, -0x100, RZ ;  /* 0xffffff000e0d7810 */ /* 0x000fe80007ffe0ff */
[C---:B------:R-:W-:Y:S02]  /*2910*/  IADD3 R7, -R13.reuse, UR12, RZ ;  /* 0x0000000c0d077c10 */ /* 0x040fe4000fffe1ff */
[----:B--2---:R-:W-:Y:S02]  /*2920*/  IADD3 R5, -R13, UR17, RZ ;  /* 0x000000110d057c10 */ /* 0x004fe4000fffe1ff */
[C---:B------:R-:W-:Y:S04]  /*2930*/  ISETP.GE.OR P0, PT, R76.reuse, R7, P5 ;  /* 0x000000074c00720c */ /* 0x040fe80002f06670 */
[----:B------:R-:W-:Y:S02]  /*2940*/  ISETP.LT.OR P3, PT, R76, R5, P0 ;  /* 0x000000054c00720c */ /* 0x000fe40000761670 */
[C---:B------:R-:W-:Y:S02]  /*2950*/  ISETP.GE.OR P0, PT, R133.reuse, R7, P5 ;  /* 0x000000078500720c */ /* 0x040fe40002f06670 */
[----:B------:R-:W-:Y:S02]  /*2960*/  P2R R4, PR, RZ, 0x8 ;  /* 0x00000008ff047803 */ /* 0x000fe40000000000 */
[----:B------:R-:W-:Y:S02]  /*2970*/  ISETP.LT.OR P6, PT, R133, R5, P0 ;  /* 0x000000058500720c */ /* 0x000fe400007c1670 */
[C---:B------:R-:W-:Y:S02]  /*2980*/  ISETP.GE.OR P0, PT, R132.reuse, R7, P5 ;  /* 0x000000078400720c */ /* 0x040fe40002f06670 */
[----:B------:R-:W-:Y:S02]  /*2990*/  P2R R165, PR, RZ, 0x40 ;  /* 0x00000040ffa57803 */ /* 0x000fe40000000000 */
[----:B------:R-:W-:Y:S02]  /*29a0*/  ISETP.LT.OR P4, PT, R132, R5, P0 ;  /* 0x000000058400720c */ /* 0x000fe40000781670 */
[----:B------:R-:W-:Y:S02]  /*29b0*/  ISETP.GE.OR P0, PT, R131, R7, P5 ;  /* 0x000000078300720c */ /* 0x000fe40002f06670 */
[----:B------:R-:W-:Y:S02]  /*29c0*/  @!P3 LEA R52, P2, R57, R116, 0x1 ;  /* 0x000000743934b211 */ /* 0x000fe400078408ff */
[----:B------:R-:W-:Y:S02]  /*29d0*/  ISETP.LT.OR P0, PT, R131, R5, P0 ;  /* 0x000000058300720c */ /* 0x000fe40000701670 */
[----:B------:R-:W-:Y:S02]  /*29e0*/  @!P3 LEA.HI.X R53, R57, R117, R56, 0x1, P2 ;  /* 0x000000753935b211 */ /* 0x000fe400010f0c38 */
[----:B------:R-:W-:Y:S02]  /*29f0*/  P2R R164, PR, RZ, 0x1 ;  /* 0x00000001ffa47803 */ /* 0x000fe40000000000 */
[----:B------:R-:W-:Y:S02]  /*2a00*/  @!P6 IADD3 R50, P0, R116, R104, RZ ;  /* 0x000000687432e210 */ /* 0x000fe40007f1e0ff */
[----:B------:R-:W-:Y:S02]  /*2a10*/  ISETP.NE.AND P2, PT, R164, RZ, PT ;  /* 0x000000ffa400720c */ /* 0x000fe40003f45270 */
[----:B------:R-:W-:Y:S01]  /*2a20*/  @!P3 IADD3 R54, P1, R119, R100, RZ ;  /* 0x000000647736b210 */ /* 0x000fe20007f3e0ff */
        /* <DEDUP_REMOVED lines=9> */
[----:B------:R-:W-:Y:S01]  /*2ac0*/  @!P2 IMAD.X R25, R118, 0x1, R106, P0 ;  /* 0x000000017619a824 */ /* 0x000fe200000e066a */
[----:B------:R-:W-:Y:S02]  /*2ad0*/  @!P2 IADD3 R44, P0, R116, R109, RZ ;  /* 0x0000006d742ca210 */ /* 0x000fe40007f1e0ff */
[----:B------:R-:W-:Y:S01]  /*2ae0*/  @!P4 IMAD.X R29, R118, 0x1, R105, P1 ;  /* 0x00000001761dc824 */ /* 0x000fe200008e0669 */
[----:B------:R-:W-:Y:S02]  /*2af0*/  @!P4 IADD3 R46, P1, R116, UR40, RZ ;  /* 0x00000028742ecc10 */ /* 0x000fe4000ff3e0ff */
[----:B------:R-:W-:Y:S01]  /*2b00*/  @!P2 IMAD.X R45, R117, 0x1, R108, P0 ;  /* 0x00000001752da824 */ /* 0x000fe200000e066c */
[----:B------:R-:W-:Y:S02]  /*2b10*/  @!P5 IADD3 R20, P0, R119, R154, RZ ;  /* 0x0000009a7714d210 */ /* 0x000fe40007f1e0ff */
[----:B------:R-:W-:Y:S02]  /*2b20*/  @!P4 IADD3.X R47, R117, UR36, RZ, P1, !PT ;  /* 0x00000024752fcc10 */ /* 0x000fe40008ffe4ff */
[----:B------:R-:W-:Y:S01]  /*2b30*/  ISETP.NE.AND P1, PT, R135, RZ, PT ;  /* 0x000000ff8700720c */ /* 0x000fe20003f25270 */
[----:B------:R-:W-:Y:S01]  /*2b40*/  @!P5 IMAD.X R21, R118, 0x1, R110, P0 ;  /* 0x000000017615d824 */ /* 0x000fe200000e066e */
[----:B------:R-:W-:Y:S02]  /*2b50*/  @!P5 IADD3 R42, P0, R116, UR38, RZ ;  /* 0x00000026742adc10 */ /* 0x000fe4000ff1e0ff */
[----:B------:R-:W-:Y:S02]  /*2b60*/  ISETP.NE.AND P4, PT, R165, RZ, PT ;  /* 0x000000ffa500720c */ /* 0x000fe40003f85270 */
[----:B------:R-:W-:Y:S02]  /*2b70*/  @!P5 IADD3.X R43, R117, UR37, RZ, P0, !PT ;  /* 0x00000025752bdc10 */ /* 0x000fe400087fe4ff */
[C---:B------:R-:W-:Y:S04]  /*2b80*/  ISETP.GE.OR P0, PT, R129.reuse, R7, P1 ;  /* 0x000000078100720c */ /* 0x040fe80000f06670 */
        /* <DEDUP_REMOVED lines=13> */
[----:B------:R-:W-:Y:S02]  /*2c60*/  LEA R119, P0, R92, R16, 0x1 ;  /* 0x000000105c777211 */ /* 0x000fe400078008ff */
        /* <DEDUP_REMOVED lines=10> */
[----:B---3--:R3:W-:Y:S01]  /*2d10*/  @!P4 STG.E.128 [R50.64], R32 ;  /* 0x000000203200c986 */ /* 0x0087e2000c101d06 */
[----:B------:R-:W-:Y:S11]  /*2d20*/  ISETP.NE.AND P4, PT, R0, RZ, PT ;  /* 0x000000ff0000720c */ /* 0x000ff60003f85270 */
[----:B------:R-:W-:Y:S02]  /*2d30*/  @!UPT UIADD3 URZ, URZ, URZ, URZ ;  /* 0x0000003f3f3ff290 */ /* 0x000fe4000fffe03f */
[----:B------:R-:W4:Y:S04]  /*2d40*/  @!P4 LDG.E.128 R28, [R28.64] ;  /* 0x000000061c1cc981 */ /* 0x000f28000c1e1d00 */
[----:B----4-:R3:W-:Y:S04]  /*2d50*/  @!P4 STG.E.128 [R46.64], R28 ;  /* 0x0000001c2e00c986 */ /* 0x0107e8000c101d06 */
[----:B------:R-:W4:Y:S04]  /*2d60*/  @!P2 LDG.E.128 R24, [R24.64] ;  /* 0x000000061818a981 */ /* 0x000f28000c1e1d00 */
[----:B----4-:R3:W-:Y:S04]  /*2d70*/  @!P2 STG.E.128 [R44.64], R24 ;  /* 0x000000182c00a986 */ /* 0x0107e8000c101d06 */
        /* <DEDUP_REMOVED lines=15> */
[----:B---3--:R-:W2:Y:S01]  /*2e70*/  LDG.E.128 R16, [R120.64] ;  /* 0x0000000678107981 */ /* 0x008ea2000c1e1d00 */
[----:B------:R-:W-:Y:S11]  /*2e80*/  MOV R115, R113 ;  /* 0x0000007100737202 */ /* 0x000ff60000000f00 */
[----:B------:R-:W3:Y:S06]  /*2e90*/  @!P0 LDG.E.64 R6, [R10.64] ;  /* 0x000000060a068981 */ /* 0x000eec000c1e1b00 */
[----:B------:R-:W4:Y:S02]  /*2ea0*/  @!P0 LDG.E.64 R24, [R48.64] ;  /* 0x0000000630188981 */ /* 0x000f24000c1e1b00 */
[----:B----4-:R-:W-:Y:S01]  /*2eb0*/  @!P0 IMAD.U32 R22, R24, 0x10000, RZ ;  /* 0x0001000018168824 */ /* 0x010fe200078e00ff */
[----:B--2---:R-:W-:Y:S01]  /*2ec0*/  @!P0 LOP3.LUT R21, R16, 0xffff0000, RZ, 0xc0, !PT ;  /* 0xffff000010158812 */ /* 0x004fe200078ec0ff */
[----:B------:R-:W-:Y:S01]  /*2ed0*/  @!P0 IMAD.U32 R23, R25, 0x10000, RZ ;  /* 0x0001000019178824 */ /* 0x000fe200078e00ff */
[----:B---3--:R-:W-:Y:S02]  /*2ee0*/  @!P0 SHF.L.U32 R20, R6, 0x10, RZ ;  /* 0x0000001006148819 */ /* 0x008fe400000006ff */
[----:B------:R-:W-:Y:S02]  /*2ef0*/  @!P0 SHF.L.U32 R15, R16, 0x10, RZ ;  /* 0x00000010100f8819 */ /* 0x000fe400000006ff */
[----:B------:R-:W-:Y:S01]  /*2f00*/  @!P0 LOP3.LUT R8, R6, 0xffff0000, RZ, 0xc0, !PT ;  /* 0xffff000006088812 */ /* 0x000fe200078ec0ff */
[-C--:B------:R-:W-:Y:S01]  /*2f10*/  @!P0 FMUL.FTZ R29, R21, R20.reuse ;  /* 0x00000014151d8220 */ /* 0x080fe20000410000 */
[----:B------:R-:W-:Y:S01]  /*2f20*/  @!P0 LOP3.LUT R27, R25, 0xffff0000, RZ, 0xc0, !PT ;  /* 0xffff0000191b8812 */ /* 0x000fe200078ec0ff */
[C---:B------:R-:W-:Y:S01]  /*2f30*/  @!P0 FMUL.FTZ R0, R15.reuse, R20 ;  /* 0x000000140f008220 */ /* 0x040fe20000410000 */
[C---:B------:R-:W-:Y:S01]  /*2f40*/  @!P0 SHF.L.U32 R20, R18.reuse, 0x10, RZ ;  /* 0x0000001012148819 */ /* 0x040fe200000006ff */
[-C--:B------:R-:W-:Y:S01]  /*2f50*/  @!P0 FFMA.FTZ R29, R15, R22.reuse, -R29 ;  /* 0x000000160f1d8223 */ /* 0x080fe2000001081d */
[----:B------:R-:W-:Y:S01]  /*2f60*/  @!P0 LOP3.LUT R25, R19, 0xffff0000, RZ, 0xc0, !PT ;  /* 0xffff000013198812 */ /* 0x000fe200078ec0ff */
[----:B------:R-:W-:Y:S01]  /*2f70*/  @!P0 IMAD.U32 R15, R17, 0x10000, RZ ;  /* 0x00010000110f8824 */ /* 0x000fe200078e00ff */
[----:B------:R-:W-:Y:S01]  /*2f80*/  @!P0 SHF.L.U32 R5, R7, 0x10, RZ ;  /* 0x0000001007058819 */ /* 0x000fe200000006ff */
[----:B------:R-:W-:Y:S01]  /*2f90*/  @!P0 FFMA.FTZ R0, R21, R22, R0 ;  /* 0x0000001615008223 */ /* 0x000fe20000010000 */
[----:B------:R-:W-:Y:S01]  /*2fa0*/  @!P0 LOP3.LUT R22, R18, 0xffff0000, RZ, 0xc0, !PT ;  /* 0xffff000012168812 */ /* 0x000fe200078ec0ff */
[----:B------:R-:W-:Y:S01]  /*2fb0*/  @!P0 IMAD.U32 R6, R19, 0x10000, RZ ;  /* 0x0001000013068824 */ /* 0x000fe200078e00ff */
[----:B------:R-:W-:Y:S01]  /*2fc0*/  @!P0 LOP3.LUT R21, R17, 0xffff0000, RZ, 0xc0, !PT ;  /* 0xffff000011158812 */ /* 0x000fe200078ec0ff */
[-C--:B------:R-:W-:Y:S01]  /*2fd0*/  @!P0 FMUL.FTZ R2, R15, R8.reuse ;  /* 0x000000080f028220 */ /* 0x080fe20000410000 */
        /* <DEDUP_REMOVED lines=22> */
.L_x_2096:
[----:B------:R-:W-:Y:S05]  /*3140*/  BSYNC B0 ;  /* 0x0000000000007941 */ /* 0x000fea0003800000 */
.L_x_2095:
        /* <DEDUP_REMOVED lines=32> */
[C---:B------:R-:W-:Y:S01]  /*3350*/  @!P0 LOP3.LUT R22, R18.reuse, 0xffff0000, RZ, 0xc0, !PT ;  /* 0xffff000012168812 */ /* 0x040fe200078ec0ff */
[----:B------:R-:W-:Y:S01]  /*3360*/  @!P0 IMAD.U32 R20, R18, 0x10000, RZ ;  /* 0x0001000012148824 */ /* 0x000fe200078e00ff */
[----:B------:R-:W-:Y:S01]  /*3370*/  @!P0 LOP3.LUT R21, R17, 0xffff0000, RZ, 0xc0, !PT ;  /* 0xffff000011158812 */ /* 0x000fe200078ec0ff */
[-C--:B------:R-:W-:Y:S01]  /*3380*/  @!P0 FMUL.FTZ R2, R15, R8.reuse ;  /* 0x000000080f028220 */ /* 0x080fe20000410000 */
[----:B------:R-:W-:Y:S01]  /*3390*/  @!P0 LOP3.LUT R7, R7, 0xffff0000, RZ, 0xc0, !PT ;  /* 0xffff000007078812 */ /* 0x000fe200078ec0ff */
[----:B------:R-:W-:Y:S01]  /*33a0*/  @!P0 FMUL.FTZ R3, R20, R5 ;  /* 0x0000000514038220 */ /* 0x000fe20000410000 */
[----:B------:R-:W-:Y:S01]  /*33b0*/  @!P0 F2FP.BF16.PACK_AB R31, R0, R31 ;  /* 0x0000001f001f823e */ /* 0x000fe200000010ff */
[----:B------:R-:W-:Y:S02]  /*33c0*/  @!P0 FMUL.FTZ R26, R22, R5 ;  /* 0x00000005161a8220 */ /* 0x000fe40000410000 */
[----:B------:R-:W-:Y:S02]  /*33d0*/  @!P0 FMUL.FTZ R33, R21, R8 ;  /* 0x0000000815218220 */ /* 0x000fe40000410000 */
        /* <DEDUP_REMOVED lines=16> */
.L_x_2098:
[----:B------:R-:W-:Y:S05]  /*34e0*/  BSYNC B0 ;  /* 0x0000000000007941 */ /* 0x000fea0003800000 */
.L_x_2097:
[----:B------:R-:W-:Y:S01]  /*34f0*/  ISETP.NE.AND P0, PT, R165, RZ, PT ;  /* 0x000000ffa500720c */ /* 0x000fe20003f05270 */
[----:B------:R-:W-:Y:S01]  /*3500*/  @!UPT UIADD3 URZ, URZ, URZ, URZ ;  /* 0x0000003f3f3ff290 */ /* 0x000fe2000fffe03f */
[----:B------:R-:W-:Y:S11]  /*3510*/  BSSY B0, `(.L_x_2099) ;  /* 0x0000039000007945 */ /* 0x000ff60003800000 */
        /* <DEDUP_REMOVED lines=56> */
.L_x_2100:
[----:B------:R-:W-:Y:S05]  /*38a0*/  BSYNC B0 ;  /* 0x0000000000007941 */ /* 0x000fea0003800000 */
.L_x_2099:
[----:B------:R-:W-:Y:S01]  /*38b0*/  BSSY B0, `(.L_x_2101) ;  /* 0x000003d000007945 */ /* 0x000fe20003800000 */
[----:B------:R-:W-:-:S05]  /*38c0*/  @P4 BRA `(.L_x_2102) ;  /* 0x000003b000004947 */ /* 0x000fca0003800000 */
[----:B-1----:R-:W-:Y:S01]  /*38d0*/  IMAD.MOV.U32 R115, RZ, RZ, R113 ;  /* 0x000000ffff737224 */ /* 0x002fe200078e0071 */
[----:B------:R-:W-:Y:S02]  /*38e0*/  ISETP.GE.AND P0, PT, R148, UR4, PT ;  /* 0x0000000494007c0c */ /* 0x000fe4000bf06270 */
[----:B---3--:R-:W-:Y:S02]  /*38f0*/  MOV R33, c[0x0][0x288] ;  /* 0x0000a20000217a02 */ /* 0x008fe40000000f00 */
[----:B------:R-:W-:Y:S03]  /*3900*/  MOV R37, 0xc0 ;  /* 0x000000c000257802 */ /* 0x000fe60000000f00 */
[----:B------:R-:W-:Y:S04]  /*3910*/  IMAD.WIDE.U32 R32, R33, 0xc0, R120 ;  /* 0x000000c021207825 */ /* 0x000fe800078e0078 */
[----:B------:R-:W-:Y:S01]  /*3920*/  IMAD.WIDE.U32 R40, R37, c[0x0][0x198], R114 ;  /* 0x0000660025287a25 */ /* 0x000fe200078e0072 */
[----:B------:R-:W-:Y:S02]  /*3930*/  IADD3 R33, R33, UR30, RZ ;  /* 0x0000001e21217c10 */ /* 0x000fe4000fffe0ff */
[C---:B------:R-:W-:Y:S01]  /*3940*/  @!P0 SHF.L.U64.HI R26, R86.reuse, 0x1, R85 ;  /* 0x00000001561a8819 */ /* 0x040fe20000010255 */
[----:B------:R-:W-:Y:S02]  /*3950*/  @!P0 IMAD.SHL.U32 R35, R86, 0x2, RZ ;  /* 0x0000000256238824 */ /* 0x000fe400078e00ff */
[----:B------:R-:W2:Y:S01]  /*3960*/  LDG.E.128 R16, [R32.64] ;  /* 0x0000000620107981 */ /* 0x000ea2000c1e1d00 */
[----:B------:R-:W-:Y:S02]  /*3970*/  IMAD R37, R37, c[0x0][0x19c], RZ ;  /* 0x0000670025257a24 */ /* 0x000fe400078e02ff */
[----:B------:R-:W-:Y:S03]  /*3980*/  @!P0 IADD3 R30, P1, R35, R48, RZ ;  /* 0x00000030231e8210 */ /* 0x000fe60007f3e0ff */
[----:B------:R-:W-:Y:S02]  /*3990*/  IADD3 R41, R41, R37, RZ ;  /* 0x0000002529297210 */ /* 0x000fe40007ffe0ff */
[C---:B------:R-:W-:Y:S02]  /*39a0*/  @!P0 IADD3.X R31, R26.reuse, R49, RZ, P1, !PT ;  /* 0x000000311a1f8210 */ /* 0x040fe40000ffe4ff */
[----:B------:R-:W-:Y:S03]  /*39b0*/  @!P0 IADD3 R20, P1, R35, R10, RZ ;  /* 0x0000000a23148210 */ /* 0x000fe60007f3e0ff */
[----:B------:R-:W3:Y:S02]  /*39c0*/  @!P0 LDG.E.64 R24, [R30.64] ;  /* 0x000000061e188981 */ /* 0x000ee4000c1e1b00 */
[----:B------:R-:W-:Y:S05]  /*39d0*/  @!P0 IMAD.X R21, R26, 0x1, R11, P1 ;  /* 0x000000011a158824 */ /* 0x000fea00008e060b */
[----:B------:R-:W4:Y:S01]  /*39e0*/  @!P0 LDG.E.64 R6, [R20.64] ;  /* 0x0000000614068981 */ /* 0x000f22000c1e1b00 */
[----:B---3--:R-:W-:Y:S01]  /*39f0*/  @!P0 IMAD.U32 R23, R24, 0x10000, RZ ;  /* 0x0001000018178824 */ /* 0x008fe200078e00ff */
[C---:B--2---:R-:W-:Y:S01]  /*3a00*/  @!P0 LOP3.LUT R22, R16.reuse, 0xffff0000, RZ, 0xc0, !PT ;  /* 0xffff000010168812 */ /* 0x044fe200078ec0ff */
[C---:B------:R-:W-:Y:S01]  /*3a10*/  @!P0 IMAD.U32 R27, R25.reuse, 0x10000, RZ ;  /* 0x00010000191b8824 */ /* 0x040fe200078e00ff */
[----:B------:R-:W-:Y:S02]  /*3a20*/  @!P0 SHF.L.U32 R8, R16, 0x10, RZ ;  /* 0x0000001010088819 */ /* 0x000fe400000006ff */
[----:B------:R-:W-:Y:S02]  /*3a30*/  @!P0 LOP3.LUT R29, R25, 0xffff0000, RZ, 0xc0, !PT ;  /* 0xffff0000191d8812 */ /* 0x000fe400078ec0ff */
[C---:B----4-:R-:W-:Y:S02]  /*3a40*/  @!P0 SHF.L.U32 R15, R6.reuse, 0x10, RZ ;  /* 0x00000010060f8819 */ /* 0x050fe400000006ff */
[----:B------:R-:W-:Y:S02]  /*3a50*/  @!P0 LOP3.LUT R25, R17, 0xffff0000, RZ, 0xc0, !PT ;  /* 0xffff000011198812 */ /* 0x000fe400078ec0ff */
[----:B------:R-:W-:Y:S01]  /*3a60*/  @!P0 LOP3.LUT R6, R6, 0xffff0000, RZ, 0xc0, !PT ;  /* 0xffff000006068812 */ /* 0x000fe200078ec0ff */
[-C--:B------:R-:W-:Y:S01]  /*3a70*/  @!P0 FMUL.FTZ R33, R22, R15.reuse ;  /* 0x0000000f16218220 */ /* 0x080fe20000410000 */
[----:B------:R-:W-:Y:S01]  /*3a80*/  @!P0 LOP3.LUT R24, R24, 0xffff0000, RZ, 0xc0, !PT ;  /* 0xffff000018188812 */ /* 0x000fe200078ec0ff */
[C---:B------:R-:W-:Y:S01]  /*3a90*/  @!P0 FMUL.FTZ R0, R8.reuse, R15 ;  /* 0x0000000f08008220 */ /* 0x040fe20000410000 */
[----:B------:R-:W-:Y:S01]  /*3aa0*/  @!P0 SHF.L.U32 R5, R7, 0x10, RZ ;  /* 0x0000001007058819 */ /* 0x000fe200000006ff */
[----:B------:R-:W-:Y:S01]  /*3ab0*/  @!P0 IMAD.U32 R15, R17, 0x10000, RZ ;  /* 0x00010000110f8824 */ /* 0x000fe200078e00ff */
[----:B------:R-:W-:Y:S01]  /*3ac0*/  @!P0 LOP3.LUT R7, R7, 0xffff0000, RZ, 0xc0, !PT ;  /* 0xffff000007078812 */ /* 0x000fe200078ec0ff */
        /* <DEDUP_REMOVED lines=27> */
.L_x_2102:
[----:B------:R-:W-:Y:S05]  /*3c80*/  BSYNC B0 ;  /* 0x0000000000007941 */ /* 0x000fea0003800000 */
.L_x_2101:
[----:B------:R-:W-:Y:S01]  /*3c90*/  BSSY B0, `(.L_x_2103) ;  /* 0x0000039000007945 */ /* 0x000fe20003800000 */
[----:B------:R-:W-:-:S05]  /*3ca0*/  @P2 BRA `(.L_x_2104) ;  /* 0x0000037000002947 */ /* 0x000fca0003800000 */
        /* <DEDUP_REMOVED lines=15> */
[----:B------:R-:W-:Y:S01]  /*3da0*/  @!P0 LOP3.LUT R21, R16, 0xffff0000, RZ, 0xc0, !PT ;  /* 0xffff000010158812 */ /* 0x000fe200078ec0ff */
[C---:B---3--:R-:W-:Y:S01]  /*3db0*/  @!P0 IMAD.U32 R20, R6.reuse, 0x10000, RZ ;  /* 0x0001000006148824 */ /* 0x048fe200078e00ff */
[----:B------:R-:W-:Y:S01]  /*3dc0*/  @!P0 LOP3.LUT R8, R6, 0xffff0000, RZ, 0xc0, !PT ;  /* 0xffff000006088812 */ /* 0x000fe200078ec0ff */
[----:B------:R-:W-:Y:S01]  /*3dd0*/  @!P0 IMAD.U32 R5, R7, 0x10000, RZ ;  /* 0x0001000007058824 */ /* 0x000fe200078e00ff */
[----:B------:R-:W-:Y:S01]  /*3de0*/  @!P0 SHF.L.U32 R6, R19, 0x10, RZ ;  /* 0x0000001013068819 */ /* 0x000fe200000006ff */
[-C--:B------:R-:W-:Y:S01]  /*3df0*/  @!P0 FMUL.FTZ R31, R21, R20.reuse ;  /* 0x00000014151f8220 */ /* 0x080fe20000410000 */
[----:B------:R-:W-:Y:S01]  /*3e00*/  @!P0 LOP3.LUT R7, R7, 0xffff0000, RZ, 0xc0, !PT ;  /* 0xffff000007078812 */ /* 0x000fe200078ec0ff */
[----:B------:R-:W-:Y:S01]  /*3e10*/  @!P0 FMUL.FTZ R0, R15, R20 ;  /* 0x000000140f008220 */ /* 0x000fe20000410000 */
[----:B----4-:R-:W-:Y:S01]  /*3e20*/  @!P0 SHF.L.U32 R22, R24, 0x10, RZ ;  /* 0x0000001018168819 */ /* 0x010fe200000006ff */
[----:B------:R-:W-:Y:S01]  /*3e30*/  @!P0 IMAD.U32 R20, R18, 0x10000, RZ ;  /* 0x0001000012148824 */ /* 0x000fe200078e00ff */
[C---:B------:R-:W-:Y:S01]  /*3e40*/  @!P0 SHF.L.U32 R23, R25.reuse, 0x10, RZ ;  /* 0x0000001019178819 */ /* 0x040fe200000006ff */
[----:B------:R-:W-:Y:S01]  /*3e50*/  @!P0 FMUL.FTZ R4, R6, R7 ;  /* 0x0000000706048220 */ /* 0x000fe20000410000 */
[----:B------:R-:W-:Y:S01]  /*3e60*/  @!P0 LOP3.LUT R27, R25, 0xffff0000, RZ, 0xc0, !PT ;  /* 0xffff0000191b8812 */ /* 0x000fe200078ec0ff */
[-C--:B------:R-:W-:Y:S01]  /*3e70*/  @!P0 FFMA.FTZ R31, R15, R22.reuse, -R31 ;  /* 0x000000160f1f8223 */ /* 0x080fe2000001081f */
[----:B------:R-:W-:Y:S01]  /*3e80*/  @!P0 SHF.L.U32 R15, R17, 0x10, RZ ;  /* 0x00000010110f8819 */ /* 0x000fe200000006ff */
[----:B------:R-:W-:Y:S01]  /*3e90*/  @!P0 FFMA.FTZ R0, R21, R22, R0 ;  /* 0x0000001615008223 */ /* 0x000fe20000010000 */
[----:B------:R-:W-:Y:S01]  /*3ea0*/  @!P0 LOP3.LUT R22, R18, 0xffff0000, RZ, 0xc0, !PT ;  /* 0xffff000012168812 */ /* 0x000fe200078ec0ff */
[-C--:B------:R-:W-:Y:S01]  /*3eb0*/  @!P0 FMUL.FTZ R3, R20, R5.reuse ;  /* 0x0000000514038220 */ /* 0x080fe20000410000 */
[----:B------:R-:W-:Y:S01]  /*3ec0*/  @!P0 LOP3.LUT R21, R17, 0xffff0000, RZ, 0xc0, !PT ;  /* 0xffff000011158812 */ /* 0x000fe200078ec0ff */
[-C--:B------:R-:W-:Y:S01]  /*3ed0*/  @!P0 FMUL.FTZ R2, R15, R8.reuse ;  /* 0x000000080f028220 */ /* 0x080fe20000410000 */
[----:B------:R-:W-:Y:S01]  /*3ee0*/  @!P0 LOP3.LUT R25, R19, 0xffff0000, RZ, 0xc0, !PT ;  /* 0xffff000013198812 */ /* 0x000fe200078ec0ff */
[----:B------:R-:W-:Y:S01]  /*3ef0*/  @!P0 FMUL.FTZ R26, R22, R5 ;  /* 0x00000005161a8220 */ /* 0x000fe20000410000 */
[----:B------:R-:W-:Y:S01]  /*3f00*/  @!P0 LOP3.LUT R24, R24, 0xffff0000, RZ, 0xc0, !PT ;  /* 0xffff000018188812 */ /* 0x000fe200078ec0ff */
[----:B------:R-:W-:Y:S01]  /*3f10*/  @!P0 FMUL.FTZ R33, R21, R8 ;  /* 0x0000000815218220 */ /* 0x000fe20000410000 */
[----:B------:R-:W-:Y:S01]  /*3f20*/  @!P0 F2FP.BF16.PACK_AB R31, R0, R31 ;  /* 0x0000001f001f823e */ /* 0x000fe200000010ff */
        /* <DEDUP_REMOVED lines=15> */
.L_x_2104:
[----:B------:R-:W-:Y:S05]  /*4020*/  BSYNC B0 ;  /* 0x0000000000007941 */ /* 0x000fea0003800000 */
.L_x_2103:
        /* <DEDUP_REMOVED lines=13> */
[C---:B------:R-:W-:Y:S02]  /*4100*/  @!P0 IADD3 R20, P1, R33.reuse, R10, RZ ;  /* 0x0000000a21148210 */ /* 0x040fe40007f3e0ff */
[----:B------:R-:W-:Y:S02]  /*4110*/  @!P0 IADD3 R30, P2, R33, R48, RZ ;  /* 0x00000030211e8210 */ /* 0x000fe40007f5e0ff */
[----:B------:R-:W-:Y:S01]  /*4120*/  IADD3 R41, R41, R37, RZ ;  /* 0x0000002529297210 */ /* 0x000fe20007ffe0ff */
[C---:B------:R-:W-:Y:S01]  /*4130*/  @!P0 IMAD.X R21, R26.reuse, 0x1, R11, P1 ;  /* 0x000000011a158824 */ /* 0x040fe200008e060b */
[----:B------:R-:W-:Y:S04]  /*4140*/  @!P0 IADD3.X R31, R26, R49, RZ, P2, !PT ;  /* 0x000000311a1f8210 */ /* 0x000fe800017fe4ff */
[----:B------:R-:W3:Y:S06]  /*4150*/  @!P0 LDG.E.64 R6, [R20.64] ;  /* 0x0000000614068981 */ /* 0x000eec000c1e1b00 */
[----:B------:R-:W4:Y:S02]  /*4160*/  @!P0 LDG.E.64 R24, [R30.64] ;  /* 0x000000061e188981 */ /* 0x000f24000c1e1b00 */
[----:B----4-:R-:W-:Y:S01]  /*4170*/  @!P0 IMAD.U32 R23, R24, 0x10000, RZ ;  /* 0x0001000018178824 */ /* 0x010fe200078e00ff */
[----:B--2---:R-:W-:Y:S01]  /*4180*/  @!P0 LOP3.LUT R22, R16, 0xffff0000, RZ, 0xc0, !PT ;  /* 0xffff000010168812 */ /* 0x004fe200078ec0ff */
[C---:B------:R-:W-:Y:S01]  /*4190*/  @!P0 IMAD.U32 R27, R25.reuse, 0x10000, RZ ;  /* 0x00010000191b8824 */ /* 0x040fe200078e00ff */
[----:B---3--:R-:W-:Y:S02]  /*41a0*/  @!P0 SHF.L.U32 R15, R6, 0x10, RZ ;  /* 0x00000010060f8819 */ /* 0x008fe400000006ff */
[----:B------:R-:W-:Y:S02]  /*41b0*/  @!P0 SHF.L.U32 R8, R16, 0x10, RZ ;  /* 0x0000001010088819 */ /* 0x000fe400000006ff */
[----:B------:R-:W-:Y:S01]  /*41c0*/  @!P0 LOP3.LUT R29, R25, 0xffff0000, RZ, 0xc0, !PT ;  /* 0xffff0000191d8812 */ /* 0x000fe200078ec0ff */
[-C--:B------:R-:W-:Y:S01]  /*41d0*/  @!P0 FMUL.FTZ R33, R22, R15.reuse ;  /* 0x0000000f16218220 */ /* 0x080fe20000410000 */
[C---:B------:R-:W-:Y:S01]  /*41e0*/  @!P0 LOP3.LUT R25, R17.reuse, 0xffff0000, RZ, 0xc0, !PT ;  /* 0xffff000011198812 */ /* 0x040fe200078ec0ff */
        /* <DEDUP_REMOVED lines=33> */
.L_x_2106:
[----:B------:R-:W-:Y:S05]  /*4400*/  BSYNC B0 ;  /* 0x0000000000007941 */ /* 0x000fea0003800000 */
.L_x_2105:
        /* <DEDUP_REMOVED lines=61> */
.L_x_2108:
[----:B------:R-:W-:Y:S05]  /*47e0*/  BSYNC B0 ;  /* 0x0000000000007941 */ /* 0x000fea0003800000 */
.L_x_2107:
[----:B------:R-:W-:Y:S01]  /*47f0*/  ISETP.NE.AND P0, PT, R160, RZ, PT ;  /* 0x000000ffa000720c */ /* 0x000fe20003f05270 */
[----:B------:R-:W-:Y:S01]  /*4800*/  @!UPT UIADD3 URZ, URZ, URZ, URZ ;  /* 0x0000003f3f3ff290 */ /* 0x000fe2000fffe03f */
[----:B------:R-:W-:Y:S11]  /*4810*/  BSSY B0, `(.L_x_2109) ;  /* 0x000003d000007945 */ /* 0x000ff60003800000 */
        /* <DEDUP_REMOVED lines=60> */
.L_x_2110:
[----:B------:R-:W-:Y:S05]  /*4be0*/  BSYNC B0 ;  /* 0x0000000000007941 */ /* 0x000fea0003800000 */
.L_x_2109:
[----:B------:R-:W-:Y:S01]  /*4bf0*/  IMAD.MOV.U32 R0, RZ, RZ, c[0x0][0x230] ;  /* 0x00008c00ff007624 */ /* 0x000fe200078e00ff */
[----:B------:R-:W-:Y:S03]  /*4c00*/  ULDC UR4, c[0x0][0x230] ;  /* 0x00008c0000047ab9 */ /* 0x000fe60000000800 */
[----:B---3--:R-:W-:Y:S05]  /*4c10*/  IMAD.U32 R3, R0, -0x80, RZ ;  /* 0xffffff8000037824 */ /* 0x008fea00078e00ff */
[C---:B------:R-:W-:Y:S02]  /*4c20*/  LEA R48, P1, R3.reuse, R48, 0x1 ;  /* 0x0000003003307211 */ /* 0x040fe400078208ff */
[C---:B------:R-:W-:Y:S02]  /*4c30*/  LEA R10, P0, R3.reuse, R10, 0x1 ;  /* 0x0000000a030a7211 */ /* 0x040fe400078008ff */
[C---:B------:R-:W-:Y:S02]  /*4c40*/  LEA.HI.X.SX32 R49, R3.reuse, R49, 0x1, P1 ;  /* 0x0000003103317211 */ /* 0x040fe400008f0eff */
[----:B------:R-:W-:Y:S01]  /*4c50*/  LEA.HI.X.SX32 R11, R3, R11, 0x1, P0 ;  /* 0x0000000b030b7211 */ /* 0x000fe200000f0eff */
[----:B------:R-:W-:-:S05]  /*4c60*/  BRA `(.L_x_2111) ;  /* 0x000034b000007947 */ /* 0x000fca0003800000 */
.L_x_2094:
        /* <DEDUP_REMOVED lines=15> */
[----:B------:R-:W-:Y:S01]  /*4d60*/  IMAD.U32 R44, R47, 0x10000, RZ ;  /* 0x000100002f2c7824 */ /* 0x000fe200078e00ff */
        /* <DEDUP_REMOVED lines=30> */
[----:B---3--:R-:W-:Y:S01]  /*4f50*/  IMAD.U32 R27, R17, 0x10000, RZ ;  /* 0x00010000111b7824 */ /* 0x008fe200078e00ff */
[----:B------:R-:W-:Y:S01]  /*4f60*/  SHF.L.U32 R31, R16, 0x10, RZ ;  /* 0x00000010101f7819 */ /* 0x000fe200000006ff */
[----:B------:R-:W-:Y:S01]  /*4f70*/  @!P0 FADD.FTZ R22, -R22, -RZ ;  /* 0x800000ff16168221 */ /* 0x000fe20000010100 */
[----:B------:R-:W-:Y:S01]  /*4f80*/  LOP3.LUT R29, R16, 0xffff0000, RZ, 0xc0, !PT ;  /* 0xffff0000101d7812 */ /* 0x000fe200078ec0ff */
[----:B------:R-:W-:Y:S01]  /*4f90*/  FMUL.FTZ R3, R27, R24 ;  /* 0x000000181b037220 */ /* 0x000fe20000410000 */
[----:B------:R-:W-:Y:S01]  /*4fa0*/  LOP3.LUT R28, R17, 0xffff0000, RZ, 0xc0, !PT ;  /* 0xffff0000111c7812 */ /* 0x000fe200078ec0ff */
[----:B------:R-:W-:Y:S01]  /*4fb0*/  FMUL.FTZ R0, R31, R30 ;  /* 0x0000001e1f007220 */ /* 0x000fe20000410000 */
[C---:B------:R-:W-:Y:S01]  /*4fc0*/  SHF.L.U32 R25, R18.reuse, 0x10, RZ ;  /* 0x0000001012197819 */ /* 0x040fe200000006ff */
[----:B------:R-:W-:Y:S01]  /*4fd0*/  FMUL.FTZ R2, R29, R26 ;  /* 0x0000001a1d027220 */ /* 0x000fe20000410000 */
[----:B------:R-:W-:Y:S01]  /*4fe0*/  LOP3.LUT R16, R18, 0xffff0000, RZ, 0xc0, !PT ;  /* 0xffff000012107812 */ /* 0x000fe200078ec0ff */
[----:B------:R-:W-:Y:S01]  /*4ff0*/  @!P0 FADD.FTZ R21, -R21, -RZ ;  /* 0x800000ff15158221 */ /* 0x000fe20000010100 */
[C---:B----4-:R-:W-:Y:S01]  /*5000*/  SHF.L.U32 R32, R52.reuse, 0x10, RZ ;  /* 0x0000001034207819 */ /* 0x050fe200000006ff */
[C---:B------:R-:W-:Y:S01]  /*5010*/  IMAD.U32 R37, R53.reuse, 0x10000, RZ ;  /* 0x0001000035257824 */ /* 0x040fe200078e00ff */
[----:B------:R-:W-:Y:S01]  /*5020*/  LOP3.LUT R34, R52, 0xffff0000, RZ, 0xc0, !PT ;  /* 0xffff000034227812 */ /* 0x000fe200078ec0ff */
[----:B------:R-:W-:Y:S01]  /*5030*/  FMUL.FTZ R4, R28, R23 ;  /* 0x000000171c047220 */ /* 0x000fe20000410000 */
[----:B------:R-:W-:Y:S01]  /*5040*/  LOP3.LUT R38, R53, 0xffff0000, RZ, 0xc0, !PT ;  /* 0xffff000035267812 */ /* 0x000fe200078ec0ff */
[----:B------:R-:W-:Y:S01]  /*5050*/  FFMA.FTZ R0, R33, R32, R0 ;  /* 0x0000002021007223 */ /* 0x000fe20000010000 */
[----:B------:R-:W-:Y:S01]  /*5060*/  SHF.L.U32 R41, R54, 0x10, RZ ;  /* 0x0000001036297819 */ /* 0x000fe200000006ff */
[----:B------:R-:W-:Y:S01]  /*5070*/  FFMA.FTZ R2, R35, R34, R2 ;  /* 0x0000002223027223 */ /* 0x000fe20000010002 */
[C---:B------:R-:W-:Y:S01]  /*5080*/  LOP3.LUT R18, R19.reuse, 0xffff0000, RZ, 0xc0, !PT ;  /* 0xffff000013127812 */ /* 0x040fe200078ec0ff */
[----:B------:R-:W-:Y:S01]  /*5090*/  @!P0 FADD.FTZ R20, -R20, -RZ ;  /* 0x800000ff14148221 */ /* 0x000fe20000010100 */
[----:B------:R-:W-:Y:S01]  /*50a0*/  LOP3.LUT R42, R54, 0xffff0000, RZ, 0xc0, !PT ;  /* 0xffff0000362a7812 */ /* 0x000fe200078ec0ff */
[----:B------:R-:W-:Y:S01]  /*50b0*/  IMAD.U32 R17, R19, 0x10000, RZ ;  /* 0x0001000013117824 */ /* 0x000fe200078e00ff */
[----:B------:R-:W-:Y:S01]  /*50c0*/  LOP3.LUT R46, R55, 0xffff0000, RZ, 0xc0, !PT ;  /* 0xffff0000372e7812 */ /* 0x000fe200078ec0ff */
[----:B------:R-:W-:Y:S02]  /*50d0*/  FMUL.FTZ R5, R25, R22 ;  /* 0x0000001619057220 */ /* 0x000fe40000410000 */
[----:B------:R-:W-:Y:S02]  /*50e0*/  FFMA.FTZ R3, R36, R37, R3 ;  /* 0x0000002524037223 */ /* 0x000fe40000010003 */
[----:B------:R-:W-:Y:S02]  /*50f0*/  @!P0 FADD.FTZ R15, -R15, -RZ ;  /* 0x800000ff0f0f8221 */ /* 0x000fe40000010100 */
[----:B------:R-:W-:Y:S02]  /*5100*/  FMUL.FTZ R6, R16, R21 ;  /* 0x0000001510067220 */ /* 0x000fe40000410000 */
[----:B------:R-:W-:Y:S02]  /*5110*/  FFMA.FTZ R4, R39, R38, R4 ;  /* 0x0000002627047223 */ /* 0x000fe40000010004 */
[----:B------:R-:W-:Y:S02]  /*5120*/  FMUL.FTZ R7, R17, R20 ;  /* 0x0000001411077220 */ /* 0x000fe40000410000 */
[----:B------:R-:W-:Y:S02]  /*5130*/  IMAD.U32 R45, R55, 0x10000, RZ ;  /* 0x00010000372d7824 */ /* 0x000fe400078e00ff */
        /* <DEDUP_REMOVED lines=9> */
.L_x_2115:
[----:B------:R-:W-:Y:S05]  /*51d0*/  BSYNC B0 ;  /* 0x0000000000007941 */ /* 0x000fea0003800000 */
.L_x_2114:
[----:B------:R-:W-:Y:S05]  /*51e0*/  MOV R115, R113 ;  /* 0x0000007100737202 */ /* 0x000fea0000000f00 */
[----:B-----5:R2:W-:Y:S02]  /*51f0*/  STG.E.128 [R114.64], R44 ;  /* 0x0000002c72007986 */ /* 0x0205e4000c101d06 */
.L_x_2113:
[----:B------:R-:W-:Y:S05]  /*5200*/  BSYNC B1 ;  /* 0x0000000000017941 */ /* 0x000fea0003800000 */
.L_x_2112:
        /* <DEDUP_REMOVED lines=25> */
[----:B------:R-:W-:Y:S04]  /*53a0*/  IADD3 R167, P1, R90, R168, RZ ;  /* 0x000000a85aa77210 */ /* 0x000fe80007f3e0ff */
[-C--:B------:R-:W-:Y:S01]  /*53b0*/  LEA.HI.X.SX32 R168, R168, R89.reuse, 0x1, P1 ;  /* 0x00000059a8a87211 */ /* 0x080fe200008f0eff */
[----:B------:R-:W2:Y:S01]  /*53c0*/  LDG.E.128 R16, [R16.64] ;  /* 0x0000000610107981 */ /* 0x000ea2000c1e1d00 */
        /* <DEDUP_REMOVED lines=21> */
[----:B------:R-:W-:Y:S01]  /*5520*/  SHF.L.U32 R22, R170, 0x10, RZ ;  /* 0x00000010aa167819 */ /* 0x000fe200000006ff */
[----:B------:R-:W-:Y:S01]  /*5530*/  @!P0 FADD.FTZ R26, -R26, -RZ ;  /* 0x800000ff1a1a8221 */ /* 0x000fe20000010100 */
[----:B------:R-:W-:Y:S01]  /*5540*/  LOP3.LUT R21, R170, 0xffff0000, RZ, 0xc0, !PT ;  /* 0xffff0000aa157812 */ /* 0x000fe200078ec0ff */
[----:B------:R-:W-:Y:S01]  /*5550*/  @!P0 FADD.FTZ R24, -R24, -RZ ;  /* 0x800000ff18188221 */ /* 0x000fe20000010100 */
[C---:B----4-:R-:W-:Y:S01]  /*5560*/  LOP3.LUT R34, R52.reuse, 0xffff0000, RZ, 0xc0, !PT ;  /* 0xffff000034227812 */ /* 0x050fe200078ec0ff */
        /* <DEDUP_REMOVED lines=9> */
[C---:B------:R-:W-:Y:S01]  /*5600*/  SHF.L.U32 R45, R55.reuse, 0x10, RZ ;  /* 0x00000010372d7819 */ /* 0x040fe200000006ff */
        /* <DEDUP_REMOVED lines=24> */
.L_x_2119:
[----:B------:R-:W-:Y:S05]  /*5790*/  BSYNC B0 ;  /* 0x0000000000007941 */ /* 0x000fea0003800000 */
.L_x_2118:
[C---:B------:R-:W-:Y:S04]  /*57a0*/  LEA R2, P0, R59.reuse, R114, 0x1 ;  /* 0x000000723b027211 */ /* 0x040fe800078008ff */
[----:B------:R-:W-:Y:S05]  /*57b0*/  LEA.HI.X R3, R59, R113, R58, 0x1, P0 ;  /* 0x000000713b037211 */ /* 0x000fea00000f0c3a */
[----:B-----5:R3:W-:Y:S04]  /*57c0*/  STG.E.128 [R2.64], R44 ;  /* 0x0000002c02007986 */ /* 0x0207e8000c101d06 */
.L_x_2117:
[----:B------:R-:W-:Y:S05]  /*57d0*/  BSYNC B1 ;  /* 0x0000000000017941 */ /* 0x000fea0003800000 */
.L_x_2116:
[----:B------:R-:W-:Y:S01]  /*57e0*/  ISETP.NE.AND P0, PT, R165, RZ, PT ;  /* 0x000000ffa500720c */ /* 0x000fe20003f05270 */
[----:B------:R-:W-:Y:S01]  /*57f0*/  @!UPT UIADD3 URZ, URZ, URZ, URZ ;  /* 0x0000003f3f3ff290 */ /* 0x000fe2000fffe03f */
[----:B------:R-:W-:Y:S11]  /*5800*/  BSSY B1, `(.L_x_2120) ;  /* 0x000005c000017945 */ /* 0x000ff60003800000 */
[----:B------:R-:W-:-:S05]  /*5810*/  @P0 BRA `(.L_x_2121) ;  /* 0x000005a000000947 */ /* 0x000fca0003800000 */
[C---:B---3--:R-:W-:Y:S01]  /*5820*/  LEA R50, P0, R94.reuse, R120, 0x1 ;  /* 0x000000785e327211 */ /* 0x048fe200078008ff */
[----:B------:R-:W-:Y:S03]  /*5830*/  BSSY B0, `(.L_x_2122) ;  /* 0x0000055000007945 */ /* 0x000fe60003800000 */
[----:B------:R-:W-:Y:S02]  /*5840*/  LEA.HI.X R51, R94, R121, R93, 0x1, P0 ;  /* 0x000000795e337211 */ /* 0x000fe400000f0c5d */
[----:B------:R-:W-:Y:S03]  /*5850*/  ISETP.GE.AND P0, PT, R148, UR4, PT ;  /* 0x0000000494007c0c */ /* 0x000fe6000bf06270 */
[----:B------:R3:W5:Y:S10]  /*5860*/  LDG.E.128 R36, [R50.64] ;  /* 0x0000000632247981 */ /* 0x000774000c1e1d00 */
[----:B------:R-:W-:-:S05]  /*5870*/  @P0 BRA `(.L_x_2123) ;  /* 0x0000050000000947 */ /* 0x000fca0003800000 */
[----:B------:R-:W-:Y:S01]  /*5880*/  ISETP.GE.AND P0, PT, R148, R161, PT ;  /* 0x000000a19400720c */ /* 0x000fe20003f06270 */
[----:B--2---:R-:W-:Y:S01]  /*5890*/  IMAD.MOV.U32 R47, RZ, RZ, R161 ;  /* 0x000000ffff2f7224 */ /* 0x004fe200078e00a1 */
        /* <DEDUP_REMOVED lines=11> */
[C---:B------:R-:W-:Y:S01]  /*5950*/  LEA R16, P1, R47.reuse, R50, 0x1 ;  /* 0x000000322f107211 */ /* 0x040fe200078208ff */
[----:B---3--:R-:W-:Y:S01]  /*5960*/  IMAD.MOV.U32 R50, RZ, RZ, RZ ;  /* 0x000000ffff327224 */ /* 0x008fe200078e00ff */
        /* <DEDUP_REMOVED lines=65> */
.L_x_2123:
[----:B------:R-:W-:Y:S05]  /*5d80*/  BSYNC B0 ;  /* 0x0000000000007941 */ /* 0x000fea0003800000 */
.L_x_2122:
[C---:B------:R-:W-:Y:S04]  /*5d90*/  LEA R2, P0, R158.reuse, R114, 0x1 ;  /* 0x000000729e027211 */ /* 0x040fe800078008ff */
[----:B------:R-:W-:Y:S05]  /*5da0*/  LEA.HI.X R3, R158, R113, R95, 0x1, P0 ;  /* 0x000000719e037211 */ /* 0x000fea00000f0c5f */
[----:B-----5:R4:W-:Y:S04]  /*5db0*/  STG.E.128 [R2.64], R36 ;  /* 0x0000002402007986 */ /* 0x0209e8000c101d06 */
.L_x_2121:
[----:B------:R-:W-:Y:S05]  /*5dc0*/  BSYNC B1 ;  /* 0x0000000000017941 */ /* 0x000fea0003800000 */
.L_x_2120:
[----:B------:R-:W-:Y:S01]  /*5dd0*/  BSSY B1, `(.L_x_2124) ;  /* 0x0000060000017945 */ /* 0x000fe20003800000 */
[----:B------:R-:W-:-:S05]  /*5de0*/  @P4 BRA `(.L_x_2125) ;  /* 0x000005e000004947 */ /* 0x000fca0003800000 */
[----:B---34-:R-:W-:Y:S01]  /*5df0*/  MOV R3, c[0x0][0x288] ;  /* 0x0000a20000037a02 */ /* 0x018fe20000000f00 */
        /* <DEDUP_REMOVED lines=23> */
[----:B------:R-:W3:Y:S01]  /*5f70*/  LDG.E.128 R16, [R16.64] ;  /* 0x0000000610107981 */ /* 0x000ee2000c1e1d00 */
[C---:B------:R-:W-:Y:S04]  /*5f80*/  LEA R168, P1, R47.reuse, R122, 0x1 ;  /* 0x0000007a2fa87211 */ /* 0x040fe800078208ff */
[----:B------:R-:W-:Y:S01]  /*5f90*/  LEA.HI.X R169, R47, R123, R50, 0x1, P1 ;  /* 0x0000007b2fa97211 */ /* 0x000fe200008f0c32 */
[----:B------:R-:W-:Y:S01]  /*5fa0*/  IMAD.MOV.U32 R50, RZ, RZ, RZ ;  /* 0x000000ffff327224 */ /* 0x000fe200078e00ff */
[----:B------:R-:W-:Y:S04]  /*5fb0*/  @P0 IADD3 R50, RZ, -UR18, RZ ;  /* 0x80000012ff320c10 */ /* 0x000fe8000fffe0ff */
[----:B------:R-:W-:Y:S01]  /*5fc0*/  IADD3 R47, P1, R86, R50, RZ ;  /* 0x00000032562f7210 */ /* 0x000fe20007f3e0ff */
[----:B------:R-:W4:Y:S03]  /*5fd0*/  LDG.E.128 R168, [R168.64] ;  /* 0x00000006a8a87981 */ /* 0x000f26000c1e1d00 */
[----:B------:R-:W-:Y:S02]  /*5fe0*/  LEA.HI.X.SX32 R50, R50, R85, 0x1, P1 ;  /* 0x0000005532327211 */ /* 0x000fe400008f0eff */
[C---:B------:R-:W-:Y:S04]  /*5ff0*/  LEA R34, P1, R47.reuse, R124, 0x1 ;  /* 0x0000007c2f227211 */ /* 0x040fe800078208ff */
[----:B------:R-:W-:Y:S05]  /*6000*/  LEA.HI.X R35, R47, R125, R50, 0x1, P1 ;  /* 0x0000007d2f237211 */ /* 0x000fea00008f0c32 */
[----:B--2---:R-:W2:Y:S01]  /*6010*/  LDG.E.128 R52, [R34.64] ;  /* 0x0000000622347981 */ /* 0x004ea2000c1e1d00 */
        /* <DEDUP_REMOVED lines=21> */
[C---:B--2---:R-:W-:Y:S01]  /*6170*/  IMAD.U32 R32, R52.reuse, 0x10000, RZ ;  /* 0x0001000034207824 */ /* 0x044fe200078e00ff */
        /* <DEDUP_REMOVED lines=8> */
[----:B------:R-:W-:Y:S01]  /*6200*/  SHF.L.U32 R43, R55, 0x10, RZ ;  /* 0x00000010372b7819 */ /* 0x000fe200000006ff */
[----:B------:R-:W-:Y:S01]  /*6210*/  FMUL.FTZ R4, R23, R28 ;  /* 0x0000001c17047220 */ /* 0x000fe20000410000 */
[----:B------:R-:W-:Y:S01]  /*6220*/  LOP3.LUT R46, R55, 0xffff0000, RZ, 0xc0, !PT ;  /* 0xffff0000372e7812 */ /* 0x000fe200078ec0ff */
        /* <DEDUP_REMOVED lines=19> */
.L_x_2127:
[----:B------:R-:W-:Y:S05]  /*6360*/  BSYNC B0 ;  /* 0x0000000000007941 */ /* 0x000fea0003800000 */
.L_x_2126:
[----:B------:R-:W-:Y:S02]  /*6370*/  MOV R3, 0xc0 ;  /* 0x000000c000037802 */ /* 0x000fe40000000f00 */
[----:B------:R-:W-:Y:S03]  /*6380*/  MOV R115, R113 ;  /* 0x0000007100737202 */ /* 0x000fe60000000f00 */
[C---:B------:R-:W-:Y:S02]  /*6390*/  IMAD R0, R3.reuse, c[0x0][0x19c], RZ ;  /* 0x0000670003007a24 */ /* 0x040fe400078e02ff */
[----:B------:R-:W-:Y:S05]  /*63a0*/  IMAD.WIDE.U32 R4, R3, c[0x0][0x198], R114 ;  /* 0x0000660003047a25 */ /* 0x000fea00078e0072 */
[----:B------:R-:W-:Y:S05]  /*63b0*/  IADD3 R5, R5, R0, RZ ;  /* 0x0000000005057210 */ /* 0x000fea0007ffe0ff */
[----:B-----5:R3:W-:Y:S02]  /*63c0*/  STG.E.128 [R4.64], R36 ;  /* 0x0000002404007986 */ /* 0x0207e4000c101d06 */
.L_x_2125:
[----:B------:R-:W-:Y:S05]  /*63d0*/  BSYNC B1 ;  /* 0x0000000000017941 */ /* 0x000fea0003800000 */
.L_x_2124:
[----:B------:R-:W-:Y:S01]  /*63e0*/  ISETP.NE.AND P0, PT, R164, RZ, PT ;  /* 0x000000ffa400720c */ /* 0x000fe20003f05270 */
[----:B------:R-:W-:Y:S01]  /*63f0*/  @!UPT UIADD3 URZ, URZ, URZ, URZ ;  /* 0x0000003f3f3ff290 */ /* 0x000fe2000fffe03f */
[----:B------:R-:W-:Y:S11]  /*6400*/  BSSY B1, `(.L_x_2128) ;  /* 0x000005c000017945 */ /* 0x000ff60003800000 */
[----:B------:R-:W-:-:S05]  /*6410*/  @P0 BRA `(.L_x_2129) ;  /* 0x000005a000000947 */ /* 0x000fca0003800000 */
[C---:B------:R-:W-:Y:S01]  /*6420*/  LEA R164, P0, R97.reuse, R120, 0x1 ;  /* 0x0000007861a47211 */ /* 0x040fe200078008ff */
[----:B------:R-:W-:Y:S03]  /*6430*/  BSSY B0, `(.L_x_2130) ;  /* 0x0000055000007945 */ /* 0x000fe60003800000 */
[----:B------:R-:W-:Y:S02]  /*6440*/  LEA.HI.X R165, R97, R121, R96, 0x1, P0 ;  /* 0x0000007961a57211 */ /* 0x000fe400000f0c60 */
[----:B------:R-:W-:Y:S03]  /*6450*/  ISETP.GE.AND P0, PT, R148, UR4, PT ;  /* 0x0000000494007c0c */ /* 0x000fe6000bf06270 */
[----:B---34-:R3:W5:Y:S10]  /*6460*/  LDG.E.128 R36, [R164.64] ;  /* 0x00000006a4247981 */ /* 0x018774000c1e1d00 */
[----:B------:R-:W-:-:S05]  /*6470*/  @P0 BRA `(.L_x_2131) ;  /* 0x0000050000000947 */ /* 0x000fca0003800000 */
[----:B------:R-:W-:Y:S01]  /*6480*/  ISETP.GE.AND P0, PT, R148, R161, PT ;  /* 0x000000a19400720c */ /* 0x000fe20003f06270 */
[----:B------:R-:W-:Y:S01]  /*6490*/  IMAD.MOV.U32 R50, RZ, RZ, RZ ;  /* 0x000000ffff327224 */ /* 0x000fe200078e00ff */
[----:B-----5:R-:W-:Y:S01]  /*64a0*/  LOP3.LUT R33, R36, 0xffff0000, RZ, 0xc0, !PT ;  /* 0xffff000024217812 */ /* 0x020fe200078ec0ff */
[----:B------:R-:W-:Y:S01]  /*64b0*/  IMAD.MOV.U32 R51, RZ, RZ, R161 ;  /* 0x000000ffff337224 */ /* 0x000fe200078e00a1 */
[----:B------:R-:W-:Y:S01]  /*64c0*/  SHF.L.U32 R40, R38, 0x10, RZ ;  /* 0x0000001026287819 */ /* 0x000fe200000006ff */
[----:B------:R-:W-:Y:S01]  /*64d0*/  IMAD.U32 R31, R36, 0x10000, RZ ;  /* 0x00010000241f7824 */ /* 0x000fe200078e00ff */
[----:B------:R-:W-:Y:S01]  /*64e0*/  LOP3.LUT R41, R38, 0xffff0000, RZ, 0xc0, !PT ;  /* 0xffff000026297812 */ /* 0x000fe200078ec0ff */
[C---:B------:R-:W-:Y:S01]  /*64f0*/  IMAD.U32 R36, R37.reuse, 0x10000, RZ ;  /* 0x0001000025247824 */ /* 0x040fe200078e00ff */
[----:B------:R-:W-:Y:S01]  /*6500*/  LOP3.LUT R37, R37, 0xffff0000, RZ, 0xc0, !PT ;  /* 0xffff000025257812 */ /* 0x000fe200078ec0ff */
[C---:B--2---:R-:W-:Y:S01]  /*6510*/  IMAD.U32 R44, R39.reuse, 0x10000, RZ ;  /* 0x00010000272c7824 */ /* 0x044fe200078e00ff */
[----:B------:R-:W-:Y:S03]  /*6520*/  LOP3.LUT R45, R39, 0xffff0000, RZ, 0xc0, !PT ;  /* 0xffff0000272d7812 */ /* 0x000fe600078ec0ff */
[----:B------:R-:W-:Y:S01]  /*6530*/  @P0 IADD3 R51, RZ, -UR18, RZ ;  /* 0x80000012ff330c10 */ /* 0x000fe2000fffe0ff */
[----:B------:R-:W-:Y:S03]  /*6540*/  @P0 IMAD R50, RZ, RZ, -UR18 ;  /* 0x80000012ff320e24 */ /* 0x000fe6000f8e02ff */
[C---:B------:R-:W-:Y:S02]  /*6550*/  LEA R16, P1, R51.reuse, R164, 0x1 ;  /* 0x000000a433107211 */ /* 0x040fe400078208ff */
[----:B------:R-:W-:Y:S02]  /*6560*/  IADD3 R47, P2, R84, R50, RZ ;  /* 0x00000032542f7210 */ /* 0x000fe40007f5e0ff */
[----:B------:R-:W-:Y:S02]  /*6570*/  LEA.HI.X.SX32 R17, R51, R165, 0x1, P1 ;  /* 0x000000a533117211 */ /* 0x000fe400008f0eff */
[C---:B---3--:R-:W-:Y:S02]  /*6580*/  LEA R164, P1, R47.reuse, R122, 0x1 ;  /* 0x0000007a2fa47211 */ /* 0x048fe400078208ff */
        /* <DEDUP_REMOVED lines=29> */
[----:B------:R-:W-:Y:S01]  /*6760*/  @!P0 FADD.FTZ R28, -R28, -RZ ;  /* 0x800000ff1c1c8221 */ /* 0x000fe20000010100 */
[----:B------:R-:W-:Y:S01]  /*6770*/  SHF.L.U32 R15, R19, 0x10, RZ ;  /* 0x00000010130f7819 */ /* 0x000fe200000006ff */
        /* <DEDUP_REMOVED lines=11> */
[C---:B------:R-:W-:Y:S01]  /*6830*/  SHF.L.U32 R43, R55.reuse, 0x10, RZ ;  /* 0x00000010372b7819 */ /* 0x040fe200000006ff */
[----:B------:R-:W-:Y:S01]  /*6840*/  @!P0 FADD.FTZ R22, -R22, -RZ ;  /* 0x800000ff16168221 */ /* 0x000fe20000010100 */
[----:B------:R-:W-:Y:S01]  /*6850*/  LOP3.LUT R46, R55, 0xffff0000, RZ, 0xc0, !PT ;  /* 0xffff0000372e7812 */ /* 0x000fe200078ec0ff */
        /* <DEDUP_REMOVED lines=18> */
.L_x_2131:
[----:B------:R-:W-:Y:S05]  /*6980*/  BSYNC B0 ;  /* 0x0000000000007941 */ /* 0x000fea0003800000 */
.L_x_2130:
[C---:B------:R-:W-:Y:S04]  /*6990*/  LEA R2, P0, R162.reuse, R114, 0x1 ;  /* 0x00000072a2027211 */ /* 0x040fe800078008ff */
[----:B------:R-:W-:Y:S05]  /*69a0*/  LEA.HI.X R3, R162, R113, R98, 0x1, P0 ;  /* 0x00000071a2037211 */ /* 0x000fea00000f0c62 */
[----:B-----5:R4:W-:Y:S04]  /*69b0*/  STG.E.128 [R2.64], R36 ;  /* 0x0000002402007986 */ /* 0x0209e8000c101d06 */
.L_x_2129:
[----:B------:R-:W-:Y:S05]  /*69c0*/  BSYNC B1 ;  /* 0x0000000000017941 */ /* 0x000fea0003800000 */
.L_x_2128:
[----:B------:R-:W-:Y:S01]  /*69d0*/  BSSY B1, `(.L_x_2132) ;  /* 0x0000060000017945 */ /* 0x000fe20003800000 */
[----:B------:R-:W-:-:S05]  /*69e0*/  @P5 BRA `(.L_x_2133) ;  /* 0x000005e000005947 */ /* 0x000fca0003800000 */
[----:B---34-:R-:W-:Y:S01]  /*69f0*/  MOV R3, c[0x0][0x288] ;  /* 0x0000a20000037a02 */ /* 0x018fe20000000f00 */
        /* <DEDUP_REMOVED lines=86> */
.L_x_2135:
[----:B------:R-:W-:Y:S05]  /*6f60*/  BSYNC B0 ;  /* 0x0000000000007941 */ /* 0x000fea0003800000 */
.L_x_2134:
[----:B------:R-:W-:Y:S02]  /*6f70*/  MOV R3, 0x140 ;  /* 0x0000014000037802 */ /* 0x000fe40000000f00 */
[----:B--2---:R-:W-:Y:S03]  /*6f80*/  MOV R115, R113 ;  /* 0x0000007100737202 */ /* 0x004fe60000000f00 */
[C---:B------:R-:W-:Y:S02]  /*6f90*/  IMAD R0, R3.reuse, c[0x0][0x19c], RZ ;  /* 0x0000670003007a24 */ /* 0x040fe400078e02ff */
[----:B------:R-:W-:Y:S05]  /*6fa0*/  IMAD.WIDE.U32 R4, R3, c[0x0][0x198], R114 ;  /* 0x0000660003047a25 */ /* 0x000fea00078e0072 */
[----:B------:R-:W-:Y:S05]  /*6fb0*/  IADD3 R5, R5, R0, RZ ;  /* 0x0000000005057210 */ /* 0x000fea0007ffe0ff */
[----:B-----5:R2:W-:Y:S02]  /*6fc0*/  STG.E.128 [R4.64], R36 ;  /* 0x0000002404007986 */ /* 0x0205e4000c101d06 */
.L_x_2133:
[----:B------:R-:W-:Y:S05]  /*6fd0*/  BSYNC B1 ;  /* 0x0000000000017941 */ /* 0x000fea0003800000 */
.L_x_2132:
[----:B------:R-:W-:Y:S01]  /*6fe0*/  BSSY B1, `(.L_x_2136) ;  /* 0x0000060000017945 */ /* 0x000fe20003800000 */
[----:B------:R-:W-:-:S05]  /*6ff0*/  @P6 BRA `(.L_x_2137) ;  /* 0x000005e000006947 */ /* 0x000fca0003800000 */
[----:B---34-:R-:W-:Y:S01]  /*7000*/  MOV R3, c[0x0][0x288] ;  /* 0x0000a20000037a02 */ /* 0x018fe20000000f00 */
[----:B------:R-:W-:Y:S01]  /*7010*/  BSSY B0, `(.L_x_2138) ;  /* 0x0000056000007945 */ /* 0x000fe20003800000 */
[----:B------:R-:W-:Y:S03]  /*7020*/  ISETP.GE.AND P0, PT, R148, UR4, PT ;  /* 0x0000000494007c0c */ /* 0x000fe6000bf06270 */
[----:B------:R-:W-:Y:S05]  /*7030*/  IMAD.WIDE.U32 R164, R3, 0x180, R120 ;  /* 0x0000018003a47825 */ /* 0x000fea00078e0078 */
[----:B------:R-:W-:Y:S05]  /*7040*/  IADD3 R165, R165, UR24, RZ ;  /* 0x00000018a5a57c10 */ /* 0x000fea000fffe0ff */
[----:B--2---:R2:W5:Y:S01]  /*7050*/  LDG.E.128 R36, [R164.64] ;  /* 0x00000006a4247981 */ /* 0x004562000c1e1d00 */
        /* <DEDUP_REMOVED lines=81> */
.L_x_2139:
[----:B------:R-:W-:Y:S05]  /*7570*/  BSYNC B0 ;  /* 0x0000000000007941 */ /* 0x000fea0003800000 */
.L_x_2138:
[----:B------:R-:W-:Y:S02]  /*7580*/  MOV R3, 0x180 ;  /* 0x0000018000037802 */ /* 0x000fe40000000f00 */
[----:B------:R-:W-:Y:S03]  /*7590*/  MOV R115, R113 ;  /* 0x0000007100737202 */ /* 0x000fe60000000f00 */
[C---:B------:R-:W-:Y:S02]  /*75a0*/  IMAD R0, R3.reuse, c[0x0][0x19c], RZ ;  /* 0x0000670003007a24 */ /* 0x040fe400078e02ff */
[----:B------:R-:W-:Y:S05]  /*75b0*/  IMAD.WIDE.U32 R4, R3, c[0x0][0x198], R114 ;  /* 0x0000660003047a25 */ /* 0x000fea00078e0072 */
[----:B------:R-:W-:Y:S05]  /*75c0*/  IADD3 R5, R5, R0, RZ ;  /* 0x0000000005057210 */ /* 0x000fea0007ffe0ff */
[----:B-----5:R3:W-:Y:S02]  /*75d0*/  STG.E.128 [R4.64], R36 ;  /* 0x0000002404007986 */ /* 0x0207e4000c101d06 */
.L_x_2137:
[----:B------:R-:W-:Y:S05]  /*75e0*/  BSYNC B1 ;  /* 0x0000000000017941 */ /* 0x000fea0003800000 */
.L_x_2136:
[----:B------:R-:W-:Y:S01]  /*75f0*/  ISETP.NE.AND P0, PT, R160, RZ, PT ;  /* 0x000000ffa000720c */ /* 0x000fe20003f05270 */
[----:B------:R-:W-:Y:S01]  /*7600*/  @!UPT UIADD3 URZ, URZ, URZ, URZ ;  /* 0x0000003f3f3ff290 */ /* 0x000fe2000fffe03f */
[----:B------:R-:W-:Y:S11]  /*7610*/  BSSY B1, `(.L_x_2140) ;  /* 0x000005f000017945 */ /* 0x000ff60003800000 */
        /* <DEDUP_REMOVED lines=10> */
[----:B-----5:R-:W-:Y:S01]  /*76c0*/  SHF.L.U32 R31, R36, 0x10, RZ ;  /* 0x00000010241f7819 */ /* 0x020fe200000006ff */
[----:B------:R-:W-:Y:S01]  /*76d0*/  IMAD.U32 R40, R38, 0x10000, RZ ;  /* 0x0001000026287824 */ /* 0x000fe200078e00ff */
        /* <DEDUP_REMOVED lines=8> */
[C---:B------:R-:W-:Y:S02]  /*7760*/  LEA R16, P1, R161.reuse, R164, 0x1 ;  /* 0x000000a4a1107211 */ /* 0x040fe400078208ff */
[----:B------:R-:W-:Y:S02]  /*7770*/  IADD3 R47, P2, R78, R50, RZ ;  /* 0x000000324e2f7210 */ /* 0x000fe40007f5e0ff */
[----:B------:R-:W-:Y:S02]  /*7780*/  LEA.HI.X.SX32 R17, R161, R165, 0x1, P1 ;  /* 0x000000a5a1117211 */ /* 0x000fe400008f0eff */
[C---:B--2---:R-:W-:Y:S02]  /*7790*/  LEA R164, P1, R47.reuse, R122, 0x1 ;  /* 0x0000007a2fa47211 */ /* 0x044fe400078208ff */
        /* <DEDUP_REMOVED lines=63> */
.L_x_2143:
[----:B------:R-:W-:Y:S05]  /*7b90*/  BSYNC B0 ;  /* 0x0000000000007941 */ /* 0x000fea0003800000 */
.L_x_2142:
[----:B------:R-:W-:Y:S02]  /*7ba0*/  MOV R3, 0x1c0 ;  /* 0x000001c000037802 */ /* 0x000fe40000000f00 */
[----:B------:R-:W-:Y:S03]  /*7bb0*/  MOV R115, R113 ;  /* 0x0000007100737202 */ /* 0x000fe60000000f00 */
[C---:B------:R-:W-:Y:S02]  /*7bc0*/  IMAD R0, R3.reuse, c[0x0][0x19c], RZ ;  /* 0x0000670003007a24 */ /* 0x040fe400078e02ff */
[----:B------:R-:W-:Y:S05]  /*7bd0*/  IMAD.WIDE.U32 R4, R3, c[0x0][0x198], R114 ;  /* 0x0000660003047a25 */ /* 0x000fea00078e0072 */
[----:B------:R-:W-:Y:S05]  /*7be0*/  IADD3 R5, R5, R0, RZ ;  /* 0x0000000005057210 */ /* 0x000fea0007ffe0ff */
[----:B-----5:R3:W-:Y:S02]  /*7bf0*/  STG.E.128 [R4.64], R36 ;  /* 0x0000002404007986 */ /* 0x0207e4000c101d06 */
.L_x_2141:
[----:B------:R-:W-:Y:S05]  /*7c00*/  BSYNC B1 ;  /* 0x0000000000017941 */ /* 0x000fea0003800000 */
.L_x_2140:
[----:B---34-:R-:W-:Y:S01]  /*7c10*/  IMAD.MOV.U32 R3, RZ, RZ, c[0x0][0x230] ;  /* 0x00008c00ff037624 */ /* 0x018fe200078e00ff */
[----:B------:R-:W-:Y:S03]  /*7c20*/  ULDC UR4, c[0x0][0x230] ;  /* 0x00008c0000047ab9 */ /* 0x000fe60000000800 */
[----:B------:R-:W-:Y:S05]  /*7c30*/  IMAD.U32 R3, R3, -0x80, RZ ;  /* 0xffffff8003037824 */ /* 0x000fea00078e00ff */
[C---:B------:R-:W-:Y:S02]  /*7c40*/  LEA R124, P1, R3.reuse, R124, 0x1 ;  /* 0x0000007c037c7211 */ /* 0x040fe400078208ff */
[C---:B------:R-:W-:Y:S02]  /*7c50*/  LEA R122, P0, R3.reuse, R122, 0x1 ;  /* 0x0000007a037a7211 */ /* 0x040fe400078008ff */
[C---:B------:R-:W-:Y:S02]  /*7c60*/  LEA.HI.X.SX32 R125, R3.reuse, R125, 0x1, P1 ;  /* 0x0000007d037d7211 */ /* 0x040fe400008f0eff */
[----:B------:R-:W-:Y:S01]  /*7c70*/  LEA.HI.X.SX32 R123, R3, R123, 0x1, P0 ;  /* 0x0000007b037b7211 */ /* 0x000fe200000f0eff */
[----:B------:R-:W-:-:S05]  /*7c80*/  BRA `(.L_x_2111) ;  /* 0x0000049000007947 */ /* 0x000fca0003800000 */
.L_x_2093:
[----:B------:R-:W-:Y:S01]  /*7c90*/  @!P4 IMAD.MOV.U32 R0, RZ, RZ, c[0x0][0x28c] ;  /* 0x0000a300ff00c624 */ /* 0x000fe200078e00ff */
[----:B---3--:R-:W2:Y:S01]  /*7ca0*/  @!P1 LDG.E.128 R4, [R120.64] ;  /* 0x0000000678049981 */ /* 0x008ea2000c1e1d00 */
[C---:B------:R-:W-:Y:S01]  /*7cb0*/  @!P3 LEA R20, P0, R127.reuse, R120, 0x1 ;  /* 0x000000787f14b211 */ /* 0x040fe200078008ff */
[----:B------:R-:W-:Y:S01]  /*7cc0*/  UMOV UR4, URZ ;  /* 0x0000003f00047c82 */ /* 0x000fe20008000000 */
[----:B------:R-:W-:Y:S01]  /*7cd0*/  @!P4 IMAD R0, R0, 0xc0, RZ ;  /* 0x000000c00000c824 */ /* 0x000fe200078e02ff */
[----:B------:R-:W-:Y:S02]  /*7ce0*/  @!P1 MOV R115, R113 ;  /* 0x0000007100739202 */ /* 0x000fe40000000f00 */
[----:B------:R-:W-:Y:S02]  /*7cf0*/  @!P3 LEA.HI.X R21, R127, R121, R126, 0x1, P0 ;  /* 0x000000797f15b211 */ /* 0x000fe400000f0c7e */
[----:B------:R-:W-:Y:S02]  /*7d00*/  ISETP.NE.AND P2, PT, R165, RZ, PT ;  /* 0x000000ffa500720c */ /* 0x000fe40003f45270 */
[C---:B------:R-:W-:Y:S02]  /*7d10*/  @!P3 LEA R26, P0, R59.reuse, R114, 0x1 ;  /* 0x000000723b1ab211 */ /* 0x040fe400078008ff */
[----:B------:R-:W-:Y:S02]  /*7d20*/  @!P4 MOV R3, c[0x0][0x288] ;  /* 0x0000a2000003ca02 */ /* 0x000fe40000000f00 */
[----:B------:R-:W-:Y:S02]  /*7d30*/  @!P3 LEA.HI.X R27, R59, R113, R58, 0x1, P0 ;  /* 0x000000713b1bb211 */ /* 0x000fe400000f0c3a */
[----:B------:R-:W-:Y:S01]  /*7d40*/  @!P5 MOV R15, 0x140 ;  /* 0x00000140000fd802 */ /* 0x000fe20000000f00 */
[----:B------:R-:W-:Y:S04]  /*7d50*/  @!P4 IMAD.WIDE.U32 R2, R3, 0xc0, R120 ;  /* 0x000000c00302c825 */ /* 0x000fe800078e0078 */
[C---:B------:R-:W-:Y:S02]  /*7d60*/  @!P2 LEA R16, P0, R94.reuse, R120, 0x1 ;  /* 0x000000785e10a211 */ /* 0x040fe400078008ff */
[----:B------:R-:W-:Y:S02]  /*7d70*/  @!P4 IADD3 R3, R3, R0, RZ ;  /* 0x000000000303c210 */ /* 0x000fe40007ffe0ff */
[----:B------:R-:W-:Y:S02]  /*7d80*/  @!P2 LEA.HI.X R17, R94, R121, R93, 0x1, P0 ;  /* 0x000000795e11a211 */ /* 0x000fe400000f0c5d */
[C---:B------:R-:W-:Y:S04]  /*7d90*/  @!P2 LEA R24, P0, R158.reuse, R114, 0x1 ;  /* 0x000000729e18a211 */ /* 0x040fe800078008ff */
[-C--:B------:R-:W-:Y:S01]  /*7da0*/  @!P2 LEA.HI.X R25, R158, R113.reuse, R95, 0x1, P0 ;  /* 0x000000719e19a211 */ /* 0x080fe200000f0c5f */
[----:B--2---:R1:W-:Y:S01]  /*7db0*/  @!P1 STG.E.128 [R114.64], R4 ;  /* 0x0000000472009986 */ /* 0x0043e2000c101d06 */
[----:B------:R-:W-:Y:S03]  /*7dc0*/  ISETP.NE.AND P1, PT, R164, RZ, PT ;  /* 0x000000ffa400720c */ /* 0x000fe60003f25270 */
[----:B------:R-:W2:Y:S01]  /*7dd0*/  @!P3 LDG.E.128 R20, [R20.64] ;  /* 0x000000061414b981 */ /* 0x000ea2000c1e1d00 */
[----:B-1----:R-:W-:Y:S03]  /*7de0*/  @!P4 MOV R115, R113 ;  /* 0x000000710073c202 */ /* 0x002fe60000000f00 */
[----:B--2---:R1:W-:Y:S04]  /*7df0*/  @!P3 STG.E.128 [R26.64], R20 ;  /* 0x000000141a00b986 */ /* 0x0043e8000c101d06 */
[----:B------:R-:W2:Y:S02]  /*7e00*/  @!P2 LDG.E.128 R16, [R16.64] ;  /* 0x000000061010a981 */ /* 0x000ea4000c1e1d00 */
[C---:B-1----:R-:W-:Y:S04]  /*7e10*/  @!P1 LEA R20, P0, R97.reuse, R120, 0x1 ;  /* 0x0000007861149211 */ /* 0x042fe800078008ff */
[----:B------:R-:W-:Y:S01]  /*7e20*/  @!P1 LEA.HI.X R21, R97, R121, R96, 0x1, P0 ;  /* 0x0000007961159211 */ /* 0x000fe200000f0c60 */
[----:B--2---:R1:W-:Y:S01]  /*7e30*/  @!P2 STG.E.128 [R24.64], R16 ;  /* 0x000000101800a986 */ /* 0x0043e2000c101d06 */
[----:B------:R-:W-:Y:S03]  /*7e40*/  ISETP.NE.AND P2, PT, R160, RZ, PT ;  /* 0x000000ffa000720c */ /* 0x000fe60003f45270 */
[----:B------:R2:W3:Y:S02]  /*7e50*/  @!P4 LDG.E.128 R4, [R2.64] ;  /* 0x000000060204c981 */ /* 0x0004e4000c1e1d00 */
[----:B--2---:R-:W-:Y:S04]  /*7e60*/  @!P4 IMAD.MOV.U32 R3, RZ, RZ, 0xc0 ;  /* 0x000000c0ff03c424 */ /* 0x004fe800078e00ff */
[C---:B------:R-:W-:Y:S01]  /*7e70*/  @!P4 IMAD.WIDE.U32 R22, R3.reuse, c[0x0][0x198], R114 ;  /* 0x000066000316ca25 */ /* 0x040fe200078e0072 */
[-C--:B------:R-:W-:Y:S03]  /*7e80*/  @!P5 MOV R115, R113.reuse ;  /* 0x000000710073d202 */ /* 0x080fe60000000f00 */
[----:B------:R-:W-:Y:S01]  /*7e90*/  @!P4 IMAD R0, R3, c[0x0][0x19c], RZ ;  /* 0x000067000300ca24 */ /* 0x000fe200078e02ff */
[----:B------:R-:W-:Y:S03]  /*7ea0*/  @!P5 MOV R3, c[0x0][0x288] ;  /* 0x0000a2000003da02 */ /* 0x000fe60000000f00 */
[----:B------:R-:W-:Y:S02]  /*7eb0*/  @!P4 IMAD.IADD R23, R23, 0x1, R0 ;  /* 0x000000011717c824 */ /* 0x000fe400078e0200 */
[----:B------:R-:W-:Y:S02]  /*7ec0*/  @!P5 IMAD.MOV.U32 R0, RZ, RZ, c[0x0][0x28c] ;  /* 0x0000a300ff00d624 */ /* 0x000fe400078e00ff */
[----:B------:R-:W-:Y:S04]  /*7ed0*/  @!P5 IMAD.WIDE.U32 R2, R3, 0x140, R120 ;  /* 0x000001400302d825 */ /* 0x000fe800078e0078 */
[----:B------:R-:W-:Y:S05]  /*7ee0*/  @!P5 IMAD R0, R0, 0x140, RZ ;  /* 0x000001400000d824 */ /* 0x000fea00078e02ff */
[----:B------:R-:W-:Y:S01]  /*7ef0*/  @!P5 IADD3 R3, R3, R0, RZ ;  /* 0x000000000303d210 */ /* 0x000fe20007ffe0ff */
[----:B------:R-:W-:Y:S04]  /*7f00*/  @!P6 IMAD.MOV.U32 R0, RZ, RZ, c[0x0][0x28c] ;  /* 0x0000a300ff00e624 */ /* 0x000fe800078e00ff */
[----:B------:R-:W-:Y:S01]  /*7f10*/  @!P6 IMAD R0, R0, 0x180, RZ ;  /* 0x000001800000e824 */ /* 0x000fe200078e02ff */
[----:B---3--:R2:W-:Y:S04]  /*7f20*/  @!P4 STG.E.128 [R22.64], R4 ;  /* 0x000000041600c986 */ /* 0x0085e8000c101d06 */
[----:B-1----:R1:W3:Y:S02]  /*7f30*/  @!P1 LDG.E.128 R16, [R20.64] ;  /* 0x0000000614109981 */ /* 0x0022e4000c1e1d00 */
[C---:B-1----:R-:W-:Y:S01]  /*7f40*/  @!P5 IMAD.WIDE.U32 R20, R15.reuse, c[0x0][0x198], R114 ;  /* 0x000066000f14da25 */ /* 0x042fe200078e0072 */
[-C--:B------:R-:W-:Y:S03]  /*7f50*/  @!P6 MOV R115, R113.reuse ;  /* 0x000000710073e202 */ /* 0x080fe60000000f00 */
[----:B------:R-:W-:Y:S01]  /*7f60*/  @!P5 IMAD R15, R15, c[0x0][0x19c], RZ ;  /* 0x000067000f0fda24 */ /* 0x000fe200078e02ff */
[C---:B--2---:R-:W-:Y:S03]  /*7f70*/  @!P1 LEA R22, P0, R162.reuse, R114, 0x1 ;  /* 0x00000072a2169211 */ /* 0x044fe600078008ff */
[----:B------:R-:W-:Y:S01]  /*7f80*/  @!P5 IMAD.IADD R21, R21, 0x1, R15 ;  /* 0x000000011515d824 */ /* 0x000fe200078e020f */
[-C--:B------:R-:W-:Y:S02]  /*7f90*/  @!P1 LEA.HI.X R23, R162, R113.reuse, R98, 0x1, P0 ;  /* 0x00000071a2179211 */ /* 0x080fe400000f0c62 */
[----:B------:R-:W-:Y:S03]  /*7fa0*/  @!P6 MOV R15, 0x180 ;  /* 0x00000180000fe802 */ /* 0x000fe60000000f00 */
[----:B---3--:R1:W-:Y:S04]  /*7fb0*/  @!P1 STG.E.128 [R22.64], R16 ;  /* 0x0000001016009986 */ /* 0x0083e8000c101d06 */
[----:B------:R2:W3:Y:S02]  /*7fc0*/  @!P5 LDG.E.128 R4, [R2.64] ;  /* 0x000000060204d981 */ /* 0x0004e4000c1e1d00 */
[----:B--2---:R-:W-:Y:S04]  /*7fd0*/  @!P6 IMAD.MOV.U32 R3, RZ, RZ, c[0x0][0x288] ;  /* 0x0000a200ff03e624 */ /* 0x004fe800078e00ff */
        /* <DEDUP_REMOVED lines=8> */
[----:B--2---:R-:W-:Y:S01]  /*8060*/  @!P6 IMAD.WIDE.U32 R20, R15, c[0x0][0x198], R114 ;  /* 0x000066000f14ea25 */ /* 0x004fe200078e0072 */
[----:B------:R-:W-:Y:S02]  /*8070*/  @!P2 IADD3 R3, R3, R0, RZ ;  /* 0x000000000303a210 */ /* 0x000fe40007ffe0ff */
[----:B------:R-:W-:Y:S01]  /*8080*/  @!P2 MOV R115, R113 ;  /* 0x000000710073a202 */ /* 0x000fe20000000f00 */
[----:B------:R-:W-:Y:S04]  /*8090*/  @!P6 IMAD R15, R15, c[0x0][0x19c], RZ ;  /* 0x000067000f0fea24 */ /* 0x000fe800078e02ff */
[----:B------:R-:W-:Y:S05]  /*80a0*/  @!P6 IMAD.IADD R21, R21, 0x1, R15 ;  /* 0x000000011515e824 */ /* 0x000fea00078e020f */
[----:B---3--:R1:W-:Y:S04]  /*80b0*/  @!P6 STG.E.128 [R20.64], R16 ;  /* 0x000000101400e986 */ /* 0x0083e8000c101d06 */
[----:B------:R2:W3:Y:S02]  /*80c0*/  @!P2 LDG.E.128 R4, [R2.64] ;  /* 0x000000060204a981 */ /* 0x0004e4000c1e1d00 */
[----:B--2---:R-:W-:Y:S04]  /*80d0*/  @!P2 IMAD.MOV.U32 R3, RZ, RZ, 0x1c0 ;  /* 0x000001c0ff03a424 */ /* 0x004fe800078e00ff */
[C---:B------:R-:W-:Y:S04]  /*80e0*/  @!P2 IMAD.WIDE.U32 R22, R3.reuse, c[0x0][0x198], R114 ;  /* 0x000066000316aa25 */ /* 0x040fe800078e0072 */
[----:B------:R-:W-:Y:S04]  /*80f0*/  @!P2 IMAD R0, R3, c[0x0][0x19c], RZ ;  /* 0x000067000300aa24 */ /* 0x000fe800078e02ff */
[----:B------:R-:W-:Y:S05]  /*8100*/  @!P2 IMAD.IADD R23, R23, 0x1, R0 ;  /* 0x000000011717a824 */ /* 0x000fea00078e0200 */
[----:B---3--:R1:W-:Y:S02]  /*8110*/  @!P2 STG.E.128 [R22.64], R4 ;  /* 0x000000041600a986 */ /* 0x0083e4000c101d06 */
.L_x_2111:
[----:B------:R-:W-:Y:S01]  /*8120*/  PLOP3.LUT P0, PT, PT, PT, UP2, 0x40, 0x0 ;  /* 0x000000000000781c */ /* 0x000fe20003f0e828 */
[----:B------:R-:W-:Y:S04]  /*8130*/  IMAD.MOV.U32 R0, RZ, RZ, c[0x0][0x288] ;  /* 0x0000a200ff007624 */ /* 0x000fe800078e00ff */
[----:B------:R-:W-:Y:S05]  /*8140*/  IMAD.U32 R3, R0, -0x100, RZ ;  /* 0xffffff0000037824 */ /* 0x000fea00078e00ff */
[C---:B-1----:R-:W-:Y:S04]  /*8150*/  LEA R120, P1, R3.reuse, R120, 0x1 ;  /* 0x0000007803787211 */ /* 0x042fe800078208ff */
[----:B------:R-:W-:Y:S01]  /*8160*/  LEA.HI.X.SX32 R121, R3, R121, 0x1, P1 ;  /* 0x0000007903797211 */ /* 0x000fe200008f0eff */
[----:B------:R-:W-:-:S05]  /*8170*/  @P0 BRA `(.L_x_2144) ;  /* 0x000004b000000947 */ /* 0x000fca0003800000 */
[----:B------:R-:W-:Y:S04]  /*8180*/  IADD3 R0, R12, -0x1, RZ ;  /* 0xffffffff0c007810 */ /* 0x000fe80007ffe0ff */
[----:B------:R-:W-:Y:S11]  /*8190*/  ISETP.GT.AND P0, PT, R0, R91, PT ;  /* 0x0000005b0000720c */ /* 0x000ff60003f04270 */
[----:B------:R-:W-:Y:S02]  /*81a0*/  @!UPT UIADD3 URZ, URZ, URZ, URZ ;  /* 0x0000003f3f3ff290 */ /* 0x000fe4000fffe03f */
[----:B------:R-:W-:-:S05]  /*81b0*/  @!P0 BRA `(.L_x_2145) ;  /* 0x0000050000008947 */ /* 0x000fca0003800000 */
[----:B------:R-:W-:Y:S01]  /*81c0*/  IMAD.MOV.U32 R18, RZ, RZ, RZ ;  /* 0x000000ffff127224 */ /* 0x000fe200078e00ff */
[----:B--2---:R-:W-:Y:S02]  /*81d0*/  IABS R5, c[0x0][0x2d0] ;  /* 0x0000b40000057a13 */ /* 0x004fe40000000000 */
        /* <DEDUP_REMOVED lines=69> */
.L_x_2144:
[----:B--2---:R-:W-:Y:S01]  /*8630*/  MOV R115, R113 ;  /* 0x0000007100737202 */ /* 0x004fe20000000f00 */
[----:B------:R-:W-:Y:S02]  /*8640*/  IMAD.MOV.U32 R2, RZ, RZ, c[0x0][0x1a0] ;  /* 0x00006800ff027624 */ /* 0x000fe400078e00ff */
[----:B------:R-:W-:Y:S03]  /*8650*/  IMAD.MOV.U32 R0, RZ, RZ, c[0x0][0x198] ;  /* 0x00006600ff007624 */ /* 0x000fe600078e00ff */
[----:B------:R-:W-:Y:S01]  /*8660*/  LEA R3, -R2, RZ, 0x8 ;  /* 0x000000ff02037211 */ /* 0x000fe200078e41ff */
[----:B------:R-:W-:Y:S03]  /*8670*/  IMAD.U32 R5, R0, -0x100, RZ ;  /* 0xffffff0000057824 */ /* 0x000fe600078e00ff */
[----:B------:R-:W-:Y:S02]  /*8680*/  LEA R116, P1, R3, R116, 0x1 ;  /* 0x0000007403747211 */ /* 0x000fe400078208ff */
[----:B------:R-:W-:Y:S02]  /*8690*/  LEA R114, P0, R5, R114, 0x1 ;  /* 0x0000007205727211 */ /* 0x000fe400078008ff */
[----:B------:R-:W-:Y:S02]  /*86a0*/  LEA.HI.X.SX32 R117, R3, R117, 0x1, P1 ;  /* 0x0000007503757211 */ /* 0x000fe400008f0eff */
[----:B------:R-:W-:Y:S02]  /*86b0*/  LEA.HI.X.SX32 R113, R5, R115, 0x1, P0 ;  /* 0x0000007305717211 */ /* 0x000fe400000f0eff */
.L_x_2145:
[----:B------:R-:W-:Y:S04]  /*86c0*/  IADD3 R12, R12, -0x1, RZ ;  /* 0xffffffff0c0c7810 */ /* 0x000fe80007ffe0ff */
[----:B------:R-:W-:Y:S11]  /*86d0*/  ISETP.GT.AND P0, PT, R12, R91, PT ;  /* 0x0000005b0c00720c */ /* 0x000ff60003f04270 */
[----:B------:R-:W-:Y:S02]  /*86e0*/  @!UPT UIADD3 URZ, URZ, URZ, URZ ;  /* 0x0000003f3f3ff290 */ /* 0x000fe4000fffe03f */
[----:B------:R-:W-:-:S05]  /*86f0*/  @P0 BRA `(.L_x_2146) ;  /* 0xffffa1c000000947 */ /* 0x000fca000383ffff */
.L_x_2092:
        /* <DEDUP_REMOVED lines=11> */
[----:B------:R-:W3:Y:S01]  /*87b0*/  @P0 LDG.E R144, [R144.64] ;  /* 0x0000000690900981 */ /* 0x000ee2000c1e1900 */
[----:B------:R-:W-:Y:S01]  /*87c0*/  UMOV UR18, URZ ;  /* 0x0000003f00127c82 */ /* 0x000fe20008000000 */
[----:B------:R-:W-:Y:S01]  /*87d0*/  LEA R12, P3, R146, c[0x0][0x160], 0x1 ;  /* 0x00005800920c7a11 */ /* 0x000fe200078608ff */
[----:B------:R-:W-:-:S03]  /*87e0*/  IMAD.SHL.U32 R11, R73, 0x20, RZ ;  /* 0x00000020490b7824 */ /* 0x000fc600078e00ff */
[C---:B------:R-:W-:Y:S01]  /*87f0*/  LEA.HI.X R13, R146.reuse, c[0x0][0x164], R69, 0x1, P3 ;  /* 0x00005900920d7a11 */ /* 0x040fe200018f0c45 */
[----:B---3--:R-:W1:Y:S01]  /*8800*/  @P0 R2UR UR18, R144 ;  /* 0x00000000901203c2 */ /* 0x008e6200000e0000 */
        /* <DEDUP_REMOVED lines=8> */
[----:B--2---:R-:W-:-:S05]  /*8890*/  IMAD R5, R73, UR18, RZ ;  /* 0x0000001249057c24 */ /* 0x004fca000f8e02ff */
[-C--:B------:R-:W-:Y:S02]  /*88a0*/  IADD3 R74, P2, R74, R5.reuse, RZ ;  /* 0x000000054a4a7210 */ /* 0x080fe40007f5e0ff */
[----:B-----5:R-:W-:Y:S02]  /*88b0*/  IADD3 R0, P1, R72, R5, RZ ;  /* 0x0000000548007210 */ /* 0x020fe40007f3e0ff */
        /* <DEDUP_REMOVED lines=27> */
[C---:B------:R-:W-:Y:S01]  /*8a70*/  IMAD.U32 R10, R15.reuse, 0x10000, RZ ;  /* 0x000100000f0a7824 */ /* 0x040fe200078e00ff */
[----:B------:R-:W-:Y:S02]  /*8a80*/  LOP3.LUT R8, R15, 0xffff0000, RZ, 0xc0, !PT ;  /* 0xffff00000f087812 */ /* 0x000fe400078ec0ff */
[----:B------:R-:W-:-:S02]  /*8a90*/  SHF.L.U32 R7, R12, 0x10, RZ ;  /* 0x000000100c077819 */ /* 0x000fc400000006ff */
[----:B------:R-:W-:Y:S02]  /*8aa0*/  LOP3.LUT R16, R12, 0xffff0000, RZ, 0xc0, !PT ;  /* 0xffff00000c107812 */ /* 0x000fe400078ec0ff */
        /* <DEDUP_REMOVED lines=18> */
[----:B------:R-:W-:-:S02]  /*8bd0*/  FFMA.FTZ R15, R6, R21, -R15 ;  /* 0x00000015060f7223 */ /* 0x000fc4000001080f */
[----:B------:R-:W-:Y:S02]  /*8be0*/  IMAD.U32 R4, R4, 0x10000, RZ ;  /* 0x0001000004047824 */ /* 0x000fe400078e00ff */
[----:B------:R-:W-:Y:S01]  /*8bf0*/  FMUL.FTZ R3, R12, R3 ;  /* 0x000000030c037220 */ /* 0x000fe20000410000 */
[----:B------:R-:W-:Y:S01]  /*8c00*/  F2FP.BF16.PACK_AB R18, R18, R15 ;  /* 0x0000000f1212723e */ /* 0x000fe200000010ff */
[----:B------:R-:W-:Y:S02]  /*8c10*/  FFMA.FTZ R13, R10, R19, -R13 ;  /* 0x000000130a0d7223 */ /* 0x000fe4000001080d */
[-C--:B------:R-:W-:Y:S02]  /*8c20*/  FFMA.FTZ R0, R7, R4.reuse, -R0 ;  /* 0x0000000407007223 */ /* 0x080fe40000010800 */
[----:B------:R-:W-:Y:S01]  /*8c30*/  FFMA.FTZ R17, R16, R4, R17 ;  /* 0x0000000410117223 */ /* 0x000fe20000010011 */
[----:B------:R-:W-:Y:S01]  /*8c40*/  F2FP.BF16.PACK_AB R15, R8, R13 ;  /* 0x0000000d080f723e */ /* 0x000fe200000010ff */
[-C--:B------:R-:W-:Y:S01]  /*8c50*/  FFMA.FTZ R2, R12, R5.reuse, -R2 ;  /* 0x000000050c027223 */ /* 0x080fe20000010802 */
[----:B------:R-:W-:Y:S01]  /*8c60*/  MOV R13, R18 ;  /* 0x00000012000d7202 */ /* 0x000fe20000000f00 */
[----:B------:R-:W-:Y:S01]  /*8c70*/  FFMA.FTZ R3, R14, R5, R3 ;  /* 0x000000050e037223 */ /* 0x000fe20000010003 */
[----:B------:R-:W-:-:S04]  /*8c80*/  F2FP.BF16.PACK_AB R12, R17, R0 ;  /* 0x00000000110c723e */ /* 0x000fc800000010ff */
[----:B------:R-:W-:Y:S02]  /*8c90*/  F2FP.BF16.PACK_AB R14, R3, R2 ;  /* 0x00000002030e723e */ /* 0x000fe400000010ff */
.L_x_2153:
[----:B------:R-:W-:Y:S05]  /*8ca0*/  BSYNC B0 ;  /* 0x0000000000007941 */ /* 0x000fea0003800000 */
.L_x_2152:
[----:B-----5:R2:W-:Y:S02]  /*8cb0*/  STS.128 [R212], R12 ;  /* 0x0000000cd4007388 */ /* 0x0205e40000000c00 */
.L_x_2151:
[----:B------:R-:W-:Y:S05]  /*8cc0*/  BSYNC B1 ;  /* 0x0000000000017941 */ /* 0x000fea0003800000 */
.L_x_2150:
        /* <DEDUP_REMOVED lines=29> */
[C---:B----4-:R-:W-:Y:S01]  /*8ea0*/  LOP3.LUT R11, R2.reuse, 0xffff0000, RZ, 0xc0, !PT ;  /* 0xffff0000020b7812 */ /* 0x050fe200078ec0ff */
[----:B------:R-:W-:Y:S01]  /*8eb0*/  IMAD.U32 R2, R2, 0x10000, RZ ;  /* 0x0001000002027824 */ /* 0x000fe200078e00ff */
[----:B------:R-:W-:Y:S02]  /*8ec0*/  LOP3.LUT R17, R3, 0xffff0000, RZ, 0xc0, !PT ;  /* 0xffff000003117812 */ /* 0x000fe400078ec0ff */
[----:B--2---:R-:W-:Y:S01]  /*8ed0*/  LOP3.LUT R21, R4, 0xffff0000, RZ, 0xc0, !PT ;  /* 0xffff000004157812 */ /* 0x004fe200078ec0ff */
        /* <DEDUP_REMOVED lines=24> */
.L_x_2156:
[----:B------:R-:W-:Y:S05]  /*9060*/  BSYNC B0 ;  /* 0x0000000000007941 */ /* 0x000fea0003800000 */
.L_x_2155:
[----:B-----5:R4:W-:Y:S01]  /*9070*/  STS.128 [R212+0x800], R28 ;  /* 0x0008001cd4007388 */ /* 0x0209e20000000c00 */
[----:B------:R-:W-:Y:S05]  /*9080*/  BRA `(.L_x_2154) ;  /* 0x00000e3000007947 */ /* 0x000fea0003800000 */
.L_x_2149:
        /* <DEDUP_REMOVED lines=23> */
[C---:B--2---:R-:W-:Y:S01]  /*9200*/  LEA R12, P1, R3.reuse, c[0x0][0x2b0], 0x1 ;  /* 0x0000ac00030c7a11 */ /* 0x044fe200078208ff */
        /* <DEDUP_REMOVED lines=42> */
[----:B------:R-:W-:Y:S01]  /*94b0*/  @!P0 FADD.FTZ R14, -R14, -RZ ;  /* 0x800000ff0e0e8221 */ /* 0x000fe20000010100 */
[----:B----4-:R-:W-:Y:S01]  /*94c0*/  LOP3.LUT R15, R18, 0xffff0000, RZ, 0xc0, !PT ;  /* 0xffff0000120f7812 */ /* 0x010fe200078ec0ff */
[----:B------:R-:W-:Y:S02]  /*94d0*/  FMUL.FTZ R6, R6, R13 ;  /* 0x0000000d06067220 */ /* 0x000fe40000410000 */
        /* <DEDUP_REMOVED lines=26> */
.L_x_2160:
[----:B------:R-:W-:Y:S05]  /*9680*/  BSYNC B0 ;  /* 0x0000000000007941 */ /* 0x000fea0003800000 */
.L_x_2159:
[----:B-----5:R3:W-:Y:S02]  /*9690*/  STS.128 [R212], R20 ;  /* 0x00000014d4007388 */ /* 0x0207e40000000c00 */
.L_x_2158:
[----:B------:R-:W-:Y:S05]  /*96a0*/  BSYNC B1 ;  /* 0x0000000000017941 */ /* 0x000fea0003800000 */
.L_x_2157:
        /* <DEDUP_REMOVED lines=12> */
[----:B--2---:R-:W-:Y:S01]  /*9770*/  IMAD.MOV.U32 R13, RZ, RZ, RZ ;  /* 0x000000ffff0d7224 */ /* 0x004fe200078e00ff */
[----:B------:R-:W-:-:S04]  /*9780*/  IADD3 R0, P1, R11, R0, RZ ;  /* 0x000000000b007210 */ /* 0x000fc80007f3e0ff */
[----:B------:R-:W-:-:S07]  /*9790*/  LEA.HI.X.SX32 R2, R11, R2, 0x1, P1 ;  /* 0x000000020b027211 */ /* 0x000fce00008f0eff */
[--C-:B------:R-:W-:Y:S02]  /*97a0*/  @P0 SHF.R.S32.HI R3, RZ, 0x1, R75.reuse ;  /* 0x00000001ff030819 */ /* 0x100fe4000001144b */
[----:B------:R-:W-:-:S03]  /*97b0*/  @P0 SHF.R.S32.HI R10, RZ, 0x1, R75 ;  /* 0x00000001ff0a0819 */ /* 0x000fc6000001144b */
[----:B------:R-:W-:Y:S01]  /*97c0*/  @P0 IMAD.MOV R13, RZ, RZ, -R3 ;  /* 0x000000ffff0d0224 */ /* 0x000fe200078e0a03 */
[----:B------:R-:W-:-:S04]  /*97d0*/  @P0 IADD3 R73, -R10, RZ, RZ ;  /* 0x000000ff0a490210 */ /* 0x000fc80007ffe1ff */
[----:B------:R-:W-:Y:S01]  /*97e0*/  IADD3 R3, P1, R13, R0, RZ ;  /* 0x000000000d037210 */ /* 0x000fe20007f3e0ff */
        /* <DEDUP_REMOVED lines=28> */
[C---:B------:R-:W-:Y:S01]  /*99b0*/  IMAD.U32 R12, R15.reuse, 0x10000, RZ ;  /* 0x000100000f0c7824 */ /* 0x040fe200078e00ff */
[C---:B---3--:R-:W-:Y:S01]  /*99c0*/  LOP3.LUT R14, R16.reuse, 0xffff0000, RZ, 0xc0, !PT ;  /* 0xffff0000100e7812 */ /* 0x048fe200078ec0ff */
[----:B-1----:R-:W-:Y:S01]  /*99d0*/  IMAD.U32 R29, R16, 0x10000, RZ ;  /* 0x00010000101d7824 */ /* 0x002fe200078e00ff */
[C---:B------:R-:W-:Y:S01]  /*99e0*/  LOP3.LUT R16, R18.reuse, 0xffff0000, RZ, 0xc0, !PT ;  /* 0xffff000012107812 */ /* 0x040fe200078ec0ff */
[----:B------:R-:W-:Y:S01]  /*99f0*/  IMAD.U32 R31, R18, 0x10000, RZ ;  /* 0x00010000121f7824 */ /* 0x000fe200078e00ff */
[----:B------:R-:W-:Y:S01]  /*9a00*/  LOP3.LUT R28, R15, 0xffff0000, RZ, 0xc0, !PT ;  /* 0xffff00000f1c7812 */ /* 0x000fe200078ec0ff */
[----:B------:R-:W-:Y:S01]  /*9a10*/  @!P0 FADD.FTZ R14, -R14, -RZ ;  /* 0x800000ff0e0e8221 */ /* 0x000fe20000010100 */
[C---:B------:R-:W-:Y:S01]  /*9a20*/  SHF.L.U32 R15, R17.reuse, 0x10, RZ ;  /* 0x00000010110f7819 */ /* 0x040fe200000006ff */
[----:B------:R-:W-:Y:S01]  /*9a30*/  @!P0 FADD.FTZ R16, -R16, -RZ ;  /* 0x800000ff10108221 */ /* 0x000fe20000010100 */
[----:B------:R-:W-:Y:S01]  /*9a40*/  LOP3.LUT R30, R17, 0xffff0000, RZ, 0xc0, !PT ;  /* 0xffff0000111e7812 */ /* 0x000fe200078ec0ff */
[C---:B------:R-:W-:Y:S01]  /*9a50*/  IMAD.U32 R17, R19.reuse, 0x10000, RZ ;  /* 0x0001000013117824 */ /* 0x040fe200078e00ff */
[----:B------:R-:W-:Y:S01]  /*9a60*/  LOP3.LUT R19, R19, 0xffff0000, RZ, 0xc0, !PT ;  /* 0xffff000013137812 */ /* 0x000fe200078ec0ff */
[----:B------:R-:W-:-:S02]  /*9a70*/  @!P0 FADD.FTZ R15, -R15, -RZ ;  /* 0x800000ff0f0f8221 */ /* 0x000fc40000010100 */
[----:B------:R-:W-:Y:S02]  /*9a80*/  @!P0 FADD.FTZ R30, -R30, -RZ ;  /* 0x800000ff1e1e8221 */ /* 0x000fe40000010100 */
[----:B------:R-:W-:Y:S02]  /*9a90*/  FMUL.FTZ R16, R13, R16 ;  /* 0x000000100d107220 */ /* 0x000fe40000410000 */
[----:B------:R-:W-:Y:S01]  /*9aa0*/  @!P0 FADD.FTZ R31, -R31, -RZ ;  /* 0x800000ff1f1f8221 */ /* 0x000fe20000010100 */
[----:B----4-:R-:W-:Y:S01]  /*9ab0*/  LOP3.LUT R18, R22, 0xffff0000, RZ, 0xc0, !PT ;  /* 0xffff000016127812 */ /* 0x010fe200078ec0ff */
[C---:B------:R-:W-:Y:S01]  /*9ac0*/  IMAD.U32 R13, R21.reuse, 0x10000, RZ ;  /* 0x00010000150d7824 */ /* 0x040fe200078e00ff */
[----:B------:R-:W-:Y:S01]  /*9ad0*/  LOP3.LUT R21, R21, 0xffff0000, RZ, 0xc0, !PT ;  /* 0xffff000015157812 */ /* 0x000fe200078ec0ff */
[----:B------:R-:W-:Y:S01]  /*9ae0*/  FMUL.FTZ R7, R7, R14 ;  /* 0x0000000e07077220 */ /* 0x000fe20000410000 */
[----:B------:R-:W-:Y:S01]  /*9af0*/  LOP3.LUT R14, R20, 0xffff0000, RZ, 0xc0, !PT ;  /* 0xffff0000140e7812 */ /* 0x000fe200078ec0ff */
[----:B------:R-:W-:Y:S01]  /*9b00*/  FMUL.FTZ R6, R6, R15 ;  /* 0x0000000f06067220 */ /* 0x000fe20000410000 */
[----:B------:R-:W-:Y:S01]  /*9b10*/  SHF.L.U32 R15, R20, 0x10, RZ ;  /* 0x00000010140f7819 */ /* 0x000fe200000006ff */
[----:B------:R-:W-:-:S02]  /*9b20*/  FMUL.FTZ R27, R27, R30 ;  /* 0x0000001e1b1b7220 */ /* 0x000fc40000410000 */
[----:B------:R-:W-:Y:S02]  /*9b30*/  @!P0 FADD.FTZ R17, -R17, -RZ ;  /* 0x800000ff11118221 */ /* 0x000fe40000010100 */
[----:B------:R-:W-:Y:S02]  /*9b40*/  @!P0 FADD.FTZ R29, -R29, -RZ ;  /* 0x800000ff1d1d8221 */ /* 0x000fe40000010100 */
[----:B------:R-:W-:Y:S02]  /*9b50*/  @!P0 FADD.FTZ R19, -R19, -RZ ;  /* 0x800000ff13138221 */ /* 0x000fe40000010100 */
[----:B------:R-:W-:Y:S02]  /*9b60*/  FMUL.FTZ R31, R26, R31 ;  /* 0x0000001f1a1f7220 */ /* 0x000fe40000410000 */
[----:B------:R-:W-:Y:S01]  /*9b70*/  IMAD.U32 R20, R22, 0x10000, RZ ;  /* 0x0001000016147824 */ /* 0x000fe200078e00ff */
[C---:B------:R-:W-:Y:S01]  /*9b80*/  LOP3.LUT R22, R23.reuse, 0xffff0000, RZ, 0xc0, !PT ;  /* 0xffff000017167812 */ /* 0x040fe200078ec0ff */
[----:B------:R-:W-:Y:S01]  /*9b90*/  FMUL.FTZ R12, R12, R17 ;  /* 0x000000110c0c7220 */ /* 0x000fe20000410000 */
[----:B------:R-:W-:Y:S01]  /*9ba0*/  SHF.L.U32 R17, R23, 0x10, RZ ;  /* 0x0000001017117819 */ /* 0x000fe200000006ff */
[----:B------:R-:W-:-:S02]  /*9bb0*/  FFMA.FTZ R6, R11, R13, R6 ;  /* 0x0000000d0b067223 */ /* 0x000fc40000010006 */
[----:B------:R-:W-:Y:S02]  /*9bc0*/  FFMA.FTZ R21, R0, R21, R27 ;  /* 0x0000001500157223 */ /* 0x000fe4000001001b */
[----:B------:R-:W-:Y:S02]  /*9bd0*/  FMUL.FTZ R24, R24, R29 ;  /* 0x0000001d18187220 */ /* 0x000fe40000410000 */
[----:B------:R-:W-:Y:S01]  /*9be0*/  FMUL.FTZ R19, R28, R19 ;  /* 0x000000131c137220 */ /* 0x000fe20000410000 */
[----:B------:R-:W-:Y:S01]  /*9bf0*/  F2FP.BF16.PACK_AB R6, R21, R6 ;  /* 0x000000061506723e */ /* 0x000fe200000010ff */
        /* <DEDUP_REMOVED lines=8> */
[----:B------:R-:W-:Y:S01]  /*9c80*/  IMAD.MOV.U32 R5, RZ, RZ, R6 ;  /* 0x000000ffff057224 */ /* 0x000fe200078e0006 */
[----:B------:R-:W-:Y:S02]  /*9c90*/  MOV R6, R10 ;  /* 0x0000000a00067202 */ /* 0x000fe40000000f00 */
[----:B------:R-:W-:Y:S02]  /*9ca0*/  F2FP.BF16.PACK_AB R7, R19, R12 ;  /* 0x0000000c1307723e */ /* 0x000fe400000010ff */
.L_x_2162:
[----:B------:R-:W-:Y:S05]  /*9cb0*/  BSYNC B0 ;  /* 0x0000000000007941 */ /* 0x000fea0003800000 */
.L_x_2161:
[----:B-----5:R1:W-:Y:S01]  /*9cc0*/  STS.128 [R212+0x800], R4 ;  /* 0x00080004d4007388 */ /* 0x0203e20000000c00 */
[----:B------:R-:W-:Y:S05]  /*9cd0*/  BRA `(.L_x_2154) ;  /* 0x000001e000007947 */ /* 0x000fea0003800000 */
.L_x_2148:
        /* <DEDUP_REMOVED lines=15> */
.L_x_2164:
[----:B------:R-:W-:Y:S05]  /*9dd0*/  BSYNC B0 ;  /* 0x0000000000007941 */ /* 0x000fea0003800000 */
.L_x_2163:
        /* <DEDUP_REMOVED lines=8> */
[----:B---3--:R-:W-:-:S04]  /*9e60*/  LEA R2, P0, R146, c[0x0][0x160], 0x1 ;  /* 0x0000580092027a11 */ /* 0x008fc800078008ff */
[----:B------:R-:W-:-:S05]  /*9e70*/  LEA.HI.X R3, R146, c[0x0][0x164], R69, 0x1, P0 ;  /* 0x0000590092037a11 */ /* 0x000fca00000f0c45 */
[----:B------:R-:W-:Y:S01]  /*9e80*/  @!PT LDS RZ, [RZ] ;  /* 0x00000000fffff984 */ /* 0x000fe20000000800 */
[----:B------:R-:W-:Y:S01]  /*9e90*/  @!PT LDS RZ, [RZ] ;  /* 0x00000000fffff984 */ /* 0x000fe20000000800 */
[----:B------:R-:W-:Y:S01]  /*9ea0*/  @!PT LDS RZ, [RZ] ;  /* 0x00000000fffff984 */ /* 0x000fe20000000800 */
[----:B------:R3:W-:Y:S04]  /*9eb0*/  LDGSTS.E.BYPASS.LTC128B.128 [R212+0x800], [R2.64] ;  /* 0x0080000002d47fae */ /* 0x0007e8000b901d46 */
.L_x_2154:
[----:B------:R-:W-:Y:S05]  /*9ec0*/  BSYNC B2 ;  /* 0x0000000000027941 */ /* 0x000fea0003800000 */
.L_x_2147:
        /* <DEDUP_REMOVED lines=17> */
.L_x_2166:
[----:B------:R-:W-:Y:S05]  /*9fe0*/  BSYNC B0 ;  /* 0x0000000000007941 */ /* 0x000fea0003800000 */
.L_x_2165:
[----:B------:R-:W-:Y:S01]  /*9ff0*/  ISETP.GE.AND P0, PT, R8, UR17, PT ;  /* 0x0000001108007c0c */ /* 0x000fe2000bf06270 */
        /* <DEDUP_REMOVED lines=11> */
.L_x_2168:
[----:B------:R-:W-:Y:S05]  /*a0b0*/  BSYNC B0 ;  /* 0x0000000000007941 */ /* 0x000fea0003800000 */
.L_x_2167:
[----:B------:R-:W-:Y:S01]  /*a0c0*/  IADD3 R10, R142, 0x40, RZ ;  /* 0x000000408e0a7810 */ /* 0x000fe20007ffe0ff */
[----:B------:R-:W-:Y:S03]  /*a0d0*/  BSSY B0, `(.L_x_2169) ;  /* 0x000000e000007945 */ /* 0x000fe60003800000 */
[----:B------:R-:W-:-:S13]  /*a0e0*/  ISETP.GE.AND P0, PT, R10, UR17, PT ;  /* 0x000000110a007c0c */ /* 0x000fda000bf06270 */
[----:B------:R-:W-:Y:S05]  /*a0f0*/  @P0 BRA `(.L_x_2170) ;  /* 0x000000b000000947 */ /* 0x000fea0003800000 */
[----:B------:R-:W-:-:S13]  /*a100*/  ISETP.GE.AND P0, PT, R148, c[0x0][0x220], PT ;  /* 0x0000880094007a0c */ /* 0x000fda0003f06270 */
[----:B------:R1:W-:Y:S01]  /*a110*/  @P0 STS.128 [R212+0x2000], RZ ;  /* 0x002000ffd4000388 */ /* 0x0003e20000000c00 */
[----:B------:R-:W-:Y:S05]  /*a120*/  @P0 BRA `(.L_x_2170) ;  /* 0x0000008000000947 */ /* 0x000fea0003800000 */
[----:B-----5:R-:W-:Y:S02]  /*a130*/  IMAD.MOV.U32 R0, RZ, RZ, c[0x0][0x198] ;  /* 0x00006600ff007624 */ /* 0x020fe400078e00ff */
[----:B---3--:R-:W-:-:S03]  /*a140*/  IMAD.MOV.U32 R2, RZ, RZ, c[0x0][0x19c] ;  /* 0x00006700ff027624 */ /* 0x008fc600078e00ff */
[----:B-12---:R-:W-:-:S04]  /*a150*/  LEA R4, P0, R0, R210, 0x7 ;  /* 0x000000d200047211 */ /* 0x006fc800078038ff */
[----:B------:R-:W-:-:S05]  /*a160*/  LEA.HI.X R5, R0, R211, R2, 0x7, P0 ;  /* 0x000000d300057211 */ /* 0x000fca00000f3c02 */
[----:B------:R-:W-:Y:S01]  /*a170*/  @!PT LDS RZ, [RZ] ;  /* 0x00000000fffff984 */ /* 0x000fe20000000800 */
[----:B------:R-:W-:Y:S01]  /*a180*/  @!PT LDS RZ, [RZ] ;  /* 0x00000000fffff984 */ /* 0x000fe20000000800 */
[----:B------:R-:W-:Y:S01]  /*a190*/  @!PT LDS RZ, [RZ] ;  /* 0x00000000fffff984 */ /* 0x000fe20000000800 */
[----:B------:R1:W-:Y:S04]  /*a1a0*/  LDGSTS.E.BYPASS.LTC128B.128 [R212+0x2000], [R4.64] ;  /* 0x0200000004d47fae */ /* 0x0003e8000b901d46 */
.L_x_2170:
[----:B------:R-:W-:Y:S05]  /*a1b0*/  BSYNC B0 ;  /* 0x0000000000007941 */ /* 0x000fea0003800000 */
.L_x_2169:
[----:B-1----:R-:W-:Y:S01]  /*a1c0*/  IADD3 R7, R142, 0x60, RZ ;  /* 0x000000608e077810 */ /* 0x002fe20007ffe0ff */
[----:B------:R-:W-:Y:S03]  /*a1d0*/  BSSY B0, `(.L_x_2171) ;  /* 0x000000f000007945 */ /* 0x000fe60003800000 */
[----:B------:R-:W-:-:S13]  /*a1e0*/  ISETP.GE.AND P0, PT, R7, UR17, PT ;  /* 0x0000001107007c0c */ /* 0x000fda000bf06270 */
[----:B------:R-:W-:Y:S05]  /*a1f0*/  @P0 BRA `(.L_x_2172) ;  /* 0x000000c000000947 */ /* 0x000fea0003800000 */
[----:B------:R-:W-:-:S13]  /*a200*/  ISETP.GE.AND P0, PT, R148, c[0x0][0x220], PT ;  /* 0x0000880094007a0c */ /* 0x000fda0003f06270 */
[----:B------:R1:W-:Y:S01]  /*a210*/  @P0 STS.128 [R212+0x2800], RZ ;  /* 0x002800ffd4000388 */ /* 0x0003e20000000c00 */
[----:B------:R-:W-:Y:S05]  /*a220*/  @P0 BRA `(.L_x_2172) ;  /* 0x0000009000000947 */ /* 0x000fea0003800000 */
[----:B-----5:R-:W-:Y:S01]  /*a230*/  MOV R0, c[0x0][0x198] ;  /* 0x0000660000007a02 */ /* 0x020fe20000000f00 */
[----:B------:R-:W-:Y:S02]  /*a240*/  ULDC UR4, c[0x0][0x19c] ;  /* 0x0000670000047ab9 */ /* 0x000fe40000000800 */
[----:B------:R-:W-:Y:S02]  /*a250*/  UIMAD UR4, UR4, 0xc0, URZ ;  /* 0x000000c0040478a4 */ /* 0x000fe4000f8e023f */
[----:B---3--:R-:W-:-:S05]  /*a260*/  IMAD.WIDE.U32 R2, R0, 0xc0, R210 ;  /* 0x000000c000027825 */ /* 0x008fca00078e00d2 */
[----:B------:R-:W-:-:S05]  /*a270*/  IADD3 R3, R3, UR4, RZ ;  /* 0x0000000403037c10 */ /* 0x000fca000fffe0ff */
[----:B------:R-:W-:Y:S01]  /*a280*/  @!PT LDS RZ, [RZ] ;  /* 0x00000000fffff984 */ /* 0x000fe20000000800 */
[----:B------:R-:W-:Y:S01]  /*a290*/  @!PT LDS RZ, [RZ] ;  /* 0x00000000fffff984 */ /* 0x000fe20000000800 */
[----:B------:R-:W-:Y:S01]  /*a2a0*/  @!PT LDS RZ, [RZ] ;  /* 0x00000000fffff984 */ /* 0x000fe20000000800 */
[----:B------:R3:W-:Y:S02]  /*a2b0*/  LDGSTS.E.BYPASS.LTC128B.128 [R212+0x2800], [R2.64] ;  /* 0x0280000002d47fae */ /* 0x0007e4000b901d46 */
.L_x_2172:
[----:B------:R-:W-:Y:S05]  /*a2c0*/  BSYNC B0 ;  /* 0x0000000000007941 */ /* 0x000fea0003800000 */
.L_x_2171:
[----:B------:R-:W-:Y:S01]  /*a2d0*/  IADD3 R6, R142, 0x80, RZ ;  /* 0x000000808e067810 */ /* 0x000fe20007ffe0ff */
[----:B------:R-:W-:Y:S03]  /*a2e0*/  BSSY B0, `(.L_x_2173) ;  /* 0x000000e000007945 */ /* 0x000fe60003800000 */
[----:B------:R-:W-:-:S13]  /*a2f0*/  ISETP.GE.AND P0, PT, R6, UR17, PT ;  /* 0x0000001106007c0c */ /* 0x000fda000bf06270 */
[----:B------:R-:W-:Y:S05]  /*a300*/  @P0 BRA `(.L_x_2174) ;  /* 0x000000b000000947 */ /* 0x000fea0003800000 */
[----:B------:R-:W-:-:S13]  /*a310*/  ISETP.GE.AND P0, PT, R148, c[0x0][0x220], PT ;  /* 0x0000880094007a0c */ /* 0x000fda0003f06270 */
[----:B------:R1:W-:Y:S01]  /*a320*/  @P0 STS.128 [R212+0x3000], RZ ;  /* 0x003000ffd4000388 */ /* 0x0003e20000000c00 */
[----:B------:R-:W-:Y:S05]  /*a330*/  @P0 BRA `(.L_x_2174) ;  /* 0x0000008000000947 */ /* 0x000fea0003800000 */
[----:B---3--:R-:W-:Y:S02]  /*a340*/  IMAD.MOV.U32 R3, RZ, RZ, c[0x0][0x198] ;  /* 0x00006600ff037624 */ /* 0x008fe400078e00ff */
[----:B-----5:R-:W-:-:S03]  /*a350*/  IMAD.MOV.U32 R0, RZ, RZ, c[0x0][0x19c] ;  /* 0x00006700ff007624 */ /* 0x020fc600078e00ff */
[----:B------:R-:W-:-:S04]  /*a360*/  LEA R2, P0, R3, R210, 0x8 ;  /* 0x000000d203027211 */ /* 0x000fc800078040ff */
[----:B------:R-:W-:-:S05]  /*a370*/  LEA.HI.X R3, R3, R211, R0, 0x8, P0 ;  /* 0x000000d303037211 */ /* 0x000fca00000f4400 */
[----:B------:R-:W-:Y:S01]  /*a380*/  @!PT LDS RZ, [RZ] ;  /* 0x00000000fffff984 */ /* 0x000fe20000000800 */
[----:B------:R-:W-:Y:S01]  /*a390*/  @!PT LDS RZ, [RZ] ;  /* 0x00000000fffff984 */ /* 0x000fe20000000800 */
[----:B------:R-:W-:Y:S01]  /*a3a0*/  @!PT LDS RZ, [RZ] ;  /* 0x00000000fffff984 */ /* 0x000fe20000000800 */
[----:B------:R3:W-:Y:S04]  /*a3b0*/  LDGSTS.E.BYPASS.LTC128B.128 [R212+0x3000], [R2.64] ;  /* 0x0300000002d47fae */ /* 0x0007e8000b901d46 */
.L_x_2174:
[----:B------:R-:W-:Y:S05]  /*a3c0*/  BSYNC B0 ;  /* 0x0000000000007941 */ /* 0x000fea0003800000 */
.L_x_2173:
[----:B--2---:R-:W-:Y:S01]  /*a3d0*/  IADD3 R5, R142, 0xa0, RZ ;  /* 0x000000a08e057810 */ /* 0x004fe20007ffe0ff */
        /* <DEDUP_REMOVED lines=15> */
.L_x_2176:
[----:B------:R-:W-:Y:S05]  /*a4d0*/  BSYNC B0 ;  /* 0x0000000000007941 */ /* 0x000fea0003800000 */
.L_x_2175:
[----:B------:R-:W-:Y:S01]  /*a4e0*/  IADD3 R4, R142, 0xc0, RZ ;  /* 0x000000c08e047810 */ /* 0x000fe20007ffe0ff */
        /* <DEDUP_REMOVED lines=15> */
.L_x_2178:
[----:B------:R-:W-:Y:S05]  /*a5e0*/  BSYNC B0 ;  /* 0x0000000000007941 */ /* 0x000fea0003800000 */
.L_x_2177:
[----:B---3--:R-:W-:Y:S01]  /*a5f0*/  IADD3 R3, R142, 0xe0, RZ ;  /* 0x000000e08e037810 */ /* 0x008fe20007ffe0ff */
[----:B------:R-:W-:Y:S01]  /*a600*/  BSSY B0, `(.L_x_2179) ;  /* 0x0000013000007945 */ /* 0x000fe20003800000 */
[----:B-----5:R-:W-:Y:S02]  /*a610*/  SHF.R.S32.HI R0, RZ, 0x1f, R61 ;  /* 0x0000001fff007819 */ /* 0x020fe4000001143d */
        /* <DEDUP_REMOVED lines=17> */
.L_x_2180:
[----:B------:R-:W-:Y:S05]  /*a730*/  BSYNC B0 ;  /* 0x0000000000007941 */ /* 0x000fea0003800000 */
.L_x_2179:
        /* <DEDUP_REMOVED lines=14> */
[----:B------:R-:W5:Y:S04]  /*a820*/  LDG.E R11, [R12.64] ;  /* 0x000000060c0b7981 */ /* 0x000f68000c1e1900 */
[----:B------:R-:W-:Y:S01]  /*a830*/  BAR.SYNC.DEFER_BLOCKING 0x0 ;  /* 0x0000000000007b1d */ /* 0x000fe20000010000 */
[----:B------:R-:W-:Y:S01]  /*a840*/  ISETP.GE.AND P0, PT, R142, UR17, PT ;  /* 0x000000118e007c0c */ /* 0x000fe2000bf06270 */
[----:B------:R-:W-:Y:S01]  /*a850*/  IMAD.SHL.U32 R186, R61, 0x2, RZ ;  /* 0x000000023dba7824 */ /* 0x000fe200078e00ff */
[----:B------:R-:W-:-:S03]  /*a860*/  LEA R220, P1, R136, c[0x0][0x170], 0x1 ;  /* 0x00005c0088dc7a11 */ /* 0x000fc600078208ff */
[----:B------:R-:W5:Y:S01]  /*a870*/  MUFU.RCP R0, c[0x0][0x238] ;  /* 0x00008e0000007b08 */ /* 0x000f620000001000 */
[----:B------:R-:W-:Y:S01]  /*a880*/  BSSY B0, `(.L_x_2181) ;  /* 0x0000015000007945 */ /* 0x000fe20003800000 */
[----:B------:R-:W-:Y:S02]  /*a890*/  LOP3.LUT R186, R186, 0x6, RZ, 0xc0, !PT ;  /* 0x00000006baba7812 */ /* 0x000fe400078ec0ff */
[----:B------:R-:W-:-:S04]  /*a8a0*/  LEA.HI.X R221, R136, c[0x0][0x174], R139, 0x1, P1 ;  /* 0x00005d0088dd7a11 */ /* 0x000fc800008f0c8b */
[----:B------:R1:W-:Y:S04]  /*a8b0*/  @P0 STS [R212+0x5000], RZ ;  /* 0x005000ffd4000388 */ /* 0x0003e80000000800 */
[----:B------:R1:W-:Y:S04]  /*a8c0*/  @P0 STS [R212+0x5004], RZ ;  /* 0x005004ffd4000388 */ /* 0x0003e80000000800 */
[----:B------:R1:W-:Y:S01]  /*a8d0*/  @P0 STS.64 [R212+0x5008], RZ ;  /* 0x005008ffd4000388 */ /* 0x0003e20000000a00 */
[----:B-----5:R-:W-:Y:S01]  /*a8e0*/  FMUL.FTZ R0, R11, R0 ;  /* 0x000000000b007220 */ /* 0x020fe20000410000 */
[----:B------:R-:W-:-:S03]  /*a8f0*/  SHF.R.S32.HI R11, RZ, 0x1f, R2 ;  /* 0x0000001fff0b7819 */ /* 0x000fc60000011402 */
[----:B------:R1:W2:Y:S01]  /*a900*/  R2UR UR4, R0 ;  /* 0x00000000000473c2 */ /* 0x0002a200000e0000 */
[----:B------:R-:W-:-:S04]  /*a910*/  LEA.HI R2, R11, R2, RZ, 0x2 ;  /* 0x000000020b027211 */ /* 0x000fc800078f10ff */
[----:B------:R-:W-:Y:S01]  /*a920*/  SHF.R.S32.HI R2, RZ, 0x2, R2 ;  /* 0x00000002ff027819 */ /* 0x000fe20000011402 */
        /* <DEDUP_REMOVED lines=10> */
.L_x_2182:
[----:B------:R-:W-:Y:S05]  /*a9d0*/  BSYNC B0 ;  /* 0x0000000000007941 */ /* 0x000fea0003800000 */
.L_x_2181:
        /* <DEDUP_REMOVED lines=13> */
.L_x_2184:
[----:B------:R-:W-:Y:S05]  /*aab0*/  BSYNC B0 ;  /* 0x0000000000007941 */ /* 0x000fea0003800000 */
.L_x_2183:
        /* <DEDUP_REMOVED lines=15> */
.L_x_2186:
[----:B------:R-:W-:Y:S05]  /*abb0*/  BSYNC B0 ;  /* 0x0000000000007941 */ /* 0x000fea0003800000 */
.L_x_2185:
[----:B------:R-:W-:Y:S01]  /*abc0*/  ISETP.GE.AND P0, PT, R7, UR17, PT ;  /* 0x0000001107007c0c */ /* 0x000fe2000bf06270 */
        /* <DEDUP_REMOVED lines=15> */
.L_x_2188:
[----:B------:R-:W-:Y:S05]  /*acc0*/  BSYNC B0 ;  /* 0x0000000000007941 */ /* 0x000fea0003800000 */
.L_x_2187:
        /* <DEDUP_REMOVED lines=15> */
.L_x_2190:
[----:B------:R-:W-:Y:S05]  /*adc0*/  BSYNC B0 ;  /* 0x0000000000007941 */ /* 0x000fea0003800000 */
.L_x_2189:
        /* <DEDUP_REMOVED lines=16> */
.L_x_2192:
[----:B------:R-:W-:Y:S05]  /*aed0*/  BSYNC B0 ;  /* 0x0000000000007941 */ /* 0x000fea0003800000 */
.L_x_2191:
        /* <DEDUP_REMOVED lines=16> */
.L_x_2194:
[----:B------:R-:W-:Y:S05]  /*afe0*/  BSYNC B0 ;  /* 0x0000000000007941 */ /* 0x000fea0003800000 */
.L_x_2193:
        /* <DEDUP_REMOVED lines=16> */
.L_x_2196:
[----:B------:R-:W-:Y:S05]  /*b0f0*/  BSYNC B0 ;  /* 0x0000000000007941 */ /* 0x000fea0003800000 */
.L_x_2195:
[----:B-1----:R-:W-:Y:S01]  /*b100*/  LOP3.LUT R6, R67, 0xfffffff8, RZ, 0xc0, !PT ;  /* 0xfffffff843067812 */ /* 0x002fe200078ec0ff */
[----:B------:R-:W-:Y:S01]  /*b110*/  IMAD.SHL.U32 R13, R62, 0x40, RZ ;  /* 0x000000403e0d7824 */ /* 0x000fe200078e00ff */
[----:B------:R-:W-:Y:S01]  /*b120*/  SHF.R.S32.HI R11, RZ, 0x1f, R64 ;  /* 0x0000001fff0b7819 */ /* 0x000fe20000011440 */
[----:B------:R-:W0:Y:S01]  /*b130*/  LDGDEPBAR ;  /* 0x00000000000079af */ /* 0x000e220000000000 */
[----:B------:R-:W-:Y:S01]  /*b140*/  SHF.R.S32.HI R4, RZ, 0x4, R65 ;  /* 0x00000004ff047819 */ /* 0x000fe20000011441 */
[----:B------:R-:W-:Y:S01]  /*b150*/  IMAD.IADD R61, R61, 0x1, -R6 ;  /* 0x000000013d3d7824 */ /* 0x000fe200078e0a06 */
[----:B------:R-:W-:Y:S01]  /*b160*/  LEA.HI R11, R11, R64, RZ, 0x3 ;  /* 0x000000400b0b7211 */ /* 0x000fe200078f18ff */
[----:B------:R-:W-:Y:S01]  /*b170*/  UISETP.GE.AND UP0, UPT, UR10, 0x2, UPT ;  /* 0x000000020a00788c */ /* 0x000fe2000bf06270 */
        /* <DEDUP_REMOVED lines=29> */
[C---:B------:R-:W-:Y:S01]  /*b350*/  IADD3 R113, R116.reuse, 0x1, RZ ;  /* 0x0000000174717810 */ /* 0x040fe20007ffe0ff */
[----:B------:R-:W-:Y:S01]  /*b360*/  I2F R114, R116 ;  /* 0x0000007400727306 */ /* 0x000fe20000201400 */
[----:B------:R-:W-:Y:S01]  /*b370*/  IADD3 R107, R116, 0x10, RZ ;  /* 0x00000010746b7810 */ /* 0x000fe20007ffe0ff */
[----:B------:R-:W-:Y:S01]  /*b380*/  IMAD.U32 R166, R166, 0x20, R7 ;  /* 0x00000020a6a67824 */ /* 0x000fe200078e0007 */
[----:B------:R-:W-:Y:S01]  /*b390*/  LDSM.16.M88.4 R12, [R168] ;  /* 0x00000000a80c783b */ /* 0x000fe20000000200 */
[----:B------:R-:W-:Y:S01]  /*b3a0*/  IMAD R167, R9, 0x2, R168 ;  /* 0x0000000209a77824 */ /* 0x000fe200078e02a8 */
[----:B------:R-:W-:Y:S01]  /*b3b0*/  IADD3 R111, R116, 0x8, RZ ;  /* 0x00000008746f7810 */ /* 0x000fe20007ffe0ff */
[----:B------:R-:W-:Y:S01]  /*b3c0*/  IMAD.SHL.U32 R166, R166, 0x2, RZ ;  /* 0x00000002a6a67824 */ /* 0x000fe200078e00ff */
[C---:B------:R-:W-:Y:S01]  /*b3d0*/  IADD3 R109, R116.reuse, 0x9, RZ ;  /* 0x00000009746d7810 */ /* 0x040fe20007ffe0ff */
[----:B------:R-:W-:Y:S01]  /*b3e0*/  I2F R112, R113 ;  /* 0x0000007100707306 */ /* 0x000fe20000201400 */
[----:B------:R-:W-:Y:S01]  /*b3f0*/  LDSM.16.M88.4 R4, [R167] ;  /* 0x00000000a704783b */ /* 0x000fe20000000200 */
[----:B------:R-:W-:-:S02]  /*b400*/  IADD3 R105, R116, 0x11, RZ ;  /* 0x0000001174697810 */ /* 0x000fc40007ffe0ff */
[C---:B------:R-:W-:Y:S01]  /*b410*/  IADD3 R3, R166.reuse, 0x1000, RZ ;  /* 0x00001000a6037810 */ /* 0x040fe20007ffe0ff */
[----:B------:R-:W1:Y:S01]  /*b420*/  LDSM.16.M88.4 R20, [R166+0x1000] ;  /* 0x00100000a614783b */ /* 0x000e620000000200 */
[----:B------:R-:W-:Y:S02]  /*b430*/  IADD3 R165, R166, 0x1020, RZ ;  /* 0x00001020a6a57810 */ /* 0x000fe40007ffe0ff */
[----:B------:R-:W-:Y:S01]  /*b440*/  @P0 IADD3 R165, R3, -0x20, RZ ;  /* 0xffffffe003a50810 */ /* 0x000fe20007ffe0ff */
[----:B------:R-:W5:Y:S01]  /*b450*/  LDSM.16.M88.4 R32, [R166+0x1400] ;  /* 0x00140000a620783b */ /* 0x000f620000000200 */
[----:B------:R-:W-:Y:S01]  /*b460*/  LEA R3, R60, UR11, 0x4 ;  /* 0x0000000b3c037c11 */ /* 0x000fe2000f8e20ff */
[----:B------:R-:W-:Y:S01]  /*b470*/  I2F R76, R113 ;  /* 0x00000071004c7306 */ /* 0x000fe20000201400 */
[----:B------:R-:W-:Y:S01]  /*b480*/  LOP3.LUT R0, R0, 0xfffffffd, RZ, 0xc0, !PT ;  /* 0xfffffffd00007812 */ /* 0x000fe200078ec0ff */
[----:B------:R-:W3:Y:S01]  /*b490*/  LDSM.16.M88.4 R36, [R165] ;  /* 0x00000000a524783b */ /* 0x000ee20000000200 */
[----:B------:R-:W-:Y:S01]  /*b4a0*/  IADD3 R3, R3, 0x1, R2 ;  /* 0x0000000103037810 */ /* 0x000fe20007ffe002 */
[----:B------:R-:W-:Y:S01]  /*b4b0*/  IMAD.U32 R2, RZ, RZ, UR12 ;  /* 0x0000000cff027e24 */ /* 0x000fe2000f8e00ff */
[----:B------:R-:W-:Y:S01]  /*b4c0*/  IADD3 R77, R186, UR20, RZ ;  /* 0x00000014ba4d7c10 */ /* 0x000fe2000fffe0ff */
[----:B------:R-:W4:Y:S01]  /*b4d0*/  LDSM.16.M88.4 R40, [R165+0x400] ;  /* 0x00040000a528783b */ /* 0x000f220000000200 */
[----:B------:R-:W-:Y:S01]  /*b4e0*/  IADD3 R101, R116, 0x19, RZ ;  /* 0x0000001974657810 */ /* 0x000fe20007ffe0ff */
[----:B------:R-:W-:Y:S01]  /*b4f0*/  I2F R75, R111 ;  /* 0x0000006f004b7306 */ /* 0x000fe20000201400 */
[----:B------:R-:W-:Y:S01]  /*b500*/  IADD3 R3, R2, -UR8, R3 ;  /* 0x8000000802037c10 */ /* 0x000fe2000fffe003 */
[----:B----4-:R-:W4:Y:S01]  /*b510*/  LDSM.16.M88.4 R28, [R166+0x1800] ;  /* 0x00180000a61c783b */ /* 0x010f220000000200 */
[----:B------:R-:W-:-:S02]  /*b520*/  IADD3 R99, R116, 0x20, RZ ;  /* 0x0000002074637810 */ /* 0x000fc40007ffe0ff */
[----:B------:R-:W-:Y:S01]  /*b530*/  IADD3 R3, R3, c[0x0][0x2e8], RZ ;  /* 0x0000ba0003037a10 */ /* 0x000fe20007ffe0ff */
[----:B------:R-:W-:Y:S01]  /*b540*/  LDSM.16.M88.4 R44, [R165+0x2400] ;  /* 0x00240000a52c783b */ /* 0x000fe20000000200 */
[----:B------:R-:W-:Y:S01]  /*b550*/  IADD3 R103, R116, 0x18, RZ ;  /* 0x0000001874677810 */ /* 0x000fe20007ffe0ff */
[----:B------:R-:W-:Y:S01]  /*b560*/  I2F R108, R109 ;  /* 0x0000006d006c7306 */ /* 0x000fe20000201400 */
[C---:B------:R-:W-:Y:S02]  /*b570*/  IADD3 R2, R3.reuse, 0x8, RZ ;  /* 0x0000000803027810 */ /* 0x040fe40007ffe0ff */
[----:B------:R-:W-:Y:S02]  /*b580*/  IMNMX R3, R3, UR12, PT ;  /* 0x0000000c03037c17 */ /* 0x000fe4000b800200 */
[----:B------:R-:W-:Y:S02]  /*b590*/  IMNMX R2, R2, UR12, PT ;  /* 0x0000000c02027c17 */ /* 0x000fe4000b800200 */
[-C--:B------:R-:W-:Y:S01]  /*b5a0*/  ISETP.GE.AND P6, PT, R107, R3.reuse, PT ;  /* 0x000000036b00720c */ /* 0x080fe20003fc6270 */
[----:B------:R-:W-:Y:S01]  /*b5b0*/  I2F R74, R109 ;  /* 0x0000006d004a7306 */ /* 0x000fe20000201400 */
[----:B------:R-:W-:-:S02]  /*b5c0*/  ISETP.GE.AND P2, PT, R113, R3, PT ;  /* 0x000000037100720c */ /* 0x000fc40003f46270 */
[C---:B------:R-:W-:Y:S02]  /*b5d0*/  ISETP.GE.AND P1, PT, R111.reuse, R3, PT ;  /* 0x000000036f00720c */ /* 0x040fe40003f26270 */
[-C--:B------:R-:W-:Y:S02]  /*b5e0*/  ISETP.GE.AND P3, PT, R111, R2.reuse, PT ;  /* 0x000000026f00720c */ /* 0x080fe40003f66270 */
[C---:B------:R-:W-:Y:S01]  /*b5f0*/  IADD3 R95, R116.reuse, 0x28, RZ ;  /* 0x00000028745f7810 */ /* 0x040fe20007ffe0ff */
[----:B------:R-:W-:Y:S01]  /*b600*/  I2F R110, R111 ;  /* 0x0000006f006e7306 */ /* 0x000fe20000201400 */
[----:B------:R-:W-:Y:S01]  /*b610*/  ISETP.GE.AND P5, PT, R109, R2, PT ;  /* 0x000000026d00720c */ /* 0x000fe20003fa6270 */
[----:B-1----:R-:W-:Y:S01]  /*b620*/  HMMA.16816.F32.BF16 R16, R12, R20, RZ ;  /* 0x000000140c10723c */ /* 0x002fe200000418ff */
[----:B------:R-:W-:Y:S02]  /*b630*/  IADD3 R97, R116, 0x21, RZ ;  /* 0x0000002174617810 */ /* 0x000fe40007ffe0ff */
[----:B------:R-:W-:-:S02]  /*b640*/  @P6 LOP3.LUT R0, R0, 0x2, RZ, 0xfc, !PT ;  /* 0x0000000200006812 */ /* 0x000fc400078efcff */
[-C--:B------:R-:W-:Y:S01]  /*b650*/  ISETP.GE.AND P4, PT, R109, R3.reuse, PT ;  /* 0x000000036d00720c */ /* 0x080fe20003f86270 */
[----:B------:R-:W-:Y:S01]  /*b660*/  I2F R73, R107 ;  /* 0x0000006b00497306 */ /* 0x000fe20000201400 */
[----:B------:R-:W-:Y:S01]  /*b670*/  LOP3.LUT R0, R0, 0xfffffffe, RZ, 0xc0, !PT ;  /* 0xfffffffe00007812 */ /* 0x000fe200078ec0ff */
[C---:B------:R-:W-:Y:S01]  /*b680*/  HMMA.16816.F32.BF16 R20, R12.reuse, R22, RZ ;  /* 0x000000160c14723c */ /* 0x040fe200000418ff */
[C---:B------:R-:W-:Y:S02]  /*b690*/  IADD3 R93, R116.reuse, 0x29, RZ ;  /* 0x00000029745d7810 */ /* 0x040fe40007ffe0ff */
[----:B------:R-:W-:Y:S02]  /*b6a0*/  ISETP.GE.AND P0, PT, R113, R2, PT ;  /* 0x000000027100720c */ /* 0x000fe40003f06270 */
[C---:B------:R-:W-:Y:S01]  /*b6b0*/  IADD3 R91, R116.reuse, 0x30, RZ ;  /* 0x00000030745b7810 */ /* 0x040fe20007ffe0ff */
[----:B------:R-:W-:Y:S01]  /*b6c0*/  I2F R106, R107 ;  /* 0x0000006b006a7306 */ /* 0x000fe20000201400 */
[----:B------:R-:W-:Y:S01]  /*b6d0*/  ISETP.GE.AND P6, PT, R105, R3, PT ;  /* 0x000000036900720c */ /* 0x000fe20003fc6270 */
[----:B-----5:R-:W-:Y:S01]  /*b6e0*/  HMMA.16816.F32.BF16 R24, R12, R32, RZ ;  /* 0x000000200c18723c */ /* 0x020fe200000418ff */
[----:B------:R-:W-:-:S02]  /*b6f0*/  IADD3 R85, R116, 0x39, RZ ;  /* 0x0000003974557810 */ /* 0x000fc40007ffe0ff */
[C---:B------:R-:W-:Y:S02]  /*b700*/  IADD3 R83, R116.reuse, 0x40, RZ ;  /* 0x0000004074537810 */ /* 0x040fe40007ffe0ff */
[C---:B------:R-:W-:Y:S01]  /*b710*/  IADD3 R87, R116.reuse, 0x38, RZ ;  /* 0x0000003874577810 */ /* 0x040fe20007ffe0ff */
[----:B------:R-:W-:Y:S01]  /*b720*/  I2F R104, R105 ;  /* 0x0000006900687306 */ /* 0x000fe20000201400 */
[C---:B------:R-:W-:Y:S01]  /*b730*/  IADD3 R89, R116.reuse, 0x31, RZ ;  /* 0x0000003174597810 */ /* 0x040fe20007ffe0ff */
[C---:B---3--:R-:W-:Y:S01]  /*b740*/  HMMA.16816.F32.BF16 R16, R4.reuse, R36, R16 ;  /* 0x000000240410723c */ /* 0x048fe20000041810 */
[C---:B------:R-:W-:Y:S02]  /*b750*/  IADD3 R115, R116.reuse, 0x49, RZ ;  /* 0x0000004974737810 */ /* 0x040fe40007ffe0ff */
[C---:B------:R-:W-:Y:S02]  /*b760*/  IADD3 R81, R116.reuse, 0x41, RZ ;  /* 0x0000004174517810 */ /* 0x040fe40007ffe0ff */
[C---:B------:R-:W-:Y:S01]  /*b770*/  IADD3 R65, R116.reuse, 0x50, RZ ;  /* 0x0000005074417810 */ /* 0x040fe20007ffe0ff */
[----:B------:R-:W-:Y:S01]  /*b780*/  I2F R70, R101 ;  /* 0x0000006500467306 */ /* 0x000fe20000201400 */
[C---:B------:R-:W-:Y:S01]  /*b790*/  IADD3 R118, R116.reuse, 0x51, RZ ;  /* 0x0000005174767810 */ /* 0x040fe20007ffe0ff */
[----:B------:R-:W-:Y:S01]  /*b7a0*/  HMMA.16816.F32.BF16 R20, R4, R38, R20 ;  /* 0x000000260414723c */ /* 0x000fe20000041814 */
[----:B------:R-:W1:Y:S01]  /*b7b0*/  LDSM.16.M88.4 R36, [R165+0x800] ;  /* 0x00080000a524783b */ /* 0x000e620000000200 */
[----:B------:R-:W-:-:S02]  /*b7c0*/  IADD3 R126, R116, 0x59, RZ ;  /* 0x00000059747e7810 */ /* 0x000fc40007ffe0ff */
[C---:B------:R-:W-:Y:S02]  /*b7d0*/  IADD3 R144, R116.reuse, 0x61, RZ ;  /* 0x0000006174907810 */ /* 0x040fe40007ffe0ff */
[----:B------:R-:W-:Y:S01]  /*b7e0*/  I2F R69, R99 ;  /* 0x0000006300457306 */ /* 0x000fe20000201400 */
[C---:B------:R-:W-:Y:S01]  /*b7f0*/  IADD3 R124, R116.reuse, 0x60, RZ ;  /* 0x00000060747c7810 */ /* 0x040fe20007ffe0ff */
[----:B------:R-:W-:Y:S01]  /*b800*/  HMMA.16816.F32.BF16 R32, R12, R34, RZ ;  /* 0x000000220c20723c */ /* 0x000fe200000418ff */
[C---:B------:R-:W-:Y:S02]  /*b810*/  IADD3 R132, R116.reuse, 0x69, RZ ;  /* 0x0000006974847810 */ /* 0x040fe40007ffe0ff */
[C---:B------:R-:W-:Y:S02]  /*b820*/  IADD3 R153, R116.reuse, 0x71, RZ ;  /* 0x0000007174997810 */ /* 0x040fe40007ffe0ff */
[C---:B------:R-:W-:Y:S01]  /*b830*/  IADD3 R151, R116.reuse, 0x78, RZ ;  /* 0x0000007874977810 */ /* 0x040fe20007ffe0ff */
[----:B------:R-:W-:Y:S01]  /*b840*/  I2F R102, R103 ;  /* 0x0000006700667306 */ /* 0x000fe20000201400 */
[----:B------:R-:W-:Y:S01]  /*b850*/  IADD3 R234, R116, 0x80, RZ ;  /* 0x0000008074ea7810 */ /* 0x000fe20007ffe0ff */
[----:B------:R-:W-:Y:S01]  /*b860*/  FMUL.FTZ R16, R16, c[0x0][0x2ec] ;  /* 0x0000bb0010107a20 */ /* 0x000fe20000410000 */
[----:B------:R-:W-:Y:S01]  /*b870*/  HMMA.16816.F32.BF16 R24, R4, R40, R24 ;  /* 0x000000280418723c */ /* 0x000fe20000041818 */
[----:B------:R-:W-:Y:S01]  /*b880*/  FMUL.FTZ R17, R17, c[0x0][0x2ec] ;  /* 0x0000bb0011117a20 */ /* 0x000fe20000410000 */
[----:B------:R-:W-:Y:S01]  /*b890*/  IADD3 R79, R116, 0x48, RZ ;  /* 0x00000048744f7810 */ /* 0x000fe20007ffe0ff */
[----:B------:R-:W-:Y:S01]  /*b8a0*/  FMUL.FTZ R18, R18, c[0x0][0x2ec] ;  /* 0x0000bb0012127a20 */ /* 0x000fe20000410000 */
[C---:B------:R-:W-:Y:S01]  /*b8b0*/  IADD3 R128, R116.reuse, 0x58, RZ ;  /* 0x0000005874807810 */ /* 0x040fe20007ffe0ff */
[----:B------:R-:W3:Y:S01]  /*b8c0*/  MUFU.TANH R157, R16 ;  /* 0x00000010009d7308 */ /* 0x000ee20000002400 */
[----:B------:R-:W-:Y:S01]  /*b8d0*/  FMUL.FTZ R161, R19, c[0x0][0x2ec] ;  /* 0x0000bb0013a17a20 */ /* 0x000fe20000410000 */
[----:B------:R-:W-:Y:S01]  /*b8e0*/  IADD3 R134, R116, 0x68, RZ ;  /* 0x0000006874867810 */ /* 0x000fe20007ffe0ff */
[----:B------:R-:W-:Y:S01]  /*b8f0*/  FMUL.FTZ R163, R20, c[0x0][0x2ec] ;  /* 0x0000bb0014a37a20 */ /* 0x000fe20000410000 */
[----:B------:R-:W-:Y:S01]  /*b900*/  IADD3 R155, R116, 0x79, RZ ;  /* 0x00000079749b7810 */ /* 0x000fe20007ffe0ff */
[----:B------:R-:W-:-:S02]  /*b910*/  FMUL.FTZ R169, R21, c[0x0][0x2ec] ;  /* 0x0000bb0015a97a20 */ /* 0x000fc40000410000 */
[----:B------:R-:W-:Y:S01]  /*b920*/  FMUL.FTZ R156, R22, c[0x0][0x2ec] ;  /* 0x0000bb00169c7a20 */ /* 0x000fe20000410000 */
[----:B------:R-:W5:Y:S01]  /*b930*/  MUFU.TANH R159, R17 ;  /* 0x00000011009f7308 */ /* 0x000f620000002400 */
[----:B------:R-:W-:Y:S01]  /*b940*/  FMUL.FTZ R171, R23, c[0x0][0x2ec] ;  /* 0x0000bb0017ab7a20 */ /* 0x000fe20000410000 */
[----:B------:R-:W-:Y:S01]  /*b950*/  HMMA.16816.F32.BF16 R32, R4, R42, R32 ;  /* 0x0000002a0420723c */ /* 0x000fe20000041820 */
[----:B------:R-:W2:Y:S04]  /*b960*/  LDSM.16.M88.4 R20, [R166+0x1c00] ;  /* 0x001c0000a614783b */ /* 0x000ea80000000200 */
[----:B------:R-:W1:Y:S01]  /*b970*/  LDSM.16.M88.4 R40, [R165+0xc00] ;  /* 0x000c0000a528783b */ /* 0x000e620000000200 */
[----:B------:R4:W-:Y:S01]  /*b980*/  MUFU.TANH R61, R18 ;  /* 0x00000012003d7308 */ /* 0x0009e20000002400 */
[----:B--23--:R-:W-:Y:S01]  /*b990*/  FFMA.FTZ R114, R114, UR4, R157 ;  /* 0x0000000472727c23 */ /* 0x00cfe2000801009d */
[----:B------:R-:W-:Y:S01]  /*b9a0*/  IADD3 R157, R165, 0x2000, RZ ;  /* 0x00002000a59d7810 */ /* 0x000fe20007ffe0ff */
[----:B------:R-:W-:-:S02]  /*b9b0*/  FMUL.FTZ R24, R24, c[0x0][0x2ec] ;  /* 0x0000bb0018187a20 */ /* 0x000fc40000410000 */
[----:B------:R-:W-:Y:S02]  /*b9c0*/  FMUL.FTZ R25, R25, c[0x0][0x2ec] ;  /* 0x0000bb0019197a20 */ /* 0x000fe40000410000 */
[----:B------:R-:W-:Y:S01]  /*b9d0*/  FMUL.FTZ R26, R26, c[0x0][0x2ec] ;  /* 0x0000bb001a1a7a20 */ /* 0x000fe20000410000 */
[----:B------:R-:W2:Y:S01]  /*b9e0*/  MUFU.TANH R173, R24 ;  /* 0x0000001800ad7308 */ /* 0x000ea20000002400 */
[----:B------:R-:W-:Y:S02]  /*b9f0*/  FMUL.FTZ R177, R27, c[0x0][0x2ec] ;  /* 0x0000bb001bb17a20 */ /* 0x000fe40000410000 */
[----:B-----5:R-:W-:Y:S01]  /*ba00*/  FFMA.FTZ R60, R112, UR4, R159 ;  /* 0x00000004703c7c23 */ /* 0x020fe2000801009f */
[C---:B----4-:R-:W-:Y:S04]  /*ba10*/  HMMA.16816.F32.BF16 R16, R12.reuse, R28, RZ ;  /* 0x0000001c0c10723c */ /* 0x050fe800000418ff */
[----:B------:R-:W3:Y:S02]  /*ba20*/  MUFU.TANH R175, R25 ;  /* 0x0000001900af7308 */ /* 0x000ee40000002400 */
[----:B------:R-:W-:Y:S01]  /*ba30*/  FMUL.FTZ R179, R32, c[0x0][0x2ec] ;  /* 0x0000bb0020b37a20 */ /* 0x000fe20000410000 */
[----:B------:R-:W-:Y:S01]  /*ba40*/  FSEL R60, R60, -INF , !P2 ;  /* 0xff8000003c3c7808 */ /* 0x000fe20005000000 */
[----:B------:R-:W-:Y:S01]  /*ba50*/  FMUL.FTZ R181, R33, c[0x0][0x2ec] ;  /* 0x0000bb0021b57a20 */ /* 0x000fe20000410000 */
[----:B------:R-:W-:Y:S01]  /*ba60*/  ISETP.GE.AND P2, PT, R107, R2, PT ;  /* 0x000000026b00720c */ /* 0x000fe20003f46270 */
[----:B------:R-:W-:Y:S01]  /*ba70*/  FMUL.FTZ R160, R34, c[0x0][0x2ec] ;  /* 0x0000bb0022a07a20 */ /* 0x000fe20000410000 */
[----:B------:R-:W-:Y:S01]  /*ba80*/  HMMA.16816.F32.BF16 R28, R12, R30, RZ ;  /* 0x0000001e0c1c723c */ /* 0x000fe200000418ff */
[----:B------:R-:W-:Y:S01]  /*ba90*/  FMUL.FTZ R183, R35, c[0x0][0x2ec] ;  /* 0x0000bb0023b77a20 */ /* 0x000fe20000410000 */
[----:B------:R-:W4:Y:S01]  /*baa0*/  MUFU.TANH R158, R26 ;  /* 0x0000001a009e7308 */ /* 0x000f220000002400 */
[----:B------:R-:W5:Y:S01]  /*bab0*/  LDSM.16.M88.4 R32, [R166+0x2000] ;  /* 0x00200000a620783b */ /* 0x000f620000000200 */
[----:B--2---:R-:W-:-:S02]  /*bac0*/  FFMA.FTZ R173, R106, UR4, R173 ;  /* 0x000000046aad7c23 */ /* 0x004fc400080100ad */
[----:B---3--:R-:W-:-:S04]  /*bad0*/  FFMA.FTZ R175, R104, UR4, R175 ;  /* 0x0000000468af7c23 */ /* 0x008fc800080100af */
[----:B------:R-:W2:Y:S01]  /*bae0*/  MUFU.TANH R161, R161 ;  /* 0x000000a100a17308 */ /* 0x000ea20000002400 */
[----:B------:R-:W-:Y:S02]  /*baf0*/  @P2 LOP3.LUT R0, R0, 0x1, RZ, 0xfc, !PT ;  /* 0x0000000100002812 */ /* 0x000fe400078efcff */
[----:B------:R-:W-:Y:S01]  /*bb00*/  ISETP.GE.AND P2, PT, R103, R2, PT ;  /* 0x000000026700720c */ /* 0x000fe20003f46270 */
[----:B-1----:R-:W-:Y:S04]  /*bb10*/  HMMA.16816.F32.BF16 R16, R4, R36, R16 ;  /* 0x000000240410723c */ /* 0x002fe80000041810 */
[----:B------:R-:W1:Y:S01]  /*bb20*/  MUFU.TANH R169, R169 ;  /* 0x000000a900a97308 */ /* 0x000e620000002400 */
[----:B----4-:R-:W-:-:S03]  /*bb30*/  FFMA.FTZ R73, R73, UR4, R158 ;  /* 0x0000000449497c23 */ /* 0x010fc6000801009e */
[----:B------:R-:W-:Y:S04]  /*bb40*/  HMMA.16816.F32.BF16 R24, R12, R20, RZ ;  /* 0x000000140c18723c */ /* 0x000fe800000418ff */
[----:B------:R-:W3:Y:S01]  /*bb50*/  MUFU.TANH R156, R156 ;  /* 0x0000009c009c7308 */ /* 0x000ee20000002400 */
[----:B--2---:R-:W-:-:S03]  /*bb60*/  FFMA.FTZ R76, R76, UR4, R161 ;  /* 0x000000044c4c7c23 */ /* 0x004fc600080100a1 */
[----:B------:R-:W-:Y:S01]  /*bb70*/  HMMA.16816.F32.BF16 R28, R4, R38, R28 ;  /* 0x00000026041c723c */ /* 0x000fe2000004181c */
[----:B------:R-:W2:Y:S03]  /*bb80*/  LDSM.16.M88.4 R36, [R165+0x1000] ;  /* 0x00100000a524783b */ /* 0x000ea60000000200 */
[----:B------:R-:W4:Y:S01]  /*bb90*/  MUFU.TANH R171, R171 ;  /* 0x000000ab00ab7308 */ /* 0x000f220000002400 */
[----:B-1----:R-:W-:Y:S01]  /*bba0*/  FFMA.FTZ R169, R108, UR4, R169 ;  /* 0x000000046ca97c23 */ /* 0x002fe200080100a9 */
[----:B------:R-:W-:Y:S02]  /*bbb0*/  FSEL R76, R76, -INF , !P0 ;  /* 0xff8000004c4c7808 */ /* 0x000fe40004000000 */
[----:B------:R-:W-:Y:S01]  /*bbc0*/  ISETP.GE.AND P0, PT, R105, R2, PT ;  /* 0x000000026900720c */ /* 0x000fe20003f06270 */
[----:B------:R-:W-:Y:S01]  /*bbd0*/  FMUL.FTZ R185, R16, c[0x0][0x2ec] ;  /* 0x0000bb0010b97a20 */ /* 0x000fe20000410000 */
[----:B------:R-:W-:Y:S01]  /*bbe0*/  FSEL R214, R169, -INF , !P4 ;  /* 0xff800000a9d67808 */ /* 0x000fe20006000000 */
[----:B------:R-:W-:Y:S01]  /*bbf0*/  FMUL.FTZ R187, R17, c[0x0][0x2ec] ;  /* 0x0000bb0011bb7a20 */ /* 0x000fe20000410000 */
[----:B------:R-:W1:Y:S01]  /*bc00*/  MUFU.TANH R163, R163 ;  /* 0x000000a300a37308 */ /* 0x000e620000002400 */
[----:B------:R-:W-:Y:S01]  /*bc10*/  FMUL.FTZ R162, R18, c[0x0][0x2ec] ;  /* 0x0000bb0012a27a20 */ /* 0x000fe20000410000 */
[----:B------:R-:W-:Y:S01]  /*bc20*/  LOP3.LUT P4, RZ, R0, 0x2, RZ, 0xc0, !PT ;  /* 0x0000000200ff7812 */ /* 0x000fe2000788c0ff */
[----:B------:R-:W-:-:S02]  /*bc30*/  FMUL.FTZ R189, R19, c[0x0][0x2ec] ;  /* 0x0000bb0013bd7a20 */ /* 0x000fc40000410000 */
[----:B------:R-:W-:Y:S01]  /*bc40*/  HMMA.16816.F32.BF16 R16, R12, R22, RZ ;  /* 0x000000160c10723c */ /* 0x000fe200000418ff */
[----:B---3--:R-:W-:Y:S01]  /*bc50*/  FFMA.FTZ R75, R75, UR4, R156 ;  /* 0x000000044b4b7c23 */ /* 0x008fe2000801009c */
[----:B------:R-:W-:Y:S01]  /*bc60*/  FSEL R104, R173, -INF , !P4 ;  /* 0xff800000ad687808 */ /* 0x000fe20006000000 */
[----:B------:R-:W3:Y:S01]  /*bc70*/  MUFU.TANH R183, R183 ;  /* 0x000000b700b77308 */ /* 0x000ee20000002400 */
[----:B----4-:R-:W-:Y:S01]  /*bc80*/  FFMA.FTZ R74, R74, UR4, R171 ;  /* 0x000000044a4a7c23 */ /* 0x010fe200080100ab */
[----:B------:R-:W-:Y:S02]  /*bc90*/  ISETP.GE.AND P4, PT, R101, R2, PT ;  /* 0x000000026500720c */ /* 0x000fe40003f86270 */
[----:B------:R-:W-:Y:S01]  /*bca0*/  FSEL R109, R75, -INF , !P3 ;  /* 0xff8000004b6d7808 */ /* 0x000fe20005800000 */
[----:B------:R-:W-:Y:S01]  /*bcb0*/  HMMA.16816.F32.BF16 R24, R4, R40, R24 ;  /* 0x000000280418723c */ /* 0x000fe20000041818 */
[----:B------:R-:W-:Y:S01]  /*bcc0*/  FMUL.FTZ R191, R28, c[0x0][0x2ec] ;  /* 0x0000bb001cbf7a20 */ /* 0x000fe20000410000 */
[----:B------:R-:W-:Y:S01]  /*bcd0*/  FSEL R113, R74, -INF , !P5 ;  /* 0xff8000004a717808 */ /* 0x000fe20006800000 */
[----:B------:R-:W-:Y:S01]  /*bce0*/  FMUL.FTZ R193, R29, c[0x0][0x2ec] ;  /* 0x0000bb001dc17a20 */ /* 0x000fe20000410000 */
[----:B------:R-:W4:Y:S01]  /*bcf0*/  MUFU.TANH R162, R162 ;  /* 0x000000a200a27308 */ /* 0x000f220000002400 */
[----:B------:R-:W-:Y:S01]  /*bd00*/  FMUL.FTZ R164, R30, c[0x0][0x2ec] ;  /* 0x0000bb001ea47a20 */ /* 0x000fe20000410000 */
[----:B------:R-:W-:Y:S01]  /*bd10*/  LOP3.LUT P5, RZ, R0, 0x1, RZ, 0xc0, !PT ;  /* 0x0000000100ff7812 */ /* 0x000fe200078ac0ff */
[----:B------:R-:W-:Y:S01]  /*bd20*/  FMUL.FTZ R195, R31, c[0x0][0x2ec] ;  /* 0x0000bb001fc37a20 */ /* 0x000fe20000410000 */
[----:B-----5:R-:W-:Y:S01]  /*bd30*/  HMMA.16816.F32.BF16 R20, R12, R32, RZ ;  /* 0x000000200c14723c */ /* 0x020fe200000418ff */
[----:B------:R-:W5:Y:S01]  /*bd40*/  LDSM.16.M88.4 R28, [R166+0x2400] ;  /* 0x00240000a61c783b */ /* 0x000f620000000200 */
[----:B------:R-:W-:Y:S01]  /*bd50*/  FSEL R171, R73, -INF , !P5 ;  /* 0xff80000049ab7808 */ /* 0x000fe20006800000 */
[----:B-1----:R-:W-:Y:S01]  /*bd60*/  FFMA.FTZ R110, R110, UR4, R163 ;  /* 0x000000046e6e7c23 */ /* 0x002fe200080100a3 */
[----:B------:R-:W-:Y:S01]  /*bd70*/  I2F R71, R103 ;  /* 0x0000006700477306 */ /* 0x000fe20000201400 */
[----:B------:R-:W-:Y:S01]  /*bd80*/  ISETP.GE.AND P5, PT, R99, R3, PT ;  /* 0x000000036300720c */ /* 0x000fe20003fa6270 */
[----:B---3--:R-:W-:Y:S01]  /*bd90*/  FFMA.FTZ R70, R70, UR4, R183 ;  /* 0x0000000446467c23 */ /* 0x008fe200080100b7 */
[----:B------:R-:W-:Y:S01]  /*bda0*/  FSEL R74, R175, -INF , !P6 ;  /* 0xff800000af4a7808 */ /* 0x000fe20007000000 */
[----:B------:R-:W-:Y:S01]  /*bdb0*/  HMMA.16816.F32.BF16 R16, R4, R42, R16 ;  /* 0x0000002a0410723c */ /* 0x000fe20000041810 */
[----:B------:R-:W1:Y:S01]  /*bdc0*/  LDSM.16.M88.4 R40, [R165+0x1400] ;  /* 0x00140000a528783b */ /* 0x000e620000000200 */
[----:B------:R-:W-:-:S02]  /*bdd0*/  FSEL R112, R110, -INF , !P1 ;  /* 0xff8000006e707808 */ /* 0x000fc40004800000 */
[----:B------:R-:W3:Y:S01]  /*bde0*/  MUFU.TANH R179, R179 ;  /* 0x000000b300b37308 */ /* 0x000ee20000002400 */
[----:B----4-:R-:W-:Y:S01]  /*bdf0*/  FFMA.FTZ R69, R69, UR4, R162 ;  /* 0x0000000445457c23 */ /* 0x010fe200080100a2 */
[----:B------:R-:W-:Y:S02]  /*be00*/  ISETP.GE.AND P6, PT, R99, R2, PT ;  /* 0x000000026300720c */ /* 0x000fe40003fc6270 */
[----:B------:R-:W-:Y:S01]  /*be10*/  FMUL.FTZ R197, R24, c[0x0][0x2ec] ;  /* 0x0000bb0018c57a20 */ /* 0x000fe20000410000 */
[-C--:B------:R-:W-:Y:S01]  /*be20*/  ISETP.GE.AND P1, PT, R103, R3.reuse, PT ;  /* 0x000000036700720c */ /* 0x080fe20003f26270 */
[----:B------:R-:W-:Y:S01]  /*be30*/  FMUL.FTZ R199, R25, c[0x0][0x2ec] ;  /* 0x0000bb0019c77a20 */ /* 0x000fe20000410000 */
[----:B------:R-:W-:Y:S01]  /*be40*/  FSEL R169, R70, -INF , !P4 ;  /* 0xff80000046a97808 */ /* 0x000fe20006000000 */
[----:B------:R-:W-:Y:S01]  /*be50*/  FMUL.FTZ R201, R26, c[0x0][0x2ec] ;  /* 0x0000bb001ac97a20 */ /* 0x000fe20000410000 */
[----:B------:R-:W4:Y:S01]  /*be60*/  MUFU.TANH R160, R160 ;  /* 0x000000a000a07308 */ /* 0x000f220000002400 */
[----:B------:R-:W-:Y:S01]  /*be70*/  FMUL.FTZ R170, R27, c[0x0][0x2ec] ;  /* 0x0000bb001baa7a20 */ /* 0x000fe20000410000 */
[----:B------:R-:W-:Y:S01]  /*be80*/  ISETP.GE.AND P3, PT, R101, R3, PT ;  /* 0x000000036500720c */ /* 0x000fe20003f66270 */
[----:B------:R-:W-:Y:S01]  /*be90*/  HMMA.16816.F32.BF16 R24, R12, R34, RZ ;  /* 0x000000220c18723c */ /* 0x000fe200000418ff */
[----:B------:R-:W-:-:S02]  /*bea0*/  FSEL R107, R69, -INF , !P6 ;  /* 0xff800000456b7808 */ /* 0x000fc40007000000 */
[----:B------:R-:W-:Y:S01]  /*beb0*/  ISETP.GE.AND P6, PT, R91, R3, PT ;  /* 0x000000035b00720c */ /* 0x000fe20003fc6270 */
[----:B---3--:R-:W-:Y:S01]  /*bec0*/  FFMA.FTZ R102, R102, UR4, R179 ;  /* 0x0000000466667c23 */ /* 0x008fe200080100b3 */
[----:B------:R-:W-:Y:S01]  /*bed0*/  I2F R98, R99 ;  /* 0x0000006300627306 */ /* 0x000fe20000201400 */
[----:B------:R-:W-:Y:S02]  /*bee0*/  LOP3.LUT R0, R0, 0xfffffffd, RZ, 0xc0, !PT ;  /* 0xfffffffd00007812 */ /* 0x000fe400078ec0ff */
[----:B--2---:R-:W-:Y:S01]  /*bef0*/  HMMA.16816.F32.BF16 R20, R4, R36, R20 ;  /* 0x000000240414723c */ /* 0x004fe20000041814 */
[----:B------:R-:W-:Y:S02]  /*bf00*/  FMUL.FTZ R203, R16, c[0x0][0x2ec] ;  /* 0x0000bb0010cb7a20 */ /* 0x000fe40000410000 */
[----:B------:R-:W-:Y:S02]  /*bf10*/  FMUL.FTZ R205, R17, c[0x0][0x2ec] ;  /* 0x0000bb0011cd7a20 */ /* 0x000fe40000410000 */
[----:B------:R-:W-:Y:S01]  /*bf20*/  FMUL.FTZ R207, R18, c[0x0][0x2ec] ;  /* 0x0000bb0012cf7a20 */ /* 0x000fe20000410000 */
[----:B------:R-:W2:Y:S01]  /*bf30*/  MUFU.TANH R185, R185 ;  /* 0x000000b900b97308 */ /* 0x000ea20000002400 */
[----:B------:R-:W-:-:S02]  /*bf40*/  FMUL.FTZ R176, R19, c[0x0][0x2ec] ;  /* 0x0000bb0013b07a20 */ /* 0x000fc40000410000 */
[----:B------:R-:W3:Y:S01]  /*bf50*/  LDSM.16.M88.4 R16, [R166+0x2800] ;  /* 0x00280000a610783b */ /* 0x000ee20000000200 */
[----:B-----5:R-:W-:Y:S01]  /*bf60*/  HMMA.16816.F32.BF16 R32, R12, R28, RZ ;  /* 0x0000001c0c20723c */ /* 0x020fe200000418ff */
[----:B----4-:R-:W-:-:S03]  /*bf70*/  FFMA.FTZ R71, R71, UR4, R160 ;  /* 0x0000000447477c23 */ /* 0x010fc600080100a0 */
[----:B------:R4:W-:Y:S04]  /*bf80*/  I2F R100, R101 ;  /* 0x0000006500647306 */ /* 0x0009e80000201400 */
[----:B------:R-:W-:Y:S01]  /*bf90*/  HMMA.16816.F32.BF16 R24, R4, R38, R24 ;  /* 0x000000260418723c */ /* 0x000fe20000041818 */
[----:B------:R-:W5:Y:S03]  /*bfa0*/  LDSM.16.M88.4 R36, [R165+0x1800] ;  /* 0x00180000a524783b */ /* 0x000f660000000200 */
[----:B------:R-:W-:Y:S01]  /*bfb0*/  MUFU.TANH R181, R181 ;  /* 0x000000b500b57308 */ /* 0x000fe20000002400 */
[----:B--2---:R-:W-:Y:S02]  /*bfc0*/  FFMA.FTZ R98, R98, UR4, R185 ;  /* 0x0000000462627c23 */ /* 0x004fe400080100b9 */
[----:B------:R-:W-:-:S02]  /*bfd0*/  FMUL.FTZ R213, R20, c[0x0][0x2ec] ;  /* 0x0000bb0014d57a20 */ /* 0x000fc40000410000 */
[----:B------:R-:W-:Y:S02]  /*bfe0*/  FMUL.FTZ R215, R21, c[0x0][0x2ec] ;  /* 0x0000bb0015d77a20 */ /* 0x000fe40000410000 */
[----:B------:R-:W-:Y:S01]  /*bff0*/  FMUL.FTZ R217, R22, c[0x0][0x2ec] ;  /* 0x0000bb0016d97a20 */ /* 0x000fe20000410000 */
[----:B------:R-:W-:Y:S01]  /*c000*/  I2F R94, R95 ;  /* 0x0000005f005e7306 */ /* 0x000fe20000201400 */
[----:B------:R-:W-:Y:S01]  /*c010*/  FMUL.FTZ R182, R23, c[0x0][0x2ec] ;  /* 0x0000bb0017b67a20 */ /* 0x000fe20000410000 */
[----:B----4-:R-:W-:Y:S01]  /*c020*/  FSEL R101, R71, -INF , !P2 ;  /* 0xff80000047657808 */ /* 0x010fe20005000000 */
[----:B------:R-:W-:Y:S01]  /*c030*/  HMMA.16816.F32.BF16 R20, R12, R30, RZ ;  /* 0x0000001e0c14723c */ /* 0x000fe200000418ff */
[----:B------:R-:W-:-:S04]  /*c040*/  ISETP.GE.AND P2, PT, R95, R2, PT ;  /* 0x000000025f00720c */ /* 0x000fc80003f46270 */
[----:B------:R-:W-:Y:S03]  /*c050*/  I2F R55, R95 ;  /* 0x0000005f00377306 */ /* 0x000fe60000201400 */
[----:B-1----:R-:W-:Y:S01]  /*c060*/  HMMA.16816.F32.BF16 R32, R4, R40, R32 ;  /* 0x000000280420723c */ /* 0x002fe20000041820 */
[----:B------:R-:W-:Y:S02]  /*c070*/  FMUL.FTZ R24, R24, c[0x0][0x2ec] ;  /* 0x0000bb0018187a20 */ /* 0x000fe40000410000 */
[----:B------:R-:W-:Y:S02]  /*c080*/  FMUL.FTZ R188, R25, c[0x0][0x2ec] ;  /* 0x0000bb0019bc7a20 */ /* 0x000fe40000410000 */
[----:B------:R1:W-:Y:S01]  /*c090*/  MUFU.TANH R223, R24 ;  /* 0x0000001800df7308 */ /* 0x0003e20000002400 */
[----:B------:R-:W-:Y:S02]  /*c0a0*/  FMUL.FTZ R192, R26, c[0x0][0x2ec] ;  /* 0x0000bb001ac07a20 */ /* 0x000fe40000410000 */
[----:B------:R-:W-:Y:S01]  /*c0b0*/  FMUL.FTZ R219, R27, c[0x0][0x2ec] ;  /* 0x0000bb001bdb7a20 */ /* 0x000fe20000410000 */
[----:B---3--:R-:W-:Y:S04]  /*c0c0*/  HMMA.16816.F32.BF16 R28, R12, R16, RZ ;  /* 0x000000100c1c723c */ /* 0x008fe800000418ff */
[----:B------:R-:W2:Y:S04]  /*c0d0*/  MUFU.TANH R191, R191 ;  /* 0x000000bf00bf7308 */ /* 0x000ea80000002400 */
[----:B------:R-:W-:Y:S01]  /*c0e0*/  HMMA.16816.F32.BF16 R20, R4, R42, R20 ;  /* 0x0000002a0414723c */ /* 0x000fe20000041814 */
[----:B-1----:R-:W1:Y:S03]  /*c0f0*/  LDSM.16.M88.4 R24, [R166+0x2c00] ;  /* 0x002c0000a618783b */ /* 0x002e660000000200 */
[----:B------:R-:W3:Y:S03]  /*c100*/  MUFU.TANH R164, R164 ;  /* 0x000000a400a47308 */ /* 0x000ee60000002400 */
[----:B------:R-:W-:Y:S01]  /*c110*/  FMUL.FTZ R32, R32, c[0x0][0x2ec] ;  /* 0x0000bb0020207a20 */ /* 0x000fe20000410000 */
[----:B------:R-:W-:Y:S01]  /*c120*/  HMMA.16816.F32.BF16 R16, R12, R18, RZ ;  /* 0x000000120c10723c */ /* 0x000fe200000418ff */
[----:B------:R-:W-:-:S02]  /*c130*/  FMUL.FTZ R190, R33, c[0x0][0x2ec] ;  /* 0x0000bb0021be7a20 */ /* 0x000fc40000410000 */
[----:B------:R-:W-:Y:S01]  /*c140*/  FMUL.FTZ R229, R34, c[0x0][0x2ec] ;  /* 0x0000bb0022e57a20 */ /* 0x000fe20000410000 */
[----:B------:R4:W-:Y:S01]  /*c150*/  MUFU.TANH R227, R32 ;  /* 0x0000002000e37308 */ /* 0x0009e20000002400 */
[----:B------:R-:W-:-:S03]  /*c160*/  FMUL.FTZ R225, R35, c[0x0][0x2ec] ;  /* 0x0000bb0023e17a20 */ /* 0x000fc60000410000 */
[----:B-----5:R-:W-:Y:S01]  /*c170*/  HMMA.16816.F32.BF16 R28, R4, R36, R28 ;  /* 0x00000024041c723c */ /* 0x020fe2000004181c */
[----:B--2---:R-:W-:-:S03]  /*c180*/  FFMA.FTZ R94, R94, UR4, R191 ;  /* 0x000000045e5e7c23 */ /* 0x004fc600080100bf */
[----:B------:R-:W-:Y:S01]  /*c190*/  I2F R96, R97 ;  /* 0x0000006100607306 */ /* 0x000fe20000201400 */
[----:B---3--:R-:W-:-:S03]  /*c1a0*/  FFMA.FTZ R55, R55, UR4, R164 ;  /* 0x0000000437377c23 */ /* 0x008fc600080100a4 */
[----:B------:R-:W-:Y:S02]  /*c1b0*/  FMUL.FTZ R20, R20, c[0x0][0x2ec] ;  /* 0x0000bb0014147a20 */ /* 0x000fe40000410000 */
[----:B------:R-:W-:Y:S02]  /*c1c0*/  FMUL.FTZ R194, R21, c[0x0][0x2ec] ;  /* 0x0000bb0015c27a20 */ /* 0x000fe40000410000 */
[----:B------:R-:W-:Y:S01]  /*c1d0*/  FMUL.FTZ R198, R22, c[0x0][0x2ec] ;  /* 0x0000bb0016c67a20 */ /* 0x000fe20000410000 */
[----:B----4-:R-:W2:Y:S01]  /*c1e0*/  LDSM.16.M88.4 R32, [R165+0x1c00] ;  /* 0x001c0000a520783b */ /* 0x010ea20000000200 */
[----:B------:R3:W-:Y:S01]  /*c1f0*/  MUFU.TANH R196, R20 ;  /* 0x0000001400c47308 */ /* 0x0007e20000002400 */
[----:B------:R-:W-:Y:S01]  /*c200*/  FMUL.FTZ R231, R23, c[0x0][0x2ec] ;  /* 0x0000bb0017e77a20 */ /* 0x000fe20000410000 */
[----:B------:R-:W-:Y:S06]  /*c210*/  HMMA.16816.F32.BF16 R16, R4, R38, R16 ;  /* 0x000000260410723c */ /* 0x000fec0000041810 */
[----:B------:R-:W4:Y:S02]  /*c220*/  MUFU.TANH R187, R187 ;  /* 0x000000bb00bb7308 */ /* 0x000f240000002400 */
[----:B------:R-:W-:-:S02]  /*c230*/  FMUL.FTZ R28, R28, c[0x0][0x2ec] ;  /* 0x0000bb001c1c7a20 */ /* 0x000fc40000410000 */
[----:B------:R-:W-:Y:S01]  /*c240*/  FMUL.FTZ R206, R29, c[0x0][0x2ec] ;  /* 0x0000bb001dce7a20 */ /* 0x000fe20000410000 */
[----:B-1----:R-:W-:Y:S01]  /*c250*/  HMMA.16816.F32.BF16 R36, R12, R24, RZ ;  /* 0x000000180c24723c */ /* 0x002fe200000418ff */
[----:B------:R-:W-:Y:S01]  /*c260*/  FMUL.FTZ R216, R30, c[0x0][0x2ec] ;  /* 0x0000bb001ed87a20 */ /* 0x000fe20000410000 */
[----:B---3--:R-:W1:Y:S01]  /*c270*/  LDSM.16.M88.4 R20, [R166+0x3000] ;  /* 0x00300000a614783b */ /* 0x008e620000000200 */
[----:B------:R3:W-:Y:S01]  /*c280*/  MUFU.TANH R202, R28 ;  /* 0x0000001c00ca7308 */ /* 0x0007e20000002400 */
[----:B------:R-:W-:-:S04]  /*c290*/  FMUL.FTZ R235, R31, c[0x0][0x2ec] ;  /* 0x0000bb001feb7a20 */ /* 0x000fc80000410000 */
[----:B------:R-:W-:Y:S01]  /*c2a0*/  HMMA.16816.F32.BF16 R24, R12, R26, RZ ;  /* 0x0000001a0c18723c */ /* 0x000fe200000418ff */
[----:B----4-:R-:W-:Y:S02]  /*c2b0*/  FFMA.FTZ R187, R96, UR4, R187 ;  /* 0x0000000460bb7c23 */ /* 0x010fe400080100bb */
[----:B------:R-:W-:Y:S02]  /*c2c0*/  I2F R48, R93 ;  /* 0x0000005d00307306 */ /* 0x000fe40000201400 */
[----:B------:R-:W-:Y:S02]  /*c2d0*/  FMUL.FTZ R224, R16, c[0x0][0x2ec] ;  /* 0x0000bb0010e07a20 */ /* 0x000fe40000410000 */
[----:B------:R-:W-:Y:S02]  /*c2e0*/  FMUL.FTZ R218, R17, c[0x0][0x2ec] ;  /* 0x0000bb0011da7a20 */ /* 0x000fe40000410000 */
[----:B------:R-:W-:Y:S02]  /*c2f0*/  FMUL.FTZ R228, R18, c[0x0][0x2ec] ;  /* 0x0000bb0012e47a20 */ /* 0x000fe40000410000 */
[----:B------:R-:W-:Y:S01]  /*c300*/  FMUL.FTZ R226, R19, c[0x0][0x2ec] ;  /* 0x0000bb0013e27a20 */ /* 0x000fe20000410000 */
[----:B---3--:R-:W3:Y:S01]  /*c310*/  LDSM.16.M88.4 R28, [R165+0x2000] ;  /* 0x00200000a51c783b */ /* 0x008ee20000000200 */
[----:B------:R-:W4:Y:S03]  /*c320*/  MUFU.TANH R195, R195 ;  /* 0x000000c300c37308 */ /* 0x000f260000002400 */
[C---:B--2---:R-:W-:Y:S05]  /*c330*/  HMMA.16816.F32.BF16 R36, R4.reuse, R32, R36 ;  /* 0x000000200424723c */ /* 0x044fea0000041824 */
[----:B------:R-:W-:Y:S03]  /*c340*/  I2F R92, R93 ;  /* 0x0000005d005c7306 */ /* 0x000fe60000201400 */
[----:B------:R-:W-:Y:S01]  /*c350*/  HMMA.16816.F32.BF16 R24, R4, R34, R24 ;  /* 0x000000220418723c */ /* 0x000fe20000041818 */
[----:B------:R-:W2:Y:S04]  /*c360*/  LDSM.16.M88.4 R32, [R166+0x3400] ;  /* 0x00340000a620783b */ /* 0x000ea80000000200 */
[----:B------:R-:W-:Y:S01]  /*c370*/  I2F R54, R91 ;  /* 0x0000005b00367306 */ /* 0x000fe20000201400 */
[----:B----4-:R-:W-:-:S02]  /*c380*/  FFMA.FTZ R48, R48, UR4, R195 ;  /* 0x0000000430307c23 */ /* 0x010fc400080100c3 */
[C---:B-1----:R-:W-:Y:S05]  /*c390*/  HMMA.16816.F32.BF16 R16, R12.reuse, R20, RZ ;  /* 0x000000140c10723c */ /* 0x042fea00000418ff */
[----:B------:R-:W1:Y:S03]  /*c3a0*/  MUFU.TANH R193, R193 ;  /* 0x000000c100c17308 */ /* 0x000e660000002400 */
[----:B------:R-:W-:Y:S01]  /*c3b0*/  FMUL.FTZ R36, R36, c[0x0][0x2ec] ;  /* 0x0000bb0024247a20 */ /* 0x000fe20000410000 */
[----:B------:R-:W-:Y:S01]  /*c3c0*/  HMMA.16816.F32.BF16 R20, R12, R22, RZ ;  /* 0x000000160c14723c */ /* 0x000fe200000418ff */
[----:B------:R-:W-:-:S03]  /*c3d0*/  FMUL.FTZ R37, R37, c[0x0][0x2ec] ;  /* 0x0000bb0025257a20 */ /* 0x000fc60000410000 */
[----:B------:R-:W4:Y:S01]  /*c3e0*/  MUFU.TANH R201, R201 ;  /* 0x000000c900c97308 */ /* 0x000f220000002400 */
[----:B------:R-:W-:Y:S02]  /*c3f0*/  FMUL.FTZ R38, R38, c[0x0][0x2ec] ;  /* 0x0000bb0026267a20 */ /* 0x000fe40000410000 */
[----:B------:R-:W-:Y:S02]  /*c400*/  FMUL.FTZ R39, R39, c[0x0][0x2ec] ;  /* 0x0000bb0027277a20 */ /* 0x000fe40000410000 */
[----:B------:R-:W-:Y:S02]  /*c410*/  FMUL.FTZ R24, R24, c[0x0][0x2ec] ;  /* 0x0000bb0018187a20 */ /* 0x000fe40000410000 */
[----:B------:R-:W-:Y:S01]  /*c420*/  FMUL.FTZ R25, R25, c[0x0][0x2ec] ;  /* 0x0000bb0019197a20 */ /* 0x000fe20000410000 */
[----:B------:R-:W-:Y:S01]  /*c430*/  MUFU.TANH R178, R36 ;  /* 0x0000002400b27308 */ /* 0x000fe20000002400 */
[----:B------:R-:W-:Y:S02]  /*c440*/  FMUL.FTZ R26, R26, c[0x0][0x2ec] ;  /* 0x0000bb001a1a7a20 */ /* 0x000fe40000410000 */
[----:B------:R-:W-:-:S02]  /*c450*/  FMUL.FTZ R27, R27, c[0x0][0x2ec] ;  /* 0x0000bb001b1b7a20 */ /* 0x000fc40000410000 */
[----:B-1----:R-:W-:Y:S01]  /*c460*/  FFMA.FTZ R193, R92, UR4, R193 ;  /* 0x000000045cc17c23 */ /* 0x002fe200080100c1 */
[----:B---3--:R-:W-:Y:S02]  /*c470*/  HMMA.16816.F32.BF16 R16, R4, R28, R16 ;  /* 0x0000001c0410723c */ /* 0x008fe40000041810 */
[----:B------:R-:W-:Y:S01]  /*c480*/  MUFU.TANH R251, R24 ;  /* 0x0000001800fb7308 */ /* 0x000fe20000002400 */
[----:B----4-:R-:W-:-:S05]  /*c490*/  FFMA.FTZ R54, R54, UR4, R201 ;  /* 0x0000000436367c23 */ /* 0x010fca00080100c9 */
[----:B--2---:R-:W-:Y:S02]  /*c4a0*/  HMMA.16816.F32.BF16 R40, R12, R32, RZ ;  /* 0x000000200c28723c */ /* 0x004fe400000418ff */
[----:B------:R-:W-:Y:S06]  /*c4b0*/  MUFU.TANH R237, R25 ;  /* 0x0000001900ed7308 */ /* 0x000fec0000002400 */
[----:B------:R-:W-:Y:S01]  /*c4c0*/  HMMA.16816.F32.BF16 R20, R4, R30, R20 ;  /* 0x0000001e0414723c */ /* 0x000fe20000041814 */
[----:B------:R-:W1:Y:S01]  /*c4d0*/  LDSM.16.M88.4 R28, [R166+0x3800] ;  /* 0x00380000a61c783b */ /* 0x000e620000000200 */
[----:B------:R-:W-:Y:S06]  /*c4e0*/  MUFU.TANH R241, R26 ;  /* 0x0000001a00f17308 */ /* 0x000fec0000002400 */
[----:B------:R-:W-:-:S02]  /*c4f0*/  FMUL.FTZ R16, R16, c[0x0][0x2ec] ;  /* 0x0000bb0010107a20 */ /* 0x000fc40000410000 */
[----:B------:R2:W-:Y:S01]  /*c500*/  MUFU.TANH R232, R27 ;  /* 0x0000001b00e87308 */ /* 0x0005e20000002400 */
[----:B------:R-:W-:Y:S02]  /*c510*/  FMUL.FTZ R17, R17, c[0x0][0x2ec] ;  /* 0x0000bb0011117a20 */ /* 0x000fe40000410000 */
[----:B------:R-:W-:Y:S02]  /*c520*/  FMUL.FTZ R18, R18, c[0x0][0x2ec] ;  /* 0x0000bb0012127a20 */ /* 0x000fe40000410000 */
[----:B------:R-:W-:Y:S01]  /*c530*/  FMUL.FTZ R247, R19, c[0x0][0x2ec] ;  /* 0x0000bb0013f77a20 */ /* 0x000fe20000410000 */
[----:B------:R-:W-:Y:S02]  /*c540*/  HMMA.16816.F32.BF16 R40, R4, R44, R40 ;  /* 0x0000002c0428723c */ /* 0x000fe40000041828 */
[----:B------:R-:W-:Y:S06]  /*c550*/  MUFU.TANH R222, R16 ;  /* 0x0000001000de7308 */ /* 0x000fec0000002400 */
[----:B------:R-:W-:Y:S01]  /*c560*/  FMUL.FTZ R20, R20, c[0x0][0x2ec] ;  /* 0x0000bb0014147a20 */ /* 0x000fe20000410000 */
[----:B--2---:R-:W2:Y:S01]  /*c570*/  LDSM.16.M88.4 R24, [R166+0x3c00] ;  /* 0x003c0000a618783b */ /* 0x004ea20000000200 */
[----:B------:R-:W-:Y:S01]  /*c580*/  MUFU.TANH R239, R17 ;  /* 0x0000001100ef7308 */ /* 0x000fe20000002400 */
[----:B------:R-:W-:-:S02]  /*c590*/  FMUL.FTZ R21, R21, c[0x0][0x2ec] ;  /* 0x0000bb0015157a20 */ /* 0x000fc40000410000 */
[----:B------:R-:W-:Y:S02]  /*c5a0*/  FMUL.FTZ R22, R22, c[0x0][0x2ec] ;  /* 0x0000bb0016167a20 */ /* 0x000fe40000410000 */
[----:B------:R-:W-:-:S03]  /*c5b0*/  FMUL.FTZ R238, R23, c[0x0][0x2ec] ;  /* 0x0000bb0017ee7a20 */ /* 0x000fc60000410000 */
[----:B------:R3:W-:Y:S06]  /*c5c0*/  MUFU.TANH R249, R18 ;  /* 0x0000001200f97308 */ /* 0x0007ec0000002400 */
[----:B------:R-:W-:Y:S02]  /*c5d0*/  FMUL.FTZ R245, R40, c[0x0][0x2ec] ;  /* 0x0000bb0028f57a20 */ /* 0x000fe40000410000 */
[----:B------:R-:W-:Y:S01]  /*c5e0*/  FMUL.FTZ R44, R41, c[0x0][0x2ec] ;  /* 0x0000bb00292c7a20 */ /* 0x000fe20000410000 */
[----:B------:R-:W-:Y:S01]  /*c5f0*/  MUFU.TANH R200, R20 ;  /* 0x0000001400c87308 */ /* 0x000fe20000002400 */
[----:B------:R-:W-:Y:S01]  /*c600*/  FMUL.FTZ R243, R42, c[0x0][0x2ec] ;  /* 0x0000bb002af37a20 */ /* 0x000fe20000410000 */
[C---:B---3--:R-:W-:Y:S06]  /*c610*/  HMMA.16816.F32.BF16 R16, R12.reuse, R34, RZ ;  /* 0x000000220c10723c */ /* 0x048fec00000418ff */
[----:B------:R-:W-:Y:S02]  /*c620*/  MUFU.TANH R45, R21 ;  /* 0x00000015002d7308 */ /* 0x000fe40000002400 */
[C---:B-1----:R-:W-:Y:S06]  /*c630*/  HMMA.16816.F32.BF16 R32, R12.reuse, R28, RZ ;  /* 0x0000001c0c20723c */ /* 0x042fec00000418ff */
[----:B------:R1:W-:Y:S02]  /*c640*/  MUFU.TANH R236, R22 ;  /* 0x0000001600ec7308 */ /* 0x0003e40000002400 */
[----:B------:R-:W-:Y:S06]  /*c650*/  HMMA.16816.F32.BF16 R28, R12, R30, RZ ;  /* 0x0000001e0c1c723c */ /* 0x000fec00000418ff */
[----:B------:R-:W-:Y:S02]  /*c660*/  MUFU.TANH R233, R37 ;  /* 0x0000002500e97308 */ /* 0x000fe40000002400 */
[----:B------:R-:W-:Y:S01]  /*c670*/  HMMA.16816.F32.BF16 R16, R4, R46, R16 ;  /* 0x0000002e0410723c */ /* 0x000fe20000041810 */
[----:B-1----:R-:W1:Y:S05]  /*c680*/  LDSM.16.M88.4 R20, [R165+0x2c00] ;  /* 0x002c0000a514783b */ /* 0x002e6a0000000200 */
[----:B------:R-:W-:Y:S01]  /*c690*/  MUFU.TANH R180, R38 ;  /* 0x0000002600b47308 */ /* 0x000fe20000002400 */
[----:B------:R-:W3:Y:S01]  /*c6a0*/  S2R R46, SR_TID.X ;  /* 0x00000000002e7919 */ /* 0x000ee20000002100 */
[----:B------:R-:W-:-:S02]  /*c6b0*/  FMUL.FTZ R47, R43, c[0x0][0x2ec] ;  /* 0x0000bb002b2f7a20 */ /* 0x000fc40000410000 */
[----:B--2---:R-:W-:Y:S04]  /*c6c0*/  HMMA.16816.F32.BF16 R40, R12, R24, RZ ;  /* 0x000000180c28723c */ /* 0x004fe800000418ff */
[----:B------:R2:W-:Y:S08]  /*c6d0*/  MUFU.TANH R230, R39 ;  /* 0x0000002700e67308 */ /* 0x0005f00000002400 */
[----:B------:R4:W-:Y:S02]  /*c6e0*/  MUFU.TANH R204, R47 ;  /* 0x0000002f00cc7308 */ /* 0x0009e40000002400 */
[----:B------:R-:W-:-:S02]  /*c6f0*/  FMUL.FTZ R24, R16, c[0x0][0x2ec] ;  /* 0x0000bb0010187a20 */ /* 0x000fc40000410000 */
[----:B------:R-:W-:Y:S01]  /*c700*/  FMUL.FTZ R16, R17, c[0x0][0x2ec] ;  /* 0x0000bb0011107a20 */ /* 0x000fe20000410000 */
[----:B--2---:R-:W2:Y:S03]  /*c710*/  LDSM.16.M88.4 R36, [R165+0x2800] ;  /* 0x00280000a524783b */ /* 0x004ea60000000200 */
[----:B------:R-:W-:Y:S01]  /*c720*/  I2F R90, R91 ;  /* 0x0000005b005a7306 */ /* 0x000fe20000201400 */
[----:B------:R-:W-:Y:S02]  /*c730*/  FMUL.FTZ R18, R18, c[0x0][0x2ec] ;  /* 0x0000bb0012127a20 */ /* 0x000fe40000410000 */
[----:B------:R-:W-:Y:S01]  /*c740*/  FMUL.FTZ R19, R19, c[0x0][0x2ec] ;  /* 0x0000bb0013137a20 */ /* 0x000fe20000410000 */
[----:B----4-:R-:W-:-:S04]  /*c750*/  IADD3 R47, R186, UR20, RZ ;  /* 0x00000014ba2f7c10 */ /* 0x010fc8000fffe0ff */
[----:B------:R-:W4:Y:S01]  /*c760*/  MUFU.TANH R197, R197 ;  /* 0x000000c500c57308 */ /* 0x000f220000002400 */
[C---:B------:R-:W-:Y:S02]  /*c770*/  IADD3 R156, R47.reuse, 0xa1, RZ ;  /* 0x000000a12f9c7810 */ /* 0x040fe40007ffe0ff */
[C---:B------:R-:W-:Y:S01]  /*c780*/  IADD3 R158, R47.reuse, 0xa0, RZ ;  /* 0x000000a02f9e7810 */ /* 0x040fe20007ffe0ff */
[----:B-1----:R-:W-:Y:S01]  /*c790*/  HMMA.16816.F32.BF16 R40, R4, R20, R40 ;  /* 0x000000140428723c */ /* 0x002fe20000041828 */
[----:B------:R-:W-:-:S03]  /*c7a0*/  IADD3 R179, R47, 0xb1, RZ ;  /* 0x000000b12fb37810 */ /* 0x000fc60007ffe0ff */
[----:B------:R1:W-:Y:S01]  /*c7b0*/  MUFU.TANH R20, R16 ;  /* 0x0000001000147308 */ /* 0x0003e20000002400 */
[C---:B------:R-:W-:Y:S02]  /*c7c0*/  IADD3 R185, R47.reuse, 0xb0, RZ ;  /* 0x000000b02fb97810 */ /* 0x040fe40007ffe0ff */
[C---:B------:R-:W-:Y:S02]  /*c7d0*/  IADD3 R175, R47.reuse, 0xc0, RZ ;  /* 0x000000c02faf7810 */ /* 0x040fe40007ffe0ff */
[----:B---3--:R-:W-:Y:S02]  /*c7e0*/  SHF.R.S32.HI R21, RZ, 0x1f, R46 ;  /* 0x0000001fff157819 */ /* 0x008fe4000001142e */
[----:B------:R-:W-:Y:S01]  /*c7f0*/  IADD3 R183, R47, 0xd0, RZ ;  /* 0x000000d02fb77810 */ /* 0x000fe20007ffe0ff */
[----:B------:R-:W-:Y:S01]  /*c800*/  I2F R72, R105 ;  /* 0x0000006900487306 */ /* 0x000fe20000201400 */
[----:B------:R-:W-:Y:S02]  /*c810*/  LEA.HI R21, R21, R46, RZ, 0x4 ;  /* 0x0000002e15157211 */ /* 0x000fe400078f20ff */
[----:B------:R-:W-:-:S02]  /*c820*/  IADD3 R162, R47, 0xd1, RZ ;  /* 0x000000d12fa27810 */ /* 0x000fc40007ffe0ff */
[----:B------:R-:W-:Y:S02]  /*c830*/  LOP3.LUT R17, R21, 0xfffffff0, RZ, 0xc0, !PT ;  /* 0xfffffff015117812 */ /* 0x000fe400078ec0ff */
[C---:B------:R-:W-:Y:S01]  /*c840*/  IADD3 R164, R47.reuse, 0xc9, RZ ;  /* 0x000000c92fa47810 */ /* 0x040fe20007ffe0ff */
[----:B------:R-:W3:Y:S01]  /*c850*/  MUFU.TANH R177, R177 ;  /* 0x000000b100b17308 */ /* 0x000ee20000002400 */
[----:B-1----:R-:W-:Y:S01]  /*c860*/  IADD3 R16, R116, 0x89, RZ ;  /* 0x0000008974107810 */ /* 0x002fe20007ffe0ff */
[----:B------:R-:W-:Y:S01]  /*c870*/  IMAD.IADD R46, R46, 0x1, -R17 ;  /* 0x000000012e2e7824 */ /* 0x000fe200078e0a11 */
[----:B------:R-:W-:Y:S01]  /*c880*/  IADD3 R195, R47, 0xf1, RZ ;  /* 0x000000f12fc37810 */ /* 0x000fe20007ffe0ff */
[----:B------:R-:W-:Y:S01]  /*c890*/  FFMA.FTZ R17, R100, UR4, R181 ;  /* 0x0000000464117c23 */ /* 0x000fe200080100b5 */
[----:B------:R-:W-:Y:S01]  /*c8a0*/  FSEL R100, R102, -INF , !P1 ;  /* 0xff80000066647808 */ /* 0x000fe20004800000 */
[----:B------:R-:W-:Y:S01]  /*c8b0*/  FMUL.FTZ R40, R40, c[0x0][0x2ec] ;  /* 0x0000bb0028287a20 */ /* 0x000fe20000410000 */
[-C--:B------:R-:W-:Y:S01]  /*c8c0*/  ISETP.GE.AND P1, PT, R95, R3.reuse, PT ;  /* 0x000000035f00720c */ /* 0x080fe20003f26270 */
[----:B------:R1:W5:Y:S01]  /*c8d0*/  I2F R111, R16 ;  /* 0x00000010006f7306 */ /* 0x0003620000201400 */
[----:B------:R-:W-:Y:S01]  /*c8e0*/  FSEL R95, R55, -INF , !P2 ;  /* 0xff800000375f7808 */ /* 0x000fe20005000000 */
[----:B----4-:R-:W-:Y:S01]  /*c8f0*/  FFMA.FTZ R55, R90, UR4, R197 ;  /* 0x000000045a377c23 */ /* 0x010fe200080100c5 */
[----:B------:R-:W-:Y:S01]  /*c900*/  FSEL R92, R94, -INF , !P1 ;  /* 0xff8000005e5c7808 */ /* 0x000fe20004800000 */
[----:B--2---:R-:W-:Y:S01]  /*c910*/  HMMA.16816.F32.BF16 R28, R4, R38, R28 ;  /* 0x00000026041c723c */ /* 0x004fe2000004181c */
[----:B------:R-:W-:Y:S01]  /*c920*/  ISETP.GE.AND P1, PT, R87, R3, PT ;  /* 0x000000035700720c */ /* 0x000fe20003f26270 */
[----:B------:R-:W-:Y:S01]  /*c930*/  FMUL.FTZ R41, R41, c[0x0][0x2ec] ;  /* 0x0000bb0029297a20 */ /* 0x000fe20000410000 */
[----:B------:R-:W-:Y:S01]  /*c940*/  ISETP.GE.AND P2, PT, R87, R2, PT ;  /* 0x000000025700720c */ /* 0x000fe20003f46270 */
[----:B------:R-:W-:Y:S01]  /*c950*/  I2F R51, R85 ;  /* 0x0000005500337306 */ /* 0x000fe20000201400 */
[----:B---3--:R-:W-:Y:S01]  /*c960*/  FFMA.FTZ R72, R72, UR4, R177 ;  /* 0x0000000448487c23 */ /* 0x008fe200080100b1 */
[----:B------:R-:W-:-:S02]  /*c970*/  IADD3 R181, R47, 0xa8, RZ ;  /* 0x000000a82fb57810 */ /* 0x000fc40007ffe0ff */
[----:B------:R-:W-:Y:S01]  /*c980*/  HMMA.16816.F32.BF16 R32, R4, R36, R32 ;  /* 0x000000240420723c */ /* 0x000fe20000041820 */
[----:B------:R-:W-:Y:S02]  /*c990*/  IADD3 R90, R47, 0xc8, RZ ;  /* 0x000000c82f5a7810 */ /* 0x000fe40007ffe0ff */
[----:B------:R-:W-:Y:S01]  /*c9a0*/  FSEL R173, R72, -INF , !P0 ;  /* 0xff80000048ad7808 */ /* 0x000fe20004000000 */
[----:B------:R-:W2:Y:S01]  /*c9b0*/  MUFU.TANH R176, R176 ;  /* 0x000000b000b07308 */ /* 0x000ea20000002400 */
[----:B-1----:R-:W-:Y:S01]  /*c9c0*/  IADD3 R16, R116, 0x70, RZ ;  /* 0x0000007074107810 */ /* 0x002fe20007ffe0ff */
[----:B-----5:R-:W-:Y:S01]  /*c9d0*/  FFMA.FTZ R45, R111, UR4, R45 ;  /* 0x000000046f2d7c23 */ /* 0x020fe2000801002d */
[----:B------:R-:W-:Y:S02]  /*c9e0*/  ISETP.GE.AND P0, PT, R97, R2, PT ;  /* 0x000000026100720c */ /* 0x000fe40003f06270 */
[----:B------:R-:W-:Y:S02]  /*c9f0*/  FSEL R72, R17, -INF , !P3 ;  /* 0xff80000011487808 */ /* 0x000fe40005800000 */
[----:B------:R-:W-:Y:S01]  /*ca00*/  ISETP.GE.AND P3, PT, R93, R3, PT ;  /* 0x000000035d00720c */ /* 0x000fe20003f66270 */
[----:B------:R-:W1:Y:S01]  /*ca10*/  I2F R159, R16 ;  /* 0x00000010009f7306 */ /* 0x000e620000201400 */
[----:B------:R-:W-:-:S02]  /*ca20*/  IADD3 R94, R47, 0xc1, RZ ;  /* 0x000000c12f5e7810 */ /* 0x000fc40007ffe0ff */
[C---:B------:R-:W-:Y:S01]  /*ca30*/  IADD3 R177, R47.reuse, 0xb9, RZ ;  /* 0x000000b92fb17810 */ /* 0x040fe20007ffe0ff */
[----:B------:R-:W-:Y:S01]  /*ca40*/  FMUL.FTZ R28, R28, c[0x0][0x2ec] ;  /* 0x0000bb001c1c7a20 */ /* 0x000fe20000410000 */
[----:B------:R-:W-:Y:S01]  /*ca50*/  IADD3 R160, R47, 0xd9, RZ ;  /* 0x000000d92fa07810 */ /* 0x000fe20007ffe0ff */
[----:B------:R-:W-:Y:S01]  /*ca60*/  FMUL.FTZ R29, R29, c[0x0][0x2ec] ;  /* 0x0000bb001d1d7a20 */ /* 0x000fe20000410000 */
[----:B------:R-:W-:Y:S01]  /*ca70*/  IADD3 R197, R47, 0xf8, RZ ;  /* 0x000000f82fc57810 */ /* 0x000fe20007ffe0ff */
[----:B------:R3:W4:Y:S01]  /*ca80*/  I2F R161, R16 ;  /* 0x0000001000a17306 */ /* 0x0007220000201400 */
[----:B--2---:R-:W-:Y:S01]  /*ca90*/  FFMA.FTZ R51, R51, UR4, R176 ;  /* 0x0000000433337c23 */ /* 0x004fe200080100b0 */
[----:B------:R-:W-:Y:S01]  /*caa0*/  IADD3 R176, R47, 0xe0, RZ ;  /* 0x000000e02fb07810 */ /* 0x000fe20007ffe0ff */
[----:B------:R-:W-:Y:S02]  /*cab0*/  FMUL.FTZ R30, R30, c[0x0][0x2ec] ;  /* 0x0000bb001e1e7a20 */ /* 0x000fe40000410000 */
[----:B------:R-:W-:-:S02]  /*cac0*/  FMUL.FTZ R32, R32, c[0x0][0x2ec] ;  /* 0x0000bb0020207a20 */ /* 0x000fc40000410000 */
[----:B------:R-:W-:Y:S01]  /*cad0*/  FMUL.FTZ R33, R33, c[0x0][0x2ec] ;  /* 0x0000bb0021217a20 */ /* 0x000fe20000410000 */
[----:B------:R-:W-:Y:S01]  /*cae0*/  I2F R68, R97 ;  /* 0x0000006100447306 */ /* 0x000fe20000201400 */
[----:B------:R-:W-:Y:S02]  /*caf0*/  FMUL.FTZ R34, R34, c[0x0][0x2ec] ;  /* 0x0000bb0022227a20 */ /* 0x000fe40000410000 */
[----:B------:R-:W-:Y:S02]  /*cb00*/  FMUL.FTZ R35, R35, c[0x0][0x2ec] ;  /* 0x0000bb0023237a20 */ /* 0x000fe40000410000 */
[----:B------:R-:W-:Y:S02]  /*cb10*/  FMUL.FTZ R31, R31, c[0x0][0x2ec] ;  /* 0x0000bb001f1f7a20 */ /* 0x000fe40000410000 */
[----:B-1----:R-:W-:Y:S01]  /*cb20*/  FFMA.FTZ R159, R159, UR4, R178 ;  /* 0x000000049f9f7c23 */ /* 0x002fe200080100b2 */
[----:B---3--:R-:W-:Y:S01]  /*cb30*/  IADD3 R16, R77, 0x90, RZ ;  /* 0x000000904d107810 */ /* 0x008fe20007ffe0ff */
[----:B------:R-:W-:Y:S01]  /*cb40*/  I2F R50, R83 ;  /* 0x0000005300327306 */ /* 0x000fe20000201400 */
[----:B----4-:R-:W-:-:S07]  /*cb50*/  FFMA.FTZ R161, R161, UR4, R180 ;  /* 0x00000004a1a17c23 */ /* 0x010fce00080100b4 */
[----:B------:R1:W-:Y:S08]  /*cb60*/  I2F R108, R16 ;  /* 0x00000010006c7306 */ /* 0x0003f00000201400 */
[----:B------:R-:W2:Y:S01]  /*cb70*/  MUFU.TANH R189, R189 ;  /* 0x000000bd00bd7308 */ /* 0x000ea20000002400 */
[----:B-1----:R-:W-:-:S07]  /*cb80*/  IADD3 R16, R47, 0x91, RZ ;  /* 0x000000912f107810 */ /* 0x002fce0007ffe0ff */
[----:B------:R-:W1:Y:S01]  /*cb90*/  MUFU.TANH R217, R217 ;  /* 0x000000d900d97308 */ /* 0x000e620000002400 */
[----:B--2---:R-:W-:-:S07]  /*cba0*/  FFMA.FTZ R68, R68, UR4, R189 ;  /* 0x0000000444447c23 */ /* 0x004fce00080100bd */
[----:B------:R2:W-:Y:S01]  /*cbb0*/  I2F R75, R16 ;  /* 0x00000010004b7306 */ /* 0x0005e20000201400 */
[----:B------:R-:W-:Y:S02]  /*cbc0*/  IADD3 R189, R47, 0xe9, RZ ;  /* 0x000000e92fbd7810 */ /* 0x000fe40007ffe0ff */
[----:B------:R-:W-:Y:S02]  /*cbd0*/  FSEL R103, R68, -INF , !P0 ;  /* 0xff80000044677808 */ /* 0x000fe40004000000 */
[----:B------:R-:W-:-:S03]  /*cbe0*/  ISETP.GE.AND P0, PT, R89, R2, PT ;  /* 0x000000025900720c */ /* 0x000fc60003f06270 */
[----:B------:R-:W-:Y:S01]  /*cbf0*/  I2F R86, R87 ;  /* 0x0000005700567306 */ /* 0x000fe20000201400 */
[----:B-1----:R-:W-:Y:S01]  /*cc00*/  FFMA.FTZ R50, R50, UR4, R217 ;  /* 0x0000000432327c23 */ /* 0x002fe200080100d9 */
[----:B------:R-:W-:Y:S01]  /*cc10*/  FSEL R68, R193, -INF , !P3 ;  /* 0xff800000c1447808 */ /* 0x000fe20005800000 */
[----:B------:R-:W-:Y:S01]  /*cc20*/  IMAD.MOV.U32 R217, RZ, RZ, R204 ;  /* 0x000000ffffd97224 */ /* 0x000fe200078e00cc */
[----:B------:R-:W-:Y:S02]  /*cc30*/  ISETP.GE.AND P3, PT, R85, R3, PT ;  /* 0x000000035500720c */ /* 0x000fe40003f66270 */
[C---:B--2---:R-:W-:Y:S02]  /*cc40*/  IADD3 R16, R47.reuse, 0x98, RZ ;  /* 0x000000982f107810 */ /* 0x044fe40007ffe0ff */
[----:B------:R-:W1:Y:S08]  /*cc50*/  MUFU.TANH R203, R203 ;  /* 0x000000cb00cb7308 */ /* 0x000e700000002400 */
[----:B------:R2:W-:Y:S08]  /*cc60*/  I2F R106, R16 ;  /* 0x00000010006a7306 */ /* 0x0005f00000201400 */
[----:B------:R-:W-:Y:S01]  /*cc70*/  I2F R82, R83 ;  /* 0x0000005300527306 */ /* 0x000fe20000201400 */
[----:B-1----:R-:W-:Y:S01]  /*cc80*/  FFMA.FTZ R86, R86, UR4, R203 ;  /* 0x0000000456567c23 */ /* 0x002fe200080100cb */
[----:B--2---:R-:W-:-:S06]  /*cc90*/  IADD3 R16, R47, 0x99, RZ ;  /* 0x000000992f107810 */ /* 0x004fcc0007ffe0ff */
[----:B------:R-:W1:Y:S08]  /*cca0*/  MUFU.TANH R213, R213 ;  /* 0x000000d500d57308 */ /* 0x000e700000002400 */
[----:B------:R2:W-:Y:S08]  /*ccb0*/  I2F R105, R16 ;  /* 0x0000001000697306 */ /* 0x0005f00000201400 */
[----:B------:R-:W-:Y:S01]  /*ccc0*/  I2F R53, R89 ;  /* 0x0000005900357306 */ /* 0x000fe20000201400 */
[----:B-1----:R-:W-:Y:S01]  /*ccd0*/  FFMA.FTZ R82, R82, UR4, R213 ;  /* 0x0000000452527c23 */ /* 0x002fe200080100d5 */
[----:B--2---:R-:W-:-:S06]  /*cce0*/  P2R R16, PR, RZ, 0x20 ;  /* 0x00000020ff107803 */ /* 0x004fcc0000000000 */
[----:B------:R-:W1:Y:S01]  /*ccf0*/  MUFU.TANH R170, R170 ;  /* 0x000000aa00aa7308 */ /* 0x000e620000002400 */
[----:B------:R-:W-:Y:S02]  /*cd00*/  ISETP.GE.AND P5, PT, R97, R3, PT ;  /* 0x000000036100720c */ /* 0x000fe40003fa6270 */
[----:B------:R-:W-:Y:S02]  /*cd10*/  ISETP.NE.AND P4, PT, R16, RZ, PT ;  /* 0x000000ff1000720c */ /* 0x000fe40003f85270 */
[----:B------:R-:W-:Y:S02]  /*cd20*/  P2R R16, PR, RZ, 0x40 ;  /* 0x00000040ff107803 */ /* 0x000fe40000000000 */
[----:B------:R-:W-:Y:S01]  /*cd30*/  FSEL R96, R98, -INF , !P4 ;  /* 0xff80000062607808 */ /* 0x000fe20006000000 */
[----:B------:R-:W-:Y:S01]  /*cd40*/  I2F R84, R85 ;  /* 0x0000005500547306 */ /* 0x000fe20000201400 */
[-C--:B------:R-:W-:Y:S02]  /*cd50*/  ISETP.GE.AND P4, PT, R93, R2.reuse, PT ;  /* 0x000000025d00720c */ /* 0x080fe40003f86270 */
[----:B------:R-:W-:-:S02]  /*cd60*/  ISETP.GE.AND P6, PT, R91, R2, PT ;  /* 0x000000025b00720c */ /* 0x000fc40003fc6270 */
[----:B------:R-:W-:Y:S02]  /*cd70*/  FSEL R70, R187, -INF , !P5 ;  /* 0xff800000bb467808 */ /* 0x000fe40006800000 */
[----:B------:R-:W-:Y:S01]  /*cd80*/  FSEL R174, R54, -INF , !P6 ;  /* 0xff80000036ae7808 */ /* 0x000fe20007000000 */
[----:B------:R-:W2:Y:S01]  /*cd90*/  MUFU.TANH R205, R205 ;  /* 0x000000cd00cd7308 */ /* 0x000ea20000002400 */
[-C--:B------:R-:W-:Y:S01]  /*cda0*/  ISETP.GE.AND P6, PT, R83, R3.reuse, PT ;  /* 0x000000035300720c */ /* 0x080fe20003fc6270 */
[----:B-1----:R-:W-:Y:S01]  /*cdb0*/  FFMA.FTZ R53, R53, UR4, R170 ;  /* 0x0000000435357c23 */ /* 0x002fe200080100aa */
[----:B------:R-:W-:Y:S02]  /*cdc0*/  ISETP.GE.AND P5, PT, R89, R3, PT ;  /* 0x000000035900720c */ /* 0x000fe40003fa6270 */
[----:B------:R-:W-:Y:S02]  /*cdd0*/  IADD3 R98, R47, 0xb8, RZ ;  /* 0x000000b82f627810 */ /* 0x000fe40007ffe0ff */
[----:B------:R-:W-:Y:S01]  /*cde0*/  FSEL R252, R53, -INF , !P0 ;  /* 0xff80000035fc7808 */ /* 0x000fe20004000000 */
[----:B------:R1:W-:Y:S01]  /*cdf0*/  I2F R52, R87 ;  /* 0x0000005700347306 */ /* 0x0003e20000201400 */
[----:B------:R-:W-:-:S02]  /*ce00*/  ISETP.GE.AND P0, PT, R81, R2, PT ;  /* 0x000000025100720c */ /* 0x000fc40003f06270 */
[C---:B------:R-:W-:Y:S02]  /*ce10*/  IADD3 R170, R47.reuse, 0xe1, RZ ;  /* 0x000000e12faa7810 */ /* 0x040fe40007ffe0ff */
[----:B------:R-:W-:-:S03]  /*ce20*/  IADD3 R187, R47, 0xf0, RZ ;  /* 0x000000f02fbb7810 */ /* 0x000fc60007ffe0ff */
[----:B------:R-:W-:Y:S01]  /*ce30*/  I2F R64, R115 ;  /* 0x0000007300407306 */ /* 0x000fe20000201400 */
[----:B--2---:R-:W-:Y:S01]  /*ce40*/  FFMA.FTZ R205, R84, UR4, R205 ;  /* 0x0000000454cd7c23 */ /* 0x004fe200080100cd */
[----:B------:R-:W-:Y:S02]  /*ce50*/  FSEL R84, R86, -INF , !P1 ;  /* 0xff80000056547808 */ /* 0x000fe40004800000 */
[----:B------:R-:W-:-:S04]  /*ce60*/  ISETP.GE.AND P1, PT, R79, R3, PT ;  /* 0x000000034f00720c */ /* 0x000fc80003f26270 */
[----:B------:R-:W2:Y:S01]  /*ce70*/  MUFU.TANH R219, R219 ;  /* 0x000000db00db7308 */ /* 0x000ea20000002400 */
[----:B-1----:R-:W-:Y:S02]  /*ce80*/  FSEL R87, R48, -INF , !P4 ;  /* 0xff80000030577808 */ /* 0x002fe40006000000 */
[----:B------:R-:W-:Y:S02]  /*ce90*/  ISETP.NE.AND P4, PT, R16, RZ, PT ;  /* 0x000000ff1000720c */ /* 0x000fe40003f85270 */
[----:B------:R-:W-:Y:S02]  /*cea0*/  P2R R16, PR, RZ, 0x40 ;  /* 0x00000040ff107803 */ /* 0x000fe40000000000 */
[----:B------:R-:W-:Y:S01]  /*ceb0*/  FSEL R55, R55, -INF , !P4 ;  /* 0xff80000037377808 */ /* 0x000fe20006000000 */
[----:B------:R-:W-:Y:S01]  /*cec0*/  I2F R49, R81 ;  /* 0x0000005100317306 */ /* 0x000fe20000201400 */
[-C--:B------:R-:W-:Y:S02]  /*ced0*/  ISETP.GE.AND P4, PT, R85, R2.reuse, PT ;  /* 0x000000025500720c */ /* 0x080fe40003f86270 */
[----:B------:R-:W-:-:S02]  /*cee0*/  ISETP.GE.AND P6, PT, R83, R2, PT ;  /* 0x000000025300720c */ /* 0x000fc40003fc6270 */
[----:B------:R-:W-:Y:S02]  /*cef0*/  FSEL R250, R51, -INF , !P4 ;  /* 0xff80000033fa7808 */ /* 0x000fe40006000000 */
[----:B------:R-:W-:Y:S01]  /*cf00*/  ISETP.NE.AND P4, PT, R16, RZ, PT ;  /* 0x000000ff1000720c */ /* 0x000fe20003f85270 */
[----:B------:R-:W1:Y:S01]  /*cf10*/  MUFU.TANH R207, R207 ;  /* 0x000000cf00cf7308 */ /* 0x000e620000002400 */
[----:B------:R-:W-:Y:S01]  /*cf20*/  FSEL R184, R50, -INF , !P6 ;  /* 0xff80000032b87808 */ /* 0x000fe20007000000 */
[----:B--2---:R-:W-:Y:S01]  /*cf30*/  FFMA.FTZ R64, R64, UR4, R219 ;  /* 0x0000000440407c23 */ /* 0x004fe200080100db */
[----:B------:R-:W-:Y:S02]  /*cf40*/  ISETP.GE.AND P6, PT, R65, R3, PT ;  /* 0x000000034100720c */ /* 0x000fe40003fc6270 */
[----:B------:R-:W-:Y:S02]  /*cf50*/  FSEL R86, R82, -INF , !P4 ;  /* 0xff80000052567808 */ /* 0x000fe40006000000 */
[----:B------:R-:W-:Y:S01]  /*cf60*/  ISETP.GE.AND P4, PT, R115, R2, PT ;  /* 0x000000027300720c */ /* 0x000fe20003f86270 */
[----:B------:R-:W2:Y:S01]  /*cf70*/  MUFU.TANH R182, R182 ;  /* 0x000000b600b67308 */ /* 0x000ea20000002400 */
[----:B------:R-:W-:-:S02]  /*cf80*/  P2R R16, PR, RZ, 0x40 ;  /* 0x00000040ff107803 */ /* 0x000fc40000000000 */
[----:B------:R-:W-:Y:S02]  /*cf90*/  ISETP.GE.AND P6, PT, R118, R3, PT ;  /* 0x000000037600720c */ /* 0x000fe40003fc6270 */
[----:B------:R-:W-:-:S03]  /*cfa0*/  IADD3 R219, R186, UR20, RZ ;  /* 0x00000014badb7c10 */ /* 0x000fc6000fffe0ff */
[----:B------:R3:W-:Y:S01]  /*cfb0*/  I2F R63, R115 ;  /* 0x00000073003f7306 */ /* 0x0007e20000201400 */
[----:B-1----:R-:W-:Y:S01]  /*cfc0*/  FFMA.FTZ R52, R52, UR4, R207 ;  /* 0x0000000434347c23 */ /* 0x002fe200080100cf */
[----:B------:R-:W-:-:S04]  /*cfd0*/  IADD3 R219, R219, 0x81, RZ ;  /* 0x00000081dbdb7810 */ /* 0x000fc80007ffe0ff */
[----:B------:R-:W-:Y:S02]  /*cfe0*/  FSEL R172, R52, -INF , !P2 ;  /* 0xff80000034ac7808 */ /* 0x000fe40005000000 */
[----:B------:R-:W1:Y:S01]  /*cff0*/  MUFU.TANH R188, R188 ;  /* 0x000000bc00bc7308 */ /* 0x000e620000002400 */
[----:B--2---:R-:W-:Y:S01]  /*d000*/  FFMA.FTZ R49, R49, UR4, R182 ;  /* 0x0000000431317c23 */ /* 0x004fe200080100b6 */
[----:B------:R-:W-:Y:S01]  /*d010*/  FSEL R52, R205, -INF , !P3 ;  /* 0xff800000cd347808 */ /* 0x000fe20005800000 */
[----:B------:R-:W-:Y:S01]  /*d020*/  IMAD.MOV.U32 R205, RZ, RZ, R20 ;  /* 0x000000ffffcd7224 */ /* 0x000fe200078e0014 */
[----:B------:R-:W-:Y:S02]  /*d030*/  ISETP.GE.AND P3, PT, R115, R3, PT ;  /* 0x000000037300720c */ /* 0x000fe40003f66270 */
[----:B------:R-:W-:Y:S02]  /*d040*/  FSEL R248, R49, -INF , !P0 ;  /* 0xff80000031f87808 */ /* 0x000fe40004000000 */
[----:B------:R-:W2:Y:S01]  /*d050*/  I2F R62, R65 ;  /* 0x00000041003e7306 */ /* 0x000ea20000201400 */
[----:B------:R-:W-:-:S02]  /*d060*/  ISETP.GE.AND P0, PT, R118, R2, PT ;  /* 0x000000027600720c */ /* 0x000fc40003f06270 */
[----:B------:R-:W-:Y:S02]  /*d070*/  ISETP.GE.AND P2, PT, R79, R2, PT ;  /* 0x000000024f00720c */ /* 0x000fe40003f46270 */
[----:B---3--:R-:W-:-:S03]  /*d080*/  IADD3 R115, R47, 0xe8, RZ ;  /* 0x000000e82f737810 */ /* 0x008fc60007ffe0ff */
[----:B------:R-:W-:Y:S01]  /*d090*/  I2F R122, R118 ;  /* 0x00000076007a7306 */ /* 0x000fe20000201400 */
[----:B-1----:R-:W-:Y:S01]  /*d0a0*/  FFMA.FTZ R63, R63, UR4, R188 ;  /* 0x000000043f3f7c23 */ /* 0x002fe200080100bc */
[----:B------:R-:W-:Y:S02]  /*d0b0*/  FSEL R188, R64, -INF , !P4 ;  /* 0xff80000040bc7808 */ /* 0x000fe40006000000 */
[----:B------:R-:W-:Y:S02]  /*d0c0*/  ISETP.NE.AND P4, PT, R16, RZ, PT ;  /* 0x000000ff1000720c */ /* 0x000fe40003f85270 */
[----:B------:R-:W-:Y:S02]  /*d0d0*/  FSEL R49, R63, -INF , !P3 ;  /* 0xff8000003f317808 */ /* 0x000fe40005800000 */
[----:B------:R-:W1:Y:S01]  /*d0e0*/  MUFU.TANH R225, R225 ;  /* 0x000000e100e17308 */ /* 0x000e620000002400 */
[----:B--2---:R-:W-:Y:S01]  /*d0f0*/  FFMA.FTZ R62, R62, UR4, R227 ;  /* 0x000000043e3e7c23 */ /* 0x004fe200080100e3 */
[----:B------:R-:W-:Y:S01]  /*d100*/  ISETP.GE.AND P3, PT, R126, R3, PT ;  /* 0x000000037e00720c */ /* 0x000fe20003f66270 */
[----:B------:R-:W-:-:S03]  /*d110*/  IMAD.MOV.U32 R227, RZ, RZ, R222 ;  /* 0x000000ffffe37224 */ /* 0x000fc600078e00de */
        /* <DEDUP_REMOVED lines=9> */
[----:B--2---:R-:W-:-:S05]  /*d1b0*/  FFMA.FTZ R122, R125, UR4, R194 ;  /* 0x000000047d7a7c23 */ /* 0x004fca00080100c2 */
[----:B------:R-:W-:Y:S02]  /*d1c0*/  FSEL R122, R122, -INF , !P3 ;  /* 0xff8000007a7a7808 */ /* 0x000fe40005800000 */
[----:B------:R-:W-:Y:S08]  /*d1d0*/  I2F R117, R118 ;  /* 0x0000007600757306 */ /* 0x000ff00000201400 */
[----:B------:R-:W2:Y:S01]  /*d1e0*/  MUFU.TANH R190, R190 ;  /* 0x000000be00be7308 */ /* 0x000ea20000002400 */
[----:B-1----:R-:W-:Y:S01]  /*d1f0*/  FFMA.FTZ R204, R120, UR4, R231 ;  /* 0x0000000478cc7c23 */ /* 0x002fe200080100e7 */
[----:B------:R-:W-:-:S06]  /*d200*/  IADD3 R120, R47, 0xf9, RZ ;  /* 0x000000f92f787810 */ /* 0x000fcc0007ffe0ff */
[----:B------:R-:W-:Y:S08]  /*d210*/  I2F R135, R144 ;  /* 0x0000009000877306 */ /* 0x000ff00000201400 */
[----:B------:R-:W1:Y:S01]  /*d220*/  MUFU.TANH R206, R206 ;  /* 0x000000ce00ce7308 */ /* 0x000e620000002400 */
[----:B--2---:R-:W-:Y:S01]  /*d230*/  FFMA.FTZ R64, R117, UR4, R190 ;  /* 0x0000000475407c23 */ /* 0x004fe200080100be */
[----:B------:R-:W-:-:S04]  /*d240*/  IADD3 R190, R186, UR20, RZ ;  /* 0x00000014babe7c10 */ /* 0x000fc8000fffe0ff */
[----:B------:R-:W-:Y:S02]  /*d250*/  FSEL R64, R64, -INF , !P6 ;  /* 0xff80000040407808 */ /* 0x000fe40007000000 */
[----:B------:R-:W-:Y:S01]  /*d260*/  I2F R88, R89 ;  /* 0x0000005900587306 */ /* 0x000fe20000201400 */
[----:B------:R-:W-:Y:S02]  /*d270*/  ISETP.GE.AND P6, PT, R144, R3, PT ;  /* 0x000000039000720c */ /* 0x000fe40003fc6270 */
[----:B------:R-:W-:-:S05]  /*d280*/  IADD3 R190, R190, 0x89, RZ ;  /* 0x00000089bebe7810 */ /* 0x000fca0007ffe0ff */
[----:B------:R-:W2:Y:S01]  /*d290*/  MUFU.TANH R199, R199 ;  /* 0x000000c700c77308 */ /* 0x000ea20000002400 */
[----:B-1----:R-:W-:-:S05]  /*d2a0*/  FFMA.FTZ R126, R135, UR4, R206 ;  /* 0x00000004877e7c23 */ /* 0x002fca00080100ce */
[----:B------:R-:W-:Y:S02]  /*d2b0*/  FSEL R126, R126, -INF , !P6 ;  /* 0xff8000007e7e7808 */ /* 0x000fe40007000000 */
[----:B------:R1:W-:Y:S01]  /*d2c0*/  MUFU.TANH R203, R28 ;  /* 0x0000001c00cb7308 */ /* 0x0003e20000002400 */
[----:B------:R-:W-:-:S07]  /*d2d0*/  ISETP.GE.AND P6, PT, R153, R3, PT ;  /* 0x000000039900720c */ /* 0x000fce0003fc6270 */
[----:B------:R-:W-:Y:S01]  /*d2e0*/  I2F R80, R81 ;  /* 0x0000005100507306 */ /* 0x000fe20000201400 */
[----:B--2---:R-:W-:-:S05]  /*d2f0*/  FFMA.FTZ R88, R88, UR4, R199 ;  /* 0x0000000458587c23 */ /* 0x004fca00080100c7 */
[----:B------:R-:W-:Y:S02]  /*d300*/  FSEL R54, R88, -INF , !P5 ;  /* 0xff80000058367808 */ /* 0x000fe40006800000 */
[----:B-1----:R-:W-:Y:S01]  /*d310*/  P2R R28, PR, RZ, 0x10 ;  /* 0x00000010ff1c7803 */ /* 0x002fe20000000000 */
[----:B------:R-:W1:Y:S01]  /*d320*/  MUFU.TANH R215, R215 ;  /* 0x000000d700d77308 */ /* 0x000e620000002400 */
[-C--:B------:R-:W-:Y:S02]  /*d330*/  ISETP.GE.AND P5, PT, R81, R3.reuse, PT ;  /* 0x000000035100720c */ /* 0x080fe40003fa6270 */
[----:B------:R-:W-:Y:S02]  /*d340*/  ISETP.NE.AND P3, PT, R28, RZ, PT ;  /* 0x000000ff1c00720c */ /* 0x000fe40003f65270 */
[-C--:B------:R-:W-:Y:S02]  /*d350*/  ISETP.GE.AND P4, PT, R124, R3.reuse, PT ;  /* 0x000000037c00720c */ /* 0x080fe40003f86270 */
[----:B------:R-:W-:Y:S01]  /*d360*/  FSEL R204, R204, -INF , !P3 ;  /* 0xff800000cccc7808 */ /* 0x000fe20005800000 */
[----:B------:R-:W-:Y:S01]  /*d370*/  I2F R66, R65 ;  /* 0x0000004100427306 */ /* 0x000fe20000201400 */
[----:B------:R-:W-:-:S02]  /*d380*/  ISETP.GE.AND P3, PT, R116, R3, PT ;  /* 0x000000037400720c */ /* 0x000fc40003f66270 */
[----:B------:R-:W-:-:S05]  /*d390*/  IADD3 R88, R47, 0xd8, RZ ;  /* 0x000000d82f587810 */ /* 0x000fca0007ffe0ff */
[----:B------:R-:W2:Y:S01]  /*d3a0*/  MUFU.TANH R229, R229 ;  /* 0x000000e500e57308 */ /* 0x000ea20000002400 */
[----:B-1----:R-:W-:-:S05]  /*d3b0*/  FFMA.FTZ R80, R80, UR4, R215 ;  /* 0x0000000450507c23 */ /* 0x002fca00080100d7 */
[----:B------:R-:W-:Y:S02]  /*d3c0*/  FSEL R50, R80, -INF , !P5 ;  /* 0xff80000050327808 */ /* 0x000fe40006800000 */
[----:B------:R-:W-:Y:S01]  /*d3d0*/  I2F R119, R124 ;  /* 0x0000007c00777306 */ /* 0x000fe20000201400 */
[----:B------:R-:W-:Y:S02]  /*d3e0*/  @P3 LOP3.LUT R0, R0, 0x2, RZ, 0xfc, !PT ;  /* 0x0000000200003812 */ /* 0x000fe400078efcff */
[----:B------:R-:W-:Y:S02]  /*d3f0*/  ISETP.GE.AND P5, PT, R65, R2, PT ;  /* 0x000000024100720c */ /* 0x000fe40003fa6270 */
[----:B------:R-:W-:Y:S02]  /*d400*/  LOP3.LUT R0, R0, 0xfffffffe, RZ, 0xc0, !PT ;  /* 0xfffffffe00007812 */ /* 0x000fe400078ec0ff */
[-C--:B------:R-:W-:Y:S01]  /*d410*/  ISETP.GE.AND P3, PT, R132, R3.reuse, PT ;  /* 0x000000038400720c */ /* 0x080fe20003f66270 */
[----:B------:R-:W1:Y:S01]  /*d420*/  MUFU.TANH R216, R216 ;  /* 0x000000d800d87308 */ /* 0x000e620000002400 */
[----:B--2---:R-:W-:Y:S01]  /*d430*/  FFMA.FTZ R66, R66, UR4, R229 ;  /* 0x0000000442427c23 */ /* 0x004fe200080100e5 */
[----:B------:R-:W-:Y:S01]  /*d440*/  @P6 LOP3.LUT R0, R0, 0x1, RZ, 0xfc, !PT ;  /* 0x0000000100006812 */ /* 0x000fe200078efcff */
[----:B------:R-:W-:Y:S01]  /*d450*/  IMAD.MOV.U32 R229, RZ, RZ, R200 ;  /* 0x000000ffffe57224 */ /* 0x000fe200078e00c8 */
[----:B------:R-:W-:-:S02]  /*d460*/  ISETP.GE.AND P6, PT, R151, R3, PT ;  /* 0x000000039700720c */ /* 0x000fc40003fc6270 */
[----:B------:R-:W-:Y:S02]  /*d470*/  FSEL R200, R66, -INF , !P5 ;  /* 0xff80000042c87808 */ /* 0x000fe40006800000 */
[----:B------:R-:W-:Y:S01]  /*d480*/  I2F R131, R132 ;  /* 0x0000008400837306 */ /* 0x000fe20000201400 */
[----:B------:R-:W-:-:S07]  /*d490*/  ISETP.GE.AND P5, PT, R124, R2, PT ;  /* 0x000000027c00720c */ /* 0x000fce0003fa6270 */
[----:B------:R-:W2:Y:S01]  /*d4a0*/  MUFU.TANH R218, R218 ;  /* 0x000000da00da7308 */ /* 0x000ea20000002400 */
[----:B-1----:R-:W-:-:S05]  /*d4b0*/  FFMA.FTZ R119, R119, UR4, R216 ;  /* 0x0000000477777c23 */ /* 0x002fca00080100d8 */
[----:B------:R-:W-:Y:S02]  /*d4c0*/  FSEL R222, R119, -INF , !P5 ;  /* 0xff80000077de7808 */ /* 0x000fe40006800000 */
[----:B------:R-:W1:Y:S01]  /*d4d0*/  I2F R152, R153 ;  /* 0x0000009900987306 */ /* 0x000e620000201400 */
[----:B------:R-:W-:Y:S01]  /*d4e0*/  ISETP.GE.AND P5, PT, R132, R2, PT ;  /* 0x000000028400720c */ /* 0x000fe20003fa6270 */
[----:B--2---:R-:W-:-:S06]  /*d4f0*/  FFMA.FTZ R117, R131, UR4, R218 ;  /* 0x0000000483757c23 */ /* 0x004fcc00080100da */
[----:B------:R-:W2:Y:S01]  /*d500*/  I2F R123, R124 ;  /* 0x0000007c007b7306 */ /* 0x000ea20000201400 */
[----:B------:R-:W-:Y:S02]  /*d510*/  FSEL R117, R117, -INF , !P3 ;  /* 0xff80000075757808 */ /* 0x000fe40005800000 */
[----:B------:R-:W-:Y:S01]  /*d520*/  LOP3.LUT P3, RZ, R0, 0x1, RZ, 0xc0, !PT ;  /* 0x0000000100ff7812 */ /* 0x000fe2000786c0ff */
[----:B-1----:R-:W-:-:S04]  /*d530*/  FFMA.FTZ R119, R152, UR4, R233 ;  /* 0x0000000498777c23 */ /* 0x002fc800080100e9 */
[----:B------:R-:W1:Y:S01]  /*d540*/  I2F R150, R151 ;  /* 0x0000009700967306 */ /* 0x000e620000201400 */
[----:B------:R-:W-:Y:S02]  /*d550*/  LOP3.LUT R0, R0, 0xfffffffe, RZ, 0xc0, !PT ;  /* 0xfffffffe00007812 */ /* 0x000fe400078ec0ff */
[----:B------:R-:W-:Y:S02]  /*d560*/  FSEL R119, R119, -INF , !P3 ;  /* 0xff80000077777808 */ /* 0x000fe40005800000 */
[----:B------:R-:W-:Y:S01]  /*d570*/  ISETP.GE.AND P3, PT, R234, R3, PT ;  /* 0x00000003ea00720c */ /* 0x000fe20003f66270 */
[----:B--2---:R-:W-:Y:S02]  /*d580*/  FFMA.FTZ R116, R123, UR4, R202 ;  /* 0x000000047b747c23 */ /* 0x004fe400080100ca */
[----:B------:R-:W-:Y:S01]  /*d590*/  I2F R129, R134 ;  /* 0x0000008600817306 */ /* 0x000fe20000201400 */
[----:B------:R-:W-:Y:S02]  /*d5a0*/  FMUL.FTZ R124, R42, c[0x0][0x2ec] ;  /* 0x0000bb002a7c7a20 */ /* 0x000fe40000410000 */
[----:B------:R-:W-:Y:S01]  /*d5b0*/  FMUL.FTZ R42, R43, c[0x0][0x2ec] ;  /* 0x0000bb002b2a7a20 */ /* 0x000fe20000410000 */
[----:B------:R-:W-:-:S02]  /*d5c0*/  FSEL R116, R116, -INF , !P4 ;  /* 0xff80000074747808 */ /* 0x000fc40006000000 */
[-C--:B------:R-:W-:Y:S01]  /*d5d0*/  ISETP.GE.AND P4, PT, R153, R2.reuse, PT ;  /* 0x000000029900720c */ /* 0x080fe20003f86270 */
[----:B-1----:R-:W-:Y:S01]  /*d5e0*/  FFMA.FTZ R123, R150, UR4, R251 ;  /* 0x00000004967b7c23 */ /* 0x002fe200080100fb */
[----:B------:R-:W1:Y:S02]  /*d5f0*/  MUFU.TANH R228, R228 ;  /* 0x000000e400e47308 */ /* 0x000e640000002400 */
[----:B------:R-:W-:Y:S02]  /*d600*/  @P3 LOP3.LUT R0, R0, 0x1, RZ, 0xfc, !PT ;  /* 0x0000000100003812 */ /* 0x000fe400078efcff */
[----:B------:R-:W-:Y:S02]  /*d610*/  FSEL R123, R123, -INF , !P6 ;  /* 0xff8000007b7b7808 */ /* 0x000fe40007000000 */
[C---:B------:R-:W-:Y:S02]  /*d620*/  ISETP.GE.AND P6, PT, R219.reuse, R3, PT ;  /* 0x00000003db00720c */ /* 0x040fe40003fc6270 */
[----:B------:R-:W-:Y:S01]  /*d630*/  ISETP.GE.AND P3, PT, R219, R2, PT ;  /* 0x00000002db00720c */ /* 0x000fe20003f66270 */
[----:B------:R-:W-:Y:S01]  /*d640*/  I2F R133, R134 ;  /* 0x0000008600857306 */ /* 0x000fe20000201400 */
[----:B------:R-:W-:-:S04]  /*d650*/  IADD3 R219, R186, UR20, RZ ;  /* 0x00000014badb7c10 */ /* 0x000fc8000fffe0ff */
[----:B------:R-:W-:Y:S01]  /*d660*/  IADD3 R219, R219, 0x79, RZ ;  /* 0x00000079dbdb7810 */ /* 0x000fe20007ffe0ff */
[----:B-1----:R-:W-:Y:S02]  /*d670*/  FFMA.FTZ R129, R129, UR4, R228 ;  /* 0x0000000481817c23 */ /* 0x002fe400080100e4 */
[----:B------:R-:W-:Y:S08]  /*d680*/  MUFU.TANH R224, R224 ;  /* 0x000000e000e07308 */ /* 0x000ff00000002400 */
[----:B------:R-:W1:Y:S08]  /*d690*/  I2F R219, R219 ;  /* 0x000000db00db7306 */ /* 0x000e700000201400 */
[----:B------:R2:W-:Y:S01]  /*d6a0*/  I2F R145, R132 ;  /* 0x0000008400917306 */ /* 0x0005e20000201400 */
[----:B-1----:R-:W-:Y:S01]  /*d6b0*/  FFMA.FTZ R228, R219, UR4, R232 ;  /* 0x00000004dbe47c23 */ /* 0x002fe200080100e8 */
[----:B------:R-:W-:-:S06]  /*d6c0*/  IADD3 R219, R186, UR20, RZ ;  /* 0x00000014badb7c10 */ /* 0x000fcc000fffe0ff */
[----:B------:R-:W1:Y:S01]  /*d6d0*/  MUFU.TANH R226, R226 ;  /* 0x000000e200e27308 */ /* 0x000e620000002400 */
[----:B------:R-:W-:Y:S01]  /*d6e0*/  IADD3 R219, R219, 0x80, RZ ;  /* 0x00000080dbdb7810 */ /* 0x000fe20007ffe0ff */
[----:B--2---:R-:W-:Y:S01]  /*d6f0*/  FFMA.FTZ R132, R133, UR4, R224 ;  /* 0x0000000485847c23 */ /* 0x004fe200080100e0 */
[----:B------:R-:W-:-:S05]  /*d700*/  FSEL R224, R129, -INF , !P0 ;  /* 0xff80000081e07808 */ /* 0x000fca0004000000 */
[----:B------:R2:W3:Y:S01]  /*d710*/  MUFU.TANH R163, R18 ;  /* 0x0000001200a37308 */ /* 0x0004e20000002400 */
[----:B------:R-:W-:-:S04]  /*d720*/  ISETP.GE.AND P0, PT, R155, R2, PT ;  /* 0x000000029b00720c */ /* 0x000fc80003f06270 */
[----:B------:R-:W-:-:S03]  /*d730*/  FSEL R228, R228, -INF , !P0 ;  /* 0xff800000e4e47808 */ /* 0x000fc60004000000 */
[----:B------:R-:W4:Y:S01]  /*d740*/  I2F R219, R219 ;  /* 0x000000db00db7306 */ /* 0x000f220000201400 */
[----:B-1----:R-:W-:Y:S01]  /*d750*/  FFMA.FTZ R145, R145, UR4, R226 ;  /* 0x0000000491917c23 */ /* 0x002fe200080100e2 */
[----:B--2---:R-:W-:-:S06]  /*d760*/  IADD3 R18, R47, 0xa9, RZ ;  /* 0x000000a92f127810 */ /* 0x004fcc0007ffe0ff */
[----:B------:R-:W-:Y:S01]  /*d770*/  I2F R121, R128 ;  /* 0x0000008000797306 */ /* 0x000fe20000201400 */
[----:B---3--:R-:W-:Y:S02]  /*d780*/  FFMA.FTZ R163, R106, UR4, R163 ;  /* 0x000000046aa37c23 */ /* 0x008fe400080100a3 */
[----:B----4-:R-:W-:-:S05]  /*d790*/  FFMA.FTZ R133, R219, UR4, R227 ;  /* 0x00000004db857c23 */ /* 0x010fca00080100e3 */
[----:B------:R-:W1:Y:S01]  /*d7a0*/  MUFU.TANH R198, R198 ;  /* 0x000000c600c67308 */ /* 0x000e620000002400 */
[----:B------:R-:W-:-:S04]  /*d7b0*/  IADD3 R219, R186, UR20, RZ ;  /* 0x00000014badb7c10 */ /* 0x000fc8000fffe0ff */
[----:B------:R-:W-:-:S03]  /*d7c0*/  IADD3 R219, R219, 0x88, RZ ;  /* 0x00000088dbdb7810 */ /* 0x000fc60007ffe0ff */
[----:B------:R-:W2:Y:S01]  /*d7d0*/  I2F R78, R79 ;  /* 0x0000004f004e7306 */ /* 0x000ea20000201400 */
[----:B------:R-:W-:-:S07]  /*d7e0*/  ISETP.GE.AND P0, PT, R219, R2, PT ;  /* 0x00000002db00720c */ /* 0x000fce0003f06270 */
[----:B------:R-:W-:Y:S01]  /*d7f0*/  I2F R73, R18 ;  /* 0x0000001200497306 */ /* 0x000fe20000201400 */
[----:B-1----:R-:W-:Y:S01]  /*d800*/  FFMA.FTZ R121, R121, UR4, R198 ;  /* 0x0000000479797c23 */ /* 0x002fe200080100c6 */
[----:B------:R-:W-:Y:S02]  /*d810*/  FSEL R198, R145, -INF , !P5 ;  /* 0xff80000091c67808 */ /* 0x000fe40006800000 */
[----:B------:R-:W-:Y:S02]  /*d820*/  ISETP.GE.AND P5, PT, R219, R3, PT ;  /* 0x00000003db00720c */ /* 0x000fe40003fa6270 */
[----:B------:R-:W-:Y:S02]  /*d830*/  IADD3 R219, R186, UR20, RZ ;  /* 0x00000014badb7c10 */ /* 0x000fe4000fffe0ff */
[----:B------:R-:W1:Y:S01]  /*d840*/  MUFU.TANH R18, R32 ;  /* 0x0000002000127308 */ /* 0x000e620000002400 */
[----:B--2---:R-:W-:Y:S01]  /*d850*/  FFMA.FTZ R51, R78, UR4, R223 ;  /* 0x000000044e337c23 */ /* 0x004fe200080100df */
[----:B------:R-:W-:-:S04]  /*d860*/  IADD3 R219, R219, 0x81, RZ ;  /* 0x00000081dbdb7810 */ /* 0x000fc80007ffe0ff */
[----:B------:R-:W-:Y:S02]  /*d870*/  FSEL R51, R51, -INF , !P1 ;  /* 0xff80000033337808 */ /* 0x000fe40004800000 */
[----:B------:R-:W2:Y:S01]  /*d880*/  MUFU.TANH R17, R33 ;  /* 0x0000002100117308 */ /* 0x000ea20000002400 */
[----:B------:R-:W-:-:S07]  /*d890*/  ISETP.GE.AND P1, PT, R128, R3, PT ;  /* 0x000000038000720c */ /* 0x000fce0003f26270 */
[----:B------:R3:W4:Y:S01]  /*d8a0*/  MUFU.TANH R36, R24 ;  /* 0x0000001800247308 */ /* 0x0007220000002400 */
[----:B-1----:R-:W-:-:S07]  /*d8b0*/  IMAD.MOV.U32 R223, RZ, RZ, R18 ;  /* 0x000000ffffdf7224 */ /* 0x002fce00078e0012 */
[----:B------:R1:W5:Y:S01]  /*d8c0*/  MUFU.TANH R21, R19 ;  /* 0x0000001300157308 */ /* 0x0003620000002400 */
[----:B--2---:R-:W-:Y:S01]  /*d8d0*/  IMAD.MOV.U32 R213, RZ, RZ, R17 ;  /* 0x000000ffffd57224 */ /* 0x004fe200078e0011 */
[----:B---3--:R-:W-:Y:S06]  /*d8e0*/  HMMA.16816.F32.BF16 R24, R12, R26, RZ ;  /* 0x0000001a0c18723c */ /* 0x008fec00000418ff */
[----:B------:R-:W2:Y:S01]  /*d8f0*/  I2F R127, R128 ;  /* 0x00000080007f7306 */ /* 0x000ea20000201400 */
[----:B----4-:R-:W-:Y:S02]  /*d900*/  IMAD.MOV.U32 R215, RZ, RZ, R36 ;  /* 0x000000ffffd77224 */ /* 0x010fe400078e0024 */
[----:B------:R-:W-:Y:S04]  /*d910*/  LDSM.16.M88.4 R36, [R165+0x3400] ;  /* 0x00340000a524783b */ /* 0x000fe80000000200 */
[----:B-1----:R-:W1:Y:S01]  /*d920*/  LDSM.16.M88.4 R16, [R166+0x4000] ;  /* 0x00400000a610783b */ /* 0x002e620000000200 */
[----:B------:R-:W-:Y:S01]  /*d930*/  I2F R130, R144 ;  /* 0x0000009000827306 */ /* 0x000fe20000201400 */
[----:B-----5:R-:W-:-:S07]  /*d940*/  IMAD.MOV.U32 R182, RZ, RZ, R21 ;  /* 0x000000ffffb67224 */ /* 0x020fce00078e0015 */
[----:B------:R-:W3:Y:S01]  /*d950*/  MUFU.TANH R235, R235 ;  /* 0x000000eb00eb7308 */ /* 0x000ee20000002400 */
[----:B--2---:R-:W-:-:S05]  /*d960*/  FFMA.FTZ R66, R127, UR4, R196 ;  /* 0x000000047f427c23 */ /* 0x004fca00080100c4 */
[----:B------:R-:W-:Y:S01]  /*d970*/  FSEL R66, R66, -INF , !P1 ;  /* 0xff80000042427808 */ /* 0x000fe20004800000 */
[----:B------:R-:W-:Y:S01]  /*d980*/  HMMA.16816.F32.BF16 R24, R4, R22, R24 ;  /* 0x000000160418723c */ /* 0x000fe20000041818 */
[----:B------:R-:W2:Y:S01]  /*d990*/  I2F R219, R219 ;  /* 0x000000db00db7306 */ /* 0x000ea20000201400 */
[----:B------:R-:W4:Y:S01]  /*d9a0*/  LDSM.16.M88.4 R20, [R165+0x3000] ;  /* 0x00300000a514783b */ /* 0x000f220000000200 */
[----:B------:R-:W-:-:S06]  /*d9b0*/  ISETP.GE.AND P1, PT, R144, R2, PT ;  /* 0x000000029000720c */ /* 0x000fcc0003f26270 */
[----:B------:R-:W5:Y:S01]  /*d9c0*/  I2F R147, R153 ;  /* 0x0000009900937306 */ /* 0x000f620000201400 */
[----:B---3--:R-:W-:-:S05]  /*d9d0*/  FFMA.FTZ R130, R130, UR4, R235 ;  /* 0x0000000482827c23 */ /* 0x008fca00080100eb */
[----:B------:R-:W-:Y:S02]  /*d9e0*/  FSEL R240, R130, -INF , !P1 ;  /* 0xff80000082f07808 */ /* 0x000fe40004800000 */
[----:B------:R-:W3:Y:S01]  /*d9f0*/  I2F R146, R151 ;  /* 0x0000009700927306 */ /* 0x000ee20000201400 */
[----:B--2---:R-:W-:Y:S01]  /*da00*/  FFMA.FTZ R135, R219, UR4, R239 ;  /* 0x00000004db877c23 */ /* 0x004fe200080100ef */
[----:B------:R-:W-:Y:S02]  /*da10*/  IADD3 R219, R186, UR20, RZ ;  /* 0x00000014badb7c10 */ /* 0x000fe4000fffe0ff */
[----:B------:R-:W-:Y:S02]  /*da20*/  ISETP.GE.AND P1, PT, R151, R2, PT ;  /* 0x000000029700720c */ /* 0x000fe40003f26270 */
[----:B------:R-:W-:Y:S01]  /*da30*/  IADD3 R219, R219, 0x88, RZ ;  /* 0x00000088dbdb7810 */ /* 0x000fe20007ffe0ff */
[----:B------:R-:W-:Y:S01]  /*da40*/  FMUL.FTZ R24, R24, c[0x0][0x2ec] ;  /* 0x0000bb0018187a20 */ /* 0x000fe20000410000 */
[----:B------:R-:W-:Y:S01]  /*da50*/  I2F R67, R79 ;  /* 0x0000004f00437306 */ /* 0x000fe20000201400 */
[----:B-----5:R-:W-:Y:S01]  /*da60*/  FFMA.FTZ R147, R147, UR4, R230 ;  /* 0x0000000493937c23 */ /* 0x020fe200080100e6 */
[----:B------:R-:W-:Y:S01]  /*da70*/  FSEL R135, R135, -INF , !P6 ;  /* 0xff80000087877808 */ /* 0x000fe20007000000 */
[----:B------:R-:W-:Y:S01]  /*da80*/  FMUL.FTZ R25, R25, c[0x0][0x2ec] ;  /* 0x0000bb0019197a20 */ /* 0x000fe20000410000 */
[----:B------:R-:W-:Y:S01]  /*da90*/  IADD3 R153, R165, 0x3000, RZ ;  /* 0x00003000a5997810 */ /* 0x000fe20007ffe0ff */
[----:B------:R-:W-:-:S02]  /*daa0*/  FMUL.FTZ R26, R26, c[0x0][0x2ec] ;  /* 0x0000bb001a1a7a20 */ /* 0x000fc40000410000 */
[----:B------:R-:W-:Y:S01]  /*dab0*/  FMUL.FTZ R27, R27, c[0x0][0x2ec] ;  /* 0x0000bb001b1b7a20 */ /* 0x000fe20000410000 */
[----:B------:R-:W2:Y:S01]  /*dac0*/  MUFU.TANH R192, R192 ;  /* 0x000000c000c07308 */ /* 0x000ea20000002400 */
[----:B---3--:R-:W-:Y:S01]  /*dad0*/  FFMA.FTZ R146, R146, UR4, R241 ;  /* 0x0000000492927c23 */ /* 0x008fe200080100f1 */
[----:B------:R-:W-:-:S06]  /*dae0*/  IADD3 R151, R165, 0x3800, RZ ;  /* 0x00003800a5977810 */ /* 0x000fcc0007ffe0ff */
[----:B------:R-:W-:Y:S08]  /*daf0*/  MUFU.TANH R199, R34 ;  /* 0x0000002200c77308 */ /* 0x000ff00000002400 */
[----:B------:R3:W-:Y:S01]  /*db00*/  MUFU.TANH R201, R35 ;  /* 0x0000002300c97308 */ /* 0x0007e20000002400 */
[----:B--2---:R-:W-:Y:S02]  /*db10*/  FFMA.FTZ R67, R67, UR4, R192 ;  /* 0x0000000443437c23 */ /* 0x004fe400080100c0 */
[----:B------:R-:W-:Y:S01]  /*db20*/  IMAD.MOV.U32 R192, RZ, RZ, R236 ;  /* 0x000000ffffc07224 */ /* 0x000fe200078e00ec */
[----:B------:R-:W-:-:S02]  /*db30*/  FSEL R236, R147, -INF , !P4 ;  /* 0xff80000093ec7808 */ /* 0x000fc40006000000 */
[----:B------:R-:W-:Y:S01]  /*db40*/  ISETP.GE.AND P4, PT, R234, R2, PT ;  /* 0x00000002ea00720c */ /* 0x000fe20003f86270 */
[----:B------:R-:W-:Y:S01]  /*db50*/  IMAD.MOV.U32 R227, RZ, RZ, R192 ;  /* 0x000000ffffe37224 */ /* 0x000fe200078e00c0 */
[----:B------:R-:W-:Y:S01]  /*db60*/  FSEL R234, R146, -INF , !P1 ;  /* 0xff80000092ea7808 */ /* 0x000fe20004800000 */
[----:B------:R-:W2:Y:S01]  /*db70*/  I2F R219, R219 ;  /* 0x000000db00db7306 */ /* 0x000ea20000201400 */
[----:B------:R-:W-:Y:S02]  /*db80*/  LOP3.LUT P1, RZ, R0, 0x1, RZ, 0xc0, !PT ;  /* 0x0000000100ff7812 */ /* 0x000fe4000782c0ff */
[----:B------:R-:W-:Y:S02]  /*db90*/  IADD3 R192, R186, UR20, RZ ;  /* 0x00000014bac07c10 */ /* 0x000fe4000fffe0ff */
[----:B------:R-:W-:Y:S01]  /*dba0*/  FSEL R133, R133, -INF , !P1 ;  /* 0xff80000085857808 */ /* 0x000fe20004800000 */
[----:B---3--:R-:W3:Y:S02]  /*dbb0*/  LDSM.16.M88.4 R32, [R166+0x4400] ;  /* 0x00440000a620783b */ /* 0x008ee40000000200 */
[----:B------:R-:W5:Y:S01]  /*dbc0*/  MUFU.TANH R78, R29 ;  /* 0x0000001d004e7308 */ /* 0x000f620000002400 */
[----:B------:R-:W-:-:S02]  /*dbd0*/  ISETP.GE.AND P1, PT, R190, R3, PT ;  /* 0x00000003be00720c */ /* 0x000fc40003f26270 */
[----:B------:R-:W-:Y:S02]  /*dbe0*/  LOP3.LUT R0, R0, 0xfffffffe, RZ, 0xc0, !PT ;  /* 0xfffffffe00007812 */ /* 0x000fe400078ec0ff */
[----:B------:R-:W-:Y:S02]  /*dbf0*/  IADD3 R192, R192, 0x80, RZ ;  /* 0x00000080c0c07810 */ /* 0x000fe40007ffe0ff */
[----:B------:R-:W-:Y:S01]  /*dc00*/  FSEL R246, R67, -INF , !P2 ;  /* 0xff80000043f67808 */ /* 0x000fe20005000000 */
[----:B------:R-:W-:Y:S01]  /*dc10*/  MUFU.TANH R207, R30 ;  /* 0x0000001e00cf7308 */ /* 0x000fe20000002400 */
[----:B--2---:R-:W-:Y:S01]  /*dc20*/  FFMA.FTZ R145, R219, UR4, R229 ;  /* 0x00000004db917c23 */ /* 0x004fe200080100e5 */
[----:B------:R-:W-:Y:S02]  /*dc30*/  IADD3 R219, R186, UR20, RZ ;  /* 0x00000014badb7c10 */ /* 0x000fe4000fffe0ff */
[----:B------:R-:W-:Y:S02]  /*dc40*/  ISETP.GE.AND P2, PT, R128, R2, PT ;  /* 0x000000028000720c */ /* 0x000fe40003f46270 */
[----:B------:R-:W-:-:S02]  /*dc50*/  @P1 LOP3.LUT R0, R0, 0x1, RZ, 0xfc, !PT ;  /* 0x0000000100001812 */ /* 0x000fc400078efcff */
[----:B------:R1:W2:Y:S01]  /*dc60*/  MUFU.TANH R80, R31 ;  /* 0x0000001f00507308 */ /* 0x0002a20000002400 */
[----:B------:R-:W-:Y:S01]  /*dc70*/  ISETP.GE.AND P1, PT, R190, R2, PT ;  /* 0x00000002be00720c */ /* 0x000fe20003f26270 */
[----:B-----5:R-:W-:Y:S01]  /*dc80*/  FFMA.FTZ R78, R73, UR4, R78 ;  /* 0x00000004494e7c23 */ /* 0x020fe2000801004e */
[----:B------:R-:W-:Y:S02]  /*dc90*/  IADD3 R190, R186, UR20, RZ ;  /* 0x00000014babe7c10 */ /* 0x000fe4000fffe0ff */
[----:B------:R-:W-:Y:S02]  /*dca0*/  IADD3 R219, R219, 0x88, RZ ;  /* 0x00000088dbdb7810 */ /* 0x000fe40007ffe0ff */
[----:B------:R-:W-:Y:S01]  /*dcb0*/  IADD3 R190, R190, 0x81, RZ ;  /* 0x00000081bebe7810 */ /* 0x000fe20007ffe0ff */
[----:B------:R-:W5:Y:S01]  /*dcc0*/  I2F R192, R192 ;  /* 0x000000c000c07306 */ /* 0x000f620000201400 */
[----:B------:R-:W-:Y:S02]  /*dcd0*/  FSEL R242, R121, -INF , !P2 ;  /* 0xff80000079f27808 */ /* 0x000fe40005000000 */
[----:B------:R-:W-:-:S02]  /*dce0*/  ISETP.GE.AND P2, PT, R134, R3, PT ;  /* 0x000000038600720c */ /* 0x000fc40003f46270 */
[----:B------:R-:W-:Y:S02]  /*dcf0*/  FSEL R145, R145, -INF , !P5 ;  /* 0xff80000091917808 */ /* 0x000fe40006800000 */
[----:B------:R-:W-:Y:S01]  /*dd00*/  LOP3.LUT P5, RZ, R0, 0x2, RZ, 0xc0, !PT ;  /* 0x0000000200ff7812 */ /* 0x000fe200078ac0ff */
[C---:B-1----:R-:W-:Y:S01]  /*dd10*/  HMMA.16816.F32.BF16 R28, R12.reuse, R16, RZ ;  /* 0x000000100c1c723c */ /* 0x042fe200000418ff */
[----:B------:R-:W1:Y:S01]  /*dd20*/  I2F R219, R219 ;  /* 0x000000db00db7306 */ /* 0x000e620000201400 */
[----:B------:R-:W-:Y:S01]  /*dd30*/  IADD3 R229, R186, UR20, RZ ;  /* 0x00000014bae57c10 */ /* 0x000fe2000fffe0ff */
[----:B--2---:R-:W-:Y:S01]  /*dd40*/  FFMA.FTZ R80, R73, UR4, R80 ;  /* 0x0000000449507c23 */ /* 0x004fe20008010050 */
[----:B------:R-:W-:Y:S02]  /*dd50*/  FSEL R132, R132, -INF , !P2 ;  /* 0xff80000084847808 */ /* 0x000fe40005000000 */
[----:B------:R-:W-:Y:S02]  /*dd60*/  ISETP.GE.AND P2, PT, R155, R3, PT ;  /* 0x000000039b00720c */ /* 0x000fe40003f46270 */
[----:B------:R-:W-:Y:S01]  /*dd70*/  HMMA.16816.F32.BF16 R16, R12, R18, RZ ;  /* 0x000000120c10723c */ /* 0x000fe200000418ff */
[----:B------:R-:W-:Y:S01]  /*dd80*/  MUFU.TANH R247, R247 ;  /* 0x000000f700f77308 */ /* 0x000fe20000002400 */
[----:B-----5:R-:W-:Y:S01]  /*dd90*/  FFMA.FTZ R226, R192, UR4, R249 ;  /* 0x00000004c0e27c23 */ /* 0x020fe200080100f9 */
[----:B------:R-:W-:Y:S01]  /*dda0*/  IADD3 R229, R229, 0x70, RZ ;  /* 0x00000070e5e57810 */ /* 0x000fe20007ffe0ff */
[----:B------:R-:W-:-:S03]  /*ddb0*/  IMAD.MOV.U32 R192, RZ, RZ, R182 ;  /* 0x000000ffffc07224 */ /* 0x000fc600078e00b6 */
[----:B------:R-:W-:Y:S02]  /*ddc0*/  ISETP.GE.AND P6, PT, R229, R3, PT ;  /* 0x00000003e500720c */ /* 0x000fe40003fc6270 */
[----:B------:R-:W2:Y:S01]  /*ddd0*/  I2F R190, R190 ;  /* 0x000000be00be7306 */ /* 0x000ea20000201400 */
[----:B-1----:R-:W-:Y:S01]  /*dde0*/  FFMA.FTZ R216, R219, UR4, R227 ;  /* 0x00000004dbd87c23 */ /* 0x002fe200080100e3 */
[----:B------:R-:W-:Y:S01]  /*ddf0*/  IADD3 R219, R186, UR20, RZ ;  /* 0x00000014badb7c10 */ /* 0x000fe2000fffe0ff */
[----:B------:R-:W-:Y:S01]  /*de00*/  IMAD.MOV.U32 R227, RZ, RZ, R192 ;  /* 0x000000ffffe37224 */ /* 0x000fe200078e00c0 */
[----:B------:R-:W-:Y:S02]  /*de10*/  IADD3 R192, R47, 0x91, RZ ;  /* 0x000000912fc07810 */ /* 0x000fe40007ffe0ff */
[----:B------:R-:W-:Y:S01]  /*de20*/  IADD3 R219, R219, 0x90, RZ ;  /* 0x00000090dbdb7810 */ /* 0x000fe20007ffe0ff */
[----:B----4-:R-:W-:Y:S01]  /*de30*/  HMMA.16816.F32.BF16 R28, R4, R20, R28 ;  /* 0x00000014041c723c */ /* 0x010fe2000004181c */
[----:B------:R-:W1:Y:S01]  /*de40*/  I2F R154, R155 ;  /* 0x0000009b009a7306 */ /* 0x000e620000201400 */
[----:B------:R-:W-:-:S02]  /*de50*/  FSEL R226, R226, -INF , !P4 ;  /* 0xff800000e2e27808 */ /* 0x000fc40006000000 */
[----:B------:R-:W-:Y:S02]  /*de60*/  FSEL R216, R216, -INF , !P0 ;  /* 0xff800000d8d87808 */ /* 0x000fe40004000000 */
[-C--:B------:R-:W-:Y:S02]  /*de70*/  ISETP.GE.AND P4, PT, R219, R3.reuse, PT ;  /* 0x00000003db00720c */ /* 0x080fe40003f86270 */
[----:B------:R-:W-:Y:S01]  /*de80*/  HMMA.16816.F32.BF16 R16, R4, R22, R16 ;  /* 0x000000160410723c */ /* 0x000fe20000041810 */
[----:B------:R-:W4:Y:S01]  /*de90*/  MUFU.TANH R238, R238 ;  /* 0x000000ee00ee7308 */ /* 0x000f220000002400 */
[----:B--2---:R-:W-:Y:S01]  /*dea0*/  FFMA.FTZ R218, R190, UR4, R247 ;  /* 0x00000004beda7c23 */ /* 0x004fe200080100f7 */
[----:B------:R-:W-:Y:S02]  /*deb0*/  IADD3 R190, R47, 0x98, RZ ;  /* 0x000000982fbe7810 */ /* 0x000fe40007ffe0ff */
[-C--:B------:R-:W-:Y:S01]  /*dec0*/  ISETP.GE.AND P0, PT, R219, R2.reuse, PT ;  /* 0x00000002db00720c */ /* 0x080fe20003f06270 */
[----:B------:R-:W-:Y:S01]  /*ded0*/  IMAD.MOV.U32 R219, RZ, RZ, R217 ;  /* 0x000000ffffdb7224 */ /* 0x000fe200078e00d9 */
[----:B------:R-:W-:Y:S01]  /*dee0*/  FSEL R218, R218, -INF , !P3 ;  /* 0xff800000dada7808 */ /* 0x000fe20005800000 */
[----:B---3--:R-:W-:Y:S01]  /*def0*/  HMMA.16816.F32.BF16 R20, R12, R32, RZ ;  /* 0x000000200c14723c */ /* 0x008fe200000418ff */
[----:B------:R-:W-:Y:S01]  /*df00*/  MUFU.TANH R128, R24 ;  /* 0x0000001800807308 */ /* 0x000fe20000002400 */
[----:B-1----:R-:W-:Y:S01]  /*df10*/  FFMA.FTZ R131, R154, UR4, R237 ;  /* 0x000000049a837c23 */ /* 0x002fe200080100ed */
[C---:B------:R-:W-:Y:S01]  /*df20*/  LOP3.LUT P3, RZ, R0.reuse, 0x1, RZ, 0xc0, !PT ;  /* 0x0000000100ff7812 */ /* 0x040fe2000786c0ff */
[----:B------:R-:W-:Y:S01]  /*df30*/  IMAD.MOV.U32 R217, RZ, RZ, R213 ;  /* 0x000000ffffd97224 */ /* 0x000fe200078e00d5 */
[----:B------:R-:W-:Y:S01]  /*df40*/  LOP3.LUT R0, R0, 0xfffffffb, RZ, 0xc0, !PT ;  /* 0xfffffffb00007812 */ /* 0x000fe200078ec0ff */
[----:B------:R-:W-:Y:S01]  /*df50*/  FFMA.FTZ R194, R75, UR4, R219 ;  /* 0x000000044bc27c23 */ /* 0x000fe200080100db */
[----:B------:R-:W-:Y:S01]  /*df60*/  FSEL R131, R131, -INF , !P2 ;  /* 0xff80000083837808 */ /* 0x000fe20005000000 */
[----:B------:R-:W-:Y:S01]  /*df70*/  FMUL.FTZ R28, R28, c[0x0][0x2ec] ;  /* 0x0000bb001c1c7a20 */ /* 0x000fe20000410000 */
[----:B------:R-:W-:Y:S01]  /*df80*/  MUFU.TANH R130, R25 ;  /* 0x0000001900827308 */ /* 0x000fe20000002400 */
[----:B----4-:R-:W-:Y:S01]  /*df90*/  FFMA.FTZ R202, R111, UR4, R238 ;  /* 0x000000046fca7c23 */ /* 0x010fe200080100ee */
[----:B------:R-:W-:Y:S01]  /*dfa0*/  FSEL R111, R114, -INF , !P5 ;  /* 0xff800000726f7808 */ /* 0x000fe20006800000 */
[----:B------:R-:W-:Y:S01]  /*dfb0*/  FMUL.FTZ R29, R29, c[0x0][0x2ec] ;  /* 0x0000bb001d1d7a20 */ /* 0x000fe20000410000 */
[-C--:B------:R-:W-:Y:S01]  /*dfc0*/  ISETP.GE.AND P5, PT, R192, R3.reuse, PT ;  /* 0x00000003c000720c */ /* 0x080fe20003fa6270 */
[----:B------:R-:W-:Y:S01]  /*dfd0*/  FMUL.FTZ R182, R30, c[0x0][0x2ec] ;  /* 0x0000bb001eb67a20 */ /* 0x000fe20000410000 */
[-C--:B------:R-:W-:Y:S01]  /*dfe0*/  ISETP.GE.AND P2, PT, R229, R2.reuse, PT ;  /* 0x00000002e500720c */ /* 0x080fe20003f46270 */
[----:B------:R-:W-:Y:S01]  /*dff0*/  IMAD.MOV.U32 R229, RZ, RZ, R223 ;  /* 0x000000ffffe57224 */ /* 0x000fe200078e00df */
[----:B------:R-:W-:Y:S01]  /*e000*/  MUFU.TANH R134, R26 ;  /* 0x0000001a00867308 */ /* 0x000fe20000002400 */
[----:B------:R-:W-:Y:S01]  /*e010*/  IMAD.MOV.U32 R223, RZ, RZ, R205 ;  /* 0x000000ffffdf7224 */ /* 0x000fe200078e00cd */
[----:B------:R-:W-:Y:S01]  /*e020*/  FSEL R205, R45, -INF , !P3 ;  /* 0xff8000002dcd7808 */ /* 0x000fe20005800000 */
[----:B------:R-:W-:Y:S01]  /*e030*/  FMUL.FTZ R206, R31, c[0x0][0x2ec] ;  /* 0x0000bb001fce7a20 */ /* 0x000fe20000410000 */
[-C--:B------:R-:W-:Y:S01]  /*e040*/  ISETP.GE.AND P3, PT, R192, R2.reuse, PT ;  /* 0x00000002c000720c */ /* 0x080fe20003f66270 */
[----:B------:R-:W-:Y:S01]  /*e050*/  FMUL.FTZ R16, R16, c[0x0][0x2ec] ;  /* 0x0000bb0010107a20 */ /* 0x000fe20000410000 */
[----:B------:R-:W-:Y:S01]  /*e060*/  FSEL R202, R202, -INF , !P1 ;  /* 0xff800000caca7808 */ /* 0x000fe20004800000 */
[----:B------:R-:W-:Y:S01]  /*e070*/  FMUL.FTZ R17, R17, c[0x0][0x2ec] ;  /* 0x0000bb0011117a20 */ /* 0x000fe20000410000 */
[----:B------:R1:W-:Y:S01]  /*e080*/  MUFU.TANH R150, R27 ;  /* 0x0000001b00967308 */ /* 0x0003e20000002400 */
[----:B------:R-:W-:Y:S01]  /*e090*/  @P5 LOP3.LUT R0, R0, 0x4, RZ, 0xfc, !PT ;  /* 0x0000000400005812 */ /* 0x000fe200078efcff */
[----:B------:R-:W-:Y:S01]  /*e0a0*/  FMUL.FTZ R18, R18, c[0x0][0x2ec] ;  /* 0x0000bb0012127a20 */ /* 0x000fe20000410000 */
[----:B------:R-:W-:Y:S01]  /*e0b0*/  ISETP.GE.AND P1, PT, R190, R3, PT ;  /* 0x00000003be00720c */ /* 0x000fe20003f26270 */
[----:B------:R-:W-:Y:S01]  /*e0c0*/  FMUL.FTZ R32, R19, c[0x0][0x2ec] ;  /* 0x0000bb0013207a20 */ /* 0x000fe20000410000 */
[----:B------:R-:W-:Y:S01]  /*e0d0*/  LOP3.LUT R0, R0, 0xfffffffd, RZ, 0xc0, !PT ;  /* 0xfffffffd00007812 */ /* 0x000fe200078ec0ff */
[----:B------:R-:W-:Y:S01]  /*e0e0*/  IMAD.MOV.U32 R192, RZ, RZ, R215 ;  /* 0x000000ffffc07224 */ /* 0x000fe200078e00d7 */
[----:B------:R-:W-:Y:S01]  /*e0f0*/  ISETP.GE.AND P5, PT, R190, R2, PT ;  /* 0x00000002be00720c */ /* 0x000fe20003fa6270 */
[----:B------:R-:W-:Y:S01]  /*e100*/  MUFU.TANH R152, R28 ;  /* 0x0000001c00987308 */ /* 0x000fe20000002400 */
[----:B------:R-:W-:Y:S01]  /*e110*/  @P3 LOP3.LUT R0, R0, 0x2, RZ, 0xfc, !PT ;  /* 0x0000000200003812 */ /* 0x000fe200078efcff */
[----:B------:R-:W-:Y:S01]  /*e120*/  FFMA.FTZ R219, R106, UR4, R192 ;  /* 0x000000046adb7c23 */ /* 0x000fe200080100c0 */
[----:B------:R-:W-:Y:S01]  /*e130*/  IADD3 R190, R47, 0x99, RZ ;  /* 0x000000992fbe7810 */ /* 0x000fe20007ffe0ff */
[----:B------:R-:W-:Y:S01]  /*e140*/  FFMA.FTZ R223, R105, UR4, R223 ;  /* 0x0000000469df7c23 */ /* 0x000fe200080100df */
[----:B------:R-:W-:-:S02]  /*e150*/  LOP3.LUT R0, R0, 0xfffffffe, RZ, 0xc0, !PT ;  /* 0xfffffffe00007812 */ /* 0x000fc400078ec0ff */
[----:B------:R-:W-:Y:S01]  /*e160*/  FSEL R215, R159, -INF , !P6 ;  /* 0xff8000009fd77808 */ /* 0x000fe20007000000 */
[----:B-1----:R-:W1:Y:S01]  /*e170*/  LDSM.16.M88.4 R24, [R166+0x4800] ;  /* 0x00480000a618783b */ /* 0x002e620000000200 */
[----:B------:R2:W-:Y:S01]  /*e180*/  MUFU.TANH R154, R29 ;  /* 0x0000001d009a7308 */ /* 0x0005e20000002400 */
[----:B------:R-:W-:Y:S02]  /*e190*/  @P1 LOP3.LUT R0, R0, 0x1, RZ, 0xfc, !PT ;  /* 0x0000000100001812 */ /* 0x000fe400078efcff */
[----:B------:R-:W-:Y:S02]  /*e1a0*/  FSEL R230, R161, -INF , !P2 ;  /* 0xff800000a1e67808 */ /* 0x000fe40005000000 */
[----:B------:R-:W-:Y:S02]  /*e1b0*/  LOP3.LUT P6, RZ, R0, 0x1, RZ, 0xc0, !PT ;  /* 0x0000000100ff7812 */ /* 0x000fe400078cc0ff */
[CC--:B------:R-:W-:Y:S01]  /*e1c0*/  ISETP.GE.AND P3, PT, R190.reuse, R3.reuse, PT ;  /* 0x00000003be00720c */ /* 0x0c0fe20003f66270 */
[----:B------:R-:W3:Y:S01]  /*e1d0*/  MUFU.TANH R245, R245 ;  /* 0x000000f500f57308 */ /* 0x000ee20000002400 */
[-C--:B------:R-:W-:Y:S01]  /*e1e0*/  ISETP.GE.AND P2, PT, R190, R2.reuse, PT ;  /* 0x00000002be00720c */ /* 0x080fe20003f46270 */
[----:B------:R-:W-:Y:S01]  /*e1f0*/  IMAD.MOV.U32 R190, RZ, RZ, R227 ;  /* 0x000000ffffbe7224 */ /* 0x000fe200078e00e3 */
[----:B------:R-:W-:Y:S01]  /*e200*/  FSEL R219, R219, -INF , !P6 ;  /* 0xff800000dbdb7808 */ /* 0x000fe20007000000 */
[----:B------:R-:W-:Y:S01]  /*e210*/  IMAD.MOV.U32 R227, RZ, RZ, R217 ;  /* 0x000000ffffe37224 */ /* 0x000fe200078e00d9 */
[----:B------:R-:W-:Y:S01]  /*e220*/  ISETP.GE.AND P6, PT, R156, R2, PT ;  /* 0x000000029c00720c */ /* 0x000fe20003fc6270 */
[----:B------:R-:W-:Y:S01]  /*e230*/  FFMA.FTZ R190, R105, UR4, R190 ;  /* 0x0000000469be7c23 */ /* 0x000fe200080100be */
[----:B------:R-:W-:Y:S01]  /*e240*/  FSEL R192, R163, -INF , !P5 ;  /* 0xff800000a3c07808 */ /* 0x000fe20006800000 */
[----:B--2---:R-:W-:Y:S01]  /*e250*/  HMMA.16816.F32.BF16 R28, R4, R36, R20 ;  /* 0x00000024041c723c */ /* 0x004fe20000041814 */
[----:B------:R-:W2:Y:S01]  /*e260*/  MUFU.TANH R243, R243 ;  /* 0x000000f300f37308 */ /* 0x000ea20000002400 */
[----:B------:R-:W-:-:S02]  /*e270*/  ISETP.GE.AND P5, PT, R181, R3, PT ;  /* 0x00000003b500720c */ /* 0x000fc40003fa6270 */
[----:B------:R-:W-:Y:S02]  /*e280*/  FSEL R223, R223, -INF , !P3 ;  /* 0xff800000dfdf7808 */ /* 0x000fe40005800000 */
[----:B------:R-:W-:Y:S02]  /*e290*/  ISETP.GE.AND P1, PT, R158, R3, PT ;  /* 0x000000039e00720c */ /* 0x000fe40003f26270 */
[----:B------:R-:W-:Y:S01]  /*e2a0*/  HMMA.16816.F32.BF16 R20, R12, R34, RZ ;  /* 0x000000220c14723c */ /* 0x000fe200000418ff */
[----:B------:R-:W4:Y:S01]  /*e2b0*/  MUFU.TANH R44, R44 ;  /* 0x0000002c002c7308 */ /* 0x000f220000002400 */
[----:B---3--:R-:W-:Y:S01]  /*e2c0*/  FFMA.FTZ R213, R108, UR4, R245 ;  /* 0x000000046cd57c23 */ /* 0x008fe200080100f5 */
[----:B------:R-:W-:Y:S02]  /*e2d0*/  FSEL R190, R190, -INF , !P2 ;  /* 0xff800000bebe7808 */ /* 0x000fe40005000000 */
[----:B------:R-:W-:Y:S02]  /*e2e0*/  IADD3 R163, R165, 0x800, RZ ;  /* 0x00000800a5a37810 */ /* 0x000fe40007ffe0ff */
[----:B------:R-:W-:-:S02]  /*e2f0*/  FSEL R213, R213, -INF , !P4 ;  /* 0xff800000d5d57808 */ /* 0x000fc40006000000 */
[----:B------:R-:W-:Y:S01]  /*e300*/  MUFU.TANH R36, R16 ;  /* 0x0000001000247308 */ /* 0x000fe20000002400 */
[----:B--2---:R-:W-:Y:S01]  /*e310*/  FFMA.FTZ R196, R108, UR4, R243 ;  /* 0x000000046cc47c23 */ /* 0x004fe200080100f3 */
[----:B------:R-:W-:Y:S02]  /*e320*/  LOP3.LUT P4, RZ, R0, 0x2, RZ, 0xc0, !PT ;  /* 0x0000000200ff7812 */ /* 0x000fe4000788c0ff */
[----:B------:R-:W-:Y:S02]  /*e330*/  IADD3 R161, R165, 0x1000, RZ ;  /* 0x00001000a5a17810 */ /* 0x000fe40007ffe0ff */
[----:B------:R-:W-:Y:S01]  /*e340*/  FSEL R196, R196, -INF , !P0 ;  /* 0xff800000c4c47808 */ /* 0x000fe20004000000 */
[----:B------:R-:W-:Y:S01]  /*e350*/  FMUL.FTZ R28, R28, c[0x0][0x2ec] ;  /* 0x0000bb001c1c7a20 */ /* 0x000fe20000410000 */
[----:B------:R-:W-:Y:S01]  /*e360*/  MUFU.TANH R37, R17 ;  /* 0x0000001100257308 */ /* 0x000fe20000002400 */
[----:B----4-:R-:W-:Y:S01]  /*e370*/  FFMA.FTZ R44, R75, UR4, R44 ;  /* 0x000000044b2c7c23 */ /* 0x010fe2000801002c */
[----:B------:R-:W-:Y:S01]  /*e380*/  LOP3.LUT P0, RZ, R0, 0x4, RZ, 0xc0, !PT ;  /* 0x0000000400ff7812 */ /* 0x000fe2000780c0ff */
[----:B------:R-:W-:Y:S01]  /*e390*/  FMUL.FTZ R29, R29, c[0x0][0x2ec] ;  /* 0x0000bb001d1d7a20 */ /* 0x000fe20000410000 */
[----:B------:R-:W-:Y:S01]  /*e3a0*/  FSEL R194, R194, -INF , !P4 ;  /* 0xff800000c2c27808 */ /* 0x000fe20006000000 */
[----:B------:R-:W-:Y:S01]  /*e3b0*/  FMUL.FTZ R30, R30, c[0x0][0x2ec] ;  /* 0x0000bb001e1e7a20 */ /* 0x000fe20000410000 */
[----:B------:R-:W-:Y:S01]  /*e3c0*/  FSEL R217, R44, -INF , !P0 ;  /* 0xff8000002cd97808 */ /* 0x000fe20004000000 */
[----:B------:R-:W-:Y:S01]  /*e3d0*/  HMMA.16816.F32.BF16 R20, R4, R38, R20 ;  /* 0x000000260414723c */ /* 0x000fe20000041814 */
[----:B------:R2:W-:Y:S01]  /*e3e0*/  MUFU.TANH R114, R18 ;  /* 0x0000001200727308 */ /* 0x0005e20000002400 */
[----:B------:R-:W-:Y:S01]  /*e3f0*/  FMUL.FTZ R31, R31, c[0x0][0x2ec] ;  /* 0x0000bb001f1f7a20 */ /* 0x000fe20000410000 */
[----:B------:R-:W-:-:S02]  /*e400*/  ISETP.GE.AND P4, PT, R156, R3, PT ;  /* 0x000000039c00720c */ /* 0x000fc40003f86270 */
[----:B------:R-:W-:Y:S02]  /*e410*/  LOP3.LUT R0, R0, 0xfffffffd, RZ, 0xc0, !PT ;  /* 0xfffffffd00007812 */ /* 0x000fe400078ec0ff */
[----:B------:R-:W-:Y:S02]  /*e420*/  ISETP.GE.AND P0, PT, R158, R2, PT ;  /* 0x000000029e00720c */ /* 0x000fe40003f06270 */
[----:B------:R-:W3:Y:S01]  /*e430*/  I2F R99, R156 ;  /* 0x0000009c00637306 */ /* 0x000ee20000201400 */
[C---:B------:R-:W-:Y:S02]  /*e440*/  IADD3 R159, R165.reuse, 0x1800, RZ ;  /* 0x00001800a59f7810 */ /* 0x040fe40007ffe0ff */
[----:B------:R-:W-:-:S04]  /*e450*/  IADD3 R155, R165, 0x2800, RZ ;  /* 0x00002800a59b7810 */ /* 0x000fc80007ffe0ff */
[----:B------:R-:W-:Y:S01]  /*e460*/  @P4 LOP3.LUT R0, R0, 0x2, RZ, 0xfc, !PT ;  /* 0x0000000200004812 */ /* 0x000fe200078efcff */
[----:B--2---:R-:W2:Y:S01]  /*e470*/  LDSM.16.M88.4 R16, [R165+0x3800] ;  /* 0x00380000a510783b */ /* 0x004ea20000000200 */
[----:B------:R1:W-:Y:S01]  /*e480*/  MUFU.TANH R39, R32 ;  /* 0x0000002000277308 */ /* 0x0003e20000002400 */
[----:B------:R-:W-:-:S05]  /*e490*/  ISETP.GE.AND P4, PT, R181, R2, PT ;  /* 0x00000002b500720c */ /* 0x000fca0003f86270 */
[----:B------:R-:W-:Y:S02]  /*e4a0*/  FMUL.FTZ R20, R20, c[0x0][0x2ec] ;  /* 0x0000bb0014147a20 */ /* 0x000fe40000410000 */
[----:B------:R-:W4:Y:S01]  /*e4b0*/  I2F R110, R158 ;  /* 0x0000009e006e7306 */ /* 0x000f220000201400 */
[----:B---3--:R-:W-:Y:S02]  /*e4c0*/  FFMA.FTZ R178, R99, UR4, R201 ;  /* 0x0000000463b27c23 */ /* 0x008fe400080100c9 */
[----:B------:R-:W-:Y:S02]  /*e4d0*/  FMUL.FTZ R21, R21, c[0x0][0x2ec] ;  /* 0x0000bb0015157a20 */ /* 0x000fe40000410000 */
[----:B------:R-:W-:Y:S01]  /*e4e0*/  FMUL.FTZ R22, R22, c[0x0][0x2ec] ;  /* 0x0000bb0016167a20 */ /* 0x000fe20000410000 */
[----:B------:R-:W-:Y:S01]  /*e4f0*/  FSEL R178, R178, -INF , !P6 ;  /* 0xff800000b2b27808 */ /* 0x000fe20007000000 */
[----:B-1----:R-:W-:Y:S01]  /*e500*/  HMMA.16816.F32.BF16 R32, R12, R24, RZ ;  /* 0x000000180c20723c */ /* 0x002fe200000418ff */
[----:B------:R-:W-:Y:S01]  /*e510*/  MUFU.TANH R38, R28 ;  /* 0x0000001c00267308 */ /* 0x000fe20000002400 */
[----:B------:R-:W-:-:S06]  /*e520*/  ISETP.GE.AND P6, PT, R179, R3, PT ;  /* 0x00000003b300720c */ /* 0x000fcc0003fc6270 */
[----:B------:R-:W-:Y:S01]  /*e530*/  HMMA.16816.F32.BF16 R24, R12, R26, RZ ;  /* 0x0000001a0c18723c */ /* 0x000fe200000418ff */
[----:B------:R-:W-:Y:S01]  /*e540*/  MUFU.TANH R44, R29 ;  /* 0x0000001d002c7308 */ /* 0x000fe20000002400 */
[----:B----4-:R-:W-:Y:S02]  /*e550*/  FFMA.FTZ R180, R110, UR4, R199 ;  /* 0x000000046eb47c23 */ /* 0x010fe400080100c7 */
[----:B------:R-:W-:-:S03]  /*e560*/  FFMA.FTZ R199, R99, UR4, R227 ;  /* 0x0000000463c77c23 */ /* 0x000fc600080100e3 */
[----:B------:R-:W-:Y:S02]  /*e570*/  FSEL R180, R180, -INF , !P0 ;  /* 0xff800000b4b47808 */ /* 0x000fe40004000000 */
[----:B------:R-:W-:Y:S01]  /*e580*/  MUFU.TANH R106, R30 ;  /* 0x0000001e006a7308 */ /* 0x000fe20000002400 */
[----:B------:R-:W-:-:S04]  /*e590*/  LOP3.LUT P0, RZ, R0, 0x2, RZ, 0xc0, !PT ;  /* 0x0000000200ff7812 */ /* 0x000fc8000780c0ff */
[----:B------:R-:W-:Y:S02]  /*e5a0*/  FSEL R199, R199, -INF , !P0 ;  /* 0xff800000c7c77808 */ /* 0x000fe40004000000 */
[----:B--2---:R-:W-:Y:S01]  /*e5b0*/  HMMA.16816.F32.BF16 R32, R4, R16, R32 ;  /* 0x000000100420723c */ /* 0x004fe20000041820 */
[----:B------:R1:W-:Y:S01]  /*e5c0*/  MUFU.TANH R156, R31 ;  /* 0x0000001f009c7308 */ /* 0x0003e20000002400 */
[----:B------:R-:W-:-:S05]  /*e5d0*/  ISETP.GE.AND P0, PT, R185, R2, PT ;  /* 0x00000002b900720c */ /* 0x000fca0003f06270 */
[----:B------:R-:W-:Y:S01]  /*e5e0*/  P2R R16, PR, RZ, 0x40 ;  /* 0x00000040ff107803 */ /* 0x000fe20000000000 */
[----:B------:R-:W-:Y:S01]  /*e5f0*/  FMUL.FTZ R17, R23, c[0x0][0x2ec] ;  /* 0x0000bb0017117a20 */ /* 0x000fe20000410000 */
[----:B------:R2:W3:Y:S01]  /*e600*/  I2F R102, R181 ;  /* 0x000000b500667306 */ /* 0x0004e20000201400 */
[----:B------:R-:W-:Y:S01]  /*e610*/  ISETP.GE.AND P6, PT, R179, R2, PT ;  /* 0x00000002b300720c */ /* 0x000fe20003fc6270 */
[----:B------:R-:W-:Y:S01]  /*e620*/  HMMA.16816.F32.BF16 R24, R4, R18, R24 ;  /* 0x000000120418723c */ /* 0x000fe20000041818 */
[----:B-1----:R-:W1:Y:S05]  /*e630*/  LDSM.16.M88.4 R28, [R166+0x4c00] ;  /* 0x004c0000a61c783b */ /* 0x002e6a0000000200 */
[----:B------:R4:W-:Y:S07]  /*e640*/  I2F R97, R185 ;  /* 0x000000b900617306 */ /* 0x0009ee0000201400 */
[----:B------:R-:W-:-:S02]  /*e650*/  FMUL.FTZ R45, R32, c[0x0][0x2ec] ;  /* 0x0000bb00202d7a20 */ /* 0x000fc40000410000 */
[----:B--2---:R-:W-:Y:S01]  /*e660*/  FFMA.FTZ R181, R110, UR4, R229 ;  /* 0x000000046eb57c23 */ /* 0x004fe200080100e5 */
[----:B------:R-:W-:Y:S01]  /*e670*/  IADD3 R229, R47, 0xa9, RZ ;  /* 0x000000a92fe57810 */ /* 0x000fe20007ffe0ff */
[----:B------:R-:W2:Y:S01]  /*e680*/  MUFU.TANH R40, R40 ;  /* 0x0000002800287308 */ /* 0x000ea20000002400 */
[----:B------:R-:W-:Y:S02]  /*e690*/  FMUL.FTZ R43, R33, c[0x0][0x2ec] ;  /* 0x0000bb00212b7a20 */ /* 0x000fe40000410000 */
[-C--:B------:R-:W-:Y:S01]  /*e6a0*/  ISETP.GE.AND P3, PT, R229, R3.reuse, PT ;  /* 0x00000003e500720c */ /* 0x080fe20003f66270 */
[C---:B---3--:R-:W-:Y:S01]  /*e6b0*/  FFMA.FTZ R146, R102.reuse, UR4, R207 ;  /* 0x0000000466927c23 */ /* 0x048fe200080100cf */
[----:B------:R-:W-:Y:S02]  /*e6c0*/  FSEL R181, R181, -INF , !P1 ;  /* 0xff800000b5b57808 */ /* 0x000fe40004800000 */
[-C--:B------:R-:W-:Y:S01]  /*e6d0*/  ISETP.GE.AND P1, PT, R185, R3.reuse, PT ;  /* 0x00000003b900720c */ /* 0x080fe20003f26270 */
[----:B------:R-:W3:Y:S01]  /*e6e0*/  MUFU.TANH R124, R124 ;  /* 0x0000007c007c7308 */ /* 0x000ee20000002400 */
[----:B----4-:R-:W-:Y:S01]  /*e6f0*/  FFMA.FTZ R185, R102, UR4, R203 ;  /* 0x0000000466b97c23 */ /* 0x010fe200080100cb */
[----:B------:R-:W-:Y:S01]  /*e700*/  ISETP.GE.AND P2, PT, R229, R2, PT ;  /* 0x00000002e500720c */ /* 0x000fe20003f46270 */
[----:B------:R-:W-:Y:S01]  /*e710*/  FMUL.FTZ R24, R24, c[0x0][0x2ec] ;  /* 0x0000bb0018187a20 */ /* 0x000fe20000410000 */
[----:B------:R-:W-:Y:S01]  /*e720*/  FSEL R146, R146, -INF , !P4 ;  /* 0xff80000092927808 */ /* 0x000fe20006000000 */
[----:B------:R-:W-:Y:S01]  /*e730*/  FMUL.FTZ R26, R26, c[0x0][0x2ec] ;  /* 0x0000bb001a1a7a20 */ /* 0x000fe20000410000 */
[----:B------:R-:W-:Y:S01]  /*e740*/  FSEL R185, R185, -INF , !P5 ;  /* 0xff800000b9b97808 */ /* 0x000fe20006800000 */
[----:B------:R-:W-:Y:S01]  /*e750*/  FMUL.FTZ R27, R27, c[0x0][0x2ec] ;  /* 0x0000bb001b1b7a20 */ /* 0x000fe20000410000 */
[----:B------:R-:W4:Y:S01]  /*e760*/  I2F R8, R77 ;  /* 0x0000004d00087306 */ /* 0x000f220000201400 */
[----:B--2---:R-:W-:Y:S01]  /*e770*/  FFMA.FTZ R40, R97, UR4, R40 ;  /* 0x0000000461287c23 */ /* 0x004fe20008010028 */
[----:B------:R-:W-:-:S02]  /*e780*/  ISETP.GE.AND P5, PT, R98, R3, PT ;  /* 0x000000036200720c */ /* 0x000fc40003fa6270 */
[----:B------:R-:W-:Y:S02]  /*e790*/  ISETP.GE.AND P4, PT, R98, R2, PT ;  /* 0x000000026200720c */ /* 0x000fe40003f86270 */
[----:B------:R-:W-:Y:S02]  /*e7a0*/  FSEL R201, R40, -INF , !P1 ;  /* 0xff80000028c97808 */ /* 0x000fe40004800000 */
[----:B------:R2:W-:Y:S01]  /*e7b0*/  I2F R77, R179 ;  /* 0x000000b3004d7306 */ /* 0x0005e20000201400 */
[----:B---3--:R-:W-:Y:S01]  /*e7c0*/  FFMA.FTZ R124, R97, UR4, R124 ;  /* 0x00000004617c7c23 */ /* 0x008fe2000801007c */
[----:B------:R-:W-:Y:S02]  /*e7d0*/  ISETP.GE.AND P1, PT, R175, R3, PT ;  /* 0x00000003af00720c */ /* 0x000fe40003f26270 */
[----:B------:R-:W-:Y:S02]  /*e7e0*/  FSEL R144, R80, -INF , !P2 ;  /* 0xff80000050907808 */ /* 0x000fe40005000000 */
[----:B------:R-:W-:-:S02]  /*e7f0*/  FSEL R124, R124, -INF , !P0 ;  /* 0xff8000007c7c7808 */ /* 0x000fc40004000000 */
[----:B------:R-:W3:Y:S01]  /*e800*/  MUFU.TANH R118, R41 ;  /* 0x0000002900767308 */ /* 0x000ee20000002400 */
[----:B------:R-:W-:Y:S01]  /*e810*/  ISETP.NE.AND P0, PT, R16, RZ, PT ;  /* 0x000000ff1000720c */ /* 0x000fe20003f05270 */
[----:B----4-:R-:W-:Y:S01]  /*e820*/  FFMA.FTZ R8, R8, UR4, R61 ;  /* 0x0000000408087c23 */ /* 0x010fe2000801003d */
[----:B------:R-:W-:Y:S02]  /*e830*/  ISETP.GE.AND P2, PT, R177, R2, PT ;  /* 0x00000002b100720c */ /* 0x000fe40003f46270 */
[----:B--2---:R-:W-:-:S03]  /*e840*/  FSEL R179, R78, -INF , !P3 ;  /* 0xff8000004eb37808 */ /* 0x004fc60005800000 */
[----:B------:R-:W-:Y:S01]  /*e850*/  MUFU.TANH R158, R20 ;  /* 0x00000014009e7308 */ /* 0x000fe20000002400 */
[----:B------:R-:W-:Y:S01]  /*e860*/  ISETP.GE.AND P3, PT, R177, R3, PT ;  /* 0x00000003b100720c */ /* 0x000fe20003f66270 */
[----:B---3--:R-:W-:-:S06]  /*e870*/  FFMA.FTZ R118, R77, UR4, R118 ;  /* 0x000000044d767c23 */ /* 0x008fcc0008010076 */
[----:B------:R-:W-:Y:S01]  /*e880*/  MUFU.TANH R41, R21 ;  /* 0x0000001500297308 */ /* 0x000fe20000002400 */
[----:B------:R-:W-:Y:S02]  /*e890*/  FSEL R32, R118, -INF , !P0 ;  /* 0xff80000076207808 */ /* 0x000fe40004000000 */
[----:B------:R-:W-:-:S05]  /*e8a0*/  ISETP.GE.AND P0, PT, R175, R2, PT ;  /* 0x00000002af00720c */ /* 0x000fca0003f06270 */
[----:B------:R2:W-:Y:S08]  /*e8b0*/  MUFU.TANH R78, R22 ;  /* 0x00000016004e7308 */ /* 0x0005f00000002400 */
[----:B------:R1:W-:Y:S01]  /*e8c0*/  MUFU.TANH R40, R17 ;  /* 0x0000001100287308 */ /* 0x0003e20000002400 */
[----:B--2---:R-:W2:Y:S07]  /*e8d0*/  LDSM.16.M88.4 R20, [R165+0x3c00] ;  /* 0x003c0000a514783b */ /* 0x004eae0000000200 */
[----:B------:R-:W3:Y:S01]  /*e8e0*/  MUFU.TANH R42, R42 ;  /* 0x0000002a002a7308 */ /* 0x000ee20000002400 */
[----:B------:R-:W-:-:S04]  /*e8f0*/  DEPBAR.LE SB0, 0x0 ;  /* 0x000080000000791a */ /* 0x000fc80000000000 */
[C---:B-1----:R-:W-:Y:S03]  /*e900*/  HMMA.16816.F32.BF16 R16, R12.reuse, R28, RZ ;  /* 0x0000001c0c10723c */ /* 0x042fe600000418ff */
[----:B------:R-:W1:Y:S04]  /*e910*/  I2F R71, R98 ;  /* 0x0000006200477306 */ /* 0x000e680000201400 */
[----:B------:R-:W-:Y:S01]  /*e920*/  FMUL.FTZ R29, R35, c[0x0][0x2ec] ;  /* 0x0000bb00231d7a20 */ /* 0x000fe20000410000 */
[----:B------:R-:W-:Y:S03]  /*e930*/  HMMA.16816.F32.BF16 R12, R12, R30, RZ ;  /* 0x0000001e0c0c723c */ /* 0x000fe600000418ff */
[----:B------:R-:W4:Y:S01]  /*e940*/  I2F R91, R175 ;  /* 0x000000af005b7306 */ /* 0x000f220000201400 */
[----:B---3--:R-:W-:-:S05]  /*e950*/  FFMA.FTZ R118, R77, UR4, R42 ;  /* 0x000000044d767c23 */ /* 0x008fca000801002a */
[----:B------:R-:W-:Y:S02]  /*e960*/  FSEL R118, R118, -INF , !P6 ;  /* 0xff80000076767808 */ /* 0x000fe40007000000 */
[----:B------:R-:W3:Y:S01]  /*e970*/  I2F R89, R90 ;  /* 0x0000005a00597306 */ /* 0x000ee20000201400 */
[C---:B-1----:R-:W-:Y:S01]  /*e980*/  FFMA.FTZ R128, R71.reuse, UR4, R128 ;  /* 0x0000000447807c23 */ /* 0x042fe20008010080 */
[----:B------:R-:W-:Y:S01]  /*e990*/  ISETP.GE.AND P6, PT, R94, R3, PT ;  /* 0x000000035e00720c */ /* 0x000fe20003fc6270 */
[----:B------:R-:W-:-:S03]  /*e9a0*/  FFMA.FTZ R110, R71, UR4, R134 ;  /* 0x00000004476e7c23 */ /* 0x000fc60008010086 */
[----:B------:R-:W-:Y:S01]  /*e9b0*/  FSEL R33, R128, -INF , !P5 ;  /* 0xff80000080217808 */ /* 0x000fe20006800000 */
[----:B------:R-:W-:Y:S01]  /*e9c0*/  FMUL.FTZ R128, R34, c[0x0][0x2ec] ;  /* 0x0000bb0022807a20 */ /* 0x000fe20000410000 */
[----:B------:R-:W1:Y:S01]  /*e9d0*/  I2F R93, R94 ;  /* 0x0000005e005d7306 */ /* 0x000e620000201400 */
[----:B----4-:R-:W-:Y:S01]  /*e9e0*/  FFMA.FTZ R28, R91, UR4, R152 ;  /* 0x000000045b1c7c23 */ /* 0x010fe20008010098 */
[----:B------:R-:W-:Y:S02]  /*e9f0*/  ISETP.GE.AND P5, PT, R90, R3, PT ;  /* 0x000000035a00720c */ /* 0x000fe40003fa6270 */
[----:B------:R-:W-:Y:S02]  /*ea00*/  FSEL R110, R110, -INF , !P4 ;  /* 0xff8000006e6e7808 */ /* 0x000fe40006000000 */
[----:B------:R-:W-:Y:S01]  /*ea10*/  FSEL R28, R28, -INF , !P1 ;  /* 0xff8000001c1c7808 */ /* 0x000fe20004800000 */
[----:B--2---:R-:W-:Y:S01]  /*ea20*/  HMMA.16816.F32.BF16 R16, R4, R20, R16 ;  /* 0x000000140410723c */ /* 0x004fe20000041810 */
[----:B------:R-:W2:Y:S01]  /*ea30*/  I2F R85, R183 ;  /* 0x000000b700557306 */ /* 0x000ea20000201400 */
[----:B---3--:R-:W-:Y:S01]  /*ea40*/  FFMA.FTZ R36, R89, UR4, R36 ;  /* 0x0000000459247c23 */ /* 0x008fe20008010024 */
[----:B------:R-:W-:-:S02]  /*ea50*/  ISETP.GE.AND P4, PT, R90, R2, PT ;  /* 0x000000025a00720c */ /* 0x000fc40003f86270 */
[----:B------:R-:W-:Y:S02]  /*ea60*/  IADD3 R152, R165, 0x3400, RZ ;  /* 0x00003400a5987810 */ /* 0x000fe40007ffe0ff */
[----:B------:R-:W-:Y:S01]  /*ea70*/  FSEL R127, R36, -INF , !P5 ;  /* 0xff800000247f7808 */ /* 0x000fe20006800000 */
[----:B------:R-:W-:Y:S01]  /*ea80*/  HMMA.16816.F32.BF16 R4, R4, R22, R12 ;  /* 0x000000160404723c */ /* 0x000fe2000004180c */
[----:B------:R-:W3:Y:S01]  /*ea90*/  MUFU.TANH R206, R206 ;  /* 0x000000ce00ce7308 */ /* 0x000ee20000002400 */
[----:B-1----:R-:W-:Y:S01]  /*eaa0*/  FFMA.FTZ R147, R93, UR4, R154 ;  /* 0x000000045d937c23 */ /* 0x002fe2000801009a */
[----:B------:R-:W-:Y:S01]  /*eab0*/  ISETP.GE.AND P5, PT, R162, R2, PT ;  /* 0x00000002a200720c */ /* 0x000fe20003fa6270 */
[----:B------:R-:W-:Y:S01]  /*eac0*/  FMUL.FTZ R20, R25, c[0x0][0x2ec] ;  /* 0x0000bb0019147a20 */ /* 0x000fe20000410000 */
[----:B------:R-:W-:Y:S02]  /*ead0*/  IADD3 R154, R165, 0x2c00, RZ ;  /* 0x00002c00a59a7810 */ /* 0x000fe40007ffe0ff */
[----:B------:R-:W-:-:S02]  /*eae0*/  P2R R21, PR, RZ, 0x20 ;  /* 0x00000020ff157803 */ /* 0x000fc40000000000 */
[----:B------:R-:W1:Y:S01]  /*eaf0*/  I2F R83, R162 ;  /* 0x000000a200537306 */ /* 0x000e620000201400 */
[C---:B--2---:R-:W-:Y:S01]  /*eb00*/  FFMA.FTZ R80, R85.reuse, UR4, R106 ;  /* 0x0000000455507c23 */ /* 0x044fe2000801006a */
[----:B------:R-:W-:Y:S01]  /*eb10*/  ISETP.GE.AND P5, PT, R88, R2, PT ;  /* 0x000000025800720c */ /* 0x000fe20003fa6270 */
[----:B------:R-:W-:-:S04]  /*eb20*/  FFMA.FTZ R38, R85, UR4, R38 ;  /* 0x0000000455267c23 */ /* 0x000fc80008010026 */
[----:B------:R-:W-:Y:S01]  /*eb30*/  FMUL.FTZ R14, R18, c[0x0][0x2ec] ;  /* 0x0000bb00120e7a20 */ /* 0x000fe20000410000 */
[----:B------:R2:W-:Y:S01]  /*eb40*/  MUFU.TANH R42, R45 ;  /* 0x0000002d002a7308 */ /* 0x0005e20000002400 */
[----:B---3--:R-:W-:Y:S02]  /*eb50*/  FFMA.FTZ R98, R93, UR4, R206 ;  /* 0x000000045d627c23 */ /* 0x008fe400080100ce */
[----:B------:R-:W-:Y:S02]  /*eb60*/  FMUL.FTZ R12, R17, c[0x0][0x2ec] ;  /* 0x0000bb00110c7a20 */ /* 0x000fe40000410000 */
[----:B------:R-:W-:Y:S02]  /*eb70*/  FMUL.FTZ R16, R16, c[0x0][0x2ec] ;  /* 0x0000bb0010107a20 */ /* 0x000fe40000410000 */
[----:B------:R-:W-:Y:S01]  /*eb80*/  FMUL.FTZ R5, R5, c[0x0][0x2ec] ;  /* 0x0000bb0005057a20 */ /* 0x000fe20000410000 */
[----:B------:R-:W3:Y:S01]  /*eb90*/  I2F R53, R88 ;  /* 0x0000005800357306 */ /* 0x000ee20000201400 */
[----:B-1----:R-:W-:-:S02]  /*eba0*/  FFMA.FTZ R156, R83, UR4, R156 ;  /* 0x00000004539c7c23 */ /* 0x002fc4000801009c */
[----:B------:R-:W-:Y:S02]  /*ebb0*/  FFMA.FTZ R44, R83, UR4, R44 ;  /* 0x00000004532c7c23 */ /* 0x000fe4000801002c */
[----:B------:R-:W-:Y:S02]  /*ebc0*/  FMUL.FTZ R4, R4, c[0x0][0x2ec] ;  /* 0x0000bb0004047a20 */ /* 0x000fe40000410000 */
[----:B------:R-:W-:Y:S01]  /*ebd0*/  FMUL.FTZ R18, R19, c[0x0][0x2ec] ;  /* 0x0000bb0013127a20 */ /* 0x000fe20000410000 */
[----:B--2---:R-:W-:Y:S01]  /*ebe0*/  P2R R45, PR, RZ, 0x40 ;  /* 0x00000040ff2d7803 */ /* 0x004fe20000000000 */
[----:B------:R-:W1:Y:S01]  /*ebf0*/  I2F R69, R177 ;  /* 0x000000b100457306 */ /* 0x000e620000201400 */
[-C--:B------:R-:W-:Y:S01]  /*ec00*/  ISETP.GE.AND P6, PT, R94, R2.reuse, PT ;  /* 0x000000025e00720c */ /* 0x080fe20003fc6270 */
[----:B------:R-:W-:Y:S01]  /*ec10*/  FFMA.FTZ R94, R89, UR4, R114 ;  /* 0x00000004595e7c23 */ /* 0x000fe20008010072 */
[----:B------:R-:W-:Y:S01]  /*ec20*/  ISETP.NE.AND P1, PT, R45, RZ, PT ;  /* 0x000000ff2d00720c */ /* 0x000fe20003f25270 */
[----:B------:R-:W-:Y:S01]  /*ec30*/  FMUL.FTZ R6, R6, c[0x0][0x2ec] ;  /* 0x0000bb0006067a20 */ /* 0x000fe20000410000 */
[----:B------:R-:W-:Y:S01]  /*ec40*/  FSEL R98, R98, -INF , !P6 ;  /* 0xff80000062627808 */ /* 0x000fe20007000000 */
[----:B------:R-:W-:Y:S01]  /*ec50*/  FMUL.FTZ R7, R7, c[0x0][0x2ec] ;  /* 0x0000bb0007077a20 */ /* 0x000fe20000410000 */
[----:B------:R-:W-:Y:S01]  /*ec60*/  FSEL R147, R147, -INF , !P1 ;  /* 0xff80000093937808 */ /* 0x000fe20004800000 */
[----:B------:R-:W2:Y:S01]  /*ec70*/  I2F R48, R164 ;  /* 0x000000a400307306 */ /* 0x000ea20000201400 */
[----:B------:R-:W-:Y:S01]  /*ec80*/  ISETP.GE.AND P1, PT, R183, R2, PT ;  /* 0x00000002b700720c */ /* 0x000fe20003f26270 */
[C---:B---3--:R-:W-:Y:S01]  /*ec90*/  FFMA.FTZ R45, R53.reuse, UR4, R78 ;  /* 0x00000004352d7c23 */ /* 0x048fe2000801004e */
[----:B------:R-:W-:Y:S01]  /*eca0*/  ISETP.GE.AND P6, PT, R162, R3, PT ;  /* 0x00000003a200720c */ /* 0x000fe20003fc6270 */
[----:B------:R-:W-:Y:S01]  /*ecb0*/  FFMA.FTZ R158, R53, UR4, R158 ;  /* 0x00000004359e7c23 */ /* 0x000fe2000801009e */
[----:B------:R-:W-:-:S02]  /*ecc0*/  FSEL R80, R80, -INF , !P1 ;  /* 0xff80000050507808 */ /* 0x000fc40004800000 */
[----:B------:R-:W-:Y:S01]  /*ecd0*/  ISETP.NE.AND P1, PT, R21, RZ, PT ;  /* 0x000000ff1500720c */ /* 0x000fe20003f25270 */
[----:B------:R-:W3:Y:S01]  /*ece0*/  I2F R81, R176 ;  /* 0x000000b000517306 */ /* 0x000ee20000201400 */
[----:B------:R-:W-:Y:S01]  /*ecf0*/  P2R R25, PR, RZ, 0x40 ;  /* 0x00000040ff197803 */ /* 0x000fe20000000000 */
[C---:B-1----:R-:W-:Y:S01]  /*ed00*/  FFMA.FTZ R108, R69.reuse, UR4, R150 ;  /* 0x00000004456c7c23 */ /* 0x042fe20008010096 */
[----:B------:R-:W-:Y:S01]  /*ed10*/  FSEL R78, R156, -INF , !P1 ;  /* 0xff8000009c4e7808 */ /* 0x000fe20004800000 */
[----:B------:R-:W-:Y:S01]  /*ed20*/  FFMA.FTZ R34, R69, UR4, R130 ;  /* 0x0000000445227c23 */ /* 0x000fe20008010082 */
[-C--:B------:R-:W-:Y:S02]  /*ed30*/  ISETP.GE.AND P1, PT, R170, R3.reuse, PT ;  /* 0x00000003aa00720c */ /* 0x080fe40003f26270 */
[----:B------:R-:W-:Y:S01]  /*ed40*/  FSEL R94, R94, -INF , !P4 ;  /* 0xff8000005e5e7808 */ /* 0x000fe20006000000 */
[----:B------:R-:W1:Y:S01]  /*ed50*/  MUFU.TANH R128, R128 ;  /* 0x0000008000807308 */ /* 0x000e620000002400 */
[----:B------:R-:W-:Y:S01]  /*ed60*/  ISETP.NE.AND P4, PT, R25, RZ, PT ;  /* 0x000000ff1900720c */ /* 0x000fe20003f85270 */
[----:B--2---:R-:W-:Y:S01]  /*ed70*/  FFMA.FTZ R39, R48, UR4, R39 ;  /* 0x0000000430277c23 */ /* 0x004fe20008010027 */
[----:B------:R-:W-:Y:S01]  /*ed80*/  ISETP.GE.AND P6, PT, R88, R3, PT ;  /* 0x000000035800720c */ /* 0x000fe20003fc6270 */
[----:B------:R-:W-:Y:S01]  /*ed90*/  FFMA.FTZ R37, R48, UR4, R37 ;  /* 0x0000000430257c23 */ /* 0x000fe20008010025 */
[----:B------:R-:W-:-:S02]  /*eda0*/  P2R R13, PR, RZ, 0x2 ;  /* 0x00000002ff0d7803 */ /* 0x000fc40000000000 */
[-C--:B------:R-:W-:Y:S01]  /*edb0*/  ISETP.GE.AND P1, PT, R170, R2.reuse, PT ;  /* 0x00000002aa00720c */ /* 0x080fe20003f26270 */
[----:B------:R-:W-:Y:S01]  /*edc0*/  I2F R82, R170 ;  /* 0x000000aa00527306 */ /* 0x000fe20000201400 */
[----:B------:R-:W-:Y:S01]  /*edd0*/  FSEL R108, R108, -INF , !P2 ;  /* 0xff8000006c6c7808 */ /* 0x000fe20005000000 */
[C---:B---3--:R-:W-:Y:S01]  /*ede0*/  FFMA.FTZ R42, R81.reuse, UR4, R42 ;  /* 0x00000004512a7c23 */ /* 0x048fe2000801002a */
[-C--:B------:R-:W-:Y:S02]  /*edf0*/  ISETP.GE.AND P2, PT, R164, R2.reuse, PT ;  /* 0x00000002a400720c */ /* 0x080fe40003f46270 */
[----:B------:R-:W-:Y:S02]  /*ee00*/  FSEL R238, R44, -INF , !P4 ;  /* 0xff8000002cee7808 */ /* 0x000fe40006000000 */
[----:B------:R-:W-:Y:S01]  /*ee10*/  FSEL R232, R158, -INF , !P6 ;  /* 0xff8000009ee87808 */ /* 0x000fe20007000000 */
[----:B------:R-:W2:Y:S01]  /*ee20*/  MUFU.TANH R43, R43 ;  /* 0x0000002b002b7308 */ /* 0x000ea20000002400 */
[----:B-1----:R-:W-:Y:S01]  /*ee30*/  FFMA.FTZ R128, R81, UR4, R128 ;  /* 0x0000000451807c23 */ /* 0x002fe20008010080 */
[----:B------:R-:W-:-:S02]  /*ee40*/  ISETP.GE.AND P4, PT, R176, R2, PT ;  /* 0x00000002b000720c */ /* 0x000fc40003f86270 */
[----:B------:R-:W-:Y:S02]  /*ee50*/  ISETP.NE.AND P6, PT, R13, RZ, PT ;  /* 0x000000ff0d00720c */ /* 0x000fe40003fc5270 */
[----:B------:R-:W-:Y:S02]  /*ee60*/  P2R R13, PR, RZ, 0x2 ;  /* 0x00000002ff0d7803 */ /* 0x000fe40000000000 */
[----:B------:R-:W1:Y:S01]  /*ee70*/  MUFU.TANH R29, R29 ;  /* 0x0000001d001d7308 */ /* 0x000e620000002400 */
[----:B------:R-:W-:Y:S02]  /*ee80*/  FSEL R88, R39, -INF , !P2 ;  /* 0xff80000027587808 */ /* 0x000fe40005000000 */
[-C--:B------:R-:W-:Y:S02]  /*ee90*/  ISETP.GE.AND P2, PT, R176, R3.reuse, PT ;  /* 0x00000003b000720c */ /* 0x080fe40003f46270 */
[----:B------:R-:W-:Y:S02]  /*eea0*/  FSEL R34, R34, -INF , !P3 ;  /* 0xff80000022227808 */ /* 0x000fe40005800000 */
[----:B------:R-:W-:Y:S01]  /*eeb0*/  ISETP.GE.AND P3, PT, R164, R3, PT ;  /* 0x00000003a400720c */ /* 0x000fe20003f66270 */
[----:B------:R-:W3:Y:S01]  /*eec0*/  MUFU.TANH R182, R182 ;  /* 0x000000b600b67308 */ /* 0x000ee20000002400 */
[----:B--2---:R-:W-:Y:S01]  /*eed0*/  FFMA.FTZ R15, R82, UR4, R43 ;  /* 0x00000004520f7c23 */ /* 0x004fe2000801002b */
[----:B------:R-:W-:-:S02]  /*eee0*/  FSEL R43, R128, -INF , !P4 ;  /* 0xff800000802b7808 */ /* 0x000fc40006000000 */
[----:B------:R-:W-:Y:S02]  /*eef0*/  ISETP.NE.AND P4, PT, R13, RZ, PT ;  /* 0x000000ff0d00720c */ /* 0x000fe40003f85270 */
[----:B------:R-:W-:Y:S02]  /*ef00*/  FSEL R128, R15, -INF , !P6 ;  /* 0xff8000000f807808 */ /* 0x000fe40007000000 */
[----:B------:R-:W-:Y:S01]  /*ef10*/  I2F R63, R187 ;  /* 0x000000bb003f7306 */ /* 0x000fe20000201400 */
[----:B-1----:R-:W-:Y:S01]  /*ef20*/  FFMA.FTZ R29, R82, UR4, R29 ;  /* 0x00000004521d7c23 */ /* 0x002fe2000801001d */
[----:B------:R-:W-:Y:S02]  /*ef30*/  ISETP.GE.AND P6, PT, R187, R2, PT ;  /* 0x00000002bb00720c */ /* 0x000fe40003fc6270 */
[----:B------:R-:W-:Y:S02]  /*ef40*/  LEA.HI R13, R46, R46, RZ, 0x1 ;  /* 0x0000002e2e0d7211 */ /* 0x000fe400078f08ff */
[----:B------:R-:W-:-:S02]  /*ef50*/  FSEL R134, R37, -INF , !P3 ;  /* 0xff80000025867808 */ /* 0x000fc40005800000 */
[----:B------:R-:W1:Y:S01]  /*ef60*/  MUFU.TANH R14, R14 ;  /* 0x0000000e000e7308 */ /* 0x000e620000002400 */
[----:B---3--:R-:W-:Y:S01]  /*ef70*/  FFMA.FTZ R102, R91, UR4, R182 ;  /* 0x000000045b667c23 */ /* 0x008fe200080100b6 */
[----:B------:R-:W-:Y:S02]  /*ef80*/  FSEL R182, R42, -INF , !P2 ;  /* 0xff8000002ab67808 */ /* 0x000fe40005000000 */
[----:B------:R-:W-:Y:S02]  /*ef90*/  FSEL R42, R29, -INF , !P4 ;  /* 0xff8000001d2a7808 */ /* 0x000fe40006000000 */
[-C--:B------:R-:W-:Y:S02]  /*efa0*/  ISETP.GE.AND P4, PT, R195, R3.reuse, PT ;  /* 0x00000003c300720c */ /* 0x080fe40003f86270 */
[----:B------:R-:W-:Y:S01]  /*efb0*/  I2F R191, R195 ;  /* 0x000000c300bf7306 */ /* 0x000fe20000201400 */
[----:B------:R-:W-:Y:S02]  /*efc0*/  FSEL R102, R102, -INF , !P0 ;  /* 0xff80000066667808 */ /* 0x000fe40004000000 */
[----:B------:R-:W-:-:S02]  /*efd0*/  ISETP.GE.AND P0, PT, R183, R3, PT ;  /* 0x00000003b700720c */ /* 0x000fc40003f06270 */
[-C--:B------:R-:W-:Y:S02]  /*efe0*/  ISETP.GE.AND P3, PT, R160, R3.reuse, PT ;  /* 0x00000003a000720c */ /* 0x080fe40003f66270 */
[----:B------:R-:W-:Y:S01]  /*eff0*/  FSEL R125, R38, -INF , !P0 ;  /* 0xff800000267d7808 */ /* 0x000fe20004000000 */
[----:B------:R-:W2:Y:S01]  /*f000*/  MUFU.TANH R12, R12 ;  /* 0x0000000c000c7308 */ /* 0x000ea20000002400 */
[----:B-1----:R-:W-:Y:S01]  /*f010*/  FFMA.FTZ R14, R63, UR4, R14 ;  /* 0x000000043f0e7c23 */ /* 0x002fe2000801000e */
[----:B------:R-:W-:Y:S02]  /*f020*/  ISETP.GE.AND P0, PT, R160, R2, PT ;  /* 0x00000002a000720c */ /* 0x000fe40003f06270 */
[----:B------:R-:W-:Y:S02]  /*f030*/  LOP3.LUT R13, R13, 0x7fffffe, RZ, 0xc0, !PT ;  /* 0x07fffffe0d0d7812 */ /* 0x000fe400078ec0ff */
[----:B------:R-:W-:Y:S02]  /*f040*/  FSEL R39, R14, -INF , !P6 ;  /* 0xff8000000e277808 */ /* 0x000fe40007000000 */
[----:B------:R-:W1:Y:S01]  /*f050*/  I2F R79, R160 ;  /* 0x000000a0004f7306 */ /* 0x000e620000201400 */
[----:B------:R-:W-:Y:S01]  /*f060*/  FSEL R45, R45, -INF , !P5 ;  /* 0xff8000002d2d7808 */ /* 0x000fe20006800000 */
[----:B------:R-:W-:Y:S01]  /*f070*/  IMAD.IADD R46, R46, 0x1, -R13 ;  /* 0x000000012e2e7824 */ /* 0x000fe200078e0a0d */
[----:B------:R-:W-:-:S02]  /*f080*/  ISETP.GE.AND P5, PT, R115, R3, PT ;  /* 0x000000037300720c */ /* 0x000fc40003fa6270 */
[-C--:B------:R-:W-:Y:S01]  /*f090*/  ISETP.GE.AND P1, PT, R189, R3.reuse, PT ;  /* 0x00000003bd00720c */ /* 0x080fe20003f26270 */
[----:B------:R-:W-:Y:S01]  /*f0a0*/  IMAD R11, R46, 0x20, R11 ;  /* 0x000000202e0b7824 */ /* 0x000fe200078e020b */
[----:B------:R-:W-:Y:S01]  /*f0b0*/  ISETP.GE.AND P2, PT, R187, R3, PT ;  /* 0x00000003bb00720c */ /* 0x000fe20003f46270 */
[----:B------:R-:W-:Y:S01]  /*f0c0*/  I2F R65, R115 ;  /* 0x0000007300417306 */ /* 0x000fe20000201400 */
[----:B--2---:R-:W-:Y:S01]  /*f0d0*/  FFMA.FTZ R12, R191, UR4, R12 ;  /* 0x00000004bf0c7c23 */ /* 0x004fe2000801000c */
[C---:B------:R-:W-:Y:S01]  /*f0e0*/  IADD3 R164, R165.reuse, 0x400, RZ ;  /* 0x00000400a5a47810 */ /* 0x040fe20007ffe0ff */
[----:B------:R-:W-:Y:S01]  /*f0f0*/  IMAD.IADD R10, R10, 0x1, R11 ;  /* 0x000000010a0a7824 */ /* 0x000fe200078e020b */
[C---:B------:R-:W-:Y:S02]  /*f100*/  IADD3 R162, R165.reuse, 0xc00, RZ ;  /* 0x00000c00a5a27810 */ /* 0x040fe40007ffe0ff */
[----:B------:R-:W-:Y:S02]  /*f110*/  IADD3 R158, R165, 0x1c00, RZ ;  /* 0x00001c00a59e7810 */ /* 0x000fe40007ffe0ff */
[----:B------:R-:W-:Y:S01]  /*f120*/  I2F R67, R189 ;  /* 0x000000bd00437306 */ /* 0x000fe20000201400 */
[----:B-1----:R-:W-:Y:S01]  /*f130*/  FFMA.FTZ R41, R79, UR4, R41 ;  /* 0x000000044f297c23 */ /* 0x002fe20008010029 */
[----:B------:R-:W-:Y:S01]  /*f140*/  IADD3 R160, R165, 0x1400, RZ ;  /* 0x00001400a5a07810 */ /* 0x000fe20007ffe0ff */
[----:B------:R-:W-:Y:S01]  /*f150*/  FFMA.FTZ R40, R79, UR4, R40 ;  /* 0x000000044f287c23 */ /* 0x000fe20008010028 */
[----:B------:R-:W-:-:S02]  /*f160*/  IADD3 R156, R165, 0x2400, RZ ;  /* 0x00002400a59c7810 */ /* 0x000fc40007ffe0ff */
[----:B------:R-:W-:Y:S02]  /*f170*/  FSEL R206, R41, -INF , !P3 ;  /* 0xff80000029ce7808 */ /* 0x000fe40005800000 */
[----:B------:R-:W1:Y:S01]  /*f180*/  MUFU.TANH R24, R24 ;  /* 0x0000001800187308 */ /* 0x000e620000002400 */
[----:B------:R-:W-:Y:S02]  /*f190*/  FSEL R44, R40, -INF , !P0 ;  /* 0xff800000282c7808 */ /* 0x000fe40004000000 */
[-C--:B------:R-:W-:Y:S02]  /*f1a0*/  ISETP.GE.AND P3, PT, R115, R2.reuse, PT ;  /* 0x000000027300720c */ /* 0x080fe40003f66270 */
[----:B------:R-:W-:Y:S02]  /*f1b0*/  ISETP.GE.AND P0, PT, R189, R2, PT ;  /* 0x00000002bd00720c */ /* 0x000fe40003f06270 */
[----:B------:R-:W-:Y:S01]  /*f1c0*/  IADD3 R150, R165, 0x3c00, RZ ;  /* 0x00003c00a5967810 */ /* 0x000fe20007ffe0ff */
[----:B------:R-:W2:Y:S08]  /*f1d0*/  MUFU.TANH R20, R20 ;  /* 0x0000001400147308 */ /* 0x000eb00000002400 */
[----:B------:R-:W3:Y:S01]  /*f1e0*/  MUFU.TANH R26, R26 ;  /* 0x0000001a001a7308 */ /* 0x000ee20000002400 */
[----:B-1----:R-:W-:-:S05]  /*f1f0*/  FFMA.FTZ R24, R65, UR4, R24 ;  /* 0x0000000441187c23 */ /* 0x002fca0008010018 */
[----:B------:R-:W-:Y:S02]  /*f200*/  FSEL R106, R24, -INF , !P5 ;  /* 0xff800000186a7808 */ /* 0x000fe40006800000 */
[----:B------:R-:W1:Y:S01]  /*f210*/  MUFU.TANH R30, R27 ;  /* 0x0000001b001e7308 */ /* 0x000e620000002400 */
[----:B--2---:R-:W-:Y:S01]  /*f220*/  FFMA.FTZ R20, R67, UR4, R20 ;  /* 0x0000000443147c23 */ /* 0x004fe20008010014 */
[----:B------:R-:W-:-:S04]  /*f230*/  ISETP.GE.AND P5, PT, R195, R2, PT ;  /* 0x00000002c300720c */ /* 0x000fc80003fa6270 */
[----:B------:R-:W-:Y:S02]  /*f240*/  FSEL R90, R20, -INF , !P1 ;  /* 0xff800000145a7808 */ /* 0x000fe40004800000 */
[----:B------:R-:W2:Y:S01]  /*f250*/  MUFU.TANH R16, R16 ;  /* 0x0000001000107308 */ /* 0x000ea20000002400 */
[----:B---3--:R-:W-:Y:S01]  /*f260*/  FFMA.FTZ R26, R65, UR4, R26 ;  /* 0x00000004411a7c23 */ /* 0x008fe2000801001a */
[----:B------:R-:W-:-:S04]  /*f270*/  ISETP.GE.AND P1, PT, R47, R2, PT ;  /* 0x000000022f00720c */ /* 0x000fc80003f26270 */
[----:B------:R-:W-:Y:S02]  /*f280*/  FSEL R41, R26, -INF , !P3 ;  /* 0xff8000001a297808 */ /* 0x000fe40005800000 */
[----:B------:R3:W-:Y:S01]  /*f290*/  MUFU.TANH R22, R5 ;  /* 0x0000000500167308 */ /* 0x0007e20000002400 */
[----:B-1----:R-:W-:Y:S01]  /*f2a0*/  FFMA.FTZ R30, R67, UR4, R30 ;  /* 0x00000004431e7c23 */ /* 0x002fe2000801001e */
[----:B------:R-:W-:-:S04]  /*f2b0*/  ISETP.GE.AND P3, PT, R197, R2, PT ;  /* 0x00000002c500720c */ /* 0x000fc80003f66270 */
[----:B------:R-:W-:Y:S02]  /*f2c0*/  FSEL R40, R30, -INF , !P0 ;  /* 0xff8000001e287808 */ /* 0x000fe40004000000 */
[----:B------:R-:W-:Y:S01]  /*f2d0*/  I2F R193, R197 ;  /* 0x000000c500c17306 */ /* 0x000fe20000201400 */
[----:B--2---:R-:W-:Y:S01]  /*f2e0*/  FFMA.FTZ R16, R63, UR4, R16 ;  /* 0x000000043f107c23 */ /* 0x004fe20008010010 */
[----:B------:R-:W-:-:S04]  /*f2f0*/  ISETP.GE.AND P0, PT, R120, R2, PT ;  /* 0x000000027800720c */ /* 0x000fc80003f06270 */
[----:B------:R-:W-:Y:S02]  /*f300*/  FSEL R82, R16, -INF , !P2 ;  /* 0xff80000010527808 */ /* 0x000fe40005000000 */
[----:B---3--:R-:W-:Y:S01]  /*f310*/  P2R R5, PR, RZ, 0x10 ;  /* 0x00000010ff057803 */ /* 0x008fe20000000000 */
[----:B------:R-:W1:Y:S01]  /*f320*/  MUFU.TANH R4, R4 ;  /* 0x0000000400047308 */ /* 0x000e620000002400 */
[-C--:B------:R-:W-:Y:S01]  /*f330*/  ISETP.GE.AND P4, PT, R197, R3.reuse, PT ;  /* 0x00000003c500720c */ /* 0x080fe20003f86270 */
[----:B------:R-:W-:Y:S01]  /*f340*/  BAR.SYNC.DEFER_BLOCKING 0x0 ;  /* 0x0000000000007b1d */ /* 0x000fe20000010000 */
[----:B------:R-:W-:Y:S02]  /*f350*/  ISETP.NE.AND P6, PT, R5, RZ, PT ;  /* 0x000000ff0500720c */ /* 0x000fe40003fc5270 */
[----:B------:R-:W-:Y:S02]  /*f360*/  ISETP.GE.AND P2, PT, R120, R3, PT ;  /* 0x000000037800720c */ /* 0x000fe40003f46270 */
[----:B------:R-:W-:Y:S01]  /*f370*/  FSEL R48, R12, -INF , !P6 ;  /* 0xff8000000c307808 */ /* 0x000fe20007000000 */
[----:B------:R-:W2:Y:S01]  /*f380*/  I2F R121, R120 ;  /* 0x0000007800797306 */ /* 0x000ea20000201400 */
[----:B------:R-:W-:-:S07]  /*f390*/  PLOP3.LUT P6, PT, PT, PT, UP0, 0x80, 0x0 ;  /* 0x000000000000781c */ /* 0x000fce0003fcf008 */
[----:B------:R-:W3:Y:S01]  /*f3a0*/  MUFU.TANH R18, R18 ;  /* 0x0000001200127308 */ /* 0x000ee20000002400 */
[----:B-1----:R-:W-:-:S05]  /*f3b0*/  FFMA.FTZ R4, R193, UR4, R4 ;  /* 0x00000004c1047c23 */ /* 0x002fca0008010004 */
[----:B------:R-:W-:Y:S02]  /*f3c0*/  FSEL R47, R4, -INF , !P4 ;  /* 0xff800000042f7808 */ /* 0x000fe40006000000 */
[----:B------:R-:W1:Y:S01]  /*f3d0*/  MUFU.TANH R6, R6 ;  /* 0x0000000600067308 */ /* 0x000e620000002400 */
[----:B--2---:R-:W-:Y:S01]  /*f3e0*/  FFMA.FTZ R22, R121, UR4, R22 ;  /* 0x0000000479167c23 */ /* 0x004fe20008010016 */
[----:B------:R-:W-:-:S04]  /*f3f0*/  FSEL R4, R8, -INF , !P1 ;  /* 0xff80000008047808 */ /* 0x000fc80004800000 */
        /* <DEDUP_REMOVED lines=71> */
.L_x_2198:
[----:B------:R-:W-:-:S05]  /*f870*/  IMAD.MOV.U32 R5, RZ, RZ, c[0x0][0x198] ;  /* 0x00006600ff057624 */ /* 0x000fca00078e00ff */
[----:B------:R-:W-:-:S04]  /*f880*/  LEA R5, -R5, RZ, 0x8 ;  /* 0x000000ff05057211 */ /* 0x000fc800078e41ff */
[----:B------:R-:W-:Y:S02]  /*f890*/  SHF.R.S32.HI R6, RZ, 0x1f, R5 ;  /* 0x0000001fff067819 */ /* 0x000fe40000011405 */
.L_x_2199:
[----:B------:R-:W-:Y:S01]  /*f8a0*/  ISETP.GE.AND P0, PT, R148, c[0x0][0x220], PT ;  /* 0x0000880094007a0c */ /* 0x000fe20003f06270 */
[----:B------:R-:W-:Y:S01]  /*f8b0*/  IMAD R19, R143, c[0x0][0x198], RZ ;  /* 0x000066008f137a24 */ /* 0x000fe200078e02ff */
[----:B------:R-:W-:Y:S03]  /*f8c0*/  BSSY B0, `(.L_x_2200) ;  /* 0x0000068000007945 */ /* 0x000fe60003800000 */
[----:B------:R-:W-:-:S04]  /*f8d0*/  IMAD R19, R142, c[0x0][0x19c], R19 ;  /* 0x000067008e137a24 */ /* 0x000fc800078e0213 */
[----:B------:R-:W-:-:S04]  /*f8e0*/  IMAD.IADD R19, R141, 0x1, R19 ;  /* 0x000000018d137824 */ /* 0x000fc800078e0213 */
        /* <DEDUP_REMOVED lines=9> */
[-C--:B------:R-:W-:Y:S01]  /*f980*/  @!P0 LEA R8, P1, R11, R140.reuse, 0x7 ;  /* 0x0000008c0b088211 */ /* 0x080fe200078238ff */
[----:B------:R-:W-:Y:S01]  /*f990*/  @!P0 IMAD.MOV.U32 R22, RZ, RZ, c[0x0][0x198] ;  /* 0x00006600ff168624 */ /* 0x000fe200078e00ff */
[-C--:B------:R-:W-:Y:S01]  /*f9a0*/  @!P0 LEA.HI.X R7, R13, R19.reuse, R7, 0x6, P2 ;  /* 0x000000130d078211 */ /* 0x080fe200010f3407 */
[----:B------:R-:W-:Y:S01]  /*f9b0*/  @!P0 IMAD.MOV.U32 R13, RZ, RZ, R19 ;  /* 0x000000ffff0d8224 */ /* 0x000fe200078e0013 */
[----:B------:R-:W-:Y:S01]  /*f9c0*/  @!P0 IADD3 R59, P3, P2, R5, R140, R59 ;  /* 0x0000008c053b8210 */ /* 0x000fe20007a7e03b */
[----:B------:R1:W-:Y:S01]  /*f9d0*/  @P0 STS [R212+0x1004], RZ ;  /* 0x001004ffd4000388 */ /* 0x0003e20000000800 */
[-C--:B------:R-:W-:Y:S01]  /*f9e0*/  @!P0 LEA.HI.X R17, R11, R19.reuse, R17, 0x7, P1 ;  /* 0x000000130b118211 */ /* 0x080fe200008f3c11 */
[----:B------:R-:W-:Y:S01]  /*f9f0*/  @!P0 IMAD.MOV.U32 R27, RZ, RZ, c[0x0][0x198] ;  /* 0x00006600ff1b8624 */ /* 0x000fe200078e00ff */
[----:B------:R-:W-:Y:S01]  /*fa00*/  @!P0 LEA R20, P1, R59, c[0x0][0x168], 0x1 ;  /* 0x00005a003b148a11 */ /* 0x000fe200078208ff */
[----:B------:R1:W-:Y:S01]  /*fa10*/  @P0 STS.64 [R212+0x1008], RZ ;  /* 0x001008ffd4000388 */ /* 0x0003e20000000a00 */
[----:B------:R-:W-:Y:S01]  /*fa20*/  @!P0 IADD3.X R58, R6, R19, R58, P3, P2 ;  /* 0x00000013063a8210 */ /* 0x000fe20001fe443a */
[----:B------:R-:W-:-:S02]  /*fa30*/  @!P0 IMAD.MOV.U32 R18, RZ, RZ, R140 ;  /* 0x000000ffff128224 */ /* 0x000fc400078e008c */
[----:B------:R-:W-:Y:S01]  /*fa40*/  @!PT LDS RZ, [RZ] ;  /* 0x00000000fffff984 */ /* 0x000fe20000000800 */
[----:B------:R-:W-:Y:S01]  /*fa50*/  @!PT LDS RZ, [RZ] ;  /* 0x00000000fffff984 */ /* 0x000fe20000000800 */
[----:B------:R-:W-:Y:S01]  /*fa60*/  @!PT LDS RZ, [RZ] ;  /* 0x00000000fffff984 */ /* 0x000fe20000000800 */
[----:B------:R2:W-:Y:S01]  /*fa70*/  @!P0 LDGSTS.E.BYPASS.LTC128B.128 [R212+0x1000], [R30.64] ;  /* 0x010000001ed48fae */ /* 0x0005e2000b901d46 */
[----:B------:R-:W-:Y:S01]  /*fa80*/  @!P0 LEA.HI.X R21, R59, c[0x0][0x16c], R58, 0x1, P1 ;  /* 0x00005b003b158a11 */ /* 0x000fe200008f0c3a */
[----:B------:R-:W-:Y:S01]  /*fa90*/  @!P0 IMAD.WIDE.U32 R26, R27, 0x60, R18 ;  /* 0x000000601b1a8825 */ /* 0x000fe200078e0012 */
[----:B------:R-:W-:Y:S01]  /*faa0*/  @!P0 IADD3 R15, P1, R5, R12, RZ ;  /* 0x0000000c050f8210 */ /* 0x000fe20007f3e0ff */
[----:B------:R1:W-:Y:S02]  /*fab0*/  @P0 STS.128 [R212+0x1800], RZ ;  /* 0x001800ffd4000388 */ /* 0x0003e40000000c00 */
[----:B------:R-:W-:Y:S02]  /*fac0*/  @!P0 IMAD.MOV.U32 R12, RZ, RZ, R140 ;  /* 0x000000ffff0c8224 */ /* 0x000fe400078e008c */
[----:B------:R-:W-:Y:S01]  /*fad0*/  @!P0 IMAD.MOV.U32 R11, RZ, RZ, c[0x0][0x19c] ;  /* 0x00006700ff0b8624 */ /* 0x000fe200078e00ff */
[----:B------:R-:W-:Y:S01]  /*fae0*/  @!PT LDS RZ, [RZ] ;  /* 0x00000000fffff984 */ /* 0x000fe20000000800 */
[----:B------:R-:W-:Y:S01]  /*faf0*/  @!PT LDS RZ, [RZ] ;  /* 0x00000000fffff984 */ /* 0x000fe20000000800 */
[----:B------:R-:W-:Y:S01]  /*fb00*/  @!PT LDS RZ, [RZ] ;  /* 0x00000000fffff984 */ /* 0x000fe20000000800 */
[----:B------:R1:W-:Y:S01]  /*fb10*/  @!P0 LDGSTS.E.BYPASS.LTC128B.128 [R212+0x1800], [R20.64] ;  /* 0x0180000014d48fae */ /* 0x0003e2000b901d46 */
[----:B------:R-:W-:-:S03]  /*fb20*/  @!P0 IMAD.WIDE.U32 R24, R24, 0xa0, R12 ;  /* 0x000000a018188825 */ /* 0x000fc600078e000c */
[----:B------:R1:W-:Y:S01]  /*fb30*/  @P0 STS.128 [R212+0x2000], RZ ;  /* 0x002000ffd4000388 */ /* 0x0003e20000000c00 */
[----:B------:R-:W-:Y:S01]  /*fb40*/  @!P0 IMAD.WIDE.U32 R22, R22, 0xc0, R12 ;  /* 0x000000c016168825 */ /* 0x000fe200078e000c */
[----:B------:R-:W-:-:S03]  /*fb50*/  @!P0 IADD3 R14, P2, R5, R24, RZ ;  /* 0x00000018050e8210 */ /* 0x000fc60007f5e0ff */
[----:B------:R-:W-:Y:S02]  /*fb60*/  @!P0 IMAD.X R12, R6, 0x1, R7, P1 ;  /* 0x00000001060c8824 */ /* 0x000fe400008e0607 */
[----:B------:R-:W-:Y:S02]  /*fb70*/  @!P0 IMAD.MOV.U32 R13, RZ, RZ, c[0x0][0x19c] ;  /* 0x00006700ff0d8624 */ /* 0x000fe400078e00ff */
[----:B------:R-:W-:Y:S02]  /*fb80*/  @!P0 IMAD.MOV.U32 R7, RZ, RZ, c[0x0][0x19c] ;  /* 0x00006700ff078624 */ /* 0x000fe400078e00ff */
[----:B------:R-:W-:Y:S02]  /*fb90*/  @!P0 IMAD R13, R13, 0x60, RZ ;  /* 0x000000600d0d8824 */ /* 0x000fe400078e02ff */
[----:B------:R-:W-:Y:S01]  /*fba0*/  @!P0 IMAD R11, R11, 0xa0, RZ ;  /* 0x000000a00b0b8824 */ /* 0x000fe200078e02ff */
[----:B--2---:R-:W-:Y:S01]  /*fbb0*/  @!P0 LEA R30, P1, R15, c[0x0][0x168], 0x1 ;  /* 0x00005a000f1e8a11 */ /* 0x004fe200078208ff */
[----:B------:R-:W-:-:S03]  /*fbc0*/  @!P0 IMAD R7, R7, 0xc0, RZ ;  /* 0x000000c007078824 */ /* 0x000fc600078e02ff */
[----:B------:R-:W-:Y:S02]  /*fbd0*/  @!P0 LEA.HI.X R31, R15, c[0x0][0x16c], R12, 0x1, P1 ;  /* 0x00005b000f1f8a11 */ /* 0x000fe400008f0c0c */
[C---:B------:R-:W-:Y:S02]  /*fbe0*/  @!P0 IADD3 R15, P1, R5.reuse, R8, RZ ;  /* 0x00000008050f8210 */ /* 0x040fe40007f3e0ff */
[----:B------:R-:W-:Y:S01]  /*fbf0*/  @!P0 IADD3 R8, P4, R5, R26, RZ ;  /* 0x0000001a05088210 */ /* 0x000fe20007f9e0ff */
        /* <DEDUP_REMOVED lines=9> */
[----:B------:R-:W-:Y:S02]  /*fc90*/  @!P0 LEA.HI.X R59, R15, c[0x0][0x16c], R12, 0x1, P3 ;  /* 0x00005b000f3b8a11 */ /* 0x000fe400018f0c0c */
[----:B------:R-:W-:Y:S02]  /*fca0*/  @!P0 LEA R24, P3, R8, c[0x0][0x168], 0x1 ;  /* 0x00005a0008188a11 */ /* 0x000fe400078608ff */
[----:B------:R-:W-:Y:S02]  /*fcb0*/  @!P0 IADD3.X R11, R6, R25, R11, P2, !PT ;  /* 0x00000019060b8210 */ /* 0x000fe400017fe40b */
[----:B------:R-:W-:Y:S02]  /*fcc0*/  @!P0 LEA R22, P2, R14, c[0x0][0x168], 0x1 ;  /* 0x00005a000e168a11 */ /* 0x000fe400078408ff */
[----:B------:R-:W-:Y:S02]  /*fcd0*/  @!P0 LEA.HI.X R25, R8, c[0x0][0x16c], R13, 0x1, P3 ;  /* 0x00005b0008198a11 */ /* 0x000fe400018f0c0d */
[----:B------:R-:W-:-:S02]  /*fce0*/  @!P0 IADD3.X R7, R6, R7, R23, P1, !PT ;  /* 0x0000000706078210 */ /* 0x000fc40000ffe417 */
[----:B------:R-:W-:Y:S01]  /*fcf0*/  @!P0 LEA R12, P1, R16, c[0x0][0x168], 0x1 ;  /* 0x00005a00100c8a11 */ /* 0x000fe200078208ff */
        /* <DEDUP_REMOVED lines=36> */
.L_x_2201:
[----:B------:R-:W-:Y:S05]  /*ff40*/  BSYNC B0 ;  /* 0x0000000000007941 */ /* 0x000fea0003800000 */
.L_x_2200:
[----:B------:R-:W0:Y:S01]  /*ff50*/  LDGDEPBAR ;  /* 0x00000000000079af */ /* 0x000e220000000000 */
[----:B------:R-:W-:-:S04]  /*ff60*/  LEA R210, P0, R5, R210, 0x1 ;  /* 0x000000d205d27211 */ /* 0x000fc800078008ff */
[----:B------:R-:W-:Y:S02]  /*ff70*/  LEA.HI.X R211, R5, R211, R6, 0x1, P0 ;  /* 0x000000d305d37211 */ /* 0x000fe400000f0c06 */
.L_x_2197:
        /* <DEDUP_REMOVED lines=241> */
[----:B------:R-:W-:Y:S01]  /*10e90*/  MUFU.EX2 R62, R62 ;  /* 0x0000003e003e7308 */ /* 0x000fe20000000800 */
[----:B------:R-:W1:Y:S01]  /*10ea0*/  LDSM.16.MT88.4 R4, [R214+0x5000] ;  /* 0x00500000d604783b */ /* 0x000e620000004200 */
[--C-:B------:R-:W-:Y:S02]  /*10eb0*/  FFMA.FTZ R119, R76, c[0x0][0x23c], -R49.reuse ;  /* 0x00008f004c777a23 */ /* 0x100fe40000010831 */
[--C-:B------:R-:W-:Y:S02]  /*10ec0*/  FFMA.FTZ R140, R109, c[0x0][0x23c], -R49.reuse ;  /* 0x00008f006d8c7a23 */ /* 0x100fe40000010831 */
[--C-:B------:R-:W-:Y:S02]  /*10ed0*/  FFMA.FTZ R113, R113, c[0x0][0x23c], -R49.reuse ;  /* 0x00008f0071717a23 */ /* 0x100fe40000010831 */
[----:B------:R-:W-:Y:S01]  /*10ee0*/  MUFU.EX2 R142, R142 ;  /* 0x0000008e008e7308 */ /* 0x000fe20000000800 */
[----:B------:R-:W-:-:S02]  /*10ef0*/  FFMA.FTZ R132, R171, c[0x0][0x23c], -R49 ;  /* 0x00008f00ab847a23 */ /* 0x000fc40000010831 */
[--C-:B------:R-:W-:Y:S02]  /*10f00*/  FFMA.FTZ R109, R173, c[0x0][0x23c], -R49.reuse ;  /* 0x00008f00ad6d7a23 */ /* 0x100fe40000010831 */
[--C-:B------:R-:W-:Y:S02]  /*10f10*/  FFMA.FTZ R101, R101, c[0x0][0x23c], -R49.reuse ;  /* 0x00008f0065657a23 */ /* 0x100fe40000010831 */
[----:B------:R-:W-:Y:S01]  /*10f20*/  FFMA.FTZ R116, R169, c[0x0][0x23c], -R49 ;  /* 0x00008f00a9747a23 */ /* 0x000fe20000010831 */
[----:B------:R-:W2:Y:S01]  /*10f30*/  MUFU.EX2 R119, R119 ;  /* 0x0000007700777308 */ /* 0x000ea20000000800 */
[----:B------:R-:W-:Y:S02]  /*10f40*/  FFMA.FTZ R76, R28, c[0x0][0x23c], -R75 ;  /* 0x00008f001c4c7a23 */ /* 0x000fe4000001084b */
[----:B------:R-:W3:Y:S01]  /*10f50*/  LDSM.16.MT88.4 R28, [R214+0x5800] ;  /* 0x00580000d61c783b */ /* 0x000ee20000004200 */
[--C-:B------:R-:W-:Y:S02]  /*10f60*/  FFMA.FTZ R122, R107, c[0x0][0x23c], -R49.reuse ;  /* 0x00008f006b7a7a23 */ /* 0x100fe40000010831 */
[----:B------:R-:W-:-:S02]  /*10f70*/  FFMA.FTZ R107, R103, c[0x0][0x23c], -R49 ;  /* 0x00008f00676b7a23 */ /* 0x000fc40000010831 */
[----:B------:R-:W-:Y:S01]  /*10f80*/  MUFU.EX2 R140, R140 ;  /* 0x0000008c008c7308 */ /* 0x000fe20000000800 */
[--C-:B------:R-:W-:Y:S02]  /*10f90*/  FFMA.FTZ R103, R95, c[0x0][0x23c], -R49.reuse ;  /* 0x00008f005f677a23 */ /* 0x100fe40000010831 */
[--C-:B------:R-:W-:Y:S02]  /*10fa0*/  FFMA.FTZ R126, R87, c[0x0][0x23c], -R49.reuse ;  /* 0x00008f00577e7a23 */ /* 0x100fe40000010831 */
[--C-:B------:R-:W-:Y:S02]  /*10fb0*/  FFMA.FTZ R117, R172, c[0x0][0x23c], -R49.reuse ;  /* 0x00008f00ac757a23 */ /* 0x100fe40000010831 */
[--C-:B------:R-:W-:Y:S01]  /*10fc0*/  FFMA.FTZ R174, R174, c[0x0][0x23c], -R49.reuse ;  /* 0x00008f00aeae7a23 */ /* 0x100fe20000010831 */
[----:B------:R-:W4:Y:S01]  /*10fd0*/  MUFU.EX2 R113, R113 ;  /* 0x0000007100717308 */ /* 0x000f220000000800 */
[----:B--2---:R-:W-:Y:S01]  /*10fe0*/  F2FP.BF16.PACK_AB R21, R119, R142 ;  /* 0x0000008e7715723e */ /* 0x004fe200000010ff */
[----:B------:R-:W-:-:S02]  /*10ff0*/  FFMA.FTZ R115, R252, c[0x0][0x23c], -R49 ;  /* 0x00008f00fc737a23 */ /* 0x000fc40000010831 */
[----:B------:R-:W-:Y:S02]  /*11000*/  FFMA.FTZ R172, R250, c[0x0][0x23c], -R49 ;  /* 0x00008f00faac7a23 */ /* 0x000fe40000010831 */
[----:B------:R-:W-:Y:S02]  /*11010*/  FFMA.FTZ R95, R127, c[0x0][0x23c], -R75 ;  /* 0x00008f007f5f7a23 */ /* 0x000fe4000001084b */
        /* <DEDUP_REMOVED lines=17> */
[----:B------:R-:W-:Y:S01]  /*11130*/  FFMA.FTZ R224, R198, c[0x0][0x23c], -R49 ;  /* 0x00008f00c6e07a23 */ /* 0x000fe20000010831 */
        /* <DEDUP_REMOVED lines=23> */
[--C-:B------:R-:W-:Y:S01]  /*112b0*/  FFMA.FTZ R190, R190, c[0x0][0x23c], -R49.reuse ;  /* 0x00008f00bebe7a23 */ /* 0x100fe20000010831 */
[----:B------:R-:W1:Y:S01]  /*112c0*/  MUFU.EX2 R126, R126 ;  /* 0x0000007e007e7308 */ /* 0x000e620000000800 */
[----:B------:R-:W-:-:S02]  /*112d0*/  FFMA.FTZ R181, R180, c[0x0][0x23c], -R49 ;  /* 0x00008f00b4b57a23 */ /* 0x000fc40000010831 */
[--C-:B------:R-:W-:Y:S02]  /*112e0*/  FFMA.FTZ R178, R178, c[0x0][0x23c], -R49.reuse ;  /* 0x00008f00b2b27a23 */ /* 0x100fe40000010831 */
[--C-:B------:R-:W-:Y:S01]  /*112f0*/  FFMA.FTZ R146, R146, c[0x0][0x23c], -R49.reuse ;  /* 0x00008f0092927a23 */ /* 0x100fe20000010831 */
[C---:B------:R-:W-:Y:S01]  /*11300*/  HMMA.16816.F32.BF16 R4, R12.reuse, R34, R4 ;  /* 0x000000220c04723c */ /* 0x040fe20000041804 */
[----:B------:R-:W4:Y:S01]  /*11310*/  LDSM.16.MT88.4 R32, [R215+0x5800] ;  /* 0x00580000d720783b */ /* 0x000f220000004200 */
[----:B------:R-:W-:Y:S01]  /*11320*/  MUFU.EX2 R174, R174 ;  /* 0x000000ae00ae7308 */ /* 0x000fe20000000800 */
[----:B------:R-:W-:Y:S02]  /*11330*/  FFMA.FTZ R144, R144, c[0x0][0x23c], -R49 ;  /* 0x00008f0090907a23 */ /* 0x000fe40000010831 */
[----:B------:R-:W-:Y:S02]  /*11340*/  FADD.FTZ R119, R142, R119 ;  /* 0x000000778e777221 */ /* 0x000fe40000010000 */
[----:B------:R-:W-:Y:S01]  /*11350*/  FFMA.FTZ R118, R118, c[0x0][0x23c], -R49 ;  /* 0x00008f0076767a23 */ /* 0x000fe20000010831 */
[----:B------:R-:W-:Y:S01]  /*11360*/  HMMA.16816.F32.BF16 R24, R12, R16, R24 ;  /* 0x000000100c18723c */ /* 0x000fe20000041818 */
[----:B------:R-:W-:Y:S01]  /*11370*/  FADD.FTZ R140, R140, R119 ;  /* 0x000000778c8c7221 */ /* 0x000fe20000010000 */
[----:B------:R-:W5:Y:S01]  /*11380*/  MUFU.EX2 R115, R115 ;  /* 0x0000007300737308 */ /* 0x000f620000000800 */
[----:B------:R-:W-:-:S02]  /*11390*/  FFMA.FTZ R108, R108, c[0x0][0x23c], -R49 ;  /* 0x00008f006c6c7a23 */ /* 0x000fc40000010831 */
[----:B------:R-:W-:Y:S02]  /*113a0*/  FADD.FTZ R113, R113, R140 ;  /* 0x0000008c71717221 */ /* 0x000fe40000010000 */
[----:B------:R-:W-:Y:S01]  /*113b0*/  FFMA.FTZ R110, R110, c[0x0][0x23c], -R49 ;  /* 0x00008f006e6e7a23 */ /* 0x000fe20000010831 */
[----:B------:R-:W-:Y:S01]  /*113c0*/  HMMA.16816.F32.BF16 R20, R12, R18, R20 ;  /* 0x000000120c14723c */ /* 0x000fe20000041814 */
[----:B------:R-:W5:Y:S01]  /*113d0*/  LDSM.16.MT88.4 R16, [R214+0x5c00] ;  /* 0x005c0000d610783b */ /* 0x000f620000004200 */
[----:B------:R-:W-:Y:S01]  /*113e0*/  MUFU.EX2 R117, R117 ;  /* 0x0000007500757308 */ /* 0x000fe20000000800 */
[----:B------:R-:W-:Y:S02]  /*113f0*/  FADD.FTZ R132, R132, R113 ;  /* 0x0000007184847221 */ /* 0x000fe40000010000 */
[--C-:B------:R-:W-:Y:S02]  /*11400*/  FFMA.FTZ R98, R98, c[0x0][0x23c], -R49.reuse ;  /* 0x00008f0062627a23 */ /* 0x100fe40000010831 */
[----:B------:R-:W-:Y:S01]  /*11410*/  F2FP.BF16.PACK_AB R12, R97, R114 ;  /* 0x00000072610c723e */ /* 0x000fe200000010ff */
[----:B------:R-:W-:Y:S01]  /*11420*/  FADD.FTZ R132, R109, R132 ;  /* 0x000000846d847221 */ /* 0x000fe20000010000 */
[----:B--2---:R-:W-:Y:S01]  /*11430*/  F2FP.BF16.PACK_AB R13, R107, R122 ;  /* 0x0000007a6b0d723e */ /* 0x004fe200000010ff */
[----:B------:R-:W2:Y:S01]  /*11440*/  MUFU.EX2 R172, R172 ;  /* 0x000000ac00ac7308 */ /* 0x000ea20000000800 */
[----:B------:R-:W-:Y:S01]  /*11450*/  F2FP.BF16.PACK_AB R14, R93, R112 ;  /* 0x000000705d0e723e */ /* 0x000fe200000010ff */
[----:B------:R-:W-:Y:S01]  /*11460*/  FFMA.FTZ R102, R102, c[0x0][0x23c], -R49 ;  /* 0x00008f0066667a23 */ /* 0x000fe20000010831 */
[----:B-1----:R-:W-:Y:S01]  /*11470*/  F2FP.BF16.PACK_AB R15, R126, R103 ;  /* 0x000000677e0f723e */ /* 0x002fe200000010ff */
[----:B------:R-:W-:-:S02]  /*11480*/  FFMA.FTZ R198, R238, c[0x0][0x23c], -R75 ;  /* 0x00008f00eec67a23 */ /* 0x000fc4000001084b */
[----:B------:R-:W-:Y:S02]  /*11490*/  FFMA.FTZ R216, R206, c[0x0][0x23c], -R75 ;  /* 0x00008f00ced87a23 */ /* 0x000fe4000001084b */
[----:B------:R-:W-:Y:S01]  /*114a0*/  MUFU.EX2 R184, R184 ;  /* 0x000000b800b87308 */ /* 0x000fe20000000800 */
[--C-:B------:R-:W-:Y:S01]  /*114b0*/  FFMA.FTZ R80, R80, c[0x0][0x23c], -R49.reuse ;  /* 0x00008f0050507a23 */ /* 0x100fe20000010831 */
[C---:B---3--:R-:W-:Y:S01]  /*114c0*/  HMMA.16816.F32.BF16 R8, R12.reuse, R28, R8 ;  /* 0x0000001c0c08723c */ /* 0x048fe20000041808 */
[--C-:B------:R-:W-:Y:S02]  /*114d0*/  FFMA.FTZ R45, R45, c[0x0][0x23c], -R49.reuse ;  /* 0x00008f002d2d7a23 */ /* 0x100fe40000010831 */
[--C-:B------:R-:W-:Y:S02]  /*114e0*/  FFMA.FTZ R44, R44, c[0x0][0x23c], -R49.reuse ;  /* 0x00008f002c2c7a23 */ /* 0x100fe40000010831 */
[--C-:B------:R-:W-:Y:S01]  /*114f0*/  FFMA.FTZ R78, R78, c[0x0][0x23c], -R49.reuse ;  /* 0x00008f004e4e7a23 */ /* 0x100fe20000010831 */
[----:B------:R-:W1:Y:S01]  /*11500*/  MUFU.EX2 R123, R123 ;  /* 0x0000007b007b7308 */ /* 0x000e620000000800 */
[--C-:B------:R-:W-:Y:S01]  /*11510*/  FFMA.FTZ R43, R43, c[0x0][0x23c], -R49.reuse ;  /* 0x00008f002b2b7a23 */ /* 0x100fe20000010831 */
[----:B------:R-:W-:Y:S01]  /*11520*/  HMMA.16816.F32.BF16 R4, R12, R30, R4 ;  /* 0x0000001e0c04723c */ /* 0x000fe20000041804 */
[----:B------:R-:W3:Y:S01]  /*11530*/  LDSM.16.MT88.4 R28, [R215+0x5c00] ;  /* 0x005c0000d71c783b */ /* 0x000ee20000004200 */
[----:B------:R-:W-:-:S02]  /*11540*/  FFMA.FTZ R42, R42, c[0x0][0x23c], -R49 ;  /* 0x00008f002a2a7a23 */ /* 0x000fc40000010831 */
[--C-:B------:R-:W-:Y:S02]  /*11550*/  FFMA.FTZ R41, R41, c[0x0][0x23c], -R49.reuse ;  /* 0x00008f0029297a23 */ /* 0x100fe40000010831 */
[----:B------:R-:W-:Y:S01]  /*11560*/  MUFU.EX2 R127, R127 ;  /* 0x0000007f007f7308 */ /* 0x000fe20000000800 */
[----:B------:R-:W-:Y:S01]  /*11570*/  FFMA.FTZ R40, R40, c[0x0][0x23c], -R49 ;  /* 0x00008f0028287a23 */ /* 0x000fe20000010831 */
[C---:B----4-:R-:W-:Y:S06]  /*11580*/  HMMA.16816.F32.BF16 R24, R12.reuse, R32, R24 ;  /* 0x000000200c18723c */ /* 0x050fec0000041818 */
[----:B------:R-:W4:Y:S02]  /*11590*/  MUFU.EX2 R188, R188 ;  /* 0x000000bc00bc7308 */ /* 0x000f240000000800 */
[----:B------:R-:W-:Y:S01]  /*115a0*/  HMMA.16816.F32.BF16 R20, R12, R34, R20 ;  /* 0x000000220c14723c */ /* 0x000fe20000041814 */
[----:B------:R-:W1:Y:S05]  /*115b0*/  LDSM.16.MT88.4 R32, [R214+0x6000] ;  /* 0x00600000d620783b */ /* 0x000e6a0000004200 */
[----:B------:R-:W-:Y:S01]  /*115c0*/  MUFU.EX2 R200, R200 ;  /* 0x000000c800c87308 */ /* 0x000fe20000000800 */
[----:B------:R-:W-:-:S02]  /*115d0*/  F2FP.BF16.PACK_AB R12, R91, R104 ;  /* 0x000000685b0c723e */ /* 0x000fc400000010ff */
[----:B-----5:R-:W-:Y:S02]  /*115e0*/  F2FP.BF16.PACK_AB R13, R115, R174 ;  /* 0x000000ae730d723e */ /* 0x020fe400000010ff */
[----:B------:R-:W-:Y:S02]  /*115f0*/  F2FP.BF16.PACK_AB R14, R89, R100 ;  /* 0x00000064590e723e */ /* 0x000fe400000010ff */
[----:B--2---:R-:W-:Y:S01]  /*11600*/  F2FP.BF16.PACK_AB R15, R172, R117 ;  /* 0x00000075ac0f723e */ /* 0x004fe200000010ff */
[----:B------:R-:W2:Y:S06]  /*11610*/  MUFU.EX2 R133, R133 ;  /* 0x0000008500857308 */ /* 0x000eac0000000800 */
[C---:B------:R-:W-:Y:S02]  /*11620*/  HMMA.16816.F32.BF16 R8, R12.reuse, R16, R8 ;  /* 0x000000100c08723c */ /* 0x040fe40000041808 */
        /* <DEDUP_REMOVED lines=8> */
[----:B------:R-:W2:Y:S05]  /*116b0*/  MUFU.EX2 R141, R141 ;  /* 0x0000008d008d7308 */ /* 0x000eaa0000000800 */
[----:B------:R-:W-:-:S02]  /*116c0*/  F2FP.BF16.PACK_AB R12, R85, R96 ;  /* 0x00000060550c723e */ /* 0x000fc400000010ff */
[----:B-1----:R-:W-:Y:S01]  /*116d0*/  F2FP.BF16.PACK_AB R13, R123, R184 ;  /* 0x000000b87b0d723e */ /* 0x002fe200000010ff */
[----:B------:R-:W-:Y:S01]  /*116e0*/  MUFU.EX2 R143, R143 ;  /* 0x0000008f008f7308 */ /* 0x000fe20000000800 */
[----:B------:R-:W-:Y:S02]  /*116f0*/  F2FP.BF16.PACK_AB R14, R83, R92 ;  /* 0x0000005c530e723e */ /* 0x000fe400000010ff */
[----:B----4-:R-:W-:-:S05]  /*11700*/  F2FP.BF16.PACK_AB R15, R188, R127 ;  /* 0x0000007fbc0f723e */ /* 0x010fca00000010ff */
[----:B------:R-:W1:Y:S02]  /*11710*/  MUFU.EX2 R224, R224 ;  /* 0x000000e000e07308 */ /* 0x000e640000000800 */
[C---:B------:R-:W-:Y:S06]  /*11720*/  HMMA.16816.F32.BF16 R8, R12.reuse, R32, R8 ;  /* 0x000000200c08723c */ /* 0x040fec0000041808 */
[----:B------:R-:W-:Y:S02]  /*11730*/  MUFU.EX2 R230, R230 ;  /* 0x000000e600e67308 */ /* 0x000fe40000000800 */
[C---:B------:R-:W-:Y:S01]  /*11740*/  HMMA.16816.F32.BF16 R4, R12.reuse, R34, R4 ;  /* 0x000000220c04723c */ /* 0x040fe20000041804 */
[----:B------:R-:W4:Y:S05]  /*11750*/  LDSM.16.MT88.4 R32, [R215+0x6400] ;  /* 0x00640000d720783b */ /* 0x000f2a0000004200 */
[----:B------:R-:W1:Y:S02]  /*11760*/  MUFU.EX2 R147, R147 ;  /* 0x0000009300937308 */ /* 0x000e640000000800 */
[C---:B-----5:R-:W-:Y:S06]  /*11770*/  HMMA.16816.F32.BF16 R24, R12.reuse, R16, R24 ;  /* 0x000000100c18723c */ /* 0x060fec0000041818 */
[----:B------:R-:W-:Y:S02]  /*11780*/  MUFU.EX2 R169, R169 ;  /* 0x000000a900a97308 */ /* 0x000fe40000000800 */
[----:B------:R-:W-:Y:S01]  /*11790*/  HMMA.16816.F32.BF16 R20, R12, R18, R20 ;  /* 0x000000120c14723c */ /* 0x000fe20000041814 */
[----:B------:R-:W5:Y:S05]  /*117a0*/  LDSM.16.MT88.4 R16, [R214+0x6800] ;  /* 0x00680000d610783b */ /* 0x000f6a0000004200 */
[----:B------:R-:W1:Y:S01]  /*117b0*/  MUFU.EX2 R228, R228 ;  /* 0x000000e400e47308 */ /* 0x000e620000000800 */
[----:B------:R-:W-:-:S02]  /*117c0*/  F2FP.BF16.PACK_AB R12, R81, R86 ;  /* 0x00000056510c723e */ /* 0x000fc400000010ff */
[----:B--2---:R-:W-:Y:S02]  /*117d0*/  F2FP.BF16.PACK_AB R13, R133, R200 ;  /* 0x000000c8850d723e */ /* 0x004fe400000010ff */
[----:B------:R-:W-:Y:S02]  /*117e0*/  F2FP.BF16.PACK_AB R14, R79, R84 ;  /* 0x000000544f0e723e */ /* 0x000fe400000010ff */
[----:B------:R-:W-:Y:S01]  /*117f0*/  F2FP.BF16.PACK_AB R15, R204, R135 ;  /* 0x00000087cc0f723e */ /* 0x000fe200000010ff */
[----:B------:R-:W-:Y:S06]  /*11800*/  MUFU.EX2 R171, R171 ;  /* 0x000000ab00ab7308 */ /* 0x000fec0000000800 */
[C---:B---3--:R-:W-:Y:S02]  /*11810*/  HMMA.16816.F32.BF16 R8, R12.reuse, R28, R8 ;  /* 0x0000001c0c08723c */ /* 0x048fe40000041808 */
[----:B------:R-:W2:Y:S06]  /*11820*/  MUFU.EX2 R218, R218 ;  /* 0x000000da00da7308 */ /* 0x000eac0000000800 */
[C---:B------:R-:W-:Y:S01]  /*11830*/  HMMA.16816.F32.BF16 R4, R12.reuse, R30, R4 ;  /* 0x0000001e0c04723c */ /* 0x040fe20000041804 */
[----:B------:R-:W3:Y:S01]  /*11840*/  LDSM.16.MT88.4 R28, [R215+0x6800] ;  /* 0x00680000d71c783b */ /* 0x000ee20000004200 */
[----:B------:R-:W-:Y:S06]  /*11850*/  MUFU.EX2 R173, R173 ;  /* 0x000000ad00ad7308 */ /* 0x000fec0000000800 */
[C---:B----4-:R-:W-:Y:S02]  /*11860*/  HMMA.16816.F32.BF16 R24, R12.reuse, R32, R24 ;  /* 0x000000200c18723c */ /* 0x050fe40000041818 */
[----:B------:R-:W4:Y:S06]  /*11870*/  MUFU.EX2 R202, R202 ;  /* 0x000000ca00ca7308 */ /* 0x000f2c0000000800 */
[----:B------:R-:W-:Y:S01]  /*11880*/  HMMA.16816.F32.BF16 R20, R12, R34, R20 ;  /* 0x000000220c14723c */ /* 0x000fe20000041814 */
[----:B------:R-:W2:Y:S01]  /*11890*/  LDSM.16.MT88.4 R32, [R214+0x6c00] ;  /* 0x006c0000d620783b */ /* 0x000ea20000004200 */
[----:B------:R-:W-:Y:S05]  /*118a0*/  MUFU.EX2 R61, R61 ;  /* 0x0000003d003d7308 */ /* 0x000fea0000000800 */
[----:B------:R-:W-:-:S02]  /*118b0*/  F2FP.BF16.PACK_AB R12, R74, R77 ;  /* 0x0000004d4a0c723e */ /* 0x000fc400000010ff */
[----:B------:R-:W-:Y:S01]  /*118c0*/  F2FP.BF16.PACK_AB R13, R141, R222 ;  /* 0x000000de8d0d723e */ /* 0x000fe200000010ff */
[----:B------:R-:W-:Y:S01]  /*118d0*/  MUFU.EX2 R60, R60 ;  /* 0x0000003c003c7308 */ /* 0x000fe20000000800 */
[----:B------:R-:W-:Y:S02]  /*118e0*/  F2FP.BF16.PACK_AB R14, R72, R73 ;  /* 0x00000049480e723e */ /* 0x000fe400000010ff */
[----:B-1----:R-:W-:-:S05]  /*118f0*/  F2FP.BF16.PACK_AB R15, R224, R143 ;  /* 0x0000008fe00f723e */ /* 0x002fca00000010ff */
[----:B------:R-:W-:Y:S02]  /*11900*/  MUFU.EX2 R177, R177 ;  /* 0x000000b100b17308 */ /* 0x000fe40000000800 */
        /* <DEDUP_REMOVED lines=15> */
[C---:B--2---:R-:W-:Y:S02]  /*11a00*/  HMMA.16816.F32.BF16 R8, R12.reuse, R32, R8 ;  /* 0x000000200c08723c */ /* 0x044fe40000041808 */
[----:B------:R-:W-:Y:S06]  /*11a10*/  MUFU.EX2 R55, R55 ;  /* 0x0000003700377308 */ /* 0x000fec0000000800 */
[C---:B------:R-:W-:Y:S01]  /*11a20*/  HMMA.16816.F32.BF16 R4, R12.reuse, R34, R4 ;  /* 0x000000220c04723c */ /* 0x040fe20000041804 */
[----:B------:R-:W2:Y:S01]  /*11a30*/  LDSM.16.MT88.4 R32, [R215+0x7000] ;  /* 0x00700000d720783b */ /* 0x000ea20000004200 */
[----:B------:R-:W-:Y:S06]  /*11a40*/  MUFU.EX2 R54, R54 ;  /* 0x0000003600367308 */ /* 0x000fec0000000800 */
[C---:B-----5:R-:W-:Y:S02]  /*11a50*/  HMMA.16816.F32.BF16 R24, R12.reuse, R16, R24 ;  /* 0x000000100c18723c */ /* 0x060fe40000041818 */
[----:B------:R-:W-:Y:S05]  /*11a60*/  MUFU.EX2 R181, R181 ;  /* 0x000000b500b57308 */ /* 0x000fea0000000800 */
[----:B------:R-:W-:Y:S01]  /*11a70*/  F2FP.BF16.PACK_AB R16, R66, R67 ;  /* 0x000000434210723e */ /* 0x000fe200000010ff */
[----:B------:R-:W-:Y:S01]  /*11a80*/  HMMA.16816.F32.BF16 R20, R12, R18, R20 ;  /* 0x000000120c14723c */ /* 0x000fe20000041814 */
[----:B------:R-:W5:Y:S01]  /*11a90*/  LDSM.16.MT88.4 R12, [R214+0x7400] ;  /* 0x00740000d60c783b */ /* 0x000f620000004200 */
[----:B------:R-:W-:Y:S01]  /*11aa0*/  F2FP.BF16.PACK_AB R17, R218, R171 ;  /* 0x000000abda11723e */ /* 0x000fe200000010ff */
[----:B------:R-:W2:Y:S04]  /*11ab0*/  MUFU.EX2 R178, R178 ;  /* 0x000000b200b27308 */ /* 0x000ea80000000800 */
[----:B------:R-:W-:-:S02]  /*11ac0*/  F2FP.BF16.PACK_AB R18, R64, R65 ;  /* 0x000000414012723e */ /* 0x000fc400000010ff */
[----:B----4-:R-:W-:Y:S02]  /*11ad0*/  F2FP.BF16.PACK_AB R19, R202, R173 ;  /* 0x000000adca13723e */ /* 0x010fe400000010ff */
[----:B------:R-:W-:Y:S05]  /*11ae0*/  MUFU.EX2 R146, R146 ;  /* 0x0000009200927308 */ /* 0x000fea0000000800 */
        /* <DEDUP_REMOVED lines=10> */
[----:B------:R-:W-:Y:S01]  /*11b90*/  F2FP.BF16.PACK_AB R33, R194, R177 ;  /* 0x000000b1c221723e */ /* 0x000fe200000010ff */
[----:B------:R-:W-:Y:S04]  /*11ba0*/  MUFU.EX2 R50, R50 ;  /* 0x0000003200327308 */ /* 0x000fe80000000800 */
[----:B------:R-:W-:-:S02]  /*11bb0*/  F2FP.BF16.PACK_AB R34, R60, R61 ;  /* 0x0000003d3c22723e */ /* 0x000fc400000010ff */
[----:B---3--:R-:W-:Y:S02]  /*11bc0*/  F2FP.BF16.PACK_AB R35, R190, R179 ;  /* 0x000000b3be23723e */ /* 0x008fe400000010ff */
[----:B------:R-:W-:Y:S05]  /*11bd0*/  MUFU.EX2 R118, R118 ;  /* 0x0000007600767308 */ /* 0x000fea0000000800 */
[C---:B-----5:R-:W-:Y:S03]  /*11be0*/  HMMA.16816.F32.BF16 R8, R32.reuse, R12, R8 ;  /* 0x0000000c2008723c */ /* 0x060fe60000041808 */
        /* <DEDUP_REMOVED lines=11> */
[----:B------:R-:W-:Y:S01]  /*11ca0*/  FADD.FTZ R105, R105, R130 ;  /* 0x0000008269697221 */ /* 0x000fe20000010000 */
[----:B------:R-:W-:Y:S01]  /*11cb0*/  HMMA.16816.F32.BF16 R28, R32, R30, R20 ;  /* 0x0000001e201c723c */ /* 0x000fe20000041814 */
[----:B------:R-:W1:Y:S02]  /*11cc0*/  LDSM.16.MT88.4 R20, [R214+0x7c00] ;  /* 0x007c0000d614783b */ /* 0x000e640000004200 */
[----:B------:R-:W-:Y:S01]  /*11cd0*/  FADD.FTZ R120, R120, R105 ;  /* 0x0000006978787221 */ /* 0x000fe20000010000 */
[----:B------:R-:W5:Y:S03]  /*11ce0*/  MUFU.EX2 R111, R111 ;  /* 0x0000006f006f7308 */ /* 0x000f660000000800 */
[----:B------:R-:W-:Y:S02]  /*11cf0*/  F2FP.BF16.PACK_AB R32, R58, R59 ;  /* 0x0000003b3a20723e */ /* 0x000fe400000010ff */
[----:B------:R-:W-:-:S02]  /*11d00*/  F2FP.BF16.PACK_AB R33, R178, R181 ;  /* 0x000000b5b221723e */ /* 0x000fc400000010ff */
[----:B------:R-:W-:Y:S01]  /*11d10*/  F2FP.BF16.PACK_AB R34, R54, R55 ;  /* 0x000000373622723e */ /* 0x000fe200000010ff */
[----:B------:R-:W-:Y:S01]  /*11d20*/  MUFU.EX2 R87, R87 ;  /* 0x0000005700577308 */ /* 0x000fe20000000800 */
[----:B---3--:R-:W-:-:S07]  /*11d30*/  F2FP.BF16.PACK_AB R35, R121, R146 ;  /* 0x000000927923723e */ /* 0x008fce00000010ff */
[C---:B--2---:R-:W-:Y:S01]  /*11d40*/  HMMA.16816.F32.BF16 R8, R32.reuse, R16, R8 ;  /* 0x000000102008723c */ /* 0x044fe20000041808 */
[----:B------:R-:W-:Y:S06]  /*11d50*/  MUFU.EX2 R95, R95 ;  /* 0x0000005f005f7308 */ /* 0x000fec0000000800 */
[----:B------:R-:W-:Y:S01]  /*11d60*/  FADD.FTZ R17, R101, R132 ;  /* 0x0000008465117221 */ /* 0x000fe20000010000 */
[----:B------:R-:W-:Y:S01]  /*11d70*/  HMMA.16816.F32.BF16 R4, R32, R18, R4 ;  /* 0x000000122004723c */ /* 0x000fe20000041804 */
[----:B------:R-:W-:Y:S01]  /*11d80*/  FADD.FTZ R101, R99, R120 ;  /* 0x0000007863657221 */ /* 0x000fe20000010000 */
[----:B------:R-:W-:Y:S01]  /*11d90*/  MUFU.EX2 R134, R134 ;  /* 0x0000008600867308 */ /* 0x000fe20000000800 */
[----:B------:R-:W-:-:S02]  /*11da0*/  FADD.FTZ R17, R116, R17 ;  /* 0x0000001174117221 */ /* 0x000fc40000010000 */
[----:B------:R-:W-:Y:S02]  /*11db0*/  FADD.FTZ R114, R114, R101 ;  /* 0x0000006572727221 */ /* 0x000fe40000010000 */
[----:B------:R-:W-:Y:S01]  /*11dc0*/  FADD.FTZ R122, R122, R17 ;  /* 0x000000117a7a7221 */ /* 0x000fe20000010000 */
[C---:B----4-:R-:W-:Y:S01]  /*11dd0*/  HMMA.16816.F32.BF16 R24, R32.reuse, R12, R24 ;  /* 0x0000000c2018723c */ /* 0x050fe20000041818 */
[----:B------:R-:W-:Y:S01]  /*11de0*/  FADD.FTZ R97, R97, R114 ;  /* 0x0000007261617221 */ /* 0x000fe20000010000 */
[----:B------:R-:W2:Y:S01]  /*11df0*/  MUFU.EX2 R99, R110 ;  /* 0x0000006e00637308 */ /* 0x000ea20000000800 */
[----:B------:R-:W-:Y:S01]  /*11e00*/  FADD.FTZ R114, R107, R122 ;  /* 0x0000007a6b727221 */ /* 0x000fe20000010000 */
[----:B------:R-:W3:Y:S01]  /*11e10*/  LDSM.16.MT88.4 R16, [R215+0x7c00] ;  /* 0x007c0000d710783b */ /* 0x000ee20000004200 */
[----:B------:R-:W-:Y:S02]  /*11e20*/  FADD.FTZ R112, R112, R97 ;  /* 0x0000006170707221 */ /* 0x000fe40000010000 */
[----:B------:R-:W-:Y:S01]  /*11e30*/  FADD.FTZ R13, R103, R114 ;  /* 0x00000072670d7221 */ /* 0x000fe20000010000 */
[----:B------:R-:W-:Y:S01]  /*11e40*/  HMMA.16816.F32.BF16 R28, R32, R14, R28 ;  /* 0x0000000e201c723c */ /* 0x000fe2000004181c */
[----:B------:R-:W-:Y:S01]  /*11e50*/  FADD.FTZ R93, R93, R112 ;  /* 0x000000705d5d7221 */ /* 0x000fe20000010000 */
[----:B------:R-:W-:Y:S01]  /*11e60*/  F2FP.BF16.PACK_AB R12, R52, R53 ;  /* 0x00000035340c723e */ /* 0x000fe200000010ff */
[----:B------:R-:W-:Y:S01]  /*11e70*/  FADD.FTZ R13, R126, R13 ;  /* 0x0000000d7e0d7221 */ /* 0x000fe20000010000 */
[----:B------:R-:W-:Y:S01]  /*11e80*/  MUFU.EX2 R98, R98 ;  /* 0x0000006200627308 */ /* 0x000fe20000000800 */
[----:B------:R-:W-:-:S02]  /*11e90*/  FADD.FTZ R104, R104, R93 ;  /* 0x0000005d68687221 */ /* 0x000fc40000010000 */
[----:B------:R-:W-:Y:S01]  /*11ea0*/  FADD.FTZ R32, R174, R13 ;  /* 0x0000000dae207221 */ /* 0x000fe20000010000 */
[----:B-----5:R-:W-:Y:S01]  /*11eb0*/  F2FP.BF16.PACK_AB R13, R118, R111 ;  /* 0x0000006f760d723e */ /* 0x020fe200000010ff */
[----:B------:R-:W-:Y:S01]  /*11ec0*/  FADD.FTZ R91, R91, R104 ;  /* 0x000000685b5b7221 */ /* 0x000fe20000010000 */
[----:B------:R-:W-:Y:S01]  /*11ed0*/  F2FP.BF16.PACK_AB R14, R50, R51 ;  /* 0x00000033320e723e */ /* 0x000fe200000010ff */
[----:B------:R-:W-:Y:S01]  /*11ee0*/  FADD.FTZ R32, R115, R32 ;  /* 0x0000002073207221 */ /* 0x000fe20000010000 */
[----:B--2---:R-:W-:Y:S01]  /*11ef0*/  F2FP.BF16.PACK_AB R15, R108, R99 ;  /* 0x000000636c0f723e */ /* 0x004fe200000010ff */
[----:B------:R-:W-:Y:S01]  /*11f00*/  FADD.FTZ R100, R100, R91 ;  /* 0x0000005b64647221 */ /* 0x000fe20000010000 */
[----:B------:R-:W2:Y:S01]  /*11f10*/  MUFU.EX2 R93, R102 ;  /* 0x00000066005d7308 */ /* 0x000ea20000000800 */
[----:B------:R-:W-:Y:S02]  /*11f20*/  FADD.FTZ R117, R117, R32 ;  /* 0x0000002075757221 */ /* 0x000fe40000010000 */
[----:B------:R-:W4:Y:S01]  /*11f30*/  LDSM.16.MT88.4 R32, [R214+0x8000] ;  /* 0x00800000d620783b */ /* 0x000f220000004200 */
[----:B------:R-:W-:Y:S01]  /*11f40*/  FFMA.FTZ R97, R106, c[0x0][0x23c], -R75 ;  /* 0x00008f006a617a23 */ /* 0x000fe2000001084b */
[----:B-1----:R-:W-:Y:S01]  /*11f50*/  HMMA.16816.F32.BF16 R8, R12, R20, R8 ;  /* 0x000000140c08723c */ /* 0x002fe20000041808 */
[----:B------:R-:W-:-:S02]  /*11f60*/  FADD.FTZ R117, R172, R117 ;  /* 0x00000075ac757221 */ /* 0x000fc40000010000 */
[----:B------:R-:W-:Y:S02]  /*11f70*/  MUFU.EX2 R125, R125 ;  /* 0x0000007d007d7308 */ /* 0x000fe40000000800 */
[----:B------:R-:W-:Y:S02]  /*11f80*/  FADD.FTZ R184, R184, R117 ;  /* 0x00000075b8b87221 */ /* 0x000fe40000010000 */
[----:B------:R-:W-:Y:S01]  /*11f90*/  FADD.FTZ R21, R89, R100 ;  /* 0x0000006459157221 */ /* 0x000fe20000010000 */
[----:B------:R-:W-:Y:S01]  /*11fa0*/  HMMA.16816.F32.BF16 R4, R12, R22, R4 ;  /* 0x000000160c04723c */ /* 0x000fe20000041804 */
[----:B------:R-:W-:Y:S02]  /*11fb0*/  FFMA.FTZ R89, R94, c[0x0][0x23c], -R49 ;  /* 0x00008f005e597a23 */ /* 0x000fe40000010831 */
[----:B------:R-:W-:Y:S01]  /*11fc0*/  FADD.FTZ R96, R96, R21 ;  /* 0x0000001560607221 */ /* 0x000fe20000010000 */
[----:B------:R-:W-:Y:S01]  /*11fd0*/  MUFU.EX2 R198, R198 ;  /* 0x000000c600c67308 */ /* 0x000fe20000000800 */
[----:B------:R-:W-:Y:S01]  /*11fe0*/  FFMA.FTZ R94, R88, c[0x0][0x23c], -R49 ;  /* 0x00008f00585e7a23 */ /* 0x000fe20000010831 */
[----:B------:R-:W1:Y:S01]  /*11ff0*/  LDSM.16.MT88.4 R20, [R215+0x8000] ;  /* 0x00800000d714783b */ /* 0x000e620000004200 */
[----:B------:R-:W-:-:S02]  /*12000*/  FADD.FTZ R85, R85, R96 ;  /* 0x0000006055557221 */ /* 0x000fc40000010000 */
        /* <DEDUP_REMOVED lines=13> */
[----:B------:R-:W-:Y:S01]  /*120e0*/  F2FP.BF16.PACK_AB R12, R87, R76 ;  /* 0x0000004c570c723e */ /* 0x000fe200000010ff */
[----:B------:R-:W-:Y:S01]  /*120f0*/  FADD.FTZ R16, R84, R17 ;  /* 0x0000001154107221 */ /* 0x000fe20000010000 */
[----:B--2---:R-:W-:Y:S01]  /*12100*/  F2FP.BF16.PACK_AB R13, R98, R93 ;  /* 0x0000005d620d723e */ /* 0x004fe200000010ff */
[----:B------:R-:W-:Y:S01]  /*12110*/  FADD.FTZ R17, R135, R200 ;  /* 0x000000c887117221 */ /* 0x000fe20000010000 */
[----:B------:R-:W-:Y:S01]  /*12120*/  F2FP.BF16.PACK_AB R14, R134, R95 ;  /* 0x0000005f860e723e */ /* 0x000fe200000010ff */
[----:B------:R-:W-:Y:S01]  /*12130*/  FADD.FTZ R16, R79, R16 ;  /* 0x000000104f107221 */ /* 0x000fe20000010000 */
[----:B------:R-:W-:Y:S01]  /*12140*/  MUFU.EX2 R145, R145 ;  /* 0x0000009100917308 */ /* 0x000fe20000000800 */
[----:B------:R-:W-:-:S02]  /*12150*/  FADD.FTZ R17, R204, R17 ;  /* 0x00000011cc117221 */ /* 0x000fc40000010000 */
[----:B------:R-:W-:Y:S01]  /*12160*/  FFMA.FTZ R88, R90, c[0x0][0x23c], -R75 ;  /* 0x00008f005a587a23 */ /* 0x000fe2000001084b */
[----:B---3--:R-:W-:-:S04]  /*12170*/  F2FP.BF16.PACK_AB R15, R94, R89 ;  /* 0x000000595e0f723e */ /* 0x008fc800000010ff */
[----:B------:R-:W-:Y:S03]  /*12180*/  MUFU.EX2 R216, R216 ;  /* 0x000000d800d87308 */ /* 0x000fe60000000800 */
[C---:B----4-:R-:W-:Y:S05]  /*12190*/  HMMA.16816.F32.BF16 R8, R12.reuse, R32, R8 ;  /* 0x000000200c08723c */ /* 0x050fea0000041808 */
[----:B------:R-:W-:Y:S02]  /*121a0*/  MUFU.EX2 R80, R80 ;  /* 0x0000005000507308 */ /* 0x000fe40000000800 */
[----:B------:R-:W-:Y:S01]  /*121b0*/  FADD.FTZ R33, R77, R16 ;  /* 0x000000104d217221 */ /* 0x000fe20000010000 */
[----:B------:R-:W-:Y:S01]  /*121c0*/  HMMA.16816.F32.BF16 R4, R12, R34, R4 ;  /* 0x000000220c04723c */ /* 0x000fe20000041804 */
[----:B------:R-:W-:-:S02]  /*121d0*/  FADD.FTZ R32, R222, R17 ;  /* 0x00000011de207221 */ /* 0x000fc40000010000 */
[----:B------:R-:W-:Y:S01]  /*121e0*/  FADD.FTZ R74, R74, R33 ;  /* 0x000000214a4a7221 */ /* 0x000fe20000010000 */
[----:B------:R-:W2:Y:S01]  /*121f0*/  LDSM.16.MT88.4 R16, [R214+0x8400] ;  /* 0x00840000d610783b */ /* 0x000ea20000004200 */
[----:B------:R-:W-:Y:S01]  /*12200*/  FADD.FTZ R32, R141, R32 ;  /* 0x000000208d207221 */ /* 0x000fe20000010000 */
[----:B------:R-:W3:Y:S01]  /*12210*/  MUFU.EX2 R77, R78 ;  /* 0x0000004e004d7308 */ /* 0x000ee20000000800 */
        /* <DEDUP_REMOVED lines=8> */
[----:B------:R-:W-:Y:S01]  /*122a0*/  FADD.FTZ R230, R230, R33 ;  /* 0x00000021e6e67221 */ /* 0x000fe20000010000 */
[----:B------:R-:W-:Y:S01]  /*122b0*/  LDSM.16.MT88.4 R20, [R214+0x8800] ;  /* 0x00880000d614783b */ /* 0x000fe20000004200 */
[----:B------:R-:W-:-:S02]  /*122c0*/  FADD.FTZ R70, R70, R71 ;  /* 0x0000004746467221 */ /* 0x000fc40000010000 */
[----:B------:R-:W-:Y:S01]  /*122d0*/  FADD.FTZ R230, R147, R230 ;  /* 0x000000e693e67221 */ /* 0x000fe20000010000 */
[----:B------:R-:W1:Y:S01]  /*122e0*/  MUFU.EX2 R44, R44 ;  /* 0x0000002c002c7308 */ /* 0x000e620000000800 */
[----:B------:R-:W-:Y:S01]  /*122f0*/  FADD.FTZ R69, R69, R70 ;  /* 0x0000004645457221 */ /* 0x000fe20000010000 */
[----:B------:R-:W4:Y:S01]  /*12300*/  LDSM.16.MT88.4 R32, [R215+0x8400] ;  /* 0x00840000d720783b */ /* 0x000f220000004200 */
[----:B------:R-:W-:Y:S01]  /*12310*/  FADD.FTZ R169, R169, R230 ;  /* 0x000000e6a9a97221 */ /* 0x000fe20000010000 */
[----:B------:R-:W-:Y:S01]  /*12320*/  F2FP.BF16.PACK_AB R12, R198, R125 ;  /* 0x0000007dc60c723e */ /* 0x000fe200000010ff */
[----:B------:R-:W-:Y:S01]  /*12330*/  FADD.FTZ R68, R68, R69 ;  /* 0x0000004544447221 */ /* 0x000fe20000010000 */
[----:B---3--:R-:W-:Y:S01]  /*12340*/  F2FP.BF16.PACK_AB R13, R77, R80 ;  /* 0x000000504d0d723e */ /* 0x008fe200000010ff */
[----:B------:R-:W-:Y:S01]  /*12350*/  FADD.FTZ R228, R228, R169 ;  /* 0x000000a9e4e47221 */ /* 0x000fe20000010000 */
[----:B------:R-:W-:Y:S01]  /*12360*/  F2FP.BF16.PACK_AB R14, R216, R145 ;  /* 0x00000091d80e723e */ /* 0x000fe200000010ff */
[----:B------:R-:W-:Y:S01]  /*12370*/  FADD.FTZ R67, R67, R68 ;  /* 0x0000004443437221 */ /* 0x000fe20000010000 */
[----:B------:R-:W-:Y:S01]  /*12380*/  MUFU.EX2 R175, R175 ;  /* 0x000000af00af7308 */ /* 0x000fe20000000800 */
[----:B------:R-:W-:-:S02]  /*12390*/  FADD.FTZ R171, R171, R228 ;  /* 0x000000e4abab7221 */ /* 0x000fc40000010000 */
[----:B------:R-:W-:Y:S02]  /*123a0*/  FADD.FTZ R66, R66, R67 ;  /* 0x0000004342427221 */ /* 0x000fe40000010000 */
[----:B------:R-:W-:Y:S01]  /*123b0*/  FADD.FTZ R218, R218, R171 ;  /* 0x000000abdada7221 */ /* 0x000fe20000010000 */
[----:B-1----:R-:W-:Y:S01]  /*123c0*/  F2FP.BF16.PACK_AB R15, R44, R45 ;  /* 0x0000002d2c0f723e */ /* 0x002fe200000010ff */
[----:B------:R-:W-:Y:S01]  /*123d0*/  FADD.FTZ R65, R65, R66 ;  /* 0x0000004241417221 */ /* 0x000fe20000010000 */
[----:B------:R-:W1:Y:S01]  /*123e0*/  MUFU.EX2 R128, R128 ;  /* 0x0000008000807308 */ /* 0x000e620000000800 */
[----:B------:R-:W-:Y:S02]  /*123f0*/  FADD.FTZ R173, R173, R218 ;  /* 0x000000daadad7221 */ /* 0x000fe40000010000 */
[----:B------:R-:W-:Y:S02]  /*12400*/  FADD.FTZ R64, R64, R65 ;  /* 0x0000004140407221 */ /* 0x000fe40000010000 */
[----:B------:R-:W-:Y:S01]  /*12410*/  FADD.FTZ R202, R202, R173 ;  /* 0x000000adcaca7221 */ /* 0x000fe20000010000 */
[----:B--2---:R-:W-:Y:S01]  /*12420*/  HMMA.16816.F32.BF16 R8, R12, R16, R8 ;  /* 0x000000100c08723c */ /* 0x004fe20000041808 */
[----:B------:R-:W-:Y:S01]  /*12430*/  FADD.FTZ R63, R63, R64 ;  /* 0x000000403f3f7221 */ /* 0x000fe20000010000 */
[----:B------:R-:W-:Y:S01]  /*12440*/  MUFU.EX2 R97, R97 ;  /* 0x0000006100617308 */ /* 0x000fe20000000800 */
[----:B------:R-:W-:-:S02]  /*12450*/  FADD.FTZ R177, R177, R202 ;  /* 0x000000cab1b17221 */ /* 0x000fc40000010000 */
[----:B------:R-:W-:Y:S01]  /*12460*/  FADD.FTZ R62, R62, R63 ;  /* 0x0000003f3e3e7221 */ /* 0x000fe20000010000 */
[----:B------:R-:W-:Y:S01]  /*12470*/  LDSM.16.MT88.4 R200, [R214+0x8c00] ;  /* 0x008c0000d6c8783b */ /* 0x000fe20000004200 */
[----:B------:R-:W-:Y:S01]  /*12480*/  FADD.FTZ R194, R194, R177 ;  /* 0x000000b1c2c27221 */ /* 0x000fe20000010000 */
[----:B------:R-:W-:Y:S01]  /*12490*/  HMMA.16816.F32.BF16 R4, R12, R18, R4 ;  /* 0x000000120c04723c */ /* 0x000fe20000041804 */
[----:B------:R-:W-:Y:S01]  /*124a0*/  FADD.FTZ R61, R61, R62 ;  /* 0x0000003e3d3d7221 */ /* 0x000fe20000010000 */
[----:B------:R-:W2:Y:S01]  /*124b0*/  LDSM.16.MT88.4 R16, [R215+0x8800] ;  /* 0x00880000d710783b */ /* 0x000ea20000004200 */
[----:B------:R-:W-:Y:S01]  /*124c0*/  FADD.FTZ R179, R179, R194 ;  /* 0x000000c2b3b37221 */ /* 0x000fe20000010000 */
[----:B------:R-:W3:Y:S01]  /*124d0*/  MUFU.EX2 R88, R88 ;  /* 0x0000005800587308 */ /* 0x000ee20000000800 */
[----:B------:R-:W-:Y:S01]  /*124e0*/  FADD.FTZ R60, R60, R61 ;  /* 0x0000003d3c3c7221 */ /* 0x000fe20000010000 */
[----:B------:R-:W5:Y:S01]  /*124f0*/  LDSM.16.MT88.4 R192, [R215+0x8c00] ;  /* 0x008c0000d7c0783b */ /* 0x000f620000004200 */
        /* <DEDUP_REMOVED lines=15> */
[----:B------:R-:W-:Y:S01]  /*125f0*/  FADD.FTZ R111, R111, R146 ;  /* 0x000000926f6f7221 */ /* 0x000fe20000010000 */
[----:B------:R-:W-:Y:S01]  /*12600*/  MUFU.EX2 R41, R41 ;  /* 0x0000002900297308 */ /* 0x000fe20000000800 */
[----:B------:R-:W-:Y:S01]  /*12610*/  FADD.FTZ R52, R52, R53 ;  /* 0x0000003534347221 */ /* 0x000fe20000010000 */
[----:B---3--:R-:W-:Y:S01]  /*12620*/  F2FP.BF16.PACK_AB R14, R88, R97 ;  /* 0x00000061580e723e */ /* 0x008fe200000010ff */
[----:B------:R-:W-:Y:S02]  /*12630*/  FADD.FTZ R118, R118, R111 ;  /* 0x0000006f76767221 */ /* 0x000fe40000010000 */
[----:B------:R-:W-:-:S02]  /*12640*/  FADD.FTZ R51, R51, R52 ;  /* 0x0000003433337221 */ /* 0x000fc40000010000 */
[----:B------:R-:W-:Y:S01]  /*12650*/  FADD.FTZ R99, R99, R118 ;  /* 0x0000007663637221 */ /* 0x000fe20000010000 */
[----:B------:R-:W1:Y:S01]  /*12660*/  MUFU.EX2 R40, R40 ;  /* 0x0000002800287308 */ /* 0x000e620000000800 */
[----:B------:R-:W-:Y:S01]  /*12670*/  FADD.FTZ R51, R50, R51 ;  /* 0x0000003332337221 */ /* 0x000fe20000010000 */
[----:B----4-:R-:W-:Y:S01]  /*12680*/  F2FP.BF16.PACK_AB R13, R42, R43 ;  /* 0x0000002b2a0d723e */ /* 0x010fe200000010ff */
[----:B------:R-:W-:Y:S02]  /*12690*/  FADD.FTZ R108, R108, R99 ;  /* 0x000000636c6c7221 */ /* 0x000fe40000010000 */
[----:B------:R-:W-:Y:S02]  /*126a0*/  FADD.FTZ R76, R76, R51 ;  /* 0x000000334c4c7221 */ /* 0x000fe40000010000 */
[----:B------:R-:W-:Y:S01]  /*126b0*/  FADD.FTZ R93, R93, R108 ;  /* 0x0000006c5d5d7221 */ /* 0x000fe20000010000 */
[----:B------:R-:W-:Y:S01]  /*126c0*/  MUFU.EX2 R81, R82 ;  /* 0x0000005200517308 */ /* 0x000fe20000000800 */
[----:B------:R-:W-:-:S02]  /*126d0*/  FADD.FTZ R76, R87, R76 ;  /* 0x0000004c574c7221 */ /* 0x000fc40000010000 */
[----:B------:R-:W-:Y:S02]  /*126e0*/  FADD.FTZ R98, R98, R93 ;  /* 0x0000005d62627221 */ /* 0x000fe40000010000 */
[----:B------:R-:W-:Y:S02]  /*126f0*/  FADD.FTZ R95, R95, R76 ;  /* 0x0000004c5f5f7221 */ /* 0x000fe40000010000 */
[----:B------:R-:W-:Y:S01]  /*12700*/  FADD.FTZ R89, R89, R98 ;  /* 0x0000006259597221 */ /* 0x000fe20000010000 */
[----:B-1----:R-:W-:Y:S01]  /*12710*/  F2FP.BF16.PACK_AB R15, R40, R41 ;  /* 0x00000029280f723e */ /* 0x002fe200000010ff */
[----:B------:R-:W-:Y:S01]  /*12720*/  FADD.FTZ R134, R134, R95 ;  /* 0x0000005f86867221 */ /* 0x000fe20000010000 */
[----:B------:R-:W1:Y:S01]  /*12730*/  MUFU.EX2 R48, R48 ;  /* 0x0000003000307308 */ /* 0x000e620000000800 */
[----:B------:R-:W-:Y:S02]  /*12740*/  FADD.FTZ R89, R94, R89 ;  /* 0x000000595e597221 */ /* 0x000fe40000010000 */
        /* <DEDUP_REMOVED lines=9> */
[----:B------:R-:W-:-:S02]  /*127e0*/  FFMA.FTZ R33, R39, c[0x0][0x23c], -R49 ;  /* 0x00008f0027217a23 */ /* 0x000fc40000010831 */
[----:B------:R-:W-:Y:S02]  /*127f0*/  FFMA.FTZ R20, R38, c[0x0][0x23c], -R49 ;  /* 0x00008f0026147a23 */ /* 0x000fe40000010831 */
[----:B------:R-:W-:Y:S02]  /*12800*/  FFMA.FTZ R32, R47, c[0x0][0x23c], -R75 ;  /* 0x00008f002f207a23 */ /* 0x000fe4000001084b */
[--C-:B------:R-:W-:Y:S01]  /*12810*/  FFMA.FTZ R21, R37, c[0x0][0x23c], -R49.reuse ;  /* 0x00008f0025157a23 */ /* 0x100fe20000010831 */
[----:B------:R-:W-:Y:S01]  /*12820*/  MUFU.EX2 R33, R33 ;  /* 0x0000002100217308 */ /* 0x000fe20000000800 */
[----:B------:R-:W-:Y:S01]  /*12830*/  FFMA.FTZ R22, R36, c[0x0][0x23c], -R49 ;  /* 0x00008f0024167a23 */ /* 0x000fe20000010831 */
[----:B--2---:R-:W-:Y:S01]  /*12840*/  HMMA.16816.F32.BF16 R24, R12, R16, R24 ;  /* 0x000000100c18723c */ /* 0x004fe20000041818 */
[----:B------:R-:W-:Y:S02]  /*12850*/  FADD.FTZ R216, R216, R145 ;  /* 0x00000091d8d87221 */ /* 0x000fe40000010000 */
[----:B------:R-:W-:-:S02]  /*12860*/  FADD.FTZ R44, R44, R45 ;  /* 0x0000002d2c2c7221 */ /* 0x000fc40000010000 */
[----:B------:R-:W-:Y:S01]  /*12870*/  FADD.FTZ R175, R175, R216 ;  /* 0x000000d8afaf7221 */ /* 0x000fe20000010000 */
[----:B------:R-:W2:Y:S01]  /*12880*/  MUFU.EX2 R20, R20 ;  /* 0x0000001400147308 */ /* 0x000ea20000000800 */
[----:B------:R-:W-:Y:S01]  /*12890*/  FADD.FTZ R43, R43, R44 ;  /* 0x0000002c2b2b7221 */ /* 0x000fe20000010000 */
[----:B------:R-:W-:Y:S01]  /*128a0*/  HMMA.16816.F32.BF16 R28, R12, R18, R28 ;  /* 0x000000120c1c723c */ /* 0x000fe2000004181c */
[----:B------:R-:W-:Y:S02]  /*128b0*/  FADD.FTZ R128, R128, R175 ;  /* 0x000000af80807221 */ /* 0x000fe40000010000 */
[----:B------:R-:W-:Y:S02]  /*128c0*/  FADD.FTZ R42, R42, R43 ;  /* 0x0000002b2a2a7221 */ /* 0x000fe40000010000 */
[----:B------:R-:W-:Y:S01]  /*128d0*/  FADD.FTZ R97, R97, R128 ;  /* 0x0000008061617221 */ /* 0x000fe20000010000 */
[----:B------:R-:W3:Y:S01]  /*128e0*/  MUFU.EX2 R32, R32 ;  /* 0x0000002000207308 */ /* 0x000ee20000000800 */
[----:B------:R-:W-:Y:S01]  /*128f0*/  FADD.FTZ R41, R41, R42 ;  /* 0x0000002a29297221 */ /* 0x000fe20000010000 */
[----:B-1----:R-:W-:Y:S01]  /*12900*/  F2FP.BF16.PACK_AB R12, R48, R81 ;  /* 0x00000051300c723e */ /* 0x002fe200000010ff */
[----:B------:R-:W-:-:S02]  /*12910*/  FADD.FTZ R88, R88, R97 ;  /* 0x0000006158587221 */ /* 0x000fc40000010000 */
[----:B------:R-:W-:Y:S02]  /*12920*/  FADD.FTZ R40, R40, R41 ;  /* 0x0000002928287221 */ /* 0x000fe40000010000 */
[----:B------:R-:W-:Y:S01]  /*12930*/  FADD.FTZ R81, R81, R88 ;  /* 0x0000005851517221 */ /* 0x000fe20000010000 */
[----:B------:R-:W-:Y:S01]  /*12940*/  MUFU.EX2 R21, R21 ;  /* 0x0000001500157308 */ /* 0x000fe20000000800 */
[----:B--2---:R-:W-:Y:S01]  /*12950*/  F2FP.BF16.PACK_AB R13, R20, R33 ;  /* 0x00000021140d723e */ /* 0x004fe200000010ff */
[----:B------:R-:W-:Y:S02]  /*12960*/  FADD.FTZ R33, R33, R40 ;  /* 0x0000002821217221 */ /* 0x000fe40000010000 */
[----:B------:R-:W-:Y:S02]  /*12970*/  FADD.FTZ R81, R48, R81 ;  /* 0x0000005130517221 */ /* 0x000fe40000010000 */
[----:B------:R-:W-:Y:S02]  /*12980*/  FADD.FTZ R20, R20, R33 ;  /* 0x0000002114147221 */ /* 0x000fe40000010000 */
[----:B------:R-:W1:Y:S01]  /*12990*/  MUFU.EX2 R22, R22 ;  /* 0x0000001600167308 */ /* 0x000e620000000800 */
[----:B---3--:R-:W-:Y:S01]  /*129a0*/  F2FP.BF16.PACK_AB R14, R187, R32 ;  /* 0x00000020bb0e723e */ /* 0x008fe200000010ff */
[----:B------:R-:W-:-:S04]  /*129b0*/  FADD.FTZ R32, R32, R81 ;  /* 0x0000005120207221 */ /* 0x000fc80000010000 */
[----:B------:R-:W-:Y:S01]  /*129c0*/  FADD.FTZ R187, R187, R32 ;  /* 0x00000020bbbb7221 */ /* 0x000fe20000010000 */
[----:B-1----:R-:W-:Y:S01]  /*129d0*/  F2FP.BF16.PACK_AB R15, R22, R21 ;  /* 0x00000015160f723e */ /* 0x002fe200000010ff */
[----:B------:R-:W-:-:S04]  /*129e0*/  FADD.FTZ R21, R21, R20 ;  /* 0x0000001415157221 */ /* 0x000fc80000010000 */
[----:B------:R-:W-:Y:S02]  /*129f0*/  FADD.FTZ R189, R22, R21 ;  /* 0x0000001516bd7221 */ /* 0x000fe40000010000 */
[C---:B------:R-:W-:Y:S08]  /*12a00*/  HMMA.16816.F32.BF16 R204, R12.reuse, R200, R8 ;  /* 0x000000c80ccc723c */ /* 0x040ff00000041808 */
[C---:B-----5:R-:W-:Y:S08]  /*12a10*/  HMMA.16816.F32.BF16 R196, R12.reuse, R192, R24 ;  /* 0x000000c00cc4723c */ /* 0x060ff00000041818 */
        /* <DEDUP_REMOVED lines=70> */
.L_x_2203:
[----:B------:R-:W-:-:S05]  /*12e80*/  IMAD.MOV.U32 R4, RZ, RZ, c[0x0][0x1a0] ;  /* 0x00006800ff047624 */ /* 0x000fca00078e00ff */
[----:B------:R-:W-:-:S04]  /*12e90*/  LEA R4, -R4, RZ, 0x8 ;  /* 0x000000ff04047211 */ /* 0x000fc800078e41ff */
[----:B------:R-:W-:Y:S02]  /*12ea0*/  SHF.R.S32.HI R9, RZ, 0x1f, R4 ;  /* 0x0000001fff097819 */ /* 0x000fe40000011404 */
.L_x_2204:
[----:B------:R-:W-:Y:S01]  /*12eb0*/  ISETP.GE.AND P0, PT, R148, c[0x0][0x220], PT ;  /* 0x0000880094007a0c */ /* 0x000fe20003f06270 */
[----:B------:R-:W-:Y:S01]  /*12ec0*/  UISETP.GE.AND UP0, UPT, UR10, 0x3, UPT ;  /* 0x000000030a00788c */ /* 0x000fe2000bf06270 */
[----:B------:R-:W-:Y:S02]  /*12ed0*/  LEA R220, P5, R4, R220, 0x1 ;  /* 0x000000dc04dc7211 */ /* 0x000fe400078a08ff */
[----:B------:R-:W-:Y:S02]  /*12ee0*/  LOP3.LUT R0, R0, 0xfffffffe, RZ, 0xc0, !PT ;  /* 0xfffffffe00007812 */ /* 0x000fe400078ec0ff */
[----:B------:R-:W-:Y:S02]  /*12ef0*/  LEA.HI.X R221, R4, R221, R9, 0x1, P5 ;  /* 0x000000dd04dd7211 */ /* 0x000fe400028f0c09 */
[----:B------:R-:W-:-:S05]  /*12f00*/  P2R R128, PR, RZ, 0x1 ;  /* 0x00000001ff807803 */ /* 0x000fca0000000000 */
[----:B------:R-:W-:Y:S01]  /*12f10*/  @!P0 IMAD.MOV.U32 R16, RZ, RZ, c[0x0][0x1a0] ;  /* 0x00006800ff108624 */ /* 0x000fe200078e00ff */
[----:B------:R-:W-:Y:S01]  /*12f20*/  @!P0 IADD3 R57, P4, P3, R4, R136, R57 ;  /* 0x0000008804398210 */ /* 0x000fe20007b9e039 */
[----:B------:R-:W-:Y:S01]  /*12f30*/  @!P0 IMAD.MOV.U32 R14, RZ, RZ, c[0x0][0x1a0] ;  /* 0x00006800ff0e8624 */ /* 0x000fe200078e00ff */
[----:B------:R-:W-:Y:S01]  /*12f40*/  @P0 STS [R212+0x5000], RZ ;  /* 0x005000ffd4000388 */ /* 0x000fe20000000800 */
[----:B------:R-:W-:Y:S01]  /*12f50*/  @!P0 IMAD.MOV.U32 R6, RZ, RZ, R136 ;  /* 0x000000ffff068224 */ /* 0x000fe200078e0088 */
[----:B------:R-:W-:Y:S01]  /*12f60*/  @!P0 IADD3.X R56, R9, R139, R56, P4, P3 ;  /* 0x0000008b09388210 */ /* 0x000fe200027e6438 */
[----:B------:R-:W-:Y:S01]  /*12f70*/  @!P0 IMAD.MOV.U32 R7, RZ, RZ, R139 ;  /* 0x000000ffff078224 */ /* 0x000fe200078e008b */
[----:B------:R-:W-:Y:S01]  /*12f80*/  @P0 STS [R212+0x5004], RZ ;  /* 0x005004ffd4000388 */ /* 0x000fe20000000800 */
[----:B------:R-:W-:Y:S02]  /*12f90*/  @!P0 IMAD.MOV.U32 R19, RZ, RZ, c[0x0][0x1a0] ;  /* 0x00006800ff138624 */ /* 0x000fe400078e00ff */
[--C-:B------:R-:W-:Y:S01]  /*12fa0*/  @!P0 IMAD.WIDE.U32 R16, R16, 0xa0, R6.reuse ;  /* 0x000000a010108825 */ /* 0x100fe200078e0006 */
[----:B------:R-:W-:Y:S03]  /*12fb0*/  @P0 STS.64 [R212+0x5008], RZ ;  /* 0x005008ffd4000388 */ /* 0x000fe60000000a00 */
[----:B------:R-:W-:Y:S01]  /*12fc0*/  @!P0 IMAD.WIDE.U32 R14, R14, 0xc0, R6 ;  /* 0x000000c00e0e8825 */ /* 0x000fe200078e0006 */
[----:B------:R-:W-:Y:S01]  /*12fd0*/  @!PT LDS RZ, [RZ] ;  /* 0x00000000fffff984 */ /* 0x000fe20000000800 */
[----:B------:R-:W-:Y:S01]  /*12fe0*/  @!PT LDS RZ, [RZ] ;  /* 0x00000000fffff984 */ /* 0x000fe20000000800 */
[----:B------:R-:W-:Y:S01]  /*12ff0*/  @!PT LDS RZ, [RZ] ;  /* 0x00000000fffff984 */ /* 0x000fe20000000800 */
[----:B------:R1:W-:Y:S03]  /*13000*/  @!P0 LDGSTS.E.BYPASS.LTC128B.128 [R212+0x5000], [R220.64] ;  /* 0x05000000dcd48fae */ /* 0x0003e6000b901d46 */
[----:B------:R-:W-:Y:S01]  /*13010*/  @!P0 IMAD.MOV.U32 R138, RZ, RZ, R136 ;  /* 0x000000ffff8a8224 */ /* 0x000fe200078e0088 */
[----:B------:R-:W-:Y:S01]  /*13020*/  @P0 STS.128 [R212+0x5800], RZ ;  /* 0x005800ffd4000388 */ /* 0x000fe20000000c00 */
[----:B------:R-:W-:-:S02]  /*13030*/  @!P0 IMAD.MOV.U32 R7, RZ, RZ, c[0x0][0x1a0] ;  /* 0x00006800ff078624 */ /* 0x000fc400078e00ff */
[----:B------:R-:W-:Y:S02]  /*13040*/  @!P0 IMAD.MOV.U32 R5, RZ, RZ, c[0x0][0x1a0] ;  /* 0x00006800ff058624 */ /* 0x000fe400078e00ff */
[----:B------:R-:W-:Y:S01]  /*13050*/  @!P0 IMAD.WIDE.U32 R18, R19, 0x60, R138 ;  /* 0x0000006013128825 */ /* 0x000fe200078e008a */
[-C--:B------:R-:W-:Y:S02]  /*13060*/  @!P0 LEA R11, P2, R7, R136.reuse, 0x6 ;  /* 0x00000088070b8211 */ /* 0x080fe400078430ff */
[----:B------:R-:W-:Y:S01]  /*13070*/  @!P0 LEA R13, P1, R5, R136, 0x7 ;  /* 0x00000088050d8211 */ /* 0x000fe200078238ff */
[----:B------:R-:W-:Y:S01]  /*13080*/  @!P0 IMAD.MOV.U32 R8, RZ, RZ, c[0x0][0x1a4] ;  /* 0x00006900ff088624 */ /* 0x000fe200078e00ff */
[C---:B------:R-:W-:Y:S01]  /*13090*/  @!P0 IADD3 R11, P5, R4.reuse, R11, RZ ;  /* 0x0000000b040b8210 */ /* 0x040fe20007fbe0ff */
[----:B------:R-:W-:Y:S01]  /*130a0*/  @!P0 IMAD.MOV.U32 R138, RZ, RZ, c[0x0][0x1a4] ;  /* 0x00006900ff8a8624 */ /* 0x000fe200078e00ff */
[----:B------:R-:W-:Y:S01]  /*130b0*/  @!P0 IADD3 R13, P4, R4, R13, RZ ;  /* 0x0000000d040d8210 */ /* 0x000fe20007f9e0ff */
[----:B------:R-:W-:Y:S01]  /*130c0*/  @!P0 IMAD.MOV.U32 R6, RZ, RZ, c[0x0][0x1a4] ;  /* 0x00006900ff068624 */ /* 0x000fe200078e00ff */
[-C--:B------:R-:W-:Y:S01]  /*130d0*/  @!P0 LEA.HI.X R8, R7, R139.reuse, R8, 0x6, P2 ;  /* 0x0000008b07088211 */ /* 0x080fe200010f3408 */
[----:B------:R-:W-:Y:S01]  /*130e0*/  @!P0 IMAD.MOV.U32 R20, RZ, RZ, c[0x0][0x1a0] ;  /* 0x00006800ff148624 */ /* 0x000fe200078e00ff */
[----:B------:R-:W-:Y:S01]  /*130f0*/  @!P0 LEA.HI.X R138, R5, R139, R138, 0x7, P1 ;  /* 0x0000008b058a8211 */ /* 0x000fe200008f3c8a */
[----:B------:R-:W-:Y:S01]  /*13100*/  @!P0 IMAD.MOV.U32 R137, RZ, RZ, R139 ;  /* 0x000000ffff898224 */ /* 0x000fe200078e008b */
[C---:B------:R-:W-:Y:S01]  /*13110*/  @!P0 LEA R22, P2, R57.reuse, c[0x0][0x170], 0x1 ;  /* 0x00005c0039168a11 */ /* 0x040fe200078408ff */
[----:B------:R-:W-:Y:S01]  /*13120*/  @!P0 IMAD R10, R6, 0x60, RZ ;  /* 0x00000060060a8824 */ /* 0x000fe200078e02ff */
[----:B------:R-:W-:Y:S01]  /*13130*/  @!P0 IADD3 R12, P1, R4, R18, RZ ;  /* 0x00000012040c8210 */ /* 0x000fe20007f3e0ff */
[----:B------:R-:W-:Y:S01]  /*13140*/  @!P0 IMAD.MOV.U32 R7, RZ, RZ, c[0x0][0x1a4] ;  /* 0x00006900ff078624 */ /* 0x000fe200078e00ff */
[----:B------:R-:W-:Y:S01]  /*13150*/  @!P0 LEA.HI.X R23, R57, c[0x0][0x174], R56, 0x1, P2 ;  /* 0x00005d0039178a11 */ /* 0x000fe200010f0c38 */
[----:B------:R-:W-:Y:S01]  /*13160*/  @!P0 IMAD.WIDE.U32 R20, R20, 0xe0, R136 ;  /* 0x000000e014148825 */ /* 0x000fe200078e0088 */
[----:B------:R-:W-:-:S02]  /*13170*/  @!P0 IADD3.X R19, R9, R19, R10, P1, !PT ;  /* 0x0000001309138210 */ /* 0x000fc40000ffe40a */
[C---:B------:R-:W-:Y:S01]  /*13180*/  @!P0 IADD3 R14, P2, R4.reuse, R14, RZ ;  /* 0x0000000e040e8210 */ /* 0x040fe20007f5e0ff */
[----:B------:R-:W-:Y:S01]  /*13190*/  @!P0 IMAD R7, R7, 0xc0, RZ ;  /* 0x000000c007078824 */ /* 0x000fe200078e02ff */
[C---:B------:R-:W-:Y:S01]  /*131a0*/  @!P0 IADD3 R10, P3, R4.reuse, R16, RZ ;  /* 0x00000010040a8210 */ /* 0x040fe20007f7e0ff */
[----:B------:R-:W-:Y:S01]  /*131b0*/  @!P0 IMAD.MOV.U32 R5, RZ, RZ, c[0x0][0x1a4] ;  /* 0x00006900ff058624 */ /* 0x000fe200078e00ff */
[----:B------:R-:W-:Y:S01]  /*131c0*/  @!P0 IADD3 R16, P1, R4, R20, RZ ;  /* 0x0000001404108210 */ /* 0x000fe20007f3e0ff */
[----:B------:R-:W-:Y:S01]  /*131d0*/  @!P0 IMAD R6, R6, 0xe0, RZ ;  /* 0x000000e006068824 */ /* 0x000fe200078e02ff */
[C---:B------:R-:W-:Y:S01]  /*131e0*/  @!P0 IADD3.X R7, R9.reuse, R7, R15, P2, !PT ;  /* 0x0000000709078210 */ /* 0x040fe200017fe40f */
[----:B------:R-:W-:Y:S01]  /*131f0*/  @!P0 IMAD.X R8, R9, 0x1, R8, P5 ;  /* 0x0000000109088824 */ /* 0x000fe200028e0608 */
[----:B------:R-:W-:Y:S01]  /*13200*/  @!P0 LEA R24, P2, R11, c[0x0][0x170], 0x1 ;  /* 0x00005c000b188a11 */ /* 0x000fe200078408ff */
[----:B------:R-:W-:Y:S01]  /*13210*/  @!P0 IMAD R5, R5, 0xa0, RZ ;  /* 0x000000a005058824 */ /* 0x000fe200078e02ff */
[C---:B------:R-:W-:Y:S01]  /*13220*/  @!P0 IADD3.X R21, R9.reuse, R21, R6, P1, !PT ;  /* 0x0000001509158210 */ /* 0x040fe20000ffe406 */
[----:B------:R-:W-:Y:S01]  /*13230*/  @!P0 IMAD.X R138, R9, 0x1, R138, P4 ;  /* 0x00000001098a8824 */ /* 0x000fe200020e068a */
[----:B------:R-:W-:Y:S01]  /*13240*/  @!P0 LEA R18, P1, R12, c[0x0][0x170], 0x1 ;  /* 0x00005c000c128a11 */ /* 0x000fe200078208ff */
[----:B------:R-:W-:Y:S01]  /*13250*/  @!PT LDS RZ, [RZ] ;  /* 0x00000000fffff984 */ /* 0x000fe20000000800 */
[----:B------:R-:W-:Y:S01]  /*13260*/  @!PT LDS RZ, [RZ] ;  /* 0x00000000fffff984 */ /* 0x000fe20000000800 */
[----:B------:R-:W-:Y:S01]  /*13270*/  @!PT LDS RZ, [RZ] ;  /* 0x00000000fffff984 */ /* 0x000fe20000000800 */
[----:B------:R2:W-:Y:S01]  /*13280*/  @!P0 LDGSTS.E.BYPASS.LTC128B.128 [R212+0x5800], [R22.64] ;  /* 0x0580000016d48fae */ /* 0x0005e2000b901d46 */
[----:B------:R-:W-:-:S02]  /*13290*/  @!P0 LEA.HI.X R25, R11, c[0x0][0x174], R8, 0x1, P2 ;  /* 0x00005d000b198a11 */ /* 0x000fc400010f0c08 */
[----:B------:R-:W-:Y:S01]  /*132a0*/  @!P0 LEA R28, P4, R13, c[0x0][0x170], 0x1 ;  /* 0x00005c000d1c8a11 */ /* 0x000fe200078808ff */
[----:B------:R-:W-:Y:S01]  /*132b0*/  @P0 STS.128 [R212+0x6000], RZ ;  /* 0x006000ffd4000388 */ /* 0x000fe20000000c00 */
[----:B------:R-:W-:Y:S02]  /*132c0*/  @!P0 IADD3.X R5, R9, R17, R5, P3, !PT ;  /* 0x0000001109058210 */ /* 0x000fe40001ffe405 */
        /* <DEDUP_REMOVED lines=39> */
[----:B------:R-:W-:Y:S01]  /*13540*/  IMAD.U32 R171, RZ, RZ, UR6 ;  /* 0x00000006ffab7e24 */ /* 0x000fe2000f8e00ff */
[----:B------:R-:W3:Y:S01]  /*13550*/  LDSM.16.M88.4 R60, [R166+0x3000] ;  /* 0x00300000a63c783b */ /* 0x000ee20000000200 */
[----:B------:R-:W-:-:S03]  /*13560*/  LOP3.LUT R170, R186, UR6, RZ, 0xfc, !PT ;  /* 0x00000006baaa7c12 */ /* 0x000fc6000f8efcff */
[----:B------:R-:W4:Y:S01]  /*13570*/  LDSM.16.M88.4 R52, [R166+0x3400] ;  /* 0x00340000a634783b */ /* 0x000f220000000200 */
[----:B------:R-:W-:Y:S03]  /*13580*/  I2F R130, R170 ;  /* 0x000000aa00827306 */ /* 0x000fe60000201400 */
[----:B------:R-:W4:Y:S04]  /*13590*/  LDSM.16.M88.4 R68, [R166+0x2c00] ;  /* 0x002c0000a644783b */ /* 0x000f280000000200 */
[----:B------:R-:W4:Y:S04]  /*135a0*/  LDSM.16.M88.4 R124, [R166+0x1000] ;  /* 0x00100000a67c783b */ /* 0x000f280000000200 */
[----:B------:R-:W4:Y:S04]  /*135b0*/  LDSM.16.M88.4 R44, [R166+0x3800] ;  /* 0x00380000a62c783b */ /* 0x000f280000000200 */
[----:B------:R-:W4:Y:S04]  /*135c0*/  LDSM.16.M88.4 R36, [R166+0x3c00] ;  /* 0x003c0000a624783b */ /* 0x000f280000000200 */
[----:B-----5:R-:W5:Y:S04]  /*135d0*/  LDSM.16.M88.4 R28, [R166+0x4000] ;  /* 0x00400000a61c783b */ /* 0x020f680000000200 */
[----:B--2---:R-:W2:Y:S04]  /*135e0*/  LDSM.16.M88.4 R20, [R166+0x4400] ;  /* 0x00440000a614783b */ /* 0x004ea80000000200 */
[----:B-1----:R-:W1:Y:S04]  /*135f0*/  LDSM.16.M88.4 R12, [R166+0x4800] ;  /* 0x00480000a60c783b */ /* 0x002e680000000200 */
[----:B------:R-:W1:Y:S04]  /*13600*/  LDSM.16.M88.4 R116, [R166+0x1400] ;  /* 0x00140000a674783b */ /* 0x000e680000000200 */
[----:B------:R-:W1:Y:S01]  /*13610*/  LDSM.16.M88.4 R108, [R166+0x1800] ;  /* 0x00180000a66c783b */ /* 0x000e620000000200 */
[C---:B---3--:R-:W-:Y:S03]  /*13620*/  HMMA.16816.F32.BF16 R64, R4.reuse, R60, RZ ;  /* 0x0000003c0440723c */ /* 0x048fe600000418ff */
[----:B------:R-:W3:Y:S04]  /*13630*/  LDSM.16.M88.4 R100, [R166+0x1c00] ;  /* 0x001c0000a664783b */ /* 0x000ee80000000200 */
[----:B------:R-:W1:Y:S01]  /*13640*/  LDSM.16.M88.4 R92, [R166+0x2000] ;  /* 0x00200000a65c783b */ /* 0x000e620000000200 */
[C---:B----4-:R-:W-:Y:S03]  /*13650*/  HMMA.16816.F32.BF16 R56, R4.reuse, R52, RZ ;  /* 0x000000340438723c */ /* 0x050fe600000418ff */
        /* <DEDUP_REMOVED lines=9> */
[----:B------:R-:W1:Y:S04]  /*136f0*/  LDSM.16.M88.4 R140, [R155] ;  /* 0x000000009b8c783b */ /* 0x000e680000000200 */
[----:B------:R-:W-:Y:S01]  /*13700*/  LDSM.16.M88.4 R180, [R165] ;  /* 0x00000000a5b4783b */ /* 0x000fe20000000200 */
[C---:B------:R-:W-:Y:S03]  /*13710*/  HMMA.16816.F32.BF16 R132, R4.reuse, R124, RZ ;  /* 0x0000007c0484723c */ /* 0x040fe600000418ff */
[----:B------:R-:W-:Y:S04]  /*13720*/  LDSM.16.M88.4 R176, [R158] ;  /* 0x000000009eb0783b */ /* 0x000fe80000000200 */
[----:B------:R-:W0:Y:S01]  /*13730*/  LDGDEPBAR ;  /* 0x00000000000079af */ /* 0x000e220000000000 */
[C---:B------:R-:W-:Y:S08]  /*13740*/  HMMA.16816.F32.BF16 R48, R4.reuse, R44, RZ ;  /* 0x0000002c0430723c */ /* 0x040ff000000418ff */
[C---:B------:R-:W-:Y:S08]  /*13750*/  HMMA.16816.F32.BF16 R40, R4.reuse, R36, RZ ;  /* 0x000000240428723c */ /* 0x040ff000000418ff */
[C---:B-----5:R-:W-:Y:S08]  /*13760*/  HMMA.16816.F32.BF16 R32, R4.reuse, R28, RZ ;  /* 0x0000001c0420723c */ /* 0x060ff000000418ff */
[C---:B--2---:R-:W-:Y:S08]  /*13770*/  HMMA.16816.F32.BF16 R24, R4.reuse, R20, RZ ;  /* 0x000000140418723c */ /* 0x044ff000000418ff */
[C---:B-1----:R-:W-:Y:S08]  /*13780*/  HMMA.16816.F32.BF16 R16, R4.reuse, R12, RZ ;  /* 0x0000000c0410723c */ /* 0x042ff000000418ff */
[C---:B------:R-:W-:Y:S08]  /*13790*/  HMMA.16816.F32.BF16 R120, R4.reuse, R116, RZ ;  /* 0x000000740478723c */ /* 0x040ff000000418ff */
        /* <DEDUP_REMOVED lines=23> */
[----:B------:R-:W2:Y:S07]  /*13910*/  LDSM.16.M88.4 R172, [R153] ;  /* 0x0000000099ac783b */ /* 0x000eae0000000200 */
[C---:B------:R-:W-:Y:S08]  /*13920*/  HMMA.16816.F32.BF16 R56, R216.reuse, R144, R56 ;  /* 0x00000090d838723c */ /* 0x040ff00000041838 */
[----:B------:R-:W-:Y:S01]  /*13930*/  HMMA.16816.F32.BF16 R52, R216, R146, R52 ;  /* 0x00000092d834723c */ /* 0x000fe20000041834 */
[----:B------:R-:W3:Y:S01]  /*13940*/  LDSM.16.M88.4 R144, [R152] ;  /* 0x000000009890783b */ /* 0x000ee20000000200 */
[----:B------:R-:W-:-:S02]  /*13950*/  FMUL.FTZ R67, R67, c[0x0][0x2ec] ;  /* 0x0000bb0043437a20 */ /* 0x000fc40000410000 */
[----:B------:R-:W-:-:S04]  /*13960*/  FMUL.FTZ R64, R64, c[0x0][0x2ec] ;  /* 0x0000bb0040407a20 */ /* 0x000fc80000410000 */
[C---:B------:R-:W-:Y:S01]  /*13970*/  HMMA.16816.F32.BF16 R48, R216.reuse, R140, R48 ;  /* 0x0000008cd830723c */ /* 0x040fe20000041830 */
[----:B------:R-:W-:Y:S01]  /*13980*/  FMUL.FTZ R242, R61, c[0x0][0x2ec] ;  /* 0x0000bb003df27a20 */ /* 0x000fe20000410000 */
[----:B------:R-:W-:Y:S01]  /*13990*/  MUFU.TANH R64, R64 ;  /* 0x0000004000407308 */ /* 0x000fe20000002400 */
[----:B------:R-:W-:Y:S02]  /*139a0*/  FMUL.FTZ R61, R62, c[0x0][0x2ec] ;  /* 0x0000bb003e3d7a20 */ /* 0x000fe40000410000 */
[----:B------:R-:W-:Y:S02]  /*139b0*/  FMUL.FTZ R63, R63, c[0x0][0x2ec] ;  /* 0x0000bb003f3f7a20 */ /* 0x000fe40000410000 */
[----:B------:R-:W-:Y:S01]  /*139c0*/  FMUL.FTZ R60, R60, c[0x0][0x2ec] ;  /* 0x0000bb003c3c7a20 */ /* 0x000fe20000410000 */
[----:B------:R-:W-:Y:S01]  /*139d0*/  HMMA.16816.F32.BF16 R44, R216, R142, R44 ;  /* 0x0000008ed82c723c */ /* 0x000fe2000004182c */
[----:B------:R-:W4:Y:S01]  /*139e0*/  LDSM.16.M88.4 R140, [R151] ;  /* 0x00000000978c783b */ /* 0x000f220000000200 */
[----:B------:R-:W-:Y:S01]  /*139f0*/  FMUL.FTZ R59, R59, c[0x0][0x2ec] ;  /* 0x0000bb003b3b7a20 */ /* 0x000fe20000410000 */
[----:B------:R-:W-:Y:S01]  /*13a00*/  MUFU.TANH R242, R242 ;  /* 0x000000f200f27308 */ /* 0x000fe20000002400 */
[----:B------:R-:W-:-:S04]  /*13a10*/  FMUL.FTZ R56, R56, c[0x0][0x2ec] ;  /* 0x0000bb0038387a20 */ /* 0x000fc80000410000 */
[C---:B-1----:R-:W-:Y:S01]  /*13a20*/  HMMA.16816.F32.BF16 R40, R216.reuse, R136, R40 ;  /* 0x00000088d828723c */ /* 0x042fe20000041828 */
[----:B------:R-:W-:Y:S02]  /*13a30*/  FMUL.FTZ R55, R55, c[0x0][0x2ec] ;  /* 0x0000bb0037377a20 */ /* 0x000fe40000410000 */
[----:B------:R-:W-:Y:S01]  /*13a40*/  FMUL.FTZ R248, R53, c[0x0][0x2ec] ;  /* 0x0000bb0035f87a20 */ /* 0x000fe20000410000 */
[----:B------:R-:W-:Y:S01]  /*13a50*/  MUFU.TANH R244, R63 ;  /* 0x0000003f00f47308 */ /* 0x000fe20000002400 */
[----:B------:R-:W-:Y:S02]  /*13a60*/  FMUL.FTZ R53, R54, c[0x0][0x2ec] ;  /* 0x0000bb0036357a20 */ /* 0x000fe40000410000 */
[----:B------:R-:W-:Y:S01]  /*13a70*/  FMUL.FTZ R52, R52, c[0x0][0x2ec] ;  /* 0x0000bb0034347a20 */ /* 0x000fe20000410000 */
[----:B------:R-:W-:Y:S01]  /*13a80*/  HMMA.16816.F32.BF16 R36, R216, R138, R36 ;  /* 0x0000008ad824723c */ /* 0x000fe20000041824 */
[----:B------:R-:W1:Y:S01]  /*13a90*/  LDSM.16.M88.4 R136, [R164] ;  /* 0x00000000a488783b */ /* 0x000e620000000200 */
[----:B------:R-:W-:-:S02]  /*13aa0*/  FMUL.FTZ R51, R51, c[0x0][0x2ec] ;  /* 0x0000bb0033337a20 */ /* 0x000fc40000410000 */
[----:B------:R-:W-:Y:S01]  /*13ab0*/  FMUL.FTZ R250, R49, c[0x0][0x2ec] ;  /* 0x0000bb0031fa7a20 */ /* 0x000fe20000410000 */
[----:B------:R-:W-:Y:S01]  /*13ac0*/  MUFU.TANH R246, R55 ;  /* 0x0000003700f67308 */ /* 0x000fe20000002400 */
[----:B------:R-:W-:Y:S02]  /*13ad0*/  FMUL.FTZ R49, R50, c[0x0][0x2ec] ;  /* 0x0000bb0032317a20 */ /* 0x000fe40000410000 */
[----:B--2---:R-:W-:Y:S01]  /*13ae0*/  HMMA.16816.F32.BF16 R32, R216, R172, R32 ;  /* 0x000000acd820723c */ /* 0x004fe20000041820 */
[----:B------:R-:W-:Y:S02]  /*13af0*/  FMUL.FTZ R243, R45, c[0x0][0x2ec] ;  /* 0x0000bb002df37a20 */ /* 0x000fe40000410000 */
[----:B------:R-:W-:Y:S02]  /*13b00*/  FMUL.FTZ R50, R44, c[0x0][0x2ec] ;  /* 0x0000bb002c327a20 */ /* 0x000fe40000410000 */
[----:B------:R2:W-:Y:S01]  /*13b10*/  MUFU.TANH R252, R51 ;  /* 0x0000003300fc7308 */ /* 0x0005e20000002400 */
[----:B------:R-:W-:-:S02]  /*13b20*/  FMUL.FTZ R45, R46, c[0x0][0x2ec] ;  /* 0x0000bb002e2d7a20 */ /* 0x000fc40000410000 */
[C---:B------:R-:W-:Y:S01]  /*13b30*/  HMMA.16816.F32.BF16 R28, R216.reuse, R174, R28 ;  /* 0x000000aed81c723c */ /* 0x040fe2000004181c */
[----:B------:R-:W5:Y:S01]  /*13b40*/  LDSM.16.M88.4 R172, [R162] ;  /* 0x00000000a2ac783b */ /* 0x000f620000000200 */
[----:B------:R-:W-:Y:S02]  /*13b50*/  FMUL.FTZ R42, R42, c[0x0][0x2ec] ;  /* 0x0000bb002a2a7a20 */ /* 0x000fe40000410000 */
[----:B------:R-:W-:Y:S01]  /*13b60*/  FMUL.FTZ R41, R41, c[0x0][0x2ec] ;  /* 0x0000bb0029297a20 */ /* 0x000fe20000410000 */
[----:B------:R-:W-:Y:S01]  /*13b70*/  MUFU.TANH R250, R250 ;  /* 0x000000fa00fa7308 */ /* 0x000fe20000002400 */
[----:B------:R-:W-:Y:S02]  /*13b80*/  FMUL.FTZ R46, R40, c[0x0][0x2ec] ;  /* 0x0000bb00282e7a20 */ /* 0x000fe40000410000 */
[----:B---3--:R-:W-:Y:S01]  /*13b90*/  HMMA.16816.F32.BF16 R24, R216, R144, R24 ;  /* 0x00000090d818723c */ /* 0x008fe20000041818 */
[----:B------:R-:W-:Y:S02]  /*13ba0*/  FMUL.FTZ R54, R38, c[0x0][0x2ec] ;  /* 0x0000bb0026367a20 */ /* 0x000fe40000410000 */
[----:B------:R-:W-:-:S02]  /*13bb0*/  FMUL.FTZ R38, R39, c[0x0][0x2ec] ;  /* 0x0000bb0027267a20 */ /* 0x000fc40000410000 */
[----:B--2---:R-:W-:Y:S01]  /*13bc0*/  FMUL.FTZ R51, R36, c[0x0][0x2ec] ;  /* 0x0000bb0024337a20 */ /* 0x004fe20000410000 */
[----:B------:R-:W-:Y:S01]  /*13bd0*/  MUFU.TANH R243, R243 ;  /* 0x000000f300f37308 */ /* 0x000fe20000002400 */
[----:B------:R-:W-:Y:S01]  /*13be0*/  FMUL.FTZ R36, R37, c[0x0][0x2ec] ;  /* 0x0000bb0025247a20 */ /* 0x000fe20000410000 */
[C---:B------:R-:W-:Y:S01]  /*13bf0*/  HMMA.16816.F32.BF16 R20, R216.reuse, R146, R20 ;  /* 0x00000092d814723c */ /* 0x040fe20000041814 */
[----:B------:R-:W2:Y:S01]  /*13c00*/  LDSM.16.M88.4 R144, [R163] ;  /* 0x00000000a390783b */ /* 0x000ea20000000200 */
[----:B------:R-:W-:Y:S02]  /*13c10*/  FMUL.FTZ R55, R32, c[0x0][0x2ec] ;  /* 0x0000bb0020377a20 */ /* 0x000fe40000410000 */
[----:B------:R-:W-:Y:S02]  /*13c20*/  FMUL.FTZ R32, R33, c[0x0][0x2ec] ;  /* 0x0000bb0021207a20 */ /* 0x000fe40000410000 */
[----:B------:R-:W-:Y:S01]  /*13c30*/  MUFU.TANH R36, R36 ;  /* 0x0000002400247308 */ /* 0x000fe20000002400 */
[----:B------:R-:W-:Y:S01]  /*13c40*/  FMUL.FTZ R40, R43, c[0x0][0x2ec] ;  /* 0x0000bb002b287a20 */ /* 0x000fe20000410000 */
[----:B----4-:R-:W-:Y:S01]  /*13c50*/  HMMA.16816.F32.BF16 R16, R216, R140, R16 ;  /* 0x0000008cd810723c */ /* 0x010fe20000041810 */
[----:B------:R-:W-:-:S02]  /*13c60*/  FMUL.FTZ R29, R29, c[0x0][0x2ec] ;  /* 0x0000bb001d1d7a20 */ /* 0x000fc40000410000 */
[----:B------:R-:W-:Y:S02]  /*13c70*/  FMUL.FTZ R48, R48, c[0x0][0x2ec] ;  /* 0x0000bb0030307a20 */ /* 0x000fe40000410000 */
[----:B------:R-:W-:Y:S01]  /*13c80*/  FMUL.FTZ R28, R28, c[0x0][0x2ec] ;  /* 0x0000bb001c1c7a20 */ /* 0x000fe20000410000 */
[----:B------:R-:W-:Y:S02]  /*13c90*/  MUFU.TANH R248, R248 ;  /* 0x000000f800f87308 */ /* 0x000fe40000002400 */
[----:B------:R-:W-:Y:S01]  /*13ca0*/  HMMA.16816.F32.BF16 R12, R216, R142, R12 ;  /* 0x0000008ed80c723c */ /* 0x000fe2000004180c */
[----:B------:R-:W3:Y:S01]  /*13cb0*/  LDSM.16.M88.4 R140, [R161] ;  /* 0x00000000a18c783b */ /* 0x000ee20000000200 */
[----:B------:R-:W-:-:S04]  /*13cc0*/  FMUL.FTZ R25, R25, c[0x0][0x2ec] ;  /* 0x0000bb0019197a20 */ /* 0x000fc80000410000 */
[----:B------:R-:W-:Y:S02]  /*13cd0*/  MUFU.TANH R37, R25 ;  /* 0x0000001900257308 */ /* 0x000fe40000002400 */
[C---:B-1----:R-:W-:Y:S01]  /*13ce0*/  HMMA.16816.F32.BF16 R120, R216.reuse, R136, R120 ;  /* 0x00000088d878723c */ /* 0x042fe20000041878 */
[----:B------:R-:W-:Y:S02]  /*13cf0*/  FMUL.FTZ R23, R23, c[0x0][0x2ec] ;  /* 0x0000bb0017177a20 */ /* 0x000fe40000410000 */
[----:B------:R-:W-:Y:S02]  /*13d00*/  FMUL.FTZ R21, R21, c[0x0][0x2ec] ;  /* 0x0000bb0015157a20 */ /* 0x000fe40000410000 */
[----:B------:R-:W-:Y:S01]  /*13d10*/  FMUL.FTZ R22, R22, c[0x0][0x2ec] ;  /* 0x0000bb0016167a20 */ /* 0x000fe20000410000 */
[----:B------:R-:W-:Y:S02]  /*13d20*/  MUFU.TANH R39, R23 ;  /* 0x0000001700277308 */ /* 0x000fe40000002400 */
[----:B------:R-:W-:Y:S01]  /*13d30*/  HMMA.16816.F32.BF16 R116, R216, R138, R116 ;  /* 0x0000008ad874723c */ /* 0x000fe20000041874 */
[----:B------:R-:W1:Y:S01]  /*13d40*/  LDSM.16.M88.4 R136, [R160] ;  /* 0x00000000a088783b */ /* 0x000e620000000200 */
[----:B------:R-:W-:-:S02]  /*13d50*/  FMUL.FTZ R19, R19, c[0x0][0x2ec] ;  /* 0x0000bb0013137a20 */ /* 0x000fc40000410000 */
[----:B------:R-:W-:Y:S02]  /*13d60*/  FMUL.FTZ R17, R17, c[0x0][0x2ec] ;  /* 0x0000bb0011117a20 */ /* 0x000fe40000410000 */
[----:B------:R-:W-:Y:S01]  /*13d70*/  MUFU.TANH R44, R41 ;  /* 0x00000029002c7308 */ /* 0x000fe20000002400 */
[----:B------:R-:W-:Y:S01]  /*13d80*/  FMUL.FTZ R16, R16, c[0x0][0x2ec] ;  /* 0x0000bb0010107a20 */ /* 0x000fe20000410000 */
[C---:B-----5:R-:W-:Y:S01]  /*13d90*/  HMMA.16816.F32.BF16 R104, R216.reuse, R172, R104 ;  /* 0x000000acd868723c */ /* 0x060fe20000041868 */
[----:B------:R-:W-:Y:S02]  /*13da0*/  FMUL.FTZ R13, R13, c[0x0][0x2ec] ;  /* 0x0000bb000d0d7a20 */ /* 0x000fe40000410000 */
[----:B------:R-:W-:Y:S02]  /*13db0*/  FMUL.FTZ R15, R15, c[0x0][0x2ec] ;  /* 0x0000bb000f0f7a20 */ /* 0x000fe40000410000 */
[----:B------:R-:W-:Y:S01]  /*13dc0*/  FMUL.FTZ R12, R12, c[0x0][0x2ec] ;  /* 0x0000bb000c0c7a20 */ /* 0x000fe20000410000 */
[----:B------:R-:W-:Y:S01]  /*13dd0*/  MUFU.TANH R245, R13 ;  /* 0x0000000d00f57308 */ /* 0x000fe20000002400 */
[----:B------:R-:W-:Y:S01]  /*13de0*/  FMUL.FTZ R14, R14, c[0x0][0x2ec] ;  /* 0x0000bb000e0e7a20 */ /* 0x000fe20000410000 */
[----:B--2---:R-:W-:Y:S01]  /*13df0*/  HMMA.16816.F32.BF16 R112, R216, R144, R112 ;  /* 0x00000090d870723c */ /* 0x004fe20000041870 */
[----:B------:R-:W-:-:S02]  /*13e00*/  FMUL.FTZ R121, R121, c[0x0][0x2ec] ;  /* 0x0000bb0079797a20 */ /* 0x000fc40000410000 */
[----:B------:R-:W-:Y:S02]  /*13e10*/  FMUL.FTZ R63, R120, c[0x0][0x2ec] ;  /* 0x0000bb00783f7a20 */ /* 0x000fe40000410000 */
[----:B------:R-:W-:Y:S01]  /*13e20*/  FMUL.FTZ R123, R123, c[0x0][0x2ec] ;  /* 0x0000bb007b7b7a20 */ /* 0x000fe20000410000 */
        /* <DEDUP_REMOVED lines=8> */
[----:B------:R-:W-:Y:S01]  /*13eb0*/  HMMA.16816.F32.BF16 R100, R216, R174, R100 ;  /* 0x000000aed864723c */ /* 0x000fe20000041864 */
[----:B------:R-:W4:Y:S01]  /*13ec0*/  LDSM.16.M88.4 R172, [R150] ;  /* 0x0000000096ac783b */ /* 0x000f220000000200 */
[----:B------:R-:W-:Y:S01]  /*13ed0*/  FMUL.FTZ R105, R105, c[0x0][0x2ec] ;  /* 0x0000bb0069697a20 */ /* 0x000fe20000410000 */
[----:B------:R-:W-:-:S04]  /*13ee0*/  DEPBAR.LE SB0, 0x0 ;  /* 0x000080000000791a */ /* 0x000fc80000000000 */
[----:B------:R-:W-:Y:S01]  /*13ef0*/  MUFU.TANH R247, R19 ;  /* 0x0000001300f77308 */ /* 0x000fe20000002400 */
[C---:B------:R-:W-:Y:S01]  /*13f00*/  HMMA.16816.F32.BF16 R132, R216.reuse, R180, R132 ;  /* 0x000000b4d884723c */ /* 0x040fe20000041884 */
[----:B------:R-:W-:Y:S02]  /*13f10*/  FMUL.FTZ R115, R115, c[0x0][0x2ec] ;  /* 0x0000bb0073737a20 */ /* 0x000fe40000410000 */
[----:B------:R-:W-:Y:S02]  /*13f20*/  FMUL.FTZ R107, R107, c[0x0][0x2ec] ;  /* 0x0000bb006b6b7a20 */ /* 0x000fe40000410000 */
[----:B------:R-:W-:Y:S02]  /*13f30*/  FMUL.FTZ R113, R113, c[0x0][0x2ec] ;  /* 0x0000bb0071717a20 */ /* 0x000fe40000410000 */
[----:B------:R-:W-:Y:S01]  /*13f40*/  MUFU.TANH R40, R40 ;  /* 0x0000002800287308 */ /* 0x000fe20000002400 */
[----:B------:R-:W-:Y:S01]  /*13f50*/  HMMA.16816.F32.BF16 R68, R216, R178, R68 ;  /* 0x000000b2d844723c */ /* 0x000fe20000041844 */
[----:B------:R-:W-:-:S02]  /*13f60*/  FMUL.FTZ R111, R111, c[0x0][0x2ec] ;  /* 0x0000bb006f6f7a20 */ /* 0x000fc40000410000 */
[----:B------:R-:W-:Y:S02]  /*13f70*/  FMUL.FTZ R109, R109, c[0x0][0x2ec] ;  /* 0x0000bb006d6d7a20 */ /* 0x000fe40000410000 */
[----:B------:R-:W-:Y:S02]  /*13f80*/  FMUL.FTZ R112, R112, c[0x0][0x2ec] ;  /* 0x0000bb0070707a20 */ /* 0x000fe40000410000 */
[----:B------:R-:W-:Y:S01]  /*13f90*/  LOP3.LUT R178, R186, UR6, RZ, 0xfc, !PT ;  /* 0x00000006bab27c12 */ /* 0x000fe2000f8efcff */
[C---:B------:R-:W-:Y:S01]  /*13fa0*/  HMMA.16816.F32.BF16 R72, R216.reuse, R176, R72 ;  /* 0x000000b0d848723c */ /* 0x040fe20000041848 */
[----:B------:R-:W-:Y:S01]  /*13fb0*/  MUFU.TANH R43, R15 ;  /* 0x0000000f002b7308 */ /* 0x000fe20000002400 */
[----:B------:R-:W-:Y:S01]  /*13fc0*/  FMUL.FTZ R101, R101, c[0x0][0x2ec] ;  /* 0x0000bb0065657a20 */ /* 0x000fe20000410000 */
[----:B------:R-:W-:Y:S01]  /*13fd0*/  IADD3 R240, R178, 0x11, RZ ;  /* 0x00000011b2f07810 */ /* 0x000fe20007ffe0ff */
[----:B------:R-:W-:Y:S01]  /*13fe0*/  FMUL.FTZ R104, R104, c[0x0][0x2ec] ;  /* 0x0000bb0068687a20 */ /* 0x000fe20000410000 */
[----:B------:R-:W-:Y:S01]  /*13ff0*/  IADD3 R241, R178, 0x19, RZ ;  /* 0x00000019b2f17810 */ /* 0x000fe20007ffe0ff */
[----:B------:R-:W-:Y:S01]  /*14000*/  FMUL.FTZ R108, R108, c[0x0][0x2ec] ;  /* 0x0000bb006c6c7a20 */ /* 0x000fe20000410000 */
[----:B------:R-:W-:Y:S01]  /*14010*/  LOP3.LUT R177, R171, 0x70, R186, 0xfe, !PT ;  /* 0x00000070abb17812 */ /* 0x000fe200078efeba */
[C---:B------:R-:W-:Y:S01]  /*14020*/  HMMA.16816.F32.BF16 R124, R216.reuse, R182, R124 ;  /* 0x000000b6d87c723c */ /* 0x040fe2000004187c */
[----:B------:R-:W-:Y:S01]  /*14030*/  LOP3.LUT R171, R186, UR6, RZ, 0xfc, !PT ;  /* 0x00000006baab7c12 */ /* 0x000fe2000f8efcff */
[----:B------:R-:W-:Y:S01]  /*14040*/  MUFU.TANH R121, R121 ;  /* 0x0000007900797308 */ /* 0x000fe20000002400 */
[----:B------:R-:W-:Y:S01]  /*14050*/  IADD3 R176, R170, 0x71, RZ ;  /* 0x00000071aab07810 */ /* 0x000fe20007ffe0ff */
[----:B------:R-:W-:Y:S01]  /*14060*/  FMUL.FTZ R100, R100, c[0x0][0x2ec] ;  /* 0x0000bb0064647a20 */ /* 0x000fe20000410000 */
[C---:B------:R-:W-:Y:S01]  /*14070*/  IADD3 R180, R171.reuse, 0x79, RZ ;  /* 0x00000079abb47810 */ /* 0x040fe20007ffe0ff */
[----:B------:R-:W-:Y:S01]  /*14080*/  FMUL.FTZ R114, R114, c[0x0][0x2ec] ;  /* 0x0000bb0072727a20 */ /* 0x000fe20000410000 */
[C---:B------:R-:W-:Y:S01]  /*14090*/  IADD3 R224, R171.reuse, 0xa1, RZ ;  /* 0x000000a1abe07810 */ /* 0x040fe20007ffe0ff */
[C---:B---3--:R-:W-:Y:S01]  /*140a0*/  HMMA.16816.F32.BF16 R96, R216.reuse, R140, R96 ;  /* 0x0000008cd860723c */ /* 0x048fe20000041860 */
[C---:B------:R-:W-:Y:S01]  /*140b0*/  IADD3 R184, R171.reuse, 0x81, RZ ;  /* 0x00000081abb87810 */ /* 0x040fe20007ffe0ff */
[----:B------:R-:W-:Y:S01]  /*140c0*/  I2F R170, R176 ;  /* 0x000000b000aa7306 */ /* 0x000fe20000201400 */
[C---:B------:R-:W-:Y:S01]  /*140d0*/  IADD3 R228, R171.reuse, 0xb9, RZ ;  /* 0x000000b9abe47810 */ /* 0x040fe20007ffe0ff */
[----:B------:R-:W-:Y:S01]  /*140e0*/  FMUL.FTZ R68, R68, c[0x0][0x2ec] ;  /* 0x0000bb0044447a20 */ /* 0x000fe20000410000 */
[----:B------:R-:W-:Y:S01]  /*140f0*/  IADD3 R191, R171, 0x91, RZ ;  /* 0x00000091abbf7810 */ /* 0x000fe20007ffe0ff */
[----:B------:R-:W-:Y:S01]  /*14100*/  FMUL.FTZ R110, R110, c[0x0][0x2ec] ;  /* 0x0000bb006e6e7a20 */ /* 0x000fe20000410000 */
[-C--:B------:R-:W-:Y:S01]  /*14110*/  ISETP.GE.AND P5, PT, R184, R3.reuse, PT ;  /* 0x00000003b800720c */ /* 0x080fe20003fa6270 */
[C---:B------:R-:W-:Y:S01]  /*14120*/  HMMA.16816.F32.BF16 R92, R216.reuse, R142, R92 ;  /* 0x0000008ed85c723c */ /* 0x040fe2000004185c */
[----:B------:R-:W-:Y:S01]  /*14130*/  FMUL.FTZ R141, R75, c[0x0][0x2ec] ;  /* 0x0000bb004b8d7a20 */ /* 0x000fe20000410000 */
[----:B------:R-:W-:Y:S01]  /*14140*/  I2F R179, R180 ;  /* 0x000000b400b37306 */ /* 0x000fe20000201400 */
[----:B------:R-:W-:Y:S01]  /*14150*/  IADD3 R235, R171, 0xd1, RZ ;  /* 0x000000d1abeb7810 */ /* 0x000fe20007ffe0ff */
[----:B------:R-:W-:Y:S01]  /*14160*/  FMUL.FTZ R75, R135, c[0x0][0x2ec] ;  /* 0x0000bb00874b7a20 */ /* 0x000fe20000410000 */
[----:B------:R-:W-:Y:S01]  /*14170*/  IADD3 R183, R171, 0xa9, RZ ;  /* 0x000000a9abb77810 */ /* 0x000fe20007ffe0ff */
[----:B------:R-:W-:Y:S01]  /*14180*/  FMUL.FTZ R135, R47, c[0x0][0x2ec] ;  /* 0x0000bb002f877a20 */ /* 0x000fe20000410000 */
[C---:B------:R-:W-:Y:S01]  /*14190*/  IADD3 R222, R171.reuse, 0x99, RZ ;  /* 0x00000099abde7810 */ /* 0x040fe20007ffe0ff */
[C---:B-1----:R-:W-:Y:S01]  /*141a0*/  HMMA.16816.F32.BF16 R88, R216.reuse, R136, R88 ;  /* 0x00000088d858723c */ /* 0x042fe20000041858 */
[----:B------:R-:W-:Y:S01]  /*141b0*/  IADD3 R236, R171, 0xd9, RZ ;  /* 0x000000d9abec7810 */ /* 0x000fe20007ffe0ff */
[----:B------:R-:W1:Y:S01]  /*141c0*/  MUFU.TANH R141, R141 ;  /* 0x0000008d008d7308 */ /* 0x000e620000002400 */
[-C--:B------:R-:W-:Y:S01]  /*141d0*/  ISETP.GE.AND P4, PT, R180, R2.reuse, PT ;  /* 0x00000002b400720c */ /* 0x080fe20003f86270 */
[----:B------:R-:W-:Y:S01]  /*141e0*/  FMUL.FTZ R127, R127, c[0x0][0x2ec] ;  /* 0x0000bb007f7f7a20 */ /* 0x000fe20000410000 */
[----:B------:R-:W-:Y:S01]  /*141f0*/  IADD3 R143, R171, 0xe9, RZ ;  /* 0x000000e9ab8f7810 */ /* 0x000fe20007ffe0ff */
[----:B------:R-:W-:Y:S01]  /*14200*/  FMUL.FTZ R125, R125, c[0x0][0x2ec] ;  /* 0x0000bb007d7d7a20 */ /* 0x000fe20000410000 */
[C---:B------:R-:W-:Y:S01]  /*14210*/  IADD3 R230, R171.reuse, 0xc1, RZ ;  /* 0x000000c1abe67810 */ /* 0x040fe20007ffe0ff */
[C---:B------:R-:W-:Y:S01]  /*14220*/  HMMA.16816.F32.BF16 R84, R216.reuse, R138, R84 ;  /* 0x0000008ad854723c */ /* 0x040fe20000041854 */
[----:B------:R-:W-:Y:S01]  /*14230*/  IADD3 R226, R171, 0xb1, RZ ;  /* 0x000000b1abe27810 */ /* 0x000fe20007ffe0ff */
[----:B------:R-:W3:Y:S01]  /*14240*/  I2F R223, R224 ;  /* 0x000000e000df7306 */ /* 0x000ee20000201400 */
[-C--:B------:R-:W-:Y:S01]  /*14250*/  ISETP.GE.AND P3, PT, R176, R3.reuse, PT ;  /* 0x00000003b000720c */ /* 0x080fe20003f66270 */
[----:B------:R-:W-:Y:S01]  /*14260*/  FMUL.FTZ R97, R97, c[0x0][0x2ec] ;  /* 0x0000bb0061617a20 */ /* 0x000fe20000410000 */
[----:B------:R-:W-:Y:S01]  /*14270*/  @P5 LOP3.LUT R0, R0, 0x1, RZ, 0xfc, !PT ;  /* 0x0000000100005812 */ /* 0x000fe200078efcff */
[----:B------:R-:W-:Y:S01]  /*14280*/  FMUL.FTZ R99, R99, c[0x0][0x2ec] ;  /* 0x0000bb0063637a20 */ /* 0x000fe20000410000 */
[----:B------:R-:W-:Y:S01]  /*14290*/  IADD3 R239, R171, 0xf9, RZ ;  /* 0x000000f9abef7810 */ /* 0x000fe20007ffe0ff */
[C---:B--2---:R-:W-:Y:S01]  /*142a0*/  HMMA.16816.F32.BF16 R80, R216.reuse, R144, R80 ;  /* 0x00000090d850723c */ /* 0x044fe20000041850 */
[----:B------:R-:W-:Y:S01]  /*142b0*/  FMUL.FTZ R139, R73, c[0x0][0x2ec] ;  /* 0x0000bb00498b7a20 */ /* 0x000fe20000410000 */
[----:B------:R-:W-:Y:S01]  /*142c0*/  I2F R181, R184 ;  /* 0x000000b800b57306 */ /* 0x000fe20000201400 */
[----:B------:R-:W-:Y:S01]  /*142d0*/  FMUL.FTZ R73, R133, c[0x0][0x2ec] ;  /* 0x0000bb0085497a20 */ /* 0x000fe20000410000 */
[----:B------:R-:W-:Y:S01]  /*142e0*/  IADD3 R232, R171, 0xc9, RZ ;  /* 0x000000c9abe87810 */ /* 0x000fe20007ffe0ff */
[----:B------:R-:W-:Y:S01]  /*142f0*/  FMUL.FTZ R133, R57, c[0x0][0x2ec] ;  /* 0x0000bb0039857a20 */ /* 0x000fe20000410000 */
[-C--:B------:R-:W-:Y:S01]  /*14300*/  ISETP.GE.AND P2, PT, R180, R3.reuse, PT ;  /* 0x00000003b400720c */ /* 0x080fe20003f46270 */
[----:B-1----:R-:W-:Y:S01]  /*14310*/  FFMA.FTZ R141, R170, UR4, R141 ;  /* 0x00000004aa8d7c23 */ /* 0x002fe2000801008d */
[C---:B------:R-:W-:Y:S01]  /*14320*/  HMMA.16816.F32.BF16 R76, R216.reuse, R146, R76 ;  /* 0x00000092d84c723c */ /* 0x040fe2000004184c */
[----:B------:R-:W-:Y:S01]  /*14330*/  FMUL.FTZ R57, R58, c[0x0][0x2ec] ;  /* 0x0000bb003a397a20 */ /* 0x000fe20000410000 */
[----:B------:R-:W-:Y:S01]  /*14340*/  MUFU.TANH R139, R139 ;  /* 0x0000008b008b7308 */ /* 0x000fe20000002400 */
[----:B------:R-:W-:Y:S01]  /*14350*/  FMUL.FTZ R58, R34, c[0x0][0x2ec] ;  /* 0x0000bb00223a7a20 */ /* 0x000fe20000410000 */
[----:B------:R-:W-:Y:S01]  /*14360*/  IADD3 R238, R171, 0xe1, RZ ;  /* 0x000000e1abee7810 */ /* 0x000fe20007ffe0ff */
[----:B------:R-:W-:Y:S01]  /*14370*/  FMUL.FTZ R34, R35, c[0x0][0x2ec] ;  /* 0x0000bb0023227a20 */ /* 0x000fe20000410000 */
[----:B------:R-:W-:Y:S01]  /*14380*/  IADD3 R137, R171, 0xf1, RZ ;  /* 0x000000f1ab897810 */ /* 0x000fe20007ffe0ff */
[----:B---3--:R-:W-:Y:S01]  /*14390*/  FFMA.FTZ R25, R223, UR4, R250 ;  /* 0x00000004df197c23 */ /* 0x008fe200080100fa */
[C---:B----4-:R-:W-:Y:S01]  /*143a0*/  HMMA.16816.F32.BF16 R8, R216.reuse, R172, R8 ;  /* 0x000000acd808723c */ /* 0x050fe20000041808 */
[----:B------:R-:W-:Y:S01]  /*143b0*/  FMUL.FTZ R35, R31, c[0x0][0x2ec] ;  /* 0x0000bb001f237a20 */ /* 0x000fe20000410000 */
[----:B------:R-:W-:Y:S01]  /*143c0*/  I2F R227, R228 ;  /* 0x000000e400e37306 */ /* 0x000fe20000201400 */
[-C--:B------:R-:W-:Y:S01]  /*143d0*/  ISETP.GE.AND P6, PT, R184, R2.reuse, PT ;  /* 0x00000002b800720c */ /* 0x080fe20003fc6270 */
[----:B------:R-:W-:Y:S01]  /*143e0*/  FMUL.FTZ R31, R26, c[0x0][0x2ec] ;  /* 0x0000bb001a1f7a20 */ /* 0x000fe20000410000 */
[----:B------:R-:W-:Y:S01]  /*143f0*/  IADD3 R145, R178, 0x9, RZ ;  /* 0x00000009b2917810 */ /* 0x000fe20007ffe0ff */
[----:B------:R-:W-:Y:S01]  /*14400*/  FMUL.FTZ R26, R20, c[0x0][0x2ec] ;  /* 0x0000bb00141a7a20 */ /* 0x000fe20000410000 */
[C---:B------:R-:W-:Y:S01]  /*14410*/  IADD3 R188, R171.reuse, 0x89, RZ ;  /* 0x00000089abbc7810 */ /* 0x040fe20007ffe0ff */
[----:B------:R-:W-:Y:S01]  /*14420*/  HMMA.16816.F32.BF16 R4, R216, R174, R4 ;  /* 0x000000aed804723c */ /* 0x000fe20000041804 */
[-C--:B------:R-:W-:Y:S01]  /*14430*/  ISETP.GE.AND P0, PT, R171, R2.reuse, PT ;  /* 0x00000002ab00720c */ /* 0x080fe20003f06270 */
[----:B------:R-:W-:Y:S01]  /*14440*/  I2F R190, R191 ;  /* 0x000000bf00be7306 */ /* 0x000fe20000201400 */
[-C--:B------:R-:W-:Y:S01]  /*14450*/  ISETP.GE.AND P1, PT, R176, R2.reuse, PT ;  /* 0x00000002b000720c */ /* 0x080fe20003f26270 */
[----:B------:R-:W-:Y:S01]  /*14460*/  FFMA.FTZ R120, R223, UR4, R252 ;  /* 0x00000004df787c23 */ /* 0x000fe200080100fc */
[----:B------:R-:W-:Y:S01]  /*14470*/  ISETP.GE.AND P5, PT, R188, R3, PT ;  /* 0x00000003bc00720c */ /* 0x000fe20003fa6270 */
[----:B------:R-:W-:Y:S01]  /*14480*/  FMUL.FTZ R93, R93, c[0x0][0x2ec] ;  /* 0x0000bb005d5d7a20 */ /* 0x000fe20000410000 */
[----:B------:R-:W-:Y:S01]  /*14490*/  FSEL R176, R141, -INF , !P1 ;  /* 0xff8000008db07808 */ /* 0x000fe20004800000 */
[----:B------:R-:W-:Y:S01]  /*144a0*/  FMUL.FTZ R219, R134, c[0x0][0x2ec] ;  /* 0x0000bb0086db7a20 */ /* 0x000fe20000410000 */
[----:B------:R-:W-:Y:S01]  /*144b0*/  ISETP.GE.AND P1, PT, R188, R2, PT ;  /* 0x00000002bc00720c */ /* 0x000fe20003f26270 */
[----:B------:R-:W-:Y:S01]  /*144c0*/  FMUL.FTZ R134, R132, c[0x0][0x2ec] ;  /* 0x0000bb0084867a20 */ /* 0x000fe20000410000 */
[----:B------:R-:W1:Y:S01]  /*144d0*/  MUFU.TANH R133, R133 ;  /* 0x0000008500857308 */ /* 0x000e620000002400 */
[----:B------:R-:W-:Y:S01]  /*144e0*/  FMUL.FTZ R132, R69, c[0x0][0x2ec] ;  /* 0x0000bb0045847a20 */ /* 0x000fe20000410000 */
[----:B------:R-:W-:Y:S01]  /*144f0*/  IADD3 R250, R178, 0x29, RZ ;  /* 0x00000029b2fa7810 */ /* 0x000fe20007ffe0ff */
[----:B------:R-:W-:Y:S01]  /*14500*/  FMUL.FTZ R69, R70, c[0x0][0x2ec] ;  /* 0x0000bb0046457a20 */ /* 0x000fe20000410000 */
[C---:B------:R-:W-:Y:S01]  /*14510*/  IADD3 R217, R178.reuse, 0x21, RZ ;  /* 0x00000021b2d97810 */ /* 0x040fe20007ffe0ff */
[----:B------:R-:W-:Y:S01]  /*14520*/  FMUL.FTZ R70, R71, c[0x0][0x2ec] ;  /* 0x0000bb0047467a20 */ /* 0x000fe20000410000 */
[----:B------:R-:W-:Y:S01]  /*14530*/  IADD3 R180, R178, 0x31, RZ ;  /* 0x00000031b2b47810 */ /* 0x000fe20007ffe0ff */
[----:B------:R-:W-:Y:S01]  /*14540*/  FMUL.FTZ R218, R65, c[0x0][0x2ec] ;  /* 0x0000bb0041da7a20 */ /* 0x000fe20000410000 */
[----:B------:R-:W2:Y:S01]  /*14550*/  MUFU.TANH R132, R132 ;  /* 0x0000008400847308 */ /* 0x000ea20000002400 */
[----:B------:R-:W-:-:S02]  /*14560*/  FMUL.FTZ R9, R9, c[0x0][0x2ec] ;  /* 0x0000bb0009097a20 */ /* 0x000fc40000410000 */
[----:B------:R-:W-:Y:S02]  /*14570*/  FMUL.FTZ R11, R11, c[0x0][0x2ec] ;  /* 0x0000bb000b0b7a20 */ /* 0x000fe40000410000 */
[----:B------:R-:W-:Y:S02]  /*14580*/  FMUL.FTZ R7, R7, c[0x0][0x2ec] ;  /* 0x0000bb0007077a20 */ /* 0x000fe40000410000 */
[----:B------:R-:W-:Y:S01]  /*14590*/  FMUL.FTZ R62, R10, c[0x0][0x2ec] ;  /* 0x0000bb000a3e7a20 */ /* 0x000fe20000410000 */
[----:B------:R-:W-:Y:S01]  /*145a0*/  MUFU.TANH R70, R70 ;  /* 0x0000004600467308 */ /* 0x000fe20000002400 */
[----:B-1----:R-:W-:Y:S01]  /*145b0*/  FFMA.FTZ R19, R190, UR4, R133 ;  /* 0x00000004be137c23 */ /* 0x002fe20008010085 */
[----:B------:R-:W-:Y:S01]  /*145c0*/  IADD3 R133, R178, 0x49, RZ ;  /* 0x00000049b2857810 */ /* 0x000fe20007ffe0ff */
[----:B------:R-:W-:Y:S02]  /*145d0*/  FMUL.FTZ R5, R5, c[0x0][0x2ec] ;  /* 0x0000bb0005057a20 */ /* 0x000fe40000410000 */
[----:B------:R-:W-:-:S02]  /*145e0*/  FMUL.FTZ R10, R124, c[0x0][0x2ec] ;  /* 0x0000bb007c0a7a20 */ /* 0x000fc40000410000 */
[----:B------:R-:W-:Y:S01]  /*145f0*/  FMUL.FTZ R65, R66, c[0x0][0x2ec] ;  /* 0x0000bb0042417a20 */ /* 0x000fe20000410000 */
[----:B------:R-:W1:Y:S01]  /*14600*/  MUFU.TANH R218, R218 ;  /* 0x000000da00da7308 */ /* 0x000e620000002400 */
[----:B--2---:R-:W-:Y:S02]  /*14610*/  FFMA.FTZ R23, R179, UR4, R132 ;  /* 0x00000004b3177c23 */ /* 0x004fe40008010084 */
[----:B------:R-:W-:Y:S02]  /*14620*/  FMUL.FTZ R66, R122, c[0x0][0x2ec] ;  /* 0x0000bb007a427a20 */ /* 0x000fe40000410000 */
[----:B------:R-:W-:Y:S01]  /*14630*/  FMUL.FTZ R95, R95, c[0x0][0x2ec] ;  /* 0x0000bb005f5f7a20 */ /* 0x000fe20000410000 */
[----:B------:R-:W-:Y:S01]  /*14640*/  FSEL R23, R23, -INF , !P2 ;  /* 0xff80000017177808 */ /* 0x000fe20005000000 */
[----:B------:R-:W-:Y:S01]  /*14650*/  FMUL.FTZ R89, R89, c[0x0][0x2ec] ;  /* 0x0000bb0059597a20 */ /* 0x000fe20000410000 */
[----:B------:R-:W-:Y:S01]  /*14660*/  MUFU.TANH R47, R42 ;  /* 0x0000002a002f7308 */ /* 0x000fe20000002400 */
[----:B------:R-:W-:Y:S01]  /*14670*/  ISETP.GE.AND P2, PT, R191, R3, PT ;  /* 0x00000003bf00720c */ /* 0x000fe20003f46270 */
[----:B------:R-:W-:-:S02]  /*14680*/  FMUL.FTZ R8, R8, c[0x0][0x2ec] ;  /* 0x0000bb0008087a20 */ /* 0x000fc40000410000 */
[----:B------:R-:W-:Y:S01]  /*14690*/  FMUL.FTZ R6, R6, c[0x0][0x2ec] ;  /* 0x0000bb0006067a20 */ /* 0x000fe20000410000 */
[----:B------:R-:W-:Y:S01]  /*146a0*/  FSEL R19, R19, -INF , !P2 ;  /* 0xff80000013137808 */ /* 0x000fe20005000000 */
[----:B------:R-:W-:Y:S01]  /*146b0*/  FMUL.FTZ R4, R4, c[0x0][0x2ec] ;  /* 0x0000bb0004047a20 */ /* 0x000fe20000410000 */
[----:B------:R-:W-:Y:S01]  /*146c0*/  ISETP.GE.AND P2, PT, R183, R3, PT ;  /* 0x00000003b700720c */ /* 0x000fe20003f46270 */
[----:B------:R-:W2:Y:S01]  /*146d0*/  MUFU.TANH R140, R67 ;  /* 0x00000043008c7308 */ /* 0x000ea20000002400 */
[----:B-1----:R-:W-:Y:S02]  /*146e0*/  FFMA.FTZ R21, R181, UR4, R218 ;  /* 0x00000004b5157c23 */ /* 0x002fe400080100da */
[----:B------:R-:W-:Y:S02]  /*146f0*/  FMUL.FTZ R96, R96, c[0x0][0x2ec] ;  /* 0x0000bb0060607a20 */ /* 0x000fe40000410000 */
[----:B------:R-:W-:Y:S02]  /*14700*/  FMUL.FTZ R74, R74, c[0x0][0x2ec] ;  /* 0x0000bb004a4a7a20 */ /* 0x000fe40000410000 */
[----:B------:R-:W-:Y:S01]  /*14710*/  FMUL.FTZ R76, R76, c[0x0][0x2ec] ;  /* 0x0000bb004c4c7a20 */ /* 0x000fe20000410000 */
[----:B------:R-:W1:Y:S01]  /*14720*/  MUFU.TANH R71, R59 ;  /* 0x0000003b00477308 */ /* 0x000e620000002400 */
[----:B------:R-:W-:-:S02]  /*14730*/  FMUL.FTZ R72, R72, c[0x0][0x2ec] ;  /* 0x0000bb0048487a20 */ /* 0x000fc40000410000 */
[----:B------:R-:W-:Y:S02]  /*14740*/  FMUL.FTZ R80, R80, c[0x0][0x2ec] ;  /* 0x0000bb0050507a20 */ /* 0x000fe40000410000 */
[----:B------:R-:W-:Y:S02]  /*14750*/  FMUL.FTZ R98, R98, c[0x0][0x2ec] ;  /* 0x0000bb0062627a20 */ /* 0x000fe40000410000 */
[----:B------:R-:W-:Y:S01]  /*14760*/  FMUL.FTZ R82, R82, c[0x0][0x2ec] ;  /* 0x0000bb0052527a20 */ /* 0x000fe20000410000 */
[----:B------:R3:W-:Y:S01]  /*14770*/  MUFU.TANH R42, R29 ;  /* 0x0000001d002a7308 */ /* 0x0007e20000002400 */
[----:B--2---:R-:W-:Y:S01]  /*14780*/  FFMA.FTZ R140, R181, UR4, R140 ;  /* 0x00000004b58c7c23 */ /* 0x004fe2000801008c */
[----:B------:R-:W-:Y:S01]  /*14790*/  IADD3 R181, R178, 0x41, RZ ;  /* 0x00000041b2b57810 */ /* 0x000fe20007ffe0ff */
[----:B------:R-:W-:Y:S02]  /*147a0*/  FMUL.FTZ R67, R116, c[0x0][0x2ec] ;  /* 0x0000bb0074437a20 */ /* 0x000fe40000410000 */
[----:B------:R-:W-:Y:S01]  /*147b0*/  FMUL.FTZ R90, R90, c[0x0][0x2ec] ;  /* 0x0000bb005a5a7a20 */ /* 0x000fe20000410000 */
[----:B------:R-:W-:Y:S01]  /*147c0*/  FSEL R140, R140, -INF , !P6 ;  /* 0xff8000008c8c7808 */ /* 0x000fe20007000000 */
[----:B------:R-:W-:Y:S01]  /*147d0*/  FMUL.FTZ R78, R78, c[0x0][0x2ec] ;  /* 0x0000bb004e4e7a20 */ /* 0x000fe20000410000 */
[----:B------:R-:W2:Y:S01]  /*147e0*/  I2F R233, R235 ;  /* 0x000000eb00e97306 */ /* 0x000ea20000201400 */
[----:B-1----:R-:W-:Y:S01]  /*147f0*/  FFMA.FTZ R71, R190, UR4, R71 ;  /* 0x00000004be477c23 */ /* 0x002fe20008010047 */
[----:B------:R-:W-:Y:S01]  /*14800*/  ISETP.GE.AND P6, PT, R222, R3, PT ;  /* 0x00000003de00720c */ /* 0x000fe20003fc6270 */
[----:B------:R-:W-:-:S02]  /*14810*/  FMUL.FTZ R59, R30, c[0x0][0x2ec] ;  /* 0x0000bb001e3b7a20 */ /* 0x000fc40000410000 */
[----:B------:R-:W-:Y:S02]  /*14820*/  FMUL.FTZ R30, R24, c[0x0][0x2ec] ;  /* 0x0000bb00181e7a20 */ /* 0x000fe40000410000 */
[----:B------:R-:W-:Y:S01]  /*14830*/  FMUL.FTZ R24, R27, c[0x0][0x2ec] ;  /* 0x0000bb001b187a20 */ /* 0x000fe20000410000 */
[----:B------:R-:W1:Y:S01]  /*14840*/  I2F R182, R183 ;  /* 0x000000b700b67306 */ /* 0x000e620000201400 */
[----:B---3--:R-:W-:Y:S02]  /*14850*/  FFMA.FTZ R29, R170, UR4, R139 ;  /* 0x00000004aa1d7c23 */ /* 0x008fe4000801008b */
[----:B------:R-:W-:Y:S02]  /*14860*/  FFMA.FTZ R170, R179, UR4, R70 ;  /* 0x00000004b3aa7c23 */ /* 0x000fe40008010046 */
[----:B------:R-:W-:Y:S01]  /*14870*/  FMUL.FTZ R126, R126, c[0x0][0x2ec] ;  /* 0x0000bb007e7e7a20 */ /* 0x000fe20000410000 */
[----:B------:R-:W-:Y:S02]  /*14880*/  FSEL R29, R29, -INF , !P3 ;  /* 0xff8000001d1d7808 */ /* 0x000fe40005800000 */
[----:B------:R-:W3:Y:S01]  /*14890*/  I2F R213, R222 ;  /* 0x000000de00d57306 */ /* 0x000ee20000201400 */
[----:B------:R-:W-:Y:S01]  /*148a0*/  FSEL R170, R170, -INF , !P4 ;  /* 0xff800000aaaa7808 */ /* 0x000fe20006000000 */
[----:B--2---:R-:W-:Y:S01]  /*148b0*/  FFMA.FTZ R37, R233, UR4, R37 ;  /* 0x00000004e9257c23 */ /* 0x004fe20008010025 */
[----:B------:R-:W-:-:S02]  /*148c0*/  ISETP.GE.AND P4, PT, R224, R3, PT ;  /* 0x00000003e000720c */ /* 0x000fc40003f86270 */
[----:B------:R-:W-:Y:S02]  /*148d0*/  LOP3.LUT P3, RZ, R0, 0x1, RZ, 0xc0, !PT ;  /* 0x0000000100ff7812 */ /* 0x000fe4000786c0ff */
[----:B------:R-:W-:Y:S01]  /*148e0*/  FSEL R25, R25, -INF , !P4 ;  /* 0xff80000019197808 */ /* 0x000fe20006000000 */
[----:B------:R-:W2:Y:S01]  /*148f0*/  MUFU.TANH R135, R135 ;  /* 0x0000008700877308 */ /* 0x000ea20000002400 */
[----:B------:R-:W-:Y:S01]  /*14900*/  ISETP.GE.AND P4, PT, R228, R3, PT ;  /* 0x00000003e400720c */ /* 0x000fe20003f86270 */
[----:B-1----:R-:W-:Y:S01]  /*14910*/  FFMA.FTZ R15, R182, UR4, R243 ;  /* 0x00000004b60f7c23 */ /* 0x002fe200080100f3 */
[----:B------:R-:W-:Y:S01]  /*14920*/  FSEL R21, R21, -INF , !P3 ;  /* 0xff80000015157808 */ /* 0x000fe20005800000 */
[----:B------:R-:W-:Y:S01]  /*14930*/  IMAD.U32 R243, RZ, RZ, UR6 ;  /* 0x00000006fff37e24 */ /* 0x000fe2000f8e00ff */
[-C--:B------:R-:W-:Y:S02]  /*14940*/  ISETP.GE.AND P3, PT, R191, R2.reuse, PT ;  /* 0x00000002bf00720c */ /* 0x080fe40003f66270 */
[----:B------:R-:W-:Y:S01]  /*14950*/  FSEL R15, R15, -INF , !P2 ;  /* 0xff8000000f0f7808 */ /* 0x000fe20005000000 */
[----:B------:R-:W1:Y:S01]  /*14960*/  I2F R234, R236 ;  /* 0x000000ec00ea7306 */ /* 0x000e620000201400 */
[----:B------:R-:W-:Y:S01]  /*14970*/  FSEL R124, R71, -INF , !P3 ;  /* 0xff800000477c7808 */ /* 0x000fe20005800000 */
[----:B---3--:R-:W-:Y:S01]  /*14980*/  FFMA.FTZ R122, R213, UR4, R246 ;  /* 0x00000004d57a7c23 */ /* 0x008fe200080100f6 */
[----:B------:R-:W-:-:S02]  /*14990*/  ISETP.GE.AND P3, PT, R183, R2, PT ;  /* 0x00000002b700720c */ /* 0x000fc40003f66270 */
[----:B------:R-:W-:Y:S02]  /*149a0*/  ISETP.GE.AND P2, PT, R230, R3, PT ;  /* 0x00000003e600720c */ /* 0x000fe40003f46270 */
[----:B------:R-:W-:Y:S01]  /*149b0*/  IADD3 R246, R178, 0x29, RZ ;  /* 0x00000029b2f67810 */ /* 0x000fe20007ffe0ff */
[----:B------:R-:W-:Y:S01]  /*149c0*/  I2F R142, R143 ;  /* 0x0000008f008e7306 */ /* 0x000fe20000201400 */
[----:B--2---:R-:W-:Y:S01]  /*149d0*/  FFMA.FTZ R116, R182, UR4, R135 ;  /* 0x00000004b6747c23 */ /* 0x004fe20008010087 */
[----:B------:R-:W-:Y:S02]  /*149e0*/  LOP3.LUT R0, R0, 0xfffffffe, RZ, 0xc0, !PT ;  /* 0xfffffffe00007812 */ /* 0x000fe400078ec0ff */
[----:B------:R-:W-:Y:S02]  /*149f0*/  IADD3 R71, R178, 0x51, RZ ;  /* 0x00000051b2477810 */ /* 0x000fe40007ffe0ff */
[----:B------:R-:W-:Y:S02]  /*14a00*/  FSEL R116, R116, -INF , !P3 ;  /* 0xff80000074747808 */ /* 0x000fe40005800000 */
[----:B------:R-:W-:Y:S01]  /*14a10*/  I2F R229, R230 ;  /* 0x000000e600e57306 */ /* 0x000fe20000201400 */
[----:B------:R-:W-:Y:S01]  /*14a20*/  ISETP.GE.AND P3, PT, R230, R2, PT ;  /* 0x00000002e600720c */ /* 0x000fe20003f66270 */
[----:B-1----:R-:W-:Y:S01]  /*14a30*/  FFMA.FTZ R41, R234, UR4, R41 ;  /* 0x00000004ea297c23 */ /* 0x002fe20008010029 */
[----:B------:R-:W-:-:S02]  /*14a40*/  IADD3 R191, R178, 0x61, RZ ;  /* 0x00000061b2bf7810 */ /* 0x000fc40007ffe0ff */
[----:B------:R-:W-:-:S03]  /*14a50*/  LOP3.LUT R243, R243, 0xe0, R186, 0xfe, !PT ;  /* 0x000000e0f3f37812 */ /* 0x000fc600078efeba */
[----:B------:R-:W1:Y:S08]  /*14a60*/  I2F R225, R226 ;  /* 0x000000e200e17306 */ /* 0x000e700000201400 */
[----:B------:R-:W-:Y:S08]  /*14a70*/  MUFU.TANH R34, R34 ;  /* 0x0000002200227308 */ /* 0x000ff00000002400 */
[----:B------:R2:W-:Y:S01]  /*14a80*/  MUFU.TANH R249, R9 ;  /* 0x0000000900f97308 */ /* 0x0005e20000002400 */
[----:B-1----:R-:W-:-:S07]  /*14a90*/  FFMA.FTZ R13, R225, UR4, R44 ;  /* 0x00000004e10d7c23 */ /* 0x002fce000801002c */
[----:B------:R1:W-:Y:S01]  /*14aa0*/  MUFU.TANH R251, R11 ;  /* 0x0000000b00fb7308 */ /* 0x0003e20000002400 */
[----:B--2---:R-:W-:-:S07]  /*14ab0*/  FMUL.FTZ R9, R103, c[0x0][0x2ec] ;  /* 0x0000bb0067097a20 */ /* 0x004fce0000410000 */
[----:B------:R-:W-:Y:S01]  /*14ac0*/  I2F R138, R239 ;  /* 0x000000ef008a7306 */ /* 0x000fe20000201400 */
[----:B-1----:R-:W-:-:S07]  /*14ad0*/  FFMA.FTZ R11, R227, UR4, R36 ;  /* 0x00000004e30b7c23 */ /* 0x002fce0008010024 */
[----:B------:R-:W1:Y:S01]  /*14ae0*/  MUFU.TANH R7, R7 ;  /* 0x0000000700077308 */ /* 0x000e620000002400 */
[----:B------:R-:W-:Y:S02]  /*14af0*/  FSEL R11, R11, -INF , !P4 ;  /* 0xff8000000b0b7808 */ /* 0x000fe40006000000 */
[----:B------:R-:W-:-:S05]  /*14b00*/  ISETP.GE.AND P4, PT, R235, R3, PT ;  /* 0x00000003eb00720c */ /* 0x000fca0003f86270 */
[----:B------:R-:W2:Y:S01]  /*14b10*/  I2F R231, R232 ;  /* 0x000000e800e77306 */ /* 0x000ea20000201400 */
[----:B------:R-:W-:Y:S01]  /*14b20*/  FSEL R171, R37, -INF , !P4 ;  /* 0xff80000025ab7808 */ /* 0x000fe20006000000 */
[----:B------:R-:W-:Y:S01]  /*14b30*/  FFMA.FTZ R37, R234, UR4, R39 ;  /* 0x00000004ea257c23 */ /* 0x000fe20008010027 */
[----:B------:R-:W-:Y:S01]  /*14b40*/  ISETP.GE.AND P4, PT, R143, R3, PT ;  /* 0x000000038f00720c */ /* 0x000fe20003f86270 */
[----:B------:R-:W-:-:S04]  /*14b50*/  FFMA.FTZ R39, R142, UR4, R245 ;  /* 0x000000048e277c23 */ /* 0x000fc800080100f5 */
[----:B------:R-:W3:Y:S01]  /*14b60*/  MUFU.TANH R35, R35 ;  /* 0x0000002300237308 */ /* 0x000ee20000002400 */
[----:B-1----:R-:W-:Y:S01]  /*14b70*/  FFMA.FTZ R7, R138, UR4, R7 ;  /* 0x000000048a077c23 */ /* 0x002fe20008010007 */
[----:B------:R-:W-:Y:S02]  /*14b80*/  FSEL R39, R39, -INF , !P4 ;  /* 0xff80000027277808 */ /* 0x000fe40006000000 */
[----:B------:R-:W-:-:S04]  /*14b90*/  ISETP.GE.AND P4, PT, R239, R2, PT ;  /* 0x00000002ef00720c */ /* 0x000fc80003f86270 */
[----:B------:R1:W-:Y:S01]  /*14ba0*/  MUFU.TANH R33, R9 ;  /* 0x0000000900217308 */ /* 0x0003e20000002400 */
[----:B--2---:R-:W-:-:S07]  /*14bb0*/  FFMA.FTZ R42, R231, UR4, R42 ;  /* 0x00000004e72a7c23 */ /* 0x004fce000801002a */
[----:B------:R-:W2:Y:S08]  /*14bc0*/  I2F R237, R238 ;  /* 0x000000ee00ed7306 */ /* 0x000eb00000201400 */
[----:B------:R-:W4:Y:S01]  /*14bd0*/  I2F R136, R137 ;  /* 0x0000008900887306 */ /* 0x000f220000201400 */
[C---:B-1----:R-:W-:Y:S02]  /*14be0*/  FFMA.FTZ R9, R229.reuse, UR4, R32 ;  /* 0x00000004e5097c23 */ /* 0x042fe40008010020 */
[----:B------:R-:W-:-:S02]  /*14bf0*/  FFMA.FTZ R229, R229, UR4, R34 ;  /* 0x00000004e5e57c23 */ /* 0x000fc40008010022 */
[----:B---3--:R-:W-:Y:S01]  /*14c00*/  FFMA.FTZ R34, R231, UR4, R35 ;  /* 0x00000004e7227c23 */ /* 0x008fe20008010023 */
[----:B------:R-:W-:Y:S01]  /*14c10*/  FSEL R9, R9, -INF , !P2 ;  /* 0xff80000009097808 */ /* 0x000fe20005000000 */
[----:B------:R-:W-:Y:S01]  /*14c20*/  IMAD.U32 R231, RZ, RZ, UR6 ;  /* 0x00000006ffe77e24 */ /* 0x000fe2000f8e00ff */
[----:B------:R1:W3:Y:S01]  /*14c30*/  MUFU.TANH R20, R17 ;  /* 0x0000001100147308 */ /* 0x0002e20000002400 */
[----:B------:R-:W-:Y:S01]  /*14c40*/  FSEL R35, R229, -INF , !P3 ;  /* 0xff800000e5237808 */ /* 0x000fe20005800000 */
[----:B--2---:R-:W-:Y:S01]  /*14c50*/  FFMA.FTZ R36, R237, UR4, R247 ;  /* 0x00000004ed247c23 */ /* 0x004fe200080100f7 */
[CC--:B------:R-:W-:Y:S01]  /*14c60*/  ISETP.GE.AND P2, PT, R236.reuse, R3.reuse, PT ;  /* 0x00000003ec00720c */ /* 0x0c0fe20003f46270 */
[----:B------:R-:W-:Y:S01]  /*14c70*/  IMAD.U32 R247, RZ, RZ, UR6 ;  /* 0x00000006fff77e24 */ /* 0x000fe2000f8e00ff */
[-C--:B------:R-:W-:Y:S02]  /*14c80*/  ISETP.GE.AND P3, PT, R236, R2.reuse, PT ;  /* 0x00000002ec00720c */ /* 0x080fe40003f66270 */
[----:B------:R-:W-:Y:S01]  /*14c90*/  FSEL R139, R41, -INF , !P2 ;  /* 0xff800000298b7808 */ /* 0x000fe20005000000 */
[----:B------:R-:W-:Y:S01]  /*14ca0*/  I2F R146, R145 ;  /* 0x0000009100927306 */ /* 0x000fe20000201400 */
[----:B------:R-:W-:Y:S01]  /*14cb0*/  FSEL R37, R37, -INF , !P3 ;  /* 0xff80000025257808 */ /* 0x000fe20005800000 */
[C---:B----4-:R-:W-:Y:S01]  /*14cc0*/  FFMA.FTZ R41, R136.reuse, UR4, R251 ;  /* 0x0000000488297c23 */ /* 0x050fe200080100fb */
[CC--:B------:R-:W-:Y:S01]  /*14cd0*/  ISETP.GE.AND P3, PT, R137.reuse, R2.reuse, PT ;  /* 0x000000028900720c */ /* 0x0c0fe20003f66270 */
[----:B------:R-:W-:Y:S01]  /*14ce0*/  FFMA.FTZ R44, R136, UR4, R249 ;  /* 0x00000004882c7c23 */ /* 0x000fe200080100f9 */
[-C--:B------:R-:W-:Y:S01]  /*14cf0*/  ISETP.GE.AND P2, PT, R137, R3.reuse, PT ;  /* 0x000000038900720c */ /* 0x080fe20003f46270 */
[----:B------:R-:W-:Y:S01]  /*14d00*/  FMUL.FTZ R136, R87, c[0x0][0x2ec] ;  /* 0x0000bb0057887a20 */ /* 0x000fe20000410000 */
[----:B------:R-:W-:Y:S01]  /*14d10*/  FSEL R41, R41, -INF , !P3 ;  /* 0xff80000029297808 */ /* 0x000fe20005800000 */
[----:B-1----:R-:W-:Y:S01]  /*14d20*/  FFMA.FTZ R17, R213, UR4, R248 ;  /* 0x00000004d5117c23 */ /* 0x002fe200080100f8 */
[----:B------:R-:W1:Y:S01]  /*14d30*/  MUFU.TANH R127, R127 ;  /* 0x0000007f007f7308 */ /* 0x000e620000002400 */
[----:B------:R-:W-:Y:S01]  /*14d40*/  IMAD.MOV.U32 R248, RZ, RZ, R33 ;  /* 0x000000fffff87224 */ /* 0x000fe200078e0021 */
[-C--:B------:R-:W-:Y:S01]  /*14d50*/  ISETP.GE.AND P3, PT, R240, R3.reuse, PT ;  /* 0x00000003f000720c */ /* 0x080fe20003f66270 */
[----:B------:R-:W-:Y:S01]  /*14d60*/  FFMA.FTZ R33, R225, UR4, R40 ;  /* 0x00000004e1217c23 */ /* 0x000fe20008010028 */
[----:B------:R-:W-:Y:S01]  /*14d70*/  FSEL R17, R17, -INF , !P6 ;  /* 0xff80000011117808 */ /* 0x000fe20007000000 */
[----:B---3--:R-:W-:Y:S01]  /*14d80*/  FFMA.FTZ R20, R237, UR4, R20 ;  /* 0x00000004ed147c23 */ /* 0x008fe20008010014 */
[-C--:B------:R-:W-:Y:S01]  /*14d90*/  ISETP.GE.AND P6, PT, R226, R3.reuse, PT ;  /* 0x00000003e200720c */ /* 0x080fe20003fc6270 */
[----:B------:R-:W-:Y:S01]  /*14da0*/  IMAD.U32 R237, RZ, RZ, UR6 ;  /* 0x00000006ffed7e24 */ /* 0x000fe2000f8e00ff */
[----:B------:R-:W2:Y:S01]  /*14db0*/  I2F R185, R188 ;  /* 0x000000bc00b97306 */ /* 0x000ea20000201400 */
[----:B------:R-:W-:Y:S01]  /*14dc0*/  FSEL R40, R7, -INF , !P4 ;  /* 0xff80000007287808 */ /* 0x000fe20006000000 */
[----:B------:R-:W-:Y:S01]  /*14dd0*/  IMAD.U32 R7, RZ, RZ, UR6 ;  /* 0x00000006ff077e24 */ /* 0x000fe2000f8e00ff */
[----:B------:R-:W-:Y:S01]  /*14de0*/  FSEL R13, R13, -INF , !P6 ;  /* 0xff8000000d0d7808 */ /* 0x000fe20007000000 */
[----:B------:R-:W-:Y:S01]  /*14df0*/  IMAD.U32 R249, RZ, RZ, UR6 ;  /* 0x00000006fff97e24 */ /* 0x000fe2000f8e00ff */
[-C--:B------:R-:W-:Y:S01]  /*14e00*/  ISETP.GE.AND P6, PT, R232, R3.reuse, PT ;  /* 0x00000003e800720c */ /* 0x080fe20003fc6270 */
[----:B------:R-:W-:Y:S01]  /*14e10*/  IMAD.U32 R251, RZ, RZ, UR6 ;  /* 0x00000006fffb7e24 */ /* 0x000fe2000f8e00ff */
[----:B------:R-:W-:Y:S01]  /*14e20*/  FSEL R44, R44, -INF , !P2 ;  /* 0xff8000002c2c7808 */ /* 0x000fe20005000000 */
[----:B------:R-:W3:Y:S01]  /*14e30*/  I2F R147, R240 ;  /* 0x000000f000937306 */ /* 0x000ee20000201400 */
[----:B------:R-:W-:Y:S01]  /*14e40*/  FSEL R141, R42, -INF , !P6 ;  /* 0xff8000002a8d7808 */ /* 0x000fe20007000000 */
[----:B------:R-:W-:Y:S01]  /*14e50*/  FFMA.FTZ R42, R142, UR4, R43 ;  /* 0x000000048e2a7c23 */ /* 0x000fe2000801002b */
[----:B------:R-:W-:Y:S01]  /*14e60*/  ISETP.GE.AND P6, PT, R238, R3, PT ;  /* 0x00000003ee00720c */ /* 0x000fe20003fc6270 */
[----:B-1----:R-:W-:Y:S01]  /*14e70*/  FFMA.FTZ R146, R146, UR4, R127 ;  /* 0x0000000492927c23 */ /* 0x002fe2000801007f */
[----:B------:R-:W-:Y:S01]  /*14e80*/  LOP3.LUT R127, R7, 0xa8, R186, 0xfe, !PT ;  /* 0x000000a8077f7812 */ /* 0x000fe200078efeba */
[----:B------:R-:W-:Y:S01]  /*14e90*/  IMAD.U32 R43, RZ, RZ, UR6 ;  /* 0x00000006ff2b7e24 */ /* 0x000fe2000f8e00ff */
[-C--:B------:R-:W-:Y:S01]  /*14ea0*/  ISETP.GE.AND P2, PT, R240, R2.reuse, PT ;  /* 0x00000002f000720c */ /* 0x080fe20003f46270 */
[----:B------:R-:W1:Y:S01]  /*14eb0*/  MUFU.TANH R5, R5 ;  /* 0x0000000500057308 */ /* 0x000e620000002400 */
[----:B--2---:R-:W-:Y:S01]  /*14ec0*/  FFMA.FTZ R27, R185, UR4, R242 ;  /* 0x00000004b91b7c23 */ /* 0x004fe200080100f2 */
[----:B------:R-:W-:Y:S01]  /*14ed0*/  ISETP.GE.AND P4, PT, R241, R2, PT ;  /* 0x00000002f100720c */ /* 0x000fe20003f86270 */
[----:B------:R-:W-:Y:S01]  /*14ee0*/  FFMA.FTZ R132, R185, UR4, R244 ;  /* 0x00000004b9847c23 */ /* 0x000fe200080100f4 */
[----:B------:R-:W-:-:S02]  /*14ef0*/  LOP3.LUT R234, R43, 0x98, R186, 0xfe, !PT ;  /* 0x000000982bea7812 */ /* 0x000fc400078efeba */
[----:B------:R-:W-:Y:S02]  /*14f00*/  FSEL R27, R27, -INF , !P5 ;  /* 0xff8000001b1b7808 */ /* 0x000fe40006800000 */
[----:B------:R2:W-:Y:S01]  /*14f10*/  MUFU.TANH R103, R97 ;  /* 0x0000006100677308 */ /* 0x0005e20000002400 */
[----:B---3--:R-:W-:Y:S01]  /*14f20*/  FFMA.FTZ R7, R147, UR4, R121 ;  /* 0x0000000493077c23 */ /* 0x008fe20008010079 */
[-C--:B------:R-:W-:Y:S02]  /*14f30*/  ISETP.GE.AND P5, PT, R222, R2.reuse, PT ;  /* 0x00000002de00720c */ /* 0x080fe40003fa6270 */
[----:B------:R-:W-:Y:S02]  /*14f40*/  FSEL R132, R132, -INF , !P1 ;  /* 0xff80000084847808 */ /* 0x000fe40004800000 */
[----:B------:R-:W-:Y:S01]  /*14f50*/  FSEL R7, R7, -INF , !P3 ;  /* 0xff80000007077808 */ /* 0x000fe20005800000 */
[----:B-1----:R-:W-:Y:S01]  /*14f60*/  FFMA.FTZ R5, R138, UR4, R5 ;  /* 0x000000048a057c23 */ /* 0x002fe20008010005 */
[----:B------:R-:W-:Y:S01]  /*14f70*/  LOP3.LUT R138, R43, 0xa0, R186, 0xfe, !PT ;  /* 0x000000a02b8a7812 */ /* 0x000fe200078efeba */
[----:B------:R-:W1:Y:S01]  /*14f80*/  MUFU.TANH R38, R38 ;  /* 0x0000002600267308 */ /* 0x000e620000002400 */
[----:B------:R-:W-:-:S02]  /*14f90*/  ISETP.GE.AND P3, PT, R246, R2, PT ;  /* 0x00000002f600720c */ /* 0x000fc40003f66270 */
[----:B------:R-:W-:Y:S02]  /*14fa0*/  FSEL R122, R122, -INF , !P5 ;  /* 0xff8000007a7a7808 */ /* 0x000fe40006800000 */
[----:B------:R-:W-:Y:S02]  /*14fb0*/  ISETP.GE.AND P5, PT, R226, R2, PT ;  /* 0x00000002e200720c */ /* 0x000fe40003fa6270 */
[----:B--2---:R-:W-:Y:S01]  /*14fc0*/  FSEL R97, R20, -INF , !P6 ;  /* 0xff80000014617808 */ /* 0x004fe20007000000 */
[----:B------:R-:W-:Y:S01]  /*14fd0*/  MUFU.TANH R111, R111 ;  /* 0x0000006f006f7308 */ /* 0x000fe20000002400 */
[----:B------:R-:W-:Y:S01]  /*14fe0*/  ISETP.GE.AND P6, PT, R239, R3, PT ;  /* 0x00000003ef00720c */ /* 0x000fe20003fc6270 */
[----:B------:R-:W-:Y:S01]  /*14ff0*/  IMAD.U32 R239, RZ, RZ, UR6 ;  /* 0x00000006ffef7e24 */ /* 0x000fe2000f8e00ff */
[----:B------:R-:W-:Y:S02]  /*15000*/  FSEL R33, R33, -INF , !P5 ;  /* 0xff80000021217808 */ /* 0x000fe40006800000 */
[----:B------:R-:W-:-:S02]  /*15010*/  FSEL R43, R5, -INF , !P6 ;  /* 0xff800000052b7808 */ /* 0x000fc40007000000 */
[----:B------:R-:W-:Y:S01]  /*15020*/  ISETP.GE.AND P6, PT, R246, R3, PT ;  /* 0x00000003f600720c */ /* 0x000fe20003fc6270 */
[----:B------:R-:W-:Y:S01]  /*15030*/  I2F R144, R145 ;  /* 0x0000009100907306 */ /* 0x000fe20000201400 */
[-C--:B------:R-:W-:Y:S01]  /*15040*/  ISETP.GE.AND P5, PT, R232, R2.reuse, PT ;  /* 0x00000002e800720c */ /* 0x080fe20003fa6270 */
[----:B-1----:R-:W-:Y:S01]  /*15050*/  FFMA.FTZ R38, R227, UR4, R38 ;  /* 0x00000004e3267c23 */ /* 0x002fe20008010026 */
[-C--:B------:R-:W-:Y:S01]  /*15060*/  ISETP.GE.AND P1, PT, R224, R2.reuse, PT ;  /* 0x00000002e000720c */ /* 0x080fe20003f26270 */
[----:B------:R-:W-:Y:S01]  /*15070*/  FMUL.FTZ R232, R91, c[0x0][0x2ec] ;  /* 0x0000bb005be87a20 */ /* 0x000fe20000410000 */
[----:B------:R-:W-:Y:S02]  /*15080*/  FSEL R34, R34, -INF , !P5 ;  /* 0xff80000022227808 */ /* 0x000fe40006800000 */
[----:B------:R-:W-:Y:S01]  /*15090*/  ISETP.GE.AND P5, PT, R238, R2, PT ;  /* 0x00000002ee00720c */ /* 0x000fe20003fa6270 */
[----:B------:R-:W1:Y:S01]  /*150a0*/  I2F R246, R246 ;  /* 0x000000f600f67306 */ /* 0x000e620000201400 */
[----:B------:R-:W-:-:S02]  /*150b0*/  FSEL R120, R120, -INF , !P1 ;  /* 0xff80000078787808 */ /* 0x000fc40004800000 */
[-C--:B------:R-:W-:Y:S02]  /*150c0*/  ISETP.GE.AND P1, PT, R228, R2.reuse, PT ;  /* 0x00000002e400720c */ /* 0x080fe40003f26270 */
[----:B------:R-:W-:Y:S02]  /*150d0*/  FSEL R36, R36, -INF , !P5 ;  /* 0xff80000024247808 */ /* 0x000fe40006800000 */
[----:B------:R-:W-:Y:S01]  /*150e0*/  ISETP.GE.AND P5, PT, R145, R3, PT ;  /* 0x000000039100720c */ /* 0x000fe20003fa6270 */
[----:B------:R-:W2:Y:S01]  /*150f0*/  MUFU.TANH R125, R125 ;  /* 0x0000007d007d7308 */ /* 0x000ea20000002400 */
[----:B------:R-:W-:Y:S02]  /*15100*/  FSEL R32, R38, -INF , !P1 ;  /* 0xff80000026207808 */ /* 0x000fe40004800000 */
[----:B------:R-:W-:Y:S01]  /*15110*/  ISETP.GE.AND P1, PT, R235, R2, PT ;  /* 0x00000002eb00720c */ /* 0x000fe20003f26270 */
[----:B------:R-:W-:Y:S01]  /*15120*/  IMAD.U32 R235, RZ, RZ, UR6 ;  /* 0x00000006ffeb7e24 */ /* 0x000fe2000f8e00ff */
[----:B------:R-:W-:-:S02]  /*15130*/  IADD3 R188, R178, 0x39, RZ ;  /* 0x00000039b2bc7810 */ /* 0x000fc40007ffe0ff */
[----:B------:R-:W-:Y:S01]  /*15140*/  IADD3 R185, R178, 0x59, RZ ;  /* 0x00000059b2b97810 */ /* 0x000fe20007ffe0ff */
[----:B------:R-:W3:Y:S01]  /*15150*/  MUFU.TANH R24, R24 ;  /* 0x0000001800187308 */ /* 0x000ee20000002400 */
[----:B-1----:R-:W-:Y:S01]  /*15160*/  FFMA.FTZ R111, R246, UR4, R111 ;  /* 0x00000004f66f7c23 */ /* 0x002fe2000801006f */
[C---:B------:R-:W-:Y:S02]  /*15170*/  IADD3 R246, R178.reuse, 0x31, RZ ;  /* 0x00000031b2f67810 */ /* 0x040fe40007ffe0ff */
[C---:B------:R-:W-:Y:S02]  /*15180*/  IADD3 R226, R178.reuse, 0x69, RZ ;  /* 0x00000069b2e27810 */ /* 0x040fe40007ffe0ff */
[----:B------:R-:W-:Y:S02]  /*15190*/  IADD3 R91, R178, 0x1, RZ ;  /* 0x00000001b25b7810 */ /* 0x000fe40007ffe0ff */
[----:B------:R-:W-:Y:S01]  /*151a0*/  I2F R175, R241 ;  /* 0x000000f100af7306 */ /* 0x000fe20000201400 */
[----:B--2---:R-:W-:Y:S01]  /*151b0*/  FFMA.FTZ R5, R144, UR4, R125 ;  /* 0x0000000490057c23 */ /* 0x004fe2000801007d */
[----:B------:R-:W-:-:S02]  /*151c0*/  LOP3.LUT R231, R231, 0x80, R186, 0xfe, !PT ;  /* 0x00000080e7e77812 */ /* 0x000fc400078efeba */
[----:B------:R-:W-:Y:S02]  /*151d0*/  LOP3.LUT R235, R235, 0x90, R186, 0xfe, !PT ;  /* 0x00000090ebeb7812 */ /* 0x000fe400078efeba */
[----:B------:R-:W-:Y:S02]  /*151e0*/  FSEL R5, R5, -INF , !P5 ;  /* 0xff80000005057808 */ /* 0x000fe40006800000 */
[----:B------:R-:W1:Y:S01]  /*151f0*/  MUFU.TANH R119, R119 ;  /* 0x0000007700777308 */ /* 0x000e620000002400 */
[----:B---3--:R-:W-:Y:S01]  /*15200*/  FFMA.FTZ R24, R233, UR4, R24 ;  /* 0x00000004e9187c23 */ /* 0x008fe20008010018 */
[----:B------:R-:W-:Y:S01]  /*15210*/  ISETP.GE.AND P5, PT, R217, R3, PT ;  /* 0x00000003d900720c */ /* 0x000fe20003fa6270 */
[----:B------:R-:W-:Y:S01]  /*15220*/  IMAD.U32 R233, RZ, RZ, UR6 ;  /* 0x00000006ffe97e24 */ /* 0x000fe2000f8e00ff */
[----:B------:R-:W-:Y:S02]  /*15230*/  LOP3.LUT R239, R239, 0xd8, R186, 0xfe, !PT ;  /* 0x000000d8efef7812 */ /* 0x000fe400078efeba */
[----:B------:R-:W-:-:S02]  /*15240*/  FSEL R38, R24, -INF , !P1 ;  /* 0xff80000018267808 */ /* 0x000fc40004800000 */
[----:B------:R-:W2:Y:S01]  /*15250*/  MUFU.TANH R219, R219 ;  /* 0x000000db00db7308 */ /* 0x000ea20000002400 */
[-C--:B------:R-:W-:Y:S01]  /*15260*/  ISETP.GE.AND P1, PT, R143, R2.reuse, PT ;  /* 0x000000028f00720c */ /* 0x080fe20003f26270 */
[----:B------:R-:W-:Y:S01]  /*15270*/  IMAD.U32 R143, RZ, RZ, UR6 ;  /* 0x00000006ff8f7e24 */ /* 0x000fe2000f8e00ff */
[----:B------:R-:W-:Y:S02]  /*15280*/  LOP3.LUT R233, R233, 0x88, R186, 0xfe, !PT ;  /* 0x00000088e9e97812 */ /* 0x000fe400078efeba */
[----:B------:R-:W-:Y:S02]  /*15290*/  FSEL R42, R42, -INF , !P1 ;  /* 0xff8000002a2a7808 */ /* 0x000fe40004800000 */
[----:B------:R-:W-:Y:S01]  /*152a0*/  @P5 LOP3.LUT R0, R0, 0x1, RZ, 0xfc, !PT ;  /* 0x0000000100005812 */ /* 0x000fe200078efcff */
[----:B------:R3:W-:Y:S01]  /*152b0*/  I2F R173, R241 ;  /* 0x000000f100ad7306 */ /* 0x0007e20000201400 */
[----:B-1----:R-:W-:Y:S01]  /*152c0*/  FFMA.FTZ R24, R175, UR4, R119 ;  /* 0x00000004af187c23 */ /* 0x002fe20008010077 */
[-C--:B------:R-:W-:Y:S01]  /*152d0*/  ISETP.GE.AND P5, PT, R180, R2.reuse, PT ;  /* 0x00000002b400720c */ /* 0x080fe20003fa6270 */
[----:B------:R-:W-:Y:S01]  /*152e0*/  IMAD.U32 R175, RZ, RZ, UR6 ;  /* 0x00000006ffaf7e24 */ /* 0x000fe2000f8e00ff */
[----:B------:R-:W-:-:S02]  /*152f0*/  ISETP.GE.AND P1, PT, R145, R2, PT ;  /* 0x000000029100720c */ /* 0x000fc40003f26270 */
[----:B------:R-:W-:Y:S02]  /*15300*/  FSEL R24, R24, -INF , !P4 ;  /* 0xff80000018187808 */ /* 0x000fe40006000000 */
[----:B------:R-:W1:Y:S01]  /*15310*/  MUFU.TANH R117, R117 ;  /* 0x0000007500757308 */ /* 0x000e620000002400 */
[----:B--2---:R-:W-:Y:S01]  /*15320*/  FFMA.FTZ R219, R130, UR4, R219 ;  /* 0x0000000482db7c23 */ /* 0x004fe200080100db */
[-C--:B------:R-:W-:Y:S02]  /*15330*/  ISETP.GE.AND P4, PT, R188, R3.reuse, PT ;  /* 0x00000003bc00720c */ /* 0x080fe40003f86270 */
[----:B------:R-:W-:Y:S02]  /*15340*/  FSEL R236, R146, -INF , !P1 ;  /* 0xff80000092ec7808 */ /* 0x000fe40004800000 */
[----:B------:R-:W-:Y:S02]  /*15350*/  FSEL R238, R219, -INF , !P0 ;  /* 0xff800000dbee7808 */ /* 0x000fe40004000000 */
[----:B------:R2:W-:Y:S01]  /*15360*/  I2F R172, R240 ;  /* 0x000000f000ac7306 */ /* 0x0005e20000201400 */
[----:B------:R-:W-:Y:S01]  /*15370*/  ISETP.GE.AND P0, PT, R241, R3, PT ;  /* 0x00000003f100720c */ /* 0x000fe20003f06270 */
[----:B---3--:R-:W-:Y:S01]  /*15380*/  IMAD.U32 R241, RZ, RZ, UR6 ;  /* 0x00000006fff17e24 */ /* 0x008fe2000f8e00ff */
[----:B------:R-:W-:-:S02]  /*15390*/  ISETP.GE.AND P1, PT, R217, R2, PT ;  /* 0x00000002d900720c */ /* 0x000fc40003f26270 */
[--C-:B------:R-:W-:Y:S02]  /*153a0*/  LOP3.LUT R143, R143, 0x78, R186.reuse, 0xfe, !PT ;  /* 0x000000788f8f7812 */ /* 0x100fe400078efeba */
[----:B------:R-:W-:Y:S01]  /*153b0*/  FSEL R146, R111, -INF , !P3 ;  /* 0xff8000006f927808 */ /* 0x000fe20005800000 */
[----:B------:R-:W3:Y:S01]  /*153c0*/  MUFU.TANH R123, R123 ;  /* 0x0000007b007b7308 */ /* 0x000ee20000002400 */
[----:B------:R-:W-:Y:S01]  /*153d0*/  IMAD.U32 R111, RZ, RZ, UR6 ;  /* 0x00000006ff6f7e24 */ /* 0x000fe2000f8e00ff */
[----:B------:R-:W-:Y:S02]  /*153e0*/  ISETP.GE.AND P3, PT, R133, R2, PT ;  /* 0x000000028500720c */ /* 0x000fe40003f66270 */
[--C-:B------:R-:W-:Y:S02]  /*153f0*/  LOP3.LUT R175, R175, 0xc8, R186.reuse, 0xfe, !PT ;  /* 0x000000c8afaf7812 */ /* 0x100fe400078efeba */
[--C-:B------:R-:W-:Y:S02]  /*15400*/  LOP3.LUT R237, R237, 0xd0, R186.reuse, 0xfe, !PT ;  /* 0x000000d0eded7812 */ /* 0x100fe400078efeba */
[----:B------:R-:W-:Y:S01]  /*15410*/  I2F R174, R217 ;  /* 0x000000d900ae7306 */ /* 0x000fe20000201400 */
[----:B--2---:R-:W-:Y:S01]  /*15420*/  FMUL.FTZ R240, R85, c[0x0][0x2ec] ;  /* 0x0000bb0055f07a20 */ /* 0x004fe20000410000 */
[--C-:B------:R-:W-:Y:S01]  /*15430*/  LOP3.LUT R241, R241, 0xe8, R186.reuse, 0xfe, !PT ;  /* 0x000000e8f1f17812 */ /* 0x100fe200078efeba */
[----:B------:R-:W-:Y:S01]  /*15440*/  IMAD.U32 R85, RZ, RZ, UR6 ;  /* 0x00000006ff557e24 */ /* 0x000fe2000f8e00ff */
[----:B------:R-:W-:-:S02]  /*15450*/  LOP3.LUT R249, R249, 0x30, R186, 0xfe, !PT ;  /* 0x00000030f9f97812 */ /* 0x000fc400078efeba */
[--C-:B------:R-:W-:Y:S02]  /*15460*/  LOP3.LUT R251, R251, 0x40, R186.reuse, 0xfe, !PT ;  /* 0x00000040fbfb7812 */ /* 0x100fe400078efeba */
[----:B------:R-:W2:Y:S01]  /*15470*/  MUFU.TANH R115, R115 ;  /* 0x0000007300737308 */ /* 0x000ea20000002400 */
[--C-:B------:R-:W-:Y:S01]  /*15480*/  LOP3.LUT R147, R85, 0xb0, R186.reuse, 0xfe, !PT ;  /* 0x000000b055937812 */ /* 0x100fe200078efeba */
[----:B-1----:R-:W-:Y:S01]  /*15490*/  FFMA.FTZ R85, R173, UR4, R117 ;  /* 0x00000004ad557c23 */ /* 0x002fe20008010075 */
[----:B------:R-:W-:Y:S01]  /*154a0*/  LOP3.LUT R247, R247, 0x38, R186, 0xfe, !PT ;  /* 0x00000038f7f77812 */ /* 0x000fe200078efeba */
[----:B---3--:R-:W-:Y:S02]  /*154b0*/  FFMA.FTZ R20, R172, UR4, R123 ;  /* 0x00000004ac147c23 */ /* 0x008fe4000801007b */
[----:B------:R-:W-:Y:S01]  /*154c0*/  IMAD.U32 R117, RZ, RZ, UR6 ;  /* 0x00000006ff757e24 */ /* 0x000fe2000f8e00ff */
[----:B------:R-:W-:Y:S01]  /*154d0*/  FSEL R85, R85, -INF , !P0 ;  /* 0xff80000055557808 */ /* 0x000fe20004000000 */
[----:B------:R-:W-:Y:S01]  /*154e0*/  MUFU.TANH R109, R109 ;  /* 0x0000006d006d7308 */ /* 0x000fe20000002400 */
[----:B------:R-:W-:-:S02]  /*154f0*/  FSEL R20, R20, -INF , !P2 ;  /* 0xff80000014147808 */ /* 0x000fc40005000000 */
[-C--:B------:R-:W-:Y:S02]  /*15500*/  ISETP.GE.AND P0, PT, R180, R3.reuse, PT ;  /* 0x00000003b400720c */ /* 0x080fe40003f06270 */
[C---:B------:R-:W-:Y:S02]  /*15510*/  LOP3.LUT P2, RZ, R0.reuse, 0x1, RZ, 0xc0, !PT ;  /* 0x0000000100ff7812 */ /* 0x040fe4000784c0ff */
[----:B------:R-:W-:Y:S01]  /*15520*/  LOP3.LUT R0, R0, 0xfffffffe, RZ, 0xc0, !PT ;  /* 0xfffffffe00007812 */ /* 0x000fe200078ec0ff */
[----:B------:R-:W1:Y:S01]  /*15530*/  I2F R250, R250 ;  /* 0x000000fa00fa7306 */ /* 0x000e620000201400 */
[----:B--2---:R-:W-:Y:S01]  /*15540*/  FFMA.FTZ R115, R174, UR4, R115 ;  /* 0x00000004ae737c23 */ /* 0x004fe20008010073 */
[----:B------:R-:W-:Y:S01]  /*15550*/  LOP3.LUT R117, R117, 0xc0, R186, 0xfe, !PT ;  /* 0x000000c075757812 */ /* 0x000fe200078efeba */
[----:B------:R-:W-:Y:S01]  /*15560*/  FMUL.FTZ R174, R81, c[0x0][0x2ec] ;  /* 0x0000bb0051ae7a20 */ /* 0x000fe20000410000 */
[----:B------:R-:W-:Y:S02]  /*15570*/  @P4 LOP3.LUT R0, R0, 0x1, RZ, 0xfc, !PT ;  /* 0x0000000100004812 */ /* 0x000fe400078efcff */
[----:B------:R-:W-:-:S02]  /*15580*/  ISETP.GE.AND P4, PT, R181, R3, PT ;  /* 0x00000003b500720c */ /* 0x000fc40003f86270 */
[----:B------:R-:W-:Y:S08]  /*15590*/  MUFU.TANH R105, R105 ;  /* 0x0000006900697308 */ /* 0x000ff00000002400 */
[----:B------:R-:W2:Y:S01]  /*155a0*/  I2F R246, R246 ;  /* 0x000000f600f67306 */ /* 0x000ea20000201400 */
[----:B-1----:R-:W-:Y:S02]  /*155b0*/  FFMA.FTZ R109, R250, UR4, R109 ;  /* 0x00000004fa6d7c23 */ /* 0x002fe4000801006d */
[----:B------:R-:W-:-:S02]  /*155c0*/  FMUL.FTZ R250, R79, c[0x0][0x2ec] ;  /* 0x0000bb004ffa7a20 */ /* 0x000fc40000410000 */
[----:B------:R-:W-:Y:S01]  /*155d0*/  IMAD.U32 R79, RZ, RZ, UR6 ;  /* 0x00000006ff4f7e24 */ /* 0x000fe2000f8e00ff */
[----:B------:R-:W-:Y:S02]  /*155e0*/  FSEL R81, R109, -INF , !P6 ;  /* 0xff8000006d517808 */ /* 0x000fe40007000000 */
[----:B------:R-:W-:Y:S01]  /*155f0*/  MUFU.TANH R93, R93 ;  /* 0x0000005d005d7308 */ /* 0x000fe20000002400 */
[C---:B------:R-:W-:Y:S02]  /*15600*/  LOP3.LUT P6, RZ, R0.reuse, 0x1, RZ, 0xc0, !PT ;  /* 0x0000000100ff7812 */ /* 0x040fe400078cc0ff */
[----:B------:R-:W-:-:S05]  /*15610*/  LOP3.LUT R0, R0, 0xfffffffe, RZ, 0xc0, !PT ;  /* 0xfffffffe00007812 */ /* 0x000fca00078ec0ff */
[----:B------:R-:W1:Y:S01]  /*15620*/  I2F R190, R133 ;  /* 0x0000008500be7306 */ /* 0x000e620000201400 */
[----:B--2---:R-:W-:-:S05]  /*15630*/  FFMA.FTZ R105, R246, UR4, R105 ;  /* 0x00000004f6697c23 */ /* 0x004fca0008010069 */
[----:B------:R-:W-:Y:S02]  /*15640*/  FSEL R109, R105, -INF , !P0 ;  /* 0xff800000696d7808 */ /* 0x000fe40004000000 */
[----:B------:R-:W-:Y:S01]  /*15650*/  MUFU.TANH R95, R95 ;  /* 0x0000005f005f7308 */ /* 0x000fe20000002400 */
[----:B------:R-:W-:-:S07]  /*15660*/  ISETP.GE.AND P0, PT, R133, R3, PT ;  /* 0x000000038500720c */ /* 0x000fce0003f06270 */
[----:B------:R-:W2:Y:S01]  /*15670*/  I2F R224, R133 ;  /* 0x0000008500e07306 */ /* 0x000ea20000201400 */
[----:B-1----:R-:W-:Y:S02]  /*15680*/  FFMA.FTZ R93, R190, UR4, R93 ;  /* 0x00000004be5d7c23 */ /* 0x002fe4000801005d */
[----:B------:R-:W-:Y:S02]  /*15690*/  FMUL.FTZ R190, R77, c[0x0][0x2ec] ;  /* 0x0000bb004dbe7a20 */ /* 0x000fe40000410000 */
[----:B------:R-:W-:-:S03]  /*156a0*/  IMAD.U32 R77, RZ, RZ, UR6 ;  /* 0x00000006ff4d7e24 */ /* 0x000fc6000f8e00ff */
[----:B------:R-:W-:Y:S08]  /*156b0*/  MUFU.TANH R107, R107 ;  /* 0x0000006b006b7308 */ /* 0x000ff00000002400 */
[----:B------:R-:W-:Y:S01]  /*156c0*/  MUFU.TANH R101, R101 ;  /* 0x0000006500657308 */ /* 0x000fe20000002400 */
[----:B--2---:R-:W-:Y:S01]  /*156d0*/  FFMA.FTZ R95, R224, UR4, R95 ;  /* 0x00000004e05f7c23 */ /* 0x004fe2000801005f */
[----:B------:R-:W-:Y:S01]  /*156e0*/  LOP3.LUT R224, R77, 0x10, R186, 0xfe, !PT ;  /* 0x000000104de07812 */ /* 0x000fe200078efeba */
[----:B------:R-:W-:Y:S01]  /*156f0*/  IMAD.U32 R133, RZ, RZ, UR6 ;  /* 0x00000006ff857e24 */ /* 0x000fe2000f8e00ff */
[----:B------:R-:W-:Y:S01]  /*15700*/  FSEL R77, R93, -INF , !P0 ;  /* 0xff8000005d4d7808 */ /* 0x000fe20004000000 */
[----:B------:R-:W-:Y:S01]  /*15710*/  IMAD.U32 R93, RZ, RZ, UR6 ;  /* 0x00000006ff5d7e24 */ /* 0x000fe2000f8e00ff */
[----:B------:R-:W-:-:S02]  /*15720*/  ISETP.GE.AND P0, PT, R226, R3, PT ;  /* 0x00000003e200720c */ /* 0x000fc40003f06270 */
[----:B------:R1:W2:Y:S01]  /*15730*/  I2F R184, R180 ;  /* 0x000000b400b87306 */ /* 0x0002a20000201400 */
[--C-:B------:R-:W-:Y:S02]  /*15740*/  LOP3.LUT R133, R133, 0xf0, R186.reuse, 0xfe, !PT ;  /* 0x000000f085857812 */ /* 0x100fe400078efeba */
[----:B------:R-:W-:-:S05]  /*15750*/  LOP3.LUT R246, R93, 0x20, R186, 0xfe, !PT ;  /* 0x000000205df67812 */ /* 0x000fca00078efeba */
[----:B------:R-:W3:Y:S03]  /*15760*/  I2F R70, R188 ;  /* 0x000000bc00467306 */ /* 0x000ee60000201400 */
[----:B------:R-:W-:Y:S02]  /*15770*/  @P0 LOP3.LUT R0, R0, 0x1, RZ, 0xfc, !PT ;  /* 0x0000000100000812 */ /* 0x000fe400078efcff */
[----:B------:R-:W-:-:S03]  /*15780*/  ISETP.GE.AND P0, PT, R91, R3, PT ;  /* 0x000000035b00720c */ /* 0x000fc60003f06270 */
[----:B------:R4:W-:Y:S01]  /*15790*/  I2F R216, R217 ;  /* 0x000000d900d87306 */ /* 0x0009e20000201400 */
[----:B-1----:R-:W-:Y:S02]  /*157a0*/  FMUL.FTZ R180, R83, c[0x0][0x2ec] ;  /* 0x0000bb0053b47a20 */ /* 0x002fe40000410000 */
[----:B--2---:R-:W-:-:S05]  /*157b0*/  FFMA.FTZ R172, R184, UR4, R107 ;  /* 0x00000004b8ac7c23 */ /* 0x004fca000801006b */
[----:B------:R-:W1:Y:S01]  /*157c0*/  MUFU.TANH R113, R113 ;  /* 0x0000007100717308 */ /* 0x000e620000002400 */
[----:B---3--:R-:W-:Y:S01]  /*157d0*/  FFMA.FTZ R70, R70, UR4, R101 ;  /* 0x0000000446467c23 */ /* 0x008fe20008010065 */
[----:B------:R-:W-:Y:S02]  /*157e0*/  FSEL R172, R172, -INF , !P5 ;  /* 0xff800000acac7808 */ /* 0x000fe40006800000 */
[C---:B------:R-:W-:Y:S02]  /*157f0*/  ISETP.GE.AND P5, PT, R71.reuse, R2, PT ;  /* 0x000000024700720c */ /* 0x040fe40003fa6270 */
[----:B------:R-:W-:Y:S02]  /*15800*/  FSEL R83, R70, -INF , !P6 ;  /* 0xff80000046537808 */ /* 0x000fe40007000000 */
[----:B------:R-:W-:Y:S01]  /*15810*/  MUFU.TANH R99, R99 ;  /* 0x0000006300637308 */ /* 0x000fe20000002400 */
[----:B------:R-:W-:Y:S01]  /*15820*/  ISETP.GE.AND P6, PT, R71, R3, PT ;  /* 0x000000034700720c */ /* 0x000fe20003fc6270 */
[----:B----4-:R-:W-:-:S05]  /*15830*/  IMAD.U32 R217, RZ, RZ, UR6 ;  /* 0x00000006ffd97e24 */ /* 0x010fca000f8e00ff */
[----:B------:R-:W-:Y:S01]  /*15840*/  LOP3.LUT R217, R217, 0xb8, R186, 0xfe, !PT ;  /* 0x000000b8d9d97812 */ /* 0x000fe200078efeba */
[----:B------:R-:W2:Y:S01]  /*15850*/  I2F R222, R181 ;  /* 0x000000b500de7306 */ /* 0x000ea20000201400 */
[----:B-1----:R-:W-:-:S05]  /*15860*/  FFMA.FTZ R113, R216, UR4, R113 ;  /* 0x00000004d8717c23 */ /* 0x002fca0008010071 */
[----:B------:R-:W-:Y:S02]  /*15870*/  FSEL R113, R113, -INF , !P2 ;  /* 0xff80000071717808 */ /* 0x000fe40005000000 */
[----:B------:R-:W1:Y:S01]  /*15880*/  I2F R179, R188 ;  /* 0x000000bc00b37306 */ /* 0x000e620000201400 */
[----:B------:R-:W-:-:S07]  /*15890*/  ISETP.GE.AND P2, PT, R188, R2, PT ;  /* 0x00000002bc00720c */ /* 0x000fce0003f46270 */
[----:B------:R-:W-:Y:S01]  /*158a0*/  I2F R218, R181 ;  /* 0x000000b500da7306 */ /* 0x000fe20000201400 */
[----:B--2---:R-:W-:-:S07]  /*158b0*/  FFMA.FTZ R99, R222, UR4, R99 ;  /* 0x00000004de637c23 */ /* 0x004fce0008010063 */
[----:B------:R-:W-:Y:S01]  /*158c0*/  I2F R183, R71 ;  /* 0x0000004700b77306 */ /* 0x000fe20000201400 */
[----:B-1----:R-:W-:Y:S01]  /*158d0*/  FFMA.FTZ R144, R179, UR4, R248 ;  /* 0x00000004b3907c23 */ /* 0x002fe200080100f8 */
[----:B------:R-:W-:Y:S02]  /*158e0*/  FSEL R188, R95, -INF , !P3 ;  /* 0xff8000005fbc7808 */ /* 0x000fe40005800000 */
[C---:B------:R-:W-:Y:S02]  /*158f0*/  ISETP.GE.AND P3, PT, R191.reuse, R2, PT ;  /* 0x00000002bf00720c */ /* 0x040fe40003f66270 */
[----:B------:R-:W-:Y:S02]  /*15900*/  FSEL R144, R144, -INF , !P2 ;  /* 0xff80000090907808 */ /* 0x000fe40005000000 */
[----:B------:R-:W-:Y:S01]  /*15910*/  I2F R182, R185 ;  /* 0x000000b900b67306 */ /* 0x000fe20000201400 */
[----:B------:R-:W-:Y:S02]  /*15920*/  ISETP.GE.AND P2, PT, R191, R3, PT ;  /* 0x00000003bf00720c */ /* 0x000fe40003f46270 */
[----:B------:R-:W-:-:S05]  /*15930*/  LOP3.LUT R248, R79, 0x40, R186, 0xfe, !PT ;  /* 0x000000404ff87812 */ /* 0x000fca00078efeba */
[----:B------:R-:W1:Y:S08]  /*15940*/  MUFU.TANH R232, R232 ;  /* 0x000000e800e87308 */ /* 0x000e700000002400 */
[----:B------:R2:W3:Y:S08]  /*15950*/  MUFU.TANH R119, R136 ;  /* 0x0000008800777308 */ /* 0x0004f00000002400 */
[----:B------:R-:W-:Y:S01]  /*15960*/  MUFU.TANH R89, R89 ;  /* 0x0000005900597308 */ /* 0x000fe20000002400 */
[----:B-1----:R-:W-:-:S05]  /*15970*/  FFMA.FTZ R183, R183, UR4, R232 ;  /* 0x00000004b7b77c23 */ /* 0x002fca00080100e8 */
[----:B------:R-:W-:Y:S02]  /*15980*/  FSEL R184, R183, -INF , !P5 ;  /* 0xff800000b7b87808 */ /* 0x000fe40006800000 */
[----:B------:R1:W4:Y:S01]  /*15990*/  I2F R242, R71 ;  /* 0x0000004700f27306 */ /* 0x0003220000201400 */
[----:B--2---:R-:W-:Y:S01]  /*159a0*/  FSEL R136, R115, -INF , !P1 ;  /* 0xff80000073887808 */ /* 0x004fe20004800000 */
[----:B---3--:R-:W-:Y:S01]  /*159b0*/  FFMA.FTZ R182, R182, UR4, R119 ;  /* 0x00000004b6b67c23 */ /* 0x008fe20008010077 */
[-C--:B------:R-:W-:Y:S02]  /*159c0*/  ISETP.GE.AND P1, PT, R181, R2.reuse, PT ;  /* 0x00000002b500720c */ /* 0x080fe40003f26270 */
[-C--:B------:R-:W-:Y:S02]  /*159d0*/  ISETP.GE.AND P5, PT, R91, R2.reuse, PT ;  /* 0x000000025b00720c */ /* 0x080fe40003fa6270 */
[----:B------:R-:W-:Y:S01]  /*159e0*/  FSEL R228, R99, -INF , !P1 ;  /* 0xff80000063e47808 */ /* 0x000fe20004800000 */
[----:B------:R-:W-:Y:S01]  /*159f0*/  I2F R135, R185 ;  /* 0x000000b900877306 */ /* 0x000fe20000201400 */
[----:B------:R-:W-:-:S04]  /*15a00*/  ISETP.GE.AND P1, PT, R185, R2, PT ;  /* 0x00000002b900720c */ /* 0x000fc80003f26270 */
[----:B------:R-:W-:Y:S02]  /*15a10*/  FSEL R182, R182, -INF , !P1 ;  /* 0xff800000b6b67808 */ /* 0x000fe40004800000 */
[-C--:B------:R-:W-:Y:S01]  /*15a20*/  ISETP.GE.AND P1, PT, R178, R3.reuse, PT ;  /* 0x00000003b200720c */ /* 0x080fe20003f26270 */
[----:B------:R-:W-:Y:S01]  /*15a30*/  I2F R213, R191 ;  /* 0x000000bf00d57306 */ /* 0x000fe20000201400 */
[----:B-1----:R-:W-:Y:S01]  /*15a40*/  FFMA.FTZ R71, R218, UR4, R103 ;  /* 0x00000004da477c23 */ /* 0x002fe20008010067 */
[C-C-:B------:R-:W-:Y:S01]  /*15a50*/  LOP3.LUT R103, R111.reuse, 0xf8, R186.reuse, 0xfe, !PT ;  /* 0x000000f86f677812 */ /* 0x140fe200078efeba */
[----:B----4-:R-:W-:Y:S01]  /*15a60*/  FFMA.FTZ R89, R242, UR4, R89 ;  /* 0x00000004f2597c23 */ /* 0x010fe20008010059 */
[----:B------:R-:W-:Y:S02]  /*15a70*/  LOP3.LUT R218, R111, 0x8, R186, 0xfe, !PT ;  /* 0x000000086fda7812 */ /* 0x000fe400078efeba */
[----:B------:R-:W-:Y:S02]  /*15a80*/  FSEL R71, R71, -INF , !P4 ;  /* 0xff80000047477808 */ /* 0x000fe40006000000 */
[----:B------:R-:W1:Y:S01]  /*15a90*/  MUFU.TANH R240, R240 ;  /* 0x000000f000f07308 */ /* 0x000e620000002400 */
[----:B------:R-:W-:-:S02]  /*15aa0*/  ISETP.GE.AND P4, PT, R185, R3, PT ;  /* 0x00000003b900720c */ /* 0x000fc40003f86270 */
[----:B------:R-:W-:Y:S02]  /*15ab0*/  FSEL R89, R89, -INF , !P6 ;  /* 0xff80000059597808 */ /* 0x000fe40007000000 */
[----:B------:R-:W-:Y:S02]  /*15ac0*/  ISETP.GE.AND P6, PT, R226, R2, PT ;  /* 0x00000002e200720c */ /* 0x000fe40003fc6270 */
[----:B------:R-:W-:Y:S01]  /*15ad0*/  LOP3.LUT R242, R93, 0x18, R186, 0xfe, !PT ;  /* 0x000000185df27812 */ /* 0x000fe200078efeba */
[----:B------:R-:W2:Y:S08]  /*15ae0*/  MUFU.TANH R174, R174 ;  /* 0x000000ae00ae7308 */ /* 0x000eb00000002400 */
[----:B------:R3:W-:Y:S01]  /*15af0*/  I2F R169, R178 ;  /* 0x000000b200a97306 */ /* 0x0007e20000201400 */
[----:B-1----:R-:W-:Y:S01]  /*15b00*/  FFMA.FTZ R111, R135, UR4, R240 ;  /* 0x00000004876f7c23 */ /* 0x002fe200080100f0 */
[----:B------:R-:W-:-:S04]  /*15b10*/  LOP3.LUT R240, R79, 0x30, R186, 0xfe, !PT ;  /* 0x000000304ff07812 */ /* 0x000fc800078efeba */
[----:B------:R-:W-:Y:S02]  /*15b20*/  FSEL R111, R111, -INF , !P4 ;  /* 0xff8000006f6f7808 */ /* 0x000fe40006000000 */
[----:B------:R-:W1:Y:S01]  /*15b30*/  MUFU.TANH R134, R134 ;  /* 0x0000008600867308 */ /* 0x000e620000002400 */
[----:B--2---:R-:W-:Y:S01]  /*15b40*/  FFMA.FTZ R119, R213, UR4, R174 ;  /* 0x00000004d5777c23 */ /* 0x004fe200080100ae */
[----:B------:R-:W-:-:S04]  /*15b50*/  ISETP.GE.AND P4, PT, R143, R3, PT ;  /* 0x000000038f00720c */ /* 0x000fc80003f86270 */
[----:B------:R-:W-:Y:S02]  /*15b60*/  FSEL R119, R119, -INF , !P2 ;  /* 0xff80000077777808 */ /* 0x000fe40005000000 */
[----:B------:R-:W-:Y:S01]  /*15b70*/  I2F R223, R191 ;  /* 0x000000bf00df7306 */ /* 0x000fe20000201400 */
[----:B---3--:R-:W-:Y:S02]  /*15b80*/  LOP3.LUT R178, R79, 0x38, R186, 0xfe, !PT ;  /* 0x000000384fb27812 */ /* 0x008fe400078efeba */
[----:B------:R-:W-:-:S05]  /*15b90*/  ISETP.GE.AND P2, PT, R143, R2, PT ;  /* 0x000000028f00720c */ /* 0x000fca0003f46270 */
[----:B------:R-:W2:Y:S01]  /*15ba0*/  MUFU.TANH R180, R180 ;  /* 0x000000b400b47308 */ /* 0x000ea20000002400 */
[----:B-1----:R-:W-:-:S07]  /*15bb0*/  FFMA.FTZ R134, R169, UR4, R134 ;  /* 0x00000004a9867c23 */ /* 0x002fce0008010086 */
[----:B------:R-:W-:Y:S08]  /*15bc0*/  I2F R225, R226 ;  /* 0x000000e200e17306 */ /* 0x000ff00000201400 */
[----:B------:R-:W-:Y:S01]  /*15bd0*/  MUFU.TANH R190, R190 ;  /* 0x000000be00be7308 */ /* 0x000fe20000002400 */
[----:B--2---:R-:W-:Y:S02]  /*15be0*/  FFMA.FTZ R180, R223, UR4, R180 ;  /* 0x00000004dfb47c23 */ /* 0x004fe400080100b4 */
[----:B------:R-:W-:-:S03]  /*15bf0*/  IMAD.U32 R223, RZ, RZ, UR6 ;  /* 0x00000006ffdf7e24 */ /* 0x000fc6000f8e00ff */
[----:B------:R-:W-:Y:S02]  /*15c00*/  FSEL R216, R180, -INF , !P3 ;  /* 0xff800000b4d87808 */ /* 0x000fe40005800000 */
[----:B------:R-:W-:Y:S01]  /*15c10*/  MUFU.TANH R73, R73 ;  /* 0x0000004900497308 */ /* 0x000fe20000002400 */
[C---:B------:R-:W-:Y:S02]  /*15c20*/  LOP3.LUT P3, RZ, R0.reuse, 0x1, RZ, 0xc0, !PT ;  /* 0x0000000100ff7812 */ /* 0x040fe4000786c0ff */
[----:B------:R-:W-:Y:S02]  /*15c30*/  LOP3.LUT R0, R0, 0xfffffffe, RZ, 0xc0, !PT ;  /* 0xfffffffe00007812 */ /* 0x000fe400078ec0ff */
[----:B------:R-:W-:-:S03]  /*15c40*/  LOP3.LUT R223, R223, 0x10, R186, 0xfe, !PT ;  /* 0x00000010dfdf7812 */ /* 0x000fc600078efeba */
[----:B------:R-:W-:Y:S08]  /*15c50*/  MUFU.TANH R75, R75 ;  /* 0x0000004b004b7308 */ /* 0x000ff00000002400 */
[----:B------:R1:W-:Y:S08]  /*15c60*/  I2F R227, R226 ;  /* 0x000000e200e37306 */ /* 0x0003f00000201400 */
[----:B------:R-:W2:Y:S08]  /*15c70*/  I2F R230, R91 ;  /* 0x0000005b00e67306 */ /* 0x000eb00000201400 */
[----:B------:R3:W4:Y:S01]  /*15c80*/  I2F R244, R91 ;  /* 0x0000005b00f47306 */ /* 0x0007220000201400 */
[----:B-1----:R-:W-:-:S02]  /*15c90*/  LOP3.LUT R226, R79, 0x28, R186, 0xfe, !PT ;  /* 0x000000284fe27812 */ /* 0x002fc400078efeba */
[----:B------:R-:W-:Y:S02]  /*15ca0*/  FSEL R79, R134, -INF , !P1 ;  /* 0xff800000864f7808 */ /* 0x000fe40004800000 */
[----:B------:R-:W-:-:S03]  /*15cb0*/  ISETP.GE.AND P1, PT, R231, R2, PT ;  /* 0x00000002e700720c */ /* 0x000fc60003f26270 */
[----:B------:R-:W1:Y:S01]  /*15cc0*/  MUFU.TANH R250, R250 ;  /* 0x000000fa00fa7308 */ /* 0x000e620000002400 */
[----:B--2---:R-:W-:-:S05]  /*15cd0*/  FFMA.FTZ R73, R230, UR4, R73 ;  /* 0x00000004e6497c23 */ /* 0x004fca0008010049 */
[----:B------:R-:W-:Y:S02]  /*15ce0*/  FSEL R73, R73, -INF , !P0 ;  /* 0xff80000049497808 */ /* 0x000fe40004000000 */
[----:B------:R-:W-:Y:S01]  /*15cf0*/  MUFU.TANH R68, R68 ;  /* 0x0000004400447308 */ /* 0x000fe20000002400 */
[----:B---3--:R-:W-:Y:S01]  /*15d00*/  IMAD.U32 R91, RZ, RZ, UR6 ;  /* 0x00000006ff5b7e24 */ /* 0x008fe2000f8e00ff */
[----:B------:R-:W-:Y:S01]  /*15d10*/  ISETP.GE.AND P0, PT, R233, R3, PT ;  /* 0x00000003e900720c */ /* 0x000fe20003f06270 */
[----:B----4-:R-:W-:-:S03]  /*15d20*/  FFMA.FTZ R134, R244, UR4, R75 ;  /* 0x00000004f4867c23 */ /* 0x010fc6000801004b */
[C-C-:B------:R-:W-:Y:S02]  /*15d30*/  LOP3.LUT R230, R91.reuse, 0x50, R186.reuse, 0xfe, !PT ;  /* 0x000000505be67812 */ /* 0x140fe400078efeba */
[----:B------:R2:W3:Y:S01]  /*15d40*/  I2F R229, R143 ;  /* 0x0000008f00e57306 */ /* 0x0004e20000201400 */
[----:B------:R-:W-:Y:S02]  /*15d50*/  LOP3.LUT R244, R91, 0x58, R186, 0xfe, !PT ;  /* 0x000000585bf47812 */ /* 0x000fe400078efeba */
[----:B------:R-:W-:Y:S02]  /*15d60*/  FSEL R134, R134, -INF , !P5 ;  /* 0xff80000086867808 */ /* 0x000fe40006800000 */
[----:B------:R-:W-:-:S03]  /*15d70*/  ISETP.GE.AND P5, PT, R233, R2, PT ;  /* 0x00000002e900720c */ /* 0x000fc60003fa6270 */
[----:B------:R-:W4:Y:S08]  /*15d80*/  MUFU.TANH R69, R69 ;  /* 0x0000004500457308 */ /* 0x000f300000002400 */
[----:B------:R-:W-:Y:S01]  /*15d90*/  MUFU.TANH R65, R65 ;  /* 0x0000004100417308 */ /* 0x000fe20000002400 */
[----:B--2---:R-:W-:Y:S02]  /*15da0*/  FFMA.FTZ R143, R225, UR4, R190 ;  /* 0x00000004e18f7c23 */ /* 0x004fe400080100be */
[----:B-1----:R-:W-:Y:S01]  /*15db0*/  FFMA.FTZ R190, R227, UR4, R250 ;  /* 0x00000004e3be7c23 */ /* 0x002fe200080100fa */
[----:B------:R-:W-:Y:S01]  /*15dc0*/  LOP3.LUT R250, R91, 0x48, R186, 0xfe, !PT ;  /* 0x000000485bfa7812 */ /* 0x000fe200078efeba */
[----:B---3--:R-:W-:Y:S01]  /*15dd0*/  FFMA.FTZ R91, R229, UR4, R68 ;  /* 0x00000004e55b7c23 */ /* 0x008fe20008010044 */
[----:B------:R-:W-:Y:S01]  /*15de0*/  FSEL R143, R143, -INF , !P3 ;  /* 0xff8000008f8f7808 */ /* 0x000fe20005800000 */
[----:B------:R-:W-:Y:S01]  /*15df0*/  IMAD.U32 R227, RZ, RZ, UR6 ;  /* 0x00000006ffe37e24 */ /* 0x000fe2000f8e00ff */
[----:B------:R-:W1:Y:S01]  /*15e00*/  I2F R137, R231 ;  /* 0x000000e700897306 */ /* 0x000e620000201400 */
[----:B----4-:R-:W-:Y:S01]  /*15e10*/  FFMA.FTZ R180, R229, UR4, R69 ;  /* 0x00000004e5b47c23 */ /* 0x010fe20008010045 */
[----:B------:R-:W-:Y:S01]  /*15e20*/  ISETP.GE.AND P3, PT, R231, R3, PT ;  /* 0x00000003e700720c */ /* 0x000fe20003f66270 */
[----:B------:R-:W-:Y:S01]  /*15e30*/  IMAD.U32 R229, RZ, RZ, UR6 ;  /* 0x00000006ffe57e24 */ /* 0x000fe2000f8e00ff */
[----:B------:R-:W-:Y:S01]  /*15e40*/  FSEL R69, R91, -INF , !P4 ;  /* 0xff8000005b457808 */ /* 0x000fe20006000000 */
[----:B------:R-:W-:Y:S01]  /*15e50*/  IMAD.U32 R91, RZ, RZ, UR6 ;  /* 0x00000006ff5b7e24 */ /* 0x000fe2000f8e00ff */
[----:B------:R-:W-:-:S02]  /*15e60*/  FSEL R180, R180, -INF , !P2 ;  /* 0xff800000b4b47808 */ /* 0x000fc40005000000 */
[----:B------:R-:W-:Y:S01]  /*15e70*/  MUFU.TANH R60, R60 ;  /* 0x0000003c003c7308 */ /* 0x000fe20000002400 */
[-C--:B------:R-:W-:Y:S02]  /*15e80*/  ISETP.GE.AND P2, PT, R138, R2.reuse, PT ;  /* 0x000000028a00720c */ /* 0x080fe40003f46270 */
[----:B------:R-:W-:Y:S02]  /*15e90*/  LOP3.LUT R252, R91, 0x60, R186, 0xfe, !PT ;  /* 0x000000605bfc7812 */ /* 0x000fe400078efeba */
[----:B------:R-:W-:Y:S02]  /*15ea0*/  FSEL R190, R190, -INF , !P6 ;  /* 0xff800000bebe7808 */ /* 0x000fe40007000000 */
[----:B------:R-:W-:Y:S01]  /*15eb0*/  ISETP.GE.AND P6, PT, R235, R3, PT ;  /* 0x00000003eb00720c */ /* 0x000fe20003fc6270 */
[----:B------:R2:W-:Y:S01]  /*15ec0*/  I2F R142, R233 ;  /* 0x000000e9008e7306 */ /* 0x0005e20000201400 */
[----:B-1----:R-:W-:Y:S01]  /*15ed0*/  FFMA.FTZ R64, R137, UR4, R64 ;  /* 0x0000000489407c23 */ /* 0x002fe20008010040 */
[----:B------:R-:W-:Y:S01]  /*15ee0*/  ISETP.GE.AND P4, PT, R235, R2, PT ;  /* 0x00000002eb00720c */ /* 0x000fe20003f86270 */
[----:B------:R-:W-:Y:S01]  /*15ef0*/  FFMA.FTZ R174, R137, UR4, R65 ;  /* 0x0000000489ae7c23 */ /* 0x000fe20008010041 */
[----:B------:R-:W-:-:S02]  /*15f00*/  LOP3.LUT R227, R227, 0x18, R186, 0xfe, !PT ;  /* 0x00000018e3e37812 */ /* 0x000fc400078efeba */
[----:B------:R-:W-:Y:S02]  /*15f10*/  FSEL R65, R64, -INF , !P3 ;  /* 0xff80000040417808 */ /* 0x000fe40005800000 */
[----:B------:R-:W-:Y:S01]  /*15f20*/  MUFU.TANH R61, R61 ;  /* 0x0000003d003d7308 */ /* 0x000fe20000002400 */
[----:B------:R-:W-:Y:S02]  /*15f30*/  FSEL R174, R174, -INF , !P1 ;  /* 0xff800000aeae7808 */ /* 0x000fe40004800000 */
[C---:B------:R-:W-:Y:S02]  /*15f40*/  ISETP.GE.AND P3, PT, R234.reuse, R3, PT ;  /* 0x00000003ea00720c */ /* 0x040fe40003f66270 */
[----:B------:R-:W-:Y:S02]  /*15f50*/  ISETP.GE.AND P1, PT, R234, R2, PT ;  /* 0x00000002ea00720c */ /* 0x000fe40003f26270 */
[----:B------:R-:W-:Y:S01]  /*15f60*/  LOP3.LUT R229, R229, 0x20, R186, 0xfe, !PT ;  /* 0x00000020e5e57812 */ /* 0x000fe200078efeba */
[----:B------:R-:W-:Y:S01]  /*15f70*/  MUFU.TANH R49, R49 ;  /* 0x0000003100317308 */ /* 0x000fe20000002400 */
[----:B--2---:R-:W-:-:S05]  /*15f80*/  IMAD.U32 R233, RZ, RZ, UR6 ;  /* 0x00000006ffe97e24 */ /* 0x004fca000f8e00ff */
[----:B------:R-:W-:Y:S02]  /*15f90*/  LOP3.LUT R233, R233, 0x28, R186, 0xfe, !PT ;  /* 0x00000028e9e97812 */ /* 0x000fe400078efeba */
[----:B------:R-:W1:Y:S08]  /*15fa0*/  I2F R145, R138 ;  /* 0x0000008a00917306 */ /* 0x000e700000201400 */
[----:B------:R-:W-:Y:S08]  /*15fb0*/  MUFU.TANH R56, R56 ;  /* 0x0000003800387308 */ /* 0x000ff00000002400 */
[----:B------:R-:W-:Y:S01]  /*15fc0*/  MUFU.TANH R57, R57 ;  /* 0x0000003900397308 */ /* 0x000fe20000002400 */
[----:B-1----:R-:W-:-:S07]  /*15fd0*/  FFMA.FTZ R49, R145, UR4, R49 ;  /* 0x0000000491317c23 */ /* 0x002fce0008010031 */
[----:B------:R-:W-:Y:S08]  /*15fe0*/  I2F R130, R235 ;  /* 0x000000eb00827306 */ /* 0x000ff00000201400 */
[----:B------:R-:W-:Y:S08]  /*15ff0*/  MUFU.TANH R52, R52 ;  /* 0x0000003400347308 */ /* 0x000ff00000002400 */
[----:B------:R1:W2:Y:S08]  /*16000*/  I2F R219, R234 ;  /* 0x000000ea00db7306 */ /* 0x0002b00000201400 */
[----:B------:R-:W-:Y:S08]  /*16010*/  MUFU.TANH R54, R54 ;  /* 0x0000003600367308 */ /* 0x000ff00000002400 */
[----:B------:R-:W3:Y:S01]  /*16020*/  I2F R121, R217 ;  /* 0x000000d900797306 */ /* 0x000ee20000201400 */
[----:B-1----:R-:W-:Y:S01]  /*16030*/  LOP3.LUT R234, R91, 0x68, R186, 0xfe, !PT ;  /* 0x000000685bea7812 */ /* 0x002fe200078efeba */
[----:B------:R-:W-:-:S02]  /*16040*/  FFMA.FTZ R91, R142, UR4, R60 ;  /* 0x000000048e5b7c23 */ /* 0x000fc4000801003c */
[----:B------:R-:W-:Y:S02]  /*16050*/  FFMA.FTZ R142, R142, UR4, R61 ;  /* 0x000000048e8e7c23 */ /* 0x000fe4000801003d */
[----:B--2---:R-:W-:Y:S01]  /*16060*/  FFMA.FTZ R52, R219, UR4, R52 ;  /* 0x00000004db347c23 */ /* 0x004fe20008010034 */
[----:B------:R-:W-:Y:S01]  /*16070*/  FSEL R61, R91, -INF , !P0 ;  /* 0xff8000005b3d7808 */ /* 0x000fe20004000000 */
[----:B------:R-:W-:Y:S01]  /*16080*/  MUFU.TANH R46, R46 ;  /* 0x0000002e002e7308 */ /* 0x000fe20000002400 */
[-C--:B------:R-:W-:Y:S01]  /*16090*/  ISETP.GE.AND P0, PT, R138, R3.reuse, PT ;  /* 0x000000038a00720c */ /* 0x080fe20003f06270 */
[----:B------:R-:W-:Y:S01]  /*160a0*/  FFMA.FTZ R91, R130, UR4, R56 ;  /* 0x00000004825b7c23 */ /* 0x000fe20008010038 */
[----:B------:R-:W-:Y:S01]  /*160b0*/  FSEL R142, R142, -INF , !P5 ;  /* 0xff8000008e8e7808 */ /* 0x000fe20006800000 */
[----:B------:R-:W-:Y:S01]  /*160c0*/  FFMA.FTZ R138, R130, UR4, R57 ;  /* 0x00000004828a7c23 */ /* 0x000fe20008010039 */
[-C--:B------:R-:W-:Y:S02]  /*160d0*/  ISETP.GE.AND P5, PT, R147, R3.reuse, PT ;  /* 0x000000039300720c */ /* 0x080fe40003fa6270 */
[----:B------:R-:W-:Y:S01]  /*160e0*/  FSEL R57, R91, -INF , !P6 ;  /* 0xff8000005b397808 */ /* 0x000fe20007000000 */
[----:B------:R-:W1:Y:S01]  /*160f0*/  I2F R123, R147 ;  /* 0x00000093007b7306 */ /* 0x000e620000201400 */
[----:B------:R-:W-:Y:S01]  /*16100*/  FSEL R138, R138, -INF , !P4 ;  /* 0xff8000008a8a7808 */ /* 0x000fe20006000000 */
[----:B---3--:R-:W-:Y:S01]  /*16110*/  FFMA.FTZ R54, R121, UR4, R54 ;  /* 0x0000000479367c23 */ /* 0x008fe20008010036 */
[----:B------:R-:W-:-:S02]  /*16120*/  ISETP.GE.AND P6, PT, R127, R3, PT ;  /* 0x000000037f00720c */ /* 0x000fc40003fc6270 */
[----:B------:R-:W-:-:S03]  /*16130*/  ISETP.GE.AND P4, PT, R127, R2, PT ;  /* 0x000000027f00720c */ /* 0x000fc60003f86270 */
[----:B------:R2:W-:Y:S08]  /*16140*/  MUFU.TANH R68, R112 ;  /* 0x0000007000447308 */ /* 0x0005f00000002400 */
[----:B------:R3:W-:Y:S01]  /*16150*/  I2F R125, R127 ;  /* 0x0000007f007d7306 */ /* 0x0007e20000201400 */
[C---:B-1----:R-:W-:Y:S02]  /*16160*/  FFMA.FTZ R46, R123.reuse, UR4, R46 ;  /* 0x000000047b2e7c23 */ /* 0x042fe4000801002e */
[----:B------:R-:W-:-:S03]  /*16170*/  FFMA.FTZ R47, R123, UR4, R47 ;  /* 0x000000047b2f7c23 */ /* 0x000fc6000801002f */
[----:B------:R-:W-:Y:S02]  /*16180*/  FSEL R123, R46, -INF , !P5 ;  /* 0xff8000002e7b7808 */ /* 0x000fe40006800000 */
[----:B--2---:R-:W-:Y:S01]  /*16190*/  FSEL R112, R49, -INF , !P2 ;  /* 0xff80000031707808 */ /* 0x004fe20005000000 */
[----:B------:R-:W1:Y:S01]  /*161a0*/  MUFU.TANH R53, R53 ;  /* 0x0000003500357308 */ /* 0x000e620000002400 */
[----:B------:R-:W-:Y:S02]  /*161b0*/  ISETP.GE.AND P2, PT, R117, R3, PT ;  /* 0x000000037500720c */ /* 0x000fe40003f46270 */
[----:B---3--:R-:W-:-:S05]  /*161c0*/  FSEL R127, R52, -INF , !P3 ;  /* 0xff800000347f7808 */ /* 0x008fca0005800000 */
[----:B------:R-:W2:Y:S01]  /*161d0*/  MUFU.TANH R48, R48 ;  /* 0x0000003000307308 */ /* 0x000ea20000002400 */
[----:B------:R-:W-:-:S05]  /*161e0*/  ISETP.GE.AND P3, PT, R217, R2, PT ;  /* 0x00000002d900720c */ /* 0x000fca0003f66270 */
[----:B------:R-:W-:Y:S02]  /*161f0*/  @P2 LOP3.LUT R0, R0, 0x1, RZ, 0xfc, !PT ;  /* 0x0000000100002812 */ /* 0x000fe400078efcff */
[----:B------:R-:W3:Y:S01]  /*16200*/  MUFU.TANH R50, R50 ;  /* 0x0000003200327308 */ /* 0x000ee20000002400 */
[----:B-1----:R-:W-:Y:S01]  /*16210*/  FFMA.FTZ R53, R219, UR4, R53 ;  /* 0x00000004db357c23 */ /* 0x002fe20008010035 */
[C---:B------:R-:W-:Y:S02]  /*16220*/  LOP3.LUT P5, RZ, R0.reuse, 0x1, RZ, 0xc0, !PT ;  /* 0x0000000100ff7812 */ /* 0x040fe400078ac0ff */
[----:B------:R-:W-:Y:S02]  /*16230*/  LOP3.LUT R0, R0, 0xfffffffd, RZ, 0xc0, !PT ;  /* 0xfffffffd00007812 */ /* 0x000fe400078ec0ff */
[----:B------:R-:W-:Y:S02]  /*16240*/  FSEL R130, R53, -INF , !P1 ;  /* 0xff80000035827808 */ /* 0x000fe40004800000 */
[----:B------:R-:W-:Y:S01]  /*16250*/  MUFU.TANH R55, R55 ;  /* 0x0000003700377308 */ /* 0x000fe20000002400 */
[----:B--2---:R-:W-:Y:S01]  /*16260*/  FFMA.FTZ R48, R145, UR4, R48 ;  /* 0x0000000491307c23 */ /* 0x004fe20008010030 */
[----:B------:R-:W-:-:S02]  /*16270*/  ISETP.GE.AND P1, PT, R147, R2, PT ;  /* 0x000000029300720c */ /* 0x000fc40003f26270 */
[----:B------:R-:W-:Y:S02]  /*16280*/  ISETP.GE.AND P2, PT, R175, R2, PT ;  /* 0x00000002af00720c */ /* 0x000fe40003f46270 */
[----:B------:R-:W-:Y:S02]  /*16290*/  FSEL R145, R48, -INF , !P0 ;  /* 0xff80000030917808 */ /* 0x000fe40004000000 */
[----:B------:R-:W1:Y:S01]  /*162a0*/  I2F R87, R117 ;  /* 0x0000007500577306 */ /* 0x000e620000201400 */
[----:B---3--:R-:W-:Y:S01]  /*162b0*/  FFMA.FTZ R50, R125, UR4, R50 ;  /* 0x000000047d327c23 */ /* 0x008fe20008010032 */
[----:B------:R-:W-:-:S06]  /*162c0*/  ISETP.GE.AND P0, PT, R217, R3, PT ;  /* 0x00000003d900720c */ /* 0x000fcc0003f06270 */
[----:B------:R2:W-:Y:S08]  /*162d0*/  MUFU.TANH R235, R104 ;  /* 0x0000006800eb7308 */ /* 0x0005f00000002400 */
[----:B------:R-:W-:Y:S01]  /*162e0*/  MUFU.TANH R45, R45 ;  /* 0x0000002d002d7308 */ /* 0x000fe20000002400 */
[----:B-1----:R-:W-:-:S05]  /*162f0*/  FFMA.FTZ R55, R87, UR4, R55 ;  /* 0x0000000457377c23 */ /* 0x002fca0008010037 */
[----:B------:R-:W-:Y:S02]  /*16300*/  FSEL R147, R55, -INF , !P5 ;  /* 0xff80000037937808 */ /* 0x000fe40006800000 */
[----:B------:R-:W1:Y:S01]  /*16310*/  MUFU.TANH R51, R51 ;  /* 0x0000003300337308 */ /* 0x000e620000002400 */
[----:B--2---:R-:W-:Y:S02]  /*16320*/  FSEL R104, R54, -INF , !P3 ;  /* 0xff80000036687808 */ /* 0x004fe40005800000 */
[C---:B------:R-:W-:Y:S02]  /*16330*/  ISETP.GE.AND P3, PT, R239.reuse, R3, PT ;  /* 0x00000003ef00720c */ /* 0x040fe40003f66270 */
[----:B------:R-:W-:-:S03]  /*16340*/  ISETP.GE.AND P5, PT, R239, R2, PT ;  /* 0x00000002ef00720c */ /* 0x000fc60003fa6270 */
[----:B------:R-:W-:Y:S08]  /*16350*/  MUFU.TANH R28, R28 ;  /* 0x0000001c001c7308 */ /* 0x000ff00000002400 */
[----:B------:R-:W2:Y:S01]  /*16360*/  I2F R173, R175 ;  /* 0x000000af00ad7306 */ /* 0x000ea20000201400 */
[----:B------:R-:W-:Y:S01]  /*16370*/  @P3 LOP3.LUT R0, R0, 0x2, RZ, 0xfc, !PT ;  /* 0x0000000200003812 */ /* 0x000fe200078efcff */
[----:B-1----:R-:W-:Y:S01]  /*16380*/  FFMA.FTZ R51, R121, UR4, R51 ;  /* 0x0000000479337c23 */ /* 0x002fe20008010033 */
[----:B------:R-:W-:-:S04]  /*16390*/  ISETP.GE.AND P3, PT, R243, R3, PT ;  /* 0x00000003f300720c */ /* 0x000fc80003f66270 */
[----:B------:R-:W-:Y:S01]  /*163a0*/  FSEL R121, R51, -INF , !P0 ;  /* 0xff80000033797808 */ /* 0x000fe20004000000 */
[----:B------:R-:W-:Y:S01]  /*163b0*/  MUFU.TANH R22, R22 ;  /* 0x0000001600167308 */ /* 0x000fe20000002400 */
[----:B------:R-:W-:Y:S01]  /*163c0*/  ISETP.GE.AND P0, PT, R237, R3, PT ;  /* 0x00000003ed00720c */ /* 0x000fe20003f06270 */
[----:B------:R-:W-:-:S06]  /*163d0*/  IMAD.U32 R51, RZ, RZ, UR6 ;  /* 0x00000006ff337e24 */ /* 0x000fcc000f8e00ff */
[----:B------:R-:W1:Y:S01]  /*163e0*/  I2F R181, R239 ;  /* 0x000000ef00b57306 */ /* 0x000e620000201400 */
[----:B--2---:R-:W-:-:S07]  /*163f0*/  FFMA.FTZ R28, R173, UR4, R28 ;  /* 0x00000004ad1c7c23 */ /* 0x004fce000801001c */
[----:B------:R-:W-:Y:S08]  /*16400*/  MUFU.TANH R30, R30 ;  /* 0x0000001e001e7308 */ /* 0x000ff00000002400 */
[----:B------:R-:W2:Y:S01]  /*16410*/  I2F R115, R237 ;  /* 0x000000ed00737306 */ /* 0x000ea20000201400 */
[----:B-1----:R-:W-:-:S05]  /*16420*/  FFMA.FTZ R22, R181, UR4, R22 ;  /* 0x00000004b5167c23 */ /* 0x002fca0008010016 */
[----:B------:R-:W-:Y:S02]  /*16430*/  FSEL R49, R22, -INF , !P5 ;  /* 0xff80000016317808 */ /* 0x000fe40006800000 */
[----:B------:R-:W1:Y:S01]  /*16440*/  MUFU.TANH R31, R31 ;  /* 0x0000001f001f7308 */ /* 0x000e620000002400 */
[----:B------:R-:W-:-:S07]  /*16450*/  ISETP.GE.AND P5, PT, R103, R3, PT ;  /* 0x000000036700720c */ /* 0x000fce0003fa6270 */
[----:B------:R-:W-:Y:S01]  /*16460*/  MUFU.TANH R12, R12 ;  /* 0x0000000c000c7308 */ /* 0x000fe20000002400 */
[----:B--2---:R-:W-:-:S05]  /*16470*/  FFMA.FTZ R137, R115, UR4, R30 ;  /* 0x0000000473897c23 */ /* 0x004fca000801001e */
[----:B------:R-:W-:Y:S02]  /*16480*/  FSEL R137, R137, -INF , !P0 ;  /* 0xff80000089897808 */ /* 0x000fe40004000000 */
[----:B------:R-:W2:Y:S01]  /*16490*/  I2F R105, R241 ;  /* 0x000000f100697306 */ /* 0x000ea20000201400 */
[----:B-1----:R-:W-:Y:S01]  /*164a0*/  FFMA.FTZ R31, R115, UR4, R31 ;  /* 0x00000004731f7c23 */ /* 0x002fe2000801001f */
[----:B------:R-:W-:-:S06]  /*164b0*/  ISETP.GE.AND P0, PT, R241, R3, PT ;  /* 0x00000003f100720c */ /* 0x000fcc0003f06270 */
[----:B------:R-:W1:Y:S08]  /*164c0*/  MUFU.TANH R26, R26 ;  /* 0x0000001a001a7308 */ /* 0x000e700000002400 */
[----:B------:R3:W-:Y:S01]  /*164d0*/  MUFU.TANH R56, R108 ;  /* 0x0000006c00387308 */ /* 0x0007e20000002400 */
[----:B--2---:R-:W-:-:S05]  /*164e0*/  FFMA.FTZ R91, R105, UR4, R12 ;  /* 0x00000004695b7c23 */ /* 0x004fca000801000c */
[----:B------:R-:W-:Y:S02]  /*164f0*/  FSEL R91, R91, -INF , !P0 ;  /* 0xff8000005b5b7808 */ /* 0x000fe40004000000 */
[----:B------:R-:W2:Y:S01]  /*16500*/  MUFU.TANH R59, R59 ;  /* 0x0000003b003b7308 */ /* 0x000ea20000002400 */
[----:B-1----:R-:W-:Y:S01]  /*16510*/  FFMA.FTZ R26, R181, UR4, R26 ;  /* 0x00000004b51a7c23 */ /* 0x002fe2000801001a */
[-C--:B------:R-:W-:Y:S01]  /*16520*/  ISETP.GE.AND P0, PT, R218, R3.reuse, PT ;  /* 0x00000003da00720c */ /* 0x080fe20003f06270 */
[----:B---3--:R-:W-:Y:S01]  /*16530*/  FFMA.FTZ R108, R125, UR4, R45 ;  /* 0x000000047d6c7c23 */ /* 0x008fe2000801002d */
[----:B------:R-:W-:Y:S01]  /*16540*/  FSEL R125, R50, -INF , !P6 ;  /* 0xff800000327d7808 */ /* 0x000fe20007000000 */
[----:B------:R-:W-:Y:S01]  /*16550*/  FMUL.FTZ R45, R106, c[0x0][0x2ec] ;  /* 0x0000bb006a2d7a20 */ /* 0x000fe20000410000 */
[----:B------:R-:W-:Y:S02]  /*16560*/  ISETP.GE.AND P6, PT, R175, R3, PT ;  /* 0x00000003af00720c */ /* 0x000fe40003fc6270 */
[----:B------:R-:W-:Y:S01]  /*16570*/  MUFU.TANH R10, R10 ;  /* 0x0000000a000a7308 */ /* 0x000fe20000002400 */
[----:B------:R-:W-:-:S02]  /*16580*/  FSEL R108, R108, -INF , !P4 ;  /* 0xff8000006c6c7808 */ /* 0x000fc40006000000 */
[----:B------:R-:W-:Y:S01]  /*16590*/  FSEL R135, R28, -INF , !P6 ;  /* 0xff8000001c877808 */ /* 0x000fe20007000000 */
[----:B--2---:R-:W-:Y:S01]  /*165a0*/  FFMA.FTZ R46, R173, UR4, R59 ;  /* 0x00000004ad2e7c23 */ /* 0x004fe2000801003b */
[-C--:B------:R-:W-:Y:S01]  /*165b0*/  ISETP.GE.AND P4, PT, R117, R2.reuse, PT ;  /* 0x000000027500720c */ /* 0x080fe20003f86270 */
[----:B------:R-:W-:Y:S01]  /*165c0*/  IMAD.U32 R59, RZ, RZ, UR6 ;  /* 0x00000006ff3b7e24 */ /* 0x000fe2000f8e00ff */
[C---:B------:R-:W-:Y:S01]  /*165d0*/  LOP3.LUT P6, RZ, R0.reuse, 0x2, RZ, 0xc0, !PT ;  /* 0x0000000200ff7812 */ /* 0x040fe200078cc0ff */
[----:B------:R-:W1:Y:S01]  /*165e0*/  I2F R99, R218 ;  /* 0x000000da00637306 */ /* 0x000e620000201400 */
[----:B------:R-:W-:Y:S01]  /*165f0*/  LOP3.LUT R0, R0, 0xfffffffe, RZ, 0xc0, !PT ;  /* 0xfffffffe00007812 */ /* 0x000fe200078ec0ff */
[----:B------:R-:W-:Y:S01]  /*16600*/  IMAD.U32 R173, RZ, RZ, UR6 ;  /* 0x00000006ffad7e24 */ /* 0x000fe2000f8e00ff */
[----:B------:R-:W-:Y:S02]  /*16610*/  FSEL R106, R47, -INF , !P1 ;  /* 0xff8000002f6a7808 */ /* 0x000fe40004800000 */
[----:B------:R-:W-:-:S02]  /*16620*/  ISETP.GE.AND P1, PT, R237, R2, PT ;  /* 0x00000002ed00720c */ /* 0x000fc40003f26270 */
[----:B------:R-:W-:Y:S01]  /*16630*/  @P3 LOP3.LUT R0, R0, 0x1, RZ, 0xfc, !PT ;  /* 0x0000000100003812 */ /* 0x000fe200078efcff */
[----:B------:R-:W-:Y:S01]  /*16640*/  MUFU.TANH R16, R16 ;  /* 0x0000001000107308 */ /* 0x000fe20000002400 */
[----:B------:R-:W-:Y:S02]  /*16650*/  FSEL R46, R46, -INF , !P2 ;  /* 0xff8000002e2e7808 */ /* 0x000fe40005000000 */
[----:B------:R-:W-:Y:S02]  /*16660*/  FSEL R169, R26, -INF , !P6 ;  /* 0xff8000001aa97808 */ /* 0x000fe40007000000 */
[C---:B------:R-:W-:Y:S02]  /*16670*/  ISETP.GE.AND P6, PT, R133.reuse, R3, PT ;  /* 0x000000038500720c */ /* 0x040fe40003fc6270 */
[-C--:B------:R-:W-:Y:S01]  /*16680*/  ISETP.GE.AND P2, PT, R133, R2.reuse, PT ;  /* 0x000000028500720c */ /* 0x080fe20003f46270 */
[----:B------:R-:W2:Y:S01]  /*16690*/  I2F R107, R243 ;  /* 0x000000f3006b7306 */ /* 0x000ea20000201400 */
[----:B-1----:R-:W-:Y:S01]  /*166a0*/  FFMA.FTZ R99, R99, UR4, R10 ;  /* 0x0000000463637c23 */ /* 0x002fe2000801000a */
[----:B------:R-:W-:Y:S01]  /*166b0*/  ISETP.GE.AND P3, PT, R241, R2, PT ;  /* 0x00000002f100720c */ /* 0x000fe20003f66270 */
[----:B------:R-:W-:Y:S01]  /*166c0*/  FMUL.FTZ R10, R88, c[0x0][0x2ec] ;  /* 0x0000bb00580a7a20 */ /* 0x000fe20000410000 */
[----:B------:R-:W-:-:S02]  /*166d0*/  LOP3.LUT R59, R59, 0x50, R186, 0xfe, !PT ;  /* 0x000000503b3b7812 */ /* 0x000fc400078efeba */
[----:B------:R-:W-:Y:S02]  /*166e0*/  LOP3.LUT R173, R173, 0x60, R186, 0xfe, !PT ;  /* 0x00000060adad7812 */ /* 0x000fe400078efeba */
[----:B------:R1:W-:Y:S08]  /*166f0*/  MUFU.TANH R117, R45 ;  /* 0x0000002d00757308 */ /* 0x0003f00000002400 */
[----:B------:R-:W3:Y:S01]  /*16700*/  MUFU.TANH R14, R14 ;  /* 0x0000000e000e7308 */ /* 0x000ee20000002400 */
[----:B--2---:R-:W-:-:S02]  /*16710*/  FFMA.FTZ R16, R107, UR4, R16 ;  /* 0x000000046b107c23 */ /* 0x004fc40008010010 */
[----:B-1----:R-:W-:-:S05]  /*16720*/  IMAD.U32 R45, RZ, RZ, UR6 ;  /* 0x00000006ff2d7e24 */ /* 0x002fca000f8e00ff */
[----:B------:R-:W-:Y:S01]  /*16730*/  I2F R70, R103 ;  /* 0x0000006700467306 */ /* 0x000fe20000201400 */
[----:B------:R-:W-:Y:S02]  /*16740*/  LOP3.LUT R115, R45, 0x58, R186, 0xfe, !PT ;  /* 0x000000582d737812 */ /* 0x000fe400078efeba */
[----:B------:R-:W-:Y:S01]  /*16750*/  FSEL R45, R31, -INF , !P1 ;  /* 0xff8000001f2d7808 */ /* 0x000fe20004800000 */
[----:B---3--:R-:W-:-:S04]  /*16760*/  FFMA.FTZ R14, R105, UR4, R14 ;  /* 0x00000004690e7c23 */ /* 0x008fc8000801000e */
[----:B------:R-:W1:Y:S01]  /*16770*/  MUFU.TANH R181, R6 ;  /* 0x0000000600b57308 */ /* 0x000e620000002400 */
[C---:B------:R-:W-:Y:S02]  /*16780*/  LOP3.LUT P1, RZ, R0.reuse, 0x1, RZ, 0xc0, !PT ;  /* 0x0000000100ff7812 */ /* 0x040fe4000782c0ff */
[----:B------:R-:W-:Y:S02]  /*16790*/  LOP3.LUT R0, R0, 0xfffffffe, RZ, 0xc0, !PT ;  /* 0xfffffffe00007812 */ /* 0x000fe400078ec0ff */
[----:B------:R-:W-:Y:S02]  /*167a0*/  LOP3.LUT R105, R51, 0x8, R186, 0xfe, !PT ;  /* 0x0000000833697812 */ /* 0x000fe400078efeba */
[----:B------:R-:W-:Y:S01]  /*167b0*/  @P5 LOP3.LUT R0, R0, 0x1, RZ, 0xfc, !PT ;  /* 0x0000000100005812 */ /* 0x000fe200078efcff */
[----:B------:R-:W-:Y:S01]  /*167c0*/  MUFU.TANH R8, R8 ;  /* 0x0000000800087308 */ /* 0x000fe20000002400 */
[----:B------:R-:W-:Y:S01]  /*167d0*/  FSEL R50, R14, -INF , !P3 ;  /* 0xff8000000e327808 */ /* 0x000fe20005800000 */
[----:B------:R-:W-:Y:S01]  /*167e0*/  FMUL.FTZ R14, R92, c[0x0][0x2ec] ;  /* 0x0000bb005c0e7a20 */ /* 0x000fe20000410000 */
[----:B------:R-:W-:-:S02]  /*167f0*/  LOP3.LUT R0, R0, 0xfffffffb, RZ, 0xc0, !PT ;  /* 0xfffffffb00007812 */ /* 0x000fc400078ec0ff */
[-C--:B------:R-:W-:Y:S02]  /*16800*/  ISETP.GE.AND P5, PT, R242, R3.reuse, PT ;  /* 0x00000003f200720c */ /* 0x080fe40003fa6270 */
[----:B------:R-:W-:Y:S01]  /*16810*/  @P0 LOP3.LUT R0, R0, 0x4, RZ, 0xfc, !PT ;  /* 0x0000000400000812 */ /* 0x000fe200078efcff */
[----:B------:R2:W3:Y:S01]  /*16820*/  I2F R101, R133 ;  /* 0x0000008500657306 */ /* 0x0004e20000201400 */
[----:B-1----:R-:W-:Y:S01]  /*16830*/  FFMA.FTZ R54, R70, UR4, R181 ;  /* 0x0000000446367c23 */ /* 0x002fe200080100b5 */
[----:B------:R-:W-:Y:S02]  /*16840*/  ISETP.GE.AND P0, PT, R224, R3, PT ;  /* 0x00000003e000720c */ /* 0x000fe40003f06270 */
[----:B------:R-:W-:-:S04]  /*16850*/  LOP3.LUT P3, RZ, R0, 0x1, RZ, 0xc0, !PT ;  /* 0x0000000100ff7812 */ /* 0x000fc8000786c0ff */
[----:B------:R-:W1:Y:S08]  /*16860*/  MUFU.TANH R53, R4 ;  /* 0x0000000400357308 */ /* 0x000e700000002400 */
[----:B------:R-:W4:Y:S01]  /*16870*/  MUFU.TANH R58, R58 ;  /* 0x0000003a003a7308 */ /* 0x000f220000002400 */
[----:B--2---:R-:W-:Y:S01]  /*16880*/  FSEL R133, R16, -INF , !P1 ;  /* 0xff80000010857808 */ /* 0x004fe20004800000 */
[----:B------:R-:W-:Y:S01]  /*16890*/  FMUL.FTZ R16, R84, c[0x0][0x2ec] ;  /* 0x0000bb0054107a20 */ /* 0x000fe20000410000 */
[----:B------:R-:W-:-:S02]  /*168a0*/  ISETP.GE.AND P1, PT, R103, R2, PT ;  /* 0x000000026700720c */ /* 0x000fc40003f26270 */
[----:B------:R-:W-:Y:S01]  /*168b0*/  LOP3.LUT R103, R51, 0x68, R186, 0xfe, !PT ;  /* 0x0000006833677812 */ /* 0x000fe200078efeba */
[----:B---3--:R-:W-:Y:S01]  /*168c0*/  FFMA.FTZ R51, R101, UR4, R8 ;  /* 0x0000000465337c23 */ /* 0x008fe20008010008 */
[----:B------:R-:W-:Y:S01]  /*168d0*/  FSEL R54, R54, -INF , !P1 ;  /* 0xff80000036367808 */ /* 0x000fe20004800000 */
[----:B------:R-:W2:Y:S01]  /*168e0*/  MUFU.TANH R62, R62 ;  /* 0x0000003e003e7308 */ /* 0x000ea20000002400 */
[----:B-1----:R-:W-:Y:S01]  /*168f0*/  FFMA.FTZ R53, R70, UR4, R53 ;  /* 0x0000000446357c23 */ /* 0x002fe20008010035 */
[-C--:B------:R-:W-:Y:S02]  /*16900*/  ISETP.GE.AND P1, PT, R178, R3.reuse, PT ;  /* 0x00000003b200720c */ /* 0x080fe40003f26270 */
[----:B------:R-:W-:Y:S02]  /*16910*/  FSEL R51, R51, -INF , !P6 ;  /* 0xff80000033337808 */ /* 0x000fe40007000000 */
[----:B------:R-:W-:Y:S02]  /*16920*/  FSEL R53, R53, -INF , !P3 ;  /* 0xff80000035357808 */ /* 0x000fe40005800000 */
[----:B------:R-:W1:Y:S01]  /*16930*/  I2F R179, R240 ;  /* 0x000000f000b37306 */ /* 0x000e620000201400 */
[----:B----4-:R-:W-:Y:S01]  /*16940*/  FFMA.FTZ R47, R87, UR4, R58 ;  /* 0x00000004572f7c23 */ /* 0x010fe2000801003a */
[-C--:B------:R-:W-:Y:S01]  /*16950*/  ISETP.GE.AND P3, PT, R240, R3.reuse, PT ;  /* 0x00000003f000720c */ /* 0x080fe20003f66270 */
[----:B------:R-:W-:Y:S01]  /*16960*/  IMAD.U32 R87, RZ, RZ, UR6 ;  /* 0x00000006ff577e24 */ /* 0x000fe2000f8e00ff */
[----:B------:R-:W-:Y:S01]  /*16970*/  ISETP.GE.AND P6, PT, R226, R3, PT ;  /* 0x00000003e200720c */ /* 0x000fe20003fc6270 */
[----:B------:R-:W-:Y:S01]  /*16980*/  FMUL.FTZ R58, R102, c[0x0][0x2ec] ;  /* 0x0000bb00663a7a20 */ /* 0x000fe20000410000 */
[----:B------:R-:W-:-:S02]  /*16990*/  FSEL R47, R47, -INF , !P4 ;  /* 0xff8000002f2f7808 */ /* 0x000fc40006000000 */
[----:B------:R-:W3:Y:S01]  /*169a0*/  MUFU.TANH R18, R18 ;  /* 0x0000001200127308 */ /* 0x000ee20000002400 */
[----:B--2---:R-:W-:Y:S01]  /*169b0*/  FFMA.FTZ R52, R101, UR4, R62 ;  /* 0x0000000465347c23 */ /* 0x004fe2000801003e */
[----:B------:R-:W-:Y:S02]  /*169c0*/  ISETP.GE.AND P4, PT, R243, R2, PT ;  /* 0x00000002f300720c */ /* 0x000fe40003f86270 */
[----:B------:R-:W-:Y:S02]  /*169d0*/  LOP3.LUT R87, R87, 0x48, R186, 0xfe, !PT ;  /* 0x0000004857577812 */ /* 0x000fe400078efeba */
[----:B------:R-:W-:Y:S02]  /*169e0*/  FSEL R52, R52, -INF , !P2 ;  /* 0xff80000034347808 */ /* 0x000fe40005000000 */
[----:B------:R-:W-:Y:S01]  /*169f0*/  MUFU.TANH R63, R63 ;  /* 0x0000003f003f7308 */ /* 0x000fe20000002400 */
[----:B-1----:R-:W-:Y:S01]  /*16a00*/  FFMA.FTZ R179, R179, UR4, R235 ;  /* 0x00000004b3b37c23 */ /* 0x002fe200080100eb */
[----:B------:R-:W-:-:S02]  /*16a10*/  LOP3.LUT P2, RZ, R0, 0x4, RZ, 0xc0, !PT ;  /* 0x0000000400ff7812 */ /* 0x000fc4000784c0ff */
[----:B------:R-:W-:Y:S02]  /*16a20*/  LOP3.LUT R0, R0, 0xfffffffb, RZ, 0xc0, !PT ;  /* 0xfffffffb00007812 */ /* 0x000fe400078ec0ff */
[----:B------:R-:W-:Y:S02]  /*16a30*/  FSEL R179, R179, -INF , !P3 ;  /* 0xff800000b3b37808 */ /* 0x000fe40005800000 */
[----:B------:R-:W1:Y:S01]  /*16a40*/  I2F R222, R224 ;  /* 0x000000e000de7306 */ /* 0x000e620000201400 */
[----:B---3--:R-:W-:Y:S01]  /*16a50*/  FFMA.FTZ R18, R107, UR4, R18 ;  /* 0x000000046b127c23 */ /* 0x008fe20008010012 */
[----:B------:R-:W-:Y:S02]  /*16a60*/  ISETP.GE.AND P3, PT, R234, R3, PT ;  /* 0x00000003ea00720c */ /* 0x000fe40003f66270 */
[----:B------:R-:W-:Y:S02]  /*16a70*/  @P1 LOP3.LUT R0, R0, 0x4, RZ, 0xfc, !PT ;  /* 0x0000000400001812 */ /* 0x000fe400078efcff */
[----:B------:R-:W-:-:S02]  /*16a80*/  FSEL R48, R18, -INF , !P4 ;  /* 0xff80000012307808 */ /* 0x000fc40006000000 */
[----:B------:R-:W-:Y:S01]  /*16a90*/  I2F R183, R178 ;  /* 0x000000b200b77306 */ /* 0x000fe20000201400 */
[-C--:B------:R-:W-:Y:S02]  /*16aa0*/  ISETP.GE.AND P4, PT, R246, R3.reuse, PT ;  /* 0x00000003f600720c */ /* 0x080fe40003f86270 */
[----:B------:R-:W-:-:S05]  /*16ab0*/  ISETP.GE.AND P1, PT, R230, R3, PT ;  /* 0x00000003e600720c */ /* 0x000fca0003f26270 */
[----:B------:R-:W2:Y:S01]  /*16ac0*/  MUFU.TANH R100, R100 ;  /* 0x0000006400647308 */ /* 0x000ea20000002400 */
[----:B-1----:R-:W-:Y:S01]  /*16ad0*/  FFMA.FTZ R222, R222, UR4, R63 ;  /* 0x00000004dede7c23 */ /* 0x002fe2000801003f */
[----:B------:R-:W-:Y:S02]  /*16ae0*/  FSEL R63, R99, -INF , !P2 ;  /* 0xff800000633f7808 */ /* 0x000fe40005000000 */
[----:B------:R-:W-:-:S04]  /*16af0*/  ISETP.GE.AND P2, PT, R250, R3, PT ;  /* 0x00000003fa00720c */ /* 0x000fc80003f46270 */
[----:B------:R-:W-:Y:S08]  /*16b00*/  I2F R75, R230 ;  /* 0x000000e6004b7306 */ /* 0x000ff00000201400 */
[----:B------:R-:W1:Y:S01]  /*16b10*/  MUFU.TANH R10, R10 ;  /* 0x0000000a000a7308 */ /* 0x000e620000002400 */
[----:B--2---:R-:W-:Y:S02]  /*16b20*/  FFMA.FTZ R100, R183, UR4, R100 ;  /* 0x00000004b7647c23 */ /* 0x004fe40008010064 */
[----:B------:R-:W-:-:S05]  /*16b30*/  IMAD.U32 R183, RZ, RZ, UR6 ;  /* 0x00000006ffb77e24 */ /* 0x000fca000f8e00ff */
[----:B------:R-:W2:Y:S08]  /*16b40*/  I2F R93, R246 ;  /* 0x000000f6005d7306 */ /* 0x000eb00000201400 */
[----:B------:R-:W-:Y:S01]  /*16b50*/  MUFU.TANH R67, R67 ;  /* 0x0000004300437308 */ /* 0x000fe20000002400 */
[----:B-1----:R-:W-:Y:S02]  /*16b60*/  FFMA.FTZ R75, R75, UR4, R10 ;  /* 0x000000044b4b7c23 */ /* 0x002fe4000801000a */
[----:B------:R-:W-:-:S03]  /*16b70*/  FMUL.FTZ R10, R94, c[0x0][0x2ec] ;  /* 0x0000bb005e0a7a20 */ /* 0x000fc60000410000 */
[----:B------:R-:W-:Y:S02]  /*16b80*/  FSEL R75, R75, -INF , !P1 ;  /* 0xff8000004b4b7808 */ /* 0x000fe40004800000 */
[----:B------:R-:W1:Y:S01]  /*16b90*/  I2F R232, R242 ;  /* 0x000000f200e87306 */ /* 0x000e620000201400 */
[----:B--2---:R-:W-:Y:S01]  /*16ba0*/  FFMA.FTZ R68, R93, UR4, R68 ;  /* 0x000000045d447c23 */ /* 0x004fe20008010044 */
[----:B------:R-:W-:-:S06]  /*16bb0*/  ISETP.GE.AND P1, PT, R229, R2, PT ;  /* 0x00000002e500720c */ /* 0x000fcc0003f26270 */
[----:B------:R-:W2:Y:S08]  /*16bc0*/  I2F R95, R226 ;  /* 0x000000e2005f7306 */ /* 0x000eb00000201400 */
[----:B------:R-:W-:Y:S01]  /*16bd0*/  I2F R185, R248 ;  /* 0x000000f800b97306 */ /* 0x000fe20000201400 */
[----:B-1----:R-:W-:Y:S01]  /*16be0*/  FFMA.FTZ R232, R232, UR4, R67 ;  /* 0x00000004e8e87c23 */ /* 0x002fe20008010043 */
[----:B------:R-:W-:-:S02]  /*16bf0*/  FSEL R67, R222, -INF , !P0 ;  /* 0xff800000de437808 */ /* 0x000fc40004000000 */
[----:B------:R-:W-:Y:S02]  /*16c00*/  ISETP.GE.AND P0, PT, R248, R3, PT ;  /* 0x00000003f800720c */ /* 0x000fe40003f06270 */
[----:B------:R-:W-:Y:S02]  /*16c10*/  FSEL R93, R232, -INF , !P5 ;  /* 0xff800000e85d7808 */ /* 0x000fe40006800000 */
[----:B------:R-:W1:Y:S01]  /*16c20*/  MUFU.TANH R8, R96 ;  /* 0x0000006000087308 */ /* 0x000e620000002400 */
[----:B--2---:R-:W-:Y:S01]  /*16c30*/  FFMA.FTZ R56, R95, UR4, R56 ;  /* 0x000000045f387c23 */ /* 0x004fe20008010038 */
[----:B------:R-:W-:Y:S02]  /*16c40*/  FSEL R95, R68, -INF , !P4 ;  /* 0xff800000445f7808 */ /* 0x000fe40006000000 */
[----:B------:R-:W-:Y:S02]  /*16c50*/  LOP3.LUT P4, RZ, R0, 0x4, RZ, 0xc0, !PT ;  /* 0x0000000400ff7812 */ /* 0x000fe4000788c0ff */
[----:B------:R-:W-:-:S02]  /*16c60*/  FSEL R99, R56, -INF , !P6 ;  /* 0xff80000038637808 */ /* 0x000fc40007000000 */
[----:B------:R-:W-:Y:S01]  /*16c70*/  I2F R213, R244 ;  /* 0x000000f400d57306 */ /* 0x000fe20000201400 */
[----:B------:R-:W-:Y:S02]  /*16c80*/  LOP3.LUT R0, R0, 0xfffffffd, RZ, 0xc0, !PT ;  /* 0xfffffffd00007812 */ /* 0x000fe400078ec0ff */
[-C--:B------:R-:W-:Y:S02]  /*16c90*/  ISETP.GE.AND P6, PT, R244, R3.reuse, PT ;  /* 0x00000003f400720c */ /* 0x080fe40003fc6270 */
[----:B------:R-:W-:Y:S02]  /*16ca0*/  ISETP.GE.AND P5, PT, R252, R3, PT ;  /* 0x00000003fc00720c */ /* 0x000fe40003fa6270 */
[----:B------:R-:W-:Y:S01]  /*16cb0*/  @P3 LOP3.LUT R0, R0, 0x2, RZ, 0xfc, !PT ;  /* 0x0000000200003812 */ /* 0x000fe200078efcff */
[----:B------:R-:W2:Y:S01]  /*16cc0*/  MUFU.TANH R16, R16 ;  /* 0x0000001000107308 */ /* 0x000ea20000002400 */
[----:B-1----:R-:W-:Y:S01]  /*16cd0*/  FFMA.FTZ R185, R185, UR4, R8 ;  /* 0x00000004b9b97c23 */ /* 0x002fe20008010008 */
[----:B------:R-:W-:-:S02]  /*16ce0*/  LOP3.LUT R8, R183, 0x70, R186, 0xfe, !PT ;  /* 0x00000070b7087812 */ /* 0x000fc400078efeba */
[----:B------:R-:W-:Y:S02]  /*16cf0*/  FSEL R181, R100, -INF , !P4 ;  /* 0xff80000064b57808 */ /* 0x000fe40006000000 */
[----:B------:R-:W-:Y:S02]  /*16d00*/  FSEL R185, R185, -INF , !P0 ;  /* 0xff800000b9b97808 */ /* 0x000fe40004000000 */
[----:B------:R-:W-:Y:S01]  /*16d10*/  I2F R177, R177 ;  /* 0x000000b100b17306 */ /* 0x000fe20000201400 */
[C---:B------:R-:W-:Y:S02]  /*16d20*/  ISETP.GE.AND P0, PT, R8.reuse, R3, PT ;  /* 0x000000030800720c */ /* 0x040fe40003f06270 */
[-C--:B------:R-:W-:Y:S02]  /*16d30*/  ISETP.GE.AND P4, PT, R8, R2.reuse, PT ;  /* 0x000000020800720c */ /* 0x080fe40003f86270 */
[----:B------:R-:W-:-:S03]  /*16d40*/  ISETP.GE.AND P3, PT, R223, R2, PT ;  /* 0x00000002df00720c */ /* 0x000fc60003f66270 */
[----:B------:R-:W1:Y:S01]  /*16d50*/  MUFU.TANH R74, R74 ;  /* 0x0000004a004a7308 */ /* 0x000e620000002400 */
[----:B--2---:R-:W-:-:S05]  /*16d60*/  FFMA.FTZ R3, R213, UR4, R16 ;  /* 0x00000004d5037c23 */ /* 0x004fca0008010010 */
[----:B------:R-:W-:Y:S02]  /*16d70*/  FSEL R3, R3, -INF , !P6 ;  /* 0xff80000003037808 */ /* 0x000fe40007000000 */
[----:B------:R-:W-:Y:S01]  /*16d80*/  I2F R60, R234 ;  /* 0x000000ea003c7306 */ /* 0x000fe20000201400 */
[----:B------:R-:W-:Y:S01]  /*16d90*/  LOP3.LUT P6, RZ, R0, 0x2, RZ, 0xc0, !PT ;  /* 0x0000000200ff7812 */ /* 0x000fe200078cc0ff */
[----:B------:R-:W-:-:S06]  /*16da0*/  FMUL.FTZ R0, R86, c[0x0][0x2ec] ;  /* 0x0000bb0056007a20 */ /* 0x000fcc0000410000 */
[----:B------:R-:W2:Y:S01]  /*16db0*/  MUFU.TANH R107, R76 ;  /* 0x0000004c006b7308 */ /* 0x000ea20000002400 */
[----:B-1----:R-:W-:-:S05]  /*16dc0*/  FFMA.FTZ R74, R177, UR4, R74 ;  /* 0x00000004b14a7c23 */ /* 0x002fca000801004a */
[----:B------:R-:W-:Y:S02]  /*16dd0*/  FSEL R218, R74, -INF , !P4 ;  /* 0xff8000004ada7808 */ /* 0x000fe40006000000 */
[----:B------:R-:W-:Y:S01]  /*16de0*/  I2F R191, R250 ;  /* 0x000000fa00bf7306 */ /* 0x000fe20000201400 */
[----:B------:R-:W-:-:S07]  /*16df0*/  ISETP.GE.AND P4, PT, R59, R2, PT ;  /* 0x000000023b00720c */ /* 0x000fce0003f86270 */
[----:B------:R-:W1:Y:S01]  /*16e00*/  MUFU.TANH R14, R14 ;  /* 0x0000000e000e7308 */ /* 0x000e620000002400 */
[----:B--2---:R-:W-:-:S07]  /*16e10*/  FFMA.FTZ R60, R60, UR4, R107 ;  /* 0x000000043c3c7c23 */ /* 0x004fce000801006b */
[----:B------:R-:W2:Y:S08]  /*16e20*/  MUFU.TANH R72, R72 ;  /* 0x0000004800487308 */ /* 0x000eb00000002400 */
[----:B------:R-:W-:Y:S01]  /*16e30*/  I2F R64, R252 ;  /* 0x000000fc00407306 */ /* 0x000fe20000201400 */
[----:B-1----:R-:W-:Y:S01]  /*16e40*/  FFMA.FTZ R183, R191, UR4, R14 ;  /* 0x00000004bfb77c23 */ /* 0x002fe2000801000e */
[----:B------:R-:W-:-:S02]  /*16e50*/  FSEL R191, R60, -INF , !P6 ;  /* 0xff8000003cbf7808 */ /* 0x000fc40007000000 */
[-C--:B------:R-:W-:Y:S02]  /*16e60*/  ISETP.GE.AND P6, PT, R87, R2.reuse, PT ;  /* 0x000000025700720c */ /* 0x080fe40003fc6270 */
[----:B------:R-:W-:Y:S02]  /*16e70*/  FSEL R183, R183, -INF , !P2 ;  /* 0xff800000b7b77808 */ /* 0x000fe40005000000 */
[----:B------:R-:W1:Y:S01]  /*16e80*/  MUFU.TANH R101, R80 ;  /* 0x0000005000657308 */ /* 0x000e620000002400 */
[----:B--2---:R-:W-:Y:S01]  /*16e90*/  FFMA.FTZ R72, R177, UR4, R72 ;  /* 0x00000004b1487c23 */ /* 0x004fe20008010048 */
[----:B------:R-:W-:-:S04]  /*16ea0*/  ISETP.GE.AND P2, PT, R227, R2, PT ;  /* 0x00000002e300720c */ /* 0x000fc80003f46270 */
[----:B------:R-:W-:Y:S02]  /*16eb0*/  FSEL R177, R72, -INF , !P0 ;  /* 0xff80000048b17808 */ /* 0x000fe40004000000 */
[----:B------:R-:W-:Y:S01]  /*16ec0*/  I2F R55, R87 ;  /* 0x0000005700377306 */ /* 0x000fe20000201400 */
[----:B------:R-:W-:-:S04]  /*16ed0*/  ISETP.GE.AND P0, PT, R249, R2, PT ;  /* 0x00000002f900720c */ /* 0x000fc80003f06270 */
[----:B------:R-:W-:Y:S02]  /*16ee0*/  P2R R18, PR, RZ, 0x1 ;  /* 0x00000001ff127803 */ /* 0x000fe40000000000 */
[----:B------:R-:W-:Y:S01]  /*16ef0*/  ISETP.GE.AND P0, PT, R247, R2, PT ;  /* 0x00000002f700720c */ /* 0x000fe20003f06270 */
[----:B------:R-:W2:Y:S01]  /*16f00*/  MUFU.TANH R10, R10 ;  /* 0x0000000a000a7308 */ /* 0x000ea20000002400 */
[----:B-1----:R-:W-:-:S05]  /*16f10*/  FFMA.FTZ R64, R64, UR4, R101 ;  /* 0x0000000440407c23 */ /* 0x002fca0008010065 */
[----:B------:R-:W-:Y:S02]  /*16f20*/  FSEL R213, R64, -INF , !P5 ;  /* 0xff80000040d57808 */ /* 0x000fe40006800000 */
[----:B------:R-:W-:Y:S01]  /*16f30*/  MUFU.TANH R118, R118 ;  /* 0x0000007600767308 */ /* 0x000fe20000002400 */
[----:B------:R-:W-:-:S04]  /*16f40*/  ISETP.GE.AND P5, PT, R233, R2, PT ;  /* 0x00000002e900720c */ /* 0x000fc80003fa6270 */
[----:B------:R-:W-:Y:S02]  /*16f50*/  P2R R16, PR, RZ, 0x20 ;  /* 0x00000020ff107803 */ /* 0x000fe40000000000 */
[----:B------:R-:W-:Y:S01]  /*16f60*/  ISETP.GE.AND P5, PT, R251, R2, PT ;  /* 0x00000002fb00720c */ /* 0x000fe20003fa6270 */
[----:B------:R-:W1:Y:S01]  /*16f70*/  I2F R219, R227 ;  /* 0x000000e300db7306 */ /* 0x000e620000201400 */
[----:B--2---:R-:W-:-:S05]  /*16f80*/  FFMA.FTZ R10, R55, UR4, R10 ;  /* 0x00000004370a7c23 */ /* 0x004fca000801000a */
[----:B------:R-:W-:Y:S02]  /*16f90*/  FSEL R178, R10, -INF , !P6 ;  /* 0xff8000000ab27808 */ /* 0x000fe40007000000 */
[----:B------:R-:W-:Y:S01]  /*16fa0*/  MUFU.TANH R66, R66 ;  /* 0x0000004200427308 */ /* 0x000fe20000002400 */
[----:B------:R-:W-:-:S07]  /*16fb0*/  PLOP3.LUT P6, PT, PT, PT, UP0, 0x80, 0x0 ;  /* 0x000000000000781c */ /* 0x000fce0003fcf008 */
[----:B------:R-:W2:Y:S01]  /*16fc0*/  I2F R225, R223 ;  /* 0x000000df00e17306 */ /* 0x000ea20000201400 */
[----:B-1----:R-:W-:-:S05]  /*16fd0*/  FFMA.FTZ R26, R219, UR4, R118 ;  /* 0x00000004db1a7c23 */ /* 0x002fca0008010076 */
[----:B------:R-:W-:Y:S02]  /*16fe0*/  FSEL R26, R26, -INF , !P2 ;  /* 0xff8000001a1a7808 */ /* 0x000fe40005000000 */
[----:B------:R-:W1:Y:S01]  /*16ff0*/  I2F R245, R249 ;  /* 0x000000f900f57306 */ /* 0x000e620000201400 */
[----:B------:R-:W-:-:S07]  /*17000*/  ISETP.NE.AND P2, PT, R18, RZ, PT ;  /* 0x000000ff1200720c */ /* 0x000fce0003f45270 */
[----:B------:R-:W-:Y:S01]  /*17010*/  MUFU.TANH R114, R114 ;  /* 0x0000007200727308 */ /* 0x000fe20000002400 */
[----:B--2---:R-:W-:-:S05]  /*17020*/  FFMA.FTZ R8, R225, UR4, R66 ;  /* 0x00000004e1087c23 */ /* 0x004fca0008010042 */
[----:B------:R-:W-:Y:S02]  /*17030*/  FSEL R8, R8, -INF , !P3 ;  /* 0xff80000008087808 */ /* 0x000fe40005800000 */
[----:B------:R-:W-:Y:S01]  /*17040*/  MUFU.TANH R110, R110 ;  /* 0x0000006e006e7308 */ /* 0x000fe20000002400 */
[----:B-1----:R-:W-:Y:S01]  /*17050*/  FFMA.FTZ R117, R245, UR4, R117 ;  /* 0x00000004f5757c23 */ /* 0x002fe20008010075 */
[----:B------:R-:W-:-:S04]  /*17060*/  ISETP.NE.AND P3, PT, R16, RZ, PT ;  /* 0x000000ff1000720c */ /* 0x000fc80003f65270 */
[----:B------:R-:W-:Y:S02]  /*17070*/  FSEL R240, R117, -INF , !P2 ;  /* 0xff80000075f07808 */ /* 0x000fe40005000000 */
[----:B------:R-:W1:Y:S01]  /*17080*/  I2F R231, R229 ;  /* 0x000000e500e77306 */ /* 0x000e620000201400 */
[----:B------:R-:W-:-:S07]  /*17090*/  ISETP.GE.AND P2, PT, R173, R2, PT ;  /* 0x00000002ad00720c */ /* 0x000fce0003f46270 */
[----:B------:R-:W2:Y:S08]  /*170a0*/  I2F R217, R233 ;  /* 0x000000e900d97306 */ /* 0x000eb00000201400 */
        /* <DEDUP_REMOVED lines=14> */
[----:B------:R-:W-:Y:S01]  /*17190*/  I2F R4, R173 ;  /* 0x000000ad00047306 */ /* 0x000fe20000201400 */
[----:B--2---:R-:W-:-:S05]  /*171a0*/  FFMA.FTZ R58, R175, UR4, R58 ;  /* 0x00000004af3a7c23 */ /* 0x004fca000801003a */
[----:B------:R-:W-:Y:S02]  /*171b0*/  FSEL R234, R58, -INF , !P0 ;  /* 0xff8000003aea7808 */ /* 0x000fe40004000000 */
[----:B------:R-:W1:Y:S01]  /*171c0*/  MUFU.TANH R107, R82 ;  /* 0x00000052006b7308 */ /* 0x000e620000002400 */
[----:B------:R-:W-:-:S07]  /*171d0*/  ISETP.NE.AND P0, PT, R128, RZ, PT ;  /* 0x000000ff8000720c */ /* 0x000fce0003f05270 */
[----:B------:R-:W-:Y:S08]  /*171e0*/  I2F R31, R115 ;  /* 0x00000073001f7306 */ /* 0x000ff00000201400 */
[----:B------:R-:W-:Y:S01]  /*171f0*/  I2F R12, R103 ;  /* 0x00000067000c7306 */ /* 0x000fe20000201400 */
[----:B-1----:R-:W-:-:S05]  /*17200*/  FFMA.FTZ R4, R4, UR4, R107 ;  /* 0x0000000404047c23 */ /* 0x002fca000801006b */
[----:B------:R-:W-:Y:S02]  /*17210*/  FSEL R224, R4, -INF , !P2 ;  /* 0xff80000004e07808 */ /* 0x000fe40005000000 */
        /* <DEDUP_REMOVED lines=13> */
[----:B------:R-:W-:Y:S06]  /*172f0*/  BAR.SYNC.DEFER_BLOCKING 0x0 ;  /* 0x0000000000007b1d */ /* 0x000fec0000010000 */
        /* <DEDUP_REMOVED lines=64> */
.L_x_2206:
[----:B------:R-:W-:-:S05]  /*17700*/  IMAD.MOV.U32 R30, RZ, RZ, c[0x0][0x198] ;  /* 0x00006600ff1e7624 */ /* 0x000fca00078e00ff */
[----:B------:R-:W-:-:S04]  /*17710*/  LEA R30, -R30, RZ, 0x8 ;  /* 0x000000ff1e1e7211 */ /* 0x000fc800078e41ff */
[----:B------:R-:W-:Y:S02]  /*17720*/  SHF.R.S32.HI R31, RZ, 0x1f, R30 ;  /* 0x0000001fff1f7819 */ /* 0x000fe4000001141e */
.L_x_2207:
[----:B------:R-:W-:Y:S01]  /*17730*/  @!P0 IMAD.MOV.U32 R105, RZ, RZ, c[0x0][0x198] ;  /* 0x00006600ff698624 */ /* 0x000fe200078e00ff */
[----:B------:R-:W-:Y:S01]  /*17740*/  UMOV UR10, 0x5 ;  /* 0x00000005000a7882 */ /* 0x000fe20000000000 */
[----:B------:R-:W-:Y:S01]  /*17750*/  @!P0 IMAD.MOV.U32 R12, RZ, RZ, c[0x0][0x19c] ;  /* 0x00006700ff0c8624 */ /* 0x000fe200078e00ff */
[----:B------:R-:W-:Y:S01]  /*17760*/  ULDC.64 UR6, c[0x0][0x198] ;  /* 0x0000660000067ab9 */ /* 0x000fe20000000a00 */
[----:B------:R-:W-:Y:S01]  /*17770*/  @!P0 IMAD.MOV.U32 R100, RZ, RZ, c[0x0][0x198] ;  /* 0x00006600ff648624 */ /* 0x000fe200078e00ff */
[C---:B------:R-:W-:Y:S01]  /*17780*/  @!P0 LEA R59, P1, R105.reuse, R30, 0x7 ;  /* 0x0000001e693b8211 */ /* 0x040fe200078238ff */
[----:B------:R-:W-:Y:S01]  /*17790*/  @!P0 IMAD.MOV.U32 R2, RZ, RZ, c[0x0][0x19c] ;  /* 0x00006700ff028624 */ /* 0x000fe200078e00ff */
[----:B------:R-:W-:Y:S01]  /*177a0*/  USHF.L.U64.HI UR7, UR6, UR10, UR7 ;  /* 0x0000000a06077299 */ /* 0x000fe20008010207 */
[----:B------:R-:W-:Y:S01]  /*177b0*/  @!P0 IMAD.MOV.U32 R107, RZ, RZ, c[0x0][0x198] ;  /* 0x00006600ff6b8624 */ /* 0x000fe200078e00ff */
[----:B------:R-:W-:Y:S01]  /*177c0*/  @!P0 LEA.HI.X R12, R105, R31, R12, 0x7, P1 ;  /* 0x0000001f690c8211 */ /* 0x000fe200008f3c0c */
[----:B------:R-:W-:Y:S01]  /*177d0*/  @!P0 IMAD.MOV.U32 R102, RZ, RZ, c[0x0][0x198] ;  /* 0x00006600ff668624 */ /* 0x000fe200078e00ff */
[----:B------:R-:W-:Y:S01]  /*177e0*/  @!P0 LEA R242, P1, R30, R210, 0x1 ;  /* 0x000000d21ef28211 */ /* 0x000fe200078208ff */
[----:B------:R-:W-:Y:S01]  /*177f0*/  @!P0 IMAD.MOV.U32 R6, RZ, RZ, c[0x0][0x19c] ;  /* 0x00006700ff068624 */ /* 0x000fe200078e00ff */
[----:B------:R-:W-:Y:S01]  /*17800*/  USHF.L.U32 UR6, UR6, 0x5, URZ ;  /* 0x0000000506067899 */ /* 0x000fe2000800063f */
[--C-:B------:R-:W-:Y:S01]  /*17810*/  @!P0 IMAD.WIDE.U32 R100, R100, 0xa0, R30.reuse ;  /* 0x000000a064648825 */ /* 0x100fe200078e001e */
[C---:B------:R-:W-:Y:S01]  /*17820*/  @!P0 LEA R55, P2, R107.reuse, R30, 0x6 ;  /* 0x0000001e6b378211 */ /* 0x040fe200078430ff */
[----:B------:R1:W-:Y:S01]  /*17830*/  @P0 STS [R212+0x1000], RZ ;  /* 0x001000ffd4000388 */ /* 0x0003e20000000800 */
[--C-:B------:R-:W-:Y:S01]  /*17840*/  @!P0 LEA.HI.X R243, R30, R211, R31.reuse, 0x1, P1 ;  /* 0x000000d31ef38211 */ /* 0x100fe200008f0c1f */
[----:B------:R-:W-:Y:S01]  /*17850*/  @!P0 IMAD R2, R2, 0xa0, RZ ;  /* 0x000000a002028824 */ /* 0x000fe200078e02ff */
[-C--:B------:R-:W-:Y:S01]  /*17860*/  @!P0 LEA R244, P1, R100, R210.reuse, 0x1 ;  /* 0x000000d264f48211 */ /* 0x080fe200078208ff */
[----:B------:R-:W-:Y:S01]  /*17870*/  @!P0 IMAD.MOV.U32 R86, RZ, RZ, c[0x0][0x198] ;  /* 0x00006600ff568624 */ /* 0x000fe200078e00ff */
[----:B------:R-:W-:Y:S01]  /*17880*/  @!P0 IADD3 R14, P3, R30, UR6, RZ ;  /* 0x000000061e0e8c10 */ /* 0x000fe2000ff7e0ff */
[----:B------:R-:W-:Y:S01]  /*17890*/  @!P0 IMAD.MOV.U32 R10, RZ, RZ, c[0x0][0x19c] ;  /* 0x00006700ff0a8624 */ /* 0x000fe200078e00ff */
[----:B------:R1:W-:Y:S01]  /*178a0*/  @P0 STS [R212+0x1004], RZ ;  /* 0x001004ffd4000388 */ /* 0x0003e20000000800 */
[----:B------:R-:W-:Y:S01]  /*178b0*/  @!P0 IMAD.MOV.U32 R0, RZ, RZ, c[0x0][0x19c] ;  /* 0x00006700ff008624 */ /* 0x000fe200078e00ff */
[-C--:B------:R-:W-:Y:S01]  /*178c0*/  @!P0 LEA R248, P4, R14, R210.reuse, 0x1 ;  /* 0x000000d20ef88211 */ /* 0x080fe200078808ff */
[----:B------:R-:W-:Y:S01]  /*178d0*/  @!P0 IMAD.WIDE.U32 R102, R102, 0x60, R30 ;  /* 0x0000006066668825 */ /* 0x000fe200078e001e */
[----:B------:R-:W-:Y:S01]  /*178e0*/  @!P0 LEA.HI.X R10, R107, R31, R10, 0x6, P2 ;  /* 0x0000001f6b0a8211 */ /* 0x000fe200010f340a */
[----:B------:R1:W-:Y:S01]  /*178f0*/  @P0 STS.64 [R212+0x1008], RZ ;  /* 0x001008ffd4000388 */ /* 0x0003e20000000a00 */
[----:B------:R-:W-:Y:S01]  /*17900*/  BSSY B0, `(.L_x_2208) ;  /* 0x0000041000007945 */ /* 0x000fe20003800000 */
[----:B------:R-:W-:Y:S01]  /*17910*/  @!P0 IMAD R6, R6, 0x60, RZ ;  /* 0x0000006006068824 */ /* 0x000fe200078e02ff */
[----:B------:R-:W-:Y:S01]  /*17920*/  @!P0 LEA R246, P2, R102, R210, 0x1 ;  /* 0x000000d266f68211 */ /* 0x000fe200078408ff */
[----:B------:R-:W-:Y:S01]  /*17930*/  @!P0 IMAD.IADD R2, R2, 0x1, R101 ;  /* 0x0000000102028824 */ /* 0x000fe200078e0265 */
[----:B------:R-:W-:Y:S01]  /*17940*/  @!PT LDS RZ, [RZ] ;  /* 0x00000000fffff984 */ /* 0x000fe20000000800 */
[----:B------:R-:W-:Y:S01]  /*17950*/  @!PT LDS RZ, [RZ] ;  /* 0x00000000fffff984 */ /* 0x000fe20000000800 */
[----:B------:R-:W-:Y:S01]  /*17960*/  @!PT LDS RZ, [RZ] ;  /* 0x00000000fffff984 */ /* 0x000fe20000000800 */
[----:B------:R1:W-:Y:S01]  /*17970*/  @!P0 LDGSTS.E.BYPASS.LTC128B.128 [R212+0x1000], [R242.64] ;  /* 0x01000000f2d48fae */ /* 0x0003e2000b901d4c */
[----:B------:R-:W-:-:S03]  /*17980*/  @!P0 IMAD.WIDE.U32 R86, R86, 0xc0, R30 ;  /* 0x000000c056568825 */ /* 0x000fc600078e001e */
[-C--:B------:R-:W-:Y:S01]  /*17990*/  @!P0 LEA.HI.X R245, R100, R211.reuse, R2, 0x1, P1 ;  /* 0x000000d364f58211 */ /* 0x080fe200008f0c02 */
[----:B------:R-:W-:Y:S01]  /*179a0*/  @!P0 IMAD R0, R0, 0xc0, RZ ;  /* 0x000000c000008824 */ /* 0x000fe200078e02ff */
[----:B------:R1:W-:Y:S01]  /*179b0*/  @P0 STS.128 [R212+0x1800], RZ ;  /* 0x001800ffd4000388 */ /* 0x0003e20000000c00 */
[----:B------:R-:W-:Y:S01]  /*179c0*/  @!P0 IMAD.IADD R6, R6, 0x1, R103 ;  /* 0x0000000106068824 */ /* 0x000fe200078e0267 */
[-C--:B------:R-:W-:Y:S01]  /*179d0*/  @!P0 LEA R100, P1, R86, R210.reuse, 0x1 ;  /* 0x000000d256648211 */ /* 0x080fe200078208ff */
[----:B------:R-:W-:Y:S01]  /*179e0*/  @!P0 IMAD.IADD R2, R0, 0x1, R87 ;  /* 0x0000000100028824 */ /* 0x000fe200078e0257 */
[----:B------:R-:W-:Y:S02]  /*179f0*/  @!P0 IADD3.X R0, R31, UR7, RZ, P3, !PT ;  /* 0x000000071f008c10 */ /* 0x000fe40009ffe4ff */
[----:B------:R-:W-:Y:S02]  /*17a00*/  @!P0 LEA.HI.X R247, R102, R211, R6, 0x1, P2 ;  /* 0x000000d366f78211 */ /* 0x000fe400010f0c06 */
[----:B------:R-:W-:-:S02]  /*17a10*/  @!P0 LEA R102, P3, R55, R210, 0x1 ;  /* 0x000000d237668211 */ /* 0x000fc400078608ff */
[-C--:B------:R-:W-:Y:S02]  /*17a20*/  @!P0 LEA.HI.X R249, R14, R211.reuse, R0, 0x1, P4 ;  /* 0x000000d30ef98211 */ /* 0x080fe400020f0c00 */
[----:B------:R-:W-:Y:S02]  /*17a30*/  @!P0 LEA R58, P2, R59, R210, 0x1 ;  /* 0x000000d23b3a8211 */ /* 0x000fe400078408ff */
[-C--:B------:R-:W-:Y:S01]  /*17a40*/  @!P0 LEA.HI.X R103, R55, R211.reuse, R10, 0x1, P3 ;  /* 0x000000d337678211 */ /* 0x080fe200018f0c0a */
        /* <DEDUP_REMOVED lines=37> */
[----:B------:R-:W-:Y:S02]  /*17ca0*/  IADD3 R0, R87, UR6, RZ ;  /* 0x0000000657007c10 */ /* 0x000fe4000fffe0ff */
[----:B-1----:R-:W-:-:S04]  /*17cb0*/  LEA R58, P0, R86, R210, 0x1 ;  /* 0x000000d2563a7211 */ /* 0x002fc800078008ff */
[----:B------:R-:W-:-:S05]  /*17cc0*/  LEA.HI.X R59, R86, R211, R0, 0x1, P0 ;  /* 0x000000d3563b7211 */ /* 0x000fca00000f0c00 */
[----:B------:R-:W-:Y:S01]  /*17cd0*/  @!PT LDS RZ, [RZ] ;  /* 0x00000000fffff984 */ /* 0x000fe20000000800 */
[----:B------:R-:W-:Y:S01]  /*17ce0*/  @!PT LDS RZ, [RZ] ;  /* 0x00000000fffff984 */ /* 0x000fe20000000800 */
[----:B------:R-:W-:Y:S01]  /*17cf0*/  @!PT LDS RZ, [RZ] ;  /* 0x00000000fffff984 */ /* 0x000fe20000000800 */
[----:B------:R1:W-:Y:S04]  /*17d00*/  LDGSTS.E.BYPASS.LTC128B.128 [R212+0x4800], [R58.64] ;  /* 0x048000003ad47fae */ /* 0x0003e8000b901d4c */
.L_x_2209:
[----:B------:R-:W-:Y:S05]  /*17d10*/  BSYNC B0 ;  /* 0x0000000000007941 */ /* 0x000fea0003800000 */
.L_x_2208:
[----:B------:R-:W0:Y:S01]  /*17d20*/  LDGDEPBAR ;  /* 0x00000000000079af */ /* 0x000e220000000000 */
[----:B------:R-:W-:-:S04]  /*17d30*/  LEA R210, P0, R30, R210, 0x1 ;  /* 0x000000d21ed27211 */ /* 0x000fc800078008ff */
[----:B------:R-:W-:Y:S02]  /*17d40*/  LEA.HI.X R211, R30, R211, R31, 0x1, P0 ;  /* 0x000000d31ed37211 */ /* 0x000fe400000f0c1f */
.L_x_2205:
        /* <DEDUP_REMOVED lines=67> */
[----:B--2---:R-:W-:-:S04]  /*18180*/  FMNMX.FTZ R87, R0, R87, !PT ;  /* 0x0000005700577209 */ /* 0x004fc80007810000 */
[C---:B------:R-:W-:Y:S01]  /*18190*/  FSETP.NEU.FTZ.AND P1, PT, R87.reuse, -INF , PT ;  /* 0xff8000005700780b */ /* 0x040fe20003f3d000 */
[----:B------:R-:W-:-:S03]  /*181a0*/  FMUL.FTZ R86, R87, c[0x0][0x23c] ;  /* 0x00008f0057567a20 */ /* 0x000fc60000410000 */
[----:B------:R-:W-:Y:S02]  /*181b0*/  FSEL R10, R87, RZ, P1 ;  /* 0x000000ff570a7208 */ /* 0x000fe40000800000 */
[----:B------:R-:W-:-:S03]  /*181c0*/  FSEL R86, R86, RZ, P1 ;  /* 0x000000ff56567208 */ /* 0x000fc60000800000 */
[----:B------:R-:W-:Y:S02]  /*181d0*/  FADD.FTZ R10, R129, -R10 ;  /* 0x8000000a810a7221 */ /* 0x000fe40000010000 */
        /* <DEDUP_REMOVED lines=21> */
[----:B------:R-:W-:Y:S01]  /*18330*/  FMUL.FTZ R123, R10, c[0x0][0x23c] ;  /* 0x00008f000a7b7a20 */ /* 0x000fe20000410000 */
        /* <DEDUP_REMOVED lines=20> */
[--C-:B------:R-:W-:Y:S01]  /*18480*/  FFMA.FTZ R64, R19, c[0x0][0x23c], -R86.reuse ;  /* 0x00008f0013407a23 */ /* 0x100fe20000010856 */
[----:B------:R-:W-:Y:S01]  /*18490*/  FMNMX.FTZ R5, R240, R5, !PT ;  /* 0x00000005f0057209 */ /* 0x000fe20007810000 */
[--C-:B------:R-:W-:Y:S02]  /*184a0*/  FFMA.FTZ R62, R17, c[0x0][0x23c], -R86.reuse ;  /* 0x00008f00113e7a23 */ /* 0x100fe40000010856 */
[--C-:B-1----:R-:W-:Y:S01]  /*184b0*/  FFMA.FTZ R58, R15, c[0x0][0x23c], -R86.reuse ;  /* 0x00008f000f3a7a23 */ /* 0x102fe20000010856 */
[----:B------:R-:W-:Y:S01]  /*184c0*/  FMNMX.FTZ R5, R172, R5, !PT ;  /* 0x00000005ac057209 */ /* 0x000fe20007810000 */
[----:B------:R-:W-:Y:S01]  /*184d0*/  FFMA.FTZ R56, R13, c[0x0][0x23c], -R86 ;  /* 0x00008f000d387a23 */ /* 0x000fe20000010856 */
[----:B------:R-:W-:Y:S01]  /*184e0*/  MUFU.EX2 R96, R96 ;  /* 0x0000006000607308 */ /* 0x000fe20000000800 */
[----:B--2---:R-:W-:Y:S01]  /*184f0*/  FMUL.FTZ R16, R204, R123 ;  /* 0x0000007bcc107220 */ /* 0x004fe20000410000 */
[----:B------:R-:W-:Y:S01]  /*18500*/  FMNMX.FTZ R5, R234, R5, !PT ;  /* 0x00000005ea057209 */ /* 0x000fe20007810000 */
[----:B------:R-:W-:-:S02]  /*18510*/  FMUL.FTZ R17, R205, R123 ;  /* 0x0000007bcd117220 */ /* 0x000fc40000410000 */
[----:B------:R-:W-:Y:S01]  /*18520*/  FMUL.FTZ R200, R200, R123 ;  /* 0x0000007bc8c87220 */ /* 0x000fe20000410000 */
[----:B------:R-:W-:Y:S01]  /*18530*/  FMNMX.FTZ R5, R144, R5, !PT ;  /* 0x0000000590057209 */ /* 0x000fe20007810000 */
[----:B------:R-:W-:Y:S01]  /*18540*/  FMUL.FTZ R201, R201, R123 ;  /* 0x0000007bc9c97220 */ /* 0x000fe20000410000 */
[----:B---3--:R-:W-:Y:S01]  /*18550*/  F2FP.BF16.PACK_AB R14, R110, R115 ;  /* 0x000000736e0e723e */ /* 0x008fe200000010ff */
[--C-:B------:R-:W-:Y:S01]  /*18560*/  FFMA.FTZ R107, R67, c[0x0][0x23c], -R86.reuse ;  /* 0x00008f00436b7a23 */ /* 0x100fe20000010856 */
[----:B------:R-:W-:Y:S01]  /*18570*/  FMNMX.FTZ R5, R232, R5, !PT ;  /* 0x00000005e8057209 */ /* 0x000fe20007810000 */
[----:B------:R-:W-:Y:S01]  /*18580*/  FFMA.FTZ R105, R93, c[0x0][0x23c], -R86 ;  /* 0x00008f005d697a23 */ /* 0x000fe20000010856 */
[----:B------:R-:W-:Y:S01]  /*18590*/  MUFU.EX2 R94, R94 ;  /* 0x0000005e005e7308 */ /* 0x000fe20000000800 */
[----:B------:R-:W-:Y:S01]  /*185a0*/  FMUL.FTZ R196, R196, R123 ;  /* 0x0000007bc4c47220 */ /* 0x000fe20000410000 */
[----:B------:R-:W-:Y:S01]  /*185b0*/  FMNMX.FTZ R5, R228, R5, !PT ;  /* 0x00000005e4057209 */ /* 0x000fe20007810000 */
[----:B------:R-:W-:-:S02]  /*185c0*/  FMUL.FTZ R197, R197, R123 ;  /* 0x0000007bc5c57220 */ /* 0x000fc40000410000 */
[----:B------:R-:W-:Y:S01]  /*185d0*/  FMUL.FTZ R192, R192, R123 ;  /* 0x0000007bc0c07220 */ /* 0x000fe20000410000 */
[----:B------:R-:W-:Y:S01]  /*185e0*/  FMNMX.FTZ R5, R178, R5, !PT ;  /* 0x00000005b2057209 */ /* 0x000fe20007810000 */
[----:B------:R-:W-:Y:S01]  /*185f0*/  FMUL.FTZ R193, R193, R123 ;  /* 0x0000007bc1c17220 */ /* 0x000fe20000410000 */
        /* <DEDUP_REMOVED lines=92> */
[----:B------:R-:W-:-:S05]  /*18bc0*/  FMNMX.FTZ R2, R40, R3, !PT ;  /* 0x0000000328027209 */ /* 0x000fca0007810000 */
[----:B------:R-:W1:Y:S02]  /*18bd0*/  SHFL.BFLY PT, R3, R2, 0x2, 0x1f ;  /* 0x0c401f0002037f89 */ /* 0x000e6400000e0000 */
[----:B------:R-:W-:Y:S08]  /*18be0*/  MUFU.EX2 R71, R71 ;  /* 0x0000004700477308 */ /* 0x000ff00000000800 */
[----:B------:R-:W-:Y:S08]  /*18bf0*/  MUFU.EX2 R70, R70 ;  /* 0x0000004600467308 */ /* 0x000ff00000000800 */
[----:B------:R-:W-:Y:S01]  /*18c00*/  MUFU.EX2 R69, R69 ;  /* 0x0000004500457308 */ /* 0x000fe20000000800 */
[----:B-1----:R-:W-:Y:S01]  /*18c10*/  FMNMX.FTZ R0, R2, R3, !PT ;  /* 0x0000000302007209 */ /* 0x002fe20007810000 */
[----:B------:R-:W-:-:S06]  /*18c20*/  FFMA.FTZ R2, R11, c[0x0][0x23c], -R86 ;  /* 0x00008f000b027a23 */ /* 0x000fcc0000010856 */
[----:B------:R-:W-:Y:S01]  /*18c30*/  MUFU.EX2 R68, R68 ;  /* 0x0000004400447308 */ /* 0x000fe20000000800 */
[----:B------:R-:W1:Y:S07]  /*18c40*/  SHFL.BFLY PT, R85, R0, 0x1, 0x1f ;  /* 0x0c201f0000557f89 */ /* 0x000e6e00000e0000 */
[----:B------:R-:W-:Y:S08]  /*18c50*/  MUFU.EX2 R67, R67 ;  /* 0x0000004300437308 */ /* 0x000ff00000000800 */
[----:B------:R-:W-:Y:S08]  /*18c60*/  MUFU.EX2 R66, R66 ;  /* 0x0000004200427308 */ /* 0x000ff00000000800 */
[----:B------:R-:W-:Y:S01]  /*18c70*/  MUFU.EX2 R65, R65 ;  /* 0x0000004100417308 */ /* 0x000fe20000000800 */
[----:B-1----:R-:W-:Y:S01]  /*18c80*/  FMNMX.FTZ R85, R0, R85, !PT ;  /* 0x0000005500557209 */ /* 0x002fe20007810000 */
[----:B------:R-:W-:-:S03]  /*18c90*/  FFMA.FTZ R0, R147, c[0x0][0x23c], -R86 ;  /* 0x00008f0093007a23 */ /* 0x000fc60000010856 */
        /* <DEDUP_REMOVED lines=15> */
[----:B------:R-:W-:Y:S01]  /*18d90*/  FMUL.FTZ R121, R12, c[0x0][0x23c] ;  /* 0x00008f000c797a20 */ /* 0x000fe20000410000 */
[----:B------:R-:W-:Y:S01]  /*18da0*/  F2FP.BF16.PACK_AB R12, R117, R126 ;  /* 0x0000007e750c723e */ /* 0x000fe200000010ff */
[--C-:B------:R-:W-:Y:S02]  /*18db0*/  FFMA.FTZ R109, R20, c[0x0][0x23c], -R3.reuse ;  /* 0x00008f00146d7a23 */ /* 0x100fe40000010803 */
[----:B------:R-:W3:Y:S01]  /*18dc0*/  LDSM.16.MT88.4 R20, [R214+0x5400] ;  /* 0x00540000d614783b */ /* 0x000ee20000004200 */
[----:B------:R-:W-:Y:S01]  /*18dd0*/  MUFU.EX2 R118, R118 ;  /* 0x0000007600767308 */ /* 0x000fe20000000800 */
[--C-:B------:R-:W-:Y:S02]  /*18de0*/  FFMA.FTZ R119, R26, c[0x0][0x23c], -R3.reuse ;  /* 0x00008f001a777a23 */ /* 0x100fe40000010803 */
[--C-:B------:R-:W-:Y:S02]  /*18df0*/  FFMA.FTZ R128, R24, c[0x0][0x23c], -R3.reuse ;  /* 0x00008f0018807a23 */ /* 0x100fe40000010803 */
[----:B------:R-:W4:Y:S01]  /*18e00*/  LDSM.16.MT88.4 R24, [R215+0x5400] ;  /* 0x00540000d718783b */ /* 0x000f220000004200 */
[--C-:B------:R-:W-:Y:S01]  /*18e10*/  FFMA.FTZ R134, R28, c[0x0][0x23c], -R3.reuse ;  /* 0x00008f001c867a23 */ /* 0x100fe20000010803 */
[----:B------:R-:W-:Y:S01]  /*18e20*/  F2FP.BF16.PACK_AB R28, R98, R107 ;  /* 0x0000006b621c723e */ /* 0x000fe200000010ff */
[----:B------:R-:W5:Y:S01]  /*18e30*/  MUFU.EX2 R113, R113 ;  /* 0x0000007100717308 */ /* 0x000f620000000800 */
[----:B------:R-:W-:-:S02]  /*18e40*/  FFMA.FTZ R125, R136, c[0x0][0x23c], -R3 ;  /* 0x00008f00887d7a23 */ /* 0x000fc40000010803 */
[--C-:B------:R-:W-:Y:S02]  /*18e50*/  FFMA.FTZ R136, R114, c[0x0][0x23c], -R3.reuse ;  /* 0x00008f0072887a23 */ /* 0x100fe40000010803 */
[--C-:B------:R-:W-:Y:S02]  /*18e60*/  FFMA.FTZ R127, R146, c[0x0][0x23c], -R3.reuse ;  /* 0x00008f00927f7a23 */ /* 0x100fe40000010803 */
[----:B------:R-:W-:Y:S01]  /*18e70*/  FFMA.FTZ R114, R135, c[0x0][0x23c], -R86 ;  /* 0x00008f0087727a23 */ /* 0x000fe20000010856 */
[----:B------:R-:W1:Y:S01]  /*18e80*/  MUFU.EX2 R100, R100 ;  /* 0x0000006400647308 */ /* 0x000e620000000800 */
[--C-:B------:R-:W-:Y:S02]  /*18e90*/  FFMA.FTZ R146, R240, c[0x0][0x23c], -R3.reuse ;  /* 0x00008f00f0927a23 */ /* 0x100fe40000010803 */
[--C-:B------:R-:W-:Y:S02]  /*18ea0*/  FFMA.FTZ R131, R172, c[0x0][0x23c], -R3.reuse ;  /* 0x00008f00ac837a23 */ /* 0x100fe40000010803 */
[----:B------:R-:W-:-:S02]  /*18eb0*/  FFMA.FTZ R135, R234, c[0x0][0x23c], -R3 ;  /* 0x00008f00ea877a23 */ /* 0x000fc40000010803 */
[--C-:B------:R-:W-:Y:S01]  /*18ec0*/  FFMA.FTZ R144, R144, c[0x0][0x23c], -R3.reuse ;  /* 0x00008f0090907a23 */ /* 0x100fe20000010803 */
[----:B------:R-:W2:Y:S01]  /*18ed0*/  MUFU.EX2 R121, R121 ;  /* 0x0000007900797308 */ /* 0x000ea20000000800 */
[----:B-----5:R-:W-:Y:S01]  /*18ee0*/  F2FP.BF16.PACK_AB R13, R113, R118 ;  /* 0x00000076710d723e */ /* 0x020fe200000010ff */
[--C-:B------:R-:W-:Y:S02]  /*18ef0*/  FFMA.FTZ R143, R178, c[0x0][0x23c], -R3.reuse ;  /* 0x00008f00b28f7a23 */ /* 0x100fe40000010803 */
[--C-:B------:R-:W-:Y:S02]  /*18f00*/  FFMA.FTZ R172, R232, c[0x0][0x23c], -R3.reuse ;  /* 0x00008f00e8ac7a23 */ /* 0x100fe40000010803 */
[--C-:B------:R-:W-:Y:S01]  /*18f10*/  FFMA.FTZ R141, R228, c[0x0][0x23c], -R3.reuse ;  /* 0x00008f00e48d7a23 */ /* 0x100fe20000010803 */
[----:B-1----:R-:W-:Y:S01]  /*18f20*/  F2FP.BF16.PACK_AB R15, R100, R111 ;  /* 0x0000006f640f723e */ /* 0x002fe200000010ff */
[----:B------:R-:W-:Y:S01]  /*18f30*/  MUFU.EX2 R102, R102 ;  /* 0x0000006600667308 */ /* 0x000fe20000000800 */
[----:B------:R-:W-:-:S02]  /*18f40*/  FFMA.FTZ R178, R188, c[0x0][0x23c], -R3 ;  /* 0x00008f00bcb27a23 */ /* 0x000fc40000010803 */
[--C-:B------:R-:W-:Y:S02]  /*18f50*/  FFMA.FTZ R145, R184, c[0x0][0x23c], -R3.reuse ;  /* 0x00008f00b8917a23 */ /* 0x100fe40000010803 */
[----:B------:R-:W-:Y:S02]  /*18f60*/  FFMA.FTZ R188, R230, c[0x0][0x23c], -R3 ;  /* 0x00008f00e6bc7a23 */ /* 0x000fe40000010803 */
[-C--:B--2---:R-:W-:Y:S01]  /*18f70*/  FMUL.FTZ R18, R206, R121.reuse ;  /* 0x00000079ce127220 */ /* 0x084fe20000410000 */
[----:B------:R-:W1:Y:S01]  /*18f80*/  MUFU.EX2 R109, R109 ;  /* 0x0000006d006d7308 */ /* 0x000e620000000800 */
[-C--:B------:R-:W-:Y:S02]  /*18f90*/  FMUL.FTZ R19, R207, R121.reuse ;  /* 0x00000079cf137220 */ /* 0x080fe40000410000 */
[-C--:B------:R-:W-:Y:S02]  /*18fa0*/  FMUL.FTZ R202, R202, R121.reuse ;  /* 0x00000079caca7220 */ /* 0x080fe40000410000 */
[----:B------:R-:W-:-:S02]  /*18fb0*/  FMUL.FTZ R203, R203, R121 ;  /* 0x00000079cbcb7220 */ /* 0x000fc40000410000 */
[-C--:B------:R-:W-:Y:S01]  /*18fc0*/  FMUL.FTZ R198, R198, R121.reuse ;  /* 0x00000079c6c67220 */ /* 0x080fe20000410000 */
[C---:B------:R-:W-:Y:S01]  /*18fd0*/  HMMA.16816.F32.BF16 R16, R12.reuse, R4, R16 ;  /* 0x000000040c10723c */ /* 0x040fe20000041810 */
[-C--:B------:R-:W-:Y:S01]  /*18fe0*/  FMUL.FTZ R199, R199, R121.reuse ;  /* 0x00000079c7c77220 */ /* 0x080fe20000410000 */
[----:B------:R-:W-:Y:S01]  /*18ff0*/  MUFU.EX2 R119, R119 ;  /* 0x0000007700777308 */ /* 0x000fe20000000800 */
[-C--:B------:R-:W-:Y:S02]  /*19000*/  FMUL.FTZ R194, R194, R121.reuse ;  /* 0x00000079c2c27220 */ /* 0x080fe40000410000 */
[----:B------:R-:W-:Y:S02]  /*19010*/  FMUL.FTZ R195, R195, R121 ;  /* 0x00000079c3c37220 */ /* 0x000fe40000410000 */
[--C-:B------:R-:W-:Y:S01]  /*19020*/  FFMA.FTZ R147, R226, c[0x0][0x23c], -R3.reuse ;  /* 0x00008f00e2937a23 */ /* 0x100fe20000010803 */
[----:B------:R-:W-:Y:S01]  /*19030*/  HMMA.16816.F32.BF16 R4, R12, R6, R200 ;  /* 0x000000060c04723c */ /* 0x000fe200000418c8 */
[----:B-1----:R-:W-:Y:S01]  /*19040*/  F2FP.BF16.PACK_AB R29, R109, R102 ;  /* 0x000000666d1d723e */ /* 0x002fe200000010ff */
[----:B------:R-:W1:Y:S01]  /*19050*/  MUFU.EX2 R128, R128 ;  /* 0x0000008000807308 */ /* 0x000e620000000800 */
[----:B------:R-:W-:Y:S01]  /*19060*/  FFMA.FTZ R184, R182, c[0x0][0x23c], -R3 ;  /* 0x00008f00b6b87a23 */ /* 0x000fe20000010803 */
[----:B------:R-:W-:Y:S01]  /*19070*/  LDSM.16.MT88.4 R200, [R214+0x8c00] ;  /* 0x008c0000d6c8783b */ /* 0x000fe20000004200 */
[----:B------:R-:W-:-:S02]  /*19080*/  FFMA.FTZ R182, R171, c[0x0][0x23c], -R86 ;  /* 0x00008f00abb67a23 */ /* 0x000fc40000010856 */
        /* <DEDUP_REMOVED lines=8> */
[----:B------:R-:W2:Y:S01]  /*19110*/  LDSM.16.MT88.4 R8, [R214+0x5800] ;  /* 0x00580000d608783b */ /* 0x000ea20000004200 */
[----:B-1----:R-:W-:Y:S01]  /*19120*/  F2FP.BF16.PACK_AB R31, R128, R119 ;  /* 0x00000077801f723e */ /* 0x002fe200000010ff */
[----:B------:R-:W1:Y:S01]  /*19130*/  MUFU.EX2 R125, R125 ;  /* 0x0000007d007d7308 */ /* 0x000e620000000800 */
[----:B------:R-:W-:-:S02]  /*19140*/  FFMA.FTZ R177, R170, c[0x0][0x23c], -R3 ;  /* 0x00008f00aab17a23 */ /* 0x000fc40000010803 */
[----:B------:R-:W-:Y:S02]  /*19150*/  FFMA.FTZ R170, R139, c[0x0][0x23c], -R86 ;  /* 0x00008f008baa7a23 */ /* 0x000fe40000010856 */
[--C-:B------:R-:W-:Y:S01]  /*19160*/  FFMA.FTZ R192, R224, c[0x0][0x23c], -R3.reuse ;  /* 0x00008f00e0c07a23 */ /* 0x100fe20000010803 */
[C---:B---3--:R-:W-:Y:S01]  /*19170*/  HMMA.16816.F32.BF16 R16, R28.reuse, R20, R16 ;  /* 0x000000141c10723c */ /* 0x048fe20000041810 */
[--C-:B------:R-:W-:Y:S01]  /*19180*/  FFMA.FTZ R194, R218, c[0x0][0x23c], -R3.reuse ;  /* 0x00008f00dac27a23 */ /* 0x100fe20000010803 */
[----:B------:R-:W-:Y:S01]  /*19190*/  MUFU.EX2 R136, R136 ;  /* 0x0000008800887308 */ /* 0x000fe20000000800 */
[--C-:B------:R-:W-:Y:S02]  /*191a0*/  FFMA.FTZ R139, R140, c[0x0][0x23c], -R3.reuse ;  /* 0x00008f008c8b7a23 */ /* 0x100fe40000010803 */
[--C-:B------:R-:W-:Y:S02]  /*191b0*/  FFMA.FTZ R174, R174, c[0x0][0x23c], -R3.reuse ;  /* 0x00008f00aeae7a23 */ /* 0x100fe40000010803 */
[--C-:B------:R-:W-:Y:S01]  /*191c0*/  FFMA.FTZ R140, R142, c[0x0][0x23c], -R3.reuse ;  /* 0x00008f008e8c7a23 */ /* 0x100fe20000010803 */
[----:B------:R-:W-:Y:S01]  /*191d0*/  HMMA.16816.F32.BF16 R4, R28, R22, R4 ;  /* 0x000000161c04723c */ /* 0x000fe20000041804 */
[----:B------:R-:W3:Y:S01]  /*191e0*/  LDSM.16.MT88.4 R20, [R215+0x5800] ;  /* 0x00580000d714783b */ /* 0x000ee20000004200 */
[----:B------:R-:W5:Y:S01]  /*191f0*/  MUFU.EX2 R127, R127 ;  /* 0x0000007f007f7308 */ /* 0x000f620000000800 */
[----:B------:R-:W-:-:S02]  /*19200*/  FFMA.FTZ R179, R132, c[0x0][0x23c], -R3 ;  /* 0x00008f0084b37a23 */ /* 0x000fc40000010803 */
[----:B------:R-:W-:Y:S02]  /*19210*/  FFMA.FTZ R132, R133, c[0x0][0x23c], -R86 ;  /* 0x00008f0085847a23 */ /* 0x000fe40000010856 */
[--C-:B------:R-:W-:Y:S01]  /*19220*/  FFMA.FTZ R133, R138, c[0x0][0x23c], -R3.reuse ;  /* 0x00008f008a857a23 */ /* 0x100fe20000010803 */
[C---:B----4-:R-:W-:Y:S01]  /*19230*/  HMMA.16816.F32.BF16 R196, R28.reuse, R24, R196 ;  /* 0x000000181cc4723c */ /* 0x050fe200000418c4 */
[--C-:B------:R-:W-:Y:S01]  /*19240*/  FFMA.FTZ R124, R124, c[0x0][0x23c], -R3.reuse ;  /* 0x00008f007c7c7a23 */ /* 0x100fe20000010803 */
[----:B------:R-:W-:Y:S01]  /*19250*/  MUFU.EX2 R146, R146 ;  /* 0x0000009200927308 */ /* 0x000fe20000000800 */
[--C-:B------:R-:W-:Y:S02]  /*19260*/  FFMA.FTZ R130, R130, c[0x0][0x23c], -R3.reuse ;  /* 0x00008f0082827a23 */ /* 0x100fe40000010803 */
[--C-:B------:R-:W-:Y:S02]  /*19270*/  FFMA.FTZ R181, R122, c[0x0][0x23c], -R3.reuse ;  /* 0x00008f007ab57a23 */ /* 0x100fe40000010803 */
[----:B------:R-:W-:Y:S01]  /*19280*/  FFMA.FTZ R118, R189, R121, R118 ;  /* 0x00000079bd767223 */ /* 0x000fe20000010076 */
[----:B------:R-:W-:Y:S01]  /*19290*/  HMMA.16816.F32.BF16 R24, R28, R26, R12 ;  /* 0x0000001a1c18723c */ /* 0x000fe2000004180c */
[----:B------:R-:W4:Y:S01]  /*192a0*/  LDSM.16.MT88.4 R12, [R214+0x5c00] ;  /* 0x005c0000d60c783b */ /* 0x000f220000004200 */
[----:B------:R-:W2:Y:S01]  /*192b0*/  MUFU.EX2 R131, R131 ;  /* 0x0000008300837308 */ /* 0x000ea20000000800 */
[----:B------:R-:W-:-:S02]  /*192c0*/  FFMA.FTZ R112, R112, c[0x0][0x23c], -R3 ;  /* 0x00008f0070707a23 */ /* 0x000fc40000010803 */
[--C-:B------:R-:W-:Y:S02]  /*192d0*/  FFMA.FTZ R183, R120, c[0x0][0x23c], -R3.reuse ;  /* 0x00008f0078b77a23 */ /* 0x100fe40000010803 */
[----:B------:R-:W-:Y:S01]  /*192e0*/  F2FP.BF16.PACK_AB R28, R94, R103 ;  /* 0x000000675e1c723e */ /* 0x000fe200000010ff */
[--C-:B------:R-:W-:Y:S01]  /*192f0*/  FFMA.FTZ R108, R108, c[0x0][0x23c], -R3.reuse ;  /* 0x00008f006c6c7a23 */ /* 0x100fe20000010803 */
[----:B-1----:R-:W-:Y:S01]  /*19300*/  F2FP.BF16.PACK_AB R29, R125, R134 ;  /* 0x000000867d1d723e */ /* 0x002fe200000010ff */
[----:B------:R-:W-:Y:S01]  /*19310*/  MUFU.EX2 R135, R135 ;  /* 0x0000008700877308 */ /* 0x000fe20000000800 */
[----:B------:R-:W-:Y:S01]  /*19320*/  F2FP.BF16.PACK_AB R30, R92, R101 ;  /* 0x000000655c1e723e */ /* 0x000fe200000010ff */
[----:B------:R-:W-:Y:S01]  /*19330*/  FADD.FTZ R118, R113, R118 ;  /* 0x0000007671767221 */ /* 0x000fe20000010000 */
[----:B-----5:R-:W-:Y:S01]  /*19340*/  F2FP.BF16.PACK_AB R31, R127, R136 ;  /* 0x000000887f1f723e */ /* 0x020fe200000010ff */
[----:B------:R-:W-:Y:S02]  /*19350*/  FFMA.FTZ R116, R116, c[0x0][0x23c], -R3 ;  /* 0x00008f0074747a23 */ /* 0x000fe40000010803 */
[----:B------:R-:W-:-:S02]  /*19360*/  FADD.FTZ R111, R111, R118 ;  /* 0x000000766f6f7221 */ /* 0x000fc40000010000 */
[----:B------:R-:W1:Y:S01]  /*19370*/  MUFU.EX2 R144, R144 ;  /* 0x0000009000907308 */ /* 0x000e620000000800 */
[----:B------:R-:W-:Y:S01]  /*19380*/  FFMA.FTZ R33, R33, c[0x0][0x23c], -R3 ;  /* 0x00008f0021217a23 */ /* 0x000fe20000010803 */
[C---:B--2---:R-:W-:Y:S01]  /*19390*/  HMMA.16816.F32.BF16 R16, R28.reuse, R8, R16 ;  /* 0x000000081c10723c */ /* 0x044fe20000041810 */
[----:B------:R-:W-:Y:S02]  /*193a0*/  FADD.FTZ R111, R100, R111 ;  /* 0x0000006f646f7221 */ /* 0x000fe40000010000 */
[----:B------:R-:W-:Y:S02]  /*193b0*/  FFMA.FTZ R106, R106, c[0x0][0x23c], -R3 ;  /* 0x00008f006a6a7a23 */ /* 0x000fe40000010803 */
[----:B------:R-:W-:Y:S01]  /*193c0*/  FADD.FTZ R102, R102, R111 ;  /* 0x0000006f66667221 */ /* 0x000fe20000010000 */
[----:B------:R-:W-:Y:S01]  /*193d0*/  MUFU.EX2 R172, R172 ;  /* 0x000000ac00ac7308 */ /* 0x000fe20000000800 */
[----:B------:R-:W-:Y:S01]  /*193e0*/  FFMA.FTZ R104, R104, c[0x0][0x23c], -R3 ;  /* 0x00008f0068687a23 */ /* 0x000fe20000010803 */
[----:B------:R-:W-:Y:S01]  /*193f0*/  HMMA.16816.F32.BF16 R4, R28, R10, R4 ;  /* 0x0000000a1c04723c */ /* 0x000fe20000041804 */
[----:B------:R-:W2:Y:S01]  /*19400*/  LDSM.16.MT88.4 R8, [R215+0x5c00] ;  /* 0x005c0000d708783b */ /* 0x000ea20000004200 */
[----:B------:R-:W-:-:S02]  /*19410*/  FADD.FTZ R102, R109, R102 ;  /* 0x000000666d667221 */ /* 0x000fc40000010000 */
[--C-:B------:R-:W-:Y:S02]  /*19420*/  FFMA.FTZ R47, R47, c[0x0][0x23c], -R3.reuse ;  /* 0x00008f002f2f7a23 */ /* 0x100fe40000010803 */
[----:B------:R-:W5:Y:S01]  /*19430*/  MUFU.EX2 R141, R141 ;  /* 0x0000008d008d7308 */ /* 0x000f620000000800 */
[----:B------:R-:W-:Y:S01]  /*19440*/  FADD.FTZ R119, R119, R102 ;  /* 0x0000006677777221 */ /* 0x000fe20000010000 */
[C---:B---3--:R-:W-:Y:S01]  /*19450*/  HMMA.16816.F32.BF16 R196, R28.reuse, R20, R196 ;  /* 0x000000141cc4723c */ /* 0x048fe200000418c4 */
[----:B------:R-:W-:Y:S02]  /*19460*/  FFMA.FTZ R35, R35, c[0x0][0x23c], -R3 ;  /* 0x00008f0023237a23 */ /* 0x000fe40000010803 */
[----:B------:R-:W-:Y:S02]  /*19470*/  FADD.FTZ R119, R128, R119 ;  /* 0x0000007780777221 */ /* 0x000fe40000010000 */
[----:B------:R-:W-:Y:S01]  /*19480*/  FFMA.FTZ R46, R46, c[0x0][0x23c], -R3 ;  /* 0x00008f002e2e7a23 */ /* 0x000fe20000010803 */
[----:B------:R-:W-:Y:S01]  /*19490*/  MUFU.EX2 R143, R143 ;  /* 0x0000008f008f7308 */ /* 0x000fe20000000800 */
[----:B------:R-:W-:Y:S01]  /*194a0*/  FADD.FTZ R134, R134, R119 ;  /* 0x0000007786867221 */ /* 0x000fe20000010000 */
[----:B------:R-:W-:Y:S01]  /*194b0*/  HMMA.16816.F32.BF16 R24, R28, R22, R24 ;  /* 0x000000161c18723c */ /* 0x000fe20000041818 */
[----:B------:R-:W3:Y:S01]  /*194c0*/  LDSM.16.MT88.4 R20, [R214+0x6000] ;  /* 0x00600000d614783b */ /* 0x000ee20000004200 */
[----:B------:R-:W-:-:S02]  /*194d0*/  FFMA.FTZ R45, R45, c[0x0][0x23c], -R3 ;  /* 0x00008f002d2d7a23 */ /* 0x000fc40000010803 */
[----:B------:R-:W-:Y:S02]  /*194e0*/  FADD.FTZ R125, R125, R134 ;  /* 0x000000867d7d7221 */ /* 0x000fe40000010000 */
        /* <DEDUP_REMOVED lines=15> */
[--C-:B------:R-:W-:Y:S01]  /*195e0*/  FFMA.FTZ R189, R40, c[0x0][0x23c], -R3.reuse ;  /* 0x00008f0028bd7a23 */ /* 0x100fe20000010803 */
[----:B------:R-:W-:Y:S01]  /*195f0*/  MOV R131, R85 ;  /* 0x0000005500837202 */ /* 0x000fe20000000f00 */
[----:B------:R-:W-:Y:S02]  /*19600*/  FADD.FTZ R135, R135, R146 ;  /* 0x0000009287877221 */ /* 0x000fe40000010000 */
[----:B------:R-:W-:Y:S01]  /*19610*/  FFMA.FTZ R54, R54, c[0x0][0x23c], -R3 ;  /* 0x00008f0036367a23 */ /* 0x000fe20000010803 */
[----:B------:R-:W-:Y:S01]  /*19620*/  HMMA.16816.F32.BF16 R4, R28, R14, R4 ;  /* 0x0000000e1c04723c */ /* 0x000fe20000041804 */
[----:B------:R-:W4:Y:S01]  /*19630*/  LDSM.16.MT88.4 R12, [R215+0x6000] ;  /* 0x00600000d70c783b */ /* 0x000f220000004200 */
[----:B------:R-:W-:Y:S01]  /*19640*/  MUFU.EX2 R147, R147 ;  /* 0x0000009300937308 */ /* 0x000fe20000000800 */
[----:B------:R-:W-:-:S05]  /*19650*/  FADD.FTZ R135, R144, R135 ;  /* 0x0000008790877221 */ /* 0x000fca0000010000 */
[C---:B--2---:R-:W-:Y:S02]  /*19660*/  HMMA.16816.F32.BF16 R196, R28.reuse, R8, R196 ;  /* 0x000000081cc4723c */ /* 0x044fe400000418c4 */
[----:B------:R-:W2:Y:S06]  /*19670*/  MUFU.EX2 R184, R184 ;  /* 0x000000b800b87308 */ /* 0x000eac0000000800 */
[----:B------:R-:W-:Y:S01]  /*19680*/  HMMA.16816.F32.BF16 R24, R28, R10, R24 ;  /* 0x0000000a1c18723c */ /* 0x000fe20000041818 */
[----:B------:R-:W1:Y:S01]  /*19690*/  LDSM.16.MT88.4 R8, [R214+0x6400] ;  /* 0x00640000d608783b */ /* 0x000e620000004200 */
[----:B------:R-:W-:Y:S05]  /*196a0*/  MUFU.EX2 R192, R192 ;  /* 0x000000c000c07308 */ /* 0x000fea0000000800 */
[----:B------:R-:W-:-:S02]  /*196b0*/  F2FP.BF16.PACK_AB R28, R84, R93 ;  /* 0x0000005d541c723e */ /* 0x000fc400000010ff */
        /* <DEDUP_REMOVED lines=35> */
[----:B------:R-:W-:Y:S02]  /*198f0*/  MUFU.EX2 R133, R133 ;  /* 0x0000008500857308 */ /* 0x000fe40000000800 */
[C---:B----4-:R-:W-:Y:S06]  /*19900*/  HMMA.16816.F32.BF16 R16, R28.reuse, R12, R16 ;  /* 0x0000000c1c10723c */ /* 0x050fec0000041810 */
[----:B------:R-:W4:Y:S02]  /*19910*/  MUFU.EX2 R124, R124 ;  /* 0x0000007c007c7308 */ /* 0x000f240000000800 */
[C---:B------:R-:W-:Y:S01]  /*19920*/  HMMA.16816.F32.BF16 R4, R28.reuse, R14, R4 ;  /* 0x0000000e1c04723c */ /* 0x040fe20000041804 */
[----:B------:R-:W5:Y:S05]  /*19930*/  LDSM.16.MT88.4 R12, [R215+0x6c00] ;  /* 0x006c0000d70c783b */ /* 0x000f6a0000004200 */
        /* <DEDUP_REMOVED lines=9> */
[----:B-1----:R-:W-:Y:S01]  /*199d0*/  F2FP.BF16.PACK_AB R31, R177, R176 ;  /* 0x000000b0b11f723e */ /* 0x002fe200000010ff */
[----:B------:R-:W1:Y:S06]  /*199e0*/  MUFU.EX2 R60, R60 ;  /* 0x0000003c003c7308 */ /* 0x000e6c0000000800 */
[C---:B---3--:R-:W-:Y:S02]  /*199f0*/  HMMA.16816.F32.BF16 R16, R28.reuse, R20, R16 ;  /* 0x000000141c10723c */ /* 0x048fe40000041810 */
[----:B------:R-:W-:Y:S06]  /*19a00*/  MUFU.EX2 R59, R59 ;  /* 0x0000003b003b7308 */ /* 0x000fec0000000800 */
[C---:B------:R-:W-:Y:S01]  /*19a10*/  HMMA.16816.F32.BF16 R4, R28.reuse, R22, R4 ;  /* 0x000000161c04723c */ /* 0x040fe20000041804 */
[----:B------:R-:W3:Y:S01]  /*19a20*/  LDSM.16.MT88.4 R20, [R215+0x7000] ;  /* 0x00700000d714783b */ /* 0x000ee20000004200 */
[----:B------:R-:W-:Y:S06]  /*19a30*/  MUFU.EX2 R58, R58 ;  /* 0x0000003a003a7308 */ /* 0x000fec0000000800 */
[C---:B-----5:R-:W-:Y:S02]  /*19a40*/  HMMA.16816.F32.BF16 R196, R28.reuse, R12, R196 ;  /* 0x0000000c1cc4723c */ /* 0x060fe400000418c4 */
[----:B------:R-:W-:Y:S06]  /*19a50*/  MUFU.EX2 R112, R112 ;  /* 0x0000007000707308 */ /* 0x000fec0000000800 */
[----:B------:R-:W-:Y:S01]  /*19a60*/  HMMA.16816.F32.BF16 R24, R28, R14, R24 ;  /* 0x0000000e1c18723c */ /* 0x000fe20000041818 */
[----:B------:R-:W5:Y:S01]  /*19a70*/  LDSM.16.MT88.4 R12, [R214+0x7400] ;  /* 0x00740000d60c783b */ /* 0x000f620000004200 */
[----:B------:R-:W1:Y:S05]  /*19a80*/  MUFU.EX2 R183, R183 ;  /* 0x000000b700b77308 */ /* 0x000e6a0000000800 */
[----:B------:R-:W-:-:S02]  /*19a90*/  F2FP.BF16.PACK_AB R28, R68, R69 ;  /* 0x00000045441c723e */ /* 0x000fc400000010ff */
[----:B------:R-:W-:Y:S01]  /*19aa0*/  F2FP.BF16.PACK_AB R29, R139, R174 ;  /* 0x000000ae8b1d723e */ /* 0x000fe200000010ff */
[----:B------:R-:W-:Y:S01]  /*19ab0*/  MUFU.EX2 R108, R108 ;  /* 0x0000006c006c7308 */ /* 0x000fe20000000800 */
        /* <DEDUP_REMOVED lines=14> */
[----:B----4-:R-:W-:Y:S02]  /*19ba0*/  F2FP.BF16.PACK_AB R29, R124, R133 ;  /* 0x000000857c1d723e */ /* 0x010fe400000010ff */
[----:B------:R-:W-:Y:S02]  /*19bb0*/  F2FP.BF16.PACK_AB R30, R62, R63 ;  /* 0x0000003f3e1e723e */ /* 0x000fe400000010ff */
[----:B------:R-:W-:Y:S01]  /*19bc0*/  F2FP.BF16.PACK_AB R31, R181, R130 ;  /* 0x00000082b51f723e */ /* 0x000fe200000010ff */
[----:B------:R-:W-:Y:S06]  /*19bd0*/  MUFU.EX2 R0, R0 ;  /* 0x0000000000007308 */ /* 0x000fec0000000800 */
[C---:B-----5:R-:W-:Y:S02]  /*19be0*/  HMMA.16816.F32.BF16 R16, R28.reuse, R12, R16 ;  /* 0x0000000c1c10723c */ /* 0x060fe40000041810 */
        /* <DEDUP_REMOVED lines=9> */
[----:B------:R-:W4:Y:S01]  /*19c80*/  MUFU.EX2 R117, R116 ;  /* 0x0000007400757308 */ /* 0x000f220000000800 */
[----:B------:R-:W-:-:S04]  /*19c90*/  FADD.FTZ R110, R110, R115 ;  /* 0x000000736e6e7221 */ /* 0x000fc80000010000 */
[----:B------:R-:W-:Y:S01]  /*19ca0*/  FADD.FTZ R107, R107, R110 ;  /* 0x0000006e6b6b7221 */ /* 0x000fe20000010000 */
[----:B------:R-:W-:Y:S01]  /*19cb0*/  HMMA.16816.F32.BF16 R24, R28, R10, R24 ;  /* 0x0000000a1c18723c */ /* 0x000fe20000041818 */
[----:B------:R-:W5:Y:S01]  /*19cc0*/  LDSM.16.MT88.4 R28, [R214+0x7c00] ;  /* 0x007c0000d61c783b */ /* 0x000f620000004200 */
[----:B-1----:R-:W-:Y:S01]  /*19cd0*/  F2FP.BF16.PACK_AB R8, R60, R61 ;  /* 0x0000003d3c08723e */ /* 0x002fe200000010ff */
[----:B------:R-:W-:Y:S01]  /*19ce0*/  FADD.FTZ R100, R98, R107 ;  /* 0x0000006b62647221 */ /* 0x000fe20000010000 */
[----:B------:R-:W-:Y:S01]  /*19cf0*/  F2FP.BF16.PACK_AB R9, R183, R112 ;  /* 0x00000070b709723e */ /* 0x000fe200000010ff */
[----:B------:R-:W1:Y:S02]  /*19d00*/  MUFU.EX2 R98, R106 ;  /* 0x0000006a00627308 */ /* 0x000e640000000800 */
[----:B------:R-:W-:Y:S01]  /*19d10*/  FADD.FTZ R105, R105, R100 ;  /* 0x0000006469697221 */ /* 0x000fe20000010000 */
[----:B------:R-:W-:Y:S01]  /*19d20*/  F2FP.BF16.PACK_AB R10, R58, R59 ;  /* 0x0000003b3a0a723e */ /* 0x000fe200000010ff */
[----:B------:R-:W-:Y:S01]  /*19d30*/  FFMA.FTZ R100, R32, c[0x0][0x23c], -R3 ;  /* 0x00008f0020647a23 */ /* 0x000fe20000010803 */
[----:B----4-:R-:W-:Y:S01]  /*19d40*/  F2FP.BF16.PACK_AB R11, R117, R108 ;  /* 0x0000006c750b723e */ /* 0x010fe200000010ff */
[----:B------:R-:W-:-:S02]  /*19d50*/  FADD.FTZ R96, R96, R105 ;  /* 0x0000006960607221 */ /* 0x000fc40000010000 */
[----:B------:R-:W-:Y:S01]  /*19d60*/  MUFU.EX2 R129, R129 ;  /* 0x0000008100817308 */ /* 0x000fe20000000800 */
[----:B------:R-:W-:Y:S02]  /*19d70*/  FFMA.FTZ R32, R91, c[0x0][0x23c], -R86 ;  /* 0x00008f005b207a23 */ /* 0x000fe40000010856 */
[----:B------:R-:W-:Y:S01]  /*19d80*/  FADD.FTZ R103, R103, R96 ;  /* 0x0000006067677221 */ /* 0x000fe20000010000 */
[C---:B---3--:R-:W-:Y:S03]  /*19d90*/  HMMA.16816.F32.BF16 R16, R8.reuse, R20, R16 ;  /* 0x000000140810723c */ /* 0x048fe60000041810 */
[----:B------:R-:W-:Y:S01]  /*19da0*/  FADD.FTZ R94, R94, R103 ;  /* 0x000000675e5e7221 */ /* 0x000fe20000010000 */
[----:B------:R-:W-:Y:S03]  /*19db0*/  MUFU.EX2 R96, R104 ;  /* 0x0000006800607308 */ /* 0x000fe60000000800 */
[----:B------:R-:W-:Y:S01]  /*19dc0*/  FADD.FTZ R21, R101, R94 ;  /* 0x0000005e65157221 */ /* 0x000fe20000010000 */
[C---:B------:R-:W-:Y:S03]  /*19dd0*/  HMMA.16816.F32.BF16 R4, R8.reuse, R22, R4 ;  /* 0x000000160804723c */ /* 0x040fe60000041804 */
[----:B------:R-:W-:Y:S01]  /*19de0*/  FADD.FTZ R92, R92, R21 ;  /* 0x000000155c5c7221 */ /* 0x000fe20000010000 */
[----:B------:R-:W3:Y:S01]  /*19df0*/  MUFU.EX2 R101, R100 ;  /* 0x0000006400657308 */ /* 0x000ee20000000800 */
[----:B------:R-:W4:Y:S02]  /*19e00*/  LDSM.16.MT88.4 R20, [R215+0x7c00] ;  /* 0x007c0000d714783b */ /* 0x000f240000004200 */
[----:B------:R-:W-:Y:S01]  /*19e10*/  FADD.FTZ R99, R99, R92 ;  /* 0x0000005c63637221 */ /* 0x000fe20000010000 */
[C---:B--2---:R-:W-:Y:S04]  /*19e20*/  HMMA.16816.F32.BF16 R196, R8.reuse, R12, R196 ;  /* 0x0000000c08c4723c */ /* 0x044fe800000418c4 */
[----:B------:R-:W-:Y:S03]  /*19e30*/  MUFU.EX2 R35, R35 ;  /* 0x0000002300237308 */ /* 0x000fe60000000800 */
[----:B------:R-:W-:Y:S01]  /*19e40*/  FADD.FTZ R12, R90, R99 ;  /* 0x000000635a0c7221 */ /* 0x000fe20000010000 */
[----:B------:R-:W-:Y:S03]  /*19e50*/  HMMA.16816.F32.BF16 R24, R8, R14, R24 ;  /* 0x0000000e0818723c */ /* 0x000fe60000041818 */
[----:B------:R-:W-:Y:S01]  /*19e60*/  FADD.FTZ R95, R95, R12 ;  /* 0x0000000c5f5f7221 */ /* 0x000fe20000010000 */
[----:B------:R2:W2:Y:S01]  /*19e70*/  MUFU.EX2 R90, R47 ;  /* 0x0000002f005a7308 */ /* 0x0004a20000000800 */
[----:B------:R-:W4:Y:S02]  /*19e80*/  LDSM.16.MT88.4 R12, [R214+0x8000] ;  /* 0x00800000d60c783b */ /* 0x000f240000004200 */
[----:B------:R-:W-:Y:S01]  /*19e90*/  F2FP.BF16.PACK_AB R8, R56, R57 ;  /* 0x000000393808723e */ /* 0x000fe200000010ff */
[----:B------:R-:W-:Y:S01]  /*19ea0*/  FADD.FTZ R88, R88, R95 ;  /* 0x0000005f58587221 */ /* 0x000fe20000010000 */
[----:B-1----:R-:W-:-:S02]  /*19eb0*/  F2FP.BF16.PACK_AB R9, R33, R98 ;  /* 0x000000622109723e */ /* 0x002fc400000010ff */
[----:B------:R-:W-:Y:S01]  /*19ec0*/  F2FP.BF16.PACK_AB R10, R2, R55 ;  /* 0x00000037020a723e */ /* 0x000fe200000010ff */
[----:B------:R-:W-:Y:S01]  /*19ed0*/  FADD.FTZ R93, R93, R88 ;  /* 0x000000585d5d7221 */ /* 0x000fe20000010000 */
[----:B---3--:R-:W-:Y:S01]  /*19ee0*/  F2FP.BF16.PACK_AB R11, R101, R96 ;  /* 0x00000060650b723e */ /* 0x008fe200000010ff */
[----:B------:R-:W-:Y:S02]  /*19ef0*/  MUFU.EX2 R46, R46 ;  /* 0x0000002e002e7308 */ /* 0x000fe40000000800 */
[----:B------:R-:W-:-:S04]  /*19f00*/  FADD.FTZ R84, R84, R93 ;  /* 0x0000005d54547221 */ /* 0x000fc80000010000 */
[C---:B-----5:R-:W-:Y:S01]  /*19f10*/  HMMA.16816.F32.BF16 R16, R8.reuse, R28, R16 ;  /* 0x0000001c0810723c */ /* 0x060fe20000041810 */
[----:B------:R-:W-:Y:S01]  /*19f20*/  FADD.FTZ R83, R83, R84 ;  /* 0x0000005453537221 */ /* 0x000fe20000010000 */
[----:B------:R-:W-:Y:S01]  /*19f30*/  MUFU.EX2 R137, R137 ;  /* 0x0000008900897308 */ /* 0x000fe20000000800 */
[----:B--2---:R-:W-:Y:S02]  /*19f40*/  FFMA.FTZ R47, R34, c[0x0][0x23c], -R3 ;  /* 0x00008f00222f7a23 */ /* 0x004fe40000010803 */
        /* <DEDUP_REMOVED lines=8> */
[C---:B----4-:R-:W-:Y:S01]  /*19fd0*/  HMMA.16816.F32.BF16 R196, R8.reuse, R20, R196 ;  /* 0x0000001408c4723c */ /* 0x050fe200000418c4 */
[----:B------:R-:W-:Y:S01]  /*19fe0*/  FADD.FTZ R79, R79, R80 ;  /* 0x000000504f4f7221 */ /* 0x000fe20000010000 */
[----:B------:R-:W2:Y:S01]  /*19ff0*/  MUFU.EX2 R182, R182 ;  /* 0x000000b600b67308 */ /* 0x000ea20000000800 */
[----:B------:R-:W-:Y:S02]  /*1a000*/  FADD.FTZ R29, R178, R29 ;  /* 0x0000001db21d7221 */ /* 0x000fe40000010000 */
[----:B------:R-:W-:Y:S02]  /*1a010*/  FADD.FTZ R78, R78, R79 ;  /* 0x0000004f4e4e7221 */ /* 0x000fe40000010000 */
[----:B------:R-:W-:Y:S01]  /*1a020*/  FADD.FTZ R20, R188, R29 ;  /* 0x0000001dbc147221 */ /* 0x000fe20000010000 */
[----:B------:R-:W-:Y:S01]  /*1a030*/  HMMA.16816.F32.BF16 R24, R8, R22, R24 ;  /* 0x000000160818723c */ /* 0x000fe20000041818 */
[----:B------:R-:W-:Y:S01]  /*1a040*/  FADD.FTZ R77, R77, R78 ;  /* 0x0000004e4d4d7221 */ /* 0x000fe20000010000 */
[----:B------:R-:W3:Y:S01]  /*1a050*/  LDSM.16.MT88.4 R28, [R215+0x8000] ;  /* 0x00800000d71c783b */ /* 0x000ee20000004200 */
[----:B------:R-:W-:Y:S01]  /*1a060*/  FADD.FTZ R20, R145, R20 ;  /* 0x0000001491147221 */ /* 0x000fe20000010000 */
[----:B------:R-:W-:Y:S01]  /*1a070*/  MUFU.EX2 R169, R169 ;  /* 0x000000a900a97308 */ /* 0x000fe20000000800 */
[----:B------:R-:W-:-:S02]  /*1a080*/  FADD.FTZ R76, R76, R77 ;  /* 0x0000004d4c4c7221 */ /* 0x000fc40000010000 */
[----:B------:R-:W-:Y:S01]  /*1a090*/  FADD.FTZ R147, R147, R20 ;  /* 0x0000001493937221 */ /* 0x000fe20000010000 */
[----:B------:R-:W-:Y:S01]  /*1a0a0*/  F2FP.BF16.PACK_AB R8, R89, R0 ;  /* 0x000000005908723e */ /* 0x000fe200000010ff */
[----:B------:R-:W-:Y:S01]  /*1a0b0*/  FADD.FTZ R75, R75, R76 ;  /* 0x0000004c4b4b7221 */ /* 0x000fe20000010000 */
[----:B------:R-:W-:Y:S01]  /*1a0c0*/  F2FP.BF16.PACK_AB R9, R35, R90 ;  /* 0x0000005a2309723e */ /* 0x000fe200000010ff */
[----:B------:R-:W-:Y:S01]  /*1a0d0*/  FADD.FTZ R147, R184, R147 ;  /* 0x00000093b8937221 */ /* 0x000fe20000010000 */
[----:B------:R-:W-:Y:S01]  /*1a0e0*/  F2FP.BF16.PACK_AB R10, R129, R114 ;  /* 0x00000072810a723e */ /* 0x000fe200000010ff */
[----:B------:R-:W-:Y:S01]  /*1a0f0*/  FADD.FTZ R74, R74, R75 ;  /* 0x0000004b4a4a7221 */ /* 0x000fe20000010000 */
[----:B-1----:R-:W-:Y:S01]  /*1a100*/  F2FP.BF16.PACK_AB R11, R47, R46 ;  /* 0x0000002e2f0b723e */ /* 0x002fe200000010ff */
[----:B------:R-:W-:Y:S01]  /*1a110*/  FADD.FTZ R192, R192, R147 ;  /* 0x00000093c0c07221 */ /* 0x000fe20000010000 */
[----:B------:R-:W1:Y:S01]  /*1a120*/  LDSM.16.MT88.4 R20, [R214+0x8400] ;  /* 0x00840000d614783b */ /* 0x000e620000004200 */
[----:B------:R-:W-:Y:S01]  /*1a130*/  FADD.FTZ R73, R73, R74 ;  /* 0x0000004a49497221 */ /* 0x000fe20000010000 */
[----:B------:R-:W-:Y:S01]  /*1a140*/  MUFU.EX2 R170, R170 ;  /* 0x000000aa00aa7308 */ /* 0x000fe20000000800 */
[----:B------:R-:W-:-:S02]  /*1a150*/  FADD.FTZ R192, R171, R192 ;  /* 0x000000c0abc07221 */ /* 0x000fc40000010000 */
[C---:B------:R-:W-:Y:S01]  /*1a160*/  HMMA.16816.F32.BF16 R16, R8.reuse, R12, R16 ;  /* 0x0000000c0810723c */ /* 0x040fe20000041810 */
[----:B------:R-:W-:Y:S02]  /*1a170*/  FFMA.FTZ R34, R51, c[0x0][0x23c], -R86 ;  /* 0x00008f0033227a23 */ /* 0x000fe40000010856 */
[----:B------:R-:W-:Y:S02]  /*1a180*/  FADD.FTZ R173, R173, R192 ;  /* 0x000000c0adad7221 */ /* 0x000fe40000010000 */
[----:B------:R-:W-:Y:S01]  /*1a190*/  FFMA.FTZ R51, R37, c[0x0][0x23c], -R3 ;  /* 0x00008f0025337a23 */ /* 0x000fe20000010803 */
[----:B------:R-:W-:Y:S01]  /*1a1a0*/  MUFU.EX2 R45, R45 ;  /* 0x0000002d002d7308 */ /* 0x000fe20000000800 */
[----:B------:R-:W-:Y:S01]  /*1a1b0*/  FADD.FTZ R173, R190, R173 ;  /* 0x000000adbead7221 */ /* 0x000fe20000010000 */
[----:B------:R-:W-:Y:S01]  /*1a1c0*/  HMMA.16816.F32.BF16 R4, R8, R14, R4 ;  /* 0x0000000e0804723c */ /* 0x000fe20000041804 */
[----:B------:R-:W-:Y:S02]  /*1a1d0*/  FADD.FTZ R12, R72, R73 ;  /* 0x00000049480c7221 */ /* 0x000fe40000010000 */
[----:B------:R-:W-:-:S02]  /*1a1e0*/  FADD.FTZ R194, R194, R173 ;  /* 0x000000adc2c27221 */ /* 0x000fc40000010000 */
[----:B------:R-:W-:Y:S01]  /*1a1f0*/  FADD.FTZ R71, R71, R12 ;  /* 0x0000000c47477221 */ /* 0x000fe20000010000 */
[----:B------:R-:W4:Y:S01]  /*1a200*/  MUFU.EX2 R38, R38 ;  /* 0x0000002600267308 */ /* 0x000f220000000800 */
[----:B------:R-:W-:Y:S01]  /*1a210*/  FADD.FTZ R175, R175, R194 ;  /* 0x000000c2afaf7221 */ /* 0x000fe20000010000 */
[----:B------:R-:W5:Y:S01]  /*1a220*/  LDSM.16.MT88.4 R12, [R215+0x8400] ;  /* 0x00840000d70c783b */ /* 0x000f620000004200 */
[----:B------:R-:W-:Y:S02]  /*1a230*/  FADD.FTZ R70, R70, R71 ;  /* 0x0000004746467221 */ /* 0x000fe40000010000 */
[----:B------:R-:W-:Y:S01]  /*1a240*/  FADD.FTZ R176, R176, R175 ;  /* 0x000000afb0b07221 */ /* 0x000fe20000010000 */
[----:B------:R-:W-:Y:S01]  /*1a250*/  LDSM.16.MT88.4 R192, [R215+0x8c00] ;  /* 0x008c0000d7c0783b */ /* 0x000fe20000004200 */
[----:B------:R-:W-:Y:S01]  /*1a260*/  FADD.FTZ R69, R69, R70 ;  /* 0x0000004645457221 */ /* 0x000fe20000010000 */
[----:B------:R-:W-:Y:S01]  /*1a270*/  MUFU.EX2 R49, R49 ;  /* 0x0000003100317308 */ /* 0x000fe20000000800 */
[----:B------:R-:W-:Y:S01]  /*1a280*/  FADD.FTZ R177, R177, R176 ;  /* 0x000000b0b1b17221 */ /* 0x000fe20000010000 */
[----:B---3--:R-:W-:Y:S01]  /*1a290*/  HMMA.16816.F32.BF16 R196, R8, R28, R196 ;  /* 0x0000001c08c4723c */ /* 0x008fe200000418c4 */
[----:B------:R-:W-:-:S02]  /*1a2a0*/  FADD.FTZ R68, R68, R69 ;  /* 0x0000004544447221 */ /* 0x000fc40000010000 */
[----:B------:R-:W-:Y:S02]  /*1a2b0*/  FADD.FTZ R174, R174, R177 ;  /* 0x000000b1aeae7221 */ /* 0x000fe40000010000 */
[----:B------:R-:W-:Y:S01]  /*1a2c0*/  FADD.FTZ R67, R67, R68 ;  /* 0x0000004443437221 */ /* 0x000fe20000010000 */
[----:B------:R-:W3:Y:S01]  /*1a2d0*/  MUFU.EX2 R72, R51 ;  /* 0x0000003300487308 */ /* 0x000ee20000000800 */
        /* <DEDUP_REMOVED lines=8> */
[----:B--2---:R-:W-:Y:S01]  /*1a360*/  F2FP.BF16.PACK_AB R8, R182, R137 ;  /* 0x00000089b608723e */ /* 0x004fe200000010ff */
[----:B------:R-:W-:Y:S01]  /*1a370*/  FADD.FTZ R64, R64, R65 ;  /* 0x0000004140407221 */ /* 0x000fe20000010000 */
[----:B----4-:R-:W-:Y:S01]  /*1a380*/  F2FP.BF16.PACK_AB R9, R38, R45 ;  /* 0x0000002d2609723e */ /* 0x010fe200000010ff */
[----:B------:R-:W-:Y:S01]  /*1a390*/  FADD.FTZ R133, R133, R140 ;  /* 0x0000008c85857221 */ /* 0x000fe20000010000 */
[----:B------:R-:W-:Y:S01]  /*1a3a0*/  F2FP.BF16.PACK_AB R10, R170, R169 ;  /* 0x000000a9aa0a723e */ /* 0x000fe200000010ff */
[----:B------:R-:W-:Y:S01]  /*1a3b0*/  FFMA.FTZ R37, R44, c[0x0][0x23c], -R86 ;  /* 0x00008f002c257a23 */ /* 0x000fe20000010856 */
[----:B---3--:R-:W-:Y:S01]  /*1a3c0*/  F2FP.BF16.PACK_AB R11, R72, R49 ;  /* 0x00000031480b723e */ /* 0x008fe200000010ff */
[----:B------:R-:W-:Y:S01]  /*1a3d0*/  FADD.FTZ R133, R124, R133 ;  /* 0x000000857c857221 */ /* 0x000fe20000010000 */
[----:B------:R-:W2:Y:S01]  /*1a3e0*/  MUFU.EX2 R97, R97 ;  /* 0x0000006100617308 */ /* 0x000ea20000000800 */
[----:B------:R-:W-:-:S02]  /*1a3f0*/  FFMA.FTZ R51, R36, c[0x0][0x23c], -R3 ;  /* 0x00008f0024337a23 */ /* 0x000fc40000010803 */
[----:B------:R-:W-:Y:S02]  /*1a400*/  FADD.FTZ R130, R130, R133 ;  /* 0x0000008582827221 */ /* 0x000fe40000010000 */
[C---:B-1----:R-:W-:Y:S01]  /*1a410*/  HMMA.16816.F32.BF16 R16, R8.reuse, R20, R16 ;  /* 0x000000140810723c */ /* 0x042fe20000041810 */
[--C-:B------:R-:W-:Y:S02]  /*1a420*/  FFMA.FTZ R44, R48, c[0x0][0x23c], -R3.reuse ;  /* 0x00008f00302c7a23 */ /* 0x100fe40000010803 */
[----:B------:R-:W-:Y:S01]  /*1a430*/  FADD.FTZ R181, R181, R130 ;  /* 0x00000082b5b57221 */ /* 0x000fe20000010000 */
[----:B------:R-:W-:Y:S01]  /*1a440*/  MUFU.EX2 R32, R32 ;  /* 0x0000002000207308 */ /* 0x000fe20000000800 */
[----:B------:R-:W-:Y:S02]  /*1a450*/  FFMA.FTZ R36, R50, c[0x0][0x23c], -R3 ;  /* 0x00008f0032247a23 */ /* 0x000fe40000010803 */
[----:B------:R-:W-:Y:S01]  /*1a460*/  FADD.FTZ R21, R63, R64 ;  /* 0x000000403f157221 */ /* 0x000fe20000010000 */
[----:B------:R-:W-:Y:S01]  /*1a470*/  HMMA.16816.F32.BF16 R4, R8, R22, R4 ;  /* 0x000000160804723c */ /* 0x000fe20000041804 */
[----:B------:R-:W-:-:S02]  /*1a480*/  FADD.FTZ R112, R112, R181 ;  /* 0x000000b570707221 */ /* 0x000fc40000010000 */
[----:B------:R-:W-:Y:S01]  /*1a490*/  FADD.FTZ R62, R62, R21 ;  /* 0x000000153e3e7221 */ /* 0x000fe20000010000 */
[----:B------:R-:W1:Y:S01]  /*1a4a0*/  MUFU.EX2 R39, R39 ;  /* 0x0000002700277308 */ /* 0x000e620000000800 */
[----:B------:R-:W-:Y:S01]  /*1a4b0*/  FADD.FTZ R183, R183, R112 ;  /* 0x00000070b7b77221 */ /* 0x000fe20000010000 */
[----:B------:R-:W3:Y:S01]  /*1a4c0*/  LDSM.16.MT88.4 R20, [R215+0x8800] ;  /* 0x00880000d714783b */ /* 0x000ee20000004200 */
[----:B------:R-:W-:Y:S01]  /*1a4d0*/  FADD.FTZ R61, R61, R62 ;  /* 0x0000003e3d3d7221 */ /* 0x000fe20000010000 */
[----:B-----5:R-:W-:Y:S01]  /*1a4e0*/  HMMA.16816.F32.BF16 R24, R8, R14, R24 ;  /* 0x0000000e0818723c */ /* 0x020fe20000041818 */
[----:B------:R-:W-:Y:S02]  /*1a4f0*/  FADD.FTZ R108, R108, R183 ;  /* 0x000000b76c6c7221 */ /* 0x000fe40000010000 */
[----:B------:R-:W-:Y:S01]  /*1a500*/  FADD.FTZ R60, R60, R61 ;  /* 0x0000003d3c3c7221 */ /* 0x000fe20000010000 */
[----:B------:R-:W-:Y:S01]  /*1a510*/  MUFU.EX2 R44, R44 ;  /* 0x0000002c002c7308 */ /* 0x000fe20000000800 */
[----:B------:R-:W-:-:S02]  /*1a520*/  FADD.FTZ R117, R117, R108 ;  /* 0x0000006c75757221 */ /* 0x000fc40000010000 */
[----:B------:R-:W-:Y:S01]  /*1a530*/  FADD.FTZ R59, R59, R60 ;  /* 0x0000003c3b3b7221 */ /* 0x000fe20000010000 */
[----:B------:R-:W-:Y:S01]  /*1a540*/  HMMA.16816.F32.BF16 R196, R8, R12, R196 ;  /* 0x0000000c08c4723c */ /* 0x000fe200000418c4 */
[----:B------:R-:W-:Y:S02]  /*1a550*/  FADD.FTZ R98, R98, R117 ;  /* 0x0000007562627221 */ /* 0x000fe40000010000 */
[----:B------:R-:W-:Y:S01]  /*1a560*/  FADD.FTZ R58, R58, R59 ;  /* 0x0000003b3a3a7221 */ /* 0x000fe20000010000 */
[----:B------:R-:W4:Y:S01]  /*1a570*/  MUFU.EX2 R51, R51 ;  /* 0x0000003300337308 */ /* 0x000f220000000800 */
[----:B------:R-:W-:Y:S02]  /*1a580*/  FADD.FTZ R33, R33, R98 ;  /* 0x0000006221217221 */ /* 0x000fe40000010000 */
[----:B------:R-:W-:Y:S01]  /*1a590*/  FADD.FTZ R57, R57, R58 ;  /* 0x0000003a39397221 */ /* 0x000fe20000010000 */
[----:B--2---:R-:W-:Y:S01]  /*1a5a0*/  F2FP.BF16.PACK_AB R8, R97, R132 ;  /* 0x000000846108723e */ /* 0x004fe200000010ff */
[----:B------:R-:W-:Y:S01]  /*1a5b0*/  FADD.FTZ R96, R96, R33 ;  /* 0x0000002160607221 */ /* 0x000fe20000010000 */
[----:B-1----:R-:W-:Y:S01]  /*1a5c0*/  F2FP.BF16.PACK_AB R10, R39, R32 ;  /* 0x00000020270a723e */ /* 0x002fe200000010ff */
[----:B------:R-:W-:Y:S01]  /*1a5d0*/  FADD.FTZ R56, R56, R57 ;  /* 0x0000003938387221 */ /* 0x000fe20000010000 */
[----:B------:R-:W-:Y:S01]  /*1a5e0*/  MUFU.EX2 R36, R36 ;  /* 0x0000002400247308 */ /* 0x000fe20000000800 */
[----:B------:R-:W-:-:S02]  /*1a5f0*/  FADD.FTZ R101, R101, R96 ;  /* 0x0000006065657221 */ /* 0x000fc40000010000 */
[----:B------:R-:W-:Y:S02]  /*1a600*/  FADD.FTZ R15, R55, R56 ;  /* 0x00000038370f7221 */ /* 0x000fe40000010000 */
[----:B------:R-:W-:Y:S02]  /*1a610*/  FADD.FTZ R90, R90, R101 ;  /* 0x000000655a5a7221 */ /* 0x000fe40000010000 */
[----:B------:R-:W-:Y:S01]  /*1a620*/  FADD.FTZ R15, R2, R15 ;  /* 0x0000000f020f7221 */ /* 0x000fe20000010000 */
[----:B------:R-:W1:Y:S01]  /*1a630*/  MUFU.EX2 R63, R42 ;  /* 0x0000002a003f7308 */ /* 0x000e620000000800 */
[----:B------:R-:W-:Y:S01]  /*1a640*/  FADD.FTZ R35, R35, R90 ;  /* 0x0000005a23237221 */ /* 0x000fe20000010000 */
[----:B----4-:R-:W-:Y:S01]  /*1a650*/  F2FP.BF16.PACK_AB R9, R51, R44 ;  /* 0x0000002c3309723e */ /* 0x010fe200000010ff */
[----:B------:R-:W-:Y:S02]  /*1a660*/  FADD.FTZ R0, R0, R15 ;  /* 0x0000000f00007221 */ /* 0x000fe40000010000 */
[----:B------:R-:W-:-:S02]  /*1a670*/  FADD.FTZ R46, R46, R35 ;  /* 0x000000232e2e7221 */ /* 0x000fc40000010000 */
[----:B------:R-:W-:Y:S01]  /*1a680*/  FADD.FTZ R89, R89, R0 ;  /* 0x0000000059597221 */ /* 0x000fe20000010000 */
[----:B------:R-:W-:Y:S01]  /*1a690*/  MUFU.EX2 R34, R34 ;  /* 0x0000002200227308 */ /* 0x000fe20000000800 */
[----:B------:R-:W-:Y:S02]  /*1a6a0*/  FFMA.FTZ R12, R53, c[0x0][0x23c], -R86 ;  /* 0x00008f00350c7a23 */ /* 0x000fe40000010856 */
[----:B------:R-:W-:Y:S02]  /*1a6b0*/  FADD.FTZ R0, R114, R89 ;  /* 0x0000005972007221 */ /* 0x000fe40000010000 */
[--C-:B------:R-:W-:Y:S02]  /*1a6c0*/  FFMA.FTZ R13, R52, c[0x0][0x23c], -R3.reuse ;  /* 0x00008f00340d7a23 */ /* 0x100fe40000010803 */
[----:B------:R-:W-:Y:S01]  /*1a6d0*/  FFMA.FTZ R14, R41, c[0x0][0x23c], -R3 ;  /* 0x00008f00290e7a23 */ /* 0x000fe20000010803 */
[----:B-1----:R-:W-:Y:S01]  /*1a6e0*/  F2FP.BF16.PACK_AB R11, R63, R36 ;  /* 0x000000243f0b723e */ /* 0x002fe200000010ff */
[----:B------:R-:W-:Y:S01]  /*1a6f0*/  FADD.FTZ R0, R129, R0 ;  /* 0x0000000081007221 */ /* 0x000fe20000010000 */
[----:B------:R-:W1:Y:S01]  /*1a700*/  MUFU.EX2 R37, R37 ;  /* 0x0000002500257308 */ /* 0x000e620000000800 */
[----:B------:R-:W-:Y:S01]  /*1a710*/  FADD.FTZ R46, R47, R46 ;  /* 0x0000002e2f2e7221 */ /* 0x000fe20000010000 */
[----:B------:R-:W-:Y:S01]  /*1a720*/  MOV R129, R87 ;  /* 0x0000005700817202 */ /* 0x000fe20000000f00 */
        /* <DEDUP_REMOVED lines=8> */
[----:B---3--:R-:W-:Y:S01]  /*1a7b0*/  HMMA.16816.F32.BF16 R196, R8, R20, R196 ;  /* 0x0000001408c4723c */ /* 0x008fe200000418c4 */
[----:B------:R-:W-:Y:S01]  /*1a7c0*/  FADD.FTZ R3, R170, R3 ;  /* 0x00000003aa037221 */ /* 0x000fe20000010000 */
[----:B------:R-:W2:Y:S01]  /*1a7d0*/  MUFU.EX2 R187, R187 ;  /* 0x000000bb00bb7308 */ /* 0x000ea20000000800 */
        /* <DEDUP_REMOVED lines=12> */
[----:B------:R-:W-:-:S04]  /*1a8a0*/  FADD.FTZ R0, R63, R0 ;  /* 0x000000003f007221 */ /* 0x000fc80000010000 */
[----:B-1----:R-:W-:Y:S01]  /*1a8b0*/  F2FP.BF16.PACK_AB R8, R37, R34 ;  /* 0x000000222508723e */ /* 0x002fe200000010ff */
[----:B------:R-:W-:Y:S01]  /*1a8c0*/  FADD.FTZ R34, R34, R39 ;  /* 0x0000002722227221 */ /* 0x000fe20000010000 */
[----:B--2---:R-:W-:Y:S01]  /*1a8d0*/  F2FP.BF16.PACK_AB R10, R187, R12 ;  /* 0x0000000cbb0a723e */ /* 0x004fe200000010ff */
        /* <DEDUP_REMOVED lines=13> */
[C---:B------:R-:W-:Y:S08]  /*1a9b0*/  HMMA.16816.F32.BF16 R200, R8.reuse, R202, R4 ;  /* 0x000000ca08c8723c */ /* 0x040ff00000041804 */
[----:B------:R-:W-:Y:S08]  /*1a9c0*/  HMMA.16816.F32.BF16 R192, R8, R194, R24 ;  /* 0x000000c208c0723c */ /* 0x000ff00000041818 */
.L_x_2202:
        /* <DEDUP_REMOVED lines=10> */
.L_x_2214:
[----:B------:R-:W-:Y:S01]  /*1aa70*/  PLOP3.LUT P0, PT, PT, PT, UP2, 0x40, 0x0 ;  /* 0x000000000000781c */ /* 0x000fe20003f0e828 */
[----:B------:R-:W-:Y:S04]  /*1aa80*/  DEPBAR.LE SB0, 0x0 ;  /* 0x000080000000791a */ /* 0x000fe80000000000 */
[----:B------:R-:W-:Y:S01]  /*1aa90*/  BAR.SYNC.DEFER_BLOCKING 0x0 ;  /* 0x0000000000007b1d */ /* 0x000fe20000010000 */
[----:B------:R-:W-:Y:S05]  /*1aaa0*/  IMAD.U32 R110, R213, -0x100, RZ ;  /* 0xffffff00d56e7824 */ /* 0x000fea00078e00ff */
[----:B------:R-:W-:Y:S02]  /*1aab0*/  SHF.R.S32.HI R111, RZ, 0x1f, R110 ;  /* 0x0000001fff6f7819 */ /* 0x000fe4000001146e */
[----:B------:R-:W-:-:S05]  /*1aac0*/  @P0 BRA `(.L_x_2211) ;  /* 0x000003d000000947 */ /* 0x000fca0003800000 */
[----:B------:R-:W-:Y:S01]  /*1aad0*/  IABS R4, c[0x0][0x2d0] ;  /* 0x0000b40000047a13 */ /* 0x000fe20000000000 */
[----:B------:R-:W-:Y:S01]  /*1aae0*/  USHF.L.U32 UR7, UR5, 0x8, URZ ;  /* 0x0000000805077899 */ /* 0x000fe2000800063f */
[----:B------:R-:W-:Y:S02]  /*1aaf0*/  LOP3.LUT R2, RZ, c[0x0][0x2d0], RZ, 0x33, !PT ;  /* 0x0000b400ff027a12 */ /* 0x000fe400078e33ff */
[----:B------:R-:W1:Y:S01]  /*1ab00*/  I2F.RP R9, R4 ;  /* 0x0000000400097306 */ /* 0x000e620000209400 */
[----:B------:R-:W-:Y:S02]  /*1ab10*/  UIADD3 UR6, UR7, -0x100, URZ ;  /* 0xffffff0007067890 */ /* 0x000fe4000fffe03f */
[----:B------:R-:W-:Y:S01]  /*1ab20*/  IMAD.U32 R8, RZ, RZ, UR7 ;  /* 0x00000007ff087e24 */ /* 0x000fe2000f8e00ff */
[----:B------:R-:W-:Y:S04]  /*1ab30*/  ULOP3.LUT UR7, UR7, UR11, URZ, 0x3c, !UPT ;  /* 0x0000000b07077292 */ /* 0x000fe8000f8e3c3f */
[----:B------:R-:W-:Y:S02]  /*1ab40*/  IABS R8, R8 ;  /* 0x0000000800087213 */ /* 0x000fe40000000000 */
[----:B------:R-:W-:Y:S01]  /*1ab50*/  ISETP.LE.AND P5, PT, RZ, UR7, PT ;  /* 0x00000007ff007c0c */ /* 0x000fe2000bfa3270 */
[----:B-1----:R-:W1:Y:S02]  /*1ab60*/  MUFU.RCP R6, R9 ;  /* 0x0000000900067308 */ /* 0x002e640000001000 */
[----:B-1----:R-:W-:Y:S01]  /*1ab70*/  IADD3 R10, R6, 0xffffffe, RZ ;  /* 0x0ffffffe060a7810 */ /* 0x002fe20007ffe0ff */
[----:B------:R-:W-:Y:S01]  /*1ab80*/  IMAD.U32 R6, RZ, RZ, UR6 ;  /* 0x00000006ff067e24 */ /* 0x000fe2000f8e00ff */
[----:B------:R-:W-:Y:S06]  /*1ab90*/  ULOP3.LUT UR6, UR6, UR11, URZ, 0x3c, !UPT ;  /* 0x0000000b06067292 */ /* 0x000fec000f8e3c3f */
[----:B------:R-:W1:Y:S01]  /*1aba0*/  F2I.FTZ.U32.TRUNC.NTZ R11, R10 ;  /* 0x0000000a000b7305 */ /* 0x000e62000021f000 */
[----:B------:R-:W-:Y:S02]  /*1abb0*/  IABS R6, R6 ;  /* 0x0000000600067213 */ /* 0x000fe40000000000 */
[----:B------:R-:W-:Y:S01]  /*1abc0*/  ISETP.LE.AND P4, PT, RZ, UR6, PT ;  /* 0x00000006ff007c0c */ /* 0x000fe2000bf83270 */
[--C-:B-1----:R-:W-:Y:S02]  /*1abd0*/  IMAD.MOV R7, RZ, RZ, -R11.reuse ;  /* 0x000000ffff077224 */ /* 0x102fe400078e0a0b */
[----:B------:R-:W-:Y:S02]  /*1abe0*/  IMAD.MOV.U32 R10, RZ, RZ, RZ ;  /* 0x000000ffff0a7224 */ /* 0x000fe400078e00ff */
[----:B------:R-:W-:Y:S04]  /*1abf0*/  IMAD R7, R7, R4, RZ ;  /* 0x0000000407077224 */ /* 0x000fe800078e02ff */
[----:B------:R-:W-:Y:S06]  /*1ac00*/  IMAD.HI.U32 R7, R11, R7, R10 ;  /* 0x000000070b077227 */ /* 0x000fec00078e000a */
[C---:B------:R-:W-:Y:S04]  /*1ac10*/  IMAD.HI.U32 R3, R7.reuse, R6, RZ ;  /* 0x0000000607037227 */ /* 0x040fe800078e00ff */
[----:B------:R-:W-:Y:S04]  /*1ac20*/  IMAD.HI.U32 R5, R7, R8, RZ ;  /* 0x0000000807057227 */ /* 0x000fe800078e00ff */
[----:B------:R-:W-:Y:S01]  /*1ac30*/  IMAD.MOV R7, RZ, RZ, -R3 ;  /* 0x000000ffff077224 */ /* 0x000fe200078e0a03 */
[----:B------:R-:W-:Y:S03]  /*1ac40*/  IADD3 R9, -R5, RZ, RZ ;  /* 0x000000ff05097210 */ /* 0x000fe60007ffe1ff */
        /* <DEDUP_REMOVED lines=10> */
[----:B------:R-:W-:Y:S11]  /*1acf0*/  ISETP.GE.U32.AND P3, PT, R8, R4, PT ;  /* 0x000000040800720c */ /* 0x000ff60003f66070 */
        /* <DEDUP_REMOVED lines=18> */
[----:B------:R-:W-:Y:S05]  /*1ae20*/  IMAD R9, R0, c[0x0][0x1a4], R9 ;  /* 0x0000690000097a24 */ /* 0x000fea00078e0209 */
[----:B------:R-:W-:Y:S01]  /*1ae30*/  IADD3 R111, R111, R9, RZ ;  /* 0x000000096f6f7210 */ /* 0x000fe20007ffe0ff */
[----:B--2---:R-:W-:Y:S04]  /*1ae40*/  IMAD.IADD R7, R4, 0x1, -R7 ;  /* 0x0000000104077824 */ /* 0x004fe800078e0a07 */
[C---:B------:R-:W-:Y:S01]  /*1ae50*/  IMAD.WIDE.U32 R110, R7.reuse, c[0x0][0x188], R110 ;  /* 0x00006200076e7a25 */ /* 0x040fe200078e006e */
[----:B------:R-:W-:Y:S05]  /*1ae60*/  SHF.R.S32.HI R4, RZ, 0x1f, R7 ;  /* 0x0000001fff047819 */ /* 0x000fea0000011407 */
[----:B------:R-:W-:Y:S04]  /*1ae70*/  IMAD R4, R4, c[0x0][0x188], RZ ;  /* 0x0000620004047a24 */ /* 0x000fe800078e02ff */
[----:B------:R-:W-:Y:S04]  /*1ae80*/  IMAD R4, R7, c[0x0][0x18c], R4 ;  /* 0x0000630007047a24 */ /* 0x000fe800078e0204 */
[----:B------:R-:W-:Y:S02]  /*1ae90*/  IMAD.IADD R111, R111, 0x1, R4 ;  /* 0x000000016f6f7824 */ /* 0x000fe400078e0204 */
.L_x_2211:
[----:B------:R-:W-:Y:S01]  /*1aea0*/  ULDC.64 UR6, c[0x0][0x1a0] ;  /* 0x0000680000067ab9 */ /* 0x000fe20000000a00 */
[----:B------:R-:W-:Y:S02]  /*1aeb0*/  ISETP.GE.AND P1, PT, R148, c[0x0][0x220], PT ;  /* 0x0000880094007a0c */ /* 0x000fe40003f26270 */
[C---:B------:R-:W-:Y:S03]  /*1aec0*/  LEA R170, P3, R110.reuse, R220, 0x1 ;  /* 0x000000dc6eaa7211 */ /* 0x040fe600078608ff */
[----:B------:R-:W-:Y:S01]  /*1aed0*/  USHF.L.U32 UR13, UR6, 0x5, URZ ;  /* 0x00000005060d7899 */ /* 0x000fe2000800063f */
[C-C-:B------:R-:W-:Y:S01]  /*1aee0*/  LEA.HI.X R171, R110.reuse, R221, R111.reuse, 0x1, P3 ;  /* 0x000000dd6eab7211 */ /* 0x140fe200018f0c6f */
[----:B------:R-:W-:Y:S02]  /*1aef0*/  USHF.L.U64.HI UR7, UR6, UR12, UR7 ;  /* 0x0000000c06077299 */ /* 0x000fe40008010207 */
[----:B------:R-:W-:Y:S04]  /*1af00*/  UISETP.GE.AND UP0, UPT, UR5, 0x2, UPT ;  /* 0x000000020500788c */ /* 0x000fe8000bf06270 */
[----:B------:R-:W-:Y:S01]  /*1af10*/  @P1 STS.64 [R212+0x5008], RZ ;  /* 0x005008ffd4001388 */ /* 0x000fe20000000a00 */
[-C--:B------:R-:W-:Y:S01]  /*1af20*/  @!P1 MOV R123, R111.reuse ;  /* 0x0000006f007b9202 */ /* 0x080fe20000000f00 */
[C---:B------:R-:W-:Y:S01]  /*1af30*/  @!P1 IMAD.WIDE.U32 R140, R213.reuse, 0x60, R110 ;  /* 0x00000060d58c9825 */ /* 0x040fe200078e006e */
[CC--:B------:R-:W-:Y:S02]  /*1af40*/  @!P1 LEA R109, P2, R213.reuse, R110.reuse, 0x6 ;  /* 0x0000006ed56d9211 */ /* 0x0c0fe400078430ff */
[-C--:B------:R-:W-:Y:S01]  /*1af50*/  @!P1 MOV R121, R111.reuse ;  /* 0x0000006f00799202 */ /* 0x080fe20000000f00 */
[----:B------:R-:W-:Y:S01]  /*1af60*/  @P1 STS [R212+0x5000], RZ ;  /* 0x005000ffd4001388 */ /* 0x000fe20000000800 */
[CC--:B------:R-:W-:Y:S02]  /*1af70*/  @!P1 LEA R113, P0, R213.reuse, R110.reuse, 0x7 ;  /* 0x0000006ed5719211 */ /* 0x0c0fe400078038ff */
        /* <DEDUP_REMOVED lines=8> */
[----:B------:R-:W-:Y:S01]  /*1b000*/  @!P1 MOV R138, R110 ;  /* 0x0000006e008a9202 */ /* 0x000fe20000000f00 */
[C---:B------:R-:W-:Y:S01]  /*1b010*/  @!P1 IMAD.WIDE.U32 R122, R213.reuse, 0xa0, R122 ;  /* 0x000000a0d57a9825 */ /* 0x040fe200078e007a */
[----:B------:R-:W-:Y:S02]  /*1b020*/  @!P1 MOV R108, c[0x0][0x1a4] ;  /* 0x00006900006c9a02 */ /* 0x000fe40000000f00 */
[----:B------:R-:W-:Y:S01]  /*1b030*/  @!P1 MOV R112, c[0x0][0x1a4] ;  /* 0x0000690000709a02 */ /* 0x000fe20000000f00 */
[C---:B------:R-:W-:Y:S01]  /*1b040*/  @!P1 IMAD.WIDE.U32 R120, R213.reuse, 0xc0, R120 ;  /* 0x000000c0d5789825 */ /* 0x040fe200078e0078 */
[-C--:B------:R-:W-:Y:S01]  /*1b050*/  @!P1 LEA.HI.X R108, R213, R111.reuse, R108, 0x6, P2 ;  /* 0x0000006fd56c9211 */ /* 0x080fe200010f346c */
[----:B------:R-:W-:Y:S01]  /*1b060*/  @P1 STS.128 [R212+0x5800], RZ ;  /* 0x005800ffd4001388 */ /* 0x000fe20000000c00 */
[-C--:B------:R-:W-:Y:S01]  /*1b070*/  @!P1 LEA R126, P2, R109, R220.reuse, 0x1 ;  /* 0x000000dc6d7e9211 */ /* 0x080fe200078408ff */
[C---:B------:R-:W-:Y:S01]  /*1b080*/  @!P1 IMAD.WIDE.U32 R138, R213.reuse, 0xe0, R138 ;  /* 0x000000e0d58a9825 */ /* 0x040fe200078e008a */
[----:B------:R-:W-:Y:S02]  /*1b090*/  @!P1 LEA.HI.X R112, R213, R111, R112, 0x7, P0 ;  /* 0x0000006fd5709211 */ /* 0x000fe400000f3c70 */
[-C--:B------:R-:W-:Y:S02]  /*1b0a0*/  @!P1 LEA R124, P0, R113, R220.reuse, 0x1 ;  /* 0x000000dc717c9211 */ /* 0x080fe400078008ff */
[-C--:B------:R-:W-:Y:S02]  /*1b0b0*/  @!P1 LEA.HI.X R127, R109, R221.reuse, R108, 0x1, P2 ;  /* 0x000000dd6d7f9211 */ /* 0x080fe400010f0c6c */
[-C--:B------:R-:W-:Y:S02]  /*1b0c0*/  @!P1 LEA.HI.X R125, R113, R221.reuse, R112, 0x1, P0 ;  /* 0x000000dd717d9211 */ /* 0x080fe400000f0c70 */
[----:B------:R-:W-:Y:S02]  /*1b0d0*/  @!P1 IADD3 R112, P2, R110, UR13, RZ ;  /* 0x0000000d6e709c10 */ /* 0x000fe4000ff5e0ff */
[-C--:B------:R-:W-:Y:S02]  /*1b0e0*/  @!P1 LEA R136, P0, R140, R220.reuse, 0x1 ;  /* 0x000000dc8c889211 */ /* 0x080fe400078008ff */
[----:B------:R-:W-:Y:S02]  /*1b0f0*/  @!P1 MOV R113, c[0x0][0x1a4] ;  /* 0x0000690000719a02 */ /* 0x000fe40000000f00 */
[CC--:B------:R-:W-:Y:S02]  /*1b100*/  @!P1 LEA R142, P4, R112.reuse, R220.reuse, 0x1 ;  /* 0x000000dc708e9211 */ /* 0x0c0fe400078808ff */
[----:B------:R-:W-:Y:S01]  /*1b110*/  @!P1 IADD3.X R111, R111, UR7, RZ, P2, !PT ;  /* 0x000000076f6f9c10 */ /* 0x000fe200097fe4ff */
[----:B------:R-:W-:Y:S01]  /*1b120*/  @!P1 IMAD R110, R113, 0xa0, RZ ;  /* 0x000000a0716e9824 */ /* 0x000fe200078e02ff */
[----:B------:R-:W-:Y:S02]  /*1b130*/  @!P1 MOV R109, c[0x0][0x1a4] ;  /* 0x00006900006d9a02 */ /* 0x000fe40000000f00 */
[----:B------:R-:W-:Y:S02]  /*1b140*/  @!P1 LEA.HI.X R143, R112, R221, R111, 0x1, P4 ;  /* 0x000000dd708f9211 */ /* 0x000fe400020f0c6f */
[----:B------:R-:W-:Y:S01]  /*1b150*/  @!P1 IADD3 R110, R110, R123, RZ ;  /* 0x0000007b6e6e9210 */ /* 0x000fe20007ffe0ff */
[----:B------:R-:W-:Y:S01]  /*1b160*/  @!P1 IMAD R109, R109, 0xc0, RZ ;  /* 0x000000c06d6d9824 */ /* 0x000fe200078e02ff */
[----:B------:R-:W-:Y:S01]  /*1b170*/  @!P1 MOV R108, c[0x0][0x1a4] ;  /* 0x00006900006c9a02 */ /* 0x000fe20000000f00 */
[----:B------:R-:W-:Y:S01]  /*1b180*/  @!PT LDS RZ, [RZ] ;  /* 0x00000000fffff984 */ /* 0x000fe20000000800 */
[----:B------:R-:W-:Y:S01]  /*1b190*/  @!PT LDS RZ, [RZ] ;  /* 0x00000000fffff984 */ /* 0x000fe20000000800 */
[----:B------:R-:W-:Y:S01]  /*1b1a0*/  @!PT LDS RZ, [RZ] ;  /* 0x00000000fffff984 */ /* 0x000fe20000000800 */
[----:B------:R2:W-:Y:S01]  /*1b1b0*/  @!P1 LDGSTS.E.BYPASS.LTC128B.128 [R212+0x5800], [R142.64] ;  /* 0x058000008ed49fae */ /* 0x0005e2000b901d4e */
[----:B------:R-:W-:Y:S02]  /*1b1c0*/  @!P1 MOV R114, c[0x0][0x1a4] ;  /* 0x0000690000729a02 */ /* 0x000fe40000000f00 */
[----:B------:R-:W-:Y:S01]  /*1b1d0*/  @!P1 IADD3 R109, R109, R121, RZ ;  /* 0x000000796d6d9210 */ /* 0x000fe20007ffe0ff */
[----:B------:R-:W-:Y:S02]  /*1b1e0*/  @!P1 IMAD R108, R108, 0xe0, RZ ;  /* 0x000000e06c6c9824 */ /* 0x000fe400078e02ff */
[----:B------:R-:W-:Y:S02]  /*1b1f0*/  @!P1 IMAD R114, R114, 0x60, RZ ;  /* 0x0000006072729824 */ /* 0x000fe400078e02ff */
[----:B------:R-:W-:Y:S01]  /*1b200*/  @P1 STS.128 [R212+0x6000], RZ ;  /* 0x006000ffd4001388 */ /* 0x000fe20000000c00 */
[----:B------:R-:W-:Y:S02]  /*1b210*/  @!P1 IADD3 R108, R108, R139, RZ ;  /* 0x0000008b6c6c9210 */ /* 0x000fe40007ffe0ff */
[----:B------:R-:W-:Y:S04]  /*1b220*/  @!P1 IADD3 R114, R114, R141, RZ ;  /* 0x0000008d72729210 */ /* 0x000fe80007ffe0ff */
[-C--:B------:R-:W-:Y:S01]  /*1b230*/  @!P1 LEA.HI.X R137, R140, R221.reuse, R114, 0x1, P0 ;  /* 0x000000dd8c899211 */ /* 0x080fe200000f0c72 */
[----:B------:R-:W-:Y:S01]  /*1b240*/  @!PT LDS RZ, [RZ] ;  /* 0x00000000fffff984 */ /* 0x000fe20000000800 */
[----:B------:R-:W-:Y:S01]  /*1b250*/  @!PT LDS RZ, [RZ] ;  /* 0x00000000fffff984 */ /* 0x000fe20000000800 */
[----:B------:R-:W-:Y:S01]  /*1b260*/  @!PT LDS RZ, [RZ] ;  /* 0x00000000fffff984 */ /* 0x000fe20000000800 */
[----:B------:R3:W-:Y:S01]  /*1b270*/  @!P1 LDGSTS.E.BYPASS.LTC128B.128 [R212+0x6000], [R126.64] ;  /* 0x060000007ed49fae */ /* 0x0007e2000b901d4e */
[-C--:B------:R-:W-:Y:S02]  /*1b280*/  @!P1 LEA R140, P3, R122, R220.reuse, 0x1 ;  /* 0x000000dc7a8c9211 */ /* 0x080fe400078608ff */
[-C--:B------:R-:W-:Y:S02]  /*1b290*/  @!P1 LEA R114, P2, R120, R220.reuse, 0x1 ;  /* 0x000000dc78729211 */ /* 0x080fe400078408ff */
[-C--:B------:R-:W-:Y:S02]  /*1b2a0*/  @!P1 LEA.HI.X R141, R122, R221.reuse, R110, 0x1, P3 ;  /* 0x000000dd7a8d9211 */ /* 0x080fe400018f0c6e */
[-C--:B------:R-:W-:Y:S01]  /*1b2b0*/  @!P1 LEA.HI.X R115, R120, R221.reuse, R109, 0x1, P2 ;  /* 0x000000dd78739211 */ /* 0x080fe200010f0c6d */
[----:B------:R-:W-:Y:S01]  /*1b2c0*/  @P1 STS.128 [R212+0x6800], RZ ;  /* 0x006800ffd4001388 */ /* 0x000fe20000000c00 */
[C---:B------:R-:W-:Y:S02]  /*1b2d0*/  @!P1 LEA R144, P0, R138.reuse, R220, 0x1 ;  /* 0x000000dc8a909211 */ /* 0x040fe400078008ff */
[----:B------:R-:W-:Y:S02]  /*1b2e0*/  MOV R220, R170 ;  /* 0x000000aa00dc7202 */ /* 0x000fe40000000f00 */
[----:B------:R-:W-:Y:S02]  /*1b2f0*/  @!P1 LEA.HI.X R145, R138, R221, R108, 0x1, P0 ;  /* 0x000000dd8a919211 */ /* 0x000fe400000f0c6c */
[----:B------:R-:W-:Y:S01]  /*1b300*/  PLOP3.LUT P0, PT, PT, PT, UP0, 0x80, 0x0 ;  /* 0x000000000000781c */ /* 0x000fe20003f0f008 */
[----:B------:R-:W-:Y:S01]  /*1b310*/  @!PT LDS RZ, [RZ] ;  /* 0x00000000fffff984 */ /* 0x000fe20000000800 */
[----:B------:R-:W-:Y:S01]  /*1b320*/  @!PT LDS RZ, [RZ] ;  /* 0x00000000fffff984 */ /* 0x000fe20000000800 */
[----:B------:R-:W-:Y:S01]  /*1b330*/  @!PT LDS RZ, [RZ] ;  /* 0x00000000fffff984 */ /* 0x000fe20000000800 */
[----:B------:R4:W-:Y:S01]  /*1b340*/  @!P1 LDGSTS.E.BYPASS.LTC128B.128 [R212+0x6800], [R136.64] ;  /* 0x0680000088d49fae */ /* 0x0009e2000b901d4e */
[----:B------:R-:W-:Y:S07]  /*1b350*/  MOV R221, R171 ;  /* 0x000000ab00dd7202 */ /* 0x000fee0000000f00 */
        /* <DEDUP_REMOVED lines=22> */
[----:B------:R-:W-:Y:S08]  /*1b4c0*/  LDSM.16.M88.4 R8, [R166+0x1000] ;  /* 0x00100000a608783b */ /* 0x000ff00000000200 */
[----:B------:R-:W-:Y:S08]  /*1b4d0*/  LDSM.16.M88.4 R128, [R167] ;  /* 0x00000000a780783b */ /* 0x000ff00000000200 */
[----:B------:R-:W-:Y:S08]  /*1b4e0*/  LDSM.16.M88.4 R12, [R165] ;  /* 0x00000000a50c783b */ /* 0x000ff00000000200 */
[----:B------:R-:W-:Y:S08]  /*1b4f0*/  LDSM.16.M88.4 R16, [R166+0x1400] ;  /* 0x00140000a610783b */ /* 0x000ff00000000200 */
[----:B------:R-:W-:Y:S08]  /*1b500*/  LDSM.16.M88.4 R20, [R164] ;  /* 0x00000000a414783b */ /* 0x000ff00000000200 */
[----:B------:R-:W-:Y:S08]  /*1b510*/  LDSM.16.M88.4 R24, [R166+0x1800] ;  /* 0x00180000a618783b */ /* 0x000ff00000000200 */
[----:B------:R-:W-:Y:S08]  /*1b520*/  LDSM.16.M88.4 R44, [R166+0x1c00] ;  /* 0x001c0000a62c783b */ /* 0x000ff00000000200 */
[----:B------:R-:W-:Y:S08]  /*1b530*/  LDSM.16.M88.4 R32, [R163] ;  /* 0x00000000a320783b */ /* 0x000ff00000000200 */
[----:B------:R-:W-:Y:S08]  /*1b540*/  LDSM.16.M88.4 R36, [R162] ;  /* 0x00000000a224783b */ /* 0x000ff00000000200 */
[----:B------:R-:W-:Y:S08]  /*1b550*/  LDSM.16.M88.4 R40, [R166+0x2000] ;  /* 0x00200000a628783b */ /* 0x000ff00000000200 */
        /* <DEDUP_REMOVED lines=10> */
[----:B------:R-:W1:Y:S08]  /*1b600*/  LDSM.16.M88.4 R104, [R166+0x3c00] ;  /* 0x003c0000a668783b */ /* 0x000e700000000200 */
[----:B------:R-:W-:Y:S08]  /*1b610*/  LDSM.16.M88.4 R96, [R155] ;  /* 0x000000009b60783b */ /* 0x000ff00000000200 */
[----:B------:R-:W1:Y:S08]  /*1b620*/  LDSM.16.M88.4 R100, [R154] ;  /* 0x000000009a64783b */ /* 0x000e700000000200 */
[----:B------:R-:W3:Y:S08]  /*1b630*/  LDSM.16.M88.4 R116, [R166+0x4000] ;  /* 0x00400000a674783b */ /* 0x000ef00000000200 */
[----:B-----5:R-:W-:Y:S08]  /*1b640*/  LDSM.16.M88.4 R112, [R166+0x4400] ;  /* 0x00440000a670783b */ /* 0x020ff00000000200 */
[----:B------:R-:W-:Y:S08]  /*1b650*/  LDSM.16.M88.4 R120, [R166+0x4800] ;  /* 0x00480000a678783b */ /* 0x000ff00000000200 */
[----:B--2---:R-:W-:Y:S08]  /*1b660*/  LDSM.16.M88.4 R140, [R166+0x4c00] ;  /* 0x004c0000a68c783b */ /* 0x004ff00000000200 */
[----:B-1----:R-:W-:Y:S08]  /*1b670*/  LDSM.16.M88.4 R144, [R151] ;  /* 0x000000009790783b */ /* 0x002ff00000000200 */
[----:B----4-:R-:W-:Y:S01]  /*1b680*/  LDSM.16.M88.4 R136, [R150] ;  /* 0x000000009688783b */ /* 0x010fe20000000200 */
[C---:B------:R-:W-:Y:S08]  /*1b690*/  HMMA.16816.F32.BF16 R92, R132.reuse, R104, RZ ;  /* 0x00000068845c723c */ /* 0x040ff000000418ff */
[C---:B------:R-:W-:Y:S08]  /*1b6a0*/  HMMA.16816.F32.BF16 R104, R132.reuse, R106, RZ ;  /* 0x0000006a8468723c */ /* 0x040ff000000418ff */
[----:B------:R-:W-:Y:S08]  /*1b6b0*/  HMMA.16816.F32.BF16 R4, R132, R8, RZ ;  /* 0x000000088404723c */ /* 0x000ff000000418ff */
[C---:B------:R-:W-:Y:S08]  /*1b6c0*/  HMMA.16816.F32.BF16 R92, R128.reuse, R100, R92 ;  /* 0x00000064805c723c */ /* 0x040ff0000004185c */
[----:B------:R-:W-:Y:S08]  /*1b6d0*/  HMMA.16816.F32.BF16 R104, R128, R102, R104 ;  /* 0x000000668068723c */ /* 0x000ff00000041868 */
[----:B---3--:R-:W-:Y:S08]  /*1b6e0*/  HMMA.16816.F32.BF16 R100, R132, R116, RZ ;  /* 0x000000748464723c */ /* 0x008ff000000418ff */
[----:B------:R-:W-:Y:S08]  /*1b6f0*/  HMMA.16816.F32.BF16 R4, R128, R12, R4 ;  /* 0x0000000c8004723c */ /* 0x000ff00000041804 */
[C---:B------:R-:W-:Y:S08]  /*1b700*/  HMMA.16816.F32.BF16 R8, R132.reuse, R10, RZ ;  /* 0x0000000a8408723c */ /* 0x040ff000000418ff */
[C---:B------:R-:W-:Y:S08]  /*1b710*/  HMMA.16816.F32.BF16 R28, R132.reuse, R44, RZ ;  /* 0x0000002c841c723c */ /* 0x040ff000000418ff */
[----:B------:R-:W-:Y:S01]  /*1b720*/  HMMA.16816.F32.BF16 R44, R132, R46, RZ ;  /* 0x0000002e842c723c */ /* 0x000fe200000418ff */
[----:B------:R-:W-:Y:S03]  /*1b730*/  FMUL.FTZ R2, R6, c[0x0][0x2ec] ;  /* 0x0000bb0006027a20 */ /* 0x000fe60000410000 */
[----:B------:R-:W-:Y:S02]  /*1b740*/  FMUL.FTZ R3, R5, c[0x0][0x2ec] ;  /* 0x0000bb0005037a20 */ /* 0x000fe40000410000 */
[----:B------:R-:W-:Y:S01]  /*1b750*/  FMUL.FTZ R0, R4, c[0x0][0x2ec] ;  /* 0x0000bb0004007a20 */ /* 0x000fe20000410000 */
[----:B------:R-:W1:Y:S01]  /*1b760*/  MUFU.TANH R2, R2 ;  /* 0x0000000200027308 */ /* 0x000e620000002400 */
[----:B------:R-:W-:Y:S05]  /*1b770*/  HMMA.16816.F32.BF16 R8, R128, R14, R8 ;  /* 0x0000000e8008723c */ /* 0x000fea0000041808 */
[----:B------:R-:W-:Y:S03]  /*1b780*/  FMUL.FTZ R4, R7, c[0x0][0x2ec] ;  /* 0x0000bb0007047a20 */ /* 0x000fe60000410000 */
[C---:B------:R-:W-:Y:S01]  /*1b790*/  HMMA.16816.F32.BF16 R12, R132.reuse, R16, RZ ;  /* 0x00000010840c723c */ /* 0x040fe200000418ff */
[----:B------:R-:W2:Y:S07]  /*1b7a0*/  MUFU.TANH R0, R0 ;  /* 0x0000000000007308 */ /* 0x000eae0000002400 */
[----:B------:R-:W-:Y:S03]  /*1b7b0*/  HMMA.16816.F32.BF16 R16, R132, R18, RZ ;  /* 0x000000128410723c */ /* 0x000fe600000418ff */
[----:B------:R-:W3:Y:S05]  /*1b7c0*/  MUFU.TANH R3, R3 ;  /* 0x0000000300037308 */ /* 0x000eea0000002400 */
[C---:B------:R-:W-:Y:S05]  /*1b7d0*/  HMMA.16816.F32.BF16 R44, R128.reuse, R38, R44 ;  /* 0x00000026802c723c */ /* 0x040fea000004182c */
[----:B------:R-:W4:Y:S01]  /*1b7e0*/  MUFU.TANH R4, R4 ;  /* 0x0000000400047308 */ /* 0x000f220000002400 */
        /* <DEDUP_REMOVED lines=22> */
[----:B------:R-:W5:Y:S03]  /*1b950*/  LDSM.16.M88.4 R32, [R161] ;  /* 0x00000000a120783b */ /* 0x000f660000000200 */
        /* <DEDUP_REMOVED lines=51> */
[----:B------:R-:W5:Y:S06]  /*1bc90*/  LDSM.16.M88.4 R64, [R157] ;  /* 0x000000009d40783b */ /* 0x000f6c0000000200 */
        /* <DEDUP_REMOVED lines=81> */
[----:B------:R-:W5:Y:S04]  /*1c1b0*/  LDSM.16.M88.4 R96, [R153] ;  /* 0x000000009960783b */ /* 0x000f680000000200 */
        /* <DEDUP_REMOVED lines=23> */
[----:B------:R-:W5:Y:S01]  /*1c330*/  LDSM.16.M88.4 R104, [R152] ;  /* 0x000000009868783b */ /* 0x000f620000000200 */
        /* <DEDUP_REMOVED lines=124> */
[----:B--234-:R-:W-:Y:S01]  /*1cb00*/  PLOP3.LUT P0, PT, PT, PT, UP2, 0x40, 0x0 ;  /* 0x000000000000781c */ /* 0x01cfe20003f0e828 */
[----:B------:R-:W-:Y:S04]  /*1cb10*/  IMAD.MOV.U32 R131, RZ, RZ, c[0x0][0x198] ;  /* 0x00006600ff837624 */ /* 0x000fe800078e00ff */
[----:B------:R-:W-:Y:S05]  /*1cb20*/  IMAD.U32 R130, R131, -0x100, RZ ;  /* 0xffffff0083827824 */ /* 0x000fea00078e00ff */
[----:B------:R-:W-:Y:S03]  /*1cb30*/  SHF.R.S32.HI R129, RZ, 0x1f, R130 ;  /* 0x0000001fff817819 */ /* 0x000fe60000011482 */
[----:B------:R-:W-:-:S05]  /*1cb40*/  @P0 BRA `(.L_x_2213) ;  /* 0x000003f000000947 */ /* 0x000fca0003800000 */
[----:B------:R-:W-:Y:S01]  /*1cb50*/  IABS R129, c[0x0][0x2d0] ;  /* 0x0000b40000817a13 */ /* 0x000fe20000000000 */
[----:B------:R-:W-:Y:S03]  /*1cb60*/  USHF.L.U32 UR6, UR5, 0x8, URZ ;  /* 0x0000000805067899 */ /* 0x000fe6000800063f */
[----:B------:R-:W2:Y:S01]  /*1cb70*/  I2F.RP R130, R129 ;  /* 0x0000008100827306 */ /* 0x000ea20000209400 */
        /* <DEDUP_REMOVED lines=18> */
[----:B------:R-:W-:Y:S01]  /*1cca0*/  IMAD.HI.U32 R132, R132, R135, RZ ;  /* 0x0000008784847227 */ /* 0x000fe200078e00ff */
[C---:B------:R-:W-:Y:S03]  /*1ccb0*/  IADD3 R134, -R130.reuse, RZ, RZ ;  /* 0x000000ff82867210 */ /* 0x040fe60007ffe1ff */
        /* <DEDUP_REMOVED lines=19> */
[CC--:B------:R-:W-:Y:S02]  /*1cdf0*/  LEA R138, P2, R130.reuse, R208.reuse, 0x2 ;  /* 0x000000d0828a7211 */ /* 0x0c0fe400078410ff */
[C---:B------:R-:W-:Y:S02]  /*1ce00*/  LEA R136, P0, R129.reuse, R208, 0x2 ;  /* 0x000000d081887211 */ /* 0x040fe400078010ff */
[-C--:B------:R-:W-:Y:S02]  /*1ce10*/  LEA.HI.X.SX32 R139, R130, R209.reuse, 0x2, P2 ;  /* 0x000000d1828b7211 */ /* 0x080fe400010f16ff */
[C---:B------:R-:W-:Y:S01]  /*1ce20*/  LEA.HI.X.SX32 R137, R129.reuse, R209, 0x2, P0 ;  /* 0x000000d181897211 */ /* 0x040fe200000f16ff */
[----:B------:R-:W-:Y:S01]  /*1ce30*/  IMAD.IADD R129, R129, 0x1, -R130 ;  /* 0x0000000181817824 */ /* 0x000fe200078e0a82 */
[----:B------:R-:W-:Y:S01]  /*1ce40*/  MOV R130, c[0x0][0x2d0] ;  /* 0x0000b40000827a02 */ /* 0x000fe20000000f00 */
[----:B------:R-:W2:Y:S04]  /*1ce50*/  LDG.E R132, [R138.64] ;  /* 0x0000000e8a847981 */ /* 0x000ea8000c1e1900 */
        /* <DEDUP_REMOVED lines=9> */
[----:B------:R-:W-:Y:S03]  /*1cef0*/  SHF.R.S32.HI R129, RZ, 0x1f, R132 ;  /* 0x0000001fff817819 */ /* 0x000fe60000011484 */
[----:B------:R-:W-:Y:S02]  /*1cf00*/  IMAD.MOV.U32 R130, RZ, RZ, R134 ;  /* 0x000000ffff827224 */ /* 0x000fe400078e0086 */
[----:B------:R-:W-:Y:S04]  /*1cf10*/  IMAD R129, R129, c[0x0][0x180], RZ ;  /* 0x0000600081817a24 */ /* 0x000fe800078e02ff */
[----:B------:R-:W-:Y:S05]  /*1cf20*/  IMAD R129, R132, c[0x0][0x184], R129 ;  /* 0x0000610084817a24 */ /* 0x000fea00078e0281 */
[----:B------:R-:W-:Y:S02]  /*1cf30*/  IADD3 R129, R135, R129, RZ ;  /* 0x0000008187817210 */ /* 0x000fe40007ffe0ff */
.L_x_2213:
        /* <DEDUP_REMOVED lines=9> */
[----:B------:R-:W-:Y:S01]  /*1cfd0*/  @!P1 IMAD.WIDE.U32 R170, R131, 0x60, R170 ;  /* 0x0000006083aa9825 */ /* 0x000fe200078e00aa */
[----:B------:R-:W-:Y:S01]  /*1cfe0*/  @!P1 LEA R138, P0, R139, R210, 0x1 ;  /* 0x000000d28b8a9211 */ /* 0x000fe200078008ff */
[----:B------:R-:W-:Y:S01]  /*1cff0*/  ULDC.64 UR6, c[0x0][0x198] ;  /* 0x0000660000067ab9 */ /* 0x000fe20000000a00 */
[----:B------:R-:W-:Y:S01]  /*1d000*/  @!P1 LEA R133, P2, R131, R130, 0x6 ;  /* 0x0000008283859211 */ /* 0x000fe200078430ff */
[----:B------:R-:W-:Y:S01]  /*1d010*/  @!P1 IMAD R146, R146, 0x60, RZ ;  /* 0x0000006092929824 */ /* 0x000fe200078e02ff */
[-C--:B------:R-:W-:Y:S01]  /*1d020*/  @!P1 LEA.HI.X R139, R139, R211.reuse, R144, 0x1, P0 ;  /* 0x000000d38b8b9211 */ /* 0x080fe200000f0c90 */
[----:B------:R-:W-:Y:S01]  /*1d030*/  USHF.L.U32 UR13, UR6, 0x5, URZ ;  /* 0x00000005060d7899 */ /* 0x000fe2000800063f */
[----:B------:R-:W-:Y:S01]  /*1d040*/  @!P1 LEA R144, P0, R170, R210, 0x1 ;  /* 0x000000d2aa909211 */ /* 0x000fe200078008ff */
        /* <DEDUP_REMOVED lines=11> */
[C---:B------:R-:W-:Y:S01]  /*1d100*/  LEA.HI.X R147, R130.reuse, R211, R129, 0x1, P0 ;  /* 0x000000d382937211 */ /* 0x040fe200000f0c81 */
[C---:B------:R-:W-:Y:S01]  /*1d110*/  @!P1 IMAD.WIDE.U32 R136, R131.reuse, 0xa0, R136 ;  /* 0x000000a083889825 */ /* 0x040fe200078e0088 */
[----:B------:R-:W-:Y:S02]  /*1d120*/  @!P1 IADD3 R130, P0, R130, UR13, RZ ;  /* 0x0000000d82829c10 */ /* 0x000fe4000ff1e0ff */
[----:B------:R-:W-:Y:S01]  /*1d130*/  @!P1 LEA.HI.X R132, R131, R129, R132, 0x6, P2 ;  /* 0x0000008183849211 */ /* 0x000fe200010f3484 */
[----:B------:R-:W-:Y:S01]  /*1d140*/  @!PT LDS RZ, [RZ] ;  /* 0x00000000fffff984 */ /* 0x000fe20000000800 */
[----:B------:R-:W-:Y:S01]  /*1d150*/  @!PT LDS RZ, [RZ] ;  /* 0x00000000fffff984 */ /* 0x000fe20000000800 */
[----:B------:R-:W-:Y:S01]  /*1d160*/  @!PT LDS RZ, [RZ] ;  /* 0x00000000fffff984 */ /* 0x000fe20000000800 */
[----:B------:R2:W-:Y:S01]  /*1d170*/  @!P1 LDGSTS.E.BYPASS.LTC128B.128 [R212+0x1000], [R146.64] ;  /* 0x0100000092d49fae */ /* 0x0005e2000b901d4e */
[----:B------:R-:W-:Y:S01]  /*1d180*/  @!P1 IADD3.X R129, R129, UR7, RZ, P0, !PT ;  /* 0x0000000781819c10 */ /* 0x000fe200087fe4ff */
[----:B------:R-:W-:Y:S01]  /*1d190*/  @!P1 IMAD.WIDE.U32 R134, R131, 0xc0, R134 ;  /* 0x000000c083869825 */ /* 0x000fe200078e0086 */
[CC--:B------:R-:W-:Y:S01]  /*1d1a0*/  @!P1 LEA R176, P0, R130.reuse, R210.reuse, 0x1 ;  /* 0x000000d282b09211 */ /* 0x0c0fe200078008ff */
        /* <DEDUP_REMOVED lines=57> */
.L_x_2212:
[----:B--234-:R-:W-:Y:S02]  /*1d540*/  UIADD3 UR6, UR5, -0x1, URZ ;  /* 0xffffffff05067890 */ /* 0x01cfe4000fffe03f */
        /* <DEDUP_REMOVED lines=75> */
[C---:B--2---:R-:W-:Y:S02]  /*1da00*/  FFMA.FTZ R0, R129.reuse, UR4, R0 ;  /* 0x0000000481007c23 */ /* 0x044fe40008010000 */
[----:B-1----:R-:W-:Y:S01]  /*1da10*/  FFMA.FTZ R2, R129, UR4, R2 ;  /* 0x0000000481027c23 */ /* 0x002fe20008010002 */
[----:B------:R-:W-:Y:S01]  /*1da20*/  IADD3 R129, R191, 0x90, RZ ;  /* 0x00000090bf817810 */ /* 0x000fe20007ffe0ff */
[C---:B---3--:R-:W-:Y:S02]  /*1da30*/  FFMA.FTZ R3, R130.reuse, UR4, R3 ;  /* 0x0000000482037c23 */ /* 0x048fe40008010003 */
        /* <DEDUP_REMOVED lines=41> */
[----:B------:R-:W-:Y:S01]  /*1dcd0*/  IADD3 R138, R191, 0xb1, RZ ;  /* 0x000000b1bf8a7810 */ /* 0x000fe20007ffe0ff */
[----:B------:R-:W-:Y:S01]  /*1dce0*/  FFMA.FTZ R25, R141, UR4, R25 ;  /* 0x000000048d197c23 */ /* 0x000fe20008010019 */
[----:B------:R-:W-:Y:S01]  /*1dcf0*/  FMNMX.FTZ R216, R21, R216, !PT ;  /* 0x000000d815d87209 */ /* 0x000fe20007810000 */
[----:B------:R-:W-:Y:S01]  /*1dd00*/  FFMA.FTZ R26, R141, UR4, R26 ;  /* 0x000000048d1a7c23 */ /* 0x000fe2000801001a */
[C---:B------:R-:W-:Y:S01]  /*1dd10*/  IADD3 R130, R191.reuse, 0x91, RZ ;  /* 0x00000091bf827810 */ /* 0x040fe20007ffe0ff */
[C---:B------:R-:W-:Y:S01]  /*1dd20*/  FFMA.FTZ R27, R142.reuse, UR4, R27 ;  /* 0x000000048e1b7c23 */ /* 0x040fe2000801001b */
[----:B------:R-:W-:Y:S01]  /*1dd30*/  I2F R138, R138 ;  /* 0x0000008a008a7306 */ /* 0x000fe20000201400 */
[----:B------:R-:W-:Y:S01]  /*1dd40*/  FFMA.FTZ R28, R142, UR4, R28 ;  /* 0x000000048e1c7c23 */ /* 0x000fe2000801001c */
[----:B------:R-:W-:Y:S01]  /*1dd50*/  IADD3 R142, R191, 0xc1, RZ ;  /* 0x000000c1bf8e7810 */ /* 0x000fe20007ffe0ff */
[----:B------:R-:W-:Y:S01]  /*1dd60*/  FFMA.FTZ R29, R143, UR4, R29 ;  /* 0x000000048f1d7c23 */ /* 0x000fe2000801001d */
[----:B------:R-:W-:Y:S01]  /*1dd70*/  IADD3 R131, R191, 0x98, RZ ;  /* 0x00000098bf837810 */ /* 0x000fe20007ffe0ff */
[----:B------:R-:W-:Y:S01]  /*1dd80*/  FFMA.FTZ R30, R143, UR4, R30 ;  /* 0x000000048f1e7c23 */ /* 0x000fe2000801001e */
[----:B------:R-:W-:Y:S01]  /*1dd90*/  IADD3 R140, R191, 0xb9, RZ ;  /* 0x000000b9bf8c7810 */ /* 0x000fe20007ffe0ff */
[----:B------:R-:W-:Y:S01]  /*1dda0*/  FFMA.FTZ R31, R144, UR4, R31 ;  /* 0x00000004901f7c23 */ /* 0x000fe2000801001f */
[----:B------:R-:W-:Y:S01]  /*1ddb0*/  FMNMX.FTZ R135, R20, R135, !PT ;  /* 0x0000008714877209 */ /* 0x000fe20007810000 */
[----:B------:R-:W-:Y:S01]  /*1ddc0*/  FFMA.FTZ R32, R144, UR4, R32 ;  /* 0x0000000490207c23 */ /* 0x000fe20008010020 */
[----:B------:R-:W2:Y:S01]  /*1ddd0*/  I2F R130, R130 ;  /* 0x0000008200827306 */ /* 0x000ea20000201400 */
[----:B------:R-:W-:Y:S01]  /*1dde0*/  FMNMX.FTZ R216, R23, R216, !PT ;  /* 0x000000d817d87209 */ /* 0x000fe20007810000 */
[----:B------:R-:W-:Y:S01]  /*1ddf0*/  FFMA.FTZ R33, R145, UR4, R33 ;  /* 0x0000000491217c23 */ /* 0x000fe20008010021 */
[----:B------:R-:W-:Y:S01]  /*1de00*/  IADD3 R133, R191, 0xa0, RZ ;  /* 0x000000a0bf857810 */ /* 0x000fe20007ffe0ff */
[----:B------:R-:W-:Y:S01]  /*1de10*/  FFMA.FTZ R34, R145, UR4, R34 ;  /* 0x0000000491227c23 */ /* 0x000fe20008010022 */
[----:B------:R-:W-:Y:S01]  /*1de20*/  FMNMX.FTZ R216, R25, R216, !PT ;  /* 0x000000d819d87209 */ /* 0x000fe20007810000 */
[C---:B------:R-:W-:Y:S01]  /*1de30*/  FFMA.FTZ R35, R146.reuse, UR4, R35 ;  /* 0x0000000492237c23 */ /* 0x040fe20008010023 */
[C---:B------:R-:W-:Y:S01]  /*1de40*/  IADD3 R136, R191.reuse, 0xa9, RZ ;  /* 0x000000a9bf887810 */ /* 0x040fe20007ffe0ff */
[----:B------:R-:W-:Y:S01]  /*1de50*/  FFMA.FTZ R36, R146, UR4, R36 ;  /* 0x0000000492247c23 */ /* 0x000fe20008010024 */
[----:B------:R-:W-:Y:S01]  /*1de60*/  IADD3 R146, R191, 0xd1, RZ ;  /* 0x000000d1bf927810 */ /* 0x000fe20007ffe0ff */
[----:B------:R-:W3:Y:S01]  /*1de70*/  I2F R131, R131 ;  /* 0x0000008300837306 */ /* 0x000ee20000201400 */
        /* <DEDUP_REMOVED lines=39> */
[----:B------:R-:W-:Y:S01]  /*1e0f0*/  I2F R137, R137 ;  /* 0x0000008900897306 */ /* 0x000fe20000201400 */
[----:B------:R-:W-:Y:S01]  /*1e100*/  FMNMX.FTZ R141, R38, R139, !PT ;  /* 0x0000008b268d7209 */ /* 0x000fe20007810000 */
[----:B------:R-:W-:Y:S01]  /*1e110*/  FFMA.FTZ R55, R177, UR4, R55 ;  /* 0x00000004b1377c23 */ /* 0x000fe20008010037 */
[----:B------:R-:W-:Y:S01]  /*1e120*/  IADD3 R139, R191, 0xb8, RZ ;  /* 0x000000b8bf8b7810 */ /* 0x000fe20007ffe0ff */
        /* <DEDUP_REMOVED lines=17> */
[----:B------:R-:W-:Y:S01]  /*1e240*/  IADD3 R141, R191, 0xc0, RZ ;  /* 0x000000c0bf8d7810 */ /* 0x000fe20007ffe0ff */
        /* <DEDUP_REMOVED lines=15> */
[----:B------:R-:W-:Y:S01]  /*1e340*/  IADD3 R143, R191, 0xc8, RZ ;  /* 0x000000c8bf8f7810 */ /* 0x000fe20007ffe0ff */
[----:B------:R-:W-:Y:S01]  /*1e350*/  FFMA.FTZ R70, R184, UR4, R70 ;  /* 0x00000004b8467c23 */ /* 0x000fe20008010046 */
[----:B------:R-:W-:Y:S01]  /*1e360*/  FMNMX.FTZ R145, R56, R145, !PT ;  /* 0x0000009138917209 */ /* 0x000fe20007810000 */
[----:B------:R-:W-:Y:S01]  /*1e370*/  I2F R144, R144 ;  /* 0x0000009000907306 */ /* 0x000fe20000201400 */
[----:B------:R-:W-:Y:S01]  /*1e380*/  FFMA.FTZ R71, R185, UR4, R71 ;  /* 0x00000004b9477c23 */ /* 0x000fe20008010047 */
[----:B------:R-:W-:Y:S01]  /*1e390*/  FMNMX.FTZ R216, R57, R216, !PT ;  /* 0x000000d839d87209 */ /* 0x000fe20007810000 */
[----:B------:R-:W-:Y:S01]  /*1e3a0*/  FFMA.FTZ R72, R185, UR4, R72 ;  /* 0x00000004b9487c23 */ /* 0x000fe20008010048 */
[----:B------:R-:W-:Y:S01]  /*1e3b0*/  FMNMX.FTZ R145, R58, R145, !PT ;  /* 0x000000913a917209 */ /* 0x000fe20007810000 */
[----:B-1----:R-:W-:Y:S01]  /*1e3c0*/  FFMA.FTZ R73, R129, UR4, R73 ;  /* 0x0000000481497c23 */ /* 0x002fe20008010049 */
[----:B------:R-:W-:Y:S01]  /*1e3d0*/  FMNMX.FTZ R216, R59, R216, !PT ;  /* 0x000000d83bd87209 */ /* 0x000fe20007810000 */
[----:B------:R-:W-:Y:S01]  /*1e3e0*/  FFMA.FTZ R74, R129, UR4, R74 ;  /* 0x00000004814a7c23 */ /* 0x000fe2000801004a */
[----:B------:R-:W-:Y:S01]  /*1e3f0*/  FMNMX.FTZ R145, R60, R145, !PT ;  /* 0x000000913c917209 */ /* 0x000fe20007810000 */
[C---:B--2---:R-:W-:Y:S01]  /*1e400*/  FFMA.FTZ R75, R130.reuse, UR4, R75 ;  /* 0x00000004824b7c23 */ /* 0x044fe2000801004b */
[----:B------:R-:W-:Y:S01]  /*1e410*/  I2F R143, R143 ;  /* 0x0000008f008f7306 */ /* 0x000fe20000201400 */
[----:B------:R-:W-:Y:S01]  /*1e420*/  FFMA.FTZ R76, R130, UR4, R76 ;  /* 0x00000004824c7c23 */ /* 0x000fe2000801004c */
[----:B------:R-:W-:Y:S01]  /*1e430*/  FMNMX.FTZ R147, R62, R145, !PT ;  /* 0x000000913e937209 */ /* 0x000fe20007810000 */
[----:B---3--:R-:W-:Y:S01]  /*1e440*/  FFMA.FTZ R77, R131, UR4, R77 ;  /* 0x00000004834d7c23 */ /* 0x008fe2000801004d */
[----:B------:R-:W-:Y:S01]  /*1e450*/  IADD3 R145, R191, 0xd0, RZ ;  /* 0x000000d0bf917810 */ /* 0x000fe20007ffe0ff */
[----:B------:R-:W-:Y:S01]  /*1e460*/  FFMA.FTZ R78, R131, UR4, R78 ;  /* 0x00000004834e7c23 */ /* 0x000fe2000801004e */
[----:B------:R-:W-:Y:S02]  /*1e470*/  IADD3 R131, R191, 0xd9, RZ ;  /* 0x000000d9bf837810 */ /* 0x000fe40007ffe0ff */
[----:B------:R-:W-:Y:S02]  /*1e480*/  FMNMX.FTZ R216, R61, R216, !PT ;  /* 0x000000d83dd87209 */ /* 0x000fe40007810000 */
[----:B------:R-:W-:Y:S01]  /*1e490*/  I2F R145, R145 ;  /* 0x0000009100917306 */ /* 0x000fe20000201400 */
[----:B------:R-:W-:Y:S02]  /*1e4a0*/  IADD3 R132, R191, 0x99, RZ ;  /* 0x00000099bf847810 */ /* 0x000fe40007ffe0ff */
[----:B------:R-:W-:Y:S02]  /*1e4b0*/  FMNMX.FTZ R216, R63, R216, !PT ;  /* 0x000000d83fd87209 */ /* 0x000fe40007810000 */
[----:B------:R-:W-:Y:S02]  /*1e4c0*/  IADD3 R134, R191, 0xa1, RZ ;  /* 0x000000a1bf867810 */ /* 0x000fe40007ffe0ff */
[----:B------:R-:W-:Y:S02]  /*1e4d0*/  FMNMX.FTZ R216, R65, R216, !PT ;  /* 0x000000d841d87209 */ /* 0x000fe40007810000 */
[----:B------:R-:W-:Y:S01]  /*1e4e0*/  IADD3 R135, R191, 0xa8, RZ ;  /* 0x000000a8bf877810 */ /* 0x000fe20007ffe0ff */
[----:B------:R-:W1:Y:S01]  /*1e4f0*/  I2F R132, R132 ;  /* 0x0000008400847306 */ /* 0x000e620000201400 */
[----:B------:R-:W-:Y:S02]  /*1e500*/  FMNMX.FTZ R216, R67, R216, !PT ;  /* 0x000000d843d87209 */ /* 0x000fe40007810000 */
[----:B------:R-:W-:Y:S02]  /*1e510*/  IADD3 R130, R191, 0xd8, RZ ;  /* 0x000000d8bf827810 */ /* 0x000fe40007ffe0ff */
        /* <DEDUP_REMOVED lines=8> */
[----:B------:R-:W-:Y:S01]  /*1e5a0*/  FMNMX.FTZ R147, R70, R147, !PT ;  /* 0x0000009346937209 */ /* 0x000fe20007810000 */
[----:B------:R-:W3:Y:S01]  /*1e5b0*/  I2F R135, R135 ;  /* 0x0000008700877306 */ /* 0x000ee20000201400 */
[----:B------:R-:W-:Y:S02]  /*1e5c0*/  FMNMX.FTZ R216, R77, R216, !PT ;  /* 0x000000d84dd87209 */ /* 0x000fe40007810000 */
[----:B------:R-:W-:Y:S01]  /*1e5d0*/  FMNMX.FTZ R147, R72, R147, !PT ;  /* 0x0000009348937209 */ /* 0x000fe20007810000 */
[C---:B-1----:R-:W-:Y:S02]  /*1e5e0*/  FFMA.FTZ R79, R132.reuse, UR4, R79 ;  /* 0x00000004844f7c23 */ /* 0x042fe4000801004f */
[----:B------:R-:W-:Y:S01]  /*1e5f0*/  FFMA.FTZ R80, R132, UR4, R80 ;  /* 0x0000000484507c23 */ /* 0x000fe20008010050 */
[----:B------:R-:W-:Y:S01]  /*1e600*/  IADD3 R132, R191, 0xe0, RZ ;  /* 0x000000e0bf847810 */ /* 0x000fe20007ffe0ff */
[----:B------:R-:W-:Y:S01]  /*1e610*/  FFMA.FTZ R81, R133, UR4, R81 ;  /* 0x0000000485517c23 */ /* 0x000fe20008010051 */
[----:B------:R-:W-:Y:S01]  /*1e620*/  FMNMX.FTZ R216, R79, R216, !PT ;  /* 0x000000d84fd87209 */ /* 0x000fe20007810000 */
[----:B------:R-:W1:Y:S01]  /*1e630*/  I2F R129, R146 ;  /* 0x0000009200817306 */ /* 0x000e620000201400 */
[----:B------:R-:W-:Y:S01]  /*1e640*/  FFMA.FTZ R82, R133, UR4, R82 ;  /* 0x0000000485527c23 */ /* 0x000fe20008010052 */
[----:B------:R-:W-:Y:S01]  /*1e650*/  IADD3 R133, R191, 0xe1, RZ ;  /* 0x000000e1bf857810 */ /* 0x000fe20007ffe0ff */
[C---:B--2---:R-:W-:Y:S01]  /*1e660*/  FFMA.FTZ R83, R134.reuse, UR4, R83 ;  /* 0x0000000486537c23 */ /* 0x044fe20008010053 */
[----:B------:R-:W-:Y:S01]  /*1e670*/  FMNMX.FTZ R216, R81, R216, !PT ;  /* 0x000000d851d87209 */ /* 0x000fe20007810000 */
[----:B------:R-:W-:Y:S01]  /*1e680*/  FFMA.FTZ R84, R134, UR4, R84 ;  /* 0x0000000486547c23 */ /* 0x000fe20008010054 */
[----:B------:R-:W-:Y:S02]  /*1e690*/  IADD3 R134, R191, 0xe8, RZ ;  /* 0x000000e8bf867810 */ /* 0x000fe40007ffe0ff */
[----:B------:R-:W-:Y:S02]  /*1e6a0*/  FMNMX.FTZ R216, R83, R216, !PT ;  /* 0x000000d853d87209 */ /* 0x000fe40007810000 */
[----:B------:R-:W2:Y:S01]  /*1e6b0*/  I2F R130, R130 ;  /* 0x0000008200827306 */ /* 0x000ea20000201400 */
[----:B------:R-:W-:Y:S01]  /*1e6c0*/  FMNMX.FTZ R147, R74, R147, !PT ;  /* 0x000000934a937209 */ /* 0x000fe20007810000 */
[C---:B---3--:R-:W-:Y:S03]  /*1e6d0*/  FFMA.FTZ R85, R135.reuse, UR4, R85 ;  /* 0x0000000487557c23 */ /* 0x048fe60008010055 */
[----:B------:R-:W-:Y:S01]  /*1e6e0*/  FMNMX.FTZ R147, R76, R147, !PT ;  /* 0x000000934c937209 */ /* 0x000fe20007810000 */
[----:B------:R-:W-:Y:S01]  /*1e6f0*/  FFMA.FTZ R86, R135, UR4, R86 ;  /* 0x0000000487567c23 */ /* 0x000fe20008010056 */
[----:B------:R-:W-:Y:S01]  /*1e700*/  IADD3 R135, R191, 0xe9, RZ ;  /* 0x000000e9bf877810 */ /* 0x000fe20007ffe0ff */
[C---:B------:R-:W-:Y:S01]  /*1e710*/  FFMA.FTZ R87, R136.reuse, UR4, R87 ;  /* 0x0000000488577c23 */ /* 0x040fe20008010057 */
[----:B------:R-:W-:Y:S01]  /*1e720*/  FMNMX.FTZ R216, R85, R216, !PT ;  /* 0x000000d855d87209 */ /* 0x000fe20007810000 */
[----:B------:R-:W3:Y:S01]  /*1e730*/  I2F R131, R131 ;  /* 0x0000008300837306 */ /* 0x000ee20000201400 */
[----:B------:R-:W-:Y:S01]  /*1e740*/  FFMA.FTZ R88, R136, UR4, R88 ;  /* 0x0000000488587c23 */ /* 0x000fe20008010058 */
[----:B------:R-:W-:Y:S01]  /*1e750*/  IADD3 R136, R191, 0xf0, RZ ;  /* 0x000000f0bf887810 */ /* 0x000fe20007ffe0ff */
[----:B------:R-:W-:Y:S01]  /*1e760*/  FFMA.FTZ R89, R137, UR4, R89 ;  /* 0x0000000489597c23 */ /* 0x000fe20008010059 */
[----:B------:R-:W-:Y:S01]  /*1e770*/  FMNMX.FTZ R216, R87, R216, !PT ;  /* 0x000000d857d87209 */ /* 0x000fe20007810000 */
[----:B------:R-:W-:Y:S01]  /*1e780*/  FFMA.FTZ R90, R137, UR4, R90 ;  /* 0x00000004895a7c23 */ /* 0x000fe2000801005a */
[----:B------:R-:W-:Y:S01]  /*1e790*/  IADD3 R137, R191, 0xf1, RZ ;  /* 0x000000f1bf897810 */ /* 0x000fe20007ffe0ff */
        /* <DEDUP_REMOVED lines=13> */
[----:B------:R-:W5:Y:S01]  /*1e870*/  I2F R133, R133 ;  /* 0x0000008500857306 */ /* 0x000f620000201400 */
        /* <DEDUP_REMOVED lines=9> */
[----:B------:R-:W5:Y:S01]  /*1e910*/  I2F R134, R134 ;  /* 0x0000008600867306 */ /* 0x000f620000201400 */
        /* <DEDUP_REMOVED lines=8> */
[C---:B-1----:R-:W-:Y:S01]  /*1e9a0*/  FFMA.FTZ R107, R129.reuse, UR4, R107 ;  /* 0x00000004816b7c23 */ /* 0x042fe2000801006b */
[----:B------:R-:W1:Y:S01]  /*1e9b0*/  I2F R135, R135 ;  /* 0x0000008700877306 */ /* 0x000e620000201400 */
[----:B------:R-:W-:Y:S01]  /*1e9c0*/  FFMA.FTZ R108, R129, UR4, R108 ;  /* 0x00000004816c7c23 */ /* 0x000fe2000801006c */
[----:B------:R-:W-:Y:S01]  /*1e9d0*/  FMNMX.FTZ R216, R103, R216, !PT ;  /* 0x000000d867d87209 */ /* 0x000fe20007810000 */
[C---:B--2---:R-:W-:Y:S01]  /*1e9e0*/  FFMA.FTZ R109, R130.reuse, UR4, R109 ;  /* 0x00000004826d7c23 */ /* 0x044fe2000801006d */
[----:B------:R-:W-:Y:S01]  /*1e9f0*/  IADD3 R129, R191, 0xf8, RZ ;  /* 0x000000f8bf817810 */ /* 0x000fe20007ffe0ff */
[----:B------:R-:W-:Y:S01]  /*1ea00*/  FFMA.FTZ R110, R130, UR4, R110 ;  /* 0x00000004826e7c23 */ /* 0x000fe2000801006e */
[----:B------:R-:W-:Y:S01]  /*1ea10*/  FMNMX.FTZ R216, R105, R216, !PT ;  /* 0x000000d869d87209 */ /* 0x000fe20007810000 */
[----:B---3--:R-:W-:Y:S01]  /*1ea20*/  FFMA.FTZ R111, R131, UR4, R111 ;  /* 0x00000004836f7c23 */ /* 0x008fe2000801006f */
[----:B------:R-:W-:Y:S01]  /*1ea30*/  IADD3 R130, R191, 0xf9, RZ ;  /* 0x000000f9bf827810 */ /* 0x000fe20007ffe0ff */
[----:B------:R-:W-:Y:S01]  /*1ea40*/  FFMA.FTZ R112, R131, UR4, R112 ;  /* 0x0000000483707c23 */ /* 0x000fe20008010070 */
[----:B------:R-:W2:Y:S01]  /*1ea50*/  I2F R136, R136 ;  /* 0x0000008800887306 */ /* 0x000ea20000201400 */
[C---:B----4-:R-:W-:Y:S01]  /*1ea60*/  FFMA.FTZ R113, R132.reuse, UR4, R113 ;  /* 0x0000000484717c23 */ /* 0x050fe20008010071 */
        /* <DEDUP_REMOVED lines=8> */
[----:B------:R-:W3:Y:S01]  /*1eaf0*/  I2F R137, R137 ;  /* 0x0000008900897306 */ /* 0x000ee20000201400 */
[----:B------:R-:W-:Y:S01]  /*1eb00*/  FFMA.FTZ R118, R134, UR4, R118 ;  /* 0x0000000486767c23 */ /* 0x000fe20008010076 */
[----:B------:R-:W-:Y:S01]  /*1eb10*/  FMNMX.FTZ R216, R111, R216, !PT ;  /* 0x000000d86fd87209 */ /* 0x000fe20007810000 */
[C---:B-1----:R-:W-:Y:S01]  /*1eb20*/  FFMA.FTZ R119, R135.reuse, UR4, R119 ;  /* 0x0000000487777c23 */ /* 0x042fe20008010077 */
[----:B------:R-:W-:Y:S01]  /*1eb30*/  FMNMX.FTZ R147, R94, R147, !PT ;  /* 0x000000935e937209 */ /* 0x000fe20007810000 */
[----:B------:R-:W-:Y:S01]  /*1eb40*/  FFMA.FTZ R120, R135, UR4, R120 ;  /* 0x0000000487787c23 */ /* 0x000fe20008010078 */
[----:B------:R-:W-:Y:S02]  /*1eb50*/  FMNMX.FTZ R216, R113, R216, !PT ;  /* 0x000000d871d87209 */ /* 0x000fe40007810000 */
[----:B------:R-:W-:Y:S02]  /*1eb60*/  FMNMX.FTZ R147, R96, R147, !PT ;  /* 0x0000009360937209 */ /* 0x000fe40007810000 */
[----:B------:R-:W1:Y:S01]  /*1eb70*/  I2F R129, R129 ;  /* 0x0000008100817306 */ /* 0x000e620000201400 */
[----:B------:R-:W-:Y:S02]  /*1eb80*/  FMNMX.FTZ R216, R115, R216, !PT ;  /* 0x000000d873d87209 */ /* 0x000fe40007810000 */
[----:B------:R-:W-:Y:S01]  /*1eb90*/  FMNMX.FTZ R147, R98, R147, !PT ;  /* 0x0000009362937209 */ /* 0x000fe20007810000 */
[C---:B--2---:R-:W-:Y:S01]  /*1eba0*/  FFMA.FTZ R121, R136.reuse, UR4, R121 ;  /* 0x0000000488797c23 */ /* 0x044fe20008010079 */
[----:B------:R-:W-:Y:S01]  /*1ebb0*/  FMNMX.FTZ R216, R117, R216, !PT ;  /* 0x000000d875d87209 */ /* 0x000fe20007810000 */
[----:B------:R-:W-:Y:S01]  /*1ebc0*/  FFMA.FTZ R122, R136, UR4, R122 ;  /* 0x00000004887a7c23 */ /* 0x000fe2000801007a */
[----:B------:R-:W-:Y:S02]  /*1ebd0*/  FMNMX.FTZ R147, R100, R147, !PT ;  /* 0x0000009364937209 */ /* 0x000fe40007810000 */
[----:B------:R-:W-:Y:S01]  /*1ebe0*/  FMNMX.FTZ R216, R119, R216, !PT ;  /* 0x000000d877d87209 */ /* 0x000fe20007810000 */
[----:B------:R-:W2:Y:S01]  /*1ebf0*/  I2F R130, R130 ;  /* 0x0000008200827306 */ /* 0x000ea20000201400 */
[----:B------:R-:W-:Y:S02]  /*1ec00*/  FMNMX.FTZ R147, R102, R147, !PT ;  /* 0x0000009366937209 */ /* 0x000fe40007810000 */
[----:B------:R-:W-:Y:S01]  /*1ec10*/  FMNMX.FTZ R216, R121, R216, !PT ;  /* 0x000000d879d87209 */ /* 0x000fe20007810000 */
[C---:B---3--:R-:W-:Y:S01]  /*1ec20*/  FFMA.FTZ R123, R137.reuse, UR4, R123 ;  /* 0x00000004897b7c23 */ /* 0x048fe2000801007b */
[----:B------:R-:W-:Y:S01]  /*1ec30*/  FMNMX.FTZ R147, R104, R147, !PT ;  /* 0x0000009368937209 */ /* 0x000fe20007810000 */
[----:B------:R-:W-:Y:S03]  /*1ec40*/  FFMA.FTZ R124, R137, UR4, R124 ;  /* 0x00000004897c7c23 */ /* 0x000fe6000801007c */
[----:B------:R-:W-:Y:S02]  /*1ec50*/  FMNMX.FTZ R216, R123, R216, !PT ;  /* 0x000000d87bd87209 */ /* 0x000fe40007810000 */
[----:B------:R-:W-:Y:S01]  /*1ec60*/  FMNMX.FTZ R147, R106, R147, !PT ;  /* 0x000000936a937209 */ /* 0x000fe20007810000 */
[C---:B-1----:R-:W-:Y:S03]  /*1ec70*/  FFMA.FTZ R125, R129.reuse, UR4, R125 ;  /* 0x00000004817d7c23 */ /* 0x042fe6000801007d */
[----:B------:R-:W-:Y:S01]  /*1ec80*/  FMNMX.FTZ R147, R108, R147, !PT ;  /* 0x000000936c937209 */ /* 0x000fe20007810000 */
[----:B------:R-:W-:Y:S01]  /*1ec90*/  FFMA.FTZ R126, R129, UR4, R126 ;  /* 0x00000004817e7c23 */ /* 0x000fe2000801007e */
[----:B------:R-:W-:Y:S02]  /*1eca0*/  FMNMX.FTZ R216, R125, R216, !PT ;  /* 0x000000d87dd87209 */ /* 0x000fe40007810000 */
[----:B------:R-:W-:Y:S01]  /*1ecb0*/  FMNMX.FTZ R147, R110, R147, !PT ;  /* 0x000000936e937209 */ /* 0x000fe20007810000 */
[----:B--2---:R-:W-:Y:S03]  /*1ecc0*/  FFMA.FTZ R127, R130, UR4, R127 ;  /* 0x00000004827f7c23 */ /* 0x004fe6000801007f */
        /* <DEDUP_REMOVED lines=8> */
[----:B------:R-:W-:Y:S04]  /*1ed50*/  FMNMX.FTZ R129, R122, R147, !PT ;  /* 0x000000937a817209 */ /* 0x000fe80007810000 */
[----:B------:R-:W-:Y:S04]  /*1ed60*/  FMNMX.FTZ R129, R124, R129, !PT ;  /* 0x000000817c817209 */ /* 0x000fe80007810000 */
[----:B------:R-:W-:Y:S02]  /*1ed70*/  FMNMX.FTZ R129, R126, R129, !PT ;  /* 0x000000817e817209 */ /* 0x000fe40007810000 */
[----:B-1----:R-:W-:Y:S02]  /*1ed80*/  FMNMX.FTZ R138, R134, R131, !PT ;  /* 0x00000083868a7209 */ /* 0x002fe40007810000 */
[----:B------:R-:W-:Y:S03]  /*1ed90*/  FMNMX.FTZ R130, R128, R129, !PT ;  /* 0x0000008180827209 */ /* 0x000fe60007810000 */
[----:B------:R-:W-:Y:S08]  /*1eda0*/  SHFL.BFLY PT, R133, R138, 0x1, 0x1f ;  /* 0x0c201f008a857f89 */ /* 0x000ff000000e0000 */
[----:B------:R-:W1:Y:S02]  /*1edb0*/  SHFL.BFLY PT, R129, R130, 0x2, 0x1f ;  /* 0x0c401f0082817f89 */ /* 0x000e6400000e0000 */
[----:B-1----:R-:W-:Y:S02]  /*1edc0*/  FMNMX.FTZ R132, R130, R129, !PT ;  /* 0x0000008182847209 */ /* 0x002fe40007810000 */
[----:B------:R-:W-:Y:S04]  /*1edd0*/  FMNMX.FTZ R129, R138, R133, !PT ;  /* 0x000000858a817209 */ /* 0x000fe80007810000 */
[----:B------:R-:W1:Y:S01]  /*1ede0*/  SHFL.BFLY PT, R131, R132, 0x1, 0x1f ;  /* 0x0c201f0084837f89 */ /* 0x000e6200000e0000 */
[C---:B------:R-:W-:Y:S01]  /*1edf0*/  FSETP.NEU.FTZ.AND P0, PT, R129.reuse, -INF , PT ;  /* 0xff8000008100780b */ /* 0x040fe20003f1d000 */
[C---:B------:R-:W-:Y:S02]  /*1ee00*/  FADD.FTZ R133, -R129.reuse, R190 ;  /* 0x000000be81857221 */ /* 0x040fe40000010100 */
[----:B------:R-:W-:Y:S02]  /*1ee10*/  FMUL.FTZ R130, R129, c[0x0][0x23c] ;  /* 0x00008f0081827a20 */ /* 0x000fe40000410000 */
[----:B------:R-:W-:Y:S03]  /*1ee20*/  FMUL.FTZ R136, R133, c[0x0][0x23c] ;  /* 0x00008f0085887a20 */ /* 0x000fe60000410000 */
[----:B------:R-:W-:Y:S01]  /*1ee30*/  FSEL R130, R130, RZ, P0 ;  /* 0x000000ff82827208 */ /* 0x000fe20000000000 */
[----:B------:R2:W3:Y:S04]  /*1ee40*/  MUFU.EX2 R133, R136 ;  /* 0x0000008800857308 */ /* 0x0004e80000000800 */
[--C-:B------:R-:W-:Y:S02]  /*1ee50*/  FFMA.FTZ R141, R7, c[0x0][0x23c], -R130.reuse ;  /* 0x00008f00078d7a23 */ /* 0x100fe40000010882 */
[--C-:B------:R-:W-:Y:S02]  /*1ee60*/  FFMA.FTZ R142, R13, c[0x0][0x23c], -R130.reuse ;  /* 0x00008f000d8e7a23 */ /* 0x100fe40000010882 */
[--C-:B------:R-:W-:Y:S02]  /*1ee70*/  FFMA.FTZ R145, R15, c[0x0][0x23c], -R130.reuse ;  /* 0x00008f000f917a23 */ /* 0x100fe40000010882 */
[----:B------:R-:W-:Y:S01]  /*1ee80*/  MUFU.EX2 R141, R141 ;  /* 0x0000008d008d7308 */ /* 0x000fe20000000800 */
[--C-:B------:R-:W-:Y:S02]  /*1ee90*/  FFMA.FTZ R222, R75, c[0x0][0x23c], -R130.reuse ;  /* 0x00008f004bde7a23 */ /* 0x100fe40000010882 */
[--C-:B------:R-:W-:Y:S01]  /*1eea0*/  FFMA.FTZ R218, R71, c[0x0][0x23c], -R130.reuse ;  /* 0x00008f0047da7a23 */ /* 0x100fe20000010882 */
[----:B-1----:R-:W-:Y:S01]  /*1eeb0*/  FMNMX.FTZ R131, R132, R131, !PT ;  /* 0x0000008384837209 */ /* 0x002fe20007810000 */
[--C-:B------:R-:W-:Y:S02]  /*1eec0*/  FFMA.FTZ R132, R5, c[0x0][0x23c], -R130.reuse ;  /* 0x00008f0005847a23 */ /* 0x100fe40000010882 */
[--C-:B------:R-:W-:Y:S01]  /*1eed0*/  FFMA.FTZ R140, R9, c[0x0][0x23c], -R130.reuse ;  /* 0x00008f00098c7a23 */ /* 0x100fe20000010882 */
[----:B------:R-:W-:Y:S01]  /*1eee0*/  FSETP.NEU.FTZ.AND P0, PT, R131, -INF , PT ;  /* 0xff8000008300780b */ /* 0x000fe20003f1d000 */
[----:B------:R-:W-:Y:S01]  /*1eef0*/  FFMA.FTZ R143, R11, c[0x0][0x23c], -R130 ;  /* 0x00008f000b8f7a23 */ /* 0x000fe20000010882 */
[----:B------:R-:W-:Y:S01]  /*1ef00*/  MUFU.EX2 R142, R142 ;  /* 0x0000008e008e7308 */ /* 0x000fe20000000800 */
[----:B------:R-:W-:Y:S02]  /*1ef10*/  FADD.FTZ R135, -R131, R188 ;  /* 0x000000bc83877221 */ /* 0x000fe40000010100 */
[--C-:B------:R-:W-:Y:S01]  /*1ef20*/  FFMA.FTZ R3, R3, c[0x0][0x23c], -R130.reuse ;  /* 0x00008f0003037a23 */ /* 0x100fe20000010882 */
[----:B--2---:R-:W-:Y:S01]  /*1ef30*/  LDSM.16.MT88.4 R136, [R215+0x5000] ;  /* 0x00500000d788783b */ /* 0x004fe20000004200 */
[C---:B---3--:R-:W-:Y:S02]  /*1ef40*/  FMUL.FTZ R204, R133.reuse, R204 ;  /* 0x000000cc85cc7220 */ /* 0x048fe40000410000 */
[C---:B------:R-:W-:Y:S02]  /*1ef50*/  FMUL.FTZ R205, R133.reuse, R205 ;  /* 0x000000cd85cd7220 */ /* 0x040fe40000410000 */
[C---:B------:R-:W-:Y:S01]  /*1ef60*/  FMUL.FTZ R200, R133.reuse, R200 ;  /* 0x000000c885c87220 */ /* 0x040fe20000410000 */
[----:B------:R-:W-:Y:S01]  /*1ef70*/  MUFU.EX2 R132, R132 ;  /* 0x0000008400847308 */ /* 0x000fe20000000800 */
[C---:B------:R-:W-:Y:S02]  /*1ef80*/  FMUL.FTZ R201, R133.reuse, R201 ;  /* 0x000000c985c97220 */ /* 0x040fe40000410000 */
[C---:B------:R-:W-:Y:S02]  /*1ef90*/  FMUL.FTZ R196, R133.reuse, R196 ;  /* 0x000000c485c47220 */ /* 0x040fe40000410000 */
[C---:B------:R-:W-:Y:S02]  /*1efa0*/  FMUL.FTZ R197, R133.reuse, R197 ;  /* 0x000000c585c57220 */ /* 0x040fe40000410000 */
[C---:B------:R-:W-:Y:S02]  /*1efb0*/  FMUL.FTZ R192, R133.reuse, R192 ;  /* 0x000000c085c07220 */ /* 0x040fe40000410000 */
[----:B------:R-:W-:Y:S01]  /*1efc0*/  FMUL.FTZ R193, R133, R193 ;  /* 0x000000c185c17220 */ /* 0x000fe20000410000 */
[----:B------:R-:W-:Y:S01]  /*1efd0*/  MUFU.EX2 R140, R140 ;  /* 0x0000008c008c7308 */ /* 0x000fe20000000800 */
[----:B------:R-:W-:Y:S02]  /*1efe0*/  FMUL.FTZ R134, R135, c[0x0][0x23c] ;  /* 0x00008f0087867a20 */ /* 0x000fe40000410000 */
[--C-:B------:R-:W-:Y:S02]  /*1eff0*/  FFMA.FTZ R180, R47, c[0x0][0x23c], -R130.reuse ;  /* 0x00008f002fb47a23 */ /* 0x100fe40000010882 */
[--C-:B------:R-:W-:Y:S02]  /*1f000*/  FFMA.FTZ R47, R73, c[0x0][0x23c], -R130.reuse ;  /* 0x00008f00492f7a23 */ /* 0x100fe40000010882 */
[--C-:B------:R-:W-:Y:S02]  /*1f010*/  FFMA.FTZ R0, R0, c[0x0][0x23c], -R130.reuse ;  /* 0x00008f0000007a23 */ /* 0x100fe40000010882 */
[--C-:B------:R-:W-:Y:S01]  /*1f020*/  FFMA.FTZ R144, R17, c[0x0][0x23c], -R130.reuse ;  /* 0x00008f0011907a23 */ /* 0x100fe20000010882 */
[----:B------:R1:W-:Y:S01]  /*1f030*/  MUFU.EX2 R135, R3 ;  /* 0x0000000300877308 */ /* 0x0003e20000000800 */
        /* <DEDUP_REMOVED lines=14> */
[----:B-1----:R-:W-:Y:S02]  /*1f120*/  FMUL.FTZ R3, R131, c[0x0][0x23c] ;  /* 0x00008f0083037a20 */ /* 0x002fe40000410000 */
[--C-:B------:R-:W-:Y:S02]  /*1f130*/  FFMA.FTZ R182, R51, c[0x0][0x23c], -R130.reuse ;  /* 0x00008f0033b67a23 */ /* 0x100fe40000010882 */
[--C-:B------:R-:W-:Y:S01]  /*1f140*/  FFMA.FTZ R51, R81, c[0x0][0x23c], -R130.reuse ;  /* 0x00008f0051337a23 */ /* 0x100fe20000010882 */
[----:B------:R-:W1:Y:S01]  /*1f150*/  MUFU.EX2 R143, R143 ;  /* 0x0000008f008f7308 */ /* 0x000e620000000800 */
[----:B------:R-:W-:Y:S01]  /*1f160*/  FSEL R3, R3, RZ, P0 ;  /* 0x000000ff03037208 */ /* 0x000fe20000000000 */
[--C-:B------:R-:W-:Y:S01]  /*1f170*/  FFMA.FTZ R23, R25, c[0x0][0x23c], -R130.reuse ;  /* 0x00008f0019177a23 */ /* 0x100fe20000010882 */
[----:B------:R-:W-:Y:S01]  /*1f180*/  PLOP3.LUT P0, PT, PT, PT, UP0, 0x80, 0x0 ;  /* 0x000000000000781c */ /* 0x000fe20003f0f008 */
[----:B--2---:R-:W-:Y:S02]  /*1f190*/  FMUL.FTZ R206, R134, R206 ;  /* 0x000000ce86ce7220 */ /* 0x004fe40000410000 */
[--C-:B------:R-:W-:Y:S02]  /*1f1a0*/  FFMA.FTZ R75, R4, c[0x0][0x23c], -R3.reuse ;  /* 0x00008f00044b7a23 */ /* 0x100fe40000010803 */
[--C-:B------:R-:W-:Y:S02]  /*1f1b0*/  FFMA.FTZ R73, R6, c[0x0][0x23c], -R3.reuse ;  /* 0x00008f0006497a23 */ /* 0x100fe40000010803 */
[----:B------:R-:W2:Y:S01]  /*1f1c0*/  MUFU.EX2 R145, R145 ;  /* 0x0000009100917308 */ /* 0x000ea20000000800 */
[----:B------:R-:W4:Y:S01]  /*1f1d0*/  LDSM.16.MT88.4 R4, [R214+0x5000] ;  /* 0x00500000d604783b */ /* 0x000f220000004200 */
[--C-:B------:R-:W-:Y:S02]  /*1f1e0*/  FFMA.FTZ R71, R12, c[0x0][0x23c], -R3.reuse ;  /* 0x00008f000c477a23 */ /* 0x100fe40000010803 */
[--C-:B------:R-:W-:Y:S02]  /*1f1f0*/  FFMA.FTZ R77, R14, c[0x0][0x23c], -R3.reuse ;  /* 0x00008f000e4d7a23 */ /* 0x100fe40000010803 */
[--C-:B------:R-:W-:Y:S01]  /*1f200*/  FFMA.FTZ R246, R8, c[0x0][0x23c], -R3.reuse ;  /* 0x00008f0008f67a23 */ /* 0x100fe20000010803 */
[----:B---3--:R-:W-:Y:S01]  /*1f210*/  F2FP.BF16.PACK_AB R8, R135, R0 ;  /* 0x000000008708723e */ /* 0x008fe200000010ff */
[--C-:B------:R-:W-:Y:S01]  /*1f220*/  FFMA.FTZ R248, R10, c[0x0][0x23c], -R3.reuse ;  /* 0x00008f000af87a23 */ /* 0x100fe20000010803 */
[----:B------:R-:W3:Y:S01]  /*1f230*/  LDSM.16.MT88.4 R12, [R214+0x5400] ;  /* 0x00540000d60c783b */ /* 0x000ee20000004200 */
[----:B------:R-:W-:Y:S01]  /*1f240*/  MUFU.EX2 R75, R75 ;  /* 0x0000004b004b7308 */ /* 0x000fe20000000800 */
[----:B------:R-:W-:Y:S01]  /*1f250*/  F2FP.BF16.PACK_AB R10, R141, R132 ;  /* 0x000000848d0a723e */ /* 0x000fe200000010ff */
[C---:B------:R-:W-:Y:S02]  /*1f260*/  FMUL.FTZ R207, R134.reuse, R207 ;  /* 0x000000cf86cf7220 */ /* 0x040fe40000410000 */
[C---:B------:R-:W-:Y:S02]  /*1f270*/  FMUL.FTZ R202, R134.reuse, R202 ;  /* 0x000000ca86ca7220 */ /* 0x040fe40000410000 */
[C---:B------:R-:W-:Y:S02]  /*1f280*/  FMUL.FTZ R203, R134.reuse, R203 ;  /* 0x000000cb86cb7220 */ /* 0x040fe40000410000 */
[C---:B------:R-:W-:Y:S02]  /*1f290*/  FMUL.FTZ R198, R134.reuse, R198 ;  /* 0x000000c686c67220 */ /* 0x040fe40000410000 */
[----:B------:R-:W-:Y:S01]  /*1f2a0*/  MUFU.EX2 R73, R73 ;  /* 0x0000004900497308 */ /* 0x000fe20000000800 */
[C---:B------:R-:W-:Y:S02]  /*1f2b0*/  FMUL.FTZ R199, R134.reuse, R199 ;  /* 0x000000c786c77220 */ /* 0x040fe40000410000 */
[C---:B------:R-:W-:Y:S02]  /*1f2c0*/  FMUL.FTZ R194, R134.reuse, R194 ;  /* 0x000000c286c27220 */ /* 0x040fe40000410000 */
[----:B------:R-:W-:Y:S02]  /*1f2d0*/  FMUL.FTZ R195, R134, R195 ;  /* 0x000000c386c37220 */ /* 0x000fe40000410000 */
[--C-:B------:R-:W-:Y:S02]  /*1f2e0*/  FFMA.FTZ R2, R2, c[0x0][0x23c], -R3.reuse ;  /* 0x00008f0002027a23 */ /* 0x100fe40000010803 */
[--C-:B------:R-:W-:Y:S01]  /*1f2f0*/  FFMA.FTZ R250, R16, c[0x0][0x23c], -R3.reuse ;  /* 0x00008f0010fa7a23 */ /* 0x100fe20000010803 */
[----:B------:R-:W5:Y:S01]  /*1f300*/  MUFU.EX2 R246, R246 ;  /* 0x000000f600f67308 */ /* 0x000f620000000800 */
[----:B-1----:R-:W-:Y:S01]  /*1f310*/  F2FP.BF16.PACK_AB R16, R143, R140 ;  /* 0x0000008c8f10723e */ /* 0x002fe200000010ff */
[--C-:B------:R-:W-:Y:S01]  /*1f320*/  FFMA.FTZ R79, R18, c[0x0][0x23c], -R3.reuse ;  /* 0x00008f00124f7a23 */ /* 0x100fe20000010803 */
[----:B--2---:R-:W-:Y:S01]  /*1f330*/  F2FP.BF16.PACK_AB R18, R145, R142 ;  /* 0x0000008e9112723e */ /* 0x004fe200000010ff */
[--C-:B------:R-:W-:Y:S02]  /*1f340*/  FFMA.FTZ R107, R72, c[0x0][0x23c], -R3.reuse ;  /* 0x00008f00486b7a23 */ /* 0x100fe40000010803 */
        /* <DEDUP_REMOVED lines=11> */
[----:B-----5:R-:W-:Y:S01]  /*1f400*/  F2FP.BF16.PACK_AB R11, R246, R73 ;  /* 0x00000049f60b723e */ /* 0x020fe200000010ff */
        /* <DEDUP_REMOVED lines=11> */
[C---:B----4-:R-:W-:Y:S05]  /*1f4c0*/  HMMA.16816.F32.BF16 R204, R8.reuse, R4, R204 ;  /* 0x0000000408cc723c */ /* 0x050fea00000418cc */
[--C-:B------:R-:W-:Y:S02]  /*1f4d0*/  FFMA.FTZ R30, R34, c[0x0][0x23c], -R3.reuse ;  /* 0x00008f00221e7a23 */ /* 0x100fe40000010803 */
[--C-:B------:R-:W-:Y:S01]  /*1f4e0*/  FFMA.FTZ R87, R36, c[0x0][0x23c], -R3.reuse ;  /* 0x00008f0024577a23 */ /* 0x100fe20000010803 */
[C---:B------:R-:W-:Y:S01]  /*1f4f0*/  HMMA.16816.F32.BF16 R200, R8.reuse, R6, R200 ;  /* 0x0000000608c8723c */ /* 0x040fe200000418c8 */
[----:B------:R-:W1:Y:S01]  /*1f500*/  MUFU.EX2 R250, R250 ;  /* 0x000000fa00fa7308 */ /* 0x000e620000000800 */
[----:B------:R-:W4:Y:S02]  /*1f510*/  LDSM.16.MT88.4 R4, [R215+0x5400] ;  /* 0x00540000d704783b */ /* 0x000f240000004200 */
[--C-:B------:R-:W-:Y:S01]  /*1f520*/  FFMA.FTZ R32, R38, c[0x0][0x23c], -R3.reuse ;  /* 0x00008f0026207a23 */ /* 0x100fe20000010803 */
[----:B--2---:R-:W-:Y:S01]  /*1f530*/  F2FP.BF16.PACK_AB R17, R71, R248 ;  /* 0x000000f84711723e */ /* 0x004fe200000010ff */
[--C-:B------:R-:W-:Y:S02]  /*1f540*/  FFMA.FTZ R91, R40, c[0x0][0x23c], -R3.reuse ;  /* 0x00008f00285b7a23 */ /* 0x100fe40000010803 */
[C---:B------:R-:W-:Y:S03]  /*1f550*/  HMMA.16816.F32.BF16 R196, R8.reuse, R136, R196 ;  /* 0x0000008808c4723c */ /* 0x040fe600000418c4 */
[----:B------:R-:W-:Y:S01]  /*1f560*/  MUFU.EX2 R144, R144 ;  /* 0x0000009000907308 */ /* 0x000fe20000000800 */
[--C-:B------:R-:W-:Y:S02]  /*1f570*/  FFMA.FTZ R31, R41, c[0x0][0x23c], -R130.reuse ;  /* 0x00008f00291f7a23 */ /* 0x100fe40000010882 */
[--C-:B------:R-:W-:Y:S02]  /*1f580*/  FFMA.FTZ R178, R43, c[0x0][0x23c], -R130.reuse ;  /* 0x00008f002bb27a23 */ /* 0x100fe40000010882 */
[----:B------:R-:W-:Y:S01]  /*1f590*/  HMMA.16816.F32.BF16 R192, R8, R138, R192 ;  /* 0x0000008a08c0723c */ /* 0x000fe200000418c0 */
[----:B------:R-:W2:Y:S03]  /*1f5a0*/  LDSM.16.MT88.4 R8, [R214+0x5800] ;  /* 0x00580000d608783b */ /* 0x000ea60000004200 */
[--C-:B------:R-:W-:Y:S01]  /*1f5b0*/  FFMA.FTZ R43, R65, c[0x0][0x23c], -R130.reuse ;  /* 0x00008f00412b7a23 */ /* 0x100fe20000010882 */
[----:B------:R-:W5:Y:S01]  /*1f5c0*/  MUFU.EX2 R147, R147 ;  /* 0x0000009300937308 */ /* 0x000f620000000800 */
[--C-:B------:R-:W-:Y:S02]  /*1f5d0*/  FFMA.FTZ R65, R109, c[0x0][0x23c], -R130.reuse ;  /* 0x00008f006d417a23 */ /* 0x100fe40000010882 */
[--C-:B------:R-:W-:Y:S01]  /*1f5e0*/  FFMA.FTZ R109, R76, c[0x0][0x23c], -R3.reuse ;  /* 0x00008f004c6d7a23 */ /* 0x100fe20000010803 */
[----:B-1----:R-:W-:Y:S03]  /*1f5f0*/  F2FP.BF16.PACK_AB R19, R250, R77 ;  /* 0x0000004dfa13723e */ /* 0x002fe600000010ff */
[--C-:B------:R-:W-:Y:S02]  /*1f600*/  FFMA.FTZ R33, R45, c[0x0][0x23c], -R130.reuse ;  /* 0x00008f002d217a23 */ /* 0x100fe40000010882 */
[--C-:B------:R-:W-:Y:S01]  /*1f610*/  FFMA.FTZ R45, R69, c[0x0][0x23c], -R130.reuse ;  /* 0x00008f00452d7a23 */ /* 0x100fe20000010882 */
[----:B------:R-:W-:Y:S01]  /*1f620*/  MUFU.EX2 R21, R21 ;  /* 0x0000001500157308 */ /* 0x000fe20000000800 */
[C---:B---3--:R-:W-:Y:S05]  /*1f630*/  HMMA.16816.F32.BF16 R204, R16.reuse, R12, R204 ;  /* 0x0000000c10cc723c */ /* 0x048fea00000418cc */
[--C-:B------:R-:W-:Y:S02]  /*1f640*/  FFMA.FTZ R39, R57, c[0x0][0x23c], -R130.reuse ;  /* 0x00008f0039277a23 */ /* 0x100fe40000010882 */
[--C-:B------:R-:W-:Y:S01]  /*1f650*/  FFMA.FTZ R57, R93, c[0x0][0x23c], -R130.reuse ;  /* 0x00008f005d397a23 */ /* 0x100fe20000010882 */
[C---:B------:R-:W-:Y:S01]  /*1f660*/  HMMA.16816.F32.BF16 R200, R16.reuse, R14, R200 ;  /* 0x0000000e10c8723c */ /* 0x040fe200000418c8 */
[----:B------:R-:W1:Y:S01]  /*1f670*/  MUFU.EX2 R146, R146 ;  /* 0x0000009200927308 */ /* 0x000e620000000800 */
[----:B------:R-:W3:Y:S02]  /*1f680*/  LDSM.16.MT88.4 R12, [R215+0x5800] ;  /* 0x00580000d70c783b */ /* 0x000ee40000004200 */
[--C-:B------:R-:W-:Y:S02]  /*1f690*/  FFMA.FTZ R232, R95, c[0x0][0x23c], -R130.reuse ;  /* 0x00008f005fe87a23 */ /* 0x100fe40000010882 */
[--C-:B------:R-:W-:Y:S02]  /*1f6a0*/  FFMA.FTZ R34, R42, c[0x0][0x23c], -R3.reuse ;  /* 0x00008f002a227a23 */ /* 0x100fe40000010803 */
[C---:B----4-:R-:W-:Y:S03]  /*1f6b0*/  HMMA.16816.F32.BF16 R196, R16.reuse, R4, R196 ;  /* 0x0000000410c4723c */ /* 0x050fe600000418c4 */
[----:B------:R-:W-:Y:S01]  /*1f6c0*/  MUFU.EX2 R79, R79 ;  /* 0x0000004f004f7308 */ /* 0x000fe20000000800 */
[--C-:B------:R-:W-:Y:S02]  /*1f6d0*/  FFMA.FTZ R93, R44, c[0x0][0x23c], -R3.reuse ;  /* 0x00008f002c5d7a23 */ /* 0x100fe40000010803 */
[--C-:B------:R-:W-:Y:S02]  /*1f6e0*/  FFMA.FTZ R95, R46, c[0x0][0x23c], -R3.reuse ;  /* 0x00008f002e5f7a23 */ /* 0x100fe40000010803 */
[----:B------:R-:W-:Y:S01]  /*1f6f0*/  HMMA.16816.F32.BF16 R192, R16, R6, R192 ;  /* 0x0000000610c0723c */ /* 0x000fe200000418c0 */
[----:B------:R-:W4:Y:S03]  /*1f700*/  LDSM.16.MT88.4 R4, [R214+0x5c00] ;  /* 0x005c0000d604783b */ /* 0x000f260000004200 */
[--C-:B------:R-:W-:Y:S01]  /*1f710*/  FFMA.FTZ R36, R48, c[0x0][0x23c], -R3.reuse ;  /* 0x00008f0030247a23 */ /* 0x100fe20000010803 */
[----:B------:R-:W2:Y:S01]  /*1f720*/  MUFU.EX2 R20, R20 ;  /* 0x0000001400147308 */ /* 0x000ea20000000800 */
[--C-:B------:R-:W-:Y:S01]  /*1f730*/  FFMA.FTZ R48, R66, c[0x0][0x23c], -R3.reuse ;  /* 0x00008f0042307a23 */ /* 0x100fe20000010803 */
[----:B-----5:R-:W-:Y:S01]  /*1f740*/  F2FP.BF16.PACK_AB R16, R147, R144 ;  /* 0x000000909310723e */ /* 0x020fe200000010ff */
        /* <DEDUP_REMOVED lines=37> */
[----:B------:R-:W5:Y:S02]  /*1f9a0*/  LDSM.16.MT88.4 R8, [R215+0x5c00] ;  /* 0x005c0000d708783b */ /* 0x000f640000004200 */
[--C-:B------:R-:W-:Y:S02]  /*1f9b0*/  FFMA.FTZ R115, R88, c[0x0][0x23c], -R3.reuse ;  /* 0x00008f0058737a23 */ /* 0x100fe40000010803 */
[--C-:B------:R-:W-:Y:S02]  /*1f9c0*/  FFMA.FTZ R55, R89, c[0x0][0x23c], -R130.reuse ;  /* 0x00008f0059377a23 */ /* 0x100fe40000010882 */
[C---:B---3--:R-:W-:Y:S03]  /*1f9d0*/  HMMA.16816.F32.BF16 R196, R16.reuse, R12, R196 ;  /* 0x0000000c10c4723c */ /* 0x048fe600000418c4 */
[----:B------:R-:W-:Y:S01]  /*1f9e0*/  MUFU.EX2 R26, R26 ;  /* 0x0000001a001a7308 */ /* 0x000fe20000000800 */
[--C-:B------:R-:W-:Y:S02]  /*1f9f0*/  FFMA.FTZ R69, R117, c[0x0][0x23c], -R130.reuse ;  /* 0x00008f0075457a23 */ /* 0x100fe40000010882 */
[----:B------:R-:W-:Y:S02]  /*1fa00*/  FFMA.FTZ R244, R119, c[0x0][0x23c], -R130 ;  /* 0x00008f0077f47a23 */ /* 0x000fe40000010882 */
[----:B------:R-:W-:Y:S01]  /*1fa10*/  HMMA.16816.F32.BF16 R192, R16, R14, R192 ;  /* 0x0000000e10c0723c */ /* 0x000fe200000418c0 */
[----:B------:R-:W3:Y:S03]  /*1fa20*/  LDSM.16.MT88.4 R12, [R214+0x6000] ;  /* 0x00600000d60c783b */ /* 0x000ee60000004200 */
[----:B------:R-:W-:Y:S01]  /*1fa30*/  FFMA.FTZ R0, R187, R133, R0 ;  /* 0x00000085bb007223 */ /* 0x000fe20000010000 */
[----:B------:R-:W4:Y:S01]  /*1fa40*/  MUFU.EX2 R83, R83 ;  /* 0x0000005300537308 */ /* 0x000f220000000800 */
[----:B------:R-:W-:Y:S01]  /*1fa50*/  FFMA.FTZ R2, R189, R134, R2 ;  /* 0x00000086bd027223 */ /* 0x000fe20000010002 */
[----:B--2---:R-:W-:Y:S01]  /*1fa60*/  F2FP.BF16.PACK_AB R16, R170, R23 ;  /* 0x00000017aa10723e */ /* 0x004fe200000010ff */
[----:B------:R-:W-:Y:S01]  /*1fa70*/  FADD.FTZ R135, R135, R0 ;  /* 0x0000000087877221 */ /* 0x000fe20000010000 */
[----:B-1----:R-:W-:Y:S03]  /*1fa80*/  F2FP.BF16.PACK_AB R18, R172, R25 ;  /* 0x00000019ac12723e */ /* 0x002fe600000010ff */
        /* <DEDUP_REMOVED lines=8> */
[----:B------:R-:W1:Y:S01]  /*1fb10*/  MUFU.EX2 R28, R28 ;  /* 0x0000001c001c7308 */ /* 0x000e620000000800 */
[----:B------:R-:W-:Y:S02]  /*1fb20*/  FFMA.FTZ R42, R125, c[0x0][0x23c], -R130 ;  /* 0x00008f007d2a7a23 */ /* 0x000fe40000010882 */
[----:B------:R-:W-:Y:S01]  /*1fb30*/  FADD.FTZ R143, R143, R140 ;  /* 0x0000008c8f8f7221 */ /* 0x000fe20000010000 */
[----:B----4-:R-:W-:Y:S01]  /*1fb40*/  F2FP.BF16.PACK_AB R17, R83, R26 ;  /* 0x0000001a5311723e */ /* 0x010fe200000010ff */
[----:B------:R-:W-:Y:S02]  /*1fb50*/  FFMA.FTZ R126, R126, c[0x0][0x23c], -R3 ;  /* 0x00008f007e7e7a23 */ /* 0x000fe40000010803 */
[----:B------:R-:W-:Y:S02]  /*1fb60*/  FADD.FTZ R142, R142, R143 ;  /* 0x0000008f8e8e7221 */ /* 0x000fe40000010000 */
[----:B------:R-:W-:Y:S01]  /*1fb70*/  FFMA.FTZ R130, R127, c[0x0][0x23c], -R130 ;  /* 0x00008f007f827a23 */ /* 0x000fe20000010882 */
[----:B------:R-:W-:Y:S01]  /*1fb80*/  MUFU.EX2 R27, R27 ;  /* 0x0000001b001b7308 */ /* 0x000fe20000000800 */
[----:B------:R-:W-:Y:S04]  /*1fb90*/  FADD.FTZ R145, R145, R142 ;  /* 0x0000008e91917221 */ /* 0x000fe80000010000 */
[----:B------:R-:W-:Y:S04]  /*1fba0*/  FADD.FTZ R60, R144, R145 ;  /* 0x00000091903c7221 */ /* 0x000fe80000010000 */
[----:B------:R-:W-:Y:S01]  /*1fbb0*/  FADD.FTZ R60, R147, R60 ;  /* 0x0000003c933c7221 */ /* 0x000fe20000010000 */
        /* <DEDUP_REMOVED lines=133> */
[----:B------:R-:W-:Y:S02]  /*20410*/  FADD.FTZ R81, R81, R20 ;  /* 0x0000001451517221 */ /* 0x000fe40000010000 */
[----:B------:R-:W-:Y:S02]  /*20420*/  FFMA.FTZ R20, R98, c[0x0][0x23c], -R3 ;  /* 0x00008f0062147a23 */ /* 0x000fe40000010803 */
        /* <DEDUP_REMOVED lines=77> */
[----:B------:R-:W-:Y:S02]  /*20900*/  FADD.FTZ R39, R39, R184 ;  /* 0x000000b827277221 */ /* 0x000fe40000010000 */
        /* <DEDUP_REMOVED lines=9> */
[----:B------:R-:W-:Y:S01]  /*209a0*/  MOV R188, R131 ;  /* 0x0000008300bc7202 */ /* 0x000fe20000000f00 */
[----:B------:R-:W-:Y:S02]  /*209b0*/  FADD.FTZ R46, R46, R101 ;  /* 0x000000652e2e7221 */ /* 0x000fe40000010000 */
[----:B------:R-:W-:Y:S01]  /*209c0*/  MUFU.EX2 R24, R24 ;  /* 0x0000001800187308 */ /* 0x000fe20000000800 */
[----:B------:R-:W-:Y:S02]  /*209d0*/  FADD.FTZ R190, R190, R41 ;  /* 0x00000029bebe7221 */ /* 0x000fe40000010000 */
[----:B------:R-:W-:Y:S02]  /*209e0*/  FADD.FTZ R103, R103, R46 ;  /* 0x0000002e67677221 */ /* 0x000fe40000010000 */
[----:B------:R-:W-:Y:S01]  /*209f0*/  FADD.FTZ R43, R43, R190 ;  /* 0x000000be2b2b7221 */ /* 0x000fe20000010000 */
[----:B------:R-:W-:Y:S01]  /*20a00*/  MOV R190, R129 ;  /* 0x0000008100be7202 */ /* 0x000fe20000000f00 */
        /* <DEDUP_REMOVED lines=45> */
[----:B------:R-:W-:Y:S01]  /*20ce0*/  FADD.FTZ R2, R2, R71 ;  /* 0x0000004702027221 */ /* 0x000fe20000010000 */
[----:B------:R-:W-:Y:S01]  /*20cf0*/  MUFU.EX2 R28, R28 ;  /* 0x0000001c001c7308 */ /* 0x000fe20000000800 */
[--C-:B------:R-:W-:Y:S02]  /*20d00*/  FFMA.FTZ R34, R122, c[0x0][0x23c], -R3.reuse ;  /* 0x00008f007a227a23 */ /* 0x100fe40000010803 */
[--C-:B------:R-:W-:Y:S02]  /*20d10*/  FFMA.FTZ R35, R124, c[0x0][0x23c], -R3.reuse ;  /* 0x00008f007c237a23 */ /* 0x100fe40000010803 */
[----:B------:R-:W-:Y:S02]  /*20d20*/  FFMA.FTZ R3, R128, c[0x0][0x23c], -R3 ;  /* 0x00008f0080037a23 */ /* 0x000fe40000010803 */
        /* <DEDUP_REMOVED lines=23> */
[C---:B-----5:R-:W-:Y:S03]  /*20ea0*/  HMMA.16816.F32.BF16 R204, R4.reuse, R16, R204 ;  /* 0x0000001004cc723c */ /* 0x060fe600000418cc */
[----:B------:R-:W-:Y:S05]  /*20eb0*/  FADD.FTZ R29, R29, R28 ;  /* 0x0000001c1d1d7221 */ /* 0x000fea0000010000 */
        /* <DEDUP_REMOVED lines=52> */
.L_x_2210:
[----:B------:R-:W1:Y:S01]  /*21200*/  SHFL.BFLY PT, R0, R187, 0x2, 0x1f ;  /* 0x0c401f00bb007f89 */ /* 0x000e6200000e0000 */
[----:B------:R-:W-:Y:S01]  /*21210*/  IMAD.MOV.U32 R6, RZ, RZ, 0x3f800000 ;  /* 0x3f800000ff067424 */ /* 0x000fe200078e00ff */
[----:B------:R-:W-:Y:S01]  /*21220*/  ULDC.U8 UR4, c[0x0][0x328] ;  /* 0x0000ca0000047ab9 */ /* 0x000fe20000000000 */
[----:B------:R-:W-:Y:S01]  /*21230*/  IMAD.MOV.U32 R8, RZ, RZ, 0x3f800000 ;  /* 0x3f800000ff087424 */ /* 0x000fe200078e00ff */
[----:B------:R-:W2:Y:S04]  /*21240*/  SHFL.BFLY PT, R2, R189, 0x2, 0x1f ;  /* 0x0c401f00bd027f89 */ /* 0x000ea800000e0000 */
[----:B------:R-:W3:Y:S01]  /*21250*/  S2R R3, SR_TID.X ;  /* 0x0000000000037919 */ /* 0x000ee20000002100 */
[----:B-1----:R-:W-:-:S02]  /*21260*/  FADD.FTZ R0, R0, R187 ;  /* 0x000000bb00007221 */ /* 0x002fc40000010000 */
[----:B--2---:R-:W-:-:S03]  /*21270*/  FADD.FTZ R9, R2, R189 ;  /* 0x000000bd02097221 */ /* 0x004fc60000010000 */
[----:B------:R-:W1:Y:S01]  /*21280*/  SHFL.BFLY PT, R5, R0, 0x1, 0x1f ;  /* 0x0c201f0000057f89 */ /* 0x000e6200000e0000 */
[----:B---3--:R-:W-:-:S03]  /*21290*/  SHF.R.S32.HI R10, RZ, 0x1f, R3 ;  /* 0x0000001fff0a7819 */ /* 0x008fc60000011403 */
[----:B------:R-:W2:Y:S04]  /*212a0*/  S2R R2, SR_TID.X ;  /* 0x0000000000027919 */ /* 0x000ea80000002100 */
[----:B------:R-:W3:Y:S01]  /*212b0*/  SHFL.BFLY PT, R4, R9, 0x1, 0x1f ;  /* 0x0c201f0009047f89 */ /* 0x000ee200000e0000 */
[----:B-1----:R-:W-:Y:S01]  /*212c0*/  FADD.FTZ R5, R0, R5 ;  /* 0x0000000500057221 */ /* 0x002fe20000010000 */
[----:B--2---:R-:W-:-:S04]  /*212d0*/  SHF.R.S32.HI R7, RZ, 0x1f, R2 ;  /* 0x0000001fff077819 */ /* 0x004fc80000011402 */
[----:B------:R-:W-:Y:S02]  /*212e0*/  FSETP.NE.FTZ.AND P1, PT, R5, RZ, PT ;  /* 0x000000ff0500720b */ /* 0x000fe40003f35000 */
[----:B------:R-:W-:Y:S01]  /*212f0*/  LEA.HI R0, R7, R2, RZ, 0x2 ;  /* 0x0000000207007211 */ /* 0x000fe200078f10ff */
[----:B---3--:R-:W-:Y:S01]  /*21300*/  FADD.FTZ R4, R9, R4 ;  /* 0x0000000409047221 */ /* 0x008fe20000010000 */
[----:B------:R-:W-:Y:S02]  /*21310*/  LEA.HI R9, R10, R3, RZ, 0x5 ;  /* 0x000000030a097211 */ /* 0x000fe400078f28ff */
[----:B------:R-:W-:Y:S02]  /*21320*/  SHF.R.S32.HI R0, RZ, 0x2, R0 ;  /* 0x00000002ff007819 */ /* 0x000fe40000011400 */
[----:B------:R-:W-:Y:S02]  /*21330*/  FSETP.NE.FTZ.AND P0, PT, R4, RZ, PT ;  /* 0x000000ff0400720b */ /* 0x000fe40003f15000 */
[----:B------:R-:W-:-:S03]  /*21340*/  SHF.R.S32.HI R7, RZ, 0x1f, R0 ;  /* 0x0000001fff077819 */ /* 0x000fc60000011400 */
[----:B------:R-:W1:Y:S01]  /*21350*/  @P1 MUFU.RCP R6, R5 ;  /* 0x0000000500061308 */ /* 0x000e620000001000 */
[----:B------:R-:W-:-:S04]  /*21360*/  LEA.HI R7, R7, R0, RZ, 0x3 ;  /* 0x0000000007077211 */ /* 0x000fc800078f18ff */
[----:B------:R-:W-:-:S03]  /*21370*/  LOP3.LUT R7, R7, 0xfffffff8, RZ, 0xc0, !PT ;  /* 0xfffffff807077812 */ /* 0x000fc600078ec0ff */
[----:B------:R-:W2:Y:S01]  /*21380*/  @P0 MUFU.RCP R8, R4 ;  /* 0x0000000400080308 */ /* 0x000ea20000001000 */
[----:B-1----:R-:W-:-:S07]  /*21390*/  FMUL.FTZ R204, R6, R204 ;  /* 0x000000cc06cc7220 */ /* 0x002fce0000410000 */
        /* <DEDUP_REMOVED lines=11> */
[----:B------:R-:W-:Y:S01]  /*21450*/  F2FP.BF16.PACK_AB R196, R197, R196 ;  /* 0x000000c4c5c4723e */ /* 0x000fe200000010ff */
[----:B------:R-:W-:Y:S01]  /*21460*/  IMAD.IADD R6, R0, 0x1, -R7 ;  /* 0x0000000100067824 */ /* 0x000fe200078e0a07 */
[----:B------:R-:W-:Y:S01]  /*21470*/  LEA.HI R7, R10, R3, RZ, 0x2 ;  /* 0x000000030a077211 */ /* 0x000fe200078f10ff */
[C---:B--2---:R-:W-:Y:S01]  /*21480*/  FMUL.FTZ R207, R8.reuse, R207 ;  /* 0x000000cf08cf7220 */ /* 0x044fe20000410000 */
[----:B------:R-:W-:Y:S01]  /*21490*/  F2FP.BF16.PACK_AB R192, R193, R192 ;  /* 0x000000c0c1c0723e */ /* 0x000fe200000010ff */
[----:B------:R-:W-:Y:S01]  /*214a0*/  FMUL.FTZ R206, R8, R206 ;  /* 0x000000ce08ce7220 */ /* 0x000fe20000410000 */
[----:B------:R-:W-:Y:S01]  /*214b0*/  LEA.HI R10, R6, R6, RZ, 0x1 ;  /* 0x00000006060a7211 */ /* 0x000fe200078f08ff */
[C---:B------:R-:W-:Y:S01]  /*214c0*/  FMUL.FTZ R203, R8.reuse, R203 ;  /* 0x000000cb08cb7220 */ /* 0x040fe20000410000 */
[----:B------:R-:W-:Y:S01]  /*214d0*/  LOP3.LUT R12, R7, 0xfffffffc, RZ, 0xc0, !PT ;  /* 0xfffffffc070c7812 */ /* 0x000fe200078ec0ff */
[C---:B------:R-:W-:Y:S01]  /*214e0*/  FMUL.FTZ R202, R8.reuse, R202 ;  /* 0x000000ca08ca7220 */ /* 0x040fe20000410000 */
[----:B------:R-:W-:Y:S01]  /*214f0*/  SHF.R.S32.HI R11, RZ, 0x1, R10 ;  /* 0x00000001ff0b7819 */ /* 0x000fe2000001140a */
[C---:B------:R-:W-:Y:S01]  /*21500*/  FMUL.FTZ R199, R8.reuse, R199 ;  /* 0x000000c708c77220 */ /* 0x040fe20000410000 */
[----:B------:R-:W-:Y:S01]  /*21510*/  SHF.R.S32.HI R7, RZ, 0x5, R9 ;  /* 0x00000005ff077819 */ /* 0x000fe20000011409 */
[----:B------:R-:W-:Y:S01]  /*21520*/  FMUL.FTZ R198, R8, R198 ;  /* 0x000000c608c67220 */ /* 0x000fe20000410000 */
[----:B------:R-:W-:Y:S01]  /*21530*/  LOP3.LUT R13, R10, 0x3fffffe, RZ, 0xc0, !PT ;  /* 0x03fffffe0a0d7812 */ /* 0x000fe200078ec0ff */
[C---:B------:R-:W-:Y:S01]  /*21540*/  IMAD.SHL.U32 R10, R11.reuse, 0x40, RZ ;  /* 0x000000400b0a7824 */ /* 0x040fe200078e00ff */
[----:B------:R-:W-:Y:S01]  /*21550*/  IADD3 R12, -R12, R3, RZ ;  /* 0x000000030c0c7210 */ /* 0x000fe20007ffe1ff */
[----:B------:R-:W-:Y:S01]  /*21560*/  FMUL.FTZ R195, R8, R195 ;  /* 0x000000c308c37220 */ /* 0x000fe20000410000 */
[----:B------:R-:W-:Y:S01]  /*21570*/  LOP3.LUT P2, RZ, R11, 0x2, RZ, 0xc0, !PT ;  /* 0x000000020bff7812 */ /* 0x000fe2000784c0ff */
[----:B------:R-:W-:Y:S01]  /*21580*/  IMAD.IADD R13, R6, 0x1, -R13 ;  /* 0x00000001060d7824 */ /* 0x000fe200078e0a0d */
[----:B------:R-:W-:Y:S01]  /*21590*/  LOP3.LUT R10, R10, 0xc0, RZ, 0xc0, !PT ;  /* 0x000000c00a0a7812 */ /* 0x000fe200078ec0ff */
[----:B------:R-:W-:Y:S01]  /*215a0*/  IMAD R12, R7, 0x100, R12 ;  /* 0x00000100070c7824 */ /* 0x000fe200078e020c */
[----:B------:R-:W-:Y:S01]  /*215b0*/  LOP3.LUT R6, R11, 0x1, RZ, 0xc0, !PT ;  /* 0x000000010b067812 */ /* 0x000fe200078ec0ff */
[----:B------:R-:W-:Y:S01]  /*215c0*/  FMUL.FTZ R8, R8, R194 ;  /* 0x000000c208087220 */ /* 0x000fe20000410000 */
[----:B------:R-:W-:Y:S01]  /*215d0*/  F2FP.BF16.PACK_AB R206, R207, R206 ;  /* 0x000000cecfce723e */ /* 0x000fe200000010ff */
[----:B-1----:R-:W-:Y:S01]  /*215e0*/  @P0 FMUL.FTZ R14, R4, 0.69314718246459960938 ;  /* 0x3f317218040e0820 */ /* 0x002fe20000410000 */
[----:B------:R-:W-:-:S02]  /*215f0*/  LEA R12, R13, R12, 0x4 ;  /* 0x0000000c0d0c7211 */ /* 0x000fc400078e20ff */
[----:B------:R-:W-:Y:S01]  /*21600*/  LEA.HI R13, R10, R10, RZ, 0x1d ;  /* 0x0000000a0a0d7211 */ /* 0x000fe200078fe8ff */
[----:B------:R-:W-:Y:S01]  /*21610*/  IMAD.MOV.U32 R10, RZ, RZ, 0x7f800000 ;  /* 0x7f800000ff0a7424 */ /* 0x000fe200078e00ff */
[----:B------:R-:W-:Y:S01]  /*21620*/  ISETP.NE.U32.AND P3, PT, R6, 0x1, PT ;  /* 0x000000010600780c */ /* 0x000fe20003f65070 */
[----:B------:R-:W-:Y:S01]  /*21630*/  IMAD.MOV.U32 R6, RZ, RZ, -0x10 ;  /* 0xfffffff0ff067424 */ /* 0x000fe200078e00ff */
[----:B------:R-:W-:Y:S01]  /*21640*/  F2FP.BF16.PACK_AB R202, R203, R202 ;  /* 0x000000cacbca723e */ /* 0x000fe200000010ff */
[----:B------:R-:W-:Y:S01]  /*21650*/  IMAD.U32 R12, R12, 0x2, R13 ;  /* 0x000000020c0c7824 */ /* 0x000fe200078e000d */
[----:B------:R-:W-:Y:S01]  /*21660*/  F2FP.BF16.PACK_AB R198, R199, R198 ;  /* 0x000000c6c7c6723e */ /* 0x000fe200000010ff */
[----:B------:R-:W-:Y:S01]  /*21670*/  @P0 FFMA.FTZ R10, R131, c[0x0][0x238], R14 ;  /* 0x00008e00830a0a23 */ /* 0x000fe2000001000e */
[----:B------:R-:W-:Y:S02]  /*21680*/  SEL R6, R6, 0x10, !P3 ;  /* 0x0000001006067807 */ /* 0x000fe40005800000 */
[----:B------:R-:W-:Y:S01]  /*21690*/  SHF.L.U32 R11, R12, 0x1, RZ ;  /* 0x000000010c0b7819 */ /* 0x000fe200000006ff */
[----:B------:R-:W-:Y:S01]  /*216a0*/  @P1 FMUL.FTZ R12, R5, 0.69314718246459960938 ;  /* 0x3f317218050c1820 */ /* 0x000fe20000410000 */
[----:B------:R-:W-:-:S02]  /*216b0*/  F2FP.BF16.PACK_AB R8, R195, R8 ;  /* 0x00000008c308723e */ /* 0x000fc400000010ff */
[C---:B------:R-:W-:Y:S01]  /*216c0*/  IADD3 R13, R11.reuse, 0x20, RZ ;  /* 0x000000200b0d7810 */ /* 0x040fe20007ffe0ff */
[C---:B------:R-:W-:Y:S01]  /*216d0*/  IMAD.IADD R15, R11.reuse, 0x1, R6 ;  /* 0x000000010b0f7824 */ /* 0x040fe200078e0206 */
[----:B------:R-:W-:Y:S01]  /*216e0*/  @P2 IADD3 R13, R11, -0x20, RZ ;  /* 0xffffffe00b0d2810 */ /* 0x000fe20007ffe0ff */
[----:B------:R1:W-:Y:S01]  /*216f0*/  STS [R11], R204 ;  /* 0x000000cc0b007388 */ /* 0x0003e20000000800 */
[----:B------:R-:W-:-:S03]  /*21700*/  ISETP.NE.AND P2, PT, RZ, UR4, PT ;  /* 0x00000004ff007c0c */ /* 0x000fc6000bf45270 */
[----:B------:R-:W-:Y:S01]  /*21710*/  IMAD.IADD R17, R6, 0x1, R13 ;  /* 0x0000000106117824 */ /* 0x000fe200078e020d */
[----:B------:R1:W-:Y:S01]  /*21720*/  STS [R11+0x200], R206 ;  /* 0x000200ce0b007388 */ /* 0x0003e20000000800 */
[----:B------:R-:W-:Y:S01]  /*21730*/  MOV R6, 0x7f800000 ;  /* 0x7f80000000067802 */ /* 0x000fe20000000f00 */
[----:B------:R-:W-:Y:S02]  /*21740*/  @P1 FFMA.FTZ R6, R129, c[0x0][0x238], R12 ;  /* 0x00008e0081061a23 */ /* 0x000fe4000001000c */
[----:B------:R1:W-:Y:S04]  /*21750*/  STS [R15], R200 ;  /* 0x000000c80f007388 */ /* 0x0003e80000000800 */
[----:B------:R1:W-:Y:S04]  /*21760*/  STS [R15+0x200], R202 ;  /* 0x000200ca0f007388 */ /* 0x0003e80000000800 */
[----:B------:R1:W-:Y:S04]  /*21770*/  STS [R13], R196 ;  /* 0x000000c40d007388 */ /* 0x0003e80000000800 */
[----:B------:R1:W-:Y:S04]  /*21780*/  STS [R13+0x200], R198 ;  /* 0x000200c60d007388 */ /* 0x0003e80000000800 */
[----:B------:R1:W-:Y:S04]  /*21790*/  STS [R17], R192 ;  /* 0x000000c011007388 */ /* 0x0003e80000000800 */
[----:B------:R1:W-:Y:S01]  /*217a0*/  STS [R17+0x200], R8 ;  /* 0x0002000811007388 */ /* 0x0003e20000000800 */
[----:B------:R-:W-:Y:S05]  /*217b0*/  @!P2 BRA `(.L_x_2215) ;  /* 0x000000900000a947 */ /* 0x000fea0003800000 */
[----:B------:R-:W2:Y:S01]  /*217c0*/  S2UR UR6, SR_CTAID.Y ;  /* 0x00000000000679c3 */ /* 0x000ea20000002600 */
[----:B------:R-:W-:-:S02]  /*217d0*/  ULDC UR4, c[0x0][0x214] ;  /* 0x0000850000047ab9 */ /* 0x000fc40000000800 */
[----:B------:R-:W-:Y:S02]  /*217e0*/  UISETP.NE.AND UP0, UPT, UR9, -0x1, UPT ;  /* 0xffffffff0900788c */ /* 0x000fe4000bf05270 */
[----:B------:R-:W-:-:S03]  /*217f0*/  ULDC UR10, c[0x0][0x234] ;  /* 0x00008d00000a7ab9 */ /* 0x000fc60000000800 */
[----:B------:R-:W3:Y:S01]  /*21800*/  S2UR UR7, SR_CTAID.Z ;  /* 0x00000000000779c3 */ /* 0x000ee20000002700 */
[----:B--2---:R-:W-:-:S04]  /*21810*/  UIMAD UR4, UR6, UR4, URZ ;  /* 0x00000004060472a4 */ /* 0x004fc8000f8e023f */
[----:B------:R-:W-:-:S04]  /*21820*/  USEL UR4, UR4, UR9, !UP0 ;  /* 0x0000000904047287 */ /* 0x000fc8000c000000 */
[----:B---3--:R-:W-:Y:S01]  /*21830*/  UIMAD UR10, UR7, UR10, UR4 ;  /* 0x0000000a070a72a4 */ /* 0x008fe2000f8e0204 */
[----:B------:R-:W-:Y:S05]  /*21840*/  BRA `(.L_x_2216) ;  /* 0x0000006000007947 */ /* 0x000fea0003800000 */
.L_x_2215:
[----:B------:R-:W2:Y:S01]  /*21850*/  S2UR UR7, SR_CTAID.Z ;  /* 0x00000000000779c3 */ /* 0x000ea20000002700 */
[----:B------:R-:W-:Y:S02]  /*21860*/  ULDC UR4, c[0x0][0x1c0] ;  /* 0x0000700000047ab9 */ /* 0x000fe40000000800 */
[----:B------:R-:W-:-:S05]  /*21870*/  ULDC UR10, c[0x0][0x214] ;  /* 0x00008500000a7ab9 */ /* 0x000fca0000000800 */
[----:B------:R-:W2:Y:S02]  /*21880*/  S2UR UR6, SR_CTAID.Y ;  /* 0x00000000000679c3 */ /* 0x000ea40000002600 */
[----:B--2---:R-:W-:-:S04]  /*21890*/  UIMAD UR4, UR6, UR4, UR7 ;  /* 0x00000004060472a4 */ /* 0x004fc8000f8e0207 */
[----:B------:R-:W-:Y:S02]  /*218a0*/  UIMAD UR10, UR4, UR10, URZ ;  /* 0x0000000a040a72a4 */ /* 0x000fe4000f8e023f */
.L_x_2216:
[----:B------:R-:W-:Y:S01]  /*218b0*/  BAR.SYNC.DEFER_BLOCKING 0x0 ;  /* 0x0000000000007b1d */ /* 0x000fe20000010000 */
[----:B------:R-:W-:Y:S01]  /*218c0*/  SHF.R.S32.HI R5, RZ, 0x1f, R2 ;  /* 0x0000001fff057819 */ /* 0x000fe20000011402 */
[----:B------:R-:W-:Y:S01]  /*218d0*/  UISETP.NE.AND UP0, UPT, UR9, -0x1, UPT ;  /* 0xffffffff0900788c */ /* 0x000fe2000bf05270 */
[----:B------:R-:W-:Y:S02]  /*218e0*/  LOP3.LUT R4, R9, 0xffffffe0, RZ, 0xc0, !PT ;  /* 0xffffffe009047812 */ /* 0x000fe400078ec0ff */
[----:B------:R-:W-:Y:S01]  /*218f0*/  LEA.HI R5, R5, R2, RZ, 0x5 ;  /* 0x0000000205057211 */ /* 0x000fe200078f28ff */
[----:B------:R-:W-:Y:S01]  /*21900*/  ULDC.64 UR4, c[0x0][0x1e8] ;  /* 0x00007a0000047ab9 */ /* 0x000fe20000000a00 */
[----:B------:R-:W-:Y:S01]  /*21910*/  BSSY B0, `(.L_x_2217) ;  /* 0x0000027000007945 */ /* 0x000fe20003800000 */
[----:B------:R-:W-:Y:S01]  /*21920*/  IMAD.IADD R4, R3, 0x1, -R4 ;  /* 0x0000000103047824 */ /* 0x000fe200078e0a04 */
[----:B------:R-:W-:Y:S01]  /*21930*/  LOP3.LUT R5, R5, 0xffffffe0, RZ, 0xc0, !PT ;  /* 0xffffffe005057812 */ /* 0x000fe200078ec0ff */
[----:B------:R-:W-:-:S03]  /*21940*/  UIMAD.WIDE.U32 UR12, UR9, UR4, URZ ;  /* 0x00000004090c72a5 */ /* 0x000fc6000f8e003f */
[----:B------:R-:W-:Y:S01]  /*21950*/  LOP3.LUT P0, RZ, R4, 0x3, RZ, 0xc0, !PT ;  /* 0x0000000304ff7812 */ /* 0x000fe2000780c0ff */
[----:B------:R-:W-:Y:S01]  /*21960*/  IMAD.IADD R5, R2, 0x1, -R5 ;  /* 0x0000000102057824 */ /* 0x000fe200078e0a05 */
[----:B------:R-:W-:Y:S01]  /*21970*/  UIMAD UR11, UR9, UR5, UR13 ;  /* 0x00000005090b72a4 */ /* 0x000fe2000f8e020d */
[----:B------:R-:W-:Y:S01]  /*21980*/  SHF.R.S32.HI R4, RZ, 0x1f, R7 ;  /* 0x0000001fff047819 */ /* 0x000fe20000011407 */
[----:B------:R-:W-:Y:S02]  /*21990*/  USHF.R.S32.HI UR9, URZ, 0x1f, UR6 ;  /* 0x0000001f3f097899 */ /* 0x000fe40008011406 */
[----:B------:R-:W-:Y:S01]  /*219a0*/  ULDC.64 UR4, c[0x0][0x1e0] ;  /* 0x0000780000047ab9 */ /* 0x000fe20000000a00 */
[----:B------:R-:W-:Y:S01]  /*219b0*/  LEA.HI R4, R4, R7, RZ, 0x2 ;  /* 0x0000000704047211 */ /* 0x000fe200078f10ff */
[----:B------:R-:W-:Y:S01]  /*219c0*/  UIMAD UR9, UR9, UR4, URZ ;  /* 0x00000004090972a4 */ /* 0x000fe2000f8e023f */
[----:B------:R-:W-:Y:S01]  /*219d0*/  SHF.R.S32.HI R2, RZ, 0x1f, R5 ;  /* 0x0000001fff027819 */ /* 0x000fe20000011405 */
[----:B------:R-:W-:Y:S01]  /*219e0*/  UIMAD.WIDE.U32 UR14, UR6, UR4, URZ ;  /* 0x00000004060e72a5 */ /* 0x000fe2000f8e003f */
[----:B-1----:R1:W2:Y:S01]  /*219f0*/  LDS.128 R12, [R212] ;  /* 0x00000000d40c7984 */ /* 0x0022a20000000c00 */
[----:B------:R-:W-:Y:S01]  /*21a00*/  LOP3.LUT R4, R4, 0xffffffc, RZ, 0xc0, !PT ;  /* 0x0ffffffc04047812 */ /* 0x000fe200078ec0ff */
[----:B------:R-:W-:Y:S01]  /*21a10*/  UIMAD UR5, UR6, UR5, UR9 ;  /* 0x00000005060572a4 */ /* 0x000fe2000f8e0209 */
[----:B------:R-:W-:Y:S01]  /*21a20*/  LEA.HI R2, R2, R5, RZ, 0x2 ;  /* 0x0000000502027211 */ /* 0x000fe200078f10ff */
[----:B------:R1:W3:Y:S01]  /*21a30*/  LDS.128 R16, [R212+0x800] ;  /* 0x00080000d4107984 */ /* 0x0002e20000000c00 */
[----:B------:R-:W-:Y:S01]  /*21a40*/  USEL UR12, UR14, UR12, !UP0 ;  /* 0x0000000c0e0c7287 */ /* 0x000fe2000c000000 */
[----:B------:R-:W-:Y:S01]  /*21a50*/  IMAD.IADD R4, R7, 0x1, -R4 ;  /* 0x0000000107047824 */ /* 0x000fe200078e0a04 */
        /* <DEDUP_REMOVED lines=18> */
.L_x_2218:
[----:B------:R-:W-:Y:S05]  /*21b80*/  BSYNC B0 ;  /* 0x0000000000007941 */ /* 0x000fea0003800000 */
.L_x_2217:
[----:B------:R-:W5:Y:S01]  /*21b90*/  S2R R3, SR_CTAID.X ;  /* 0x0000000000037919 */ /* 0x000f620000002500 */
[----:B------:R-:W-:Y:S01]  /*21ba0*/  SHF.R.S32.HI R149, RZ, 0x1f, R148 ;  /* 0x0000001fff957819 */ /* 0x000fe20000011494 */
[----:B------:R-:W-:Y:S01]  /*21bb0*/  USHF.R.S32.HI UR6, URZ, 0x1f, UR7 ;  /* 0x0000001f3f067899 */ /* 0x000fe20008011407 */
[----:B------:R-:W-:Y:S01]  /*21bc0*/  ISETP.GE.AND P1, PT, R148, c[0x0][0x220], PT ;  /* 0x0000880094007a0c */ /* 0x000fe20003f26270 */
[----:B------:R-:W-:Y:S01]  /*21bd0*/  ULDC.64 UR4, c[0x0][0x1f0] ;  /* 0x00007c0000047ab9 */ /* 0x000fe20000000a00 */
[----:B----4-:R-:W-:Y:S01]  /*21be0*/  IMAD.U32 R6, RZ, RZ, UR7 ;  /* 0x00000007ff067e24 */ /* 0x010fe2000f8e00ff */
[----:B------:R-:W-:Y:S01]  /*21bf0*/  UIMAD UR4, UR6, UR4, URZ ;  /* 0x00000004060472a4 */ /* 0x000fe2000f8e023f */
[----:B------:R-:W-:Y:S03]  /*21c00*/  BSSY B0, `(.L_x_2219) ;  /* 0x0000017000007945 */ /* 0x000fe60003800000 */
[----:B------:R-:W-:Y:S01]  /*21c10*/  UIMAD UR4, UR7, UR5, UR4 ;  /* 0x00000005070472a4 */ /* 0x000fe2000f8e0204 */
[----:B-----5:R-:W-:-:S04]  /*21c20*/  IMAD.SHL.U32 R3, R3, 0x40, RZ ;  /* 0x0000004003037824 */ /* 0x020fc800078e00ff */
[----:B------:R-:W-:Y:S01]  /*21c30*/  IMAD.WIDE.U32 R4, R3, c[0x0][0x1e8], R148 ;  /* 0x00007a0003047a25 */ /* 0x000fe200078e0094 */
[----:B------:R-:W-:-:S04]  /*21c40*/  SHF.R.S32.HI R2, RZ, 0x1f, R3 ;  /* 0x0000001fff027819 */ /* 0x000fc80000011403 */
[----:B------:R-:W-:Y:S01]  /*21c50*/  IADD3 R8, P0, R4, UR12, RZ ;  /* 0x0000000c04087c10 */ /* 0x000fe2000ff1e0ff */
[----:B------:R-:W-:-:S04]  /*21c60*/  IMAD R2, R2, c[0x0][0x1e8], RZ ;  /* 0x00007a0002027a24 */ /* 0x000fc800078e02ff */
[----:B------:R-:W-:-:S05]  /*21c70*/  IMAD R2, R3, c[0x0][0x1ec], R2 ;  /* 0x00007b0003027a24 */ /* 0x000fca00078e0202 */
[----:B------:R-:W-:Y:S02]  /*21c80*/  IADD3.X R9, R5, UR11, R2, P0, !PT ;  /* 0x0000000b05097c10 */ /* 0x000fe400087fe402 */
[----:B------:R-:W-:Y:S02]  /*21c90*/  IADD3 R5, -R3, UR8, RZ ;  /* 0x0000000803057c10 */ /* 0x000fe4000fffe1ff */
[----:B------:R-:W-:Y:S01]  /*21ca0*/  SHF.R.S32.HI R2, RZ, 0x1f, R0 ;  /* 0x0000001fff027819 */ /* 0x000fe20000011400 */
[----:B------:R-:W-:Y:S01]  /*21cb0*/  IMAD.WIDE.U32 R6, R6, c[0x0][0x1f0], R8 ;  /* 0x00007c0006067a25 */ /* 0x000fe200078e0008 */
[----:B------:R-:W-:-:S04]  /*21cc0*/  ISETP.GE.OR P0, PT, R0, R5, P1 ;  /* 0x000000050000720c */ /* 0x000fc80000f06670 */
[----:B------:R-:W-:-:S09]  /*21cd0*/  IADD3 R9, R7, UR4, RZ ;  /* 0x0000000407097c10 */ /* 0x000fd2000fffe0ff */
        /* <DEDUP_REMOVED lines=9> */
.L_x_2220:
[----:B------:R-:W-:Y:S05]  /*21d70*/  BSYNC B0 ;  /* 0x0000000000007941 */ /* 0x000fea0003800000 */
.L_x_2219:
[----:B------:R-:W-:-:S04]  /*21d80*/  IADD3 R4, R0, 0x20, RZ ;  /* 0x0000002000047810 */ /* 0x000fc80007ffe0ff */
        /* <DEDUP_REMOVED lines=14> */
.L_x_2221:
        /* <DEDUP_REMOVED lines=9> */
.L_x_5209:


//--------------------- .text._ZN5flash24flash_fwd_splitkv_kernelI23Flash_fwd_kernel_traitsILi32ELi64ELi256ELi4ELb0ELb0EN7cutlass10bfloat16_tE19Flash_kernel_traitsILi32ELi64ELi256ELi4ES3_EELb1ELb0ELb0ELb0ELb1ELb0ELb1ELb0EEEvNS_16Flash_fwd_paramsE --------------------------
	.section	.text._ZN5flash24flash_fwd_splitkv_kernelI23Flash_fwd_kernel_traitsILi32ELi64ELi256ELi4ELb0ELb0EN7cutlass10bfloat16_tE19Flash_kernel_traitsILi32ELi64ELi256ELi4ES3_EELb1ELb0ELb0ELb0ELb1ELb0ELb1ELb0EEEvNS_16Flash_fwd_paramsE,"ax",@progbits
	.sectioninfo	@"SHI_REGISTERS=255"
	.align	128
        .global         _ZN5flash24flash_fwd_splitkv_kernelI23Flash_fwd_kernel_traitsILi32ELi64ELi256ELi4ELb0ELb0EN7cutlass10bfloat16_tE19Flash_kernel_traitsILi32ELi64ELi256ELi4ES3_EELb1ELb0ELb0ELb0ELb1ELb0ELb1ELb0EEEvNS_16Flash_fwd_paramsE
        .type           _ZN5flash24flash_fwd_splitkv_kernelI23Flash_fwd_kernel_traitsILi32ELi64ELi256ELi4ELb0ELb0EN7cutlass10bfloat16_tE19Flash_kernel_traitsILi32ELi64ELi256ELi4ES3_EELb1ELb0ELb0ELb0ELb1ELb0ELb1ELb0EEEvNS_16Flash_fwd_paramsE,@function
        .size           _ZN5flash24flash_fwd_splitkv_kernelI23Flash_fwd_kernel_traitsILi32ELi64ELi256ELi4ELb0ELb0EN7cutlass10bfloat16_tE19Flash_kernel_traitsILi32ELi64ELi256ELi4ES3_EELb1ELb0ELb0ELb0ELb1ELb0ELb1ELb0EEEvNS_16Flash_fwd_paramsE,(.L_x_5210 - _ZN5flash24flash_fwd_splitkv_kernelI23Flash_fwd_kernel_traitsILi32ELi64ELi256ELi4ELb0ELb0EN7cutlass10bfloat16_tE19Flash_kernel_traitsILi32ELi64ELi256ELi4ES3_EELb1ELb0ELb0ELb0ELb1ELb0ELb1ELb0EEEvNS_16Flash_fwd_paramsE)
        .other          _ZN5flash24flash_fwd_splitkv_kernelI23Flash_fwd_kernel_traitsILi32ELi64ELi256ELi4ELb0ELb0EN7cutlass10bfloat16_tE19Flash_kernel_traitsILi32ELi64ELi256ELi4ES3_EELb1ELb0ELb0ELb0ELb1ELb0ELb1ELb0EEEvNS_16Flash_fwd_paramsE,@"STO_CUDA_ENTRY STV_DEFAULT"
_ZN5flash24flash_fwd_splitkv_kernelI23Flash_fwd_kernel_traitsILi32ELi64ELi256ELi4ELb0ELb0EN7cutlass10bfloat16_tE19Flash_kernel_traitsILi32ELi64ELi256ELi4ES3_EELb1ELb0ELb0ELb0ELb1ELb0ELb1ELb0EEEvNS_16Flash_fwd_paramsE:
.text._ZN5flash24flash_fwd_splitkv_kernelI23Flash_fwd_kernel_traitsILi32ELi64ELi256ELi4ELb0ELb0EN7cutlass10bfloat16_tE19Flash_kernel_traitsILi32ELi64ELi256ELi4ES3_EELb1ELb0ELb0ELb0ELb1ELb0ELb1ELb0EEEvNS_16Flash_fwd_paramsE:
[----:B------:R-:W-:Y:S02]  /*0000*/  MOV R1, c[0x0][0x28] ;  /* 0x00000a0000017a02 */ /* 0x000fe40000000f00 */
[----:B------:R-:W1:Y:S01]  /*0010*/  I2F.U32.RP R4, c[0x0][0x1c0] ;  /* 0x0000700000047b06 */ /* 0x000e620000209000 */
[----:B------:R-:W2:Y:S01]  /*0020*/  S2R R13, SR_CTAID.Z ;  /* 0x00000000000d7919 */ /* 0x000ea20000002700 */
[----:B------:R-:W-:Y:S01]  /*0030*/  IMAD.MOV.U32 R2, RZ, RZ, RZ ;  /* 0x000000ffff027224 */ /* 0x000fe200078e00ff */
[----:B------:R-:W-:Y:S01]  /*0040*/  ISETP.NE.U32.AND P1, PT, RZ, c[0x0][0x1c0], PT ;  /* 0x00007000ff007a0c */ /* 0x000fe20003f25070 */
[----:B------:R-:W-:Y:S01]  /*0050*/  IMAD.MOV.U32 R7, RZ, RZ, 0x4 ;  /* 0x00000004ff077424 */ /* 0x000fe200078e00ff */
        /* <DEDUP_REMOVED lines=8> */
[----:B------:R-:W-:Y:S02]  /*00e0*/  IMAD.MOV.U32 R5, RZ, RZ, -0x1 ;  /* 0xffffffffff057424 */ /* 0x000fe400078e00ff */
        /* <DEDUP_REMOVED lines=39> */
.L_x_2222:
[----:B-1-34-:R-:W-:Y:S02]  /*0360*/  MOV R0, c[0x0][0x218] ;  /* 0x0000860000007a02 */ /* 0x01afe40000000f00 */
.L_x_2223:
        /* <DEDUP_REMOVED lines=8> */
[----:B-1----:R-:W-:Y:S01]  /*03f0*/  @!P2 SEL R9, RZ, c[0x0][0x21c], !P1 ;  /* 0x00008700ff09aa07 */ /* 0x002fe20004800000 */
        /* <DEDUP_REMOVED lines=20> */
[----:B------:R-:W-:-:S06]  /*0540*/  IMAD.HI.U32 R13, R13, R2, R12 ;  /* 0x000000020d0d7227 */ /* 0x000fcc00078e000c */
[----:B------:R-:W-:Y:S01]  /*0550*/  IMAD.HI.U32 R2, R13, R0, RZ ;  /* 0x000000000d027227 */ /* 0x000fe200078e00ff */
[----:B------:R-:W-:-:S03]  /*0560*/  IADD3 R13, R161, 0xff, RZ ;  /* 0x000000ffa10d7810 */ /* 0x000fc60007ffe0ff */
[----:B------:R-:W-:-:S04]  /*0570*/  IMAD.MOV R9, RZ, RZ, -R2 ;  /* 0x000000ffff097224 */ /* 0x000fc800078e0a02 */
[----:B------:R-:W-:Y:S01]  /*0580*/  IMAD R9, R6, R9, R0 ;  /* 0x0000000906097224 */ /* 0x000fe200078e0200 */
[----:B------:R-:W-:-:S04]  /*0590*/  IADD3 R0, -R20, 0x13f, R23 ;  /* 0x0000013f14007810 */ /* 0x000fc80007ffe117 */
[----:B------:R-:W-:-:S13]  /*05a0*/  ISETP.GT.U32.AND P1, PT, R6, R9, PT ;  /* 0x000000090600720c */ /* 0x000fda0003f24070 */
[----:B------:R-:W-:Y:S01]  /*05b0*/  @!P1 IMAD.IADD R9, R9, 0x1, -R6 ;  /* 0x0000000109099824 */ /* 0x000fe200078e0a06 */
[----:B------:R-:W-:Y:S02]  /*05c0*/  @!P1 IADD3 R2, R2, 0x1, RZ ;  /* 0x0000000102029810 */ /* 0x000fe40007ffe0ff */
[----:B------:R-:W-:Y:S02]  /*05d0*/  ISETP.NE.AND P1, PT, RZ, c[0x0][0x10], PT ;  /* 0x00000400ff007a0c */ /* 0x000fe40003f25270 */
[----:B------:R-:W-:Y:S02]  /*05e0*/  ISETP.GE.U32.AND P2, PT, R9, R6, PT ;  /* 0x000000060900720c */ /* 0x000fe40003f46070 */
[----:B------:R-:W-:-:S04]  /*05f0*/  IADD3 R9, R0, c[0x0][0x2e8], R161 ;  /* 0x0000ba0000097a10 */ /* 0x000fc80007ffe0a1 */
[----:B------:R-:W-:-:S04]  /*0600*/  SHF.R.S32.HI R0, RZ, 0x1f, R9 ;  /* 0x0000001fff007819 */ /* 0x000fc80000011409 */
[----:B------:R-:W-:-:S03]  /*0610*/  LEA.HI R0, R0, R9, RZ, 0x8 ;  /* 0x0000000900007211 */ /* 0x000fc600078f40ff */
[----:B------:R-:W-:Y:S02]  /*0620*/  @P2 IADD3 R2, R2, 0x1, RZ ;  /* 0x0000000102022810 */ /* 0x000fe40007ffe0ff */
[----:B------:R-:W-:-:S03]  /*0630*/  SHF.R.S32.HI R0, RZ, 0x8, R0 ;  /* 0x00000008ff007819 */ /* 0x000fc60000011400 */
[----:B------:R-:W-:Y:S01]  /*0640*/  IMAD.MOV.U32 R6, RZ, RZ, R2 ;  /* 0x000000ffff067224 */ /* 0x000fe200078e0002 */
[----:B------:R-:W-:-:S03]  /*0650*/  SHF.R.S32.HI R2, RZ, 0x1f, R13 ;  /* 0x0000001fff027819 */ /* 0x000fc6000001140d */
[----:B------:R-:W-:Y:S01]  /*0660*/  @!P0 IMAD.MOV R6, RZ, RZ, -R6 ;  /* 0x000000ffff068224 */ /* 0x000fe200078e0a06 */
[----:B------:R-:W-:Y:S02]  /*0670*/  @!P1 LOP3.LUT R6, RZ, c[0x0][0x10], RZ, 0x33, !PT ;  /* 0x00000400ff069a12 */ /* 0x000fe400078e33ff */
[----:B------:R-:W-:-:S03]  /*0680*/  LEA.HI R2, R2, R13, RZ, 0x8 ;  /* 0x0000000d02027211 */ /* 0x000fc600078f40ff */
[----:B------:R-:W-:Y:S01]  /*0690*/  IMAD R230, R6, R3, RZ ;  /* 0x0000000306e67224 */ /* 0x000fe200078e02ff */
[----:B------:R-:W-:-:S03]  /*06a0*/  SHF.R.S32.HI R2, RZ, 0x8, R2 ;  /* 0x00000008ff027819 */ /* 0x000fc60000011402 */
[----:B------:R-:W-:-:S05]  /*06b0*/  IMAD.IADD R9, R6, 0x1, R230 ;  /* 0x0000000106097824 */ /* 0x000fca00078e02e6 */
[----:B------:R-:W-:-:S04]  /*06c0*/  IMNMX R9, R2, R9, PT ;  /* 0x0000000902097217 */ /* 0x000fc80003800200 */
[----:B------:R-:W-:-:S04]  /*06d0*/  IMNMX R153, R9, R0, PT ;  /* 0x0000000009997217 */ /* 0x000fc80003800200 */
[----:B------:R-:W-:-:S13]  /*06e0*/  ISETP.GE.AND P0, PT, R230, R153, PT ;  /* 0x00000099e600720c */ /* 0x000fda0003f06270 */
[----:B------:R-:W-:Y:S05]  /*06f0*/  @!P0 BRA `(.L_x_2224) ;  /* 0x0000030000008947 */ /* 0x000fea0003800000 */
[----:B------:R-:W-:Y:S01]  /*0700*/  SHF.R.S32.HI R2, RZ, 0x1f, R21 ;  /* 0x0000001fff027819 */ /* 0x000fe20000011415 */
[----:B------:R-:W-:Y:S01]  /*0710*/  IMAD R3, R3, c[0x0][0x210], R236 ;  /* 0x0000840003037a24 */ /* 0x000fe200078e02ec */
[----:B------:R-:W-:Y:S02]  /*0720*/  LOP3.LUT P6, RZ, R21, 0x7, RZ, 0xc0, !PT ;  /* 0x0000000715ff7812 */ /* 0x000fe400078cc0ff */
[----:B------:R-:W-:Y:S01]  /*0730*/  LEA.HI R2, R2, R21, RZ, 0x3 ;  /* 0x0000001502027211 */ /* 0x000fe200078f18ff */
[----:B------:R-:W-:-:S03]  /*0740*/  IMAD R34, R3, c[0x0][0x1c0], R34 ;  /* 0x0000700003227a24 */ /* 0x000fc600078e0222 */
[----:B------:R-:W-:Y:S01]  /*0750*/  LOP3.LUT R0, R2, 0x3ffffff8, RZ, 0xc0, !PT ;  /* 0x3ffffff802007812 */ /* 0x000fe200078ec0ff */
[--C-:B------:R-:W-:Y:S01]  /*0760*/  IMAD R5, R34, c[0x0][0x214], R23.reuse ;  /* 0x0000850022057a24 */ /* 0x100fe200078e0217 */
[----:B------:R-:W-:Y:S01]  /*0770*/  SHF.R.S32.HI R2, RZ, 0x3, R2 ;  /* 0x00000003ff027819 */ /* 0x000fe20000011402 */
[----:B------:R-:W-:Y:S02]  /*0780*/  IMAD.IADD R23, R20, 0x1, -R23 ;  /* 0x0000000114177824 */ /* 0x000fe400078e0a17 */
[----:B------:R-:W-:Y:S01]  /*0790*/  IMAD.IADD R0, R21, 0x1, -R0 ;  /* 0x0000000115007824 */ /* 0x000fe200078e0a00 */
[C---:B------:R-:W-:Y:S01]  /*07a0*/  IADD3 R4, R2.reuse, 0x10, RZ ;  /* 0x0000001002047810 */ /* 0x040fe20007ffe0ff */
[----:B------:R-:W-:Y:S01]  /*07b0*/  IMAD R3, R5, c[0x0][0x22c], RZ ;  /* 0x00008b0005037a24 */ /* 0x000fe200078e02ff */
[-C--:B------:R-:W-:Y:S01]  /*07c0*/  ISETP.GE.OR P5, PT, R2, R23.reuse, P6 ;  /* 0x000000170200720c */ /* 0x080fe200037a6670 */
[----:B------:R-:W-:Y:S01]  /*07d0*/  IMAD.SHL.U32 R6, R0, 0x4, RZ ;  /* 0x0000000400067824 */ /* 0x000fe200078e00ff */
[----:B------:R-:W-:-:S02]  /*07e0*/  ISETP.GE.AND P1, PT, R4, R23, PT ;  /* 0x000000170400720c */ /* 0x000fc40003f26270 */
[----:B------:R-:W-:Y:S02]  /*07f0*/  ISETP.GE.OR P4, PT, R4, R23, P6 ;  /* 0x000000170400720c */ /* 0x000fe40003786670 */
[----:B------:R-:W-:-:S05]  /*0800*/  SHF.R.S32.HI R7, RZ, 0x1f, R6 ;  /* 0x0000001fff077819 */ /* 0x000fca0000011406 */
[----:B------:R-:W-:-:S04]  /*0810*/  IMAD.WIDE R6, R2, 0x20, R6 ;  /* 0x0000002002067825 */ /* 0x000fc800078e0206 */
[----:B------:R-:W-:Y:S01]  /*0820*/  @!P5 IMAD.MOV.U32 R4, RZ, RZ, -0x800000 ;  /* 0xff800000ff04d424 */ /* 0x000fe200078e00ff */
[C---:B------:R-:W-:Y:S02]  /*0830*/  IADD3 R0, P0, R3.reuse, R6, RZ ;  /* 0x0000000603007210 */ /* 0x040fe40007f1e0ff */
[C---:B------:R-:W-:Y:S02]  /*0840*/  IADD3 R6, R2.reuse, 0x20, RZ ;  /* 0x0000002002067810 */ /* 0x040fe40007ffe0ff */
[----:B------:R-:W-:Y:S02]  /*0850*/  LEA.HI.X.SX32 R3, R3, R7, 0x1, P0 ;  /* 0x0000000703037211 */ /* 0x000fe400000f0eff */
[-C--:B------:R-:W-:Y:S02]  /*0860*/  ISETP.GE.AND P0, PT, R2, R23.reuse, PT ;  /* 0x000000170200720c */ /* 0x080fe40003f06270 */
[----:B------:R-:W-:Y:S02]  /*0870*/  LEA R8, P2, R0, c[0x0][0x1d8], 0x2 ;  /* 0x0000760000087a11 */ /* 0x000fe400078410ff */
[----:B------:R-:W-:-:S02]  /*0880*/  ISETP.GE.OR P3, PT, R6, R23, P6 ;  /* 0x000000170600720c */ /* 0x000fc40003766670 */
[----:B------:R-:W-:Y:S02]  /*0890*/  LEA.HI.X R9, R0, c[0x0][0x1dc], R3, 0x2, P2 ;  /* 0x0000770000097a11 */ /* 0x000fe400010f1403 */
[----:B------:R-:W-:Y:S02]  /*08a0*/  IADD3 R0, R2, 0x30, RZ ;  /* 0x0000003002007810 */ /* 0x000fe40007ffe0ff */
[----:B------:R-:W-:Y:S01]  /*08b0*/  SHF.R.S32.HI R3, RZ, 0x1f, R5 ;  /* 0x0000001fff037819 */ /* 0x000fe20000011405 */
[----:B------:R1:W-:Y:S01]  /*08c0*/  @!P1 STG.E.128 [R8.64+0x800], RZ ;  /* 0x000800ff08009986 */ /* 0x0003e2000c101d0c */
[-C--:B------:R-:W-:Y:S02]  /*08d0*/  ISETP.GE.AND P2, PT, R6, R23.reuse, PT ;  /* 0x000000170600720c */ /* 0x080fe40003f46270 */
[----:B------:R-:W-:Y:S01]  /*08e0*/  ISETP.GE.AND P1, PT, R0, R23, PT ;  /* 0x000000170000720c */ /* 0x000fe20003f26270 */
[----:B------:R1:W-:Y:S01]  /*08f0*/  @!P0 STG.E.128 [R8.64], RZ ;  /* 0x000000ff08008986 */ /* 0x0003e2000c101d0c */
[----:B------:R-:W-:-:S02]  /*0900*/  IADD3 R5, P0, R5, R2, RZ ;  /* 0x0000000205057210 */ /* 0x000fc40007f1e0ff */
[----:B------:R-:W-:Y:S02]  /*0910*/  ISETP.GE.OR P6, PT, R0, R23, P6 ;  /* 0x000000170000720c */ /* 0x000fe400037c6670 */
[----:B------:R-:W-:Y:S01]  /*0920*/  LEA.HI.X.SX32 R2, R2, R3, 0x1, P0 ;  /* 0x0000000302027211 */ /* 0x000fe200000f0eff */
[----:B------:R-:W-:Y:S01]  /*0930*/  @!P4 IMAD.MOV.U32 R3, RZ, RZ, -0x800000 ;  /* 0xff800000ff03c424 */ /* 0x000fe200078e00ff */
[----:B------:R-:W-:-:S03]  /*0940*/  LEA R6, P0, R5, c[0x0][0x208], 0x2 ;  /* 0x0000820005067a11 */ /* 0x000fc600078010ff */
[----:B------:R1:W-:Y:S01]  /*0950*/  @!P2 STG.E.128 [R8.64+0x1000], RZ ;  /* 0x001000ff0800a986 */ /* 0x0003e2000c101d0c */
[----:B------:R-:W-:Y:S01]  /*0960*/  LEA.HI.X R7, R5, c[0x0][0x20c], R2, 0x2, P0 ;  /* 0x0000830005077a11 */ /* 0x000fe200000f1402 */
[----:B------:R-:W-:Y:S02]  /*0970*/  @!P3 IMAD.MOV.U32 R2, RZ, RZ, -0x800000 ;  /* 0xff800000ff02b424 */ /* 0x000fe400078e00ff */
[----:B------:R1:W-:Y:S04]  /*0980*/  @!P1 STG.E.128 [R8.64+0x1800], RZ ;  /* 0x001800ff08009986 */ /* 0x0003e8000c101d0c */
[----:B------:R1:W-:Y:S04]  /*0990*/  @!P4 STG.E [R6.64+0x40], R3 ;  /* 0x000040030600c986 */ /* 0x0003e8000c10190c */
[----:B------:R1:W-:Y:S04]  /*09a0*/  @!P3 STG.E [R6.64+0x80], R2 ;  /* 0x000080020600b986 */ /* 0x0003e8000c10190c */
[----:B------:R1:W-:Y:S01]  /*09b0*/  @!P5 STG.E [R6.64], R4 ;  /* 0x000000040600d986 */ /* 0x0003e2000c10190c */
[----:B------:R-:W-:Y:S05]  /*09c0*/  @P6 EXIT ;  /* 0x000000000000694d */ /* 0x000fea0003800000 */
[----:B-1----:R-:W-:-:S05]  /*09d0*/  MOV R3, 0xff800000 ;  /* 0xff80000000037802 */ /* 0x002fca0000000f00 */
[----:B------:R-:W-:Y:S01]  /*09e0*/  STG.E [R6.64+0xc0], R3 ;  /* 0x0000c00306007986 */ /* 0x000fe2000c10190c */
[----:B------:R-:W-:Y:S05]  /*09f0*/  EXIT ;  /* 0x000000000000794d */ /* 0x000fea0003800000 */
.L_x_2224:
        /* <DEDUP_REMOVED lines=13> */
[----:B------:R-:W-:Y:S02]  /*0ad0*/  @P1 LEA R238, P0, R6, c[0x0][0x2c0], 0x2 ;  /* 0x0000b00006ee1a11 */ /* 0x000fe400078010ff */
[----:B------:R-:W-:Y:S01]  /*0ae0*/  IABS R154, c[0x0][0x2d0] ;  /* 0x0000b400009a7a13 */ /* 0x000fe20000000000 */
        /* <DEDUP_REMOVED lines=63> */
[----:B------:R-:W-:Y:S02]  /*0ee0*/  IMAD.MOV.U32 R28, RZ, RZ, R6 ;  /* 0x000000ffff1c7224 */ /* 0x000fe400078e0006 */
[----:B------:R-:W-:Y:S02]  /*0ef0*/  IMAD R2, R32, c[0x0][0x184], R9 ;  /* 0x0000610020027a24 */ /* 0x000fe400078e0209 */
[----:B------:R-:W-:-:S03]  /*0f00*/  IMAD R3, R3, c[0x0][0x188], RZ ;  /* 0x0000620003037a24 */ /* 0x000fc600078e02ff */
[----:B------:R-:W-:Y:S01]  /*0f10*/  IADD3 R29, R7, R2, RZ ;  /* 0x00000002071d7210 */ /* 0x000fe20007ffe0ff */
[----:B------:R-:W-:Y:S02]  /*0f20*/  IMAD R7, R19, c[0x0][0x19c], R0 ;  /* 0x0000670013077a24 */ /* 0x000fe400078e0200 */
[----:B------:R-:W-:Y:S02]  /*0f30*/  IMAD R0, R13, c[0x0][0x1b0], RZ ;  /* 0x00006c000d007a24 */ /* 0x000fe400078e02ff */
[----:B------:R-:W-:-:S04]  /*0f40*/  IMAD.WIDE.U32 R28, R19, c[0x0][0x198], R28 ;  /* 0x00006600131c7a25 */ /* 0x000fc800078e001c */
[C---:B------:R-:W-:Y:S01]  /*0f50*/  IMAD R2, R32.reuse, c[0x0][0x18c], R3 ;  /* 0x0000630020027a24 */ /* 0x040fe200078e0203 */
[----:B------:R-:W-:Y:S01]  /*0f60*/  IADD3 R29, R29, R7, RZ ;  /* 0x000000071d1d7210 */ /* 0x000fe20007ffe0ff */
[----:B------:R-:W-:Y:S02]  /*0f70*/  IMAD R0, R15, c[0x0][0x1b4], R0 ;  /* 0x00006d000f007a24 */ /* 0x000fe400078e0200 */
[----:B------:R-:W-:-:S04]  /*0f80*/  IMAD.WIDE.U32 R32, R32, c[0x0][0x188], RZ ;  /* 0x0000620020207a25 */ /* 0x000fc800078e00ff */
[----:B------:R-:W-:-:S04]  /*0f90*/  IMAD.WIDE.U32 R28, R15, c[0x0][0x1b0], R28 ;  /* 0x00006c000f1c7a25 */ /* 0x000fc800078e001c */
[----:B------:R-:W-:Y:S01]  /*0fa0*/  IMAD.IADD R2, R33, 0x1, R2 ;  /* 0x0000000121027824 */ /* 0x000fe200078e0202 */
[----:B------:R-:W-:Y:S01]  /*0fb0*/  IADD3 R0, R29, R0, RZ ;  /* 0x000000001d007210 */ /* 0x000fe20007ffe0ff */
[----:B------:R-:W-:Y:S05]  /*0fc0*/  BRA `(.L_x_2226) ;  /* 0x0000040000007947 */ /* 0x000fea0003800000 */
.L_x_2225:
        /* <DEDUP_REMOVED lines=16> */
.L_x_2227:
[----:B------:R-:W-:Y:S02]  /*10d0*/  IABS R8, c[0x0][0x1c8] ;  /* 0x0000720000087a13 */ /* 0x000fe40000000000 */
[----:B------:R-:W-:Y:S02]  /*10e0*/  LEA R19, R153, 0xffffff00, 0x8 ;  /* 0xffffff0099137811 */ /* 0x000fe400078e40ff */
[----:B------:R-:W1:Y:S02]  /*10f0*/  I2F.RP R9, R8 ;  /* 0x0000000800097306 */ /* 0x000e640000209400 */
[----:B------:R-:W-:Y:S01]  /*1100*/  SHF.R.S32.HI R17, RZ, 0x1f, R19 ;  /* 0x0000001fff117819 */ /* 0x000fe20000011413 */
[----:B------:R-:W-:-:S05]  /*1110*/  IMAD.WIDE.U32 R6, R19, c[0x0][0x198], R6 ;  /* 0x0000660013067a25 */ /* 0x000fca00078e0006 */
[----:B-1----:R-:W1:Y:S02]  /*1120*/  MUFU.RCP R12, R9 ;  /* 0x00000009000c7308 */ /* 0x002e640000001000 */
[----:B-1----:R-:W-:-:S06]  /*1130*/  IADD3 R12, R12, 0xffffffe, RZ ;  /* 0x0ffffffe0c0c7810 */ /* 0x002fcc0007ffe0ff */
[----:B------:R-:W1:Y:S02]  /*1140*/  F2I.FTZ.U32.TRUNC.NTZ R13, R12 ;  /* 0x0000000c000d7305 */ /* 0x000e64000021f000 */
[----:B-1----:R-:W-:Y:S02]  /*1150*/  IMAD.MOV R0, RZ, RZ, -R13 ;  /* 0x000000ffff007224 */ /* 0x002fe400078e0a0d */
[----:B------:R-:W-:Y:S02]  /*1160*/  IMAD.MOV.U32 R12, RZ, RZ, RZ ;  /* 0x000000ffff0c7224 */ /* 0x000fe400078e00ff */
[----:B------:R-:W-:Y:S01]  /*1170*/  IMAD R2, R0, R8, RZ ;  /* 0x0000000800027224 */ /* 0x000fe200078e02ff */
[----:B------:R-:W-:-:S03]  /*1180*/  IABS R0, R34 ;  /* 0x0000002200007213 */ /* 0x000fc60000000000 */
[----:B------:R-:W-:-:S04]  /*1190*/  IMAD.HI.U32 R13, R13, R2, R12 ;  /* 0x000000020d0d7227 */ /* 0x000fc800078e000c */
[----:B------:R-:W-:Y:S02]  /*11a0*/  @P3 IMAD.IADD R2, R4, 0x1, R11 ;  /* 0x0000000104023824 */ /* 0x000fe400078e020b */
[----:B------:R-:W-:-:S04]  /*11b0*/  IMAD.HI.U32 R15, R13, R0, RZ ;  /* 0x000000000d0f7227 */ /* 0x000fc800078e00ff */
[----:B------:R-:W-:Y:S01]  /*11c0*/  @P3 IMAD.WIDE.U32 R32, R2, c[0x0][0x1a0], RZ ;  /* 0x0000680002203a25 */ /* 0x000fe200078e00ff */
[----:B------:R-:W-:-:S03]  /*11d0*/  IADD3 R9, -R15, RZ, RZ ;  /* 0x000000ff0f097210 */ /* 0x000fc60007ffe1ff */
[----:B------:R-:W-:Y:S02]  /*11e0*/  @P3 IMAD R2, R2, c[0x0][0x1a4], R33 ;  /* 0x0000690002023a24 */ /* 0x000fe400078e0221 */
[----:B------:R-:W-:Y:S01]  /*11f0*/  IMAD R9, R8, R9, R0 ;  /* 0x0000000908097224 */ /* 0x000fe200078e0200 */
[----:B------:R-:W-:-:S04]  /*1200*/  LOP3.LUT R0, R34, c[0x0][0x1c8], RZ, 0x3c, !PT ;  /* 0x0000720022007a12 */ /* 0x000fc800078e3cff */
[----:B------:R-:W-:Y:S02]  /*1210*/  ISETP.GT.U32.AND P0, PT, R8, R9, PT ;  /* 0x000000090800720c */ /* 0x000fe40003f04070 */
[----:B------:R-:W-:Y:S01]  /*1220*/  ISETP.GE.AND P1, PT, R0, RZ, PT ;  /* 0x000000ff0000720c */ /* 0x000fe20003f26270 */
[----:B------:R-:W-:-:S10]  /*1230*/  IMAD R0, R17, c[0x0][0x198], RZ ;  /* 0x0000660011007a24 */ /* 0x000fd400078e02ff */
[----:B------:R-:W-:Y:S01]  /*1240*/  @!P0 IMAD.IADD R9, R9, 0x1, -R8 ;  /* 0x0000000109098824 */ /* 0x000fe200078e0a08 */
[----:B------:R-:W-:Y:S02]  /*1250*/  @!P0 IADD3 R15, R15, 0x1, RZ ;  /* 0x000000010f0f8810 */ /* 0x000fe40007ffe0ff */
[----:B------:R-:W-:Y:S02]  /*1260*/  ISETP.NE.AND P0, PT, RZ, c[0x0][0x1c8], PT ;  /* 0x00007200ff007a0c */ /* 0x000fe40003f05270 */
[----:B------:R-:W-:Y:S01]  /*1270*/  ISETP.GE.U32.AND P2, PT, R9, R8, PT ;  /* 0x000000080900720c */ /* 0x000fe20003f46070 */
[----:B------:R-:W-:-:S05]  /*1280*/  IMAD R9, R19, c[0x0][0x19c], R0 ;  /* 0x0000670013097a24 */ /* 0x000fca00078e0200 */
[----:B------:R-:W-:-:S07]  /*1290*/  IADD3 R7, R7, R9, RZ ;  /* 0x0000000907077210 */ /* 0x000fce0007ffe0ff */
[----:B------:R-:W-:-:S04]  /*12a0*/  @P2 IADD3 R15, R15, 0x1, RZ ;  /* 0x000000010f0f2810 */ /* 0x000fc80007ffe0ff */
[----:B------:R-:W-:Y:S02]  /*12b0*/  @!P1 IADD3 R15, -R15, RZ, RZ ;  /* 0x000000ff0f0f9210 */ /* 0x000fe40007ffe1ff */
        /* <DEDUP_REMOVED lines=17> */
.L_x_2226:
[----:B------:R-:W-:Y:S01]  /*13d0*/  ISETP.NE.AND P0, PT, R5, -0x1, PT ;  /* 0xffffffff0500780c */ /* 0x000fe20003f05270 */
[----:B------:R-:W-:Y:S01]  /*13e0*/  IMAD.IADD R229, R20, 0x1, -R23 ;  /* 0x0000000114e57824 */ /* 0x000fe200078e0a17 */
[----:B------:R-:W-:Y:S01]  /*13f0*/  SHF.R.S32.HI R6, RZ, 0x1f, R21 ;  /* 0x0000001fff067819 */ /* 0x000fe20000011415 */
[----:B------:R-:W-:Y:S01]  /*1400*/  IMAD.MOV.U32 R152, RZ, RZ, c[0x0][0x1a0] ;  /* 0x00006800ff987624 */ /* 0x000fe200078e00ff */
[----:B------:R-:W-:Y:S01]  /*1410*/  SHF.R.S32.HI R11, RZ, 0x1f, R34 ;  /* 0x0000001fff0b7819 */ /* 0x000fe20000011422 */
[----:B------:R-:W-:Y:S01]  /*1420*/  IMAD.SHL.U32 R157, R21, 0x2, RZ ;  /* 0x00000002159d7824 */ /* 0x000fe200078e00ff */
[----:B------:R-:W-:Y:S02]  /*1430*/  LEA.HI R7, R6, R21, RZ, 0x2 ;  /* 0x0000001506077211 */ /* 0x000fe400078f10ff */
[----:B------:R-:W-:Y:S01]  /*1440*/  IADD3 R235, R153, -0x1, RZ ;  /* 0xffffffff99eb7810 */ /* 0x000fe20007ffe0ff */
[----:B------:R-:W-:Y:S01]  /*1450*/  IMAD R11, R11, c[0x0][0x1a8], RZ ;  /* 0x00006a000b0b7a24 */ /* 0x000fe200078e02ff */
[----:B------:R-:W-:-:S02]  /*1460*/  LOP3.LUT R4, R7, 0xfffffffc, RZ, 0xc0, !PT ;  /* 0xfffffffc07047812 */ /* 0x000fc400078ec0ff */
[----:B------:R-:W-:Y:S01]  /*1470*/  SHF.R.S32.HI R30, RZ, 0x2, R7 ;  /* 0x00000002ff1e7819 */ /* 0x000fe20000011407 */
[----:B------:R-:W-:Y:S01]  /*1480*/  @P0 IMAD.WIDE.U32 R38, R5, c[0x0][0x190], RZ ;  /* 0x0000640005260a25 */ /* 0x000fe200078e00ff */
[----:B-----5:R-:W-:Y:S02]  /*1490*/  @!P0 SHF.R.S32.HI R3, RZ, 0x1f, R236 ;  /* 0x0000001fff038819 */ /* 0x020fe400000114ec */
[----:B------:R-:W-:Y:S01]  /*14a0*/  IADD3 R24, R30, 0x20, RZ ;  /* 0x000000201e187810 */ /* 0x000fe20007ffe0ff */
[----:B------:R-:W-:Y:S01]  /*14b0*/  @!P0 IMAD.WIDE.U32 R8, R236, c[0x0][0x178], RZ ;  /* 0x00005e00ec088a25 */ /* 0x000fe200078e00ff */
[----:B------:R-:W-:Y:S02]  /*14c0*/  SHF.R.S32.HI R31, RZ, 0x1f, R30 ;  /* 0x0000001fff1f7819 */ /* 0x000fe4000001141e */
[-C--:B------:R-:W-:Y:S01]  /*14d0*/  ISETP.GE.AND P5, PT, R24, R229.reuse, PT ;  /* 0x000000e51800720c */ /* 0x080fe20003fa6270 */
[----:B------:R-:W-:Y:S01]  /*14e0*/  @!P0 IMAD R3, R3, c[0x0][0x178], RZ ;  /* 0x00005e0003038a24 */ /* 0x000fe200078e02ff */
[----:B------:R-:W-:Y:S01]  /*14f0*/  ISETP.GE.AND P2, PT, R30, R229, PT ;  /* 0x000000e51e00720c */ /* 0x000fe20003f46270 */
[----:B------:R-:W-:Y:S01]  /*1500*/  @P0 IMAD R10, R5, c[0x0][0x194], R39 ;  /* 0x00006500050a0a24 */ /* 0x000fe200078e0227 */
[----:B------:R-:W-:Y:S01]  /*1510*/  LEA.HI R7, R7, R30, RZ, 0x1 ;  /* 0x0000001e07077211 */ /* 0x000fe200078f08ff */
[----:B------:R-:W-:Y:S01]  /*1520*/  @!P0 IMAD R3, R236, c[0x0][0x17c], R3 ;  /* 0x00005f00ec038a24 */ /* 0x000fe200078e0203 */
[CC--:B------:R-:W-:Y:S01]  /*1530*/  LEA.HI R22, R6.reuse, R21.reuse, RZ, 0x5 ;  /* 0x0000001506167211 */ /* 0x0c0fe200078f28ff */
[----:B------:R-:W-:Y:S01]  /*1540*/  @!P0 IMAD.MOV.U32 R38, RZ, RZ, R8 ;  /* 0x000000ffff268224 */ /* 0x000fe200078e0008 */
[----:B------:R-:W-:Y:S01]  /*1550*/  LOP3.LUT R7, R7, 0x7fffffe, RZ, 0xc0, !PT ;  /* 0x07fffffe07077812 */ /* 0x000fe200078ec0ff */
[----:B------:R-:W-:Y:S01]  /*1560*/  @!P0 IMAD.IADD R10, R9, 0x1, R3 ;  /* 0x00000001090a8824 */ /* 0x000fe200078e0203 */
[----:B------:R-:W-:Y:S01]  /*1570*/  SHF.R.S32.HI R151, RZ, 0x5, R22 ;  /* 0x00000005ff977819 */ /* 0x000fe20000011416 */
[----:B------:R-:W-:Y:S01]  /*1580*/  IMAD.IADD R9, R21, 0x1, -R4 ;  /* 0x0000000115097824 */ /* 0x000fe200078e0a04 */
[----:B------:R-:W-:Y:S01]  /*1590*/  LEA.HI R4, R6, R21, RZ, 0x3 ;  /* 0x0000001506047211 */ /* 0x000fe200078f18ff */
[----:B------:R-:W-:Y:S01]  /*15a0*/  IMAD.WIDE R36, R37, 0x40, R30 ;  /* 0x0000004025247825 */ /* 0x000fe200078e021e */
[----:B------:R-:W-:-:S02]  /*15b0*/  IADD3 R18, R30, 0x40, RZ ;  /* 0x000000401e127810 */ /* 0x000fc40007ffe0ff */
[----:B------:R-:W-:Y:S01]  /*15c0*/  SHF.R.S32.HI R3, RZ, 0x3, R4 ;  /* 0x00000003ff037819 */ /* 0x000fe20000011404 */
[----:B------:R-:W-:Y:S01]  /*15d0*/  IMAD.SHL.U32 R9, R9, 0x8, RZ ;  /* 0x0000000809097824 */ /* 0x000fe200078e00ff */
[----:B------:R-:W-:Y:S01]  /*15e0*/  IADD3 R16, R30, 0x60, RZ ;  /* 0x000000601e107810 */ /* 0x000fe20007ffe0ff */
[----:B------:R-:W-:Y:S01]  /*15f0*/  IMAD R26, R34, c[0x0][0x1ac], R11 ;  /* 0x00006b00221a7a24 */ /* 0x000fe200078e020b */
[----:B------:R-:W-:Y:S01]  /*1600*/  IADD3 R14, R30, 0x80, RZ ;  /* 0x000000801e0e7810 */ /* 0x000fe20007ffe0ff */
[----:B------:R-:W-:Y:S01]  /*1610*/  IMAD.SHL.U32 R8, R3, 0x40, RZ ;  /* 0x0000004003087824 */ /* 0x000fe200078e00ff */
[----:B------:R-:W-:Y:S01]  /*1620*/  IADD3 R38, P0, R9, R38, RZ ;  /* 0x0000002609267210 */ /* 0x000fe20007f1e0ff */
[----:B------:R-:W-:Y:S01]  /*1630*/  @!P2 IMAD R25, R37, c[0x0][0x190], RZ ;  /* 0x000064002519aa24 */ /* 0x000fe200078e02ff */
[----:B------:R-:W-:Y:S01]  /*1640*/  SHF.R.S32.HI R5, RZ, 0x1f, R9 ;  /* 0x0000001fff057819 */ /* 0x000fe20000011409 */
[----:B------:R-:W-:Y:S01]  /*1650*/  IMAD R149, R31, c[0x0][0x198], RZ ;  /* 0x000066001f957a24 */ /* 0x000fe200078e02ff */
[----:B------:R-:W-:Y:S01]  /*1660*/  LOP3.LUT R8, R8, 0xc0, RZ, 0xc0, !PT ;  /* 0x000000c008087812 */ /* 0x000fe200078ec0ff */
[----:B------:R-:W-:Y:S01]  /*1670*/  @!P2 IMAD R25, R36, c[0x0][0x194], R25 ;  /* 0x000065002419aa24 */ /* 0x000fe200078e0219 */
[----:B------:R-:W-:Y:S01]  /*1680*/  IADD3 R28, P1, R9, R28, RZ ;  /* 0x0000001c091c7210 */ /* 0x000fe20007f3e0ff */
[----:B------:R-:W-:Y:S01]  /*1690*/  IMAD.X R39, R5, 0x1, R10, P0 ;  /* 0x0000000105277824 */ /* 0x000fe200000e060a */
[----:B------:R-:W-:Y:S01]  /*16a0*/  IADD3 R32, P0, R9, R32, RZ ;  /* 0x0000002009207210 */ /* 0x000fe20007f1e0ff */
[----:B------:R-:W-:Y:S01]  /*16b0*/  IMAD R149, R30, c[0x0][0x19c], R149 ;  /* 0x000067001e957a24 */ /* 0x000fe200078e0295 */
[----:B------:R-:W-:Y:S01]  /*16c0*/  LOP3.LUT R9, R8, 0x18, R9, 0xf8, !PT ;  /* 0x0000001808097812 */ /* 0x000fe200078ef809 */
[----:B------:R-:W-:Y:S01]  /*16d0*/  IMAD.WIDE.U32 R34, R34, c[0x0][0x1a8], R38 ;  /* 0x00006a0022227a25 */ /* 0x000fe200078e0026 */
[----:B------:R-:W-:-:S02]  /*16e0*/  SHF.R.U32.HI R8, RZ, 0x3, R8 ;  /* 0x00000003ff087819 */ /* 0x000fc40000011608 */
[----:B------:R-:W-:Y:S01]  /*16f0*/  IADD3 R12, R30, 0xa0, RZ ;  /* 0x000000a01e0c7810 */ /* 0x000fe20007ffe0ff */
[----:B------:R-:W-:Y:S01]  /*1700*/  IMAD.X R33, R5, 0x1, R2, P0 ;  /* 0x0000000105217824 */ /* 0x000fe200000e0602 */
[----:B------:R-:W-:Y:S01]  /*1710*/  @!P5 IADD3 R10, P0, R36, 0x20, RZ ;  /* 0x00000020240ad810 */ /* 0x000fe20007f1e0ff */
[----:B------:R-:W-:Y:S01]  /*1720*/  IMAD.IADD R27, R35, 0x1, R26 ;  /* 0x00000001231b7824 */ /* 0x000fe200078e021a */
[----:B------:R-:W-:Y:S01]  /*1730*/  LOP3.LUT R8, R9, R8, RZ, 0x3c, !PT ;  /* 0x0000000809087212 */ /* 0x000fe200078e3cff */
[----:B------:R-:W-:Y:S01]  /*1740*/  IMAD.X R29, R5, 0x1, R0, P1 ;  /* 0x00000001051d7824 */ /* 0x000fe200008e0600 */
[----:B------:R-:W-:Y:S01]  /*1750*/  IADD3 R19, P1, R30, R19, RZ ;  /* 0x000000131e137210 */ /* 0x000fe20007f3e0ff */
[----:B------:R-:W-:Y:S01]  /*1760*/  @!P5 IMAD.X R9, RZ, RZ, R37, P0 ;  /* 0x000000ffff09d224 */ /* 0x000fe200000e0625 */
[----:B------:R-:W-:Y:S01]  /*1770*/  LEA.HI R6, R6, R21, RZ, 0x4 ;  /* 0x0000001506067211 */ /* 0x000fe200078f20ff */
[----:B------:R-:W-:Y:S01]  /*1780*/  IMAD.SHL.U32 R0, R235, 0x100, RZ ;  /* 0x00000100eb007824 */ /* 0x000fe200078e00ff */
[----:B------:R-:W-:Y:S01]  /*1790*/  LOP3.LUT R234, R4, 0xfffffff8, RZ, 0xc0, !PT ;  /* 0xfffffff804ea7812 */ /* 0x000fe200078ec0ff */
[----:B------:R-:W-:Y:S01]  /*17a0*/  @!P5 IMAD R9, R9, c[0x0][0x190], RZ ;  /* 0x000064000909da24 */ /* 0x000fe200078e02ff */
[----:B------:R-:W-:Y:S01]  /*17b0*/  LOP3.LUT R22, R22, 0xffffffe0, RZ, 0xc0, !PT ;  /* 0xffffffe016167812 */ /* 0x000fe200078ec0ff */
[----:B------:R-:W-:Y:S01]  /*17c0*/  @!P2 IMAD.MOV.U32 R26, RZ, RZ, R34 ;  /* 0x000000ffff1aa224 */ /* 0x000fe200078e0022 */
[----:B------:R-:W-:Y:S01]  /*17d0*/  SHF.R.S32.HI R150, RZ, 0x1f, R151 ;  /* 0x0000001fff967819 */ /* 0x000fe20000011497 */
[----:B------:R-:W-:Y:S01]  /*17e0*/  @!P5 IMAD.MOV.U32 R35, RZ, RZ, R27 ;  /* 0x000000ffff23d224 */ /* 0x000fe200078e001b */
[----:B------:R-:W-:Y:S01]  /*17f0*/  LOP3.LUT R157, R157, 0x6, RZ, 0xc0, !PT ;  /* 0x000000069d9d7812 */ /* 0x000fe200078ec0ff */
[----:B------:R-:W-:Y:S01]  /*1800*/  IMAD.IADD R5, R161, 0x1, -R0 ;  /* 0x00000001a1057824 */ /* 0x000fe200078e0a00 */
[----:B------:R-:W-:Y:S01]  /*1810*/  LEA.HI R150, R150, R151, RZ, 0x2 ;  /* 0x0000009796967211 */ /* 0x000fe200078f10ff */
[----:B------:R-:W-:-:S02]  /*1820*/  @!P5 IMAD R9, R10, c[0x0][0x194], R9 ;  /* 0x000065000a09da24 */ /* 0x000fc400078e0209 */
[----:B------:R-:W-:Y:S01]  /*1830*/  IMAD.WIDE.U32 R28, R30, c[0x0][0x198], R28 ;  /* 0x000066001e1c7a25 */ /* 0x000fe200078e001c */
[-C--:B------:R-:W-:Y:S02]  /*1840*/  ISETP.GE.AND P3, PT, R24, R5.reuse, PT ;  /* 0x000000051800720c */ /* 0x080fe40003f66270 */
[----:B------:R-:W-:Y:S01]  /*1850*/  ISETP.GE.AND P4, PT, R30, R5, PT ;  /* 0x000000051e00720c */ /* 0x000fe20003f86270 */
[----:B------:R-:W-:Y:S01]  /*1860*/  @!P2 IMAD.WIDE.U32 R26, R36, c[0x0][0x190], R26 ;  /* 0x00006400241aaa25 */ /* 0x000fe200078e001a */
[----:B------:R-:W-:-:S03]  /*1870*/  LOP3.LUT R150, R150, 0xfffffffc, RZ, 0xc0, !PT ;  /* 0xfffffffc96967812 */ /* 0x000fc600078ec0ff */
[----:B------:R-:W-:-:S04]  /*1880*/  @!P5 IMAD.WIDE.U32 R10, R10, c[0x0][0x190], R34 ;  /* 0x000064000a0ada25 */ /* 0x000fc800078e0022 */
[----:B------:R-:W-:Y:S01]  /*1890*/  IMAD.X R17, R31, 0x1, R17, P1 ;  /* 0x000000011f117824 */ /* 0x000fe200008e0611 */
[----:B------:R-:W-:Y:S01]  /*18a0*/  @!P5 LEA R38, P0, R10, c[0x0][0x160], 0x1 ;  /* 0x000058000a26da11 */ /* 0x000fe200078008ff */
[----:B------:R-:W-:Y:S01]  /*18b0*/  IMAD.MOV.U32 R148, RZ, RZ, R28 ;  /* 0x000000ffff947224 */ /* 0x000fe200078e001c */
[C---:B------:R-:W-:Y:S01]  /*18c0*/  @!P2 LEA R28, P1, R26.reuse, c[0x0][0x160], 0x1 ;  /* 0x000058001a1caa11 */ /* 0x040fe200078208ff */
[----:B------:R-:W-:Y:S02]  /*18d0*/  @!P2 IMAD.IADD R2, R27, 0x1, R25 ;  /* 0x000000011b02a824 */ /* 0x000fe400078e0219 */
[----:B------:R-:W-:Y:S02]  /*18e0*/  @!P5 IMAD.IADD R9, R11, 0x1, R9 ;  /* 0x000000010b09d824 */ /* 0x000fe400078e0209 */
[----:B------:R-:W-:Y:S01]  /*18f0*/  IMAD.IADD R149, R29, 0x1, R149 ;  /* 0x000000011d957824 */ /* 0x000fe200078e0295 */
[----:B------:R-:W-:Y:S01]  /*1900*/  @!P2 LEA.HI.X R29, R26, c[0x0][0x164], R2, 0x1, P1 ;  /* 0x000059001a1daa11 */ /* 0x000fe200008f0c02 */
[----:B------:R-:W-:Y:S01]  /*1910*/  IMAD.MOV.U32 R2, RZ, RZ, c[0x0][0x198] ;  /* 0x00006600ff027624 */ /* 0x000fe200078e00ff */
[----:B------:R-:W-:Y:S01]  /*1920*/  @!P5 LEA.HI.X R39, R10, c[0x0][0x164], R9, 0x1, P0 ;  /* 0x000059000a27da11 */ /* 0x000fe200000f0c09 */
[----:B------:R-:W-:Y:S01]  /*1930*/  IMAD.IADD R10, R30, 0x1, -R7 ;  /* 0x000000011e0a7824 */ /* 0x000fe200078e0a07 */
[----:B------:R-:W-:Y:S01]  /*1940*/  ISETP.GE.AND P0, PT, R18, R5, PT ;  /* 0x000000051200720c */ /* 0x000fe20003f06270 */
[----:B------:R-:W-:Y:S01]  /*1950*/  IMAD.MOV.U32 R7, RZ, RZ, c[0x0][0x19c] ;  /* 0x00006700ff077624 */ /* 0x000fe200078e00ff */
[----:B------:R-:W-:Y:S01]  /*1960*/  @!P3 LEA R9, P1, R2, R148, 0x5 ;  /* 0x000000940209b211 */ /* 0x000fe200078228ff */
[----:B------:R-:W-:-:S02]  /*1970*/  IMAD R237, R151, 0x8, R10 ;  /* 0x0000000897ed7824 */ /* 0x000fc400078e020a */
[----:B------:R-:W-:-:S04]  /*1980*/  IMAD.WIDE.U32 R10, R2, 0x40, RZ ;  /* 0x00000040020a7825 */ /* 0x000fc800078e00ff */
[----:B------:R-:W-:Y:S01]  /*1990*/  IMAD.U32 R237, R237, 0x20, R8 ;  /* 0x00000020eded7824 */ /* 0x000fe200078e0008 */
[----:B------:R-:W-:Y:S01]  /*19a0*/  @!P3 LEA.HI.X R8, R2, R149, R7, 0x5, P1 ;  /* 0x000000950208b211 */ /* 0x000fe200008f2c07 */
[----:B------:R-:W-:Y:S01]  /*19b0*/  IMAD.WIDE.U32 R32, R15, c[0x0][0x1b8], R32 ;  /* 0x00006e000f207a25 */ /* 0x000fe200078e0020 */
[----:B------:R-:W-:-:S03]  /*19c0*/  @!P3 LEA R26, P1, R9, c[0x0][0x168], 0x1 ;  /* 0x00005a00091aba11 */ /* 0x000fc600078208ff */
[----:B------:R-:W-:Y:S01]  /*19d0*/  IMAD.SHL.U32 R237, R237, 0x2, RZ ;  /* 0x00000002eded7824 */ /* 0x000fe200078e00ff */
[----:B------:R-:W-:Y:S01]  /*19e0*/  @!P3 LEA.HI.X R27, R9, c[0x0][0x16c], R8, 0x1, P1 ;  /* 0x00005b00091bba11 */ /* 0x000fe200008f0c08 */
[----:B------:R-:W-:Y:S01]  /*19f0*/  IMAD.SHL.U32 R8, R7, 0x40, RZ ;  /* 0x0000004007087824 */ /* 0x000fe200078e00ff */
[C---:B------:R-:W-:Y:S01]  /*1a00*/  @!P0 IADD3 R9, P1, R148.reuse, R10, RZ ;  /* 0x0000000a94098210 */ /* 0x040fe20007f3e0ff */
[C---:B------:R-:W-:Y:S01]  /*1a10*/  IMAD.IADD R234, R21.reuse, 0x1, -R234 ;  /* 0x0000000115ea7824 */ /* 0x040fe200078e0aea */
[----:B------:R-:W-:Y:S01]  /*1a20*/  @!PT LDS RZ, [RZ] ;  /* 0x00000000fffff984 */ /* 0x000fe20000000800 */
[----:B------:R-:W-:Y:S01]  /*1a30*/  @!PT LDS RZ, [RZ] ;  /* 0x00000000fffff984 */ /* 0x000fe20000000800 */
[----:B------:R-:W-:Y:S01]  /*1a40*/  @!PT LDS RZ, [RZ] ;  /* 0x00000000fffff984 */ /* 0x000fe20000000800 */
[----:B------:R1:W-:Y:S01]  /*1a50*/  @!P2 LDGSTS.E.BYPASS.LTC128B.128 [R237], [R28.64] ;  /* 0x000000001cedafae */ /* 0x0003e2000b901d4c */
[----:B------:R-:W-:Y:S01]  /*1a60*/  @!P4 LEA R34, P2, R148, c[0x0][0x168], 0x1 ;  /* 0x00005a009422ca11 */ /* 0x000fe200078408ff */
[----:B------:R-:W-:Y:S01]  /*1a70*/  IMAD.IADD R22, R21, 0x1, -R22 ;  /* 0x0000000115167824 */ /* 0x000fe200078e0a16 */
[----:B------:R-:W-:Y:S01]  /*1a80*/  @!P0 IADD3.X R8, R149, R11, R8, P1, !PT ;  /* 0x0000000b95088210 */ /* 0x000fe20000ffe408 */
[----:B------:R2:W-:Y:S01]  /*1a90*/  @!P5 LDGSTS.E.BYPASS.LTC128B.128 [R237+0x800], [R38.64] ;  /* 0x0080000026eddfae */ /* 0x0005e2000b901d4c */
[-C--:B------:R-:W-:Y:S01]  /*1aa0*/  ISETP.GE.AND P1, PT, R16, R5.reuse, PT ;  /* 0x000000051000720c */ /* 0x080fe20003f26270 */
[----:B------:R-:W-:Y:S01]  /*1ab0*/  IMAD R158, R151, 0x10, R23 ;  /* 0x00000010979e7824 */ /* 0x000fe200078e0217 */
[----:B------:R-:W-:Y:S01]  /*1ac0*/  @!P4 LEA.HI.X R35, R148, c[0x0][0x16c], R149, 0x1, P2 ;  /* 0x00005b009423ca11 */ /* 0x000fe200010f0c95 */
[----:B------:R-:W-:Y:S01]  /*1ad0*/  IMAD.IADD R157, R0, 0x1, R157 ;  /* 0x00000001009d7824 */ /* 0x000fe200078e029d */
[----:B------:R-:W-:Y:S01]  /*1ae0*/  @!P0 LEA R36, P2, R9, c[0x0][0x168], 0x1 ;  /* 0x00005a0009248a11 */ /* 0x000fe200078408ff */
[----:B------:R-:W-:Y:S01]  /*1af0*/  IMAD.IADD R242, R151, 0x1, -R150 ;  /* 0x0000000197f27824 */ /* 0x000fe200078e0a96 */
[----:B------:R-:W-:Y:S01]  /*1b00*/  ISETP.GE.AND P5, PT, R14, R5, PT ;  /* 0x000000050e00720c */ /* 0x000fe20003fa6270 */
[----:B------:R3:W-:Y:S01]  /*1b10*/  @!P4 LDGSTS.E.BYPASS.LTC128B.128 [R237+0x1000], [R34.64] ;  /* 0x0100000022edcfae */ /* 0x0007e2000b901d4c */
[----:B------:R-:W-:-:S02]  /*1b20*/  @!P0 LEA.HI.X R37, R9, c[0x0][0x16c], R8, 0x1, P2 ;  /* 0x00005b0009258a11 */ /* 0x000fc400010f0c08 */
[C---:B------:R-:W-:Y:S01]  /*1b30*/  IADD3 R10, R30.reuse, 0xc0, RZ ;  /* 0x000000c01e0a7810 */ /* 0x040fe20007ffe0ff */
[----:B------:R4:W-:Y:S01]  /*1b40*/  @!P3 LDGSTS.E.BYPASS.LTC128B.128 [R237+0x1800], [R26.64] ;  /* 0x018000001aedbfae */ /* 0x0009e2000b901d4c */
[----:B------:R-:W-:Y:S01]  /*1b50*/  IADD3 R8, R30, 0xe0, RZ ;  /* 0x000000e01e087810 */ /* 0x000fe20007ffe0ff */
[----:B------:R-:W-:Y:S01]  /*1b60*/  @!P1 IMAD R9, R7, 0x60, RZ ;  /* 0x0000006007099824 */ /* 0x000fe200078e02ff */
[-C--:B------:R-:W-:Y:S01]  /*1b70*/  ISETP.GE.AND P3, PT, R10, R5.reuse, PT ;  /* 0x000000050a00720c */ /* 0x080fe20003f66270 */
[----:B------:R4:W-:Y:S01]  /*1b80*/  @!P0 LDGSTS.E.BYPASS.LTC128B.128 [R237+0x2000], [R36.64] ;  /* 0x0200000024ed8fae */ /* 0x0009e2000b901d4c */
[----:B------:R-:W-:Y:S02]  /*1b90*/  ISETP.GE.AND P4, PT, R12, R5, PT ;  /* 0x000000050c00720c */ /* 0x000fe40003f86270 */
[----:B------:R-:W-:Y:S01]  /*1ba0*/  SHF.R.S32.HI R137, RZ, 0x1f, R22 ;  /* 0x0000001fff897819 */ /* 0x000fe20000011416 */
[----:B-1----:R-:W-:-:S03]  /*1bb0*/  @!P1 IMAD.WIDE.U32 R28, R2, 0x60, R148 ;  /* 0x00000060021c9825 */ /* 0x002fc600078e0094 */
[----:B------:R-:W-:Y:S01]  /*1bc0*/  LEA.HI R137, R137, R22, RZ, 0x2 ;  /* 0x0000001689897211 */ /* 0x000fe200078f10ff */
[----:B------:R-:W-:-:S03]  /*1bd0*/  @!P1 IMAD.IADD R9, R29, 0x1, R9 ;  /* 0x000000011d099824 */ /* 0x000fc600078e0209 */
[----:B------:R-:W-:-:S03]  /*1be0*/  SHF.R.S32.HI R243, RZ, 0x2, R137 ;  /* 0x00000002fff37819 */ /* 0x000fc60000011489 */
[----:B------:R-:W-:Y:S02]  /*1bf0*/  @!P4 IMAD R11, R7, 0xa0, RZ ;  /* 0x000000a0070bc824 */ /* 0x000fe400078e02ff */
[----:B--2---:R-:W-:Y:S01]  /*1c00*/  @!P4 IMAD.WIDE.U32 R38, R2, 0xa0, R148 ;  /* 0x000000a00226c825 */ /* 0x004fe200078e0094 */
[----:B------:R-:W-:Y:S02]  /*1c10*/  IADD3 R158, R158, 0x1, R243 ;  /* 0x000000019e9e7810 */ /* 0x000fe40007ffe0f3 */
[----:B---3--:R-:W-:Y:S01]  /*1c20*/  @!P1 LEA R34, P2, R28, c[0x0][0x168], 0x1 ;  /* 0x00005a001c229a11 */ /* 0x008fe200078408ff */
[----:B------:R-:W-:Y:S01]  /*1c30*/  @!P4 IMAD.IADD R11, R39, 0x1, R11 ;  /* 0x00000001270bc824 */ /* 0x000fe200078e020b */
[----:B------:R-:W-:Y:S02]  /*1c40*/  IADD3 R158, R161, R158, -R20 ;  /* 0x0000009ea19e7210 */ /* 0x000fe40007ffe814 */
[----:B----4-:R-:W-:Y:S02]  /*1c50*/  @!P5 LEA R26, P0, R2, R148, 0x7 ;  /* 0x00000094021ad211 */ /* 0x010fe400078038ff */
[----:B------:R-:W-:-:S02]  /*1c60*/  @!P1 LEA.HI.X R35, R28, c[0x0][0x16c], R9, 0x1, P2 ;  /* 0x00005b001c239a11 */ /* 0x000fc400010f0c09 */
[----:B------:R-:W-:Y:S02]  /*1c70*/  ISETP.GE.AND P2, PT, R8, R5, PT ;  /* 0x000000050800720c */ /* 0x000fe40003f46270 */
[----:B------:R-:W-:Y:S01]  /*1c80*/  @!P5 LEA.HI.X R9, R2, R149, R7, 0x7, P0 ;  /* 0x000000950209d211 */ /* 0x000fe200000f3c07 */
[----:B------:R1:W-:Y:S01]  /*1c90*/  @!P1 LDGSTS.E.BYPASS.LTC128B.128 [R237+0x2800], [R34.64] ;  /* 0x0280000022ed9fae */ /* 0x0003e2000b901d4c */
[----:B------:R-:W-:Y:S02]  /*1ca0*/  @!P5 LEA R28, P0, R26, c[0x0][0x168], 0x1 ;  /* 0x00005a001a1cda11 */ /* 0x000fe400078008ff */
[----:B------:R-:W-:Y:S02]  /*1cb0*/  @!P4 LEA R36, P1, R38, c[0x0][0x168], 0x1 ;  /* 0x00005a002624ca11 */ /* 0x000fe400078208ff */
[----:B------:R-:W-:Y:S01]  /*1cc0*/  @!P5 LEA.HI.X R29, R26, c[0x0][0x16c], R9, 0x1, P0 ;  /* 0x00005b001a1dda11 */ /* 0x000fe200000f0c09 */
[----:B------:R-:W-:Y:S01]  /*1cd0*/  @!P3 IMAD R9, R7, 0xc0, RZ ;  /* 0x000000c00709b824 */ /* 0x000fe200078e02ff */
[----:B------:R-:W-:Y:S01]  /*1ce0*/  @!P4 LEA.HI.X R37, R38, c[0x0][0x16c], R11, 0x1, P1 ;  /* 0x00005b002625ca11 */ /* 0x000fe200008f0c0b */
[----:B------:R-:W-:Y:S01]  /*1cf0*/  @!P3 IMAD.WIDE.U32 R26, R2, 0xc0, R148 ;  /* 0x000000c0021ab825 */ /* 0x000fe200078e0094 */
[-C--:B------:R-:W-:Y:S01]  /*1d00*/  ISETP.GE.AND P1, PT, R24, R5.reuse, PT ;  /* 0x000000051800720c */ /* 0x080fe20003f26270 */
[----:B------:R2:W-:Y:S01]  /*1d10*/  @!P5 LDGSTS.E.BYPASS.LTC128B.128 [R237+0x3000], [R28.64] ;  /* 0x030000001ceddfae */ /* 0x0005e2000b901d4c */
[----:B------:R-:W-:Y:S01]  /*1d20*/  LEA.HI R11, R234, R234, RZ, 0x1 ;  /* 0x000000eaea0b7211 */ /* 0x000fe200078f08ff */
[----:B------:R-:W-:Y:S01]  /*1d30*/  @!P3 IMAD.IADD R9, R27, 0x1, R9 ;  /* 0x000000011b09b824 */ /* 0x000fe200078e0209 */
[C---:B------:R-:W-:Y:S01]  /*1d40*/  @!P3 LEA R40, P0, R26.reuse, c[0x0][0x168], 0x1 ;  /* 0x00005a001a28ba11 */ /* 0x040fe200078008ff */
[----:B------:R-:W-:Y:S01]  /*1d50*/  @!P2 IMAD R7, R7, 0xe0, RZ ;  /* 0x000000e00707a824 */ /* 0x000fe200078e02ff */
[----:B------:R3:W-:Y:S01]  /*1d60*/  @!P4 LDGSTS.E.BYPASS.LTC128B.128 [R237+0x3800], [R36.64] ;  /* 0x0380000024edcfae */ /* 0x0007e2000b901d4c */
[----:B------:R-:W-:Y:S01]  /*1d70*/  IMAD R24, R13, c[0x0][0x1b8], RZ ;  /* 0x00006e000d187a24 */ /* 0x000fe200078e02ff */
[----:B------:R-:W-:Y:S01]  /*1d80*/  @!P3 LEA.HI.X R41, R26, c[0x0][0x16c], R9, 0x1, P0 ;  /* 0x00005b001a29ba11 */ /* 0x000fe200000f0c09 */
[----:B------:R-:W-:Y:S01]  /*1d90*/  IMAD.SHL.U32 R9, R152, 0x20, RZ ;  /* 0x0000002098097824 */ /* 0x000fe200078e00ff */
[-C--:B------:R-:W-:Y:S01]  /*1da0*/  ISETP.GE.AND P5, PT, R16, R5.reuse, PT ;  /* 0x000000051000720c */ /* 0x080fe20003fa6270 */
[----:B------:R-:W-:Y:S01]  /*1db0*/  IMAD R24, R15, c[0x0][0x1bc], R24 ;  /* 0x00006f000f187a24 */ /* 0x000fe200078e0218 */
[-C--:B------:R-:W-:Y:S01]  /*1dc0*/  ISETP.GE.AND P4, PT, R14, R5.reuse, PT ;  /* 0x000000050e00720c */ /* 0x080fe20003f86270 */
[----:B------:R4:W-:Y:S01]  /*1dd0*/  @!P3 LDGSTS.E.BYPASS.LTC128B.128 [R237+0x4000], [R40.64] ;  /* 0x0400000028edbfae */ /* 0x0009e2000b901d4c */
[----:B------:R-:W-:Y:S01]  /*1de0*/  ISETP.GE.AND P3, PT, R30, R5, PT ;  /* 0x000000051e00720c */ /* 0x000fe20003f66270 */
[----:B------:R-:W-:-:S02]  /*1df0*/  IMAD.IADD R33, R33, 0x1, R24 ;  /* 0x0000000121217824 */ /* 0x000fc400078e0218 */
[----:B------:R-:W-:Y:S02]  /*1e00*/  IMAD R24, R17, c[0x0][0x1a0], RZ ;  /* 0x0000680011187a24 */ /* 0x000fe400078e02ff */
[----:B-1----:R-:W-:-:S04]  /*1e10*/  @!P2 IMAD.WIDE.U32 R34, R2, 0xe0, R148 ;  /* 0x000000e00222a825 */ /* 0x002fc800078e0094 */
[----:B------:R-:W-:Y:S01]  /*1e20*/  @!P2 IMAD.IADD R7, R35, 0x1, R7 ;  /* 0x000000012307a824 */ /* 0x000fe200078e0207 */
[C---:B------:R-:W-:Y:S01]  /*1e30*/  @!P2 LEA R26, P0, R34.reuse, c[0x0][0x168], 0x1 ;  /* 0x00005a00221aaa11 */ /* 0x040fe200078008ff */
[C---:B------:R-:W-:Y:S02]  /*1e40*/  IMAD R24, R19.reuse, c[0x0][0x1a4], R24 ;  /* 0x0000690013187a24 */ /* 0x040fe400078e0218 */
[----:B------:R-:W-:Y:S01]  /*1e50*/  IMAD.WIDE.U32 R32, R19, c[0x0][0x1a0], R32 ;  /* 0x0000680013207a25 */ /* 0x000fe200078e0020 */
[----:B------:R-:W-:-:S03]  /*1e60*/  @!P2 LEA.HI.X R27, R34, c[0x0][0x16c], R7, 0x1, P0 ;  /* 0x00005b00221baa11 */ /* 0x000fc600000f0c07 */
[----:B------:R-:W-:Y:S01]  /*1e70*/  IMAD.IADD R231, R33, 0x1, R24 ;  /* 0x0000000121e77824 */ /* 0x000fe200078e0218 */
[C---:B------:R-:W-:Y:S01]  /*1e80*/  LEA R232, P0, R32.reuse, c[0x0][0x170], 0x1 ;  /* 0x00005c0020e87a11 */ /* 0x040fe200078008ff */
[----:B------:R1:W-:Y:S01]  /*1e90*/  @!P2 LDGSTS.E.BYPASS.LTC128B.128 [R237+0x4800], [R26.64] ;  /* 0x048000001aedafae */ /* 0x0003e2000b901d4c */
[----:B------:R-:W-:Y:S02]  /*1ea0*/  IMAD.MOV.U32 R7, RZ, RZ, 0x5 ;  /* 0x00000005ff077424 */ /* 0x000fe400078e00ff */
[----:B------:R-:W-:Y:S01]  /*1eb0*/  LEA.HI.X R231, R32, c[0x0][0x174], R231, 0x1, P0 ;  /* 0x00005d0020e77a11 */ /* 0x000fe200000f0ce7 */
[----:B------:R-:W0:Y:S01]  /*1ec0*/  LDGDEPBAR ;  /* 0x00000000000079af */ /* 0x000e220000000000 */
[----:B------:R-:W-:Y:S02]  /*1ed0*/  ISETP.GE.AND P0, PT, R18, R5, PT ;  /* 0x000000051200720c */ /* 0x000fe40003f06270 */
[----:B------:R-:W-:Y:S01]  /*1ee0*/  SHF.L.U64.HI R24, R152, R7, c[0x0][0x1a4] ;  /* 0x0000690098187619 */ /* 0x000fe20000010207 */
[----:B------:R-:W-:-:S10]  /*1ef0*/  @!P3 IMAD.MOV.U32 R233, RZ, RZ, R231 ;  /* 0x000000ffffe9b224 */ /* 0x000fd400078e00e7 */
[----:B------:R-:W-:Y:S01]  /*1f00*/  @!P0 IMAD.MOV.U32 R7, RZ, RZ, c[0x0][0x1a4] ;  /* 0x00006900ff078624 */ /* 0x000fe200078e00ff */
[----:B-1----:R-:W-:Y:S01]  /*1f10*/  @!P1 LEA R26, P2, R9, R232, 0x1 ;  /* 0x000000e8091a9211 */ /* 0x002fe200078408ff */
[----:B------:R-:W-:-:S04]  /*1f20*/  DEPBAR.LE SB0, 0x0 ;  /* 0x000080000000791a */ /* 0x000fc80000000000 */
[----:B------:R-:W-:Y:S01]  /*1f30*/  BAR.SYNC.DEFER_BLOCKING 0x0 ;  /* 0x0000000000007b1d */ /* 0x000fe20000010000 */
[----:B------:R-:W-:Y:S02]  /*1f40*/  @!P1 LEA.HI.X R27, R9, R231, R24, 0x1, P2 ;  /* 0x000000e7091b9211 */ /* 0x000fe400010f0c18 */
[----:B------:R-:W-:Y:S02]  /*1f50*/  ISETP.GE.AND P2, PT, R10, R5, PT ;  /* 0x000000050a00720c */ /* 0x000fe40003f46270 */
[----:B------:R-:W-:Y:S02]  /*1f60*/  LOP3.LUT R10, R6, 0xfffffff0, RZ, 0xc0, !PT ;  /* 0xfffffff0060a7812 */ /* 0x000fe400078ec0ff */
[----:B------:R-:W-:Y:S02]  /*1f70*/  SHF.R.S32.HI R9, RZ, 0x4, R6 ;  /* 0x00000004ff097819 */ /* 0x000fe40000011406 */
[----:B------:R-:W-:Y:S01]  /*1f80*/  LEA.HI R6, R4, R3, RZ, 0x1 ;  /* 0x0000000304067211 */ /* 0x000fe200078f08ff */
[----:B------:R-:W-:Y:S01]  /*1f90*/  IMAD.IADD R159, R21, 0x1, -R10 ;  /* 0x00000001159f7824 */ /* 0x000fe200078e0a0a */
[----:B------:R-:W-:-:S02]  /*1fa0*/  SHF.R.S32.HI R4, RZ, 0x1, R11 ;  /* 0x00000001ff047819 */ /* 0x000fc4000001140b */
[----:B------:R-:W-:Y:S02]  /*1fb0*/  LOP3.LUT R6, R6, 0xfffffffe, RZ, 0xc0, !PT ;  /* 0xfffffffe06067812 */ /* 0x000fe400078ec0ff */
[----:B------:R-:W-:Y:S02]  /*1fc0*/  LEA.HI R14, R9, R9, RZ, 0x1 ;  /* 0x00000009090e7211 */ /* 0x000fe400078f08ff */
[----:B------:R-:W-:Y:S01]  /*1fd0*/  LOP3.LUT R11, R11, 0xfffffffe, RZ, 0xc0, !PT ;  /* 0xfffffffe0b0b7812 */ /* 0x000fe200078ec0ff */
[----:B------:R-:W-:Y:S01]  /*1fe0*/  IMAD.IADD R6, R3, 0x1, -R6 ;  /* 0x0000000103067824 */ /* 0x000fe200078e0a06 */
[----:B------:R-:W-:Y:S02]  /*1ff0*/  LOP3.LUT R14, R14, 0xfffffffe, RZ, 0xc0, !PT ;  /* 0xfffffffe0e0e7812 */ /* 0x000fe400078ec0ff */
[----:B------:R-:W-:Y:S01]  /*2000*/  SHF.R.S32.HI R156, RZ, 0x1f, R159 ;  /* 0x0000001fff9c7819 */ /* 0x000fe2000001149f */
[----:B------:R-:W-:Y:S01]  /*2010*/  IMAD.SHL.U32 R6, R6, 0x8, RZ ;  /* 0x0000000806067824 */ /* 0x000fe200078e00ff */
[----:B------:R-:W-:Y:S01]  /*2020*/  @P3 STS [R237+0x5000], RZ ;  /* 0x005000ffed003388 */ /* 0x000fe20000000800 */
[----:B------:R-:W-:Y:S01]  /*2030*/  IMAD.IADD R9, R9, 0x1, -R14 ;  /* 0x0000000109097824 */ /* 0x000fe200078e0a0e */
[----:B------:R-:W-:Y:S01]  /*2040*/  LEA.HI R156, R156, R159, RZ, 0x3 ;  /* 0x0000009f9c9c7211 */ /* 0x000fe200078f18ff */
[----:B------:R-:W-:Y:S01]  /*2050*/  IMAD.IADD R234, R234, 0x1, -R11 ;  /* 0x00000001eaea7824 */ /* 0x000fe200078e0a0b */
[----:B------:R-:W-:Y:S03]  /*2060*/  @P3 STS [R237+0x5004], RZ ;  /* 0x005004ffed003388 */ /* 0x000fe60000000800 */
[----:B------:R-:W-:Y:S01]  /*2070*/  IMAD R226, R9, 0x8, R234 ;  /* 0x0000000809e27824 */ /* 0x000fe200078e02ea */
[----:B------:R-:W-:Y:S01]  /*2080*/  @P3 STS.64 [R237+0x5008], RZ ;  /* 0x005008ffed003388 */ /* 0x000fe20000000a00 */
[----:B------:R-:W-:-:S03]  /*2090*/  IMAD.SHL.U32 R156, R156, 0x20, RZ ;  /* 0x000000209c9c7824 */ /* 0x000fc600078e00ff */
[----:B------:R-:W-:Y:S01]  /*20a0*/  @!PT LDS RZ, [RZ] ;  /* 0x00000000fffff984 */ /* 0x000fe20000000800 */
[----:B------:R-:W-:Y:S01]  /*20b0*/  @!PT LDS RZ, [RZ] ;  /* 0x00000000fffff984 */ /* 0x000fe20000000800 */
[----:B------:R-:W-:Y:S01]  /*20c0*/  @!PT LDS RZ, [RZ] ;  /* 0x00000000fffff984 */ /* 0x000fe20000000800 */
[----:B------:R1:W-:Y:S01]  /*20d0*/  @!P3 LDGSTS.E.BYPASS.LTC128B.128 [R237+0x5000], [R232.64] ;  /* 0x05000000e8edbfae */ /* 0x0003e2000b901d4c */
[----:B------:R-:W-:Y:S02]  /*20e0*/  ISETP.GE.AND P3, PT, R12, R5, PT ;  /* 0x000000050c00720c */ /* 0x000fe40003f66270 */
[----:B------:R-:W-:Y:S01]  /*20f0*/  LOP3.LUT R156, R156, 0xffffff00, RZ, 0xc0, !PT ;  /* 0xffffff009c9c7812 */ /* 0x000fe200078ec0ff */
        /* <DEDUP_REMOVED lines=10> */
[----:B------:R-:W-:Y:S01]  /*21a0*/  LEA.HI R8, R159, R159, RZ, 0x1 ;  /* 0x0000009f9f087211 */ /* 0x000fe200078f08ff */
[----:B------:R-:W-:Y:S01]  /*21b0*/  @!PT LDS RZ, [RZ] ;  /* 0x00000000fffff984 */ /* 0x000fe20000000800 */
[----:B------:R-:W-:Y:S01]  /*21c0*/  @!PT LDS RZ, [RZ] ;  /* 0x00000000fffff984 */ /* 0x000fe20000000800 */
[----:B------:R-:W-:Y:S01]  /*21d0*/  @!PT LDS RZ, [RZ] ;  /* 0x00000000fffff984 */ /* 0x000fe20000000800 */
[----:B------:R2:W-:Y:S01]  /*21e0*/  @!P0 LDGSTS.E.BYPASS.LTC128B.128 [R237+0x6000], [R12.64] ;  /* 0x060000000ced8fae */ /* 0x0005e2000b901d4c */
[----:B------:R-:W-:Y:S02]  /*21f0*/  @!P4 LEA R24, P0, R152, R232, 0x8 ;  /* 0x000000e89818c211 */ /* 0x000fe400078040ff */
[--C-:B------:R-:W-:Y:S01]  /*2200*/  SHF.R.S32.HI R7, RZ, 0x1, R8.reuse ;  /* 0x00000001ff077819 */ /* 0x100fe20000011408 */
[----:B------:R-:W-:Y:S01]  /*2210*/  @P5 STS.128 [R237+0x6800], RZ ;  /* 0x006800ffed005388 */ /* 0x000fe20000000c00 */
[----:B------:R-:W-:-:S02]  /*2220*/  SHF.R.S32.HI R10, RZ, 0x1f, R8 ;  /* 0x0000001fff0a7819 */ /* 0x000fc40000011408 */
[----:B------:R-:W-:Y:S02]  /*2230*/  LOP3.LUT R5, R5, 0xc0, RZ, 0xc0, !PT ;  /* 0x000000c005057812 */ /* 0x000fe400078ec0ff */
[----:B------:R-:W-:Y:S01]  /*2240*/  LEA.HI R10, R10, R7, RZ, 0x2 ;  /* 0x000000070a0a7211 */ /* 0x000fe200078f10ff */
[----:B-1----:R-:W-:Y:S01]  /*2250*/  @!P5 IMAD.MOV.U32 R233, RZ, RZ, R231 ;  /* 0x000000ffffe9d224 */ /* 0x002fe200078e00e7 */
[----:B------:R-:W-:Y:S02]  /*2260*/  LOP3.LUT R6, R5, 0x8, R6, 0xf8, !PT ;  /* 0x0000000805067812 */ /* 0x000fe400078ef806 */
[----:B------:R-:W-:Y:S01]  /*2270*/  LOP3.LUT R10, R10, 0xfffffffc, RZ, 0xc0, !PT ;  /* 0xfffffffc0a0a7812 */ /* 0x000fe200078ec0ff */
[----:B------:R-:W-:Y:S01]  /*2280*/  @!P5 IMAD.WIDE.U32 R14, R152, 0xc0, R232 ;  /* 0x000000c0980ed825 */ /* 0x000fe200078e00e8 */
[----:B------:R-:W-:Y:S02]  /*2290*/  SHF.R.U32.HI R5, RZ, 0x3, R5 ;  /* 0x00000003ff057819 */ /* 0x000fe40000011605 */
[----:B------:R-:W-:Y:S01]  /*22a0*/  LOP3.LUT R8, R8, 0x7fffffe, RZ, 0xc0, !PT ;  /* 0x07fffffe08087812 */ /* 0x000fe200078ec0ff */
[----:B------:R-:W-:Y:S01]  /*22b0*/  IMAD.IADD R3, R7, 0x1, -R10 ;  /* 0x0000000107037824 */ /* 0x000fe200078e0a0a */
[----:B------:R-:W-:Y:S01]  /*22c0*/  LOP3.LUT R5, R6, R5, RZ, 0x3c, !PT ;  /* 0x0000000506057212 */ /* 0x000fe200078e3cff */
[----:B------:R-:W-:-:S02]  /*22d0*/  IMAD.SHL.U32 R6, R9, 0x8, RZ ;  /* 0x0000000809067824 */ /* 0x000fc400078e00ff */
[----:B------:R-:W-:Y:S02]  /*22e0*/  IMAD.SHL.U32 R155, R3, 0x40, RZ ;  /* 0x00000040039b7824 */ /* 0x000fe400078e00ff */
[----:B------:R-:W-:Y:S02]  /*22f0*/  IMAD.IADD R159, R159, 0x1, -R8 ;  /* 0x000000019f9f7824 */ /* 0x000fe400078e0a08 */
[----:B------:R-:W-:Y:S01]  /*2300*/  @!P3 IMAD.MOV.U32 R8, RZ, RZ, R232 ;  /* 0x000000ffff08b224 */ /* 0x000fe200078e00e8 */
[----:B------:R-:W-:Y:S01]  /*2310*/  LOP3.LUT R155, R155, 0xc0, RZ, 0xc0, !PT ;  /* 0x000000c09b9b7812 */ /* 0x000fe200078ec0ff */
[--C-:B------:R-:W-:Y:S02]  /*2320*/  @!P3 IMAD.MOV.U32 R9, RZ, RZ, R231.reuse ;  /* 0x000000ffff09b224 */ /* 0x100fe400078e00e7 */
[----:B------:R-:W-:Y:S01]  /*2330*/  @!P2 IMAD.MOV.U32 R233, RZ, RZ, R231 ;  /* 0x000000ffffe9a224 */ /* 0x000fe200078e00e7 */
[----:B------:R-:W-:Y:S01]  /*2340*/  LOP3.LUT R6, R155, 0x8, R6, 0xf8, !PT ;  /* 0x000000089b067812 */ /* 0x000fe200078ef806 */
[----:B------:R-:W-:Y:S01]  /*2350*/  @!P3 IMAD.WIDE.U32 R16, R152, 0x140, R8 ;  /* 0x000001409810b825 */ /* 0x000fe200078e0008 */
[----:B------:R-:W-:-:S03]  /*2360*/  SHF.R.U32.HI R155, RZ, 0x3, R155 ;  /* 0x00000003ff9b7819 */ /* 0x000fc6000001169b */
[----:B------:R-:W-:Y:S01]  /*2370*/  @!P2 IMAD.WIDE.U32 R8, R152, 0x180, R232 ;  /* 0x000001809808a825 */ /* 0x000fe200078e00e8 */
[----:B------:R-:W-:-:S03]  /*2380*/  LOP3.LUT R155, R6, R155, RZ, 0x3c, !PT ;  /* 0x0000009b069b7212 */ /* 0x000fc600078e3cff */
[----:B------:R-:W-:Y:S02]  /*2390*/  @!P1 IMAD.MOV.U32 R6, RZ, RZ, c[0x0][0x1a4] ;  /* 0x00006900ff069624 */ /* 0x000fe400078e00ff */
[----:B------:R-:W-:Y:S02]  /*23a0*/  @!P1 IMAD.MOV.U32 R233, RZ, RZ, R231 ;  /* 0x000000ffffe99224 */ /* 0x000fe400078e00e7 */
[----:B------:R-:W-:Y:S02]  /*23b0*/  @!P5 IMAD.MOV.U32 R7, RZ, RZ, c[0x0][0x1a4] ;  /* 0x00006900ff07d624 */ /* 0x000fe400078e00ff */
[----:B------:R-:W-:Y:S02]  /*23c0*/  @!P1 IMAD R6, R6, 0x1c0, RZ ;  /* 0x000001c006069824 */ /* 0x000fe400078e02ff */
[----:B--2---:R-:W-:-:S04]  /*23d0*/  @!P1 IMAD.WIDE.U32 R12, R152, 0x1c0, R232 ;  /* 0x000001c0980c9825 */ /* 0x004fc800078e00e8 */
[----:B------:R-:W-:Y:S02]  /*23e0*/  @!P5 IMAD R7, R7, 0xc0, RZ ;  /* 0x000000c00707d824 */ /* 0x000fe400078e02ff */
[----:B------:R-:W-:Y:S02]  /*23f0*/  @!P3 IMAD.MOV.U32 R10, RZ, RZ, c[0x0][0x1a4] ;  /* 0x00006900ff0ab624 */ /* 0x000fe400078e00ff */
[----:B------:R-:W-:Y:S02]  /*2400*/  @!P1 IMAD.IADD R27, R13, 0x1, R6 ;  /* 0x000000010d1b9824 */ /* 0x000fe400078e0206 */
[----:B------:R-:W-:Y:S02]  /*2410*/  IMAD.U32 R226, R226, 0x20, R5 ;  /* 0x00000020e2e27824 */ /* 0x000fe400078e0005 */
[----:B------:R-:W-:Y:S02]  /*2420*/  @!P2 IMAD.MOV.U32 R6, RZ, RZ, R8 ;  /* 0x000000ffff06a224 */ /* 0x000fe400078e0008 */
[----:B------:R-:W-:-:S02]  /*2430*/  @!P5 IMAD.IADD R15, R15, 0x1, R7 ;  /* 0x000000010f0fd824 */ /* 0x000fc400078e0207 */
[----:B------:R-:W-:Y:S02]  /*2440*/  @!P4 IMAD.MOV.U32 R5, RZ, RZ, c[0x0][0x1a4] ;  /* 0x00006900ff05c624 */ /* 0x000fe400078e00ff */
[----:B------:R-:W-:Y:S01]  /*2450*/  IMAD R8, R151, 0x200, R156 ;  /* 0x0000020097087824 */ /* 0x000fe200078e029c */
[----:B------:R-:W-:Y:S01]  /*2460*/  @!PT LDS RZ, [RZ] ;  /* 0x00000000fffff984 */ /* 0x000fe20000000800 */
[----:B------:R-:W-:Y:S01]  /*2470*/  @!PT LDS RZ, [RZ] ;  /* 0x00000000fffff984 */ /* 0x000fe20000000800 */
[----:B------:R-:W-:Y:S01]  /*2480*/  @!PT LDS RZ, [RZ] ;  /* 0x00000000fffff984 */ /* 0x000fe20000000800 */
[----:B------:R1:W-:Y:S01]  /*2490*/  @!P5 LDGSTS.E.BYPASS.LTC128B.128 [R237+0x6800], [R14.64] ;  /* 0x068000000eeddfae */ /* 0x0003e2000b901d4c */
[----:B------:R-:W-:Y:S01]  /*24a0*/  @!P2 IMAD.MOV.U32 R7, RZ, RZ, c[0x0][0x1a4] ;  /* 0x00006900ff07a624 */ /* 0x000fe200078e00ff */
[----:B------:R-:W-:Y:S01]  /*24b0*/  @!P4 LEA.HI.X R25, R152, R231, R5, 0x8, P0 ;  /* 0x000000e79819c211 */ /* 0x000fe200000f4405 */
[----:B------:R-:W-:Y:S01]  /*24c0*/  @!P3 IMAD R10, R10, 0x140, RZ ;  /* 0x000001400a0ab824 */ /* 0x000fe200078e02ff */
[----:B------:R-:W-:Y:S01]  /*24d0*/  @P4 STS.128 [R237+0x7000], RZ ;  /* 0x007000ffed004388 */ /* 0x000fe20000000c00 */
[----:B------:R-:W-:Y:S01]  /*24e0*/  IMAD R8, R159, 0x20, R8 ;  /* 0x000000209f087824 */ /* 0x000fe200078e0208 */
[----:B------:R-:W-:Y:S01]  /*24f0*/  LOP3.LUT P0, RZ, R4, 0x2, RZ, 0xc0, !PT ;  /* 0x0000000204ff7812 */ /* 0x000fe2000780c0ff */
[----:B------:R-:W-:Y:S01]  /*2500*/  @!P2 IMAD R7, R7, 0x180, RZ ;  /* 0x000001800707a824 */ /* 0x000fe200078e02ff */
[----:B------:R-:W-:Y:S01]  /*2510*/  @!PT LDS RZ, [RZ] ;  /* 0x00000000fffff984 */ /* 0x000fe20000000800 */
[----:B------:R-:W-:Y:S01]  /*2520*/  @!PT LDS RZ, [RZ] ;  /* 0x00000000fffff984 */ /* 0x000fe20000000800 */
[----:B------:R-:W-:Y:S01]  /*2530*/  @!PT LDS RZ, [RZ] ;  /* 0x00000000fffff984 */ /* 0x000fe20000000800 */
[----:B------:R2:W-:Y:S01]  /*2540*/  @!P4 LDGSTS.E.BYPASS.LTC128B.128 [R237+0x7000], [R24.64] ;  /* 0x0700000018edcfae */ /* 0x0005e2000b901d4c */
[----:B------:R-:W-:-:S02]  /*2550*/  @!P3 IMAD.IADD R11, R17, 0x1, R10 ;  /* 0x00000001110bb824 */ /* 0x000fc400078e020a */
[----:B------:R-:W-:Y:S01]  /*2560*/  @!P3 IMAD.MOV.U32 R10, RZ, RZ, R16 ;  /* 0x000000ffff0ab224 */ /* 0x000fe200078e0010 */
[----:B------:R-:W-:Y:S01]  /*2570*/  @P3 STS.128 [R237+0x7800], RZ ;  /* 0x007800ffed003388 */ /* 0x000fe20000000c00 */
[----:B------:R-:W-:Y:S02]  /*2580*/  IMAD.IADD R228, R155, 0x1, R8 ;  /* 0x000000019be47824 */ /* 0x000fe400078e0208 */
[----:B------:R-:W-:Y:S01]  /*2590*/  @!P2 IMAD.IADD R7, R9, 0x1, R7 ;  /* 0x000000010907a824 */ /* 0x000fe200078e0207 */
[----:B------:R-:W-:Y:S01]  /*25a0*/  @!PT LDS RZ, [RZ] ;  /* 0x00000000fffff984 */ /* 0x000fe20000000800 */
[----:B------:R-:W-:Y:S01]  /*25b0*/  @!PT LDS RZ, [RZ] ;  /* 0x00000000fffff984 */ /* 0x000fe20000000800 */
[----:B------:R-:W-:Y:S01]  /*25c0*/  @!PT LDS RZ, [RZ] ;  /* 0x00000000fffff984 */ /* 0x000fe20000000800 */
[----:B------:R2:W-:Y:S01]  /*25d0*/  @!P3 LDGSTS.E.BYPASS.LTC128B.128 [R237+0x7800], [R10.64] ;  /* 0x078000000aedbfae */ /* 0x0005e2000b901d4c */
[----:B------:R-:W-:Y:S02]  /*25e0*/  @!P1 IMAD.MOV.U32 R26, RZ, RZ, R12 ;  /* 0x000000ffff1a9224 */ /* 0x000fe400078e000c */
[----:B------:R-:W-:Y:S01]  /*25f0*/  IMAD.SHL.U32 R226, R226, 0x2, RZ ;  /* 0x00000002e2e27824 */ /* 0x000fe200078e00ff */
[----:B------:R-:W-:Y:S01]  /*2600*/  @P2 STS.128 [R237+0x8000], RZ ;  /* 0x008000ffed002388 */ /* 0x000fe20000000c00 */
[----:B------:R-:W-:-:S02]  /*2610*/  IMAD.SHL.U32 R228, R228, 0x2, RZ ;  /* 0x00000002e4e47824 */ /* 0x000fc400078e00ff */
[----:B------:R-:W-:Y:S01]  /*2620*/  IMAD R208, R159, 0x20, R156 ;  /* 0x000000209fd07824 */ /* 0x000fe200078e029c */
[----:B------:R-:W-:Y:S01]  /*2630*/  @!PT LDS RZ, [RZ] ;  /* 0x00000000fffff984 */ /* 0x000fe20000000800 */
[----:B------:R-:W-:Y:S01]  /*2640*/  @!PT LDS RZ, [RZ] ;  /* 0x00000000fffff984 */ /* 0x000fe20000000800 */
[----:B------:R-:W-:Y:S01]  /*2650*/  @!PT LDS RZ, [RZ] ;  /* 0x00000000fffff984 */ /* 0x000fe20000000800 */
[----:B------:R2:W-:Y:S01]  /*2660*/  @!P2 LDGSTS.E.BYPASS.LTC128B.128 [R237+0x8000], [R6.64] ;  /* 0x0800000006edafae */ /* 0x0005e2000b901d4c */
[C---:B------:R-:W-:Y:S02]  /*2670*/  IADD3 R4, R226.reuse, 0x1000, RZ ;  /* 0x00001000e2047810 */ /* 0x040fe40007ffe0ff */
[----:B------:R-:W-:Y:S01]  /*2680*/  IADD3 R225, R226, 0x1020, RZ ;  /* 0x00001020e2e17810 */ /* 0x000fe20007ffe0ff */
[----:B------:R-:W-:Y:S01]  /*2690*/  @P1 STS.128 [R237+0x8800], RZ ;  /* 0x008800ffed001388 */ /* 0x000fe20000000c00 */
[----:B------:R-:W-:Y:S02]  /*26a0*/  @P0 IADD3 R225, R4, -0x20, RZ ;  /* 0xffffffe004e10810 */ /* 0x000fe40007ffe0ff */
[----:B------:R-:W-:Y:S01]  /*26b0*/  IADD3 R156, R157, 0x8, RZ ;  /* 0x000000089d9c7810 */ /* 0x000fe20007ffe0ff */
[----:B------:R-:W-:Y:S01]  /*26c0*/  @!PT LDS RZ, [RZ] ;  /* 0x00000000fffff984 */ /* 0x000fe20000000800 */
[----:B------:R-:W-:Y:S01]  /*26d0*/  @!PT LDS RZ, [RZ] ;  /* 0x00000000fffff984 */ /* 0x000fe20000000800 */
[----:B------:R-:W-:Y:S01]  /*26e0*/  @!PT LDS RZ, [RZ] ;  /* 0x00000000fffff984 */ /* 0x000fe20000000800 */
[----:B------:R3:W-:Y:S01]  /*26f0*/  @!P1 LDGSTS.E.BYPASS.LTC128B.128 [R237+0x8800], [R26.64] ;  /* 0x088000001aed9fae */ /* 0x0007e2000b901d4c */
[----:B------:R-:W-:Y:S01]  /*2700*/  LOP3.LUT P1, RZ, R3, 0x2, RZ, 0xc0, !PT ;  /* 0x0000000203ff7812 */ /* 0x000fe2000782c0ff */
[----:B------:R-:W-:Y:S01]  /*2710*/  IMAD.MOV.U32 R3, RZ, RZ, 0x10 ;  /* 0x00000010ff037424 */ /* 0x000fe200078e00ff */
[C---:B------:R-:W-:Y:S01]  /*2720*/  IADD3 R222, R225.reuse, 0x400, RZ ;  /* 0x00000400e1de7810 */ /* 0x040fe20007ffe0ff */
[----:B------:R-:W-:Y:S01]  /*2730*/  LDSM.16.M88.4 R16, [R228] ;  /* 0x00000000e410783b */ /* 0x000fe20000000200 */
[----:B------:R-:W-:-:S02]  /*2740*/  IADD3 R221, R225, 0x800, RZ ;  /* 0x00000800e1dd7810 */ /* 0x000fc40007ffe0ff */
[----:B------:R-:W-:Y:S01]  /*2750*/  SEL R3, R3, 0xfffffff0, !P1 ;  /* 0xfffffff003037807 */ /* 0x000fe20004800000 */
[----:B-1----:R-:W1:Y:S01]  /*2760*/  LDSM.16.M88.4 R12, [R226+0x1000] ;  /* 0x00100000e20c783b */ /* 0x002e620000000200 */
[C---:B------:R-:W-:Y:S02]  /*2770*/  IADD3 R220, R225.reuse, 0xc00, RZ ;  /* 0x00000c00e1dc7810 */ /* 0x040fe40007ffe0ff */
[----:B------:R-:W-:Y:S01]  /*2780*/  IADD3 R219, R225, 0x1000, RZ ;  /* 0x00001000e1db7810 */ /* 0x000fe20007ffe0ff */
[----:B------:R-:W-:Y:S01]  /*2790*/  IMAD R227, R3, 0x2, R228 ;  /* 0x0000000203e37824 */ /* 0x000fe200078e02e4 */
[----:B------:R-:W-:Y:S01]  /*27a0*/  LDSM.16.M88.4 R128, [R226+0x1400] ;  /* 0x00140000e280783b */ /* 0x000fe20000000200 */
[C---:B------:R-:W-:Y:S02]  /*27b0*/  IADD3 R218, R225.reuse, 0x1400, RZ ;  /* 0x00001400e1da7810 */ /* 0x040fe40007ffe0ff */
[C---:B------:R-:W-:Y:S01]  /*27c0*/  IADD3 R217, R225.reuse, 0x1800, RZ ;  /* 0x00001800e1d97810 */ /* 0x040fe20007ffe0ff */
[----:B------:R-:W-:Y:S01]  /*27d0*/  LDSM.16.M88.4 R140, [R227] ;  /* 0x00000000e38c783b */ /* 0x000fe20000000200 */
[----:B------:R-:W-:-:S02]  /*27e0*/  IADD3 R216, R225, 0x1c00, RZ ;  /* 0x00001c00e1d87810 */ /* 0x000fc40007ffe0ff */
[C---:B------:R-:W-:Y:S01]  /*27f0*/  IADD3 R215, R225.reuse, 0x2000, RZ ;  /* 0x00002000e1d77810 */ /* 0x040fe20007ffe0ff */
[----:B--2---:R-:W-:Y:S01]  /*2800*/  LDSM.16.M88.4 R4, [R225] ;  /* 0x00000000e104783b */ /* 0x004fe20000000200 */
[C---:B------:R-:W-:Y:S02]  /*2810*/  IADD3 R214, R225.reuse, 0x2400, RZ ;  /* 0x00002400e1d67810 */ /* 0x040fe40007ffe0ff */
[C---:B------:R-:W-:Y:S01]  /*2820*/  IADD3 R213, R225.reuse, 0x2800, RZ ;  /* 0x00002800e1d57810 */ /* 0x040fe20007ffe0ff */
[----:B------:R-:W2:Y:S01]  /*2830*/  LDSM.16.M88.4 R132, [R226+0x4c00] ;  /* 0x004c0000e284783b */ /* 0x000ea20000000200 */
[C---:B------:R-:W-:Y:S02]  /*2840*/  IADD3 R212, R225.reuse, 0x2c00, RZ ;  /* 0x00002c00e1d47810 */ /* 0x040fe40007ffe0ff */
[C---:B------:R-:W-:Y:S01]  /*2850*/  IADD3 R211, R225.reuse, 0x3000, RZ ;  /* 0x00003000e1d37810 */ /* 0x040fe20007ffe0ff */
[----:B------:R-:W3:Y:S01]  /*2860*/  LDSM.16.M88.4 R120, [R226+0x1800] ;  /* 0x00180000e278783b */ /* 0x000ee20000000200 */
[----:B------:R-:W-:-:S02]  /*2870*/  IADD3 R210, R225, 0x3400, RZ ;  /* 0x00003400e1d27810 */ /* 0x000fc40007ffe0ff */
[----:B------:R-:W-:Y:S01]  /*2880*/  IADD3 R209, R225, 0x3800, RZ ;  /* 0x00003800e1d17810 */ /* 0x000fe20007ffe0ff */
        /* <DEDUP_REMOVED lines=9> */
[----:B------:R-:W1:Y:S04]  /*2920*/  LDSM.16.M88.4 R56, [R226+0x3800] ;  /* 0x00380000e238783b */ /* 0x000e680000000200 */
[----:B------:R-:W1:Y:S01]  /*2930*/  LDSM.16.M88.4 R48, [R226+0x3c00] ;  /* 0x003c0000e230783b */ /* 0x000e620000000200 */
[----:B--2---:R-:W-:Y:S03]  /*2940*/  HMMA.16816.F32.BF16 R20, R16, R132, RZ ;  /* 0x000000841014723c */ /* 0x004fe600000418ff */
[----:B----4-:R-:W2:Y:S04]  /*2950*/  LDSM.16.M88.4 R40, [R226+0x4000] ;  /* 0x00400000e228783b */ /* 0x010ea80000000200 */
[----:B------:R-:W4:Y:S01]  /*2960*/  LDSM.16.M88.4 R32, [R226+0x4400] ;  /* 0x00440000e220783b */ /* 0x000f220000000200 */
[----:B------:R-:W-:Y:S01]  /*2970*/  HMMA.16816.F32.BF16 R8, R140, R4, R8 ;  /* 0x000000048c08723c */ /* 0x000fe20000041808 */
[----:B------:R-:W-:-:S02]  /*2980*/  IADD3 R132, R158, c[0x0][0x2e8], RZ ;  /* 0x0000ba009e847a10 */ /* 0x000fc40007ffe0ff */
[----:B---3--:R-:W3:Y:S01]  /*2990*/  LDSM.16.M88.4 R24, [R226+0x4800] ;  /* 0x00480000e218783b */ /* 0x008ee20000000200 */
[----:B------:R-:W-:Y:S02]  /*29a0*/  IADD3 R133, R157, 0x1, RZ ;  /* 0x000000019d857810 */ /* 0x000fe40007ffe0ff */
[C---:B------:R-:W-:Y:S01]  /*29b0*/  IADD3 R150, R132.reuse, 0x8, RZ ;  /* 0x0000000884967810 */ /* 0x040fe20007ffe0ff */
[----:B------:R-:W1:Y:S01]  /*29c0*/  LDSM.16.M88.4 R144, [R225+0x400] ;  /* 0x00040000e190783b */ /* 0x000e620000000200 */
[----:B------:R-:W-:Y:S01]  /*29d0*/  HMMA.16816.F32.BF16 R12, R140, R6, R12 ;  /* 0x000000068c0c723c */ /* 0x000fe2000004180c */
[-C--:B------:R-:W-:Y:S02]  /*29e0*/  IMNMX R151, R132, R161.reuse, PT ;  /* 0x000000a184977217 */ /* 0x080fe40003800200 */
[----:B------:R-:W1:Y:S01]  /*29f0*/  LDSM.16.M88.4 R136, [R225+0x800] ;  /* 0x00080000e188783b */ /* 0x000e620000000200 */
[----:B------:R-:W-:Y:S02]  /*2a00*/  IMNMX R150, R150, R161, PT ;  /* 0x000000a196967217 */ /* 0x000fe40003800200 */
[C---:B------:R-:W-:Y:S01]  /*2a10*/  ISETP.GE.AND P2, PT, R133.reuse, R151, PT ;  /* 0x000000978500720c */ /* 0x040fe20003f46270 */
[----:B------:R-:W0:Y:S01]  /*2a20*/  LDGDEPBAR ;  /* 0x00000000000079af */ /* 0x000e220000000000 */
[----:B------:R-:W-:Y:S01]  /*2a30*/  HMMA.16816.F32.BF16 R4, R16, R128, RZ ;  /* 0x000000801004723c */ /* 0x000fe200000418ff */
[----:B------:R-:W-:-:S02]  /*2a40*/  ISETP.GE.AND P3, PT, R133, R150, PT ;  /* 0x000000968500720c */ /* 0x000fc40003f66270 */
[-C--:B------:R-:W-:Y:S02]  /*2a50*/  ISETP.GE.AND P1, PT, R157, R150.reuse, PT ;  /* 0x000000969d00720c */ /* 0x080fe40003f26270 */
[C---:B------:R-:W-:Y:S02]  /*2a60*/  ISETP.GE.AND P0, PT, R156.reuse, R151, PT ;  /* 0x000000979c00720c */ /* 0x040fe40003f06270 */
[----:B------:R-:W-:Y:S01]  /*2a70*/  ISETP.GE.AND P5, PT, R156, R150, PT ;  /* 0x000000969c00720c */ /* 0x000fe20003fa6270 */
[----:B------:R-:W-:Y:S01]  /*2a80*/  HMMA.16816.F32.BF16 R128, R16, R130, RZ ;  /* 0x000000821080723c */ /* 0x000fe200000418ff */
[----:B------:R-:W-:Y:S02]  /*2a90*/  FSEL R10, R10, -INF , !P1 ;  /* 0xff8000000a0a7808 */ /* 0x000fe40004800000 */
[----:B------:R-:W-:-:S05]  /*2aa0*/  FSEL R11, R11, -INF , !P3 ;  /* 0xff8000000b0b7808 */ /* 0x000fca0005800000 */
[----:B------:R-:W-:Y:S01]  /*2ab0*/  HMMA.16816.F32.BF16 R124, R16, R120, RZ ;  /* 0x00000078107c723c */ /* 0x000fe200000418ff */
[----:B------:R-:W-:Y:S02]  /*2ac0*/  FSEL R224, R12, -INF , !P0 ;  /* 0xff8000000ce07808 */ /* 0x000fe40004000000 */
[----:B------:R-:W-:-:S05]  /*2ad0*/  FSEL R244, R14, -INF , !P5 ;  /* 0xff8000000ef47808 */ /* 0x000fca0006800000 */
        /* <DEDUP_REMOVED lines=9> */
[C---:B--2---:R-:W-:Y:S08]  /*2b70*/  HMMA.16816.F32.BF16 R44, R16.reuse, R40, RZ ;  /* 0x00000028102c723c */ /* 0x044ff000000418ff */
[C---:B----4-:R-:W-:Y:S08]  /*2b80*/  HMMA.16816.F32.BF16 R36, R16.reuse, R32, RZ ;  /* 0x000000201024723c */ /* 0x050ff000000418ff */
        /* <DEDUP_REMOVED lines=17> */
[----:B------:R-:W-:Y:S01]  /*2ca0*/  IADD3 R144, R157, 0x9, RZ ;  /* 0x000000099d907810 */ /* 0x000fe20007ffe0ff */
[----:B------:R-:W-:Y:S01]  /*2cb0*/  HMMA.16816.F32.BF16 R128, R140, R146, R128 ;  /* 0x000000928c80723c */ /* 0x000fe20000041880 */
[----:B------:R-:W-:-:S02]  /*2cc0*/  FSEL R145, R9, -INF , !P2 ;  /* 0xff80000009917808 */ /* 0x000fc40005000000 */
[CC--:B------:R-:W-:Y:S02]  /*2cd0*/  ISETP.GE.AND P4, PT, R144.reuse, R151.reuse, PT ;  /* 0x000000979000720c */ /* 0x0c0fe40003f86270 */
[----:B------:R-:W-:Y:S02]  /*2ce0*/  ISETP.GE.AND P1, PT, R144, R150, PT ;  /* 0x000000969000720c */ /* 0x000fe40003f26270 */
[C---:B------:R-:W-:Y:S01]  /*2cf0*/  IADD3 R144, R157.reuse, 0x10, RZ ;  /* 0x000000109d907810 */ /* 0x040fe20007ffe0ff */
[----:B------:R-:W-:Y:S01]  /*2d00*/  HMMA.16816.F32.BF16 R124, R140, R136, R124 ;  /* 0x000000888c7c723c */ /* 0x000fe2000004187c */
[C---:B------:R-:W-:Y:S02]  /*2d10*/  IADD3 R146, R157.reuse, 0x11, RZ ;  /* 0x000000119d927810 */ /* 0x040fe40007ffe0ff */
[----:B------:R-:W-:Y:S02]  /*2d20*/  ISETP.GE.AND P2, PT, R144, R151, PT ;  /* 0x000000979000720c */ /* 0x000fe40003f46270 */
[----:B------:R-:W-:-:S02]  /*2d30*/  IADD3 R9, R157, 0x18, RZ ;  /* 0x000000189d097810 */ /* 0x000fc40007ffe0ff */
[----:B------:R-:W-:Y:S01]  /*2d40*/  FSEL R147, R13, -INF , !P4 ;  /* 0xff8000000d937808 */ /* 0x000fe20006000000 */
[C---:B------:R-:W-:Y:S01]  /*2d50*/  HMMA.16816.F32.BF16 R120, R140.reuse, R138, R120 ;  /* 0x0000008a8c78723c */ /* 0x040fe20000041878 */
[----:B------:R-:W-:Y:S02]  /*2d60*/  FSEL R246, R15, -INF , !P1 ;  /* 0xff8000000ff67808 */ /* 0x000fe40004800000 */
[-C--:B------:R-:W-:Y:S01]  /*2d70*/  ISETP.GE.AND P4, PT, R146, R150.reuse, PT ;  /* 0x000000969200720c */ /* 0x080fe20003f86270 */
[----:B------:R-:W2:Y:S01]  /*2d80*/  LDSM.16.M88.4 R12, [R225+0x1000] ;  /* 0x00100000e10c783b */ /* 0x000ea20000000200 */
[-C--:B------:R-:W-:Y:S02]  /*2d90*/  ISETP.GE.AND P1, PT, R9, R151.reuse, PT ;  /* 0x000000970900720c */ /* 0x080fe40003f26270 */
[----:B------:R-:W-:Y:S02]  /*2da0*/  FSEL R137, R4, -INF , !P2 ;  /* 0xff80000004897808 */ /* 0x000fe40005000000 */
[----:B------:R-:W-:Y:S01]  /*2db0*/  ISETP.GE.AND P0, PT, R144, R150, PT ;  /* 0x000000969000720c */ /* 0x000fe20003f06270 */
[----:B-1----:R-:W-:Y:S01]  /*2dc0*/  HMMA.16816.F32.BF16 R116, R140, R132, R116 ;  /* 0x000000848c74723c */ /* 0x002fe20000041874 */
[----:B------:R-:W-:-:S02]  /*2dd0*/  ISETP.GE.AND P5, PT, R146, R151, PT ;  /* 0x000000979200720c */ /* 0x000fc40003fa6270 */
[C---:B------:R-:W-:Y:S02]  /*2de0*/  IADD3 R4, R157.reuse, 0x20, RZ ;  /* 0x000000209d047810 */ /* 0x040fe40007ffe0ff */
[----:B------:R-:W-:Y:S02]  /*2df0*/  IADD3 R136, R157, 0x19, RZ ;  /* 0x000000199d887810 */ /* 0x000fe40007ffe0ff */
[----:B------:R-:W-:Y:S01]  /*2e00*/  ISETP.GE.AND P2, PT, R9, R150, PT ;  /* 0x000000960900720c */ /* 0x000fe20003f46270 */
[----:B------:R-:W-:Y:S01]  /*2e10*/  HMMA.16816.F32.BF16 R112, R140, R134, R112 ;  /* 0x000000868c70723c */ /* 0x000fe20000041870 */
        /* <DEDUP_REMOVED lines=12> */
[----:B------:R-:W-:Y:S01]  /*2ee0*/  FSEL R131, R131, -INF , !P5 ;  /* 0xff80000083837808 */ /* 0x000fe20006800000 */
[----:B--2---:R-:W-:Y:S01]  /*2ef0*/  HMMA.16816.F32.BF16 R108, R140, R12, R108 ;  /* 0x0000000c8c6c723c */ /* 0x004fe2000004186c */
[----:B------:R-:W-:Y:S02]  /*2f00*/  FSEL R124, R124, -INF , !P4 ;  /* 0xff8000007c7c7808 */ /* 0x000fe40006000000 */
[----:B------:R-:W-:-:S02]  /*2f10*/  ISETP.GE.AND P2, PT, R5, R151, PT ;  /* 0x000000970500720c */ /* 0x000fc40003f46270 */
[-C--:B------:R-:W-:Y:S02]  /*2f20*/  ISETP.GE.AND P0, PT, R5, R150.reuse, PT ;  /* 0x000000960500720c */ /* 0x080fe40003f06270 */
[C---:B------:R-:W-:Y:S01]  /*2f30*/  ISETP.GE.AND P5, PT, R4.reuse, R151, PT ;  /* 0x000000970400720c */ /* 0x040fe20003fa6270 */
[----:B------:R-:W-:Y:S01]  /*2f40*/  HMMA.16816.F32.BF16 R104, R140, R14, R104 ;  /* 0x0000000e8c68723c */ /* 0x000fe20000041868 */
[----:B------:R-:W-:Y:S02]  /*2f50*/  ISETP.GE.AND P4, PT, R4, R150, PT ;  /* 0x000000960400720c */ /* 0x000fe40003f86270 */
[----:B------:R-:W1:Y:S01]  /*2f60*/  LDSM.16.M88.4 R4, [R225+0x1400] ;  /* 0x00140000e104783b */ /* 0x000e620000000200 */
[----:B------:R-:W-:Y:S02]  /*2f70*/  FSEL R206, R126, -INF , !P1 ;  /* 0xff8000007ece7808 */ /* 0x000fe40004800000 */
[C---:B------:R-:W-:Y:S02]  /*2f80*/  IADD3 R128, R157.reuse, 0x29, RZ ;  /* 0x000000299d807810 */ /* 0x040fe40007ffe0ff */
[----:B------:R-:W-:-:S02]  /*2f90*/  IADD3 R126, R157, 0x30, RZ ;  /* 0x000000309d7e7810 */ /* 0x000fc40007ffe0ff */
[----:B------:R-:W-:Y:S02]  /*2fa0*/  FSEL R125, R125, -INF , !P2 ;  /* 0xff8000007d7d7808 */ /* 0x000fe40005000000 */
[----:B------:R-:W-:Y:S02]  /*2fb0*/  FSEL R204, R127, -INF , !P0 ;  /* 0xff8000007fcc7808 */ /* 0x000fe40004000000 */
[----:B------:R-:W-:Y:S02]  /*2fc0*/  FSEL R134, R120, -INF , !P5 ;  /* 0xff80000078867808 */ /* 0x000fe40006800000 */
[----:B------:R-:W-:Y:S02]  /*2fd0*/  ISETP.GE.AND P2, PT, R128, R150, PT ;  /* 0x000000968000720c */ /* 0x000fe40003f46270 */
[----:B------:R-:W-:Y:S02]  /*2fe0*/  ISETP.GE.AND P0, PT, R126, R151, PT ;  /* 0x000000977e00720c */ /* 0x000fe40003f06270 */
[----:B------:R-:W-:-:S02]  /*2ff0*/  IADD3 R120, R157, 0x38, RZ ;  /* 0x000000389d787810 */ /* 0x000fc40007ffe0ff */
[-C--:B------:R-:W-:Y:S02]  /*3000*/  ISETP.GE.AND P1, PT, R128, R151.reuse, PT ;  /* 0x000000978000720c */ /* 0x080fe40003f26270 */
[----:B------:R-:W-:Y:S02]  /*3010*/  FSEL R200, R123, -INF , !P2 ;  /* 0xff8000007bc87808 */ /* 0x000fe40005000000 */
[----:B------:R-:W-:Y:S02]  /*3020*/  FSEL R163, R116, -INF , !P0 ;  /* 0xff80000074a37808 */ /* 0x000fe40004000000 */
[----:B------:R-:W-:Y:S02]  /*3030*/  FSEL R202, R122, -INF , !P4 ;  /* 0xff8000007aca7808 */ /* 0x000fe40006000000 */
[----:B------:R-:W-:Y:S02]  /*3040*/  FSEL R127, R121, -INF , !P1 ;  /* 0xff800000797f7808 */ /* 0x000fe40004800000 */
[----:B------:R-:W-:-:S02]  /*3050*/  ISETP.GE.AND P2, PT, R120, R151, PT ;  /* 0x000000977800720c */ /* 0x000fc40003f46270 */
[-C--:B------:R-:W-:Y:S02]  /*3060*/  ISETP.GE.AND P0, PT, R120, R150.reuse, PT ;  /* 0x000000967800720c */ /* 0x080fe40003f06270 */
[----:B------:R-:W2:Y:S01]  /*3070*/  LDSM.16.M88.4 R120, [R225+0x1800] ;  /* 0x00180000e178783b */ /* 0x000ea20000000200 */
[C---:B------:R-:W-:Y:S02]  /*3080*/  IADD3 R128, R157.reuse, 0x31, RZ ;  /* 0x000000319d807810 */ /* 0x040fe40007ffe0ff */
[----:B------:R-:W-:Y:S02]  /*3090*/  ISETP.GE.AND P5, PT, R126, R150, PT ;  /* 0x000000967e00720c */ /* 0x000fe40003fa6270 */
[----:B------:R-:W-:Y:S02]  /*30a0*/  ISETP.GE.AND P4, PT, R128, R151, PT ;  /* 0x000000978000720c */ /* 0x000fe40003f86270 */
[----:B------:R-:W-:Y:S01]  /*30b0*/  IADD3 R12, R157, 0x39, RZ ;  /* 0x000000399d0c7810 */ /* 0x000fe20007ffe0ff */
[----:B-1----:R-:W-:Y:S01]  /*30c0*/  HMMA.16816.F32.BF16 R100, R140, R4, R100 ;  /* 0x000000048c64723c */ /* 0x002fe20000041864 */
[----:B------:R-:W-:-:S02]  /*30d0*/  FSEL R198, R118, -INF , !P5 ;  /* 0xff80000076c67808 */ /* 0x000fc40006800000 */
[----:B------:R-:W-:Y:S02]  /*30e0*/  FSEL R117, R117, -INF , !P4 ;  /* 0xff80000075757808 */ /* 0x000fe40006000000 */
[-C--:B------:R-:W-:Y:S02]  /*30f0*/  ISETP.GE.AND P1, PT, R128, R150.reuse, PT ;  /* 0x000000968000720c */ /* 0x080fe40003f26270 */
[C---:B------:R-:W-:Y:S01]  /*3100*/  ISETP.GE.AND P5, PT, R12.reuse, R151, PT ;  /* 0x000000970c00720c */ /* 0x040fe20003fa6270 */
[----:B------:R-:W-:Y:S01]  /*3110*/  HMMA.16816.F32.BF16 R96, R140, R6, R96 ;  /* 0x000000068c60723c */ /* 0x000fe20000041860 */
[----:B------:R-:W-:Y:S02]  /*3120*/  ISETP.GE.AND P4, PT, R12, R150, PT ;  /* 0x000000960c00720c */ /* 0x000fe40003f86270 */
[C---:B------:R-:W-:Y:S02]  /*3130*/  IADD3 R12, R157.reuse, 0x40, RZ ;  /* 0x000000409d0c7810 */ /* 0x040fe40007ffe0ff */
[----:B------:R-:W-:-:S02]  /*3140*/  IADD3 R13, R157, 0x41, RZ ;  /* 0x000000419d0d7810 */ /* 0x000fc40007ffe0ff */
[----:B------:R-:W-:Y:S02]  /*3150*/  FSEL R194, R119, -INF , !P1 ;  /* 0xff80000077c27808 */ /* 0x000fe40004800000 */
[----:B------:R-:W-:Y:S02]  /*3160*/  FSEL R165, R112, -INF , !P2 ;  /* 0xff80000070a57808 */ /* 0x000fe40005000000 */
[CC--:B------:R-:W-:Y:S02]  /*3170*/  ISETP.GE.AND P1, PT, R12.reuse, R151.reuse, PT ;  /* 0x000000970c00720c */ /* 0x0c0fe40003f26270 */
[----:B------:R-:W-:Y:S02]  /*3180*/  ISETP.GE.AND P2, PT, R12, R150, PT ;  /* 0x000000960c00720c */ /* 0x000fe40003f46270 */
[----:B------:R-:W-:Y:S02]  /*3190*/  FSEL R192, R114, -INF , !P0 ;  /* 0xff80000072c07808 */ /* 0x000fe40004000000 */
[----:B------:R-:W-:-:S02]  /*31a0*/  ISETP.GE.AND P0, PT, R13, R151, PT ;  /* 0x000000970d00720c */ /* 0x000fc40003f06270 */
[C---:B------:R-:W-:Y:S02]  /*31b0*/  IADD3 R12, R157.reuse, 0x48, RZ ;  /* 0x000000489d0c7810 */ /* 0x040fe40007ffe0ff */
[----:B------:R-:W-:Y:S02]  /*31c0*/  IADD3 R4, R157, 0x49, RZ ;  /* 0x000000499d047810 */ /* 0x000fe40007ffe0ff */
[----:B------:R-:W-:Y:S01]  /*31d0*/  FSEL R167, R113, -INF , !P5 ;  /* 0xff80000071a77808 */ /* 0x000fe20006800000 */
[----:B--2---:R-:W-:Y:S01]  /*31e0*/  HMMA.16816.F32.BF16 R92, R140, R120, R92 ;  /* 0x000000788c5c723c */ /* 0x004fe2000004185c */
[----:B------:R-:W-:Y:S02]  /*31f0*/  FSEL R196, R115, -INF , !P4 ;  /* 0xff80000073c47808 */ /* 0x000fe40006000000 */
[----:B------:R-:W-:Y:S02]  /*3200*/  ISETP.GE.AND P5, PT, R13, R150, PT ;  /* 0x000000960d00720c */ /* 0x000fe40003fa6270 */
[----:B------:R-:W-:-:S02]  /*3210*/  FSEL R115, R108, -INF , !P1 ;  /* 0xff8000006c737808 */ /* 0x000fc40004800000 */
[----:B------:R-:W-:Y:S01]  /*3220*/  FSEL R190, R110, -INF , !P2 ;  /* 0xff8000006ebe7808 */ /* 0x000fe20005000000 */
[----:B------:R-:W-:Y:S01]  /*3230*/  HMMA.16816.F32.BF16 R88, R140, R122, R88 ;  /* 0x0000007a8c58723c */ /* 0x000fe20000041858 */
[----:B------:R-:W-:Y:S02]  /*3240*/  FSEL R171, R109, -INF , !P0 ;  /* 0xff8000006dab7808 */ /* 0x000fe40004000000 */
[CC--:B------:R-:W-:Y:S02]  /*3250*/  ISETP.GE.AND P4, PT, R12.reuse, R151.reuse, PT ;  /* 0x000000970c00720c */ /* 0x0c0fe40003f86270 */
[-C--:B------:R-:W-:Y:S02]  /*3260*/  ISETP.GE.AND P1, PT, R12, R150.reuse, PT ;  /* 0x000000960c00720c */ /* 0x080fe40003f26270 */
[C---:B------:R-:W-:Y:S01]  /*3270*/  ISETP.GE.AND P2, PT, R4.reuse, R151, PT ;  /* 0x000000970400720c */ /* 0x040fe20003f46270 */
[----:B------:R-:W1:Y:S01]  /*3280*/  LDSM.16.M88.4 R12, [R225+0x1c00] ;  /* 0x001c0000e10c783b */ /* 0x000e620000000200 */
[----:B------:R-:W-:-:S02]  /*3290*/  ISETP.GE.AND P0, PT, R4, R150, PT ;  /* 0x000000960400720c */ /* 0x000fc40003f06270 */
[----:B------:R-:W-:Y:S02]  /*32a0*/  IADD3 R4, R157, 0x50, RZ ;  /* 0x000000509d047810 */ /* 0x000fe40007ffe0ff */
        /* <DEDUP_REMOVED lines=15> */
[----:B------:R-:W-:Y:S02]  /*33a0*/  FSEL R182, R102, -INF , !P4 ;  /* 0xff80000066b67808 */ /* 0x000fe40006000000 */
[C---:B------:R-:W-:Y:S02]  /*33b0*/  IADD3 R104, R157.reuse, 0x59, RZ ;  /* 0x000000599d687810 */ /* 0x040fe40007ffe0ff */
[----:B------:R-:W-:-:S02]  /*33c0*/  IADD3 R102, R157, 0x60, RZ ;  /* 0x000000609d667810 */ /* 0x000fc40007ffe0ff */
[----:B------:R-:W-:Y:S01]  /*33d0*/  FSEL R101, R101, -INF , !P1 ;  /* 0xff80000065657808 */ /* 0x000fe20004800000 */
[C---:B-1----:R-:W-:Y:S01]  /*33e0*/  HMMA.16816.F32.BF16 R84, R140.reuse, R12, R84 ;  /* 0x0000000c8c54723c */ /* 0x042fe20000041854 */
[----:B------:R-:W-:Y:S02]  /*33f0*/  FSEL R178, R103, -INF , !P2 ;  /* 0xff80000067b27808 */ /* 0x000fe40005000000 */
[----:B------:R-:W-:Y:S02]  /*3400*/  FSEL R107, R96, -INF , !P0 ;  /* 0xff800000606b7808 */ /* 0x000fe40004000000 */
[----:B------:R-:W-:Y:S02]  /*3410*/  ISETP.GE.AND P1, PT, R104, R150, PT ;  /* 0x000000966800720c */ /* 0x000fe40003f26270 */
[----:B------:R-:W-:Y:S01]  /*3420*/  ISETP.GE.AND P2, PT, R102, R151, PT ;  /* 0x000000976600720c */ /* 0x000fe20003f46270 */
[----:B------:R-:W-:Y:S01]  /*3430*/  HMMA.16816.F32.BF16 R80, R140, R14, R80 ;  /* 0x0000000e8c50723c */ /* 0x000fe20000041850 */
        /* <DEDUP_REMOVED lines=8> */
[----:B------:R-:W1:Y:S01]  /*34c0*/  LDSM.16.M88.4 R96, [R225+0x2400] ;  /* 0x00240000e160783b */ /* 0x000e620000000200 */
[----:B------:R-:W-:Y:S02]  /*34d0*/  IADD3 R103, R157, 0x61, RZ ;  /* 0x000000619d677810 */ /* 0x000fe40007ffe0ff */
[----:B------:R-:W-:Y:S02]  /*34e0*/  ISETP.GE.AND P0, PT, R102, R150, PT ;  /* 0x000000966600720c */ /* 0x000fe40003f06270 */
[----:B------:R-:W-:Y:S02]  /*34f0*/  ISETP.GE.AND P5, PT, R103, R151, PT ;  /* 0x000000976700720c */ /* 0x000fe40003fa6270 */
[----:B------:R-:W-:Y:S01]  /*3500*/  IADD3 R12, R157, 0x69, RZ ;  /* 0x000000699d0c7810 */ /* 0x000fe20007ffe0ff */
[----:B--2---:R-:W-:Y:S01]  /*3510*/  HMMA.16816.F32.BF16 R76, R140, R4, R76 ;  /* 0x000000048c4c723c */ /* 0x004fe2000004184c */
        /* <DEDUP_REMOVED lines=21> */
[----:B------:R-:W-:Y:S01]  /*3670*/  FSEL R185, R85, -INF , !P2 ;  /* 0xff80000055b97808 */ /* 0x000fe20005000000 */
[----:B------:R-:W-:Y:S01]  /*3680*/  HMMA.16816.F32.BF16 R64, R140, R98, R64 ;  /* 0x000000628c40723c */ /* 0x000fe20000041840 */
[-C--:B------:R-:W-:Y:S02]  /*3690*/  ISETP.GE.AND P0, PT, R13, R150.reuse, PT ;  /* 0x000000960d00720c */ /* 0x080fe40003f06270 */
        /* <DEDUP_REMOVED lines=23> */
[C---:B------:R-:W-:Y:S01]  /*3810*/  IADD3 R76, R157.reuse, 0x90, RZ ;  /* 0x000000909d4c7810 */ /* 0x040fe20007ffe0ff */
[----:B-1----:R-:W-:Y:S01]  /*3820*/  HMMA.16816.F32.BF16 R120, R140, R12, R60 ;  /* 0x0000000c8c78723c */ /* 0x002fe2000004183c */
[----:B------:R-:W-:Y:S01]  /*3830*/  IADD3 R77, R157, 0x91, RZ ;  /* 0x000000919d4d7810 */ /* 0x000fe20007ffe0ff */
[----:B------:R-:W1:Y:S01]  /*3840*/  LDSM.16.M88.4 R60, [R225+0x3000] ;  /* 0x00300000e13c783b */ /* 0x000e620000000200 */
[----:B------:R-:W-:-:S02]  /*3850*/  FSEL R158, R78, -INF , !P5 ;  /* 0xff8000004e9e7808 */ /* 0x000fc40006800000 */
[----:B------:R-:W-:Y:S02]  /*3860*/  FSEL R195, R72, -INF , !P2 ;  /* 0xff80000048c37808 */ /* 0x000fe40005000000 */
[----:B------:R-:W-:Y:S01]  /*3870*/  FSEL R146, R74, -INF , !P0 ;  /* 0xff8000004a927808 */ /* 0x000fe20004000000 */
[----:B------:R-:W-:Y:S01]  /*3880*/  HMMA.16816.F32.BF16 R56, R140, R14, R56 ;  /* 0x0000000e8c38723c */ /* 0x000fe20000041838 */
[C---:B------:R-:W-:Y:S02]  /*3890*/  ISETP.GE.AND P5, PT, R80.reuse, R151, PT ;  /* 0x000000975000720c */ /* 0x040fe40003fa6270 */
[-C--:B------:R-:W-:Y:S02]  /*38a0*/  ISETP.GE.AND P4, PT, R80, R150.reuse, PT ;  /* 0x000000965000720c */ /* 0x080fe40003f86270 */
[----:B------:R-:W-:Y:S02]  /*38b0*/  FSEL R156, R79, -INF , !P1 ;  /* 0xff8000004f9c7808 */ /* 0x000fe40004800000 */
[----:B------:R-:W-:-:S02]  /*38c0*/  ISETP.GE.AND P2, PT, R76, R150, PT ;  /* 0x000000964c00720c */ /* 0x000fc40003f46270 */
[-C--:B------:R-:W-:Y:S02]  /*38d0*/  ISETP.GE.AND P0, PT, R77, R151.reuse, PT ;  /* 0x000000974d00720c */ /* 0x080fe40003f06270 */
[----:B------:R-:W-:Y:S02]  /*38e0*/  ISETP.GE.AND P1, PT, R76, R151, PT ;  /* 0x000000974c00720c */ /* 0x000fe40003f26270 */
[C---:B------:R-:W-:Y:S02]  /*38f0*/  IADD3 R72, R157.reuse, 0x98, RZ ;  /* 0x000000989d487810 */ /* 0x040fe40007ffe0ff */
[----:B------:R-:W-:Y:S02]  /*3900*/  IADD3 R12, R157, 0x99, RZ ;  /* 0x000000999d0c7810 */ /* 0x000fe40007ffe0ff */
[----:B------:R-:W-:Y:S02]  /*3910*/  FSEL R197, R73, -INF , !P5 ;  /* 0xff80000049c57808 */ /* 0x000fe40006800000 */
[----:B------:R-:W-:-:S02]  /*3920*/  FSEL R144, R75, -INF , !P4 ;  /* 0xff8000004b907808 */ /* 0x000fc40006000000 */
[----:B------:R-:W-:Y:S02]  /*3930*/  FSEL R138, R70, -INF , !P2 ;  /* 0xff800000468a7808 */ /* 0x000fe40005000000 */
[----:B------:R-:W-:Y:S01]  /*3940*/  FSEL R201, R69, -INF , !P0 ;  /* 0xff80000045c97808 */ /* 0x000fe20004000000 */
[C---:B--2---:R-:W-:Y:S01]  /*3950*/  HMMA.16816.F32.BF16 R52, R140.reuse, R4, R52 ;  /* 0x000000048c34723c */ /* 0x044fe20000041834 */
[-C--:B------:R-:W-:Y:S02]  /*3960*/  ISETP.GE.AND P5, PT, R77, R150.reuse, PT ;  /* 0x000000964d00720c */ /* 0x080fe40003fa6270 */
[-C--:B------:R-:W-:Y:S02]  /*3970*/  ISETP.GE.AND P4, PT, R72, R151.reuse, PT ;  /* 0x000000974800720c */ /* 0x080fe40003f86270 */
[----:B------:R-:W-:Y:S02]  /*3980*/  FSEL R199, R68, -INF , !P1 ;  /* 0xff80000044c77808 */ /* 0x000fe40004800000 */
[C---:B------:R-:W-:Y:S01]  /*3990*/  ISETP.GE.AND P2, PT, R12.reuse, R151, PT ;  /* 0x000000970c00720c */ /* 0x040fe20003f46270 */
[----:B------:R-:W-:Y:S01]  /*39a0*/  HMMA.16816.F32.BF16 R48, R140, R6, R48 ;  /* 0x000000068c30723c */ /* 0x000fe20000041830 */
[----:B------:R-:W-:-:S02]  /*39b0*/  ISETP.GE.AND P0, PT, R12, R150, PT ;  /* 0x000000960c00720c */ /* 0x000fc40003f06270 */
[----:B------:R-:W-:Y:S02]  /*39c0*/  ISETP.GE.AND P1, PT, R72, R150, PT ;  /* 0x000000964800720c */ /* 0x000fe40003f26270 */
[C---:B------:R-:W-:Y:S02]  /*39d0*/  IADD3 R12, R157.reuse, 0xa0, RZ ;  /* 0x000000a09d0c7810 */ /* 0x040fe40007ffe0ff */
[----:B------:R-:W-:Y:S01]  /*39e0*/  IADD3 R13, R157, 0xa1, RZ ;  /* 0x000000a19d0d7810 */ /* 0x000fe20007ffe0ff */
[----:B-1----:R-:W-:Y:S01]  /*39f0*/  HMMA.16816.F32.BF16 R44, R140, R60, R44 ;  /* 0x0000003c8c2c723c */ /* 0x002fe2000004182c */
[----:B------:R-:W-:Y:S02]  /*3a00*/  FSEL R136, R71, -INF , !P5 ;  /* 0xff80000047887808 */ /* 0x000fe40006800000 */
[----:B------:R-:W-:Y:S02]  /*3a10*/  FSEL R205, R64, -INF , !P4 ;  /* 0xff80000040cd7808 */ /* 0x000fe40006000000 */
[----:B------:R-:W-:-:S02]  /*3a20*/  ISETP.GE.AND P5, PT, R12, R151, PT ;  /* 0x000000970c00720c */ /* 0x000fc40003fa6270 */
[----:B------:R-:W-:Y:S01]  /*3a30*/  ISETP.GE.AND P4, PT, R12, R150, PT ;  /* 0x000000960c00720c */ /* 0x000fe20003f86270 */
[----:B------:R-:W-:Y:S01]  /*3a40*/  HMMA.16816.F32.BF16 R40, R140, R62, R40 ;  /* 0x0000003e8c28723c */ /* 0x000fe20000041828 */
[----:B------:R-:W-:Y:S02]  /*3a50*/  FSEL R130, R66, -INF , !P1 ;  /* 0xff80000042827808 */ /* 0x000fe40004800000 */
[----:B------:R-:W-:Y:S02]  /*3a60*/  ISETP.GE.AND P1, PT, R13, R151, PT ;  /* 0x000000970d00720c */ /* 0x000fe40003f26270 */
[C---:B------:R-:W-:Y:S02]  /*3a70*/  IADD3 R12, R157.reuse, 0xa8, RZ ;  /* 0x000000a89d0c7810 */ /* 0x040fe40007ffe0ff */
[----:B------:R-:W-:Y:S02]  /*3a80*/  IADD3 R4, R157, 0xa9, RZ ;  /* 0x000000a99d047810 */ /* 0x000fe40007ffe0ff */
        /* <DEDUP_REMOVED lines=8> */
[C---:B------:R-:W-:Y:S01]  /*3b10*/  ISETP.GE.AND P4, PT, R4.reuse, R151, PT ;  /* 0x000000970400720c */ /* 0x040fe20003f86270 */
[----:B------:R-:W1:Y:S01]  /*3b20*/  LDSM.16.M88.4 R12, [R225+0x3400] ;  /* 0x00340000e10c783b */ /* 0x000e620000000200 */
[----:B------:R-:W-:Y:S02]  /*3b30*/  ISETP.GE.AND P1, PT, R4, R150, PT ;  /* 0x000000960400720c */ /* 0x000fe40003f26270 */
        /* <DEDUP_REMOVED lines=15> */
[----:B------:R-:W2:Y:S01]  /*3c30*/  LDSM.16.M88.4 R4, [R225+0x3800] ;  /* 0x00380000e104783b */ /* 0x000ea20000000200 */
[----:B------:R-:W-:Y:S02]  /*3c40*/  IADD3 R57, R157, 0xb9, RZ ;  /* 0x000000b99d397810 */ /* 0x000fe40007ffe0ff */
[----:B------:R-:W-:Y:S02]  /*3c50*/  FSEL R106, R54, -INF , !P0 ;  /* 0xff800000366a7808 */ /* 0x000fe40004000000 */
[----:B------:R-:W-:Y:S02]  /*3c60*/  FSEL R54, R53, -INF , !P5 ;  /* 0xff80000035367808 */ /* 0x000fe40006800000 */
[C---:B------:R-:W-:Y:S01]  /*3c70*/  ISETP.GE.AND P0, PT, R57.reuse, R151, PT ;  /* 0x000000973900720c */ /* 0x040fe20003f06270 */
[----:B-1----:R-:W-:Y:S01]  /*3c80*/  HMMA.16816.F32.BF16 R36, R140, R12, R36 ;  /* 0x0000000c8c24723c */ /* 0x002fe20000041824 */
[----:B------:R-:W-:Y:S02]  /*3c90*/  ISETP.GE.AND P5, PT, R57, R150, PT ;  /* 0x000000963900720c */ /* 0x000fe40003fa6270 */
[----:B------:R-:W-:-:S02]  /*3ca0*/  FSEL R53, R48, -INF , !P1 ;  /* 0xff80000030357808 */ /* 0x000fc40004800000 */
[----:B------:R-:W-:Y:S02]  /*3cb0*/  FSEL R96, R50, -INF , !P2 ;  /* 0xff80000032607808 */ /* 0x000fe40005000000 */
[----:B------:R-:W-:Y:S01]  /*3cc0*/  FSEL R247, R49, -INF , !P0 ;  /* 0xff80000031f77808 */ /* 0x000fe20004000000 */
[----:B------:R-:W-:Y:S01]  /*3cd0*/  HMMA.16816.F32.BF16 R32, R140, R14, R32 ;  /* 0x0000000e8c20723c */ /* 0x000fe20000041820 */
[----:B------:R-:W-:Y:S02]  /*3ce0*/  FSEL R94, R51, -INF , !P5 ;  /* 0xff800000335e7808 */ /* 0x000fe40006800000 */
[----:B------:R-:W1:Y:S01]  /*3cf0*/  LDSM.16.M88.4 R48, [R225+0x3c00] ;  /* 0x003c0000e130783b */ /* 0x000e620000000200 */
[----:B------:R-:W-:Y:S01]  /*3d00*/  FSEL R104, R55, -INF , !P4 ;  /* 0xff80000037687808 */ /* 0x000fe20006000000 */
[----:B------:R-:W-:-:S04]  /*3d10*/  DEPBAR.LE SB0, 0x0 ;  /* 0x000080000000791a */ /* 0x000fc80000000000 */
[C---:B------:R-:W-:Y:S02]  /*3d20*/  IADD3 R57, R157.reuse, 0xc0, RZ ;  /* 0x000000c09d397810 */ /* 0x040fe40007ffe0ff */
[----:B------:R-:W-:Y:S02]  /*3d30*/  IADD3 R55, R157, 0xc1, RZ ;  /* 0x000000c19d377810 */ /* 0x000fe40007ffe0ff */
[-C--:B------:R-:W-:Y:S02]  /*3d40*/  ISETP.GE.AND P1, PT, R57, R150.reuse, PT ;  /* 0x000000963900720c */ /* 0x080fe40003f26270 */
[C---:B------:R-:W-:Y:S02]  /*3d50*/  ISETP.GE.AND P2, PT, R55.reuse, R151, PT ;  /* 0x000000973700720c */ /* 0x040fe40003f46270 */
[----:B------:R-:W-:Y:S02]  /*3d60*/  ISETP.GE.AND P0, PT, R55, R150, PT ;  /* 0x000000963700720c */ /* 0x000fe40003f06270 */
[----:B------:R-:W-:-:S02]  /*3d70*/  IADD3 R12, R157, 0xc9, RZ ;  /* 0x000000c99d0c7810 */ /* 0x000fc40007ffe0ff */
[----:B------:R-:W-:Y:S02]  /*3d80*/  IADD3 R55, R157, 0xc8, RZ ;  /* 0x000000c89d377810 */ /* 0x000fe40007ffe0ff */
[-C--:B------:R-:W-:Y:S01]  /*3d90*/  ISETP.GE.AND P4, PT, R57, R151.reuse, PT ;  /* 0x000000973900720c */ /* 0x080fe20003f86270 */
[C---:B--2---:R-:W-:Y:S01]  /*3da0*/  HMMA.16816.F32.BF16 R28, R140.reuse, R4, R28 ;  /* 0x000000048c1c723c */ /* 0x044fe2000004181c */
[----:B------:R-:W-:Y:S02]  /*3db0*/  FSEL R88, R46, -INF , !P1 ;  /* 0xff8000002e587808 */ /* 0x000fe40004800000 */
[----:B------:R-:W-:Y:S02]  /*3dc0*/  FSEL R187, R45, -INF , !P2 ;  /* 0xff8000002dbb7808 */ /* 0x000fe40005000000 */
[CC--:B------:R-:W-:Y:S02]  /*3dd0*/  ISETP.GE.AND P1, PT, R12.reuse, R151.reuse, PT ;  /* 0x000000970c00720c */ /* 0x0c0fe40003f26270 */
[----:B------:R-:W-:Y:S01]  /*3de0*/  ISETP.GE.AND P2, PT, R12, R150, PT ;  /* 0x000000960c00720c */ /* 0x000fe20003f46270 */
[----:B------:R-:W-:Y:S01]  /*3df0*/  HMMA.16816.F32.BF16 R24, R140, R6, R24 ;  /* 0x000000068c18723c */ /* 0x000fe20000041818 */
[----:B------:R-:W-:-:S02]  /*3e00*/  ISETP.GE.AND P5, PT, R55, R151, PT ;  /* 0x000000973700720c */ /* 0x000fc40003fa6270 */
[----:B------:R-:W-:Y:S02]  /*3e10*/  IADD3 R12, R157, 0xd0, RZ ;  /* 0x000000d09d0c7810 */ /* 0x000fe40007ffe0ff */
[----:B------:R-:W-:Y:S02]  /*3e20*/  FSEL R203, R44, -INF , !P4 ;  /* 0xff8000002ccb7808 */ /* 0x000fe40006000000 */
[----:B------:R-:W-:Y:S02]  /*3e30*/  ISETP.GE.AND P4, PT, R55, R150, PT ;  /* 0x000000963700720c */ /* 0x000fe40003f86270 */
[----:B------:R-:W-:Y:S02]  /*3e40*/  FSEL R82, R47, -INF , !P0 ;  /* 0xff8000002f527808 */ /* 0x000fe40004000000 */
[----:B------:R-:W-:Y:S01]  /*3e50*/  IADD3 R13, R157, 0xd1, RZ ;  /* 0x000000d19d0d7810 */ /* 0x000fe20007ffe0ff */
[----:B-1----:R-:W-:Y:S01]  /*3e60*/  HMMA.16816.F32.BF16 R20, R140, R48, R20 ;  /* 0x000000308c14723c */ /* 0x002fe20000041814 */
[----:B------:R-:W-:-:S02]  /*3e70*/  ISETP.GE.AND P0, PT, R12, R151, PT ;  /* 0x000000970c00720c */ /* 0x000fc40003f06270 */
[----:B------:R-:W-:Y:S02]  /*3e80*/  FSEL R99, R40, -INF , !P5 ;  /* 0xff80000028637808 */ /* 0x000fe40006800000 */
[----:B------:R-:W-:Y:S02]  /*3e90*/  ISETP.GE.AND P5, PT, R12, R150, PT ;  /* 0x000000960c00720c */ /* 0x000fe40003fa6270 */
[C---:B------:R-:W-:Y:S01]  /*3ea0*/  IADD3 R12, R157.reuse, 0xd8, RZ ;  /* 0x000000d89d0c7810 */ /* 0x040fe20007ffe0ff */
[----:B------:R-:W-:Y:S01]  /*3eb0*/  HMMA.16816.F32.BF16 R16, R140, R50, R16 ;  /* 0x000000328c10723c */ /* 0x000fe20000041810 */
[----:B------:R-:W-:Y:S02]  /*3ec0*/  IADD3 R4, R157, 0xd9, RZ ;  /* 0x000000d99d047810 */ /* 0x000fe40007ffe0ff */
[----:B------:R-:W-:Y:S01]  /*3ed0*/  FSEL R80, R42, -INF , !P4 ;  /* 0xff8000002a507808 */ /* 0x000fe20006000000 */
[----:B------:R-:W-:Y:S01]  /*3ee0*/  BAR.SYNC.DEFER_BLOCKING 0x0 ;  /* 0x0000000000007b1d */ /* 0x000fe20000010000 */
[----:B------:R-:W-:-:S02]  /*3ef0*/  ISETP.GE.AND P4, PT, R13, R151, PT ;  /* 0x000000970d00720c */ /* 0x000fc40003f86270 */
[----:B------:R-:W-:Y:S02]  /*3f00*/  FSEL R135, R36, -INF , !P0 ;  /* 0xff80000024877808 */ /* 0x000fe40004000000 */
[----:B------:R-:W-:Y:S02]  /*3f10*/  FSEL R36, R38, -INF , !P5 ;  /* 0xff80000026247808 */ /* 0x000fe40006800000 */
[----:B------:R-:W-:Y:S02]  /*3f20*/  ISETP.GE.AND P0, PT, R12, R150, PT ;  /* 0x000000960c00720c */ /* 0x000fe40003f06270 */
[----:B------:R-:W-:Y:S02]  /*3f30*/  ISETP.GE.AND P5, PT, R4, R151, PT ;  /* 0x000000970400720c */ /* 0x000fe40003fa6270 */
[----:B------:R-:W-:Y:S02]  /*3f40*/  IADD3 R5, R157, 0xe1, RZ ;  /* 0x000000e19d057810 */ /* 0x000fe40007ffe0ff */
[----:B------:R-:W-:-:S02]  /*3f50*/  FSEL R169, R41, -INF , !P1 ;  /* 0xff80000029a97808 */ /* 0x000fc40004800000 */
[----:B------:R-:W-:Y:S02]  /*3f60*/  FSEL R76, R43, -INF , !P2 ;  /* 0xff8000002b4c7808 */ /* 0x000fe40005000000 */
[----:B------:R-:W-:Y:S02]  /*3f70*/  FSEL R139, R37, -INF , !P4 ;  /* 0xff800000258b7808 */ /* 0x000fe40006000000 */
[-C--:B------:R-:W-:Y:S02]  /*3f80*/  ISETP.GE.AND P1, PT, R13, R150.reuse, PT ;  /* 0x000000960d00720c */ /* 0x080fe40003f26270 */
[----:B------:R-:W-:Y:S02]  /*3f90*/  ISETP.GE.AND P2, PT, R12, R151, PT ;  /* 0x000000970c00720c */ /* 0x000fe40003f46270 */
[----:B------:R-:W-:Y:S02]  /*3fa0*/  ISETP.GE.AND P4, PT, R4, R150, PT ;  /* 0x000000960400720c */ /* 0x000fe40003f86270 */
        /* <DEDUP_REMOVED lines=9> */
[-C--:B------:R-:W-:Y:S02]  /*4040*/  ISETP.GE.AND P2, PT, R4, R150.reuse, PT ;  /* 0x000000960400720c */ /* 0x080fe40003f46270 */
[----:B------:R-:W-:Y:S02]  /*4050*/  IADD3 R4, R157, 0xe8, RZ ;  /* 0x000000e89d047810 */ /* 0x000fe40007ffe0ff */
[----:B------:R-:W-:Y:S02]  /*4060*/  FSEL R132, R29, -INF , !P0 ;  /* 0xff8000001d847808 */ /* 0x000fe40004000000 */
[----:B------:R-:W-:-:S02]  /*4070*/  ISETP.GE.AND P0, PT, R5, R150, PT ;  /* 0x000000960500720c */ /* 0x000fc40003f06270 */
[----:B------:R-:W-:Y:S02]  /*4080*/  FSEL R40, R35, -INF , !P4 ;  /* 0xff80000023287808 */ /* 0x000fe40006000000 */
[----:B------:R-:W-:Y:S02]  /*4090*/  FSEL R252, R28, -INF , !P1 ;  /* 0xff8000001cfc7808 */ /* 0x000fe40004800000 */
[C---:B------:R-:W-:Y:S02]  /*40a0*/  ISETP.GE.AND P4, PT, R4.reuse, R151, PT ;  /* 0x000000970400720c */ /* 0x040fe40003f86270 */
[----:B------:R-:W-:Y:S02]  /*40b0*/  ISETP.GE.AND P1, PT, R4, R150, PT ;  /* 0x000000960400720c */ /* 0x000fe40003f26270 */
[----:B------:R-:W-:Y:S02]  /*40c0*/  IADD3 R4, R157, 0xf0, RZ ;  /* 0x000000f09d047810 */ /* 0x000fe40007ffe0ff */
[----:B------:R-:W-:-:S02]  /*40d0*/  FSEL R43, R27, -INF , !P0 ;  /* 0xff8000001b2b7808 */ /* 0x000fc40004000000 */
[----:B------:R-:W-:Y:S02]  /*40e0*/  ISETP.GT.AND P0, PT, R235, R230, PT ;  /* 0x000000e6eb00720c */ /* 0x000fe40003f04270 */
[----:B------:R-:W-:Y:S02]  /*40f0*/  FSEL R39, R30, -INF , !P2 ;  /* 0xff8000001e277808 */ /* 0x000fe40005000000 */
[----:B------:R-:W-:Y:S02]  /*4100*/  FSEL R45, R31, -INF , !P5 ;  /* 0xff8000001f2d7808 */ /* 0x000fe40006800000 */
[----:B------:R-:W-:Y:S02]  /*4110*/  FSEL R112, R24, -INF , !P4 ;  /* 0xff80000018707808 */ /* 0x000fe40006000000 */
[-C--:B------:R-:W-:Y:S02]  /*4120*/  ISETP.GE.AND P2, PT, R5, R151.reuse, PT ;  /* 0x000000970500720c */ /* 0x080fe40003f46270 */
        /* <DEDUP_REMOVED lines=9> */
[----:B------:R-:W-:Y:S02]  /*41c0*/  ISETP.GE.AND P2, PT, R5, R150, PT ;  /* 0x000000960500720c */ /* 0x000fe40003f46270 */
[CC--:B------:R-:W-:Y:S02]  /*41d0*/  ISETP.GE.AND P5, PT, R157.reuse, R151.reuse, PT ;  /* 0x000000979d00720c */ /* 0x0c0fe40003fa6270 */
[----:B------:R-:W-:Y:S02]  /*41e0*/  ISETP.GE.AND P4, PT, R4, R151, PT ;  /* 0x000000970400720c */ /* 0x000fe40003f86270 */
[----:B------:R-:W-:-:S02]  /*41f0*/  IADD3 R157, R157, 0xf9, RZ ;  /* 0x000000f99d9d7810 */ /* 0x000fc40007ffe0ff */
[----:B------:R-:W-:Y:S02]  /*4200*/  FSEL R46, R21, -INF , !P1 ;  /* 0xff800000152e7808 */ /* 0x000fe40004800000 */
[----:B------:R-:W-:Y:S02]  /*4210*/  FSEL R41, R23, -INF , !P2 ;  /* 0xff80000017297808 */ /* 0x000fe40005000000 */
[----:B------:R-:W-:Y:S02]  /*4220*/  FSEL R50, R16, -INF , !P4 ;  /* 0xff80000010327808 */ /* 0x000fe40006000000 */
[-C--:B------:R-:W-:Y:S01]  /*4230*/  ISETP.GE.AND P1, PT, R4, R150.reuse, PT ;  /* 0x000000960400720c */ /* 0x080fe20003f26270 */
[----:B------:R-:W-:Y:S01]  /*4240*/  IMAD.IADD R4, R155, 0x1, R208 ;  /* 0x000000019b047824 */ /* 0x000fe200078e02d0 */
[C---:B------:R-:W-:Y:S02]  /*4250*/  ISETP.GE.AND P3, PT, R157.reuse, R151, PT ;  /* 0x000000979d00720c */ /* 0x040fe40003f66270 */
[----:B------:R-:W-:-:S02]  /*4260*/  ISETP.GE.AND P2, PT, R157, R150, PT ;  /* 0x000000969d00720c */ /* 0x000fc40003f46270 */
[----:B------:R-:W-:Y:S02]  /*4270*/  @!P0 LEA R240, P4, R148, c[0x0][0x168], 0x1 ;  /* 0x00005a0094f08a11 */ /* 0x000fe400078808ff */
[----:B------:R-:W-:Y:S02]  /*4280*/  FSEL R8, R8, -INF , !P5 ;  /* 0xff80000008087808 */ /* 0x000fe40006800000 */
[----:B------:R-:W-:Y:S02]  /*4290*/  FSEL R48, R18, -INF , !P1 ;  /* 0xff80000012307808 */ /* 0x000fe40004800000 */
[----:B------:R-:W-:Y:S02]  /*42a0*/  FSEL R49, R17, -INF , !P3 ;  /* 0xff80000011317808 */ /* 0x000fe40005800000 */
[----:B------:R-:W-:Y:S02]  /*42b0*/  FSEL R47, R19, -INF , !P2 ;  /* 0xff800000132f7808 */ /* 0x000fe40005000000 */
[----:B------:R-:W-:-:S02]  /*42c0*/  @!P0 LEA.HI.X R241, R148, c[0x0][0x16c], R149, 0x1, P4 ;  /* 0x00005b0094f18a11 */ /* 0x000fc400020f0c95 */
[----:B------:R-:W-:Y:S01]  /*42d0*/  IADD3 R208, R225, 0x3c00, RZ ;  /* 0x00003c00e1d07810 */ /* 0x000fe20007ffe0ff */
[----:B------:R-:W-:Y:S05]  /*42e0*/  @!P0 BRA `(.L_x_2228) ;  /* 0x000005c000008947 */ /* 0x000fea0003800000 */
[----:B------:R-:W-:Y:S05]  /*42f0*/  @!P6 BRA `(.L_x_2229) ;  /* 0x000003800000e947 */ /* 0x000fea0003800000 */
[----:B------:R-:W1:Y:S01]  /*4300*/  I2F.RP R5, R154 ;  /* 0x0000009a00057306 */ /* 0x000e620000209400 */
[C---:B------:R-:W-:Y:S02]  /*4310*/  IADD3 R14, R0.reuse, -0x100, RZ ;  /* 0xffffff00000e7810 */ /* 0x040fe40007ffe0ff */
[----:B------:R-:W-:Y:S02]  /*4320*/  IABS R12, R0 ;  /* 0x00000000000c7213 */ /* 0x000fe40000000000 */
[----:B------:R-:W-:Y:S02]  /*4330*/  IABS R6, R14 ;  /* 0x0000000e00067213 */ /* 0x000fe40000000000 */
[----:B------:R-:W-:Y:S02]  /*4340*/  LOP3.LUT R0, R0, c[0x0][0x2d0], RZ, 0x3c, !PT ;  /* 0x0000b40000007a12 */ /* 0x000fe400078e3cff */
[----:B------:R-:W-:-:S02]  /*4350*/  LOP3.LUT R14, R14, c[0x0][0x2d0], RZ, 0x3c, !PT ;  /* 0x0000b4000e0e7a12 */ /* 0x000fc400078e3cff */
[----:B------:R-:W-:Y:S02]  /*4360*/  ISETP.GE.AND P2, PT, R0, RZ, PT ;  /* 0x000000ff0000720c */ /* 0x000fe40003f46270 */
        /* <DEDUP_REMOVED lines=23> */
[----:B------:R-:W-:-:S09]  /*44e0*/  ISETP.NE.AND P1, PT, RZ, c[0x0][0x2d0], PT ;  /* 0x0000b400ff007a0c */ /* 0x000fd20003f25270 */
        /* <DEDUP_REMOVED lines=25> */
.L_x_2229:
[----:B------:R-:W-:-:S04]  /*4680*/  LEA R6, -R2, RZ, 0x8 ;  /* 0x000000ff02067211 */ /* 0x000fc800078e41ff */
[----:B------:R-:W-:Y:S02]  /*4690*/  SHF.R.S32.HI R0, RZ, 0x1f, R6 ;  /* 0x0000001fff007819 */ /* 0x000fe40000011406 */
.L_x_2230:
        /* <DEDUP_REMOVED lines=33> */
.L_x_2228:
[----:B------:R-:W-:Y:S02]  /*48b0*/  FMNMX.FTZ R5, R8, R145, !PT ;  /* 0x0000009108057209 */ /* 0x000fe40007810000 */
[----:B------:R-:W-:-:S02]  /*48c0*/  ISETP.GT.AND P3, PT, R235, R230, PT ;  /* 0x000000e6eb00720c */ /* 0x000fc40003f64270 */
        /* <DEDUP_REMOVED lines=114> */
[----:B-1----:R-:W-:Y:S01]  /*4ff0*/  F2FP.BF16.PACK_AB R20, R119, R121 ;  /* 0x000000797714723e */ /* 0x002fe200000010ff */
        /* <DEDUP_REMOVED lines=162> */
[----:B------:R-:W-:Y:S01]  /*5a20*/  FFMA.FTZ R170, R168, c[0x0][0x23c], -R51 ;  /* 0x00008f00a8aa7a23 */ /* 0x000fe20000010833 */
        /* <DEDUP_REMOVED lines=34> */
[----:B------:R-:W-:Y:S02]  /*5c50*/  FADD.FTZ R244, R244, R115 ;  /* 0x00000073f4f47221 */ /* 0x000fe40000010000 */
[--C-:B------:R-:W-:Y:S01]  /*5c60*/  FFMA.FTZ R94, R94, c[0x0][0x23c], -R51.reuse ;  /* 0x00008f005e5e7a23 */ /* 0x100fe20000010833 */
        /* <DEDUP_REMOVED lines=18> */
[----:B------:R-:W-:Y:S01]  /*5d90*/  FFMA.FTZ R156, R123, c[0x0][0x23c], -R75 ;  /* 0x00008f007b9c7a23 */ /* 0x000fe2000001084b */
        /* <DEDUP_REMOVED lines=12> */
[----:B------:R-:W-:Y:S01]  /*5e60*/  FFMA.FTZ R246, R47, c[0x0][0x23c], -R51 ;  /* 0x00008f002ff67a23 */ /* 0x000fe20000010833 */
        /* <DEDUP_REMOVED lines=111> */
[----:B------:R-:W1:Y:S01]  /*6560*/  MUFU.EX2 R119, R114 ;  /* 0x0000007200777308 */ /* 0x000e620000000800 */
[----:B------:R-:W4:Y:S02]  /*6570*/  LDSM.16.MT88.4 R12, [R223+0x7800] ;  /* 0x00780000df0c783b */ /* 0x000f240000004200 */
[----:B------:R-:W-:Y:S01]  /*6580*/  FADD.FTZ R109, R109, R110 ;  /* 0x0000006e6d6d7221 */ /* 0x000fe20000010000 */
[----:B--2---:R-:W-:Y:S03]  /*6590*/  HMMA.16816.F32.BF16 R24, R32, R28, R24 ;  /* 0x0000001c2018723c */ /* 0x004fe60000041818 */
[----:B------:R-:W-:Y:S01]  /*65a0*/  FADD.FTZ R140, R140, R109 ;  /* 0x0000006d8c8c7221 */ /* 0x000fe20000010000 */
[----:B------:R-:W-:Y:S01]  /*65b0*/  MUFU.EX2 R100, R100 ;  /* 0x0000006400647308 */ /* 0x000fe20000000800 */
[----:B------:R-:W-:-:S03]  /*65c0*/  FFMA.FTZ R109, R104, c[0x0][0x23c], -R51 ;  /* 0x00008f00686d7a23 */ /* 0x000fc60000010833 */
[----:B------:R-:W-:Y:S04]  /*65d0*/  HMMA.16816.F32.BF16 R28, R32, R30, R20 ;  /* 0x0000001e201c723c */ /* 0x000fe80000041814 */
[----:B------:R2:W-:Y:S03]  /*65e0*/  MUFU.EX2 R104, R106 ;  /* 0x0000006a00687308 */ /* 0x0005e60000000800 */
[----:B------:R-:W-:Y:S01]  /*65f0*/  F2FP.BF16.PACK_AB R32, R58, R59 ;  /* 0x0000003b3a20723e */ /* 0x000fe200000010ff */
[----:B------:R-:W-:Y:S01]  /*6600*/  FADD.FTZ R21, R103, R140 ;  /* 0x0000008c67157221 */ /* 0x000fe20000010000 */
[----:B------:R-:W-:Y:S02]  /*6610*/  F2FP.BF16.PACK_AB R33, R118, R163 ;  /* 0x000000a37621723e */ /* 0x000fe400000010ff */
[----:B------:R-:W-:Y:S01]  /*6620*/  F2FP.BF16.PACK_AB R34, R56, R57 ;  /* 0x000000393822723e */ /* 0x000fe200000010ff */
[----:B------:R-:W-:Y:S01]  /*6630*/  FADD.FTZ R126, R126, R21 ;  /* 0x000000157e7e7221 */ /* 0x000fe20000010000 */
[----:B-1----:R-:W-:Y:S01]  /*6640*/  F2FP.BF16.PACK_AB R35, R119, R122 ;  /* 0x0000007a7723723e */ /* 0x002fe200000010ff */
[----:B------:R-:W1:Y:S01]  /*6650*/  LDSM.16.MT88.4 R20, [R224+0x7c00] ;  /* 0x007c0000e014783b */ /* 0x000e620000004200 */
[----:B------:R-:W5:Y:S05]  /*6660*/  MUFU.EX2 R103, R109 ;  /* 0x0000006d00677308 */ /* 0x000f6a0000000800 */
[C---:B---3--:R-:W-:Y:S03]  /*6670*/  HMMA.16816.F32.BF16 R8, R32.reuse, R16, R8 ;  /* 0x000000102008723c */ /* 0x048fe60000041808 */
[----:B------:R-:W-:Y:S04]  /*6680*/  MUFU.EX2 R99, R99 ;  /* 0x0000006300637308 */ /* 0x000fe80000000800 */
[----:B------:R-:W-:Y:S01]  /*6690*/  FADD.FTZ R17, R97, R142 ;  /* 0x0000008e61117221 */ /* 0x000fe20000010000 */
[----:B------:R-:W-:Y:S01]  /*66a0*/  HMMA.16816.F32.BF16 R4, R32, R18, R4 ;  /* 0x000000122004723c */ /* 0x000fe20000041804 */
[----:B------:R-:W-:-:S02]  /*66b0*/  FADD.FTZ R97, R95, R126 ;  /* 0x0000007e5f617221 */ /* 0x000fc40000010000 */
[----:B------:R-:W-:Y:S01]  /*66c0*/  FADD.FTZ R17, R124, R17 ;  /* 0x000000117c117221 */ /* 0x000fe20000010000 */
[----:B------:R-:W3:Y:S01]  /*66d0*/  MUFU.EX2 R95, R96 ;  /* 0x00000060005f7308 */ /* 0x000ee20000000800 */
[----:B------:R-:W-:Y:S02]  /*66e0*/  FADD.FTZ R120, R120, R97 ;  /* 0x0000006178787221 */ /* 0x000fe40000010000 */
[----:B--2---:R-:W-:Y:S01]  /*66f0*/  FADD.FTZ R106, R134, R17 ;  /* 0x00000011866a7221 */ /* 0x004fe20000010000 */
[----:B----4-:R-:W-:Y:S01]  /*6700*/  HMMA.16816.F32.BF16 R24, R32, R12, R24 ;  /* 0x0000000c2018723c */ /* 0x010fe20000041818 */
[----:B------:R-:W-:Y:S01]  /*6710*/  FADD.FTZ R93, R93, R120 ;  /* 0x000000785d5d7221 */ /* 0x000fe20000010000 */
[----:B------:R-:W2:Y:S01]  /*6720*/  LDSM.16.MT88.4 R16, [R223+0x7c00] ;  /* 0x007c0000df10783b */ /* 0x000ea20000004200 */
[----:B------:R-:W-:Y:S01]  /*6730*/  FADD.FTZ R106, R105, R106 ;  /* 0x0000006a696a7221 */ /* 0x000fe20000010000 */
[----:B------:R-:W-:Y:S01]  /*6740*/  MUFU.EX2 R184, R184 ;  /* 0x000000b800b87308 */ /* 0x000fe20000000800 */
[----:B------:R-:W-:-:S02]  /*6750*/  FADD.FTZ R116, R116, R93 ;  /* 0x0000005d74747221 */ /* 0x000fc40000010000 */
[----:B------:R-:W-:Y:S01]  /*6760*/  FADD.FTZ R13, R101, R106 ;  /* 0x0000006a650d7221 */ /* 0x000fe20000010000 */
[----:B------:R-:W-:Y:S01]  /*6770*/  HMMA.16816.F32.BF16 R28, R32, R14, R28 ;  /* 0x0000000e201c723c */ /* 0x000fe2000004181c */
[----:B------:R-:W-:Y:S01]  /*6780*/  FADD.FTZ R91, R91, R116 ;  /* 0x000000745b5b7221 */ /* 0x000fe20000010000 */
[----:B------:R-:W-:Y:S01]  /*6790*/  F2FP.BF16.PACK_AB R12, R54, R55 ;  /* 0x00000037360c723e */ /* 0x000fe200000010ff */
[----:B------:R-:W-:Y:S01]  /*67a0*/  FADD.FTZ R13, R200, R13 ;  /* 0x0000000dc80d7221 */ /* 0x000fe20000010000 */
[----:B------:R-:W-:Y:S01]  /*67b0*/  MUFU.EX2 R88, R88 ;  /* 0x0000005800587308 */ /* 0x000fe20000000800 */
[----:B------:R-:W-:Y:S02]  /*67c0*/  FADD.FTZ R108, R108, R91 ;  /* 0x0000005b6c6c7221 */ /* 0x000fe40000010000 */
[----:B------:R-:W-:Y:S01]  /*67d0*/  FADD.FTZ R32, R198, R13 ;  /* 0x0000000dc6207221 */ /* 0x000fe20000010000 */
[----:B-----5:R-:W-:Y:S01]  /*67e0*/  F2FP.BF16.PACK_AB R13, R103, R104 ;  /* 0x00000068670d723e */ /* 0x020fe200000010ff */
[----:B------:R-:W-:Y:S01]  /*67f0*/  FADD.FTZ R89, R89, R108 ;  /* 0x0000006c59597221 */ /* 0x000fe20000010000 */
[----:B------:R-:W-:Y:S01]  /*6800*/  F2FP.BF16.PACK_AB R14, R52, R53 ;  /* 0x00000035340e723e */ /* 0x000fe200000010ff */
[----:B------:R-:W-:Y:S01]  /*6810*/  FADD.FTZ R32, R125, R32 ;  /* 0x000000207d207221 */ /* 0x000fe20000010000 */
[----:B---3--:R-:W-:Y:S01]  /*6820*/  F2FP.BF16.PACK_AB R15, R94, R95 ;  /* 0x0000005f5e0f723e */ /* 0x008fe200000010ff */
[----:B------:R-:W-:Y:S01]  /*6830*/  FADD.FTZ R102, R102, R89 ;  /* 0x0000005966667221 */ /* 0x000fe20000010000 */
[----:B------:R-:W-:Y:S01]  /*6840*/  MUFU.EX2 R80, R80 ;  /* 0x0000005000507308 */ /* 0x000fe20000000800 */
[----:B------:R-:W-:-:S02]  /*6850*/  FADD.FTZ R127, R127, R32 ;  /* 0x000000207f7f7221 */ /* 0x000fc40000010000 */
[----:B------:R-:W3:Y:S01]  /*6860*/  LDSM.16.MT88.4 R32, [R224+0x8000] ;  /* 0x00800000e020783b */ /* 0x000ee20000004200 */
[----:B------:R-:W-:Y:S01]  /*6870*/  FADD.FTZ R87, R87, R102 ;  /* 0x0000006657577221 */ /* 0x000fe20000010000 */
[C---:B-1----:R-:W-:Y:S01]  /*6880*/  HMMA.16816.F32.BF16 R8, R12.reuse, R20, R8 ;  /* 0x000000140c08723c */ /* 0x042fe20000041808 */
[----:B------:R-:W-:Y:S02]  /*6890*/  FADD.FTZ R127, R192, R127 ;  /* 0x0000007fc07f7221 */ /* 0x000fe40000010000 */
[----:B------:R-:W-:Y:S01]  /*68a0*/  FADD.FTZ R98, R98, R87 ;  /* 0x0000005762627221 */ /* 0x000fe20000010000 */
[----:B------:R1:W4:Y:S01]  /*68b0*/  MUFU.EX2 R89, R82 ;  /* 0x0000005200597308 */ /* 0x0003220000000800 */
[----:B------:R-:W-:Y:S02]  /*68c0*/  FADD.FTZ R190, R190, R127 ;  /* 0x0000007fbebe7221 */ /* 0x000fe40000010000 */
[----:B------:R-:W-:Y:S01]  /*68d0*/  FADD.FTZ R21, R85, R98 ;  /* 0x0000006255157221 */ /* 0x000fe20000010000 */
[----:B------:R-:W-:Y:S01]  /*68e0*/  HMMA.16816.F32.BF16 R4, R12, R22, R4 ;  /* 0x000000160c04723c */ /* 0x000fe20000041804 */
[----:B------:R-:W-:-:S02]  /*68f0*/  FADD.FTZ R190, R129, R190 ;  /* 0x000000be81be7221 */ /* 0x000fc40000010000 */
[----:B------:R-:W-:Y:S01]  /*6900*/  FADD.FTZ R92, R92, R21 ;  /* 0x000000155c5c7221 */ /* 0x000fe20000010000 */
[----:B------:R-:W-:Y:S01]  /*6910*/  MUFU.EX2 R135, R135 ;  /* 0x0000008700877308 */ /* 0x000fe20000000800 */
[----:B------:R-:W-:Y:S01]  /*6920*/  FADD.FTZ R131, R131, R190 ;  /* 0x000000be83837221 */ /* 0x000fe20000010000 */
[----:B------:R-:W5:Y:S01]  /*6930*/  LDSM.16.MT88.4 R20, [R223+0x8000] ;  /* 0x00800000df14783b */ /* 0x000f620000004200 */
[----:B------:R-:W-:Y:S01]  /*6940*/  FADD.FTZ R83, R83, R92 ;  /* 0x0000005c53537221 */ /* 0x000fe20000010000 */
[----:B--2---:R-:W-:Y:S01]  /*6950*/  HMMA.16816.F32.BF16 R24, R12, R16, R24 ;  /* 0x000000100c18723c */ /* 0x004fe20000041818 */
[----:B------:R-:W-:Y:S02]  /*6960*/  FADD.FTZ R131, R186, R131 ;  /* 0x00000083ba837221 */ /* 0x000fe40000010000 */
[----:B------:R-:W-:Y:S01]  /*6970*/  FFMA.FTZ R93, R112, c[0x0][0x23c], -R75 ;  /* 0x00008f00705d7a23 */ /* 0x000fe2000001084b */
[----:B------:R-:W-:Y:S01]  /*6980*/  MUFU.EX2 R168, R168 ;  /* 0x000000a800a87308 */ /* 0x000fe20000000800 */
[----:B-1----:R-:W-:-:S02]  /*6990*/  FFMA.FTZ R82, R76, c[0x0][0x23c], -R51 ;  /* 0x00008f004c527a23 */ /* 0x002fc40000010833 */
[----:B------:R-:W-:Y:S01]  /*69a0*/  FADD.FTZ R16, R86, R83 ;  /* 0x0000005356107221 */ /* 0x000fe20000010000 */
[----:B------:R-:W-:Y:S01]  /*69b0*/  HMMA.16816.F32.BF16 R28, R12, R18, R28 ;  /* 0x000000120c1c723c */ /* 0x000fe2000004181c */
[----:B------:R-:W-:Y:S02]  /*69c0*/  FADD.FTZ R182, R182, R131 ;  /* 0x00000083b6b67221 */ /* 0x000fe40000010000 */
[----:B------:R-:W-:Y:S01]  /*69d0*/  FADD.FTZ R16, R81, R16 ;  /* 0x0000001051107221 */ /* 0x000fe20000010000 */
[----:B------:R-:W1:Y:S01]  /*69e0*/  MUFU.EX2 R85, R82 ;  /* 0x0000005200557308 */ /* 0x000e620000000800 */
[----:B------:R-:W-:Y:S02]  /*69f0*/  FADD.FTZ R182, R137, R182 ;  /* 0x000000b689b67221 */ /* 0x000fe40000010000 */
[----:B------:R-:W-:Y:S01]  /*6a00*/  FADD.FTZ R79, R79, R16 ;  /* 0x000000104f4f7221 */ /* 0x000fe20000010000 */
[----:B------:R-:W-:Y:S01]  /*6a10*/  F2FP.BF16.PACK_AB R12, R100, R3 ;  /* 0x00000003640c723e */ /* 0x000fe200000010ff */
[----:B------:R-:W-:Y:S01]  /*6a20*/  FADD.FTZ R17, R141, R182 ;  /* 0x000000b68d117221 */ /* 0x000fe20000010000 */
[----:B----4-:R-:W-:Y:S01]  /*6a30*/  F2FP.BF16.PACK_AB R13, R89, R88 ;  /* 0x00000058590d723e */ /* 0x010fe200000010ff */
[----:B------:R-:W-:Y:S01]  /*6a40*/  FADD.FTZ R78, R78, R79 ;  /* 0x0000004f4e4e7221 */ /* 0x000fe20000010000 */
[----:B------:R-:W-:Y:S01]  /*6a50*/  F2FP.BF16.PACK_AB R14, R184, R99 ;  /* 0x00000063b80e723e */ /* 0x000fe200000010ff */
[----:B------:R-:W-:Y:S01]  /*6a60*/  FADD.FTZ R17, R176, R17 ;  /* 0x00000011b0117221 */ /* 0x000fe20000010000 */
[----:B------:R-:W-:Y:S01]  /*6a70*/  MUFU.EX2 R133, R133 ;  /* 0x0000008500857308 */ /* 0x000fe20000000800 */
[----:B------:R-:W-:Y:S01]  /*6a80*/  FFMA.FTZ R76, R90, c[0x0][0x23c], -R75 ;  /* 0x00008f005a4c7a23 */ /* 0x000fe2000001084b */
[----:B-1----:R-:W-:-:S06]  /*6a90*/  F2FP.BF16.PACK_AB R15, R85, R80 ;  /* 0x00000050550f723e */ /* 0x002fcc00000010ff */
[----:B------:R-:W-:Y:S01]  /*6aa0*/  MUFU.EX2 R156, R156 ;  /* 0x0000009c009c7308 */ /* 0x000fe20000000800 */
[C---:B---3--:R-:W-:Y:S07]  /*6ab0*/  HMMA.16816.F32.BF16 R8, R12.reuse, R32, R8 ;  /* 0x000000200c08723c */ /* 0x048fee0000041808 */
[----:B------:R-:W-:Y:S01]  /*6ac0*/  MUFU.EX2 R36, R36 ;  /* 0x0000002400247308 */ /* 0x000fe20000000800 */
[----:B------:R-:W-:Y:S01]  /*6ad0*/  FADD.FTZ R33, R77, R78 ;  /* 0x0000004e4d217221 */ /* 0x000fe20000010000 */
[----:B------:R-:W-:Y:S01]  /*6ae0*/  HMMA.16816.F32.BF16 R4, R12, R34, R4 ;  /* 0x000000220c04723c */ /* 0x000fe20000041804 */
[----:B------:R-:W-:-:S02]  /*6af0*/  FADD.FTZ R32, R174, R17 ;  /* 0x00000011ae207221 */ /* 0x000fc40000010000 */
[----:B------:R-:W-:-:S03]  /*6b00*/  FADD.FTZ R74, R74, R33 ;  /* 0x000000214a4a7221 */ /* 0x000fc60000010000 */
[----:B------:R-:W1:Y:S01]  /*6b10*/  MUFU.EX2 R77, R38 ;  /* 0x00000026004d7308 */ /* 0x000e620000000800 */
[----:B------:R-:W-:Y:S01]  /*6b20*/  FADD.FTZ R32, R143, R32 ;  /* 0x000000208f207221 */ /* 0x000fe20000010000 */
[----:B------:R-:W-:Y:S01]  /*6b30*/  LDSM.16.MT88.4 R16, [R224+0x8400] ;  /* 0x00840000e010783b */ /* 0x000fe20000004200 */
[----:B------:R-:W-:Y:S01]  /*6b40*/  FADD.FTZ R73, R73, R74 ;  /* 0x0000004a49497221 */ /* 0x000fe20000010000 */
[C---:B-----5:R-:W-:Y:S01]  /*6b50*/  HMMA.16816.F32.BF16 R24, R12.reuse, R20, R24 ;  /* 0x000000140c18723c */ /* 0x060fe20000041818 */
[----:B------:R-:W-:Y:S01]  /*6b60*/  FADD.FTZ R33, R145, R32 ;  /* 0x0000002091217221 */ /* 0x000fe20000010000 */
[----:B------:R-:W-:Y:S01]  /*6b70*/  LDSM.16.MT88.4 R140, [R224+0x8c00] ;  /* 0x008c0000e08c783b */ /* 0x000fe20000004200 */
[----:B------:R-:W-:Y:S01]  /*6b80*/  FADD.FTZ R72, R72, R73 ;  /* 0x0000004948487221 */ /* 0x000fe20000010000 */
[----:B------:R-:W-:Y:S01]  /*6b90*/  MUFU.EX2 R37, R37 ;  /* 0x0000002500257308 */ /* 0x000fe20000000800 */
[----:B------:R-:W-:Y:S02]  /*6ba0*/  FADD.FTZ R33, R170, R33 ;  /* 0x00000021aa217221 */ /* 0x000fe40000010000 */
[----:B------:R-:W-:Y:S01]  /*6bb0*/  FADD.FTZ R71, R71, R72 ;  /* 0x0000004847477221 */ /* 0x000fe20000010000 */
[----:B------:R-:W-:Y:S01]  /*6bc0*/  HMMA.16816.F32.BF16 R28, R12, R22, R28 ;  /* 0x000000160c1c723c */ /* 0x000fe2000004181c */
[----:B------:R-:W-:-:S02]  /*6bd0*/  FADD.FTZ R166, R166, R33 ;  /* 0x00000021a6a67221 */ /* 0x000fc40000010000 */
[----:B------:R-:W2:Y:S01]  /*6be0*/  LDSM.16.MT88.4 R32, [R223+0x8400] ;  /* 0x00840000df20783b */ /* 0x000ea20000004200 */
[----:B------:R-:W-:Y:S01]  /*6bf0*/  FADD.FTZ R70, R70, R71 ;  /* 0x0000004746467221 */ /* 0x000fe20000010000 */
[----:B------:R-:W-:Y:S01]  /*6c00*/  MUFU.EX2 R123, R123 ;  /* 0x0000007b007b7308 */ /* 0x000fe20000000800 */
[----:B------:R-:W-:Y:S01]  /*6c10*/  FADD.FTZ R166, R139, R166 ;  /* 0x000000a68ba67221 */ /* 0x000fe20000010000 */
[----:B------:R-:W-:Y:S01]  /*6c20*/  F2FP.BF16.PACK_AB R12, R168, R135 ;  /* 0x00000087a80c723e */ /* 0x000fe200000010ff */
[----:B------:R-:W-:Y:S01]  /*6c30*/  FADD.FTZ R69, R69, R70 ;  /* 0x0000004645457221 */ /* 0x000fe20000010000 */
[----:B-1----:R-:W-:Y:S01]  /*6c40*/  F2FP.BF16.PACK_AB R13, R77, R36 ;  /* 0x000000244d0d723e */ /* 0x002fe200000010ff */
[----:B------:R-:W-:Y:S01]  /*6c50*/  FADD.FTZ R147, R147, R166 ;  /* 0x000000a693937221 */ /* 0x000fe20000010000 */
[----:B------:R-:W-:Y:S01]  /*6c60*/  F2FP.BF16.PACK_AB R14, R156, R133 ;  /* 0x000000859c0e723e */ /* 0x000fe200000010ff */
[----:B------:R-:W-:Y:S01]  /*6c70*/  FADD.FTZ R68, R68, R69 ;  /* 0x0000004544447221 */ /* 0x000fe20000010000 */
[----:B------:R-:W-:Y:S01]  /*6c80*/  MUFU.EX2 R110, R132 ;  /* 0x00000084006e7308 */ /* 0x000fe20000000800 */
[----:B------:R-:W-:-:S02]  /*6c90*/  FADD.FTZ R160, R160, R147 ;  /* 0x00000093a0a07221 */ /* 0x000fc40000010000 */
[----:B------:R-:W-:Y:S02]  /*6ca0*/  FFMA.FTZ R38, R40, c[0x0][0x23c], -R51 ;  /* 0x00008f0028267a23 */ /* 0x000fe40000010833 */
[----:B------:R-:W-:Y:S02]  /*6cb0*/  FADD.FTZ R67, R67, R68 ;  /* 0x0000004443437221 */ /* 0x000fe40000010000 */
        /* <DEDUP_REMOVED lines=8> */
[----:B------:R-:W3:Y:S01]  /*6d40*/  LDSM.16.MT88.4 R20, [R224+0x8800] ;  /* 0x00880000e014783b */ /* 0x000ee20000004200 */
        /* <DEDUP_REMOVED lines=10> */
[----:B------:R-:W-:Y:S01]  /*6df0*/  MUFU.EX2 R39, R39 ;  /* 0x0000002700277308 */ /* 0x000fe20000000800 */
[----:B------:R-:W-:Y:S02]  /*6e00*/  FFMA.FTZ R40, R46, c[0x0][0x23c], -R75 ;  /* 0x00008f002e287a23 */ /* 0x000fe4000001084b */
[----:B------:R-:W-:-:S02]  /*6e10*/  FADD.FTZ R59, R59, R60 ;  /* 0x0000003c3b3b7221 */ /* 0x000fc40000010000 */
[C---:B--2---:R-:W-:Y:S01]  /*6e20*/  HMMA.16816.F32.BF16 R24, R12.reuse, R32, R24 ;  /* 0x000000200c18723c */ /* 0x044fe20000041818 */
[----:B------:R-:W-:Y:S02]  /*6e30*/  FFMA.FTZ R46, R45, c[0x0][0x23c], -R51 ;  /* 0x00008f002d2e7a23 */ /* 0x000fe40000010833 */
[----:B------:R-:W-:Y:S01]  /*6e40*/  FADD.FTZ R58, R58, R59 ;  /* 0x0000003b3a3a7221 */ /* 0x000fe20000010000 */
[----:B------:R-:W-:Y:S03]  /*6e50*/  MUFU.EX2 R44, R44 ;  /* 0x0000002c002c7308 */ /* 0x000fe60000000800 */
[----:B------:R-:W-:Y:S01]  /*6e60*/  FFMA.FTZ R32, R50, c[0x0][0x23c], -R75 ;  /* 0x00008f0032207a23 */ /* 0x000fe2000001084b */
[----:B------:R-:W-:Y:S01]  /*6e70*/  HMMA.16816.F32.BF16 R28, R12, R34, R28 ;  /* 0x000000220c1c723c */ /* 0x000fe2000004181c */
[----:B------:R-:W-:Y:S02]  /*6e80*/  FADD.FTZ R50, R161, R130 ;  /* 0x00000082a1327221 */ /* 0x000fe40000010000 */
[----:B------:R-:W-:Y:S01]  /*6e90*/  FADD.FTZ R57, R57, R58 ;  /* 0x0000003a39397221 */ /* 0x000fe20000010000 */
[----:B------:R-:W1:Y:S01]  /*6ea0*/  MUFU.EX2 R46, R46 ;  /* 0x0000002e002e7308 */ /* 0x000e620000000800 */
[----:B------:R-:W-:-:S02]  /*6eb0*/  FADD.FTZ R163, R163, R50 ;  /* 0x00000032a3a37221 */ /* 0x000fc40000010000 */
[----:B------:R-:W-:Y:S01]  /*6ec0*/  FADD.FTZ R56, R56, R57 ;  /* 0x0000003938387221 */ /* 0x000fe20000010000 */
[C---:B------:R-:W-:Y:S01]  /*6ed0*/  HMMA.16816.F32.BF16 R8, R12.reuse, R16, R8 ;  /* 0x000000100c08723c */ /* 0x040fe20000041808 */
[----:B------:R-:W-:Y:S02]  /*6ee0*/  FADD.FTZ R163, R118, R163 ;  /* 0x000000a376a37221 */ /* 0x000fe40000010000 */
[----:B------:R-:W-:Y:S01]  /*6ef0*/  FFMA.FTZ R33, R42, c[0x0][0x23c], -R51 ;  /* 0x00008f002a217a23 */ /* 0x000fe20000010833 */
[----:B------:R-:W2:Y:S01]  /*6f00*/  MUFU.EX2 R43, R43 ;  /* 0x0000002b002b7308 */ /* 0x000ea20000000800 */
        /* <DEDUP_REMOVED lines=8> */
[----:B------:R-:W-:Y:S01]  /*6f90*/  FFMA.FTZ R34, R41, c[0x0][0x23c], -R51 ;  /* 0x00008f0029227a23 */ /* 0x000fe20000010833 */
        /* <DEDUP_REMOVED lines=20> */
[----:B------:R-:W2:Y:S01]  /*70e0*/  LDSM.16.MT88.4 R4, [R223+0x8c00] ;  /* 0x008c0000df04783b */ /* 0x000ea20000004200 */
[----:B------:R-:W-:Y:S01]  /*70f0*/  FADD.FTZ R85, R85, R80 ;  /* 0x0000005055557221 */ /* 0x000fe20000010000 */
[----:B------:R-:W3:Y:S01]  /*7100*/  MUFU.EX2 R34, R34 ;  /* 0x0000002200227308 */ /* 0x000ee20000000800 */
[----:B------:R-:W-:-:S02]  /*7110*/  FADD.FTZ R135, R135, R184 ;  /* 0x000000b887877221 */ /* 0x000fc40000010000 */
[----:B------:R-:W-:Y:S02]  /*7120*/  FADD.FTZ R36, R36, R85 ;  /* 0x0000005524247221 */ /* 0x000fe40000010000 */
[----:B------:R-:W-:Y:S02]  /*7130*/  FADD.FTZ R168, R168, R135 ;  /* 0x00000087a8a87221 */ /* 0x000fe40000010000 */
[----:B------:R-:W-:Y:S01]  /*7140*/  FADD.FTZ R36, R77, R36 ;  /* 0x000000244d247221 */ /* 0x000fe20000010000 */
[----:B------:R-:W-:Y:S01]  /*7150*/  MUFU.EX2 R32, R32 ;  /* 0x0000002000207308 */ /* 0x000fe20000000800 */
[----:B------:R-:W-:Y:S01]  /*7160*/  FADD.FTZ R133, R133, R168 ;  /* 0x000000a885857221 */ /* 0x000fe20000010000 */
[----:B----4-:R-:W-:Y:S01]  /*7170*/  HMMA.16816.F32.BF16 R24, R12, R16, R24 ;  /* 0x000000100c18723c */ /* 0x010fe20000041818 */
[----:B------:R-:W-:Y:S02]  /*7180*/  FADD.FTZ R37, R37, R36 ;  /* 0x0000002425257221 */ /* 0x000fe40000010000 */
[----:B------:R-:W-:-:S02]  /*7190*/  FFMA.FTZ R35, R48, c[0x0][0x23c], -R51 ;  /* 0x00008f0030237a23 */ /* 0x000fc40000010833 */
[----:B------:R-:W-:Y:S01]  /*71a0*/  FADD.FTZ R156, R156, R133 ;  /* 0x000000859c9c7221 */ /* 0x000fe20000010000 */
[----:B------:R-:W4:Y:S01]  /*71b0*/  MUFU.EX2 R247, R247 ;  /* 0x000000f700f77308 */ /* 0x000f220000000800 */
[----:B------:R-:W-:Y:S01]  /*71c0*/  FADD.FTZ R38, R38, R37 ;  /* 0x0000002526267221 */ /* 0x000fe20000010000 */
[----:B------:R-:W-:Y:S01]  /*71d0*/  HMMA.16816.F32.BF16 R28, R12, R18, R28 ;  /* 0x000000120c1c723c */ /* 0x000fe2000004181c */
[----:B------:R-:W-:Y:S02]  /*71e0*/  FADD.FTZ R123, R123, R156 ;  /* 0x0000009c7b7b7221 */ /* 0x000fe40000010000 */
[----:B------:R-:W-:Y:S02]  /*71f0*/  FADD.FTZ R39, R39, R38 ;  /* 0x0000002627277221 */ /* 0x000fe40000010000 */
[----:B------:R-:W-:Y:S01]  /*7200*/  FADD.FTZ R110, R110, R123 ;  /* 0x0000007b6e6e7221 */ /* 0x000fe20000010000 */
[----:B------:R-:W-:Y:S01]  /*7210*/  MUFU.EX2 R35, R35 ;  /* 0x0000002300237308 */ /* 0x000fe20000000800 */
[----:B------:R-:W-:Y:S01]  /*7220*/  FADD.FTZ R39, R46, R39 ;  /* 0x000000272e277221 */ /* 0x000fe20000010000 */
[----:B-1----:R-:W-:Y:S01]  /*7230*/  F2FP.BF16.PACK_AB R12, R40, R81 ;  /* 0x00000051280c723e */ /* 0x002fe200000010ff */
[----:B------:R-:W-:Y:S01]  /*7240*/  FADD.FTZ R93, R93, R110 ;  /* 0x0000006e5d5d7221 */ /* 0x000fe20000010000 */
[----:B---3--:R-:W-:Y:S01]  /*7250*/  F2FP.BF16.PACK_AB R13, R34, R33 ;  /* 0x00000021220d723e */ /* 0x008fe200000010ff */
[----:B------:R-:W-:-:S02]  /*7260*/  FADD.FTZ R44, R44, R39 ;  /* 0x000000272c2c7221 */ /* 0x000fc40000010000 */
[----:B------:R-:W-:Y:S01]  /*7270*/  FADD.FTZ R76, R76, R93 ;  /* 0x0000005d4c4c7221 */ /* 0x000fe20000010000 */
[----:B------:R-:W1:Y:S01]  /*7280*/  MUFU.EX2 R246, R246 ;  /* 0x000000f600f67308 */ /* 0x000e620000000800 */
[----:B------:R-:W-:Y:S01]  /*7290*/  FADD.FTZ R44, R43, R44 ;  /* 0x0000002c2b2c7221 */ /* 0x000fe20000010000 */
[----:B----4-:R-:W-:Y:S01]  /*72a0*/  F2FP.BF16.PACK_AB R14, R247, R32 ;  /* 0x00000020f70e723e */ /* 0x010fe200000010ff */
[----:B------:R-:W-:Y:S02]  /*72b0*/  FADD.FTZ R81, R81, R76 ;  /* 0x0000004c51517221 */ /* 0x000fe40000010000 */
[----:B------:R-:W-:Y:S02]  /*72c0*/  FADD.FTZ R33, R33, R44 ;  /* 0x0000002c21217221 */ /* 0x000fe40000010000 */
[----:B------:R-:W-:Y:S02]  /*72d0*/  FADD.FTZ R81, R40, R81 ;  /* 0x0000005128517221 */ /* 0x000fe40000010000 */
[----:B------:R-:W-:-:S02]  /*72e0*/  FADD.FTZ R34, R34, R33 ;  /* 0x0000002122227221 */ /* 0x000fc40000010000 */
        /* <DEDUP_REMOVED lines=35> */
[C---:B------:R-:W-:Y:S01]  /*7520*/  IMAD R7, R154.reuse, R7, R6 ;  /* 0x000000079a077224 */ /* 0x040fe200078e0206 */
[----:B------:R-:W-:Y:S01]  /*7530*/  LOP3.LUT R6, RZ, c[0x0][0x2d0], RZ, 0x33, !PT ;  /* 0x0000b400ff067a12 */ /* 0x000fe200078e33ff */
        /* <DEDUP_REMOVED lines=20> */
[----:B------:R-:W-:Y:S02]  /*7680*/  IMAD.IADD R3, R3, 0x1, -R6 ;  /* 0x0000000103037824 */ /* 0x000fe400078e0a06 */
[----:B------:R-:W-:-:S04]  /*7690*/  IMAD.MOV.U32 R6, RZ, RZ, c[0x0][0x2d0] ;  /* 0x0000b400ff067624 */ /* 0x000fc800078e00ff */
[----:B------:R-:W-:-:S04]  /*76a0*/  IMAD R6, R3, R6, -0x100 ;  /* 0xffffff0003067424 */ /* 0x000fc800078e0206 */
[----:B------:R-:W-:Y:S01]  /*76b0*/  IMAD.WIDE.U32 R8, R6, c[0x0][0x1a0], RZ ;  /* 0x0000680006087a25 */ /* 0x000fe200078e00ff */
[----:B------:R-:W-:-:S05]  /*76c0*/  SHF.R.S32.HI R3, RZ, 0x1f, R6 ;  /* 0x0000001fff037819 */ /* 0x000fca0000011406 */
[----:B------:R-:W-:-:S04]  /*76d0*/  IMAD R3, R3, c[0x0][0x1a0], RZ ;  /* 0x0000680003037a24 */ /* 0x000fc800078e02ff */
[----:B------:R-:W-:-:S04]  /*76e0*/  IMAD R3, R6, c[0x0][0x1a4], R3 ;  /* 0x0000690006037a24 */ /* 0x000fc800078e0203 */
[----:B------:R-:W-:Y:S01]  /*76f0*/  IMAD.IADD R9, R9, 0x1, R3 ;  /* 0x0000000109097824 */ /* 0x000fe200078e0203 */
[----:B--2---:R-:W-:-:S04]  /*7700*/  IADD3 R5, -R4, R5, RZ ;  /* 0x0000000504057210 */ /* 0x004fc80007ffe1ff */
[----:B------:R-:W-:Y:S01]  /*7710*/  SHF.R.S32.HI R4, RZ, 0x1f, R5 ;  /* 0x0000001fff047819 */ /* 0x000fe20000011405 */
[----:B------:R-:W-:-:S04]  /*7720*/  IMAD.WIDE.U32 R6, R5, c[0x0][0x188], R8 ;  /* 0x0000620005067a25 */ /* 0x000fc800078e0008 */
[----:B------:R-:W-:-:S04]  /*7730*/  IMAD R4, R4, c[0x0][0x188], RZ ;  /* 0x0000620004047a24 */ /* 0x000fc800078e02ff */
[----:B------:R-:W-:-:S05]  /*7740*/  IMAD R4, R5, c[0x0][0x18c], R4 ;  /* 0x0000630005047a24 */ /* 0x000fca00078e0204 */
[----:B------:R-:W-:Y:S01]  /*7750*/  IADD3 R4, R7, R4, RZ ;  /* 0x0000000407047210 */ /* 0x000fe20007ffe0ff */
[----:B------:R-:W-:Y:S05]  /*7760*/  BRA `(.L_x_2233) ;  /* 0x0000002000007947 */ /* 0x000fea0003800000 */
.L_x_2232:
[----:B------:R-:W-:-:S04]  /*7770*/  LEA R6, -R152, RZ, 0x8 ;  /* 0x000000ff98067211 */ /* 0x000fc800078e41ff */
[----:B------:R-:W-:Y:S02]  /*7780*/  SHF.R.S32.HI R4, RZ, 0x1f, R6 ;  /* 0x0000001fff047819 */ /* 0x000fe40000011406 */
.L_x_2233:
[----:B------:R-:W-:Y:S01]  /*7790*/  LEA R232, P0, R6, R232, 0x1 ;  /* 0x000000e806e87211 */ /* 0x000fe200078008ff */
[----:B------:R-:W-:Y:S02]  /*77a0*/  IMAD.SHL.U32 R3, R152, 0x40, RZ ;  /* 0x0000004098037824 */ /* 0x000fe400078e00ff */
[----:B------:R-:W-:Y:S01]  /*77b0*/  IMAD.MOV.U32 R5, RZ, RZ, 0x6 ;  /* 0x00000006ff057424 */ /* 0x000fe200078e00ff */
[----:B------:R-:W-:Y:S01]  /*77c0*/  LEA.HI.X R231, R6, R231, R4, 0x1, P0 ;  /* 0x000000e706e77211 */ /* 0x000fe200000f0c04 */
[----:B------:R-:W-:Y:S01]  /*77d0*/  IMAD.SHL.U32 R92, R235, 0x100, RZ ;  /* 0x00000100eb5c7824 */ /* 0x000fe200078e00ff */
        /* <DEDUP_REMOVED lines=27> */
[----:B------:R-:W-:Y:S04]  /*7990*/  LDSM.16.M88.4 R84, [R228] ;  /* 0x00000000e454783b */ /* 0x000fe80000000200 */
[----:B------:R-:W1:Y:S04]  /*79a0*/  LDSM.16.M88.4 R52, [R226+0x1000] ;  /* 0x00100000e234783b */ /* 0x000e680000000200 */
[----:B------:R-:W-:Y:S04]  /*79b0*/  LDSM.16.M88.4 R76, [R227] ;  /* 0x00000000e34c783b */ /* 0x000fe80000000200 */
[----:B--2---:R-:W-:Y:S04]  /*79c0*/  LDSM.16.M88.4 R4, [R225] ;  /* 0x00000000e104783b */ /* 0x004fe80000000200 */
[----:B------:R-:W2:Y:S04]  /*79d0*/  LDSM.16.M88.4 R44, [R226+0x1400] ;  /* 0x00140000e22c783b */ /* 0x000ea80000000200 */
[----:B------:R-:W2:Y:S04]  /*79e0*/  LDSM.16.M88.4 R36, [R226+0x1800] ;  /* 0x00180000e224783b */ /* 0x000ea80000000200 */
[----:B------:R-:W2:Y:S04]  /*79f0*/  LDSM.16.M88.4 R28, [R226+0x1c00] ;  /* 0x001c0000e21c783b */ /* 0x000ea80000000200 */
[----:B------:R-:W2:Y:S04]  /*7a00*/  LDSM.16.M88.4 R20, [R226+0x2000] ;  /* 0x00200000e214783b */ /* 0x000ea80000000200 */
[----:B------:R-:W2:Y:S04]  /*7a10*/  LDSM.16.M88.4 R64, [R222] ;  /* 0x00000000de40783b */ /* 0x000ea80000000200 */
[----:B------:R-:W2:Y:S04]  /*7a20*/  LDSM.16.M88.4 R60, [R221] ;  /* 0x00000000dd3c783b */ /* 0x000ea80000000200 */
[----:B-----5:R-:W5:Y:S01]  /*7a30*/  LDSM.16.M88.4 R16, [R220] ;  /* 0x00000000dc10783b */ /* 0x020f620000000200 */
[C---:B-1----:R-:W-:Y:S03]  /*7a40*/  HMMA.16816.F32.BF16 R56, R84.reuse, R52, RZ ;  /* 0x000000345438723c */ /* 0x042fe600000418ff */
[----:B---3--:R-:W1:Y:S04]  /*7a50*/  LDSM.16.M88.4 R12, [R226+0x2400] ;  /* 0x00240000e20c783b */ /* 0x008e680000000200 */
[----:B----4-:R-:W3:Y:S01]  /*7a60*/  LDSM.16.M88.4 R8, [R219] ;  /* 0x00000000db08783b */ /* 0x010ee20000000200 */
[C---:B------:R-:W-:Y:S03]  /*7a70*/  HMMA.16816.F32.BF16 R52, R84.reuse, R54, RZ ;  /* 0x000000365434723c */ /* 0x040fe600000418ff */
[----:B------:R-:W-:Y:S04]  /*7a80*/  LDSM.16.M88.4 R68, [R218] ;  /* 0x00000000da44783b */ /* 0x000fe80000000200 */
[----:B------:R-:W4:Y:S01]  /*7a90*/  S2R R3, SR_TID.X ;  /* 0x0000000000037919 */ /* 0x000f220000002100 */
[----:B--2---:R-:W-:Y:S03]  /*7aa0*/  HMMA.16816.F32.BF16 R48, R84, R44, RZ ;  /* 0x0000002c5430723c */ /* 0x004fe600000418ff */
[----:B------:R-:W-:Y:S04]  /*7ab0*/  LDSM.16.M88.4 R80, [R226+0x3000] ;  /* 0x00300000e250783b */ /* 0x000fe80000000200 */
[----:B------:R-:W-:Y:S01]  /*7ac0*/  LDSM.16.M88.4 R72, [R216] ;  /* 0x00000000d848783b */ /* 0x000fe20000000200 */
[C---:B------:R-:W-:Y:S03]  /*7ad0*/  HMMA.16816.F32.BF16 R56, R76.reuse, R4, R56 ;  /* 0x000000044c38723c */ /* 0x040fe60000041838 */
[----:B------:R-:W-:Y:S04]  /*7ae0*/  LDSM.16.M88.4 R88, [R226+0x3400] ;  /* 0x00340000e258783b */ /* 0x000fe80000000200 */
[----:B------:R-:W0:Y:S01]  /*7af0*/  LDGDEPBAR ;  /* 0x00000000000079af */ /* 0x000e220000000000 */
[----:B------:R-:W-:Y:S03]  /*7b00*/  HMMA.16816.F32.BF16 R52, R76, R6, R52 ;  /* 0x000000064c34723c */ /* 0x000fe60000041834 */
[----:B------:R-:W2:Y:S01]  /*7b10*/  LDSM.16.M88.4 R4, [R226+0x2800] ;  /* 0x00280000e204783b */ /* 0x000ea20000000200 */
[----:B----4-:R-:W-:-:S04]  /*7b20*/  IMAD.SHL.U32 R3, R3, 0x2, RZ ;  /* 0x0000000203037824 */ /* 0x010fc800078e00ff */
[----:B------:R-:W-:Y:S01]  /*7b30*/  HMMA.16816.F32.BF16 R44, R84, R46, RZ ;  /* 0x0000002e542c723c */ /* 0x000fe200000418ff */
[----:B------:R-:W-:-:S04]  /*7b40*/  LOP3.LUT R93, R3, 0x6, RZ, 0xc0, !PT ;  /* 0x00000006035d7812 */ /* 0x000fc800078ec0ff */
[----:B------:R-:W-:-:S03]  /*7b50*/  LOP3.LUT R3, R92, 0xf9, R93, 0xfe, !PT ;  /* 0x000000f95c037812 */ /* 0x000fc600078efe5d */
[----:B------:R-:W-:Y:S01]  /*7b60*/  HMMA.16816.F32.BF16 R40, R84, R36, RZ ;  /* 0x000000245428723c */ /* 0x000fe200000418ff */
[C---:B------:R-:W-:Y:S02]  /*7b70*/  ISETP.GE.AND P4, PT, R3.reuse, R151, PT ;  /* 0x000000970300720c */ /* 0x040fe40003f86270 */
[----:B------:R-:W-:Y:S02]  /*7b80*/  ISETP.GE.AND P0, PT, R3, R150, PT ;  /* 0x000000960300720c */ /* 0x000fe40003f06270 */
[----:B------:R-:W-:-:S03]  /*7b90*/  LOP3.LUT R3, R92, 0x8, R93, 0xfe, !PT ;  /* 0x000000085c037812 */ /* 0x000fc600078efe5d */
[C---:B------:R-:W-:Y:S08]  /*7ba0*/  HMMA.16816.F32.BF16 R36, R84.reuse, R38, RZ ;  /* 0x000000265424723c */ /* 0x040ff000000418ff */
[C---:B------:R-:W-:Y:S08]  /*7bb0*/  HMMA.16816.F32.BF16 R32, R84.reuse, R28, RZ ;  /* 0x0000001c5420723c */ /* 0x040ff000000418ff */
[C---:B------:R-:W-:Y:S08]  /*7bc0*/  HMMA.16816.F32.BF16 R28, R84.reuse, R30, RZ ;  /* 0x0000001e541c723c */ /* 0x040ff000000418ff */
[C---:B------:R-:W-:Y:S08]  /*7bd0*/  HMMA.16816.F32.BF16 R24, R84.reuse, R20, RZ ;  /* 0x000000145418723c */ /* 0x040ff000000418ff */
[----:B------:R-:W-:Y:S08]  /*7be0*/  HMMA.16816.F32.BF16 R20, R84, R22, RZ ;  /* 0x000000165414723c */ /* 0x000ff000000418ff */
[C---:B------:R-:W-:Y:S08]  /*7bf0*/  HMMA.16816.F32.BF16 R48, R76.reuse, R64, R48 ;  /* 0x000000404c30723c */ /* 0x040ff00000041830 */
[C---:B------:R-:W-:Y:S01]  /*7c00*/  HMMA.16816.F32.BF16 R44, R76.reuse, R66, R44 ;  /* 0x000000424c2c723c */ /* 0x040fe2000004182c */
[----:B------:R-:W4:Y:S07]  /*7c10*/  LDSM.16.M88.4 R64, [R217] ;  /* 0x00000000d940783b */ /* 0x000f2e0000000200 */
[C---:B------:R-:W-:Y:S08]  /*7c20*/  HMMA.16816.F32.BF16 R40, R76.reuse, R60, R40 ;  /* 0x0000003c4c28723c */ /* 0x040ff00000041828 */
[C---:B------:R-:W-:Y:S01]  /*7c30*/  HMMA.16816.F32.BF16 R36, R76.reuse, R62, R36 ;  /* 0x0000003e4c24723c */ /* 0x040fe20000041824 */
[----:B------:R-:W2:Y:S07]  /*7c40*/  LDSM.16.M88.4 R60, [R226+0x2c00] ;  /* 0x002c0000e23c783b */ /* 0x000eae0000000200 */
[C---:B-----5:R-:W-:Y:S08]  /*7c50*/  HMMA.16816.F32.BF16 R32, R76.reuse, R16, R32 ;  /* 0x000000104c20723c */ /* 0x060ff00000041820 */
[----:B------:R-:W-:Y:S08]  /*7c60*/  HMMA.16816.F32.BF16 R28, R76, R18, R28 ;  /* 0x000000124c1c723c */ /* 0x000ff0000004181c */
[----:B-1----:R-:W-:Y:S08]  /*7c70*/  HMMA.16816.F32.BF16 R16, R84, R12, RZ ;  /* 0x0000000c5410723c */ /* 0x002ff000000418ff */
[C---:B---3--:R-:W-:Y:S08]  /*7c80*/  HMMA.16816.F32.BF16 R24, R76.reuse, R8, R24 ;  /* 0x000000084c18723c */ /* 0x048ff00000041818 */
[----:B------:R-:W-:Y:S08]  /*7c90*/  HMMA.16816.F32.BF16 R20, R76, R10, R20 ;  /* 0x0000000a4c14723c */ /* 0x000ff00000041814 */
[C---:B------:R-:W-:Y:S08]  /*7ca0*/  HMMA.16816.F32.BF16 R12, R84.reuse, R14, RZ ;  /* 0x0000000e540c723c */ /* 0x040ff000000418ff */
[C---:B--2---:R-:W-:Y:S08]  /*7cb0*/  HMMA.16816.F32.BF16 R8, R84.reuse, R4, RZ ;  /* 0x000000045408723c */ /* 0x044ff000000418ff */
[----:B------:R-:W-:Y:S08]  /*7cc0*/  HMMA.16816.F32.BF16 R4, R84, R6, RZ ;  /* 0x000000065404723c */ /* 0x000ff000000418ff */
[C---:B------:R-:W-:Y:S07]  /*7cd0*/  HMMA.16816.F32.BF16 R16, R76.reuse, R68, R16 ;  /* 0x000000444c10723c */ /* 0x040fee0000041810 */
[C---:B------:R-:W-:Y:S01]  /*7ce0*/  LOP3.LUT R69, R92.reuse, R93, RZ, 0xfc, !PT ;  /* 0x0000005d5c457212 */ /* 0x040fe200078efcff */
[----:B------:R-:W-:Y:S01]  /*7cf0*/  HMMA.16816.F32.BF16 R12, R76, R70, R12 ;  /* 0x000000464c0c723c */ /* 0x000fe2000004180c */
[----:B------:R-:W-:-:S02]  /*7d00*/  LOP3.LUT R68, R92, 0x1, R93, 0xfe, !PT ;  /* 0x000000015c447812 */ /* 0x000fc400078efe5d */
[CC--:B------:R-:W-:Y:S02]  /*7d10*/  ISETP.GE.AND P5, PT, R69.reuse, R151.reuse, PT ;  /* 0x000000974500720c */ /* 0x0c0fe40003fa6270 */
[-C--:B------:R-:W-:Y:S02]  /*7d20*/  ISETP.GE.AND P3, PT, R69, R150.reuse, PT ;  /* 0x000000964500720c */ /* 0x080fe40003f66270 */
[C---:B------:R-:W-:Y:S01]  /*7d30*/  ISETP.GE.AND P2, PT, R68.reuse, R151, PT ;  /* 0x000000974400720c */ /* 0x040fe20003f46270 */
[----:B----4-:R-:W-:Y:S01]  /*7d40*/  HMMA.16816.F32.BF16 R8, R76, R64, R8 ;  /* 0x000000404c08723c */ /* 0x010fe20000041808 */
[----:B------:R-:W-:Y:S02]  /*7d50*/  ISETP.GE.AND P1, PT, R68, R150, PT ;  /* 0x000000964400720c */ /* 0x000fe40003f26270 */
[----:B------:R-:W1:Y:S01]  /*7d60*/  LDSM.16.M88.4 R68, [R215] ;  /* 0x00000000d744783b */ /* 0x000e620000000200 */
[----:B------:R-:W-:Y:S02]  /*7d70*/  FSEL R94, R56, -INF , !P5 ;  /* 0xff800000385e7808 */ /* 0x000fe40006800000 */
[----:B------:R-:W-:-:S02]  /*7d80*/  FSEL R179, R58, -INF , !P3 ;  /* 0xff8000003ab37808 */ /* 0x000fc40005800000 */
[----:B------:R-:W-:Y:S01]  /*7d90*/  HMMA.16816.F32.BF16 R4, R76, R66, R4 ;  /* 0x000000424c04723c */ /* 0x000fe20000041804 */
[----:B------:R-:W-:Y:S02]  /*7da0*/  FSEL R96, R57, -INF , !P2 ;  /* 0xff80000039607808 */ /* 0x000fe40005000000 */
[----:B------:R-:W-:Y:S02]  /*7db0*/  FSEL R193, R59, -INF , !P1 ;  /* 0xff8000003bc17808 */ /* 0x000fe40004800000 */
[C---:B------:R-:W-:Y:S02]  /*7dc0*/  ISETP.GE.AND P5, PT, R3.reuse, R151, PT ;  /* 0x000000970300720c */ /* 0x040fe40003fa6270 */
[----:B------:R-:W-:Y:S01]  /*7dd0*/  ISETP.GE.AND P3, PT, R3, R150, PT ;  /* 0x000000960300720c */ /* 0x000fe20003f66270 */
[----:B------:R-:W-:Y:S01]  /*7de0*/  HMMA.16816.F32.BF16 R64, R84, R60, RZ ;  /* 0x0000003c5440723c */ /* 0x000fe200000418ff */
[----:B------:R-:W-:Y:S02]  /*7df0*/  LOP3.LUT R3, R92, 0x9, R93, 0xfe, !PT ;  /* 0x000000095c037812 */ /* 0x000fe400078efe5d */
[----:B------:R-:W-:-:S02]  /*7e00*/  FSEL R98, R52, -INF , !P5 ;  /* 0xff80000034627808 */ /* 0x000fc40006800000 */
[C---:B------:R-:W-:Y:S02]  /*7e10*/  ISETP.GE.AND P2, PT, R3.reuse, R151, PT ;  /* 0x000000970300720c */ /* 0x040fe40003f46270 */
[C-C-:B------:R-:W-:Y:S01]  /*7e20*/  LOP3.LUT R52, R92.reuse, 0x11, R93.reuse, 0xfe, !PT ;  /* 0x000000115c347812 */ /* 0x140fe200078efe5d */
[C---:B------:R-:W-:Y:S01]  /*7e30*/  HMMA.16816.F32.BF16 R60, R84.reuse, R62, RZ ;  /* 0x0000003e543c723c */ /* 0x040fe200000418ff */
[-C--:B------:R-:W-:Y:S02]  /*7e40*/  ISETP.GE.AND P1, PT, R3, R150.reuse, PT ;  /* 0x000000960300720c */ /* 0x080fe40003f26270 */
[----:B------:R-:W-:Y:S02]  /*7e50*/  LOP3.LUT R3, R92, 0x18, R93, 0xfe, !PT ;  /* 0x000000185c037812 */ /* 0x000fe400078efe5d */
[----:B------:R-:W-:Y:S02]  /*7e60*/  FSEL R195, R54, -INF , !P3 ;  /* 0xff80000036c37808 */ /* 0x000fe40005800000 */
[----:B------:R-:W-:Y:S01]  /*7e70*/  FSEL R197, R55, -INF , !P1 ;  /* 0xff80000037c57808 */ /* 0x000fe20004800000 */
[----:B------:R-:W-:Y:S01]  /*7e80*/  HMMA.16816.F32.BF16 R56, R84, R80, RZ ;  /* 0x000000505438723c */ /* 0x000fe200000418ff */
[----:B------:R-:W-:-:S04]  /*7e90*/  ISETP.GE.AND P1, PT, R52, R150, PT ;  /* 0x000000963400720c */ /* 0x000fc80003f26270 */
[----:B------:R-:W-:Y:S02]  /*7ea0*/  FSEL R191, R51, -INF , !P1 ;  /* 0xff80000033bf7808 */ /* 0x000fe40004800000 */
[----:B------:R-:W-:Y:S01]  /*7eb0*/  LOP3.LUT R80, R92, 0x10, R93, 0xfe, !PT ;  /* 0x000000105c507812 */ /* 0x000fe200078efe5d */
[C---:B------:R-:W-:Y:S03]  /*7ec0*/  HMMA.16816.F32.BF16 R64, R76.reuse, R72, R64 ;  /* 0x000000484c40723c */ /* 0x040fe60000041840 */
[CC--:B------:R-:W-:Y:S02]  /*7ed0*/  ISETP.GE.AND P5, PT, R80.reuse, R151.reuse, PT ;  /* 0x000000975000720c */ /* 0x0c0fe40003fa6270 */
[----:B------:R-:W-:Y:S02]  /*7ee0*/  ISETP.GE.AND P3, PT, R80, R150, PT ;  /* 0x000000965000720c */ /* 0x000fe40003f66270 */
[----:B------:R-:W-:Y:S01]  /*7ef0*/  FSEL R72, R53, -INF , !P2 ;  /* 0xff80000035487808 */ /* 0x000fe20005000000 */
[----:B------:R-:W-:Y:S01]  /*7f00*/  HMMA.16816.F32.BF16 R60, R76, R74, R60 ;  /* 0x0000004a4c3c723c */ /* 0x000fe2000004183c */
[----:B------:R-:W-:-:S02]  /*7f10*/  ISETP.GE.AND P2, PT, R52, R151, PT ;  /* 0x000000973400720c */ /* 0x000fc40003f46270 */
[----:B------:R-:W-:Y:S02]  /*7f20*/  FSEL R104, R48, -INF , !P5 ;  /* 0xff80000030687808 */ /* 0x000fe40006800000 */
[----:B------:R-:W-:Y:S02]  /*7f30*/  FSEL R100, R49, -INF , !P2 ;  /* 0xff80000031647808 */ /* 0x000fe40005000000 */
[C---:B------:R-:W-:Y:S01]  /*7f40*/  ISETP.GE.AND P5, PT, R3.reuse, R151, PT ;  /* 0x000000970300720c */ /* 0x040fe20003fa6270 */
[----:B------:R-:W-:Y:S01]  /*7f50*/  HMMA.16816.F32.BF16 R80, R84, R82, RZ ;  /* 0x000000525450723c */ /* 0x000fe200000418ff */
[----:B------:R-:W-:Y:S02]  /*7f60*/  ISETP.GE.AND P2, PT, R3, R150, PT ;  /* 0x000000960300720c */ /* 0x000fe40003f46270 */
[C-C-:B------:R-:W-:Y:S02]  /*7f70*/  LOP3.LUT R48, R92.reuse, 0x19, R93.reuse, 0xfe, !PT ;  /* 0x000000195c307812 */ /* 0x140fe400078efe5d */
[----:B------:R-:W-:-:S02]  /*7f80*/  LOP3.LUT R3, R92, 0x20, R93, 0xfe, !PT ;  /* 0x000000205c037812 */ /* 0x000fc400078efe5d */
[----:B------:R-:W-:Y:S01]  /*7f90*/  FSEL R199, R50, -INF , !P3 ;  /* 0xff80000032c77808 */ /* 0x000fe20005800000 */
[----:B-1----:R-:W-:Y:S01]  /*7fa0*/  HMMA.16816.F32.BF16 R56, R76, R68, R56 ;  /* 0x000000444c38723c */ /* 0x002fe20000041838 */
[-C--:B------:R-:W-:Y:S02]  /*7fb0*/  ISETP.GE.AND P3, PT, R48, R151.reuse, PT ;  /* 0x000000973000720c */ /* 0x080fe40003f66270 */
[----:B------:R-:W-:Y:S02]  /*7fc0*/  FSEL R74, R44, -INF , !P5 ;  /* 0xff8000002c4a7808 */ /* 0x000fe40006800000 */
[----:B------:R-:W-:Y:S02]  /*7fd0*/  ISETP.GE.AND P5, PT, R3, R151, PT ;  /* 0x000000970300720c */ /* 0x000fe40003fa6270 */
[----:B------:R-:W-:Y:S02]  /*7fe0*/  LOP3.LUT R44, R92, 0x21, R93, 0xfe, !PT ;  /* 0x000000215c2c7812 */ /* 0x000fe400078efe5d */
[----:B------:R-:W-:-:S02]  /*7ff0*/  ISETP.GE.AND P1, PT, R48, R150, PT ;  /* 0x000000963000720c */ /* 0x000fc40003f26270 */
[----:B------:R-:W-:Y:S02]  /*8000*/  FSEL R189, R46, -INF , !P2 ;  /* 0xff8000002ebd7808 */ /* 0x000fe40005000000 */
[----:B------:R-:W-:Y:S02]  /*8010*/  FSEL R68, R45, -INF , !P3 ;  /* 0xff8000002d447808 */ /* 0x000fe40005800000 */
[----:B------:R-:W-:Y:S01]  /*8020*/  ISETP.GE.AND P2, PT, R3, R150, PT ;  /* 0x000000960300720c */ /* 0x000fe20003f46270 */
[----:B------:R-:W-:Y:S01]  /*8030*/  HMMA.16816.F32.BF16 R80, R76, R70, R80 ;  /* 0x000000464c50723c */ /* 0x000fe20000041850 */
[----:B------:R-:W-:Y:S02]  /*8040*/  ISETP.GE.AND P3, PT, R44, R151, PT ;  /* 0x000000972c00720c */ /* 0x000fe40003f66270 */
[----:B------:R-:W-:Y:S02]  /*8050*/  FSEL R106, R40, -INF , !P5 ;  /* 0xff800000286a7808 */ /* 0x000fe40006800000 */
[----:B------:R-:W-:-:S02]  /*8060*/  LOP3.LUT R3, R92, 0x28, R93, 0xfe, !PT ;  /* 0x000000285c037812 */ /* 0x000fc400078efe5d */
[----:B------:R-:W-:Y:S02]  /*8070*/  LOP3.LUT R40, R92, 0x29, R93, 0xfe, !PT ;  /* 0x000000295c287812 */ /* 0x000fe400078efe5d */
[----:B------:R-:W-:Y:S02]  /*8080*/  FSEL R187, R47, -INF , !P1 ;  /* 0xff8000002fbb7808 */ /* 0x000fe40004800000 */
[----:B------:R-:W-:Y:S02]  /*8090*/  ISETP.GE.AND P1, PT, R44, R150, PT ;  /* 0x000000962c00720c */ /* 0x000fe40003f26270 */
[----:B------:R-:W-:Y:S01]  /*80a0*/  FSEL R110, R41, -INF , !P3 ;  /* 0xff800000296e7808 */ /* 0x000fe20005800000 */
[----:B------:R-:W1:Y:S01]  /*80b0*/  LDSM.16.M88.4 R44, [R214] ;  /* 0x00000000d62c783b */ /* 0x000e620000000200 */
[----:B------:R-:W-:Y:S02]  /*80c0*/  FSEL R185, R42, -INF , !P2 ;  /* 0xff8000002ab97808 */ /* 0x000fe40005000000 */
[----:B------:R-:W-:-:S02]  /*80d0*/  ISETP.GE.AND P5, PT, R3, R151, PT ;  /* 0x000000970300720c */ /* 0x000fc40003fa6270 */
[-C--:B------:R-:W-:Y:S02]  /*80e0*/  ISETP.GE.AND P3, PT, R3, R150.reuse, PT ;  /* 0x000000960300720c */ /* 0x080fe40003f66270 */
[----:B------:R-:W-:Y:S02]  /*80f0*/  ISETP.GE.AND P2, PT, R40, R151, PT ;  /* 0x000000972800720c */ /* 0x000fe40003f46270 */
[C-C-:B------:R-:W-:Y:S02]  /*8100*/  LOP3.LUT R3, R92.reuse, 0x30, R93.reuse, 0xfe, !PT ;  /* 0x000000305c037812 */ /* 0x140fe400078efe5d */
[----:B------:R-:W-:Y:S02]  /*8110*/  LOP3.LUT R48, R92, 0x31, R93, 0xfe, !PT ;  /* 0x000000315c307812 */ /* 0x000fe400078efe5d */
[----:B------:R-:W-:Y:S02]  /*8120*/  FSEL R175, R43, -INF , !P1 ;  /* 0xff8000002baf7808 */ /* 0x000fe40004800000 */
[----:B------:R-:W-:-:S02]  /*8130*/  ISETP.GE.AND P1, PT, R40, R150, PT ;  /* 0x000000962800720c */ /* 0x000fc40003f26270 */
[----:B------:R-:W-:Y:S01]  /*8140*/  FSEL R114, R36, -INF , !P5 ;  /* 0xff80000024727808 */ /* 0x000fe20006800000 */
[C---:B------:R-:W-:Y:S01]  /*8150*/  HMMA.16816.F32.BF16 R40, R84.reuse, R88, RZ ;  /* 0x000000585428723c */ /* 0x040fe200000418ff */
[----:B------:R-:W-:Y:S02]  /*8160*/  FSEL R173, R38, -INF , !P3 ;  /* 0xff80000026ad7808 */ /* 0x000fe40005800000 */
[----:B------:R-:W-:Y:S02]  /*8170*/  FSEL R122, R37, -INF , !P2 ;  /* 0xff800000257a7808 */ /* 0x000fe40005000000 */
[CC--:B------:R-:W-:Y:S02]  /*8180*/  ISETP.GE.AND P5, PT, R3.reuse, R151.reuse, PT ;  /* 0x000000970300720c */ /* 0x0c0fe40003fa6270 */
[----:B------:R-:W-:Y:S01]  /*8190*/  ISETP.GE.AND P3, PT, R3, R150, PT ;  /* 0x000000960300720c */ /* 0x000fe20003f66270 */
[----:B------:R-:W-:Y:S01]  /*81a0*/  HMMA.16816.F32.BF16 R88, R84, R90, RZ ;  /* 0x0000005a5458723c */ /* 0x000fe200000418ff */
[----:B------:R-:W-:-:S02]  /*81b0*/  ISETP.GE.AND P2, PT, R48, R151, PT ;  /* 0x000000973000720c */ /* 0x000fc40003f46270 */
[----:B------:R-:W-:Y:S02]  /*81c0*/  LOP3.LUT R3, R92, 0x38, R93, 0xfe, !PT ;  /* 0x000000385c037812 */ /* 0x000fe400078efe5d */
[----:B------:R-:W-:Y:S02]  /*81d0*/  FSEL R169, R39, -INF , !P1 ;  /* 0xff80000027a97808 */ /* 0x000fe40004800000 */
[----:B------:R-:W-:Y:S01]  /*81e0*/  ISETP.GE.AND P1, PT, R48, R150, PT ;  /* 0x000000963000720c */ /* 0x000fe20003f26270 */
[----:B------:R-:W2:Y:S01]  /*81f0*/  LDSM.16.M88.4 R36, [R226+0x3800] ;  /* 0x00380000e224783b */ /* 0x000ea20000000200 */
[----:B------:R-:W-:Y:S02]  /*8200*/  FSEL R158, R32, -INF , !P5 ;  /* 0xff800000209e7808 */ /* 0x000fe40006800000 */
[----:B------:R-:W-:Y:S02]  /*8210*/  FSEL R126, R33, -INF , !P2 ;  /* 0xff800000217e7808 */ /* 0x000fe40005000000 */
[----:B------:R-:W-:-:S02]  /*8220*/  ISETP.GE.AND P5, PT, R3, R151, PT ;  /* 0x000000970300720c */ /* 0x000fc40003fa6270 */
[-C--:B------:R-:W-:Y:S01]  /*8230*/  ISETP.GE.AND P2, PT, R3, R150.reuse, PT ;  /* 0x000000960300720c */ /* 0x080fe20003f46270 */
[C---:B-1----:R-:W-:Y:S01]  /*8240*/  HMMA.16816.F32.BF16 R40, R76.reuse, R44, R40 ;  /* 0x0000002c4c28723c */ /* 0x042fe20000041828 */
[C-C-:B------:R-:W-:Y:S02]  /*8250*/  LOP3.LUT R32, R92.reuse, 0x39, R93.reuse, 0xfe, !PT ;  /* 0x000000395c207812 */ /* 0x140fe400078efe5d */
[----:B------:R-:W-:Y:S02]  /*8260*/  LOP3.LUT R3, R92, 0x40, R93, 0xfe, !PT ;  /* 0x000000405c037812 */ /* 0x000fe400078efe5d */
[----:B------:R-:W-:Y:S02]  /*8270*/  FSEL R177, R34, -INF , !P3 ;  /* 0xff80000022b17808 */ /* 0x000fe40005800000 */
[----:B------:R-:W-:Y:S01]  /*8280*/  FSEL R161, R35, -INF , !P1 ;  /* 0xff80000023a17808 */ /* 0x000fe20004800000 */
[----:B------:R-:W-:Y:S01]  /*8290*/  HMMA.16816.F32.BF16 R88, R76, R46, R88 ;  /* 0x0000002e4c58723c */ /* 0x000fe20000041858 */
[C---:B------:R-:W-:Y:S01]  /*82a0*/  ISETP.GE.AND P3, PT, R32.reuse, R151, PT ;  /* 0x000000972000720c */ /* 0x040fe20003f66270 */
[----:B------:R-:W-:Y:S01]  /*82b0*/  LDSM.16.M88.4 R44, [R226+0x4800] ;  /* 0x00480000e22c783b */ /* 0x000fe20000000200 */
[----:B------:R-:W-:-:S02]  /*82c0*/  ISETP.GE.AND P1, PT, R32, R150, PT ;  /* 0x000000962000720c */ /* 0x000fc40003f26270 */
[----:B------:R-:W-:Y:S02]  /*82d0*/  FSEL R70, R28, -INF , !P5 ;  /* 0xff8000001c467808 */ /* 0x000fe40006800000 */
[----:B------:R-:W-:Y:S02]  /*82e0*/  ISETP.GE.AND P5, PT, R3, R151, PT ;  /* 0x000000970300720c */ /* 0x000fe40003fa6270 */
[----:B------:R-:W-:Y:S02]  /*82f0*/  LOP3.LUT R28, R92, 0x41, R93, 0xfe, !PT ;  /* 0x000000415c1c7812 */ /* 0x000fe400078efe5d */
[----:B------:R-:W-:Y:S02]  /*8300*/  FSEL R159, R30, -INF , !P2 ;  /* 0xff8000001e9f7808 */ /* 0x000fe40005000000 */
[----:B------:R-:W-:Y:S02]  /*8310*/  FSEL R166, R29, -INF , !P3 ;  /* 0xff8000001da67808 */ /* 0x000fe40005800000 */
[----:B------:R-:W-:-:S02]  /*8320*/  FSEL R165, R31, -INF , !P1 ;  /* 0xff8000001fa57808 */ /* 0x000fc40004800000 */
[-C--:B------:R-:W-:Y:S02]  /*8330*/  ISETP.GE.AND P2, PT, R3, R150.reuse, PT ;  /* 0x000000960300720c */ /* 0x080fe40003f46270 */
[C---:B------:R-:W-:Y:S02]  /*8340*/  ISETP.GE.AND P3, PT, R28.reuse, R151, PT ;  /* 0x000000971c00720c */ /* 0x040fe40003f66270 */
[----:B------:R-:W-:Y:S02]  /*8350*/  ISETP.GE.AND P1, PT, R28, R150, PT ;  /* 0x000000961c00720c */ /* 0x000fe40003f26270 */
[----:B------:R-:W-:Y:S01]  /*8360*/  FSEL R170, R24, -INF , !P5 ;  /* 0xff80000018aa7808 */ /* 0x000fe20006800000 */
[----:B------:R-:W1:Y:S01]  /*8370*/  LDSM.16.M88.4 R28, [R213] ;  /* 0x00000000d51c783b */ /* 0x000e620000000200 */
[C-C-:B------:R-:W-:Y:S02]  /*8380*/  LOP3.LUT R3, R92.reuse, 0x48, R93.reuse, 0xfe, !PT ;  /* 0x000000485c037812 */ /* 0x140fe400078efe5d */
[----:B------:R-:W-:-:S02]  /*8390*/  LOP3.LUT R24, R92, 0x49, R93, 0xfe, !PT ;  /* 0x000000495c187812 */ /* 0x000fc400078efe5d */
[----:B------:R-:W-:Y:S02]  /*83a0*/  FSEL R168, R25, -INF , !P3 ;  /* 0xff80000019a87808 */ /* 0x000fe40005800000 */
[----:B------:R-:W-:Y:S02]  /*83b0*/  FSEL R167, R26, -INF , !P2 ;  /* 0xff8000001aa77808 */ /* 0x000fe40005000000 */
[----:B------:R-:W-:Y:S02]  /*83c0*/  FSEL R157, R27, -INF , !P1 ;  /* 0xff8000001b9d7808 */ /* 0x000fe40004800000 */
[CC--:B------:R-:W-:Y:S02]  /*83d0*/  ISETP.GE.AND P5, PT, R3.reuse, R151.reuse, PT ;  /* 0x000000970300720c */ /* 0x0c0fe40003fa6270 */
[----:B------:R-:W-:Y:S02]  /*83e0*/  ISETP.GE.AND P3, PT, R3, R150, PT ;  /* 0x000000960300720c */ /* 0x000fe40003f66270 */
[----:B------:R-:W-:-:S02]  /*83f0*/  ISETP.GE.AND P2, PT, R24, R151, PT ;  /* 0x000000971800720c */ /* 0x000fc40003f46270 */
[----:B------:R-:W-:Y:S02]  /*8400*/  ISETP.GE.AND P1, PT, R24, R150, PT ;  /* 0x000000961800720c */ /* 0x000fe40003f26270 */
[----:B------:R-:W-:Y:S01]  /*8410*/  FSEL R172, R20, -INF , !P5 ;  /* 0xff80000014ac7808 */ /* 0x000fe20006800000 */
[C---:B--2---:R-:W-:Y:S01]  /*8420*/  HMMA.16816.F32.BF16 R24, R84.reuse, R36, RZ ;  /* 0x000000245418723c */ /* 0x044fe200000418ff */
[----:B------:R-:W-:Y:S02]  /*8430*/  FSEL R155, R22, -INF , !P3 ;  /* 0xff800000169b7808 */ /* 0x000fe40005800000 */
[----:B------:R-:W-:Y:S02]  /*8440*/  FSEL R174, R21, -INF , !P2 ;  /* 0xff80000015ae7808 */ /* 0x000fe40005000000 */
[----:B------:R-:W-:Y:S02]  /*8450*/  FSEL R131, R23, -INF , !P1 ;  /* 0xff80000017837808 */ /* 0x000fe40004800000 */
[----:B------:R-:W2:Y:S01]  /*8460*/  LDSM.16.M88.4 R20, [R226+0x3c00] ;  /* 0x003c0000e214783b */ /* 0x000ea20000000200 */
[C-C-:B------:R-:W-:Y:S01]  /*8470*/  LOP3.LUT R3, R92.reuse, 0x50, R93.reuse, 0xfe, !PT ;  /* 0x000000505c037812 */ /* 0x140fe200078efe5d */
[----:B------:R-:W-:Y:S01]  /*8480*/  HMMA.16816.F32.BF16 R36, R84, R38, RZ ;  /* 0x000000265424723c */ /* 0x000fe200000418ff */
[----:B------:R-:W-:-:S02]  /*8490*/  LOP3.LUT R32, R92, 0x51, R93, 0xfe, !PT ;  /* 0x000000515c207812 */ /* 0x000fc400078efe5d */
[CC--:B------:R-:W-:Y:S02]  /*84a0*/  ISETP.GE.AND P5, PT, R3.reuse, R151.reuse, PT ;  /* 0x000000970300720c */ /* 0x0c0fe40003fa6270 */
[-C--:B------:R-:W-:Y:S02]  /*84b0*/  ISETP.GE.AND P3, PT, R3, R150.reuse, PT ;  /* 0x000000960300720c */ /* 0x080fe40003f66270 */
[----:B------:R-:W-:Y:S02]  /*84c0*/  LOP3.LUT R3, R92, 0x58, R93, 0xfe, !PT ;  /* 0x000000585c037812 */ /* 0x000fe400078efe5d */
[----:B------:R-:W-:Y:S02]  /*84d0*/  FSEL R178, R16, -INF , !P5 ;  /* 0xff80000010b27808 */ /* 0x000fe40006800000 */
[----:B------:R-:W-:Y:S02]  /*84e0*/  ISETP.GE.AND P1, PT, R32, R150, PT ;  /* 0x000000962000720c */ /* 0x000fe40003f26270 */
[----:B------:R-:W-:-:S02]  /*84f0*/  ISETP.GE.AND P5, PT, R3, R151, PT ;  /* 0x000000970300720c */ /* 0x000fc40003fa6270 */
[----:B------:R-:W-:Y:S01]  /*8500*/  ISETP.GE.AND P2, PT, R32, R151, PT ;  /* 0x000000972000720c */ /* 0x000fe20003f46270 */
[C---:B-1----:R-:W-:Y:S01]  /*8510*/  HMMA.16816.F32.BF16 R24, R76.reuse, R28, R24 ;  /* 0x0000001c4c18723c */ /* 0x042fe20000041818 */
[----:B------:R-:W-:Y:S01]  /*8520*/  LOP3.LUT R16, R92, 0x59, R93, 0xfe, !PT ;  /* 0x000000595c107812 */ /* 0x000fe200078efe5d */
[----:B------:R-:W-:Y:S01]  /*8530*/  LDSM.16.M88.4 R32, [R226+0x4400] ;  /* 0x00440000e220783b */ /* 0x000fe20000000200 */
[----:B------:R-:W-:Y:S02]  /*8540*/  FSEL R153, R18, -INF , !P3 ;  /* 0xff80000012997808 */ /* 0x000fe40005800000 */
[----:B------:R-:W-:Y:S02]  /*8550*/  FSEL R123, R19, -INF , !P1 ;  /* 0xff800000137b7808 */ /* 0x000fe40004800000 */
[----:B------:R-:W-:Y:S01]  /*8560*/  FSEL R180, R12, -INF , !P5 ;  /* 0xff8000000cb47808 */ /* 0x000fe20006800000 */
[----:B------:R-:W-:Y:S01]  /*8570*/  HMMA.16816.F32.BF16 R36, R76, R30, R36 ;  /* 0x0000001e4c24723c */ /* 0x000fe20000041824 */
[----:B------:R-:W-:-:S02]  /*8580*/  FSEL R176, R17, -INF , !P2 ;  /* 0xff80000011b07808 */ /* 0x000fc40005000000 */
[C---:B------:R-:W-:Y:S02]  /*8590*/  ISETP.GE.AND P3, PT, R16.reuse, R151, PT ;  /* 0x000000971000720c */ /* 0x040fe40003f66270 */
[-C--:B------:R-:W-:Y:S02]  /*85a0*/  ISETP.GE.AND P1, PT, R16, R150.reuse, PT ;  /* 0x000000961000720c */ /* 0x080fe40003f26270 */
[----:B------:R-:W-:Y:S01]  /*85b0*/  LOP3.LUT R12, R92, 0x61, R93, 0xfe, !PT ;  /* 0x000000615c0c7812 */ /* 0x000fe200078efe5d */
[----:B------:R-:W-:Y:S01]  /*85c0*/  LDSM.16.M88.4 R16, [R226+0x4000] ;  /* 0x00400000e210783b */ /* 0x000fe20000000200 */
[----:B------:R-:W-:Y:S02]  /*85d0*/  ISETP.GE.AND P2, PT, R3, R150, PT ;  /* 0x000000960300720c */ /* 0x000fe40003f46270 */
[----:B------:R-:W-:Y:S02]  /*85e0*/  FSEL R182, R13, -INF , !P3 ;  /* 0xff8000000db67808 */ /* 0x000fe40005800000 */
[----:B------:R-:W-:-:S02]  /*85f0*/  FSEL R127, R15, -INF , !P1 ;  /* 0xff8000000f7f7808 */ /* 0x000fc40004800000 */
[----:B------:R-:W-:Y:S02]  /*8600*/  FSEL R121, R14, -INF , !P2 ;  /* 0xff8000000e797808 */ /* 0x000fe40005000000 */
[CC--:B------:R-:W-:Y:S02]  /*8610*/  ISETP.GE.AND P3, PT, R12.reuse, R151.reuse, PT ;  /* 0x000000970c00720c */ /* 0x0c0fe40003f66270 */
[----:B------:R-:W-:Y:S02]  /*8620*/  ISETP.GE.AND P1, PT, R12, R150, PT ;  /* 0x000000960c00720c */ /* 0x000fe40003f26270 */
[----:B------:R-:W1:Y:S01]  /*8630*/  LDSM.16.M88.4 R12, [R212] ;  /* 0x00000000d40c783b */ /* 0x000e620000000200 */
[----:B------:R-:W-:Y:S02]  /*8640*/  LOP3.LUT R3, R92, 0x60, R93, 0xfe, !PT ;  /* 0x000000605c037812 */ /* 0x000fe400078efe5d */
[----:B------:R-:W-:Y:S02]  /*8650*/  FSEL R186, R9, -INF , !P3 ;  /* 0xff80000009ba7808 */ /* 0x000fe40005800000 */
[----:B------:R-:W-:-:S02]  /*8660*/  ISETP.GE.AND P5, PT, R3, R151, PT ;  /* 0x000000970300720c */ /* 0x000fc40003fa6270 */
[-C--:B------:R-:W-:Y:S02]  /*8670*/  ISETP.GE.AND P2, PT, R3, R150.reuse, PT ;  /* 0x000000960300720c */ /* 0x080fe40003f46270 */
[--C-:B------:R-:W-:Y:S02]  /*8680*/  LOP3.LUT R3, R92, 0x68, R93.reuse, 0xfe, !PT ;  /* 0x000000685c037812 */ /* 0x100fe400078efe5d */
[----:B------:R-:W-:Y:S02]  /*8690*/  FSEL R188, R8, -INF , !P5 ;  /* 0xff80000008bc7808 */ /* 0x000fe40006800000 */
[C---:B------:R-:W-:Y:S02]  /*86a0*/  ISETP.GE.AND P5, PT, R3.reuse, R151, PT ;  /* 0x000000970300720c */ /* 0x040fe40003fa6270 */
[----:B------:R-:W-:Y:S02]  /*86b0*/  ISETP.GE.AND P3, PT, R3, R150, PT ;  /* 0x000000960300720c */ /* 0x000fe40003f66270 */
[----:B------:R-:W-:-:S02]  /*86c0*/  LOP3.LUT R3, R92, 0x69, R93, 0xfe, !PT ;  /* 0x000000695c037812 */ /* 0x000fc400078efe5d */
[----:B------:R-:W-:Y:S02]  /*86d0*/  FSEL R129, R10, -INF , !P2 ;  /* 0xff8000000a817808 */ /* 0x000fe40005000000 */
[----:B------:R-:W-:Y:S02]  /*86e0*/  FSEL R119, R11, -INF , !P1 ;  /* 0xff8000000b777808 */ /* 0x000fe40004800000 */
[C---:B--2---:R-:W-:Y:S01]  /*86f0*/  HMMA.16816.F32.BF16 R8, R84.reuse, R20, RZ ;  /* 0x000000145408723c */ /* 0x044fe200000418ff */
[C---:B------:R-:W-:Y:S02]  /*8700*/  ISETP.GE.AND P2, PT, R3.reuse, R151, PT ;  /* 0x000000970300720c */ /* 0x040fe40003f46270 */
[----:B------:R-:W-:Y:S02]  /*8710*/  ISETP.GE.AND P1, PT, R3, R150, PT ;  /* 0x000000960300720c */ /* 0x000fe40003f26270 */
[----:B------:R-:W-:Y:S02]  /*8720*/  FSEL R190, R4, -INF , !P5 ;  /* 0xff80000004be7808 */ /* 0x000fe40006800000 */
[----:B------:R-:W-:Y:S01]  /*8730*/  FSEL R117, R6, -INF , !P3 ;  /* 0xff80000006757808 */ /* 0x000fe20005800000 */
[----:B------:R-:W-:Y:S01]  /*8740*/  HMMA.16816.F32.BF16 R20, R84, R22, RZ ;  /* 0x000000165414723c */ /* 0x000fe200000418ff */
[----:B------:R-:W-:-:S02]  /*8750*/  FSEL R192, R5, -INF , !P2 ;  /* 0xff80000005c07808 */ /* 0x000fc40005000000 */
[----:B------:R-:W-:Y:S02]  /*8760*/  FSEL R111, R7, -INF , !P1 ;  /* 0xff800000076f7808 */ /* 0x000fe40004800000 */
[----:B------:R-:W2:Y:S01]  /*8770*/  LDSM.16.M88.4 R4, [R211] ;  /* 0x00000000d304783b */ /* 0x000ea20000000200 */
[C-C-:B------:R-:W-:Y:S02]  /*8780*/  LOP3.LUT R28, R92.reuse, 0x70, R93.reuse, 0xfe, !PT ;  /* 0x000000705c1c7812 */ /* 0x140fe400078efe5d */
[----:B------:R-:W-:Y:S02]  /*8790*/  LOP3.LUT R3, R92, 0x71, R93, 0xfe, !PT ;  /* 0x000000715c037812 */ /* 0x000fe400078efe5d */
[-C--:B------:R-:W-:Y:S02]  /*87a0*/  ISETP.GE.AND P5, PT, R28, R151.reuse, PT ;  /* 0x000000971c00720c */ /* 0x080fe40003fa6270 */
[C---:B------:R-:W-:Y:S02]  /*87b0*/  ISETP.GE.AND P2, PT, R3.reuse, R151, PT ;  /* 0x000000970300720c */ /* 0x040fe40003f46270 */
[----:B------:R-:W-:-:S02]  /*87c0*/  ISETP.GE.AND P1, PT, R3, R150, PT ;  /* 0x000000960300720c */ /* 0x000fc40003f26270 */
[----:B------:R-:W-:Y:S01]  /*87d0*/  LOP3.LUT R3, R92, 0x78, R93, 0xfe, !PT ;  /* 0x000000785c037812 */ /* 0x000fe200078efe5d */
[----:B-1----:R-:W-:Y:S01]  /*87e0*/  HMMA.16816.F32.BF16 R8, R76, R12, R8 ;  /* 0x0000000c4c08723c */ /* 0x002fe20000041808 */
[----:B------:R-:W-:Y:S02]  /*87f0*/  FSEL R196, R64, -INF , !P5 ;  /* 0xff80000040c47808 */ /* 0x000fe40006800000 */
[----:B------:R-:W-:Y:S02]  /*8800*/  FSEL R194, R65, -INF , !P2 ;  /* 0xff80000041c27808 */ /* 0x000fe40005000000 */
[-C--:B------:R-:W-:Y:S02]  /*8810*/  ISETP.GE.AND P3, PT, R28, R150.reuse, PT ;  /* 0x000000961c00720c */ /* 0x080fe40003f66270 */
[C---:B------:R-:W-:Y:S01]  /*8820*/  ISETP.GE.AND P5, PT, R3.reuse, R151, PT ;  /* 0x000000970300720c */ /* 0x040fe20003fa6270 */
[----:B------:R-:W-:Y:S01]  /*8830*/  HMMA.16816.F32.BF16 R28, R84, R16, RZ ;  /* 0x00000010541c723c */ /* 0x000fe200000418ff */
[----:B------:R-:W-:-:S02]  /*8840*/  ISETP.GE.AND P2, PT, R3, R150, PT ;  /* 0x000000960300720c */ /* 0x000fc40003f46270 */
[--C-:B------:R-:W-:Y:S02]  /*8850*/  LOP3.LUT R3, R92, 0x79, R93.reuse, 0xfe, !PT ;  /* 0x000000795c037812 */ /* 0x100fe400078efe5d */
[----:B------:R-:W-:Y:S02]  /*8860*/  FSEL R113, R66, -INF , !P3 ;  /* 0xff80000042717808 */ /* 0x000fe40005800000 */
[----:B------:R-:W-:Y:S01]  /*8870*/  ISETP.GE.AND P3, PT, R3, R151, PT ;  /* 0x000000970300720c */ /* 0x000fe20003f66270 */
[----:B------:R-:W-:Y:S01]  /*8880*/  HMMA.16816.F32.BF16 R20, R76, R14, R20 ;  /* 0x0000000e4c14723c */ /* 0x000fe20000041814 */
[C-C-:B------:R-:W-:Y:S02]  /*8890*/  LOP3.LUT R16, R92.reuse, 0x80, R93.reuse, 0xfe, !PT ;  /* 0x000000805c107812 */ /* 0x140fe400078efe5d */
[----:B------:R-:W-:Y:S02]  /*88a0*/  LOP3.LUT R12, R92, 0x81, R93, 0xfe, !PT ;  /* 0x000000815c0c7812 */ /* 0x000fe400078efe5d */
[----:B------:R-:W-:-:S02]  /*88b0*/  FSEL R105, R67, -INF , !P1 ;  /* 0xff80000043697808 */ /* 0x000fc40004800000 */
[----:B------:R-:W-:Y:S02]  /*88c0*/  ISETP.GE.AND P1, PT, R3, R150, PT ;  /* 0x000000960300720c */ /* 0x000fe40003f26270 */
[----:B------:R-:W-:Y:S02]  /*88d0*/  FSEL R198, R60, -INF , !P5 ;  /* 0xff8000003cc67808 */ /* 0x000fe40006800000 */
[----:B------:R-:W-:Y:S02]  /*88e0*/  FSEL R200, R61, -INF , !P3 ;  /* 0xff8000003dc87808 */ /* 0x000fe40005800000 */
[-C--:B------:R-:W-:Y:S02]  /*88f0*/  ISETP.GE.AND P5, PT, R16, R151.reuse, PT ;  /* 0x000000971000720c */ /* 0x080fe40003fa6270 */
[----:B------:R-:W-:Y:S01]  /*8900*/  ISETP.GE.AND P3, PT, R12, R151, PT ;  /* 0x000000970c00720c */ /* 0x000fe20003f66270 */
[----:B--2---:R-:W-:Y:S01]  /*8910*/  HMMA.16816.F32.BF16 R28, R76, R4, R28 ;  /* 0x000000044c1c723c */ /* 0x004fe2000004181c */
[----:B------:R-:W-:-:S02]  /*8920*/  LOP3.LUT R3, R92, 0x88, R93, 0xfe, !PT ;  /* 0x000000885c037812 */ /* 0x000fc400078efe5d */
[----:B------:R-:W-:Y:S02]  /*8930*/  FSEL R107, R63, -INF , !P1 ;  /* 0xff8000003f6b7808 */ /* 0x000fe40004800000 */
[----:B------:R-:W-:Y:S02]  /*8940*/  FSEL R103, R62, -INF , !P2 ;  /* 0xff8000003e677808 */ /* 0x000fe40005000000 */
[-C--:B------:R-:W-:Y:S02]  /*8950*/  ISETP.GE.AND P1, PT, R12, R150.reuse, PT ;  /* 0x000000960c00720c */ /* 0x080fe40003f26270 */
[----:B------:R-:W-:Y:S02]  /*8960*/  FSEL R204, R56, -INF , !P5 ;  /* 0xff80000038cc7808 */ /* 0x000fe40006800000 */
[----:B------:R-:W-:Y:S02]  /*8970*/  FSEL R202, R57, -INF , !P3 ;  /* 0xff80000039ca7808 */ /* 0x000fe40005800000 */
[----:B------:R-:W-:-:S02]  /*8980*/  ISETP.GE.AND P2, PT, R16, R150, PT ;  /* 0x000000961000720c */ /* 0x000fc40003f46270 */
[C---:B------:R-:W-:Y:S01]  /*8990*/  ISETP.GE.AND P5, PT, R3.reuse, R151, PT ;  /* 0x000000970300720c */ /* 0x040fe20003fa6270 */
[----:B------:R-:W-:Y:S01]  /*89a0*/  HMMA.16816.F32.BF16 R16, R84, R18, RZ ;  /* 0x000000125410723c */ /* 0x000fe200000418ff */
[----:B------:R-:W-:Y:S02]  /*89b0*/  ISETP.GE.AND P3, PT, R3, R150, PT ;  /* 0x000000960300720c */ /* 0x000fe40003f66270 */
[C-C-:B------:R-:W-:Y:S02]  /*89c0*/  LOP3.LUT R13, R92.reuse, 0x89, R93.reuse, 0xfe, !PT ;  /* 0x000000895c0d7812 */ /* 0x140fe400078efe5d */
[----:B------:R-:W-:Y:S02]  /*89d0*/  LOP3.LUT R12, R92, 0x90, R93, 0xfe, !PT ;  /* 0x000000905c0c7812 */ /* 0x000fe400078efe5d */
        /* <DEDUP_REMOVED lines=8> */
[----:B------:R-:W1:Y:S01]  /*8a60*/  LDSM.16.M88.4 R12, [R210] ;  /* 0x00000000d20c783b */ /* 0x000e620000000200 */
        /* <DEDUP_REMOVED lines=8> */
[----:B------:R-:W-:Y:S02]  /*8af0*/  FSEL R50, R42, -INF , !P3 ;  /* 0xff8000002a327808 */ /* 0x000fe40005800000 */
[----:B------:R-:W-:Y:S02]  /*8b00*/  FSEL R51, R43, -INF , !P1 ;  /* 0xff8000002b337808 */ /* 0x000fe40004800000 */
[C-C-:B------:R-:W-:Y:S01]  /*8b10*/  LOP3.LUT R4, R92.reuse, 0x98, R93.reuse, 0xfe, !PT ;  /* 0x000000985c047812 */ /* 0x140fe200078efe5d */
[----:B------:R-:W-:Y:S01]  /*8b20*/  HMMA.16816.F32.BF16 R40, R84, R32, RZ ;  /* 0x000000205428723c */ /* 0x000fe200000418ff */
[----:B------:R-:W-:Y:S02]  /*8b30*/  LOP3.LUT R5, R92, 0x99, R93, 0xfe, !PT ;  /* 0x000000995c057812 */ /* 0x000fe400078efe5d */
[----:B------:R-:W-:-:S02]  /*8b40*/  ISETP.GE.AND P5, PT, R4, R151, PT ;  /* 0x000000970400720c */ /* 0x000fc40003fa6270 */
[-C--:B------:R-:W-:Y:S02]  /*8b50*/  ISETP.GE.AND P2, PT, R4, R150.reuse, PT ;  /* 0x000000960400720c */ /* 0x080fe40003f46270 */
[C---:B------:R-:W-:Y:S01]  /*8b60*/  ISETP.GE.AND P3, PT, R5.reuse, R151, PT ;  /* 0x000000970500720c */ /* 0x040fe20003f66270 */
[----:B------:R-:W-:Y:S01]  /*8b70*/  HMMA.16816.F32.BF16 R32, R84, R34, RZ ;  /* 0x000000225420723c */ /* 0x000fe200000418ff */
[----:B------:R-:W-:Y:S02]  /*8b80*/  ISETP.GE.AND P1, PT, R5, R150, PT ;  /* 0x000000960500720c */ /* 0x000fe40003f26270 */
[C-C-:B------:R-:W-:Y:S02]  /*8b90*/  LOP3.LUT R4, R92.reuse, 0xa0, R93.reuse, 0xfe, !PT ;  /* 0x000000a05c047812 */ /* 0x140fe400078efe5d */
[----:B------:R-:W-:Y:S02]  /*8ba0*/  LOP3.LUT R5, R92, 0xa1, R93, 0xfe, !PT ;  /* 0x000000a15c057812 */ /* 0x000fe400078efe5d */
[----:B------:R-:W-:-:S02]  /*8bb0*/  FSEL R250, R88, -INF , !P5 ;  /* 0xff80000058fa7808 */ /* 0x000fc40006800000 */
[----:B------:R-:W-:Y:S02]  /*8bc0*/  FSEL R52, R90, -INF , !P2 ;  /* 0xff8000005a347808 */ /* 0x000fe40005000000 */
[----:B------:R-:W-:Y:S02]  /*8bd0*/  FSEL R252, R89, -INF , !P3 ;  /* 0xff80000059fc7808 */ /* 0x000fe40005800000 */
[CC--:B------:R-:W-:Y:S02]  /*8be0*/  ISETP.GE.AND P5, PT, R4.reuse, R151.reuse, PT ;  /* 0x000000970400720c */ /* 0x0c0fe40003fa6270 */
[----:B------:R-:W-:Y:S01]  /*8bf0*/  ISETP.GE.AND P2, PT, R4, R150, PT ;  /* 0x000000960400720c */ /* 0x000fe20003f46270 */
[----:B-1----:R-:W-:Y:S01]  /*8c00*/  HMMA.16816.F32.BF16 R40, R76, R12, R40 ;  /* 0x0000000c4c28723c */ /* 0x002fe20000041828 */
[----:B------:R-:W-:Y:S02]  /*8c10*/  ISETP.GE.AND P3, PT, R5, R151, PT ;  /* 0x000000970500720c */ /* 0x000fe40003f66270 */
[----:B------:R-:W-:-:S02]  /*8c20*/  LOP3.LUT R4, R92, 0xa8, R93, 0xfe, !PT ;  /* 0x000000a85c047812 */ /* 0x000fc400078efe5d */
[----:B------:R-:W-:Y:S02]  /*8c30*/  FSEL R69, R24, -INF , !P5 ;  /* 0xff80000018457808 */ /* 0x000fe40006800000 */
[----:B------:R-:W-:Y:S01]  /*8c40*/  FSEL R67, R25, -INF , !P3 ;  /* 0xff80000019437808 */ /* 0x000fe20005800000 */
[----:B------:R-:W-:Y:S01]  /*8c50*/  HMMA.16816.F32.BF16 R32, R76, R14, R32 ;  /* 0x0000000e4c20723c */ /* 0x000fe20000041820 */
[----:B------:R-:W-:Y:S02]  /*8c60*/  FSEL R53, R91, -INF , !P1 ;  /* 0xff8000005b357808 */ /* 0x000fe40004800000 */
[C---:B------:R-:W-:Y:S02]  /*8c70*/  ISETP.GE.AND P5, PT, R4.reuse, R151, PT ;  /* 0x000000970400720c */ /* 0x040fe40003fa6270 */
[-C--:B------:R-:W-:Y:S02]  /*8c80*/  ISETP.GE.AND P3, PT, R4, R150.reuse, PT ;  /* 0x000000960400720c */ /* 0x080fe40003f66270 */
[----:B------:R-:W-:-:S02]  /*8c90*/  ISETP.GE.AND P1, PT, R5, R150, PT ;  /* 0x000000960500720c */ /* 0x000fc40003f26270 */
[--C-:B------:R-:W-:Y:S02]  /*8ca0*/  LOP3.LUT R4, R92, 0xa9, R93.reuse, 0xfe, !PT ;  /* 0x000000a95c047812 */ /* 0x100fe400078efe5d */
[----:B------:R-:W-:Y:S02]  /*8cb0*/  FSEL R54, R26, -INF , !P2 ;  /* 0xff8000001a367808 */ /* 0x000fe40005000000 */
[----:B------:R-:W-:Y:S02]  /*8cc0*/  FSEL R55, R27, -INF , !P1 ;  /* 0xff8000001b377808 */ /* 0x000fe40004800000 */
[C---:B------:R-:W-:Y:S02]  /*8cd0*/  ISETP.GE.AND P2, PT, R4.reuse, R151, PT ;  /* 0x000000970400720c */ /* 0x040fe40003f46270 */
[----:B------:R-:W-:Y:S02]  /*8ce0*/  ISETP.GE.AND P1, PT, R4, R150, PT ;  /* 0x000000960400720c */ /* 0x000fe40003f26270 */
[----:B------:R-:W1:Y:S01]  /*8cf0*/  LDSM.16.M88.4 R4, [R226+0x4c00] ;  /* 0x004c0000e204783b */ /* 0x000e620000000200 */
[----:B------:R-:W-:-:S02]  /*8d00*/  LOP3.LUT R24, R92, 0xb0, R93, 0xfe, !PT ;  /* 0x000000b05c187812 */ /* 0x000fc400078efe5d */
[--C-:B------:R-:W-:Y:S02]  /*8d10*/  LOP3.LUT R13, R92, 0xb1, R93.reuse, 0xfe, !PT ;  /* 0x000000b15c0d7812 */ /* 0x100fe400078efe5d */
[----:B------:R-:W-:Y:S02]  /*8d20*/  FSEL R71, R36, -INF , !P5 ;  /* 0xff80000024477808 */ /* 0x000fe40006800000 */
[----:B------:R-:W-:Y:S02]  /*8d30*/  FSEL R73, R37, -INF , !P2 ;  /* 0xff80000025497808 */ /* 0x000fe40005000000 */
[-C--:B------:R-:W-:Y:S02]  /*8d40*/  ISETP.GE.AND P5, PT, R24, R151.reuse, PT ;  /* 0x000000971800720c */ /* 0x080fe40003fa6270 */
[----:B------:R-:W-:Y:S02]  /*8d50*/  LOP3.LUT R12, R92, 0xb8, R93, 0xfe, !PT ;  /* 0x000000b85c0c7812 */ /* 0x000fe400078efe5d */
[----:B------:R-:W-:-:S02]  /*8d60*/  ISETP.GE.AND P2, PT, R13, R151, PT ;  /* 0x000000970d00720c */ /* 0x000fc40003f46270 */
[----:B------:R-:W-:Y:S02]  /*8d70*/  FSEL R39, R39, -INF , !P1 ;  /* 0xff80000027277808 */ /* 0x000fe40004800000 */
[----:B------:R-:W-:Y:S02]  /*8d80*/  FSEL R201, R8, -INF , !P5 ;  /* 0xff80000008c97808 */ /* 0x000fe40006800000 */
[----:B------:R-:W-:Y:S02]  /*8d90*/  FSEL R183, R9, -INF , !P2 ;  /* 0xff80000009b77808 */ /* 0x000fe40005000000 */
[-C--:B------:R-:W-:Y:S02]  /*8da0*/  ISETP.GE.AND P1, PT, R13, R150.reuse, PT ;  /* 0x000000960d00720c */ /* 0x080fe40003f26270 */
[C---:B------:R-:W-:Y:S02]  /*8db0*/  ISETP.GE.AND P5, PT, R12.reuse, R151, PT ;  /* 0x000000970c00720c */ /* 0x040fe40003fa6270 */
[----:B------:R-:W-:-:S02]  /*8dc0*/  ISETP.GE.AND P2, PT, R12, R150, PT ;  /* 0x000000960c00720c */ /* 0x000fc40003f46270 */
[----:B------:R-:W2:Y:S01]  /*8dd0*/  LDSM.16.M88.4 R12, [R209] ;  /* 0x00000000d10c783b */ /* 0x000ea20000000200 */
[----:B------:R-:W-:Y:S02]  /*8de0*/  FSEL R38, R38, -INF , !P3 ;  /* 0xff80000026267808 */ /* 0x000fe40005800000 */
[----:B------:R-:W-:Y:S02]  /*8df0*/  ISETP.GE.AND P3, PT, R24, R150, PT ;  /* 0x000000961800720c */ /* 0x000fe40003f66270 */
[----:B------:R-:W-:Y:S02]  /*8e00*/  LOP3.LUT R24, R92, 0xc0, R93, 0xfe, !PT ;  /* 0x000000c05c187812 */ /* 0x000fe400078efe5d */
[----:B------:R-:W-:Y:S02]  /*8e10*/  FSEL R203, R20, -INF , !P5 ;  /* 0xff80000014cb7808 */ /* 0x000fe40006800000 */
[----:B------:R-:W-:Y:S02]  /*8e20*/  FSEL R56, R22, -INF , !P2 ;  /* 0xff80000016387808 */ /* 0x000fe40005000000 */
[----:B------:R-:W-:-:S02]  /*8e30*/  ISETP.GE.AND P5, PT, R24, R151, PT ;  /* 0x000000971800720c */ /* 0x000fc40003fa6270 */
[----:B------:R-:W-:Y:S02]  /*8e40*/  ISETP.GE.AND P2, PT, R24, R150, PT ;  /* 0x000000961800720c */ /* 0x000fe40003f46270 */
[----:B------:R-:W3:Y:S01]  /*8e50*/  LDSM.16.M88.4 R24, [R208] ;  /* 0x00000000d018783b */ /* 0x000ee20000000200 */
[----:B------:R-:W-:Y:S01]  /*8e60*/  LOP3.LUT R8, R92, 0xb9, R93, 0xfe, !PT ;  /* 0x000000b95c087812 */ /* 0x000fe200078efe5d */
[----:B------:R-:W-:-:S04]  /*8e70*/  DEPBAR.LE SB0, 0x0 ;  /* 0x000080000000791a */ /* 0x000fc80000000000 */
[----:B------:R-:W-:Y:S02]  /*8e80*/  FSEL R36, R10, -INF , !P3 ;  /* 0xff8000000a247808 */ /* 0x000fe40005800000 */
[----:B------:R-:W-:Y:S01]  /*8e90*/  FSEL R37, R11, -INF , !P1 ;  /* 0xff8000000b257808 */ /* 0x000fe20004800000 */
[----:B------:R-:W-:Y:S01]  /*8ea0*/  BAR.SYNC.DEFER_BLOCKING 0x0 ;  /* 0x0000000000007b1d */ /* 0x000fe20000010000 */
[C---:B------:R-:W-:Y:S02]  /*8eb0*/  ISETP.GE.AND P3, PT, R8.reuse, R151, PT ;  /* 0x000000970800720c */ /* 0x040fe40003f66270 */
[----:B------:R-:W-:Y:S02]  /*8ec0*/  ISETP.GE.AND P1, PT, R8, R150, PT ;  /* 0x000000960800720c */ /* 0x000fe40003f26270 */
[----:B------:R-:W-:Y:S01]  /*8ed0*/  HMMA.16816.F32.BF16 R8, R84, R44, RZ ;  /* 0x0000002c5408723c */ /* 0x000fe200000418ff */
[----:B------:R-:W-:Y:S02]  /*8ee0*/  LOP3.LUT R20, R92, 0xc1, R93, 0xfe, !PT ;  /* 0x000000c15c147812 */ /* 0x000fe400078efe5d */
[----:B------:R-:W-:-:S02]  /*8ef0*/  FSEL R205, R21, -INF , !P3 ;  /* 0xff80000015cd7808 */ /* 0x000fc40005800000 */
[----:B------:R-:W-:Y:S02]  /*8f00*/  ISETP.GE.AND P3, PT, R20, R151, PT ;  /* 0x000000971400720c */ /* 0x000fe40003f66270 */
[----:B------:R-:W-:Y:S01]  /*8f10*/  LOP3.LUT R21, R92, 0xc8, R93, 0xfe, !PT ;  /* 0x000000c85c157812 */ /* 0x000fe200078efe5d */
[----:B------:R-:W-:Y:S01]  /*8f20*/  HMMA.16816.F32.BF16 R44, R84, R46, RZ ;  /* 0x0000002e542c723c */ /* 0x000fe200000418ff */
[----:B------:R-:W-:Y:S02]  /*8f30*/  FSEL R207, R28, -INF , !P5 ;  /* 0xff8000001ccf7808 */ /* 0x000fe40006800000 */
[----:B------:R-:W-:Y:S02]  /*8f40*/  FSEL R57, R23, -INF , !P1 ;  /* 0xff80000017397808 */ /* 0x000fe40004800000 */
[----:B------:R-:W-:Y:S02]  /*8f50*/  FSEL R28, R29, -INF , !P3 ;  /* 0xff8000001d1c7808 */ /* 0x000fe40005800000 */
[----:B------:R-:W-:-:S02]  /*8f60*/  ISETP.GE.AND P1, PT, R20, R150, PT ;  /* 0x000000961400720c */ /* 0x000fc40003f26270 */
[C---:B------:R-:W-:Y:S02]  /*8f70*/  ISETP.GE.AND P5, PT, R21.reuse, R151, PT ;  /* 0x000000971500720c */ /* 0x040fe40003fa6270 */
[----:B------:R-:W-:Y:S02]  /*8f80*/  ISETP.GE.AND P3, PT, R21, R150, PT ;  /* 0x000000961500720c */ /* 0x000fe40003f66270 */
[----:B-1----:R-:W-:Y:S01]  /*8f90*/  HMMA.16816.F32.BF16 R20, R84, R4, RZ ;  /* 0x000000045414723c */ /* 0x002fe200000418ff */
[----:B------:R-:W-:Y:S02]  /*8fa0*/  FSEL R58, R30, -INF , !P2 ;  /* 0xff8000001e3a7808 */ /* 0x000fe40005000000 */
[----:B------:R-:W-:Y:S02]  /*8fb0*/  FSEL R59, R31, -INF , !P1 ;  /* 0xff8000001f3b7808 */ /* 0x000fe40004800000 */
[----:B------:R-:W-:Y:S02]  /*8fc0*/  FSEL R60, R18, -INF , !P3 ;  /* 0xff800000123c7808 */ /* 0x000fe40005800000 */
[C-C-:B------:R-:W-:Y:S01]  /*8fd0*/  LOP3.LUT R4, R92.reuse, 0xc9, R93.reuse, 0xfe, !PT ;  /* 0x000000c95c047812 */ /* 0x140fe200078efe5d */
[----:B--2---:R-:W-:Y:S01]  /*8fe0*/  HMMA.16816.F32.BF16 R8, R76, R12, R8 ;  /* 0x0000000c4c08723c */ /* 0x004fe20000041808 */
[----:B------:R-:W-:-:S02]  /*8ff0*/  LOP3.LUT R29, R92, 0xd0, R93, 0xfe, !PT ;  /* 0x000000d05c1d7812 */ /* 0x000fc400078efe5d */
[C---:B------:R-:W-:Y:S02]  /*9000*/  ISETP.GE.AND P2, PT, R4.reuse, R151, PT ;  /* 0x000000970400720c */ /* 0x040fe40003f46270 */
[----:B------:R-:W-:Y:S02]  /*9010*/  ISETP.GE.AND P1, PT, R4, R150, PT ;  /* 0x000000960400720c */ /* 0x000fe40003f26270 */
[----:B------:R-:W-:Y:S01]  /*9020*/  LOP3.LUT R18, R92, 0xd1, R93, 0xfe, !PT ;  /* 0x000000d15c127812 */ /* 0x000fe200078efe5d */
[----:B------:R-:W-:Y:S01]  /*9030*/  HMMA.16816.F32.BF16 R4, R84, R6, RZ ;  /* 0x000000065404723c */ /* 0x000fe200000418ff */
        /* <DEDUP_REMOVED lines=8> */
[C-C-:B------:R-:W-:Y:S01]  /*90c0*/  LOP3.LUT R16, R92.reuse, 0xd8, R93.reuse, 0xfe, !PT ;  /* 0x000000d85c107812 */ /* 0x140fe200078efe5d */
[----:B---3--:R-:W-:Y:S01]  /*90d0*/  HMMA.16816.F32.BF16 R20, R76, R24, R20 ;  /* 0x000000184c14723c */ /* 0x008fe20000041814 */
[----:B------:R-:W-:-:S02]  /*90e0*/  LOP3.LUT R13, R92, 0xd9, R93, 0xfe, !PT ;  /* 0x000000d95c0d7812 */ /* 0x000fc400078efe5d */
[----:B------:R-:W-:Y:S02]  /*90f0*/  FSEL R164, R40, -INF , !P5 ;  /* 0xff80000028a47808 */ /* 0x000fe40006800000 */
[----:B------:R-:W-:Y:S02]  /*9100*/  FSEL R162, R41, -INF , !P2 ;  /* 0xff80000029a27808 */ /* 0x000fe40005000000 */
[----:B------:R-:W-:Y:S01]  /*9110*/  FSEL R42, R42, -INF , !P3 ;  /* 0xff8000002a2a7808 */ /* 0x000fe20005800000 */
[----:B------:R-:W-:Y:S01]  /*9120*/  HMMA.16816.F32.BF16 R4, R76, R26, R4 ;  /* 0x0000001a4c04723c */ /* 0x000fe20000041804 */
[----:B------:R-:W-:Y:S02]  /*9130*/  FSEL R43, R43, -INF , !P1 ;  /* 0xff8000002b2b7808 */ /* 0x000fe40004800000 */
[C---:B------:R-:W-:Y:S02]  /*9140*/  ISETP.GE.AND P5, PT, R16.reuse, R151, PT ;  /* 0x000000971000720c */ /* 0x040fe40003fa6270 */
[----:B------:R-:W-:-:S02]  /*9150*/  ISETP.GE.AND P2, PT, R16, R150, PT ;  /* 0x000000961000720c */ /* 0x000fc40003f46270 */
[C---:B------:R-:W-:Y:S02]  /*9160*/  ISETP.GE.AND P3, PT, R13.reuse, R151, PT ;  /* 0x000000970d00720c */ /* 0x040fe40003f66270 */
[----:B------:R-:W-:Y:S02]  /*9170*/  ISETP.GE.AND P1, PT, R13, R150, PT ;  /* 0x000000960d00720c */ /* 0x000fe40003f26270 */
[C-C-:B------:R-:W-:Y:S02]  /*9180*/  LOP3.LUT R12, R92.reuse, 0xe0, R93.reuse, 0xfe, !PT ;  /* 0x000000e05c0c7812 */ /* 0x140fe400078efe5d */
[----:B------:R-:W-:Y:S02]  /*9190*/  LOP3.LUT R13, R92, 0xe1, R93, 0xfe, !PT ;  /* 0x000000e15c0d7812 */ /* 0x000fe400078efe5d */
[----:B------:R-:W-:Y:S02]  /*91a0*/  FSEL R156, R32, -INF , !P5 ;  /* 0xff800000209c7808 */ /* 0x000fe40006800000 */
[----:B------:R-:W-:-:S02]  /*91b0*/  FSEL R34, R34, -INF , !P2 ;  /* 0xff80000022227808 */ /* 0x000fc40005000000 */
[----:B------:R-:W-:Y:S02]  /*91c0*/  FSEL R154, R33, -INF , !P3 ;  /* 0xff800000219a7808 */ /* 0x000fe40005800000 */
[CC--:B------:R-:W-:Y:S02]  /*91d0*/  ISETP.GE.AND P5, PT, R12.reuse, R151.reuse, PT ;  /* 0x000000970c00720c */ /* 0x0c0fe40003fa6270 */
[----:B------:R-:W-:Y:S02]  /*91e0*/  ISETP.GE.AND P2, PT, R12, R150, PT ;  /* 0x000000960c00720c */ /* 0x000fe40003f46270 */
[----:B------:R-:W-:Y:S02]  /*91f0*/  ISETP.GE.AND P3, PT, R13, R151, PT ;  /* 0x000000970d00720c */ /* 0x000fe40003f66270 */
[----:B------:R-:W-:Y:S02]  /*9200*/  LOP3.LUT R12, R92, 0xe8, R93, 0xfe, !PT ;  /* 0x000000e85c0c7812 */ /* 0x000fe400078efe5d */
[----:B------:R-:W-:-:S02]  /*9210*/  FSEL R112, R9, -INF , !P3 ;  /* 0xff80000009707808 */ /* 0x000fc40005800000 */
[----:B------:R-:W-:Y:S02]  /*9220*/  FSEL R152, R8, -INF , !P5 ;  /* 0xff80000008987808 */ /* 0x000fe40006800000 */
[-C--:B------:R-:W-:Y:S02]  /*9230*/  ISETP.GE.AND P3, PT, R12, R150.reuse, PT ;  /* 0x000000960c00720c */ /* 0x080fe40003f66270 */
[----:B------:R-:W-:Y:S02]  /*9240*/  LOP3.LUT R8, R92, 0xf0, R93, 0xfe, !PT ;  /* 0x000000f05c087812 */ /* 0x000fe400078efe5d */
[----:B------:R-:W-:Y:S02]  /*9250*/  FSEL R41, R46, -INF , !P3 ;  /* 0xff8000002e297808 */ /* 0x000fe40005800000 */
[----:B------:R-:W-:Y:S02]  /*9260*/  FSEL R35, R35, -INF , !P1 ;  /* 0xff80000023237808 */ /* 0x000fe40004800000 */
[----:B------:R-:W-:-:S02]  /*9270*/  ISETP.GE.AND P3, PT, R8, R150, PT ;  /* 0x000000960800720c */ /* 0x000fc40003f66270 */
[----:B------:R-:W-:Y:S02]  /*9280*/  ISETP.GE.AND P1, PT, R13, R150, PT ;  /* 0x000000960d00720c */ /* 0x000fe40003f26270 */
[----:B------:R-:W-:Y:S02]  /*9290*/  ISETP.GE.AND P5, PT, R12, R151, PT ;  /* 0x000000970c00720c */ /* 0x000fe40003fa6270 */
[----:B------:R-:W-:Y:S02]  /*92a0*/  LOP3.LUT R9, R92, 0xe9, R93, 0xfe, !PT ;  /* 0x000000e95c097812 */ /* 0x000fe400078efe5d */
[----:B------:R-:W-:Y:S02]  /*92b0*/  FSEL R64, R22, -INF , !P3 ;  /* 0xff80000016407808 */ /* 0x000fe40005800000 */
[----:B------:R-:W-:Y:S02]  /*92c0*/  FSEL R32, R11, -INF , !P1 ;  /* 0xff8000000b207808 */ /* 0x000fe40004800000 */
[----:B------:R-:W-:-:S02]  /*92d0*/  FSEL R108, R44, -INF , !P5 ;  /* 0xff8000002c6c7808 */ /* 0x000fc40006800000 */
[----:B------:R-:W-:Y:S02]  /*92e0*/  ISETP.GT.AND P3, PT, R235, R230, PT ;  /* 0x000000e6eb00720c */ /* 0x000fe40003f64270 */
[----:B------:R-:W-:Y:S02]  /*92f0*/  ISETP.GE.AND P1, PT, R9, R150, PT ;  /* 0x000000960900720c */ /* 0x000fe40003f26270 */
[----:B------:R-:W-:Y:S02]  /*9300*/  ISETP.GE.AND P5, PT, R8, R151, PT ;  /* 0x000000970800720c */ /* 0x000fe40003fa6270 */
[----:B------:R-:W-:Y:S02]  /*9310*/  LOP3.LUT R8, R92, 0xf1, R93, 0xfe, !PT ;  /* 0x000000f15c087812 */ /* 0x000fe400078efe5d */
        /* <DEDUP_REMOVED lines=11> */
[----:B------:R-:W-:Y:S02]  /*93d0*/  FSEL R63, R23, -INF , !P2 ;  /* 0xff800000173f7808 */ /* 0x000fe40005000000 */
[----:B------:R-:W-:Y:S02]  /*93e0*/  FSEL R66, R4, -INF , !P5 ;  /* 0xff80000004427808 */ /* 0x000fe40006800000 */
[----:B------:R-:W-:-:S02]  /*93f0*/  FSEL R65, R5, -INF , !P4 ;  /* 0xff80000005417808 */ /* 0x000fc40006000000 */
[----:B------:R-:W-:Y:S02]  /*9400*/  FSEL R62, R6, -INF , !P1 ;  /* 0xff800000063e7808 */ /* 0x000fe40004800000 */
[----:B------:R-:W-:Y:S01]  /*9410*/  FSEL R47, R7, -INF , !P0 ;  /* 0xff800000072f7808 */ /* 0x000fe20004000000 */
[----:B------:R-:W-:Y:S05]  /*9420*/  @!P3 BRA `(.L_x_2234) ;  /* 0x000006100000b947 */ /* 0x000fea0003800000 */
[----:B------:R-:W-:Y:S01]  /*9430*/  ULDC UR6, c[0x0][0x198] ;  /* 0x0000660000067ab9 */ /* 0x000fe20000000800 */
        /* <DEDUP_REMOVED lines=58> */
.L_x_2235:
[----:B------:R-:W-:-:S04]  /*97e0*/  ULEA UR5, -UR6, URZ, 0x8 ;  /* 0x0000003f06057291 */ /* 0x000fc8000f8e413f */
[----:B------:R-:W-:Y:S02]  /*97f0*/  USHF.R.S32.HI UR4, URZ, 0x1f, UR5 ;  /* 0x0000001f3f047899 */ /* 0x000fe40008011405 */
[----:B------:R-:W-:-:S04]  /*9800*/  MOV R6, UR5 ;  /* 0x0000000500067c02 */ /* 0x000fc80008000f00 */
[----:B------:R-:W-:Y:S02]  /*9810*/  MOV R4, UR4 ;  /* 0x0000000400047c02 */ /* 0x000fe40008000f00 */
.L_x_2236:
[----:B------:R-:W-:Y:S01]  /*9820*/  IADD3 R6, P0, R148, R6, RZ ;  /* 0x0000000694067210 */ /* 0x000fe20007f1e0ff */
[----:B------:R-:W-:Y:S02]  /*9830*/  USHF.L.U32 UR7, UR6, 0x6, URZ ;  /* 0x0000000606077899 */ /* 0x000fe4000800063f */
[----:B------:R-:W-:Y:S02]  /*9840*/  ULDC UR4, c[0x0][0x19c] ;  /* 0x0000670000047ab9 */ /* 0x000fe40000000800 */
[----:B------:R-:W-:Y:S01]  /*9850*/  IMAD.X R149, R149, 0x1, R4, P0 ;  /* 0x0000000195957824 */ /* 0x000fe200000e0604 */
[C---:B------:R-:W-:Y:S01]  /*9860*/  LEA R240, P0, R6.reuse, c[0x0][0x168], 0x1 ;  /* 0x00005a0006f07a11 */ /* 0x040fe200078008ff */
[----:B------:R-:W-:Y:S02]  /*9870*/  UMOV UR5, 0x6 ;  /* 0x0000000600057882 */ /* 0x000fe40000000000 */
[----:B------:R-:W-:Y:S01]  /*9880*/  USHF.L.U64.HI UR4, UR6, UR5, UR4 ;  /* 0x0000000506047299 */ /* 0x000fe20008010204 */
[----:B------:R-:W-:-:S02]  /*9890*/  LEA.HI.X R241, R6, c[0x0][0x16c], R149, 0x1, P0 ;  /* 0x00005b0006f17a11 */ /* 0x000fc400000f0c95 */
        /* <DEDUP_REMOVED lines=26> */
.L_x_2234:
        /* <DEDUP_REMOVED lines=247> */
[----:B------:R-:W2:Y:S01]  /*a9b0*/  LDSM.16.MT88.4 R8, [R223+0x5000] ;  /* 0x00500000df08783b */ /* 0x000ea20000004200 */
[--C-:B------:R-:W-:Y:S02]  /*a9c0*/  FFMA.FTZ R122, R199, c[0x0][0x23c], -R68.reuse ;  /* 0x00008f00c77a7a23 */ /* 0x100fe40000010844 */
[--C-:B------:R-:W-:Y:S02]  /*a9d0*/  FFMA.FTZ R189, R189, c[0x0][0x23c], -R68.reuse ;  /* 0x00008f00bdbd7a23 */ /* 0x100fe40000010844 */
[----:B------:R-:W3:Y:S01]  /*a9e0*/  MUFU.EX2 R126, R126 ;  /* 0x0000007e007e7308 */ /* 0x000ee20000000800 */
[----:B------:R-:W-:Y:S01]  /*a9f0*/  FFMA.FTZ R0, R28, c[0x0][0x23c], -R101 ;  /* 0x00008f001c007a23 */ /* 0x000fe20000010865 */
[----:B------:R-:W-:Y:S01]  /*aa00*/  F2FP.BF16.PACK_AB R28, R120, R171 ;  /* 0x000000ab781c723e */ /* 0x000fe200000010ff */
        /* <DEDUP_REMOVED lines=15> */
[----:B------:R-:W-:Y:S02]  /*ab00*/  FFMA.FTZ R111, R156, c[0x0][0x23c], -R101 ;  /* 0x00008f009c6f7a23 */ /* 0x000fe40000010865 */
        /* <DEDUP_REMOVED lines=45> */
[--C-:B------:R-:W-:Y:S02]  /*ade0*/  FFMA.FTZ R143, R160, c[0x0][0x23c], -R101.reuse ;  /* 0x00008f00a08f7a23 */ /* 0x100fe40000010865 */
[--C-:B------:R-:W-:Y:S02]  /*adf0*/  FFMA.FTZ R160, R131, c[0x0][0x23c], -R68.reuse ;  /* 0x00008f0083a07a23 */ /* 0x100fe40000010844 */
[----:B------:R-:W-:Y:S01]  /*ae00*/  FFMA.FTZ R131, R164, c[0x0][0x23c], -R101 ;  /* 0x00008f00a4837a23 */ /* 0x000fe20000010865 */
        /* <DEDUP_REMOVED lines=15> */
[----:B------:R-:W-:Y:S02]  /*af00*/  FFMA.FTZ R183, R246, R148, R183 ;  /* 0x00000094f6b77223 */ /* 0x000fe400000100b7 */
[----:B------:R-:W-:Y:S01]  /*af10*/  FFMA.FTZ R247, R247, R150, R130 ;  /* 0x00000096f7f77223 */ /* 0x000fe20000010082 */
[C---:B------:R-:W-:Y:S01]  /*af20*/  HMMA.16816.F32.BF16 R136, R28.reuse, R24, R136 ;  /* 0x000000181c88723c */ /* 0x040fe20000041888 */
[----:B------:R-:W-:Y:S01]  /*af30*/  FADD.FTZ R126, R126, R183 ;  /* 0x000000b77e7e7221 */ /* 0x000fe20000010000 */
[----:B------:R-:W-:Y:S01]  /*af40*/  MUFU.EX2 R147, R147 ;  /* 0x0000009300937308 */ /* 0x000fe20000000800 */
[----:B------:R-:W-:Y:S02]  /*af50*/  FFMA.FTZ R53, R54, c[0x0][0x23c], -R68 ;  /* 0x00008f0036357a23 */ /* 0x000fe40000010844 */
[----:B------:R-:W-:Y:S02]  /*af60*/  FADD.FTZ R128, R128, R247 ;  /* 0x000000f780807221 */ /* 0x000fe40000010000 */
[----:B------:R-:W-:Y:S01]  /*af70*/  FADD.FTZ R179, R179, R126 ;  /* 0x0000007eb3b37221 */ /* 0x000fe20000010000 */
[----:B------:R-:W-:Y:S01]  /*af80*/  HMMA.16816.F32.BF16 R24, R28, R26, R12 ;  /* 0x0000001a1c18723c */ /* 0x000fe2000004180c */
[----:B------:R-:W5:Y:S01]  /*af90*/  LDSM.16.MT88.4 R12, [R224+0x5c00] ;  /* 0x005c0000e00c783b */ /* 0x000f620000004200 */
[----:B------:R-:W2:Y:S01]  /*afa0*/  MUFU.EX2 R144, R144 ;  /* 0x0000009000907308 */ /* 0x000ea20000000800 */
[----:B------:R-:W-:-:S02]  /*afb0*/  FFMA.FTZ R54, R55, c[0x0][0x23c], -R68 ;  /* 0x00008f0037367a23 */ /* 0x000fc40000010844 */
[--C-:B------:R-:W-:Y:S02]  /*afc0*/  FFMA.FTZ R38, R38, c[0x0][0x23c], -R68.reuse ;  /* 0x00008f0026267a23 */ /* 0x100fe40000010844 */
[----:B------:R-:W-:Y:S01]  /*afd0*/  F2FP.BF16.PACK_AB R28, R116, R151 ;  /* 0x00000097741c723e */ /* 0x000fe200000010ff */
[----:B------:R-:W-:Y:S01]  /*afe0*/  FFMA.FTZ R55, R39, c[0x0][0x23c], -R68 ;  /* 0x00008f0027377a23 */ /* 0x000fe20000010844 */
[----:B-1----:R-:W-:Y:S01]  /*aff0*/  F2FP.BF16.PACK_AB R29, R133, R134 ;  /* 0x00000086851d723e */ /* 0x002fe200000010ff */
[----:B------:R-:W-:Y:S01]  /*b000*/  MUFU.EX2 R146, R146 ;  /* 0x0000009200927308 */ /* 0x000fe20000000800 */
[----:B------:R-:W-:Y:S01]  /*b010*/  F2FP.BF16.PACK_AB R30, R114, R149 ;  /* 0x00000095721e723e */ /* 0x000fe200000010ff */
[----:B------:R-:W-:Y:S01]  /*b020*/  FADD.FTZ R181, R181, R128 ;  /* 0x00000080b5b57221 */ /* 0x000fe20000010000 */
[----:B----4-:R-:W-:Y:S01]  /*b030*/  F2FP.BF16.PACK_AB R31, R135, R142 ;  /* 0x0000008e871f723e */ /* 0x010fe200000010ff */
[----:B------:R-:W-:Y:S02]  /*b040*/  FADD.FTZ R179, R2, R179 ;  /* 0x000000b302b37221 */ /* 0x000fe40000010000 */
[----:B------:R-:W-:-:S02]  /*b050*/  FADD.FTZ R124, R124, R181 ;  /* 0x000000b57c7c7221 */ /* 0x000fc40000010000 */
[----:B------:R-:W1:Y:S01]  /*b060*/  MUFU.EX2 R159, R159 ;  /* 0x0000009f009f7308 */ /* 0x000e620000000800 */
        /* <DEDUP_REMOVED lines=11> */
[----:B------:R-:W4:Y:S01]  /*b120*/  MUFU.EX2 R160, R160 ;  /* 0x000000a000a07308 */ /* 0x000f220000000800 */
[--C-:B------:R-:W-:Y:S01]  /*b130*/  FFMA.FTZ R109, R36, c[0x0][0x23c], -R68.reuse ;  /* 0x00008f00246d7a23 */ /* 0x100fe20000010844 */
[C---:B---3--:R-:W-:Y:S01]  /*b140*/  HMMA.16816.F32.BF16 R136, R28.reuse, R20, R136 ;  /* 0x000000141c88723c */ /* 0x048fe20000041888 */
[--C-:B------:R-:W-:Y:S02]  /*b150*/  FFMA.FTZ R36, R37, c[0x0][0x23c], -R68.reuse ;  /* 0x00008f0025247a23 */ /* 0x100fe40000010844 */
[----:B------:R-:W-:Y:S02]  /*b160*/  FADD.FTZ R118, R118, R163 ;  /* 0x000000a376767221 */ /* 0x000fe40000010000 */
[----:B------:R-:W-:Y:S01]  /*b170*/  FADD.FTZ R134, R134, R141 ;  /* 0x0000008d86867221 */ /* 0x000fe20000010000 */
[----:B------:R-:W-:Y:S01]  /*b180*/  MUFU.EX2 R164, R164 ;  /* 0x000000a400a47308 */ /* 0x000fe20000000800 */
[--C-:B------:R-:W-:Y:S01]  /*b190*/  FFMA.FTZ R37, R56, c[0x0][0x23c], -R68.reuse ;  /* 0x00008f0038257a23 */ /* 0x100fe20000010844 */
        /* <DEDUP_REMOVED lines=16> */
[C---:B-----5:R-:W-:Y:S01]  /*b2a0*/  HMMA.16816.F32.BF16 R16, R28.reuse, R12, R16 ;  /* 0x0000000c1c10723c */ /* 0x060fe20000041810 */
        /* <DEDUP_REMOVED lines=9> */
[----:B------:R-:W-:Y:S02]  /*b340*/  FFMA.FTZ R57, R59, c[0x0][0x23c], -R68 ;  /* 0x00008f003b397a23 */ /* 0x000fe40000010844 */
[----:B------:R-:W-:Y:S01]  /*b350*/  FADD.FTZ R159, R159, R146 ;  /* 0x000000929f9f7221 */ /* 0x000fe20000010000 */
[C---:B--2---:R-:W-:Y:S01]  /*b360*/  HMMA.16816.F32.BF16 R136, R28.reuse, R8, R136 ;  /* 0x000000081c88723c */ /* 0x044fe20000041888 */
[--C-:B------:R-:W-:Y:S01]  /*b370*/  FFMA.FTZ R59, R60, c[0x0][0x23c], -R68.reuse ;  /* 0x00008f003c3b7a23 */ /* 0x100fe20000010844 */
[----:B------:R-:W2:Y:S01]  /*b380*/  MUFU.EX2 R119, R119 ;  /* 0x0000007700777308 */ /* 0x000ea20000000800 */
[----:B------:R-:W-:Y:S02]  /*b390*/  FFMA.FTZ R132, R184, c[0x0][0x23c], -R101 ;  /* 0x00008f00b8847a23 */ /* 0x000fe40000010865 */
[--C-:B------:R-:W-:Y:S02]  /*b3a0*/  FFMA.FTZ R58, R58, c[0x0][0x23c], -R68.reuse ;  /* 0x00008f003a3a7a23 */ /* 0x100fe40000010844 */
[--C-:B------:R-:W-:Y:S01]  /*b3b0*/  FFMA.FTZ R60, R61, c[0x0][0x23c], -R68.reuse ;  /* 0x00008f003d3c7a23 */ /* 0x100fe20000010844 */
[----:B------:R-:W-:Y:S01]  /*b3c0*/  HMMA.16816.F32.BF16 R24, R28, R10, R24 ;  /* 0x0000000a1c18723c */ /* 0x000fe20000041818 */
[----:B------:R-:W1:Y:S01]  /*b3d0*/  LDSM.16.MT88.4 R8, [R224+0x6400] ;  /* 0x00640000e008783b */ /* 0x000e620000004200 */
[----:B------:R-:W-:Y:S01]  /*b3e0*/  MUFU.EX2 R117, R117 ;  /* 0x0000007500757308 */ /* 0x000fe20000000800 */
[----:B------:R-:W-:-:S02]  /*b3f0*/  FFMA.FTZ R42, R42, c[0x0][0x23c], -R68 ;  /* 0x00008f002a2a7a23 */ /* 0x000fc40000010844 */
[--C-:B------:R-:W-:Y:S02]  /*b400*/  FFMA.FTZ R43, R43, c[0x0][0x23c], -R68.reuse ;  /* 0x00008f002b2b7a23 */ /* 0x100fe40000010844 */
[----:B------:R-:W-:Y:S01]  /*b410*/  F2FP.BF16.PACK_AB R28, R99, R104 ;  /* 0x00000068631c723e */ /* 0x000fe200000010ff */
[--C-:B------:R-:W-:Y:S01]  /*b420*/  FFMA.FTZ R34, R34, c[0x0][0x23c], -R68.reuse ;  /* 0x00008f0022227a23 */ /* 0x100fe20000010844 */
[----:B------:R-:W-:Y:S01]  /*b430*/  F2FP.BF16.PACK_AB R29, R157, R158 ;  /* 0x0000009e9d1d723e */ /* 0x000fe200000010ff */
[----:B------:R-:W1:Y:S01]  /*b440*/  MUFU.EX2 R170, R170 ;  /* 0x000000aa00aa7308 */ /* 0x000e620000000800 */
[----:B------:R-:W-:Y:S01]  /*b450*/  F2FP.BF16.PACK_AB R30, R97, R98 ;  /* 0x00000062611e723e */ /* 0x000fe200000010ff */
[----:B------:R-:W-:Y:S01]  /*b460*/  FFMA.FTZ R61, R35, c[0x0][0x23c], -R68 ;  /* 0x00008f00233d7a23 */ /* 0x000fe20000010844 */
[----:B----4-:R-:W-:Y:S01]  /*b470*/  F2FP.BF16.PACK_AB R31, R160, R155 ;  /* 0x0000009ba01f723e */ /* 0x010fe200000010ff */
[--C-:B------:R-:W-:Y:S02]  /*b480*/  FFMA.FTZ R48, R152, c[0x0][0x23c], -R101.reuse ;  /* 0x00008f0098307a23 */ /* 0x100fe40000010865 */
[----:B------:R-:W-:-:S02]  /*b490*/  FFMA.FTZ R39, R112, c[0x0][0x23c], -R101 ;  /* 0x00008f0070277a23 */ /* 0x000fc40000010865 */
[----:B------:R-:W-:Y:S01]  /*b4a0*/  MUFU.EX2 R156, R156 ;  /* 0x0000009c009c7308 */ /* 0x000fe20000000800 */
[--C-:B------:R-:W-:Y:S01]  /*b4b0*/  FFMA.FTZ R2, R108, c[0x0][0x23c], -R101.reuse ;  /* 0x00008f006c027a23 */ /* 0x100fe20000010865 */
[C---:B---3--:R-:W-:Y:S01]  /*b4c0*/  HMMA.16816.F32.BF16 R16, R28.reuse, R20, R16 ;  /* 0x000000141c10723c */ /* 0x048fe20000041810 */
[--C-:B------:R-:W-:Y:S02]  /*b4d0*/  FFMA.FTZ R33, R33, c[0x0][0x23c], -R68.reuse ;  /* 0x00008f0021217a23 */ /* 0x100fe40000010844 */
[--C-:B------:R-:W-:Y:S02]  /*b4e0*/  FFMA.FTZ R32, R32, c[0x0][0x23c], -R68.reuse ;  /* 0x00008f0020207a23 */ /* 0x100fe40000010844 */
[----:B------:R-:W-:Y:S01]  /*b4f0*/  FFMA.FTZ R40, R40, c[0x0][0x23c], -R68 ;  /* 0x00008f0028287a23 */ /* 0x000fe20000010844 */
[----:B------:R-:W3:Y:S01]  /*b500*/  MUFU.EX2 R105, R105 ;  /* 0x0000006900697308 */ /* 0x000ee20000000800 */
[--C-:B------:R-:W-:Y:S01]  /*b510*/  FFMA.FTZ R35, R46, c[0x0][0x23c], -R101.reuse ;  /* 0x00008f002e237a23 */ /* 0x100fe20000010865 */
[----:B------:R-:W-:Y:S01]  /*b520*/  HMMA.16816.F32.BF16 R4, R28, R22, R4 ;  /* 0x000000161c04723c */ /* 0x000fe20000041804 */
[----:B------:R-:W4:Y:S01]  /*b530*/  LDSM.16.MT88.4 R20, [R223+0x6400] ;  /* 0x00640000df14783b */ /* 0x000f220000004200 */
[----:B------:R-:W-:-:S02]  /*b540*/  FFMA.FTZ R46, R65, c[0x0][0x23c], -R101 ;  /* 0x00008f00412e7a23 */ /* 0x000fc40000010865 */
[----:B------:R-:W-:Y:S02]  /*b550*/  FFMA.FTZ R64, R64, c[0x0][0x23c], -R68 ;  /* 0x00008f0040407a23 */ /* 0x000fe40000010844 */
[----:B------:R-:W-:Y:S02]  /*b560*/  MUFU.EX2 R103, R103 ;  /* 0x0000006700677308 */ /* 0x000fe40000000800 */
[C---:B-----5:R-:W-:Y:S06]  /*b570*/  HMMA.16816.F32.BF16 R136, R28.reuse, R12, R136 ;  /* 0x0000000c1c88723c */ /* 0x060fec0000041888 */
[----:B------:R-:W5:Y:S02]  /*b580*/  MUFU.EX2 R172, R172 ;  /* 0x000000ac00ac7308 */ /* 0x000f640000000800 */
[----:B------:R-:W-:Y:S01]  /*b590*/  HMMA.16816.F32.BF16 R24, R28, R14, R24 ;  /* 0x0000000e1c18723c */ /* 0x000fe20000041818 */
[----:B------:R-:W2:Y:S05]  /*b5a0*/  LDSM.16.MT88.4 R12, [R224+0x6800] ;  /* 0x00680000e00c783b */ /* 0x000eaa0000004200 */
[----:B------:R-:W-:Y:S01]  /*b5b0*/  MUFU.EX2 R81, R81 ;  /* 0x0000005100517308 */ /* 0x000fe20000000800 */
[----:B------:R-:W-:-:S02]  /*b5c0*/  F2FP.BF16.PACK_AB R28, R95, R96 ;  /* 0x000000605f1c723e */ /* 0x000fc400000010ff */
[----:B------:R-:W-:Y:S02]  /*b5d0*/  F2FP.BF16.PACK_AB R29, R123, R164 ;  /* 0x000000a47b1d723e */ /* 0x000fe400000010ff */
[----:B------:R-:W-:Y:S02]  /*b5e0*/  F2FP.BF16.PACK_AB R30, R93, R94 ;  /* 0x0000005e5d1e723e */ /* 0x000fe400000010ff */
[----:B-1----:R-:W-:Y:S01]  /*b5f0*/  F2FP.BF16.PACK_AB R31, R166, R121 ;  /* 0x00000079a61f723e */ /* 0x002fe200000010ff */
[----:B------:R-:W-:Y:S06]  /*b600*/  MUFU.EX2 R174, R174 ;  /* 0x000000ae00ae7308 */ /* 0x000fec0000000800 */
[C---:B------:R-:W-:Y:S02]  /*b610*/  HMMA.16816.F32.BF16 R16, R28.reuse, R8, R16 ;  /* 0x000000081c10723c */ /* 0x040fe40000041810 */
[----:B------:R-:W1:Y:S06]  /*b620*/  MUFU.EX2 R3, R3 ;  /* 0x0000000300037308 */ /* 0x000e6c0000000800 */
[C---:B------:R-:W-:Y:S01]  /*b630*/  HMMA.16816.F32.BF16 R4, R28.reuse, R10, R4 ;  /* 0x0000000a1c04723c */ /* 0x040fe20000041804 */
[----:B------:R-:W1:Y:S01]  /*b640*/  LDSM.16.MT88.4 R8, [R223+0x6800] ;  /* 0x00680000df08783b */ /* 0x000e620000004200 */
        /* <DEDUP_REMOVED lines=9> */
[----:B------:R-:W-:Y:S02]  /*b6e0*/  F2FP.BF16.PACK_AB R30, R89, R90 ;  /* 0x0000005a591e723e */ /* 0x000fe400000010ff */
[----:B------:R-:W-:-:S05]  /*b6f0*/  F2FP.BF16.PACK_AB R31, R170, R117 ;  /* 0x00000075aa1f723e */ /* 0x000fca00000010ff */
[----:B------:R-:W-:Y:S02]  /*b700*/  MUFU.EX2 R78, R78 ;  /* 0x0000004e004e7308 */ /* 0x000fe40000000800 */
[C---:B------:R-:W-:Y:S06]  /*b710*/  HMMA.16816.F32.BF16 R16, R28.reuse, R12, R16 ;  /* 0x0000000c1c10723c */ /* 0x040fec0000041810 */
[----:B------:R-:W-:Y:S02]  /*b720*/  MUFU.EX2 R77, R77 ;  /* 0x0000004d004d7308 */ /* 0x000fe40000000800 */
[C---:B------:R-:W-:Y:S01]  /*b730*/  HMMA.16816.F32.BF16 R4, R28.reuse, R14, R4 ;  /* 0x0000000e1c04723c */ /* 0x040fe20000041804 */
[----:B------:R-:W2:Y:S05]  /*b740*/  LDSM.16.MT88.4 R12, [R223+0x6c00] ;  /* 0x006c0000df0c783b */ /* 0x000eaa0000004200 */
[----:B------:R-:W-:Y:S02]  /*b750*/  MUFU.EX2 R50, R50 ;  /* 0x0000003200327308 */ /* 0x000fe40000000800 */
[C---:B-1----:R-:W-:Y:S06]  /*b760*/  HMMA.16816.F32.BF16 R136, R28.reuse, R8, R136 ;  /* 0x000000081c88723c */ /* 0x042fec0000041888 */
[----:B------:R-:W1:Y:S02]  /*b770*/  MUFU.EX2 R49, R49 ;  /* 0x0000003100317308 */ /* 0x000e640000000800 */
[----:B------:R-:W-:Y:S01]  /*b780*/  HMMA.16816.F32.BF16 R24, R28, R10, R24 ;  /* 0x0000000a1c18723c */ /* 0x000fe20000041818 */
[----:B------:R-:W1:Y:S05]  /*b790*/  LDSM.16.MT88.4 R8, [R224+0x7000] ;  /* 0x00700000e008783b */ /* 0x000e6a0000004200 */
[----:B------:R-:W-:Y:S01]  /*b7a0*/  MUFU.EX2 R51, R51 ;  /* 0x0000003300337308 */ /* 0x000fe20000000800 */
[----:B------:R-:W-:-:S02]  /*b7b0*/  F2FP.BF16.PACK_AB R28, R87, R88 ;  /* 0x00000058571c723e */ /* 0x000fc400000010ff */
[----:B---3--:R-:W-:Y:S02]  /*b7c0*/  F2FP.BF16.PACK_AB R29, R105, R156 ;  /* 0x0000009c691d723e */ /* 0x008fe400000010ff */
[----:B------:R-:W-:Y:S02]  /*b7d0*/  F2FP.BF16.PACK_AB R30, R85, R86 ;  /* 0x00000056551e723e */ /* 0x000fe400000010ff */
[----:B-----5:R-:W-:Y:S01]  /*b7e0*/  F2FP.BF16.PACK_AB R31, R172, R103 ;  /* 0x00000067ac1f723e */ /* 0x020fe200000010ff */
[----:B------:R-:W3:Y:S06]  /*b7f0*/  MUFU.EX2 R52, R52 ;  /* 0x0000003400347308 */ /* 0x000eec0000000800 */
[C---:B------:R-:W-:Y:S02]  /*b800*/  HMMA.16816.F32.BF16 R16, R28.reuse, R20, R16 ;  /* 0x000000141c10723c */ /* 0x040fe40000041810 */
[----:B------:R-:W-:Y:S06]  /*b810*/  MUFU.EX2 R76, R76 ;  /* 0x0000004c004c7308 */ /* 0x000fec0000000800 */
[C---:B------:R-:W-:Y:S01]  /*b820*/  HMMA.16816.F32.BF16 R4, R28.reuse, R22, R4 ;  /* 0x000000161c04723c */ /* 0x040fe20000041804 */
[----:B------:R-:W5:Y:S01]  /*b830*/  LDSM.16.MT88.4 R20, [R223+0x7000] ;  /* 0x00700000df14783b */ /* 0x000f620000004200 */
[----:B------:R-:W1:Y:S06]  /*b840*/  MUFU.EX2 R75, R75 ;  /* 0x0000004b004b7308 */ /* 0x000e6c0000000800 */
        /* <DEDUP_REMOVED lines=9> */
[----:B----4-:R-:W-:-:S05]  /*b8e0*/  F2FP.BF16.PACK_AB R31, R176, R107 ;  /* 0x0000006bb01f723e */ /* 0x010fca00000010ff */
[----:B------:R-:W4:Y:S02]  /*b8f0*/  MUFU.EX2 R54, R54 ;  /* 0x0000003600367308 */ /* 0x000f240000000800 */
[C---:B-1----:R-:W-:Y:S06]  /*b900*/  HMMA.16816.F32.BF16 R16, R28.reuse, R8, R16 ;  /* 0x000000081c10723c */ /* 0x042fec0000041810 */
[----:B------:R-:W-:Y:S02]  /*b910*/  MUFU.EX2 R38, R38 ;  /* 0x0000002600267308 */ /* 0x000fe40000000800 */
[C---:B------:R-:W-:Y:S01]  /*b920*/  HMMA.16816.F32.BF16 R4, R28.reuse, R10, R4 ;  /* 0x0000000a1c04723c */ /* 0x040fe20000041804 */
[----:B------:R-:W1:Y:S05]  /*b930*/  LDSM.16.MT88.4 R8, [R223+0x7400] ;  /* 0x00740000df08783b */ /* 0x000e6a0000004200 */
[----:B------:R-:W1:Y:S02]  /*b940*/  MUFU.EX2 R55, R55 ;  /* 0x0000003700377308 */ /* 0x000e640000000800 */
[C---:B-----5:R-:W-:Y:S06]  /*b950*/  HMMA.16816.F32.BF16 R136, R28.reuse, R20, R136 ;  /* 0x000000141c88723c */ /* 0x060fec0000041888 */
[----:B------:R-:W-:Y:S02]  /*b960*/  MUFU.EX2 R72, R72 ;  /* 0x0000004800487308 */ /* 0x000fe40000000800 */
[----:B------:R-:W-:Y:S01]  /*b970*/  HMMA.16816.F32.BF16 R24, R28, R22, R24 ;  /* 0x000000161c18723c */ /* 0x000fe20000041818 */
[----:B------:R-:W5:Y:S05]  /*b980*/  LDSM.16.MT88.4 R20, [R224+0x7800] ;  /* 0x00780000e014783b */ /* 0x000f6a0000004200 */
[----:B------:R-:W1:Y:S01]  /*b990*/  MUFU.EX2 R71, R71 ;  /* 0x0000004700477308 */ /* 0x000e620000000800 */
[----:B------:R-:W-:-:S02]  /*b9a0*/  F2FP.BF16.PACK_AB R28, R79, R80 ;  /* 0x000000504f1c723e */ /* 0x000fc400000010ff */
[----:B------:R-:W-:Y:S02]  /*b9b0*/  F2FP.BF16.PACK_AB R29, R49, R50 ;  /* 0x00000032311d723e */ /* 0x000fe400000010ff */
[----:B------:R-:W-:Y:S02]  /*b9c0*/  F2FP.BF16.PACK_AB R30, R77, R78 ;  /* 0x0000004e4d1e723e */ /* 0x000fe400000010ff */
[----:B---3--:R-:W-:Y:S01]  /*b9d0*/  F2FP.BF16.PACK_AB R31, R52, R51 ;  /* 0x00000033341f723e */ /* 0x008fe200000010ff */
[----:B------:R-:W-:Y:S06]  /*b9e0*/  MUFU.EX2 R70, R70 ;  /* 0x0000004600467308 */ /* 0x000fec0000000800 */
[C---:B--2---:R-:W-:Y:S02]  /*b9f0*/  HMMA.16816.F32.BF16 R16, R28.reuse, R12, R16 ;  /* 0x0000000c1c10723c */ /* 0x044fe40000041810 */
[----:B------:R-:W-:Y:S06]  /*ba00*/  MUFU.EX2 R69, R69 ;  /* 0x0000004500457308 */ /* 0x000fec0000000800 */
[C---:B------:R-:W-:Y:S01]  /*ba10*/  HMMA.16816.F32.BF16 R4, R28.reuse, R14, R4 ;  /* 0x0000000e1c04723c */ /* 0x040fe20000041804 */
[----:B------:R-:W2:Y:S01]  /*ba20*/  LDSM.16.MT88.4 R12, [R223+0x7800] ;  /* 0x00780000df0c783b */ /* 0x000ea20000004200 */
[----:B------:R-:W-:Y:S06]  /*ba30*/  MUFU.EX2 R109, R109 ;  /* 0x0000006d006d7308 */ /* 0x000fec0000000800 */
[C---:B-1----:R-:W-:Y:S02]  /*ba40*/  HMMA.16816.F32.BF16 R136, R28.reuse, R8, R136 ;  /* 0x000000081c88723c */ /* 0x042fe40000041888 */
[----:B------:R-:W1:Y:S05]  /*ba50*/  MUFU.EX2 R36, R36 ;  /* 0x0000002400247308 */ /* 0x000e6a0000000800 */
[----:B------:R-:W-:Y:S01]  /*ba60*/  F2FP.BF16.PACK_AB R8, R75, R76 ;  /* 0x0000004c4b08723e */ /* 0x000fe200000010ff */
[----:B------:R-:W-:Y:S01]  /*ba70*/  HMMA.16816.F32.BF16 R24, R28, R10, R24 ;  /* 0x0000000a1c18723c */ /* 0x000fe20000041818 */
[----:B------:R-:W3:Y:S01]  /*ba80*/  LDSM.16.MT88.4 R28, [R224+0x7c00] ;  /* 0x007c0000e01c783b */ /* 0x000ee20000004200 */
[----:B----4-:R-:W-:Y:S01]  /*ba90*/  F2FP.BF16.PACK_AB R9, R54, R53 ;  /* 0x000000353609723e */ /* 0x010fe200000010ff */
[----:B------:R-:W-:Y:S04]  /*baa0*/  MUFU.EX2 R37, R37 ;  /* 0x0000002500257308 */ /* 0x000fe80000000800 */
[----:B------:R-:W-:-:S02]  /*bab0*/  F2FP.BF16.PACK_AB R10, R73, R74 ;  /* 0x0000004a490a723e */ /* 0x000fc400000010ff */
[----:B------:R-:W-:Y:S02]  /*bac0*/  F2FP.BF16.PACK_AB R11, R55, R38 ;  /* 0x00000026370b723e */ /* 0x000fe400000010ff */
[----:B------:R-:W4:Y:S05]  /*bad0*/  MUFU.EX2 R56, R56 ;  /* 0x0000003800387308 */ /* 0x000f2a0000000800 */
[C---:B-----5:R-:W-:Y:S03]  /*bae0*/  HMMA.16816.F32.BF16 R16, R8.reuse, R20, R16 ;  /* 0x000000140810723c */ /* 0x060fe60000041810 */
[----:B------:R-:W-:Y:S05]  /*baf0*/  MUFU.EX2 R67, R67 ;  /* 0x0000004300437308 */ /* 0x000fea0000000800 */
[C---:B------:R-:W-:Y:S01]  /*bb00*/  HMMA.16816.F32.BF16 R4, R8.reuse, R22, R4 ;  /* 0x000000160804723c */ /* 0x040fe20000041804 */
[----:B------:R-:W5:Y:S02]  /*bb10*/  LDSM.16.MT88.4 R20, [R223+0x7c00] ;  /* 0x007c0000df14783b */ /* 0x000f640000004200 */
[----:B------:R-:W1:Y:S05]  /*bb20*/  MUFU.EX2 R0, R0 ;  /* 0x0000000000007308 */ /* 0x000e6a0000000800 */
[C---:B--2---:R-:W-:Y:S03]  /*bb30*/  HMMA.16816.F32.BF16 R136, R8.reuse, R12, R136 ;  /* 0x0000000c0888723c */ /* 0x044fe60000041888 */
[----:B------:R-:W-:Y:S04]  /*bb40*/  MUFU.EX2 R132, R132 ;  /* 0x0000008400847308 */ /* 0x000fe80000000800 */
[----:B------:R-:W-:Y:S01]  /*bb50*/  FADD.FTZ R13, R115, R110 ;  /* 0x0000006e730d7221 */ /* 0x000fe20000010000 */
[----:B------:R-:W-:Y:S03]  /*bb60*/  HMMA.16816.F32.BF16 R24, R8, R14, R24 ;  /* 0x0000000e0818723c */ /* 0x000fe60000041818 */
[----:B------:R-:W-:Y:S01]  /*bb70*/  FADD.FTZ R13, R106, R13 ;  /* 0x0000000d6a0d7221 */ /* 0x000fe20000010000 */
[----:B------:R-:W-:Y:S03]  /*bb80*/  MUFU.EX2 R143, R143 ;  /* 0x0000008f008f7308 */ /* 0x000fe60000000800 */
[----:B------:R-:W-:Y:S01]  /*bb90*/  F2FP.BF16.PACK_AB R8, R71, R72 ;  /* 0x000000484708723e */ /* 0x000fe200000010ff */
[----:B------:R-:W-:Y:S01]  /*bba0*/  FADD.FTZ R104, R104, R13 ;  /* 0x0000000d68687221 */ /* 0x000fe20000010000 */
[----:B-1----:R-:W-:Y:S01]  /*bbb0*/  F2FP.BF16.PACK_AB R9, R36, R109 ;  /* 0x0000006d2409723e */ /* 0x002fe200000010ff */
[----:B------:R-:W1:Y:S01]  /*bbc0*/  LDSM.16.MT88.4 R12, [R224+0x8000] ;  /* 0x00800000e00c783b */ /* 0x000e620000004200 */
[----:B------:R-:W-:Y:S01]  /*bbd0*/  F2FP.BF16.PACK_AB R10, R69, R70 ;  /* 0x00000046450a723e */ /* 0x000fe200000010ff */
[----:B------:R-:W-:Y:S01]  /*bbe0*/  FADD.FTZ R99, R99, R104 ;  /* 0x0000006863637221 */ /* 0x000fe20000010000 */
[----:B----4-:R-:W-:Y:S01]  /*bbf0*/  F2FP.BF16.PACK_AB R11, R56, R37 ;  /* 0x00000025380b723e */ /* 0x010fe200000010ff */
[----:B------:R-:W-:Y:S02]  /*bc00*/  MUFU.EX2 R58, R58 ;  /* 0x0000003a003a7308 */ /* 0x000fe40000000800 */
[----:B------:R-:W-:-:S04]  /*bc10*/  FADD.FTZ R98, R98, R99 ;  /* 0x0000006362627221 */ /* 0x000fc80000010000 */
[C---:B---3--:R-:W-:Y:S01]  /*bc20*/  HMMA.16816.F32.BF16 R16, R8.reuse, R28, R16 ;  /* 0x0000001c0810723c */ /* 0x048fe20000041810 */
[----:B------:R-:W-:Y:S01]  /*bc30*/  FADD.FTZ R97, R97, R98 ;  /* 0x0000006261617221 */ /* 0x000fe20000010000 */
[----:B------:R-:W2:Y:S03]  /*bc40*/  MUFU.EX2 R57, R57 ;  /* 0x0000003900397308 */ /* 0x000ea60000000800 */
        /* <DEDUP_REMOVED lines=8> */
[C---:B------:R-:W-:Y:S01]  /*bcd0*/  HMMA.16816.F32.BF16 R4, R8.reuse, R30, R4 ;  /* 0x0000001e0804723c */ /* 0x040fe20000041804 */
[----:B------:R-:W-:Y:S01]  /*bce0*/  FADD.FTZ R93, R93, R94 ;  /* 0x0000005e5d5d7221 */ /* 0x000fe20000010000 */
[----:B------:R-:W3:Y:S01]  /*bcf0*/  MUFU.EX2 R60, R60 ;  /* 0x0000003c003c7308 */ /* 0x000ee20000000800 */
[----:B------:R-:W-:Y:S02]  /*bd00*/  FADD.FTZ R29, R160, R29 ;  /* 0x0000001da01d7221 */ /* 0x000fe40000010000 */
[----:B------:R-:W-:Y:S02]  /*bd10*/  FADD.FTZ R92, R92, R93 ;  /* 0x0000005d5c5c7221 */ /* 0x000fe40000010000 */
[----:B------:R-:W-:Y:S01]  /*bd20*/  FADD.FTZ R20, R164, R29 ;  /* 0x0000001da4147221 */ /* 0x000fe20000010000 */
[----:B------:R-:W-:Y:S01]  /*bd30*/  HMMA.16816.F32.BF16 R24, R8, R22, R24 ;  /* 0x000000160818723c */ /* 0x000fe20000041818 */
[----:B------:R-:W4:Y:S01]  /*bd40*/  LDSM.16.MT88.4 R28, [R223+0x8000] ;  /* 0x00800000df1c783b */ /* 0x000f220000004200 */
[----:B------:R-:W-:Y:S01]  /*bd50*/  FADD.FTZ R91, R91, R92 ;  /* 0x0000005c5b5b7221 */ /* 0x000fe20000010000 */
[----:B------:R-:W-:Y:S01]  /*bd60*/  MUFU.EX2 R131, R131 ;  /* 0x0000008300837308 */ /* 0x000fe20000000800 */
[----:B------:R-:W-:-:S02]  /*bd70*/  FADD.FTZ R20, R123, R20 ;  /* 0x000000147b147221 */ /* 0x000fc40000010000 */
[----:B------:R-:W-:Y:S01]  /*bd80*/  FADD.FTZ R90, R90, R91 ;  /* 0x0000005b5a5a7221 */ /* 0x000fe20000010000 */
[----:B------:R-:W-:Y:S01]  /*bd90*/  F2FP.BF16.PACK_AB R8, R0, R67 ;  /* 0x000000430008723e */ /* 0x000fe200000010ff */
[----:B------:R-:W-:Y:S01]  /*bda0*/  FADD.FTZ R121, R121, R20 ;  /* 0x0000001479797221 */ /* 0x000fe20000010000 */
[----:B--2---:R-:W-:Y:S01]  /*bdb0*/  F2FP.BF16.PACK_AB R9, R57, R58 ;  /* 0x0000003a3909723e */ /* 0x004fe200000010ff */
[----:B------:R-:W-:Y:S01]  /*bdc0*/  FADD.FTZ R89, R89, R90 ;  /* 0x0000005a59597221 */ /* 0x000fe20000010000 */
[----:B------:R-:W-:Y:S01]  /*bdd0*/  F2FP.BF16.PACK_AB R10, R143, R132 ;  /* 0x000000848f0a723e */ /* 0x000fe200000010ff */
[----:B------:R-:W-:Y:S01]  /*bde0*/  FADD.FTZ R121, R166, R121 ;  /* 0x00000079a6797221 */ /* 0x000fe20000010000 */
[----:B---3--:R-:W-:Y:S01]  /*bdf0*/  F2FP.BF16.PACK_AB R11, R60, R59 ;  /* 0x0000003b3c0b723e */ /* 0x008fe200000010ff */
[----:B------:R-:W-:Y:S01]  /*be00*/  FADD.FTZ R88, R88, R89 ;  /* 0x0000005958587221 */ /* 0x000fe20000010000 */
[----:B------:R-:W2:Y:S01]  /*be10*/  LDSM.16.MT88.4 R20, [R224+0x8400] ;  /* 0x00840000e014783b */ /* 0x000ea20000004200 */
[----:B------:R-:W-:Y:S01]  /*be20*/  FADD.FTZ R168, R168, R121 ;  /* 0x00000079a8a87221 */ /* 0x000fe20000010000 */
[----:B------:R-:W3:Y:S01]  /*be30*/  MUFU.EX2 R162, R162 ;  /* 0x000000a200a27308 */ /* 0x000ee20000000800 */
[----:B------:R-:W-:-:S02]  /*be40*/  FADD.FTZ R87, R87, R88 ;  /* 0x0000005857577221 */ /* 0x000fc40000010000 */
        /* <DEDUP_REMOVED lines=8> */
[----:B------:R-:W1:Y:S01]  /*bed0*/  LDSM.16.MT88.4 R12, [R223+0x8400] ;  /* 0x00840000df0c783b */ /* 0x000e620000004200 */
[----:B------:R-:W-:-:S02]  /*bee0*/  FADD.FTZ R84, R84, R85 ;  /* 0x0000005554547221 */ /* 0x000fc40000010000 */
[----:B------:R-:W-:Y:S01]  /*bef0*/  FADD.FTZ R156, R156, R117 ;  /* 0x000000759c9c7221 */ /* 0x000fe20000010000 */
[----:B------:R-:W5:Y:S01]  /*bf00*/  MUFU.EX2 R154, R154 ;  /* 0x0000009a009a7308 */ /* 0x000f620000000800 */
[----:B------:R-:W-:Y:S02]  /*bf10*/  FADD.FTZ R83, R83, R84 ;  /* 0x0000005453537221 */ /* 0x000fe40000010000 */
[----:B------:R-:W-:Y:S02]  /*bf20*/  FADD.FTZ R156, R105, R156 ;  /* 0x0000009c699c7221 */ /* 0x000fe40000010000 */
[----:B------:R-:W-:Y:S01]  /*bf30*/  FADD.FTZ R82, R82, R83 ;  /* 0x0000005352527221 */ /* 0x000fe20000010000 */
[----:B----4-:R-:W-:Y:S02]  /*bf40*/  HMMA.16816.F32.BF16 R136, R8, R28, R136 ;  /* 0x0000001c0888723c */ /* 0x010fe40000041888 */
[----:B------:R-:W-:Y:S01]  /*bf50*/  MUFU.EX2 R42, R42 ;  /* 0x0000002a002a7308 */ /* 0x000fe20000000800 */
[----:B------:R-:W-:-:S04]  /*bf60*/  FADD.FTZ R81, R81, R82 ;  /* 0x0000005251517221 */ /* 0x000fc80000010000 */
[----:B------:R-:W-:Y:S02]  /*bf70*/  FADD.FTZ R80, R80, R81 ;  /* 0x0000005150507221 */ /* 0x000fe40000010000 */
[----:B------:R-:W-:Y:S01]  /*bf80*/  FADD.FTZ R29, R103, R156 ;  /* 0x0000009c671d7221 */ /* 0x000fe20000010000 */
[----:B------:R-:W4:Y:S01]  /*bf90*/  MUFU.EX2 R43, R43 ;  /* 0x0000002b002b7308 */ /* 0x000f220000000800 */
[----:B------:R-:W-:Y:S01]  /*bfa0*/  HMMA.16816.F32.BF16 R24, R8, R30, R24 ;  /* 0x0000001e0818723c */ /* 0x000fe20000041818 */
[----:B------:R-:W-:Y:S02]  /*bfb0*/  FADD.FTZ R79, R79, R80 ;  /* 0x000000504f4f7221 */ /* 0x000fe40000010000 */
[----:B------:R-:W-:Y:S02]  /*bfc0*/  FADD.FTZ R29, R172, R29 ;  /* 0x0000001dac1d7221 */ /* 0x000fe40000010000 */
[----:B------:R-:W-:Y:S02]  /*bfd0*/  FADD.FTZ R78, R78, R79 ;  /* 0x0000004f4e4e7221 */ /* 0x000fe40000010000 */
[----:B------:R-:W-:Y:S01]  /*bfe0*/  FADD.FTZ R174, R174, R29 ;  /* 0x0000001daeae7221 */ /* 0x000fe20000010000 */
[----:B------:R-:W-:Y:S01]  /*bff0*/  MUFU.EX2 R34, R34 ;  /* 0x0000002200227308 */ /* 0x000fe20000000800 */
[----:B------:R-:W1:Y:S01]  /*c000*/  LDSM.16.MT88.4 R28, [R224+0x8800] ;  /* 0x00880000e01c783b */ /* 0x000e620000004200 */
[----:B---3--:R-:W-:Y:S01]  /*c010*/  F2FP.BF16.PACK_AB R8, R162, R131 ;  /* 0x00000083a208723e */ /* 0x008fe200000010ff */
[----:B------:R-:W-:Y:S01]  /*c020*/  FADD.FTZ R174, R3, R174 ;  /* 0x000000ae03ae7221 */ /* 0x000fe20000010000 */
[----:B-----5:R-:W-:Y:S01]  /*c030*/  F2FP.BF16.PACK_AB R10, R154, R111 ;  /* 0x0000006f9a0a723e */ /* 0x020fe200000010ff */
[----:B------:R-:W-:-:S02]  /*c040*/  FFMA.FTZ R3, R41, c[0x0][0x23c], -R68 ;  /* 0x00008f0029037a23 */ /* 0x000fc40000010844 */
[----:B------:R-:W-:Y:S01]  /*c050*/  FADD.FTZ R107, R107, R174 ;  /* 0x000000ae6b6b7221 */ /* 0x000fe20000010000 */
[----:B------:R-:W3:Y:S01]  /*c060*/  MUFU.EX2 R61, R61 ;  /* 0x0000003d003d7308 */ /* 0x000ee20000000800 */
[----:B----4-:R-:W-:Y:S01]  /*c070*/  F2FP.BF16.PACK_AB R9, R43, R42 ;  /* 0x0000002a2b09723e */ /* 0x010fe200000010ff */
        /* <DEDUP_REMOVED lines=8> */
[----:B---3--:R-:W-:Y:S01]  /*c100*/  F2FP.BF16.PACK_AB R11, R61, R34 ;  /* 0x000000223d0b723e */ /* 0x008fe200000010ff */
[----:B------:R-:W-:Y:S01]  /*c110*/  FADD.FTZ R51, R51, R50 ;  /* 0x0000003233337221 */ /* 0x000fe20000010000 */
[----:B------:R-:W3:Y:S01]  /*c120*/  MUFU.EX2 R39, R39 ;  /* 0x0000002700277308 */ /* 0x000ee20000000800 */
[----:B------:R-:W-:Y:S02]  /*c130*/  FADD.FTZ R73, R73, R74 ;  /* 0x0000004a49497221 */ /* 0x000fe40000010000 */
[----:B------:R-:W-:Y:S02]  /*c140*/  FADD.FTZ R52, R52, R51 ;  /* 0x0000003334347221 */ /* 0x000fe40000010000 */
[----:B--2---:R-:W-:Y:S01]  /*c150*/  HMMA.16816.F32.BF16 R16, R8, R20, R16 ;  /* 0x000000140810723c */ /* 0x004fe20000041810 */
[----:B------:R-:W-:-:S02]  /*c160*/  FADD.FTZ R72, R72, R73 ;  /* 0x0000004948487221 */ /* 0x000fc40000010000 */
[----:B------:R-:W-:Y:S01]  /*c170*/  MUFU.EX2 R2, R2 ;  /* 0x0000000200027308 */ /* 0x000fe20000000800 */
[----:B------:R-:W-:Y:S02]  /*c180*/  FADD.FTZ R53, R53, R52 ;  /* 0x0000003435357221 */ /* 0x000fe40000010000 */
[----:B------:R-:W-:Y:S02]  /*c190*/  FADD.FTZ R71, R71, R72 ;  /* 0x0000004847477221 */ /* 0x000fe40000010000 */
[----:B------:R-:W-:Y:S01]  /*c1a0*/  HMMA.16816.F32.BF16 R4, R8, R22, R4 ;  /* 0x000000160804723c */ /* 0x000fe20000041804 */
[----:B------:R-:W-:Y:S01]  /*c1b0*/  FADD.FTZ R53, R54, R53 ;  /* 0x0000003536357221 */ /* 0x000fe20000010000 */
[----:B------:R-:W2:Y:S01]  /*c1c0*/  LDSM.16.MT88.4 R20, [R223+0x8800] ;  /* 0x00880000df14783b */ /* 0x000ea20000004200 */
[----:B------:R-:W4:Y:S01]  /*c1d0*/  MUFU.EX2 R45, R45 ;  /* 0x0000002d002d7308 */ /* 0x000f220000000800 */
[----:B------:R-:W-:Y:S02]  /*c1e0*/  FADD.FTZ R50, R70, R71 ;  /* 0x0000004746327221 */ /* 0x000fe40000010000 */
[----:B------:R-:W-:-:S02]  /*c1f0*/  FFMA.FTZ R41, R66, c[0x0][0x23c], -R101 ;  /* 0x00008f0042297a23 */ /* 0x000fc40000010865 */
[C---:B-1----:R-:W-:Y:S01]  /*c200*/  HMMA.16816.F32.BF16 R136, R8.reuse, R12, R136 ;  /* 0x0000000c0888723c */ /* 0x042fe20000041888 */
[----:B------:R-:W-:Y:S02]  /*c210*/  FADD.FTZ R50, R69, R50 ;  /* 0x0000003245327221 */ /* 0x000fe40000010000 */
[----:B------:R-:W-:Y:S01]  /*c220*/  MUFU.EX2 R33, R33 ;  /* 0x0000002100217308 */ /* 0x000fe20000000800 */
[----:B------:R-:W-:Y:S02]  /*c230*/  FFMA.FTZ R49, R63, c[0x0][0x23c], -R68 ;  /* 0x00008f003f317a23 */ /* 0x000fe40000010844 */
[----:B------:R-:W-:Y:S02]  /*c240*/  FADD.FTZ R67, R67, R50 ;  /* 0x0000003243437221 */ /* 0x000fe40000010000 */
[----:B------:R-:W-:Y:S01]  /*c250*/  FADD.FTZ R12, R38, R53 ;  /* 0x00000035260c7221 */ /* 0x000fe20000010000 */
[----:B------:R-:W-:Y:S02]  /*c260*/  HMMA.16816.F32.BF16 R24, R8, R14, R24 ;  /* 0x0000000e0818723c */ /* 0x000fe40000041818 */
[----:B------:R-:W1:Y:S01]  /*c270*/  MUFU.EX2 R32, R32 ;  /* 0x0000002000207308 */ /* 0x000e620000000800 */
[----:B------:R-:W-:-:S04]  /*c280*/  FADD.FTZ R12, R55, R12 ;  /* 0x0000000c370c7221 */ /* 0x000fc80000010000 */
[----:B---3--:R-:W-:Y:S01]  /*c290*/  F2FP.BF16.PACK_AB R8, R39, R48 ;  /* 0x000000302708723e */ /* 0x008fe200000010ff */
[----:B------:R-:W-:Y:S01]  /*c2a0*/  FADD.FTZ R109, R109, R12 ;  /* 0x0000000c6d6d7221 */ /* 0x000fe20000010000 */
[----:B----4-:R-:W-:Y:S01]  /*c2b0*/  F2FP.BF16.PACK_AB R10, R45, R2 ;  /* 0x000000022d0a723e */ /* 0x010fe200000010ff */
[----:B------:R-:W-:Y:S01]  /*c2c0*/  MUFU.EX2 R3, R3 ;  /* 0x0000000300037308 */ /* 0x000fe20000000800 */
[----:B------:R-:W3:Y:S07]  /*c2d0*/  LDSM.16.MT88.4 R12, [R224+0x8c00] ;  /* 0x008c0000e00c783b */ /* 0x000eee0000004200 */
[----:B------:R-:W4:Y:S01]  /*c2e0*/  MUFU.EX2 R40, R40 ;  /* 0x0000002800287308 */ /* 0x000f220000000800 */
[----:B-1----:R-:W-:-:S07]  /*c2f0*/  F2FP.BF16.PACK_AB R9, R32, R33 ;  /* 0x000000212009723e */ /* 0x002fce00000010ff */
[----:B------:R-:W-:Y:S01]  /*c300*/  MUFU.EX2 R44, R44 ;  /* 0x0000002c002c7308 */ /* 0x000fe20000000800 */
[----:B----4-:R-:W-:-:S07]  /*c310*/  F2FP.BF16.PACK_AB R11, R40, R3 ;  /* 0x00000003280b723e */ /* 0x010fce00000010ff */
[----:B------:R-:W-:Y:S01]  /*c320*/  MUFU.EX2 R35, R35 ;  /* 0x0000002300237308 */ /* 0x000fe20000000800 */
[C---:B------:R-:W-:Y:S07]  /*c330*/  HMMA.16816.F32.BF16 R16, R8.reuse, R28, R16 ;  /* 0x0000001c0810723c */ /* 0x040fee0000041810 */
[----:B------:R-:W-:Y:S01]  /*c340*/  MUFU.EX2 R41, R41 ;  /* 0x0000002900297308 */ /* 0x000fe20000000800 */
[----:B------:R-:W-:Y:S01]  /*c350*/  FADD.FTZ R28, R36, R109 ;  /* 0x0000006d241c7221 */ /* 0x000fe20000010000 */
[----:B--2---:R-:W-:Y:S01]  /*c360*/  HMMA.16816.F32.BF16 R136, R8, R20, R136 ;  /* 0x000000140888723c */ /* 0x004fe20000041888 */
[----:B------:R-:W-:-:S05]  /*c370*/  FFMA.FTZ R36, R62, c[0x0][0x23c], -R68 ;  /* 0x00008f003e247a23 */ /* 0x000fca0000010844 */
[----:B------:R-:W1:Y:S01]  /*c380*/  MUFU.EX2 R46, R46 ;  /* 0x0000002e002e7308 */ /* 0x000e620000000800 */
[----:B------:R-:W-:Y:S02]  /*c390*/  FADD.FTZ R37, R37, R28 ;  /* 0x0000001c25257221 */ /* 0x000fe40000010000 */
[C---:B------:R-:W-:Y:S05]  /*c3a0*/  HMMA.16816.F32.BF16 R28, R8.reuse, R30, R4 ;  /* 0x0000001e081c723c */ /* 0x040fea0000041804 */
[----:B------:R-:W-:Y:S02]  /*c3b0*/  MUFU.EX2 R38, R64 ;  /* 0x0000004000267308 */ /* 0x000fe40000000800 */
[----:B------:R-:W-:Y:S01]  /*c3c0*/  FADD.FTZ R5, R56, R37 ;  /* 0x0000002538057221 */ /* 0x000fe20000010000 */
[----:B------:R-:W-:Y:S01]  /*c3d0*/  HMMA.16816.F32.BF16 R24, R8, R22, R24 ;  /* 0x000000160818723c */ /* 0x000fe20000041818 */
[----:B------:R-:W-:-:S04]  /*c3e0*/  FFMA.FTZ R37, R47, c[0x0][0x23c], -R68 ;  /* 0x00008f002f257a23 */ /* 0x000fc80000010844 */
[----:B------:R-:W2:Y:S01]  /*c3f0*/  MUFU.EX2 R49, R49 ;  /* 0x0000003100317308 */ /* 0x000ea20000000800 */
[----:B------:R-:W-:Y:S01]  /*c400*/  FADD.FTZ R58, R58, R5 ;  /* 0x000000053a3a7221 */ /* 0x000fe20000010000 */
[----:B-1----:R-:W-:Y:S01]  /*c410*/  F2FP.BF16.PACK_AB R134, R46, R41 ;  /* 0x000000292e86723e */ /* 0x002fe200000010ff */
[----:B------:R-:W1:Y:S01]  /*c420*/  LDSM.16.MT88.4 R4, [R223+0x8c00] ;  /* 0x008c0000df04783b */ /* 0x000e620000004200 */
[----:B------:R-:W-:Y:S02]  /*c430*/  FADD.FTZ R47, R0, R67 ;  /* 0x00000043002f7221 */ /* 0x000fe40000010000 */
[----:B------:R-:W-:Y:S02]  /*c440*/  FADD.FTZ R58, R57, R58 ;  /* 0x0000003a393a7221 */ /* 0x000fe40000010000 */
[----:B------:R-:W-:Y:S01]  /*c450*/  FADD.FTZ R0, R132, R47 ;  /* 0x0000002f84007221 */ /* 0x000fe20000010000 */
[----:B------:R-:W-:Y:S01]  /*c460*/  MUFU.EX2 R36, R36 ;  /* 0x0000002400247308 */ /* 0x000fe20000000800 */
[----:B------:R-:W-:Y:S01]  /*c470*/  FADD.FTZ R59, R59, R58 ;  /* 0x0000003a3b3b7221 */ /* 0x000fe20000010000 */
[----:B------:R-:W-:Y:S01]  /*c480*/  F2FP.BF16.PACK_AB R132, R35, R44 ;  /* 0x0000002c2384723e */ /* 0x000fe200000010ff */
[----:B------:R-:W-:-:S02]  /*c490*/  FADD.FTZ R0, R143, R0 ;  /* 0x000000008f007221 */ /* 0x000fc40000010000 */
[----:B------:R-:W-:Y:S02]  /*c4a0*/  FADD.FTZ R59, R60, R59 ;  /* 0x0000003b3c3b7221 */ /* 0x000fe40000010000 */
[----:B------:R-:W-:Y:S01]  /*c4b0*/  FADD.FTZ R131, R131, R0 ;  /* 0x0000000083837221 */ /* 0x000fe20000010000 */
[----:B------:R-:W4:Y:S01]  /*c4c0*/  MUFU.EX2 R37, R37 ;  /* 0x0000002500257308 */ /* 0x000f220000000800 */
[----:B------:R-:W-:Y:S01]  /*c4d0*/  FADD.FTZ R42, R42, R59 ;  /* 0x0000003b2a2a7221 */ /* 0x000fe20000010000 */
[----:B--2---:R-:W-:Y:S01]  /*c4e0*/  F2FP.BF16.PACK_AB R133, R49, R38 ;  /* 0x000000263185723e */ /* 0x004fe200000010ff */
[----:B------:R-:W-:Y:S02]  /*c4f0*/  FADD.FTZ R162, R162, R131 ;  /* 0x00000083a2a27221 */ /* 0x000fe40000010000 */
[----:B------:R-:W-:Y:S02]  /*c500*/  FADD.FTZ R43, R43, R42 ;  /* 0x0000002a2b2b7221 */ /* 0x000fe40000010000 */
[----:B------:R-:W-:-:S02]  /*c510*/  FADD.FTZ R9, R111, R162 ;  /* 0x000000a26f097221 */ /* 0x000fc40000010000 */
[----:B------:R-:W-:Y:S02]  /*c520*/  FADD.FTZ R0, R34, R43 ;  /* 0x0000002b22007221 */ /* 0x000fe40000010000 */
[----:B------:R-:W-:Y:S02]  /*c530*/  FADD.FTZ R9, R154, R9 ;  /* 0x000000099a097221 */ /* 0x000fe40000010000 */
[----:B------:R-:W-:Y:S02]  /*c540*/  FADD.FTZ R0, R61, R0 ;  /* 0x000000003d007221 */ /* 0x000fe40000010000 */
[----:B------:R-:W-:Y:S01]  /*c550*/  FADD.FTZ R48, R48, R9 ;  /* 0x0000000930307221 */ /* 0x000fe20000010000 */
[----:B----4-:R-:W-:Y:S01]  /*c560*/  F2FP.BF16.PACK_AB R135, R37, R36 ;  /* 0x000000242587723e */ /* 0x010fe200000010ff */
[----:B------:R-:W-:Y:S01]  /*c570*/  FADD.FTZ R33, R33, R0 ;  /* 0x0000000021217221 */ /* 0x000fe20000010000 */
[----:B------:R-:W-:Y:S01]  /*c580*/  MOV R0, R100 ;  /* 0x0000006400007202 */ /* 0x000fe20000000f00 */
[----:B------:R-:W-:-:S02]  /*c590*/  FADD.FTZ R39, R39, R48 ;  /* 0x0000003027277221 */ /* 0x000fc40000010000 */
[----:B------:R-:W-:Y:S02]  /*c5a0*/  FADD.FTZ R32, R32, R33 ;  /* 0x0000002120207221 */ /* 0x000fe40000010000 */
[----:B------:R-:W-:Y:S01]  /*c5b0*/  FADD.FTZ R2, R2, R39 ;  /* 0x0000002702027221 */ /* 0x000fe20000010000 */
[C---:B---3--:R-:W-:Y:S01]  /*c5c0*/  HMMA.16816.F32.BF16 R144, R132.reuse, R12, R16 ;  /* 0x0000000c8490723c */ /* 0x048fe20000041810 */
[----:B------:R-:W-:Y:S02]  /*c5d0*/  FADD.FTZ R3, R3, R32 ;  /* 0x0000002003037221 */ /* 0x000fe40000010000 */
[----:B------:R-:W-:Y:S01]  /*c5e0*/  FADD.FTZ R45, R45, R2 ;  /* 0x000000022d2d7221 */ /* 0x000fe20000010000 */
[----:B------:R-:W-:Y:S01]  /*c5f0*/  MOV R2, R102 ;  /* 0x0000006600027202 */ /* 0x000fe20000000f00 */
[----:B------:R-:W-:Y:S02]  /*c600*/  FADD.FTZ R3, R40, R3 ;  /* 0x0000000328037221 */ /* 0x000fe40000010000 */
[----:B------:R-:W-:Y:S01]  /*c610*/  FADD.FTZ R44, R44, R45 ;  /* 0x0000002d2c2c7221 */ /* 0x000fe20000010000 */
[----:B------:R-:W-:Y:S01]  /*c620*/  HMMA.16816.F32.BF16 R140, R132, R14, R28 ;  /* 0x0000000e848c723c */ /* 0x000fe2000004181c */
[----:B------:R-:W-:-:S02]  /*c630*/  FADD.FTZ R38, R38, R3 ;  /* 0x0000000326267221 */ /* 0x000fc40000010000 */
[----:B------:R-:W-:Y:S02]  /*c640*/  FADD.FTZ R44, R35, R44 ;  /* 0x0000002c232c7221 */ /* 0x000fe40000010000 */
[----:B------:R-:W-:Y:S02]  /*c650*/  FADD.FTZ R49, R49, R38 ;  /* 0x0000002631317221 */ /* 0x000fe40000010000 */
[----:B------:R-:W-:Y:S01]  /*c660*/  FADD.FTZ R41, R41, R44 ;  /* 0x0000002c29297221 */ /* 0x000fe20000010000 */
[----:B-1----:R-:W-:Y:S01]  /*c670*/  HMMA.16816.F32.BF16 R136, R132, R4, R136 ;  /* 0x000000048488723c */ /* 0x002fe20000041888 */
[----:B------:R-:W-:Y:S02]  /*c680*/  FADD.FTZ R36, R36, R49 ;  /* 0x0000003124247221 */ /* 0x000fe40000010000 */
[----:B------:R-:W-:Y:S02]  /*c690*/  FADD.FTZ R247, R46, R41 ;  /* 0x000000292ef77221 */ /* 0x000fe40000010000 */
[----:B------:R-:W-:-:S03]  /*c6a0*/  FADD.FTZ R246, R37, R36 ;  /* 0x0000002425f67221 */ /* 0x000fc60000010000 */
[----:B------:R-:W-:Y:S11]  /*c6b0*/  HMMA.16816.F32.BF16 R132, R132, R6, R24 ;  /* 0x000000068484723c */ /* 0x000ff60000041818 */
[----:B------:R-:W-:Y:S08]  /*c6c0*/  @!UPT UIADD3 URZ, URZ, URZ, URZ ;  /* 0x0000003f3f3ff290 */ /* 0x000ff0000fffe03f */
.L_x_2231:
        /* <DEDUP_REMOVED lines=13> */
.L_x_2241:
[----:B------:R-:W-:Y:S01]  /*c7a0*/  IADD3 R235, R235, -0x1, RZ ;  /* 0xffffffffebeb7810 */ /* 0x000fe20007ffe0ff */
[----:B------:R-:W-:Y:S04]  /*c7b0*/  DEPBAR.LE SB0, 0x0 ;  /* 0x000080000000791a */ /* 0x000fe80000000000 */
[----:B------:R-:W-:Y:S01]  /*c7c0*/  BAR.SYNC.DEFER_BLOCKING 0x0 ;  /* 0x0000000000007b1d */ /* 0x000fe20000010000 */
[----:B------:R-:W-:Y:S01]  /*c7d0*/  MOV R2, R244 ;  /* 0x000000f400027202 */ /* 0x000fe20000000f00 */
[----:B------:R-:W-:Y:S04]  /*c7e0*/  IMAD.MOV.U32 R8, RZ, RZ, R245 ;  /* 0x000000ffff087224 */ /* 0x000fe800078e00f5 */
        /* <DEDUP_REMOVED lines=60> */
.L_x_2238:
        /* <DEDUP_REMOVED lines=30> */
[----:B------:R-:W3:Y:S05]  /*cd90*/  LDSM.16.M88.4 R156, [R226+0x1000] ;  /* 0x00100000e29c783b */ /* 0x000eea0000000200 */
        /* <DEDUP_REMOVED lines=165> */
.L_x_2240:
        /* <DEDUP_REMOVED lines=30> */
.L_x_2239:
        /* <DEDUP_REMOVED lines=712> */
.L_x_2237:
[----:B------:R-:W1:Y:S01]  /*10650*/  SHFL.BFLY PT, R4, R247, 0x2, 0x1f ;  /* 0x0c401f00f7047f89 */ /* 0x000e6200000e0000 */
[----:B------:R-:W-:Y:S01]  /*10660*/  IMAD.MOV.U32 R10, RZ, RZ, 0x3f800000 ;  /* 0x3f800000ff0a7424 */ /* 0x000fe200078e00ff */
[----:B------:R-:W-:Y:S01]  /*10670*/  IADD3 R31, -R236, RZ, RZ ;  /* 0x000000ffec1f7210 */ /* 0x000fe20007ffe1ff */
[----:B------:R-:W-:Y:S01]  /*10680*/  IMAD.MOV.U32 R9, RZ, RZ, 0x3f800000 ;  /* 0x3f800000ff097424 */ /* 0x000fe200078e00ff */
[----:B------:R-:W2:Y:S01]  /*10690*/  SHFL.BFLY PT, R5, R246, 0x2, 0x1f ;  /* 0x0c401f00f6057f89 */ /* 0x000ea200000e0000 */
[----:B------:R-:W-:Y:S01]  /*106a0*/  BSSY B0, `(.L_x_2242) ;  /* 0x0000081000007945 */ /* 0x000fe20003800000 */
[----:B------:R-:W-:-:S02]  /*106b0*/  LEA R242, R242, R243, 0x4 ;  /* 0x000000f3f2f27211 */ /* 0x000fc400078e20ff */
[----:B------:R-:W3:Y:S04]  /*106c0*/  S2R R6, SR_TID.X ;  /* 0x0000000000067919 */ /* 0x000ee80000002100 */
[----:B------:R-:W-:Y:S06]  /*106d0*/  BAR.SYNC.DEFER_BLOCKING 0x0 ;  /* 0x0000000000007b1d */ /* 0x000fec0000010000 */
[----:B------:R-:W4:Y:S04]  /*106e0*/  S2R R28, SR_CTAID.Z ;  /* 0x00000000001c7919 */ /* 0x000f280000002700 */
[----:B------:R-:W5:Y:S01]  /*106f0*/  S2R R29, SR_CTAID.Y ;  /* 0x00000000001d7919 */ /* 0x000f620000002600 */
[----:B-1----:R-:W-:-:S03]  /*10700*/  FADD.FTZ R3, R4, R247 ;  /* 0x000000f704037221 */ /* 0x002fc60000010000 */
[----:B------:R-:W1:Y:S01]  /*10710*/  S2R R4, SR_TID.X ;  /* 0x0000000000047919 */ /* 0x000e620000002100 */
[----:B--2---:R-:W-:-:S03]  /*10720*/  FADD.FTZ R12, R5, R246 ;  /* 0x000000f6050c7221 */ /* 0x004fc60000010000 */
[----:B------:R-:W2:Y:S01]  /*10730*/  SHFL.BFLY PT, R8, R3, 0x1, 0x1f ;  /* 0x0c201f0003087f89 */ /* 0x000ea200000e0000 */
[----:B---3--:R-:W-:-:S03]  /*10740*/  SHF.R.S32.HI R5, RZ, 0x1f, R6 ;  /* 0x0000001fff057819 */ /* 0x008fc60000011406 */
[----:B------:R-:W3:Y:S01]  /*10750*/  SHFL.BFLY PT, R7, R12, 0x1, 0x1f ;  /* 0x0c201f000c077f89 */ /* 0x000ee200000e0000 */
[----:B------:R-:W-:-:S04]  /*10760*/  LEA.HI R13, R5, R6, RZ, 0x2 ;  /* 0x00000006050d7211 */ /* 0x000fc800078f10ff */
[----:B------:R-:W-:Y:S02]  /*10770*/  LOP3.LUT R15, R13, 0xfffffffc, RZ, 0xc0, !PT ;  /* 0xfffffffc0d0f7812 */ /* 0x000fe400078ec0ff */
[----:B------:R-:W-:Y:S01]  /*10780*/  SHF.R.S32.HI R13, RZ, 0x2, R13 ;  /* 0x00000002ff0d7819 */ /* 0x000fe2000001140d */
[----:B----4-:R-:W-:Y:S02]  /*10790*/  IMAD R28, R31, c[0x0][0x1c0], R28 ;  /* 0x000070001f1c7a24 */ /* 0x010fe400078e021c */
[----:B------:R-:W-:Y:S01]  /*107a0*/  IMAD.IADD R15, R6, 0x1, -R15 ;  /* 0x00000001060f7824 */ /* 0x000fe200078e0a0f */
[----:B------:R-:W-:Y:S01]  /*107b0*/  SHF.R.S32.HI R16, RZ, 0x1f, R13 ;  /* 0x0000001fff107819 */ /* 0x000fe2000001140d */
[----:B-----5:R-:W-:Y:S01]  /*107c0*/  IMAD R29, R29, c[0x0][0x210], R236 ;  /* 0x000084001d1d7a24 */ /* 0x020fe200078e02ec */
[----:B-1----:R-:W-:-:S03]  /*107d0*/  SHF.R.S32.HI R17, RZ, 0x1f, R4 ;  /* 0x0000001fff117819 */ /* 0x002fc60000011404 */
[----:B------:R-:W-:Y:S01]  /*107e0*/  IMAD R28, R29, c[0x0][0x1c0], R28 ;  /* 0x000070001d1c7a24 */ /* 0x000fe200078e021c */
[----:B------:R-:W-:Y:S01]  /*107f0*/  LEA.HI R16, R16, R13, RZ, 0x3 ;  /* 0x0000000d10107211 */ /* 0x000fe200078f18ff */
[----:B--2---:R-:W-:Y:S01]  /*10800*/  FADD.FTZ R8, R3, R8 ;  /* 0x0000000803087221 */ /* 0x004fe20000010000 */
[----:B------:R-:W-:Y:S02]  /*10810*/  LEA.HI R17, R17, R4, RZ, 0x3 ;  /* 0x0000000411117211 */ /* 0x000fe400078f18ff */
[----:B------:R-:W-:Y:S01]  /*10820*/  LEA.HI R3, R5, R6, RZ, 0x5 ;  /* 0x0000000605037211 */ /* 0x000fe200078f28ff */
[----:B---3--:R-:W-:Y:S01]  /*10830*/  FADD.FTZ R7, R12, R7 ;  /* 0x000000070c077221 */ /* 0x008fe20000010000 */
[----:B------:R-:W-:Y:S02]  /*10840*/  LOP3.LUT R11, R17, 0xfffffff8, RZ, 0xc0, !PT ;  /* 0xfffffff8110b7812 */ /* 0x000fe400078ec0ff */
[----:B------:R-:W-:Y:S02]  /*10850*/  SHF.R.S32.HI R12, RZ, 0x5, R3 ;  /* 0x00000005ff0c7819 */ /* 0x000fe40000011403 */
[----:B------:R-:W-:-:S02]  /*10860*/  IADD3 R11, -R11, R4, RZ ;  /* 0x000000040b0b7210 */ /* 0x000fc40007ffe1ff */
[----:B------:R-:W-:Y:S01]  /*10870*/  SHF.R.S32.HI R4, RZ, 0x3, R17 ;  /* 0x00000003ff047819 */ /* 0x000fe20000011411 */
[----:B------:R-:W-:Y:S01]  /*10880*/  IMAD R12, R12, 0x100, R15 ;  /* 0x000001000c0c7824 */ /* 0x000fe200078e020f */
[----:B------:R-:W-:Y:S02]  /*10890*/  LEA.HI R15, R5, R6, RZ, 0x6 ;  /* 0x00000006050f7211 */ /* 0x000fe400078f30ff */
[----:B------:R-:W-:Y:S02]  /*108a0*/  LEA.HI R14, R17, R4, RZ, 0x1 ;  /* 0x00000004110e7211 */ /* 0x000fe400078f08ff */
[----:B------:R-:W-:Y:S01]  /*108b0*/  LOP3.LUT R16, R16, 0xfffffff8, RZ, 0xc0, !PT ;  /* 0xfffffff810107812 */ /* 0x000fe200078ec0ff */
[----:B------:R-:W-:Y:S01]  /*108c0*/  IMAD.SHL.U32 R18, R15, 0x4, RZ ;  /* 0x000000040f127824 */ /* 0x000fe200078e00ff */
[----:B------:R-:W-:Y:S02]  /*108d0*/  LOP3.LUT R17, R14, 0xfffffffe, RZ, 0xc0, !PT ;  /* 0xfffffffe0e117812 */ /* 0x000fe400078ec0ff */
[----:B------:R-:W-:-:S02]  /*108e0*/  IADD3 R15, R13, -R16, RZ ;  /* 0x800000100d0f7210 */ /* 0x000fc40007ffe0ff */
[----:B------:R-:W-:Y:S01]  /*108f0*/  LOP3.LUT R16, R18, 0x3fffff00, RZ, 0xc0, !PT ;  /* 0x3fffff0012107812 */ /* 0x000fe200078ec0ff */
[----:B------:R-:W-:Y:S01]  /*10900*/  IMAD.IADD R13, R4, 0x1, -R17 ;  /* 0x00000001040d7824 */ /* 0x000fe200078e0a11 */
[----:B------:R-:W-:Y:S02]  /*10910*/  LEA.HI R17, R15, R15, RZ, 0x1 ;  /* 0x0000000f0f117211 */ /* 0x000fe400078f08ff */
[----:B------:R-:W-:Y:S01]  /*10920*/  FSETP.NE.FTZ.AND P3, PT, R8, RZ, PT ;  /* 0x000000ff0800720b */ /* 0x000fe20003f75000 */
[----:B------:R-:W-:Y:S01]  /*10930*/  IMAD R13, R13, 0x20, R16 ;  /* 0x000000200d0d7824 */ /* 0x000fe200078e0210 */
[----:B------:R-:W-:Y:S02]  /*10940*/  SHF.R.S32.HI R16, RZ, 0x1, R17 ;  /* 0x00000001ff107819 */ /* 0x000fe40000011411 */
[----:B------:R-:W-:Y:S01]  /*10950*/  FSETP.NE.FTZ.AND P2, PT, R7, RZ, PT ;  /* 0x000000ff0700720b */ /* 0x000fe20003f55000 */
[----:B------:R-:W-:Y:S01]  /*10960*/  IMAD R13, R234, 0x4, R13 ;  /* 0x00000004ea0d7824 */ /* 0x000fe200078e020d */
[----:B------:R-:W-:-:S02]  /*10970*/  LEA.HI R14, R5, R6, RZ, 0x4 ;  /* 0x00000006050e7211 */ /* 0x000fc400078f20ff */
[----:B------:R-:W-:Y:S01]  /*10980*/  LOP3.LUT R18, R17, 0x1fffffe, RZ, 0xc0, !PT ;  /* 0x01fffffe11127812 */ /* 0x000fe200078ec0ff */
[----:B------:R-:W-:Y:S01]  /*10990*/  IMAD.SHL.U32 R17, R16, 0x40, RZ ;  /* 0x0000004010117824 */ /* 0x000fe200078e00ff */
[----:B------:R-:W-:Y:S02]  /*109a0*/  SHF.R.S32.HI R14, RZ, 0x4, R14 ;  /* 0x00000004ff0e7819 */ /* 0x000fe4000001140e */
[----:B------:R-:W-:Y:S01]  /*109b0*/  LEA.HI R11, R11, R11, RZ, 0x1 ;  /* 0x0000000b0b0b7211 */ /* 0x000fe200078f08ff */
[----:B------:R-:W-:Y:S01]  /*109c0*/  IMAD.IADD R15, R15, 0x1, -R18 ;  /* 0x000000010f0f7824 */ /* 0x000fe200078e0a12 */
[----:B------:R-:W-:Y:S01]  /*109d0*/  SHF.L.U32 R14, R14, 0x6, RZ ;  /* 0x000000060e0e7819 */ /* 0x000fe200000006ff */
[----:B------:R-:W1:Y:S01]  /*109e0*/  @P3 MUFU.RCP R10, R8 ;  /* 0x00000008000a3308 */ /* 0x000e620000001000 */
[----:B------:R-:W-:Y:S01]  /*109f0*/  SHF.R.S32.HI R11, RZ, 0x1, R11 ;  /* 0x00000001ff0b7819 */ /* 0x000fe2000001140b */
[----:B------:R-:W-:Y:S01]  /*10a00*/  IMAD R12, R15, 0x10, R12 ;  /* 0x000000100f0c7824 */ /* 0x000fe200078e020c */
[----:B------:R-:W-:-:S02]  /*10a10*/  LOP3.LUT R17, R17, 0xc0, RZ, 0xc0, !PT ;  /* 0x000000c011117812 */ /* 0x000fc400078ec0ff */
[----:B------:R-:W-:Y:S02]  /*10a20*/  LOP3.LUT R14, R14, 0xc0, RZ, 0xc0, !PT ;  /* 0x000000c00e0e7812 */ /* 0x000fe400078ec0ff */
[----:B------:R-:W-:Y:S01]  /*10a30*/  SHF.L.U32 R11, R11, 0x3, RZ ;  /* 0x000000030b0b7819 */ /* 0x000fe200000006ff */
[----:B------:R-:W2:Y:S01]  /*10a40*/  @P2 MUFU.RCP R9, R7 ;  /* 0x0000000700092308 */ /* 0x000ea20000001000 */
[----:B------:R-:W-:Y:S02]  /*10a50*/  LEA.HI R17, R17, R17, RZ, 0x1d ;  /* 0x0000001111117211 */ /* 0x000fe400078fe8ff */
[C---:B------:R-:W-:Y:S02]  /*10a60*/  LOP3.LUT R15, R16.reuse, 0x1, RZ, 0xc0, !PT ;  /* 0x00000001100f7812 */ /* 0x040fe400078ec0ff */
[----:B------:R-:W-:Y:S02]  /*10a70*/  LOP3.LUT P0, RZ, R16, 0x2, RZ, 0xc0, !PT ;  /* 0x0000000210ff7812 */ /* 0x000fe4000780c0ff */
[----:B------:R-:W-:Y:S01]  /*10a80*/  LOP3.LUT R11, R14, 0x18, R11, 0xf8, !PT ;  /* 0x000000180e0b7812 */ /* 0x000fe200078ef80b */
[C---:B-1----:R-:W-:Y:S01]  /*10a90*/  FMUL.FTZ R144, R10.reuse, R144 ;  /* 0x000000900a907220 */ /* 0x042fe20000410000 */
[----:B------:R-:W-:Y:S01]  /*10aa0*/  SHF.R.U32.HI R14, RZ, 0x3, R14 ;  /* 0x00000003ff0e7819 */ /* 0x000fe2000001160e */
[----:B------:R-:W-:Y:S01]  /*10ab0*/  FMUL.FTZ R145, R10, R145 ;  /* 0x000000910a917220 */ /* 0x000fe20000410000 */
[----:B------:R-:W-:Y:S01]  /*10ac0*/  LEA R12, R12, R17, 0x1 ;  /* 0x000000110c0c7211 */ /* 0x000fe200078e08ff */
[----:B------:R-:W-:Y:S01]  /*10ad0*/  FMUL.FTZ R140, R10, R140 ;  /* 0x0000008c0a8c7220 */ /* 0x000fe20000410000 */
[----:B------:R-:W-:Y:S01]  /*10ae0*/  ISETP.NE.U32.AND P1, PT, R15, 0x1, PT ;  /* 0x000000010f00780c */ /* 0x000fe20003f25070 */
[----:B------:R-:W-:Y:S01]  /*10af0*/  IMAD.MOV.U32 R15, RZ, RZ, -0x20 ;  /* 0xffffffe0ff0f7424 */ /* 0x000fe200078e00ff */
[----:B------:R-:W-:Y:S01]  /*10b00*/  LOP3.LUT R14, R11, R14, RZ, 0x3c, !PT ;  /* 0x0000000e0b0e7212 */ /* 0x000fe200078e3cff */
[----:B------:R-:W-:Y:S01]  /*10b10*/  IMAD.SHL.U32 R11, R12, 0x4, RZ ;  /* 0x000000040c0b7824 */ /* 0x000fe200078e00ff */
[----:B------:R-:W-:Y:S01]  /*10b20*/  STS.64 [R12.X4], R144 ;  /* 0x000000900c007388 */ /* 0x000fe20000004a00 */
[C---:B------:R-:W-:Y:S01]  /*10b30*/  FMUL.FTZ R141, R10.reuse, R141 ;  /* 0x0000008d0a8d7220 */ /* 0x040fe20000410000 */
[----:B------:R-:W-:Y:S01]  /*10b40*/  SEL R15, R15, 0x20, !P1 ;  /* 0x000000200f0f7807 */ /* 0x000fe20004800000 */
[C---:B------:R-:W-:Y:S01]  /*10b50*/  FMUL.FTZ R136, R10.reuse, R136 ;  /* 0x000000880a887220 */ /* 0x040fe20000410000 */
[----:B------:R-:W-:Y:S01]  /*10b60*/  LOP3.LUT R3, R3, 0xffffffe0, RZ, 0xc0, !PT ;  /* 0xffffffe003037812 */ /* 0x000fe200078ec0ff */
[C---:B------:R-:W-:Y:S01]  /*10b70*/  FMUL.FTZ R137, R10.reuse, R137 ;  /* 0x000000890a897220 */ /* 0x040fe20000410000 */
[----:B------:R-:W1:Y:S01]  /*10b80*/  @P3 MUFU.LG2 R8, R8 ;  /* 0x0000000800083308 */ /* 0x000e620000000c00 */
[----:B------:R-:W-:-:S02]  /*10b90*/  FMUL.FTZ R132, R10, R132 ;  /* 0x000000840a847220 */ /* 0x000fc40000410000 */
[----:B------:R-:W-:Y:S01]  /*10ba0*/  FMUL.FTZ R133, R10, R133 ;  /* 0x000000850a857220 */ /* 0x000fe20000410000 */
[----:B------:R-:W-:Y:S01]  /*10bb0*/  IADD3 R10, R11, 0x40, RZ ;  /* 0x000000400b0a7810 */ /* 0x000fe20007ffe0ff */
[----:B--2---:R-:W-:Y:S01]  /*10bc0*/  FMUL.FTZ R147, R9, R147 ;  /* 0x0000009309937220 */ /* 0x004fe20000410000 */
[----:B------:R-:W-:Y:S01]  /*10bd0*/  @P0 IADD3 R10, R11, -0x40, RZ ;  /* 0xffffffc00b0a0810 */ /* 0x000fe20007ffe0ff */
[C---:B------:R-:W-:Y:S01]  /*10be0*/  FMUL.FTZ R146, R9.reuse, R146 ;  /* 0x0000009209927220 */ /* 0x040fe20000410000 */
[----:B------:R-:W2:Y:S01]  /*10bf0*/  @P2 MUFU.LG2 R7, R7 ;  /* 0x0000000700072308 */ /* 0x000ea20000000c00 */
[C---:B------:R-:W-:Y:S02]  /*10c00*/  FMUL.FTZ R143, R9.reuse, R143 ;  /* 0x0000008f098f7220 */ /* 0x040fe40000410000 */
[----:B------:R-:W-:Y:S01]  /*10c10*/  FMUL.FTZ R142, R9, R142 ;  /* 0x0000008e098e7220 */ /* 0x000fe20000410000 */
[----:B------:R-:W-:Y:S01]  /*10c20*/  STS.64 [R12.X4+0x400], R146 ;  /* 0x000400920c007388 */ /* 0x000fe20000004a00 */
[----:B------:R-:W-:-:S02]  /*10c30*/  IMAD.IADD R11, R11, 0x1, R15 ;  /* 0x000000010b0b7824 */ /* 0x000fc400078e020f */
[C---:B------:R-:W-:Y:S02]  /*10c40*/  FMUL.FTZ R139, R9.reuse, R139 ;  /* 0x0000008b098b7220 */ /* 0x040fe40000410000 */
[C---:B------:R-:W-:Y:S01]  /*10c50*/  FMUL.FTZ R138, R9.reuse, R138 ;  /* 0x0000008a098a7220 */ /* 0x040fe20000410000 */
[----:B------:R-:W-:Y:S01]  /*10c60*/  STS.64 [R11], R140 ;  /* 0x0000008c0b007388 */ /* 0x000fe20000000a00 */
[C---:B------:R-:W-:Y:S02]  /*10c70*/  FMUL.FTZ R135, R9.reuse, R135 ;  /* 0x0000008709877220 */ /* 0x040fe40000410000 */
[----:B------:R-:W-:Y:S01]  /*10c80*/  FMUL.FTZ R134, R9, R134 ;  /* 0x0000008609867220 */ /* 0x000fe20000410000 */
[----:B------:R3:W-:Y:S01]  /*10c90*/  STS.64 [R11+0x400], R142 ;  /* 0x0004008e0b007388 */ /* 0x0007e20000000a00 */
[----:B------:R-:W-:Y:S01]  /*10ca0*/  IMAD.IADD R30, R15, 0x1, R10 ;  /* 0x000000010f1e7824 */ /* 0x000fe200078e020a */
[----:B------:R-:W-:Y:S01]  /*10cb0*/  IADD3 R9, R13, R14, RZ ;  /* 0x0000000e0d097210 */ /* 0x000fe20007ffe0ff */
[----:B------:R-:W-:Y:S01]  /*10cc0*/  IMAD.IADD R3, R6, 0x1, -R3 ;  /* 0x0000000106037824 */ /* 0x000fe200078e0a03 */
[----:B------:R-:W-:Y:S01]  /*10cd0*/  STS.64 [R10], R136 ;  /* 0x000000880a007388 */ /* 0x000fe20000000a00 */
[----:B-1----:R-:W-:-:S02]  /*10ce0*/  @P3 FMUL.FTZ R29, R8, 0.69314718246459960938 ;  /* 0x3f317218081d3820 */ /* 0x002fc40000410000 */
[----:B--2---:R-:W-:Y:S01]  /*10cf0*/  @P2 FMUL.FTZ R7, R7, 0.69314718246459960938 ;  /* 0x3f31721807072820 */ /* 0x004fe20000410000 */
[----:B------:R-:W-:Y:S01]  /*10d00*/  STS.64 [R10+0x400], R138 ;  /* 0x0004008a0a007388 */ /* 0x000fe20000000a00 */
[----:B------:R-:W-:Y:S01]  /*10d10*/  LOP3.LUT P0, RZ, R3, 0x3, RZ, 0xc0, !PT ;  /* 0x0000000303ff7812 */ /* 0x000fe2000780c0ff */
[----:B------:R-:W-:Y:S02]  /*10d20*/  IMAD.MOV.U32 R3, RZ, RZ, -0x800000 ;  /* 0xff800000ff037424 */ /* 0x000fe400078e00ff */
[----:B------:R-:W-:Y:S01]  /*10d30*/  STS.64 [R30], R132 ;  /* 0x000000841e007388 */ /* 0x000fe20000000a00 */
[----:B------:R-:W-:-:S03]  /*10d40*/  @P3 FFMA.FTZ R3, R2, c[0x0][0x238], R29 ;  /* 0x00008e0002033a23 */ /* 0x000fc6000001001d */
[----:B------:R-:W-:Y:S04]  /*10d50*/  STS.64 [R30+0x400], R134 ;  /* 0x000400861e007388 */ /* 0x000fe80000000a00 */
[----:B------:R-:W-:Y:S06]  /*10d60*/  BAR.SYNC.DEFER_BLOCKING 0x0 ;  /* 0x0000000000007b1d */ /* 0x000fec0000010000 */
[----:B---3--:R-:W1:Y:S04]  /*10d70*/  S2R R11, SR_CTAID.X ;  /* 0x00000000000b7919 */ /* 0x008e680000002500 */
[----:B------:R-:W2:Y:S04]  /*10d80*/  LDS.128 R20, [R9.X4] ;  /* 0x0000000009147984 */ /* 0x000ea80000004c00 */
[----:B------:R-:W3:Y:S01]  /*10d90*/  LDS.128 R16, [R9.X4+0x800] ;  /* 0x0008000009107984 */ /* 0x000ee20000004c00 */
[----:B-1----:R-:W-:-:S03]  /*10da0*/  SHF.L.U32 R11, R11, 0x6, RZ ;  /* 0x000000060b0b7819 */ /* 0x002fc600000006ff */
[----:B------:R-:W1:Y:S04]  /*10db0*/  LDS.128 R12, [R9.X4+0x1000] ;  /* 0x00100000090c7984 */ /* 0x000e680000004c00 */
[----:B------:R4:W1:Y:S01]  /*10dc0*/  LDS.128 R24, [R9.X4+0x1800] ;  /* 0x0018000009187984 */ /* 0x0008620000004c00 */
[----:B------:R-:W-:Y:S02]  /*10dd0*/  IMAD R11, R28, c[0x0][0x214], R11 ;  /* 0x000085001c0b7a24 */ /* 0x000fe400078e020b */
[----:B----4-:R-:W-:Y:S02]  /*10de0*/  IMAD.MOV.U32 R9, RZ, RZ, -0x800000 ;  /* 0xff800000ff097424 */ /* 0x010fe400078e00ff */
[----:B------:R-:W-:Y:S01]  /*10df0*/  @P2 FFMA.FTZ R9, R0, c[0x0][0x238], R7 ;  /* 0x00008e0000092a23 */ /* 0x000fe20000010007 */
[----:B------:R-:W-:Y:S05]  /*10e00*/  @P0 BRA `(.L_x_2243) ;  /* 0x000000a000000947 */ /* 0x000fea0003800000 */
[----:B------:R-:W-:Y:S02]  /*10e10*/  IADD3 R8, R242, 0x8, RZ ;  /* 0x00000008f2087810 */ /* 0x000fe40007ffe0ff */
[----:B------:R-:W-:-:S02]  /*10e20*/  SHF.R.S32.HI R2, RZ, 0x1f, R242 ;  /* 0x0000001fff027819 */ /* 0x000fc400000114f2 */
        /* <DEDUP_REMOVED lines=8> */
.L_x_2243:
[----:B------:R-:W-:Y:S05]  /*10eb0*/  BSYNC B0 ;  /* 0x0000000000007941 */ /* 0x000fea0003800000 */
.L_x_2242:
[----:B----4-:R-:W-:Y:S01]  /*10ec0*/  LEA.HI R3, R5, R6, RZ, 0x3 ;  /* 0x0000000605037211 */ /* 0x010fe200078f18ff */
[----:B------:R-:W-:Y:S01]  /*10ed0*/  IMAD R11, R11, c[0x0][0x22c], RZ ;  /* 0x00008b000b0b7a24 */ /* 0x000fe200078e02ff */
[C---:B------:R-:W-:Y:S02]  /*10ee0*/  IADD3 R0, R4.reuse, 0x20, RZ ;  /* 0x0000002004007810 */ /* 0x040fe40007ffe0ff */
[----:B------:R-:W-:Y:S02]  /*10ef0*/  LOP3.LUT R3, R3, 0xfffffff8, RZ, 0xc0, !PT ;  /* 0xfffffff803037812 */ /* 0x000fe400078ec0ff */
[----:B------:R-:W-:-:S02]  /*10f00*/  IADD3 R2, R4, 0x10, RZ ;  /* 0x0000001004027810 */ /* 0x000fc40007ffe0ff */
[-C--:B------:R-:W-:Y:S01]  /*10f10*/  ISETP.GE.AND P1, PT, R0, R229.reuse, PT ;  /* 0x000000e50000720c */ /* 0x080fe20003f26270 */
[----:B------:R-:W-:Y:S01]  /*10f20*/  IMAD.IADD R3, R6, 0x1, -R3 ;  /* 0x0000000106037824 */ /* 0x000fe200078e0a03 */
[-C--:B------:R-:W-:Y:S02]  /*10f30*/  ISETP.GE.AND P2, PT, R2, R229.reuse, PT ;  /* 0x000000e50200720c */ /* 0x080fe40003f46270 */
[----:B------:R-:W-:Y:S01]  /*10f40*/  ISETP.GE.AND P3, PT, R4, R229, PT ;  /* 0x000000e50400720c */ /* 0x000fe20003f66270 */
[----:B------:R-:W-:-:S05]  /*10f50*/  IMAD.SHL.U32 R6, R3, 0x4, RZ ;  /* 0x0000000403067824 */ /* 0x000fca00078e00ff */
[----:B------:R-:W-:-:S05]  /*10f60*/  SHF.R.S32.HI R7, RZ, 0x1f, R6 ;  /* 0x0000001fff077819 */ /* 0x000fca0000011406 */
[C---:B------:R-:W-:Y:S01]  /*10f70*/  IMAD.WIDE R6, R4.reuse, 0x20, R6 ;  /* 0x0000002004067825 */ /* 0x040fe200078e0206 */
[----:B------:R-:W-:-:S04]  /*10f80*/  IADD3 R4, R4, 0x30, RZ ;  /* 0x0000003004047810 */ /* 0x000fc80007ffe0ff */
[----:B------:R-:W-:-:S04]  /*10f90*/  IADD3 R3, P0, R11, R6, RZ ;  /* 0x000000060b037210 */ /* 0x000fc80007f1e0ff */
[----:B------:R-:W-:Y:S02]  /*10fa0*/  LEA.HI.X.SX32 R0, R11, R7, 0x1, P0 ;  /* 0x000000070b007211 */ /* 0x000fe400000f0eff */
[----:B------:R-:W-:-:S04]  /*10fb0*/  LEA R2, P0, R3, c[0x0][0x1d8], 0x2 ;  /* 0x0000760003027a11 */ /* 0x000fc800078010ff */
[----:B------:R-:W-:Y:S02]  /*10fc0*/  LEA.HI.X R3, R3, c[0x0][0x1dc], R0, 0x2, P0 ;  /* 0x0000770003037a11 */ /* 0x000fe400000f1400 */
[----:B------:R-:W-:-:S03]  /*10fd0*/  ISETP.GE.AND P0, PT, R4, R229, PT ;  /* 0x000000e50400720c */ /* 0x000fc60003f06270 */
[----:B---3--:R3:W-:Y:S04]  /*10fe0*/  @!P2 STG.E.128 [R2.64+0x800], R16 ;  /* 0x000800100200a986 */ /* 0x0087e8000c101d0c */
[----:B-1----:R3:W-:Y:S04]  /*10ff0*/  @!P1 STG.E.128 [R2.64+0x1000], R12 ;  /* 0x0010000c02009986 */ /* 0x0027e8000c101d0c */
[----:B--2---:R3:W-:Y:S04]  /*11000*/  @!P3 STG.E.64 [R2.64], R20 ;  /* 0x000000140200b986 */ /* 0x0047e8000c101b0c */
[----:B------:R3:W-:Y:S01]  /*11010*/  @!P3 STG.E.64 [R2.64+0x8], R22 ;  /* 0x000008160200b986 */ /* 0x0007e2000c101b0c */
[----:B------:R-:W-:Y:S05]  /*11020*/  @P0 EXIT ;  /* 0x000000000000094d */ /* 0x000fea0003800000 */
[----:B------:R-:W-:Y:S01]  /*11030*/  STG.E.128 [R2.64+0x1800], R24 ;  /* 0x0018001802007986 */ /* 0x000fe2000c101d0c */
[----:B------:R-:W-:Y:S05]  /*11040*/  EXIT ;  /* 0x000000000000794d */ /* 0x000fea0003800000 */
.L_x_2244:
        /* <DEDUP_REMOVED lines=11> */
.L_x_5210:


//--------------------- .text._ZN5flash24flash_fwd_splitkv_kernelI23Flash_fwd_kernel_traitsILi32ELi64ELi256ELi4ELb0ELb0EN7cutlass10bfloat16_tE19Flash_kernel_traitsILi32ELi64ELi256ELi4ES3_EELb1ELb0ELb0ELb0ELb1ELb1ELb1ELb0EEEvNS_16Flash_fwd_paramsE --------------------------
	.section	.text._ZN5flash24flash_fwd_splitkv_kernelI23Flash_fwd_kernel_traitsILi32ELi64ELi256ELi4ELb0ELb0EN7cutlass10bfloat16_tE19Flash_kernel_traitsILi32ELi64ELi256ELi4ES3_EELb1ELb0ELb0ELb0ELb1ELb1ELb1ELb0EEEvNS_16Flash_fwd_paramsE,"ax",@progbits
	.sectioninfo	@"SHI_REGISTERS=255"
	.align	128
        .global         _ZN5flash24flash_fwd_splitkv_kernelI23Flash_fwd_kernel_traitsILi32ELi64ELi256ELi4ELb0ELb0EN7cutlass10bfloat16_tE19Flash_kernel_traitsILi32ELi64ELi256ELi4ES3_EELb1ELb0ELb0ELb0ELb1ELb1ELb1ELb0EEEvNS_16Flash_fwd_paramsE
        .type           _ZN5flash24flash_fwd_splitkv_kernelI23Flash_fwd_kernel_traitsILi32ELi64ELi256ELi4ELb0ELb0EN7cutlass10bfloat16_tE19Flash_kernel_traitsILi32ELi64ELi256ELi4ES3_EELb1ELb0ELb0ELb0ELb1ELb1ELb1ELb0EEEvNS_16Flash_fwd_paramsE,@function
        .size           _ZN5flash24flash_fwd_splitkv_kernelI23Flash_fwd_kernel_traitsILi32ELi64ELi256ELi4ELb0ELb0EN7cutlass10bfloat16_tE19Flash_kernel_traitsILi32ELi64ELi256ELi4ES3_EELb1ELb0ELb0ELb0ELb1ELb1ELb1ELb0EEEvNS_16Flash_fwd_paramsE,(.L_x_5211 - _ZN5flash24flash_fwd_splitkv_kernelI23Flash_fwd_kernel_traitsILi32ELi64ELi256ELi4ELb0ELb0EN7cutlass10bfloat16_tE19Flash_kernel_traitsILi32ELi64ELi256ELi4ES3_EELb1ELb0ELb0ELb0ELb1ELb1ELb1ELb0EEEvNS_16Flash_fwd_paramsE)
        .other          _ZN5flash24flash_fwd_splitkv_kernelI23Flash_fwd_kernel_traitsILi32ELi64ELi256ELi4ELb0ELb0EN7cutlass10bfloat16_tE19Flash_kernel_traitsILi32ELi64ELi256ELi4ES3_EELb1ELb0ELb0ELb0ELb1ELb1ELb1ELb0EEEvNS_16Flash_fwd_paramsE,@"STO_CUDA_ENTRY STV_DEFAULT"
_ZN5flash24flash_fwd_splitkv_kernelI23Flash_fwd_kernel_traitsILi32ELi64ELi256ELi4ELb0ELb0EN7cutlass10bfloat16_tE19Flash_kernel_traitsILi32ELi64ELi256ELi4ES3_EELb1ELb0ELb0ELb0ELb1ELb1ELb1ELb0EEEvNS_16Flash_fwd_paramsE:
.text._ZN5flash24flash_fwd_splitkv_kernelI23Flash_fwd_kernel_traitsILi32ELi64ELi256ELi4ELb0ELb0EN7cutlass10bfloat16_tE19Flash_kernel_traitsILi32ELi64ELi256ELi4ES3_EELb1ELb0ELb0ELb0ELb1ELb1ELb1ELb0EEEvNS_16Flash_fwd_paramsE:
        /* <DEDUP_REMOVED lines=55> */
.L_x_2245:
[----:B---34-:R-:W-:Y:S02]  /*0370*/  MOV R4, c[0x0][0x218] ;  /* 0x0000860000047a02 */ /* 0x018fe40000000f00 */
.L_x_2246:
        /* <DEDUP_REMOVED lines=58> */
[----:B------:R-:W-:Y:S01]  /*0720*/  IMAD R0, R9, c[0x0][0x210], R245 ;  /* 0x0000840009007a24 */ /* 0x000fe200078e02f5 */
[----:B------:R-:W-:Y:S01]  /*0730*/  LOP3.LUT P6, RZ, R58, 0x7, RZ, 0xc0, !PT ;  /* 0x000000073aff7812 */ /* 0x000fe200078cc0ff */
        /* <DEDUP_REMOVED lines=11> */
[CC--:B------:R-:W-:Y:S02]  /*07f0*/  ISETP.GE.AND P1, PT, R5.reuse, R8.reuse, PT ;  /* 0x000000080500720c */ /* 0x0c0fe40003f26270 */
[-C--:B------:R-:W-:Y:S02]  /*0800*/  ISETP.GE.OR P4, PT, R5, R8.reuse, P6 ;  /* 0x000000080500720c */ /* 0x080fe40003786670 */
[----:B------:R-:W-:Y:S02]  /*0810*/  SHF.R.S32.HI R3, RZ, 0x1f, R2 ;  /* 0x0000001fff037819 */ /* 0x000fe40000011402 */
[----:B------:R-:W-:-:S02]  /*0820*/  ISETP.GE.OR P3, PT, R7, R8, P6 ;  /* 0x000000080700720c */ /* 0x000fc40003766670 */
[C---:B------:R-:W-:Y:S01]  /*0830*/  ISETP.GE.OR P5, PT, R0.reuse, R8, P6 ;  /* 0x000000080000720c */ /* 0x040fe200037a6670 */
[C---:B------:R-:W-:Y:S01]  /*0840*/  IMAD.WIDE R2, R0.reuse, 0x20, R2 ;  /* 0x0000002000027825 */ /* 0x040fe200078e0202 */
[----:B------:R-:W-:-:S04]  /*0850*/  IADD3 R9, R0, 0x30, RZ ;  /* 0x0000003000097810 */ /* 0x000fc80007ffe0ff */
[C---:B------:R-:W-:Y:S02]  /*0860*/  IADD3 R2, P0, R4.reuse, R2, RZ ;  /* 0x0000000204027210 */ /* 0x040fe40007f1e0ff */
[-C--:B------:R-:W-:Y:S02]  /*0870*/  ISETP.GE.OR P6, PT, R9, R8.reuse, P6 ;  /* 0x000000080900720c */ /* 0x080fe400037c6670 */
[----:B------:R-:W-:Y:S02]  /*0880*/  LEA.HI.X.SX32 R3, R4, R3, 0x1, P0 ;  /* 0x0000000304037211 */ /* 0x000fe400000f0eff */
[----:B------:R-:W-:Y:S02]  /*0890*/  ISETP.GE.AND P0, PT, R0, R8, PT ;  /* 0x000000080000720c */ /* 0x000fe40003f06270 */
[----:B------:R-:W-:-:S04]  /*08a0*/  LEA R4, P2, R2, c[0x0][0x1d8], 0x2 ;  /* 0x0000760002047a11 */ /* 0x000fc800078410ff */
[----:B------:R-:W-:Y:S02]  /*08b0*/  LEA.HI.X R5, R2, c[0x0][0x1dc], R3, 0x2, P2 ;  /* 0x0000770002057a11 */ /* 0x000fe400010f1403 */
[----:B------:R-:W-:Y:S02]  /*08c0*/  SHF.R.S32.HI R2, RZ, 0x1f, R6 ;  /* 0x0000001fff027819 */ /* 0x000fe40000011406 */
[-C--:B------:R-:W-:Y:S01]  /*08d0*/  ISETP.GE.AND P2, PT, R7, R8.reuse, PT ;  /* 0x000000080700720c */ /* 0x080fe20003f46270 */
[----:B------:R1:W-:Y:S01]  /*08e0*/  @!P1 STG.E.128 [R4.64+0x800], RZ ;  /* 0x000800ff04009986 */ /* 0x0003e2000c101d0c */
[----:B------:R-:W-:Y:S01]  /*08f0*/  ISETP.GE.AND P1, PT, R9, R8, PT ;  /* 0x000000080900720c */ /* 0x000fe20003f26270 */
[----:B------:R-:W-:Y:S02]  /*0900*/  @!P5 IMAD.MOV.U32 R7, RZ, RZ, -0x800000 ;  /* 0xff800000ff07d424 */ /* 0x000fe400078e00ff */
[----:B------:R1:W-:Y:S01]  /*0910*/  @!P0 STG.E.128 [R4.64], RZ ;  /* 0x000000ff04008986 */ /* 0x0003e2000c101d0c */
[----:B------:R-:W-:Y:S01]  /*0920*/  IADD3 R3, P0, R6, R0, RZ ;  /* 0x0000000006037210 */ /* 0x000fe20007f1e0ff */
[----:B------:R-:W-:-:S03]  /*0930*/  @!P4 IMAD.MOV.U32 R6, RZ, RZ, -0x800000 ;  /* 0xff800000ff06c424 */ /* 0x000fc600078e00ff */
[----:B------:R-:W-:Y:S02]  /*0940*/  LEA.HI.X.SX32 R0, R0, R2, 0x1, P0 ;  /* 0x0000000200007211 */ /* 0x000fe400000f0eff */
[C---:B------:R-:W-:Y:S01]  /*0950*/  LEA R2, P0, R3.reuse, c[0x0][0x208], 0x2 ;  /* 0x0000820003027a11 */ /* 0x040fe200078010ff */
[----:B------:R1:W-:Y:S03]  /*0960*/  @!P2 STG.E.128 [R4.64+0x1000], RZ ;  /* 0x001000ff0400a986 */ /* 0x0003e6000c101d0c */
[----:B------:R-:W-:Y:S01]  /*0970*/  LEA.HI.X R3, R3, c[0x0][0x20c], R0, 0x2, P0 ;  /* 0x0000830003037a11 */ /* 0x000fe200000f1400 */
[----:B------:R-:W-:Y:S01]  /*0980*/  @!P3 IMAD.MOV.U32 R0, RZ, RZ, -0x800000 ;  /* 0xff800000ff00b424 */ /* 0x000fe200078e00ff */
        /* <DEDUP_REMOVED lines=8> */
.L_x_2247:
        /* <DEDUP_REMOVED lines=84> */
[----:B-----5:R-:W-:-:S04]  /*0f50*/  IMAD.WIDE.U32 R8, R6, c[0x0][0x180], RZ ;  /* 0x0000600006087a25 */ /* 0x020fc800078e00ff */
        /* <DEDUP_REMOVED lines=17> */
.L_x_2248:
        /* <DEDUP_REMOVED lines=17> */
.L_x_2250:
        /* <DEDUP_REMOVED lines=55> */
.L_x_2249:
[----:B------:R-:W-:Y:S01]  /*14f0*/  ISETP.NE.AND P0, PT, R12, -0x1, PT ;  /* 0xffffffff0c00780c */ /* 0x000fe20003f05270 */
[----:B------:R-:W-:Y:S01]  /*1500*/  IMAD.IADD R246, R50, 0x1, -R59 ;  /* 0x0000000132f67824 */ /* 0x000fe200078e0a3b */
[----:B------:R-:W-:Y:S01]  /*1510*/  SHF.R.S32.HI R33, RZ, 0x1f, R58 ;  /* 0x0000001fff217819 */ /* 0x000fe2000001143a */
[----:B------:R-:W-:Y:S01]  /*1520*/  IMAD.MOV.U32 R203, RZ, RZ, c[0x0][0x198] ;  /* 0x00006600ffcb7624 */ /* 0x000fe200078e00ff */
[----:B------:R-:W-:Y:S01]  /*1530*/  IADD3 R235, R202, -0x1, RZ ;  /* 0xffffffffcaeb7810 */ /* 0x000fe20007ffe0ff */
[----:B------:R-:W-:Y:S01]  /*1540*/  IMAD.MOV.U32 R34, RZ, RZ, c[0x0][0x1a0] ;  /* 0x00006800ff227624 */ /* 0x000fe200078e00ff */
[CC--:B------:R-:W-:Y:S02]  /*1550*/  LEA.HI R20, R33.reuse, R58.reuse, RZ, 0x2 ;  /* 0x0000003a21147211 */ /* 0x0c0fe400078f10ff */
[----:B------:R-:W-:Y:S01]  /*1560*/  LEA.HI R32, R33, R58, RZ, 0x3 ;  /* 0x0000003a21207211 */ /* 0x000fe200078f18ff */
[----:B------:R-:W-:Y:S01]  /*1570*/  IMAD.SHL.U32 R164, R235, 0x100, RZ ;  /* 0x00000100eba47824 */ /* 0x000fe200078e00ff */
[----:B------:R-:W-:-:S02]  /*1580*/  LOP3.LUT R8, R20, 0xfffffffc, RZ, 0xc0, !PT ;  /* 0xfffffffc14087812 */ /* 0x000fc400078ec0ff */
[----:B------:R-:W-:Y:S01]  /*1590*/  SHF.R.S32.HI R30, RZ, 0x3, R32 ;  /* 0x00000003ff1e7819 */ /* 0x000fe20000011420 */
[----:B------:R-:W-:Y:S01]  /*15a0*/  @P0 IMAD.WIDE.U32 R2, R12, c[0x0][0x190], RZ ;  /* 0x000064000c020a25 */ /* 0x000fe200078e00ff */
[----:B------:R-:W-:Y:S02]  /*15b0*/  @!P0 SHF.R.S32.HI R0, RZ, 0x1f, R245 ;  /* 0x0000001fff008819 */ /* 0x000fe400000114f5 */
[----:B------:R-:W-:Y:S01]  /*15c0*/  LEA.HI R57, R33, R58, RZ, 0x5 ;  /* 0x0000003a21397211 */ /* 0x000fe200078f28ff */
[----:B------:R-:W-:-:S03]  /*15d0*/  @!P0 IMAD.WIDE.U32 R4, R245, c[0x0][0x178], RZ ;  /* 0x00005e00f5048a25 */ /* 0x000fc600078e00ff */
[----:B------:R-:W-:Y:S01]  /*15e0*/  SHF.R.S32.HI R49, RZ, 0x5, R57 ;  /* 0x00000005ff317819 */ /* 0x000fe20000011439 */
[----:B------:R-:W-:Y:S02]  /*15f0*/  @!P0 IMAD R0, R0, c[0x0][0x178], RZ ;  /* 0x00005e0000008a24 */ /* 0x000fe400078e02ff */
[----:B------:R-:W-:Y:S02]  /*1600*/  @P0 IMAD R7, R12, c[0x0][0x194], R3 ;  /* 0x000065000c070a24 */ /* 0x000fe400078e0203 */
[----:B------:R-:W-:Y:S02]  /*1610*/  @!P0 IMAD R0, R245, c[0x0][0x17c], R0 ;  /* 0x00005f00f5008a24 */ /* 0x000fe400078e0200 */
[----:B------:R-:W-:Y:S01]  /*1620*/  @P0 IMAD.MOV.U32 R6, RZ, RZ, R2 ;  /* 0x000000ffff060224 */ /* 0x000fe200078e0002 */
[----:B------:R-:W-:Y:S01]  /*1630*/  SHF.R.S32.HI R2, RZ, 0x2, R20 ;  /* 0x00000002ff027819 */ /* 0x000fe20000011414 */
[----:B------:R-:W-:Y:S01]  /*1640*/  @!P0 IMAD.IADD R7, R5, 0x1, R0 ;  /* 0x0000000105078824 */ /* 0x000fe200078e0200 */
[----:B------:R-:W-:Y:S01]  /*1650*/  SHF.R.S32.HI R5, RZ, 0x1f, R19 ;  /* 0x0000001fff057819 */ /* 0x000fe20000011413 */
[----:B------:R-:W-:Y:S01]  /*1660*/  IMAD.IADD R0, R58, 0x1, -R8 ;  /* 0x000000013a007824 */ /* 0x000fe200078e0a08 */
[----:B------:R-:W-:Y:S01]  /*1670*/  IADD3 R29, R2, 0x20, RZ ;  /* 0x00000020021d7810 */ /* 0x000fe20007ffe0ff */
[----:B------:R-:W-:Y:S01]  /*1680*/  @!P0 IMAD.MOV.U32 R6, RZ, RZ, R4 ;  /* 0x000000ffff068224 */ /* 0x000fe200078e0004 */
[--C-:B------:R-:W-:Y:S01]  /*1690*/  SHF.R.S32.HI R3, RZ, 0x1f, R2.reuse ;  /* 0x0000001fff037819 */ /* 0x100fe20000011402 */
[----:B------:R-:W-:Y:S01]  /*16a0*/  IMAD.SHL.U32 R0, R0, 0x8, RZ ;  /* 0x0000000800007824 */ /* 0x000fe200078e00ff */
[-C--:B------:R-:W-:Y:S01]  /*16b0*/  ISETP.GE.AND P5, PT, R29, R246.reuse, PT ;  /* 0x000000f61d00720c */ /* 0x080fe20003fa6270 */
[----:B-----5:R-:W-:Y:S01]  /*16c0*/  IMAD.SHL.U32 R9, R30, 0x40, RZ ;  /* 0x000000401e097824 */ /* 0x020fe200078e00ff */
[----:B------:R-:W-:Y:S01]  /*16d0*/  ISETP.GE.AND P2, PT, R2, R246, PT ;  /* 0x000000f60200720c */ /* 0x000fe20003f46270 */
[----:B------:R-:W-:Y:S01]  /*16e0*/  IMAD.WIDE R12, R13, 0x40, R2 ;  /* 0x000000400d0c7825 */ /* 0x000fe200078e0202 */
[----:B------:R-:W-:-:S02]  /*16f0*/  IADD3 R4, P0, R0, R6, RZ ;  /* 0x0000000600047210 */ /* 0x000fc40007f1e0ff */
[----:B------:R-:W-:Y:S01]  /*1700*/  SHF.R.S32.HI R8, RZ, 0x1f, R0 ;  /* 0x0000001fff087819 */ /* 0x000fe20000011400 */
[----:B------:R-:W-:Y:S01]  /*1710*/  IMAD R6, R5, c[0x0][0x1a8], RZ ;  /* 0x00006a0005067a24 */ /* 0x000fe200078e02ff */
[C---:B------:R-:W-:Y:S02]  /*1720*/  IADD3 R23, R2.reuse, 0x40, RZ ;  /* 0x0000004002177810 */ /* 0x040fe40007ffe0ff */
[----:B------:R-:W-:Y:S01]  /*1730*/  IADD3 R22, R2, 0x60, RZ ;  /* 0x0000006002167810 */ /* 0x000fe20007ffe0ff */
[----:B------:R-:W-:Y:S01]  /*1740*/  IMAD.X R5, R8, 0x1, R7, P0 ;  /* 0x0000000108057824 */ /* 0x000fe200000e0607 */
[----:B------:R-:W-:Y:S01]  /*1750*/  LOP3.LUT R7, R9, 0xc0, RZ, 0xc0, !PT ;  /* 0x000000c009077812 */ /* 0x000fe200078ec0ff */
[C---:B------:R-:W-:Y:S01]  /*1760*/  IMAD R10, R19.reuse, c[0x0][0x1ac], R6 ;  /* 0x00006b00130a7a24 */ /* 0x040fe200078e0206 */
[C---:B------:R-:W-:Y:S01]  /*1770*/  IADD3 R6, P1, R0.reuse, R16, RZ ;  /* 0x0000001000067210 */ /* 0x040fe20007f3e0ff */
[----:B------:R-:W-:Y:S01]  /*1780*/  IMAD.WIDE.U32 R4, R19, c[0x0][0x1a8], R4 ;  /* 0x00006a0013047a25 */ /* 0x000fe200078e0004 */
[----:B------:R-:W-:-:S02]  /*1790*/  IADD3 R24, P0, R0, R11, RZ ;  /* 0x0000000b00187210 */ /* 0x000fc40007f1e0ff */
[----:B------:R-:W-:Y:S01]  /*17a0*/  LOP3.LUT R9, R7, 0x18, R0, 0xf8, !PT ;  /* 0x0000001807097812 */ /* 0x000fe200078ef800 */
[----:B------:R-:W-:Y:S01]  /*17b0*/  IMAD.IADD R5, R5, 0x1, R10 ;  /* 0x0000000105057824 */ /* 0x000fe200078e020a */
[----:B------:R-:W-:Y:S01]  /*17c0*/  SHF.R.U32.HI R0, RZ, 0x3, R7 ;  /* 0x00000003ff007819 */ /* 0x000fe20000011607 */
[----:B------:R-:W-:Y:S01]  /*17d0*/  IMAD.X R7, R8, 0x1, R17, P1 ;  /* 0x0000000108077824 */ /* 0x000fe200008e0611 */
[----:B------:R-:W-:Y:S01]  /*17e0*/  IADD3 R27, P1, R2, R14, RZ ;  /* 0x0000000e021b7210 */ /* 0x000fe20007f3e0ff */
[----:B------:R-:W-:Y:S01]  /*17f0*/  IMAD.X R25, R8, 0x1, R15, P0 ;  /* 0x0000000108197824 */ /* 0x000fe200000e060f */
[----:B------:R-:W-:Y:S01]  /*1800*/  LOP3.LUT R15, R9, R0, RZ, 0x3c, !PT ;  /* 0x00000000090f7212 */ /* 0x000fe200078e3cff */
[----:B------:R-:W-:Y:S01]  /*1810*/  @!P2 IMAD R9, R13, c[0x0][0x190], RZ ;  /* 0x000064000d09aa24 */ /* 0x000fe200078e02ff */
[----:B------:R-:W-:Y:S01]  /*1820*/  @!P5 IADD3 R0, P0, R12, 0x20, RZ ;  /* 0x000000200c00d810 */ /* 0x000fe20007f1e0ff */
[C---:B------:R-:W-:Y:S01]  /*1830*/  IMAD.X R31, R3.reuse, 0x1, R18, P1 ;  /* 0x00000001031f7824 */ /* 0x040fe200008e0612 */
[C---:B------:R-:W-:Y:S01]  /*1840*/  IADD3 R21, R2.reuse, 0x80, RZ ;  /* 0x0000008002157810 */ /* 0x040fe20007ffe0ff */
[----:B------:R-:W-:Y:S01]  /*1850*/  IMAD R3, R3, c[0x0][0x198], RZ ;  /* 0x0000660003037a24 */ /* 0x000fe200078e02ff */
[C---:B------:R-:W-:Y:S01]  /*1860*/  IADD3 R18, R2.reuse, 0xa0, RZ ;  /* 0x000000a002127810 */ /* 0x040fe20007ffe0ff */
[----:B------:R-:W-:Y:S01]  /*1870*/  @!P5 IMAD.X R8, RZ, RZ, R13, P0 ;  /* 0x000000ffff08d224 */ /* 0x000fe200000e060d */
[C---:B------:R-:W-:Y:S01]  /*1880*/  IADD3 R19, R2.reuse, 0xc0, RZ ;  /* 0x000000c002137810 */ /* 0x040fe20007ffe0ff */
[----:B------:R-:W-:-:S02]  /*1890*/  IMAD R14, R2, c[0x0][0x19c], R3 ;  /* 0x00006700020e7a24 */ /* 0x000fc400078e0203 */
[----:B------:R-:W-:Y:S02]  /*18a0*/  @!P5 IMAD R3, R8, c[0x0][0x190], RZ ;  /* 0x000064000803da24 */ /* 0x000fe400078e02ff */
[----:B------:R-:W-:Y:S02]  /*18b0*/  @!P2 IMAD R13, R12, c[0x0][0x194], R9 ;  /* 0x000065000c0daa24 */ /* 0x000fe400078e0209 */
[----:B------:R-:W-:Y:S02]  /*18c0*/  @!P5 IMAD.MOV.U32 R10, RZ, RZ, R4 ;  /* 0x000000ffff0ad224 */ /* 0x000fe400078e0004 */
[----:B------:R-:W-:Y:S02]  /*18d0*/  @!P5 IMAD.MOV.U32 R11, RZ, RZ, R5 ;  /* 0x000000ffff0bd224 */ /* 0x000fe400078e0005 */
[----:B------:R-:W-:-:S04]  /*18e0*/  IMAD.WIDE.U32 R8, R2, c[0x0][0x198], R6 ;  /* 0x0000660002087a25 */ /* 0x000fc800078e0006 */
[----:B------:R-:W-:Y:S02]  /*18f0*/  IMAD.IADD R16, R48, 0x1, -R164 ;  /* 0x0000000130107824 */ /* 0x000fe400078e0aa4 */
[----:B------:R-:W-:-:S03]  /*1900*/  @!P2 IMAD.WIDE.U32 R6, R12, c[0x0][0x190], R4 ;  /* 0x000064000c06aa25 */ /* 0x000fc600078e0004 */
[-C--:B------:R-:W-:Y:S01]  /*1910*/  ISETP.GE.AND P3, PT, R29, R16.reuse, PT ;  /* 0x000000101d00720c */ /* 0x080fe20003f66270 */
[----:B------:R-:W-:Y:S01]  /*1920*/  @!P5 IMAD R3, R0, c[0x0][0x194], R3 ;  /* 0x000065000003da24 */ /* 0x000fe200078e0203 */
[----:B------:R-:W-:Y:S01]  /*1930*/  ISETP.GE.AND P4, PT, R2, R16, PT ;  /* 0x000000100200720c */ /* 0x000fe20003f86270 */
[----:B------:R-:W-:-:S04]  /*1940*/  @!P5 IMAD.WIDE.U32 R4, R0, c[0x0][0x190], R10 ;  /* 0x000064000004da25 */ /* 0x000fc800078e000a */
[----:B------:R-:W-:Y:S01]  /*1950*/  IMAD.IADD R107, R9, 0x1, R14 ;  /* 0x00000001096b7824 */ /* 0x000fe200078e020e */
[----:B------:R-:W-:Y:S01]  /*1960*/  LEA.HI R9, R20, R2, RZ, 0x1 ;  /* 0x0000000214097211 */ /* 0x000fe200078f08ff */
[----:B------:R-:W-:Y:S01]  /*1970*/  @!P5 IMAD.IADD R0, R5, 0x1, R3 ;  /* 0x000000010500d824 */ /* 0x000fe200078e0203 */
[C---:B------:R-:W-:Y:S01]  /*1980*/  @!P5 LEA R10, P0, R4.reuse, c[0x0][0x160], 0x1 ;  /* 0x00005800040ada11 */ /* 0x040fe200078008ff */
[----:B------:R-:W-:Y:S01]  /*1990*/  IMAD.MOV.U32 R70, RZ, RZ, R8 ;  /* 0x000000ffff467224 */ /* 0x000fe200078e0008 */
[----:B------:R-:W-:Y:S01]  /*19a0*/  LOP3.LUT R3, R9, 0x7fffffe, RZ, 0xc0, !PT ;  /* 0x07fffffe09037812 */ /* 0x000fe200078ec0ff */
[----:B------:R-:W-:Y:S01]  /*19b0*/  @!P2 IMAD.IADD R7, R7, 0x1, R13 ;  /* 0x000000010707a824 */ /* 0x000fe200078e020d */
[----:B------:R-:W-:Y:S01]  /*19c0*/  @!P5 LEA.HI.X R11, R4, c[0x0][0x164], R0, 0x1, P0 ;  /* 0x00005900040bda11 */ /* 0x000fe200000f0c00 */
[----:B------:R-:W-:Y:S01]  /*19d0*/  IMAD.MOV.U32 R17, RZ, RZ, c[0x0][0x19c] ;  /* 0x00006700ff117624 */ /* 0x000fe200078e00ff */
[----:B------:R-:W-:Y:S01]  /*19e0*/  @!P2 LEA R8, P1, R6, c[0x0][0x160], 0x1 ;  /* 0x000058000608aa11 */ /* 0x000fe200078208ff */
[----:B------:R-:W-:Y:S01]  /*19f0*/  IMAD.IADD R0, R2, 0x1, -R3 ;  /* 0x0000000102007824 */ /* 0x000fe200078e0a03 */
[----:B------:R-:W-:-:S02]  /*1a00*/  ISETP.GE.AND P0, PT, R23, R16, PT ;  /* 0x000000101700720c */ /* 0x000fc40003f06270 */
[----:B------:R-:W-:Y:S01]  /*1a10*/  @!P2 LEA.HI.X R9, R6, c[0x0][0x164], R7, 0x1, P1 ;  /* 0x000059000609aa11 */ /* 0x000fe200008f0c07 */
[----:B------:R-:W-:Y:S01]  /*1a20*/  IMAD R3, R49, 0x8, R0 ;  /* 0x0000000831037824 */ /* 0x000fe200078e0200 */
[C---:B------:R-:W-:Y:S01]  /*1a30*/  @!P3 LEA R0, P1, R203.reuse, R70, 0x5 ;  /* 0x00000046cb00b211 */ /* 0x040fe200078228ff */
[C---:B------:R-:W-:Y:S01]  /*1a40*/  IMAD.WIDE.U32 R6, R203.reuse, 0x40, RZ ;  /* 0x00000040cb067825 */ /* 0x040fe200078e00ff */
[----:B------:R-:W-:Y:S02]  /*1a50*/  IADD3 R20, R2, 0xe0, RZ ;  /* 0x000000e002147810 */ /* 0x000fe40007ffe0ff */
[----:B------:R-:W-:Y:S01]  /*1a60*/  @!P3 LEA.HI.X R5, R203, R107, R17, 0x5, P1 ;  /* 0x0000006bcb05b211 */ /* 0x000fe200008f2c11 */
[----:B------:R-:W-:Y:S01]  /*1a70*/  IMAD.U32 R3, R3, 0x20, R15 ;  /* 0x0000002003037824 */ /* 0x000fe200078e000f */
[----:B------:R-:W-:-:S03]  /*1a80*/  @!P3 LEA R4, P1, R0, c[0x0][0x168], 0x1 ;  /* 0x00005a000004ba11 */ /* 0x000fc600078208ff */
[----:B------:R-:W-:Y:S01]  /*1a90*/  IMAD.SHL.U32 R183, R3, 0x2, RZ ;  /* 0x0000000203b77824 */ /* 0x000fe200078e00ff */
[----:B------:R-:W-:Y:S01]  /*1aa0*/  @!P3 LEA.HI.X R5, R0, c[0x0][0x16c], R5, 0x1, P1 ;  /* 0x00005b000005ba11 */ /* 0x000fe200008f0c05 */
[----:B------:R-:W-:Y:S01]  /*1ab0*/  IMAD.SHL.U32 R3, R17, 0x40, RZ ;  /* 0x0000004011037824 */ /* 0x000fe200078e00ff */
[C---:B------:R-:W-:Y:S02]  /*1ac0*/  @!P0 IADD3 R0, P1, R70.reuse, R6, RZ ;  /* 0x0000000646008210 */ /* 0x040fe40007f3e0ff */
[----:B------:R-:W-:Y:S01]  /*1ad0*/  @!PT LDS RZ, [RZ] ;  /* 0x00000000fffff984 */ /* 0x000fe20000000800 */
[----:B------:R-:W-:Y:S01]  /*1ae0*/  @!PT LDS RZ, [RZ] ;  /* 0x00000000fffff984 */ /* 0x000fe20000000800 */
[----:B------:R-:W-:Y:S01]  /*1af0*/  @!PT LDS RZ, [RZ] ;  /* 0x00000000fffff984 */ /* 0x000fe20000000800 */
[----:B------:R1:W-:Y:S01]  /*1b00*/  @!P2 LDGSTS.E.BYPASS.LTC128B.128 [R183], [R8.64] ;  /* 0x0000000008b7afae */ /* 0x0003e2000b901d4c */
[----:B------:R-:W-:Y:S02]  /*1b10*/  @!P4 LEA R6, P2, R70, c[0x0][0x168], 0x1 ;  /* 0x00005a004606ca11 */ /* 0x000fe400078408ff */
[----:B------:R-:W-:Y:S01]  /*1b20*/  @!P0 IADD3.X R3, R107, R7, R3, P1, !PT ;  /* 0x000000076b038210 */ /* 0x000fe20000ffe403 */
[----:B------:R2:W-:Y:S01]  /*1b30*/  @!P5 LDGSTS.E.BYPASS.LTC128B.128 [R183+0x800], [R10.64] ;  /* 0x008000000ab7dfae */ /* 0x0005e2000b901d4c */
[----:B------:R-:W-:-:S02]  /*1b40*/  ISETP.GE.AND P1, PT, R22, R16, PT ;  /* 0x000000101600720c */ /* 0x000fc40003f26270 */
[----:B------:R-:W-:Y:S02]  /*1b50*/  @!P4 LEA.HI.X R7, R70, c[0x0][0x16c], R107, 0x1, P2 ;  /* 0x00005b004607ca11 */ /* 0x000fe400010f0c6b */
[----:B------:R-:W-:-:S03]  /*1b60*/  ISETP.GE.AND P5, PT, R21, R16, PT ;  /* 0x000000101500720c */ /* 0x000fc60003fa6270 */
[----:B------:R3:W-:Y:S01]  /*1b70*/  @!P4 LDGSTS.E.BYPASS.LTC128B.128 [R183+0x1000], [R6.64] ;  /* 0x0100000006b7cfae */ /* 0x0007e2000b901d4c */
[----:B------:R-:W-:-:S03]  /*1b80*/  ISETP.GE.AND P4, PT, R18, R16, PT ;  /* 0x000000101200720c */ /* 0x000fc60003f86270 */
[----:B------:R4:W-:Y:S01]  /*1b90*/  @!P3 LDGSTS.E.BYPASS.LTC128B.128 [R183+0x1800], [R4.64] ;  /* 0x0180000004b7bfae */ /* 0x0009e2000b901d4c */
[----:B------:R-:W-:Y:S02]  /*1ba0*/  ISETP.GE.AND P3, PT, R19, R16, PT ;  /* 0x000000101300720c */ /* 0x000fe40003f66270 */
[----:B-1----:R-:W-:-:S04]  /*1bb0*/  @!P0 LEA R8, P2, R0, c[0x0][0x168], 0x1 ;  /* 0x00005a0000088a11 */ /* 0x002fc800078408ff */
[----:B------:R-:W-:Y:S01]  /*1bc0*/  @!P0 LEA.HI.X R9, R0, c[0x0][0x16c], R3, 0x1, P2 ;  /* 0x00005b0000098a11 */ /* 0x000fe200010f0c03 */
[----:B------:R-:W-:-:S04]  /*1bd0*/  @!P1 IMAD R3, R17, 0x60, RZ ;  /* 0x0000006011039824 */ /* 0x000fc800078e02ff */
[----:B------:R1:W-:Y:S01]  /*1be0*/  @!P0 LDGSTS.E.BYPASS.LTC128B.128 [R183+0x2000], [R8.64] ;  /* 0x0200000008b78fae */ /* 0x0003e2000b901d4c */
[----:B------:R-:W-:Y:S01]  /*1bf0*/  @!P5 LEA R0, P0, R203, R70, 0x7 ;  /* 0x00000046cb00d211 */ /* 0x000fe200078038ff */
[----:B----4-:R-:W-:Y:S02]  /*1c00*/  @!P1 IMAD.MOV.U32 R4, RZ, RZ, R70 ;  /* 0x000000ffff049224 */ /* 0x010fe400078e0046 */
[----:B------:R-:W-:-:S04]  /*1c10*/  @!P1 IMAD.MOV.U32 R5, RZ, RZ, R107 ;  /* 0x000000ffff059224 */ /* 0x000fc800078e006b */
[----:B------:R-:W-:-:S04]  /*1c20*/  @!P1 IMAD.WIDE.U32 R4, R203, 0x60, R4 ;  /* 0x00000060cb049825 */ /* 0x000fc800078e0004 */
[----:B------:R-:W-:Y:S01]  /*1c30*/  @!P1 IMAD.IADD R3, R5, 0x1, R3 ;  /* 0x0000000105039824 */ /* 0x000fe200078e0203 */
[----:B---3--:R-:W-:Y:S01]  /*1c40*/  @!P1 LEA R6, P2, R4, c[0x0][0x168], 0x1 ;  /* 0x00005a0004069a11 */ /* 0x008fe200078408ff */
[----:B------:R-:W-:-:S03]  /*1c50*/  @!P4 IMAD.MOV.U32 R5, RZ, RZ, R107 ;  /* 0x000000ffff05c224 */ /* 0x000fc600078e006b */
[----:B------:R-:W-:Y:S01]  /*1c60*/  @!P1 LEA.HI.X R7, R4, c[0x0][0x16c], R3, 0x1, P2 ;  /* 0x00005b0004079a11 */ /* 0x000fe200010f0c03 */
[----:B------:R-:W-:Y:S01]  /*1c70*/  @!P4 IMAD.MOV.U32 R4, RZ, RZ, R70 ;  /* 0x000000ffff04c224 */ /* 0x000fe200078e0046 */
[----:B------:R-:W-:Y:S02]  /*1c80*/  ISETP.GE.AND P2, PT, R20, R16, PT ;  /* 0x000000101400720c */ /* 0x000fe40003f46270 */
[----:B------:R-:W-:Y:S01]  /*1c90*/  @!P5 LEA.HI.X R3, R203, R107, R17, 0x7, P0 ;  /* 0x0000006bcb03d211 */ /* 0x000fe200000f3c11 */
[----:B------:R3:W-:Y:S01]  /*1ca0*/  @!P1 LDGSTS.E.BYPASS.LTC128B.128 [R183+0x2800], [R6.64] ;  /* 0x0280000006b79fae */ /* 0x0007e2000b901d4c */
[----:B------:R-:W-:-:S04]  /*1cb0*/  @!P5 LEA R14, P0, R0, c[0x0][0x168], 0x1 ;  /* 0x00005a00000eda11 */ /* 0x000fc800078008ff */
[----:B------:R-:W-:Y:S01]  /*1cc0*/  @!P5 LEA.HI.X R15, R0, c[0x0][0x16c], R3, 0x1, P0 ;  /* 0x00005b00000fda11 */ /* 0x000fe200000f0c03 */
[C---:B------:R-:W-:Y:S02]  /*1cd0*/  @!P3 IMAD R3, R17.reuse, 0xc0, RZ ;  /* 0x000000c01103b824 */ /* 0x040fe400078e02ff */
[C---:B------:R-:W-:Y:S02]  /*1ce0*/  @!P4 IMAD R0, R17.reuse, 0xa0, RZ ;  /* 0x000000a01100c824 */ /* 0x040fe400078e02ff */
[----:B-1----:R-:W-:Y:S01]  /*1cf0*/  @!P2 IMAD.MOV.U32 R8, RZ, RZ, R70 ;  /* 0x000000ffff08a224 */ /* 0x002fe200078e0046 */
[----:B------:R1:W-:Y:S01]  /*1d00*/  @!P5 LDGSTS.E.BYPASS.LTC128B.128 [R183+0x3000], [R14.64] ;  /* 0x030000000eb7dfae */ /* 0x0003e2000b901d4c */
[----:B------:R-:W-:Y:S01]  /*1d10*/  @!P2 IMAD.MOV.U32 R9, RZ, RZ, R107 ;  /* 0x000000ffff09a224 */ /* 0x000fe200078e006b */
[----:B------:R-:W-:Y:S01]  /*1d20*/  ISETP.GE.AND P5, PT, R22, R16, PT ;  /* 0x000000101600720c */ /* 0x000fe20003fa6270 */
[----:B------:R-:W-:Y:S02]  /*1d30*/  @!P2 IMAD R17, R17, 0xe0, RZ ;  /* 0x000000e01111a824 */ /* 0x000fe400078e02ff */
[----:B------:R-:W-:-:S04]  /*1d40*/  @!P2 IMAD.WIDE.U32 R8, R203, 0xe0, R8 ;  /* 0x000000e0cb08a825 */ /* 0x000fc800078e0008 */
[----:B---3--:R-:W-:-:S04]  /*1d50*/  @!P4 IMAD.WIDE.U32 R6, R203, 0xa0, R4 ;  /* 0x000000a0cb06c825 */ /* 0x008fc800078e0004 */
[----:B------:R-:W-:Y:S01]  /*1d60*/  @!P3 IMAD.MOV.U32 R4, RZ, RZ, R70 ;  /* 0x000000ffff04b224 */ /* 0x000fe200078e0046 */
[----:B------:R-:W-:Y:S01]  /*1d70*/  @!P4 LEA R12, P1, R6, c[0x0][0x168], 0x1 ;  /* 0x00005a00060cca11 */ /* 0x000fe200078208ff */
[----:B------:R-:W-:Y:S02]  /*1d80*/  @!P3 IMAD.MOV.U32 R5, RZ, RZ, R107 ;  /* 0x000000ffff05b224 */ /* 0x000fe400078e006b */
[----:B------:R-:W-:Y:S02]  /*1d90*/  @!P4 IMAD.IADD R0, R7, 0x1, R0 ;  /* 0x000000010700c824 */ /* 0x000fe400078e0200 */
[----:B------:R-:W-:-:S03]  /*1da0*/  @!P3 IMAD.WIDE.U32 R4, R203, 0xc0, R4 ;  /* 0x000000c0cb04b825 */ /* 0x000fc600078e0004 */
[----:B------:R-:W-:Y:S01]  /*1db0*/  @!P4 LEA.HI.X R13, R6, c[0x0][0x16c], R0, 0x1, P1 ;  /* 0x00005b00060dca11 */ /* 0x000fe200008f0c00 */
[----:B------:R-:W-:Y:S01]  /*1dc0*/  @!P3 IMAD.IADD R3, R5, 0x1, R3 ;  /* 0x000000010503b824 */ /* 0x000fe200078e0203 */
[----:B--2---:R-:W-:Y:S01]  /*1dd0*/  @!P3 LEA R10, P0, R4, c[0x0][0x168], 0x1 ;  /* 0x00005a00040aba11 */ /* 0x004fe200078008ff */
[----:B------:R-:W-:Y:S01]  /*1de0*/  IMAD R0, R26, c[0x0][0x1b8], RZ ;  /* 0x00006e001a007a24 */ /* 0x000fe200078e02ff */
[-C--:B------:R-:W-:Y:S01]  /*1df0*/  ISETP.GE.AND P1, PT, R29, R16.reuse, PT ;  /* 0x000000101d00720c */ /* 0x080fe20003f26270 */
[----:B------:R2:W-:Y:S01]  /*1e00*/  @!P4 LDGSTS.E.BYPASS.LTC128B.128 [R183+0x3800], [R12.64] ;  /* 0x038000000cb7cfae */ /* 0x0005e2000b901d4c */
[----:B------:R-:W-:Y:S01]  /*1e10*/  @!P3 LEA.HI.X R11, R4, c[0x0][0x16c], R3, 0x1, P0 ;  /* 0x00005b00040bba11 */ /* 0x000fe200000f0c03 */
[----:B------:R-:W-:Y:S01]  /*1e20*/  @!P2 IMAD.IADD R3, R9, 0x1, R17 ;  /* 0x000000010903a824 */ /* 0x000fe200078e0211 */
[----:B------:R-:W-:Y:S01]  /*1e30*/  @!P2 LEA R6, P0, R8, c[0x0][0x168], 0x1 ;  /* 0x00005a000806aa11 */ /* 0x000fe200078008ff */
[----:B------:R-:W-:Y:S01]  /*1e40*/  IMAD R0, R28, c[0x0][0x1bc], R0 ;  /* 0x00006f001c007a24 */ /* 0x000fe200078e0200 */
[-C--:B------:R-:W-:Y:S01]  /*1e50*/  ISETP.GE.AND P4, PT, R21, R16.reuse, PT ;  /* 0x000000101500720c */ /* 0x080fe20003f86270 */
[----:B------:R3:W-:Y:S01]  /*1e60*/  @!P3 LDGSTS.E.BYPASS.LTC128B.128 [R183+0x4000], [R10.64] ;  /* 0x040000000ab7bfae */ /* 0x0007e2000b901d4c */
[----:B------:R-:W-:Y:S01]  /*1e70*/  @!P2 LEA.HI.X R7, R8, c[0x0][0x16c], R3, 0x1, P0 ;  /* 0x00005b000807aa11 */ /* 0x000fe200000f0c03 */
[----:B------:R-:W-:Y:S01]  /*1e80*/  IMAD.WIDE.U32 R4, R28, c[0x0][0x1b8], R24 ;  /* 0x00006e001c047a25 */ /* 0x000fe200078e0018 */
[----:B------:R-:W-:-:S03]  /*1e90*/  ISETP.GE.AND P3, PT, R2, R16, PT ;  /* 0x000000100200720c */ /* 0x000fc60003f66270 */
[----:B------:R4:W-:Y:S01]  /*1ea0*/  @!P2 LDGSTS.E.BYPASS.LTC128B.128 [R183+0x4800], [R6.64] ;  /* 0x0480000006b7afae */ /* 0x0009e2000b901d4c */
[----:B------:R-:W-:Y:S02]  /*1eb0*/  IMAD.IADD R5, R5, 0x1, R0 ;  /* 0x0000000105057824 */ /* 0x000fe400078e0200 */
[----:B------:R-:W-:Y:S01]  /*1ec0*/  IMAD R0, R31, c[0x0][0x1a0], RZ ;  /* 0x000068001f007a24 */ /* 0x000fe200078e02ff */
[----:B------:R-:W0:Y:S01]  /*1ed0*/  LDGDEPBAR ;  /* 0x00000000000079af */ /* 0x000e220000000000 */
[----:B------:R-:W-:-:S04]  /*1ee0*/  IMAD.WIDE.U32 R4, R27, c[0x0][0x1a0], R4 ;  /* 0x000068001b047a25 */ /* 0x000fc800078e0004 */
[----:B------:R-:W-:Y:S01]  /*1ef0*/  IMAD R0, R27, c[0x0][0x1a4], R0 ;  /* 0x000069001b007a24 */ /* 0x000fe200078e0200 */
[----:B------:R-:W-:Y:S01]  /*1f00*/  LEA R239, P0, R4, c[0x0][0x170], 0x1 ;  /* 0x00005c0004ef7a11 */ /* 0x000fe200078008ff */
[----:B------:R-:W-:Y:S02]  /*1f10*/  IMAD.MOV.U32 R2, RZ, RZ, 0x5 ;  /* 0x00000005ff027424 */ /* 0x000fe400078e00ff */
[----:B------:R-:W-:Y:S02]  /*1f20*/  IMAD.IADD R0, R5, 0x1, R0 ;  /* 0x0000000105007824 */ /* 0x000fe400078e0200 */
[----:B------:R-:W-:Y:S02]  /*1f30*/  IMAD.SHL.U32 R3, R34, 0x20, RZ ;  /* 0x0000002022037824 */ /* 0x000fe400078e00ff */
[----:B-1----:R-:W-:Y:S01]  /*1f40*/  @!P4 IMAD.MOV.U32 R15, RZ, RZ, c[0x0][0x1a4] ;  /* 0x00006900ff0fc624 */ /* 0x002fe200078e00ff */
[----:B------:R-:W-:Y:S01]  /*1f50*/  LEA.HI.X R238, R4, c[0x0][0x174], R0, 0x1, P0 ;  /* 0x00005d0004ee7a11 */ /* 0x000fe200000f0c00 */
[----:B------:R-:W-:Y:S01]  /*1f60*/  @!P3 IMAD.MOV.U32 R4, RZ, RZ, R239 ;  /* 0x000000ffff04b224 */ /* 0x000fe200078e00ef */
[----:B------:R-:W-:-:S02]  /*1f70*/  SHF.L.U64.HI R0, R34, R2, c[0x0][0x1a4] ;  /* 0x0000690022007619 */ /* 0x000fc40000010202 */
[----:B------:R-:W-:Y:S01]  /*1f80*/  @!P1 LEA R2, P2, R3, R239, 0x1 ;  /* 0x000000ef03029211 */ /* 0x000fe200078408ff */
[----:B------:R-:W-:Y:S01]  /*1f90*/  @!P3 IMAD.MOV.U32 R5, RZ, RZ, R238 ;  /* 0x000000ffff05b224 */ /* 0x000fe200078e00ee */
[----:B------:R-:W-:Y:S02]  /*1fa0*/  ISETP.GE.AND P0, PT, R23, R16, PT ;  /* 0x000000101700720c */ /* 0x000fe40003f06270 */
[----:B------:R-:W-:Y:S01]  /*1fb0*/  @!P1 LEA.HI.X R3, R3, R238, R0, 0x1, P2 ;  /* 0x000000ee03039211 */ /* 0x000fe200010f0c00 */
[----:B------:R-:W-:-:S04]  /*1fc0*/  DEPBAR.LE SB0, 0x0 ;  /* 0x000080000000791a */ /* 0x000fc80000000000 */
[----:B------:R-:W-:Y:S01]  /*1fd0*/  BAR.SYNC.DEFER_BLOCKING 0x0 ;  /* 0x0000000000007b1d */ /* 0x000fe20000010000 */
[----:B------:R-:W-:-:S05]  /*1fe0*/  ISETP.GE.AND P2, PT, R19, R16, PT ;  /* 0x000000101300720c */ /* 0x000fca0003f46270 */
[----:B------:R-:W-:Y:S01]  /*1ff0*/  @!P0 IMAD.MOV.U32 R0, RZ, RZ, c[0x0][0x1a4] ;  /* 0x00006900ff008624 */ /* 0x000fe200078e00ff */
[----:B------:R-:W-:Y:S04]  /*2000*/  @P3 STS [R183+0x5000], RZ ;  /* 0x005000ffb7003388 */ /* 0x000fe80000000800 */
[----:B------:R-:W-:Y:S04]  /*2010*/  @P3 STS [R183+0x5004], RZ ;  /* 0x005004ffb7003388 */ /* 0x000fe80000000800 */
[----:B------:R-:W-:Y:S04]  /*2020*/  @P3 STS.64 [R183+0x5008], RZ ;  /* 0x005008ffb7003388 */ /* 0x000fe80000000a00 */
        /* <DEDUP_REMOVED lines=13> */
[----:B------:R-:W-:Y:S02]  /*2100*/  LEA.HI R0, R32, R30, RZ, 0x1 ;  /* 0x0000001e20007211 */ /* 0x000fe400078f08ff */
[----:B------:R-:W-:Y:S01]  /*2110*/  ISETP.GE.AND P1, PT, R20, R16, PT ;  /* 0x000000101400720c */ /* 0x000fe20003f26270 */
[----:B------:R-:W-:Y:S01]  /*2120*/  @!PT LDS RZ, [RZ] ;  /* 0x00000000fffff984 */ /* 0x000fe20000000800 */
[----:B------:R-:W-:Y:S01]  /*2130*/  @!PT LDS RZ, [RZ] ;  /* 0x00000000fffff984 */ /* 0x000fe20000000800 */
[----:B------:R-:W-:Y:S01]  /*2140*/  @!PT LDS RZ, [RZ] ;  /* 0x00000000fffff984 */ /* 0x000fe20000000800 */
[----:B------:R2:W-:Y:S01]  /*2150*/  @!P0 LDGSTS.E.BYPASS.LTC128B.128 [R183+0x6000], [R18.64] ;  /* 0x0600000012b78fae */ /* 0x0005e2000b901d4c */
[----:B------:R-:W-:-:S03]  /*2160*/  LOP3.LUT R0, R0, 0xfffffffe, RZ, 0xc0, !PT ;  /* 0xfffffffe00007812 */ /* 0x000fc600078ec0ff */
[----:B------:R-:W-:Y:S01]  /*2170*/  @P5 STS.128 [R183+0x6800], RZ ;  /* 0x006800ffb7005388 */ /* 0x000fe20000000c00 */
[----:B-1----:R-:W-:Y:S02]  /*2180*/  LEA.HI R2, R33, R58, RZ, 0x4 ;  /* 0x0000003a21027211 */ /* 0x002fe400078f20ff */
[----:B------:R-:W-:Y:S02]  /*2190*/  LOP3.LUT R3, R32, 0xfffffff8, RZ, 0xc0, !PT ;  /* 0xfffffff820037812 */ /* 0x000fe400078ec0ff */
[----:B------:R-:W-:-:S03]  /*21a0*/  LOP3.LUT R4, R2, 0xfffffff0, RZ, 0xc0, !PT ;  /* 0xfffffff002047812 */ /* 0x000fc600078ec0ff */
[C---:B---3--:R-:W-:Y:S01]  /*21b0*/  IMAD.IADD R11, R58.reuse, 0x1, -R3 ;  /* 0x000000013a0b7824 */ /* 0x048fe200078e0a03 */
[----:B------:R-:W-:Y:S01]  /*21c0*/  SHF.R.S32.HI R3, RZ, 0x4, R2 ;  /* 0x00000004ff037819 */ /* 0x000fe20000011402 */
[----:B------:R-:W-:Y:S02]  /*21d0*/  IMAD.IADD R9, R58, 0x1, -R4 ;  /* 0x000000013a097824 */ /* 0x000fe400078e0a04 */
[----:B------:R-:W-:Y:S01]  /*21e0*/  IMAD.IADD R2, R30, 0x1, -R0 ;  /* 0x000000011e027824 */ /* 0x000fe200078e0a00 */
[----:B------:R-:W-:Y:S02]  /*21f0*/  LEA.HI R5, R11, R11, RZ, 0x1 ;  /* 0x0000000b0b057211 */ /* 0x000fe400078f08ff */
[----:B------:R-:W-:Y:S01]  /*2200*/  LEA.HI R10, R9, R9, RZ, 0x1 ;  /* 0x00000009090a7211 */ /* 0x000fe200078f08ff */
[----:B----4-:R-:W-:Y:S01]  /*2210*/  IMAD.SHL.U32 R6, R2, 0x8, RZ ;  /* 0x0000000802067824 */ /* 0x010fe200078e00ff */
[----:B------:R-:W-:Y:S02]  /*2220*/  SHF.R.S32.HI R21, RZ, 0x1, R5 ;  /* 0x00000001ff157819 */ /* 0x000fe40000011405 */
[----:B------:R-:W-:-:S02]  /*2230*/  SHF.R.S32.HI R8, RZ, 0x1, R10 ;  /* 0x00000001ff087819 */ /* 0x000fc4000001140a */
[----:B------:R-:W-:Y:S01]  /*2240*/  SHF.R.S32.HI R4, RZ, 0x1f, R10 ;  /* 0x0000001fff047819 */ /* 0x000fe2000001140a */
[----:B------:R-:W-:Y:S01]  /*2250*/  IMAD.SHL.U32 R0, R21, 0x40, RZ ;  /* 0x0000004015007824 */ /* 0x000fe200078e00ff */
[----:B------:R-:W-:Y:S02]  /*2260*/  LEA.HI R7, R3, R3, RZ, 0x1 ;  /* 0x0000000303077211 */ /* 0x000fe400078f08ff */
[----:B------:R-:W-:Y:S02]  /*2270*/  LEA.HI R4, R4, R8, RZ, 0x2 ;  /* 0x0000000804047211 */ /* 0x000fe400078f10ff */
[----:B------:R-:W-:Y:S02]  /*2280*/  LOP3.LUT R7, R7, 0xfffffffe, RZ, 0xc0, !PT ;  /* 0xfffffffe07077812 */ /* 0x000fe400078ec0ff */
[----:B------:R-:W-:Y:S02]  /*2290*/  LOP3.LUT R0, R0, 0xc0, RZ, 0xc0, !PT ;  /* 0x000000c000007812 */ /* 0x000fe400078ec0ff */
[----:B------:R-:W-:Y:S01]  /*22a0*/  LOP3.LUT R2, R4, 0xfffffffc, RZ, 0xc0, !PT ;  /* 0xfffffffc04027812 */ /* 0x000fe200078ec0ff */
[----:B------:R-:W-:Y:S01]  /*22b0*/  IMAD.IADD R7, R3, 0x1, -R7 ;  /* 0x0000000103077824 */ /* 0x000fe200078e0a07 */
[----:B------:R-:W-:-:S02]  /*22c0*/  LOP3.LUT R3, R0, 0x8, R6, 0xf8, !PT ;  /* 0x0000000800037812 */ /* 0x000fc400078ef806 */
[----:B------:R-:W-:Y:S01]  /*22d0*/  SHF.R.U32.HI R0, RZ, 0x3, R0 ;  /* 0x00000003ff007819 */ /* 0x000fe20000011600 */
[----:B------:R-:W-:Y:S01]  /*22e0*/  IMAD.IADD R20, R8, 0x1, -R2 ;  /* 0x0000000108147824 */ /* 0x000fe200078e0a02 */
[----:B------:R-:W-:Y:S01]  /*22f0*/  LOP3.LUT R4, R5, 0xfffffffe, RZ, 0xc0, !PT ;  /* 0xfffffffe05047812 */ /* 0x000fe200078ec0ff */
[----:B------:R-:W-:Y:S01]  /*2300*/  @!P5 IMAD.MOV.U32 R2, RZ, RZ, c[0x0][0x1a4] ;  /* 0x00006900ff02d624 */ /* 0x000fe200078e00ff */
[----:B------:R-:W-:Y:S01]  /*2310*/  LOP3.LUT R8, R3, R0, RZ, 0x3c, !PT ;  /* 0x0000000003087212 */ /* 0x000fe200078e3cff */
[----:B------:R-:W-:Y:S01]  /*2320*/  IMAD.SHL.U32 R0, R20, 0x40, RZ ;  /* 0x0000004014007824 */ /* 0x000fe200078e00ff */
[----:B------:R-:W-:Y:S01]  /*2330*/  SHF.R.S32.HI R14, RZ, 0x1f, R9 ;  /* 0x0000001fff0e7819 */ /* 0x000fe20000011409 */
[----:B--2---:R-:W-:Y:S01]  /*2340*/  @!P5 IMAD R12, R2, 0xc0, RZ ;  /* 0x000000c0020cd824 */ /* 0x004fe200078e02ff */
[----:B------:R-:W-:Y:S01]  /*2350*/  LOP3.LUT R6, R10, 0x7fffffe, RZ, 0xc0, !PT ;  /* 0x07fffffe0a067812 */ /* 0x000fe200078ec0ff */
[----:B------:R-:W-:Y:S01]  /*2360*/  @!P5 IMAD.MOV.U32 R2, RZ, RZ, R239 ;  /* 0x000000ffff02d224 */ /* 0x000fe200078e00ef */
[----:B------:R-:W-:Y:S01]  /*2370*/  LEA.HI R14, R14, R9, RZ, 0x3 ;  /* 0x000000090e0e7211 */ /* 0x000fe200078f18ff */
[----:B------:R-:W-:-:S02]  /*2380*/  @!P5 IMAD.MOV.U32 R3, RZ, RZ, R238 ;  /* 0x000000ffff03d224 */ /* 0x000fc400078e00ee */
[----:B------:R-:W-:Y:S01]  /*2390*/  IMAD.IADD R35, R11, 0x1, -R4 ;  /* 0x000000010b237824 */ /* 0x000fe200078e0a04 */
[----:B------:R-:W-:Y:S01]  /*23a0*/  LOP3.LUT R4, R0, 0xc0, RZ, 0xc0, !PT ;  /* 0x000000c000047812 */ /* 0x000fe200078ec0ff */
[----:B------:R-:W-:Y:S02]  /*23b0*/  IMAD.SHL.U32 R5, R7, 0x8, RZ ;  /* 0x0000000807057824 */ /* 0x000fe400078e00ff */
[----:B------:R-:W-:Y:S01]  /*23c0*/  @!P5 IMAD.WIDE.U32 R2, R34, 0xc0, R2 ;  /* 0x000000c02202d825 */ /* 0x000fe200078e0002 */
[----:B------:R-:W-:Y:S02]  /*23d0*/  STL [R1+0x4], R35 ;  /* 0x0000042301007387 */ /* 0x000fe40000100800 */
[----:B------:R-:W-:Y:S01]  /*23e0*/  LOP3.LUT R5, R4, 0x8, R5, 0xf8, !PT ;  /* 0x0000000804057812 */ /* 0x000fe200078ef805 */
[----:B------:R-:W-:Y:S01]  /*23f0*/  @!P5 IMAD.IADD R13, R3, 0x1, R12 ;  /* 0x00000001030dd824 */ /* 0x000fe200078e020c */
[----:B------:R-:W-:Y:S01]  /*2400*/  SHF.R.U32.HI R4, RZ, 0x3, R4 ;  /* 0x00000003ff047819 */ /* 0x000fe20000011604 */
[----:B------:R-:W-:-:S02]  /*2410*/  @!P5 IMAD.MOV.U32 R12, RZ, RZ, R2 ;  /* 0x000000ffff0cd224 */ /* 0x000fc400078e0002 */
[----:B------:R-:W-:Y:S01]  /*2420*/  @!P2 IMAD.MOV.U32 R3, RZ, RZ, c[0x0][0x1a4] ;  /* 0x00006900ff03a624 */ /* 0x000fe200078e00ff */
[----:B------:R-:W-:Y:S01]  /*2430*/  LOP3.LUT R135, R5, R4, RZ, 0x3c, !PT ;  /* 0x0000000405877212 */ /* 0x000fe200078e3cff */
[----:B------:R-:W-:Y:S01]  /*2440*/  @!P1 IMAD.MOV.U32 R2, RZ, RZ, c[0x0][0x1a4] ;  /* 0x00006900ff029624 */ /* 0x000fe200078e00ff */
[----:B------:R-:W-:Y:S01]  /*2450*/  @!PT LDS RZ, [RZ] ;  /* 0x00000000fffff984 */ /* 0x000fe20000000800 */
[----:B------:R-:W-:Y:S01]  /*2460*/  @!PT LDS RZ, [RZ] ;  /* 0x00000000fffff984 */ /* 0x000fe20000000800 */
[----:B------:R-:W-:Y:S01]  /*2470*/  @!PT LDS RZ, [RZ] ;  /* 0x00000000fffff984 */ /* 0x000fe20000000800 */
[----:B------:R1:W-:Y:S01]  /*2480*/  @!P5 LDGSTS.E.BYPASS.LTC128B.128 [R183+0x6800], [R12.64] ;  /* 0x068000000cb7dfae */ /* 0x0003e2000b901d4c */
[----:B------:R-:W-:Y:S02]  /*2490*/  @!P3 IMAD.MOV.U32 R4, RZ, RZ, c[0x0][0x1a4] ;  /* 0x00006900ff04b624 */ /* 0x000fe400078e00ff */
[----:B------:R-:W-:Y:S01]  /*24a0*/  IMAD R0, R7, 0x8, R35 ;  /* 0x0000000807007824 */ /* 0x000fe200078e0223 */
[----:B------:R-:W-:Y:S01]  /*24b0*/  @P4 STS.128 [R183+0x7000], RZ ;  /* 0x007000ffb7004388 */ /* 0x000fe20000000c00 */
[----:B------:R-:W-:Y:S02]  /*24c0*/  @!P2 IMAD R10, R3, 0x180, RZ ;  /* 0x00000180030aa824 */ /* 0x000fe400078e02ff */
[----:B------:R-:W-:-:S02]  /*24d0*/  @!P1 IMAD R11, R2, 0x1c0, RZ ;  /* 0x000001c0020b9824 */ /* 0x000fc400078e02ff */
[--C-:B------:R-:W-:Y:S02]  /*24e0*/  @!P2 IMAD.MOV.U32 R2, RZ, RZ, R239.reuse ;  /* 0x000000ffff02a224 */ /* 0x100fe400078e00ef */
[----:B------:R-:W-:Y:S02]  /*24f0*/  @!P2 IMAD.MOV.U32 R3, RZ, RZ, R238 ;  /* 0x000000ffff03a224 */ /* 0x000fe400078e00ee */
[----:B------:R-:W-:Y:S02]  /*2500*/  IMAD.IADD R56, R9, 0x1, -R6 ;  /* 0x0000000109387824 */ /* 0x000fe400078e0a06 */
[----:B------:R-:W-:Y:S02]  /*2510*/  @!P3 IMAD R9, R4, 0x140, RZ ;  /* 0x000001400409b824 */ /* 0x000fe400078e02ff */
[----:B------:R-:W-:Y:S02]  /*2520*/  IMAD.U32 R0, R0, 0x20, R8 ;  /* 0x0000002000007824 */ /* 0x000fe400078e0008 */
[----:B------:R-:W-:-:S02]  /*2530*/  @!P3 IMAD.MOV.U32 R4, RZ, RZ, R239 ;  /* 0x000000ffff04b224 */ /* 0x000fc400078e00ef */
[----:B------:R-:W-:Y:S02]  /*2540*/  @!P3 IMAD.MOV.U32 R5, RZ, RZ, R238 ;  /* 0x000000ffff05b224 */ /* 0x000fe400078e00ee */
[----:B------:R-:W-:-:S04]  /*2550*/  @!P2 IMAD.WIDE.U32 R6, R34, 0x180, R2 ;  /* 0x000001802206a825 */ /* 0x000fc800078e0002 */
[----:B------:R-:W-:Y:S02]  /*2560*/  IMAD.SHL.U32 R8, R14, 0x20, RZ ;  /* 0x000000200e087824 */ /* 0x000fe400078e00ff */
[----:B------:R-:W-:Y:S02]  /*2570*/  @!P1 IMAD.MOV.U32 R2, RZ, RZ, R239 ;  /* 0x000000ffff029224 */ /* 0x000fe400078e00ef */
[----:B------:R-:W-:Y:S01]  /*2580*/  @!P1 IMAD.MOV.U32 R3, RZ, RZ, R238 ;  /* 0x000000ffff039224 */ /* 0x000fe200078e00ee */
[----:B------:R-:W-:Y:S01]  /*2590*/  LOP3.LUT R51, R8, 0xffffff00, RZ, 0xc0, !PT ;  /* 0xffffff0008337812 */ /* 0x000fe200078ec0ff */
[----:B------:R-:W-:-:S04]  /*25a0*/  @!P3 IMAD.WIDE.U32 R4, R34, 0x140, R4 ;  /* 0x000001402204b825 */ /* 0x000fc800078e0004 */
[----:B------:R-:W-:-:S04]  /*25b0*/  @!P1 IMAD.WIDE.U32 R2, R34, 0x1c0, R2 ;  /* 0x000001c022029825 */ /* 0x000fc800078e0002 */
[----:B------:R-:W-:Y:S02]  /*25c0*/  @!P3 IMAD.IADD R5, R5, 0x1, R9 ;  /* 0x000000010505b824 */ /* 0x000fe400078e0209 */
[----:B------:R-:W-:Y:S01]  /*25d0*/  @!P2 IMAD.IADD R9, R7, 0x1, R10 ;  /* 0x000000010709a824 */ /* 0x000fe200078e020a */
[C---:B------:R-:W-:Y:S01]  /*25e0*/  @!P4 LEA R10, P0, R34.reuse, R239, 0x8 ;  /* 0x000000ef220ac211 */ /* 0x040fe200078040ff */
[----:B------:R-:W-:Y:S02]  /*25f0*/  @!P1 IMAD.IADD R7, R3, 0x1, R11 ;  /* 0x0000000103079824 */ /* 0x000fe400078e020b */
[----:B------:R-:W-:Y:S01]  /*2600*/  IMAD R3, R49, 0x200, R51 ;  /* 0x0000020031037824 */ /* 0x000fe200078e0233 */
[----:B------:R-:W-:Y:S01]  /*2610*/  @!P4 LEA.HI.X R11, R34, R238, R15, 0x8, P0 ;  /* 0x000000ee220bc211 */ /* 0x000fe200000f440f */
[----:B------:R-:W-:Y:S01]  /*2620*/  @!P2 IMAD.MOV.U32 R8, RZ, RZ, R6 ;  /* 0x000000ffff08a224 */ /* 0x000fe200078e0006 */
[----:B------:R-:W-:Y:S01]  /*2630*/  LOP3.LUT P0, RZ, R21, 0x2, RZ, 0xc0, !PT ;  /* 0x0000000215ff7812 */ /* 0x000fe2000780c0ff */
[----:B------:R-:W-:-:S02]  /*2640*/  @!P1 IMAD.MOV.U32 R6, RZ, RZ, R2 ;  /* 0x000000ffff069224 */ /* 0x000fc400078e0002 */
[----:B------:R-:W-:Y:S01]  /*2650*/  IMAD R2, R56, 0x20, R3 ;  /* 0x0000002038027824 */ /* 0x000fe200078e0203 */
[----:B------:R-:W-:Y:S01]  /*2660*/  @!PT LDS RZ, [RZ] ;  /* 0x00000000fffff984 */ /* 0x000fe20000000800 */
[----:B------:R-:W-:Y:S01]  /*2670*/  @!PT LDS RZ, [RZ] ;  /* 0x00000000fffff984 */ /* 0x000fe20000000800 */
[----:B------:R-:W-:Y:S01]  /*2680*/  @!PT LDS RZ, [RZ] ;  /* 0x00000000fffff984 */ /* 0x000fe20000000800 */
[----:B------:R2:W-:Y:S01]  /*2690*/  @!P4 LDGSTS.E.BYPASS.LTC128B.128 [R183+0x7000], [R10.64] ;  /* 0x070000000ab7cfae */ /* 0x0005e2000b901d4c */
[----:B------:R-:W-:Y:S02]  /*26a0*/  IMAD.SHL.U32 R134, R0, 0x2, RZ ;  /* 0x0000000200867824 */ /* 0x000fe400078e00ff */
[----:B------:R-:W-:Y:S01]  /*26b0*/  IMAD.IADD R2, R135, 0x1, R2 ;  /* 0x0000000187027824 */ /* 0x000fe200078e0202 */
[----:B------:R-:W-:Y:S01]  /*26c0*/  @P3 STS.128 [R183+0x7800], RZ ;  /* 0x007800ffb7003388 */ /* 0x000fe20000000c00 */
[----:B------:R-:W-:Y:S01]  /*26d0*/  IMAD.MOV.U32 R0, RZ, RZ, 0x10 ;  /* 0x00000010ff007424 */ /* 0x000fe200078e00ff */
[----:B------:R-:W-:Y:S01]  /*26e0*/  IADD3 R165, R134, 0x1020, RZ ;  /* 0x0000102086a57810 */ /* 0x000fe20007ffe0ff */
[----:B------:R-:W-:Y:S01]  /*26f0*/  IMAD.SHL.U32 R166, R2, 0x2, RZ ;  /* 0x0000000202a67824 */ /* 0x000fe200078e00ff */
[----:B------:R-:W-:Y:S01]  /*2700*/  @!PT LDS RZ, [RZ] ;  /* 0x00000000fffff984 */ /* 0x000fe20000000800 */
[----:B------:R-:W-:Y:S01]  /*2710*/  @!PT LDS RZ, [RZ] ;  /* 0x00000000fffff984 */ /* 0x000fe20000000800 */
[----:B------:R-:W-:Y:S01]  /*2720*/  @!PT LDS RZ, [RZ] ;  /* 0x00000000fffff984 */ /* 0x000fe20000000800 */
[----:B------:R3:W-:Y:S01]  /*2730*/  @!P3 LDGSTS.E.BYPASS.LTC128B.128 [R183+0x7800], [R4.64] ;  /* 0x0780000004b7bfae */ /* 0x0007e2000b901d4c */
[----:B------:R-:W-:Y:S01]  /*2740*/  IADD3 R2, R134, 0x1000, RZ ;  /* 0x0000100086027810 */ /* 0x000fe20007ffe0ff */
[----:B------:R-:W-:-:S02]  /*2750*/  IMAD R113, R56, 0x20, R51 ;  /* 0x0000002038717824 */ /* 0x000fc400078e0233 */
[----:B------:R-:W-:Y:S01]  /*2760*/  @P2 STS.128 [R183+0x8000], RZ ;  /* 0x008000ffb7002388 */ /* 0x000fe20000000c00 */
[----:B------:R-:W-:-:S03]  /*2770*/  @P0 IADD3 R165, R2, -0x20, RZ ;  /* 0xffffffe002a50810 */ /* 0x000fc60007ffe0ff */
[----:B------:R-:W-:Y:S01]  /*2780*/  @!PT LDS RZ, [RZ] ;  /* 0x00000000fffff984 */ /* 0x000fe20000000800 */
[----:B------:R-:W-:Y:S01]  /*2790*/  @!PT LDS RZ, [RZ] ;  /* 0x00000000fffff984 */ /* 0x000fe20000000800 */
[----:B------:R-:W-:Y:S01]  /*27a0*/  @!PT LDS RZ, [RZ] ;  /* 0x00000000fffff984 */ /* 0x000fe20000000800 */
[----:B------:R2:W-:Y:S01]  /*27b0*/  @!P2 LDGSTS.E.BYPASS.LTC128B.128 [R183+0x8000], [R8.64] ;  /* 0x0800000008b7afae */ /* 0x0005e2000b901d4c */
[C---:B------:R-:W-:Y:S02]  /*27c0*/  IADD3 R182, R165.reuse, 0x400, RZ ;  /* 0x00000400a5b67810 */ /* 0x040fe40007ffe0ff */
[C---:B------:R-:W-:Y:S01]  /*27d0*/  IADD3 R181, R165.reuse, 0x800, RZ ;  /* 0x00000800a5b57810 */ /* 0x040fe20007ffe0ff */
[----:B------:R-:W-:Y:S01]  /*27e0*/  @P1 STS.128 [R183+0x8800], RZ ;  /* 0x008800ffb7001388 */ /* 0x000fe20000000c00 */
[C---:B------:R-:W-:Y:S02]  /*27f0*/  IADD3 R180, R165.reuse, 0xc00, RZ ;  /* 0x00000c00a5b47810 */ /* 0x040fe40007ffe0ff */
[C---:B------:R-:W-:Y:S01]  /*2800*/  IADD3 R179, R165.reuse, 0x1000, RZ ;  /* 0x00001000a5b37810 */ /* 0x040fe20007ffe0ff */
[----:B------:R-:W-:Y:S01]  /*2810*/  @!PT LDS RZ, [RZ] ;  /* 0x00000000fffff984 */ /* 0x000fe20000000800 */
[----:B------:R-:W-:Y:S01]  /*2820*/  @!PT LDS RZ, [RZ] ;  /* 0x00000000fffff984 */ /* 0x000fe20000000800 */
[----:B------:R-:W-:Y:S01]  /*2830*/  @!PT LDS RZ, [RZ] ;  /* 0x00000000fffff984 */ /* 0x000fe20000000800 */
[----:B------:R3:W-:Y:S01]  /*2840*/  @!P1 LDGSTS.E.BYPASS.LTC128B.128 [R183+0x8800], [R6.64] ;  /* 0x0880000006b79fae */ /* 0x0007e2000b901d4c */
[----:B------:R-:W-:Y:S02]  /*2850*/  LOP3.LUT P1, RZ, R20, 0x2, RZ, 0xc0, !PT ;  /* 0x0000000214ff7812 */ /* 0x000fe4000782c0ff */
[----:B------:R-:W-:Y:S01]  /*2860*/  IADD3 R178, R165, 0x1400, RZ ;  /* 0x00001400a5b27810 */ /* 0x000fe20007ffe0ff */
[----:B-1----:R-:W-:Y:S01]  /*2870*/  LDSM.16.M88.4 R12, [R166] ;  /* 0x00000000a60c783b */ /* 0x002fe20000000200 */
[----:B------:R-:W-:-:S02]  /*2880*/  SEL R0, R0, 0xfffffff0, !P1 ;  /* 0xfffffff000007807 */ /* 0x000fc40004800000 */
[C---:B------:R-:W-:Y:S01]  /*2890*/  IADD3 R177, R165.reuse, 0x1800, RZ ;  /* 0x00001800a5b17810 */ /* 0x040fe20007ffe0ff */
[----:B------:R-:W2:Y:S01]  /*28a0*/  LDSM.16.M88.4 R16, [R134+0x1000] ;  /* 0x001000008610783b */ /* 0x000ea20000000200 */
[C---:B------:R-:W-:Y:S01]  /*28b0*/  IADD3 R176, R165.reuse, 0x1c00, RZ ;  /* 0x00001c00a5b07810 */ /* 0x040fe20007ffe0ff */
[----:B------:R-:W-:Y:S01]  /*28c0*/  IMAD R167, R0, 0x2, R166 ;  /* 0x0000000200a77824 */ /* 0x000fe200078e02a6 */
[C---:B------:R-:W-:Y:S01]  /*28d0*/  IADD3 R175, R165.reuse, 0x2000, RZ ;  /* 0x00002000a5af7810 */ /* 0x040fe20007ffe0ff */
[----:B------:R-:W-:Y:S01]  /*28e0*/  LDSM.16.M88.4 R20, [R165] ;  /* 0x00000000a514783b */ /* 0x000fe20000000200 */
[C---:B------:R-:W-:Y:S02]  /*28f0*/  IADD3 R174, R165.reuse, 0x2400, RZ ;  /* 0x00002400a5ae7810 */ /* 0x040fe40007ffe0ff */
[C---:B------:R-:W-:Y:S01]  /*2900*/  IADD3 R173, R165.reuse, 0x2800, RZ ;  /* 0x00002800a5ad7810 */ /* 0x040fe20007ffe0ff */
[----:B------:R-:W-:Y:S01]  /*2910*/  LDSM.16.M88.4 R28, [R134+0x1400] ;  /* 0x00140000861c783b */ /* 0x000fe20000000200 */
[----:B------:R-:W-:-:S02]  /*2920*/  IADD3 R172, R165, 0x2c00, RZ ;  /* 0x00002c00a5ac7810 */ /* 0x000fc40007ffe0ff */
[C---:B------:R-:W-:Y:S01]  /*2930*/  IADD3 R171, R165.reuse, 0x3000, RZ ;  /* 0x00003000a5ab7810 */ /* 0x040fe20007ffe0ff */
[----:B------:R-:W-:Y:S01]  /*2940*/  LDSM.16.M88.4 R32, [R165+0x400] ;  /* 0x00040000a520783b */ /* 0x000fe20000000200 */
[C---:B------:R-:W-:Y:S02]  /*2950*/  IADD3 R170, R165.reuse, 0x3400, RZ ;  /* 0x00003400a5aa7810 */ /* 0x040fe40007ffe0ff */
[C---:B------:R-:W-:Y:S01]  /*2960*/  IADD3 R169, R165.reuse, 0x3800, RZ ;  /* 0x00003800a5a97810 */ /* 0x040fe20007ffe0ff */
[----:B------:R-:W-:Y:S01]  /*2970*/  LDSM.16.M88.4 R40, [R134+0x1800] ;  /* 0x001800008628783b */ /* 0x000fe20000000200 */
[----:B------:R-:W-:-:S03]  /*2980*/  IADD3 R168, R165, 0x3c00, RZ ;  /* 0x00003c00a5a87810 */ /* 0x000fc60007ffe0ff */
[----:B---3--:R-:W1:Y:S04]  /*2990*/  LDSM.16.M88.4 R4, [R167] ;  /* 0x00000000a704783b */ /* 0x008e680000000200 */
[----:B------:R-:W3:Y:S04]  /*29a0*/  LDSM.16.M88.4 R36, [R165+0x800] ;  /* 0x00080000a524783b */ /* 0x000ee80000000200 */
[----:B------:R-:W4:Y:S04]  /*29b0*/  LDSM.16.M88.4 R44, [R134+0x1c00] ;  /* 0x001c0000862c783b */ /* 0x000f280000000200 */
[----:B------:R-:W0:Y:S01]  /*29c0*/  LDGDEPBAR ;  /* 0x00000000000079af */ /* 0x000e220000000000 */
[C---:B--2---:R-:W-:Y:S08]  /*29d0*/  HMMA.16816.F32.BF16 R8, R12.reuse, R16, RZ ;  /* 0x000000100c08723c */ /* 0x044ff000000418ff */
[----:B------:R-:W-:Y:S11]  /*29e0*/  HMMA.16816.F32.BF16 R16, R12, R18, RZ ;  /* 0x000000120c10723c */ /* 0x000ff600000418ff */
[----:B------:R-:W-:Y:S05]  /*29f0*/  @!UPT UIADD3 URZ, URZ, URZ, URZ ;  /* 0x0000003f3f3ff290 */ /* 0x000fea000fffe03f */
[----:B-1----:R-:W-:Y:S08]  /*2a00*/  HMMA.16816.F32.BF16 R52, R4, R20, R8 ;  /* 0x000000140434723c */ /* 0x002ff00000041808 */
[----:B------:R-:W-:Y:S08]  /*2a10*/  HMMA.16816.F32.BF16 R8, R12, R28, RZ ;  /* 0x0000001c0c08723c */ /* 0x000ff000000418ff */
[----:B------:R-:W-:Y:S08]  /*2a20*/  HMMA.16816.F32.BF16 R16, R4, R22, R16 ;  /* 0x000000160410723c */ /* 0x000ff00000041810 */
[----:B------:R-:W-:Y:S01]  /*2a30*/  FMUL.FTZ R2, R54, c[0x0][0x2ec] ;  /* 0x0000bb0036027a20 */ /* 0x000fe20000410000 */
[----:B------:R-:W-:Y:S03]  /*2a40*/  HMMA.16816.F32.BF16 R20, R12, R40, RZ ;  /* 0x000000280c14723c */ /* 0x000fe600000418ff */
[----:B------:R1:W2:Y:S05]  /*2a50*/  MUFU.TANH R117, R2 ;  /* 0x0000000200757308 */ /* 0x0002aa0000002400 */
[----:B------:R-:W-:Y:S08]  /*2a60*/  HMMA.16816.F32.BF16 R24, R4, R32, R8 ;  /* 0x000000200418723c */ /* 0x000ff00000041808 */
[----:B------:R-:W-:Y:S01]  /*2a70*/  HMMA.16816.F32.BF16 R8, R12, R30, RZ ;  /* 0x0000001e0c08723c */ /* 0x000fe200000418ff */
[----:B-1----:R-:W-:-:S04]  /*2a80*/  FMUL.FTZ R2, R53, c[0x0][0x2ec] ;  /* 0x0000bb0035027a20 */ /* 0x002fc80000410000 */
[----:B------:R1:W1:Y:S03]  /*2a90*/  MUFU.TANH R98, R2 ;  /* 0x0000000200627308 */ /* 0x0002660000002400 */
[----:B---3--:R-:W-:Y:S08]  /*2aa0*/  HMMA.16816.F32.BF16 R28, R4, R36, R20 ;  /* 0x00000024041c723c */ /* 0x008ff00000041814 */
[----:B----4-:R-:W-:Y:S01]  /*2ab0*/  HMMA.16816.F32.BF16 R20, R12, R44, RZ ;  /* 0x0000002c0c14723c */ /* 0x010fe200000418ff */
[----:B-1----:R-:W-:-:S07]  /*2ac0*/  FMUL.FTZ R2, R55, c[0x0][0x2ec] ;  /* 0x0000bb0037027a20 */ /* 0x002fce0000410000 */
[----:B------:R-:W-:Y:S01]  /*2ad0*/  HMMA.16816.F32.BF16 R8, R4, R34, R8 ;  /* 0x000000220408723c */ /* 0x000fe20000041808 */
[----:B------:R-:W1:Y:S01]  /*2ae0*/  LDSM.16.M88.4 R32, [R165+0xc00] ;  /* 0x000c0000a520783b */ /* 0x000e620000000200 */
[----:B------:R3:W4:Y:S02]  /*2af0*/  MUFU.TANH R116, R2 ;  /* 0x0000000200747308 */ /* 0x0007240000002400 */
[----:B---3--:R-:W-:-:S06]  /*2b00*/  FMUL.FTZ R2, R16, c[0x0][0x2ec] ;  /* 0x0000bb0010027a20 */ /* 0x008fcc0000410000 */
[----:B------:R3:W-:Y:S02]  /*2b10*/  MUFU.TANH R105, R2 ;  /* 0x0000000200697308 */ /* 0x0007e40000002400 */
[----:B---3--:R-:W-:-:S06]  /*2b20*/  FMUL.FTZ R2, R17, c[0x0][0x2ec] ;  /* 0x0000bb0011027a20 */ /* 0x008fcc0000410000 */
[----:B------:R3:W1:Y:S02]  /*2b30*/  MUFU.TANH R104, R2 ;  /* 0x0000000200687308 */ /* 0x0006640000002400 */
        /* <DEDUP_REMOVED lines=15> */
[----:B---3--:R-:W-:Y:S01]  /*2c30*/  HMMA.16816.F32.BF16 R20, R12, R40, RZ ;  /* 0x000000280c14723c */ /* 0x008fe200000418ff */
[----:B-1----:R-:W-:-:S04]  /*2c40*/  FMUL.FTZ R2, R8, c[0x0][0x2ec] ;  /* 0x0000bb0008027a20 */ /* 0x002fc80000410000 */
[----:B------:R1:W3:Y:S02]  /*2c50*/  MUFU.TANH R100, R2 ;  /* 0x0000000200647308 */ /* 0x0002e40000002400 */
        /* <DEDUP_REMOVED lines=29> */
[----:B------:R-:W3:Y:S01]  /*2e30*/  LDSM.16.M88.4 R40, [R165+0x1400] ;  /* 0x00140000a528783b */ /* 0x000ee20000000200 */
[----:B--2---:R-:W-:-:S04]  /*2e40*/  FMUL.FTZ R2, R24, c[0x0][0x2ec] ;  /* 0x0000bb0018027a20 */ /* 0x004fc80000410000 */
[----:B------:R2:W1:Y:S02]  /*2e50*/  MUFU.TANH R93, R2 ;  /* 0x00000002005d7308 */ /* 0x0004640000002400 */
[----:B--2---:R-:W-:Y:S01]  /*2e60*/  FMUL.FTZ R2, R25, c[0x0][0x2ec] ;  /* 0x0000bb0019027a20 */ /* 0x004fe20000410000 */
[----:B-1----:R-:W-:Y:S05]  /*2e70*/  HMMA.16816.F32.BF16 R20, R12, R32, RZ ;  /* 0x000000200c14723c */ /* 0x002fea00000418ff */
[----:B------:R1:W-:Y:S02]  /*2e80*/  MUFU.TANH R95, R2 ;  /* 0x00000002005f7308 */ /* 0x0003e40000002400 */
[----:B-1----:R-:W-:-:S06]  /*2e90*/  FMUL.FTZ R2, R26, c[0x0][0x2ec] ;  /* 0x0000bb001a027a20 */ /* 0x002fcc0000410000 */
[----:B------:R1:W2:Y:S02]  /*2ea0*/  MUFU.TANH R128, R2 ;  /* 0x0000000200807308 */ /* 0x0002a40000002400 */
[----:B-1----:R-:W-:-:S09]  /*2eb0*/  FMUL.FTZ R2, R27, c[0x0][0x2ec] ;  /* 0x0000bb001b027a20 */ /* 0x002fd20000410000 */
[----:B---3--:R-:W-:Y:S01]  /*2ec0*/  HMMA.16816.F32.BF16 R24, R4, R40, R20 ;  /* 0x000000280418723c */ /* 0x008fe20000041814 */
[----:B------:R1:W-:Y:S02]  /*2ed0*/  MUFU.TANH R132, R2 ;  /* 0x0000000200847308 */ /* 0x0003e40000002400 */
[----:B-1----:R-:W-:-:S06]  /*2ee0*/  FMUL.FTZ R2, R8, c[0x0][0x2ec] ;  /* 0x0000bb0008027a20 */ /* 0x002fcc0000410000 */
        /* <DEDUP_REMOVED lines=35> */
[----:B------:R1:W-:Y:S11]  /*3120*/  MUFU.TANH R85, R2 ;  /* 0x0000000200557308 */ /* 0x0003f60000002400 */
[----:B------:R-:W-:Y:S01]  /*3130*/  @!UPT UIADD3 URZ, URZ, URZ, URZ ;  /* 0x0000003f3f3ff290 */ /* 0x000fe2000fffe03f */
[----:B------:R-:W-:Y:S01]  /*3140*/  HMMA.16816.F32.BF16 R8, R4, R28, R8 ;  /* 0x0000001c0408723c */ /* 0x000fe20000041808 */
[----:B-1----:R-:W-:-:S04]  /*3150*/  FMUL.FTZ R2, R25, c[0x0][0x2ec] ;  /* 0x0000bb0019027a20 */ /* 0x002fc80000410000 */
        /* <DEDUP_REMOVED lines=8> */
[----:B--2---:R-:W-:-:S04]  /*31e0*/  FMUL.FTZ R2, R16, c[0x0][0x2ec] ;  /* 0x0000bb0010027a20 */ /* 0x004fc80000410000 */
[----:B------:R2:W-:Y:S11]  /*31f0*/  MUFU.TANH R86, R2 ;  /* 0x0000000200567308 */ /* 0x0005f60000002400 */
[----:B------:R-:W-:Y:S08]  /*3200*/  @!UPT UIADD3 URZ, URZ, URZ, URZ ;  /* 0x0000003f3f3ff290 */ /* 0x000ff0000fffe03f */
[----:B------:R-:W-:Y:S01]  /*3210*/  HMMA.16816.F32.BF16 R20, R4, R42, R20 ;  /* 0x0000002a0414723c */ /* 0x000fe20000041814 */
[----:B--2---:R-:W-:-:S04]  /*3220*/  FMUL.FTZ R2, R17, c[0x0][0x2ec] ;  /* 0x0000bb0011027a20 */ /* 0x004fc80000410000 */
        /* <DEDUP_REMOVED lines=15> */
[----:B------:R-:W-:Y:S03]  /*3320*/  LDSM.16.M88.4 R40, [R165+0x2c00] ;  /* 0x002c0000a528783b */ /* 0x000fe60000000200 */
[----:B------:R1:W1:Y:S04]  /*3330*/  MUFU.TANH R144, R2 ;  /* 0x0000000200907308 */ /* 0x0002680000002400 */
[----:B------:R-:W-:Y:S01]  /*3340*/  HMMA.16816.F32.BF16 R16, R12, R36, RZ ;  /* 0x000000240c10723c */ /* 0x000fe200000418ff */
[----:B-1----:R-:W-:-:S04]  /*3350*/  FMUL.FTZ R2, R24, c[0x0][0x2ec] ;  /* 0x0000bb0018027a20 */ /* 0x002fc80000410000 */
[----:B------:R1:W1:Y:S11]  /*3360*/  MUFU.TANH R80, R2 ;  /* 0x0000000200507308 */ /* 0x0002760000002400 */
[----:B------:R-:W-:Y:S08]  /*3370*/  @!UPT UIADD3 URZ, URZ, URZ, URZ ;  /* 0x0000003f3f3ff290 */ /* 0x000ff0000fffe03f */
[----:B------:R-:W-:Y:S01]  /*3380*/  HMMA.16816.F32.BF16 R16, R4, R28, R16 ;  /* 0x0000001c0410723c */ /* 0x000fe20000041810 */
[----:B-1----:R-:W-:-:S04]  /*3390*/  FMUL.FTZ R2, R25, c[0x0][0x2ec] ;  /* 0x0000bb0019027a20 */ /* 0x002fc80000410000 */
[----:B------:R1:W-:Y:S11]  /*33a0*/  MUFU.TANH R78, R2 ;  /* 0x00000002004e7308 */ /* 0x0003f60000002400 */
[----:B------:R-:W-:Y:S08]  /*33b0*/  @!UPT UIADD3 URZ, URZ, URZ, URZ ;  /* 0x0000003f3f3ff290 */ /* 0x000ff0000fffe03f */
[----:B------:R-:W-:Y:S02]  /*33c0*/  FMUL.FTZ R3, R18, c[0x0][0x2ec] ;  /* 0x0000bb0012037a20 */ /* 0x000fe40000410000 */
[----:B-1----:R-:W-:Y:S02]  /*33d0*/  FMUL.FTZ R2, R26, c[0x0][0x2ec] ;  /* 0x0000bb001a027a20 */ /* 0x002fe40000410000 */
[----:B------:R1:W-:Y:S08]  /*33e0*/  MUFU.TANH R150, R3 ;  /* 0x0000000300967308 */ /* 0x0003f00000002400 */
[----:B------:R2:W2:Y:S01]  /*33f0*/  MUFU.TANH R145, R2 ;  /* 0x0000000200917308 */ /* 0x0004a20000002400 */
[----:B-1----:R-:W-:-:S07]  /*3400*/  FMUL.FTZ R3, R19, c[0x0][0x2ec] ;  /* 0x0000bb0013037a20 */ /* 0x002fce0000410000 */
[----:B------:R-:W-:Y:S01]  /*3410*/  MUFU.TANH R154, R3 ;  /* 0x00000003009a7308 */ /* 0x000fe20000002400 */
[----:B--2---:R-:W-:Y:S02]  /*3420*/  FMUL.FTZ R2, R27, c[0x0][0x2ec] ;  /* 0x0000bb001b027a20 */ /* 0x004fe40000410000 */
[----:B------:R-:W1:Y:S05]  /*3430*/  LDSM.16.M88.4 R24, [R165+0x2400] ;  /* 0x00240000a518783b */ /* 0x000e6a0000000200 */
        /* <DEDUP_REMOVED lines=15> */
[----:B------:R-:W-:Y:S01]  /*3530*/  LDSM.16.M88.4 R28, [R134+0x3c00] ;  /* 0x003c0000861c783b */ /* 0x000fe20000000200 */
[----:B-1----:R-:W-:-:S04]  /*3540*/  FMUL.FTZ R2, R21, c[0x0][0x2ec] ;  /* 0x0000bb0015027a20 */ /* 0x002fc80000410000 */
[----:B------:R1:W-:Y:S11]  /*3550*/  MUFU.TANH R77, R2 ;  /* 0x00000002004d7308 */ /* 0x0003f60000002400 */
[----:B------:R-:W-:Y:S07]  /*3560*/  @!UPT UIADD3 URZ, URZ, URZ, URZ ;  /* 0x0000003f3f3ff290 */ /* 0x000fee000fffe03f */
[----:B------:R-:W-:Y:S02]  /*3570*/  FMUL.FTZ R9, R9, c[0x0][0x2ec] ;  /* 0x0000bb0009097a20 */ /* 0x000fe40000410000 */
[----:B------:R-:W-:Y:S02]  /*3580*/  FMUL.FTZ R10, R10, c[0x0][0x2ec] ;  /* 0x0000bb000a0a7a20 */ /* 0x000fe40000410000 */
[----:B------:R-:W-:Y:S01]  /*3590*/  FMUL.FTZ R11, R11, c[0x0][0x2ec] ;  /* 0x0000bb000b0b7a20 */ /* 0x000fe20000410000 */
[----:B------:R-:W-:Y:S01]  /*35a0*/  MUFU.TANH R71, R9 ;  /* 0x0000000900477308 */ /* 0x000fe20000002400 */
[----:B-1----:R-:W-:-:S07]  /*35b0*/  FMUL.FTZ R2, R22, c[0x0][0x2ec] ;  /* 0x0000bb0016027a20 */ /* 0x002fce0000410000 */
[----:B------:R-:W-:Y:S08]  /*35c0*/  MUFU.TANH R46, R10 ;  /* 0x0000000a002e7308 */ /* 0x000ff00000002400 */
[----:B------:R1:W1:Y:S08]  /*35d0*/  MUFU.TANH R149, R2 ;  /* 0x0000000200957308 */ /* 0x0002700000002400 */
[----:B------:R-:W-:Y:S01]  /*35e0*/  MUFU.TANH R47, R11 ;  /* 0x0000000b002f7308 */ /* 0x000fe20000002400 */
[----:B-1----:R-:W-:-:S02]  /*35f0*/  FMUL.FTZ R2, R23, c[0x0][0x2ec] ;  /* 0x0000bb0017027a20 */ /* 0x002fc40000410000 */
[----:B------:R-:W-:Y:S05]  /*3600*/  HMMA.16816.F32.BF16 R20, R12, R32, RZ ;  /* 0x000000200c14723c */ /* 0x000fea00000418ff */
[----:B------:R1:W-:Y:S02]  /*3610*/  MUFU.TANH R151, R2 ;  /* 0x0000000200977308 */ /* 0x0003e40000002400 */
[----:B-1----:R-:W-:-:S06]  /*3620*/  FMUL.FTZ R2, R16, c[0x0][0x2ec] ;  /* 0x0000bb0010027a20 */ /* 0x002fcc0000410000 */
[----:B------:R1:W1:Y:S11]  /*3630*/  MUFU.TANH R73, R2 ;  /* 0x0000000200497308 */ /* 0x0002760000002400 */
[----:B------:R-:W-:Y:S01]  /*3640*/  HMMA.16816.F32.BF16 R20, R4, R24, R20 ;  /* 0x000000180414723c */ /* 0x000fe20000041814 */
[----:B-1----:R-:W-:-:S02]  /*3650*/  FMUL.FTZ R2, R17, c[0x0][0x2ec] ;  /* 0x0000bb0011027a20 */ /* 0x002fc40000410000 */
[----:B------:R-:W-:Y:S02]  /*3660*/  IMAD R17, R49, 0x10, R59 ;  /* 0x0000001031117824 */ /* 0x000fe400078e023b */
[----:B------:R1:W1:Y:S11]  /*3670*/  MUFU.TANH R72, R2 ;  /* 0x0000000200487308 */ /* 0x0002760000002400 */
[----:B------:R-:W-:Y:S08]  /*3680*/  @!UPT UIADD3 URZ, URZ, URZ, URZ ;  /* 0x0000003f3f3ff290 */ /* 0x000ff0000fffe03f */
[----:B------:R-:W-:-:S04]  /*3690*/  FMUL.FTZ R11, R21, c[0x0][0x2ec] ;  /* 0x0000bb00150b7a20 */ /* 0x000fc80000410000 */
[----:B------:R2:W-:Y:S01]  /*36a0*/  MUFU.TANH R66, R11 ;  /* 0x0000000b00427308 */ /* 0x0005e20000002400 */
[----:B-1----:R-:W-:-:S05]  /*36b0*/  LOP3.LUT R2, R57, 0xffffffe0, RZ, 0xc0, !PT ;  /* 0xffffffe039027812 */ /* 0x002fca00078ec0ff */
[----:B------:R-:W-:-:S05]  /*36c0*/  IMAD.IADD R2, R58, 0x1, -R2 ;  /* 0x000000013a027824 */ /* 0x000fca00078e0a02 */
[----:B------:R-:W-:Y:S01]  /*36d0*/  SHF.R.S32.HI R16, RZ, 0x1f, R2 ;  /* 0x0000001fff107819 */ /* 0x000fe20000011402 */
[----:B--2---:R-:W-:-:S03]  /*36e0*/  FMUL.FTZ R11, R22, c[0x0][0x2ec] ;  /* 0x0000bb00160b7a20 */ /* 0x004fc60000410000 */
[----:B------:R-:W-:Y:S01]  /*36f0*/  LEA.HI R2, R16, R2, RZ, 0x2 ;  /* 0x0000000210027211 */ /* 0x000fe200078f10ff */
[----:B------:R1:W-:Y:S01]  /*3700*/  MUFU.TANH R44, R11 ;  /* 0x0000000b002c7308 */ /* 0x0003e20000002400 */
[----:B------:R-:W-:Y:S02]  /*3710*/  SHF.R.S32.HI R16, RZ, 0x1f, R49 ;  /* 0x0000001fff107819 */ /* 0x000fe40000011431 */
[----:B------:R-:W-:Y:S01]  /*3720*/  SHF.R.S32.HI R60, RZ, 0x2, R2 ;  /* 0x00000002ff3c7819 */ /* 0x000fe20000011402 */
[----:B------:R-:W-:Y:S02]  /*3730*/  FMUL.FTZ R2, R8, c[0x0][0x2ec] ;  /* 0x0000bb0008027a20 */ /* 0x000fe40000410000 */
[----:B------:R-:W-:Y:S01]  /*3740*/  IMAD.SHL.U32 R8, R58, 0x2, RZ ;  /* 0x000000023a087824 */ /* 0x000fe200078e00ff */
[----:B------:R-:W-:Y:S01]  /*3750*/  IADD3 R3, R17, 0x1, R60 ;  /* 0x0000000111037810 */ /* 0x000fe20007ffe03c */
[----:B------:R2:W2:Y:S01]  /*3760*/  MUFU.TANH R69, R2 ;  /* 0x0000000200457308 */ /* 0x0004a20000002400 */
[----:B------:R-:W-:Y:S02]  /*3770*/  STL [R1], R60 ;  /* 0x0000003c01007387 */ /* 0x000fe40000100800 */
[----:B------:R-:W-:-:S02]  /*3780*/  IADD3 R3, R48, R3, -R50 ;  /* 0x0000000330037210 */ /* 0x000fc40007ffe832 */
[----:B------:R-:W-:Y:S02]  /*3790*/  LOP3.LUT R8, R8, 0x6, RZ, 0xc0, !PT ;  /* 0x0000000608087812 */ /* 0x000fe400078ec0ff */
[----:B------:R-:W-:Y:S01]  /*37a0*/  IADD3 R3, R3, c[0x0][0x2e8], RZ ;  /* 0x0000ba0003037a10 */ /* 0x000fe20007ffe0ff */
[----:B-1----:R-:W-:-:S03]  /*37b0*/  FMUL.FTZ R11, R23, c[0x0][0x2ec] ;  /* 0x0000bb00170b7a20 */ /* 0x002fc60000410000 */
[----:B------:R-:W-:Y:S01]  /*37c0*/  IMNMX R9, R3, R48, PT ;  /* 0x0000003003097217 */ /* 0x000fe20003800200 */
[----:B------:R1:W-:Y:S01]  /*37d0*/  MUFU.TANH R130, R11 ;  /* 0x0000000b00827308 */ /* 0x0003e20000002400 */
[----:B--2---:R-:W-:Y:S02]  /*37e0*/  LEA.HI R2, R16, R49, RZ, 0x2 ;  /* 0x0000003110027211 */ /* 0x004fe400078f10ff */
[----:B------:R-:W-:Y:S01]  /*37f0*/  HMMA.16816.F32.BF16 R16, R12, R34, RZ ;  /* 0x000000220c10723c */ /* 0x000fe200000418ff */
[----:B------:R-:W2:Y:S01]  /*3800*/  LDSM.16.M88.4 R32, [R165+0x2800] ;  /* 0x00280000a520783b */ /* 0x000ea20000000200 */
[----:B------:R-:W-:-:S05]  /*3810*/  LOP3.LUT R2, R2, 0xfffffffc, RZ, 0xc0, !PT ;  /* 0xfffffffc02027812 */ /* 0x000fca00078ec0ff */
[----:B------:R-:W-:-:S05]  /*3820*/  IMAD.IADD R2, R49, 0x1, -R2 ;  /* 0x0000000131027824 */ /* 0x000fca00078e0a02 */
[----:B------:R1:W-:Y:S11]  /*3830*/  STL [R1+0x8], R2 ;  /* 0x0000080201007387 */ /* 0x0003f60000100800 */
[----:B------:R-:W-:Y:S01]  /*3840*/  @!UPT UIADD3 URZ, URZ, URZ, URZ ;  /* 0x0000003f3f3ff290 */ /* 0x000fe2000fffe03f */
[----:B------:R-:W-:Y:S08]  /*3850*/  HMMA.16816.F32.BF16 R24, R4, R26, R16 ;  /* 0x0000001a0418723c */ /* 0x000ff00000041810 */
[----:B------:R-:W-:Y:S01]  /*3860*/  HMMA.16816.F32.BF16 R16, R12, R36, RZ ;  /* 0x000000240c10723c */ /* 0x000fe200000418ff */
[----:B-1----:R-:W-:Y:S01]  /*3870*/  IMAD.IADD R2, R164, 0x1, R8 ;  /* 0x00000001a4027824 */ /* 0x002fe200078e0208 */
[----:B------:R-:W-:-:S04]  /*3880*/  IADD3 R8, R3, 0x8, RZ ;  /* 0x0000000803087810 */ /* 0x000fc80007ffe0ff */
[----:B------:R-:W-:Y:S02]  /*3890*/  IADD3 R10, R2, 0x1, RZ ;  /* 0x00000001020a7810 */ /* 0x000fe40007ffe0ff */
[----:B------:R-:W-:Y:S02]  /*38a0*/  IMNMX R8, R8, R48, PT ;  /* 0x0000003008087217 */ /* 0x000fe40003800200 */
[CC--:B------:R-:W-:Y:S02]  /*38b0*/  ISETP.GE.AND P4, PT, R10.reuse, R9.reuse, PT ;  /* 0x000000090a00720c */ /* 0x0c0fe40003f86270 */
[-C--:B------:R-:W-:Y:S01]  /*38c0*/  ISETP.GE.AND P2, PT, R10, R8.reuse, PT ;  /* 0x000000080a00720c */ /* 0x080fe20003f46270 */
[----:B------:R-:W-:Y:S01]  /*38d0*/  FMUL.FTZ R10, R20, c[0x0][0x2ec] ;  /* 0x0000bb00140a7a20 */ /* 0x000fe20000410000 */
[C---:B------:R-:W-:Y:S02]  /*38e0*/  IADD3 R3, R2.reuse, 0x8, RZ ;  /* 0x0000000802037810 */ /* 0x040fe40007ffe0ff */
[----:B------:R-:W-:Y:S01]  /*38f0*/  FMUL.FTZ R11, R25, c[0x0][0x2ec] ;  /* 0x0000bb00190b7a20 */ /* 0x000fe20000410000 */
[----:B------:R-:W-:Y:S01]  /*3900*/  ISETP.GE.AND P3, PT, R2, R8, PT ;  /* 0x000000080200720c */ /* 0x000fe20003f66270 */
[----:B------:R1:W1:Y:S01]  /*3910*/  MUFU.TANH R67, R10 ;  /* 0x0000000a00437308 */ /* 0x0002620000002400 */
[----:B------:R-:W-:-:S02]  /*3920*/  ISETP.GE.AND P1, PT, R3, R9, PT ;  /* 0x000000090300720c */ /* 0x000fc40003f26270 */
[----:B------:R-:W-:-:S03]  /*3930*/  ISETP.GE.AND P5, PT, R3, R8, PT ;  /* 0x000000080300720c */ /* 0x000fc60003fa6270 */
[----:B--2---:R-:W-:Y:S01]  /*3940*/  HMMA.16816.F32.BF16 R20, R4, R32, R16 ;  /* 0x000000200414723c */ /* 0x004fe20000041810 */
[----:B------:R-:W-:Y:S02]  /*3950*/  IADD3 R3, R2, 0x9, RZ ;  /* 0x0000000902037810 */ /* 0x000fe40007ffe0ff */
[----:B------:R-:W-:Y:S01]  /*3960*/  FSEL R117, R117, -INF , !P3 ;  /* 0xff80000075757808 */ /* 0x000fe20005800000 */
[----:B------:R2:W2:Y:S01]  /*3970*/  MUFU.TANH R64, R11 ;  /* 0x0000000b00407308 */ /* 0x0004a20000002400 */
[----:B------:R-:W-:Y:S02]  /*3980*/  FSEL R98, R98, -INF , !P4 ;  /* 0xff80000062627808 */ /* 0x000fe40006000000 */
[----:B----4-:R-:W-:Y:S01]  /*3990*/  FSEL R116, R116, -INF , !P2 ;  /* 0xff80000074747808 */ /* 0x010fe20005000000 */
[----:B------:R-:W-:Y:S01]  /*39a0*/  HMMA.16816.F32.BF16 R16, R12, R38, RZ ;  /* 0x000000260c10723c */ /* 0x000fe200000418ff */
[C---:B------:R-:W-:Y:S01]  /*39b0*/  ISETP.GE.AND P0, PT, R3.reuse, R9, PT ;  /* 0x000000090300720c */ /* 0x040fe20003f06270 */
[----:B------:R-:W4:Y:S01]  /*39c0*/  LDSM.16.M88.4 R36, [R134+0x4000] ;  /* 0x004000008624783b */ /* 0x000f220000000200 */
[----:B------:R-:W-:-:S02]  /*39d0*/  ISETP.GE.AND P3, PT, R3, R8, PT ;  /* 0x000000080300720c */ /* 0x000fc40003f66270 */
[----:B-1----:R-:W-:Y:S02]  /*39e0*/  IADD3 R10, R2, 0x10, RZ ;  /* 0x00000010020a7810 */ /* 0x002fe40007ffe0ff */
[----:B------:R-:W-:Y:S02]  /*39f0*/  FSEL R104, R104, -INF , !P0 ;  /* 0xff80000068687808 */ /* 0x000fe40004000000 */
[CC--:B------:R-:W-:Y:S02]  /*3a00*/  ISETP.GE.AND P4, PT, R10.reuse, R9.reuse, PT ;  /* 0x000000090a00720c */ /* 0x0c0fe40003f86270 */
[----:B------:R-:W-:Y:S02]  /*3a10*/  ISETP.GE.AND P2, PT, R10, R8, PT ;  /* 0x000000080a00720c */ /* 0x000fe40003f46270 */
[----:B------:R-:W-:Y:S02]  /*3a20*/  IADD3 R10, R2, 0x18, RZ ;  /* 0x00000018020a7810 */ /* 0x000fe40007ffe0ff */
[----:B------:R-:W-:Y:S01]  /*3a30*/  FSEL R123, R123, -INF , !P3 ;  /* 0xff8000007b7b7808 */ /* 0x000fe20005800000 */
[----:B--2---:R-:W-:Y:S01]  /*3a40*/  FMUL.FTZ R11, R21, c[0x0][0x2ec] ;  /* 0x0000bb00150b7a20 */ /* 0x004fe20000410000 */
[----:B------:R-:W-:-:S02]  /*3a50*/  ISETP.GE.AND P0, PT, R10, R9, PT ;  /* 0x000000090a00720c */ /* 0x000fc40003f06270 */
[-C--:B------:R-:W-:Y:S01]  /*3a60*/  ISETP.GE.AND P3, PT, R10, R8.reuse, PT ;  /* 0x000000080a00720c */ /* 0x080fe20003f66270 */
[----:B------:R-:W-:Y:S01]  /*3a70*/  FMUL.FTZ R10, R24, c[0x0][0x2ec] ;  /* 0x0000bb00180a7a20 */ /* 0x000fe20000410000 */
[----:B------:R-:W-:Y:S01]  /*3a80*/  IADD3 R3, R2, 0x11, RZ ;  /* 0x0000001102037810 */ /* 0x000fe20007ffe0ff */
[----:B------:R1:W-:Y:S01]  /*3a90*/  MUFU.TANH R62, R11 ;  /* 0x0000000b003e7308 */ /* 0x0003e20000002400 */
[----:B------:R-:W-:Y:S02]  /*3aa0*/  FSEL R105, R105, -INF , !P1 ;  /* 0xff80000069697808 */ /* 0x000fe40004800000 */
[----:B------:R-:W-:Y:S02]  /*3ab0*/  FSEL R121, R121, -INF , !P5 ;  /* 0xff80000079797808 */ /* 0x000fe40006800000 */
[C---:B------:R-:W-:Y:S02]  /*3ac0*/  ISETP.GE.AND P1, PT, R3.reuse, R9, PT ;  /* 0x000000090300720c */ /* 0x040fe40003f26270 */
[----:B------:R-:W-:Y:S01]  /*3ad0*/  ISETP.GE.AND P5, PT, R3, R8, PT ;  /* 0x000000080300720c */ /* 0x000fe20003fa6270 */
[----:B------:R2:W-:Y:S01]  /*3ae0*/  MUFU.TANH R65, R10 ;  /* 0x0000000a00417308 */ /* 0x0005e20000002400 */
[----:B------:R-:W-:-:S02]  /*3af0*/  FSEL R101, R101, -INF , !P1 ;  /* 0xff80000065657808 */ /* 0x000fc40004800000 */
[----:B------:R-:W-:Y:S02]  /*3b00*/  FSEL R118, R118, -INF , !P5 ;  /* 0xff80000076767808 */ /* 0x000fe40006800000 */
        /* <DEDUP_REMOVED lines=14> */
[CC--:B------:R-:W-:Y:S01]  /*3bf0*/  ISETP.GE.AND P0, PT, R3.reuse, R9.reuse, PT ;  /* 0x000000090300720c */ /* 0x0c0fe20003f06270 */
[----:B------:R2:W-:Y:S01]  /*3c00*/  MUFU.TANH R45, R10 ;  /* 0x0000000a002d7308 */ /* 0x0005e20000002400 */
[----:B------:R-:W-:Y:S01]  /*3c10*/  ISETP.GE.AND P3, PT, R3, R8, PT ;  /* 0x000000080300720c */ /* 0x000fe20003f66270 */
[----:B-1----:R-:W-:Y:S01]  /*3c20*/  FMUL.FTZ R11, R23, c[0x0][0x2ec] ;  /* 0x0000bb00170b7a20 */ /* 0x002fe20000410000 */
[----:B------:R-:W-:Y:S02]  /*3c30*/  IADD3 R3, R2, 0x28, RZ ;  /* 0x0000002802037810 */ /* 0x000fe40007ffe0ff */
[----:B------:R-:W-:Y:S02]  /*3c40*/  FSEL R97, R97, -INF , !P4 ;  /* 0xff80000061617808 */ /* 0x000fe40006000000 */
[----:B------:R-:W-:Y:S01]  /*3c50*/  FSEL R120, R120, -INF , !P2 ;  /* 0xff80000078787808 */ /* 0x000fe20005000000 */
[----:B------:R-:W-:Y:S01]  /*3c60*/  MUFU.TANH R114, R11 ;  /* 0x0000000b00727308 */ /* 0x000fe20000002400 */
[----:B------:R-:W-:-:S02]  /*3c70*/  ISETP.GE.AND P4, PT, R3, R9, PT ;  /* 0x000000090300720c */ /* 0x000fc40003f86270 */
[-C--:B------:R-:W-:Y:S02]  /*3c80*/  ISETP.GE.AND P2, PT, R3, R8.reuse, PT ;  /* 0x000000080300720c */ /* 0x080fe40003f46270 */
[----:B------:R-:W-:Y:S02]  /*3c90*/  IADD3 R3, R2, 0x29, RZ ;  /* 0x0000002902037810 */ /* 0x000fe40007ffe0ff */
[----:B------:R-:W-:Y:S01]  /*3ca0*/  FSEL R99, R99, -INF , !P1 ;  /* 0xff80000063637808 */ /* 0x000fe20004800000 */
[----:B--2---:R-:W-:Y:S01]  /*3cb0*/  FMUL.FTZ R10, R27, c[0x0][0x2ec] ;  /* 0x0000bb001b0a7a20 */ /* 0x004fe20000410000 */
[----:B------:R-:W-:Y:S01]  /*3cc0*/  FSEL R124, R124, -INF , !P5 ;  /* 0xff8000007c7c7808 */ /* 0x000fe20006800000 */
[----:B------:R-:W-:Y:S01]  /*3cd0*/  HMMA.16816.F32.BF16 R24, R4, R34, R16 ;  /* 0x000000220418723c */ /* 0x000fe20000041810 */
[C---:B------:R-:W-:Y:S01]  /*3ce0*/  ISETP.GE.AND P1, PT, R3.reuse, R9, PT ;  /* 0x000000090300720c */ /* 0x040fe20003f26270 */
[----:B------:R1:W2:Y:S01]  /*3cf0*/  MUFU.TANH R115, R10 ;  /* 0x0000000a00737308 */ /* 0x0002a20000002400 */
[----:B------:R-:W-:Y:S01]  /*3d00*/  ISETP.GE.AND P5, PT, R3, R8, PT ;  /* 0x000000080300720c */ /* 0x000fe20003fa6270 */
[----:B------:R-:W2:Y:S01]  /*3d10*/  LDSM.16.M88.4 R32, [R165+0x3000] ;  /* 0x00300000a520783b */ /* 0x000ea20000000200 */
[----:B------:R-:W-:-:S02]  /*3d20*/  IADD3 R3, R2, 0x30, RZ ;  /* 0x0000003002037810 */ /* 0x000fc40007ffe0ff */
[----:B------:R-:W-:Y:S01]  /*3d30*/  FSEL R96, R96, -INF , !P0 ;  /* 0xff80000060607808 */ /* 0x000fe20004000000 */
[----:B------:R-:W-:Y:S01]  /*3d40*/  HMMA.16816.F32.BF16 R16, R12, R28, RZ ;  /* 0x0000001c0c10723c */ /* 0x000fe200000418ff */
[----:B------:R-:W-:Y:S02]  /*3d50*/  FSEL R126, R126, -INF , !P3 ;  /* 0xff8000007e7e7808 */ /* 0x000fe40005800000 */
[----:B------:R-:W-:Y:S02]  /*3d60*/  FSEL R92, R92, -INF , !P4 ;  /* 0xff8000005c5c7808 */ /* 0x000fe40006000000 */
[----:B------:R-:W-:Y:S02]  /*3d70*/  FSEL R125, R125, -INF , !P2 ;  /* 0xff8000007d7d7808 */ /* 0x000fe40005000000 */
[C---:B------:R-:W-:Y:S02]  /*3d80*/  ISETP.GE.AND P0, PT, R3.reuse, R9, PT ;  /* 0x000000090300720c */ /* 0x040fe40003f06270 */
[----:B------:R-:W-:Y:S01]  /*3d90*/  ISETP.GE.AND P3, PT, R3, R8, PT ;  /* 0x000000080300720c */ /* 0x000fe20003f66270 */
[----:B-1----:R-:W-:Y:S01]  /*3da0*/  FMUL.FTZ R10, R20, c[0x0][0x2ec] ;  /* 0x0000bb00140a7a20 */ /* 0x002fe20000410000 */
[----:B------:R-:W-:-:S02]  /*3db0*/  FSEL R93, R93, -INF , !P0 ;  /* 0xff8000005d5d7808 */ /* 0x000fc40004000000 */
[----:B------:R-:W-:Y:S01]  /*3dc0*/  FSEL R128, R128, -INF , !P3 ;  /* 0xff80000080807808 */ /* 0x000fe20005800000 */
[----:B------:R1:W1:Y:S01]  /*3dd0*/  MUFU.TANH R63, R10 ;  /* 0x0000000a003f7308 */ /* 0x0002620000002400 */
[----:B------:R-:W-:Y:S01]  /*3de0*/  IADD3 R3, R2, 0x38, RZ ;  /* 0x0000003802037810 */ /* 0x000fe20007ffe0ff */
[----:B------:R-:W-:Y:S01]  /*3df0*/  FMUL.FTZ R11, R25, c[0x0][0x2ec] ;  /* 0x0000bb00190b7a20 */ /* 0x000fe20000410000 */
[----:B------:R-:W-:Y:S02]  /*3e00*/  FSEL R94, R94, -INF , !P1 ;  /* 0xff8000005e5e7808 */ /* 0x000fe40004800000 */
[----:B------:R-:W-:Y:S02]  /*3e10*/  FSEL R127, R127, -INF , !P5 ;  /* 0xff8000007f7f7808 */ /* 0x000fe40006800000 */
[C---:B------:R-:W-:Y:S01]  /*3e20*/  ISETP.GE.AND P1, PT, R3.reuse, R9, PT ;  /* 0x000000090300720c */ /* 0x040fe20003f26270 */
[----:B------:R2:W-:Y:S01]  /*3e30*/  MUFU.TANH R112, R11 ;  /* 0x0000000b00707308 */ /* 0x0005e20000002400 */
[----:B------:R-:W-:Y:S01]  /*3e40*/  ISETP.GE.AND P5, PT, R3, R8, PT ;  /* 0x000000080300720c */ /* 0x000fe20003fa6270 */
[----:B------:R-:W-:Y:S01]  /*3e50*/  HMMA.16816.F32.BF16 R20, R4, R40, R16 ;  /* 0x000000280414723c */ /* 0x000fe20000041810 */
[----:B---3--:R-:W-:-:S02]  /*3e60*/  FSEL R91, R91, -INF , !P1 ;  /* 0xff8000005b5b7808 */ /* 0x008fc40004800000 */
[----:B------:R-:W-:Y:S02]  /*3e70*/  FSEL R129, R129, -INF , !P5 ;  /* 0xff80000081817808 */ /* 0x000fe40006800000 */
[C---:B------:R-:W-:Y:S02]  /*3e80*/  IADD3 R3, R2.reuse, 0x40, RZ ;  /* 0x0000004002037810 */ /* 0x040fe40007ffe0ff */
[----:B-1----:R-:W-:Y:S01]  /*3e90*/  IADD3 R10, R2, 0x31, RZ ;  /* 0x00000031020a7810 */ /* 0x002fe20007ffe0ff */
[----:B------:R-:W-:Y:S01]  /*3ea0*/  HMMA.16816.F32.BF16 R16, R12, R30, RZ ;  /* 0x0000001e0c10723c */ /* 0x000fe200000418ff */
[----:B------:R-:W1:Y:S02]  /*3eb0*/  LDSM.16.M88.4 R28, [R134+0x4400] ;  /* 0x00440000861c783b */ /* 0x000e640000000200 */
[C---:B------:R-:W-:Y:S02]  /*3ec0*/  ISETP.GE.AND P4, PT, R10.reuse, R9, PT ;  /* 0x000000090a00720c */ /* 0x040fe40003f86270 */
[----:B------:R-:W-:-:S02]  /*3ed0*/  ISETP.GE.AND P2, PT, R10, R8, PT ;  /* 0x000000080a00720c */ /* 0x000fc40003f46270 */
[----:B------:R-:W-:Y:S02]  /*3ee0*/  IADD3 R10, R2, 0x39, RZ ;  /* 0x00000039020a7810 */ /* 0x000fe40007ffe0ff */
[----:B------:R-:W-:Y:S02]  /*3ef0*/  FSEL R95, R95, -INF , !P4 ;  /* 0xff8000005f5f7808 */ /* 0x000fe40006000000 */
[CC--:B------:R-:W-:Y:S02]  /*3f00*/  ISETP.GE.AND P0, PT, R10.reuse, R9.reuse, PT ;  /* 0x000000090a00720c */ /* 0x0c0fe40003f06270 */
[-C--:B------:R-:W-:Y:S01]  /*3f10*/  ISETP.GE.AND P3, PT, R10, R8.reuse, PT ;  /* 0x000000080a00720c */ /* 0x080fe20003f66270 */
[----:B------:R-:W-:Y:S01]  /*3f20*/  FMUL.FTZ R10, R24, c[0x0][0x2ec] ;  /* 0x0000bb00180a7a20 */ /* 0x000fe20000410000 */
[----:B------:R-:W-:Y:S01]  /*3f30*/  FSEL R132, R132, -INF , !P2 ;  /* 0xff80000084847808 */ /* 0x000fe20005000000 */
[----:B--2---:R-:W-:Y:S01]  /*3f40*/  FMUL.FTZ R11, R21, c[0x0][0x2ec] ;  /* 0x0000bb00150b7a20 */ /* 0x004fe20000410000 */
[C---:B------:R-:W-:Y:S01]  /*3f50*/  ISETP.GE.AND P4, PT, R3.reuse, R9, PT ;  /* 0x000000090300720c */ /* 0x040fe20003f86270 */
[----:B------:R2:W3:Y:S01]  /*3f60*/  MUFU.TANH R111, R10 ;  /* 0x0000000a006f7308 */ /* 0x0004e20000002400 */
[----:B------:R-:W-:-:S02]  /*3f70*/  ISETP.GE.AND P2, PT, R3, R8, PT ;  /* 0x000000080300720c */ /* 0x000fc40003f46270 */
[----:B------:R-:W-:Y:S02]  /*3f80*/  IADD3 R3, R2, 0x48, RZ ;  /* 0x0000004802037810 */ /* 0x000fe40007ffe0ff */
[----:B------:R-:W-:Y:S02]  /*3f90*/  FSEL R90, R90, -INF , !P0 ;  /* 0xff8000005a5a7808 */ /* 0x000fe40004000000 */
[----:B------:R-:W-:Y:S01]  /*3fa0*/  FSEL R131, R131, -INF , !P3 ;  /* 0xff80000083837808 */ /* 0x000fe20005800000 */
[----:B------:R1:W-:Y:S01]  /*3fb0*/  MUFU.TANH R109, R11 ;  /* 0x0000000b006d7308 */ /* 0x0003e20000002400 */
[C---:B------:R-:W-:Y:S02]  /*3fc0*/  ISETP.GE.AND P0, PT, R3.reuse, R9, PT ;  /* 0x000000090300720c */ /* 0x040fe40003f06270 */
[----:B------:R-:W-:Y:S02]  /*3fd0*/  ISETP.GE.AND P3, PT, R3, R8, PT ;  /* 0x000000080300720c */ /* 0x000fe40003f66270 */
[----:B------:R-:W-:-:S02]  /*3fe0*/  IADD3 R3, R2, 0x49, RZ ;  /* 0x0000004902037810 */ /* 0x000fc40007ffe0ff */
[----:B------:R-:W-:Y:S02]  /*3ff0*/  FSEL R88, R88, -INF , !P4 ;  /* 0xff80000058587808 */ /* 0x000fe40006000000 */
[----:B--2---:R-:W-:Y:S02]  /*4000*/  IADD3 R10, R2, 0x41, RZ ;  /* 0x00000041020a7810 */ /* 0x004fe40007ffe0ff */
[----:B------:R-:W-:Y:S02]  /*4010*/  FSEL R133, R133, -INF , !P2 ;  /* 0xff80000085857808 */ /* 0x000fe40005000000 */
[CC--:B------:R-:W-:Y:S02]  /*4020*/  ISETP.GE.AND P1, PT, R10.reuse, R9.reuse, PT ;  /* 0x000000090a00720c */ /* 0x0c0fe40003f26270 */
[-C--:B------:R-:W-:Y:S01]  /*4030*/  ISETP.GE.AND P5, PT, R10, R8.reuse, PT ;  /* 0x000000080a00720c */ /* 0x080fe20003fa6270 */
[----:B------:R-:W-:Y:S01]  /*4040*/  FMUL.FTZ R10, R26, c[0x0][0x2ec] ;  /* 0x0000bb001a0a7a20 */ /* 0x000fe20000410000 */
[C---:B------:R-:W-:Y:S01]  /*4050*/  ISETP.GE.AND P4, PT, R3.reuse, R9, PT ;  /* 0x000000090300720c */ /* 0x040fe20003f86270 */
[----:B-1----:R-:W-:Y:S01]  /*4060*/  FMUL.FTZ R11, R22, c[0x0][0x2ec] ;  /* 0x0000bb00160b7a20 */ /* 0x002fe20000410000 */
[----:B------:R-:W-:Y:S01]  /*4070*/  ISETP.GE.AND P2, PT, R3, R8, PT ;  /* 0x000000080300720c */ /* 0x000fe20003f46270 */
[----:B------:R1:W2:Y:S01]  /*4080*/  MUFU.TANH R60, R10 ;  /* 0x0000000a003c7308 */ /* 0x0002a20000002400 */
        /* <DEDUP_REMOVED lines=12> */
[----:B------:R-:W-:Y:S01]  /*4150*/  FSEL R137, R137, -INF , !P2 ;  /* 0xff80000089897808 */ /* 0x000fe20005000000 */
[----:B------:R1:W1:Y:S01]  /*4160*/  MUFU.TANH R110, R10 ;  /* 0x0000000a006e7308 */ /* 0x0002620000002400 */
[C---:B------:R-:W-:Y:S01]  /*4170*/  ISETP.GE.AND P0, PT, R3.reuse, R9, PT ;  /* 0x000000090300720c */ /* 0x040fe20003f06270 */
[----:B------:R-:W3:Y:S01]  /*4180*/  LDSM.16.M88.4 R40, [R165+0x3400] ;  /* 0x00340000a528783b */ /* 0x000ee20000000200 */
[----:B------:R-:W-:Y:S01]  /*4190*/  ISETP.GE.AND P3, PT, R3, R8, PT ;  /* 0x000000080300720c */ /* 0x000fe20003f66270 */
[----:B--2---:R-:W-:Y:S01]  /*41a0*/  FMUL.FTZ R11, R23, c[0x0][0x2ec] ;  /* 0x0000bb00170b7a20 */ /* 0x004fe20000410000 */
[----:B------:R-:W-:Y:S01]  /*41b0*/  FSEL R84, R84, -INF , !P0 ;  /* 0xff80000054547808 */ /* 0x000fe20004000000 */
[----:B----4-:R-:W-:Y:S01]  /*41c0*/  HMMA.16816.F32.BF16 R16, R12, R36, RZ ;  /* 0x000000240c10723c */ /* 0x010fe200000418ff */
[----:B------:R-:W-:Y:S01]  /*41d0*/  FSEL R141, R141, -INF , !P3 ;  /* 0xff8000008d8d7808 */ /* 0x000fe20005800000 */
[----:B------:R2:W4:Y:S01]  /*41e0*/  MUFU.TANH R108, R11 ;  /* 0x0000000b006c7308 */ /* 0x0005220000002400 */
[----:B------:R-:W-:-:S02]  /*41f0*/  IADD3 R3, R2, 0x59, RZ ;  /* 0x0000005902037810 */ /* 0x000fc40007ffe0ff */
[----:B------:R-:W-:Y:S02]  /*4200*/  FSEL R85, R85, -INF , !P1 ;  /* 0xff80000055557808 */ /* 0x000fe40004800000 */
[----:B------:R-:W-:Y:S02]  /*4210*/  FSEL R139, R139, -INF , !P5 ;  /* 0xff8000008b8b7808 */ /* 0x000fe40006800000 */
[C---:B------:R-:W-:Y:S01]  /*4220*/  ISETP.GE.AND P1, PT, R3.reuse, R9, PT ;  /* 0x000000090300720c */ /* 0x040fe20003f26270 */
[----:B-1----:R-:W-:Y:S01]  /*4230*/  FMUL.FTZ R10, R20, c[0x0][0x2ec] ;  /* 0x0000bb00140a7a20 */ /* 0x002fe20000410000 */
[----:B------:R-:W-:Y:S02]  /*4240*/  ISETP.GE.AND P5, PT, R3, R8, PT ;  /* 0x000000080300720c */ /* 0x000fe40003fa6270 */
[----:B------:R-:W-:Y:S01]  /*4250*/  FSEL R82, R82, -INF , !P1 ;  /* 0xff80000052527808 */ /* 0x000fe20004800000 */
[----:B------:R1:W1:Y:S01]  /*4260*/  MUFU.TANH R59, R10 ;  /* 0x0000000a003b7308 */ /* 0x0002620000002400 */
[----:B------:R-:W-:-:S02]  /*4270*/  FSEL R140, R140, -INF , !P5 ;  /* 0xff8000008c8c7808 */ /* 0x000fc40006800000 */
[----:B------:R-:W-:Y:S01]  /*4280*/  IADD3 R3, R2, 0x61, RZ ;  /* 0x0000006102037810 */ /* 0x000fe20007ffe0ff */
[----:B--2---:R-:W-:-:S04]  /*4290*/  FMUL.FTZ R11, R25, c[0x0][0x2ec] ;  /* 0x0000bb00190b7a20 */ /* 0x004fc80000410000 */
[----:B------:R2:W2:Y:S02]  /*42a0*/  MUFU.TANH R106, R11 ;  /* 0x0000000b006a7308 */ /* 0x0004a40000002400 */
        /* <DEDUP_REMOVED lines=15> */
[----:B--2---:R-:W-:Y:S01]  /*43a0*/  FMUL.FTZ R11, R21, c[0x0][0x2ec] ;  /* 0x0000bb00150b7a20 */ /* 0x004fe20000410000 */
[----:B------:R-:W-:Y:S02]  /*43b0*/  IADD3 R3, R2, 0x69, RZ ;  /* 0x0000006902037810 */ /* 0x000fe40007ffe0ff */
[----:B------:R-:W-:-:S02]  /*43c0*/  FSEL R81, R81, -INF , !P0 ;  /* 0xff80000051517808 */ /* 0x000fc40004000000 */
[----:B------:R-:W-:Y:S01]  /*43d0*/  FSEL R143, R143, -INF , !P3 ;  /* 0xff8000008f8f7808 */ /* 0x000fe20005800000 */
[----:B------:R2:W-:Y:S01]  /*43e0*/  MUFU.TANH R55, R11 ;  /* 0x0000000b00377308 */ /* 0x0005e20000002400 */
[C---:B------:R-:W-:Y:S02]  /*43f0*/  ISETP.GE.AND P0, PT, R3.reuse, R9, PT ;  /* 0x000000090300720c */ /* 0x040fe40003f06270 */
[----:B------:R-:W-:Y:S02]  /*4400*/  ISETP.GE.AND P3, PT, R3, R8, PT ;  /* 0x000000080300720c */ /* 0x000fe40003f66270 */
[C---:B------:R-:W-:Y:S02]  /*4410*/  IADD3 R3, R2.reuse, 0x70, RZ ;  /* 0x0000007002037810 */ /* 0x040fe40007ffe0ff */
[----:B------:R-:W-:Y:S02]  /*4420*/  FSEL R79, R79, -INF , !P4 ;  /* 0xff8000004f4f7808 */ /* 0x000fe40006000000 */
[----:B---3--:R-:W-:-:S02]  /*4430*/  IADD3 R10, R2, 0x68, RZ ;  /* 0x00000068020a7810 */ /* 0x008fc40007ffe0ff */
[----:B------:R-:W-:Y:S02]  /*4440*/  FSEL R144, R144, -INF , !P2 ;  /* 0xff80000090907808 */ /* 0x000fe40005000000 */
[CC--:B------:R-:W-:Y:S02]  /*4450*/  ISETP.GE.AND P1, PT, R10.reuse, R9.reuse, PT ;  /* 0x000000090a00720c */ /* 0x0c0fe40003f26270 */
[-C--:B------:R-:W-:Y:S01]  /*4460*/  ISETP.GE.AND P5, PT, R10, R8.reuse, PT ;  /* 0x000000080a00720c */ /* 0x080fe20003fa6270 */
[----:B------:R-:W-:Y:S01]  /*4470*/  FMUL.FTZ R10, R26, c[0x0][0x2ec] ;  /* 0x0000bb001a0a7a20 */ /* 0x000fe20000410000 */
[C---:B------:R-:W-:Y:S01]  /*4480*/  ISETP.GE.AND P4, PT, R3.reuse, R9, PT ;  /* 0x000000090300720c */ /* 0x040fe20003f86270 */
[----:B--2---:R-:W-:Y:S01]  /*4490*/  FMUL.FTZ R11, R22, c[0x0][0x2ec] ;  /* 0x0000bb00160b7a20 */ /* 0x004fe20000410000 */
[----:B------:R-:W-:Y:S01]  /*44a0*/  ISETP.GE.AND P2, PT, R3, R8, PT ;  /* 0x000000080300720c */ /* 0x000fe20003f46270 */
[----:B------:R2:W-:Y:S01]  /*44b0*/  MUFU.TANH R102, R10 ;  /* 0x0000000a00667308 */ /* 0x0005e20000002400 */
        /* <DEDUP_REMOVED lines=9> */
[----:B--2---:R-:W-:Y:S01]  /*4550*/  FMUL.FTZ R10, R27, c[0x0][0x2ec] ;  /* 0x0000bb001b0a7a20 */ /* 0x004fe20000410000 */
[----:B------:R-:W-:Y:S01]  /*4560*/  FSEL R74, R74, -INF , !P4 ;  /* 0xff8000004a4a7808 */ /* 0x000fe20006000000 */
[----:B------:R-:W-:Y:S01]  /*4570*/  HMMA.16816.F32.BF16 R24, R4, R34, R16 ;  /* 0x000000220418723c */ /* 0x000fe20000041810 */
[----:B------:R-:W-:Y:S01]  /*4580*/  FSEL R146, R146, -INF , !P2 ;  /* 0xff80000092927808 */ /* 0x000fe20005000000 */
[----:B------:R2:W1:Y:S01]  /*4590*/  MUFU.TANH R68, R10 ;  /* 0x0000000a00447308 */ /* 0x0004620000002400 */
[C---:B------:R-:W-:Y:S01]  /*45a0*/  ISETP.GE.AND P0, PT, R3.reuse, R9, PT ;  /* 0x000000090300720c */ /* 0x040fe20003f06270 */
[----:B------:R-:W-:Y:S01]  /*45b0*/  LDSM.16.M88.4 R32, [R134+0x4c00] ;  /* 0x004c00008620783b */ /* 0x000fe20000000200 */
[----:B------:R-:W-:Y:S01]  /*45c0*/  ISETP.GE.AND P3, PT, R3, R8, PT ;  /* 0x000000080300720c */ /* 0x000fe20003f66270 */
[----:B---3--:R-:W-:Y:S01]  /*45d0*/  FMUL.FTZ R11, R23, c[0x0][0x2ec] ;  /* 0x0000bb00170b7a20 */ /* 0x008fe20000410000 */
[----:B------:R-:W-:Y:S01]  /*45e0*/  FSEL R75, R75, -INF , !P0 ;  /* 0xff8000004b4b7808 */ /* 0x000fe20004000000 */
[----:B------:R-:W-:Y:S01]  /*45f0*/  HMMA.16816.F32.BF16 R16, R12, R28, RZ ;  /* 0x0000001c0c10723c */ /* 0x000fe200000418ff */
[----:B------:R-:W-:Y:S01]  /*4600*/  FSEL R149, R149, -INF , !P3 ;  /* 0xff80000095957808 */ /* 0x000fe20005800000 */
[----:B------:R3:W-:Y:S01]  /*4610*/  MUFU.TANH R53, R11 ;  /* 0x0000000b00357308 */ /* 0x0007e20000002400 */
[----:B------:R-:W-:-:S02]  /*4620*/  IADD3 R3, R2, 0x80, RZ ;  /* 0x0000008002037810 */ /* 0x000fc40007ffe0ff */
[----:B------:R-:W-:Y:S02]  /*4630*/  FSEL R76, R76, -INF , !P1 ;  /* 0xff8000004c4c7808 */ /* 0x000fe40004800000 */
[----:B------:R-:W-:Y:S02]  /*4640*/  FSEL R148, R148, -INF , !P5 ;  /* 0xff80000094947808 */ /* 0x000fe40006800000 */
[C---:B------:R-:W-:Y:S01]  /*4650*/  ISETP.GE.AND P1, PT, R3.reuse, R9, PT ;  /* 0x000000090300720c */ /* 0x040fe20003f26270 */
[----:B--2---:R-:W-:Y:S01]  /*4660*/  FMUL.FTZ R10, R20, c[0x0][0x2ec] ;  /* 0x0000bb00140a7a20 */ /* 0x004fe20000410000 */
[----:B------:R-:W-:Y:S02]  /*4670*/  ISETP.GE.AND P5, PT, R3, R8, PT ;  /* 0x000000080300720c */ /* 0x000fe40003fa6270 */
[----:B------:R-:W-:Y:S01]  /*4680*/  FSEL R73, R73, -INF , !P1 ;  /* 0xff80000049497808 */ /* 0x000fe20004800000 */
[----:B------:R2:W1:Y:S01]  /*4690*/  MUFU.TANH R56, R10 ;  /* 0x0000000a00387308 */ /* 0x0004620000002400 */
[----:B------:R-:W-:-:S02]  /*46a0*/  FSEL R150, R150, -INF , !P5 ;  /* 0xff80000096967808 */ /* 0x000fc40006800000 */
[----:B------:R-:W-:Y:S01]  /*46b0*/  IADD3 R3, R2, 0x88, RZ ;  /* 0x0000008802037810 */ /* 0x000fe20007ffe0ff */
[----:B---3--:R-:W-:-:S04]  /*46c0*/  FMUL.FTZ R11, R25, c[0x0][0x2ec] ;  /* 0x0000bb00190b7a20 */ /* 0x008fc80000410000 */
[----:B------:R3:W-:Y:S02]  /*46d0*/  MUFU.TANH R51, R11 ;  /* 0x0000000b00337308 */ /* 0x0007e40000002400 */
        /* <DEDUP_REMOVED lines=15> */
[----:B---3--:R-:W-:Y:S01]  /*47d0*/  FMUL.FTZ R11, R21, c[0x0][0x2ec] ;  /* 0x0000bb00150b7a20 */ /* 0x008fe20000410000 */
[----:B------:R-:W-:Y:S02]  /*47e0*/  IADD3 R3, R2, 0x90, RZ ;  /* 0x0000009002037810 */ /* 0x000fe40007ffe0ff */
[----:B------:R-:W-:-:S02]  /*47f0*/  FSEL R72, R72, -INF , !P0 ;  /* 0xff80000048487808 */ /* 0x000fc40004000000 */
[----:B------:R-:W-:Y:S02]  /*4800*/  FSEL R154, R154, -INF , !P3 ;  /* 0xff8000009a9a7808 */ /* 0x000fe40005800000 */
[----:B------:R-:W-:Y:S02]  /*4810*/  FSEL R153, R46, -INF , !P2 ;  /* 0xff8000002e997808 */ /* 0x000fe40005000000 */
[C---:B------:R-:W-:Y:S01]  /*4820*/  ISETP.GE.AND P0, PT, R3.reuse, R9, PT ;  /* 0x000000090300720c */ /* 0x040fe20003f06270 */
[----:B------:R3:W-:Y:S01]  /*4830*/  MUFU.TANH R46, R11 ;  /* 0x0000000b002e7308 */ /* 0x0007e20000002400 */
[----:B------:R-:W-:Y:S02]  /*4840*/  ISETP.GE.AND P3, PT, R3, R8, PT ;  /* 0x000000080300720c */ /* 0x000fe40003f66270 */
[C---:B------:R-:W-:Y:S02]  /*4850*/  IADD3 R3, R2.reuse, 0x91, RZ ;  /* 0x0000009102037810 */ /* 0x040fe40007ffe0ff */
[----:B-1----:R-:W-:-:S02]  /*4860*/  IADD3 R10, R2, 0x89, RZ ;  /* 0x00000089020a7810 */ /* 0x002fc40007ffe0ff */
[----:B------:R-:W-:Y:S02]  /*4870*/  FSEL R69, R69, -INF , !P4 ;  /* 0xff80000045457808 */ /* 0x000fe40006000000 */
[CC--:B------:R-:W-:Y:S02]  /*4880*/  ISETP.GE.AND P1, PT, R10.reuse, R9.reuse, PT ;  /* 0x000000090a00720c */ /* 0x0c0fe40003f26270 */
[-C--:B------:R-:W-:Y:S01]  /*4890*/  ISETP.GE.AND P5, PT, R10, R8.reuse, PT ;  /* 0x000000080a00720c */ /* 0x080fe20003fa6270 */
[----:B------:R-:W-:Y:S01]  /*48a0*/  FMUL.FTZ R10, R26, c[0x0][0x2ec] ;  /* 0x0000bb001a0a7a20 */ /* 0x000fe20000410000 */
[----:B------:R-:W-:Y:S02]  /*48b0*/  FSEL R152, R44, -INF , !P3 ;  /* 0xff8000002c987808 */ /* 0x000fe40005800000 */
[C---:B------:R-:W-:Y:S01]  /*48c0*/  ISETP.GE.AND P4, PT, R3.reuse, R9, PT ;  /* 0x000000090300720c */ /* 0x040fe20003f86270 */
[----:B------:R1:W1:Y:S01]  /*48d0*/  MUFU.TANH R48, R10 ;  /* 0x0000000a00307308 */ /* 0x0002620000002400 */
[----:B---3--:R-:W-:Y:S01]  /*48e0*/  FMUL.FTZ R11, R22, c[0x0][0x2ec] ;  /* 0x0000bb00160b7a20 */ /* 0x008fe20000410000 */
[----:B------:R-:W-:-:S02]  /*48f0*/  ISETP.GE.AND P2, PT, R3, R8, PT ;  /* 0x000000080300720c */ /* 0x000fc40003f46270 */
[C---:B------:R-:W-:Y:S02]  /*4900*/  IADD3 R3, R2.reuse, 0x98, RZ ;  /* 0x0000009802037810 */ /* 0x040fe40007ffe0ff */
[----:B------:R-:W-:Y:S02]  /*4910*/  FSEL R71, R71, -INF , !P1 ;  /* 0xff80000047477808 */ /* 0x000fe40004800000 */
[----:B------:R3:W-:Y:S01]  /*4920*/  MUFU.TANH R44, R11 ;  /* 0x0000000b002c7308 */ /* 0x0007e20000002400 */
[----:B------:R-:W-:Y:S02]  /*4930*/  FSEL R155, R47, -INF , !P5 ;  /* 0xff8000002f9b7808 */ /* 0x000fe40006800000 */
[C---:B------:R-:W-:Y:S02]  /*4940*/  ISETP.GE.AND P1, PT, R3.reuse, R9, PT ;  /* 0x000000090300720c */ /* 0x040fe40003f26270 */
[----:B------:R-:W-:Y:S02]  /*4950*/  ISETP.GE.AND P5, PT, R3, R8, PT ;  /* 0x000000080300720c */ /* 0x000fe40003fa6270 */
[----:B------:R-:W-:Y:S01]  /*4960*/  IADD3 R3, R2, 0x99, RZ ;  /* 0x0000009902037810 */ /* 0x000fe20007ffe0ff */
[----:B-1----:R-:W-:Y:S01]  /*4970*/  FMUL.FTZ R10, R27, c[0x0][0x2ec] ;  /* 0x0000bb001b0a7a20 */ /* 0x002fe20000410000 */
[----:B------:R-:W-:Y:S01]  /*4980*/  FSEL R67, R67, -INF , !P0 ;  /* 0xff80000043437808 */ /* 0x000fe20004000000 */
[----:B------:R-:W-:Y:S01]  /*4990*/  HMMA.16816.F32.BF16 R24, R4, R42, R16 ;  /* 0x0000002a0418723c */ /* 0x000fe20000041810 */
[----:B------:R-:W-:Y:S01]  /*49a0*/  FSEL R66, R66, -INF , !P4 ;  /* 0xff80000042427808 */ /* 0x000fe20006000000 */
[----:B------:R1:W1:Y:S01]  /*49b0*/  MUFU.TANH R49, R10 ;  /* 0x0000000a00317308 */ /* 0x0002620000002400 */
[----:B------:R-:W-:-:S02]  /*49c0*/  FSEL R130, R130, -INF , !P2 ;  /* 0xff80000082827808 */ /* 0x000fc40005000000 */
[----:B------:R-:W-:Y:S01]  /*49d0*/  ISETP.GE.AND P0, PT, R3, R9, PT ;  /* 0x000000090300720c */ /* 0x000fe20003f06270 */
[----:B---3--:R-:W-:Y:S01]  /*49e0*/  FMUL.FTZ R11, R23, c[0x0][0x2ec] ;  /* 0x0000bb00170b7a20 */ /* 0x008fe20000410000 */
[----:B------:R-:W-:Y:S01]  /*49f0*/  ISETP.GE.AND P3, PT, R3, R8, PT ;  /* 0x000000080300720c */ /* 0x000fe20003f66270 */
[----:B------:R-:W-:Y:S01]  /*4a00*/  HMMA.16816.F32.BF16 R16, R12, R36, RZ ;  /* 0x000000240c10723c */ /* 0x000fe200000418ff */
[----:B------:R-:W-:Y:S02]  /*4a10*/  FSEL R64, R64, -INF , !P0 ;  /* 0xff80000040407808 */ /* 0x000fe40004000000 */
[----:B------:R-:W-:Y:S02]  /*4a20*/  FSEL R115, R115, -INF , !P3 ;  /* 0xff80000073737808 */ /* 0x000fe40005800000 */
[----:B------:R-:W-:Y:S02]  /*4a30*/  IADD3 R3, R2, 0xa1, RZ ;  /* 0x000000a102037810 */ /* 0x000fe40007ffe0ff */
[----:B------:R-:W-:-:S02]  /*4a40*/  FSEL R65, R65, -INF , !P1 ;  /* 0xff80000041417808 */ /* 0x000fc40004800000 */
[----:B------:R-:W-:Y:S01]  /*4a50*/  FSEL R156, R45, -INF , !P5 ;  /* 0xff8000002d9c7808 */ /* 0x000fe20006800000 */
[----:B-1----:R-:W-:Y:S01]  /*4a60*/  FMUL.FTZ R10, R20, c[0x0][0x2ec] ;  /* 0x0000bb00140a7a20 */ /* 0x002fe20000410000 */
[C---:B------:R-:W-:Y:S01]  /*4a70*/  ISETP.GE.AND P1, PT, R3.reuse, R9, PT ;  /* 0x000000090300720c */ /* 0x040fe20003f26270 */
[----:B------:R1:W-:Y:S01]  /*4a80*/  MUFU.TANH R45, R11 ;  /* 0x0000000b002d7308 */ /* 0x0003e20000002400 */
[----:B------:R-:W-:Y:S02]  /*4a90*/  ISETP.GE.AND P5, PT, R3, R8, PT ;  /* 0x000000080300720c */ /* 0x000fe40003fa6270 */
[----:B------:R-:W-:Y:S02]  /*4aa0*/  FSEL R62, R62, -INF , !P1 ;  /* 0xff8000003e3e7808 */ /* 0x000fe40004800000 */
[----:B------:R-:W-:Y:S02]  /*4ab0*/  FSEL R114, R114, -INF , !P5 ;  /* 0xff80000072727808 */ /* 0x000fe40006800000 */
[----:B------:R-:W-:Y:S01]  /*4ac0*/  IADD3 R3, R2, 0xa9, RZ ;  /* 0x000000a902037810 */ /* 0x000fe20007ffe0ff */
[----:B------:R3:W3:Y:S04]  /*4ad0*/  MUFU.TANH R47, R10 ;  /* 0x0000000a002f7308 */ /* 0x0006e80000002400 */
[----:B--2---:R-:W-:Y:S01]  /*4ae0*/  HMMA.16816.F32.BF16 R20, R4, R28, R16 ;  /* 0x0000001c0414723c */ /* 0x004fe20000041810 */
[----:B-1----:R-:W-:-:S07]  /*4af0*/  FMUL.FTZ R11, R25, c[0x0][0x2ec] ;  /* 0x0000bb00190b7a20 */ /* 0x002fce0000410000 */
[----:B------:R-:W-:Y:S01]  /*4b00*/  HMMA.16816.F32.BF16 R16, R12, R38, RZ ;  /* 0x000000260c10723c */ /* 0x000fe200000418ff */
[----:B------:R-:W1:Y:S01]  /*4b10*/  LDSM.16.M88.4 R36, [R165+0x3c00] ;  /* 0x003c0000a524783b */ /* 0x000e620000000200 */
[----:B------:R2:W1:Y:S01]  /*4b20*/  MUFU.TANH R43, R11 ;  /* 0x0000000b002b7308 */ /* 0x0004620000002400 */
[----:B------:R-:W-:-:S04]  /*4b30*/  DEPBAR.LE SB0, 0x0 ;  /* 0x000080000000791a */ /* 0x000fc80000000000 */
[----:B---3--:R-:W-:Y:S01]  /*4b40*/  IADD3 R10, R2, 0xa0, RZ ;  /* 0x000000a0020a7810 */ /* 0x008fe20007ffe0ff */
[----:B------:R-:W-:Y:S03]  /*4b50*/  BAR.SYNC.DEFER_BLOCKING 0x0 ;  /* 0x0000000000007b1d */ /* 0x000fe60000010000 */
        /* <DEDUP_REMOVED lines=8> */
[----:B------:R-:W-:Y:S01]  /*4be0*/  FSEL R157, R61, -INF , !P2 ;  /* 0xff8000003d9d7808 */ /* 0x000fe20005000000 */
[----:B------:R2:W3:Y:S01]  /*4bf0*/  MUFU.TANH R41, R11 ;  /* 0x0000000b00297308 */ /* 0x0004e20000002400 */
[C---:B------:R-:W-:Y:S02]  /*4c00*/  ISETP.GE.AND P4, PT, R3.reuse, R9, PT ;  /* 0x000000090300720c */ /* 0x040fe40003f86270 */
[----:B------:R-:W-:Y:S02]  /*4c10*/  ISETP.GE.AND P2, PT, R3, R8, PT ;  /* 0x000000080300720c */ /* 0x000fe40003f46270 */
[----:B------:R-:W-:Y:S02]  /*4c20*/  IADD3 R3, R2, 0xb1, RZ ;  /* 0x000000b102037810 */ /* 0x000fe40007ffe0ff */
[----:B------:R-:W-:Y:S01]  /*4c30*/  FSEL R61, R111, -INF , !P0 ;  /* 0xff8000006f3d7808 */ /* 0x000fe20004000000 */
[----:B------:R1:W1:Y:S01]  /*4c40*/  MUFU.TANH R42, R10 ;  /* 0x0000000a002a7308 */ /* 0x0002620000002400 */
[----:B------:R-:W-:-:S02]  /*4c50*/  FSEL R158, R60, -INF , !P3 ;  /* 0xff8000003c9e7808 */ /* 0x000fc40005800000 */
[C---:B------:R-:W-:Y:S02]  /*4c60*/  ISETP.GE.AND P0, PT, R3.reuse, R9, PT ;  /* 0x000000090300720c */ /* 0x040fe40003f06270 */
[----:B------:R-:W-:Y:S02]  /*4c70*/  ISETP.GE.AND P3, PT, R3, R8, PT ;  /* 0x000000080300720c */ /* 0x000fe40003f66270 */
[----:B------:R-:W-:Y:S01]  /*4c80*/  IADD3 R3, R2, 0xb9, RZ ;  /* 0x000000b902037810 */ /* 0x000fe20007ffe0ff */
[----:B--2---:R-:W-:Y:S01]  /*4c90*/  FMUL.FTZ R11, R21, c[0x0][0x2ec] ;  /* 0x0000bb00150b7a20 */ /* 0x004fe20000410000 */
[----:B------:R-:W-:Y:S02]  /*4ca0*/  FSEL R60, R112, -INF , !P4 ;  /* 0xff800000703c7808 */ /* 0x000fe40006000000 */
[----:B------:R-:W-:Y:S02]  /*4cb0*/  FSEL R111, R110, -INF , !P2 ;  /* 0xff8000006e6f7808 */ /* 0x000fe40005000000 */
[----:B----4-:R-:W-:-:S02]  /*4cc0*/  FSEL R112, R108, -INF , !P3 ;  /* 0xff8000006c707808 */ /* 0x010fc40005800000 */
[----:B-1----:R-:W-:-:S04]  /*4cd0*/  IADD3 R10, R2, 0xb0, RZ ;  /* 0x000000b0020a7810 */ /* 0x002fc80007ffe0ff */
[CC--:B------:R-:W-:Y:S02]  /*4ce0*/  ISETP.GE.AND P1, PT, R10.reuse, R9.reuse, PT ;  /* 0x000000090a00720c */ /* 0x0c0fe40003f26270 */
[-C--:B------:R-:W-:Y:S01]  /*4cf0*/  ISETP.GE.AND P5, PT, R10, R8.reuse, PT ;  /* 0x000000080a00720c */ /* 0x080fe20003fa6270 */
[----:B------:R-:W-:Y:S01]  /*4d00*/  FMUL.FTZ R10, R26, c[0x0][0x2ec] ;  /* 0x0000bb001a0a7a20 */ /* 0x000fe20000410000 */
[----:B------:R-:W-:Y:S01]  /*4d10*/  FSEL R59, R59, -INF , !P1 ;  /* 0xff8000003b3b7808 */ /* 0x000fe20004800000 */
[----:B------:R-:W-:Y:S01]  /*4d20*/  HMMA.16816.F32.BF16 R24, R4, R30, R16 ;  /* 0x0000001e0418723c */ /* 0x000fe20000041810 */
[----:B------:R-:W-:Y:S01]  /*4d30*/  FSEL R159, R58, -INF , !P5 ;  /* 0xff8000003a9f7808 */ /* 0x000fe20006800000 */
[----:B------:R1:W2:Y:S01]  /*4d40*/  MUFU.TANH R40, R10 ;  /* 0x0000000a00287308 */ /* 0x0002a20000002400 */
[C---:B------:R-:W-:Y:S02]  /*4d50*/  ISETP.GE.AND P1, PT, R3.reuse, R9, PT ;  /* 0x000000090300720c */ /* 0x040fe40003f26270 */
[----:B------:R-:W-:-:S02]  /*4d60*/  ISETP.GE.AND P5, PT, R3, R8, PT ;  /* 0x000000080300720c */ /* 0x000fc40003fa6270 */
[C---:B------:R-:W-:Y:S01]  /*4d70*/  IADD3 R3, R2.reuse, 0xc0, RZ ;  /* 0x000000c002037810 */ /* 0x040fe20007ffe0ff */
[C---:B------:R-:W-:Y:S01]  /*4d80*/  HMMA.16816.F32.BF16 R16, R12.reuse, R32, RZ ;  /* 0x000000200c10723c */ /* 0x040fe200000418ff */
[----:B------:R-:W-:Y:S01]  /*4d90*/  FSEL R58, R109, -INF , !P0 ;  /* 0xff8000006d3a7808 */ /* 0x000fe20004000000 */
[----:B------:R4:W2:Y:S01]  /*4da0*/  MUFU.TANH R31, R11 ;  /* 0x0000000b001f7308 */ /* 0x0008a20000002400 */
[C---:B------:R-:W-:Y:S02]  /*4db0*/  ISETP.GE.AND P0, PT, R3.reuse, R9, PT ;  /* 0x000000090300720c */ /* 0x040fe40003f06270 */
[----:B------:R-:W-:Y:S02]  /*4dc0*/  ISETP.GE.AND P3, PT, R3, R8, PT ;  /* 0x000000080300720c */ /* 0x000fe40003f66270 */
[----:B------:R-:W-:Y:S01]  /*4dd0*/  IADD3 R3, R2, 0xc8, RZ ;  /* 0x000000c802037810 */ /* 0x000fe20007ffe0ff */
[----:B------:R-:W-:Y:S01]  /*4de0*/  HMMA.16816.F32.BF16 R12, R12, R34, RZ ;  /* 0x000000220c0c723c */ /* 0x000fe200000418ff */
[----:B------:R-:W-:-:S02]  /*4df0*/  FSEL R32, R106, -INF , !P1 ;  /* 0xff8000006a207808 */ /* 0x000fc40004800000 */
[----:B-1----:R-:W-:Y:S02]  /*4e00*/  IADD3 R10, R2, 0xb8, RZ ;  /* 0x000000b8020a7810 */ /* 0x002fe40007ffe0ff */
[----:B------:R-:W-:Y:S02]  /*4e10*/  FSEL R161, R68, -INF , !P5 ;  /* 0xff80000044a17808 */ /* 0x000fe40006800000 */
[CC--:B------:R-:W-:Y:S02]  /*4e20*/  ISETP.GE.AND P4, PT, R10.reuse, R9.reuse, PT ;  /* 0x000000090a00720c */ /* 0x0c0fe40003f86270 */
[-C--:B------:R-:W-:Y:S01]  /*4e30*/  ISETP.GE.AND P2, PT, R10, R8.reuse, PT ;  /* 0x000000080a00720c */ /* 0x080fe20003f46270 */
[----:B------:R-:W-:Y:S01]  /*4e40*/  FMUL.FTZ R10, R20, c[0x0][0x2ec] ;  /* 0x0000bb00140a7a20 */ /* 0x000fe20000410000 */
[----:B------:R-:W-:Y:S01]  /*4e50*/  FSEL R57, R57, -INF , !P4 ;  /* 0xff80000039397808 */ /* 0x000fe20006000000 */
[----:B----4-:R-:W-:Y:S01]  /*4e60*/  FMUL.FTZ R11, R22, c[0x0][0x2ec] ;  /* 0x0000bb00160b7a20 */ /* 0x010fe20000410000 */
[----:B------:R-:W-:Y:S01]  /*4e70*/  FSEL R160, R102, -INF , !P2 ;  /* 0xff80000066a07808 */ /* 0x000fe20005000000 */
[----:B------:R1:W-:Y:S01]  /*4e80*/  MUFU.TANH R30, R10 ;  /* 0x0000000a001e7308 */ /* 0x0003e20000002400 */
[C---:B------:R-:W-:Y:S01]  /*4e90*/  ISETP.GE.AND P1, PT, R3.reuse, R9, PT ;  /* 0x000000090300720c */ /* 0x040fe20003f26270 */
[----:B------:R-:W-:Y:S01]  /*4ea0*/  HMMA.16816.F32.BF16 R16, R4, R36, R16 ;  /* 0x000000240410723c */ /* 0x000fe20000041810 */
[----:B------:R-:W-:-:S02]  /*4eb0*/  ISETP.GE.AND P5, PT, R3, R8, PT ;  /* 0x000000080300720c */ /* 0x000fc40003fa6270 */
[----:B------:R-:W-:Y:S02]  /*4ec0*/  IADD3 R3, R2, 0xd0, RZ ;  /* 0x000000d002037810 */ /* 0x000fe40007ffe0ff */
[----:B------:R-:W-:Y:S01]  /*4ed0*/  FSEL R56, R56, -INF , !P0 ;  /* 0xff80000038387808 */ /* 0x000fe20004000000 */
[----:B------:R4:W-:Y:S01]  /*4ee0*/  MUFU.TANH R28, R11 ;  /* 0x0000000b001c7308 */ /* 0x0009e20000002400 */
[----:B------:R-:W-:Y:S01]  /*4ef0*/  FSEL R162, R54, -INF , !P3 ;  /* 0xff80000036a27808 */ /* 0x000fe20005800000 */
[----:B------:R-:W-:Y:S01]  /*4f00*/  HMMA.16816.F32.BF16 R12, R4, R38, R12 ;  /* 0x00000026040c723c */ /* 0x000fe2000004180c */
[----:B------:R-:W-:Y:S02]  /*4f10*/  FSEL R163, R48, -INF , !P5 ;  /* 0xff80000030a37808 */ /* 0x000fe40006800000 */
[----:B-1----:R-:W-:-:S04]  /*4f20*/  IADD3 R10, R2, 0xc1, RZ ;  /* 0x000000c1020a7810 */ /* 0x002fc80007ffe0ff */
[----:B------:R-:W-:Y:S02]  /*4f30*/  IADD3 R4, R2, 0xe8, RZ ;  /* 0x000000e802047810 */ /* 0x000fe40007ffe0ff */
[CC--:B------:R-:W-:Y:S02]  /*4f40*/  ISETP.GE.AND P4, PT, R10.reuse, R9.reuse, PT ;  /* 0x000000090a00720c */ /* 0x0c0fe40003f86270 */
[----:B------:R-:W-:Y:S02]  /*4f50*/  ISETP.GE.AND P2, PT, R10, R8, PT ;  /* 0x000000080a00720c */ /* 0x000fe40003f46270 */
[----:B------:R-:W-:Y:S01]  /*4f60*/  IADD3 R10, R2, 0xc9, RZ ;  /* 0x000000c9020a7810 */ /* 0x000fe20007ffe0ff */
[----:B----4-:R-:W-:Y:S01]  /*4f70*/  FMUL.FTZ R11, R23, c[0x0][0x2ec] ;  /* 0x0000bb00170b7a20 */ /* 0x010fe20000410000 */
[----:B------:R-:W-:Y:S01]  /*4f80*/  FSEL R55, R55, -INF , !P4 ;  /* 0xff80000037377808 */ /* 0x000fe20006000000 */
[----:B------:R-:W-:Y:S01]  /*4f90*/  FMUL.FTZ R5, R17, c[0x0][0x2ec] ;  /* 0x0000bb0011057a20 */ /* 0x000fe20000410000 */
[----:B------:R-:W-:Y:S01]  /*4fa0*/  FSEL R184, R53, -INF , !P2 ;  /* 0xff80000035b87808 */ /* 0x000fe20005000000 */
[----:B------:R1:W4:Y:S01]  /*4fb0*/  MUFU.TANH R29, R11 ;  /* 0x0000000b001d7308 */ /* 0x0003220000002400 */
[----:B------:R-:W-:-:S02]  /*4fc0*/  ISETP.GE.AND P4, PT, R3, R9, PT ;  /* 0x000000090300720c */ /* 0x000fc40003f86270 */
[-C--:B------:R-:W-:Y:S02]  /*4fd0*/  ISETP.GE.AND P2, PT, R3, R8.reuse, PT ;  /* 0x000000080300720c */ /* 0x080fe40003f46270 */
[----:B------:R-:W-:Y:S02]  /*4fe0*/  IADD3 R3, R2, 0xd1, RZ ;  /* 0x000000d102037810 */ /* 0x000fe40007ffe0ff */
[CC--:B------:R-:W-:Y:S02]  /*4ff0*/  ISETP.GE.AND P0, PT, R10.reuse, R9.reuse, PT ;  /* 0x000000090a00720c */ /* 0x0c0fe40003f06270 */
[-C--:B------:R-:W-:Y:S01]  /*5000*/  ISETP.GE.AND P3, PT, R10, R8.reuse, PT ;  /* 0x000000080a00720c */ /* 0x080fe20003f66270 */
[----:B------:R-:W-:Y:S01]  /*5010*/  FMUL.FTZ R10, R24, c[0x0][0x2ec] ;  /* 0x0000bb00180a7a20 */ /* 0x000fe20000410000 */
[----:B------:R-:W-:Y:S02]  /*5020*/  FSEL R53, R50, -INF , !P1 ;  /* 0xff80000032357808 */ /* 0x000fe40004800000 */
[C---:B------:R-:W-:Y:S01]  /*5030*/  ISETP.GE.AND P1, PT, R3.reuse, R9, PT ;  /* 0x000000090300720c */ /* 0x040fe20003f26270 */
[----:B------:R2:W2:Y:S01]  /*5040*/  MUFU.TANH R23, R10 ;  /* 0x0000000a00177308 */ /* 0x0004a20000002400 */
[----:B------:R-:W-:Y:S01]  /*5050*/  ISETP.GE.AND P5, PT, R3, R8, PT ;  /* 0x000000080300720c */ /* 0x000fe20003fa6270 */
[----:B-1----:R-:W-:Y:S01]  /*5060*/  FMUL.FTZ R11, R27, c[0x0][0x2ec] ;  /* 0x0000bb001b0b7a20 */ /* 0x002fe20000410000 */
[----:B------:R-:W-:-:S02]  /*5070*/  IADD3 R3, R2, 0xd8, RZ ;  /* 0x000000d802037810 */ /* 0x000fc40007ffe0ff */
[----:B------:R-:W-:Y:S02]  /*5080*/  FSEL R54, R51, -INF , !P0 ;  /* 0xff80000033367808 */ /* 0x000fe40004000000 */
[----:B------:R-:W-:Y:S01]  /*5090*/  FSEL R185, R49, -INF , !P3 ;  /* 0xff80000031b97808 */ /* 0x000fe20005800000 */
[----:B------:R1:W-:Y:S01]  /*50a0*/  MUFU.TANH R20, R11 ;  /* 0x0000000b00147308 */ /* 0x0003e20000002400 */
[C---:B------:R-:W-:Y:S02]  /*50b0*/  ISETP.GE.AND P0, PT, R3.reuse, R9, PT ;  /* 0x000000090300720c */ /* 0x040fe40003f06270 */
[----:B------:R-:W-:Y:S02]  /*50c0*/  ISETP.GE.AND P3, PT, R3, R8, PT ;  /* 0x000000080300720c */ /* 0x000fe40003f66270 */
[----:B------:R-:W-:Y:S02]  /*50d0*/  IADD3 R3, R2, 0xd9, RZ ;  /* 0x000000d902037810 */ /* 0x000fe40007ffe0ff */
[----:B------:R-:W-:Y:S01]  /*50e0*/  FSEL R68, R47, -INF , !P4 ;  /* 0xff8000002f447808 */ /* 0x000fe20006000000 */
[----:B--2---:R-:W-:Y:S01]  /*50f0*/  FMUL.FTZ R10, R25, c[0x0][0x2ec] ;  /* 0x0000bb00190a7a20 */ /* 0x004fe20000410000 */
[----:B------:R-:W-:-:S02]  /*5100*/  FSEL R187, R44, -INF , !P2 ;  /* 0xff8000002cbb7808 */ /* 0x000fc40005000000 */
[CC--:B------:R-:W-:Y:S01]  /*5110*/  ISETP.GE.AND P4, PT, R3.reuse, R9.reuse, PT ;  /* 0x000000090300720c */ /* 0x0c0fe20003f86270 */
[----:B------:R2:W-:Y:S01]  /*5120*/  MUFU.TANH R22, R10 ;  /* 0x0000000a00167308 */ /* 0x0005e20000002400 */
[-C--:B------:R-:W-:Y:S02]  /*5130*/  ISETP.GE.AND P2, PT, R3, R8.reuse, PT ;  /* 0x000000080300720c */ /* 0x080fe40003f46270 */
[----:B------:R-:W-:Y:S01]  /*5140*/  FSEL R108, R43, -INF , !P4 ;  /* 0xff8000002b6c7808 */ /* 0x000fe20006000000 */
[----:B-1----:R-:W-:Y:S01]  /*5150*/  FMUL.FTZ R11, R16, c[0x0][0x2ec] ;  /* 0x0000bb00100b7a20 */ /* 0x002fe20000410000 */
[----:B---3--:R-:W-:Y:S02]  /*5160*/  FSEL R189, R41, -INF , !P2 ;  /* 0xff80000029bd7808 */ /* 0x008fe40005000000 */
[C---:B------:R-:W-:Y:S02]  /*5170*/  ISETP.GE.AND P4, PT, R4.reuse, R9, PT ;  /* 0x000000090400720c */ /* 0x040fe40003f86270 */
[----:B------:R-:W-:Y:S01]  /*5180*/  ISETP.GE.AND P2, PT, R4, R8, PT ;  /* 0x000000080400720c */ /* 0x000fe20003f46270 */
[----:B------:R-:W-:Y:S01]  /*5190*/  FMUL.FTZ R4, R18, c[0x0][0x2ec] ;  /* 0x0000bb0012047a20 */ /* 0x000fe20000410000 */
[----:B------:R-:W-:Y:S01]  /*51a0*/  IADD3 R3, R2, 0xe1, RZ ;  /* 0x000000e102037810 */ /* 0x000fe20007ffe0ff */
[----:B------:R-:W-:Y:S01]  /*51b0*/  MUFU.TANH R11, R11 ;  /* 0x0000000b000b7308 */ /* 0x000fe20000002400 */
[----:B------:R-:W-:-:S02]  /*51c0*/  FSEL R102, R46, -INF , !P1 ;  /* 0xff8000002e667808 */ /* 0x000fc40004800000 */
[----:B------:R-:W-:Y:S01]  /*51d0*/  FSEL R188, R45, -INF , !P5 ;  /* 0xff8000002dbc7808 */ /* 0x000fe20006800000 */
[----:B--2---:R-:W-:Y:S01]  /*51e0*/  FMUL.FTZ R10, R26, c[0x0][0x2ec] ;  /* 0x0000bb001a0a7a20 */ /* 0x004fe20000410000 */
[----:B------:R-:W-:Y:S02]  /*51f0*/  FSEL R106, R42, -INF , !P0 ;  /* 0xff8000002a6a7808 */ /* 0x000fe40004000000 */
[----:B------:R-:W-:Y:S01]  /*5200*/  FSEL R190, R40, -INF , !P3 ;  /* 0xff80000028be7808 */ /* 0x000fe20005800000 */
[----:B------:R1:W2:Y:S01]  /*5210*/  MUFU.TANH R21, R10 ;  /* 0x0000000a00157308 */ /* 0x0002a20000002400 */
[C---:B------:R-:W-:Y:S02]  /*5220*/  ISETP.GE.AND P0, PT, R3.reuse, R9, PT ;  /* 0x000000090300720c */ /* 0x040fe40003f06270 */
[----:B------:R-:W-:Y:S02]  /*5230*/  ISETP.GE.AND P3, PT, R3, R8, PT ;  /* 0x000000080300720c */ /* 0x000fe40003f66270 */
[----:B------:R-:W-:-:S02]  /*5240*/  IADD3 R3, R2, 0xe9, RZ ;  /* 0x000000e902037810 */ /* 0x000fc40007ffe0ff */
[----:B------:R-:W-:Y:S01]  /*5250*/  FSEL R110, R31, -INF , !P0 ;  /* 0xff8000001f6e7808 */ /* 0x000fe20004000000 */
[----:B------:R3:W3:Y:S01]  /*5260*/  MUFU.TANH R7, R4 ;  /* 0x0000000400077308 */ /* 0x0006e20000002400 */
[----:B----4-:R-:W-:Y:S02]  /*5270*/  FSEL R194, R29, -INF , !P3 ;  /* 0xff8000001dc27808 */ /* 0x010fe40005800000 */
[----:B------:R-:W-:Y:S02]  /*5280*/  FSEL R23, R23, -INF , !P4 ;  /* 0xff80000017177808 */ /* 0x000fe40006000000 */
[----:B-1----:R-:W-:Y:S02]  /*5290*/  IADD3 R10, R2, 0xe0, RZ ;  /* 0x000000e0020a7810 */ /* 0x002fe40007ffe0ff */
[----:B--2---:R-:W-:Y:S02]  /*52a0*/  FSEL R195, R21, -INF , !P2 ;  /* 0xff80000015c37808 */ /* 0x004fe40005000000 */
[----:B------:R-:W-:-:S02]  /*52b0*/  ISETP.GE.AND P1, PT, R10, R9, PT ;  /* 0x000000090a00720c */ /* 0x000fc40003f26270 */
[-C--:B------:R-:W-:Y:S02]  /*52c0*/  ISETP.GE.AND P5, PT, R10, R8.reuse, PT ;  /* 0x000000080a00720c */ /* 0x080fe40003fa6270 */
[----:B------:R1:W-:Y:S01]  /*52d0*/  MUFU.TANH R10, R5 ;  /* 0x00000005000a7308 */ /* 0x0003e20000002400 */
[----:B------:R-:W-:Y:S02]  /*52e0*/  FSEL R109, R30, -INF , !P1 ;  /* 0xff8000001e6d7808 */ /* 0x000fe40004800000 */
[----:B------:R-:W-:Y:S02]  /*52f0*/  FSEL R191, R28, -INF , !P5 ;  /* 0xff8000001cbf7808 */ /* 0x000fe40006800000 */
[C---:B------:R-:W-:Y:S02]  /*5300*/  ISETP.GE.AND P1, PT, R3.reuse, R9, PT ;  /* 0x000000090300720c */ /* 0x040fe40003f26270 */
[----:B------:R-:W-:Y:S02]  /*5310*/  ISETP.GE.AND P5, PT, R3, R8, PT ;  /* 0x000000080300720c */ /* 0x000fe40003fa6270 */
[----:B---3--:R-:W-:-:S02]  /*5320*/  IADD3 R4, R2, 0xf0, RZ ;  /* 0x000000f002047810 */ /* 0x008fc40007ffe0ff */
[----:B------:R-:W-:Y:S02]  /*5330*/  IADD3 R3, R2, 0xf1, RZ ;  /* 0x000000f102037810 */ /* 0x000fe40007ffe0ff */
[CC--:B------:R-:W-:Y:S02]  /*5340*/  ISETP.GE.AND P0, PT, R4.reuse, R9.reuse, PT ;  /* 0x000000090400720c */ /* 0x0c0fe40003f06270 */
[-C--:B------:R-:W-:Y:S01]  /*5350*/  ISETP.GE.AND P3, PT, R4, R8.reuse, PT ;  /* 0x000000080400720c */ /* 0x080fe20003f66270 */
[----:B-1----:R-:W-:Y:S01]  /*5360*/  FMUL.FTZ R5, R19, c[0x0][0x2ec] ;  /* 0x0000bb0013057a20 */ /* 0x002fe20000410000 */
[C---:B------:R-:W-:Y:S01]  /*5370*/  ISETP.GE.AND P4, PT, R3.reuse, R9, PT ;  /* 0x000000090300720c */ /* 0x040fe20003f86270 */
[----:B------:R-:W-:Y:S01]  /*5380*/  FMUL.FTZ R4, R12, c[0x0][0x2ec] ;  /* 0x0000bb000c047a20 */ /* 0x000fe20000410000 */
[----:B------:R-:W-:Y:S01]  /*5390*/  ISETP.GE.AND P2, PT, R3, R8, PT ;  /* 0x000000080300720c */ /* 0x000fe20003f46270 */
[----:B------:R-:W1:Y:S01]  /*53a0*/  MUFU.TANH R6, R5 ;  /* 0x0000000500067308 */ /* 0x000e620000002400 */
[----:B------:R-:W-:-:S02]  /*53b0*/  IADD3 R3, R2, 0xf8, RZ ;  /* 0x000000f802037810 */ /* 0x000fc40007ffe0ff */
[----:B------:R-:W-:Y:S02]  /*53c0*/  FSEL R21, R11, -INF , !P0 ;  /* 0xff8000000b157808 */ /* 0x000fe40004000000 */
[----:B------:R-:W-:Y:S02]  /*53d0*/  FSEL R198, R7, -INF , !P3 ;  /* 0xff80000007c67808 */ /* 0x000fe40005800000 */
[C---:B------:R-:W-:Y:S01]  /*53e0*/  ISETP.GE.AND P0, PT, R3.reuse, R9, PT ;  /* 0x000000090300720c */ /* 0x040fe20003f06270 */
[----:B------:R2:W3:Y:S01]  /*53f0*/  MUFU.TANH R5, R4 ;  /* 0x0000000400057308 */ /* 0x0004e20000002400 */
[----:B------:R-:W-:Y:S01]  /*5400*/  ISETP.GE.AND P3, PT, R3, R8, PT ;  /* 0x000000080300720c */ /* 0x000fe20003f66270 */
[----:B------:R-:W-:Y:S01]  /*5410*/  FMUL.FTZ R3, R14, c[0x0][0x2ec] ;  /* 0x0000bb000e037a20 */ /* 0x000fe20000410000 */
[----:B------:R-:W-:Y:S02]  /*5420*/  FSEL R22, R22, -INF , !P1 ;  /* 0xff80000016167808 */ /* 0x000fe40004800000 */
[----:B------:R-:W-:-:S02]  /*5430*/  ISETP.GT.AND P1, PT, R235, R244, PT ;  /* 0x000000f4eb00720c */ /* 0x000fc40003f24270 */
[----:B------:R-:W-:Y:S02]  /*5440*/  FSEL R197, R20, -INF , !P5 ;  /* 0xff80000014c57808 */ /* 0x000fe40006800000 */
[----:B-1----:R-:W-:Y:S02]  /*5450*/  FSEL R200, R6, -INF , !P2 ;  /* 0xff80000006c87808 */ /* 0x002fe40005000000 */
[----:B------:R1:W4:Y:S01]  /*5460*/  MUFU.TANH R6, R3 ;  /* 0x0000000300067308 */ /* 0x0003220000002400 */
[CC--:B------:R-:W-:Y:S02]  /*5470*/  ISETP.GE.AND P5, PT, R2.reuse, R9.reuse, PT ;  /* 0x000000090200720c */ /* 0x0c0fe40003fa6270 */
[----:B------:R-:W-:Y:S01]  /*5480*/  IADD3 R2, R2, 0xf9, RZ ;  /* 0x000000f902027810 */ /* 0x000fe20007ffe0ff */
[----:B--2---:R-:W-:Y:S01]  /*5490*/  FMUL.FTZ R4, R13, c[0x0][0x2ec] ;  /* 0x0000bb000d047a20 */ /* 0x004fe20000410000 */
[----:B------:R-:W-:Y:S02]  /*54a0*/  FSEL R186, R10, -INF , !P4 ;  /* 0xff8000000aba7808 */ /* 0x000fe40006000000 */
[----:B---3--:R-:W-:Y:S01]  /*54b0*/  FSEL R196, R5, -INF , !P0 ;  /* 0xff80000005c47808 */ /* 0x008fe20004000000 */
[----:B------:R2:W3:Y:S01]  /*54c0*/  MUFU.TANH R11, R4 ;  /* 0x00000004000b7308 */ /* 0x0004e20000002400 */
[----:B------:R-:W-:-:S02]  /*54d0*/  ISETP.GE.AND P4, PT, R2, R9, PT ;  /* 0x000000090200720c */ /* 0x000fc40003f86270 */
[----:B------:R-:W-:Y:S01]  /*54e0*/  ISETP.GE.AND P2, PT, R2, R8, PT ;  /* 0x000000080200720c */ /* 0x000fe20003f46270 */
[----:B------:R-:W-:Y:S01]  /*54f0*/  IMAD.IADD R2, R135, 0x1, R113 ;  /* 0x0000000187027824 */ /* 0x000fe200078e0271 */
[----:B------:R-:W-:Y:S01]  /*5500*/  @!P1 LEA R237, P0, R70, c[0x0][0x168], 0x1 ;  /* 0x00005a0046ed9a11 */ /* 0x000fe200078008ff */
[----:B-1----:R-:W-:Y:S01]  /*5510*/  FMUL.FTZ R3, R15, c[0x0][0x2ec] ;  /* 0x0000bb000f037a20 */ /* 0x002fe20000410000 */
[----:B----4-:R-:W-:Y:S02]  /*5520*/  FSEL R199, R6, -INF , !P3 ;  /* 0xff80000006c77808 */ /* 0x010fe40005800000 */
[----:B------:R-:W-:-:S03]  /*5530*/  @!P1 LEA.HI.X R236, R70, c[0x0][0x16c], R107, 0x1, P0 ;  /* 0x00005b0046ec9a11 */ /* 0x000fc600000f0c6b */
[----:B------:R-:W1:Y:S01]  /*5540*/  MUFU.TANH R3, R3 ;  /* 0x0000000300037308 */ /* 0x000e620000002400 */
[----:B--2---:R-:W-:Y:S01]  /*5550*/  FMUL.FTZ R4, R52, c[0x0][0x2ec] ;  /* 0x0000bb0034047a20 */ /* 0x004fe20000410000 */
[----:B---3--:R-:W-:-:S06]  /*5560*/  FSEL R113, R11, -INF , !P4 ;  /* 0xff8000000b717808 */ /* 0x008fcc0006000000 */
[----:B------:R-:W2:Y:S01]  /*5570*/  MUFU.TANH R4, R4 ;  /* 0x0000000400047308 */ /* 0x000ea20000002400 */
[----:B-1----:R-:W-:Y:S02]  /*5580*/  FSEL R201, R3, -INF , !P2 ;  /* 0xff80000003c97808 */ /* 0x002fe40005000000 */
[----:B--2---:R-:W-:Y:S01]  /*5590*/  FSEL R16, R4, -INF , !P5 ;  /* 0xff80000004107808 */ /* 0x004fe20006800000 */
[----:B------:R-:W-:Y:S05]  /*55a0*/  @!P1 BRA `(.L_x_2251) ;  /* 0x000005f000009947 */ /* 0x000fea0003800000 */
[----:B------:R-:W-:Y:S05]  /*55b0*/  @!P6 BRA `(.L_x_2252) ;  /* 0x000003900000e947 */ /* 0x000fea0003800000 */
[----:B------:R-:W1:Y:S01]  /*55c0*/  I2F.RP R4, R204 ;  /* 0x000000cc00047306 */ /* 0x000e620000209400 */
[----:B------:R-:W-:Y:S02]  /*55d0*/  IADD3 R11, R164, -0x100, RZ ;  /* 0xffffff00a40b7810 */ /* 0x000fe40007ffe0ff */
[----:B------:R-:W-:Y:S02]  /*55e0*/  IABS R10, R164 ;  /* 0x000000a4000a7213 */ /* 0x000fe40000000000 */
[----:B------:R-:W-:-:S03]  /*55f0*/  IABS R7, R11 ;  /* 0x0000000b00077213 */ /* 0x000fc60000000000 */
        /* <DEDUP_REMOVED lines=53> */
.L_x_2252:
[----:B------:R-:W-:-:S04]  /*5950*/  LEA R3, -R203, RZ, 0x8 ;  /* 0x000000ffcb037211 */ /* 0x000fc800078e41ff */
[----:B------:R-:W-:Y:S02]  /*5960*/  SHF.R.S32.HI R5, RZ, 0x1f, R3 ;  /* 0x0000001fff057819 */ /* 0x000fe40000011403 */
.L_x_2253:
[----:B------:R-:W-:Y:S01]  /*5970*/  IADD3 R70, P0, R3, R70, RZ ;  /* 0x0000004603467210 */ /* 0x000fe20007f1e0ff */
[----:B------:R-:W-:Y:S02]  /*5980*/  IMAD.MOV.U32 R3, RZ, RZ, 0x6 ;  /* 0x00000006ff037424 */ /* 0x000fe400078e00ff */
[----:B------:R-:W-:Y:S01]  /*5990*/  IMAD.SHL.U32 R17, R203, 0x40, RZ ;  /* 0x00000040cb117824 */ /* 0x000fe200078e00ff */
[C---:B------:R-:W-:Y:S01]  /*59a0*/  LEA R237, P1, R70.reuse, c[0x0][0x168], 0x1 ;  /* 0x00005a0046ed7a11 */ /* 0x040fe200078208ff */
[----:B------:R-:W-:Y:S01]  /*59b0*/  IMAD.X R107, R5, 0x1, R107, P0 ;  /* 0x00000001056b7824 */ /* 0x000fe200000e066b */
[----:B------:R-:W-:Y:S02]  /*59c0*/  SHF.L.U64.HI R3, R203, R3, c[0x0][0x19c] ;  /* 0x00006700cb037619 */ /* 0x000fe40000010203 */
[----:B------:R-:W-:Y:S01]  /*59d0*/  IADD3 R4, P0, R17, R237, RZ ;  /* 0x000000ed11047210 */ /* 0x000fe20007f1e0ff */
[----:B------:R-:W-:Y:S01]  /*59e0*/  IMAD.MOV.U32 R6, RZ, RZ, R237 ;  /* 0x000000ffff067224 */ /* 0x000fe200078e00ed */
[----:B------:R-:W-:-:S02]  /*59f0*/  LEA.HI.X R236, R70, c[0x0][0x16c], R107, 0x1, P1 ;  /* 0x00005b0046ec7a11 */ /* 0x000fc400008f0c6b */
[-C--:B------:R-:W-:Y:S02]  /*5a00*/  IADD3 R14, P1, R4, R17.reuse, RZ ;  /* 0x00000011040e7210 */ /* 0x080fe40007f3e0ff */
        /* <DEDUP_REMOVED lines=25> */
.L_x_2251:
[----:B------:R-:W-:Y:S02]  /*5ba0*/  FMNMX.FTZ R20, R16, R98, !PT ;  /* 0x0000006210147209 */ /* 0x000fe40007810000 */
[----:B------:R-:W-:-:S02]  /*5bb0*/  SHF.L.U32 R135, R2, 0x1, RZ ;  /* 0x0000000102877819 */ /* 0x000fc400000006ff */
[----:B------:R-:W-:Y:S02]  /*5bc0*/  FMNMX.FTZ R20, R105, R20, !PT ;  /* 0x0000001469147209 */ /* 0x000fe40007810000 */
[----:B------:R-:W-:Y:S01]  /*5bd0*/  LEA R164, R0, R135, 0x1 ;  /* 0x0000008700a47211 */ /* 0x000fe200078e08ff */
[----:B------:R-:W-:Y:S01]  /*5be0*/  LDSM.16.MT88.4 R24, [R135+0x5000] ;  /* 0x005000008718783b */ /* 0x000fe20000004200 */
[----:B------:R-:W-:Y:S02]  /*5bf0*/  FMNMX.FTZ R20, R104, R20, !PT ;  /* 0x0000001468147209 */ /* 0x000fe40007810000 */
[----:B------:R-:W-:Y:S01]  /*5c00*/  ISETP.GT.AND P3, PT, R235, R244, PT ;  /* 0x000000f4eb00720c */ /* 0x000fe20003f64270 */
        /* <DEDUP_REMOVED lines=69> */
[----:B----4-:R-:W-:-:S05]  /*6060*/  FMUL.FTZ R5, R20, c[0x0][0x23c] ;  /* 0x00008f0014057a20 */ /* 0x010fca0000410000 */
        /* <DEDUP_REMOVED lines=10> */
[----:B------:R1:W-:Y:S08]  /*6110*/  MUFU.EX2 R203, R3 ;  /* 0x0000000300cb7308 */ /* 0x0003f00000000800 */
[----:B------:R2:W-:Y:S01]  /*6120*/  MUFU.EX2 R206, R4 ;  /* 0x0000000400ce7308 */ /* 0x0005e20000000800 */
[----:B-1----:R-:W-:-:S07]  /*6130*/  FFMA.FTZ R3, R105, c[0x0][0x23c], -R5 ;  /* 0x00008f0069037a23 */ /* 0x002fce0000010805 */
[----:B------:R1:W-:Y:S01]  /*6140*/  MUFU.EX2 R105, R3 ;  /* 0x0000000300697308 */ /* 0x0003e20000000800 */
[----:B--2---:R-:W-:-:S07]  /*6150*/  FFMA.FTZ R4, R100, c[0x0][0x23c], -R5 ;  /* 0x00008f0064047a23 */ /* 0x004fce0000010805 */
        /* <DEDUP_REMOVED lines=109> */
[----:B------:R-:W1:Y:S01]  /*6830*/  MUFU.EX2 R10, R6 ;  /* 0x00000006000a7308 */ /* 0x000e620000000800 */
        /* <DEDUP_REMOVED lines=44> */
[--C-:B------:R-:W-:Y:S01]  /*6b00*/  FFMA.FTZ R0, R121, c[0x0][0x23c], -R4.reuse ;  /* 0x00008f0079007a23 */ /* 0x100fe20000010804 */
[----:B-1----:R-:W-:Y:S01]  /*6b10*/  MOV R121, R10 ;  /* 0x0000000a00797202 */ /* 0x002fe20000000f00 */
[--C-:B------:R-:W-:Y:S02]  /*6b20*/  FFMA.FTZ R2, R117, c[0x0][0x23c], -R4.reuse ;  /* 0x00008f0075027a23 */ /* 0x100fe40000010804 */
[----:B------:R1:W-:Y:S08]  /*6b30*/  MUFU.EX2 R10, R0 ;  /* 0x00000000000a7308 */ /* 0x0003f00000000800 */
[----:B------:R2:W-:Y:S01]  /*6b40*/  MUFU.EX2 R6, R2 ;  /* 0x0000000200067308 */ /* 0x0005e20000000800 */
[----:B-1----:R-:W-:Y:S01]  /*6b50*/  FFMA.FTZ R0, R123, c[0x0][0x23c], -R4 ;  /* 0x00008f007b007a23 */ /* 0x002fe20000010804 */
[----:B------:R-:W-:-:S02]  /*6b60*/  MOV R123, R12 ;  /* 0x0000000c007b7202 */ /* 0x000fc40000000f00 */
[----:B------:R-:W-:-:S04]  /*6b70*/  F2FP.BF16.PACK_AB R12, R203, R204 ;  /* 0x000000cccb0c723e */ /* 0x000fc800000010ff */
[----:B------:R1:W3:Y:S01]  /*6b80*/  MUFU.EX2 R57, R0 ;  /* 0x0000000000397308 */ /* 0x0002e20000000800 */
[----:B--2---:R-:W-:-:S07]  /*6b90*/  FFMA.FTZ R2, R116, c[0x0][0x23c], -R4 ;  /* 0x00008f0074027a23 */ /* 0x004fce0000010804 */
[----:B------:R-:W2:Y:S01]  /*6ba0*/  MUFU.EX2 R7, R2 ;  /* 0x0000000200077308 */ /* 0x000ea20000000800 */
[----:B-1----:R-:W-:Y:S01]  /*6bb0*/  FFMA.FTZ R0, R122, c[0x0][0x23c], -R4 ;  /* 0x00008f007a007a23 */ /* 0x002fe20000010804 */
[----:B---3--:R-:W-:Y:S02]  /*6bc0*/  F2FP.BF16.PACK_AB R15, R57, R10 ;  /* 0x0000000a390f723e */ /* 0x008fe400000010ff */
[----:B------:R-:W-:-:S04]  /*6bd0*/  MOV R122, R11 ;  /* 0x0000000b007a7202 */ /* 0x000fc80000000f00 */
[----:B------:R1:W3:Y:S01]  /*6be0*/  MUFU.EX2 R58, R0 ;  /* 0x00000000003a7308 */ /* 0x0002e20000000800 */
[----:B--2---:R-:W-:Y:S01]  /*6bf0*/  F2FP.BF16.PACK_AB R13, R7, R6 ;  /* 0x00000006070d723e */ /* 0x004fe200000010ff */
[----:B------:R-:W-:Y:S02]  /*6c00*/  FADD.FTZ R2, R204, R203 ;  /* 0x000000cbcc027221 */ /* 0x000fe40000010000 */
[----:B------:R-:W-:Y:S02]  /*6c10*/  FADD.FTZ R7, R6, R7 ;  /* 0x0000000706077221 */ /* 0x000fe40000010000 */
[----:B------:R-:W-:Y:S02]  /*6c20*/  FADD.FTZ R2, R105, R2 ;  /* 0x0000000269027221 */ /* 0x000fe40000010000 */
[----:B------:R-:W-:Y:S01]  /*6c30*/  HMMA.16816.F32.BF16 R32, R12, R24, RZ ;  /* 0x000000180c20723c */ /* 0x000fe200000418ff */
[----:B------:R-:W-:Y:S02]  /*6c40*/  FADD.FTZ R7, R10, R7 ;  /* 0x000000070a077221 */ /* 0x000fe40000010000 */
[----:B------:R-:W-:-:S02]  /*6c50*/  FADD.FTZ R6, R104, R2 ;  /* 0x0000000268067221 */ /* 0x000fc40000010000 */
[----:B-1----:R-:W-:Y:S02]  /*6c60*/  FFMA.FTZ R0, R118, c[0x0][0x23c], -R4 ;  /* 0x00008f0076007a23 */ /* 0x002fe40000010804 */
[----:B------:R-:W-:Y:S01]  /*6c70*/  FADD.FTZ R2, R57, R7 ;  /* 0x0000000739027221 */ /* 0x000fe20000010000 */
[C---:B------:R-:W-:Y:S01]  /*6c80*/  HMMA.16816.F32.BF16 R28, R12.reuse, R26, RZ ;  /* 0x0000001a0c1c723c */ /* 0x040fe200000418ff */
[----:B------:R1:W2:Y:S01]  /*6c90*/  MUFU.EX2 R60, R0 ;  /* 0x00000000003c7308 */ /* 0x0002a20000000800 */
[----:B------:R-:W-:Y:S02]  /*6ca0*/  FADD.FTZ R10, R103, R6 ;  /* 0x00000006670a7221 */ /* 0x000fe40000010000 */
[----:B---3--:R-:W-:Y:S02]  /*6cb0*/  FADD.FTZ R7, R58, R2 ;  /* 0x000000023a077221 */ /* 0x008fe40000010000 */
[----:B------:R-:W-:Y:S02]  /*6cc0*/  FADD.FTZ R2, R206, R10 ;  /* 0x0000000ace027221 */ /* 0x000fe40000010000 */
[----:B------:R-:W-:Y:S01]  /*6cd0*/  HMMA.16816.F32.BF16 R24, R12, R16, RZ ;  /* 0x000000100c18723c */ /* 0x000fe200000418ff */
[----:B------:R-:W-:-:S02]  /*6ce0*/  FFMA.FTZ R6, R112, c[0x0][0x23c], -R4 ;  /* 0x00008f0070067a23 */ /* 0x000fc40000010804 */
[----:B------:R-:W-:Y:S02]  /*6cf0*/  FADD.FTZ R2, R205, R2 ;  /* 0x00000002cd027221 */ /* 0x000fe40000010000 */
[----:B------:R3:W-:Y:S02]  /*6d00*/  MUFU.EX2 R62, R6 ;  /* 0x00000006003e7308 */ /* 0x0007e40000000800 */
[----:B------:R-:W-:Y:S01]  /*6d10*/  FADD.FTZ R2, R208, R2 ;  /* 0x00000002d0027221 */ /* 0x000fe20000010000 */
[----:B------:R-:W-:Y:S01]  /*6d20*/  HMMA.16816.F32.BF16 R16, R12, R18, RZ ;  /* 0x000000120c10723c */ /* 0x000fe200000418ff */
[----:B-1----:R-:W-:Y:S02]  /*6d30*/  FFMA.FTZ R0, R119, c[0x0][0x23c], -R4 ;  /* 0x00008f0077007a23 */ /* 0x002fe40000010804 */
[----:B------:R-:W-:Y:S02]  /*6d40*/  FADD.FTZ R2, R207, R2 ;  /* 0x00000002cf027221 */ /* 0x000fe40000010000 */
[----:B------:R1:W-:Y:S02]  /*6d50*/  MUFU.EX2 R61, R0 ;  /* 0x00000000003d7308 */ /* 0x0003e40000000800 */
[----:B------:R-:W-:Y:S01]  /*6d60*/  F2FP.BF16.PACK_AB R12, R206, R103 ;  /* 0x00000067ce0c723e */ /* 0x000fe200000010ff */
[----:B------:R-:W-:Y:S01]  /*6d70*/  FADD.FTZ R2, R210, R2 ;  /* 0x00000002d2027221 */ /* 0x000fe20000010000 */
[----:B--2---:R-:W-:-:S02]  /*6d80*/  F2FP.BF16.PACK_AB R13, R60, R58 ;  /* 0x0000003a3c0d723e */ /* 0x004fc400000010ff */
[----:B------:R-:W-:Y:S01]  /*6d90*/  F2FP.BF16.PACK_AB R14, R208, R205 ;  /* 0x000000cdd00e723e */ /* 0x000fe200000010ff */
[----:B------:R-:W-:Y:S02]  /*6da0*/  FADD.FTZ R2, R209, R2 ;  /* 0x00000002d1027221 */ /* 0x000fe40000010000 */
[----:B---3--:R-:W-:Y:S02]  /*6db0*/  FFMA.FTZ R6, R160, c[0x0][0x23c], -R4 ;  /* 0x00008f00a0067a23 */ /* 0x008fe40000010804 */
        /* <DEDUP_REMOVED lines=17> */
[----:B------:R-:W-:Y:S01]  /*6ed0*/  HMMA.16816.F32.BF16 R28, R12, R38, R28 ;  /* 0x000000260c1c723c */ /* 0x000fe2000004181c */
[----:B------:R-:W2:Y:S01]  /*6ee0*/  LDSM.16.MT88.4 R36, [R135+0x5c00] ;  /* 0x005c00008724783b */ /* 0x000ea20000004200 */
[----:B-1----:R-:W-:-:S04]  /*6ef0*/  FFMA.FTZ R0, R124, c[0x0][0x23c], -R4 ;  /* 0x00008f007c007a23 */ /* 0x002fc80000010804 */
[----:B------:R1:W-:Y:S02]  /*6f00*/  MUFU.EX2 R72, R0 ;  /* 0x0000000000487308 */ /* 0x0003e40000000800 */
[C---:B------:R-:W-:Y:S08]  /*6f10*/  HMMA.16816.F32.BF16 R24, R12.reuse, R40, R24 ;  /* 0x000000280c18723c */ /* 0x040ff00000041818 */
        /* <DEDUP_REMOVED lines=77> */
[----:B-1----:R-:W-:-:S03]  /*73f0*/  FFMA.FTZ R0, R143, c[0x0][0x23c], -R4 ;  /* 0x00008f008f007a23 */ /* 0x002fc60000010804 */
[----:B------:R-:W-:Y:S01]  /*7400*/  LDSM.16.MT88.4 R140, [R135+0x8800] ;  /* 0x00880000878c783b */ /* 0x000fe20000004200 */
        /* <DEDUP_REMOVED lines=100> */
[----:B------:R1:W5:Y:S02]  /*7a50*/  MUFU.EX2 R63, R0 ;  /* 0x00000000003f7308 */ /* 0x0003640000000800 */
[C---:B--2---:R-:W-:Y:S08]  /*7a60*/  HMMA.16816.F32.BF16 R24, R12.reuse, R36, R24 ;  /* 0x000000240c18723c */ /* 0x044ff00000041818 */
[----:B------:R-:W-:Y:S01]  /*7a70*/  HMMA.16816.F32.BF16 R16, R12, R38, R16 ;  /* 0x000000260c10723c */ /* 0x000fe20000041810 */
[----:B-1----:R-:W-:-:S06]  /*7a80*/  FADD.FTZ R0, R60, R7 ;  /* 0x000000073c007221 */ /* 0x002fcc0000010000 */
[----:B------:R-:W-:Y:S02]  /*7a90*/  F2FP.BF16.PACK_AB R12, R122, R252 ;  /* 0x000000fc7a0c723e */ /* 0x000fe400000010ff */
[----:B-----5:R-:W-:Y:S01]  /*7aa0*/  F2FP.BF16.PACK_AB R13, R62, R63 ;  /* 0x0000003f3e0d723e */ /* 0x020fe200000010ff */
        /* <DEDUP_REMOVED lines=24> */
[----:B------:R-:W5:Y:S01]  /*7c30*/  LDSM.16.MT88.4 R48, [R135+0x8400] ;  /* 0x008400008730783b */ /* 0x000f620000004200 */
[----:B------:R-:W-:Y:S02]  /*7c40*/  FADD.FTZ R0, R53, R0 ;  /* 0x0000000035007221 */ /* 0x000fe40000010000 */
[----:B-1----:R-:W-:Y:S02]  /*7c50*/  FFMA.FTZ R6, R162, c[0x0][0x23c], -R4 ;  /* 0x00008f00a2067a23 */ /* 0x002fe40000010804 */
        /* <DEDUP_REMOVED lines=37> */
[----:B----4-:R-:W-:Y:S02]  /*7eb0*/  HMMA.16816.F32.BF16 R36, R12, R44, R36 ;  /* 0x0000002c0c24723c */ /* 0x010fe40000041824 */
        /* <DEDUP_REMOVED lines=20> */
[----:B-1----:R-:W-:-:S02]  /*8000*/  FADD.FTZ R2, R223, R6 ;  /* 0x00000006df027221 */ /* 0x002fc40000010000 */
        /* <DEDUP_REMOVED lines=28> */
[----:B------:R-:W1:Y:S01]  /*81d0*/  MUFU.EX2 R46, R6 ;  /* 0x00000006002e7308 */ /* 0x000e620000000800 */
[----:B------:R-:W-:Y:S01]  /*81e0*/  FADD.FTZ R0, R44, R0 ;  /* 0x000000002c007221 */ /* 0x000fe20000010000 */
[----:B-----5:R-:W-:Y:S01]  /*81f0*/  HMMA.16816.F32.BF16 R136, R12, R48, R36 ;  /* 0x000000300c88723c */ /* 0x020fe20000041824 */
        /* <DEDUP_REMOVED lines=74> */
[----:B------:R-:W-:Y:S07]  /*86a0*/  @!UPT UIADD3 URZ, URZ, URZ, URZ ;  /* 0x0000003f3f3ff290 */ /* 0x000fee000fffe03f */
[----:B------:R-:W-:Y:S11]  /*86b0*/  @!P3 BRA `(.L_x_2254) ;  /* 0x000064600000b947 */ /* 0x000ff60003800000 */
[----:B------:R-:W-:-:S04]  /*86c0*/  DEPBAR.LE SB0, 0x0 ;  /* 0x000080000000791a */ /* 0x000fc80000000000 */
[----:B------:R-:W-:Y:S02]  /*86d0*/  MOV R121, c[0x0][0x1a0] ;  /* 0x0000680000797a02 */ /* 0x000fe40000000f00 */
        /* <DEDUP_REMOVED lines=64> */
.L_x_2255:
[----:B------:R-:W-:-:S04]  /*8ae0*/  LEA R0, -R121, RZ, 0x8 ;  /* 0x000000ff79007211 */ /* 0x000fc800078e41ff */
[----:B------:R-:W-:Y:S02]  /*8af0*/  SHF.R.S32.HI R2, RZ, 0x1f, R0 ;  /* 0x0000001fff027819 */ /* 0x000fe40000011400 */
.L_x_2256:
        /* <DEDUP_REMOVED lines=32> */
[----:B------:R-:W-:Y:S04]  /*8d00*/  LDSM.16.M88.4 R24, [R134+0x1000] ;  /* 0x001000008618783b */ /* 0x000fe80000000200 */
[----:B------:R-:W-:Y:S04]  /*8d10*/  LDSM.16.M88.4 R32, [R165] ;  /* 0x00000000a520783b */ /* 0x000fe80000000200 */
[----:B------:R-:W-:Y:S04]  /*8d20*/  LDSM.16.M88.4 R40, [R134+0x1400] ;  /* 0x001400008628783b */ /* 0x000fe80000000200 */
[----:B------:R-:W-:Y:S04]  /*8d30*/  LDSM.16.M88.4 R48, [R182] ;  /* 0x00000000b630783b */ /* 0x000fe80000000200 */
[----:B------:R-:W-:Y:S04]  /*8d40*/  LDSM.16.M88.4 R56, [R134+0x1800] ;  /* 0x001800008638783b */ /* 0x000fe80000000200 */
[----:B-1----:R-:W-:Y:S04]  /*8d50*/  LDSM.16.M88.4 R4, [R167] ;  /* 0x00000000a704783b */ /* 0x002fe80000000200 */
[----:B----4-:R-:W1:Y:S04]  /*8d60*/  LDSM.16.M88.4 R12, [R166] ;  /* 0x00000000a60c783b */ /* 0x010e680000000200 */
[----:B------:R-:W2:Y:S04]  /*8d70*/  LDSM.16.M88.4 R44, [R181] ;  /* 0x00000000b52c783b */ /* 0x000ea80000000200 */
[----:B------:R-:W3:Y:S04]  /*8d80*/  LDSM.16.M88.4 R52, [R134+0x1c00] ;  /* 0x001c00008634783b */ /* 0x000ee80000000200 */
[----:B-----5:R-:W4:Y:S04]  /*8d90*/  S2R R11, SR_TID.X ;  /* 0x00000000000b7919 */ /* 0x020f280000002100 */
[----:B------:R-:W0:Y:S01]  /*8da0*/  LDGDEPBAR ;  /* 0x00000000000079af */ /* 0x000e220000000000 */
[----:B----4-:R-:W-:Y:S01]  /*8db0*/  IMAD.SHL.U32 R11, R11, 0x2, RZ ;  /* 0x000000020b0b7824 */ /* 0x010fe200078e00ff */
[----:B-1----:R-:W-:Y:S04]  /*8dc0*/  HMMA.16816.F32.BF16 R16, R12, R24, RZ ;  /* 0x000000180c10723c */ /* 0x002fe800000418ff */
[----:B------:R-:W-:-:S04]  /*8dd0*/  LOP3.LUT R11, R11, 0x6, RZ, 0xc0, !PT ;  /* 0x000000060b0b7812 */ /* 0x000fc800078ec0ff */
[C---:B------:R-:W-:Y:S08]  /*8de0*/  HMMA.16816.F32.BF16 R28, R12.reuse, R26, RZ ;  /* 0x0000001a0c1c723c */ /* 0x040ff000000418ff */
[----:B------:R-:W-:Y:S08]  /*8df0*/  HMMA.16816.F32.BF16 R24, R12, R40, RZ ;  /* 0x000000280c18723c */ /* 0x000ff000000418ff */
[C---:B------:R-:W-:Y:S08]  /*8e00*/  HMMA.16816.F32.BF16 R16, R4.reuse, R32, R16 ;  /* 0x000000200410723c */ /* 0x040ff00000041810 */
[C---:B------:R-:W-:Y:S08]  /*8e10*/  HMMA.16816.F32.BF16 R28, R4.reuse, R34, R28 ;  /* 0x00000022041c723c */ /* 0x040ff0000004181c */
[----:B------:R-:W-:Y:S08]  /*8e20*/  HMMA.16816.F32.BF16 R36, R4, R48, R24 ;  /* 0x000000300424723c */ /* 0x000ff00000041818 */
        /* <DEDUP_REMOVED lines=14> */
[----:B------:R-:W4:Y:S01]  /*8f10*/  MUFU.TANH R101, R18 ;  /* 0x0000001200657308 */ /* 0x000f220000002400 */
[----:B------:R-:W-:-:S03]  /*8f20*/  FMUL.FTZ R39, R39, c[0x0][0x2ec] ;  /* 0x0000bb0027277a20 */ /* 0x000fc60000410000 */
[----:B--2---:R-:W-:Y:S04]  /*8f30*/  HMMA.16816.F32.BF16 R32, R4, R44, R24 ;  /* 0x0000002c0420723c */ /* 0x004fe80000041818 */
[----:B------:R2:W5:Y:S04]  /*8f40*/  MUFU.TANH R105, R19 ;  /* 0x0000001300697308 */ /* 0x0005680000002400 */
[C---:B------:R-:W-:Y:S01]  /*8f50*/  HMMA.16816.F32.BF16 R24, R12.reuse, R58, RZ ;  /* 0x0000003a0c18723c */ /* 0x040fe200000418ff */
[----:B------:R-:W-:Y:S03]  /*8f60*/  LDSM.16.M88.4 R56, [R134+0x2000] ;  /* 0x002000008638783b */ /* 0x000fe60000000200 */
[----:B------:R-:W1:Y:S04]  /*8f70*/  MUFU.TANH R87, R28 ;  /* 0x0000001c00577308 */ /* 0x000e680000002400 */
[----:B--2---:R-:W-:Y:S01]  /*8f80*/  HMMA.16816.F32.BF16 R16, R12, R42, RZ ;  /* 0x0000002a0c10723c */ /* 0x004fe200000418ff */
[----:B------:R-:W2:Y:S03]  /*8f90*/  LDSM.16.M88.4 R40, [R180] ;  /* 0x00000000b428783b */ /* 0x000ea60000000200 */
[----:B------:R-:W1:Y:S04]  /*8fa0*/  MUFU.TANH R84, R29 ;  /* 0x0000001d00547308 */ /* 0x000e680000002400 */
[----:B------:R-:W-:-:S02]  /*8fb0*/  FMUL.FTZ R32, R32, c[0x0][0x2ec] ;  /* 0x0000bb0020207a20 */ /* 0x000fc40000410000 */
[----:B------:R-:W-:Y:S02]  /*8fc0*/  FMUL.FTZ R33, R33, c[0x0][0x2ec] ;  /* 0x0000bb0021217a20 */ /* 0x000fe40000410000 */
[----:B------:R-:W-:Y:S01]  /*8fd0*/  FMUL.FTZ R34, R34, c[0x0][0x2ec] ;  /* 0x0000bb0022227a20 */ /* 0x000fe20000410000 */
[----:B------:R-:W-:Y:S01]  /*8fe0*/  MUFU.TANH R102, R30 ;  /* 0x0000001e00667308 */ /* 0x000fe20000002400 */
[----:B------:R-:W-:-:S07]  /*8ff0*/  FMUL.FTZ R35, R35, c[0x0][0x2ec] ;  /* 0x0000bb0023237a20 */ /* 0x000fce0000410000 */
[----:B------:R3:W1:Y:S03]  /*9000*/  MUFU.TANH R103, R31 ;  /* 0x0000001f00677308 */ /* 0x0006660000002400 */
[----:B------:R-:W-:Y:S01]  /*9010*/  HMMA.16816.F32.BF16 R16, R4, R50, R16 ;  /* 0x000000320410723c */ /* 0x000fe20000041810 */
[----:B------:R-:W-:Y:S04]  /*9020*/  LDSM.16.M88.4 R48, [R134+0x2400] ;  /* 0x002400008630783b */ /* 0x000fe80000000200 */
[----:B------:R-:W1:Y:S03]  /*9030*/  MUFU.TANH R83, R36 ;  /* 0x0000002400537308 */ /* 0x000e660000002400 */
[----:B---3--:R-:W-:Y:S05]  /*9040*/  HMMA.16816.F32.BF16 R28, R12, R52, RZ ;  /* 0x000000340c1c723c */ /* 0x008fea00000418ff */
[----:B------:R-:W3:Y:S08]  /*9050*/  MUFU.TANH R86, R37 ;  /* 0x0000002500567308 */ /* 0x000ef00000002400 */
        /* <DEDUP_REMOVED lines=8> */
[----:B--2---:R-:W-:Y:S07]  /*90e0*/  HMMA.16816.F32.BF16 R36, R4, R40, R28 ;  /* 0x000000280424723c */ /* 0x004fee000004181c */
[----:B------:R-:W2:Y:S01]  /*90f0*/  MUFU.TANH R110, R18 ;  /* 0x00000012006e7308 */ /* 0x000ea20000002400 */
        /* <DEDUP_REMOVED lines=9> */
[----:B------:R-:W1:Y:S06]  /*9190*/  MUFU.TANH R82, R33 ;  /* 0x0000002100527308 */ /* 0x000e6c0000002400 */
        /* <DEDUP_REMOVED lines=103> */
[C---:B------:R-:W-:Y:S01]  /*9810*/  LOP3.LUT R2, R0.reuse, 0xf9, R11, 0xfe, !PT ;  /* 0x000000f900027812 */ /* 0x040fe200078efe0b */
[----:B--2---:R-:W-:Y:S01]  /*9820*/  HMMA.16816.F32.BF16 R32, R4, R44, R28 ;  /* 0x0000002c0420723c */ /* 0x004fe2000004181c */
[----:B------:R-:W-:Y:S02]  /*9830*/  LOP3.LUT R10, R0, R11, RZ, 0xfc, !PT ;  /* 0x0000000b000a7212 */ /* 0x000fe400078efcff */
[----:B------:R-:W-:-:S03]  /*9840*/  ISETP.GE.AND P5, PT, R2, R9, PT ;  /* 0x000000090200720c */ /* 0x000fc60003fa6270 */
[----:B------:R-:W2:Y:S01]  /*9850*/  MUFU.TANH R155, R18 ;  /* 0x00000012009b7308 */ /* 0x000ea20000002400 */
[-C--:B------:R-:W-:Y:S02]  /*9860*/  ISETP.GE.AND P0, PT, R2, R8.reuse, PT ;  /* 0x000000080200720c */ /* 0x080fe40003f06270 */
[----:B------:R-:W-:Y:S01]  /*9870*/  LOP3.LUT R2, R0, 0x1, R11, 0xfe, !PT ;  /* 0x0000000100027812 */ /* 0x000fe200078efe0b */
[----:B-1----:R-:W-:Y:S01]  /*9880*/  HMMA.16816.F32.BF16 R28, R12, R48, RZ ;  /* 0x000000300c1c723c */ /* 0x002fe200000418ff */
[CC--:B------:R-:W-:Y:S02]  /*9890*/  ISETP.GE.AND P2, PT, R10.reuse, R9.reuse, PT ;  /* 0x000000090a00720c */ /* 0x0c0fe40003f46270 */
[-C--:B------:R-:W-:Y:S01]  /*98a0*/  ISETP.GE.AND P4, PT, R10, R8.reuse, PT ;  /* 0x000000080a00720c */ /* 0x080fe20003f86270 */
[----:B------:R1:W4:Y:S01]  /*98b0*/  MUFU.TANH R158, R19 ;  /* 0x00000013009e7308 */ /* 0x0003220000002400 */
[C---:B------:R-:W-:Y:S02]  /*98c0*/  ISETP.GE.AND P1, PT, R2.reuse, R9, PT ;  /* 0x000000090200720c */ /* 0x040fe40003f26270 */
[----:B------:R-:W-:-:S02]  /*98d0*/  ISETP.GE.AND P3, PT, R2, R8, PT ;  /* 0x000000080200720c */ /* 0x000fc40003f66270 */
[C-C-:B------:R-:W-:Y:S02]  /*98e0*/  LOP3.LUT R10, R0.reuse, 0x8, R11.reuse, 0xfe, !PT ;  /* 0x00000008000a7812 */ /* 0x140fe400078efe0b */
[----:B------:R-:W-:Y:S02]  /*98f0*/  LOP3.LUT R2, R0, 0x9, R11, 0xfe, !PT ;  /* 0x0000000900027812 */ /* 0x000fe400078efe0b */
[----:B------:R-:W-:Y:S02]  /*9900*/  FSEL R85, R85, -INF , !P2 ;  /* 0xff80000055557808 */ /* 0x000fe40005000000 */
[----:B------:R-:W-:Y:S01]  /*9910*/  FSEL R101, R101, -INF , !P4 ;  /* 0xff80000065657808 */ /* 0x000fe20006000000 */
[----:B------:R-:W-:Y:S01]  /*9920*/  FMUL.FTZ R32, R32, c[0x0][0x2ec] ;  /* 0x0000bb0020207a20 */ /* 0x000fe20000410000 */
[----:B------:R-:W-:Y:S01]  /*9930*/  FSEL R88, R88, -INF , !P1 ;  /* 0xff80000058587808 */ /* 0x000fe20004800000 */
[----:B------:R-:W-:Y:S01]  /*9940*/  FMUL.FTZ R33, R33, c[0x0][0x2ec] ;  /* 0x0000bb0021217a20 */ /* 0x000fe20000410000 */
[----:B-----5:R-:W-:Y:S01]  /*9950*/  FSEL R105, R105, -INF , !P3 ;  /* 0xff80000069697808 */ /* 0x020fe20005800000 */
[----:B-1----:R-:W-:Y:S01]  /*9960*/  HMMA.16816.F32.BF16 R16, R4, R42, R24 ;  /* 0x0000002a0410723c */ /* 0x002fe20000041818 */
[----:B------:R-:W1:Y:S01]  /*9970*/  LDSM.16.M88.4 R40, [R134+0x3800] ;  /* 0x003800008628783b */ /* 0x000e620000000200 */
[----:B------:R-:W-:Y:S01]  /*9980*/  FMUL.FTZ R34, R34, c[0x0][0x2ec] ;  /* 0x0000bb0022227a20 */ /* 0x000fe20000410000 */
[----:B------:R-:W-:Y:S01]  /*9990*/  MUFU.TANH R57, R33 ;  /* 0x0000002100397308 */ /* 0x000fe20000002400 */
[----:B------:R-:W-:Y:S01]  /*99a0*/  FMUL.FTZ R35, R35, c[0x0][0x2ec] ;  /* 0x0000bb0023237a20 */ /* 0x000fe20000410000 */
[----:B------:R-:W-:-:S02]  /*99b0*/  ISETP.GE.AND P2, PT, R10, R9, PT ;  /* 0x000000090a00720c */ /* 0x000fc40003f46270 */
[-C--:B------:R-:W-:Y:S01]  /*99c0*/  ISETP.GE.AND P4, PT, R10, R8.reuse, PT ;  /* 0x000000080a00720c */ /* 0x080fe20003f86270 */
[----:B------:R-:W-:Y:S01]  /*99d0*/  HMMA.16816.F32.BF16 R24, R12, R54, RZ ;  /* 0x000000360c18723c */ /* 0x000fe200000418ff */
[C---:B------:R-:W-:Y:S02]  /*99e0*/  ISETP.GE.AND P1, PT, R2.reuse, R9, PT ;  /* 0x000000090200720c */ /* 0x040fe40003f26270 */
[----:B------:R-:W-:Y:S01]  /*99f0*/  MUFU.TANH R55, R32 ;  /* 0x0000002000377308 */ /* 0x000fe20000002400 */
[----:B------:R-:W-:Y:S02]  /*9a00*/  ISETP.GE.AND P3, PT, R2, R8, PT ;  /* 0x000000080200720c */ /* 0x000fe40003f66270 */
[C-C-:B------:R-:W-:Y:S02]  /*9a10*/  LOP3.LUT R10, R0.reuse, 0x10, R11.reuse, 0xfe, !PT ;  /* 0x00000010000a7812 */ /* 0x140fe400078efe0b */
[----:B---3--:R-:W-:Y:S01]  /*9a20*/  HMMA.16816.F32.BF16 R28, R4, R36, R28 ;  /* 0x00000024041c723c */ /* 0x008fe2000004181c */
[----:B------:R-:W-:-:S02]  /*9a30*/  LOP3.LUT R2, R0, 0x11, R11, 0xfe, !PT ;  /* 0x0000001100027812 */ /* 0x000fc400078efe0b */
[----:B------:R-:W-:Y:S01]  /*9a40*/  MUFU.TANH R162, R34 ;  /* 0x0000002200a27308 */ /* 0x000fe20000002400 */
[----:B------:R-:W-:Y:S02]  /*9a50*/  FSEL R87, R87, -INF , !P2 ;  /* 0xff80000057577808 */ /* 0x000fe40005000000 */
[----:B------:R-:W-:Y:S02]  /*9a60*/  FSEL R84, R84, -INF , !P1 ;  /* 0xff80000054547808 */ /* 0x000fe40004800000 */
[----:B------:R-:W-:Y:S01]  /*9a70*/  FMUL.FTZ R16, R16, c[0x0][0x2ec] ;  /* 0x0000bb0010107a20 */ /* 0x000fe20000410000 */
[----:B------:R-:W-:Y:S01]  /*9a80*/  FSEL R103, R103, -INF , !P3 ;  /* 0xff80000067677808 */ /* 0x000fe20005800000 */
[----:B------:R-:W-:Y:S01]  /*9a90*/  FMUL.FTZ R17, R17, c[0x0][0x2ec] ;  /* 0x0000bb0011117a20 */ /* 0x000fe20000410000 */
[----:B------:R-:W-:Y:S01]  /*9aa0*/  MUFU.TANH R186, R35 ;  /* 0x0000002300ba7308 */ /* 0x000fe20000002400 */
[----:B------:R-:W-:Y:S01]  /*9ab0*/  FMUL.FTZ R18, R18, c[0x0][0x2ec] ;  /* 0x0000bb0012127a20 */ /* 0x000fe20000410000 */
[-C--:B------:R-:W-:Y:S01]  /*9ac0*/  ISETP.GE.AND P2, PT, R10, R9.reuse, PT ;  /* 0x000000090a00720c */ /* 0x080fe20003f46270 */
[----:B------:R-:W-:Y:S01]  /*9ad0*/  FMUL.FTZ R19, R19, c[0x0][0x2ec] ;  /* 0x0000bb0013137a20 */ /* 0x000fe20000410000 */
[----:B------:R-:W-:-:S02]  /*9ae0*/  ISETP.GE.AND P1, PT, R2, R9, PT ;  /* 0x000000090200720c */ /* 0x000fc40003f26270 */
[-C--:B------:R-:W-:Y:S02]  /*9af0*/  ISETP.GE.AND P3, PT, R2, R8.reuse, PT ;  /* 0x000000080200720c */ /* 0x080fe40003f66270 */
[----:B------:R-:W3:Y:S01]  /*9b00*/  MUFU.TANH R56, R16 ;  /* 0x0000001000387308 */ /* 0x000ee20000002400 */
        /* <DEDUP_REMOVED lines=10> */
[CC--:B------:R-:W-:Y:S02]  /*9bb0*/  ISETP.GE.AND P2, PT, R2.reuse, R9.reuse, PT ;  /* 0x000000090200720c */ /* 0x0c0fe40003f46270 */
[----:B------:R-:W5:Y:S01]  /*9bc0*/  MUFU.TANH R161, R18 ;  /* 0x0000001200a17308 */ /* 0x000f620000002400 */
[----:B------:R-:W-:Y:S02]  /*9bd0*/  ISETP.GE.AND P1, PT, R2, R8, PT ;  /* 0x000000080200720c */ /* 0x000fe40003f26270 */
[----:B------:R-:W-:Y:S02]  /*9be0*/  LOP3.LUT R2, R0, 0x19, R11, 0xfe, !PT ;  /* 0x0000001900027812 */ /* 0x000fe400078efe0b */
[----:B------:R-:W-:Y:S02]  /*9bf0*/  FSEL R104, R104, -INF , !P4 ;  /* 0xff80000068687808 */ /* 0x000fe40006000000 */
[----:B------:R-:W-:Y:S01]  /*9c00*/  FSEL R109, R109, -INF , !P3 ;  /* 0xff8000006d6d7808 */ /* 0x000fe20005800000 */
[----:B------:R1:W1:Y:S01]  /*9c10*/  MUFU.TANH R163, R19 ;  /* 0x0000001300a37308 */ /* 0x0002620000002400 */
[----:B------:R-:W-:-:S02]  /*9c20*/  ISETP.GE.AND P4, PT, R2, R9, PT ;  /* 0x000000090200720c */ /* 0x000fc40003f86270 */
[----:B------:R-:W-:Y:S02]  /*9c30*/  ISETP.GE.AND P3, PT, R2, R8, PT ;  /* 0x000000080200720c */ /* 0x000fe40003f66270 */
[C-C-:B------:R-:W-:Y:S02]  /*9c40*/  LOP3.LUT R2, R0.reuse, 0x20, R11.reuse, 0xfe, !PT ;  /* 0x0000002000027812 */ /* 0x140fe400078efe0b */
[----:B------:R-:W-:Y:S01]  /*9c50*/  LOP3.LUT R10, R0, 0x21, R11, 0xfe, !PT ;  /* 0x00000021000a7812 */ /* 0x000fe200078efe0b */
[----:B------:R-:W-:Y:S01]  /*9c60*/  MUFU.TANH R190, R30 ;  /* 0x0000001e00be7308 */ /* 0x000fe20000002400 */
[----:B------:R-:W-:Y:S02]  /*9c70*/  FSEL R81, R81, -INF , !P2 ;  /* 0xff80000051517808 */ /* 0x000fe40005000000 */
[----:B------:R-:W-:Y:S02]  /*9c80*/  FSEL R110, R110, -INF , !P1 ;  /* 0xff8000006e6e7808 */ /* 0x000fe40004800000 */
[----:B------:R-:W-:-:S02]  /*9c90*/  FSEL R78, R78, -INF , !P4 ;  /* 0xff8000004e4e7808 */ /* 0x000fc40006000000 */
[----:B------:R-:W-:Y:S01]  /*9ca0*/  FSEL R111, R111, -INF , !P3 ;  /* 0xff8000006f6f7808 */ /* 0x000fe20005800000 */
[----:B-1----:R-:W-:Y:S01]  /*9cb0*/  HMMA.16816.F32.BF16 R16, R4, R46, R24 ;  /* 0x0000002e0410723c */ /* 0x002fe20000041818 */
[----:B------:R-:W1:Y:S01]  /*9cc0*/  LDSM.16.M88.4 R44, [R173] ;  /* 0x00000000ad2c783b */ /* 0x000e620000000200 */
[----:B------:R-:W-:Y:S01]  /*9cd0*/  MUFU.TANH R22, R31 ;  /* 0x0000001f00167308 */ /* 0x000fe20000002400 */
[CC--:B------:R-:W-:Y:S02]  /*9ce0*/  ISETP.GE.AND P2, PT, R2.reuse, R9.reuse, PT ;  /* 0x000000090200720c */ /* 0x0c0fe40003f46270 */
[-C--:B------:R-:W-:Y:S02]  /*9cf0*/  ISETP.GE.AND P1, PT, R2, R8.reuse, PT ;  /* 0x000000080200720c */ /* 0x080fe40003f26270 */
[C---:B------:R-:W-:Y:S01]  /*9d00*/  ISETP.GE.AND P4, PT, R10.reuse, R9, PT ;  /* 0x000000090a00720c */ /* 0x040fe20003f86270 */
[----:B------:R-:W-:Y:S01]  /*9d10*/  HMMA.16816.F32.BF16 R24, R12, R50, RZ ;  /* 0x000000320c18723c */ /* 0x000fe200000418ff */
[----:B------:R-:W-:Y:S01]  /*9d20*/  ISETP.GE.AND P3, PT, R10, R8, PT ;  /* 0x000000080a00720c */ /* 0x000fe20003f66270 */
[----:B------:R-:W-:Y:S01]  /*9d30*/  MUFU.TANH R51, R28 ;  /* 0x0000001c00337308 */ /* 0x000fe20000002400 */
[----:B------:R-:W-:-:S02]  /*9d40*/  LOP3.LUT R2, R0, 0x28, R11, 0xfe, !PT ;  /* 0x0000002800027812 */ /* 0x000fc400078efe0b */
[--C-:B------:R-:W-:Y:S02]  /*9d50*/  LOP3.LUT R10, R0, 0x29, R11.reuse, 0xfe, !PT ;  /* 0x00000029000a7812 */ /* 0x100fe400078efe0b */
[----:B------:R-:W-:Y:S02]  /*9d60*/  FSEL R79, R79, -INF , !P2 ;  /* 0xff8000004f4f7808 */ /* 0x000fe40005000000 */
[----:B------:R-:W-:Y:S01]  /*9d70*/  FSEL R82, R82, -INF , !P4 ;  /* 0xff80000052527808 */ /* 0x000fe20006000000 */
[----:B------:R-:W-:Y:S01]  /*9d80*/  MUFU.TANH R50, R29 ;  /* 0x0000001d00327308 */ /* 0x000fe20000002400 */
[----:B------:R-:W-:Y:S02]  /*9d90*/  FSEL R113, R113, -INF , !P1 ;  /* 0xff80000071717808 */ /* 0x000fe40004800000 */
[----:B------:R-:W-:Y:S02]  /*9da0*/  FSEL R116, R116, -INF , !P3 ;  /* 0xff80000074747808 */ /* 0x000fe40005800000 */
[-C--:B------:R-:W-:Y:S01]  /*9db0*/  ISETP.GE.AND P2, PT, R2, R9.reuse, PT ;  /* 0x000000090200720c */ /* 0x080fe20003f46270 */
[----:B------:R-:W-:Y:S01]  /*9dc0*/  FMUL.FTZ R16, R16, c[0x0][0x2ec] ;  /* 0x0000bb0010107a20 */ /* 0x000fe20000410000 */
[-C--:B------:R-:W-:Y:S01]  /*9dd0*/  ISETP.GE.AND P4, PT, R2, R8.reuse, PT ;  /* 0x000000080200720c */ /* 0x080fe20003f86270 */
[----:B------:R-:W-:Y:S01]  /*9de0*/  FMUL.FTZ R17, R17, c[0x0][0x2ec] ;  /* 0x0000bb0011117a20 */ /* 0x000fe20000410000 */
[----:B------:R-:W-:Y:S01]  /*9df0*/  ISETP.GE.AND P1, PT, R10, R9, PT ;  /* 0x000000090a00720c */ /* 0x000fe20003f26270 */
[----:B------:R-:W-:Y:S01]  /*9e00*/  FMUL.FTZ R18, R18, c[0x0][0x2ec] ;  /* 0x0000bb0012127a20 */ /* 0x000fe20000410000 */
[----:B------:R-:W-:Y:S01]  /*9e10*/  MUFU.TANH R52, R16 ;  /* 0x0000001000347308 */ /* 0x000fe20000002400 */
[----:B------:R-:W-:Y:S01]  /*9e20*/  FMUL.FTZ R19, R19, c[0x0][0x2ec] ;  /* 0x0000bb0013137a20 */ /* 0x000fe20000410000 */
[----:B------:R-:W-:Y:S01]  /*9e30*/  ISETP.GE.AND P3, PT, R10, R8, PT ;  /* 0x000000080a00720c */ /* 0x000fe20003f66270 */
[----:B------:R-:W-:Y:S01]  /*9e40*/  HMMA.16816.F32.BF16 R32, R4, R38, R24 ;  /* 0x000000260420723c */ /* 0x000fe20000041818 */
[----:B------:R-:W1:Y:S01]  /*9e50*/  LDSM.16.M88.4 R36, [R134+0x3c00] ;  /* 0x003c00008624783b */ /* 0x000e620000000200 */
[----:B------:R-:W-:-:S02]  /*9e60*/  LOP3.LUT R2, R0, 0x30, R11, 0xfe, !PT ;  /* 0x0000003000027812 */ /* 0x000fc400078efe0b */
[----:B------:R-:W-:Y:S01]  /*9e70*/  LOP3.LUT R10, R0, 0x31, R11, 0xfe, !PT ;  /* 0x00000031000a7812 */ /* 0x000fe200078efe0b */
[----:B------:R-:W-:Y:S01]  /*9e80*/  MUFU.TANH R53, R17 ;  /* 0x0000001100357308 */ /* 0x000fe20000002400 */
[----:B------:R-:W-:Y:S02]  /*9e90*/  FSEL R80, R80, -INF , !P2 ;  /* 0xff80000050507808 */ /* 0x000fe40005000000 */
[----:B------:R-:W-:Y:S02]  /*9ea0*/  FSEL R118, R118, -INF , !P4 ;  /* 0xff80000076767808 */ /* 0x000fe40006000000 */
[----:B------:R-:W-:Y:S02]  /*9eb0*/  FSEL R76, R76, -INF , !P1 ;  /* 0xff8000004c4c7808 */ /* 0x000fe40004800000 */
[C---:B------:R-:W-:Y:S01]  /*9ec0*/  ISETP.GE.AND P2, PT, R2.reuse, R9, PT ;  /* 0x000000090200720c */ /* 0x040fe20003f46270 */
[----:B------:R-:W1:Y:S01]  /*9ed0*/  MUFU.TANH R185, R18 ;  /* 0x0000001200b97308 */ /* 0x000e620000002400 */
[----:B------:R-:W-:-:S02]  /*9ee0*/  ISETP.GE.AND P4, PT, R2, R8, PT ;  /* 0x000000080200720c */ /* 0x000fc40003f86270 */
[-C--:B------:R-:W-:Y:S02]  /*9ef0*/  ISETP.GE.AND P1, PT, R10, R9.reuse, PT ;  /* 0x000000090a00720c */ /* 0x080fe40003f26270 */
[----:B------:R-:W-:Y:S02]  /*9f00*/  LOP3.LUT R2, R0, 0x38, R11, 0xfe, !PT ;  /* 0x0000003800027812 */ /* 0x000fe400078efe0b */
[----:B------:R-:W-:Y:S01]  /*9f10*/  FSEL R115, R115, -INF , !P3 ;  /* 0xff80000073737808 */ /* 0x000fe20005800000 */
[----:B------:R2:W1:Y:S01]  /*9f20*/  MUFU.TANH R188, R19 ;  /* 0x0000001300bc7308 */ /* 0x0004620000002400 */
[----:B------:R-:W-:Y:S02]  /*9f30*/  FSEL R75, R75, -INF , !P2 ;  /* 0xff8000004b4b7808 */ /* 0x000fe40005000000 */
[----:B------:R-:W-:Y:S01]  /*9f40*/  FMUL.FTZ R32, R32, c[0x0][0x2ec] ;  /* 0x0000bb0020207a20 */ /* 0x000fe20000410000 */
[----:B------:R-:W-:Y:S01]  /*9f50*/  FSEL R77, R77, -INF , !P1 ;  /* 0xff8000004d4d7808 */ /* 0x000fe20004800000 */
[----:B------:R-:W-:Y:S01]  /*9f60*/  FMUL.FTZ R33, R33, c[0x0][0x2ec] ;  /* 0x0000bb0021217a20 */ /* 0x000fe20000410000 */
[----:B------:R-:W-:Y:S01]  /*9f70*/  ISETP.GE.AND P3, PT, R10, R8, PT ;  /* 0x000000080a00720c */ /* 0x000fe20003f66270 */
[----:B------:R-:W-:Y:S01]  /*9f80*/  FMUL.FTZ R34, R34, c[0x0][0x2ec] ;  /* 0x0000bb0022227a20 */ /* 0x000fe20000410000 */
[----:B------:R-:W-:Y:S01]  /*9f90*/  MUFU.TANH R49, R32 ;  /* 0x0000002000317308 */ /* 0x000fe20000002400 */
[----:B------:R-:W-:Y:S01]  /*9fa0*/  FMUL.FTZ R35, R35, c[0x0][0x2ec] ;  /* 0x0000bb0023237a20 */ /* 0x000fe20000410000 */
[----:B------:R-:W-:-:S02]  /*9fb0*/  ISETP.GE.AND P2, PT, R2, R9, PT ;  /* 0x000000090200720c */ /* 0x000fc40003f46270 */
[-C--:B------:R-:W-:Y:S02]  /*9fc0*/  ISETP.GE.AND P1, PT, R2, R8.reuse, PT ;  /* 0x000000080200720c */ /* 0x080fe40003f26270 */
[--C-:B------:R-:W-:Y:S01]  /*9fd0*/  LOP3.LUT R2, R0, 0x39, R11.reuse, 0xfe, !PT ;  /* 0x0000003900027812 */ /* 0x100fe200078efe0b */
[----:B--2---:R-:W-:Y:S01]  /*9fe0*/  HMMA.16816.F32.BF16 R16, R12, R40, RZ ;  /* 0x000000280c10723c */ /* 0x004fe200000418ff */
[----:B------:R-:W2:Y:S01]  /*9ff0*/  MUFU.TANH R48, R33 ;  /* 0x0000002100307308 */ /* 0x000ea20000002400 */
[----:B------:R-:W-:Y:S02]  /*a000*/  FSEL R117, R117, -INF , !P4 ;  /* 0xff80000075757808 */ /* 0x000fe40006000000 */
[----:B------:R-:W-:Y:S02]  /*a010*/  FSEL R122, R122, -INF , !P3 ;  /* 0xff8000007a7a7808 */ /* 0x000fe40005800000 */
[C---:B------:R-:W-:Y:S02]  /*a020*/  ISETP.GE.AND P4, PT, R2.reuse, R9, PT ;  /* 0x000000090200720c */ /* 0x040fe40003f86270 */
[----:B------:R-:W-:Y:S01]  /*a030*/  ISETP.GE.AND P3, PT, R2, R8, PT ;  /* 0x000000080200720c */ /* 0x000fe20003f66270 */
[----:B------:R-:W-:Y:S01]  /*a040*/  MUFU.TANH R191, R34 ;  /* 0x0000002200bf7308 */ /* 0x000fe20000002400 */
[----:B------:R-:W-:-:S02]  /*a050*/  LOP3.LUT R2, R0, 0x40, R11, 0xfe, !PT ;  /* 0x0000004000027812 */ /* 0x000fc400078efe0b */
[----:B------:R-:W-:Y:S02]  /*a060*/  FSEL R74, R74, -INF , !P2 ;  /* 0xff8000004a4a7808 */ /* 0x000fe40005000000 */
[----:B------:R-:W-:Y:S02]  /*a070*/  FSEL R124, R124, -INF , !P1 ;  /* 0xff8000007c7c7808 */ /* 0x000fe40004800000 */
[C---:B------:R-:W-:Y:S01]  /*a080*/  ISETP.GE.AND P2, PT, R2.reuse, R9, PT ;  /* 0x000000090200720c */ /* 0x040fe20003f46270 */
[----:B------:R2:W-:Y:S01]  /*a090*/  MUFU.TANH R194, R35 ;  /* 0x0000002300c27308 */ /* 0x0005e20000002400 */
[----:B------:R-:W-:Y:S02]  /*a0a0*/  ISETP.GE.AND P1, PT, R2, R8, PT ;  /* 0x000000080200720c */ /* 0x000fe40003f26270 */
[----:B------:R-:W-:Y:S02]  /*a0b0*/  LOP3.LUT R2, R0, 0x41, R11, 0xfe, !PT ;  /* 0x0000004100027812 */ /* 0x000fe400078efe0b */
[----:B------:R-:W-:-:S02]  /*a0c0*/  FSEL R73, R73, -INF , !P4 ;  /* 0xff80000049497808 */ /* 0x000fc40006000000 */
[----:B-1----:R-:W-:Y:S01]  /*a0d0*/  HMMA.16816.F32.BF16 R24, R4, R44, R16 ;  /* 0x0000002c0418723c */ /* 0x002fe20000041810 */
[----:B------:R-:W-:Y:S02]  /*a0e0*/  FSEL R121, R121, -INF , !P3 ;  /* 0xff80000079797808 */ /* 0x000fe40005800000 */
[C---:B------:R-:W-:Y:S02]  /*a0f0*/  ISETP.GE.AND P4, PT, R2.reuse, R9, PT ;  /* 0x000000090200720c */ /* 0x040fe40003f86270 */
[----:B------:R-:W-:Y:S02]  /*a100*/  ISETP.GE.AND P3, PT, R2, R8, PT ;  /* 0x000000080200720c */ /* 0x000fe40003f66270 */
[C-C-:B------:R-:W-:Y:S01]  /*a110*/  LOP3.LUT R10, R0.reuse, 0x48, R11.reuse, 0xfe, !PT ;  /* 0x00000048000a7812 */ /* 0x140fe200078efe0b */
[----:B------:R-:W-:Y:S01]  /*a120*/  HMMA.16816.F32.BF16 R16, R12, R42, RZ ;  /* 0x0000002a0c10723c */ /* 0x000fe200000418ff */
[----:B------:R-:W1:Y:S01]  /*a130*/  LDSM.16.M88.4 R40, [R172] ;  /* 0x00000000ac28783b */ /* 0x000e620000000200 */
[----:B------:R-:W-:-:S02]  /*a140*/  LOP3.LUT R2, R0, 0x49, R11, 0xfe, !PT ;  /* 0x0000004900027812 */ /* 0x000fc400078efe0b */
[----:B------:R-:W-:Y:S01]  /*a150*/  FSEL R68, R68, -INF , !P2 ;  /* 0xff80000044447808 */ /* 0x000fe20005000000 */
[----:B--2---:R-:W-:Y:S01]  /*a160*/  LDSM.16.M88.4 R32, [R171] ;  /* 0x00000000ab20783b */ /* 0x004fe20000000200 */
[----:B------:R-:W-:Y:S02]  /*a170*/  FSEL R72, R72, -INF , !P4 ;  /* 0xff80000048487808 */ /* 0x000fe40006000000 */
[----:B------:R-:W-:Y:S02]  /*a180*/  FSEL R123, R123, -INF , !P1 ;  /* 0xff8000007b7b7808 */ /* 0x000fe40004800000 */
[----:B------:R-:W-:Y:S02]  /*a190*/  FSEL R127, R127, -INF , !P3 ;  /* 0xff8000007f7f7808 */ /* 0x000fe40005800000 */
[C---:B------:R-:W-:Y:S02]  /*a1a0*/  ISETP.GE.AND P2, PT, R10.reuse, R9, PT ;  /* 0x000000090a00720c */ /* 0x040fe40003f46270 */
[----:B------:R-:W-:-:S02]  /*a1b0*/  ISETP.GE.AND P4, PT, R10, R8, PT ;  /* 0x000000080a00720c */ /* 0x000fc40003f86270 */
[----:B------:R-:W-:Y:S01]  /*a1c0*/  FMUL.FTZ R24, R24, c[0x0][0x2ec] ;  /* 0x0000bb0018187a20 */ /* 0x000fe20000410000 */
[C---:B------:R-:W-:Y:S01]  /*a1d0*/  ISETP.GE.AND P1, PT, R2.reuse, R9, PT ;  /* 0x000000090200720c */ /* 0x040fe20003f26270 */
[----:B------:R-:W-:Y:S01]  /*a1e0*/  FMUL.FTZ R25, R25, c[0x0][0x2ec] ;  /* 0x0000bb0019197a20 */ /* 0x000fe20000410000 */
[----:B------:R-:W-:Y:S01]  /*a1f0*/  ISETP.GE.AND P3, PT, R2, R8, PT ;  /* 0x000000080200720c */ /* 0x000fe20003f66270 */
[----:B------:R-:W-:Y:S01]  /*a200*/  FMUL.FTZ R26, R26, c[0x0][0x2ec] ;  /* 0x0000bb001a1a7a20 */ /* 0x000fe20000410000 */
[----:B------:R-:W-:Y:S01]  /*a210*/  MUFU.TANH R189, R24 ;  /* 0x0000001800bd7308 */ /* 0x000fe20000002400 */
[----:B------:R-:W-:Y:S01]  /*a220*/  FMUL.FTZ R27, R27, c[0x0][0x2ec] ;  /* 0x0000bb001b1b7a20 */ /* 0x000fe20000410000 */
[C-C-:B------:R-:W-:Y:S01]  /*a230*/  LOP3.LUT R10, R0.reuse, 0x50, R11.reuse, 0xfe, !PT ;  /* 0x00000050000a7812 */ /* 0x140fe200078efe0b */
[----:B------:R-:W-:Y:S01]  /*a240*/  HMMA.16816.F32.BF16 R28, R4, R46, R16 ;  /* 0x0000002e041c723c */ /* 0x000fe20000041810 */
[----:B------:R-:W2:Y:S01]  /*a250*/  LDSM.16.M88.4 R44, [R134+0x4000] ;  /* 0x00400000862c783b */ /* 0x000ea20000000200 */
[----:B------:R-:W-:-:S02]  /*a260*/  LOP3.LUT R2, R0, 0x51, R11, 0xfe, !PT ;  /* 0x0000005100027812 */ /* 0x000fc400078efe0b */
[----:B------:R-:W-:Y:S01]  /*a270*/  FSEL R69, R69, -INF , !P2 ;  /* 0xff80000045457808 */ /* 0x000fe20005000000 */
[----:B------:R-:W1:Y:S01]  /*a280*/  MUFU.TANH R21, R25 ;  /* 0x0000001900157308 */ /* 0x000e620000002400 */
[----:B------:R-:W-:Y:S02]  /*a290*/  FSEL R129, R129, -INF , !P4 ;  /* 0xff80000081817808 */ /* 0x000fe40006000000 */
[----:B------:R-:W-:Y:S01]  /*a2a0*/  HMMA.16816.F32.BF16 R16, R12, R36, RZ ;  /* 0x000000240c10723c */ /* 0x000fe200000418ff */
[----:B------:R-:W-:Y:S02]  /*a2b0*/  FSEL R71, R71, -INF , !P1 ;  /* 0xff80000047477808 */ /* 0x000fe40004800000 */
[----:B------:R-:W-:Y:S02]  /*a2c0*/  FSEL R130, R130, -INF , !P3 ;  /* 0xff80000082827808 */ /* 0x000fe40005800000 */
[----:B------:R-:W1:Y:S01]  /*a2d0*/  MUFU.TANH R159, R26 ;  /* 0x0000001a009f7308 */ /* 0x000e620000002400 */
[----:B------:R-:W-:-:S02]  /*a2e0*/  ISETP.GE.AND P2, PT, R10, R9, PT ;  /* 0x000000090a00720c */ /* 0x000fc40003f46270 */
[-C--:B------:R-:W-:Y:S02]  /*a2f0*/  ISETP.GE.AND P4, PT, R10, R8.reuse, PT ;  /* 0x000000080a00720c */ /* 0x080fe40003f86270 */
[C---:B------:R-:W-:Y:S02]  /*a300*/  ISETP.GE.AND P1, PT, R2.reuse, R9, PT ;  /* 0x000000090200720c */ /* 0x040fe40003f26270 */
[----:B------:R-:W-:Y:S01]  /*a310*/  ISETP.GE.AND P3, PT, R2, R8, PT ;  /* 0x000000080200720c */ /* 0x000fe20003f66270 */
[----:B------:R1:W1:Y:S01]  /*a320*/  MUFU.TANH R184, R27 ;  /* 0x0000001b00b87308 */ /* 0x0002620000002400 */
[--C-:B------:R-:W-:Y:S02]  /*a330*/  LOP3.LUT R10, R0, 0x58, R11.reuse, 0xfe, !PT ;  /* 0x00000058000a7812 */ /* 0x100fe400078efe0b */
[----:B------:R-:W-:Y:S01]  /*a340*/  FMUL.FTZ R28, R28, c[0x0][0x2ec] ;  /* 0x0000bb001c1c7a20 */ /* 0x000fe20000410000 */
[----:B------:R-:W-:Y:S01]  /*a350*/  LOP3.LUT R2, R0, 0x59, R11, 0xfe, !PT ;  /* 0x0000005900027812 */ /* 0x000fe200078efe0b */
[----:B------:R-:W-:Y:S01]  /*a360*/  FMUL.FTZ R29, R29, c[0x0][0x2ec] ;  /* 0x0000bb001d1d7a20 */ /* 0x000fe20000410000 */
[----:B------:R-:W-:Y:S01]  /*a370*/  FSEL R67, R67, -INF , !P2 ;  /* 0xff80000043437808 */ /* 0x000fe20005000000 */
[----:B------:R-:W-:Y:S01]  /*a380*/  FMUL.FTZ R30, R30, c[0x0][0x2ec] ;  /* 0x0000bb001e1e7a20 */ /* 0x000fe20000410000 */
[----:B------:R-:W2:Y:S01]  /*a390*/  MUFU.TANH R157, R28 ;  /* 0x0000001c009d7308 */ /* 0x000ea20000002400 */
[----:B------:R-:W-:Y:S01]  /*a3a0*/  FMUL.FTZ R31, R31, c[0x0][0x2ec] ;  /* 0x0000bb001f1f7a20 */ /* 0x000fe20000410000 */
[----:B------:R-:W-:-:S02]  /*a3b0*/  FSEL R66, R66, -INF , !P1 ;  /* 0xff80000042427808 */ /* 0x000fc40004800000 */
[----:B------:R-:W-:Y:S02]  /*a3c0*/  FSEL R128, R128, -INF , !P4 ;  /* 0xff80000080807808 */ /* 0x000fe40006000000 */
[----:B------:R-:W-:Y:S01]  /*a3d0*/  FSEL R131, R131, -INF , !P3 ;  /* 0xff80000083837808 */ /* 0x000fe20005800000 */
[----:B-1----:R-:W-:Y:S01]  /*a3e0*/  HMMA.16816.F32.BF16 R24, R4, R40, R16 ;  /* 0x000000280418723c */ /* 0x002fe20000041810 */
[----:B------:R-:W-:Y:S01]  /*a3f0*/  MUFU.TANH R187, R29 ;  /* 0x0000001d00bb7308 */ /* 0x000fe20000002400 */
[CC--:B------:R-:W-:Y:S02]  /*a400*/  ISETP.GE.AND P2, PT, R10.reuse, R9.reuse, PT ;  /* 0x000000090a00720c */ /* 0x0c0fe40003f46270 */
[-C--:B------:R-:W-:Y:S02]  /*a410*/  ISETP.GE.AND P1, PT, R10, R8.reuse, PT ;  /* 0x000000080a00720c */ /* 0x080fe40003f26270 */
[C---:B------:R-:W-:Y:S02]  /*a420*/  ISETP.GE.AND P4, PT, R2.reuse, R9, PT ;  /* 0x000000090200720c */ /* 0x040fe40003f86270 */
[----:B------:R-:W-:Y:S01]  /*a430*/  HMMA.16816.F32.BF16 R16, R12, R38, RZ ;  /* 0x000000260c10723c */ /* 0x000fe200000418ff */
[----:B------:R-:W1:Y:S01]  /*a440*/  MUFU.TANH R126, R30 ;  /* 0x0000001e007e7308 */ /* 0x000e620000002400 */
[----:B------:R-:W-:Y:S01]  /*a450*/  LDSM.16.M88.4 R36, [R134+0x4800] ;  /* 0x004800008624783b */ /* 0x000fe20000000200 */
[----:B------:R-:W-:-:S02]  /*a460*/  ISETP.GE.AND P3, PT, R2, R8, PT ;  /* 0x000000080200720c */ /* 0x000fc40003f66270 */
[--C-:B------:R-:W-:Y:S02]  /*a470*/  LOP3.LUT R2, R0, 0x60, R11.reuse, 0xfe, !PT ;  /* 0x0000006000027812 */ /* 0x100fe400078efe0b */
[----:B------:R-:W-:Y:S02]  /*a480*/  FSEL R64, R64, -INF , !P2 ;  /* 0xff80000040407808 */ /* 0x000fe40005000000 */
[----:B------:R1:W1:Y:S01]  /*a490*/  MUFU.TANH R153, R31 ;  /* 0x0000001f00997308 */ /* 0x0002620000002400 */
[----:B------:R-:W-:Y:S02]  /*a4a0*/  FSEL R133, R133, -INF , !P1 ;  /* 0xff80000085857808 */ /* 0x000fe40004800000 */
[CC--:B------:R-:W-:Y:S02]  /*a4b0*/  ISETP.GE.AND P2, PT, R2.reuse, R9.reuse, PT ;  /* 0x000000090200720c */ /* 0x0c0fe40003f46270 */
[----:B------:R-:W-:Y:S02]  /*a4c0*/  ISETP.GE.AND P1, PT, R2, R8, PT ;  /* 0x000000080200720c */ /* 0x000fe40003f26270 */
[----:B------:R-:W-:Y:S01]  /*a4d0*/  FMUL.FTZ R24, R24, c[0x0][0x2ec] ;  /* 0x0000bb0018187a20 */ /* 0x000fe20000410000 */
[----:B------:R-:W-:Y:S01]  /*a4e0*/  LOP3.LUT R2, R0, 0x61, R11, 0xfe, !PT ;  /* 0x0000006100027812 */ /* 0x000fe200078efe0b */
[----:B------:R-:W-:Y:S01]  /*a4f0*/  FMUL.FTZ R25, R25, c[0x0][0x2ec] ;  /* 0x0000bb0019197a20 */ /* 0x000fe20000410000 */
[----:B------:R-:W-:Y:S01]  /*a500*/  FSEL R65, R65, -INF , !P4 ;  /* 0xff80000041417808 */ /* 0x000fe20006000000 */
[----:B------:R-:W-:Y:S01]  /*a510*/  FMUL.FTZ R26, R26, c[0x0][0x2ec] ;  /* 0x0000bb001a1a7a20 */ /* 0x000fe20000410000 */
[----:B------:R-:W3:Y:S01]  /*a520*/  MUFU.TANH R120, R24 ;  /* 0x0000001800787308 */ /* 0x000ee20000002400 */
[----:B------:R-:W-:Y:S01]  /*a530*/  FMUL.FTZ R27, R27, c[0x0][0x2ec] ;  /* 0x0000bb001b1b7a20 */ /* 0x000fe20000410000 */
[----:B------:R-:W-:Y:S01]  /*a540*/  FSEL R152, R152, -INF , !P3 ;  /* 0xff80000098987808 */ /* 0x000fe20005800000 */
[----:B-1----:R-:W-:Y:S01]  /*a550*/  HMMA.16816.F32.BF16 R28, R4, R42, R16 ;  /* 0x0000002a041c723c */ /* 0x002fe20000041810 */
[----:B------:R-:W1:Y:S01]  /*a560*/  LDSM.16.M88.4 R40, [R134+0x4400] ;  /* 0x004400008628783b */ /* 0x000e620000000200 */
[----:B------:R-:W-:-:S03]  /*a570*/  ISETP.GE.AND P4, PT, R2, R9, PT ;  /* 0x000000090200720c */ /* 0x000fc60003f86270 */
[----:B------:R-:W1:Y:S01]  /*a580*/  MUFU.TANH R114, R25 ;  /* 0x0000001900727308 */ /* 0x000e620000002400 */
[----:B------:R-:W-:Y:S02]  /*a590*/  ISETP.GE.AND P3, PT, R2, R8, PT ;  /* 0x000000080200720c */ /* 0x000fe40003f66270 */
[C-C-:B------:R-:W-:Y:S01]  /*a5a0*/  LOP3.LUT R2, R0.reuse, 0x68, R11.reuse, 0xfe, !PT ;  /* 0x0000006800027812 */ /* 0x140fe200078efe0b */
[----:B--2---:R-:W-:Y:S01]  /*a5b0*/  HMMA.16816.F32.BF16 R16, R12, R44, RZ ;  /* 0x0000002c0c10723c */ /* 0x004fe200000418ff */
[----:B------:R-:W-:Y:S02]  /*a5c0*/  LOP3.LUT R10, R0, 0x69, R11, 0xfe, !PT ;  /* 0x00000069000a7812 */ /* 0x000fe400078efe0b */
[----:B------:R-:W-:Y:S01]  /*a5d0*/  FSEL R61, R61, -INF , !P2 ;  /* 0xff8000003d3d7808 */ /* 0x000fe20005000000 */
[----:B------:R-:W2:Y:S01]  /*a5e0*/  MUFU.TANH R125, R26 ;  /* 0x0000001a007d7308 */ /* 0x000ea20000002400 */
[----:B------:R-:W-:Y:S02]  /*a5f0*/  FSEL R63, R63, -INF , !P4 ;  /* 0xff8000003f3f7808 */ /* 0x000fe40006000000 */
[----:B------:R-:W-:-:S02]  /*a600*/  FSEL R132, R132, -INF , !P1 ;  /* 0xff80000084847808 */ /* 0x000fc40004800000 */
[----:B------:R-:W-:Y:S02]  /*a610*/  FSEL R154, R154, -INF , !P3 ;  /* 0xff8000009a9a7808 */ /* 0x000fe40005800000 */
[CC--:B------:R-:W-:Y:S01]  /*a620*/  ISETP.GE.AND P2, PT, R2.reuse, R9.reuse, PT ;  /* 0x000000090200720c */ /* 0x0c0fe20003f46270 */
[----:B------:R2:W1:Y:S01]  /*a630*/  MUFU.TANH R119, R27 ;  /* 0x0000001b00777308 */ /* 0x0004620000002400 */
[-C--:B------:R-:W-:Y:S02]  /*a640*/  ISETP.GE.AND P4, PT, R2, R8.reuse, PT ;  /* 0x000000080200720c */ /* 0x080fe40003f86270 */
[----:B------:R-:W-:Y:S01]  /*a650*/  ISETP.GE.AND P1, PT, R10, R9, PT ;  /* 0x000000090a00720c */ /* 0x000fe20003f26270 */
[----:B------:R-:W-:Y:S01]  /*a660*/  FMUL.FTZ R28, R28, c[0x0][0x2ec] ;  /* 0x0000bb001c1c7a20 */ /* 0x000fe20000410000 */
[----:B------:R-:W-:Y:S01]  /*a670*/  ISETP.GE.AND P3, PT, R10, R8, PT ;  /* 0x000000080a00720c */ /* 0x000fe20003f66270 */
[----:B------:R-:W-:Y:S01]  /*a680*/  FMUL.FTZ R29, R29, c[0x0][0x2ec] ;  /* 0x0000bb001d1d7a20 */ /* 0x000fe20000410000 */
[--C-:B------:R-:W-:Y:S01]  /*a690*/  LOP3.LUT R2, R0, 0x70, R11.reuse, 0xfe, !PT ;  /* 0x0000007000027812 */ /* 0x100fe200078efe0b */
[----:B------:R-:W-:Y:S01]  /*a6a0*/  FMUL.FTZ R30, R30, c[0x0][0x2ec] ;  /* 0x0000bb001e1e7a20 */ /* 0x000fe20000410000 */
[----:B------:R-:W1:Y:S01]  /*a6b0*/  MUFU.TANH R108, R28 ;  /* 0x0000001c006c7308 */ /* 0x000e620000002400 */
[----:B------:R-:W-:Y:S01]  /*a6c0*/  FMUL.FTZ R31, R31, c[0x0][0x2ec] ;  /* 0x0000bb001f1f7a20 */ /* 0x000fe20000410000 */
[----:B------:R-:W-:-:S02]  /*a6d0*/  LOP3.LUT R10, R0, 0x71, R11, 0xfe, !PT ;  /* 0x00000071000a7812 */ /* 0x000fc400078efe0b */
[----:B------:R-:W-:Y:S02]  /*a6e0*/  FSEL R59, R59, -INF , !P2 ;  /* 0xff8000003b3b7808 */ /* 0x000fe40005000000 */
[----:B------:R-:W-:Y:S01]  /*a6f0*/  FSEL R155, R155, -INF , !P4 ;  /* 0xff8000009b9b7808 */ /* 0x000fe20006000000 */
[----:B--2---:R-:W-:Y:S01]  /*a700*/  HMMA.16816.F32.BF16 R24, R4, R32, R16 ;  /* 0x000000200418723c */ /* 0x004fe20000041810 */
[----:B------:R-:W-:Y:S01]  /*a710*/  MUFU.TANH R112, R29 ;  /* 0x0000001d00707308 */ /* 0x000fe20000002400 */
[----:B------:R-:W-:Y:S02]  /*a720*/  FSEL R58, R58, -INF , !P1 ;  /* 0xff8000003a3a7808 */ /* 0x000fe40004800000 */
[CC--:B------:R-:W-:Y:S02]  /*a730*/  ISETP.GE.AND P2, PT, R2.reuse, R9.reuse, PT ;  /* 0x000000090200720c */ /* 0x0c0fe40003f46270 */
[----:B------:R-:W-:Y:S02]  /*a740*/  ISETP.GE.AND P4, PT, R2, R8, PT ;  /* 0x000000080200720c */ /* 0x000fe40003f86270 */
[----:B------:R-:W-:Y:S01]  /*a750*/  HMMA.16816.F32.BF16 R16, R12, R46, RZ ;  /* 0x0000002e0c10723c */ /* 0x000fe200000418ff */
[----:B------:R-:W2:Y:S01]  /*a760*/  LDSM.16.M88.4 R44, [R170] ;  /* 0x00000000aa2c783b */ /* 0x000ea20000000200 */
[----:B------:R-:W1:Y:S01]  /*a770*/  MUFU.TANH R99, R30 ;  /* 0x0000001e00637308 */ /* 0x000e620000002400 */
[----:B------:R-:W-:-:S02]  /*a780*/  ISETP.GE.AND P1, PT, R10, R9, PT ;  /* 0x000000090a00720c */ /* 0x000fc40003f26270 */
[--C-:B------:R-:W-:Y:S02]  /*a790*/  LOP3.LUT R2, R0, 0x78, R11.reuse, 0xfe, !PT ;  /* 0x0000007800027812 */ /* 0x100fe400078efe0b */
[----:B----4-:R-:W-:Y:S02]  /*a7a0*/  FSEL R158, R158, -INF , !P3 ;  /* 0xff8000009e9e7808 */ /* 0x010fe40005800000 */
[----:B------:R-:W-:Y:S01]  /*a7b0*/  FSEL R60, R60, -INF , !P2 ;  /* 0xff8000003c3c7808 */ /* 0x000fe20005000000 */
[----:B------:R4:W1:Y:S01]  /*a7c0*/  MUFU.TANH R106, R31 ;  /* 0x0000001f006a7308 */ /* 0x0008620000002400 */
[----:B------:R-:W-:Y:S02]  /*a7d0*/  FSEL R62, R62, -INF , !P1 ;  /* 0xff8000003e3e7808 */ /* 0x000fe40004800000 */
[-C--:B------:R-:W-:Y:S02]  /*a7e0*/  ISETP.GE.AND P3, PT, R10, R8.reuse, PT ;  /* 0x000000080a00720c */ /* 0x080fe40003f66270 */
[----:B------:R-:W-:Y:S01]  /*a7f0*/  ISETP.GE.AND P2, PT, R2, R9, PT ;  /* 0x000000090200720c */ /* 0x000fe20003f46270 */
[----:B------:R-:W-:Y:S01]  /*a800*/  FMUL.FTZ R24, R24, c[0x0][0x2ec] ;  /* 0x0000bb0018187a20 */ /* 0x000fe20000410000 */
[----:B------:R-:W-:Y:S01]  /*a810*/  ISETP.GE.AND P1, PT, R2, R8, PT ;  /* 0x000000080200720c */ /* 0x000fe20003f26270 */
[----:B------:R-:W-:Y:S01]  /*a820*/  FMUL.FTZ R25, R25, c[0x0][0x2ec] ;  /* 0x0000bb0019197a20 */ /* 0x000fe20000410000 */
[--C-:B------:R-:W-:Y:S01]  /*a830*/  LOP3.LUT R10, R0, 0x79, R11.reuse, 0xfe, !PT ;  /* 0x00000079000a7812 */ /* 0x100fe200078efe0b */
[----:B------:R-:W-:Y:S01]  /*a840*/  FMUL.FTZ R26, R26, c[0x0][0x2ec] ;  /* 0x0000bb001a1a7a20 */ /* 0x000fe20000410000 */
[----:B------:R-:W-:Y:S01]  /*a850*/  MUFU.TANH R23, R24 ;  /* 0x0000001800177308 */ /* 0x000fe20000002400 */
[----:B------:R-:W-:Y:S01]  /*a860*/  FMUL.FTZ R27, R27, c[0x0][0x2ec] ;  /* 0x0000bb001b1b7a20 */ /* 0x000fe20000410000 */
[----:B------:R-:W-:-:S02]  /*a870*/  LOP3.LUT R2, R0, 0x80, R11, 0xfe, !PT ;  /* 0x0000008000027812 */ /* 0x000fc400078efe0b */
[----:B------:R-:W-:Y:S01]  /*a880*/  FSEL R156, R156, -INF , !P4 ;  /* 0xff8000009c9c7808 */ /* 0x000fe20006000000 */
[----:B----4-:R-:W-:Y:S01]  /*a890*/  HMMA.16816.F32.BF16 R28, R4, R34, R16 ;  /* 0x00000022041c723c */ /* 0x010fe20000041810 */
[----:B------:R-:W-:Y:S02]  /*a8a0*/  FSEL R160, R160, -INF , !P3 ;  /* 0xff800000a0a07808 */ /* 0x000fe40005800000 */
[----:B------:R-:W4:Y:S01]  /*a8b0*/  MUFU.TANH R97, R25 ;  /* 0x0000001900617308 */ /* 0x000f220000002400 */
[----:B---3--:R-:W-:Y:S02]  /*a8c0*/  FSEL R56, R56, -INF , !P2 ;  /* 0xff80000038387808 */ /* 0x008fe40005000000 */
[----:B-----5:R-:W-:Y:S02]  /*a8d0*/  FSEL R161, R161, -INF , !P1 ;  /* 0xff800000a1a17808 */ /* 0x020fe40004800000 */
[----:B-1----:R-:W-:Y:S01]  /*a8e0*/  HMMA.16816.F32.BF16 R16, R12, R40, RZ ;  /* 0x000000280c10723c */ /* 0x002fe200000418ff */
[----:B------:R-:W-:-:S02]  /*a8f0*/  ISETP.GE.AND P4, PT, R10, R9, PT ;  /* 0x000000090a00720c */ /* 0x000fc40003f86270 */
[----:B------:R-:W1:Y:S01]  /*a900*/  MUFU.TANH R100, R26 ;  /* 0x0000001a00647308 */ /* 0x000e620000002400 */
[-C--:B------:R-:W-:Y:S02]  /*a910*/  ISETP.GE.AND P3, PT, R10, R8.reuse, PT ;  /* 0x000000080a00720c */ /* 0x080fe40003f66270 */
[C---:B------:R-:W-:Y:S02]  /*a920*/  ISETP.GE.AND P2, PT, R2.reuse, R9, PT ;  /* 0x000000090200720c */ /* 0x040fe40003f46270 */
[----:B------:R-:W-:Y:S02]  /*a930*/  ISETP.GE.AND P1, PT, R2, R8, PT ;  /* 0x000000080200720c */ /* 0x000fe40003f26270 */
[----:B------:R-:W-:Y:S01]  /*a940*/  LOP3.LUT R2, R0, 0x81, R11, 0xfe, !PT ;  /* 0x0000008100027812 */ /* 0x000fe200078efe0b */
[----:B------:R2:W3:Y:S01]  /*a950*/  MUFU.TANH R98, R27 ;  /* 0x0000001b00627308 */ /* 0x0004e20000002400 */
[----:B------:R-:W-:Y:S02]  /*a960*/  FSEL R54, R54, -INF , !P4 ;  /* 0xff80000036367808 */ /* 0x000fe40006000000 */
[----:B------:R-:W-:-:S02]  /*a970*/  FSEL R163, R163, -INF , !P3 ;  /* 0xff800000a3a37808 */ /* 0x000fc40005800000 */
[-C--:B------:R-:W-:Y:S01]  /*a980*/  ISETP.GE.AND P4, PT, R2, R9.reuse, PT ;  /* 0x000000090200720c */ /* 0x080fe20003f86270 */
[----:B------:R-:W-:Y:S01]  /*a990*/  FMUL.FTZ R28, R28, c[0x0][0x2ec] ;  /* 0x0000bb001c1c7a20 */ /* 0x000fe20000410000 */
[-C--:B------:R-:W-:Y:S01]  /*a9a0*/  ISETP.GE.AND P3, PT, R2, R8.reuse, PT ;  /* 0x000000080200720c */ /* 0x080fe20003f66270 */
[----:B------:R-:W-:Y:S01]  /*a9b0*/  FMUL.FTZ R29, R29, c[0x0][0x2ec] ;  /* 0x0000bb001d1d7a20 */ /* 0x000fe20000410000 */
[----:B------:R-:W-:Y:S01]  /*a9c0*/  LOP3.LUT R2, R0, 0x88, R11, 0xfe, !PT ;  /* 0x0000008800027812 */ /* 0x000fe200078efe0b */
[----:B------:R-:W-:Y:S01]  /*a9d0*/  FMUL.FTZ R30, R30, c[0x0][0x2ec] ;  /* 0x0000bb001e1e7a20 */ /* 0x000fe20000410000 */
[----:B------:R-:W-:Y:S01]  /*a9e0*/  FSEL R55, R55, -INF , !P2 ;  /* 0xff80000037377808 */ /* 0x000fe20005000000 */
[----:B------:R-:W-:Y:S01]  /*a9f0*/  FMUL.FTZ R31, R31, c[0x0][0x2ec] ;  /* 0x0000bb001f1f7a20 */ /* 0x000fe20000410000 */
[----:B------:R-:W-:Y:S01]  /*aa00*/  FSEL R57, R57, -INF , !P4 ;  /* 0xff80000039397808 */ /* 0x000fe20006000000 */
[----:B------:R-:W-:Y:S01]  /*aa10*/  MUFU.TANH R95, R28 ;  /* 0x0000001c005f7308 */ /* 0x000fe20000002400 */
[C---:B------:R-:W-:Y:S01]  /*aa20*/  ISETP.GE.AND P2, PT, R2.reuse, R9, PT ;  /* 0x000000090200720c */ /* 0x040fe20003f46270 */
[----:B--2---:R-:W-:Y:S01]  /*aa30*/  HMMA.16816.F32.BF16 R24, R4, R44, R16 ;  /* 0x0000002c0418723c */ /* 0x004fe20000041810 */
[----:B------:R-:W-:-:S02]  /*aa40*/  ISETP.GE.AND P4, PT, R2, R8, PT ;  /* 0x000000080200720c */ /* 0x000fc40003f86270 */
[--C-:B------:R-:W-:Y:S02]  /*aa50*/  LOP3.LUT R2, R0, 0x89, R11.reuse, 0xfe, !PT ;  /* 0x0000008900027812 */ /* 0x100fe400078efe0b */
[----:B------:R-:W-:Y:S01]  /*aa60*/  FSEL R162, R162, -INF , !P1 ;  /* 0xff800000a2a27808 */ /* 0x000fe20004800000 */
[----:B------:R-:W-:Y:S01]  /*aa70*/  MUFU.TANH R96, R29 ;  /* 0x0000001d00607308 */ /* 0x000fe20000002400 */
[----:B------:R-:W-:Y:S01]  /*aa80*/  FSEL R186, R186, -INF , !P3 ;  /* 0xff800000baba7808 */ /* 0x000fe20005800000 */
[----:B------:R-:W-:Y:S01]  /*aa90*/  HMMA.16816.F32.BF16 R16, R12, R42, RZ ;  /* 0x0000002a0c10723c */ /* 0x000fe200000418ff */
[----:B------:R-:W2:Y:S01]  /*aaa0*/  LDSM.16.M88.4 R40, [R169] ;  /* 0x00000000a928783b */ /* 0x000ea20000000200 */
[C---:B------:R-:W-:Y:S02]  /*aab0*/  ISETP.GE.AND P1, PT, R2.reuse, R9, PT ;  /* 0x000000090200720c */ /* 0x040fe40003f26270 */
[----:B------:R-:W-:Y:S02]  /*aac0*/  ISETP.GE.AND P3, PT, R2, R8, PT ;  /* 0x000000080200720c */ /* 0x000fe40003f66270 */
[----:B------:R-:W5:Y:S01]  /*aad0*/  MUFU.TANH R90, R30 ;  /* 0x0000001e005a7308 */ /* 0x000f620000002400 */
[----:B------:R-:W-:-:S02]  /*aae0*/  LOP3.LUT R10, R0, 0x90, R11, 0xfe, !PT ;  /* 0x00000090000a7812 */ /* 0x000fc400078efe0b */
[--C-:B------:R-:W-:Y:S02]  /*aaf0*/  LOP3.LUT R2, R0, 0x91, R11.reuse, 0xfe, !PT ;  /* 0x0000009100027812 */ /* 0x100fe400078efe0b */
[----:B------:R-:W-:Y:S02]  /*ab00*/  FSEL R185, R185, -INF , !P4 ;  /* 0xff800000b9b97808 */ /* 0x000fe40006000000 */
[----:B------:R-:W-:Y:S01]  /*ab10*/  FSEL R53, R53, -INF , !P1 ;  /* 0xff80000035357808 */ /* 0x000fe20004800000 */
[----:B------:R2:W1:Y:S01]  /*ab20*/  MUFU.TANH R94, R31 ;  /* 0x0000001f005e7308 */ /* 0x0004620000002400 */
[----:B------:R-:W-:Y:S01]  /*ab30*/  FSEL R188, R188, -INF , !P3 ;  /* 0xff800000bcbc7808 */ /* 0x000fe20005800000 */
[----:B------:R-:W-:Y:S01]  /*ab40*/  FMUL.FTZ R24, R24, c[0x0][0x2ec] ;  /* 0x0000bb0018187a20 */ /* 0x000fe20000410000 */
[-C--:B------:R-:W-:Y:S01]  /*ab50*/  ISETP.GE.AND P4, PT, R10, R8.reuse, PT ;  /* 0x000000080a00720c */ /* 0x080fe20003f86270 */
[----:B------:R-:W-:Y:S01]  /*ab60*/  FMUL.FTZ R25, R25, c[0x0][0x2ec] ;  /* 0x0000bb0019197a20 */ /* 0x000fe20000410000 */
[----:B------:R-:W-:Y:S01]  /*ab70*/  ISETP.GE.AND P1, PT, R2, R9, PT ;  /* 0x000000090200720c */ /* 0x000fe20003f26270 */
[----:B------:R-:W-:Y:S01]  /*ab80*/  FMUL.FTZ R26, R26, c[0x0][0x2ec] ;  /* 0x0000bb001a1a7a20 */ /* 0x000fe20000410000 */
[----:B------:R-:W-:Y:S01]  /*ab90*/  ISETP.GE.AND P3, PT, R2, R8, PT ;  /* 0x000000080200720c */ /* 0x000fe20003f66270 */
[----:B------:R-:W-:Y:S01]  /*aba0*/  FMUL.FTZ R27, R27, c[0x0][0x2ec] ;  /* 0x0000bb001b1b7a20 */ /* 0x000fe20000410000 */
[----:B------:R-:W1:Y:S01]  /*abb0*/  MUFU.TANH R93, R24 ;  /* 0x00000018005d7308 */ /* 0x000e620000002400 */
[----:B------:R-:W-:Y:S01]  /*abc0*/  HMMA.16816.F32.BF16 R32, R4, R46, R16 ;  /* 0x0000002e0420723c */ /* 0x000fe20000041810 */
[----:B------:R-:W-:-:S02]  /*abd0*/  LOP3.LUT R2, R0, 0x99, R11, 0xfe, !PT ;  /* 0x0000009900027812 */ /* 0x000fc400078efe0b */
[----:B------:R-:W-:Y:S02]  /*abe0*/  FSEL R190, R190, -INF , !P4 ;  /* 0xff800000bebe7808 */ /* 0x000fe40006000000 */
[----:B------:R-:W-:Y:S02]  /*abf0*/  FSEL R195, R22, -INF , !P3 ;  /* 0xff80000016c37808 */ /* 0x000fe40005800000 */
[----:B------:R-:W1:Y:S01]  /*ac00*/  MUFU.TANH R91, R25 ;  /* 0x00000019005b7308 */ /* 0x000e620000002400 */
[----:B------:R-:W-:Y:S01]  /*ac10*/  HMMA.16816.F32.BF16 R16, R12, R36, RZ ;  /* 0x000000240c10723c */ /* 0x000fe200000418ff */
[C---:B------:R-:W-:Y:S02]  /*ac20*/  ISETP.GE.AND P4, PT, R2.reuse, R9, PT ;  /* 0x000000090200720c */ /* 0x040fe40003f86270 */
[----:B------:R-:W-:Y:S02]  /*ac30*/  ISETP.GE.AND P3, PT, R2, R8, PT ;  /* 0x000000080200720c */ /* 0x000fe40003f66270 */
[----:B------:R-:W-:-:S02]  /*ac40*/  LOP3.LUT R2, R0, 0xa1, R11, 0xfe, !PT ;  /* 0x000000a100027812 */ /* 0x000fc400078efe0b */
[----:B------:R-:W1:Y:S01]  /*ac50*/  MUFU.TANH R92, R26 ;  /* 0x0000001a005c7308 */ /* 0x000e620000002400 */
[----:B------:R-:W-:Y:S02]  /*ac60*/  FSEL R48, R48, -INF , !P4 ;  /* 0xff80000030307808 */ /* 0x000fe40006000000 */
[-C--:B------:R-:W-:Y:S02]  /*ac70*/  ISETP.GE.AND P4, PT, R2, R9.reuse, PT ;  /* 0x000000090200720c */ /* 0x080fe40003f86270 */
[----:B------:R-:W-:Y:S02]  /*ac80*/  FSEL R52, R52, -INF , !P2 ;  /* 0xff80000034347808 */ /* 0x000fe40005000000 */
[----:B------:R-:W-:Y:S01]  /*ac90*/  FSEL R47, R21, -INF , !P4 ;  /* 0xff800000152f7808 */ /* 0x000fe20006000000 */
[----:B------:R1:W1:Y:S01]  /*aca0*/  MUFU.TANH R89, R27 ;  /* 0x0000001b00597308 */ /* 0x0002620000002400 */
        /* <DEDUP_REMOVED lines=8> */
[----:B--2---:R-:W-:Y:S01]  /*ad30*/  HMMA.16816.F32.BF16 R28, R4, R40, R16 ;  /* 0x00000028041c723c */ /* 0x004fe20000041810 */
[----:B------:R-:W2:Y:S01]  /*ad40*/  MUFU.TANH R41, R32 ;  /* 0x0000002000297308 */ /* 0x000ea20000002400 */
[----:B------:R-:W-:-:S02]  /*ad50*/  ISETP.GE.AND P2, PT, R10, R9, PT ;  /* 0x000000090a00720c */ /* 0x000fc40003f46270 */
[----:B------:R-:W-:Y:S02]  /*ad60*/  ISETP.GE.AND P1, PT, R10, R8, PT ;  /* 0x000000080a00720c */ /* 0x000fe40003f26270 */
[----:B------:R-:W-:Y:S01]  /*ad70*/  LOP3.LUT R10, R0, 0xa0, R11, 0xfe, !PT ;  /* 0x000000a0000a7812 */ /* 0x000fe200078efe0b */
[----:B-1----:R-:W1:Y:S01]  /*ad80*/  LDSM.16.M88.4 R24, [R134+0x4c00] ;  /* 0x004c00008618783b */ /* 0x002e620000000200 */
[----:B------:R-:W-:Y:S01]  /*ad90*/  HMMA.16816.F32.BF16 R16, R12, R38, RZ ;  /* 0x000000260c10723c */ /* 0x000fe200000418ff */
[----:B------:R-:W-:Y:S01]  /*ada0*/  MUFU.TANH R40, R33 ;  /* 0x0000002100287308 */ /* 0x000fe20000002400 */
[----:B------:R-:W-:Y:S01]  /*adb0*/  FSEL R49, R49, -INF , !P2 ;  /* 0xff80000031317808 */ /* 0x000fe20005000000 */
[----:B------:R-:W2:Y:S01]  /*adc0*/  LDSM.16.M88.4 R36, [R168] ;  /* 0x00000000a824783b */ /* 0x000ea20000000200 */
[----:B------:R-:W-:Y:S01]  /*add0*/  FSEL R191, R191, -INF , !P1 ;  /* 0xff800000bfbf7808 */ /* 0x000fe20004800000 */
[----:B------:R-:W-:-:S04]  /*ade0*/  DEPBAR.LE SB0, 0x0 ;  /* 0x000080000000791a */ /* 0x000fc80000000000 */
[----:B------:R-:W1:Y:S01]  /*adf0*/  MUFU.TANH R22, R34 ;  /* 0x0000002200167308 */ /* 0x000e620000002400 */
[----:B------:R-:W-:Y:S02]  /*ae00*/  FSEL R194, R194, -INF , !P3 ;  /* 0xff800000c2c27808 */ /* 0x000fe40005800000 */
[CC--:B------:R-:W-:Y:S02]  /*ae10*/  ISETP.GE.AND P2, PT, R10.reuse, R9.reuse, PT ;  /* 0x000000090a00720c */ /* 0x0c0fe40003f46270 */
[-C--:B------:R-:W-:Y:S02]  /*ae20*/  ISETP.GE.AND P1, PT, R10, R8.reuse, PT ;  /* 0x000000080a00720c */ /* 0x080fe40003f26270 */
[----:B------:R-:W-:Y:S01]  /*ae30*/  ISETP.GE.AND P3, PT, R2, R8, PT ;  /* 0x000000080200720c */ /* 0x000fe20003f66270 */
[----:B------:R3:W-:Y:S01]  /*ae40*/  MUFU.TANH R21, R35 ;  /* 0x0000002300157308 */ /* 0x0007e20000002400 */
[--C-:B------:R-:W-:Y:S01]  /*ae50*/  LOP3.LUT R10, R0, 0xa8, R11.reuse, 0xfe, !PT ;  /* 0x000000a8000a7812 */ /* 0x100fe200078efe0b */
[----:B------:R-:W-:Y:S01]  /*ae60*/  FMUL.FTZ R28, R28, c[0x0][0x2ec] ;  /* 0x0000bb001c1c7a20 */ /* 0x000fe20000410000 */
[----:B------:R-:W-:Y:S01]  /*ae70*/  LOP3.LUT R2, R0, 0xa9, R11, 0xfe, !PT ;  /* 0x000000a900027812 */ /* 0x000fe200078efe0b */
[----:B------:R-:W-:Y:S01]  /*ae80*/  FMUL.FTZ R29, R29, c[0x0][0x2ec] ;  /* 0x0000bb001d1d7a20 */ /* 0x000fe20000410000 */
[----:B------:R-:W-:Y:S01]  /*ae90*/  FSEL R46, R189, -INF , !P2 ;  /* 0xff800000bd2e7808 */ /* 0x000fe20005000000 */
[----:B------:R-:W-:Y:S01]  /*aea0*/  FMUL.FTZ R31, R31, c[0x0][0x2ec] ;  /* 0x0000bb001f1f7a20 */ /* 0x000fe20000410000 */
[----:B------:R-:W-:Y:S01]  /*aeb0*/  FSEL R159, R159, -INF , !P1 ;  /* 0xff8000009f9f7808 */ /* 0x000fe20004800000 */
[----:B------:R-:W1:Y:S01]  /*aec0*/  MUFU.TANH R28, R28 ;  /* 0x0000001c001c7308 */ /* 0x000e620000002400 */
[----:B------:R-:W-:Y:S01]  /*aed0*/  FSEL R184, R184, -INF , !P3 ;  /* 0xff800000b8b87808 */ /* 0x000fe20005800000 */
[----:B------:R-:W-:Y:S01]  /*aee0*/  FMUL.FTZ R30, R30, c[0x0][0x2ec] ;  /* 0x0000bb001e1e7a20 */ /* 0x000fe20000410000 */
[----:B------:R-:W-:-:S02]  /*aef0*/  ISETP.GE.AND P2, PT, R10, R9, PT ;  /* 0x000000090a00720c */ /* 0x000fc40003f46270 */
[-C--:B------:R-:W-:Y:S02]  /*af00*/  ISETP.GE.AND P4, PT, R10, R8.reuse, PT ;  /* 0x000000080a00720c */ /* 0x080fe40003f86270 */
[C---:B------:R-:W-:Y:S01]  /*af10*/  ISETP.GE.AND P1, PT, R2.reuse, R9, PT ;  /* 0x000000090200720c */ /* 0x040fe20003f26270 */
[----:B---3--:R-:W-:Y:S01]  /*af20*/  HMMA.16816.F32.BF16 R32, R4, R42, R16 ;  /* 0x0000002a0420723c */ /* 0x008fe20000041810 */
[----:B------:R-:W-:Y:S01]  /*af30*/  ISETP.GE.AND P3, PT, R2, R8, PT ;  /* 0x000000080200720c */ /* 0x000fe20003f66270 */
[----:B------:R-:W3:Y:S01]  /*af40*/  MUFU.TANH R29, R29 ;  /* 0x0000001d001d7308 */ /* 0x000ee20000002400 */
[C-C-:B------:R-:W-:Y:S02]  /*af50*/  LOP3.LUT R2, R0.reuse, 0xb0, R11.reuse, 0xfe, !PT ;  /* 0x000000b000027812 */ /* 0x140fe400078efe0b */
[----:B------:R-:W-:Y:S02]  /*af60*/  LOP3.LUT R10, R0, 0xb1, R11, 0xfe, !PT ;  /* 0x000000b1000a7812 */ /* 0x000fe400078efe0b */
[----:B------:R-:W-:Y:S01]  /*af70*/  FSEL R45, R157, -INF , !P2 ;  /* 0xff8000009d2d7808 */ /* 0x000fe20005000000 */
[----:B-1----:R-:W-:Y:S01]  /*af80*/  HMMA.16816.F32.BF16 R16, R12, R24, RZ ;  /* 0x000000180c10723c */ /* 0x002fe200000418ff */
[----:B------:R-:W-:Y:S01]  /*af90*/  FSEL R126, R126, -INF , !P4 ;  /* 0xff8000007e7e7808 */ /* 0x000fe20006000000 */
[----:B------:R-:W-:Y:S01]  /*afa0*/  MUFU.TANH R31, R31 ;  /* 0x0000001f001f7308 */ /* 0x000fe20000002400 */
[----:B------:R-:W-:-:S02]  /*afb0*/  FSEL R44, R187, -INF , !P1 ;  /* 0xff800000bb2c7808 */ /* 0x000fc40004800000 */
[----:B------:R-:W-:Y:S02]  /*afc0*/  FSEL R153, R153, -INF , !P3 ;  /* 0xff80000099997808 */ /* 0x000fe40005800000 */
[CC--:B------:R-:W-:Y:S01]  /*afd0*/  ISETP.GE.AND P2, PT, R2.reuse, R9.reuse, PT ;  /* 0x000000090200720c */ /* 0x0c0fe20003f46270 */
[----:B------:R-:W-:Y:S01]  /*afe0*/  HMMA.16816.F32.BF16 R12, R12, R26, RZ ;  /* 0x0000001a0c0c723c */ /* 0x000fe200000418ff */
[-C--:B------:R-:W-:Y:S01]  /*aff0*/  ISETP.GE.AND P4, PT, R2, R8.reuse, PT ;  /* 0x000000080200720c */ /* 0x080fe20003f86270 */
[----:B------:R-:W-:Y:S01]  /*b000*/  MUFU.TANH R30, R30 ;  /* 0x0000001e001e7308 */ /* 0x000fe20000002400 */
[CC--:B------:R-:W-:Y:S02]  /*b010*/  ISETP.GE.AND P1, PT, R10.reuse, R9.reuse, PT ;  /* 0x000000090a00720c */ /* 0x0c0fe40003f26270 */
[----:B------:R-:W-:Y:S02]  /*b020*/  ISETP.GE.AND P3, PT, R10, R8, PT ;  /* 0x000000080a00720c */ /* 0x000fe40003f66270 */
        /* <DEDUP_REMOVED lines=9> */
[----:B--2---:R-:W-:Y:S01]  /*b0c0*/  HMMA.16816.F32.BF16 R16, R4, R36, R16 ;  /* 0x000000240410723c */ /* 0x004fe20000041810 */
[----:B------:R-:W-:Y:S01]  /*b0d0*/  FSEL R119, R119, -INF , !P3 ;  /* 0xff80000077777808 */ /* 0x000fe20005800000 */
[----:B------:R-:W-:Y:S01]  /*b0e0*/  FMUL.FTZ R33, R33, c[0x0][0x2ec] ;  /* 0x0000bb0021217a20 */ /* 0x000fe20000410000 */
[----:B------:R-:W-:-:S02]  /*b0f0*/  ISETP.GE.AND P2, PT, R2, R9, PT ;  /* 0x000000090200720c */ /* 0x000fc40003f46270 */
[-C--:B------:R-:W-:Y:S01]  /*b100*/  ISETP.GE.AND P1, PT, R2, R8.reuse, PT ;  /* 0x000000080200720c */ /* 0x080fe20003f26270 */
[----:B------:R-:W2:Y:S01]  /*b110*/  MUFU.TANH R34, R34 ;  /* 0x0000002200227308 */ /* 0x000ea20000002400 */
[C---:B------:R-:W-:Y:S01]  /*b120*/  ISETP.GE.AND P4, PT, R10.reuse, R9, PT ;  /* 0x000000090a00720c */ /* 0x040fe20003f86270 */
[----:B------:R-:W-:Y:S01]  /*b130*/  HMMA.16816.F32.BF16 R12, R4, R38, R12 ;  /* 0x00000026040c723c */ /* 0x000fe2000004180c */
[----:B------:R-:W-:Y:S02]  /*b140*/  ISETP.GE.AND P3, PT, R10, R8, PT ;  /* 0x000000080a00720c */ /* 0x000fe40003f66270 */
[C-C-:B------:R-:W-:Y:S02]  /*b150*/  LOP3.LUT R2, R0.reuse, 0xc0, R11.reuse, 0xfe, !PT ;  /* 0x000000c000027812 */ /* 0x140fe400078efe0b */
[----:B------:R-:W-:Y:S01]  /*b160*/  LOP3.LUT R10, R0, 0xc1, R11, 0xfe, !PT ;  /* 0x000000c1000a7812 */ /* 0x000fe200078efe0b */
[----:B------:R-:W1:Y:S01]  /*b170*/  MUFU.TANH R35, R35 ;  /* 0x0000002300237308 */ /* 0x000e620000002400 */
[----:B------:R-:W-:-:S02]  /*b180*/  FSEL R25, R108, -INF , !P2 ;  /* 0xff8000006c197808 */ /* 0x000fc40005000000 */
[----:B------:R-:W-:Y:S02]  /*b190*/  FSEL R99, R99, -INF , !P1 ;  /* 0xff80000063637808 */ /* 0x000fe40004800000 */
[----:B------:R-:W-:Y:S02]  /*b1a0*/  FSEL R24, R112, -INF , !P4 ;  /* 0xff80000070187808 */ /* 0x000fe40006000000 */
[CC--:B------:R-:W-:Y:S01]  /*b1b0*/  ISETP.GE.AND P2, PT, R2.reuse, R9.reuse, PT ;  /* 0x000000090200720c */ /* 0x0c0fe20003f46270 */
[----:B------:R-:W1:Y:S01]  /*b1c0*/  MUFU.TANH R33, R33 ;  /* 0x0000002100217308 */ /* 0x000e620000002400 */
[-C--:B------:R-:W-:Y:S01]  /*b1d0*/  ISETP.GE.AND P1, PT, R2, R8.reuse, PT ;  /* 0x000000080200720c */ /* 0x080fe20003f26270 */
[----:B------:R-:W-:Y:S01]  /*b1e0*/  FMUL.FTZ R16, R16, c[0x0][0x2ec] ;  /* 0x0000bb0010107a20 */ /* 0x000fe20000410000 */
[----:B------:R-:W-:Y:S01]  /*b1f0*/  ISETP.GE.AND P4, PT, R10, R9, PT ;  /* 0x000000090a00720c */ /* 0x000fe20003f86270 */
[----:B------:R-:W-:Y:S01]  /*b200*/  FMUL.FTZ R17, R17, c[0x0][0x2ec] ;  /* 0x0000bb0011117a20 */ /* 0x000fe20000410000 */
[----:B------:R-:W-:Y:S01]  /*b210*/  FSEL R106, R106, -INF , !P3 ;  /* 0xff8000006a6a7808 */ /* 0x000fe20005800000 */
[----:B------:R-:W-:Y:S01]  /*b220*/  FMUL.FTZ R18, R18, c[0x0][0x2ec] ;  /* 0x0000bb0012127a20 */ /* 0x000fe20000410000 */
[--C-:B------:R-:W-:Y:S01]  /*b230*/  LOP3.LUT R2, R0, 0xc8, R11.reuse, 0xfe, !PT ;  /* 0x000000c800027812 */ /* 0x100fe200078efe0b */
[----:B------:R-:W-:Y:S01]  /*b240*/  FMUL.FTZ R19, R19, c[0x0][0x2ec] ;  /* 0x0000bb0013137a20 */ /* 0x000fe20000410000 */
[-C--:B------:R-:W-:Y:S01]  /*b250*/  ISETP.GE.AND P3, PT, R10, R8.reuse, PT ;  /* 0x000000080a00720c */ /* 0x080fe20003f66270 */
[----:B------:R-:W-:Y:S01]  /*b260*/  FMUL.FTZ R12, R12, c[0x0][0x2ec] ;  /* 0x0000bb000c0c7a20 */ /* 0x000fe20000410000 */
[----:B------:R-:W-:Y:S01]  /*b270*/  LOP3.LUT R4, R0, 0xc9, R11, 0xfe, !PT ;  /* 0x000000c900047812 */ /* 0x000fe200078efe0b */
[----:B------:R-:W-:Y:S01]  /*b280*/  FMUL.FTZ R13, R13, c[0x0][0x2ec] ;  /* 0x0000bb000d0d7a20 */ /* 0x000fe20000410000 */
[----:B----4-:R-:W-:Y:S01]  /*b290*/  FSEL R26, R97, -INF , !P4 ;  /* 0xff800000611a7808 */ /* 0x010fe20006000000 */
[----:B------:R-:W-:Y:S01]  /*b2a0*/  FMUL.FTZ R5, R14, c[0x0][0x2ec] ;  /* 0x0000bb000e057a20 */ /* 0x000fe20000410000 */
[----:B------:R-:W-:Y:S01]  /*b2b0*/  FSEL R23, R23, -INF , !P2 ;  /* 0xff80000017177808 */ /* 0x000fe20005000000 */
[----:B------:R-:W4:Y:S01]  /*b2c0*/  MUFU.TANH R12, R12 ;  /* 0x0000000c000c7308 */ /* 0x000f220000002400 */
[----:B------:R-:W-:-:S02]  /*b2d0*/  ISETP.GE.AND P4, PT, R2, R8, PT ;  /* 0x000000080200720c */ /* 0x000fc40003f86270 */
[----:B------:R-:W-:Y:S02]  /*b2e0*/  FSEL R100, R100, -INF , !P1 ;  /* 0xff80000064647808 */ /* 0x000fe40004800000 */
[----:B------:R-:W-:Y:S02]  /*b2f0*/  FSEL R98, R98, -INF , !P3 ;  /* 0xff80000062627808 */ /* 0x000fe40005800000 */
[-C--:B------:R-:W-:Y:S01]  /*b300*/  ISETP.GE.AND P2, PT, R2, R9.reuse, PT ;  /* 0x000000090200720c */ /* 0x080fe20003f46270 */
[----:B------:R-:W1:Y:S01]  /*b310*/  MUFU.TANH R16, R16 ;  /* 0x0000001000107308 */ /* 0x000e620000002400 */
[C---:B------:R-:W-:Y:S02]  /*b320*/  ISETP.GE.AND P1, PT, R4.reuse, R9, PT ;  /* 0x000000090400720c */ /* 0x040fe40003f26270 */
[----:B------:R-:W-:Y:S02]  /*b330*/  ISETP.GE.AND P3, PT, R4, R8, PT ;  /* 0x000000080400720c */ /* 0x000fe40003f66270 */
[----:B------:R-:W-:-:S02]  /*b340*/  LOP3.LUT R2, R0, 0xd0, R11, 0xfe, !PT ;  /* 0x000000d000027812 */ /* 0x000fc400078efe0b */
[----:B------:R-:W-:Y:S01]  /*b350*/  LOP3.LUT R4, R0, 0xd1, R11, 0xfe, !PT ;  /* 0x000000d100047812 */ /* 0x000fe200078efe0b */
[----:B------:R-:W1:Y:S01]  /*b360*/  MUFU.TANH R17, R17 ;  /* 0x0000001100117308 */ /* 0x000e620000002400 */
[----:B-----5:R-:W-:Y:S02]  /*b370*/  FSEL R97, R90, -INF , !P4 ;  /* 0xff8000005a617808 */ /* 0x020fe40006000000 */
[----:B------:R-:W-:Y:S02]  /*b380*/  FSEL R36, R95, -INF , !P2 ;  /* 0xff8000005f247808 */ /* 0x000fe40005000000 */
[----:B------:R-:W-:Y:S02]  /*b390*/  FSEL R90, R96, -INF , !P1 ;  /* 0xff800000605a7808 */ /* 0x000fe40004800000 */
[----:B------:R-:W-:Y:S01]  /*b3a0*/  FSEL R108, R94, -INF , !P3 ;  /* 0xff8000005e6c7808 */ /* 0x000fe20005800000 */
[----:B------:R-:W5:Y:S01]  /*b3b0*/  MUFU.TANH R13, R13 ;  /* 0x0000000d000d7308 */ /* 0x000f620000002400 */
[----:B------:R-:W-:-:S02]  /*b3c0*/  ISETP.GE.AND P2, PT, R2, R9, PT ;  /* 0x000000090200720c */ /* 0x000fc40003f46270 */
[-C--:B------:R-:W-:Y:S02]  /*b3d0*/  ISETP.GE.AND P4, PT, R2, R8.reuse, PT ;  /* 0x000000080200720c */ /* 0x080fe40003f86270 */
[C---:B------:R-:W-:Y:S02]  /*b3e0*/  ISETP.GE.AND P1, PT, R4.reuse, R9, PT ;  /* 0x000000090400720c */ /* 0x040fe40003f26270 */
[----:B------:R-:W-:Y:S01]  /*b3f0*/  ISETP.GE.AND P3, PT, R4, R8, PT ;  /* 0x000000080400720c */ /* 0x000fe20003f66270 */
[----:B------:R-:W1:Y:S01]  /*b400*/  MUFU.TANH R18, R18 ;  /* 0x0000001200127308 */ /* 0x000e620000002400 */
[C-C-:B------:R-:W-:Y:S02]  /*b410*/  LOP3.LUT R2, R0.reuse, 0xd8, R11.reuse, 0xfe, !PT ;  /* 0x000000d800027812 */ /* 0x140fe400078efe0b */
[----:B------:R-:W-:Y:S02]  /*b420*/  LOP3.LUT R4, R0, 0xd9, R11, 0xfe, !PT ;  /* 0x000000d900047812 */ /* 0x000fe400078efe0b */
[----:B------:R-:W-:-:S02]  /*b430*/  FSEL R93, R93, -INF , !P2 ;  /* 0xff8000005d5d7808 */ /* 0x000fc40005000000 */
[----:B------:R-:W-:Y:S01]  /*b440*/  FSEL R91, R91, -INF , !P1 ;  /* 0xff8000005b5b7808 */ /* 0x000fe20004800000 */
[----:B------:R-:W1:Y:S01]  /*b450*/  MUFU.TANH R19, R19 ;  /* 0x0000001300137308 */ /* 0x000e620000002400 */
[----:B------:R-:W-:Y:S02]  /*b460*/  FSEL R112, R92, -INF , !P4 ;  /* 0xff8000005c707808 */ /* 0x000fe40006000000 */
[----:B------:R-:W-:Y:S01]  /*b470*/  FSEL R114, R89, -INF , !P3 ;  /* 0xff80000059727808 */ /* 0x000fe20005800000 */
[----:B------:R-:W-:Y:S01]  /*b480*/  BAR.SYNC.DEFER_BLOCKING 0x0 ;  /* 0x0000000000007b1d */ /* 0x000fe20000010000 */
[CC--:B------:R-:W-:Y:S02]  /*b490*/  ISETP.GE.AND P2, PT, R2.reuse, R9.reuse, PT ;  /* 0x000000090200720c */ /* 0x0c0fe40003f46270 */
[-C--:B------:R-:W-:Y:S02]  /*b4a0*/  ISETP.GE.AND P1, PT, R2, R8.reuse, PT ;  /* 0x000000080200720c */ /* 0x080fe40003f26270 */
[C---:B------:R-:W-:Y:S01]  /*b4b0*/  ISETP.GE.AND P4, PT, R4.reuse, R9, PT ;  /* 0x000000090400720c */ /* 0x040fe20003f86270 */
[----:B------:R-:W1:Y:S01]  /*b4c0*/  MUFU.TANH R5, R5 ;  /* 0x0000000500057308 */ /* 0x000e620000002400 */
[----:B------:R-:W-:-:S02]  /*b4d0*/  ISETP.GE.AND P3, PT, R4, R8, PT ;  /* 0x000000080400720c */ /* 0x000fc40003f66270 */
[C-C-:B------:R-:W-:Y:S02]  /*b4e0*/  LOP3.LUT R2, R0.reuse, 0xe0, R11.reuse, 0xfe, !PT ;  /* 0x000000e000027812 */ /* 0x140fe400078efe0b */
[----:B------:R-:W-:Y:S02]  /*b4f0*/  LOP3.LUT R4, R0, 0xe1, R11, 0xfe, !PT ;  /* 0x000000e100047812 */ /* 0x000fe400078efe0b */
[----:B------:R-:W-:Y:S02]  /*b500*/  FSEL R41, R41, -INF , !P2 ;  /* 0xff80000029297808 */ /* 0x000fe40005000000 */
[----:B------:R-:W-:Y:S02]  /*b510*/  FSEL R157, R22, -INF , !P1 ;  /* 0xff800000169d7808 */ /* 0x000fe40004800000 */
[----:B------:R-:W-:Y:S02]  /*b520*/  FSEL R40, R40, -INF , !P4 ;  /* 0xff80000028287808 */ /* 0x000fe40006000000 */
[----:B------:R-:W-:-:S02]  /*b530*/  ISETP.GE.AND P2, PT, R2, R9, PT ;  /* 0x000000090200720c */ /* 0x000fc40003f46270 */
[----:B------:R-:W-:Y:S02]  /*b540*/  ISETP.GE.AND P1, PT, R2, R8, PT ;  /* 0x000000080200720c */ /* 0x000fe40003f26270 */
[----:B------:R-:W-:Y:S02]  /*b550*/  ISETP.GE.AND P4, PT, R4, R9, PT ;  /* 0x000000090400720c */ /* 0x000fe40003f86270 */
[----:B------:R-:W-:Y:S02]  /*b560*/  LOP3.LUT R2, R0, 0xe8, R11, 0xfe, !PT ;  /* 0x000000e800027812 */ /* 0x000fe400078efe0b */
[----:B------:R-:W-:Y:S02]  /*b570*/  FSEL R89, R28, -INF , !P2 ;  /* 0xff8000001c597808 */ /* 0x000fe40005000000 */
[----:B---3--:R-:W-:Y:S02]  /*b580*/  FSEL R92, R29, -INF , !P4 ;  /* 0xff8000001d5c7808 */ /* 0x008fe40006000000 */
[----:B------:R-:W-:-:S02]  /*b590*/  FSEL R187, R21, -INF , !P3 ;  /* 0xff80000015bb7808 */ /* 0x000fc40005800000 */
[C---:B------:R-:W-:Y:S02]  /*b5a0*/  ISETP.GE.AND P2, PT, R2.reuse, R9, PT ;  /* 0x000000090200720c */ /* 0x040fe40003f46270 */
[-C--:B------:R-:W-:Y:S02]  /*b5b0*/  ISETP.GE.AND P4, PT, R2, R8.reuse, PT ;  /* 0x000000080200720c */ /* 0x080fe40003f86270 */
[----:B------:R-:W-:Y:S02]  /*b5c0*/  ISETP.GE.AND P3, PT, R4, R8, PT ;  /* 0x000000080400720c */ /* 0x000fe40003f66270 */
[C-C-:B------:R-:W-:Y:S02]  /*b5d0*/  LOP3.LUT R2, R0.reuse, 0xf0, R11.reuse, 0xfe, !PT ;  /* 0x000000f000027812 */ /* 0x140fe400078efe0b */
[----:B------:R-:W-:Y:S02]  /*b5e0*/  LOP3.LUT R4, R0, 0xe9, R11, 0xfe, !PT ;  /* 0x000000e900047812 */ /* 0x000fe400078efe0b */
[----:B-1----:R-:W-:-:S02]  /*b5f0*/  FSEL R94, R32, -INF , !P2 ;  /* 0xff800000205e7808 */ /* 0x002fc40005000000 */
[----:B--2---:R-:W-:Y:S02]  /*b600*/  FSEL R197, R34, -INF , !P4 ;  /* 0xff80000022c57808 */ /* 0x004fe40006000000 */
[----:B------:R-:W-:Y:S02]  /*b610*/  FSEL R196, R31, -INF , !P3 ;  /* 0xff8000001fc47808 */ /* 0x000fe40005800000 */
[C---:B------:R-:W-:Y:S02]  /*b620*/  ISETP.GE.AND P2, PT, R2.reuse, R9, PT ;  /* 0x000000090200720c */ /* 0x040fe40003f46270 */
[-C--:B------:R-:W-:Y:S02]  /*b630*/  ISETP.GE.AND P4, PT, R2, R8.reuse, PT ;  /* 0x000000080200720c */ /* 0x080fe40003f86270 */
[----:B------:R-:W-:Y:S02]  /*b640*/  ISETP.GE.AND P3, PT, R4, R8, PT ;  /* 0x000000080400720c */ /* 0x000fe40003f66270 */
[----:B------:R-:W-:-:S02]  /*b650*/  LOP3.LUT R2, R0, 0xf1, R11, 0xfe, !PT ;  /* 0x000000f100027812 */ /* 0x000fc400078efe0b */
[----:B------:R-:W-:Y:S02]  /*b660*/  FSEL R189, R30, -INF , !P1 ;  /* 0xff8000001ebd7808 */ /* 0x000fe40004800000 */
[----:B------:R-:W-:Y:S02]  /*b670*/  LOP3.LUT R11, R0, 0xf8, R11, 0xfe, !PT ;  /* 0x000000f8000b7812 */ /* 0x000fe400078efe0b */
[-C--:B------:R-:W-:Y:S01]  /*b680*/  ISETP.GE.AND P1, PT, R4, R9.reuse, PT ;  /* 0x000000090400720c */ /* 0x080fe20003f26270 */
[----:B------:R-:W-:Y:S01]  /*b690*/  FMUL.FTZ R4, R15, c[0x0][0x2ec] ;  /* 0x0000bb000f047a20 */ /* 0x000fe20000410000 */
[----:B------:R-:W-:Y:S02]  /*b6a0*/  FSEL R198, R35, -INF , !P3 ;  /* 0xff80000023c67808 */ /* 0x000fe40005800000 */
[----:B------:R-:W-:Y:S02]  /*b6b0*/  ISETP.GE.AND P3, PT, R11, R9, PT ;  /* 0x000000090b00720c */ /* 0x000fe40003f66270 */
[----:B------:R-:W-:Y:S01]  /*b6c0*/  FSEL R95, R33, -INF , !P1 ;  /* 0xff800000215f7808 */ /* 0x000fe20004800000 */
[----:B------:R-:W1:Y:S01]  /*b6d0*/  MUFU.TANH R4, R4 ;  /* 0x0000000400047308 */ /* 0x000e620000002400 */
[----:B----4-:R-:W-:-:S02]  /*b6e0*/  FSEL R199, R12, -INF , !P3 ;  /* 0xff8000000cc77808 */ /* 0x010fc40005800000 */
[----:B------:R-:W-:Y:S02]  /*b6f0*/  ISETP.GT.AND P3, PT, R235, R244, PT ;  /* 0x000000f4eb00720c */ /* 0x000fe40003f64270 */
[----:B------:R-:W-:Y:S02]  /*b700*/  ISETP.GE.AND P1, PT, R2, R9, PT ;  /* 0x000000090200720c */ /* 0x000fe40003f26270 */
[----:B------:R-:W-:Y:S02]  /*b710*/  FSEL R96, R16, -INF , !P2 ;  /* 0xff80000010607808 */ /* 0x000fe40005000000 */
[----:B------:R-:W-:Y:S02]  /*b720*/  FSEL R120, R17, -INF , !P1 ;  /* 0xff80000011787808 */ /* 0x000fe40004800000 */
[-C--:B------:R-:W-:Y:S02]  /*b730*/  ISETP.GE.AND P2, PT, R2, R8.reuse, PT ;  /* 0x000000080200720c */ /* 0x080fe40003f46270 */
[----:B------:R-:W-:-:S02]  /*b740*/  ISETP.GE.AND P1, PT, R11, R8, PT ;  /* 0x000000080b00720c */ /* 0x000fc40003f26270 */
[----:B-----5:R-:W-:Y:S02]  /*b750*/  FSEL R200, R13, -INF , !P5 ;  /* 0xff8000000dc87808 */ /* 0x020fe40006800000 */
[----:B------:R-:W-:Y:S02]  /*b760*/  FSEL R201, R18, -INF , !P4 ;  /* 0xff80000012c97808 */ /* 0x000fe40006000000 */
[----:B------:R-:W-:Y:S02]  /*b770*/  FSEL R202, R19, -INF , !P2 ;  /* 0xff80000013ca7808 */ /* 0x000fe40005000000 */
[----:B------:R-:W-:Y:S02]  /*b780*/  FSEL R203, R5, -INF , !P1 ;  /* 0xff80000005cb7808 */ /* 0x000fe40004800000 */
[----:B-1----:R-:W-:Y:S01]  /*b790*/  FSEL R204, R4, -INF , !P0 ;  /* 0xff80000004cc7808 */ /* 0x002fe20004000000 */
[----:B------:R-:W-:Y:S05]  /*b7a0*/  @!P3 BRA `(.L_x_2257) ;  /* 0x000006300000b947 */ /* 0x000fea0003800000 */
[----:B------:R-:W-:Y:S01]  /*b7b0*/  ULDC UR6, c[0x0][0x198] ;  /* 0x0000660000067ab9 */ /* 0x000fe20000000800 */
[----:B------:R-:W-:Y:S05]  /*b7c0*/  @!P6 BRA `(.L_x_2258) ;  /* 0x000003900000e947 */ /* 0x000fea0003800000 */
[----:B------:R-:W-:Y:S02]  /*b7d0*/  IABS R10, c[0x0][0x2d0] ;  /* 0x0000b400000a7a13 */ /* 0x000fe40000000000 */
[----:B------:R-:W-:-:S02]  /*b7e0*/  IADD3 R9, R0, -0x100, RZ ;  /* 0xffffff0000097810 */ /* 0x000fc40007ffe0ff */
        /* <DEDUP_REMOVED lines=32> */
[----:B------:R-:W-:Y:S02]  /*b9f0*/  @!P2 IADD3 R4, -R4, RZ, RZ ;  /* 0x000000ff0404a210 */ /* 0x000fe40007ffe1ff */
[----:B------:R-:W-:Y:S02]  /*ba00*/  @!P0 IMAD.MOV R2, RZ, RZ, -R2 ;  /* 0x000000ffff028224 */ /* 0x000fe400078e0a02 */
[----:B------:R-:W-:-:S03]  /*ba10*/  SEL R4, R0, R4, !P1 ;  /* 0x0000000400047207 */ /* 0x000fc60004800000 */
[----:B------:R-:W-:Y:S02]  /*ba20*/  SEL R2, R0, R2, !P1 ;  /* 0x0000000200027207 */ /* 0x000fe40004800000 */
[----:B------:R-:W-:-:S04]  /*ba30*/  IMAD.WIDE R6, R4, 0x4, R192 ;  /* 0x0000000404067825 */ /* 0x000fc800078e02c0 */
[----:B------:R-:W-:Y:S02]  /*ba40*/  IMAD.WIDE R8, R2, 0x4, R192 ;  /* 0x0000000402087825 */ /* 0x000fe400078e02c0 */
[----:B------:R-:W2:Y:S04]  /*ba50*/  LDG.E R6, [R6.64] ;  /* 0x0000000c06067981 */ /* 0x000ea8000c1e1900 */
[----:B------:R-:W2:Y:S01]  /*ba60*/  LDG.E R8, [R8.64] ;  /* 0x0000000c08087981 */ /* 0x000ea2000c1e1900 */
[----:B------:R-:W-:Y:S01]  /*ba70*/  MOV R5, c[0x0][0x2d0] ;  /* 0x0000b40000057a02 */ /* 0x000fe20000000f00 */
[----:B------:R-:W-:-:S04]  /*ba80*/  IMAD.IADD R0, R4, 0x1, -R2 ;  /* 0x0000000104007824 */ /* 0x000fc800078e0a02 */
        /* <DEDUP_REMOVED lines=12> */
[----:B------:R-:W-:Y:S05]  /*bb50*/  BRA `(.L_x_2259) ;  /* 0x0000004000007947 */ /* 0x000fea0003800000 */
.L_x_2258:
[----:B------:R-:W-:-:S04]  /*bb60*/  ULEA UR5, -UR6, URZ, 0x8 ;  /* 0x0000003f06057291 */ /* 0x000fc8000f8e413f */
[----:B------:R-:W-:Y:S02]  /*bb70*/  USHF.R.S32.HI UR4, URZ, 0x1f, UR5 ;  /* 0x0000001f3f047899 */ /* 0x000fe40008011405 */
[----:B------:R-:W-:-:S04]  /*bb80*/  MOV R4, UR5 ;  /* 0x0000000500047c02 */ /* 0x000fc80008000f00 */
[----:B------:R-:W-:Y:S02]  /*bb90*/  MOV R0, UR4 ;  /* 0x0000000400007c02 */ /* 0x000fe40008000f00 */
.L_x_2259:
[----:B------:R-:W-:Y:S01]  /*bba0*/  IADD3 R4, P0, R70, R4, RZ ;  /* 0x0000000446047210 */ /* 0x000fe20007f1e0ff */
[----:B------:R-:W-:Y:S02]  /*bbb0*/  USHF.L.U32 UR7, UR6, 0x6, URZ ;  /* 0x0000000606077899 */ /* 0x000fe4000800063f */
[----:B------:R-:W-:Y:S02]  /*bbc0*/  ULDC UR4, c[0x0][0x19c] ;  /* 0x0000670000047ab9 */ /* 0x000fe40000000800 */
[----:B------:R-:W-:Y:S01]  /*bbd0*/  IMAD.X R0, R107, 0x1, R0, P0 ;  /* 0x000000016b007824 */ /* 0x000fe200000e0600 */
[C---:B------:R-:W-:Y:S01]  /*bbe0*/  LEA R237, P0, R4.reuse, c[0x0][0x168], 0x1 ;  /* 0x00005a0004ed7a11 */ /* 0x040fe200078008ff */
[----:B------:R-:W-:Y:S02]  /*bbf0*/  UMOV UR5, 0x6 ;  /* 0x0000000600057882 */ /* 0x000fe40000000000 */
[----:B------:R-:W-:Y:S01]  /*bc00*/  USHF.L.U64.HI UR4, UR6, UR5, UR4 ;  /* 0x0000000506047299 */ /* 0x000fe20008010204 */
[----:B------:R-:W-:Y:S01]  /*bc10*/  LEA.HI.X R236, R4, c[0x0][0x16c], R0, 0x1, P0 ;  /* 0x00005b0004ec7a11 */ /* 0x000fe200000f0c00 */
        /* <DEDUP_REMOVED lines=28> */
.L_x_2257:
        /* <DEDUP_REMOVED lines=224> */
[--C-:B---3--:R-:W-:Y:S01]  /*cbe0*/  FFMA.FTZ R4, R48, c[0x0][0x23c], -R2.reuse ;  /* 0x00008f0030047a23 */ /* 0x108fe20000010802 */
        /* <DEDUP_REMOVED lines=8> */
[----:B-1----:R-:W-:-:S04]  /*cc70*/  FFMA.FTZ R4, R47, c[0x0][0x23c], -R2 ;  /* 0x00008f002f047a23 */ /* 0x002fc80000010802 */
[----:B------:R1:W-:Y:S01]  /*cc80*/  MUFU.EX2 R29, R4 ;  /* 0x00000004001d7308 */ /* 0x0003e20000000800 */
[----:B---3--:R-:W-:-:S05]  /*cc90*/  FMUL.FTZ R0, R48, c[0x0][0x23c] ;  /* 0x00008f0030007a20 */ /* 0x008fca0000410000 */
[----:B------:R-:W-:Y:S01]  /*cca0*/  FSEL R0, R0, RZ, P0 ;  /* 0x000000ff00007208 */ /* 0x000fe20000000000 */
[----:B-1----:R-:W-:Y:S02]  /*ccb0*/  FFMA.FTZ R4, R45, c[0x0][0x23c], -R2 ;  /* 0x00008f002d047a23 */ /* 0x002fe40000010802 */
[----:B------:R2:W1:Y:S08]  /*ccc0*/  MUFU.EX2 R45, R6 ;  /* 0x00000006002d7308 */ /* 0x0004700000000800 */
[----:B------:R3:W-:Y:S01]  /*ccd0*/  MUFU.EX2 R16, R4 ;  /* 0x0000000400107308 */ /* 0x0007e20000000800 */
[----:B--2---:R-:W-:Y:S01]  /*cce0*/  F2FP.BF16.PACK_AB R6, R207, R206 ;  /* 0x000000cecf06723e */ /* 0x004fe200000010ff */
[----:B-1----:R-:W-:-:S02]  /*ccf0*/  FMUL.FTZ R136, R136, R45 ;  /* 0x0000002d88887220 */ /* 0x002fc40000410000 */
[-C--:B------:R-:W-:Y:S02]  /*cd00*/  FMUL.FTZ R137, R137, R45.reuse ;  /* 0x0000002d89897220 */ /* 0x080fe40000410000 */
[-C--:B------:R-:W-:Y:S02]  /*cd10*/  FMUL.FTZ R140, R140, R45.reuse ;  /* 0x0000002d8c8c7220 */ /* 0x080fe40000410000 */
[-C--:B------:R-:W-:Y:S02]  /*cd20*/  FMUL.FTZ R141, R141, R45.reuse ;  /* 0x0000002d8d8d7220 */ /* 0x080fe40000410000 */
[----:B---3--:R-:W-:Y:S02]  /*cd30*/  FFMA.FTZ R4, R44, c[0x0][0x23c], -R2 ;  /* 0x00008f002c047a23 */ /* 0x008fe40000010802 */
[----:B------:R1:W2:Y:S01]  /*cd40*/  MUFU.EX2 R44, R3 ;  /* 0x00000003002c7308 */ /* 0x0002a20000000800 */
[-C--:B------:R-:W-:Y:S02]  /*cd50*/  FMUL.FTZ R148, R148, R45.reuse ;  /* 0x0000002d94947220 */ /* 0x080fe40000410000 */
[----:B------:R-:W-:-:S02]  /*cd60*/  FMUL.FTZ R149, R149, R45 ;  /* 0x0000002d95957220 */ /* 0x000fc40000410000 */
[-C--:B------:R-:W-:Y:S02]  /*cd70*/  FMUL.FTZ R144, R144, R45.reuse ;  /* 0x0000002d90907220 */ /* 0x080fe40000410000 */
[----:B------:R-:W-:Y:S01]  /*cd80*/  FMUL.FTZ R145, R145, R45 ;  /* 0x0000002d91917220 */ /* 0x000fe20000410000 */
[----:B------:R3:W-:Y:S01]  /*cd90*/  MUFU.EX2 R17, R4 ;  /* 0x0000000400117308 */ /* 0x0007e20000000800 */
[----:B-1----:R-:W-:Y:S02]  /*cda0*/  FFMA.FTZ R3, R26, c[0x0][0x23c], -R2 ;  /* 0x00008f001a037a23 */ /* 0x002fe40000010802 */
[----:B--2---:R-:W-:-:S05]  /*cdb0*/  FMUL.FTZ R138, R138, R44 ;  /* 0x0000002c8a8a7220 */ /* 0x004fca0000410000 */
[----:B------:R1:W2:Y:S01]  /*cdc0*/  MUFU.EX2 R22, R3 ;  /* 0x0000000300167308 */ /* 0x0002a20000000800 */
        /* <DEDUP_REMOVED lines=10> */
[----:B---3--:R-:W-:-:S04]  /*ce70*/  FFMA.FTZ R4, R42, c[0x0][0x23c], -R2 ;  /* 0x00008f002a047a23 */ /* 0x008fc80000010802 */
[----:B------:R1:W-:Y:S02]  /*ce80*/  MUFU.EX2 R19, R4 ;  /* 0x0000000400137308 */ /* 0x0003e40000000800 */
[--C-:B-1----:R-:W-:Y:S02]  /*ce90*/  FFMA.FTZ R4, R24, c[0x0][0x23c], -R2.reuse ;  /* 0x00008f0018047a23 */ /* 0x102fe40000010802 */
[----:B------:R-:W1:Y:S04]  /*cea0*/  LDSM.16.MT88.4 R24, [R135+0x5400] ;  /* 0x005400008718783b */ /* 0x000e680000004200 */
[----:B------:R3:W-:Y:S02]  /*ceb0*/  MUFU.EX2 R31, R4 ;  /* 0x00000004001f7308 */ /* 0x0007e40000000800 */
[----:B---3--:R-:W-:-:S06]  /*cec0*/  FFMA.FTZ R4, R23, c[0x0][0x23c], -R2 ;  /* 0x00008f0017047a23 */ /* 0x008fcc0000010802 */
[----:B------:R3:W4:Y:S02]  /*ced0*/  MUFU.EX2 R21, R4 ;  /* 0x0000000400157308 */ /* 0x0007240000000800 */
[----:B---3--:R-:W-:-:S06]  /*cee0*/  FFMA.FTZ R4, R101, c[0x0][0x23c], -R0 ;  /* 0x00008f0065047a23 */ /* 0x008fcc0000010800 */
[----:B------:R3:W-:Y:S08]  /*cef0*/  MUFU.EX2 R101, R3 ;  /* 0x0000000300657308 */ /* 0x0007f00000000800 */
[----:B------:R5:W-:Y:S01]  /*cf00*/  MUFU.EX2 R46, R4 ;  /* 0x00000004002e7308 */ /* 0x000be20000000800 */
[----:B---3--:R-:W-:Y:S01]  /*cf10*/  FFMA.FTZ R3, R109, c[0x0][0x23c], -R0 ;  /* 0x00008f006d037a23 */ /* 0x008fe20000010800 */
[----:B--2---:R-:W-:-:S06]  /*cf20*/  MOV R109, R22 ;  /* 0x00000016006d7202 */ /* 0x004fcc0000000f00 */
[----:B------:R2:W-:Y:S01]  /*cf30*/  MUFU.EX2 R88, R3 ;  /* 0x0000000300587308 */ /* 0x0005e20000000800 */
[----:B-----5:R-:W-:-:S07]  /*cf40*/  FFMA.FTZ R4, R105, c[0x0][0x23c], -R0 ;  /* 0x00008f0069047a23 */ /* 0x020fce0000010800 */
[----:B------:R3:W5:Y:S01]  /*cf50*/  MUFU.EX2 R47, R4 ;  /* 0x00000004002f7308 */ /* 0x0007620000000800 */
[----:B--2---:R-:W-:Y:S01]  /*cf60*/  FFMA.FTZ R3, R110, c[0x0][0x23c], -R0 ;  /* 0x00008f006e037a23 */ /* 0x004fe20000010800 */
[----:B----4-:R-:W-:-:S06]  /*cf70*/  MOV R110, R21 ;  /* 0x00000015006e7202 */ /* 0x010fcc0000000f00 */
[----:B------:R2:W-:Y:S01]  /*cf80*/  MUFU.EX2 R53, R3 ;  /* 0x0000000300357308 */ /* 0x0005e20000000800 */
[----:B---3--:R-:W-:Y:S01]  /*cf90*/  FFMA.FTZ R4, R102, c[0x0][0x23c], -R0 ;  /* 0x00008f0066047a23 */ /* 0x008fe20000010800 */
[----:B-----5:R-:W-:-:S06]  /*cfa0*/  F2FP.BF16.PACK_AB R5, R47, R46 ;  /* 0x0000002e2f05723e */ /* 0x020fcc00000010ff */
[----:B------:R3:W-:Y:S01]  /*cfb0*/  MUFU.EX2 R71, R4 ;  /* 0x0000000400477308 */ /* 0x0007e20000000800 */
[----:B--2---:R-:W-:Y:S01]  /*cfc0*/  FFMA.FTZ R3, R111, c[0x0][0x23c], -R0 ;  /* 0x00008f006f037a23 */ /* 0x004fe20000010800 */
[----:B------:R-:W-:-:S06]  /*cfd0*/  MOV R111, R31 ;  /* 0x0000001f006f7202 */ /* 0x000fcc0000000f00 */
[----:B------:R2:W-:Y:S01]  /*cfe0*/  MUFU.EX2 R52, R3 ;  /* 0x0000000300347308 */ /* 0x0005e20000000800 */
[----:B---3--:R-:W-:-:S07]  /*cff0*/  FFMA.FTZ R4, R103, c[0x0][0x23c], -R0 ;  /* 0x00008f0067047a23 */ /* 0x008fce0000010800 */
[----:B------:R3:W4:Y:S01]  /*d000*/  MUFU.EX2 R102, R4 ;  /* 0x0000000400667308 */ /* 0x0007220000000800 */
[----:B--2---:R-:W-:Y:S01]  /*d010*/  FFMA.FTZ R3, R113, c[0x0][0x23c], -R0 ;  /* 0x00008f0071037a23 */ /* 0x004fe20000010800 */
[----:B------:R-:W-:-:S06]  /*d020*/  MOV R113, R30 ;  /* 0x0000001e00717202 */ /* 0x000fcc0000000f00 */
[----:B------:R2:W-:Y:S01]  /*d030*/  MUFU.EX2 R51, R3 ;  /* 0x0000000300337308 */ /* 0x0005e20000000800 */
[----:B---3--:R-:W-:Y:S02]  /*d040*/  F2FP.BF16.PACK_AB R4, R205, R107 ;  /* 0x0000006bcd04723e */ /* 0x008fe400000010ff */
[----:B----4-:R-:W-:-:S07]  /*d050*/  F2FP.BF16.PACK_AB R7, R102, R71 ;  /* 0x000000476607723e */ /* 0x010fce00000010ff */
[----:B------:R-:W-:Y:S01]  /*d060*/  HMMA.16816.F32.BF16 R136, R4, R8, R136 ;  /* 0x000000080488723c */ /* 0x000fe20000041888 */
[----:B--2---:R-:W-:Y:S01]  /*d070*/  FFMA.FTZ R3, R116, c[0x0][0x23c], -R0 ;  /* 0x00008f0074037a23 */ /* 0x004fe20000010800 */
[----:B------:R-:W-:-:S03]  /*d080*/  MOV R116, R29 ;  /* 0x0000001d00747202 */ /* 0x000fc60000000f00 */
[----:B------:R2:W3:Y:S03]  /*d090*/  MUFU.EX2 R87, R3 ;  /* 0x0000000300577308 */ /* 0x0004e60000000800 */
[C---:B------:R-:W-:Y:S01]  /*d0a0*/  HMMA.16816.F32.BF16 R20, R4.reuse, R10, R140 ;  /* 0x0000000a0414723c */ /* 0x040fe2000004188c */
[----:B------:R-:W-:Y:S07]  /*d0b0*/  LDSM.16.MT88.4 R140, [R135+0x8800] ;  /* 0x00880000878c783b */ /* 0x000fee0000004200 */
[----:B------:R-:W-:Y:S01]  /*d0c0*/  HMMA.16816.F32.BF16 R8, R4, R14, R148 ;  /* 0x0000000e0408723c */ /* 0x000fe20000041894 */
[----:B--2---:R-:W-:-:S07]  /*d0d0*/  FFMA.FTZ R3, R118, c[0x0][0x23c], -R0 ;  /* 0x00008f0076037a23 */ /* 0x004fce0000010800 */
[----:B------:R-:W-:Y:S01]  /*d0e0*/  HMMA.16816.F32.BF16 R144, R4, R12, R144 ;  /* 0x0000000c0490723c */ /* 0x000fe20000041890 */
[----:B------:R-:W-:Y:S01]  /*d0f0*/  MOV R151, R19 ;  /* 0x0000001300977202 */ /* 0x000fe20000000f00 */
[----:B------:R2:W-:Y:S01]  /*d100*/  MUFU.EX2 R60, R3 ;  /* 0x00000003003c7308 */ /* 0x0005e20000000800 */
[----:B------:R-:W-:Y:S02]  /*d110*/  MOV R150, R18 ;  /* 0x0000001200967202 */ /* 0x000fe40000000f00 */
[----:B------:R-:W-:Y:S02]  /*d120*/  MOV R149, R17 ;  /* 0x0000001100957202 */ /* 0x000fe40000000f00 */
[----:B------:R-:W-:Y:S02]  /*d130*/  MOV R148, R16 ;  /* 0x0000001000947202 */ /* 0x000fe40000000f00 */
[----:B------:R-:W4:Y:S01]  /*d140*/  LDSM.16.MT88.4 R16, [R135+0x5800] ;  /* 0x005800008710783b */ /* 0x000f220000004200 */
[----:B------:R-:W-:-:S02]  /*d150*/  MOV R118, R28 ;  /* 0x0000001c00767202 */ /* 0x000fc40000000f00 */
[----:B------:R-:W-:Y:S01]  /*d160*/  F2FP.BF16.PACK_AB R4, R208, R209 ;  /* 0x000000d1d004723e */ /* 0x000fe200000010ff */
[----:B------:R-:W5:Y:S01]  /*d170*/  LDSM.16.MT88.4 R28, [R164+0x5800] ;  /* 0x00580000a41c783b */ /* 0x000f620000004200 */
[----:B------:R-:W-:Y:S02]  /*d180*/  F2FP.BF16.PACK_AB R5, R88, R101 ;  /* 0x000000655805723e */ /* 0x000fe400000010ff */
[----:B------:R-:W-:Y:S01]  /*d190*/  F2FP.BF16.PACK_AB R6, R212, R210 ;  /* 0x000000d2d406723e */ /* 0x000fe200000010ff */
[----:B--2---:R-:W-:Y:S01]  /*d1a0*/  FFMA.FTZ R3, R115, c[0x0][0x23c], -R0 ;  /* 0x00008f0073037a23 */ /* 0x004fe20000010800 */
[----:B------:R-:W-:Y:S02]  /*d1b0*/  F2FP.BF16.PACK_AB R7, R52, R53 ;  /* 0x000000353407723e */ /* 0x000fe400000010ff */
[----:B------:R-:W-:Y:S01]  /*d1c0*/  MOV R115, R37 ;  /* 0x0000002500737202 */ /* 0x000fe20000000f00 */
[----:B------:R2:W2:Y:S04]  /*d1d0*/  MUFU.EX2 R86, R3 ;  /* 0x0000000300567308 */ /* 0x0004a80000000800 */
[C---:B-1----:R-:W-:Y:S08]  /*d1e0*/  HMMA.16816.F32.BF16 R12, R4.reuse, R24, R136 ;  /* 0x00000018040c723c */ /* 0x042ff00000041888 */
[----:B------:R-:W-:Y:S01]  /*d1f0*/  HMMA.16816.F32.BF16 R20, R4, R26, R20 ;  /* 0x0000001a0414723c */ /* 0x000fe20000041814 */
[----:B--2---:R-:W-:-:S02]  /*d200*/  FFMA.FTZ R3, R36, c[0x0][0x23c], -R2 ;  /* 0x00008f0024037a23 */ /* 0x004fc40000010802 */
[----:B------:R-:W-:Y:S02]  /*d210*/  LDSM.16.MT88.4 R36, [R164+0x5c00] ;  /* 0x005c0000a424783b */ /* 0x000fe40000004200 */
[----:B------:R1:W-:Y:S03]  /*d220*/  MUFU.EX2 R105, R3 ;  /* 0x0000000300697308 */ /* 0x0003e60000000800 */
[C---:B------:R-:W-:Y:S08]  /*d230*/  HMMA.16816.F32.BF16 R8, R4.reuse, R34, R8 ;  /* 0x000000220408723c */ /* 0x040ff00000041808 */
[----:B------:R-:W-:Y:S01]  /*d240*/  HMMA.16816.F32.BF16 R24, R4, R32, R144 ;  /* 0x000000200418723c */ /* 0x000fe20000041890 */
[----:B------:R-:W2:Y:S01]  /*d250*/  LDSM.16.MT88.4 R32, [R135+0x5c00] ;  /* 0x005c00008720783b */ /* 0x000ea20000004200 */
[----:B-1----:R-:W-:-:S05]  /*d260*/  FFMA.FTZ R3, R117, c[0x0][0x23c], -R0 ;  /* 0x00008f0075037a23 */ /* 0x002fca0000010800 */
[----:B------:R-:W-:Y:S02]  /*d270*/  F2FP.BF16.PACK_AB R4, R214, R211 ;  /* 0x000000d3d604723e */ /* 0x000fe400000010ff */
[----:B---3--:R-:W-:Y:S01]  /*d280*/  F2FP.BF16.PACK_AB R5, R87, R51 ;  /* 0x000000335705723e */ /* 0x008fe200000010ff */
[----:B------:R1:W-:Y:S01]  /*d290*/  MUFU.EX2 R49, R3 ;  /* 0x0000000300317308 */ /* 0x0003e20000000800 */
[----:B------:R-:W-:Y:S02]  /*d2a0*/  F2FP.BF16.PACK_AB R6, R215, R213 ;  /* 0x000000d5d706723e */ /* 0x000fe400000010ff */
[----:B------:R-:W-:-:S07]  /*d2b0*/  F2FP.BF16.PACK_AB R7, R86, R60 ;  /* 0x0000003c5607723e */ /* 0x000fce00000010ff */
[----:B----4-:R-:W-:Y:S01]  /*d2c0*/  HMMA.16816.F32.BF16 R12, R4, R16, R12 ;  /* 0x00000010040c723c */ /* 0x010fe2000004180c */
[----:B-1----:R-:W-:-:S07]  /*d2d0*/  FFMA.FTZ R3, R122, c[0x0][0x23c], -R0 ;  /* 0x00008f007a037a23 */ /* 0x002fce0000010800 */
[C---:B------:R-:W-:Y:S01]  /*d2e0*/  HMMA.16816.F32.BF16 R20, R4.reuse, R18, R20 ;  /* 0x000000120414723c */ /* 0x040fe20000041814 */
[----:B------:R-:W1:Y:S01]  /*d2f0*/  LDSM.16.MT88.4 R16, [R135+0x6000] ;  /* 0x006000008710783b */ /* 0x000e620000004200 */
[----:B------:R3:W4:Y:S06]  /*d300*/  MUFU.EX2 R85, R3 ;  /* 0x0000000300557308 */ /* 0x00072c0000000800 */
[C---:B-----5:R-:W-:Y:S08]  /*d310*/  HMMA.16816.F32.BF16 R8, R4.reuse, R30, R8 ;  /* 0x0000001e0408723c */ /* 0x060ff00000041808 */
[----:B------:R-:W-:Y:S01]  /*d320*/  HMMA.16816.F32.BF16 R24, R4, R28, R24 ;  /* 0x0000001c0418723c */ /* 0x000fe20000041818 */
[----:B------:R-:W5:Y:S01]  /*d330*/  LDSM.16.MT88.4 R28, [R164+0x6000] ;  /* 0x00600000a41c783b */ /* 0x000f620000004200 */
[----:B---3--:R-:W-:-:S04]  /*d340*/  FFMA.FTZ R3, R124, c[0x0][0x23c], -R0 ;  /* 0x00008f007c037a23 */ /* 0x008fc80000010800 */
[----:B------:R3:W-:Y:S01]  /*d350*/  MUFU.EX2 R84, R3 ;  /* 0x0000000300547308 */ /* 0x0007e20000000800 */
        /* <DEDUP_REMOVED lines=8> */
[C---:B--2---:R-:W-:Y:S08]  /*d3e0*/  HMMA.16816.F32.BF16 R12, R4.reuse, R32, R12 ;  /* 0x00000020040c723c */ /* 0x044ff0000004180c */
[----:B------:R-:W-:Y:S01]  /*d3f0*/  HMMA.16816.F32.BF16 R20, R4, R34, R20 ;  /* 0x000000220414723c */ /* 0x000fe20000041814 */
[----:B------:R-:W2:Y:S01]  /*d400*/  LDSM.16.MT88.4 R32, [R135+0x6400] ;  /* 0x006400008720783b */ /* 0x000ea20000004200 */
[----:B---3--:R-:W-:-:S04]  /*d410*/  FFMA.FTZ R3, R123, c[0x0][0x23c], -R0 ;  /* 0x00008f007b037a23 */ /* 0x008fc80000010800 */
[----:B------:R3:W-:Y:S02]  /*d420*/  MUFU.EX2 R81, R3 ;  /* 0x0000000300517308 */ /* 0x0007e40000000800 */
[C---:B------:R-:W-:Y:S08]  /*d430*/  HMMA.16816.F32.BF16 R8, R4.reuse, R38, R8 ;  /* 0x000000260408723c */ /* 0x040ff00000041808 */
[----:B------:R-:W-:Y:S01]  /*d440*/  HMMA.16816.F32.BF16 R24, R4, R36, R24 ;  /* 0x000000240418723c */ /* 0x000fe20000041818 */
[----:B------:R-:W4:Y:S01]  /*d450*/  LDSM.16.MT88.4 R36, [R164+0x6400] ;  /* 0x00640000a424783b */ /* 0x000f220000004200 */
        /* <DEDUP_REMOVED lines=75> */
[----:B------:R-:W-:Y:S01]  /*d910*/  LDSM.16.MT88.4 R32, [R135+0x7400] ;  /* 0x007400008720783b */ /* 0x000fe20000004200 */
[----:B-1----:R-:W-:-:S04]  /*d920*/  FFMA.FTZ R3, R162, c[0x0][0x23c], -R0 ;  /* 0x00008f00a2037a23 */ /* 0x002fc80000010800 */
[----:B------:R1:W-:Y:S02]  /*d930*/  MUFU.EX2 R64, R3 ;  /* 0x0000000300407308 */ /* 0x0003e40000000800 */
[C---:B----4-:R-:W-:Y:S08]  /*d940*/  HMMA.16816.F32.BF16 R8, R4.reuse, R38, R8 ;  /* 0x000000260408723c */ /* 0x050ff00000041808 */
        /* <DEDUP_REMOVED lines=18> */
[C---:B-----5:R-:W-:Y:S07]  /*da70*/  HMMA.16816.F32.BF16 R16, R4.reuse, R30, R8 ;  /* 0x0000001e0410723c */ /* 0x060fee0000041808 */
[----:B------:R-:W-:Y:S01]  /*da80*/  FFMA.FTZ R8, R240, R45, R107 ;  /* 0x0000002df0087223 */ /* 0x000fe2000001006b */
[----:B------:R-:W-:Y:S01]  /*da90*/  HMMA.16816.F32.BF16 R24, R4, R28, R24 ;  /* 0x0000001c0418723c */ /* 0x000fe20000041818 */
[----:B------:R-:W-:Y:S01]  /*daa0*/  FFMA.FTZ R9, R153, c[0x0][0x23c], -R0 ;  /* 0x00008f0099097a23 */ /* 0x000fe20000010800 */
[----:B------:R-:W-:Y:S01]  /*dab0*/  LDSM.16.MT88.4 R28, [R135+0x7c00] ;  /* 0x007c0000871c783b */ /* 0x000fe20000004200 */
[----:B------:R-:W-:-:S02]  /*dac0*/  FADD.FTZ R8, R205, R8 ;  /* 0x00000008cd087221 */ /* 0x000fc40000010000 */
        /* <DEDUP_REMOVED lines=101> */
[----:B------:R-:W-:Y:S01]  /*e120*/  HMMA.16816.F32.BF16 R12, R4, R34, R16 ;  /* 0x00000022040c723c */ /* 0x000fe20000041810 */
[----:B------:R-:W-:Y:S01]  /*e130*/  FADD.FTZ R3, R73, R3 ;  /* 0x0000000349037221 */ /* 0x000fe20000010000 */
[----:B------:R-:W3:Y:S03]  /*e140*/  LDSM.16.MT88.4 R16, [R135+0x8400] ;  /* 0x008400008710783b */ /* 0x000ee60000004200 */
        /* <DEDUP_REMOVED lines=68> */
[----:B------:R-:W-:Y:S01]  /*e590*/  LDSM.16.MT88.4 R16, [R135+0x8c00] ;  /* 0x008c00008710783b */ /* 0x000fe20000004200 */
[----:B-1----:R-:W-:-:S04]  /*e5a0*/  FFMA.FTZ R9, R189, c[0x0][0x23c], -R0 ;  /* 0x00008f00bd097a23 */ /* 0x002fc80000010800 */
[----:B------:R1:W-:Y:S02]  /*e5b0*/  MUFU.EX2 R38, R9 ;  /* 0x0000000900267308 */ /* 0x0003e40000000800 */
        /* <DEDUP_REMOVED lines=86> */
.L_x_2254:
        /* <DEDUP_REMOVED lines=13> */
.L_x_2264:
[----:B------:R-:W-:Y:S01]  /*ebf0*/  IADD3 R235, R235, -0x1, RZ ;  /* 0xffffffffebeb7810 */ /* 0x000fe20007ffe0ff */
[----:B------:R-:W-:Y:S04]  /*ec00*/  DEPBAR.LE SB0, 0x0 ;  /* 0x000080000000791a */ /* 0x000fe80000000000 */
[----:B------:R-:W-:Y:S01]  /*ec10*/  BAR.SYNC.DEFER_BLOCKING 0x0 ;  /* 0x0000000000007b1d */ /* 0x000fe20000010000 */
[----:B------:R-:W-:Y:S01]  /*ec20*/  MOV R0, R242 ;  /* 0x000000f200007202 */ /* 0x000fe20000000f00 */
[----:B------:R-:W-:Y:S04]  /*ec30*/  IMAD.MOV.U32 R2, RZ, RZ, R243 ;  /* 0x000000ffff027224 */ /* 0x000fe800078e00f3 */
        /* <DEDUP_REMOVED lines=60> */
.L_x_2261:
        /* <DEDUP_REMOVED lines=454> */
.L_x_2263:
        /* <DEDUP_REMOVED lines=32> */
.L_x_2262:
        /* <DEDUP_REMOVED lines=178> */
[----:B------:R-:W-:Y:S02]  /*11980*/  FMUL.FTZ R18, R0, R150 ;  /* 0x0000009600127220 */ /* 0x000fe40000410000 */
[--C-:B--2---:R-:W-:Y:S03]  /*11990*/  FFMA.FTZ R4, R187, c[0x0][0x23c], -R23.reuse ;  /* 0x00008f00bb047a23 */ /* 0x104fe60000010817 */
[----:B------:R1:W-:Y:S01]  /*119a0*/  MUFU.EX2 R187, R5 ;  /* 0x0000000500bb7308 */ /* 0x0003e20000000800 */
[--C-:B----4-:R-:W-:Y:S09]  /*119b0*/  FFMA.FTZ R8, R73, c[0x0][0x23c], -R23.reuse ;  /* 0x00008f0049087a23 */ /* 0x110ff20000010817 */
[----:B------:R2:W4:Y:S10]  /*119c0*/  MUFU.EX2 R163, R4 ;  /* 0x0000000400a37308 */ /* 0x0005340000000800 */
[----:B------:R5:W-:Y:S01]  /*119d0*/  MUFU.EX2 R229, R8 ;  /* 0x0000000800e57308 */ /* 0x000be20000000800 */
[--C-:B-1----:R-:W-:Y:S09]  /*119e0*/  FFMA.FTZ R5, R32, c[0x0][0x23c], -R23.reuse ;  /* 0x00008f0020057a23 */ /* 0x102ff20000010817 */
[----:B------:R1:W-:Y:S01]  /*119f0*/  MUFU.EX2 R197, R5 ;  /* 0x0000000500c57308 */ /* 0x0003e20000000800 */
[--C-:B--2---:R-:W-:Y:S09]  /*11a00*/  FFMA.FTZ R4, R186, c[0x0][0x23c], -R44.reuse ;  /* 0x00008f00ba047a23 */ /* 0x104ff2000001082c */
[----:B------:R2:W-:Y:S01]  /*11a10*/  MUFU.EX2 R156, R4 ;  /* 0x00000004009c7308 */ /* 0x0005e20000000800 */
[----:B-----5:R-:W-:Y:S09]  /*11a20*/  FMUL.FTZ R8, R2, R140 ;  /* 0x0000008c02087220 */ /* 0x020ff20000410000 */
[----:B------:R5:W-:Y:S01]  /*11a30*/  MUFU.EX2 R186, R6 ;  /* 0x0000000600ba7308 */ /* 0x000be20000000800 */
[--C-:B-1----:R-:W-:Y:S02]  /*11a40*/  FFMA.FTZ R5, R40, c[0x0][0x23c], -R23.reuse ;  /* 0x00008f0028057a23 */ /* 0x102fe40000010817 */
[--C-:B------:R-:W-:Y:S07]  /*11a50*/  FFMA.FTZ R40, R77, c[0x0][0x23c], -R23.reuse ;  /* 0x00008f004d287a23 */ /* 0x100fee0000010817 */
[----:B------:R1:W-:Y:S01]  /*11a60*/  MUFU.EX2 R207, R5 ;  /* 0x0000000500cf7308 */ /* 0x0003e20000000800 */
[--C-:B--2---:R-:W-:Y:S09]  /*11a70*/  FFMA.FTZ R4, R185, c[0x0][0x23c], -R44.reuse ;  /* 0x00008f00b9047a23 */ /* 0x104ff2000001082c */
[----:B------:R2:W2:Y:S01]  /*11a80*/  MUFU.EX2 R158, R4 ;  /* 0x00000004009e7308 */ /* 0x0004a20000000800 */
[--C-:B-----5:R-:W-:Y:S09]  /*11a90*/  FFMA.FTZ R6, R29, c[0x0][0x23c], -R23.reuse ;  /* 0x00008f001d067a23 */ /* 0x120ff20000010817 */
[----:B------:R5:W-:Y:S01]  /*11aa0*/  MUFU.EX2 R196, R6 ;  /* 0x0000000600c47308 */ /* 0x000be20000000800 */
[--C-:B-1----:R-:W-:Y:S09]  /*11ab0*/  FFMA.FTZ R5, R48, c[0x0][0x23c], -R23.reuse ;  /* 0x00008f0030057a23 */ /* 0x102ff20000010817 */
[----:B------:R1:W-:Y:S01]  /*11ac0*/  MUFU.EX2 R185, R7 ;  /* 0x0000000700b97308 */ /* 0x0003e20000000800 */
[--C-:B--2---:R-:W-:Y:S09]  /*11ad0*/  FFMA.FTZ R4, R160, c[0x0][0x23c], -R44.reuse ;  /* 0x00008f00a0047a23 */ /* 0x104ff2000001082c */
[----:B------:R2:W-:Y:S01]  /*11ae0*/  MUFU.EX2 R159, R4 ;  /* 0x00000004009f7308 */ /* 0x0005e20000000800 */
[--C-:B-----5:R-:W-:Y:S09]  /*11af0*/  FFMA.FTZ R6, R37, c[0x0][0x23c], -R23.reuse ;  /* 0x00008f0025067a23 */ /* 0x120ff20000010817 */
[----:B------:R5:W-:Y:S01]  /*11b00*/  MUFU.EX2 R204, R6 ;  /* 0x0000000600cc7308 */ /* 0x000be20000000800 */
[--C-:B-1----:R-:W-:Y:S09]  /*11b10*/  FFMA.FTZ R7, R28, c[0x0][0x23c], -R23.reuse ;  /* 0x00008f001c077a23 */ /* 0x102ff20000010817 */
        /* <DEDUP_REMOVED lines=19> */
[--C-:B--2---:R-:W-:Y:S02]  /*11c50*/  FFMA.FTZ R4, R19, c[0x0][0x23c], -R44.reuse ;  /* 0x00008f0013047a23 */ /* 0x104fe4000001082c */
[--C-:B------:R-:W-:Y:S07]  /*11c60*/  FFMA.FTZ R19, R76, c[0x0][0x23c], -R23.reuse ;  /* 0x00008f004c137a23 */ /* 0x100fee0000010817 */
[----:B------:R2:W2:Y:S01]  /*11c70*/  MUFU.EX2 R184, R4 ;  /* 0x0000000400b87308 */ /* 0x0004a20000000800 */
[--C-:B-----5:R-:W-:Y:S09]  /*11c80*/  FFMA.FTZ R6, R68, c[0x0][0x23c], -R23.reuse ;  /* 0x00008f0044067a23 */ /* 0x120ff20000010817 */
[----:B------:R5:W-:Y:S01]  /*11c90*/  MUFU.EX2 R230, R6 ;  /* 0x0000000600e67308 */ /* 0x000be20000000800 */
[--C-:B-1----:R-:W-:Y:S09]  /*11ca0*/  FFMA.FTZ R40, R78, c[0x0][0x23c], -R44.reuse ;  /* 0x00008f004e287a23 */ /* 0x102ff2000001082c */
[----:B------:R-:W-:Y:S01]  /*11cb0*/  MUFU.EX2 R142, R40 ;  /* 0x00000028008e7308 */ /* 0x000fe20000000800 */
[--C-:B--2---:R-:W-:Y:S02]  /*11cc0*/  FFMA.FTZ R4, R16, c[0x0][0x23c], -R44.reuse ;  /* 0x00008f0010047a23 */ /* 0x104fe4000001082c */
[--C-:B------:R-:W-:Y:S07]  /*11cd0*/  FFMA.FTZ R16, R75, c[0x0][0x23c], -R44.reuse ;  /* 0x00008f004b107a23 */ /* 0x100fee000001082c */
[----:B------:R1:W-:Y:S01]  /*11ce0*/  MUFU.EX2 R153, R4 ;  /* 0x0000000400997308 */ /* 0x0003e20000000800 */
[----:B-----5:R-:W-:Y:S02]  /*11cf0*/  FMUL.FTZ R6, R0, R138 ;  /* 0x0000008a00067220 */ /* 0x020fe40000410000 */
[--C-:B-1----:R-:W-:Y:S02]  /*11d00*/  FFMA.FTZ R4, R15, c[0x0][0x23c], -R44.reuse ;  /* 0x00008f000f047a23 */ /* 0x102fe4000001082c */
[----:B------:R-:W1:Y:S05]  /*11d10*/  LDSM.16.MT88.4 R12, [R135+0x5000] ;  /* 0x00500000870c783b */ /* 0x000e6a0000004200 */
[----:B------:R2:W5:Y:S02]  /*11d20*/  MUFU.EX2 R188, R4 ;  /* 0x0000000400bc7308 */ /* 0x0005640000000800 */
[--C-:B--2---:R-:W-:Y:S01]  /*11d30*/  FFMA.FTZ R4, R25, c[0x0][0x23c], -R23.reuse ;  /* 0x00008f0019047a23 */ /* 0x104fe20000010817 */
[----:B---3--:R-:W-:Y:S07]  /*11d40*/  F2FP.BF16.PACK_AB R25, R131, R130 ;  /* 0x000000828319723e */ /* 0x008fee00000010ff */
[----:B------:R2:W3:Y:S02]  /*11d50*/  MUFU.EX2 R191, R4 ;  /* 0x0000000400bf7308 */ /* 0x0004e40000000800 */
[--C-:B--2---:R-:W-:Y:S01]  /*11d60*/  FFMA.FTZ R4, R26, c[0x0][0x23c], -R44.reuse ;  /* 0x00008f001a047a23 */ /* 0x104fe2000001082c */
[----:B----4-:R-:W-:Y:S07]  /*11d70*/  F2FP.BF16.PACK_AB R26, R163, R157 ;  /* 0x0000009da31a723e */ /* 0x010fee00000010ff */
[----:B------:R2:W-:Y:S02]  /*11d80*/  MUFU.EX2 R189, R4 ;  /* 0x0000000400bd7308 */ /* 0x0005e40000000800 */
[--C-:B--2---:R-:W-:Y:S01]  /*11d90*/  FFMA.FTZ R4, R27, c[0x0][0x23c], -R44.reuse ;  /* 0x00008f001b047a23 */ /* 0x104fe2000001082c */
[----:B------:R-:W-:Y:S07]  /*11da0*/  F2FP.BF16.PACK_AB R27, R158, R156 ;  /* 0x0000009c9e1b723e */ /* 0x000fee00000010ff */
[----:B------:R2:W4:Y:S02]  /*11db0*/  MUFU.EX2 R195, R4 ;  /* 0x0000000400c37308 */ /* 0x0005240000000800 */
[--C-:B--2---:R-:W-:Y:S08]  /*11dc0*/  FFMA.FTZ R4, R30, c[0x0][0x23c], -R44.reuse ;  /* 0x00008f001e047a23 */ /* 0x104ff0000001082c */
[----:B------:R2:W-:Y:S02]  /*11dd0*/  MUFU.EX2 R190, R4 ;  /* 0x0000000400be7308 */ /* 0x0005e40000000800 */
[--C-:B--2---:R-:W-:Y:S02]  /*11de0*/  FFMA.FTZ R4, R31, c[0x0][0x23c], -R44.reuse ;  /* 0x00008f001f047a23 */ /* 0x104fe4000001082c */
[----:B------:R-:W2:Y:S06]  /*11df0*/  LDSM.16.MT88.4 R28, [R164+0x5000] ;  /* 0x00500000a41c783b */ /* 0x000eac0000004200 */
[----:B------:R1:W1:Y:S02]  /*11e00*/  MUFU.EX2 R198, R4 ;  /* 0x0000000400c67308 */ /* 0x0002640000000800 */
[--C-:B-1----:R-:W-:Y:S08]  /*11e10*/  FFMA.FTZ R4, R33, c[0x0][0x23c], -R23.reuse ;  /* 0x00008f0021047a23 */ /* 0x102ff00000010817 */
[----:B------:R1:W1:Y:S02]  /*11e20*/  MUFU.EX2 R201, R4 ;  /* 0x0000000400c97308 */ /* 0x0002640000000800 */
[--C-:B-1----:R-:W-:Y:S08]  /*11e30*/  FFMA.FTZ R4, R34, c[0x0][0x23c], -R44.reuse ;  /* 0x00008f0022047a23 */ /* 0x102ff0000001082c */
[----:B------:R1:W-:Y:S02]  /*11e40*/  MUFU.EX2 R199, R4 ;  /* 0x0000000400c77308 */ /* 0x0003e40000000800 */
[--C-:B-1----:R-:W-:Y:S02]  /*11e50*/  FFMA.FTZ R4, R35, c[0x0][0x23c], -R44.reuse ;  /* 0x00008f0023047a23 */ /* 0x102fe4000001082c */
[----:B------:R-:W1:Y:S06]  /*11e60*/  LDSM.16.MT88.4 R32, [R135+0x5400] ;  /* 0x005400008720783b */ /* 0x000e6c0000004200 */
[----:B------:R2:W1:Y:S02]  /*11e70*/  MUFU.EX2 R202, R4 ;  /* 0x0000000400ca7308 */ /* 0x0004640000000800 */
        /* <DEDUP_REMOVED lines=13> */
[----:B------:R1:W-:Y:S10]  /*11f50*/  MUFU.EX2 R46, R5 ;  /* 0x00000005002e7308 */ /* 0x0003f40000000800 */
[----:B------:R2:W-:Y:S01]  /*11f60*/  MUFU.EX2 R45, R4 ;  /* 0x00000004002d7308 */ /* 0x0005e20000000800 */
[--C-:B-1----:R-:W-:Y:S09]  /*11f70*/  FFMA.FTZ R5, R56, c[0x0][0x23c], -R23.reuse ;  /* 0x00008f0038057a23 */ /* 0x102ff20000010817 */
[----:B------:R1:W-:Y:S01]  /*11f80*/  MUFU.EX2 R215, R5 ;  /* 0x0000000500d77308 */ /* 0x0003e20000000800 */
[--C-:B--2---:R-:W-:Y:S09]  /*11f90*/  FFMA.FTZ R4, R47, c[0x0][0x23c], -R44.reuse ;  /* 0x00008f002f047a23 */ /* 0x104ff2000001082c */
[----:B------:R2:W2:Y:S01]  /*11fa0*/  MUFU.EX2 R47, R4 ;  /* 0x00000004002f7308 */ /* 0x0004a20000000800 */
[--C-:B-1----:R-:W-:Y:S09]  /*11fb0*/  FFMA.FTZ R5, R64, c[0x0][0x23c], -R23.reuse ;  /* 0x00008f0040057a23 */ /* 0x102ff20000010817 */
[----:B------:R1:W-:Y:S01]  /*11fc0*/  MUFU.EX2 R227, R5 ;  /* 0x0000000500e37308 */ /* 0x0003e20000000800 */
[--C-:B--2---:R-:W-:Y:S09]  /*11fd0*/  FFMA.FTZ R4, R49, c[0x0][0x23c], -R23.reuse ;  /* 0x00008f0031047a23 */ /* 0x104ff20000010817 */
[----:B------:R2:W2:Y:S10]  /*11fe0*/  MUFU.EX2 R212, R4 ;  /* 0x0000000400d47308 */ /* 0x0004b40000000800 */
[----:B------:R3:W-:Y:S01]  /*11ff0*/  MUFU.EX2 R49, R7 ;  /* 0x0000000700317308 */ /* 0x0007e20000000800 */
[----:B-1----:R-:W-:Y:S02]  /*12000*/  FMUL.FTZ R5, R2, R137 ;  /* 0x0000008902057220 */ /* 0x002fe40000410000 */
[--C-:B--2---:R-:W-:Y:S07]  /*12010*/  FFMA.FTZ R4, R50, c[0x0][0x23c], -R44.reuse ;  /* 0x00008f0032047a23 */ /* 0x104fee000001082c */
[----:B------:R1:W-:Y:S01]  /*12020*/  MUFU.EX2 R48, R4 ;  /* 0x0000000400307308 */ /* 0x0003e20000000800 */
[--C-:B---3--:R-:W-:Y:S09]  /*12030*/  FFMA.FTZ R7, R60, c[0x0][0x23c], -R23.reuse ;  /* 0x00008f003c077a23 */ /* 0x108ff20000010817 */
[----:B------:R2:W-:Y:S01]  /*12040*/  MUFU.EX2 R221, R7 ;  /* 0x0000000700dd7308 */ /* 0x0005e20000000800 */
[--C-:B-1----:R-:W-:Y:S09]  /*12050*/  FFMA.FTZ R4, R51, c[0x0][0x23c], -R44.reuse ;  /* 0x00008f0033047a23 */ /* 0x102ff2000001082c */
[----:B------:R1:W3:Y:S01]  /*12060*/  MUFU.EX2 R50, R4 ;  /* 0x0000000400327308 */ /* 0x0002e20000000800 */
[----:B--2---:R-:W-:Y:S02]  /*12070*/  FMUL.FTZ R7, R0, R139 ;  /* 0x0000008b00077220 */ /* 0x004fe40000410000 */
[--C-:B-1----:R-:W-:Y:S07]  /*12080*/  FFMA.FTZ R4, R54, c[0x0][0x23c], -R44.reuse ;  /* 0x00008f0036047a23 */ /* 0x102fee000001082c */
[----:B------:R1:W-:Y:S02]  /*12090*/  MUFU.EX2 R213, R4 ;  /* 0x0000000400d57308 */ /* 0x0003e40000000800 */
[--C-:B-1----:R-:W-:Y:S08]  /*120a0*/  FFMA.FTZ R4, R55, c[0x0][0x23c], -R44.reuse ;  /* 0x00008f0037047a23 */ /* 0x102ff0000001082c */
        /* <DEDUP_REMOVED lines=33> */
[C---:B--2---:R-:W-:Y:S02]  /*122c0*/  FMUL.FTZ R16, R2.reuse, R148 ;  /* 0x0000009402107220 */ /* 0x044fe40000410000 */
[----:B------:R-:W-:Y:S01]  /*122d0*/  FFMA.FTZ R2, R2, R240, R132 ;  /* 0x000000f002027223 */ /* 0x000fe20000010084 */
[----:B------:R-:W-:Y:S01]  /*122e0*/  MOV R132, R20 ;  /* 0x0000001400847202 */ /* 0x000fe20000000f00 */
[C---:B-1----:R-:W-:Y:S02]  /*122f0*/  FMUL.FTZ R19, R0.reuse, R151 ;  /* 0x0000009700137220 */ /* 0x042fe40000410000 */
[----:B------:R-:W-:Y:S05]  /*12300*/  FFMA.FTZ R0, R0, R241, R130 ;  /* 0x000000f100007223 */ /* 0x000fea0000010082 */
[----:B------:R-:W-:Y:S01]  /*12310*/  HMMA.16816.F32.BF16 R16, R24, R30, R16 ;  /* 0x0000001e1810723c */ /* 0x000fe20000041810 */
[----:B------:R-:W1:Y:S06]  /*12320*/  LDSM.16.MT88.4 R28, [R135+0x5800] ;  /* 0x00580000871c783b */ /* 0x000e6c0000004200 */
[----:B------:R-:W-:Y:S02]  /*12330*/  F2FP.BF16.PACK_AB R24, R161, R162 ;  /* 0x000000a2a118723e */ /* 0x000fe400000010ff */
[----:B------:R-:W-:Y:S03]  /*12340*/  F2FP.BF16.PACK_AB R25, R155, R159 ;  /* 0x0000009f9b19723e */ /* 0x000fe600000010ff */
[----:B------:R-:W-:Y:S02]  /*12350*/  F2FP.BF16.PACK_AB R26, R160, R154 ;  /* 0x0000009aa01a723e */ /* 0x000fe400000010ff */
[----:B------:R-:W-:Y:S07]  /*12360*/  F2FP.BF16.PACK_AB R27, R184, R152 ;  /* 0x00000098b81b723e */ /* 0x000fee00000010ff */
[C---:B------:R-:W-:Y:S07]  /*12370*/  HMMA.16816.F32.BF16 R4, R24.reuse, R32, R4 ;  /* 0x000000201804723c */ /* 0x040fee0000041804 */
        /* <DEDUP_REMOVED lines=11> */
[----:B----4-:R-:W-:Y:S01]  /*12430*/  F2FP.BF16.PACK_AB R27, R195, R189 ;  /* 0x000000bdc31b723e */ /* 0x010fe200000010ff */
[----:B------:R2:W-:Y:S06]  /*12440*/  MUFU.EX2 R140, R32 ;  /* 0x00000020008c7308 */ /* 0x0005ec0000000800 */
[C---:B-1----:R-:W-:Y:S03]  /*12450*/  HMMA.16816.F32.BF16 R4, R24.reuse, R28, R4 ;  /* 0x0000001c1804723c */ /* 0x042fe60000041804 */
[--C-:B---3--:R-:W-:Y:S04]  /*12460*/  FFMA.FTZ R36, R84, c[0x0][0x23c], -R23.reuse ;  /* 0x00008f0054247a23 */ /* 0x108fe80000010817 */
        /* <DEDUP_REMOVED lines=145> */
[----:B------:R-:W-:Y:S03]  /*12d80*/  F2FP.BF16.PACK_AB R25, R141, R142 ;  /* 0x0000008e8d19723e */ /* 0x000fe600000010ff */
        /* <DEDUP_REMOVED lines=9> */
[----:B--2---:R-:W-:Y:S04]  /*12e20*/  FADD.FTZ R0, R189, R2 ;  /* 0x00000002bd007221 */ /* 0x004fe80000010000 */
[C---:B------:R-:W-:Y:S04]  /*12e30*/  HMMA.16816.F32.BF16 R12, R24.reuse, R28, R12 ;  /* 0x0000001c180c723c */ /* 0x040fe8000004180c */
[----:B------:R-:W-:Y:S02]  /*12e40*/  FADD.FTZ R2, R191, R40 ;  /* 0x00000028bf027221 */ /* 0x000fe40000010000 */
[--C-:B------:R-:W-:Y:S02]  /*12e50*/  FFMA.FTZ R40, R114, c[0x0][0x23c], -R44.reuse ;  /* 0x00008f0072287a23 */ /* 0x100fe4000001082c */
[----:B------:R-:W-:Y:S01]  /*12e60*/  FFMA.FTZ R28, R115, c[0x0][0x23c], -R44 ;  /* 0x00008f00731c7a23 */ /* 0x000fe2000001082c */
[----:B------:R-:W-:Y:S01]  /*12e70*/  HMMA.16816.F32.BF16 R16, R24, R30, R16 ;  /* 0x0000001e1810723c */ /* 0x000fe20000041810 */
[----:B------:R2:W-:Y:S02]  /*12e80*/  MUFU.EX2 R56, R40 ;  /* 0x0000002800387308 */ /* 0x0005e40000000800 */
[----:B------:R-:W-:Y:S02]  /*12e90*/  FADD.FTZ R2, R194, R2 ;  /* 0x00000002c2027221 */ /* 0x000fe40000010000 */
[----:B------:R-:W-:Y:S02]  /*12ea0*/  FADD.FTZ R0, R195, R0 ;  /* 0x00000000c3007221 */ /* 0x000fe40000010000 */
[----:B-----5:R-:W-:Y:S01]  /*12eb0*/  F2FP.BF16.PACK_AB R24, R85, R137 ;  /* 0x000000895518723e */ /* 0x020fe200000010ff */
        /* <DEDUP_REMOVED lines=49> */
[----:B------:R-:W-:Y:S01]  /*131d0*/  FADD.FTZ R0, R216, R0 ;  /* 0x00000000d8007221 */ /* 0x000fe20000010000 */
[----:B------:R2:W-:Y:S03]  /*131e0*/  MUFU.EX2 R50, R40 ;  /* 0x0000002800327308 */ /* 0x0005e60000000800 */
[----:B------:R-:W-:Y:S01]  /*131f0*/  FFMA.FTZ R28, R121, c[0x0][0x23c], -R23 ;  /* 0x00008f00791c7a23 */ /* 0x000fe20000010817 */
[C---:B------:R-:W-:Y:S04]  /*13200*/  HMMA.16816.F32.BF16 R8, R24.reuse, R30, R8 ;  /* 0x0000001e1808723c */ /* 0x040fe80000041808 */
[----:B------:R-:W-:Y:S04]  /*13210*/  FADD.FTZ R0, R218, R0 ;  /* 0x00000000da007221 */ /* 0x000fe80000010000 */
[----:B------:R-:W-:Y:S04]  /*13220*/  FADD.FTZ R0, R217, R0 ;  /* 0x00000000d9007221 */ /* 0x000fe80000010000 */
[----:B-----5:R-:W-:Y:S01]  /*13230*/  FADD.FTZ R2, R212, R41 ;  /* 0x00000029d4027221 */ /* 0x020fe20000010000 */
[C---:B---3--:R-:W-:Y:S03]  /*13240*/  HMMA.16816.F32.BF16 R12, R24.reuse, R32, R12 ;  /* 0x00000020180c723c */ /* 0x048fe6000004180c */
[----:B------:R-:W-:Y:S02]  /*13250*/  FADD.FTZ R2, R49, R2 ;  /* 0x0000000231027221 */ /* 0x000fe40000010000 */
[----:B------:R-:W-:Y:S01]  /*13260*/  FADD.FTZ R0, R219, R0 ;  /* 0x00000000db007221 */ /* 0x000fe20000010000 */
[----:B------:R3:W-:Y:S01]  /*13270*/  MUFU.EX2 R49, R28 ;  /* 0x0000001c00317308 */ /* 0x0007e20000000800 */
[----:B------:R-:W-:Y:S01]  /*13280*/  FADD.FTZ R2, R214, R2 ;  /* 0x00000002d6027221 */ /* 0x000fe20000010000 */
[----:B------:R-:W-:Y:S04]  /*13290*/  HMMA.16816.F32.BF16 R16, R24, R34, R16 ;  /* 0x000000221810723c */ /* 0x000fe80000041810 */
[----:B------:R-:W-:Y:S02]  /*132a0*/  FADD.FTZ R2, R215, R2 ;  /* 0x00000002d7027221 */ /* 0x000fe40000010000 */
[----:B------:R-:W-:Y:S01]  /*132b0*/  FFMA.FTZ R32, R122, c[0x0][0x23c], -R44 ;  /* 0x00008f007a207a23 */ /* 0x000fe2000001082c */
[----:B------:R-:W-:Y:S01]  /*132c0*/  F2FP.BF16.PACK_AB R24, R69, R71 ;  /* 0x000000474518723e */ /* 0x000fe200000010ff */
[----:B------:R-:W-:Y:S01]  /*132d0*/  FADD.FTZ R2, R220, R2 ;  /* 0x00000002dc027221 */ /* 0x000fe20000010000 */
[----:B------:R-:W-:Y:S01]  /*132e0*/  F2FP.BF16.PACK_AB R25, R67, R68 ;  /* 0x000000444319723e */ /* 0x000fe200000010ff */
[----:B------:R5:W-:Y:S02]  /*132f0*/  MUFU.EX2 R48, R32 ;  /* 0x0000002000307308 */ /* 0x000be40000000800 */
[----:B------:R-:W-:Y:S01]  /*13300*/  FADD.FTZ R2, R221, R2 ;  /* 0x00000002dd027221 */ /* 0x000fe20000010000 */
[----:B------:R-:W-:Y:S01]  /*13310*/  F2FP.BF16.PACK_AB R26, R65, R66 ;  /* 0x00000042411a723e */ /* 0x000fe200000010ff */
[----:B------:R-:W-:Y:S01]  /*13320*/  FADD.FTZ R0, R223, R0 ;  /* 0x00000000df007221 */ /* 0x000fe20000010000 */
[----:B------:R-:W-:Y:S01]  /*13330*/  F2FP.BF16.PACK_AB R27, R63, R64 ;  /* 0x000000403f1b723e */ /* 0x000fe200000010ff */
[----:B------:R-:W-:Y:S02]  /*13340*/  FADD.FTZ R2, R226, R2 ;  /* 0x00000002e2027221 */ /* 0x000fe40000010000 */
[----:B------:R-:W-:Y:S02]  /*13350*/  FADD.FTZ R0, R224, R0 ;  /* 0x00000000e0007221 */ /* 0x000fe40000010000 */
[----:B------:R-:W-:Y:S02]  /*13360*/  FADD.FTZ R2, R227, R2 ;  /* 0x00000002e3027221 */ /* 0x000fe40000010000 */
[----:B--2---:R-:W-:Y:S01]  /*13370*/  FADD.FTZ R40, R225, R0 ;  /* 0x00000000e1287221 */ /* 0x004fe20000010000 */
[C---:B-1----:R-:W-:Y:S01]  /*13380*/  HMMA.16816.F32.BF16 R4, R24.reuse, R36, R4 ;  /* 0x000000241804723c */ /* 0x042fe20000041804 */
[----:B---3--:R-:W1:Y:S02]  /*13390*/  LDSM.16.MT88.4 R28, [R164+0x8000] ;  /* 0x00800000a41c783b */ /* 0x008e640000004200 */
[----:B------:R-:W-:Y:S02]  /*133a0*/  FADD.FTZ R2, R228, R2 ;  /* 0x00000002e4027221 */ /* 0x000fe40000010000 */
[----:B------:R-:W-:Y:S02]  /*133b0*/  FFMA.FTZ R0, R123, c[0x0][0x23c], -R44 ;  /* 0x00008f007b007a23 */ /* 0x000fe4000001082c */
[--C-:B------:R-:W-:Y:S01]  /*133c0*/  FFMA.FTZ R36, R124, c[0x0][0x23c], -R23.reuse ;  /* 0x00008f007c247a23 */ /* 0x100fe20000010817 */
[C---:B------:R-:W-:Y:S01]  /*133d0*/  HMMA.16816.F32.BF16 R8, R24.reuse, R38, R8 ;  /* 0x000000261808723c */ /* 0x040fe20000041808 */
[----:B------:R2:W-:Y:S01]  /*133e0*/  MUFU.EX2 R47, R0 ;  /* 0x00000000002f7308 */ /* 0x0005e20000000800 */
[----:B-----5:R-:W3:Y:S02]  /*133f0*/  LDSM.16.MT88.4 R32, [R135+0x8400] ;  /* 0x008400008720783b */ /* 0x020ee40000004200 */
[----:B------:R-:W-:Y:S04]  /*13400*/  FADD.FTZ R2, R230, R2 ;  /* 0x00000002e6027221 */ /* 0x000fe80000010000 */
[----:B------:R-:W-:Y:S03]  /*13410*/  FADD.FTZ R2, R233, R2 ;  /* 0x00000002e9027221 */ /* 0x000fe60000010000 */
[----:B------:R5:W-:Y:S01]  /*13420*/  MUFU.EX2 R46, R36 ;  /* 0x00000024002e7308 */ /* 0x000be20000000800 */
[----:B------:R-:W-:Y:S02]  /*13430*/  FADD.FTZ R2, R232, R2 ;  /* 0x00000002e8027221 */ /* 0x000fe40000010000 */
[----:B--2---:R-:W-:Y:S04]  /*13440*/  FADD.FTZ R0, R231, R40 ;  /* 0x00000028e7007221 */ /* 0x004fe80000010000 */
[----:B------:R-:W-:Y:S04]  /*13450*/  FADD.FTZ R0, R234, R0 ;  /* 0x00000000ea007221 */ /* 0x000fe80000010000 */
[----:B------:R-:W-:Y:S01]  /*13460*/  FADD.FTZ R0, R222, R0 ;  /* 0x00000000de007221 */ /* 0x000fe20000010000 */
[C---:B-1----:R-:W-:Y:S03]  /*13470*/  HMMA.16816.F32.BF16 R12, R24.reuse, R28, R12 ;  /* 0x0000001c180c723c */ /* 0x042fe6000004180c */
[----:B-----5:R-:W-:Y:S02]  /*13480*/  FADD.FTZ R36, R229, R2 ;  /* 0x00000002e5247221 */ /* 0x020fe40000010000 */
[----:B------:R-:W-:Y:S02]  /*13490*/  FFMA.FTZ R2, R125, c[0x0][0x23c], -R23 ;  /* 0x00008f007d027a23 */ /* 0x000fe40000010817 */
[----:B------:R-:W-:Y:S01]  /*134a0*/  FADD.FTZ R40, R144, R36 ;  /* 0x0000002490287221 */ /* 0x000fe20000010000 */
[----:B------:R-:W-:Y:S01]  /*134b0*/  HMMA.16816.F32.BF16 R16, R24, R30, R16 ;  /* 0x0000001e1810723c */ /* 0x000fe20000041810 */
[----:B------:R1:W2:Y:S01]  /*134c0*/  MUFU.EX2 R45, R2 ;  /* 0x00000002002d7308 */ /* 0x0002a20000000800 */
[----:B------:R-:W5:Y:S02]  /*134d0*/  LDSM.16.MT88.4 R36, [R164+0x8400] ;  /* 0x00840000a424783b */ /* 0x000f640000004200 */
[----:B------:R-:W-:Y:S02]  /*134e0*/  FADD.FTZ R0, R145, R0 ;  /* 0x0000000091007221 */ /* 0x000fe40000010000 */
[----:B------:R-:W-:Y:S01]  /*134f0*/  FFMA.FTZ R28, R126, c[0x0][0x23c], -R44 ;  /* 0x00008f007e1c7a23 */ /* 0x000fe2000001082c */
[----:B----4-:R-:W-:Y:S01]  /*13500*/  F2FP.BF16.PACK_AB R24, R61, R62 ;  /* 0x0000003e3d18723e */ /* 0x010fe200000010ff */
[----:B------:R-:W-:Y:S01]  /*13510*/  FADD.FTZ R0, R142, R0 ;  /* 0x000000008e007221 */ /* 0x000fe20000010000 */
[----:B------:R-:W-:Y:S02]  /*13520*/  F2FP.BF16.PACK_AB R25, R59, R60 ;  /* 0x0000003c3b19723e */ /* 0x000fe400000010ff */
[----:B------:R4:W-:Y:S01]  /*13530*/  MUFU.EX2 R43, R28 ;  /* 0x0000001c002b7308 */ /* 0x0009e20000000800 */
[----:B------:R-:W-:Y:S01]  /*13540*/  FADD.FTZ R0, R141, R0 ;  /* 0x000000008d007221 */ /* 0x000fe20000010000 */
[----:B------:R-:W-:Y:S02]  /*13550*/  F2FP.BF16.PACK_AB R26, R57, R58 ;  /* 0x0000003a391a723e */ /* 0x000fe400000010ff */
[----:B------:R-:W-:Y:S07]  /*13560*/  F2FP.BF16.PACK_AB R27, R55, R56 ;  /* 0x00000038371b723e */ /* 0x000fee00000010ff */
[C---:B---3--:R-:W-:Y:S03]  /*13570*/  HMMA.16816.F32.BF16 R4, R24.reuse, R32, R4 ;  /* 0x000000201804723c */ /* 0x048fe60000041804 */
[----:B-1----:R-:W-:Y:S01]  /*13580*/  FADD.FTZ R2, R143, R40 ;  /* 0x000000288f027221 */ /* 0x002fe20000010000 */
[----:B--2---:R-:W-:Y:S01]  /*13590*/  F2FP.BF16.PACK_AB R148, R45, R46 ;  /* 0x0000002e2d94723e */ /* 0x004fe200000010ff */
[----:B------:R-:W-:Y:S02]  /*135a0*/  FADD.FTZ R40, R136, R0 ;  /* 0x0000000088287221 */ /* 0x000fe40000010000 */
[----:B------:R-:W-:Y:S01]  /*135b0*/  FADD.FTZ R29, R140, R2 ;  /* 0x000000028c1d7221 */ /* 0x000fe20000010000 */
[C---:B------:R-:W-:Y:S01]  /*135c0*/  HMMA.16816.F32.BF16 R8, R24.reuse, R34, R8 ;  /* 0x000000221808723c */ /* 0x040fe20000041808 */
[----:B------:R-:W-:Y:S03]  /*135d0*/  LDSM.16.MT88.4 R140, [R135+0x8c00] ;  /* 0x008c0000878c783b */ /* 0x000fe60000004200 */
[----:B------:R-:W-:Y:S02]  /*135e0*/  FFMA.FTZ R2, R127, c[0x0][0x23c], -R44 ;  /* 0x00008f007f027a23 */ /* 0x000fe4000001082c */
[----:B------:R-:W-:Y:S02]  /*135f0*/  FADD.FTZ R0, R139, R29 ;  /* 0x0000001d8b007221 */ /* 0x000fe40000010000 */
[----:B------:R-:W-:Y:S01]  /*13600*/  FADD.FTZ R40, R138, R40 ;  /* 0x000000288a287221 */ /* 0x000fe20000010000 */
[----:B------:R1:W2:Y:S01]  /*13610*/  MUFU.EX2 R42, R2 ;  /* 0x00000002002a7308 */ /* 0x0002a20000000800 */
[----:B----4-:R-:W3:Y:S02]  /*13620*/  LDSM.16.MT88.4 R28, [R135+0x8800] ;  /* 0x00880000871c783b */ /* 0x010ee40000004200 */
[----:B------:R-:W-:Y:S01]  /*13630*/  FADD.FTZ R41, R137, R0 ;  /* 0x0000000089297221 */ /* 0x000fe20000010000 */
[C---:B-----5:R-:W-:Y:S03]  /*13640*/  HMMA.16816.F32.BF16 R12, R24.reuse, R36, R12 ;  /* 0x00000024180c723c */ /* 0x060fe6000004180c */
[----:B------:R-:W-:Y:S02]  /*13650*/  FADD.FTZ R32, R85, R41 ;  /* 0x0000002955207221 */ /* 0x000fe40000010000 */
[----:B------:R-:W-:Y:S02]  /*13660*/  FADD.FTZ R0, R83, R40 ;  /* 0x0000002853007221 */ /* 0x000fe40000010000 */
[----:B------:R-:W-:Y:S01]  /*13670*/  FFMA.FTZ R44, R22, c[0x0][0x23c], -R44 ;  /* 0x00008f00162c7a23 */ /* 0x000fe2000001082c */
[----:B------:R-:W-:Y:S04]  /*13680*/  HMMA.16816.F32.BF16 R16, R24, R38, R16 ;  /* 0x000000261810723c */ /* 0x000fe80000041810 */
[----:B------:R-:W-:Y:S01]  /*13690*/  FADD.FTZ R0, R84, R0 ;  /* 0x0000000054007221 */ /* 0x000fe20000010000 */
[----:B------:R-:W-:Y:S02]  /*136a0*/  MUFU.EX2 R44, R44 ;  /* 0x0000002c002c7308 */ /* 0x000fe40000000800 */
[----:B------:R-:W-:Y:S01]  /*136b0*/  F2FP.BF16.PACK_AB R24, R53, R54 ;  /* 0x000000363518723e */ /* 0x000fe200000010ff */
[----:B------:R-:W-:Y:S01]  /*136c0*/  FADD.FTZ R0, R80, R0 ;  /* 0x0000000050007221 */ /* 0x000fe20000010000 */
[----:B------:R-:W-:Y:S03]  /*136d0*/  F2FP.BF16.PACK_AB R25, R51, R52 ;  /* 0x000000343319723e */ /* 0x000fe600000010ff */
[--C-:B-1----:R-:W-:Y:S01]  /*136e0*/  FFMA.FTZ R2, R128, c[0x0][0x23c], -R23.reuse ;  /* 0x00008f0080027a23 */ /* 0x102fe20000010817 */
[----:B------:R-:W-:Y:S01]  /*136f0*/  F2FP.BF16.PACK_AB R26, R49, R50 ;  /* 0x00000032311a723e */ /* 0x000fe200000010ff */
[----:B------:R-:W-:Y:S01]  /*13700*/  FFMA.FTZ R23, R129, c[0x0][0x23c], -R23 ;  /* 0x00008f0081177a23 */ /* 0x000fe20000010817 */
[----:B------:R-:W-:Y:S01]  /*13710*/  F2FP.BF16.PACK_AB R27, R47, R48 ;  /* 0x000000302f1b723e */ /* 0x000fe200000010ff */
[----:B------:R-:W-:Y:S01]  /*13720*/  FADD.FTZ R0, R79, R0 ;  /* 0x000000004f007221 */ /* 0x000fe20000010000 */
[----:B------:R1:W-:Y:S01]  /*13730*/  MUFU.EX2 R41, R2 ;  /* 0x0000000200297308 */ /* 0x0003e20000000800 */
[----:B--2---:R-:W-:Y:S02]  /*13740*/  F2FP.BF16.PACK_AB R149, R42, R43 ;  /* 0x0000002b2a95723e */ /* 0x004fe400000010ff */
[----:B------:R-:W-:Y:S04]  /*13750*/  FADD.FTZ R0, R75, R0 ;  /* 0x000000004b007221 */ /* 0x000fe80000010000 */
[----:B------:R-:W-:Y:S03]  /*13760*/  FADD.FTZ R0, R73, R0 ;  /* 0x0000000049007221 */ /* 0x000fe60000010000 */
[----:B------:R-:W2:Y:S01]  /*13770*/  MUFU.EX2 R40, R23 ;  /* 0x0000001700287308 */ /* 0x000ea20000000800 */
[----:B------:R-:W-:Y:S01]  /*13780*/  FADD.FTZ R0, R72, R0 ;  /* 0x0000000048007221 */ /* 0x000fe20000010000 */
[C---:B---3--:R-:W-:Y:S03]  /*13790*/  HMMA.16816.F32.BF16 R4, R24.reuse, R28, R4 ;  /* 0x0000001c1804723c */ /* 0x048fe60000041804 */
        /* <DEDUP_REMOVED lines=8> */
[----:B--2---:R-:W-:Y:S03]  /*13820*/  F2FP.BF16.PACK_AB R150, R40, R41 ;  /* 0x000000292896723e */ /* 0x004fe600000010ff */
[----:B------:R-:W-:Y:S04]  /*13830*/  FADD.FTZ R2, R77, R2 ;  /* 0x000000024d027221 */ /* 0x000fe80000010000 */
[----:B------:R-:W-:Y:S04]  /*13840*/  FADD.FTZ R2, R76, R2 ;  /* 0x000000024c027221 */ /* 0x000fe80000010000 */
[----:B------:R-:W-:Y:S02]  /*13850*/  FADD.FTZ R2, R74, R2 ;  /* 0x000000024a027221 */ /* 0x000fe40000010000 */
[----:B---3--:R-:W-:Y:S01]  /*13860*/  FADD.FTZ R21, R68, R0 ;  /* 0x0000000044157221 */ /* 0x008fe20000010000 */
        /* <DEDUP_REMOVED lines=39> */
.L_x_2260:
[----:B------:R-:W2:Y:S04]  /*13ae0*/  LDL.LU R13, [R1+0x4] ;  /* 0x00000400010d7983 */ /* 0x000ea80000300800 */
[----:B------:R-:W3:Y:S04]  /*13af0*/  LDL.LU R35, [R1] ;  /* 0x0000000001237983 */ /* 0x000ee80000300800 */
[----:B------:R-:W3:Y:S04]  /*13b00*/  LDL.LU R34, [R1+0x8] ;  /* 0x0000080001227983 */ /* 0x000ee80000300800 */
[----:B------:R-:W1:Y:S04]  /*13b10*/  SHFL.BFLY PT, R0, R241, 0x2, 0x1f ;  /* 0x0c401f00f1007f89 */ /* 0x000e6800000e0000 */
[----:B------:R-:W4:Y:S04]  /*13b20*/  SHFL.BFLY PT, R2, R240, 0x2, 0x1f ;  /* 0x0c401f00f0027f89 */ /* 0x000f2800000e0000 */
[----:B------:R-:W5:Y:S04]  /*13b30*/  S2R R32, SR_TID.X ;  /* 0x0000000000207919 */ /* 0x000f680000002100 */
[----:B------:R-:W5:Y:S01]  /*13b40*/  S2R R8, SR_TID.X ;  /* 0x0000000000087919 */ /* 0x000f620000002100 */
[----:B-1----:R-:W-:-:S02]  /*13b50*/  FADD.FTZ R0, R0, R241 ;  /* 0x000000f100007221 */ /* 0x002fc40000010000 */
[----:B----4-:R-:W-:-:S03]  /*13b60*/  FADD.FTZ R2, R2, R240 ;  /* 0x000000f002027221 */ /* 0x010fc60000010000 */
[----:B------:R-:W1:Y:S01]  /*13b70*/  SHFL.BFLY PT, R4, R0, 0x1, 0x1f ;  /* 0x0c201f0000047f89 */ /* 0x000e6200000e0000 */
[----:B-----5:R-:W-:-:S03]  /*13b80*/  SHF.R.S32.HI R33, RZ, 0x1f, R32 ;  /* 0x0000001fff217819 */ /* 0x020fc60000011420 */
[----:B------:R-:W4:Y:S01]  /*13b90*/  SHFL.BFLY PT, R5, R2, 0x1, 0x1f ;  /* 0x0c201f0002057f89 */ /* 0x000f2200000e0000 */
[----:B------:R-:W-:-:S04]  /*13ba0*/  LEA.HI R23, R33, R32, RZ, 0x5 ;  /* 0x0000002021177211 */ /* 0x000fc800078f28ff */
[----:B------:R-:W-:Y:S01]  /*13bb0*/  SHF.R.S32.HI R12, RZ, 0x5, R23 ;  /* 0x00000005ff0c7819 */ /* 0x000fe20000011417 */
[----:B-1----:R-:W-:Y:S01]  /*13bc0*/  FADD.FTZ R21, R0, R4 ;  /* 0x0000000400157221 */ /* 0x002fe20000010000 */
[----:B------:R-:W-:Y:S01]  /*13bd0*/  LEA.HI R0, R33, R32, RZ, 0x2 ;  /* 0x0000002021007211 */ /* 0x000fe200078f10ff */
[----:B------:R-:W-:Y:S02]  /*13be0*/  IMAD.MOV.U32 R4, RZ, RZ, 0x3f800000 ;  /* 0x3f800000ff047424 */ /* 0x000fe400078e00ff */
[----:B----4-:R-:W-:Y:S01]  /*13bf0*/  FADD.FTZ R22, R2, R5 ;  /* 0x0000000502167221 */ /* 0x010fe20000010000 */
[----:B------:R-:W-:Y:S01]  /*13c00*/  SHF.R.S32.HI R5, RZ, 0x1f, R8 ;  /* 0x0000001fff057819 */ /* 0x000fe20000011408 */
[----:B------:R-:W-:Y:S01]  /*13c10*/  IMAD.MOV.U32 R2, RZ, RZ, 0x3f800000 ;  /* 0x3f800000ff027424 */ /* 0x000fe200078e00ff */
[----:B------:R-:W-:Y:S02]  /*13c20*/  LOP3.LUT R6, R0, 0xfffffffc, RZ, 0xc0, !PT ;  /* 0xfffffffc00067812 */ /* 0x000fe400078ec0ff */
[----:B------:R-:W-:-:S02]  /*13c30*/  SHF.R.S32.HI R0, RZ, 0x2, R0 ;  /* 0x00000002ff007819 */ /* 0x000fc40000011400 */
[----:B------:R-:W-:Y:S01]  /*13c40*/  LEA.HI R5, R5, R8, RZ, 0x3 ;  /* 0x0000000805057211 */ /* 0x000fe200078f18ff */
[----:B------:R-:W-:Y:S01]  /*13c50*/  IMAD.IADD R6, R32, 0x1, -R6 ;  /* 0x0000000120067824 */ /* 0x000fe200078e0a06 */
[----:B------:R-:W-:Y:S02]  /*13c60*/  SHF.R.S32.HI R9, RZ, 0x1f, R0 ;  /* 0x0000001fff097819 */ /* 0x000fe40000011400 */
[----:B------:R-:W-:Y:S01]  /*13c70*/  SHF.R.S32.HI R10, RZ, 0x3, R5 ;  /* 0x00000003ff0a7819 */ /* 0x000fe20000011405 */
[----:B------:R-:W-:Y:S01]  /*13c80*/  IMAD R12, R12, 0x100, R6 ;  /* 0x000001000c0c7824 */ /* 0x000fe200078e0206 */
[----:B------:R-:W-:Y:S02]  /*13c90*/  LEA.HI R6, R33, R32, RZ, 0x6 ;  /* 0x0000002021067211 */ /* 0x000fe400078f30ff */
[----:B------:R-:W-:Y:S02]  /*13ca0*/  LOP3.LUT R7, R5, 0xfffffff8, RZ, 0xc0, !PT ;  /* 0xfffffff805077812 */ /* 0x000fe400078ec0ff */
[----:B------:R-:W-:Y:S01]  /*13cb0*/  LEA.HI R9, R9, R0, RZ, 0x3 ;  /* 0x0000000009097211 */ /* 0x000fe200078f18ff */
[----:B------:R-:W-:Y:S01]  /*13cc0*/  IMAD.SHL.U32 R6, R6, 0x4, RZ ;  /* 0x0000000406067824 */ /* 0x000fe200078e00ff */
[----:B------:R-:W-:-:S02]  /*13cd0*/  LEA.HI R5, R5, R10, RZ, 0x1 ;  /* 0x0000000a05057211 */ /* 0x000fc400078f08ff */
[----:B------:R-:W-:Y:S02]  /*13ce0*/  LOP3.LUT R9, R9, 0xfffffff8, RZ, 0xc0, !PT ;  /* 0xfffffff809097812 */ /* 0x000fe400078ec0ff */
[----:B------:R-:W-:Y:S02]  /*13cf0*/  LOP3.LUT R5, R5, 0xfffffffe, RZ, 0xc0, !PT ;  /* 0xfffffffe05057812 */ /* 0x000fe400078ec0ff */
[----:B------:R-:W-:Y:S02]  /*13d00*/  IADD3 R9, R0, -R9, RZ ;  /* 0x8000000900097210 */ /* 0x000fe40007ffe0ff */
[----:B------:R-:W-:Y:S01]  /*13d10*/  LOP3.LUT R6, R6, 0x3fffff00, RZ, 0xc0, !PT ;  /* 0x3fffff0006067812 */ /* 0x000fe200078ec0ff */
[----:B------:R-:W-:Y:S01]  /*13d20*/  IMAD.IADD R0, R10, 0x1, -R5 ;  /* 0x000000010a007824 */ /* 0x000fe200078e0a05 */
[----:B------:R-:W-:Y:S02]  /*13d30*/  IADD3 R7, -R7, R8, RZ ;  /* 0x0000000807077210 */ /* 0x000fe40007ffe1ff */
[----:B------:R-:W-:Y:S01]  /*13d40*/  LEA.HI R8, R33, R32, RZ, 0x4 ;  /* 0x0000002021087211 */ /* 0x000fe200078f20ff */
[----:B------:R-:W-:Y:S01]  /*13d50*/  IMAD R11, R0, 0x20, R6 ;  /* 0x00000020000b7824 */ /* 0x000fe200078e0206 */
[----:B------:R-:W-:Y:S01]  /*13d60*/  LEA.HI R5, R9, R9, RZ, 0x1 ;  /* 0x0000000909057211 */ /* 0x000fe200078f08ff */
[----:B------:R-:W-:Y:S01]  /*13d70*/  BAR.SYNC.DEFER_BLOCKING 0x0 ;  /* 0x0000000000007b1d */ /* 0x000fe20000010000 */
[----:B------:R-:W-:-:S02]  /*13d80*/  FSETP.NE.FTZ.AND P3, PT, R22, RZ, PT ;  /* 0x000000ff1600720b */ /* 0x000fc40003f75000 */
[----:B------:R-:W-:Y:S02]  /*13d90*/  SHF.R.S32.HI R6, RZ, 0x4, R8 ;  /* 0x00000004ff067819 */ /* 0x000fe40000011408 */
[----:B------:R-:W-:Y:S02]  /*13da0*/  LEA.HI R7, R7, R7, RZ, 0x1 ;  /* 0x0000000707077211 */ /* 0x000fe400078f08ff */
[----:B------:R-:W-:Y:S02]  /*13db0*/  SHF.R.S32.HI R0, RZ, 0x1, R5 ;  /* 0x00000001ff007819 */ /* 0x000fe40000011405 */
[----:B------:R-:W-:Y:S02]  /*13dc0*/  FSETP.NE.FTZ.AND P2, PT, R21, RZ, PT ;  /* 0x000000ff1500720b */ /* 0x000fe40003f55000 */
[----:B------:R-:W-:Y:S02]  /*13dd0*/  LOP3.LUT R8, R5, 0x1fffffe, RZ, 0xc0, !PT ;  /* 0x01fffffe05087812 */ /* 0x000fe400078ec0ff */
[----:B------:R-:W-:Y:S01]  /*13de0*/  SHF.L.U32 R5, R6, 0x6, RZ ;  /* 0x0000000606057819 */ /* 0x000fe200000006ff */
[----:B------:R-:W1:Y:S01]  /*13df0*/  @P3 MUFU.RCP R2, R22 ;  /* 0x0000001600023308 */ /* 0x000e620000001000 */
[----:B------:R-:W-:Y:S01]  /*13e00*/  SHF.R.S32.HI R6, RZ, 0x1, R7 ;  /* 0x00000001ff067819 */ /* 0x000fe20000011407 */
[----:B------:R-:W-:Y:S01]  /*13e10*/  IMAD.SHL.U32 R7, R0, 0x40, RZ ;  /* 0x0000004000077824 */ /* 0x000fe200078e00ff */
[----:B------:R-:W-:Y:S01]  /*13e20*/  LOP3.LUT R5, R5, 0xc0, RZ, 0xc0, !PT ;  /* 0x000000c005057812 */ /* 0x000fe200078ec0ff */
[----:B------:R-:W-:Y:S01]  /*13e30*/  IMAD.IADD R8, R9, 0x1, -R8 ;  /* 0x0000000109087824 */ /* 0x000fe200078e0a08 */
[----:B------:R-:W-:-:S02]  /*13e40*/  SHF.L.U32 R6, R6, 0x3, RZ ;  /* 0x0000000306067819 */ /* 0x000fc400000006ff */
[----:B------:R-:W-:Y:S01]  /*13e50*/  LOP3.LUT R7, R7, 0xc0, RZ, 0xc0, !PT ;  /* 0x000000c007077812 */ /* 0x000fe200078ec0ff */
[----:B------:R-:W-:Y:S01]  /*13e60*/  IMAD R8, R8, 0x10, R12 ;  /* 0x0000001008087824 */ /* 0x000fe200078e020c */
[----:B------:R-:W4:Y:S02]  /*13e70*/  @P2 MUFU.RCP R4, R21 ;  /* 0x0000001500042308 */ /* 0x000f240000001000 */
[----:B------:R-:W-:Y:S02]  /*13e80*/  LEA.HI R7, R7, R7, RZ, 0x1d ;  /* 0x0000000707077211 */ /* 0x000fe400078fe8ff */
[----:B------:R-:W-:Y:S02]  /*13e90*/  LOP3.LUT R9, R5, 0x18, R6, 0xf8, !PT ;  /* 0x0000001805097812 */ /* 0x000fe400078ef806 */
[----:B------:R-:W-:Y:S01]  /*13ea0*/  LOP3.LUT P0, RZ, R0, 0x2, RZ, 0xc0, !PT ;  /* 0x0000000200ff7812 */ /* 0x000fe2000780c0ff */
[----:B-1----:R-:W-:Y:S01]  /*13eb0*/  FMUL.FTZ R136, R2, R136 ;  /* 0x0000008802887220 */ /* 0x002fe20000410000 */
[----:B------:R-:W-:Y:S01]  /*13ec0*/  LOP3.LUT R6, R0, 0x1, RZ, 0xc0, !PT ;  /* 0x0000000100067812 */ /* 0x000fe200078ec0ff */
[C---:B------:R-:W-:Y:S01]  /*13ed0*/  FMUL.FTZ R137, R2.reuse, R137 ;  /* 0x0000008902897220 */ /* 0x040fe20000410000 */
[----:B------:R-:W-:Y:S01]  /*13ee0*/  SHF.R.U32.HI R5, RZ, 0x3, R5 ;  /* 0x00000003ff057819 */ /* 0x000fe20000011605 */
[----:B------:R-:W-:Y:S01]  /*13ef0*/  FMUL.FTZ R140, R2, R140 ;  /* 0x0000008c028c7220 */ /* 0x000fe20000410000 */
[----:B------:R-:W-:Y:S01]  /*13f00*/  LEA R7, R8, R7, 0x1 ;  /* 0x0000000708077211 */ /* 0x000fe200078e08ff */
[----:B------:R-:W-:Y:S01]  /*13f10*/  FMUL.FTZ R141, R2, R141 ;  /* 0x0000008d028d7220 */ /* 0x000fe20000410000 */
[----:B------:R-:W-:Y:S01]  /*13f20*/  ISETP.NE.U32.AND P1, PT, R6, 0x1, PT ;  /* 0x000000010600780c */ /* 0x000fe20003f25070 */
[----:B------:R-:W-:Y:S01]  /*13f30*/  IMAD.MOV.U32 R6, RZ, RZ, -0x20 ;  /* 0xffffffe0ff067424 */ /* 0x000fe200078e00ff */
[----:B------:R-:W-:Y:S01]  /*13f40*/  LOP3.LUT R0, R9, R5, RZ, 0x3c, !PT ;  /* 0x0000000509007212 */ /* 0x000fe200078e3cff */
[----:B------:R-:W-:-:S02]  /*13f50*/  IMAD.SHL.U32 R5, R7, 0x4, RZ ;  /* 0x0000000407057824 */ /* 0x000fc400078e00ff */
[----:B------:R-:W-:Y:S01]  /*13f60*/  FMUL.FTZ R144, R2, R144 ;  /* 0x0000009002907220 */ /* 0x000fe20000410000 */
[----:B------:R-:W-:Y:S01]  /*13f70*/  SEL R6, R6, 0x20, !P1 ;  /* 0x0000002006067807 */ /* 0x000fe20004800000 */
[C---:B------:R-:W-:Y:S02]  /*13f80*/  FMUL.FTZ R145, R2.reuse, R145 ;  /* 0x0000009102917220 */ /* 0x040fe40000410000 */
[C---:B------:R-:W-:Y:S02]  /*13f90*/  FMUL.FTZ R148, R2.reuse, R148 ;  /* 0x0000009402947220 */ /* 0x040fe40000410000 */
[----:B------:R-:W-:Y:S01]  /*13fa0*/  FMUL.FTZ R149, R2, R149 ;  /* 0x0000009502957220 */ /* 0x000fe20000410000 */
[C---:B------:R-:W-:Y:S01]  /*13fb0*/  IADD3 R2, R5.reuse, 0x40, RZ ;  /* 0x0000004005027810 */ /* 0x040fe20007ffe0ff */
[C---:B----4-:R-:W-:Y:S01]  /*13fc0*/  FMUL.FTZ R139, R4.reuse, R139 ;  /* 0x0000008b048b7220 */ /* 0x050fe20000410000 */
[----:B------:R-:W-:Y:S01]  /*13fd0*/  @P0 IADD3 R2, R5, -0x40, RZ ;  /* 0xffffffc005020810 */ /* 0x000fe20007ffe0ff */
[----:B------:R-:W-:-:S02]  /*13fe0*/  FMUL.FTZ R138, R4, R138 ;  /* 0x0000008a048a7220 */ /* 0x000fc40000410000 */
[C---:B------:R-:W-:Y:S02]  /*13ff0*/  FMUL.FTZ R143, R4.reuse, R143 ;  /* 0x0000008f048f7220 */ /* 0x040fe40000410000 */
[C---:B------:R-:W-:Y:S02]  /*14000*/  FMUL.FTZ R142, R4.reuse, R142 ;  /* 0x0000008e048e7220 */ /* 0x040fe40000410000 */
[----:B------:R-:W-:Y:S02]  /*14010*/  IMAD.IADD R5, R5, 0x1, R6 ;  /* 0x0000000105057824 */ /* 0x000fe400078e0206 */
[C---:B------:R-:W-:Y:S02]  /*14020*/  FMUL.FTZ R147, R4.reuse, R147 ;  /* 0x0000009304937220 */ /* 0x040fe40000410000 */
[C---:B------:R-:W-:Y:S02]  /*14030*/  FMUL.FTZ R146, R4.reuse, R146 ;  /* 0x0000009204927220 */ /* 0x040fe40000410000 */
[----:B------:R-:W-:-:S02]  /*14040*/  FMUL.FTZ R151, R4, R151 ;  /* 0x0000009704977220 */ /* 0x000fc40000410000 */
[----:B------:R-:W-:Y:S02]  /*14050*/  FMUL.FTZ R150, R4, R150 ;  /* 0x0000009604967220 */ /* 0x000fe40000410000 */
[----:B------:R-:W-:Y:S01]  /*14060*/  IMAD.IADD R4, R6, 0x1, R2 ;  /* 0x0000000106047824 */ /* 0x000fe200078e0202 */
[----:B------:R-:W-:Y:S04]  /*14070*/  STS.64 [R7.X4], R136 ;  /* 0x0000008807007388 */ /* 0x000fe80000004a00 */
[----:B------:R-:W-:Y:S04]  /*14080*/  STS.64 [R7.X4+0x400], R138 ;  /* 0x0004008a07007388 */ /* 0x000fe80000004a00 */
[----:B------:R-:W-:Y:S04]  /*14090*/  STS.64 [R5], R140 ;  /* 0x0000008c05007388 */ /* 0x000fe80000000a00 */
[----:B------:R1:W-:Y:S04]  /*140a0*/  STS.64 [R5+0x400], R142 ;  /* 0x0004008e05007388 */ /* 0x0003e80000000a00 */
[----:B------:R-:W-:Y:S04]  /*140b0*/  STS.64 [R2], R144 ;  /* 0x0000009002007388 */ /* 0x000fe80000000a00 */
[----:B------:R4:W-:Y:S04]  /*140c0*/  STS.64 [R2+0x400], R146 ;  /* 0x0004009202007388 */ /* 0x0009e80000000a00 */
[----:B------:R-:W-:Y:S04]  /*140d0*/  STS.64 [R4], R148 ;  /* 0x0000009404007388 */ /* 0x000fe80000000a00 */
[----:B------:R5:W-:Y:S04]  /*140e0*/  STS.64 [R4+0x400], R150 ;  /* 0x0004009604007388 */ /* 0x000be80000000a00 */
[----:B-1----:R-:W1:Y:S04]  /*140f0*/  S2R R5, SR_CTAID.Y ;  /* 0x0000000000057919 */ /* 0x002e680000002600 */
[----:B----4-:R-:W4:Y:S01]  /*14100*/  S2R R2, SR_CTAID.Z ;  /* 0x0000000000027919 */ /* 0x010f220000002700 */
[----:B------:R-:W1:Y:S01]  /*14110*/  @P3 MUFU.LG2 R6, R22 ;  /* 0x0000001600063308 */ /* 0x000e620000000c00 */
[----:B-----5:R-:W-:-:S07]  /*14120*/  LOP3.LUT R4, R23, 0xffffffe0, RZ, 0xc0, !PT ;  /* 0xffffffe017047812 */ /* 0x020fce00078ec0ff */
[----:B------:R-:W5:Y:S01]  /*14130*/  @P2 MUFU.LG2 R9, R21 ;  /* 0x0000001500092308 */ /* 0x000f620000000c00 */
[----:B------:R-:W-:Y:S01]  /*14140*/  IMAD.IADD R4, R32, 0x1, -R4 ;  /* 0x0000000120047824 */ /* 0x000fe200078e0a04 */
[----:B------:R-:W-:Y:S04]  /*14150*/  BAR.SYNC.DEFER_BLOCKING 0x0 ;  /* 0x0000000000007b1d */ /* 0x000fe80000010000 */
[----:B------:R-:W-:Y:S01]  /*14160*/  LOP3.LUT P0, RZ, R4, 0x3, RZ, 0xc0, !PT ;  /* 0x0000000304ff7812 */ /* 0x000fe2000780c0ff */
[----:B-1----:R-:W-:Y:S01]  /*14170*/  @P3 FMUL.FTZ R4, R6, 0.69314718246459960938 ;  /* 0x3f31721806043820 */ /* 0x002fe20000410000 */
[----:B------:R-:W-:Y:S01]  /*14180*/  BSSY B0, `(.L_x_2265) ;  /* 0x000001f000007945 */ /* 0x000fe20003800000 */
[----:B------:R-:W-:Y:S02]  /*14190*/  IMAD.MOV.U32 R7, RZ, RZ, -0x800000 ;  /* 0xff800000ff077424 */ /* 0x000fe400078e00ff */
[----:B------:R-:W-:-:S02]  /*141a0*/  IMAD.MOV.U32 R8, RZ, RZ, -0x800000 ;  /* 0xff800000ff087424 */ /* 0x000fc400078e00ff */
[----:B------:R-:W-:Y:S02]  /*141b0*/  @P3 FFMA.FTZ R7, R20, c[0x0][0x238], R4 ;  /* 0x00008e0014073a23 */ /* 0x000fe40000010004 */
[----:B--2---:R-:W-:-:S05]  /*141c0*/  IMAD R11, R13, 0x4, R11 ;  /* 0x000000040d0b7824 */ /* 0x004fca00078e020b */
[----:B------:R-:W-:Y:S02]  /*141d0*/  IADD3 R0, R11, R0, RZ ;  /* 0x000000000b007210 */ /* 0x000fe40007ffe0ff */
[----:B------:R-:W1:Y:S04]  /*141e0*/  S2R R11, SR_CTAID.X ;  /* 0x00000000000b7919 */ /* 0x000e680000002500 */
[----:B------:R-:W2:Y:S04]  /*141f0*/  LDS.128 R28, [R0.X4] ;  /* 0x00000000001c7984 */ /* 0x000ea80000004c00 */
[----:B------:R-:W2:Y:S04]  /*14200*/  LDS.128 R24, [R0.X4+0x800] ;  /* 0x0008000000187984 */ /* 0x000ea80000004c00 */
[----:B------:R-:W2:Y:S04]  /*14210*/  LDS.128 R16, [R0.X4+0x1000] ;  /* 0x0010000000107984 */ /* 0x000ea80000004c00 */
[----:B------:R3:W2:Y:S01]  /*14220*/  LDS.128 R12, [R0.X4+0x1800] ;  /* 0x00180000000c7984 */ /* 0x0006a20000004c00 */
[----:B-1----:R-:W-:-:S02]  /*14230*/  SHF.L.U32 R11, R11, 0x6, RZ ;  /* 0x000000060b0b7819 */ /* 0x002fc400000006ff */
[----:B---3--:R-:W-:-:S05]  /*14240*/  IADD3 R0, -R245, RZ, RZ ;  /* 0x000000fff5007210 */ /* 0x008fca0007ffe1ff */
[----:B----4-:R-:W-:Y:S02]  /*14250*/  IMAD R2, R0, c[0x0][0x1c0], R2 ;  /* 0x0000700000027a24 */ /* 0x010fe400078e0202 */
[----:B------:R-:W-:-:S04]  /*14260*/  IMAD R0, R5, c[0x0][0x210], R245 ;  /* 0x0000840005007a24 */ /* 0x000fc800078e02f5 */
[----:B------:R-:W-:Y:S02]  /*14270*/  IMAD R5, R0, c[0x0][0x1c0], R2 ;  /* 0x0000700000057a24 */ /* 0x000fe400078e0202 */
[----:B-----5:R-:W-:Y:S01]  /*14280*/  @P2 FMUL.FTZ R2, R9, 0.69314718246459960938 ;  /* 0x3f31721809022820 */ /* 0x020fe20000410000 */
[----:B------:R-:W-:Y:S01]  /*14290*/  LEA R0, R34, R35, 0x4 ;  /* 0x0000002322007211 */ /* 0x000fe200078e20ff */
[----:B------:R-:W-:Y:S02]  /*142a0*/  IMAD R5, R5, c[0x0][0x214], R11 ;  /* 0x0000850005057a24 */ /* 0x000fe400078e020b */
[----:B------:R-:W-:Y:S01]  /*142b0*/  @P2 FFMA.FTZ R8, R3, c[0x0][0x238], R2 ;  /* 0x00008e0003082a23 */ /* 0x000fe20000010002 */
[----:B------:R-:W-:Y:S05]  /*142c0*/  @P0 BRA `(.L_x_2266) ;  /* 0x000000a000000947 */ /* 0x000fea0003800000 */
[----:B--2---:R-:W-:Y:S02]  /*142d0*/  IADD3 R3, R0, 0x8, RZ ;  /* 0x0000000800037810 */ /* 0x004fe40007ffe0ff */
[----:B------:R-:W-:Y:S02]  /*142e0*/  SHF.R.S32.HI R2, RZ, 0x1f, R0 ;  /* 0x0000001fff027819 */ /* 0x000fe40000011400 */
[----:B------:R-:W-:-:S02]  /*142f0*/  IADD3 R4, P0, R5, R0, RZ ;  /* 0x0000000005047210 */ /* 0x000fc40007f1e0ff */
[-C--:B------:R-:W-:Y:S02]  /*14300*/  ISETP.GE.AND P2, PT, R0, R246.reuse, PT ;  /* 0x000000f60000720c */ /* 0x080fe40003f46270 */
[----:B------:R-:W-:Y:S02]  /*14310*/  ISETP.GE.AND P1, PT, R3, R246, PT ;  /* 0x000000f60300720c */ /* 0x000fe40003f26270 */
[----:B------:R-:W-:Y:S02]  /*14320*/  LEA.HI.X.SX32 R0, R5, R2, 0x1, P0 ;  /* 0x0000000205007211 */ /* 0x000fe400000f0eff */
[----:B------:R-:W-:-:S04]  /*14330*/  LEA R2, P0, R4, c[0x0][0x208], 0x2 ;  /* 0x0000820004027a11 */ /* 0x000fc800078010ff */
[----:B------:R-:W-:-:S05]  /*14340*/  LEA.HI.X R3, R4, c[0x0][0x20c], R0, 0x2, P0 ;  /* 0x0000830004037a11 */ /* 0x000fca00000f1400 */
[----:B------:R1:W-:Y:S04]  /*14350*/  @!P2 STG.E [R2.64], R7 ;  /* 0x000000070200a986 */ /* 0x0003e8000c10190c */
[----:B------:R1:W-:Y:S02]  /*14360*/  @!P1 STG.E [R2.64+0x20], R8 ;  /* 0x0000200802009986 */ /* 0x0003e4000c10190c */
.L_x_2266:
[----:B--2---:R-:W-:Y:S05]  /*14370*/  BSYNC B0 ;  /* 0x0000000000007941 */ /* 0x004fea0003800000 */
.L_x_2265:
[----:B-1----:R-:W-:Y:S01]  /*14380*/  LEA.HI R2, R33, R32, RZ, 0x3 ;  /* 0x0000002021027211 */ /* 0x002fe200078f18ff */
[----:B------:R-:W-:Y:S01]  /*14390*/  IMAD R0, R5, c[0x0][0x22c], RZ ;  /* 0x00008b0005007a24 */ /* 0x000fe200078e02ff */
[----:B------:R-:W-:Y:S02]  /*143a0*/  IADD3 R6, R10, 0x10, RZ ;  /* 0x000000100a067810 */ /* 0x000fe40007ffe0ff */
        /* <DEDUP_REMOVED lines=8> */
[----:B------:R-:W-:-:S05]  /*14430*/  IMAD.WIDE R2, R10, 0x20, R2 ;  /* 0x000000200a027825 */ /* 0x000fca00078e0202 */
[----:B------:R-:W-:-:S04]  /*14440*/  IADD3 R4, P0, R0, R2, RZ ;  /* 0x0000000200047210 */ /* 0x000fc80007f1e0ff */
[----:B------:R-:W-:Y:S02]  /*14450*/  LEA.HI.X.SX32 R3, R0, R3, 0x1, P0 ;  /* 0x0000000300037211 */ /* 0x000fe400000f0eff */
[----:B------:R-:W-:Y:S02]  /*14460*/  LEA R2, P0, R4, c[0x0][0x1d8], 0x2 ;  /* 0x0000760004027a11 */ /* 0x000fe400078010ff */
[----:B------:R-:W-:Y:S02]  /*14470*/  IADD3 R0, R10, 0x30, RZ ;  /* 0x000000300a007810 */ /* 0x000fe40007ffe0ff */
[----:B------:R-:W-:Y:S02]  /*14480*/  LEA.HI.X R3, R4, c[0x0][0x1dc], R3, 0x2, P0 ;  /* 0x0000770004037a11 */ /* 0x000fe400000f1403 */
[----:B------:R-:W-:-:S03]  /*14490*/  ISETP.GE.AND P0, PT, R0, R246, PT ;  /* 0x000000f60000720c */ /* 0x000fc60003f06270 */
[----:B------:R1:W-:Y:S04]  /*144a0*/  @!P2 STG.E.128 [R2.64+0x800], R24 ;  /* 0x000800180200a986 */ /* 0x0003e8000c101d0c */
[----:B------:R1:W-:Y:S04]  /*144b0*/  @!P1 STG.E.128 [R2.64+0x1000], R16 ;  /* 0x0010001002009986 */ /* 0x0003e8000c101d0c */
[----:B------:R1:W-:Y:S04]  /*144c0*/  @!P3 STG.E.64 [R2.64], R28 ;  /* 0x0000001c0200b986 */ /* 0x0003e8000c101b0c */
[----:B------:R1:W-:Y:S01]  /*144d0*/  @!P3 STG.E.64 [R2.64+0x8], R30 ;  /* 0x0000081e0200b986 */ /* 0x0003e2000c101b0c */
[----:B------:R-:W-:Y:S05]  /*144e0*/  @P0 EXIT ;  /* 0x000000000000094d */ /* 0x000fea0003800000 */
[----:B------:R-:W-:Y:S01]  /*144f0*/  STG.E.128 [R2.64+0x1800], R12 ;  /* 0x0018000c02007986 */ /* 0x000fe2000c101d0c */
[----:B------:R-:W-:Y:S05]  /*14500*/  EXIT ;  /* 0x000000000000794d */ /* 0x000fea0003800000 */
.L_x_2267:
        /* <DEDUP_REMOVED lines=15> */
.L_x_5211:


//--------------------- .text._ZN5flash24flash_fwd_splitkv_kernelI23Flash_fwd_kernel_traitsILi32ELi64ELi256ELi4ELb0ELb0EN7cutlass10bfloat16_tE19Flash_kernel_traitsILi32ELi64ELi256ELi4ES3_EELb1ELb0ELb1ELb0ELb0ELb0ELb1ELb0EEEvNS_16Flash_fwd_paramsE --------------------------
	.section	.text._ZN5flash24flash_fwd_splitkv_kernelI23Flash_fwd_kernel_traitsILi32ELi64ELi256ELi4ELb0ELb0EN7cutlass10bfloat16_tE19Flash_kernel_traitsILi32ELi64ELi256ELi4ES3_EELb1ELb0ELb1ELb0ELb0ELb0ELb1ELb0EEEvNS_16Flash_fwd_paramsE,"ax",@progbits
	.sectioninfo	@"SHI_REGISTERS=255"
	.align	128
        .global         _ZN5flash24flash_fwd_splitkv_kernelI23Flash_fwd_kernel_traitsILi32ELi64ELi256ELi4ELb0ELb0EN7cutlass10bfloat16_tE19Flash_kernel_traitsILi32ELi64ELi256ELi4ES3_EELb1ELb0ELb1ELb0ELb0ELb0ELb1ELb0EEEvNS_16Flash_fwd_paramsE
        .type           _ZN5flash24flash_fwd_splitkv_kernelI23Flash_fwd_kernel_traitsILi32ELi64ELi256ELi4ELb0ELb0EN7cutlass10bfloat16_tE19Flash_kernel_traitsILi32ELi64ELi256ELi4ES3_EELb1ELb0ELb1ELb0ELb0ELb0ELb1ELb0EEEvNS_16Flash_fwd_paramsE,@function
        .size           _ZN5flash24flash_fwd_splitkv_kernelI23Flash_fwd_kernel_traitsILi32ELi64ELi256ELi4ELb0ELb0EN7cutlass10bfloat16_tE19Flash_kernel_traitsILi32ELi64ELi256ELi4ES3_EELb1ELb0ELb1ELb0ELb0ELb0ELb1ELb0EEEvNS_16Flash_fwd_paramsE,(.L_x_5212 - _ZN5flash24flash_fwd_splitkv_kernelI23Flash_fwd_kernel_traitsILi32ELi64ELi256ELi4ELb0ELb0EN7cutlass10bfloat16_tE19Flash_kernel_traitsILi32ELi64ELi256ELi4ES3_EELb1ELb0ELb1ELb0ELb0ELb0ELb1ELb0EEEvNS_16Flash_fwd_paramsE)
        .other          _ZN5flash24flash_fwd_splitkv_kernelI23Flash_fwd_kernel_traitsILi32ELi64ELi256ELi4ELb0ELb0EN7cutlass10bfloat16_tE19Flash_kernel_traitsILi32ELi64ELi256ELi4ES3_EELb1ELb0ELb1ELb0ELb0ELb0ELb1ELb0EEEvNS_16Flash_fwd_paramsE,@"STO_CUDA_ENTRY STV_DEFAULT"
_ZN5flash24flash_fwd_splitkv_kernelI23Flash_fwd_kernel_traitsILi32ELi64ELi256ELi4ELb0ELb0EN7cutlass10bfloat16_tE19Flash_kernel_traitsILi32ELi64ELi256ELi4ES3_EELb1ELb0ELb1ELb0ELb0ELb0ELb1ELb0EEEvNS_16Flash_fwd_paramsE:
.text._ZN5flash24flash_fwd_splitkv_kernelI23Flash_fwd_kernel_traitsILi32ELi64ELi256ELi4ELb0ELb0EN7cutlass10bfloat16_tE19Flash_kernel_traitsILi32ELi64ELi256ELi4ES3_EELb1ELb0ELb1ELb0ELb0ELb0ELb1ELb0EEEvNS_16Flash_fwd_paramsE:
        /* <DEDUP_REMOVED lines=13> */
[----:B------:R-:W-:-:S06]  /*00d0*/  IMAD.HI.U32 R2, R3, R5, R2 ;  /* 0x0000000503027227 */ /* 0x000fcc00078e0002 */
[----:B--2---:R-:W-:-:S04]  /*00e0*/  IMAD.HI.U32 R233, R2, R25, RZ ;  /* 0x0000001902e97227 */ /* 0x004fc800078e00ff */
[----:B------:R-:W-:-:S04]  /*00f0*/  IMAD.MOV R2, RZ, RZ, -R233 ;  /* 0x000000ffff027224 */ /* 0x000fc800078e0ae9 */
[----:B------:R-:W-:-:S05]  /*0100*/  IMAD R2, R2, c[0x0][0x1c0], R25 ;  /* 0x0000700002027a24 */ /* 0x000fca00078e0219 */
[----:B------:R-:W-:Y:S02]  /*0110*/  ISETP.GE.U32.AND P2, PT, R2, c[0x0][0x1c0], PT ;  /* 0x0000700002007a0c */ /* 0x000fe40003f46070 */
[----:B-1----:R-:W-:-:S11]  /*0120*/  ISETP.NE.AND P3, PT, R0, RZ, PT ;  /* 0x000000ff0000720c */ /* 0x002fd60003f65270 */
        /* <DEDUP_REMOVED lines=35> */
.L_x_2268:
[----:B-1-34-:R-:W-:Y:S02]  /*0360*/  MOV R5, c[0x0][0x218] ;  /* 0x0000860000057a02 */ /* 0x01afe40000000f00 */
.L_x_2269:
        /* <DEDUP_REMOVED lines=30> */
[----:B------:R-:W-:-:S04]  /*0550*/  IMAD.HI.U32 R10, R6, R5, RZ ;  /* 0x00000005060a7227 */ /* 0x000fc800078e00ff */
        /* <DEDUP_REMOVED lines=14> */
[----:B------:R-:W-:-:S03]  /*0640*/  IADD3 R10, R36, 0xff, RZ ;  /* 0x000000ff240a7810 */ /* 0x000fc60007ffe0ff */
        /* <DEDUP_REMOVED lines=16> */
[--C-:B------:R-:W-:Y:S02]  /*0750*/  IMAD R0, R233, c[0x0][0x214], R34.reuse ;  /* 0x00008500e9007a24 */ /* 0x100fe400078e0222 */
[----:B------:R-:W-:Y:S02]  /*0760*/  IMAD.IADD R34, R33, 0x1, -R34 ;  /* 0x0000000121227824 */ /* 0x000fe400078e0a22 */
[----:B------:R-:W-:Y:S01]  /*0770*/  IMAD.IADD R208, R208, 0x1, -R3 ;  /* 0x00000001d0d07824 */ /* 0x000fe200078e0a03 */
[----:B------:R-:W-:Y:S01]  /*0780*/  SHF.R.S32.HI R3, RZ, 0x3, R2 ;  /* 0x00000003ff037819 */ /* 0x000fe20000011402 */
[----:B------:R-:W-:Y:S02]  /*0790*/  IMAD R2, R0, c[0x0][0x22c], RZ ;  /* 0x00008b0000027a24 */ /* 0x000fe400078e02ff */
[----:B------:R-:W-:Y:S01]  /*07a0*/  IMAD.SHL.U32 R4, R208, 0x4, RZ ;  /* 0x00000004d0047824 */ /* 0x000fe200078e00ff */
[----:B------:R-:W-:-:S02]  /*07b0*/  IADD3 R7, R3, 0x10, RZ ;  /* 0x0000001003077810 */ /* 0x000fc40007ffe0ff */
[----:B------:R-:W-:Y:S02]  /*07c0*/  ISETP.NE.AND P3, PT, R208, RZ, PT ;  /* 0x000000ffd000720c */ /* 0x000fe40003f65270 */
[--C-:B------:R-:W-:Y:S02]  /*07d0*/  SHF.R.S32.HI R5, RZ, 0x1f, R4.reuse ;  /* 0x0000001fff057819 */ /* 0x100fe40000011404 */
[----:B------:R-:W-:Y:S02]  /*07e0*/  ISETP.GE.AND P6, PT, R4, c[0x0][0x220], PT ;  /* 0x0000880004007a0c */ /* 0x000fe40003fc6270 */
[-C--:B------:R-:W-:Y:S01]  /*07f0*/  ISETP.GE.AND P1, PT, R7, R34.reuse, PT ;  /* 0x000000220700720c */ /* 0x080fe20003f26270 */
[C---:B------:R-:W-:Y:S01]  /*0800*/  IMAD.WIDE R8, R3.reuse, 0x20, R4 ;  /* 0x0000002003087825 */ /* 0x040fe200078e0204 */
[-C--:B------:R-:W-:Y:S02]  /*0810*/  ISETP.GE.OR P5, PT, R3, R34.reuse, P6 ;  /* 0x000000220300720c */ /* 0x080fe400037a6670 */
[----:B------:R-:W-:-:S02]  /*0820*/  ISETP.GE.OR P4, PT, R7, R34, P6 ;  /* 0x000000220700720c */ /* 0x000fc40003786670 */
[C---:B------:R-:W-:Y:S02]  /*0830*/  IADD3 R5, P0, R2.reuse, R8, RZ ;  /* 0x0000000802057210 */ /* 0x040fe40007f1e0ff */
[----:B------:R-:W-:Y:S02]  /*0840*/  IADD3 R7, R3, 0x20, RZ ;  /* 0x0000002003077810 */ /* 0x000fe40007ffe0ff */
[----:B------:R-:W-:Y:S02]  /*0850*/  LEA.HI.X.SX32 R2, R2, R9, 0x1, P0 ;  /* 0x0000000902027211 */ /* 0x000fe400000f0eff */
[----:B------:R-:W-:Y:S02]  /*0860*/  LEA R4, P0, R5, c[0x0][0x1d8], 0x2 ;  /* 0x0000760005047a11 */ /* 0x000fe400078010ff */
[----:B------:R-:W-:Y:S02]  /*0870*/  IADD3 R9, R3, 0x30, RZ ;  /* 0x0000003003097810 */ /* 0x000fe40007ffe0ff */
[----:B------:R-:W-:-:S02]  /*0880*/  LEA.HI.X R5, R5, c[0x0][0x1dc], R2, 0x2, P0 ;  /* 0x0000770005057a11 */ /* 0x000fc400000f1402 */
[CC--:B------:R-:W-:Y:S02]  /*0890*/  ISETP.GE.AND P0, PT, R7.reuse, R34.reuse, PT ;  /* 0x000000220700720c */ /* 0x0c0fe40003f06270 */
[----:B------:R-:W-:Y:S01]  /*08a0*/  SHF.R.S32.HI R2, RZ, 0x1f, R0 ;  /* 0x0000001fff027819 */ /* 0x000fe20000011400 */
[----:B------:R1:W-:Y:S01]  /*08b0*/  @!P5 STG.E.128 [R4.64], RZ ;  /* 0x000000ff0400d986 */ /* 0x0003e2000c101d06 */
[----:B------:R-:W-:Y:S02]  /*08c0*/  ISETP.NE.OR P0, PT, R208, RZ, P0 ;  /* 0x000000ffd000720c */ /* 0x000fe40000705670 */
[----:B------:R-:W-:Y:S01]  /*08d0*/  IADD3 R0, P2, R0, R3, RZ ;  /* 0x0000000300007210 */ /* 0x000fe20007f5e0ff */
[----:B------:R1:W-:Y:S01]  /*08e0*/  @!P4 STG.E.128 [R4.64+0x800], RZ ;  /* 0x000800ff0400c986 */ /* 0x0003e2000c101d06 */
[-C--:B------:R-:W-:Y:S02]  /*08f0*/  ISETP.GE.OR P5, PT, R7, R34.reuse, P6 ;  /* 0x000000220700720c */ /* 0x080fe400037a6670 */
[----:B------:R-:W-:-:S02]  /*0900*/  ISETP.GE.OR P6, PT, R9, R34, P6 ;  /* 0x000000220900720c */ /* 0x000fc400037c6670 */
[C---:B------:R-:W-:Y:S02]  /*0910*/  ISETP.GE.OR P3, PT, R3.reuse, R34, P3 ;  /* 0x000000220300720c */ /* 0x040fe40001f66670 */
[----:B------:R-:W-:Y:S02]  /*0920*/  LEA.HI.X.SX32 R3, R3, R2, 0x1, P2 ;  /* 0x0000000203037211 */ /* 0x000fe400010f0eff */
[----:B------:R-:W-:Y:S02]  /*0930*/  LEA R6, P2, R0, c[0x0][0x208], 0x2 ;  /* 0x0000820000067a11 */ /* 0x000fe400078410ff */
[----:B------:R-:W-:Y:S02]  /*0940*/  ISETP.NE.OR P1, PT, R208, RZ, P1 ;  /* 0x000000ffd000720c */ /* 0x000fe40000f25670 */
[----:B------:R-:W-:Y:S01]  /*0950*/  LEA.HI.X R7, R0, c[0x0][0x20c], R3, 0x2, P2 ;  /* 0x0000830000077a11 */ /* 0x000fe200010f1403 */
[----:B------:R-:W-:Y:S01]  /*0960*/  @!P0 IMAD.MOV.U32 R0, RZ, RZ, -0x800000 ;  /* 0xff800000ff008424 */ /* 0x000fe200078e00ff */
[----:B------:R1:W-:Y:S03]  /*0970*/  @!P5 STG.E.128 [R4.64+0x1000], RZ ;  /* 0x001000ff0400d986 */ /* 0x0003e6000c101d06 */
[----:B------:R-:W-:Y:S01]  /*0980*/  @!P3 IMAD.MOV.U32 R3, RZ, RZ, -0x800000 ;  /* 0xff800000ff03b424 */ /* 0x000fe200078e00ff */
        /* <DEDUP_REMOVED lines=11> */
.L_x_2270:
        /* <DEDUP_REMOVED lines=45> */
[----:B------:R-:W-:-:S05]  /*0d10*/  IMAD.WIDE R10, R3, 0x4, R234 ;  /* 0x00000004030a7825 */ /* 0x000fca00078e02ea */
        /* <DEDUP_REMOVED lines=36> */
[----:B------:R-:W-:-:S04]  /*0f60*/  IADD3 R11, R11, R3, RZ ;  /* 0x000000030b0b7210 */ /* 0x000fc80007ffe0ff */
[----:B------:R-:W-:Y:S01]  /*0f70*/  IADD3 R4, R15, R4, RZ ;  /* 0x000000040f047210 */ /* 0x000fe20007ffe0ff */
[----:B------:R-:W-:Y:S01]  /*0f80*/  IMAD.WIDE.U32 R12, R21, c[0x0][0x198], R10 ;  /* 0x00006600150c7a25 */ /* 0x000fe200078e000a */
[----:B------:R-:W-:-:S03]  /*0f90*/  SHF.R.S32.HI R11, RZ, 0x1f, R6 ;  /* 0x0000001fff0b7819 */ /* 0x000fc60000011406 */
[----:B------:R-:W-:Y:S02]  /*0fa0*/  IMAD.IADD R13, R13, 0x1, R2 ;  /* 0x000000010d0d7824 */ /* 0x000fe400078e0202 */
[----:B------:R-:W-:Y:S02]  /*0fb0*/  IMAD R3, R11, c[0x0][0x1b0], RZ ;  /* 0x00006c000b037a24 */ /* 0x000fe400078e02ff */
[----:B------:R-:W-:-:S04]  /*0fc0*/  IMAD.WIDE.U32 R18, R6, c[0x0][0x1b0], R12 ;  /* 0x00006c0006127a25 */ /* 0x000fc800078e000c */
[----:B------:R-:W-:-:S04]  /*0fd0*/  IMAD R3, R6, c[0x0][0x1b4], R3 ;  /* 0x00006d0006037a24 */ /* 0x000fc800078e0203 */
[----:B------:R-:W-:Y:S01]  /*0fe0*/  IMAD.IADD R2, R19, 0x1, R3 ;  /* 0x0000000113027824 */ /* 0x000fe200078e0203 */
[----:B------:R-:W-:Y:S05]  /*0ff0*/  BRA `(.L_x_2272) ;  /* 0x0000041000007947 */ /* 0x000fea0003800000 */
.L_x_2271:
        /* <DEDUP_REMOVED lines=15> */
.L_x_2273:
[----:B------:R-:W-:Y:S01]  /*10f0*/  IABS R7, c[0x0][0x1c8] ;  /* 0x0000720000077a13 */ /* 0x000fe20000000000 */
[----:B------:R-:W-:Y:S01]  /*1100*/  @P4 IMAD.IADD R4, R3, 0x1, R4 ;  /* 0x0000000103044824 */ /* 0x000fe200078e0204 */
[----:B------:R-:W-:Y:S02]  /*1110*/  LEA R21, R37, 0xffffff00, 0x8 ;  /* 0xffffff0025157811 */ /* 0x000fe400078e40ff */
        /* <DEDUP_REMOVED lines=12> */
[----:B------:R-:W-:-:S03]  /*11e0*/  MOV R9, R2 ;  /* 0x0000000200097202 */ /* 0x000fc60000000f00 */
[----:B------:R-:W-:-:S04]  /*11f0*/  IMAD.WIDE.U32 R12, R21, c[0x0][0x198], R10 ;  /* 0x00006600150c7a25 */ /* 0x000fc800078e000a */
        /* <DEDUP_REMOVED lines=33> */
.L_x_2272:
[----:B------:R-:W-:Y:S01]  /*1410*/  ISETP.NE.AND P0, PT, R8, -0x1, PT ;  /* 0xffffffff0800780c */ /* 0x000fe20003f05270 */
[----:B------:R-:W-:Y:S01]  /*1420*/  IMAD R11, R11, c[0x0][0x1b8], RZ ;  /* 0x00006e000b0b7a24 */ /* 0x000fe200078e02ff */
[----:B------:R-:W-:Y:S01]  /*1430*/  SHF.R.S32.HI R3, RZ, 0x1f, R208 ;  /* 0x0000001fff037819 */ /* 0x000fe200000114d0 */
[----:B------:R-:W-:Y:S01]  /*1440*/  IMAD.IADD R212, R33, 0x1, -R34 ;  /* 0x0000000121d47824 */ /* 0x000fe200078e0a22 */
[----:B------:R-:W-:Y:S02]  /*1450*/  BSSY B0, `(.L_x_2274) ;  /* 0x0000061000007945 */ /* 0x000fe40003800000 */
[CC--:B------:R-:W-:Y:S02]  /*1460*/  LEA.HI R5, R3.reuse, R208.reuse, RZ, 0x3 ;  /* 0x000000d003057211 */ /* 0x0c0fe400078f18ff */
[----:B------:R-:W-:Y:S02]  /*1470*/  LEA.HI R25, R3, R208, RZ, 0x2 ;  /* 0x000000d003197211 */ /* 0x000fe400078f10ff */
[----:B-----5:R-:W-:-:S02]  /*1480*/  SHF.R.S32.HI R0, RZ, 0x3, R5 ;  /* 0x00000003ff007819 */ /* 0x020fc40000011405 */
[----:B------:R-:W-:Y:S01]  /*1490*/  LOP3.LUT R15, R25, 0xfffffffc, RZ, 0xc0, !PT ;  /* 0xfffffffc190f7812 */ /* 0x000fe200078ec0ff */
[C---:B------:R-:W-:Y:S01]  /*14a0*/  @P0 IMAD.WIDE.U32 R12, R8.reuse, c[0x0][0x190], RZ ;  /* 0x00006400080c0a25 */ /* 0x040fe200078e00ff */
[----:B------:R-:W-:Y:S02]  /*14b0*/  @!P0 SHF.R.S32.HI R10, RZ, 0x1f, R233 ;  /* 0x0000001fff0a8819 */ /* 0x000fe400000114e9 */
[----:B------:R-:W-:Y:S01]  /*14c0*/  SHF.R.S32.HI R22, RZ, 0x2, R25 ;  /* 0x00000002ff167819 */ /* 0x000fe20000011419 */
[----:B------:R-:W-:Y:S01]  /*14d0*/  @P0 IMAD R8, R8, c[0x0][0x194], R13 ;  /* 0x0000650008080a24 */ /* 0x000fe200078e020d */
[C---:B------:R-:W-:Y:S01]  /*14e0*/  LEA.HI R13, R5.reuse, R0, RZ, 0x1 ;  /* 0x00000000050d7211 */ /* 0x040fe200078f08ff */
[----:B------:R-:W-:Y:S01]  /*14f0*/  @!P0 IMAD R10, R10, c[0x0][0x178], RZ ;  /* 0x00005e000a0a8a24 */ /* 0x000fe200078e02ff */
[----:B------:R-:W-:Y:S01]  /*1500*/  LOP3.LUT R5, R5, 0xfffffff8, RZ, 0xc0, !PT ;  /* 0xfffffff805057812 */ /* 0x000fe200078ec0ff */
[----:B------:R-:W-:Y:S01]  /*1510*/  IMAD.IADD R232, R208, 0x1, -R15 ;  /* 0x00000001d0e87824 */ /* 0x000fe200078e0a0f */
[----:B------:R-:W-:Y:S01]  /*1520*/  LOP3.LUT R13, R13, 0xfffffffe, RZ, 0xc0, !PT ;  /* 0xfffffffe0d0d7812 */ /* 0x000fe200078ec0ff */
[----:B------:R-:W-:Y:S01]  /*1530*/  @!P0 IMAD R9, R233, c[0x0][0x17c], R10 ;  /* 0x00005f00e9098a24 */ /* 0x000fe200078e020a */
[----:B------:R-:W-:Y:S01]  /*1540*/  LEA.HI R10, R3, R208, RZ, 0x4 ;  /* 0x000000d0030a7211 */ /* 0x000fe200078f20ff */
[----:B------:R-:W-:Y:S01]  /*1550*/  @!P0 IMAD.WIDE.U32 R26, R233, c[0x0][0x178], RZ ;  /* 0x00005e00e91a8a25 */ /* 0x000fe200078e00ff */
[----:B------:R-:W-:-:S02]  /*1560*/  LEA.HI R215, R25, R22, RZ, 0x1 ;  /* 0x0000001619d77211 */ /* 0x000fc400078f08ff */
[----:B------:R-:W-:Y:S01]  /*1570*/  LOP3.LUT R69, R10, 0xfffffff0, RZ, 0xc0, !PT ;  /* 0xfffffff00a457812 */ /* 0x000fe200078ec0ff */
[----:B------:R-:W-:Y:S01]  /*1580*/  IMAD.SHL.U32 R15, R0, 0x40, RZ ;  /* 0x00000040000f7824 */ /* 0x000fe200078e00ff */
[----:B------:R-:W-:Y:S01]  /*1590*/  LEA.HI R3, R3, R208, RZ, 0x5 ;  /* 0x000000d003037211 */ /* 0x000fe200078f28ff */
[----:B------:R-:W-:Y:S01]  /*15a0*/  IMAD.SHL.U32 R232, R232, 0x8, RZ ;  /* 0x00000008e8e87824 */ /* 0x000fe200078e00ff */
[----:B------:R-:W-:Y:S01]  /*15b0*/  LOP3.LUT R215, R215, 0x7fffffe, RZ, 0xc0, !PT ;  /* 0x07fffffed7d77812 */ /* 0x000fe200078ec0ff */
[----:B------:R-:W-:Y:S01]  /*15c0*/  @!P0 IMAD.IADD R8, R27, 0x1, R9 ;  /* 0x000000011b088824 */ /* 0x000fe200078e0209 */
[----:B------:R-:W-:Y:S01]  /*15d0*/  LOP3.LUT R15, R15, 0xc0, RZ, 0xc0, !PT ;  /* 0x000000c00f0f7812 */ /* 0x000fe200078ec0ff */
[----:B------:R-:W-:Y:S01]  /*15e0*/  IMAD.IADD R9, R0, 0x1, -R13 ;  /* 0x0000000100097824 */ /* 0x000fe200078e0a0d */
[----:B------:R-:W-:Y:S01]  /*15f0*/  IADD3 R14, P2, R232, R14, RZ ;  /* 0x0000000ee80e7210 */ /* 0x000fe20007f5e0ff */
[----:B------:R-:W-:Y:S01]  /*1600*/  @!P0 IMAD.MOV.U32 R12, RZ, RZ, R26 ;  /* 0x000000ffff0c8224 */ /* 0x000fe200078e001a */
[--C-:B------:R-:W-:Y:S01]  /*1610*/  SHF.R.S32.HI R13, RZ, 0x1f, R232.reuse ;  /* 0x0000001fff0d7819 */ /* 0x100fe200000114e8 */
[----:B------:R-:W-:Y:S01]  /*1620*/  IMAD.IADD R5, R208, 0x1, -R5 ;  /* 0x00000001d0057824 */ /* 0x000fe200078e0a05 */
[----:B------:R-:W-:Y:S01]  /*1630*/  IADD3 R18, P3, R232, R18, RZ ;  /* 0x00000012e8127210 */ /* 0x000fe20007f7e0ff */
[----:B------:R-:W-:Y:S01]  /*1640*/  IMAD.IADD R69, R208, 0x1, -R69 ;  /* 0x00000001d0457824 */ /* 0x000fe200078e0a45 */
[----:B------:R-:W-:Y:S01]  /*1650*/  LOP3.LUT R27, R15, 0x18, R232, 0xf8, !PT ;  /* 0x000000180f1b7812 */ /* 0x000fe200078ef8e8 */
[----:B------:R-:W-:Y:S01]  /*1660*/  IMAD.IADD R215, R22, 0x1, -R215 ;  /* 0x0000000116d77824 */ /* 0x000fe200078e0ad7 */
[----:B------:R-:W-:Y:S01]  /*1670*/  SHF.R.U32.HI R0, RZ, 0x3, R15 ;  /* 0x00000003ff007819 */ /* 0x000fe2000001160f */
[C---:B------:R-:W-:Y:S01]  /*1680*/  IMAD.X R15, R13.reuse, 0x1, R4, P2 ;  /* 0x000000010d0f7824 */ /* 0x040fe200010e0604 */
[----:B------:R-:W-:Y:S01]  /*1690*/  IADD3 R12, P0, R232, R12, RZ ;  /* 0x0000000ce80c7210 */ /* 0x000fe20007f1e0ff */
[----:B------:R-:W-:Y:S01]  /*16a0*/  IMAD.X R19, R13, 0x1, R2, P3 ;  /* 0x000000010d137824 */ /* 0x000fe200018e0602 */
[----:B------:R-:W-:Y:S01]  /*16b0*/  LEA.HI R4, R5, R5, RZ, 0x1 ;  /* 0x0000000505047211 */ /* 0x000fe200078f08ff */
[----:B------:R-:W-:Y:S01]  /*16c0*/  IMAD.WIDE.U32 R14, R6, c[0x0][0x1b8], R14 ;  /* 0x00006e00060e7a25 */ /* 0x000fe200078e000e */
[----:B------:R-:W-:-:S02]  /*16d0*/  SHF.R.S32.HI R32, RZ, 0x5, R3 ;  /* 0x00000005ff207819 */ /* 0x000fc40000011403 */
[----:B------:R-:W-:Y:S01]  /*16e0*/  LEA.HI R86, R69, R69, RZ, 0x1 ;  /* 0x0000004545567211 */ /* 0x000fe200078f08ff */
[----:B------:R-:W-:Y:S01]  /*16f0*/  IMAD.WIDE.U32 R172, R22, c[0x0][0x198], R18 ;  /* 0x0000660016ac7a25 */ /* 0x000fe200078e0012 */
[----:B------:R-:W-:Y:S02]  /*1700*/  IADD3.X R13, R13, R8, RZ, P0, !PT ;  /* 0x000000080d0d7210 */ /* 0x000fe400007fe4ff */
[----:B------:R-:W-:Y:S01]  /*1710*/  LOP3.LUT R2, R4, 0xfffffffe, RZ, 0xc0, !PT ;  /* 0xfffffffe04027812 */ /* 0x000fe200078ec0ff */
[----:B------:R-:W-:Y:S01]  /*1720*/  IMAD R215, R32, 0x8, R215 ;  /* 0x0000000820d77824 */ /* 0x000fe200078e02d7 */
[----:B------:R-:W-:Y:S01]  /*1730*/  SHF.R.S32.HI R23, RZ, 0x1f, R22 ;  /* 0x0000001fff177819 */ /* 0x000fe20000011416 */
[----:B------:R-:W-:Y:S01]  /*1740*/  IMAD.WIDE.U32 R12, R24, c[0x0][0x1a8], R12 ;  /* 0x00006a00180c7a25 */ /* 0x000fe200078e000c */
[----:B------:R-:W-:Y:S02]  /*1750*/  IADD3 R38, P0, R22, R21, RZ ;  /* 0x0000001516267210 */ /* 0x000fe40007f1e0ff */
[----:B------:R-:W-:Y:S01]  /*1760*/  LOP3.LUT R0, R27, R0, RZ, 0x3c, !PT ;  /* 0x000000001b007212 */ /* 0x000fe200078e3cff */
[----:B------:R-:W-:Y:S01]  /*1770*/  IMAD.IADD R5, R5, 0x1, -R2 ;  /* 0x0000000105057824 */ /* 0x000fe200078e0a02 */
[--C-:B------:R-:W-:Y:S01]  /*1780*/  SHF.R.S32.HI R113, RZ, 0x1, R86.reuse ;  /* 0x00000001ff717819 */ /* 0x100fe20000011456 */
[C---:B------:R-:W-:Y:S01]  /*1790*/  IMAD.X R2, R23.reuse, 0x1, R7, P0 ;  /* 0x0000000117027824 */ /* 0x040fe200000e0607 */
[----:B------:R-:W-:Y:S01]  /*17a0*/  SHF.R.S32.HI R8, RZ, 0x1f, R86 ;  /* 0x0000001fff087819 */ /* 0x000fe20000011456 */
[----:B------:R-:W-:Y:S01]  /*17b0*/  IMAD R7, R23, c[0x0][0x198], RZ ;  /* 0x0000660017077a24 */ /* 0x000fe200078e02ff */
[----:B------:R-:W-:Y:S01]  /*17c0*/  LEA R215, R215, R0, 0x5 ;  /* 0x00000000d7d77211 */ /* 0x000fe200078e28ff */
[----:B------:R-:W-:Y:S01]  /*17d0*/  IMAD R0, R6, c[0x0][0x1bc], R11 ;  /* 0x00006f0006007a24 */ /* 0x000fe200078e020b */
[----:B------:R-:W-:Y:S01]  /*17e0*/  LEA.HI R8, R8, R113, RZ, 0x2 ;  /* 0x0000007108087211 */ /* 0x000fe200078f10ff */
[----:B------:R-:W-:Y:S01]  /*17f0*/  IMAD R41, R2, c[0x0][0x1a0], RZ ;  /* 0x0000680002297a24 */ /* 0x000fe200078e02ff */
[----:B------:R-:W-:Y:S01]  /*1800*/  ISETP.GE.AND P0, PT, R22, R212, PT ;  /* 0x000000d41600720c */ /* 0x000fe20003f06270 */
[----:B------:R-:W-:Y:S01]  /*1810*/  IMAD.IADD R15, R15, 0x1, R0 ;  /* 0x000000010f0f7824 */ /* 0x000fe200078e0200 */
[----:B------:R-:W-:Y:S01]  /*1820*/  LOP3.LUT R8, R8, 0xfffffffc, RZ, 0xc0, !PT ;  /* 0xfffffffc08087812 */ /* 0x000fe200078ec0ff */
[C---:B------:R-:W-:Y:S01]  /*1830*/  IMAD R41, R38.reuse, c[0x0][0x1a4], R41 ;  /* 0x0000690026297a24 */ /* 0x040fe200078e0229 */
[----:B------:R-:W-:Y:S01]  /*1840*/  SHF.R.S32.HI R25, RZ, 0x1f, R24 ;  /* 0x0000001fff197819 */ /* 0x000fe20000011418 */
[----:B------:R-:W-:Y:S01]  /*1850*/  IMAD.WIDE.U32 R38, R38, c[0x0][0x1a0], R14 ;  /* 0x0000680026267a25 */ /* 0x000fe200078e000e */
[----:B------:R-:W-:-:S02]  /*1860*/  LOP3.LUT R3, R3, 0xffffffe0, RZ, 0xc0, !PT ;  /* 0xffffffe003037812 */ /* 0x000fc400078ec0ff */
[----:B------:R-:W-:Y:S01]  /*1870*/  MOV R0, 0x10 ;  /* 0x0000001000007802 */ /* 0x000fe20000000f00 */
[----:B------:R-:W-:Y:S01]  /*1880*/  IMAD.IADD R113, R113, 0x1, -R8 ;  /* 0x0000000171717824 */ /* 0x000fe200078e0a08 */
[----:B------:R-:W-:Y:S01]  /*1890*/  SHF.R.S32.HI R4, RZ, 0x1, R4 ;  /* 0x00000001ff047819 */ /* 0x000fe20000011404 */
[----:B------:R-:W-:Y:S02]  /*18a0*/  IMAD R15, R25, c[0x0][0x1a8], RZ ;  /* 0x00006a00190f7a24 */ /* 0x000fe400078e02ff */
[----:B------:R-:W-:Y:S01]  /*18b0*/  IMAD R7, R22, c[0x0][0x19c], R7 ;  /* 0x0000670016077a24 */ /* 0x000fe200078e0207 */
[----:B------:R-:W-:Y:S01]  /*18c0*/  LOP3.LUT P2, RZ, R113, 0x2, RZ, 0xc0, !PT ;  /* 0x0000000271ff7812 */ /* 0x000fe2000784c0ff */
[----:B------:R-:W-:Y:S02]  /*18d0*/  IMAD R15, R24, c[0x0][0x1ac], R15 ;  /* 0x00006b00180f7a24 */ /* 0x000fe400078e020f */
[----:B------:R-:W-:Y:S01]  /*18e0*/  IMAD.WIDE R16, R17, 0x40, R22 ;  /* 0x0000004011107825 */ /* 0x000fe200078e0216 */
[----:B------:R-:W-:-:S03]  /*18f0*/  SEL R0, R0, 0xfffffff0, !P2 ;  /* 0xfffffff000007807 */ /* 0x000fc60005000000 */
[----:B------:R-:W-:Y:S02]  /*1900*/  IMAD.IADD R135, R173, 0x1, R7 ;  /* 0x00000001ad877824 */ /* 0x000fe400078e0207 */
[----:B------:R-:W-:Y:S02]  /*1910*/  IMAD.IADD R6, R208, 0x1, -R3 ;  /* 0x00000001d0067824 */ /* 0x000fe400078e0a03 */
[----:B------:R-:W-:Y:S02]  /*1920*/  IMAD.SHL.U32 R215, R215, 0x2, RZ ;  /* 0x00000002d7d77824 */ /* 0x000fe400078e00ff */
        /* <DEDUP_REMOVED lines=19> */
.L_x_2275:
[----:B------:R-:W-:Y:S05]  /*1a60*/  BSYNC B0 ;  /* 0x0000000000007941 */ /* 0x000fea0003800000 */
.L_x_2274:
[----:B--2---:R-:W-:Y:S01]  /*1a70*/  IADD3 R21, R22, 0x20, RZ ;  /* 0x0000002016157810 */ /* 0x004fe20007ffe0ff */
        /* <DEDUP_REMOVED lines=19> */
.L_x_2277:
[----:B------:R-:W-:Y:S05]  /*1bb0*/  BSYNC B0 ;  /* 0x0000000000007941 */ /* 0x000fea0003800000 */
.L_x_2276:
        /* <DEDUP_REMOVED lines=17> */
.L_x_2279:
[----:B------:R-:W-:Y:S05]  /*1cd0*/  BSYNC B0 ;  /* 0x0000000000007941 */ /* 0x000fea0003800000 */
.L_x_2278:
[----:B------:R-:W-:Y:S01]  /*1ce0*/  ISETP.GE.AND P0, PT, R21, R2, PT ;  /* 0x000000021500720c */ /* 0x000fe20003f06270 */
[----:B------:R-:W-:-:S12]  /*1cf0*/  BSSY B0, `(.L_x_2280) ;  /* 0x000000f000007945 */ /* 0x000fd80003800000 */
        /* <DEDUP_REMOVED lines=14> */
.L_x_2281:
[----:B------:R-:W-:Y:S05]  /*1de0*/  BSYNC B0 ;  /* 0x0000000000007941 */ /* 0x000fea0003800000 */
.L_x_2280:
        /* <DEDUP_REMOVED lines=17> */
.L_x_2283:
[----:B------:R-:W-:Y:S05]  /*1f00*/  BSYNC B0 ;  /* 0x0000000000007941 */ /* 0x000fea0003800000 */
.L_x_2282:
        /* <DEDUP_REMOVED lines=11> */
[----:B---3--:R-:W-:-:S05]  /*1fc0*/  IMAD.WIDE.U32 R14, R3, 0x60, R134 ;  /* 0x00000060030e7825 */ /* 0x008fca00078e0086 */
[----:B------:R-:W-:Y:S02]  /*1fd0*/  IADD3 R3, R15, UR4, RZ ;  /* 0x000000040f037c10 */ /* 0x000fe4000fffe0ff */
[----:B-1----:R-:W-:-:S04]  /*1fe0*/  LEA R12, P0, R14, c[0x0][0x168], 0x1 ;  /* 0x00005a000e0c7a11 */ /* 0x002fc800078008ff */
[----:B------:R-:W-:-:S05]  /*1ff0*/  LEA.HI.X R13, R14, c[0x0][0x16c], R3, 0x1, P0 ;  /* 0x00005b000e0d7a11 */ /* 0x000fca00000f0c03 */
[----:B------:R-:W-:Y:S01]  /*2000*/  @!PT LDS RZ, [RZ] ;  /* 0x00000000fffff984 */ /* 0x000fe20000000800 */
[----:B------:R-:W-:Y:S01]  /*2010*/  @!PT LDS RZ, [RZ] ;  /* 0x00000000fffff984 */ /* 0x000fe20000000800 */
[----:B------:R-:W-:Y:S01]  /*2020*/  @!PT LDS RZ, [RZ] ;  /* 0x00000000fffff984 */ /* 0x000fe20000000800 */
[----:B------:R1:W-:Y:S04]  /*2030*/  LDGSTS.E.BYPASS.LTC128B.128 [R215+0x2800], [R12.64] ;  /* 0x028000000cd77fae */ /* 0x0003e8000b901d46 */
.L_x_2285:
[----:B------:R-:W-:Y:S05]  /*2040*/  BSYNC B0 ;  /* 0x0000000000007941 */ /* 0x000fea0003800000 */
.L_x_2284:
[----:B---3--:R-:W-:Y:S01]  /*2050*/  IADD3 R15, R22, 0x80, RZ ;  /* 0x00000080160f7810 */ /* 0x008fe20007ffe0ff */
        /* <DEDUP_REMOVED lines=16> */
.L_x_2287:
[----:B------:R-:W-:Y:S05]  /*2160*/  BSYNC B0 ;  /* 0x0000000000007941 */ /* 0x000fea0003800000 */
.L_x_2286:
[----:B-1----:R-:W-:Y:S01]  /*2170*/  IADD3 R13, R22, 0xa0, RZ ;  /* 0x000000a0160d7810 */ /* 0x002fe20007ffe0ff */
        /* <DEDUP_REMOVED lines=18> */
.L_x_2289:
[----:B------:R-:W-:Y:S05]  /*22a0*/  BSYNC B0 ;  /* 0x0000000000007941 */ /* 0x000fea0003800000 */
.L_x_2288:
        /* <DEDUP_REMOVED lines=19> */
.L_x_2291:
[----:B------:R-:W-:Y:S05]  /*23e0*/  BSYNC B0 ;  /* 0x0000000000007941 */ /* 0x000fea0003800000 */
.L_x_2290:
        /* <DEDUP_REMOVED lines=19> */
.L_x_2293:
[----:B------:R-:W-:Y:S05]  /*2520*/  BSYNC B0 ;  /* 0x0000000000007941 */ /* 0x000fea0003800000 */
.L_x_2292:
        /* <DEDUP_REMOVED lines=9> */
[----:B------:R-:W-:Y:S01]  /*25c0*/  ISETP.GE.AND P2, PT, R22, R2, PT ;  /* 0x000000021600720c */ /* 0x000fe20003f46270 */
[----:B------:R-:W5:Y:S01]  /*25d0*/  MUFU.RCP R206, c[0x0][0x238] ;  /* 0x00008e0000ce7b08 */ /* 0x000f620000001000 */
[----:B------:R-:W-:-:S04]  /*25e0*/  DEPBAR.LE SB0, 0x0 ;  /* 0x000080000000791a */ /* 0x000fc80000000000 */
[----:B------:R-:W-:Y:S01]  /*25f0*/  BAR.SYNC.DEFER_BLOCKING 0x0 ;  /* 0x0000000000007b1d */ /* 0x000fe20000010000 */
[----:B------:R-:W-:-:S04]  /*2600*/  LEA R242, P0, R38, c[0x0][0x170], 0x1 ;  /* 0x00005c0026f27a11 */ /* 0x000fc800078008ff */
[----:B------:R-:W-:Y:S01]  /*2610*/  LEA.HI.X R243, R38, c[0x0][0x174], R41, 0x1, P0 ;  /* 0x00005d0026f37a11 */ /* 0x000fe200000f0c29 */
[----:B------:R-:W-:Y:S01]  /*2620*/  BSSY B0, `(.L_x_2294) ;  /* 0x000000f000007945 */ /* 0x000fe20003800000 */
[----:B------:R1:W-:Y:S04]  /*2630*/  @P2 STS [R215+0x5000], RZ ;  /* 0x005000ffd7002388 */ /* 0x0003e80000000800 */
[----:B------:R1:W-:Y:S04]  /*2640*/  @P2 STS [R215+0x5004], RZ ;  /* 0x005004ffd7002388 */ /* 0x0003e80000000800 */
[----:B------:R1:W-:Y:S01]  /*2650*/  @P2 STS.64 [R215+0x5008], RZ ;  /* 0x005008ffd7002388 */ /* 0x0003e20000000a00 */
[----:B-----5:R-:W-:Y:S01]  /*2660*/  FMUL.FTZ R206, R3, R206 ;  /* 0x000000ce03ce7220 */ /* 0x020fe20000410000 */
[----:B------:R-:W-:Y:S05]  /*2670*/  @P2 BRA `(.L_x_2295) ;  /* 0x0000009000002947 */ /* 0x000fea0003800000 */
[----:B-1----:R-:W-:-:S13]  /*2680*/  ISETP.GE.AND P0, PT, R232, c[0x0][0x220], PT ;  /* 0x00008800e8007a0c */ /* 0x002fda0003f06270 */
        /* <DEDUP_REMOVED lines=8> */
.L_x_2295:
[----:B-1----:R-:W-:Y:S05]  /*2710*/  BSYNC B0 ;  /* 0x0000000000007941 */ /* 0x002fea0003800000 */
.L_x_2294:
        /* <DEDUP_REMOVED lines=15> */
.L_x_2297:
[----:B------:R-:W-:Y:S05]  /*2810*/  BSYNC B0 ;  /* 0x0000000000007941 */ /* 0x000fea0003800000 */
.L_x_2296:
        /* <DEDUP_REMOVED lines=15> */
.L_x_2299:
[----:B------:R-:W-:Y:S05]  /*2910*/  BSYNC B0 ;  /* 0x0000000000007941 */ /* 0x000fea0003800000 */
.L_x_2298:
        /* <DEDUP_REMOVED lines=16> */
.L_x_2301:
[----:B------:R-:W-:Y:S05]  /*2a20*/  BSYNC B0 ;  /* 0x0000000000007941 */ /* 0x000fea0003800000 */
.L_x_2300:
        /* <DEDUP_REMOVED lines=15> */
.L_x_2303:
[----:B------:R-:W-:Y:S05]  /*2b20*/  BSYNC B0 ;  /* 0x0000000000007941 */ /* 0x000fea0003800000 */
.L_x_2302:
        /* <DEDUP_REMOVED lines=16> */
.L_x_2305:
[----:B------:R-:W-:Y:S05]  /*2c30*/  BSYNC B0 ;  /* 0x0000000000007941 */ /* 0x000fea0003800000 */
.L_x_2304:
        /* <DEDUP_REMOVED lines=16> */
.L_x_2307:
[----:B------:R-:W-:Y:S05]  /*2d40*/  BSYNC B0 ;  /* 0x0000000000007941 */ /* 0x000fea0003800000 */
.L_x_2306:
        /* <DEDUP_REMOVED lines=20> */
.L_x_2309:
[----:B------:R-:W-:Y:S05]  /*2e90*/  BSYNC B0 ;  /* 0x0000000000007941 */ /* 0x000fea0003800000 */
.L_x_2308:
[----:B------:R-:W-:Y:S01]  /*2ea0*/  LOP3.LUT R86, R86, 0x7fffffe, RZ, 0xc0, !PT ;  /* 0x07fffffe56567812 */ /* 0x000fe200078ec0ff */
[----:B------:R-:W-:Y:S01]  /*2eb0*/  IMAD.SHL.U32 R113, R113, 0x40, RZ ;  /* 0x0000004071717824 */ /* 0x000fe200078e00ff */
[----:B------:R-:W-:Y:S01]  /*2ec0*/  LEA.HI R7, R10, R10, RZ, 0x1 ;  /* 0x0000000a0a077211 */ /* 0x000fe200078f08ff */
[----:B------:R-:W-:Y:S01]  /*2ed0*/  IMAD.SHL.U32 R9, R9, 0x8, RZ ;  /* 0x0000000809097824 */ /* 0x000fe200078e00ff */
[----:B------:R-:W-:Y:S01]  /*2ee0*/  SHF.R.S32.HI R6, RZ, 0x1f, R69 ;  /* 0x0000001fff067819 */ /* 0x000fe20000011445 */
[----:B------:R-:W-:Y:S01]  /*2ef0*/  IMAD.IADD R86, R69, 0x1, -R86 ;  /* 0x0000000145567824 */ /* 0x000fe200078e0a56 */
[----:B------:R-:W-:Y:S01]  /*2f00*/  LOP3.LUT R7, R7, 0xfffffffe, RZ, 0xc0, !PT ;  /* 0xfffffffe07077812 */ /* 0x000fe200078ec0ff */
[----:B------:R-:W-:Y:S01]  /*2f10*/  IMAD.SHL.U32 R208, R208, 0x2, RZ ;  /* 0x00000002d0d07824 */ /* 0x000fe200078e00ff */
[----:B------:R-:W-:Y:S01]  /*2f20*/  LEA.HI R69, R6, R69, RZ, 0x3 ;  /* 0x0000004506457211 */ /* 0x000fe200078f18ff */
[----:B------:R-:W-:Y:S01]  /*2f30*/  IMAD.SHL.U32 R6, R4, 0x40, RZ ;  /* 0x0000004004067824 */ /* 0x000fe200078e00ff */
[----:B------:R-:W-:Y:S01]  /*2f40*/  LOP3.LUT R113, R113, 0xc0, RZ, 0xc0, !PT ;  /* 0x000000c071717812 */ /* 0x000fe200078ec0ff */
[----:B------:R-:W-:Y:S01]  /*2f50*/  IMAD.IADD R10, R10, 0x1, -R7 ;  /* 0x000000010a0a7824 */ /* 0x000fe200078e0a07 */
[----:B------:R-:W-:Y:S01]  /*2f60*/  LOP3.LUT P0, RZ, R4, 0x2, RZ, 0xc0, !PT ;  /* 0x0000000204ff7812 */ /* 0x000fe2000780c0ff */
[----:B------:R-:W-:Y:S01]  /*2f70*/  IMAD.SHL.U32 R69, R69, 0x20, RZ ;  /* 0x0000002045457824 */ /* 0x000fe200078e00ff */
[----:B------:R-:W-:Y:S01]  /*2f80*/  LOP3.LUT R6, R6, 0xc0, RZ, 0xc0, !PT ;  /* 0x000000c006067812 */ /* 0x000fe200078ec0ff */
[----:B------:R-:W-:Y:S01]  /*2f90*/  IMAD.SHL.U32 R8, R10, 0x8, RZ ;  /* 0x000000080a087824 */ /* 0x000fe200078e00ff */
[----:B------:R-:W-:Y:S01]  /*2fa0*/  LOP3.LUT R208, R208, 0x6, RZ, 0xc0, !PT ;  /* 0x00000006d0d07812 */ /* 0x000fe200078ec0ff */
[----:B------:R-:W-:Y:S01]  /*2fb0*/  IMAD R5, R10, 0x8, R5 ;  /* 0x000000080a057824 */ /* 0x000fe200078e0205 */
[----:B------:R-:W-:Y:S01]  /*2fc0*/  LOP3.LUT R69, R69, 0xffffff00, RZ, 0xc0, !PT ;  /* 0xffffff0045457812 */ /* 0x000fe200078ec0ff */
[----:B------:R-:W5:Y:S01]  /*2fd0*/  S2R R108, SR_TID.X ;  /* 0x00000000006c7919 */ /* 0x000f620000002100 */
[----:B------:R-:W-:Y:S01]  /*2fe0*/  LOP3.LUT R8, R113, 0x8, R8, 0xf8, !PT ;  /* 0x0000000871087812 */ /* 0x000fe200078ef808 */
[C-C-:B------:R-:W-:Y:S01]  /*2ff0*/  IMAD.IADD R75, R61.reuse, 0x1, R208.reuse ;  /* 0x000000013d4b7824 */ /* 0x140fe200078e02d0 */
[----:B------:R-:W-:Y:S01]  /*3000*/  LOP3.LUT R9, R6, 0x8, R9, 0xf8, !PT ;  /* 0x0000000806097812 */ /* 0x000fe200078ef809 */
[----:B------:R-:W-:Y:S01]  /*3010*/  IMAD R7, R32, 0x200, R69 ;  /* 0x0000020020077824 */ /* 0x000fe200078e0245 */
[----:B------:R-:W-:Y:S01]  /*3020*/  SHF.R.U32.HI R113, RZ, 0x3, R113 ;  /* 0x00000003ff717819 */ /* 0x000fe20000011671 */
[----:B-1----:R-:W-:Y:S01]  /*3030*/  IMAD.IADD R2, R61, 0x1, R208 ;  /* 0x000000013d027824 */ /* 0x002fe200078e02d0 */
[----:B------:R-:W-:Y:S01]  /*3040*/  SHF.R.U32.HI R6, RZ, 0x3, R6 ;  /* 0x00000003ff067819 */ /* 0x000fe20000011606 */
[----:B------:R-:W-:Y:S01]  /*3050*/  I2F R43, R75 ;  /* 0x0000004b002b7306 */ /* 0x000fe20000201400 */
[----:B------:R-:W-:Y:S01]  /*3060*/  LOP3.LUT R113, R8, R113, RZ, 0x3c, !PT ;  /* 0x0000007108717212 */ /* 0x000fe200078e3cff */
[----:B------:R-:W-:Y:S01]  /*3070*/  IMAD R8, R86, 0x20, R7 ;  /* 0x0000002056087824 */ /* 0x000fe200078e0207 */
[----:B------:R-:W-:Y:S01]  /*3080*/  LOP3.LUT R6, R9, R6, RZ, 0x3c, !PT ;  /* 0x0000000609067212 */ /* 0x000fe200078e3cff */
[----:B------:R-:W0:Y:S01]  /*3090*/  LDGDEPBAR ;  /* 0x00000000000079af */ /* 0x000e220000000000 */
[----:B------:R-:W-:Y:S01]  /*30a0*/  IADD3 R106, R75, 0x8, RZ ;  /* 0x000000084b6a7810 */ /* 0x000fe20007ffe0ff */
[----:B------:R-:W-:Y:S01]  /*30b0*/  IMAD.IADD R205, R113, 0x1, R8 ;  /* 0x0000000171cd7824 */ /* 0x000fe200078e0208 */
[----:B------:R-:W-:Y:S01]  /*30c0*/  IADD3 R94, R75, 0x11, RZ ;  /* 0x000000114b5e7810 */ /* 0x000fe20007ffe0ff */
[----:B------:R-:W-:Y:S01]  /*30d0*/  IMAD.U32 R203, R5, 0x20, R6 ;  /* 0x0000002005cb7824 */ /* 0x000fe200078e0006 */
[----:B------:R-:W-:Y:S01]  /*30e0*/  I2F R109, R106 ;  /* 0x0000006a006d7306 */ /* 0x000fe20000201400 */
[----:B------:R-:W-:Y:S01]  /*30f0*/  IMAD.SHL.U32 R205, R205, 0x2, RZ ;  /* 0x00000002cdcd7824 */ /* 0x000fe200078e00ff */
[----:B------:R-:W-:Y:S01]  /*3100*/  IADD3 R73, R75, 0x1, RZ ;  /* 0x000000014b497810 */ /* 0x000fe20007ffe0ff */
[----:B------:R-:W-:Y:S01]  /*3110*/  IMAD.SHL.U32 R203, R203, 0x2, RZ ;  /* 0x00000002cbcb7824 */ /* 0x000fe200078e00ff */
[C---:B------:R-:W-:Y:S01]  /*3120*/  IADD3 R91, R75.reuse, 0x18, RZ ;  /* 0x000000184b5b7810 */ /* 0x040fe20007ffe0ff */
[----:B------:R-:W-:Y:S01]  /*3130*/  IMAD R204, R0, 0x2, R205 ;  /* 0x0000000200cc7824 */ /* 0x000fe200078e02cd */
[----:B------:R-:W-:Y:S01]  /*3140*/  LDSM.16.M88.4 R8, [R205] ;  /* 0x00000000cd08783b */ /* 0x000fe20000000200 */
[----:B------:R-:W-:Y:S01]  /*3150*/  IADD3 R76, R75, 0x19, RZ ;  /* 0x000000194b4c7810 */ /* 0x000fe20007ffe0ff */
[----:B------:R-:W-:Y:S01]  /*3160*/  I2F R107, R106 ;  /* 0x0000006a006b7306 */ /* 0x000fe20000201400 */
[C---:B------:R-:W-:Y:S01]  /*3170*/  IADD3 R4, R203.reuse, 0x1000, RZ ;  /* 0x00001000cb047810 */ /* 0x040fe20007ffe0ff */
[----:B------:R-:W1:Y:S01]  /*3180*/  LDSM.16.M88.4 R24, [R203+0x1000] ;  /* 0x00100000cb18783b */ /* 0x000e620000000200 */
[----:B------:R-:W-:-:S02]  /*3190*/  IADD3 R202, R203, 0x1020, RZ ;  /* 0x00001020cbca7810 */ /* 0x000fc40007ffe0ff */
[----:B------:R-:W-:Y:S01]  /*31a0*/  @P0 IADD3 R202, R4, -0x20, RZ ;  /* 0xffffffe004ca0810 */ /* 0x000fe20007ffe0ff */
[----:B------:R-:W-:Y:S01]  /*31b0*/  LDSM.16.M88.4 R12, [R204] ;  /* 0x00000000cc0c783b */ /* 0x000fe20000000200 */
[C---:B------:R-:W-:Y:S01]  /*31c0*/  IADD3 R80, R75.reuse, 0x9, RZ ;  /* 0x000000094b507810 */ /* 0x040fe20007ffe0ff */
[----:B------:R-:W-:Y:S01]  /*31d0*/  I2F R90, R94 ;  /* 0x0000005e005a7306 */ /* 0x000fe20000201400 */
[C---:B------:R-:W-:Y:S01]  /*31e0*/  IADD3 R96, R75.reuse, 0x10, RZ ;  /* 0x000000104b607810 */ /* 0x040fe20007ffe0ff */
[----:B------:R-:W-:Y:S01]  /*31f0*/  LDSM.16.M88.4 R4, [R202] ;  /* 0x00000000ca04783b */ /* 0x000fe20000000200 */
[C---:B------:R-:W-:Y:S02]  /*3200*/  IADD3 R54, R75.reuse, 0x20, RZ ;  /* 0x000000204b367810 */ /* 0x040fe40007ffe0ff */
[C---:B------:R-:W-:Y:S01]  /*3210*/  IADD3 R83, R75.reuse, 0x21, RZ ;  /* 0x000000214b537810 */ /* 0x040fe20007ffe0ff */
[----:B------:R-:W2:Y:S01]  /*3220*/  LDSM.16.M88.4 R20, [R203+0x1400] ;  /* 0x00140000cb14783b */ /* 0x000ea20000000200 */
[C---:B------:R-:W-:Y:S01]  /*3230*/  IADD3 R48, R75.reuse, 0x28, RZ ;  /* 0x000000284b307810 */ /* 0x040fe20007ffe0ff */
[----:B------:R-:W-:Y:S01]  /*3240*/  I2F R88, R94 ;  /* 0x0000005e00587306 */ /* 0x000fe20000201400 */
[C---:B------:R-:W-:Y:S01]  /*3250*/  IADD3 R93, R75.reuse, 0x29, RZ ;  /* 0x000000294b5d7810 */ /* 0x040fe20007ffe0ff */
[----:B------:R-:W3:Y:S01]  /*3260*/  LDSM.16.M88.4 R64, [R203+0x1800] ;  /* 0x00180000cb40783b */ /* 0x000ee20000000200 */
[----:B------:R-:W-:-:S02]  /*3270*/  IADD3 R78, R75, 0x30, RZ ;  /* 0x000000304b4e7810 */ /* 0x000fc40007ffe0ff */
[C---:B------:R-:W-:Y:S01]  /*3280*/  IADD3 R110, R75.reuse, 0x31, RZ ;  /* 0x000000314b6e7810 */ /* 0x040fe20007ffe0ff */
[----:B------:R-:W4:Y:S01]  /*3290*/  LDSM.16.M88.4 R44, [R202+0x400] ;  /* 0x00040000ca2c783b */ /* 0x000f220000000200 */
[C---:B------:R-:W-:Y:S01]  /*32a0*/  IADD3 R72, R75.reuse, 0x38, RZ ;  /* 0x000000384b487810 */ /* 0x040fe20007ffe0ff */
[----:B------:R-:W1:Y:S01]  /*32b0*/  I2F R102, R73 ;  /* 0x0000004900667306 */ /* 0x000e620000201400 */
[C---:B------:R-:W-:Y:S01]  /*32c0*/  IADD3 R68, R75.reuse, 0x40, RZ ;  /* 0x000000404b447810 */ /* 0x040fe20007ffe0ff */
[----:B------:R-:W3:Y:S01]  /*32d0*/  LDSM.16.M88.4 R28, [R202+0x800] ;  /* 0x00080000ca1c783b */ /* 0x000ee20000000200 */
[C---:B------:R-:W-:Y:S02]  /*32e0*/  IADD3 R117, R75.reuse, 0x39, RZ ;  /* 0x000000394b757810 */ /* 0x040fe40007ffe0ff */
[C---:B------:R-:W-:Y:S02]  /*32f0*/  IADD3 R95, R75.reuse, 0x41, RZ ;  /* 0x000000414b5f7810 */ /* 0x040fe40007ffe0ff */
[C---:B------:R-:W-:Y:S01]  /*3300*/  IADD3 R104, R75.reuse, 0x48, RZ ;  /* 0x000000484b687810 */ /* 0x040fe20007ffe0ff */
[----:B------:R-:W-:Y:S01]  /*3310*/  I2F R55, R91 ;  /* 0x0000005b00377306 */ /* 0x000fe20000201400 */
[----:B------:R-:W-:-:S02]  /*3320*/  IADD3 R99, R75, 0x49, RZ ;  /* 0x000000494b637810 */ /* 0x000fc40007ffe0ff */
[----:B------:R-:W-:Y:S02]  /*3330*/  IADD3 R114, R75, 0x61, RZ ;  /* 0x000000614b727810 */ /* 0x000fe40007ffe0ff */
[C---:B------:R-:W-:Y:S02]  /*3340*/  IADD3 R201, R202.reuse, 0x400, RZ ;  /* 0x00000400cac97810 */ /* 0x040fe40007ffe0ff */
[C---:B------:R-:W-:Y:S01]  /*3350*/  IADD3 R200, R202.reuse, 0x800, RZ ;  /* 0x00000800cac87810 */ /* 0x040fe20007ffe0ff */
[----:B------:R-:W-:Y:S01]  /*3360*/  I2F R53, R91 ;  /* 0x0000005b00357306 */ /* 0x000fe20000201400 */
[C---:B------:R-:W-:Y:S01]  /*3370*/  IADD3 R199, R202.reuse, 0xc00, RZ ;  /* 0x00000c00cac77810 */ /* 0x040fe20007ffe0ff */
[----:B-1----:R-:W-:Y:S01]  /*3380*/  HMMA.16816.F32.BF16 R56, R8, R24, RZ ;  /* 0x000000180838723c */ /* 0x002fe200000418ff */
[C---:B------:R-:W-:Y:S02]  /*3390*/  IADD3 R198, R202.reuse, 0x1000, RZ ;  /* 0x00001000cac67810 */ /* 0x040fe40007ffe0ff */
[----:B------:R-:W-:-:S02]  /*33a0*/  IADD3 R197, R202, 0x1400, RZ ;  /* 0x00001400cac57810 */ /* 0x000fc40007ffe0ff */
[C---:B------:R-:W-:Y:S01]  /*33b0*/  IADD3 R196, R202.reuse, 0x1800, RZ ;  /* 0x00001800cac47810 */ /* 0x040fe20007ffe0ff */
[----:B------:R-:W-:Y:S01]  /*33c0*/  I2F R52, R76 ;  /* 0x0000004c00347306 */ /* 0x000fe20000201400 */
[C---:B------:R-:W-:Y:S01]  /*33d0*/  IADD3 R195, R202.reuse, 0x1c00, RZ ;  /* 0x00001c00cac37810 */ /* 0x040fe20007ffe0ff */
[C---:B------:R-:W-:Y:S01]  /*33e0*/  HMMA.16816.F32.BF16 R24, R8.reuse, R26, RZ ;  /* 0x0000001a0818723c */ /* 0x040fe200000418ff */
[C---:B------:R-:W-:Y:S02]  /*33f0*/  IADD3 R194, R202.reuse, 0x2000, RZ ;  /* 0x00002000cac27810 */ /* 0x040fe40007ffe0ff */
[C---:B------:R-:W-:Y:S02]  /*3400*/  IADD3 R193, R202.reuse, 0x2400, RZ ;  /* 0x00002400cac17810 */ /* 0x040fe40007ffe0ff */
[C---:B------:R-:W-:Y:S01]  /*3410*/  IADD3 R192, R202.reuse, 0x2800, RZ ;  /* 0x00002800cac07810 */ /* 0x040fe20007ffe0ff */
[----:B------:R-:W1:Y:S01]  /*3420*/  I2F R100, R73 ;  /* 0x0000004900647306 */ /* 0x000e620000201400 */
[C---:B------:R-:W-:Y:S01]  /*3430*/  IADD3 R191, R202.reuse, 0x2c00, RZ ;  /* 0x00002c00cabf7810 */ /* 0x040fe20007ffe0ff */
[----:B--2---:R-:W-:Y:S01]  /*3440*/  HMMA.16816.F32.BF16 R16, R8, R20, RZ ;  /* 0x000000140810723c */ /* 0x004fe200000418ff */
[----:B------:R-:W-:-:S02]  /*3450*/  IADD3 R190, R202, 0x3000, RZ ;  /* 0x00003000cabe7810 */ /* 0x000fc40007ffe0ff */
[C---:B------:R-:W-:Y:S02]  /*3460*/  IADD3 R189, R202.reuse, 0x3400, RZ ;  /* 0x00003400cabd7810 */ /* 0x040fe40007ffe0ff */
[----:B------:R-:W-:Y:S01]  /*3470*/  IADD3 R188, R202, 0x3800, RZ ;  /* 0x00003800cabc7810 */ /* 0x000fe20007ffe0ff */
[----:B------:R-:W2:Y:S02]  /*3480*/  I2F R82, R80 ;  /* 0x0000005000527306 */ /* 0x000ea40000201400 */
[C---:B------:R-:W-:Y:S06]  /*3490*/  HMMA.16816.F32.BF16 R56, R12.reuse, R4, R56 ;  /* 0x000000040c38723c */ /* 0x040fec0000041838 */
[----:B------:R-:W1:Y:S01]  /*34a0*/  I2F R87, R80 ;  /* 0x0000005000577306 */ /* 0x000e620000201400 */
[----:B------:R-:W-:Y:S01]  /*34b0*/  IMAD R5, R32, 0x10, R34 ;  /* 0x0000001020057824 */ /* 0x000fe200078e0222 */
[----:B------:R-:W-:Y:S04]  /*34c0*/  HMMA.16816.F32.BF16 R24, R12, R6, R24 ;  /* 0x000000060c18723c */ /* 0x000fe80000041818 */
[----:B------:R-:W-:-:S02]  /*34d0*/  IADD3 R5, R5, 0x1, R236 ;  /* 0x0000000105057810 */ /* 0x000fc40007ffe0ec */
[----:B------:R-:W2:Y:S02]  /*34e0*/  I2F R103, R96 ;  /* 0x0000006000677306 */ /* 0x000ea40000201400 */
[----:B------:R-:W-:Y:S01]  /*34f0*/  IADD3 R125, R36, R5, -R33 ;  /* 0x00000005247d7210 */ /* 0x000fe20007ffe821 */
[C---:B------:R-:W-:Y:S01]  /*3500*/  HMMA.16816.F32.BF16 R20, R8.reuse, R22, RZ ;  /* 0x000000160814723c */ /* 0x040fe200000418ff */
[----:B------:R-:W5:Y:S02]  /*3510*/  LDSM.16.M88.4 R32, [R203+0x1c00] ;  /* 0x001c0000cb20783b */ /* 0x000f640000000200 */
[----:B------:R-:W-:Y:S02]  /*3520*/  IADD3 R125, R125, c[0x0][0x2e8], RZ ;  /* 0x0000ba007d7d7a10 */ /* 0x000fe40007ffe0ff */
[----:B------:R-:W4:Y:S02]  /*3530*/  I2F R89, R96 ;  /* 0x0000006000597306 */ /* 0x000f240000201400 */
[C---:B------:R-:W-:Y:S01]  /*3540*/  IADD3 R173, R125.reuse, 0x8, RZ ;  /* 0x000000087dad7810 */ /* 0x040fe20007ffe0ff */
[C---:B---3--:R-:W-:Y:S01]  /*3550*/  HMMA.16816.F32.BF16 R4, R8.reuse, R64, RZ ;  /* 0x000000400804723c */ /* 0x048fe200000418ff */
[----:B------:R-:W-:Y:S01]  /*3560*/  IMNMX R174, R125, R36, PT ;  /* 0x000000247dae7217 */ /* 0x000fe20003800200 */
[C---:B------:R-:W-:Y:S01]  /*3570*/  FFMA.FTZ R57, R206.reuse, R102, R57 ;  /* 0x00000066ce397223 */ /* 0x040fe20000010039 */
[----:B------:R-:W-:Y:S01]  /*3580*/  IMNMX R173, R173, R36, PT ;  /* 0x00000024adad7217 */ /* 0x000fe20003800200 */
[----:B-1----:R-:W-:Y:S01]  /*3590*/  FFMA.FTZ R100, R206, R100, R59 ;  /* 0x00000064ce647223 */ /* 0x002fe2000001003b */
[----:B------:R-:W-:Y:S01]  /*35a0*/  ISETP.GE.AND P0, PT, R106, R174, PT ;  /* 0x000000ae6a00720c */ /* 0x000fe20003f06270 */
[----:B------:R-:W1:Y:S01]  /*35b0*/  I2F R50, R76 ;  /* 0x0000004c00327306 */ /* 0x000e620000201400 */
[C---:B------:R-:W-:Y:S01]  /*35c0*/  FFMA.FTZ R24, R206.reuse, R109, R24 ;  /* 0x0000006dce187223 */ /* 0x040fe20000010018 */
[----:B------:R-:W-:Y:S01]  /*35d0*/  HMMA.16816.F32.BF16 R64, R8, R66, RZ ;  /* 0x000000420840723c */ /* 0x000fe200000418ff */
[----:B------:R-:W-:Y:S01]  /*35e0*/  FFMA.FTZ R26, R206, R107, R26 ;  /* 0x0000006bce1a7223 */ /* 0x000fe2000001001a */
[----:B------:R-:W-:Y:S01]  /*35f0*/  ISETP.GE.AND P6, PT, R106, R173, PT ;  /* 0x000000ad6a00720c */ /* 0x000fe20003fc6270 */
[----:B--2---:R-:W-:Y:S01]  /*3600*/  FFMA.FTZ R112, R206, R82, R25 ;  /* 0x00000052ce707223 */ /* 0x004fe20000010019 */
[----:B------:R-:W-:Y:S01]  /*3610*/  FSEL R116, R24, -INF , !P0 ;  /* 0xff80000018747808 */ /* 0x000fe20004000000 */
[----:B------:R-:W-:Y:S01]  /*3620*/  FFMA.FTZ R109, R206, R87, R27 ;  /* 0x00000057ce6d7223 */ /* 0x000fe2000001001b */
[----:B------:R-:W-:Y:S01]  /*3630*/  FSEL R144, R26, -INF , !P6 ;  /* 0xff8000001a907808 */ /* 0x000fe20007000000 */
[----:B------:R-:W2:Y:S01]  /*3640*/  I2F R51, R54 ;  /* 0x0000003600337306 */ /* 0x000ea20000201400 */
[----:B----4-:R-:W-:Y:S01]  /*3650*/  HMMA.16816.F32.BF16 R16, R12, R44, R16 ;  /* 0x0000002c0c10723c */ /* 0x010fe20000041810 */
[----:B------:R-:W-:Y:S01]  /*3660*/  ISETP.GE.AND P0, PT, R94, R174, PT ;  /* 0x000000ae5e00720c */ /* 0x000fe20003f06270 */
[----:B------:R-:W-:Y:S01]  /*3670*/  FFMA.FTZ R43, R206, R43, R56 ;  /* 0x0000002bce2b7223 */ /* 0x000fe20000010038 */
[----:B------:R-:W-:-:S02]  /*3680*/  ISETP.GE.AND P6, PT, R94, R173, PT ;  /* 0x000000ad5e00720c */ /* 0x000fc40003fc6270 */
[----:B------:R-:W-:Y:S02]  /*3690*/  ISETP.GE.AND P2, PT, R73, R174, PT ;  /* 0x000000ae4900720c */ /* 0x000fe40003f46270 */
[----:B------:R-:W-:Y:S01]  /*36a0*/  IMAD R44, R86, 0x20, R69 ;  /* 0x00000020562c7824 */ /* 0x000fe200078e0245 */
[C---:B------:R-:W-:Y:S01]  /*36b0*/  HMMA.16816.F32.BF16 R20, R12.reuse, R46, R20 ;  /* 0x0000002e0c14723c */ /* 0x040fe20000041814 */
[----:B-----5:R-:W-:Y:S01]  /*36c0*/  SHF.R.S32.HI R45, RZ, 0x1f, R108 ;  /* 0x0000001fff2d7819 */ /* 0x020fe2000001146c */
[----:B------:R3:W4:Y:S01]  /*36d0*/  I2F R49, R54 ;  /* 0x0000003600317306 */ /* 0x0007220000201400 */
[----:B------:R-:W-:Y:S01]  /*36e0*/  IMAD.IADD R113, R113, 0x1, R44 ;  /* 0x0000000171717824 */ /* 0x000fe200078e022c */
[----:B------:R-:W-:Y:S02]  /*36f0*/  ISETP.GE.AND P5, PT, R73, R173, PT ;  /* 0x000000ad4900720c */ /* 0x000fe40003fa6270 */
[----:B------:R-:W-:Y:S02]  /*3700*/  LEA.HI R36, R45, R108, RZ, 0x5 ;  /* 0x0000006c2d247211 */ /* 0x000fe400078f28ff */
[----:B------:R-:W-:Y:S01]  /*3710*/  HMMA.16816.F32.BF16 R4, R12, R28, R4 ;  /* 0x0000001c0c04723c */ /* 0x000fe20000041804 */
[----:B------:R-:W5:Y:S01]  /*3720*/  LDSM.16.M88.4 R44, [R202+0xc00] ;  /* 0x000c0000ca2c783b */ /* 0x000f620000000200 */
[----:B------:R-:W-:Y:S01]  /*3730*/  FSEL R118, R57, -INF , !P2 ;  /* 0xff80000039767808 */ /* 0x000fe20005000000 */
[----:B------:R-:W1:Y:S01]  /*3740*/  I2F R98, R83 ;  /* 0x0000005300627306 */ /* 0x000e620000201400 */
[----:B------:R-:W-:-:S02]  /*3750*/  FSEL R240, R100, -INF , !P5 ;  /* 0xff80000064f07808 */ /* 0x000fc40006800000 */
[----:B------:R-:W-:Y:S02]  /*3760*/  ISETP.GE.AND P3, PT, R80, R174, PT ;  /* 0x000000ae5000720c */ /* 0x000fe40003f66270 */
[----:B------:R-:W-:Y:S01]  /*3770*/  HMMA.16816.F32.BF16 R64, R12, R30, R64 ;  /* 0x0000001e0c40723c */ /* 0x000fe20000041840 */
[----:B------:R-:W5:Y:S01]  /*3780*/  LDSM.16.M88.4 R28, [R203+0x2000] ;  /* 0x00200000cb1c783b */ /* 0x000f620000000200 */
[C---:B------:R-:W-:Y:S01]  /*3790*/  FFMA.FTZ R90, R206.reuse, R90, R17 ;  /* 0x0000005ace5a7223 */ /* 0x040fe20000010011 */
[----:B------:R-:W1:Y:S01]  /*37a0*/  I2F R84, R83 ;  /* 0x0000005300547306 */ /* 0x000e620000201400 */
[----:B------:R-:W-:Y:S01]  /*37b0*/  FFMA.FTZ R88, R206, R88, R19 ;  /* 0x00000058ce587223 */ /* 0x000fe20000010013 */
[----:B------:R-:W-:Y:S01]  /*37c0*/  ISETP.GE.AND P4, PT, R80, R173, PT ;  /* 0x000000ad5000720c */ /* 0x000fe20003f86270 */
[----:B------:R-:W-:Y:S01]  /*37d0*/  FFMA.FTZ R103, R206, R103, R16 ;  /* 0x00000067ce677223 */ /* 0x000fe20000010010 */
[----:B------:R-:W-:Y:S01]  /*37e0*/  FSEL R102, R90, -INF , !P0 ;  /* 0xff8000005a667808 */ /* 0x000fe20004000000 */
[----:B------:R-:W-:Y:S01]  /*37f0*/  FFMA.FTZ R20, R206, R55, R20 ;  /* 0x00000037ce147223 */ /* 0x000fe20000010014 */
[----:B------:R-:W-:Y:S01]  /*3800*/  FSEL R107, R88, -INF , !P6 ;  /* 0xff800000586b7808 */ /* 0x000fe20007000000 */
[----:B------:R-:W-:Y:S01]  /*3810*/  FFMA.FTZ R22, R206, R53, R22 ;  /* 0x00000035ce167223 */ /* 0x000fe20000010016 */
[----:B------:R-:W-:Y:S01]  /*3820*/  ISETP.GE.AND P0, PT, R54, R174, PT ;  /* 0x000000ae3600720c */ /* 0x000fe20003f06270 */
[----:B------:R-:W-:Y:S01]  /*3830*/  FFMA.FTZ R21, R206, R52, R21 ;  /* 0x00000034ce157223 */ /* 0x000fe20000010015 */
[----:B------:R-:W-:Y:S01]  /*3840*/  ISETP.GE.AND P6, PT, R54, R173, PT ;  /* 0x000000ad3600720c */ /* 0x000fe20003fc6270 */
[----:B------:R-:W-:Y:S01]  /*3850*/  FFMA.FTZ R136, R206, R89, R18 ;  /* 0x00000059ce887223 */ /* 0x000fe20000010012 */
[----:B---3--:R-:W3:Y:S01]  /*3860*/  LDSM.16.M88.4 R52, [R202+0x1000] ;  /* 0x00100000ca34783b */ /* 0x008ee20000000200 */
[C---:B------:R-:W-:Y:S01]  /*3870*/  ISETP.GE.AND P2, PT, R96.reuse, R174, PT ;  /* 0x000000ae6000720c */ /* 0x040fe20003f46270 */
[C---:B------:R-:W-:Y:S01]  /*3880*/  HMMA.16816.F32.BF16 R24, R8.reuse, R32, RZ ;  /* 0x000000200818723c */ /* 0x040fe200000418ff */
[----:B------:R-:W-:Y:S01]  /*3890*/  ISETP.GE.AND P5, PT, R96, R173, PT ;  /* 0x000000ad6000720c */ /* 0x000fe20003fa6270 */
[----:B------:R-:W4:Y:S01]  /*38a0*/  I2F R105, R48 ;  /* 0x0000003000697306 */ /* 0x000f220000201400 */
[----:B------:R-:W-:Y:S01]  /*38b0*/  FSEL R112, R112, -INF , !P3 ;  /* 0xff80000070707808 */ /* 0x000fe20005800000 */
[C---:B-1----:R-:W-:Y:S01]  /*38c0*/  FFMA.FTZ R23, R206.reuse, R50, R23 ;  /* 0x00000032ce177223 */ /* 0x042fe20000010017 */
[----:B------:R-:W-:Y:S01]  /*38d0*/  FSEL R109, R109, -INF , !P4 ;  /* 0xff8000006d6d7808 */ /* 0x000fe20006000000 */
[----:B--2---:R-:W-:Y:S01]  /*38e0*/  FFMA.FTZ R4, R206, R51, R4 ;  /* 0x00000033ce047223 */ /* 0x004fe20000010004 */
[----:B------:R-:W-:Y:S01]  /*38f0*/  FSEL R106, R103, -INF , !P2 ;  /* 0xff800000676a7808 */ /* 0x000fe20005000000 */
[----:B------:R-:W-:Y:S01]  /*3900*/  HMMA.16816.F32.BF16 R16, R8, R34, RZ ;  /* 0x000000220810723c */ /* 0x000fe200000418ff */
[----:B------:R-:W-:Y:S01]  /*3910*/  FSEL R136, R136, -INF , !P5 ;  /* 0xff80000088887808 */ /* 0x000fe20006800000 */
[----:B------:R-:W1:Y:S01]  /*3920*/  LDSM.16.M88.4 R32, [R203+0x2400] ;  /* 0x00240000cb20783b */ /* 0x000e620000000200 */
[C---:B------:R-:W-:Y:S01]  /*3930*/  ISETP.GE.AND P3, PT, R91.reuse, R174, PT ;  /* 0x000000ae5b00720c */ /* 0x040fe20003f66270 */
[C---:B----4-:R-:W-:Y:S01]  /*3940*/  FFMA.FTZ R6, R206.reuse, R49, R6 ;  /* 0x00000031ce067223 */ /* 0x050fe20000010006 */
[-C--:B------:R-:W-:Y:S01]  /*3950*/  ISETP.GE.AND P4, PT, R91, R173.reuse, PT ;  /* 0x000000ad5b00720c */ /* 0x080fe20003f86270 */
[----:B------:R-:W-:Y:S01]  /*3960*/  FFMA.FTZ R5, R206, R98, R5 ;  /* 0x00000062ce057223 */ /* 0x000fe20000010005 */
[----:B------:R-:W-:Y:S01]  /*3970*/  ISETP.GE.AND P2, PT, R76, R174, PT ;  /* 0x000000ae4c00720c */ /* 0x000fe20003f46270 */
[----:B------:R-:W-:Y:S01]  /*3980*/  FFMA.FTZ R7, R206, R84, R7 ;  /* 0x00000054ce077223 */ /* 0x000fe20000010007 */
[----:B------:R-:W-:Y:S01]  /*3990*/  ISETP.GE.AND P5, PT, R76, R173, PT ;  /* 0x000000ad4c00720c */ /* 0x000fe20003fa6270 */
[----:B------:R-:W-:Y:S01]  /*39a0*/  FFMA.FTZ R64, R206, R105, R64 ;  /* 0x00000069ce407223 */ /* 0x000fe20000010040 */
[----:B------:R-:W-:Y:S01]  /*39b0*/  FSEL R96, R20, -INF , !P3 ;  /* 0xff80000014607808 */ /* 0x000fe20005800000 */
[----:B------:R-:W2:Y:S01]  /*39c0*/  I2F R123, R48 ;  /* 0x00000030007b7306 */ /* 0x000ea20000201400 */
[----:B------:R-:W-:-:S02]  /*39d0*/  FSEL R120, R22, -INF , !P4 ;  /* 0xff80000016787808 */ /* 0x000fc40006000000 */
[----:B------:R-:W-:Y:S01]  /*39e0*/  FSEL R94, R21, -INF , !P2 ;  /* 0xff800000155e7808 */ /* 0x000fe20005000000 */
[----:B-----5:R-:W-:Y:S01]  /*39f0*/  HMMA.16816.F32.BF16 R24, R12, R44, R24 ;  /* 0x0000002c0c18723c */ /* 0x020fe20000041818 */
[----:B------:R-:W-:Y:S02]  /*3a00*/  FSEL R103, R23, -INF , !P5 ;  /* 0xff80000017677808 */ /* 0x000fe40006800000 */
[C---:B------:R-:W-:Y:S01]  /*3a10*/  ISETP.GE.AND P3, PT, R83.reuse, R174, PT ;  /* 0x000000ae5300720c */ /* 0x040fe20003f66270 */
[----:B------:R-:W4:Y:S01]  /*3a20*/  I2F R115, R93 ;  /* 0x0000005d00737306 */ /* 0x000f220000201400 */
[----:B------:R-:W-:Y:S02]  /*3a30*/  ISETP.GE.AND P4, PT, R83, R173, PT ;  /* 0x000000ad5300720c */ /* 0x000fe40003f86270 */
[----:B------:R-:W-:Y:S01]  /*3a40*/  FSEL R88, R4, -INF , !P0 ;  /* 0xff80000004587808 */ /* 0x000fe20004000000 */
[----:B------:R-:W-:Y:S01]  /*3a50*/  HMMA.16816.F32.BF16 R20, R8, R28, RZ ;  /* 0x0000001c0814723c */ /* 0x000fe200000418ff */
[----:B------:R-:W-:-:S02]  /*3a60*/  FSEL R126, R6, -INF , !P6 ;  /* 0xff800000067e7808 */ /* 0x000fc40007000000 */
[----:B------:R-:W-:Y:S01]  /*3a70*/  FSEL R84, R5, -INF , !P3 ;  /* 0xff80000005547808 */ /* 0x000fe20005800000 */
[----:B------:R-:W5:Y:S01]  /*3a80*/  I2F R74, R93 ;  /* 0x0000005d004a7306 */ /* 0x000f620000201400 */
[----:B------:R-:W-:Y:S01]  /*3a90*/  FSEL R105, R7, -INF , !P4 ;  /* 0xff80000007697808 */ /* 0x000fe20006000000 */
[----:B--2---:R-:W-:Y:S01]  /*3aa0*/  FFMA.FTZ R66, R206, R123, R66 ;  /* 0x0000007bce427223 */ /* 0x004fe20000010042 */
[----:B------:R-:W-:Y:S01]  /*3ab0*/  LDSM.16.M88.4 R4, [R203+0x2800] ;  /* 0x00280000cb04783b */ /* 0x000fe20000000200 */
[----:B------:R-:W-:Y:S01]  /*3ac0*/  HMMA.16816.F32.BF16 R28, R8, R30, RZ ;  /* 0x0000001e081c723c */ /* 0x000fe200000418ff */
[CC--:B------:R-:W-:Y:S02]  /*3ad0*/  ISETP.GE.AND P2, PT, R48.reuse, R174.reuse, PT ;  /* 0x000000ae3000720c */ /* 0x0c0fe40003f46270 */
[----:B------:R-:W-:Y:S01]  /*3ae0*/  ISETP.GE.AND P5, PT, R48, R173, PT ;  /* 0x000000ad3000720c */ /* 0x000fe20003fa6270 */
[----:B------:R-:W2:Y:S01]  /*3af0*/  I2F R85, R78 ;  /* 0x0000004e00557306 */ /* 0x000ea20000201400 */
[----:B------:R-:W1:Y:S01]  /*3b00*/  LDSM.16.M88.4 R48, [R202+0x1400] ;  /* 0x00140000ca30783b */ /* 0x000e620000000200 */
[----:B----4-:R-:W-:Y:S01]  /*3b10*/  FFMA.FTZ R65, R206, R115, R65 ;  /* 0x00000073ce417223 */ /* 0x010fe20000010041 */
[C---:B------:R-:W-:Y:S01]  /*3b20*/  ISETP.GE.AND P0, PT, R93.reuse, R174, PT ;  /* 0x000000ae5d00720c */ /* 0x040fe20003f06270 */
[----:B------:R-:W-:Y:S01]  /*3b30*/  HMMA.16816.F32.BF16 R16, R12, R46, R16 ;  /* 0x0000002e0c10723c */ /* 0x000fe20000041810 */
[----:B------:R-:W-:-:S02]  /*3b40*/  ISETP.GE.AND P6, PT, R93, R173, PT ;  /* 0x000000ad5d00720c */ /* 0x000fc40003fc6270 */
[----:B------:R-:W-:Y:S01]  /*3b50*/  ISETP.GE.AND P3, PT, R78, R174, PT ;  /* 0x000000ae4e00720c */ /* 0x000fe20003f66270 */
[----:B------:R-:W4:Y:S01]  /*3b60*/  I2F R121, R78 ;  /* 0x0000004e00797306 */ /* 0x000f220000201400 */
[----:B-----5:R-:W-:Y:S01]  /*3b70*/  FFMA.FTZ R67, R206, R74, R67 ;  /* 0x0000004ace437223 */ /* 0x020fe20000010043 */
[-C--:B------:R-:W-:Y:S02]  /*3b80*/  ISETP.GE.AND P4, PT, R78, R173.reuse, PT ;  /* 0x000000ad4e00720c */ /* 0x080fe40003f86270 */
[----:B---3--:R-:W-:Y:S01]  /*3b90*/  HMMA.16816.F32.BF16 R20, R12, R52, R20 ;  /* 0x000000340c14723c */ /* 0x008fe20000041814 */
[----:B------:R-:W-:Y:S02]  /*3ba0*/  FSEL R128, R66, -INF , !P5 ;  /* 0xff80000042807808 */ /* 0x000fe40006800000 */
[----:B------:R-:W-:Y:S01]  /*3bb0*/  ISETP.GE.AND P5, PT, R110, R173, PT ;  /* 0x000000ad6e00720c */ /* 0x000fe20003fa6270 */
[----:B------:R-:W3:Y:S01]  /*3bc0*/  I2F R119, R110 ;  /* 0x0000006e00777306 */ /* 0x000ee20000201400 */
[----:B--2---:R-:W-:Y:S01]  /*3bd0*/  FFMA.FTZ R24, R206, R85, R24 ;  /* 0x00000055ce187223 */ /* 0x004fe20000010018 */
[----:B------:R-:W-:-:S02]  /*3be0*/  FSEL R74, R65, -INF , !P0 ;  /* 0xff800000414a7808 */ /* 0x000fc40004000000 */
[----:B------:R-:W-:Y:S01]  /*3bf0*/  HMMA.16816.F32.BF16 R28, R12, R54, R28 ;  /* 0x000000360c1c723c */ /* 0x000fe2000004181c */
[----:B------:R-:W2:Y:S01]  /*3c00*/  LDSM.16.M88.4 R52, [R202+0x1800] ;  /* 0x00180000ca34783b */ /* 0x000ea20000000200 */
[----:B------:R-:W-:Y:S02]  /*3c10*/  FSEL R85, R67, -INF , !P6 ;  /* 0xff80000043557808 */ /* 0x000fe40007000000 */
[----:B------:R-:W5:Y:S01]  /*3c20*/  I2F R70, R110 ;  /* 0x0000006e00467306 */ /* 0x000f620000201400 */
[----:B----4-:R-:W-:Y:S01]  /*3c30*/  FFMA.FTZ R26, R206, R121, R26 ;  /* 0x00000079ce1a7223 */ /* 0x010fe2000001001a */
[----:B------:R-:W-:Y:S02]  /*3c40*/  FSEL R78, R64, -INF , !P2 ;  /* 0xff800000404e7808 */ /* 0x000fe40005000000 */
[----:B-1----:R-:W-:Y:S01]  /*3c50*/  HMMA.16816.F32.BF16 R44, R8, R32, RZ ;  /* 0x00000020082c723c */ /* 0x002fe200000418ff */
[-C--:B------:R-:W-:Y:S02]  /*3c60*/  ISETP.GE.AND P2, PT, R110, R174.reuse, PT ;  /* 0x000000ae6e00720c */ /* 0x080fe40003f46270 */
[----:B------:R-:W-:Y:S01]  /*3c70*/  ISETP.GE.AND P0, PT, R72, R174, PT ;  /* 0x000000ae4800720c */ /* 0x000fe20003f06270 */
[----:B------:R-:W1:Y:S01]  /*3c80*/  I2F R111, R72 ;  /* 0x00000048006f7306 */ /* 0x000e620000201400 */
[----:B---3--:R-:W-:Y:S01]  /*3c90*/  FFMA.FTZ R25, R206, R119, R25 ;  /* 0x00000077ce197223 */ /* 0x008fe20000010019 */
[----:B------:R-:W-:-:S02]  /*3ca0*/  ISETP.GE.AND P6, PT, R72, R173, PT ;  /* 0x000000ad4800720c */ /* 0x000fc40003fc6270 */
[----:B------:R-:W-:Y:S01]  /*3cb0*/  HMMA.16816.F32.BF16 R32, R8, R34, RZ ;  /* 0x000000220820723c */ /* 0x000fe200000418ff */
[----:B------:R-:W-:Y:S02]  /*3cc0*/  FSEL R142, R26, -INF , !P4 ;  /* 0xff8000001a8e7808 */ /* 0x000fe40006000000 */
[----:B------:R-:W-:Y:S01]  /*3cd0*/  ISETP.GE.AND P4, PT, R117, R173, PT ;  /* 0x000000ad7500720c */ /* 0x000fe20003f86270 */
[----:B------:R-:W3:Y:S01]  /*3ce0*/  I2F R79, R68 ;  /* 0x00000044004f7306 */ /* 0x000ee20000201400 */
[----:B-----5:R-:W-:Y:S01]  /*3cf0*/  FFMA.FTZ R27, R206, R70, R27 ;  /* 0x00000046ce1b7223 */ /* 0x020fe2000001001b */
[----:B------:R-:W-:Y:S02]  /*3d00*/  FSEL R70, R25, -INF , !P2 ;  /* 0xff80000019467808 */ /* 0x000fe40005000000 */
[----:B------:R-:W-:Y:S02]  /*3d10*/  ISETP.GE.AND P2, PT, R68, R174, PT ;  /* 0x000000ae4400720c */ /* 0x000fe40003f46270 */
[----:B------:R-:W-:-:S02]  /*3d20*/  IADD3 R86, R75, 0x50, RZ ;  /* 0x000000504b567810 */ /* 0x000fc40007ffe0ff */
[----:B------:R-:W4:Y:S01]  /*3d30*/  I2F R81, R68 ;  /* 0x0000004400517306 */ /* 0x000f220000201400 */
[C---:B-1----:R-:W-:Y:S01]  /*3d40*/  FFMA.FTZ R16, R206.reuse, R111, R16 ;  /* 0x0000006fce107223 */ /* 0x042fe20000010010 */
[C---:B------:R-:W-:Y:S02]  /*3d50*/  IADD3 R80, R75.reuse, 0x51, RZ ;  /* 0x000000514b507810 */ /* 0x040fe40007ffe0ff */
[----:B------:R-:W-:Y:S01]  /*3d60*/  HMMA.16816.F32.BF16 R44, R12, R48, R44 ;  /* 0x000000300c2c723c */ /* 0x000fe2000004182c */
[C---:B------:R-:W-:Y:S02]  /*3d70*/  IADD3 R57, R75.reuse, 0x58, RZ ;  /* 0x000000584b397810 */ /* 0x040fe40007ffe0ff */
[C---:B------:R-:W-:Y:S01]  /*3d80*/  IADD3 R100, R75.reuse, 0x59, RZ ;  /* 0x000000594b647810 */ /* 0x040fe20007ffe0ff */
[----:B------:R1:W5:Y:S01]  /*3d90*/  I2F R97, R72 ;  /* 0x0000004800617306 */ /* 0x0003620000201400 */
[----:B---3--:R-:W-:Y:S01]  /*3da0*/  FFMA.FTZ R20, R206, R79, R20 ;  /* 0x0000004fce147223 */ /* 0x008fe20000010014 */
[----:B------:R-:W-:-:S02]  /*3db0*/  IADD3 R108, R75, 0x60, RZ ;  /* 0x000000604b6c7810 */ /* 0x000fc40007ffe0ff */
[----:B------:R-:W-:Y:S01]  /*3dc0*/  HMMA.16816.F32.BF16 R32, R12, R50, R32 ;  /* 0x000000320c20723c */ /* 0x000fe20000041820 */
[----:B------:R-:W-:Y:S01]  /*3dd0*/  LDSM.16.M88.4 R48, [R202+0x1c00] ;  /* 0x001c0000ca30783b */ /* 0x000fe20000000200 */
[----:B------:R-:W-:Y:S02]  /*3de0*/  FSEL R64, R20, -INF , !P2 ;  /* 0xff80000014407808 */ /* 0x000fe40005000000 */
[----:B------:R-:W3:Y:S01]  /*3df0*/  I2F R101, R117 ;  /* 0x0000007500657306 */ /* 0x000ee20000201400 */
[----:B----4-:R-:W-:Y:S01]  /*3e00*/  FFMA.FTZ R22, R206, R81, R22 ;  /* 0x00000051ce167223 */ /* 0x010fe20000010016 */
[----:B------:R-:W-:Y:S02]  /*3e10*/  ISETP.GE.AND P2, PT, R99, R174, PT ;  /* 0x000000ae6300720c */ /* 0x000fe40003f46270 */
[C---:B------:R-:W-:Y:S02]  /*3e20*/  IADD3 R110, R75.reuse, 0x68, RZ ;  /* 0x000000684b6e7810 */ /* 0x040fe40007ffe0ff */
[----:B------:R-:W-:-:S02]  /*3e30*/  IADD3 R123, R75, 0x69, RZ ;  /* 0x000000694b7b7810 */ /* 0x000fc40007ffe0ff */
[----:B------:R4:W2:Y:S01]  /*3e40*/  I2F R92, R117 ;  /* 0x00000075005c7306 */ /* 0x0008a20000201400 */
[----:B-1----:R-:W-:Y:S01]  /*3e50*/  FSEL R72, R24, -INF , !P3 ;  /* 0xff80000018487808 */ /* 0x002fe20005800000 */
[C---:B-----5:R-:W-:Y:S01]  /*3e60*/  FFMA.FTZ R97, R206.reuse, R97, R18 ;  /* 0x00000061ce617223 */ /* 0x060fe20000010012 */
[----:B------:R-:W-:Y:S02]  /*3e70*/  ISETP.GE.AND P3, PT, R117, R174, PT ;  /* 0x000000ae7500720c */ /* 0x000fe40003f66270 */
[----:B------:R-:W-:Y:S02]  /*3e80*/  IADD3 R111, R75, 0x70, RZ ;  /* 0x000000704b6f7810 */ /* 0x000fe40007ffe0ff */
[----:B------:R-:W-:Y:S01]  /*3e90*/  FSEL R97, R97, -INF , !P6 ;  /* 0xff80000061617808 */ /* 0x000fe20007000000 */
[----:B------:R-:W1:Y:S01]  /*3ea0*/  I2F R62, R95 ;  /* 0x0000005f003e7306 */ /* 0x000e620000201400 */
[----:B---3--:R-:W-:Y:S01]  /*3eb0*/  FFMA.FTZ R66, R206, R101, R17 ;  /* 0x00000065ce427223 */ /* 0x008fe20000010011 */
[----:B------:R-:W-:-:S02]  /*3ec0*/  ISETP.GE.AND P6, PT, R95, R173, PT ;  /* 0x000000ad5f00720c */ /* 0x000fc40003fc6270 */
[----:B------:R-:W-:Y:S02]  /*3ed0*/  SHF.R.S32.HI R36, RZ, 0x5, R36 ;  /* 0x00000005ff247819 */ /* 0x000fe40000011424 */
[----:B------:R-:W-:Y:S02]  /*3ee0*/  FSEL R66, R66, -INF , !P3 ;  /* 0xff80000042427808 */ /* 0x000fe40005800000 */
[----:B------:R-:W3:Y:S01]  /*3ef0*/  I2F R60, R95 ;  /* 0x0000005f003c7306 */ /* 0x000ee20000201400 */
[----:B----4-:R-:W-:Y:S01]  /*3f00*/  FSEL R117, R27, -INF , !P5 ;  /* 0xff8000001b757808 */ /* 0x010fe20006800000 */
[----:B--2---:R-:W-:Y:S01]  /*3f10*/  FFMA.FTZ R92, R206, R92, R19 ;  /* 0x0000005cce5c7223 */ /* 0x004fe20000010013 */
[----:B------:R-:W-:Y:S01]  /*3f20*/  ISETP.GE.AND P5, PT, R68, R173, PT ;  /* 0x000000ad4400720c */ /* 0x000fe20003fa6270 */
[----:B------:R-:W2:Y:S01]  /*3f30*/  LDSM.16.M88.4 R24, [R203+0x2c00] ;  /* 0x002c0000cb18783b */ /* 0x000ea20000000200 */
[----:B------:R-:W-:Y:S02]  /*3f40*/  FSEL R68, R16, -INF , !P0 ;  /* 0xff80000010447808 */ /* 0x000fe40004000000 */
[----:B------:R-:W-:Y:S01]  /*3f50*/  HMMA.16816.F32.BF16 R16, R8, R4, RZ ;  /* 0x000000040810723c */ /* 0x000fe200000418ff */
[----:B-1----:R-:W-:Y:S01]  /*3f60*/  FFMA.FTZ R62, R206, R62, R21 ;  /* 0x0000003ece3e7223 */ /* 0x002fe20000010015 */
[----:B------:R-:W-:Y:S01]  /*3f70*/  FSEL R158, R22, -INF , !P5 ;  /* 0xff800000169e7808 */ /* 0x000fe20006800000 */
[----:B------:R-:W1:Y:S01]  /*3f80*/  I2F R63, R104 ;  /* 0x00000068003f7306 */ /* 0x000e620000201400 */
[----:B------:R-:W-:-:S02]  /*3f90*/  FSEL R154, R92, -INF , !P4 ;  /* 0xff8000005c9a7808 */ /* 0x000fc40006000000 */
[----:B------:R-:W-:Y:S02]  /*3fa0*/  ISETP.GE.AND P0, PT, R95, R174, PT ;  /* 0x000000ae5f00720c */ /* 0x000fe40003f06270 */
[----:B------:R-:W-:Y:S01]  /*3fb0*/  HMMA.16816.F32.BF16 R4, R8, R6, RZ ;  /* 0x000000060804723c */ /* 0x000fe200000418ff */
[----:B---3--:R-:W-:Y:S01]  /*3fc0*/  FFMA.FTZ R60, R206, R60, R23 ;  /* 0x0000003cce3c7223 */ /* 0x008fe20000010017 */
[C---:B------:R-:W-:Y:S01]  /*3fd0*/  ISETP.GE.AND P3, PT, R104.reuse, R174, PT ;  /* 0x000000ae6800720c */ /* 0x040fe20003f66270 */
[----:B------:R-:W3:Y:S01]  /*3fe0*/  LDSM.16.M88.4 R20, [R203+0x3000] ;  /* 0x00300000cb14783b */ /* 0x000ee20000000200 */
[----:B------:R-:W4:Y:S01]  /*3ff0*/  I2F R77, R104 ;  /* 0x00000068004d7306 */ /* 0x000f220000201400 */
[-C--:B------:R-:W-:Y:S02]  /*4000*/  ISETP.GE.AND P4, PT, R104, R173.reuse, PT ;  /* 0x000000ad6800720c */ /* 0x080fe40003f86270 */
[----:B------:R-:W-:Y:S02]  /*4010*/  ISETP.GE.AND P5, PT, R99, R173, PT ;  /* 0x000000ad6300720c */ /* 0x000fe40003fa6270 */
[----:B------:R-:W-:Y:S01]  /*4020*/  FSEL R125, R60, -INF , !P6 ;  /* 0xff8000003c7d7808 */ /* 0x000fe20007000000 */
[----:B-1----:R-:W-:-:S02]  /*4030*/  FFMA.FTZ R28, R206, R63, R28 ;  /* 0x0000003fce1c7223 */ /* 0x002fc4000001001c */
[----:B------:R-:W1:Y:S01]  /*4040*/  I2F R42, R99 ;  /* 0x00000063002a7306 */ /* 0x000e620000201400 */
[----:B------:R-:W-:Y:S02]  /*4050*/  FSEL R62, R62, -INF , !P0 ;  /* 0xff8000003e3e7808 */ /* 0x000fe40004000000 */
[-C--:B------:R-:W-:Y:S01]  /*4060*/  ISETP.GE.AND P0, PT, R86, R174.reuse, PT ;  /* 0x000000ae5600720c */ /* 0x080fe20003f06270 */
[----:B------:R-:W-:Y:S01]  /*4070*/  HMMA.16816.F32.BF16 R16, R12, R52, R16 ;  /* 0x000000340c10723c */ /* 0x000fe20000041810 */
[----:B------:R-:W-:Y:S02]  /*4080*/  FSEL R60, R28, -INF , !P3 ;  /* 0xff8000001c3c7808 */ /* 0x000fe40005800000 */
[----:B------:R-:W-:Y:S01]  /*4090*/  ISETP.GE.AND P6, PT, R86, R173, PT ;  /* 0x000000ad5600720c */ /* 0x000fe20003fc6270 */
[----:B------:R-:W5:Y:S01]  /*40a0*/  I2F R71, R99 ;  /* 0x0000006300477306 */ /* 0x000f620000201400 */
[----:B----4-:R-:W-:Y:S01]  /*40b0*/  FFMA.FTZ R30, R206, R77, R30 ;  /* 0x0000004dce1e7223 */ /* 0x010fe2000001001e */
[----:B------:R-:W-:-:S02]  /*40c0*/  ISETP.GE.AND P3, PT, R80, R174, PT ;  /* 0x000000ae5000720c */ /* 0x000fc40003f66270 */
[----:B------:R-:W-:Y:S01]  /*40d0*/  HMMA.16816.F32.BF16 R4, R12, R54, R4 ;  /* 0x000000360c04723c */ /* 0x000fe20000041804 */
[----:B------:R-:W4:Y:S01]  /*40e0*/  LDSM.16.M88.4 R52, [R202+0x2000] ;  /* 0x00200000ca34783b */ /* 0x000f220000000200 */
[----:B------:R-:W-:Y:S02]  /*40f0*/  FSEL R164, R30, -INF , !P4 ;  /* 0xff8000001ea47808 */ /* 0x000fe40006000000 */
[----:B------:R-:W2:Y:S01]  /*4100*/  I2F R69, R86 ;  /* 0x0000005600457306 */ /* 0x000ea20000201400 */
[----:B-1----:R-:W-:Y:S01]  /*4110*/  FFMA.FTZ R29, R206, R42, R29 ;  /* 0x0000002ace1d7223 */ /* 0x002fe2000001001d */
[----:B------:R-:W-:Y:S02]  /*4120*/  ISETP.GE.AND P4, PT, R80, R173, PT ;  /* 0x000000ad5000720c */ /* 0x000fe40003f86270 */
[----:B------:R-:W-:Y:S02]  /*4130*/  IADD3 R92, R75, 0x71, RZ ;  /* 0x000000714b5c7810 */ /* 0x000fe40007ffe0ff */
[----:B------:R-:W-:-:S02]  /*4140*/  FSEL R150, R29, -INF , !P2 ;  /* 0xff8000001d967808 */ /* 0x000fc40005000000 */
[----:B------:R-:W1:Y:S01]  /*4150*/  I2F R73, R86 ;  /* 0x0000005600497306 */ /* 0x000e620000201400 */
[----:B-----5:R-:W-:Y:S01]  /*4160*/  FFMA.FTZ R31, R206, R71, R31 ;  /* 0x00000047ce1f7223 */ /* 0x020fe2000001001f */
[----:B------:R-:W-:-:S04]  /*4170*/  ISETP.GE.AND P2, PT, R57, R174, PT ;  /* 0x000000ae3900720c */ /* 0x000fc80003f46270 */
[----:B------:R-:W-:Y:S02]  /*4180*/  FSEL R122, R31, -INF , !P5 ;  /* 0xff8000001f7a7808 */ /* 0x000fe40006800000 */
[----:B------:R-:W5:Y:S01]  /*4190*/  I2F R82, R80 ;  /* 0x0000005000527306 */ /* 0x000f620000201400 */
[C---:B--2---:R-:W-:Y:S01]  /*41a0*/  FFMA.FTZ R44, R206.reuse, R69, R44 ;  /* 0x00000045ce2c7223 */ /* 0x044fe2000001002c */
[----:B------:R-:W-:Y:S01]  /*41b0*/  ISETP.GE.AND P5, PT, R57, R173, PT ;  /* 0x000000ad3900720c */ /* 0x000fe20003fa6270 */
[C---:B------:R-:W-:Y:S05]  /*41c0*/  HMMA.16816.F32.BF16 R28, R8.reuse, R24, RZ ;  /* 0x00000018081c723c */ /* 0x040fea00000418ff */
[----:B------:R-:W2:Y:S01]  /*41d0*/  I2F R87, R57 ;  /* 0x0000003900577306 */ /* 0x000ea20000201400 */
[----:B-1----:R-:W-:Y:S01]  /*41e0*/  FFMA.FTZ R46, R206, R73, R46 ;  /* 0x00000049ce2e7223 */ /* 0x002fe2000001002e */
[----:B------:R-:W-:Y:S01]  /*41f0*/  IADD3 R86, R75, 0x78, RZ ;  /* 0x000000784b567810 */ /* 0x000fe20007ffe0ff */
[----:B------:R-:W-:Y:S03]  /*4200*/  HMMA.16816.F32.BF16 R24, R8, R26, RZ ;  /* 0x0000001a0818723c */ /* 0x000fe600000418ff */
[----:B------:R-:W-:-:S02]  /*4210*/  FSEL R176, R46, -INF , !P6 ;  /* 0xff8000002eb07808 */ /* 0x000fc40007000000 */
[----:B------:R-:W1:Y:S01]  /*4220*/  I2F R89, R57 ;  /* 0x0000003900597306 */ /* 0x000e620000201400 */
[----:B-----5:R-:W-:Y:S01]  /*4230*/  FFMA.FTZ R47, R206, R82, R47 ;  /* 0x00000052ce2f7223 */ /* 0x020fe2000001002f */
[----:B------:R-:W-:-:S04]  /*4240*/  ISETP.GE.AND P6, PT, R100, R173, PT ;  /* 0x000000ad6400720c */ /* 0x000fc80003fc6270 */
[----:B------:R-:W-:Y:S02]  /*4250*/  FSEL R252, R47, -INF , !P4 ;  /* 0xff8000002ffc7808 */ /* 0x000fe40006000000 */
[----:B------:R-:W5:Y:S01]  /*4260*/  I2F R59, R80 ;  /* 0x00000050003b7306 */ /* 0x000f620000201400 */
[----:B--2---:R-:W-:Y:S01]  /*4270*/  FFMA.FTZ R32, R206, R87, R32 ;  /* 0x00000057ce207223 */ /* 0x004fe20000010020 */
[----:B------:R-:W-:Y:S01]  /*4280*/  ISETP.GE.AND P4, PT, R108, R173, PT ;  /* 0x000000ad6c00720c */ /* 0x000fe20003f86270 */
[C---:B------:R-:W-:Y:S03]  /*4290*/  HMMA.16816.F32.BF16 R28, R12.reuse, R48, R28 ;  /* 0x000000300c1c723c */ /* 0x040fe6000004181c */
[----:B------:R-:W-:Y:S02]  /*42a0*/  FSEL R63, R32, -INF , !P2 ;  /* 0xff800000203f7808 */ /* 0x000fe40005000000 */
[----:B------:R-:W2:Y:S01]  /*42b0*/  I2F R76, R100 ;  /* 0x00000064004c7306 */ /* 0x000ea20000201400 */
[----:B-1----:R-:W-:Y:S01]  /*42c0*/  FFMA.FTZ R34, R206, R89, R34 ;  /* 0x00000059ce227223 */ /* 0x002fe20000010022 */
[----:B------:R-:W-:Y:S01]  /*42d0*/  FSEL R57, R44, -INF , !P0 ;  /* 0xff8000002c397808 */ /* 0x000fe20004000000 */
[----:B------:R-:W-:Y:S01]  /*42e0*/  HMMA.16816.F32.BF16 R24, R12, R50, R24 ;  /* 0x000000320c18723c */ /* 0x000fe20000041818 */
[----:B------:R-:W-:Y:S01]  /*42f0*/  ISETP.GE.AND P0, PT, R100, R174, PT ;  /* 0x000000ae6400720c */ /* 0x000fe20003f06270 */
[----:B------:R-:W-:Y:S01]  /*4300*/  LDSM.16.M88.4 R48, [R202+0x2400] ;  /* 0x00240000ca30783b */ /* 0x000fe20000000200 */
[----:B------:R-:W-:-:S02]  /*4310*/  FSEL R250, R34, -INF , !P5 ;  /* 0xff80000022fa7808 */ /* 0x000fc40006800000 */
[----:B------:R-:W1:Y:S01]  /*4320*/  I2F R90, R100 ;  /* 0x00000064005a7306 */ /* 0x000e620000201400 */
[----:B-----5:R-:W-:Y:S01]  /*4330*/  FFMA.FTZ R59, R206, R59, R45 ;  /* 0x0000003bce3b7223 */ /* 0x020fe2000001002d */
[----:B------:R-:W-:Y:S01]  /*4340*/  IADD3 R89, R75, 0x80, RZ ;  /* 0x000000804b597810 */ /* 0x000fe20007ffe0ff */
[C---:B---3--:R-:W-:Y:S01]  /*4350*/  HMMA.16816.F32.BF16 R44, R8.reuse, R20, RZ ;  /* 0x00000014082c723c */ /* 0x048fe200000418ff */
[----:B------:R-:W-:Y:S02]  /*4360*/  ISETP.GE.AND P2, PT, R114, R174, PT ;  /* 0x000000ae7200720c */ /* 0x000fe40003f46270 */
[----:B------:R-:W-:Y:S01]  /*4370*/  FSEL R59, R59, -INF , !P3 ;  /* 0xff8000003b3b7808 */ /* 0x000fe20005800000 */
[----:B--2---:R-:W-:Y:S01]  /*4380*/  FFMA.FTZ R65, R206, R76, R33 ;  /* 0x0000004cce417223 */ /* 0x004fe20000010021 */
[----:B------:R-:W2:Y:S01]  /*4390*/  I2F R83, R108 ;  /* 0x0000006c00537306 */ /* 0x000ea20000201400 */
[----:B------:R-:W-:Y:S02]  /*43a0*/  ISETP.GE.AND P3, PT, R108, R174, PT ;  /* 0x000000ae6c00720c */ /* 0x000fe40003f66270 */
[----:B------:R-:W-:Y:S01]  /*43b0*/  HMMA.16816.F32.BF16 R20, R8, R22, RZ ;  /* 0x000000160814723c */ /* 0x000fe200000418ff */
[----:B------:R-:W-:-:S02]  /*43c0*/  IADD3 R76, R75, 0x81, RZ ;  /* 0x000000814b4c7810 */ /* 0x000fc40007ffe0ff */
[----:B------:R-:W-:Y:S01]  /*43d0*/  FSEL R65, R65, -INF , !P0 ;  /* 0xff80000041417808 */ /* 0x000fe20004000000 */
[----:B-1----:R-:W-:Y:S01]  /*43e0*/  FFMA.FTZ R90, R206, R90, R35 ;  /* 0x0000005ace5a7223 */ /* 0x002fe20000010023 */
[----:B------:R-:W1:Y:S01]  /*43f0*/  I2F R91, R108 ;  /* 0x0000006c005b7306 */ /* 0x000e620000201400 */
[----:B------:R-:W3:Y:S01]  /*4400*/  LDSM.16.M88.4 R32, [R203+0x3400] ;  /* 0x00340000cb20783b */ /* 0x000ee20000000200 */
[----:B------:R-:W-:Y:S02]  /*4410*/  ISETP.GE.AND P0, PT, R110, R174, PT ;  /* 0x000000ae6e00720c */ /* 0x000fe40003f06270 */
[----:B------:R-:W-:Y:S02]  /*4420*/  FSEL R180, R90, -INF , !P6 ;  /* 0xff8000005ab47808 */ /* 0x000fe40007000000 */
[----:B------:R-:W-:Y:S02]  /*4430*/  ISETP.GE.AND P6, PT, R110, R173, PT ;  /* 0x000000ad6e00720c */ /* 0x000fe40003fc6270 */
[----:B------:R-:W5:Y:S01]  /*4440*/  I2F R115, R110 ;  /* 0x0000006e00737306 */ /* 0x000f620000201400 */
[----:B--2---:R-:W-:-:S02]  /*4450*/  FFMA.FTZ R16, R206, R83, R16 ;  /* 0x00000053ce107223 */ /* 0x004fc40000010010 */
[C---:B----4-:R-:W-:Y:S01]  /*4460*/  HMMA.16816.F32.BF16 R44, R12.reuse, R52, R44 ;  /* 0x000000340c2c723c */ /* 0x050fe2000004182c */
[----:B------:R-:W-:Y:S02]  /*4470*/  ISETP.GE.AND P5, PT, R114, R173, PT ;  /* 0x000000ad7200720c */ /* 0x000fe40003fa6270 */
[----:B------:R-:W-:Y:S02]  /*4480*/  IADD3 R80, R75, 0x79, RZ ;  /* 0x000000794b507810 */ /* 0x000fe40007ffe0ff */
[----:B------:R-:W-:Y:S01]  /*4490*/  FSEL R67, R16, -INF , !P3 ;  /* 0xff80000010437808 */ /* 0x000fe20005800000 */
[----:B------:R-:W2:Y:S01]  /*44a0*/  I2F R121, R110 ;  /* 0x0000006e00797306 */ /* 0x000ea20000201400 */
[----:B-1----:R-:W-:Y:S01]  /*44b0*/  FFMA.FTZ R18, R206, R91, R18 ;  /* 0x0000005bce127223 */ /* 0x002fe20000010012 */
[----:B------:R-:W-:Y:S01]  /*44c0*/  ISETP.GE.AND P3, PT, R123, R174, PT ;  /* 0x000000ae7b00720c */ /* 0x000fe20003f66270 */
[----:B------:R-:W-:Y:S01]  /*44d0*/  HMMA.16816.F32.BF16 R20, R12, R54, R20 ;  /* 0x000000360c14723c */ /* 0x000fe20000041814 */
[----:B------:R-:W-:-:S02]  /*44e0*/  IADD3 R90, R75, 0x88, RZ ;  /* 0x000000884b5a7810 */ /* 0x000fc40007ffe0ff */
[----:B------:R-:W-:Y:S02]  /*44f0*/  FSEL R186, R18, -INF , !P4 ;  /* 0xff80000012ba7808 */ /* 0x000fe40006000000 */
[----:B------:R-:W1:Y:S01]  /*4500*/  I2F R119, R123 ;  /* 0x0000007b00777306 */ /* 0x000e620000201400 */
[----:B-----5:R-:W-:Y:S01]  /*4510*/  FFMA.FTZ R4, R206, R115, R4 ;  /* 0x00000073ce047223 */ /* 0x020fe20000010004 */
[----:B------:R-:W-:-:S04]  /*4520*/  ISETP.GE.AND P4, PT, R123, R173, PT ;  /* 0x000000ad7b00720c */ /* 0x000fc80003f86270 */
[----:B------:R-:W-:Y:S02]  /*4530*/  FSEL R73, R4, -INF , !P0 ;  /* 0xff80000004497808 */ /* 0x000fe40004000000 */
[----:B------:R-:W4:Y:S01]  /*4540*/  I2F R101, R123 ;  /* 0x0000007b00657306 */ /* 0x000f220000201400 */
[----:B--2---:R-:W-:Y:S01]  /*4550*/  FFMA.FTZ R6, R206, R121, R6 ;  /* 0x00000079ce067223 */ /* 0x004fe20000010006 */
[----:B------:R-:W-:-:S04]  /*4560*/  ISETP.GE.AND P0, PT, R92, R174, PT ;  /* 0x000000ae5c00720c */ /* 0x000fc80003f06270 */
[----:B------:R-:W-:Y:S02]  /*4570*/  FSEL R244, R6, -INF , !P6 ;  /* 0xff80000006f47808 */ /* 0x000fe40007000000 */
[----:B------:R-:W2:Y:S01]  /*4580*/  I2F R93, R114 ;  /* 0x00000072005d7306 */ /* 0x000ea20000201400 */
[----:B-1----:R-:W-:Y:S01]  /*4590*/  FFMA.FTZ R5, R206, R119, R5 ;  /* 0x00000077ce057223 */ /* 0x002fe20000010005 */
[----:B------:R-:W-:-:S04]  /*45a0*/  ISETP.GE.AND P6, PT, R92, R173, PT ;  /* 0x000000ad5c00720c */ /* 0x000fc80003fc6270 */
[----:B------:R-:W-:Y:S02]  /*45b0*/  FSEL R71, R5, -INF , !P3 ;  /* 0xff80000005477808 */ /* 0x000fe40005800000 */
[----:B------:R-:W1:Y:S01]  /*45c0*/  I2F R98, R114 ;  /* 0x0000007200627306 */ /* 0x000e620000201400 */
[----:B----4-:R-:W-:Y:S01]  /*45d0*/  FFMA.FTZ R7, R206, R101, R7 ;  /* 0x00000065ce077223 */ /* 0x010fe20000010007 */
[----:B------:R-:W-:-:S04]  /*45e0*/  ISETP.GE.AND P3, PT, R86, R174, PT ;  /* 0x000000ae5600720c */ /* 0x000fc80003f66270 */
[----:B------:R-:W-:Y:S02]  /*45f0*/  FSEL R216, R7, -INF , !P4 ;  /* 0xff80000007d87808 */ /* 0x000fe40006000000 */
[----:B------:R-:W4:Y:S01]  /*4600*/  I2F R79, R92 ;  /* 0x0000005c004f7306 */ /* 0x000f220000201400 */
[----:B------:R-:W5:Y:S01]  /*4610*/  LDSM.16.M88.4 R4, [R203+0x3800] ;  /* 0x00380000cb04783b */ /* 0x000f620000000200 */
[----:B--2---:R-:W-:Y:S01]  /*4620*/  FFMA.FTZ R17, R206, R93, R17 ;  /* 0x0000005dce117223 */ /* 0x004fe20000010011 */
[----:B------:R-:W-:-:S04]  /*4630*/  ISETP.GE.AND P4, PT, R86, R173, PT ;  /* 0x000000ad5600720c */ /* 0x000fc80003f86270 */
[----:B------:R-:W-:Y:S01]  /*4640*/  FSEL R69, R17, -INF , !P2 ;  /* 0xff80000011457808 */ /* 0x000fe20005000000 */
[----:B------:R-:W2:Y:S01]  /*4650*/  I2F R77, R92 ;  /* 0x0000005c004d7306 */ /* 0x000ea20000201400 */
[----:B-1----:R-:W-:Y:S01]  /*4660*/  FFMA.FTZ R19, R206, R98, R19 ;  /* 0x00000062ce137223 */ /* 0x002fe20000010013 */
[----:B------:R-:W-:-:S04]  /*4670*/  ISETP.GE.AND P2, PT, R111, R174, PT ;  /* 0x000000ae6f00720c */ /* 0x000fc80003f46270 */
[----:B------:R-:W-:Y:S02]  /*4680*/  FSEL R246, R19, -INF , !P5 ;  /* 0xff80000013f67808 */ /* 0x000fe40006800000 */
[----:B------:R-:W1:Y:S01]  /*4690*/  I2F R87, R89 ;  /* 0x0000005900577306 */ /* 0x000e620000201400 */
[----:B---3--:R-:W-:Y:S01]  /*46a0*/  HMMA.16816.F32.BF16 R16, R8, R32, RZ ;  /* 0x000000200810723c */ /* 0x008fe200000418ff */
[C---:B----4-:R-:W-:Y:S01]  /*46b0*/  FFMA.FTZ R29, R206.reuse, R79, R29 ;  /* 0x0000004fce1d7223 */ /* 0x050fe2000001001d */
[----:B------:R-:W-:Y:S02]  /*46c0*/  ISETP.GE.AND P5, PT, R111, R173, PT ;  /* 0x000000ad6f00720c */ /* 0x000fe40003fa6270 */
[----:B------:R-:W-:Y:S02]  /*46d0*/  IADD3 R79, R75, 0x98, RZ ;  /* 0x000000984b4f7810 */ /* 0x000fe40007ffe0ff */
[----:B------:R-:W-:Y:S01]  /*46e0*/  FSEL R129, R29, -INF , !P0 ;  /* 0xff8000001d817808 */ /* 0x000fe20004000000 */
[----:B------:R-:W3:Y:S01]  /*46f0*/  I2F R83, R89 ;  /* 0x0000005900537306 */ /* 0x000ee20000201400 */
[----:B--2---:R-:W-:Y:S01]  /*4700*/  FFMA.FTZ R31, R206, R77, R31 ;  /* 0x0000004dce1f7223 */ /* 0x004fe2000001001f */
[----:B------:R-:W-:-:S02]  /*4710*/  ISETP.GE.AND P0, PT, R89, R174, PT ;  /* 0x000000ae5900720c */ /* 0x000fc40003f06270 */
[----:B------:R-:W-:Y:S02]  /*4720*/  IADD3 R32, R75, 0x89, RZ ;  /* 0x000000894b207810 */ /* 0x000fe40007ffe0ff */
[----:B------:R-:W-:Y:S02]  /*4730*/  FSEL R230, R31, -INF , !P6 ;  /* 0xff8000001fe67808 */ /* 0x000fe40007000000 */
[----:B------:R-:W2:Y:S01]  /*4740*/  I2F R95, R111 ;  /* 0x0000006f005f7306 */ /* 0x000ea20000201400 */
[----:B-1----:R-:W-:Y:S01]  /*4750*/  FFMA.FTZ R44, R206, R87, R44 ;  /* 0x00000057ce2c7223 */ /* 0x002fe2000001002c */
[----:B------:R-:W-:-:S04]  /*4760*/  ISETP.GE.AND P6, PT, R89, R173, PT ;  /* 0x000000ad5900720c */ /* 0x000fc80003fc6270 */
[----:B------:R-:W-:Y:S02]  /*4770*/  FSEL R137, R44, -INF , !P0 ;  /* 0xff8000002c897808 */ /* 0x000fe40004000000 */
[----:B------:R-:W1:Y:S01]  /*4780*/  I2F R81, R111 ;  /* 0x0000006f00517306 */ /* 0x000e620000201400 */
[----:B---3--:R-:W-:Y:S01]  /*4790*/  FFMA.FTZ R46, R206, R83, R46 ;  /* 0x00000053ce2e7223 */ /* 0x008fe2000001002e */
[----:B------:R-:W-:Y:S01]  /*47a0*/  HMMA.16816.F32.BF16 R16, R12, R48, R16 ;  /* 0x000000300c10723c */ /* 0x000fe20000041810 */
[----:B------:R-:W-:-:S03]  /*47b0*/  ISETP.GE.AND P0, PT, R32, R174, PT ;  /* 0x000000ae2000720c */ /* 0x000fc60003f06270 */
[----:B------:R-:W-:Y:S02]  /*47c0*/  FSEL R222, R46, -INF , !P6 ;  /* 0xff8000002ede7808 */ /* 0x000fe40007000000 */
[----:B------:R-:W3:Y:S01]  /*47d0*/  I2F R52, R76 ;  /* 0x0000004c00347306 */ /* 0x000ee20000201400 */
[----:B--2---:R-:W-:Y:S01]  /*47e0*/  FFMA.FTZ R28, R206, R95, R28 ;  /* 0x0000005fce1c7223 */ /* 0x004fe2000001001c */
[----:B------:R-:W-:Y:S02]  /*47f0*/  IADD3 R48, R75, 0x90, RZ ;  /* 0x000000904b307810 */ /* 0x000fe40007ffe0ff */
[----:B------:R-:W-:Y:S02]  /*4800*/  ISETP.GE.AND P6, PT, R32, R173, PT ;  /* 0x000000ad2000720c */ /* 0x000fe40003fc6270 */
[----:B------:R-:W-:Y:S02]  /*4810*/  FSEL R119, R28, -INF , !P2 ;  /* 0xff8000001c777808 */ /* 0x000fe40005000000 */
[----:B------:R-:W2:Y:S01]  /*4820*/  I2F R53, R76 ;  /* 0x0000004c00357306 */ /* 0x000ea20000201400 */
[----:B-1----:R-:W-:Y:S01]  /*4830*/  FFMA.FTZ R30, R206, R81, R30 ;  /* 0x00000051ce1e7223 */ /* 0x002fe2000001001e */
[----:B------:R-:W-:-:S04]  /*4840*/  ISETP.GE.AND P2, PT, R80, R174, PT ;  /* 0x000000ae5000720c */ /* 0x000fc80003f46270 */
[----:B------:R-:W-:Y:S02]  /*4850*/  FSEL R238, R30, -INF , !P5 ;  /* 0xff8000001eee7808 */ /* 0x000fe40006800000 */
[----:B------:R-:W1:Y:S01]  /*4860*/  I2F R99, R86 ;  /* 0x0000005600637306 */ /* 0x000e620000201400 */
[----:B---3--:R-:W-:Y:S01]  /*4870*/  FFMA.FTZ R52, R206, R52, R45 ;  /* 0x00000034ce347223 */ /* 0x008fe2000001002d */
[----:B------:R-:W3:Y:S01]  /*4880*/  LDSM.16.M88.4 R28, [R202+0x2800] ;  /* 0x00280000ca1c783b */ /* 0x000ee20000000200 */
[----:B------:R-:W-:-:S05]  /*4890*/  ISETP.GE.AND P5, PT, R80, R173, PT ;  /* 0x000000ad5000720c */ /* 0x000fca0003fa6270 */
[----:B------:R-:W4:Y:S01]  /*48a0*/  I2F R127, R86 ;  /* 0x00000056007f7306 */ /* 0x000f220000201400 */
[C---:B--2---:R-:W-:Y:S02]  /*48b0*/  FFMA.FTZ R53, R206.reuse, R53, R47 ;  /* 0x00000035ce357223 */ /* 0x044fe4000001002f */
[----:B------:R-:W2:Y:S05]  /*48c0*/  LDSM.16.M88.4 R44, [R203+0x3c00] ;  /* 0x003c0000cb2c783b */ /* 0x000eaa0000000200 */
[----:B------:R-:W5:Y:S01]  /*48d0*/  I2F R42, R80 ;  /* 0x00000050002a7306 */ /* 0x000f620000201400 */
[----:B-1----:R-:W-:-:S05]  /*48e0*/  FFMA.FTZ R24, R206, R99, R24 ;  /* 0x00000063ce187223 */ /* 0x002fca0000010018 */
[----:B------:R-:W-:Y:S02]  /*48f0*/  FSEL R121, R24, -INF , !P3 ;  /* 0xff80000018797808 */ /* 0x000fe40005800000 */
[----:B------:R-:W1:Y:S01]  /*4900*/  I2F R82, R80 ;  /* 0x0000005000527306 */ /* 0x000e620000201400 */
[----:B----4-:R-:W-:Y:S01]  /*4910*/  FFMA.FTZ R26, R206, R127, R26 ;  /* 0x0000007fce1a7223 */ /* 0x010fe2000001001a */
[----:B------:R-:W-:-:S04]  /*4920*/  ISETP.GE.AND P3, PT, R76, R174, PT ;  /* 0x000000ae4c00720c */ /* 0x000fc80003f66270 */
[----:B------:R-:W-:Y:S02]  /*4930*/  FSEL R228, R26, -INF , !P4 ;  /* 0xff8000001ae47808 */ /* 0x000fe40006000000 */
[----:B------:R-:W4:Y:S01]  /*4940*/  I2F R54, R32 ;  /* 0x0000002000367306 */ /* 0x000f220000201400 */
[----:B-----5:R-:W-:Y:S01]  /*4950*/  FFMA.FTZ R25, R206, R42, R25 ;  /* 0x0000002ace197223 */ /* 0x020fe20000010019 */
[----:B------:R-:W-:Y:S02]  /*4960*/  ISETP.GE.AND P4, PT, R76, R173, PT ;  /* 0x000000ad4c00720c */ /* 0x000fe40003f86270 */
[----:B------:R-:W-:Y:S02]  /*4970*/  IADD3 R76, R75, 0x91, RZ ;  /* 0x000000914b4c7810 */ /* 0x000fe40007ffe0ff */
[----:B------:R-:W-:Y:S02]  /*4980*/  FSEL R133, R25, -INF , !P2 ;  /* 0xff80000019857808 */ /* 0x000fe40005000000 */
[----:B------:R5:W2:Y:S01]  /*4990*/  I2F R55, R32 ;  /* 0x0000002000377306 */ /* 0x000aa20000201400 */
[----:B-1----:R-:W-:Y:S01]  /*49a0*/  FFMA.FTZ R82, R206, R82, R27 ;  /* 0x00000052ce527223 */ /* 0x002fe2000001001b */
[----:B------:R-:W-:Y:S01]  /*49b0*/  FSEL R139, R52, -INF , !P3 ;  /* 0xff800000348b7808 */ /* 0x000fe20005800000 */
[----:B------:R-:W-:Y:S01]  /*49c0*/  HMMA.16816.F32.BF16 R24, R8, R34, RZ ;  /* 0x000000220818723c */ /* 0x000fe200000418ff */
[----:B------:R-:W-:-:S02]  /*49d0*/  FSEL R220, R53, -INF , !P4 ;  /* 0xff80000035dc7808 */ /* 0x000fc40006000000 */
[----:B------:R-:W-:Y:S02]  /*49e0*/  ISETP.GE.AND P3, PT, R48, R174, PT ;  /* 0x000000ae3000720c */ /* 0x000fe40003f66270 */
[----:B------:R-:W1:Y:S01]  /*49f0*/  I2F R81, R90 ;  /* 0x0000005a00517306 */ /* 0x000e620000201400 */
[----:B----4-:R-:W-:Y:S01]  /*4a00*/  FFMA.FTZ R54, R206, R54, R21 ;  /* 0x00000036ce367223 */ /* 0x010fe20000010015 */
[----:B------:R-:W-:Y:S02]  /*4a10*/  ISETP.GE.AND P4, PT, R48, R173, PT ;  /* 0x000000ad3000720c */ /* 0x000fe40003f86270 */
[----:B------:R-:W-:Y:S02]  /*4a20*/  FSEL R226, R82, -INF , !P5 ;  /* 0xff80000052e27808 */ /* 0x000fe40006800000 */
[----:B------:R-:W-:Y:S01]  /*4a30*/  FSEL R143, R54, -INF , !P0 ;  /* 0xff800000368f7808 */ /* 0x000fe20004000000 */
[----:B-----5:R-:W-:Y:S01]  /*4a40*/  HMMA.16816.F32.BF16 R32, R8, R4, RZ ;  /* 0x000000040820723c */ /* 0x020fe200000418ff */
[----:B------:R-:W4:Y:S01]  /*4a50*/  I2F R77, R48 ;  /* 0x00000030004d7306 */ /* 0x000f220000201400 */
[----:B--2---:R-:W-:Y:S01]  /*4a60*/  FFMA.FTZ R55, R206, R55, R23 ;  /* 0x00000037ce377223 */ /* 0x004fe20000010017 */
[----:B------:R-:W-:-:S02]  /*4a70*/  ISETP.GE.AND P5, PT, R90, R173, PT ;  /* 0x000000ad5a00720c */ /* 0x000fc40003fa6270 */
[-C--:B------:R-:W-:Y:S02]  /*4a80*/  ISETP.GE.AND P2, PT, R90, R174.reuse, PT ;  /* 0x000000ae5a00720c */ /* 0x080fe40003f46270 */
[----:B------:R-:W-:Y:S01]  /*4a90*/  FSEL R210, R55, -INF , !P6 ;  /* 0xff80000037d27808 */ /* 0x000fe20007000000 */
[----:B------:R-:W-:Y:S01]  /*4aa0*/  HMMA.16816.F32.BF16 R4, R8, R6, RZ ;  /* 0x000000060804723c */ /* 0x000fe200000418ff */
[----:B------:R-:W2:Y:S01]  /*4ab0*/  I2F R49, R48 ;  /* 0x0000003000317306 */ /* 0x000ea20000201400 */
[----:B------:R-:W5:Y:S01]  /*4ac0*/  LDSM.16.M88.4 R52, [R202+0x2c00] ;  /* 0x002c0000ca34783b */ /* 0x000f620000000200 */
[----:B-1----:R-:W-:Y:S01]  /*4ad0*/  FFMA.FTZ R22, R206, R81, R22 ;  /* 0x00000051ce167223 */ /* 0x002fe20000010016 */
[----:B------:R-:W-:Y:S02]  /*4ae0*/  ISETP.GE.AND P0, PT, R76, R173, PT ;  /* 0x000000ad4c00720c */ /* 0x000fe40003f06270 */
[-C--:B------:R-:W-:Y:S02]  /*4af0*/  ISETP.GE.AND P6, PT, R79, R174.reuse, PT ;  /* 0x000000ae4f00720c */ /* 0x080fe40003fc6270 */
[----:B------:R-:W-:Y:S01]  /*4b00*/  FSEL R218, R22, -INF , !P5 ;  /* 0xff80000016da7808 */ /* 0x000fe20006800000 */
[----:B------:R-:W1:Y:S01]  /*4b10*/  I2F R42, R76 ;  /* 0x0000004c002a7306 */ /* 0x000e620000201400 */
[----:B----4-:R-:W-:Y:S01]  /*4b20*/  FFMA.FTZ R16, R206, R77, R16 ;  /* 0x0000004dce107223 */ /* 0x010fe20000010010 */
[----:B------:R-:W-:Y:S01]  /*4b30*/  HMMA.16816.F32.BF16 R24, R12, R50, R24 ;  /* 0x000000320c18723c */ /* 0x000fe20000041818 */
[----:B------:R-:W-:-:S03]  /*4b40*/  ISETP.GE.AND P5, PT, R76, R174, PT ;  /* 0x000000ae4c00720c */ /* 0x000fc60003fa6270 */
[----:B------:R-:W-:Y:S02]  /*4b50*/  FSEL R147, R16, -INF , !P3 ;  /* 0xff80000010937808 */ /* 0x000fe40005800000 */
[----:B------:R-:W4:Y:S01]  /*4b60*/  I2F R91, R90 ;  /* 0x0000005a005b7306 */ /* 0x000f220000201400 */
[----:B--2---:R-:W-:Y:S01]  /*4b70*/  FFMA.FTZ R18, R206, R49, R18 ;  /* 0x00000031ce127223 */ /* 0x004fe20000010012 */
[----:B---3--:R-:W-:Y:S01]  /*4b80*/  HMMA.16816.F32.BF16 R32, R12, R28, R32 ;  /* 0x0000001c0c20723c */ /* 0x008fe20000041820 */
[----:B------:R-:W-:-:S03]  /*4b90*/  ISETP.GE.AND P3, PT, R79, R173, PT ;  /* 0x000000ad4f00720c */ /* 0x000fc60003f66270 */
[----:B------:R-:W-:Y:S02]  /*4ba0*/  FSEL R182, R18, -INF , !P4 ;  /* 0xff80000012b67808 */ /* 0x000fe40006000000 */
[----:B------:R-:W2:Y:S01]  /*4bb0*/  I2F R48, R76 ;  /* 0x0000004c00307306 */ /* 0x000ea20000201400 */
[----:B-1----:R-:W-:Y:S01]  /*4bc0*/  FFMA.FTZ R17, R206, R42, R17 ;  /* 0x0000002ace117223 */ /* 0x002fe20000010011 */
[C---:B------:R-:W-:Y:S01]  /*4bd0*/  IADD3 R28, R2.reuse, 0x99, RZ ;  /* 0x00000099021c7810 */ /* 0x040fe20007ffe0ff */
[----:B------:R-:W-:Y:S01]  /*4be0*/  HMMA.16816.F32.BF16 R4, R12, R30, R4 ;  /* 0x0000001e0c04723c */ /* 0x000fe20000041804 */
[----:B------:R-:W-:Y:S02]  /*4bf0*/  IADD3 R42, R2, 0xa0, RZ ;  /* 0x000000a0022a7810 */ /* 0x000fe40007ffe0ff */
[----:B------:R-:W-:Y:S01]  /*4c00*/  FSEL R149, R17, -INF , !P5 ;  /* 0xff80000011957808 */ /* 0x000fe20006800000 */
[----:B----4-:R-:W-:Y:S01]  /*4c10*/  FFMA.FTZ R20, R206, R91, R20 ;  /* 0x0000005bce147223 */ /* 0x010fe20000010014 */
[----:B------:R-:W1:Y:S01]  /*4c20*/  I2F R29, R79 ;  /* 0x0000004f001d7306 */ /* 0x000e620000201400 */
[----:B------:R-:W-:-:S02]  /*4c30*/  ISETP.GE.AND P4, PT, R28, R174, PT ;  /* 0x000000ae1c00720c */ /* 0x000fc40003f86270 */
[----:B------:R-:W-:Y:S02]  /*4c40*/  ISETP.GE.AND P5, PT, R28, R173, PT ;  /* 0x000000ad1c00720c */ /* 0x000fe40003fa6270 */
[----:B------:R-:W-:Y:S01]  /*4c50*/  FSEL R141, R20, -INF , !P2 ;  /* 0xff800000148d7808 */ /* 0x000fe20005000000 */
[----:B--2---:R-:W-:Y:S01]  /*4c60*/  FFMA.FTZ R48, R206, R48, R19 ;  /* 0x00000030ce307223 */ /* 0x004fe20000010013 */
[-C--:B------:R-:W-:Y:S01]  /*4c70*/  ISETP.GE.AND P2, PT, R75, R174.reuse, PT ;  /* 0x000000ae4b00720c */ /* 0x080fe20003f46270 */
[C---:B------:R-:W-:Y:S01]  /*4c80*/  HMMA.16816.F32.BF16 R16, R8.reuse, R44, RZ ;  /* 0x0000002c0810723c */ /* 0x040fe200000418ff */
[----:B------:R-:W2:Y:S01]  /*4c90*/  LDSM.16.M88.4 R20, [R203+0x4000] ;  /* 0x00400000cb14783b */ /* 0x000ea20000000200 */
[----:B------:R-:W3:Y:S01]  /*4ca0*/  I2F R75, R79 ;  /* 0x0000004f004b7306 */ /* 0x000ee20000201400 */
[----:B------:R-:W-:Y:S02]  /*4cb0*/  FSEL R178, R48, -INF , !P0 ;  /* 0xff80000030b27808 */ /* 0x000fe40004000000 */
[----:B------:R-:W-:Y:S01]  /*4cc0*/  FSEL R77, R43, -INF , !P2 ;  /* 0xff8000002b4d7808 */ /* 0x000fe20005000000 */
[----:B------:R-:W4:Y:S01]  /*4cd0*/  LDSM.16.M88.4 R48, [R202+0x3000] ;  /* 0x00300000ca30783b */ /* 0x000f220000000200 */
[----:B-1----:R-:W-:Y:S01]  /*4ce0*/  FFMA.FTZ R29, R206, R29, R26 ;  /* 0x0000001dce1d7223 */ /* 0x002fe2000001001a */
[----:B------:R-:W-:Y:S01]  /*4cf0*/  HMMA.16816.F32.BF16 R44, R8, R46, RZ ;  /* 0x0000002e082c723c */ /* 0x000fe200000418ff */
[C---:B------:R-:W-:Y:S01]  /*4d00*/  ISETP.GE.AND P0, PT, R42.reuse, R174, PT ;  /* 0x000000ae2a00720c */ /* 0x040fe20003f06270 */
[----:B------:R1:W1:Y:S01]  /*4d10*/  I2F R30, R28 ;  /* 0x0000001c001e7306 */ /* 0x0002620000201400 */
[----:B------:R-:W-:-:S02]  /*4d20*/  ISETP.GE.AND P2, PT, R42, R173, PT ;  /* 0x000000ad2a00720c */ /* 0x000fc40003f46270 */
[----:B------:R-:W-:Y:S02]  /*4d30*/  FSEL R170, R29, -INF , !P3 ;  /* 0xff8000001daa7808 */ /* 0x000fe40005800000 */
[----:B------:R-:W-:-:S03]  /*4d40*/  IADD3 R43, R2, 0xa9, RZ ;  /* 0x000000a9022b7810 */ /* 0x000fc60007ffe0ff */
[----:B------:R-:W2:Y:S01]  /*4d50*/  I2F R31, R42 ;  /* 0x0000002a001f7306 */ /* 0x000ea20000201400 */
[----:B---3--:R-:W-:Y:S01]  /*4d60*/  FFMA.FTZ R24, R206, R75, R24 ;  /* 0x0000004bce187223 */ /* 0x008fe20000010018 */
[----:B------:R-:W-:-:S04]  /*4d70*/  IADD3 R75, R2, 0xa8, RZ ;  /* 0x000000a8024b7810 */ /* 0x000fc80007ffe0ff */
[----:B------:R-:W-:Y:S01]  /*4d80*/  FSEL R56, R24, -INF , !P6 ;  /* 0xff80000018387808 */ /* 0x000fe20007000000 */
[C---:B-----5:R-:W-:Y:S01]  /*4d90*/  HMMA.16816.F32.BF16 R16, R12.reuse, R52, R16 ;  /* 0x000000340c10723c */ /* 0x060fe20000041810 */
[----:B-1----:R-:W-:Y:S01]  /*4da0*/  IADD3 R28, R2, 0xa1, RZ ;  /* 0x000000a1021c7810 */ /* 0x002fe20007ffe0ff */
[CC--:B------:R-:W-:Y:S01]  /*4db0*/  FFMA.FTZ R151, R206.reuse, R30.reuse, R25 ;  /* 0x0000001ece977223 */ /* 0x0c0fe20000010019 */
[----:B------:R-:W-:Y:S01]  /*4dc0*/  I2F R3, R2 ;  /* 0x0000000200037306 */ /* 0x000fe20000201400 */
[----:B------:R-:W-:Y:S01]  /*4dd0*/  FFMA.FTZ R166, R206, R30, R27 ;  /* 0x0000001ecea67223 */ /* 0x000fe2000001001b */
[C---:B------:R-:W-:Y:S02]  /*4de0*/  ISETP.GE.AND P6, PT, R28.reuse, R174, PT ;  /* 0x000000ae1c00720c */ /* 0x040fe40003fc6270 */
[----:B------:R-:W-:Y:S01]  /*4df0*/  ISETP.GE.AND P3, PT, R28, R173, PT ;  /* 0x000000ad1c00720c */ /* 0x000fe20003f66270 */
[----:B------:R-:W-:Y:S01]  /*4e00*/  HMMA.16816.F32.BF16 R44, R12, R54, R44 ;  /* 0x000000360c2c723c */ /* 0x000fe2000004182c */
[-C--:B--2---:R-:W-:Y:S01]  /*4e10*/  FFMA.FTZ R53, R206, R31.reuse, R32 ;  /* 0x0000001fce357223 */ /* 0x084fe20000010020 */
[----:B------:R-:W-:Y:S01]  /*4e20*/  IADD3 R32, R2, 0xb0, RZ ;  /* 0x000000b002207810 */ /* 0x000fe20007ffe0ff */
[----:B------:R1:W2:Y:S01]  /*4e30*/  I2F R42, R28 ;  /* 0x0000001c002a7306 */ /* 0x0002a20000201400 */
[----:B------:R-:W-:Y:S01]  /*4e40*/  FFMA.FTZ R34, R206, R31, R34 ;  /* 0x0000001fce227223 */ /* 0x000fe20000010022 */
[----:B------:R-:W-:-:S02]  /*4e50*/  FSEL R151, R151, -INF , !P4 ;  /* 0xff80000097977808 */ /* 0x000fc40006000000 */
[----:B------:R-:W-:Y:S01]  /*4e60*/  FSEL R166, R166, -INF , !P5 ;  /* 0xff800000a6a67808 */ /* 0x000fe20006800000 */
[----:B------:R-:W-:Y:S01]  /*4e70*/  HMMA.16816.F32.BF16 R24, R8, R20, RZ ;  /* 0x000000140818723c */ /* 0x000fe200000418ff */
[CC--:B------:R-:W-:Y:S02]  /*4e80*/  ISETP.GE.AND P4, PT, R75.reuse, R174.reuse, PT ;  /* 0x000000ae4b00720c */ /* 0x0c0fe40003f86270 */
[----:B------:R-:W3:Y:S01]  /*4e90*/  I2F R20, R43 ;  /* 0x0000002b00147306 */ /* 0x000ee20000201400 */
[----:B------:R-:W-:Y:S02]  /*4ea0*/  ISETP.GE.AND P5, PT, R75, R173, PT ;  /* 0x000000ad4b00720c */ /* 0x000fe40003fa6270 */
[----:B------:R-:W-:Y:S02]  /*4eb0*/  FSEL R160, R34, -INF , !P2 ;  /* 0xff80000022a07808 */ /* 0x000fe40005000000 */
[----:B------:R-:W-:Y:S02]  /*4ec0*/  FSEL R53, R53, -INF , !P0 ;  /* 0xff80000035357808 */ /* 0x000fe40004000000 */
[----:B------:R-:W-:Y:S01]  /*4ed0*/  ISETP.GE.AND P0, PT, R43, R174, PT ;  /* 0x000000ae2b00720c */ /* 0x000fe20003f06270 */
[----:B-1----:R-:W1:Y:S01]  /*4ee0*/  LDSM.16.M88.4 R28, [R203+0x4400] ;  /* 0x00440000cb1c783b */ /* 0x002e620000000200 */
[CC--:B--2---:R-:W-:Y:S01]  /*4ef0*/  FFMA.FTZ R33, R206.reuse, R42.reuse, R33 ;  /* 0x0000002ace217223 */ /* 0x0c4fe20000010021 */
[----:B------:R-:W2:Y:S01]  /*4f00*/  I2F R21, R75 ;  /* 0x0000004b00157306 */ /* 0x000ea20000201400 */
[----:B------:R-:W-:Y:S01]  /*4f10*/  FFMA.FTZ R35, R206, R42, R35 ;  /* 0x0000002ace237223 */ /* 0x000fe20000010023 */
[----:B------:R-:W-:-:S02]  /*4f20*/  IADD3 R42, R2, 0xb1, RZ ;  /* 0x000000b1022a7810 */ /* 0x000fc40007ffe0ff */
[----:B------:R-:W-:Y:S02]  /*4f30*/  FSEL R54, R33, -INF , !P6 ;  /* 0xff80000021367808 */ /* 0x000fe40007000000 */
[----:B------:R-:W-:Y:S01]  /*4f40*/  FSEL R156, R35, -INF , !P3 ;  /* 0xff800000239c7808 */ /* 0x000fe20005800000 */
[----:B---3--:R-:W-:Y:S01]  /*4f50*/  FFMA.FTZ R5, R206, R20, R5 ;  /* 0x00000014ce057223 */ /* 0x008fe20000010005 */
[----:B------:R3:W5:Y:S01]  /*4f60*/  I2F R75, R32 ;  /* 0x00000020004b7306 */ /* 0x0007620000201400 */
[----:B------:R-:W-:Y:S01]  /*4f70*/  ISETP.GE.AND P6, PT, R32, R174, PT ;  /* 0x000000ae2000720c */ /* 0x000fe20003fc6270 */
[----:B------:R-:W-:Y:S01]  /*4f80*/  FFMA.FTZ R7, R206, R20, R7 ;  /* 0x00000014ce077223 */ /* 0x000fe20000010007 */
[-C--:B------:R-:W-:Y:S01]  /*4f90*/  ISETP.GE.AND P3, PT, R32, R173.reuse, PT ;  /* 0x000000ad2000720c */ /* 0x080fe20003f66270 */
[----:B----4-:R-:W-:Y:S01]  /*4fa0*/  HMMA.16816.F32.BF16 R24, R12, R48, R24 ;  /* 0x000000300c18723c */ /* 0x010fe20000041818 */
[----:B------:R-:W-:Y:S02]  /*4fb0*/  ISETP.GE.AND P2, PT, R43, R173, PT ;  /* 0x000000ad2b00720c */ /* 0x000fe40003f46270 */
[----:B------:R-:W-:Y:S01]  /*4fc0*/  FSEL R155, R5, -INF , !P0 ;  /* 0xff800000059b7808 */ /* 0x000fe20004000000 */
[----:B------:R-:W4:Y:S01]  /*4fd0*/  I2F R124, R42 ;  /* 0x0000002a007c7306 */ /* 0x000f220000201400 */
[-C--:B--2---:R-:W-:Y:S01]  /*4fe0*/  FFMA.FTZ R55, R206, R21.reuse, R4 ;  /* 0x00000015ce377223 */ /* 0x084fe20000010004 */
[----:B------:R-:W-:Y:S01]  /*4ff0*/  IADD3 R4, R2, 0xb8, RZ ;  /* 0x000000b802047810 */ /* 0x000fe20007ffe0ff */
[----:B------:R-:W-:Y:S01]  /*5000*/  FFMA.FTZ R6, R206, R21, R6 ;  /* 0x00000015ce067223 */ /* 0x000fe20000010006 */
[----:B------:R-:W-:Y:S01]  /*5010*/  FSEL R146, R7, -INF , !P2 ;  /* 0xff80000007927808 */ /* 0x000fe20005000000 */
[----:B------:R-:W-:Y:S01]  /*5020*/  HMMA.16816.F32.BF16 R20, R8, R22, RZ ;  /* 0x000000160814723c */ /* 0x000fe200000418ff */
[----:B------:R-:W-:Y:S01]  /*5030*/  ISETP.GE.AND P0, PT, R4, R174, PT ;  /* 0x000000ae0400720c */ /* 0x000fe20003f06270 */
[----:B---3--:R-:W2:Y:S01]  /*5040*/  LDSM.16.M88.4 R32, [R202+0x3400] ;  /* 0x00340000ca20783b */ /* 0x008ea20000000200 */
[----:B------:R-:W-:Y:S01]  /*5050*/  FSEL R148, R6, -INF , !P5 ;  /* 0xff80000006947808 */ /* 0x000fe20006800000 */
[----:B------:R1:W3:Y:S01]  /*5060*/  I2F R43, R4 ;  /* 0x00000004002b7306 */ /* 0x0002e20000201400 */
[----:B-----5:R-:W-:Y:S01]  /*5070*/  FFMA.FTZ R16, R206, R75, R16 ;  /* 0x0000004bce107223 */ /* 0x020fe20000010010 */
[----:B------:R-:W-:Y:S01]  /*5080*/  ISETP.GE.AND P2, PT, R4, R173, PT ;  /* 0x000000ad0400720c */ /* 0x000fe20003f46270 */
[----:B------:R-:W-:Y:S01]  /*5090*/  FFMA.FTZ R18, R206, R75, R18 ;  /* 0x0000004bce127223 */ /* 0x000fe20000010012 */
[----:B------:R-:W-:Y:S01]  /*50a0*/  IADD3 R48, R2, 0xb9, RZ ;  /* 0x000000b902307810 */ /* 0x000fe20007ffe0ff */
[-C--:B----4-:R-:W-:Y:S01]  /*50b0*/  FFMA.FTZ R159, R206, R124.reuse, R17 ;  /* 0x0000007cce9f7223 */ /* 0x090fe20000010011 */
[----:B------:R-:W-:Y:S01]  /*50c0*/  FSEL R157, R16, -INF , !P6 ;  /* 0xff800000109d7808 */ /* 0x000fe20007000000 */
[----:B------:R-:W-:Y:S01]  /*50d0*/  FFMA.FTZ R124, R206, R124, R19 ;  /* 0x0000007cce7c7223 */ /* 0x000fe20000010013 */
[----:B------:R-:W-:-:S02]  /*50e0*/  FSEL R130, R18, -INF , !P3 ;  /* 0xff80000012827808 */ /* 0x000fc40005800000 */
[----:B------:R-:W-:Y:S01]  /*50f0*/  IADD3 R75, R2, 0xc0, RZ ;  /* 0x000000c0024b7810 */ /* 0x000fe20007ffe0ff */
[----:B------:R-:W4:Y:S01]  /*5100*/  LDSM.16.M88.4 R16, [R203+0x4800] ;  /* 0x00480000cb10783b */ /* 0x000f220000000200 */
[----:B------:R-:W-:Y:S02]  /*5110*/  FSEL R55, R55, -INF , !P4 ;  /* 0xff80000037377808 */ /* 0x000fe40006000000 */
[CC--:B------:R-:W-:Y:S01]  /*5120*/  ISETP.GE.AND P4, PT, R42.reuse, R174.reuse, PT ;  /* 0x000000ae2a00720c */ /* 0x0c0fe20003f86270 */
[----:B-1----:R-:W-:Y:S01]  /*5130*/  HMMA.16816.F32.BF16 R4, R8, R28, RZ ;  /* 0x0000001c0804723c */ /* 0x002fe200000418ff */
[----:B------:R-:W-:Y:S01]  /*5140*/  ISETP.GE.AND P5, PT, R42, R173, PT ;  /* 0x000000ad2a00720c */ /* 0x000fe20003fa6270 */
[----:B------:R-:W1:Y:S01]  /*5150*/  I2F R49, R75 ;  /* 0x0000004b00317306 */ /* 0x000e620000201400 */
[-C--:B---3--:R-:W-:Y:S01]  /*5160*/  FFMA.FTZ R44, R206, R43.reuse, R44 ;  /* 0x0000002bce2c7223 */ /* 0x088fe2000001002c */
[----:B------:R-:W-:Y:S01]  /*5170*/  ISETP.GE.AND P6, PT, R48, R174, PT ;  /* 0x000000ae3000720c */ /* 0x000fe20003fc6270 */
[----:B------:R-:W-:Y:S01]  /*5180*/  FFMA.FTZ R46, R206, R43, R46 ;  /* 0x0000002bce2e7223 */ /* 0x000fe2000001002e */
[----:B------:R-:W-:-:S02]  /*5190*/  IADD3 R52, R2, 0xc1, RZ ;  /* 0x000000c102347810 */ /* 0x000fc40007ffe0ff */
[----:B------:R-:W-:Y:S01]  /*51a0*/  HMMA.16816.F32.BF16 R28, R8, R30, RZ ;  /* 0x0000001e081c723c */ /* 0x000fe200000418ff */
[----:B------:R-:W-:Y:S01]  /*51b0*/  FSEL R159, R159, -INF , !P4 ;  /* 0xff8000009f9f7808 */ /* 0x000fe20006000000 */
[----:B------:R-:W3:Y:S01]  /*51c0*/  I2F R42, R48 ;  /* 0x00000030002a7306 */ /* 0x000ee20000201400 */
[----:B------:R-:W-:Y:S02]  /*51d0*/  FSEL R124, R124, -INF , !P5 ;  /* 0xff8000007c7c7808 */ /* 0x000fe40006800000 */
[C---:B------:R-:W-:Y:S02]  /*51e0*/  ISETP.GE.AND P4, PT, R75.reuse, R174, PT ;  /* 0x000000ae4b00720c */ /* 0x040fe40003f86270 */
[-C--:B------:R-:W-:Y:S01]  /*51f0*/  ISETP.GE.AND P5, PT, R75, R173.reuse, PT ;  /* 0x000000ad4b00720c */ /* 0x080fe20003fa6270 */
[----:B------:R-:W-:Y:S01]  /*5200*/  HMMA.16816.F32.BF16 R20, R12, R50, R20 ;  /* 0x000000320c14723c */ /* 0x000fe20000041814 */
[----:B------:R-:W-:Y:S01]  /*5210*/  ISETP.GE.AND P3, PT, R48, R173, PT ;  /* 0x000000ad3000720c */ /* 0x000fe20003f66270 */
[CC--:B-1----:R-:W-:Y:S01]  /*5220*/  FFMA.FTZ R24, R206.reuse, R49.reuse, R24 ;  /* 0x00000031ce187223 */ /* 0x0c2fe20000010018 */
[----:B------:R-:W1:Y:S01]  /*5230*/  I2F R48, R52 ;  /* 0x0000003400307306 */ /* 0x000e620000201400 */
[----:B------:R-:W-:Y:S01]  /*5240*/  FFMA.FTZ R26, R206, R49, R26 ;  /* 0x00000031ce1a7223 */ /* 0x000fe2000001001a */
[----:B------:R-:W-:-:S02]  /*5250*/  FSEL R161, R44, -INF , !P0 ;  /* 0xff8000002ca17808 */ /* 0x000fc40004000000 */
[----:B------:R-:W-:Y:S01]  /*5260*/  FSEL R114, R46, -INF , !P2 ;  /* 0xff8000002e727808 */ /* 0x000fe20005000000 */
[C---:B--2---:R-:W-:Y:S01]  /*5270*/  HMMA.16816.F32.BF16 R4, R12.reuse, R32, R4 ;  /* 0x000000200c04723c */ /* 0x044fe20000041804 */
[----:B------:R-:W-:Y:S01]  /*5280*/  IADD3 R50, R2, 0xc8, RZ ;  /* 0x000000c802327810 */ /* 0x000fe20007ffe0ff */
[-C--:B---3--:R-:W-:Y:S01]  /*5290*/  FFMA.FTZ R45, R206, R42.reuse, R45 ;  /* 0x0000002ace2d7223 */ /* 0x088fe2000001002d */
[----:B------:R-:W-:Y:S01]  /*52a0*/  FSEL R153, R24, -INF , !P4 ;  /* 0xff80000018997808 */ /* 0x000fe20006000000 */
[----:B------:R-:W-:Y:S01]  /*52b0*/  FFMA.FTZ R110, R206, R42, R47 ;  /* 0x0000002ace6e7223 */ /* 0x000fe2000001002f */
[----:B------:R-:W-:Y:S01]  /*52c0*/  FSEL R104, R26, -INF , !P5 ;  /* 0xff8000001a687808 */ /* 0x000fe20006800000 */
[----:B------:R-:W2:Y:S01]  /*52d0*/  I2F R43, R50 ;  /* 0x00000032002b7306 */ /* 0x000ea20000201400 */
[----:B------:R-:W-:Y:S01]  /*52e0*/  IADD3 R32, R2, 0xc9, RZ ;  /* 0x000000c902207810 */ /* 0x000fe20007ffe0ff */
[----:B------:R-:W-:Y:S01]  /*52f0*/  HMMA.16816.F32.BF16 R28, R12, R34, R28 ;  /* 0x000000220c1c723c */ /* 0x000fe2000004181c */
[----:B------:R-:W-:-:S02]  /*5300*/  FSEL R163, R45, -INF , !P6 ;  /* 0xff8000002da37808 */ /* 0x000fc40007000000 */
[----:B------:R-:W3:Y:S01]  /*5310*/  LDSM.16.M88.4 R44, [R202+0x3800] ;  /* 0x00380000ca2c783b */ /* 0x000ee20000000200 */
[----:B------:R-:W-:Y:S01]  /*5320*/  ISETP.GE.AND P4, PT, R32, R174, PT ;  /* 0x000000ae2000720c */ /* 0x000fe20003f86270 */
[-C--:B-1----:R-:W-:Y:S01]  /*5330*/  FFMA.FTZ R145, R206, R48.reuse, R25 ;  /* 0x00000030ce917223 */ /* 0x082fe20000010019 */
[----:B------:R1:W5:Y:S01]  /*5340*/  I2F R42, R32 ;  /* 0x00000020002a7306 */ /* 0x0003620000201400 */
[----:B------:R-:W-:Y:S01]  /*5350*/  ISETP.GE.AND P5, PT, R32, R173, PT ;  /* 0x000000ad2000720c */ /* 0x000fe20003fa6270 */
[----:B------:R-:W-:Y:S01]  /*5360*/  FFMA.FTZ R100, R206, R48, R27 ;  /* 0x00000030ce647223 */ /* 0x000fe2000001001b */
[C---:B------:R-:W-:Y:S01]  /*5370*/  IADD3 R49, R2.reuse, 0xd0, RZ ;  /* 0x000000d002317810 */ /* 0x040fe20007ffe0ff */
[C---:B----4-:R-:W-:Y:S01]  /*5380*/  HMMA.16816.F32.BF16 R24, R8.reuse, R16, RZ ;  /* 0x000000100818723c */ /* 0x050fe200000418ff */
[----:B------:R-:W-:Y:S02]  /*5390*/  IADD3 R48, R2, 0xd1, RZ ;  /* 0x000000d102307810 */ /* 0x000fe40007ffe0ff */
[----:B------:R-:W-:Y:S01]  /*53a0*/  FSEL R110, R110, -INF , !P3 ;  /* 0xff8000006e6e7808 */ /* 0x000fe20005800000 */
[CC--:B--2---:R-:W-:Y:S01]  /*53b0*/  FFMA.FTZ R20, R206.reuse, R43.reuse, R20 ;  /* 0x0000002bce147223 */ /* 0x0c4fe20000010014 */
[----:B------:R-:W2:Y:S01]  /*53c0*/  I2F R51, R49 ;  /* 0x0000003100337306 */ /* 0x000ea20000201400 */
[----:B------:R-:W-:Y:S01]  /*53d0*/  FFMA.FTZ R22, R206, R43, R22 ;  /* 0x0000002bce167223 */ /* 0x000fe20000010016 */
[C---:B------:R-:W-:Y:S01]  /*53e0*/  ISETP.GE.AND P6, PT, R50.reuse, R174, PT ;  /* 0x000000ae3200720c */ /* 0x040fe20003fc6270 */
[----:B------:R-:W-:Y:S01]  /*53f0*/  HMMA.16816.F32.BF16 R16, R8, R18, RZ ;  /* 0x000000120810723c */ /* 0x000fe200000418ff */
[----:B------:R-:W-:-:S02]  /*5400*/  ISETP.GE.AND P3, PT, R50, R173, PT ;  /* 0x000000ad3200720c */ /* 0x000fc40003f66270 */
[----:B------:R-:W-:Y:S01]  /*5410*/  FSEL R127, R20, -INF , !P6 ;  /* 0xff800000147f7808 */ /* 0x000fe20007000000 */
[----:B-1----:R-:W1:Y:S01]  /*5420*/  LDSM.16.M88.4 R32, [R203+0x4c00] ;  /* 0x004c0000cb20783b */ /* 0x002e620000000200 */
[----:B------:R-:W4:Y:S01]  /*5430*/  I2F R43, R48 ;  /* 0x00000030002b7306 */ /* 0x000f220000201400 */
[-C--:B-----5:R-:W-:Y:S01]  /*5440*/  FFMA.FTZ R21, R206, R42.reuse, R21 ;  /* 0x0000002ace157223 */ /* 0x0a0fe20000010015 */
[----:B------:R-:W-:Y:S01]  /*5450*/  FSEL R98, R22, -INF , !P3 ;  /* 0xff80000016627808 */ /* 0x000fe20005800000 */
[----:B------:R-:W-:Y:S01]  /*5460*/  FFMA.FTZ R23, R206, R42, R23 ;  /* 0x0000002ace177223 */ /* 0x000fe20000010017 */
[----:B------:R-:W-:Y:S02]  /*5470*/  ISETP.GE.AND P0, PT, R52, R174, PT ;  /* 0x000000ae3400720c */ /* 0x000fe40003f06270 */
[----:B------:R-:W-:Y:S02]  /*5480*/  FSEL R131, R21, -INF , !P4 ;  /* 0xff80000015837808 */ /* 0x000fe40006000000 */
[----:B------:R-:W-:Y:S01]  /*5490*/  FSEL R90, R23, -INF , !P5 ;  /* 0xff800000175a7808 */ /* 0x000fe20006800000 */
[----:B--2---:R-:W-:Y:S01]  /*54a0*/  FFMA.FTZ R4, R206, R51, R4 ;  /* 0x00000033ce047223 */ /* 0x004fe20000010004 */
[----:B------:R-:W-:Y:S01]  /*54b0*/  ISETP.GE.AND P2, PT, R52, R173, PT ;  /* 0x000000ad3400720c */ /* 0x000fe20003f46270 */
[----:B------:R-:W2:Y:S01]  /*54c0*/  LDSM.16.M88.4 R20, [R202+0x3c00] ;  /* 0x003c0000ca14783b */ /* 0x000ea20000000200 */
[----:B------:R-:W-:Y:S01]  /*54d0*/  IADD3 R50, R2, 0xd8, RZ ;  /* 0x000000d802327810 */ /* 0x000fe20007ffe0ff */
[----:B------:R-:W-:Y:S01]  /*54e0*/  FFMA.FTZ R6, R206, R51, R6 ;  /* 0x00000033ce067223 */ /* 0x000fe20000010006 */
[----:B------:R-:W-:Y:S01]  /*54f0*/  FSEL R145, R145, -INF , !P0 ;  /* 0xff80000091917808 */ /* 0x000fe20004000000 */
[----:B------:R-:W-:-:S04]  /*5500*/  DEPBAR.LE SB0, 0x0 ;  /* 0x000080000000791a */ /* 0x000fc80000000000 */
[----:B------:R-:W-:Y:S01]  /*5510*/  FSEL R100, R100, -INF , !P2 ;  /* 0xff80000064647808 */ /* 0x000fe20005000000 */
[C---:B----4-:R-:W-:Y:S01]  /*5520*/  FFMA.FTZ R5, R206.reuse, R43, R5 ;  /* 0x0000002bce057223 */ /* 0x050fe20000010005 */
[CC--:B------:R-:W-:Y:S01]  /*5530*/  ISETP.GE.AND P0, PT, R49.reuse, R174.reuse, PT ;  /* 0x000000ae3100720c */ /* 0x0c0fe20003f06270 */
[C---:B---3--:R-:W-:Y:S01]  /*5540*/  HMMA.16816.F32.BF16 R24, R12.reuse, R44, R24 ;  /* 0x0000002c0c18723c */ /* 0x048fe20000041818 */
[----:B------:R-:W-:Y:S01]  /*5550*/  ISETP.GE.AND P2, PT, R49, R173, PT ;  /* 0x000000ad3100720c */ /* 0x000fe20003f46270 */
[----:B------:R-:W-:Y:S01]  /*5560*/  FFMA.FTZ R80, R206, R43, R7 ;  /* 0x0000002bce507223 */ /* 0x000fe20000010007 */
[----:B------:R-:W3:Y:S01]  /*5570*/  I2F R49, R50 ;  /* 0x0000003200317306 */ /* 0x000ee20000201400 */
[C---:B------:R-:W-:Y:S02]  /*5580*/  ISETP.GE.AND P6, PT, R48.reuse, R174, PT ;  /* 0x000000ae3000720c */ /* 0x040fe40003fc6270 */
[----:B------:R-:W-:Y:S02]  /*5590*/  ISETP.GE.AND P3, PT, R48, R173, PT ;  /* 0x000000ad3000720c */ /* 0x000fe40003f66270 */
[----:B------:R-:W-:Y:S01]  /*55a0*/  IADD3 R48, R2, 0xd9, RZ ;  /* 0x000000d902307810 */ /* 0x000fe20007ffe0ff */
[----:B------:R-:W-:Y:S01]  /*55b0*/  HMMA.16816.F32.BF16 R16, R12, R46, R16 ;  /* 0x0000002e0c10723c */ /* 0x000fe20000041810 */
[----:B------:R-:W-:-:S02]  /*55c0*/  FSEL R248, R4, -INF , !P0 ;  /* 0xff80000004f87808 */ /* 0x000fc40004000000 */
[----:B------:R-:W4:Y:S01]  /*55d0*/  I2F R42, R48 ;  /* 0x00000030002a7306 */ /* 0x000f220000201400 */
[----:B------:R-:W-:Y:S02]  /*55e0*/  FSEL R82, R6, -INF , !P2 ;  /* 0xff80000006527808 */ /* 0x000fe40005000000 */
[----:B------:R-:W-:Y:S02]  /*55f0*/  FSEL R168, R5, -INF , !P6 ;  /* 0xff80000005a87808 */ /* 0x000fe40007000000 */
[----:B-1----:R-:W-:Y:S01]  /*5600*/  HMMA.16816.F32.BF16 R4, R8, R32, RZ ;  /* 0x000000200804723c */ /* 0x002fe200000418ff */
[----:B------:R-:W-:Y:S01]  /*5610*/  IADD3 R44, R2, 0xe0, RZ ;  /* 0x000000e0022c7810 */ /* 0x000fe20007ffe0ff */
[----:B---3--:R-:W-:Y:S01]  /*5620*/  FFMA.FTZ R30, R206, R49, R30 ;  /* 0x00000031ce1e7223 */ /* 0x008fe2000001001e */
[----:B------:R-:W-:Y:S01]  /*5630*/  ISETP.GE.AND P5, PT, R50, R173, PT ;  /* 0x000000ad3200720c */ /* 0x000fe20003fa6270 */
[----:B------:R-:W-:Y:S01]  /*5640*/  FFMA.FTZ R224, R206, R49, R28 ;  /* 0x00000031cee07223 */ /* 0x000fe2000001001c */
[----:B------:R-:W1:Y:S01]  /*5650*/  I2F R43, R44 ;  /* 0x0000002c002b7306 */ /* 0x000e620000201400 */
[----:B------:R-:W-:-:S02]  /*5660*/  FSEL R80, R80, -INF , !P3 ;  /* 0xff80000050507808 */ /* 0x000fc40005800000 */
[----:B------:R-:W-:Y:S01]  /*5670*/  FSEL R76, R30, -INF , !P5 ;  /* 0xff8000001e4c7808 */ /* 0x000fe20006800000 */
[----:B------:R-:W-:Y:S01]  /*5680*/  HMMA.16816.F32.BF16 R8, R8, R34, RZ ;  /* 0x000000220808723c */ /* 0x000fe200000418ff */
[----:B------:R-:W-:Y:S01]  /*5690*/  IADD3 R30, R2, 0xe8, RZ ;  /* 0x000000e8021e7810 */ /* 0x000fe20007ffe0ff */
[-C--:B----4-:R-:W-:Y:S01]  /*56a0*/  FFMA.FTZ R184, R206, R42.reuse, R29 ;  /* 0x0000002aceb87223 */ /* 0x090fe2000001001d */
[-C--:B------:R-:W-:Y:S01]  /*56b0*/  ISETP.GE.AND P3, PT, R44, R173.reuse, PT ;  /* 0x000000ad2c00720c */ /* 0x080fe20003f66270 */
[----:B------:R-:W-:Y:S01]  /*56c0*/  FFMA.FTZ R49, R206, R42, R31 ;  /* 0x0000002ace317223 */ /* 0x000fe2000001001f */
[----:B------:R-:W3:Y:S01]  /*56d0*/  I2F R29, R30 ;  /* 0x0000001e001d7306 */ /* 0x000ee20000201400 */
[C---:B------:R-:W-:Y:S02]  /*56e0*/  ISETP.GE.AND P0, PT, R48.reuse, R174, PT ;  /* 0x000000ae3000720c */ /* 0x040fe40003f06270 */
[----:B------:R-:W-:Y:S02]  /*56f0*/  ISETP.GE.AND P2, PT, R48, R173, PT ;  /* 0x000000ad3000720c */ /* 0x000fe40003f46270 */
[----:B------:R-:W-:Y:S01]  /*5700*/  IADD3 R45, R2, 0xe1, RZ ;  /* 0x000000e1022d7810 */ /* 0x000fe20007ffe0ff */
[----:B-1----:R-:W-:Y:S01]  /*5710*/  FFMA.FTZ R26, R206, R43, R26 ;  /* 0x0000002bce1a7223 */ /* 0x002fe2000001001a */
[----:B------:R-:W-:-:S02]  /*5720*/  FSEL R49, R49, -INF , !P2 ;  /* 0xff80000031317808 */ /* 0x000fc40005000000 */
[----:B------:R-:W1:Y:S01]  /*5730*/  I2F R28, R45 ;  /* 0x0000002d001c7306 */ /* 0x000e620000201400 */
[C---:B--2---:R-:W-:Y:S01]  /*5740*/  HMMA.16816.F32.BF16 R4, R12.reuse, R20, R4 ;  /* 0x000000140c04723c */ /* 0x044fe20000041804 */
[----:B------:R-:W-:Y:S01]  /*5750*/  IADD3 R31, R2, 0xe9, RZ ;  /* 0x000000e9021f7810 */ /* 0x000fe20007ffe0ff */
[----:B------:R-:W-:Y:S01]  /*5760*/  FFMA.FTZ R162, R206, R43, R24 ;  /* 0x0000002bcea27223 */ /* 0x000fe20000010018 */
[----:B------:R-:W-:Y:S02]  /*5770*/  FSEL R48, R26, -INF , !P3 ;  /* 0xff8000001a307808 */ /* 0x000fe40005800000 */
[----:B------:R-:W-:Y:S01]  /*5780*/  IADD3 R26, R2, 0xf0, RZ ;  /* 0x000000f0021a7810 */ /* 0x000fe20007ffe0ff */
[-C--:B---3--:R-:W-:Y:S01]  /*5790*/  FFMA.FTZ R108, R206, R29.reuse, R16 ;  /* 0x0000001dce6c7223 */ /* 0x088fe20000010010 */
[----:B------:R-:W-:Y:S01]  /*57a0*/  IADD3 R20, R2, 0xf1, RZ ;  /* 0x000000f102147810 */ /* 0x000fe20007ffe0ff */
[----:B------:R-:W-:Y:S01]  /*57b0*/  FFMA.FTZ R18, R206, R29, R18 ;  /* 0x0000001dce127223 */ /* 0x000fe20000010012 */
[----:B------:R-:W2:Y:S01]  /*57c0*/  I2F R21, R26 ;  /* 0x0000001a00157306 */ /* 0x000ea20000201400 */
[----:B------:R-:W-:Y:S01]  /*57d0*/  ISETP.GE.AND P2, PT, R30, R173, PT ;  /* 0x000000ad1e00720c */ /* 0x000fe20003f46270 */
[----:B------:R-:W-:Y:S01]  /*57e0*/  HMMA.16816.F32.BF16 R8, R12, R22, R8 ;  /* 0x000000160c08723c */ /* 0x000fe20000041808 */
[----:B------:R-:W-:-:S02]  /*57f0*/  ISETP.GE.AND P6, PT, R44, R174, PT ;  /* 0x000000ae2c00720c */ /* 0x000fc40003fc6270 */
[----:B------:R-:W-:Y:S01]  /*5800*/  FSEL R46, R18, -INF , !P2 ;  /* 0xff800000122e7808 */ /* 0x000fe20005000000 */
[-C--:B-1----:R-:W-:Y:S01]  /*5810*/  FFMA.FTZ R25, R206, R28.reuse, R25 ;  /* 0x0000001cce197223 */ /* 0x082fe20000010019 */
[C---:B------:R-:W-:Y:S01]  /*5820*/  IADD3 R18, R2.reuse, 0xf8, RZ ;  /* 0x000000f802127810 */ /* 0x040fe20007ffe0ff */
[----:B------:R-:W1:Y:S01]  /*5830*/  I2F R16, R20 ;  /* 0x0000001400107306 */ /* 0x000e620000201400 */
[----:B------:R-:W-:Y:S01]  /*5840*/  IADD3 R12, R2, 0xf9, RZ ;  /* 0x000000f9020c7810 */ /* 0x000fe20007ffe0ff */
[----:B------:R-:W-:Y:S01]  /*5850*/  FFMA.FTZ R27, R206, R28, R27 ;  /* 0x0000001cce1b7223 */ /* 0x000fe2000001001b */
[-C--:B------:R-:W-:Y:S02]  /*5860*/  ISETP.GE.AND P4, PT, R50, R174.reuse, PT ;  /* 0x000000ae3200720c */ /* 0x080fe40003f86270 */
[----:B------:R-:W-:Y:S02]  /*5870*/  ISETP.GE.AND P2, PT, R20, R173, PT ;  /* 0x000000ad1400720c */ /* 0x000fe40003f46270 */
[----:B------:R-:W-:Y:S01]  /*5880*/  FSEL R224, R224, -INF , !P4 ;  /* 0xff800000e0e07808 */ /* 0x000fe20006000000 */
[----:B------:R-:W3:Y:S01]  /*5890*/  I2F R24, R31 ;  /* 0x0000001f00187306 */ /* 0x000ee20000201400 */
[CC--:B--2---:R-:W-:Y:S01]  /*58a0*/  FFMA.FTZ R44, R206.reuse, R21.reuse, R6 ;  /* 0x00000015ce2c7223 */ /* 0x0c4fe20000010006 */
[----:B------:R-:W-:Y:S01]  /*58b0*/  ISETP.GE.AND P4, PT, R45, R174, PT ;  /* 0x000000ae2d00720c */ /* 0x000fe20003f86270 */
[----:B------:R-:W-:Y:S01]  /*58c0*/  FFMA.FTZ R4, R206, R21, R4 ;  /* 0x00000015ce047223 */ /* 0x000fe20000010004 */
[----:B------:R-:W-:-:S02]  /*58d0*/  FSEL R184, R184, -INF , !P0 ;  /* 0xff800000b8b87808 */ /* 0x000fc40004000000 */
[----:B------:R-:W-:Y:S02]  /*58e0*/  ISETP.GE.AND P5, PT, R45, R173, PT ;  /* 0x000000ad2d00720c */ /* 0x000fe40003fa6270 */
[----:B------:R-:W2:Y:S01]  /*58f0*/  I2F R13, R18 ;  /* 0x00000012000d7306 */ /* 0x000ea20000201400 */
[----:B-1----:R-:W-:Y:S01]  /*5900*/  FFMA.FTZ R7, R206, R16, R7 ;  /* 0x00000010ce077223 */ /* 0x002fe20000010007 */
[----:B------:R-:W-:Y:S01]  /*5910*/  ISETP.GE.AND P0, PT, R30, R174, PT ;  /* 0x000000ae1e00720c */ /* 0x000fe20003f06270 */
[C---:B------:R-:W-:Y:S01]  /*5920*/  FFMA.FTZ R5, R206.reuse, R16, R5 ;  /* 0x00000010ce057223 */ /* 0x040fe20000010005 */
[----:B------:R-:W-:Y:S02]  /*5930*/  SHF.R.S32.HI R15, RZ, 0x1f, R36 ;  /* 0x0000001fff0f7819 */ /* 0x000fe40000011424 */
[----:B------:R-:W-:Y:S02]  /*5940*/  FSEL R43, R7, -INF , !P2 ;  /* 0xff800000072b7808 */ /* 0x000fe40005000000 */
[----:B------:R-:W1:Y:S01]  /*5950*/  I2F R6, R12 ;  /* 0x0000000c00067306 */ /* 0x000e620000201400 */
[----:B------:R-:W-:Y:S01]  /*5960*/  ISETP.GT.AND P2, PT, R211, R214, PT ;  /* 0x000000d6d300720c */ /* 0x000fe20003f44270 */
[CC--:B---3--:R-:W-:Y:S01]  /*5970*/  FFMA.FTZ R17, R206.reuse, R24.reuse, R17 ;  /* 0x00000018ce117223 */ /* 0x0c8fe20000010011 */
[----:B------:R-:W-:Y:S01]  /*5980*/  FSEL R138, R25, -INF , !P4 ;  /* 0xff800000198a7808 */ /* 0x000fe20006000000 */
[----:B------:R-:W-:Y:S01]  /*5990*/  FFMA.FTZ R19, R206, R24, R19 ;  /* 0x00000018ce137223 */ /* 0x000fe20000010013 */
[----:B------:R-:W-:-:S02]  /*59a0*/  FSEL R162, R162, -INF , !P6 ;  /* 0xff800000a2a27808 */ /* 0x000fc40007000000 */
[----:B------:R-:W-:Y:S01]  /*59b0*/  ISETP.GE.AND P4, PT, R26, R174, PT ;  /* 0x000000ae1a00720c */ /* 0x000fe20003f86270 */
[CC--:B--2---:R-:W-:Y:S01]  /*59c0*/  FFMA.FTZ R8, R206.reuse, R13.reuse, R8 ;  /* 0x0000000dce087223 */ /* 0x0c4fe20000010008 */
[----:B------:R-:W-:Y:S01]  /*59d0*/  FSEL R47, R27, -INF , !P5 ;  /* 0xff8000001b2f7808 */ /* 0x000fe20006800000 */
[----:B------:R-:W-:Y:S01]  /*59e0*/  FFMA.FTZ R10, R206, R13, R10 ;  /* 0x0000000dce0a7223 */ /* 0x000fe2000001000a */
[----:B------:R-:W-:Y:S02]  /*59f0*/  FSEL R108, R108, -INF , !P0 ;  /* 0xff8000006c6c7808 */ /* 0x000fe40004000000 */
[----:B------:R-:W-:Y:S02]  /*5a00*/  LEA.HI R15, R15, R36, RZ, 0x2 ;  /* 0x000000240f0f7211 */ /* 0x000fe400078f10ff */
[C---:B------:R-:W-:Y:S01]  /*5a10*/  ISETP.GE.AND P6, PT, R31.reuse, R174, PT ;  /* 0x000000ae1f00720c */ /* 0x040fe20003fc6270 */
[CC--:B-1----:R-:W-:Y:S01]  /*5a20*/  FFMA.FTZ R9, R206.reuse, R6.reuse, R9 ;  /* 0x00000006ce097223 */ /* 0x0c2fe20000010009 */
[----:B------:R-:W-:Y:S01]  /*5a30*/  BAR.SYNC.DEFER_BLOCKING 0x0 ;  /* 0x0000000000007b1d */ /* 0x000fe20000010000 */
[-C--:B------:R-:W-:Y:S01]  /*5a40*/  ISETP.GE.AND P3, PT, R31, R173.reuse, PT ;  /* 0x000000ad1f00720c */ /* 0x080fe20003f66270 */
[----:B------:R-:W-:Y:S01]  /*5a50*/  FFMA.FTZ R11, R206, R6, R11 ;  /* 0x00000006ce0b7223 */ /* 0x000fe2000001000b */
[----:B------:R-:W-:-:S02]  /*5a60*/  ISETP.GE.AND P5, PT, R26, R173, PT ;  /* 0x000000ad1a00720c */ /* 0x000fc40003fa6270 */
[----:B------:R-:W-:Y:S02]  /*5a70*/  ISETP.GE.AND P0, PT, R20, R174, PT ;  /* 0x000000ae1400720c */ /* 0x000fe40003f06270 */
[----:B------:R-:W-:Y:S01]  /*5a80*/  FSEL R86, R4, -INF , !P4 ;  /* 0xff80000004567808 */ /* 0x000fe20006000000 */
[----:B------:R-:W-:Y:S01]  /*5a90*/  FFMA.FTZ R4, R206, R3, R58 ;  /* 0x00000003ce047223 */ /* 0x000fe2000001003a */
[----:B------:R-:W-:Y:S02]  /*5aa0*/  LOP3.LUT R15, R15, 0xfffffffc, RZ, 0xc0, !PT ;  /* 0xfffffffc0f0f7812 */ /* 0x000fe400078ec0ff */
[----:B------:R-:W-:Y:S02]  /*5ab0*/  FSEL R92, R17, -INF , !P6 ;  /* 0xff800000115c7808 */ /* 0x000fe40007000000 */
[----:B------:R-:W-:Y:S01]  /*5ac0*/  FSEL R45, R19, -INF , !P3 ;  /* 0xff800000132d7808 */ /* 0x000fe20005800000 */
[----:B------:R-:W-:Y:S01]  /*5ad0*/  IMAD.IADD R239, R36, 0x1, -R15 ;  /* 0x0000000124ef7824 */ /* 0x000fe200078e0a0f */
[----:B------:R-:W-:-:S02]  /*5ae0*/  FSEL R44, R44, -INF , !P5 ;  /* 0xff8000002c2c7808 */ /* 0x000fc40006800000 */
[----:B------:R-:W-:Y:S02]  /*5af0*/  FSEL R52, R5, -INF , !P0 ;  /* 0xff80000005347808 */ /* 0x000fe40004000000 */
[CC--:B------:R-:W-:Y:S02]  /*5b00*/  ISETP.GE.AND P6, PT, R18.reuse, R174.reuse, PT ;  /* 0x000000ae1200720c */ /* 0x0c0fe40003fc6270 */
[-C--:B------:R-:W-:Y:S02]  /*5b10*/  ISETP.GE.AND P3, PT, R18, R173.reuse, PT ;  /* 0x000000ad1200720c */ /* 0x080fe40003f66270 */
[-C--:B------:R-:W-:Y:S02]  /*5b20*/  ISETP.GE.AND P4, PT, R2, R173.reuse, PT ;  /* 0x000000ad0200720c */ /* 0x080fe40003f86270 */
[C---:B------:R-:W-:Y:S02]  /*5b30*/  ISETP.GE.AND P5, PT, R12.reuse, R174, PT ;  /* 0x000000ae0c00720c */ /* 0x040fe40003fa6270 */
[----:B------:R-:W-:-:S02]  /*5b40*/  ISETP.GE.AND P0, PT, R12, R173, PT ;  /* 0x000000ad0c00720c */ /* 0x000fc40003f06270 */
[----:B------:R-:W-:Y:S02]  /*5b50*/  IABS R2, c[0x0][0x2d0] ;  /* 0x0000b40000027a13 */ /* 0x000fe40000000000 */
[----:B------:R-:W-:Y:S02]  /*5b60*/  IADD3 R3, R202, 0x3c00, RZ ;  /* 0x00003c00ca037810 */ /* 0x000fe40007ffe0ff */
[----:B------:R-:W-:Y:S02]  /*5b70*/  FSEL R51, R8, -INF , !P6 ;  /* 0xff80000008337808 */ /* 0x000fe40007000000 */
[----:B------:R-:W-:Y:S02]  /*5b80*/  FSEL R42, R10, -INF , !P3 ;  /* 0xff8000000a2a7808 */ /* 0x000fe40005800000 */
[----:B------:R-:W-:Y:S02]  /*5b90*/  FSEL R4, R4, -INF , !P4 ;  /* 0xff80000004047808 */ /* 0x000fe40006000000 */
[----:B------:R-:W-:-:S02]  /*5ba0*/  FSEL R50, R9, -INF , !P5 ;  /* 0xff80000009327808 */ /* 0x000fc40006800000 */
[----:B------:R-:W-:Y:S01]  /*5bb0*/  FSEL R36, R11, -INF , !P0 ;  /* 0xff8000000b247808 */ /* 0x000fe20004000000 */
        /* <DEDUP_REMOVED lines=59> */
.L_x_2311:
[----:B------:R-:W-:-:S05]  /*5f70*/  IMAD.MOV.U32 R15, RZ, RZ, c[0x0][0x198] ;  /* 0x00006600ff0f7624 */ /* 0x000fca00078e00ff */
[----:B------:R-:W-:-:S04]  /*5f80*/  LEA R15, -R15, RZ, 0x8 ;  /* 0x000000ff0f0f7211 */ /* 0x000fc800078e41ff */
[----:B------:R-:W-:Y:S02]  /*5f90*/  SHF.R.S32.HI R14, RZ, 0x1f, R15 ;  /* 0x0000001fff0e7819 */ /* 0x000fe4000001140f */
.L_x_2312:
        /* <DEDUP_REMOVED lines=8> */
[-C--:B------:R-:W-:Y:S01]  /*6020*/  @!P0 LEA R13, P3, R7, R172.reuse, 0x5 ;  /* 0x000000ac070d8211 */ /* 0x080fe200078628ff */
[----:B------:R-:W-:Y:S01]  /*6030*/  @!P0 IMAD.MOV.U32 R26, RZ, RZ, c[0x0][0x198] ;  /* 0x00006600ff1a8624 */ /* 0x000fe200078e00ff */
[----:B------:R1:W-:Y:S01]  /*6040*/  @P0 STS [R215+0x1004], RZ ;  /* 0x001004ffd7000388 */ /* 0x0003e20000000800 */
[----:B------:R-:W-:Y:S01]  /*6050*/  @!P0 IMAD.MOV.U32 R134, RZ, RZ, R172 ;  /* 0x000000ffff868224 */ /* 0x000fe200078e00ac */
[----:B------:R-:W-:Y:S01]  /*6060*/  @!P0 LEA.HI.X R25, R9, c[0x0][0x16c], R6, 0x1, P4 ;  /* 0x00005b0009198a11 */ /* 0x000fe200020f0c06 */
[----:B------:R-:W-:Y:S01]  /*6070*/  @!P0 IMAD.MOV.U32 R5, RZ, RZ, c[0x0][0x198] ;  /* 0x00006600ff058624 */ /* 0x000fe200078e00ff */
[----:B------:R-:W-:Y:S01]  /*6080*/  @!P0 LEA.HI.X R12, R7, R135, R12, 0x5, P3 ;  /* 0x00000087070c8211 */ /* 0x000fe200018f2c0c */
[----:B------:R-:W-:Y:S01]  /*6090*/  @!P0 IMAD.MOV.U32 R22, RZ, RZ, c[0x0][0x198] ;  /* 0x00006600ff168624 */ /* 0x000fe200078e00ff */
[----:B------:R1:W-:Y:S01]  /*60a0*/  @P0 STS.64 [R215+0x1008], RZ ;  /* 0x001008ffd7000388 */ /* 0x0003e20000000a00 */
[----:B------:R-:W-:Y:S01]  /*60b0*/  @!P0 IMAD.WIDE.U32 R26, R26, 0x60, R134 ;  /* 0x000000601a1a8825 */ /* 0x000fe200078e0086 */
[----:B------:R-:W-:-:S02]  /*60c0*/  @!P0 LEA R11, P3, R5, R172, 0x6 ;  /* 0x000000ac050b8211 */ /* 0x000fc400078630ff */
[----:B------:R-:W-:Y:S01]  /*60d0*/  @!PT LDS RZ, [RZ] ;  /* 0x00000000fffff984 */ /* 0x000fe20000000800 */
[----:B------:R-:W-:Y:S01]  /*60e0*/  @!PT LDS RZ, [RZ] ;  /* 0x00000000fffff984 */ /* 0x000fe20000000800 */
[----:B------:R-:W-:Y:S01]  /*60f0*/  @!PT LDS RZ, [RZ] ;  /* 0x00000000fffff984 */ /* 0x000fe20000000800 */
[----:B------:R1:W-:Y:S01]  /*6100*/  @!P0 LDGSTS.E.BYPASS.LTC128B.128 [R215+0x1000], [R24.64] ;  /* 0x0100000018d78fae */ /* 0x0003e2000b901d46 */
[----:B------:R-:W-:Y:S01]  /*6110*/  @!P0 IMAD.MOV.U32 R10, RZ, RZ, c[0x0][0x19c] ;  /* 0x00006700ff0a8624 */ /* 0x000fe200078e00ff */
[----:B------:R-:W-:Y:S01]  /*6120*/  @!P0 IADD3 R16, P5, R15, R26, RZ ;  /* 0x0000001a0f108210 */ /* 0x000fe20007fbe0ff */
[----:B------:R-:W-:Y:S01]  /*6130*/  @!P0 IMAD.MOV.U32 R9, RZ, RZ, c[0x0][0x19c] ;  /* 0x00006700ff098624 */ /* 0x000fe200078e00ff */
[----:B------:R1:W-:Y:S01]  /*6140*/  @P0 STS.128 [R215+0x1800], RZ ;  /* 0x001800ffd7000388 */ /* 0x0003e20000000c00 */
[----:B------:R-:W-:Y:S01]  /*6150*/  @!P0 IMAD.WIDE.U32 R22, R22, 0xa0, R134 ;  /* 0x000000a016168825 */ /* 0x000fe200078e0086 */
[----:B------:R-:W-:Y:S02]  /*6160*/  @!P0 LEA.HI.X R10, R5, R135, R10, 0x6, P3 ;  /* 0x00000087050a8211 */ /* 0x000fe400018f340a */
[----:B------:R-:W-:Y:S01]  /*6170*/  @!P0 LEA R8, P3, R7, R172, 0x7 ;  /* 0x000000ac07088211 */ /* 0x000fe200078638ff */
[----:B------:R-:W-:Y:S01]  /*6180*/  @!P0 IMAD.MOV.U32 R6, RZ, RZ, c[0x0][0x19c] ;  /* 0x00006700ff068624 */ /* 0x000fe200078e00ff */
[----:B------:R-:W-:Y:S01]  /*6190*/  @!P0 IADD3 R17, P4, R15, R22, RZ ;  /* 0x000000160f118210 */ /* 0x000fe20007f9e0ff */
[----:B------:R-:W-:-:S02]  /*61a0*/  @!P0 IMAD.MOV.U32 R20, RZ, RZ, c[0x0][0x198] ;  /* 0x00006600ff148624 */ /* 0x000fc400078e00ff */
[----:B------:R-:W-:Y:S02]  /*61b0*/  @!P0 IMAD R9, R9, 0x60, RZ ;  /* 0x0000006009098824 */ /* 0x000fe400078e02ff */
[----:B------:R-:W-:Y:S02]  /*61c0*/  @!P0 IMAD.MOV.U32 R18, RZ, RZ, c[0x0][0x19c] ;  /* 0x00006700ff128624 */ /* 0x000fe400078e00ff */
[----:B------:R-:W-:Y:S01]  /*61d0*/  @!P0 IMAD R6, R6, 0xa0, RZ ;  /* 0x000000a006068824 */ /* 0x000fe200078e02ff */
[----:B------:R-:W-:Y:S01]  /*61e0*/  @!P0 IADD3.X R9, R14, R27, R9, P5, !PT ;  /* 0x0000001b0e098210 */ /* 0x000fe20002ffe409 */
[----:B------:R-:W-:Y:S01]  /*61f0*/  @!P0 IMAD.WIDE.U32 R20, R20, 0xc0, R134 ;  /* 0x000000c014148825 */ /* 0x000fe200078e0086 */
[----:B------:R-:W-:Y:S02]  /*6200*/  @!P0 LEA.HI.X R7, R7, R135, R18, 0x7, P3 ;  /* 0x0000008707078211 */ /* 0x000fe400018f3c12 */
[----:B------:R-:W-:Y:S01]  /*6210*/  @!P0 IADD3.X R6, R14, R23, R6, P4, !PT ;  /* 0x000000170e068210 */ /* 0x000fe200027fe406 */
[----:B------:R-:W-:Y:S01]  /*6220*/  @!P0 IMAD.MOV.U32 R5, RZ, RZ, c[0x0][0x19c] ;  /* 0x00006700ff058624 */ /* 0x000fe200078e00ff */
[----:B------:R-:W-:-:S02]  /*6230*/  @!P0 IADD3 R13, P5, R15, R13, RZ ;  /* 0x0000000d0f0d8210 */ /* 0x000fc40007fbe0ff */
[----:B------:R-:W-:Y:S01]  /*6240*/  @!P0 IADD3 R11, P4, R15, R11, RZ ;  /* 0x0000000b0f0b8210 */ /* 0x000fe20007f9e0ff */
[----:B------:R-:W-:Y:S01]  /*6250*/  @!P0 IMAD R5, R5, 0xc0, RZ ;  /* 0x000000c005058824 */ /* 0x000fe200078e02ff */
[----:B------:R-:W-:Y:S01]  /*6260*/  @!P0 IADD3 R18, P3, R15, R20, RZ ;  /* 0x000000140f128210 */ /* 0x000fe20007f7e0ff */
[C---:B------:R-:W-:Y:S01]  /*6270*/  @!P0 IMAD.X R12, R14.reuse, 0x1, R12, P5 ;  /* 0x000000010e0c8824 */ /* 0x040fe200028e060c */
[----:B------:R-:W-:Y:S01]  /*6280*/  @!P0 LEA R26, P6, R13, c[0x0][0x168], 0x1 ;  /* 0x00005a000d1a8a11 */ /* 0x000fe200078c08ff */
[C---:B------:R-:W-:Y:S01]  /*6290*/  @!P0 IMAD.X R10, R14.reuse, 0x1, R10, P4 ;  /* 0x000000010e0a8824 */ /* 0x040fe200020e060a */
[----:B------:R-:W-:Y:S02]  /*62a0*/  @!P0 IADD3.X R5, R14, R21, R5, P3, !PT ;  /* 0x000000150e058210 */ /* 0x000fe40001ffe405 */
[----:B------:R-:W-:Y:S02]  /*62b0*/  @!P0 IADD3 R8, P3, R15, R8, RZ ;  /* 0x000000080f088210 */ /* 0x000fe40007f7e0ff */
[----:B------:R-:W-:-:S02]  /*62c0*/  @!P0 LEA R22, P5, R11, c[0x0][0x168], 0x1 ;  /* 0x00005a000b168a11 */ /* 0x000fc400078a08ff */
[----:B------:R-:W-:Y:S01]  /*62d0*/  @!P0 LEA R20, P4, R16, c[0x0][0x168], 0x1 ;  /* 0x00005a0010148a11 */ /* 0x000fe200078808ff */
[----:B------:R-:W-:Y:S01]  /*62e0*/  @!P0 IMAD.X R7, R14, 0x1, R7, P3 ;  /* 0x000000010e078824 */ /* 0x000fe200018e0607 */
[----:B------:R-:W-:Y:S02]  /*62f0*/  @!P0 LEA.HI.X R27, R13, c[0x0][0x16c], R12, 0x1, P6 ;  /* 0x00005b000d1b8a11 */ /* 0x000fe400030f0c0c */
        /* <DEDUP_REMOVED lines=9> */
[----:B------:R-:W-:-:S02]  /*6390*/  @!P0 LEA R10, P3, R18, c[0x0][0x168], 0x1 ;  /* 0x00005a00120a8a11 */ /* 0x000fc400078608ff */
        /* <DEDUP_REMOVED lines=42> */
.L_x_2314:
[----:B------:R-:W-:Y:S05]  /*6640*/  BSYNC B0 ;  /* 0x0000000000007941 */ /* 0x000fea0003800000 */
.L_x_2313:
[----:B------:R-:W0:Y:S01]  /*6650*/  LDGDEPBAR ;  /* 0x00000000000079af */ /* 0x000e220000000000 */
[----:B------:R-:W-:-:S04]  /*6660*/  IADD3 R172, P0, R15, R172, RZ ;  /* 0x000000ac0fac7210 */ /* 0x000fc80007f1e0ff */
[----:B------:R-:W-:Y:S02]  /*6670*/  IADD3.X R135, R14, R135, RZ, P0, !PT ;  /* 0x000000870e877210 */ /* 0x000fe400007fe4ff */
.L_x_2310:
[----:B------:R-:W-:Y:S02]  /*6680*/  FMNMX.FTZ R5, R77, R118, !PT ;  /* 0x000000764d057209 */ /* 0x000fe40007810000 */
[----:B------:R-:W-:Y:S02]  /*6690*/  SHF.L.U32 R237, R113, 0x1, RZ ;  /* 0x0000000171ed7819 */ /* 0x000fe400000006ff */
[----:B------:R-:W-:-:S03]  /*66a0*/  FMNMX.FTZ R5, R116, R5, !PT ;  /* 0x0000000574057209 */ /* 0x000fc60007810000 */
[----:B------:R-:W-:Y:S01]  /*66b0*/  LDSM.16.MT88.4 R32, [R237+0x5400] ;  /* 0x00540000ed20783b */ /* 0x000fe20000004200 */
[----:B------:R-:W-:-:S03]  /*66c0*/  FMNMX.FTZ R5, R112, R5, !PT ;  /* 0x0000000570057209 */ /* 0x000fc60007810000 */
[----:B-1----:R-:W-:Y:S01]  /*66d0*/  LDSM.16.MT88.4 R28, [R237+0x5800] ;  /* 0x00580000ed1c783b */ /* 0x002fe20000004200 */
        /* <DEDUP_REMOVED lines=240> */
[--C-:B------:R-:W-:Y:S01]  /*75e0*/  FFMA.FTZ R121, R240, c[0x0][0x23c], -R53.reuse ;  /* 0x00008f00f0797a23 */ /* 0x100fe20000010835 */
[----:B------:R-:W-:Y:S01]  /*75f0*/  LEA R240, R0, R237, 0x1 ;  /* 0x000000ed00f07211 */ /* 0x000fe200078e08ff */
[--C-:B------:R-:W-:Y:S02]  /*7600*/  FFMA.FTZ R144, R144, c[0x0][0x23c], -R53.reuse ;  /* 0x00008f0090907a23 */ /* 0x100fe40000010835 */
[--C-:B------:R-:W-:Y:S01]  /*7610*/  FFMA.FTZ R113, R109, c[0x0][0x23c], -R53.reuse ;  /* 0x00008f006d717a23 */ /* 0x100fe20000010835 */
[----:B------:R-:W-:Y:S01]  /*7620*/  MUFU.EX2 R150, R150 ;  /* 0x0000009600967308 */ /* 0x000fe20000000800 */
[----:B------:R-:W3:Y:S01]  /*7630*/  LDSM.16.MT88.4 R12, [R240+0x5000] ;  /* 0x00500000f00c783b */ /* 0x000ee20000004200 */
[----:B------:R-:W-:-:S02]  /*7640*/  FFMA.FTZ R136, R136, c[0x0][0x23c], -R53 ;  /* 0x00008f0088887a23 */ /* 0x000fc40000010835 */
[--C-:B------:R-:W-:Y:S01]  /*7650*/  FFMA.FTZ R107, R107, c[0x0][0x23c], -R53.reuse ;  /* 0x00008f006b6b7a23 */ /* 0x100fe20000010835 */
[----:B------:R-:W4:Y:S01]  /*7660*/  LDSM.16.MT88.4 R16, [R240+0x5400] ;  /* 0x00540000f010783b */ /* 0x000f220000004200 */
[--C-:B------:R-:W-:Y:S02]  /*7670*/  FFMA.FTZ R120, R120, c[0x0][0x23c], -R53.reuse ;  /* 0x00008f0078787a23 */ /* 0x100fe40000010835 */
[----:B------:R-:W5:Y:S01]  /*7680*/  MUFU.EX2 R121, R121 ;  /* 0x0000007900797308 */ /* 0x000f620000000800 */
        /* <DEDUP_REMOVED lines=10> */
[----:B-----5:R-:W-:Y:S01]  /*7730*/  F2FP.BF16.PACK_AB R21, R121, R150 ;  /* 0x000000967915723e */ /* 0x020fe200000010ff */
[----:B------:R-:W-:Y:S02]  /*7740*/  FFMA.FTZ R154, R154, c[0x0][0x23c], -R53 ;  /* 0x00008f009a9a7a23 */ /* 0x000fe40000010835 */
[----:B------:R-:W-:Y:S02]  /*7750*/  FFMA.FTZ R97, R127, c[0x0][0x23c], -R75 ;  /* 0x00008f007f617a23 */ /* 0x000fe4000001084b */
[----:B------:R-:W-:-:S02]  /*7760*/  FFMA.FTZ R129, R164, c[0x0][0x23c], -R53 ;  /* 0x00008f00a4817a23 */ /* 0x000fc40000010835 */
[----:B------:R-:W-:Y:S01]  /*7770*/  MUFU.EX2 R136, R136 ;  /* 0x0000008800887308 */ /* 0x000fe20000000800 */
[--C-:B------:R-:W-:Y:S02]  /*7780*/  FFMA.FTZ R158, R158, c[0x0][0x23c], -R53.reuse ;  /* 0x00008f009e9e7a23 */ /* 0x100fe40000010835 */
[--C-:B------:R-:W-:Y:S02]  /*7790*/  FFMA.FTZ R127, R125, c[0x0][0x23c], -R53.reuse ;  /* 0x00008f007d7f7a23 */ /* 0x100fe40000010835 */
[----:B------:R-:W-:Y:S02]  /*77a0*/  FFMA.FTZ R164, R122, c[0x0][0x23c], -R53 ;  /* 0x00008f007aa47a23 */ /* 0x000fe40000010835 */
[----:B------:R-:W-:Y:S01]  /*77b0*/  FFMA.FTZ R122, R131, c[0x0][0x23c], -R75 ;  /* 0x00008f00837a7a23 */ /* 0x000fe2000001084b */
[----:B--2---:R-:W-:Y:S01]  /*77c0*/  F2FP.BF16.PACK_AB R23, R113, R144 ;  /* 0x000000907117723e */ /* 0x004fe200000010ff */
        /* <DEDUP_REMOVED lines=16> */
[C---:B---3--:R-:W-:Y:S01]  /*78d0*/  HMMA.16816.F32.BF16 R24, R20.reuse, R12, RZ ;  /* 0x0000000c1418723c */ /* 0x048fe200000418ff */
[--C-:B------:R-:W-:Y:S01]  /*78e0*/  FFMA.FTZ R147, R228, c[0x0][0x23c], -R53.reuse ;  /* 0x00008f00e4937a23 */ /* 0x100fe20000010835 */
[----:B------:R-:W-:Y:S01]  /*78f0*/  MUFU.EX2 R126, R126 ;  /* 0x0000007e007e7308 */ /* 0x000fe20000000800 */
[----:B------:R-:W-:Y:S02]  /*7900*/  FFMA.FTZ R226, R226, c[0x0][0x23c], -R53 ;  /* 0x00008f00e2e27a23 */ /* 0x000fe40000010835 */
[----:B------:R-:W-:Y:S02]  /*7910*/  FFMA.FTZ R0, R153, c[0x0][0x23c], -R75 ;  /* 0x00008f0099007a23 */ /* 0x000fe4000001084b */
        /* <DEDUP_REMOVED lines=20> */
[----:B------:R-:W3:Y:S01]  /*7a60*/  LDSM.16.MT88.4 R32, [R240+0x5800] ;  /* 0x00580000f020783b */ /* 0x000ee20000004200 */
[----:B------:R-:W-:Y:S01]  /*7a70*/  MUFU.EX2 R142, R142 ;  /* 0x0000008e008e7308 */ /* 0x000fe20000000800 */
[--C-:B------:R-:W-:Y:S02]  /*7a80*/  FFMA.FTZ R148, R148, c[0x0][0x23c], -R53.reuse ;  /* 0x00008f0094947a23 */ /* 0x100fe40000010835 */
[----:B------:R-:W-:Y:S02]  /*7a90*/  FFMA.FTZ R146, R146, c[0x0][0x23c], -R53 ;  /* 0x00008f0092927a23 */ /* 0x000fe40000010835 */
[----:B------:R-:W-:Y:S01]  /*7aa0*/  FADD.FTZ R132, R132, R115 ;  /* 0x0000007384847221 */ /* 0x000fe20000010000 */
[----:B----4-:R-:W-:Y:S01]  /*7ab0*/  HMMA.16816.F32.BF16 R24, R12, R16, R24 ;  /* 0x000000100c18723c */ /* 0x010fe20000041818 */
        /* <DEDUP_REMOVED lines=33> */
[----:B---3--:R-:W-:Y:S01]  /*7cd0*/  HMMA.16816.F32.BF16 R24, R12, R32, R24 ;  /* 0x000000200c18723c */ /* 0x008fe20000041818 */
[----:B------:R-:W-:-:S05]  /*7ce0*/  FFMA.FTZ R36, R36, c[0x0][0x23c], -R53 ;  /* 0x00008f0024247a23 */ /* 0x000fca0000010835 */
[----:B------:R-:W3:Y:S02]  /*7cf0*/  MUFU.EX2 R164, R164 ;  /* 0x000000a400a47308 */ /* 0x000ee40000000800 */
[----:B------:R-:W-:Y:S01]  /*7d00*/  HMMA.16816.F32.BF16 R20, R12, R34, R20 ;  /* 0x000000220c14723c */ /* 0x000fe20000041814 */
[----:B------:R-:W3:Y:S05]  /*7d10*/  LDSM.16.MT88.4 R32, [R237+0x6000] ;  /* 0x00600000ed20783b */ /* 0x000eea0000004200 */
[----:B------:R-:W-:Y:S01]  /*7d20*/  MUFU.EX2 R176, R176 ;  /* 0x000000b000b07308 */ /* 0x000fe20000000800 */
[----:B------:R-:W-:Y:S02]  /*7d30*/  F2FP.BF16.PACK_AB R12, R93, R106 ;  /* 0x0000006a5d0c723e */ /* 0x000fe400000010ff */
[----:B----4-:R-:W-:-:S02]  /*7d40*/  F2FP.BF16.PACK_AB R13, R117, R142 ;  /* 0x0000008e750d723e */ /* 0x010fc400000010ff */
        /* <DEDUP_REMOVED lines=108> */
[----:B------:R-:W-:Y:S03]  /*8410*/  MUFU.EX2 R124, R130 ;  /* 0x00000082007c7308 */ /* 0x000fe60000000800 */
[----:B------:R-:W-:Y:S01]  /*8420*/  F2FP.BF16.PACK_AB R32, R60, R61 ;  /* 0x0000003d3c20723e */ /* 0x000fe200000010ff */
[----:B------:R-:W-:Y:S01]  /*8430*/  FADD.FTZ R21, R107, R136 ;  /* 0x000000886b157221 */ /* 0x000fe20000010000 */
[----:B------:R-:W-:Y:S02]  /*8440*/  F2FP.BF16.PACK_AB R33, R156, R159 ;  /* 0x0000009f9c21723e */ /* 0x000fe400000010ff */
[----:B------:R-:W-:Y:S01]  /*8450*/  F2FP.BF16.PACK_AB R34, R58, R59 ;  /* 0x0000003b3a22723e */ /* 0x000fe200000010ff */
[----:B------:R-:W-:Y:S01]  /*8460*/  FADD.FTZ R120, R120, R21 ;  /* 0x0000001578787221 */ /* 0x000fe20000010000 */
[----:B-1----:R-:W-:Y:S01]  /*8470*/  F2FP.BF16.PACK_AB R35, R121, R148 ;  /* 0x000000947923723e */ /* 0x002fe200000010ff */
[----:B------:R-:W1:Y:S01]  /*8480*/  MUFU.EX2 R107, R113 ;  /* 0x00000071006b7308 */ /* 0x000e620000000800 */
[----:B------:R-:W2:Y:S01]  /*8490*/  LDSM.16.MT88.4 R20, [R237+0x7c00] ;  /* 0x007c0000ed14783b */ /* 0x000ea20000004200 */
        /* <DEDUP_REMOVED lines=10> */
[----:B------:R-:W5:Y:S01]  /*8540*/  LDSM.16.MT88.4 R16, [R240+0x7c00] ;  /* 0x007c0000f010783b */ /* 0x000f620000004200 */
[----:B------:R-:W-:Y:S02]  /*8550*/  FADD.FTZ R109, R109, R128 ;  /* 0x000000806d6d7221 */ /* 0x000fe40000010000 */
        /* <DEDUP_REMOVED lines=9> */
[----:B------:R-:W-:Y:S01]  /*85f0*/  F2FP.BF16.PACK_AB R12, R56, R57 ;  /* 0x00000039380c723e */ /* 0x000fe200000010ff */
[----:B------:R-:W-:Y:S01]  /*8600*/  FADD.FTZ R106, R106, R13 ;  /* 0x0000000d6a6a7221 */ /* 0x000fe20000010000 */
[----:B-1----:R-:W-:Y:S01]  /*8610*/  F2FP.BF16.PACK_AB R13, R107, R124 ;  /* 0x0000007c6b0d723e */ /* 0x002fe200000010ff */
[----:B------:R-:W-:Y:S01]  /*8620*/  FADD.FTZ R119, R154, R119 ;  /* 0x000000779a777221 */ /* 0x000fe20000010000 */
[----:B------:R-:W1:Y:S01]  /*8630*/  LDSM.16.MT88.4 R32, [R237+0x8000] ;  /* 0x00800000ed20783b */ /* 0x000e620000004200 */
[----:B------:R-:W-:Y:S01]  /*8640*/  FADD.FTZ R93, R93, R106 ;  /* 0x0000006a5d5d7221 */ /* 0x000fe20000010000 */
[----:B------:R-:W-:Y:S01]  /*8650*/  F2FP.BF16.PACK_AB R14, R54, R55 ;  /* 0x00000037360e723e */ /* 0x000fe200000010ff */
[----:B------:R-:W-:Y:S01]  /*8660*/  FADD.FTZ R158, R158, R119 ;  /* 0x000000779e9e7221 */ /* 0x000fe20000010000 */
[----:B---3--:R-:W-:Y:S01]  /*8670*/  F2FP.BF16.PACK_AB R15, R110, R101 ;  /* 0x000000656e0f723e */ /* 0x008fe200000010ff */
[----:B------:R-:W-:Y:S01]  /*8680*/  FADD.FTZ R102, R102, R93 ;  /* 0x0000005d66667221 */ /* 0x000fe20000010000 */
[----:B------:R-:W-:Y:S01]  /*8690*/  MUFU.EX2 R104, R104 ;  /* 0x0000006800687308 */ /* 0x000fe20000000800 */
[----:B------:R-:W-:-:S02]  /*86a0*/  FADD.FTZ R158, R127, R158 ;  /* 0x0000009e7f9e7221 */ /* 0x000fc40000010000 */
[----:B------:R-:W-:Y:S02]  /*86b0*/  FADD.FTZ R91, R91, R102 ;  /* 0x000000665b5b7221 */ /* 0x000fe40000010000 */
[----:B------:R-:W-:Y:S01]  /*86c0*/  FADD.FTZ R129, R129, R158 ;  /* 0x0000009e81817221 */ /* 0x000fe20000010000 */
[C---:B--2---:R-:W-:Y:S01]  /*86d0*/  HMMA.16816.F32.BF16 R8, R12.reuse, R20, R8 ;  /* 0x000000140c08723c */ /* 0x044fe20000041808 */
        /* <DEDUP_REMOVED lines=8> */
[----:B------:R-:W-:Y:S02]  /*8760*/  MUFU.EX2 R91, R98 ;  /* 0x00000062005b7308 */ /* 0x000fe40000000800 */
[----:B------:R-:W-:-:S03]  /*8770*/  FADD.FTZ R87, R87, R94 ;  /* 0x0000005e57577221 */ /* 0x000fc60000010000 */
[C---:B-----5:R-:W-:Y:S03]  /*8780*/  HMMA.16816.F32.BF16 R24, R12.reuse, R16, R24 ;  /* 0x000000100c18723c */ /* 0x060fe60000041818 */
[----:B------:R-:W4:Y:S04]  /*8790*/  MUFU.EX2 R90, R90 ;  /* 0x0000005a005a7308 */ /* 0x000f280000000800 */
[----:B------:R-:W-:Y:S01]  /*87a0*/  FADD.FTZ R16, R88, R87 ;  /* 0x0000005758107221 */ /* 0x000fe20000010000 */
[----:B------:R-:W-:Y:S03]  /*87b0*/  HMMA.16816.F32.BF16 R28, R12, R18, R28 ;  /* 0x000000120c1c723c */ /* 0x000fe6000004181c */
        /* <DEDUP_REMOVED lines=10> */
[----:B----4-:R-:W-:Y:S01]  /*8860*/  F2FP.BF16.PACK_AB R15, R90, R91 ;  /* 0x0000005b5a0f723e */ /* 0x010fe200000010ff */
[----:B------:R-:W-:Y:S01]  /*8870*/  FADD.FTZ R19, R79, R84 ;  /* 0x000000544f137221 */ /* 0x000fe20000010000 */
[----:B------:R-:W2:Y:S01]  /*8880*/  MUFU.EX2 R168, R168 ;  /* 0x000000a800a87308 */ /* 0x000ea20000000800 */
[----:B------:R-:W-:-:S02]  /*8890*/  FADD.FTZ R186, R186, R17 ;  /* 0x00000011baba7221 */ /* 0x000fc40000010000 */
[----:B------:R-:W-:Y:S02]  /*88a0*/  FADD.FTZ R78, R78, R19 ;  /* 0x000000134e4e7221 */ /* 0x000fe40000010000 */
[----:B------:R-:W-:Y:S01]  /*88b0*/  FADD.FTZ R186, R139, R186 ;  /* 0x000000ba8bba7221 */ /* 0x000fe20000010000 */
[----:B------:R-:W4:Y:S01]  /*88c0*/  LDSM.16.MT88.4 R16, [R237+0x8400] ;  /* 0x00840000ed10783b */ /* 0x000f220000004200 */
[----:B------:R-:W-:Y:S01]  /*88d0*/  FADD.FTZ R77, R77, R78 ;  /* 0x0000004e4d4d7221 */ /* 0x000fe20000010000 */
[----:B-1----:R-:W-:Y:S01]  /*88e0*/  HMMA.16816.F32.BF16 R8, R12, R32, R8 ;  /* 0x000000200c08723c */ /* 0x002fe20000041808 */
[----:B------:R-:W-:Y:S01]  /*88f0*/  FADD.FTZ R141, R141, R186 ;  /* 0x000000ba8d8d7221 */ /* 0x000fe20000010000 */
[----:B------:R-:W-:Y:S01]  /*8900*/  MUFU.EX2 R143, R143 ;  /* 0x0000008f008f7308 */ /* 0x000fe20000000800 */
[----:B------:R-:W-:Y:S02]  /*8910*/  FADD.FTZ R74, R74, R77 ;  /* 0x0000004d4a4a7221 */ /* 0x000fe40000010000 */
[----:B------:R-:W-:-:S02]  /*8920*/  FADD.FTZ R141, R216, R141 ;  /* 0x0000008dd88d7221 */ /* 0x000fc40000010000 */
[----:B------:R-:W-:Y:S01]  /*8930*/  FADD.FTZ R73, R73, R74 ;  /* 0x0000004a49497221 */ /* 0x000fe20000010000 */
[C---:B------:R-:W-:Y:S01]  /*8940*/  HMMA.16816.F32.BF16 R4, R12.reuse, R34, R4 ;  /* 0x000000220c04723c */ /* 0x040fe20000041804 */
[----:B------:R-:W-:Y:S01]  /*8950*/  FADD.FTZ R238, R238, R141 ;  /* 0x0000008deeee7221 */ /* 0x000fe20000010000 */
[----:B------:R-:W1:Y:S01]  /*8960*/  LDSM.16.MT88.4 R32, [R240+0x8400] ;  /* 0x00840000f020783b */ /* 0x000e620000004200 */
[----:B------:R-:W-:Y:S01]  /*8970*/  FADD.FTZ R72, R72, R73 ;  /* 0x0000004948487221 */ /* 0x000fe20000010000 */
[----:B------:R-:W5:Y:S01]  /*8980*/  MUFU.EX2 R184, R184 ;  /* 0x000000b800b87308 */ /* 0x000f620000000800 */
[----:B------:R-:W-:Y:S01]  /*8990*/  FADD.FTZ R238, R145, R238 ;  /* 0x000000ee91ee7221 */ /* 0x000fe20000010000 */
[----:B------:R-:W-:Y:S01]  /*89a0*/  LDSM.16.MT88.4 R216, [R240+0x8c00] ;  /* 0x008c0000f0d8783b */ /* 0x000fe20000004200 */
[----:B------:R-:W-:Y:S01]  /*89b0*/  FADD.FTZ R71, R71, R72 ;  /* 0x0000004847477221 */ /* 0x000fe20000010000 */
[C---:B---3--:R-:W-:Y:S01]  /*89c0*/  HMMA.16816.F32.BF16 R24, R12.reuse, R20, R24 ;  /* 0x000000140c18723c */ /* 0x048fe20000041818 */
[----:B------:R-:W-:Y:S01]  /*89d0*/  FADD.FTZ R147, R147, R238 ;  /* 0x000000ee93937221 */ /* 0x000fe20000010000 */
[----:B------:R-:W-:Y:S01]  /*89e0*/  LEA R238, P0, R172, c[0x0][0x168], 0x1 ;  /* 0x00005a00acee7a11 */ /* 0x000fe200078008ff */
[----:B------:R-:W-:Y:S01]  /*89f0*/  FADD.FTZ R70, R70, R71 ;  /* 0x0000004746467221 */ /* 0x000fe20000010000 */
[----:B------:R-:W-:Y:S01]  /*8a00*/  MUFU.EX2 R82, R82 ;  /* 0x0000005200527308 */ /* 0x000fe20000000800 */
[----:B------:R-:W-:Y:S01]  /*8a10*/  FADD.FTZ R226, R226, R147 ;  /* 0x00000093e2e27221 */ /* 0x000fe20000010000 */
[----:B------:R-:W-:Y:S01]  /*8a20*/  LEA.HI.X R241, R172, c[0x0][0x16c], R135, 0x1, P0 ;  /* 0x00005b00acf17a11 */ /* 0x000fe200000f0c87 */
[----:B------:R-:W-:Y:S01]  /*8a30*/  FADD.FTZ R69, R69, R70 ;  /* 0x0000004645457221 */ /* 0x000fe20000010000 */
[----:B------:R-:W-:Y:S01]  /*8a40*/  HMMA.16816.F32.BF16 R28, R12, R22, R28 ;  /* 0x000000160c1c723c */ /* 0x000fe2000004181c */
[----:B------:R-:W-:Y:S01]  /*8a50*/  FADD.FTZ R149, R149, R226 ;  /* 0x000000e295957221 */ /* 0x000fe20000010000 */
[----:B------:R-:W3:Y:S01]  /*8a60*/  LDSM.16.MT88.4 R20, [R237+0x8800] ;  /* 0x00880000ed14783b */ /* 0x000ee20000004200 */
[----:B------:R-:W-:Y:S01]  /*8a70*/  FADD.FTZ R68, R68, R69 ;  /* 0x0000004544447221 */ /* 0x000fe20000010000 */
[----:B------:R-:W4:Y:S01]  /*8a80*/  MUFU.EX2 R79, R80 ;  /* 0x00000050004f7308 */ /* 0x000f220000000800 */
[----:B------:R-:W-:Y:S01]  /*8a90*/  FADD.FTZ R220, R220, R149 ;  /* 0x00000095dcdc7221 */ /* 0x000fe20000010000 */
[----:B------:R-:W-:Y:S01]  /*8aa0*/  LDSM.16.MT88.4 R224, [R237+0x8c00] ;  /* 0x008c0000ede0783b */ /* 0x000fe20000004200 */
[----:B------:R-:W-:Y:S01]  /*8ab0*/  FADD.FTZ R67, R67, R68 ;  /* 0x0000004443437221 */ /* 0x000fe20000010000 */
[----:B--2---:R-:W-:Y:S01]  /*8ac0*/  F2FP.BF16.PACK_AB R12, R168, R125 ;  /* 0x0000007da80c723e */ /* 0x004fe200000010ff */
[----:B------:R-:W-:Y:S01]  /*8ad0*/  FADD.FTZ R153, R153, R220 ;  /* 0x000000dc99997221 */ /* 0x000fe20000010000 */
[----:B-----5:R-:W-:Y:S01]  /*8ae0*/  F2FP.BF16.PACK_AB R14, R184, R143 ;  /* 0x0000008fb80e723e */ /* 0x020fe200000010ff */
[----:B------:R-:W-:Y:S01]  /*8af0*/  FADD.FTZ R66, R66, R67 ;  /* 0x0000004342427221 */ /* 0x000fe20000010000 */
[----:B------:R-:W-:Y:S01]  /*8b00*/  MUFU.EX2 R76, R76 ;  /* 0x0000004c004c7308 */ /* 0x000fe20000000800 */
[----:B------:R-:W-:-:S02]  /*8b10*/  FADD.FTZ R153, R210, R153 ;  /* 0x00000099d2997221 */ /* 0x000fc40000010000 */
[----:B------:R-:W-:Y:S02]  /*8b20*/  FADD.FTZ R65, R65, R66 ;  /* 0x0000004241417221 */ /* 0x000fe40000010000 */
[----:B------:R-:W-:Y:S02]  /*8b30*/  FADD.FTZ R182, R182, R153 ;  /* 0x00000099b6b67221 */ /* 0x000fe40000010000 */
[----:B------:R-:W-:Y:S01]  /*8b40*/  FADD.FTZ R64, R64, R65 ;  /* 0x0000004140407221 */ /* 0x000fe20000010000 */
[----:B------:R-:W2:Y:S01]  /*8b50*/  MUFU.EX2 R49, R49 ;  /* 0x0000003100317308 */ /* 0x000ea20000000800 */
[----:B------:R-:W-:Y:S01]  /*8b60*/  FADD.FTZ R182, R155, R182 ;  /* 0x000000b69bb67221 */ /* 0x000fe20000010000 */
[----:B----4-:R-:W-:Y:S01]  /*8b70*/  F2FP.BF16.PACK_AB R13, R79, R82 ;  /* 0x000000524f0d723e */ /* 0x010fe200000010ff */
        /* <DEDUP_REMOVED lines=8> */
[----:B--2---:R-:W-:Y:S01]  /*8c00*/  F2FP.BF16.PACK_AB R15, R49, R76 ;  /* 0x0000004c310f723e */ /* 0x004fe200000010ff */
[----:B------:R-:W-:Y:S01]  /*8c10*/  FADD.FTZ R159, R156, R159 ;  /* 0x0000009f9c9f7221 */ /* 0x000fe20000010000 */
[----:B------:R-:W2:Y:S01]  /*8c20*/  MUFU.EX2 R138, R138 ;  /* 0x0000008a008a7308 */ /* 0x000ea20000000800 */
[----:B------:R-:W-:-:S02]  /*8c30*/  FADD.FTZ R59, R59, R60 ;  /* 0x0000003c3b3b7221 */ /* 0x000fc40000010000 */
[----:B------:R-:W-:Y:S02]  /*8c40*/  FADD.FTZ R148, R148, R159 ;  /* 0x0000009f94947221 */ /* 0x000fe40000010000 */
[C---:B------:R-:W-:Y:S01]  /*8c50*/  HMMA.16816.F32.BF16 R4, R12.reuse, R18, R4 ;  /* 0x000000120c04723c */ /* 0x040fe20000041804 */
[----:B------:R-:W-:Y:S02]  /*8c60*/  FADD.FTZ R58, R58, R59 ;  /* 0x0000003b3a3a7221 */ /* 0x000fe40000010000 */
        /* <DEDUP_REMOVED lines=8> */
[----:B------:R-:W5:Y:S01]  /*8cf0*/  LDSM.16.MT88.4 R16, [R240+0x8800] ;  /* 0x00880000f010783b */ /* 0x000f620000004200 */
[----:B------:R-:W-:-:S02]  /*8d00*/  FADD.FTZ R55, R55, R56 ;  /* 0x0000003837377221 */ /* 0x000fc40000010000 */
[----:B------:R-:W-:Y:S01]  /*8d10*/  FADD.FTZ R101, R101, R124 ;  /* 0x0000007c65657221 */ /* 0x000fe20000010000 */
[----:B-1----:R-:W-:Y:S01]  /*8d20*/  HMMA.16816.F32.BF16 R24, R12, R32, R24 ;  /* 0x000000200c18723c */ /* 0x002fe20000041818 */
[----:B------:R-:W-:Y:S01]  /*8d30*/  FADD.FTZ R55, R54, R55 ;  /* 0x0000003736377221 */ /* 0x000fe20000010000 */
[----:B------:R-:W-:Y:S01]  /*8d40*/  MUFU.EX2 R48, R48 ;  /* 0x0000003000307308 */ /* 0x000fe20000000800 */
[----:B------:R-:W-:-:S04]  /*8d50*/  FADD.FTZ R101, R110, R101 ;  /* 0x000000656e657221 */ /* 0x000fc80000010000 */
[----:B------:R-:W-:Y:S01]  /*8d60*/  FADD.FTZ R104, R104, R101 ;  /* 0x0000006568687221 */ /* 0x000fe20000010000 */
[----:B------:R-:W-:Y:S01]  /*8d70*/  HMMA.16816.F32.BF16 R28, R12, R34, R28 ;  /* 0x000000220c1c723c */ /* 0x000fe2000004181c */
[----:B------:R-:W-:Y:S01]  /*8d80*/  FFMA.FTZ R33, R44, c[0x0][0x23c], -R53 ;  /* 0x00008f002c217a23 */ /* 0x000fe20000010835 */
[----:B------:R-:W1:Y:S01]  /*8d90*/  MUFU.EX2 R47, R47 ;  /* 0x0000002f002f7308 */ /* 0x000e620000000800 */
[----:B------:R-:W-:Y:S02]  /*8da0*/  FADD.FTZ R104, R93, R104 ;  /* 0x000000685d687221 */ /* 0x000fe40000010000 */
[----:B------:R-:W-:Y:S02]  /*8db0*/  FFMA.FTZ R32, R51, c[0x0][0x23c], -R75 ;  /* 0x00008f0033207a23 */ /* 0x000fe4000001084b */
[----:B--2---:R-:W-:Y:S01]  /*8dc0*/  F2FP.BF16.PACK_AB R12, R138, R151 ;  /* 0x000000978a0c723e */ /* 0x004fe200000010ff */
[----:B------:R-:W-:Y:S01]  /*8dd0*/  FADD.FTZ R91, R91, R104 ;  /* 0x000000685b5b7221 */ /* 0x000fe20000010000 */
[----:B----4-:R-:W-:Y:S01]  /*8de0*/  F2FP.BF16.PACK_AB R14, R88, R95 ;  /* 0x0000005f580e723e */ /* 0x010fe200000010ff */
[----:B------:R-:W-:Y:S02]  /*8df0*/  MUFU.EX2 R46, R46 ;  /* 0x0000002e002e7308 */ /* 0x000fe40000000800 */
[----:B------:R-:W-:-:S04]  /*8e00*/  FADD.FTZ R91, R90, R91 ;  /* 0x0000005b5a5b7221 */ /* 0x000fc80000010000 */
[----:B------:R-:W-:Y:S02]  /*8e10*/  FADD.FTZ R82, R82, R91 ;  /* 0x0000005b52527221 */ /* 0x000fe40000010000 */
[----:B------:R-:W2:Y:S01]  /*8e20*/  MUFU.EX2 R45, R45 ;  /* 0x0000002d002d7308 */ /* 0x000ea20000000800 */
[----:B-1----:R-:W-:Y:S01]  /*8e30*/  F2FP.BF16.PACK_AB R13, R47, R48 ;  /* 0x000000302f0d723e */ /* 0x002fe200000010ff */
[----:B------:R-:W-:-:S04]  /*8e40*/  FADD.FTZ R79, R79, R82 ;  /* 0x000000524f4f7221 */ /* 0x000fc80000010000 */
[----:B------:R-:W-:Y:S02]  /*8e50*/  FADD.FTZ R76, R76, R79 ;  /* 0x0000004f4c4c7221 */ /* 0x000fe40000010000 */
[----:B------:R-:W-:Y:S02]  /*8e60*/  MUFU.EX2 R83, R86 ;  /* 0x0000005600537308 */ /* 0x000fe40000000800 */
[----:B------:R-:W-:-:S04]  /*8e70*/  FADD.FTZ R49, R49, R76 ;  /* 0x0000004c31317221 */ /* 0x000fc80000010000 */
[----:B------:R-:W-:Y:S01]  /*8e80*/  FADD.FTZ R48, R48, R49 ;  /* 0x0000003130307221 */ /* 0x000fe20000010000 */
[----:B--2---:R-:W-:Y:S01]  /*8e90*/  F2FP.BF16.PACK_AB R15, R45, R46 ;  /* 0x0000002e2d0f723e */ /* 0x004fe200000010ff */
[----:B------:R-:W1:Y:S02]  /*8ea0*/  MUFU.EX2 R52, R52 ;  /* 0x0000003400347308 */ /* 0x000e640000000800 */
[----:B------:R-:W-:-:S04]  /*8eb0*/  FADD.FTZ R47, R47, R48 ;  /* 0x000000302f2f7221 */ /* 0x000fc80000010000 */
[----:B------:R-:W-:Y:S01]  /*8ec0*/  FADD.FTZ R46, R46, R47 ;  /* 0x0000002f2e2e7221 */ /* 0x000fe20000010000 */
[----:B---3--:R-:W-:Y:S01]  /*8ed0*/  HMMA.16816.F32.BF16 R4, R12, R22, R4 ;  /* 0x000000160c04723c */ /* 0x008fe20000041804 */
[----:B------:R-:W-:Y:S02]  /*8ee0*/  MUFU.EX2 R33, R33 ;  /* 0x0000002100217308 */ /* 0x000fe40000000800 */
[----:B------:R-:W-:-:S04]  /*8ef0*/  FADD.FTZ R46, R45, R46 ;  /* 0x0000002e2d2e7221 */ /* 0x000fc80000010000 */
[----:B------:R-:W-:Y:S01]  /*8f00*/  FADD.FTZ R22, R0, R55 ;  /* 0x0000003700167221 */ /* 0x000fe20000010000 */
[----:B------:R-:W-:Y:S01]  /*8f10*/  HMMA.16816.F32.BF16 R8, R12, R20, R8 ;  /* 0x000000140c08723c */ /* 0x000fe20000041808 */
[----:B------:R-:W-:Y:S02]  /*8f20*/  MUFU.EX2 R32, R32 ;  /* 0x0000002000207308 */ /* 0x000fe40000000800 */
[----:B------:R-:W-:-:S04]  /*8f30*/  FADD.FTZ R22, R85, R22 ;  /* 0x0000001655167221 */ /* 0x000fc80000010000 */
[----:B------:R-:W-:Y:S01]  /*8f40*/  FADD.FTZ R97, R97, R22 ;  /* 0x0000001661617221 */ /* 0x000fe20000010000 */
[C---:B-----5:R-:W-:Y:S01]  /*8f50*/  HMMA.16816.F32.BF16 R24, R12.reuse, R16, R24 ;  /* 0x000000100c18723c */ /* 0x060fe20000041818 */
[----:B------:R-:W-:Y:S01]  /*8f60*/  FFMA.FTZ R20, R43, c[0x0][0x23c], -R53 ;  /* 0x00008f002b147a23 */ /* 0x000fe20000010835 */
[----:B------:R-:W2:Y:S01]  /*8f70*/  MUFU.EX2 R207, R207 ;  /* 0x000000cf00cf7308 */ /* 0x000ea20000000800 */
[----:B------:R-:W-:Y:S02]  /*8f80*/  FADD.FTZ R122, R122, R97 ;  /* 0x000000617a7a7221 */ /* 0x000fe40000010000 */
[----:B------:R-:W-:Y:S02]  /*8f90*/  FFMA.FTZ R21, R42, c[0x0][0x23c], -R53 ;  /* 0x00008f002a157a23 */ /* 0x000fe40000010835 */
[----:B------:R-:W-:Y:S01]  /*8fa0*/  FADD.FTZ R125, R125, R122 ;  /* 0x0000007a7d7d7221 */ /* 0x000fe20000010000 */
[----:B------:R-:W-:Y:S02]  /*8fb0*/  HMMA.16816.F32.BF16 R28, R12, R18, R28 ;  /* 0x000000120c1c723c */ /* 0x000fe4000004181c */
        /* <DEDUP_REMOVED lines=9> */
[----:B------:R-:W-:Y:S01]  /*9050*/  FADD.FTZ R138, R138, R151 ;  /* 0x000000978a8a7221 */ /* 0x000fe20000010000 */
[C---:B---3--:R-:W-:Y:S01]  /*9060*/  F2FP.BF16.PACK_AB R13, R20.reuse, R33 ;  /* 0x00000021140d723e */ /* 0x048fe200000010ff */
[----:B------:R-:W-:Y:S02]  /*9070*/  FADD.FTZ R33, R33, R46 ;  /* 0x0000002e21217221 */ /* 0x000fe40000010000 */
[----:B------:R-:W-:Y:S02]  /*9080*/  FADD.FTZ R95, R95, R138 ;  /* 0x0000008a5f5f7221 */ /* 0x000fe40000010000 */
[----:B------:R-:W-:Y:S02]  /*9090*/  FADD.FTZ R20, R20, R33 ;  /* 0x0000002114147221 */ /* 0x000fe40000010000 */
[----:B------:R-:W-:-:S04]  /*90a0*/  FADD.FTZ R88, R88, R95 ;  /* 0x0000005f58587221 */ /* 0x000fc80000010000 */
[----:B------:R-:W-:Y:S01]  /*90b0*/  FADD.FTZ R83, R83, R88 ;  /* 0x0000005853537221 */ /* 0x000fe20000010000 */
[----:B-1----:R-:W-:-:S03]  /*90c0*/  F2FP.BF16.PACK_AB R15, R0, R21 ;  /* 0x00000015000f723e */ /* 0x002fc600000010ff */
[----:B------:R-:W-:Y:S02]  /*90d0*/  FADD.FTZ R83, R52, R83 ;  /* 0x0000005334537221 */ /* 0x000fe40000010000 */
[----:B------:R-:W-:Y:S02]  /*90e0*/  FADD.FTZ R21, R21, R20 ;  /* 0x0000001415157221 */ /* 0x000fe40000010000 */
[----:B------:R-:W-:Y:S01]  /*90f0*/  FADD.FTZ R32, R32, R83 ;  /* 0x0000005320207221 */ /* 0x000fe20000010000 */
[----:B------:R-:W-:Y:S01]  /*9100*/  HMMA.16816.F32.BF16 R228, R12, R224, R8 ;  /* 0x000000e00ce4723c */ /* 0x000fe20000041808 */
[----:B------:R-:W-:Y:S02]  /*9110*/  FADD.FTZ R209, R0, R21 ;  /* 0x0000001500d17221 */ /* 0x000fe40000010000 */
[----:B------:R-:W-:-:S05]  /*9120*/  FADD.FTZ R207, R207, R32 ;  /* 0x00000020cfcf7221 */ /* 0x000fca0000010000 */
        /* <DEDUP_REMOVED lines=67> */
.L_x_2316:
[----:B------:R-:W-:-:S05]  /*9560*/  IMAD.MOV.U32 R2, RZ, RZ, c[0x0][0x1a0] ;  /* 0x00006800ff027624 */ /* 0x000fca00078e00ff */
[----:B------:R-:W-:-:S04]  /*9570*/  LEA R2, -R2, RZ, 0x8 ;  /* 0x000000ff02027211 */ /* 0x000fc800078e41ff */
[----:B------:R-:W-:Y:S02]  /*9580*/  SHF.R.S32.HI R0, RZ, 0x1f, R2 ;  /* 0x0000001fff007819 */ /* 0x000fe40000011402 */
.L_x_2317:
[----:B------:R-:W-:Y:S02]  /*9590*/  ISETP.GE.AND P0, PT, R232, c[0x0][0x220], PT ;  /* 0x00008800e8007a0c */ /* 0x000fe40003f06270 */
[----:B------:R-:W-:-:S04]  /*95a0*/  LEA R242, P5, R2, R242, 0x1 ;  /* 0x000000f202f27211 */ /* 0x000fc800078a08ff */
[----:B------:R-:W-:-:S07]  /*95b0*/  LEA.HI.X R243, R2, R243, R0, 0x1, P5 ;  /* 0x000000f302f37211 */ /* 0x000fce00028f0c00 */
[----:B------:R-:W-:Y:S01]  /*95c0*/  @!P0 IMAD.MOV.U32 R25, RZ, RZ, c[0x0][0x1a0] ;  /* 0x00006800ff198624 */ /* 0x000fe200078e00ff */
[----:B------:R-:W-:Y:S01]  /*95d0*/  @P0 STS [R215+0x5000], RZ ;  /* 0x005000ffd7000388 */ /* 0x000fe20000000800 */
[----:B------:R-:W-:Y:S02]  /*95e0*/  @!P0 IMAD.MOV.U32 R22, RZ, RZ, c[0x0][0x1a0] ;  /* 0x00006800ff168624 */ /* 0x000fe400078e00ff */
[----:B------:R-:W-:Y:S01]  /*95f0*/  @!P0 IMAD.MOV.U32 R20, RZ, RZ, c[0x0][0x1a0] ;  /* 0x00006800ff148624 */ /* 0x000fe200078e00ff */
[----:B------:R-:W-:Y:S01]  /*9600*/  @P0 STS [R215+0x5004], RZ ;  /* 0x005004ffd7000388 */ /* 0x000fe20000000800 */
[--C-:B------:R-:W-:Y:S02]  /*9610*/  @!P0 IMAD.MOV.U32 R40, RZ, RZ, R38.reuse ;  /* 0x000000ffff288224 */ /* 0x100fe400078e0026 */
[----:B------:R-:W-:Y:S01]  /*9620*/  @!P0 IMAD.MOV.U32 R4, RZ, RZ, R38 ;  /* 0x000000ffff048224 */ /* 0x000fe200078e0026 */
[----:B------:R-:W-:Y:S01]  /*9630*/  @P0 STS.64 [R215+0x5008], RZ ;  /* 0x005008ffd7000388 */ /* 0x000fe20000000a00 */
[----:B------:R-:W-:-:S02]  /*9640*/  @!P0 IMAD.MOV.U32 R5, RZ, RZ, R41 ;  /* 0x000000ffff058224 */ /* 0x000fc400078e0029 */
[----:B------:R-:W-:Y:S01]  /*9650*/  @!P0 IMAD.MOV.U32 R17, RZ, RZ, c[0x0][0x1a0] ;  /* 0x00006800ff118624 */ /* 0x000fe200078e00ff */
[----:B------:R-:W-:Y:S01]  /*9660*/  @!PT LDS RZ, [RZ] ;  /* 0x00000000fffff984 */ /* 0x000fe20000000800 */
[----:B------:R-:W-:Y:S01]  /*9670*/  @!PT LDS RZ, [RZ] ;  /* 0x00000000fffff984 */ /* 0x000fe20000000800 */
[----:B------:R-:W-:Y:S01]  /*9680*/  @!PT LDS RZ, [RZ] ;  /* 0x00000000fffff984 */ /* 0x000fe20000000800 */
[----:B------:R1:W-:Y:S01]  /*9690*/  @!P0 LDGSTS.E.BYPASS.LTC128B.128 [R215+0x5000], [R242.64] ;  /* 0x05000000f2d78fae */ /* 0x0003e2000b901d46 */
[----:B------:R-:W-:Y:S02]  /*96a0*/  @!P0 IMAD.MOV.U32 R19, RZ, RZ, c[0x0][0x1a0] ;  /* 0x00006800ff138624 */ /* 0x000fe400078e00ff */
[----:B------:R-:W-:Y:S01]  /*96b0*/  @!P0 IMAD.WIDE.U32 R24, R25, 0x60, R40 ;  /* 0x0000006019188825 */ /* 0x000fe200078e0028 */
[-C--:B------:R-:W-:Y:S01]  /*96c0*/  @!P0 LEA R7, P4, R17, R38.reuse, 0x5 ;  /* 0x0000002611078211 */ /* 0x080fe200078828ff */
[----:B------:R-:W-:Y:S01]  /*96d0*/  @P0 STS.128 [R215+0x5800], RZ ;  /* 0x005800ffd7000388 */ /* 0x000fe20000000c00 */
[----:B------:R-:W-:Y:S01]  /*96e0*/  @!P0 LEA R9, P3, R19, R38, 0x6 ;  /* 0x0000002613098211 */ /* 0x000fe200078630ff */
[--C-:B------:R-:W-:Y:S01]  /*96f0*/  @!P0 IMAD.WIDE.U32 R22, R22, 0xa0, R4.reuse ;  /* 0x000000a016168825 */ /* 0x100fe200078e0004 */
[C---:B------:R-:W-:Y:S02]  /*9700*/  @!P0 IADD3 R7, P6, R2.reuse, R7, RZ ;  /* 0x0000000702078210 */ /* 0x040fe40007fde0ff */
[----:B------:R-:W-:Y:S01]  /*9710*/  @!P0 IADD3 R9, P5, R2, R9, RZ ;  /* 0x0000000902098210 */ /* 0x000fe20007fbe0ff */
[----:B------:R-:W-:-:S04]  /*9720*/  @!P0 IMAD.WIDE.U32 R20, R20, 0xc0, R4 ;  /* 0x000000c014148825 */ /* 0x000fc800078e0004 */
[----:B------:R-:W-:Y:S02]  /*9730*/  @!P0 IMAD.MOV.U32 R4, RZ, RZ, c[0x0][0x1a4] ;  /* 0x00006900ff048624 */ /* 0x000fe400078e00ff */
[----:B------:R-:W-:Y:S02]  /*9740*/  @!P0 IMAD.MOV.U32 R40, RZ, RZ, c[0x0][0x1a4] ;  /* 0x00006900ff288624 */ /* 0x000fe400078e00ff */
[----:B------:R-:W-:Y:S01]  /*9750*/  @!P0 IMAD.MOV.U32 R15, RZ, RZ, c[0x0][0x1a4] ;  /* 0x00006900ff0f8624 */ /* 0x000fe200078e00ff */
[-C--:B------:R-:W-:Y:S01]  /*9760*/  @!P0 LEA.HI.X R17, R17, R41.reuse, R4, 0x5, P4 ;  /* 0x0000002911118211 */ /* 0x080fe200020f2c04 */
[----:B------:R-:W-:Y:S01]  /*9770*/  @!P0 IMAD.MOV.U32 R13, RZ, RZ, c[0x0][0x1a4] ;  /* 0x00006900ff0d8624 */ /* 0x000fe200078e00ff */
[----:B------:R-:W-:Y:S01]  /*9780*/  @!P0 LEA.HI.X R19, R19, R41, R40, 0x6, P3 ;  /* 0x0000002913138211 */ /* 0x000fe200018f3428 */
[----:B------:R-:W-:Y:S01]  /*9790*/  @!P0 IMAD.MOV.U32 R5, RZ, RZ, c[0x0][0x1a0] ;  /* 0x00006800ff058624 */ /* 0x000fe200078e00ff */
[C---:B------:R-:W-:Y:S01]  /*97a0*/  @!P0 IADD3 R8, P4, R2.reuse, R24, RZ ;  /* 0x0000001802088210 */ /* 0x040fe20007f9e0ff */
[----:B------:R-:W-:Y:S01]  /*97b0*/  @!P0 IMAD.MOV.U32 R26, RZ, RZ, c[0x0][0x1a0] ;  /* 0x00006800ff1a8624 */ /* 0x000fe200078e00ff */
[----:B------:R-:W-:Y:S01]  /*97c0*/  @!P0 IADD3 R10, P3, R2, R22, RZ ;  /* 0x00000016020a8210 */ /* 0x000fe20007f7e0ff */
[----:B------:R-:W-:Y:S01]  /*97d0*/  @!P0 IMAD.MOV.U32 R39, RZ, RZ, R41 ;  /* 0x000000ffff278224 */ /* 0x000fe200078e0029 */
[----:B------:R-:W-:Y:S01]  /*97e0*/  @!P0 LEA R11, P2, R5, R38, 0x7 ;  /* 0x00000026050b8211 */ /* 0x000fe200078438ff */
[----:B------:R-:W-:-:S02]  /*97f0*/  @!P0 IMAD R15, R15, 0x60, RZ ;  /* 0x000000600f0f8824 */ /* 0x000fc400078e02ff */
[----:B------:R-:W-:Y:S01]  /*9800*/  @!P0 IMAD R13, R13, 0xa0, RZ ;  /* 0x000000a00d0d8824 */ /* 0x000fe200078e02ff */
[----:B------:R-:W-:Y:S01]  /*9810*/  @!P0 LEA.HI.X R5, R5, R41, R40, 0x7, P2 ;  /* 0x0000002905058211 */ /* 0x000fe200010f3c28 */
[----:B------:R-:W-:Y:S01]  /*9820*/  @!P0 IMAD.MOV.U32 R6, RZ, RZ, c[0x0][0x1a4] ;  /* 0x00006900ff068624 */ /* 0x000fe200078e00ff */
[----:B------:R-:W-:Y:S01]  /*9830*/  @!P0 IADD3.X R15, R0, R25, R15, P4, !PT ;  /* 0x00000019000f8210 */ /* 0x000fe200027fe40f */
[----:B------:R-:W-:Y:S01]  /*9840*/  @!P0 IMAD.WIDE.U32 R26, R26, 0xe0, R38 ;  /* 0x000000e01a1a8825 */ /* 0x000fe200078e0026 */
[----:B------:R-:W-:Y:S02]  /*9850*/  @!P0 IADD3.X R13, R0, R23, R13, P3, !PT ;  /* 0x00000017000d8210 */ /* 0x000fe40001ffe40d */
[----:B------:R-:W-:Y:S01]  /*9860*/  @!P0 IADD3 R11, P4, R2, R11, RZ ;  /* 0x0000000b020b8210 */ /* 0x000fe20007f9e0ff */
[----:B------:R-:W-:Y:S01]  /*9870*/  @!P0 IMAD R23, R6, 0xc0, RZ ;  /* 0x000000c006178824 */ /* 0x000fe200078e02ff */
[----:B------:R-:W-:Y:S01]  /*9880*/  @!P0 IADD3 R6, P2, R2, R26, RZ ;  /* 0x0000001a02068210 */ /* 0x000fe20007f5e0ff */
[----:B------:R-:W-:Y:S01]  /*9890*/  @!P0 IMAD R25, R4, 0xe0, RZ ;  /* 0x000000e004198824 */ /* 0x000fe200078e02ff */
[----:B------:R-:W-:Y:S01]  /*98a0*/  @!P0 IADD3 R4, P3, R2, R20, RZ ;  /* 0x0000001402048210 */ /* 0x000fe20007f7e0ff */
[----:B------:R-:W-:-:S02]  /*98b0*/  @!P0 IMAD.X R2, R0, 0x1, R17, P6 ;  /* 0x0000000100028824 */ /* 0x000fc400030e0611 */
[C---:B------:R-:W-:Y:S01]  /*98c0*/  @!P0 IMAD.X R12, R0.reuse, 0x1, R19, P5 ;  /* 0x00000001000c8824 */ /* 0x040fe200028e0613 */
[----:B------:R-:W-:Y:S02]  /*98d0*/  @!P0 LEA R18, P5, R7, c[0x0][0x170], 0x1 ;  /* 0x00005c0007128a11 */ /* 0x000fe400078a08ff */
[C---:B------:R-:W-:Y:S02]  /*98e0*/  @!P0 IADD3.X R23, R0.reuse, R23, R21, P3, !PT ;  /* 0x0000001700178210 */ /* 0x040fe40001ffe415 */
[----:B------:R-:W-:Y:S02]  /*98f0*/  @!P0 LEA R16, P3, R9, c[0x0][0x170], 0x1 ;  /* 0x00005c0009108a11 */ /* 0x000fe400078608ff */
[C---:B------:R-:W-:Y:S01]  /*9900*/  @!P0 IADD3.X R25, R0.reuse, R27, R25, P2, !PT ;  /* 0x0000001b00198210 */ /* 0x040fe200017fe419 */
[----:B------:R-:W-:Y:S01]  /*9910*/  @!P0 IMAD.X R0, R0, 0x1, R5, P4 ;  /* 0x0000000100008824 */ /* 0x000fe200020e0605 */
[----:B------:R-:W-:Y:S02]  /*9920*/  @!P0 LEA R14, P2, R8, c[0x0][0x170], 0x1 ;  /* 0x00005c00080e8a11 */ /* 0x000fe400078408ff */
[----:B------:R-:W-:-:S02]  /*9930*/  @!P0 LEA.HI.X R19, R7, c[0x0][0x174], R2, 0x1, P5 ;  /* 0x00005d0007138a11 */ /* 0x000fc400028f0c02 */
[----:B------:R-:W-:Y:S02]  /*9940*/  @!P0 LEA.HI.X R17, R9, c[0x0][0x174], R12, 0x1, P3 ;  /* 0x00005d0009118a11 */ /* 0x000fe400018f0c0c */
[C---:B------:R-:W-:Y:S01]  /*9950*/  @!P0 LEA R26, P5, R11.reuse, c[0x0][0x170], 0x1 ;  /* 0x00005c000b1a8a11 */ /* 0x040fe200078a08ff */
        /* <DEDUP_REMOVED lines=46> */
[----:B------:R-:W3:Y:S04]  /*9c40*/  LDSM.16.M88.4 R100, [R203+0x1c00] ;  /* 0x001c0000cb64783b */ /* 0x000ee80000000200 */
[----:B------:R-:W3:Y:S04]  /*9c50*/  LDSM.16.M88.4 R92, [R203+0x2000] ;  /* 0x00200000cb5c783b */ /* 0x000ee80000000200 */
[----:B------:R-:W4:Y:S04]  /*9c60*/  LDSM.16.M88.4 R84, [R203+0x2400] ;  /* 0x00240000cb54783b */ /* 0x000f280000000200 */
[----:B------:R-:W4:Y:S04]  /*9c70*/  LDSM.16.M88.4 R76, [R203+0x2800] ;  /* 0x00280000cb4c783b */ /* 0x000f280000000200 */
[----:B------:R-:W4:Y:S04]  /*9c80*/  LDSM.16.M88.4 R68, [R203+0x2c00] ;  /* 0x002c0000cb44783b */ /* 0x000f280000000200 */
[----:B------:R-:W4:Y:S04]  /*9c90*/  LDSM.16.M88.4 R60, [R203+0x3000] ;  /* 0x00300000cb3c783b */ /* 0x000f280000000200 */
[----:B------:R-:W4:Y:S04]  /*9ca0*/  LDSM.16.M88.4 R52, [R203+0x3400] ;  /* 0x00340000cb34783b */ /* 0x000f280000000200 */
[----:B------:R-:W4:Y:S01]  /*9cb0*/  LDSM.16.M88.4 R44, [R203+0x3800] ;  /* 0x00380000cb2c783b */ /* 0x000f220000000200 */
[C---:B-1----:R-:W-:Y:S03]  /*9cc0*/  HMMA.16816.F32.BF16 R128, R4.reuse, R124, RZ ;  /* 0x0000007c0480723c */ /* 0x042fe600000418ff */
[----:B------:R-:W1:Y:S04]  /*9cd0*/  LDSM.16.M88.4 R36, [R203+0x3c00] ;  /* 0x003c0000cb24783b */ /* 0x000e680000000200 */
[----:B------:R-:W1:Y:S01]  /*9ce0*/  LDSM.16.M88.4 R28, [R203+0x4000] ;  /* 0x00400000cb1c783b */ /* 0x000e620000000200 */
[C---:B--2---:R-:W-:Y:S03]  /*9cf0*/  HMMA.16816.F32.BF16 R120, R4.reuse, R116, RZ ;  /* 0x000000740478723c */ /* 0x044fe600000418ff */
[----:B-----5:R-:W2:Y:S04]  /*9d00*/  LDSM.16.M88.4 R20, [R203+0x4400] ;  /* 0x00440000cb14783b */ /* 0x020ea80000000200 */
[----:B---3--:R-:W3:Y:S01]  /*9d10*/  LDSM.16.M88.4 R12, [R203+0x4800] ;  /* 0x00480000cb0c783b */ /* 0x008ee20000000200 */
[C---:B------:R-:W-:Y:S03]  /*9d20*/  HMMA.16816.F32.BF16 R112, R4.reuse, R108, RZ ;  /* 0x0000006c0470723c */ /* 0x040fe600000418ff */
[----:B------:R-:W5:Y:S04]  /*9d30*/  LDSM.16.M88.4 R136, [R203+0x4c00] ;  /* 0x004c0000cb88783b */ /* 0x000f680000000200 */
[----:B------:R-:W-:Y:S01]  /*9d40*/  LDSM.16.M88.4 R168, [R204] ;  /* 0x00000000cca8783b */ /* 0x000fe20000000200 */
[C---:B------:R-:W-:Y:S03]  /*9d50*/  HMMA.16816.F32.BF16 R104, R4.reuse, R100, RZ ;  /* 0x000000640468723c */ /* 0x040fe600000418ff */
[----:B------:R-:W1:Y:S04]  /*9d60*/  LDSM.16.M88.4 R144, [R197] ;  /* 0x00000000c590783b */ /* 0x000e680000000200 */
[----:B------:R-:W1:Y:S01]  /*9d70*/  LDSM.16.M88.4 R140, [R196] ;  /* 0x00000000c48c783b */ /* 0x000e620000000200 */
[C---:B------:R-:W-:Y:S03]  /*9d80*/  HMMA.16816.F32.BF16 R96, R4.reuse, R92, RZ ;  /* 0x0000005c0460723c */ /* 0x040fe600000418ff */
[----:B------:R-:W1:Y:S04]  /*9d90*/  LDSM.16.M88.4 R152, [R199] ;  /* 0x00000000c798783b */ /* 0x000e680000000200 */
[----:B------:R-:W-:Y:S01]  /*9da0*/  LDSM.16.M88.4 R148, [R198] ;  /* 0x00000000c694783b */ /* 0x000fe20000000200 */
[C---:B----4-:R-:W-:Y:S03]  /*9db0*/  HMMA.16816.F32.BF16 R88, R4.reuse, R84, RZ ;  /* 0x000000540458723c */ /* 0x050fe600000418ff */
[----:B------:R-:W-:Y:S04]  /*9dc0*/  LDSM.16.M88.4 R156, [R200] ;  /* 0x00000000c89c783b */ /* 0x000fe80000000200 */
[----:B------:R-:W-:Y:S01]  /*9dd0*/  LDSM.16.M88.4 R160, [R201] ;  /* 0x00000000c9a0783b */ /* 0x000fe20000000200 */
[C---:B------:R-:W-:Y:S03]  /*9de0*/  HMMA.16816.F32.BF16 R80, R4.reuse, R76, RZ ;  /* 0x0000004c0450723c */ /* 0x040fe600000418ff */
[----:B------:R-:W-:Y:S04]  /*9df0*/  LDSM.16.M88.4 R164, [R202] ;  /* 0x00000000caa4783b */ /* 0x000fe80000000200 */
[----:B------:R-:W0:Y:S01]  /*9e00*/  LDGDEPBAR ;  /* 0x00000000000079af */ /* 0x000e220000000000 */
[C---:B------:R-:W-:Y:S08]  /*9e10*/  HMMA.16816.F32.BF16 R72, R4.reuse, R68, RZ ;  /* 0x000000440448723c */ /* 0x040ff000000418ff */
[C---:B------:R-:W-:Y:S08]  /*9e20*/  HMMA.16816.F32.BF16 R64, R4.reuse, R60, RZ ;  /* 0x0000003c0440723c */ /* 0x040ff000000418ff */
[C---:B------:R-:W-:Y:S08]  /*9e30*/  HMMA.16816.F32.BF16 R56, R4.reuse, R52, RZ ;  /* 0x000000340438723c */ /* 0x040ff000000418ff */
[C---:B------:R-:W-:Y:S08]  /*9e40*/  HMMA.16816.F32.BF16 R48, R4.reuse, R44, RZ ;  /* 0x0000002c0430723c */ /* 0x040ff000000418ff */
[C---:B-1----:R-:W-:Y:S08]  /*9e50*/  HMMA.16816.F32.BF16 R40, R4.reuse, R36, RZ ;  /* 0x000000240428723c */ /* 0x042ff000000418ff */
        /* <DEDUP_REMOVED lines=19> */
[----:B------:R-:W-:Y:S01]  /*9f90*/  HMMA.16816.F32.BF16 R4, R4, R138, RZ ;  /* 0x0000008a0404723c */ /* 0x000fe200000418ff */
[----:B------:R-:W1:Y:S07]  /*9fa0*/  LDSM.16.M88.4 R136, [R195] ;  /* 0x00000000c388783b */ /* 0x000e6e0000000200 */
[C---:B------:R-:W-:Y:S08]  /*9fb0*/  HMMA.16816.F32.BF16 R88, R168.reuse, R144, R88 ;  /* 0x00000090a858723c */ /* 0x040ff00000041858 */
[C---:B------:R-:W-:Y:S01]  /*9fc0*/  HMMA.16816.F32.BF16 R84, R168.reuse, R146, R84 ;  /* 0x00000092a854723c */ /* 0x040fe20000041854 */
[----:B------:R-:W2:Y:S07]  /*9fd0*/  LDSM.16.M88.4 R144, [R193] ;  /* 0x00000000c190783b */ /* 0x000eae0000000200 */
[C---:B------:R-:W-:Y:S08]  /*9fe0*/  HMMA.16816.F32.BF16 R80, R168.reuse, R140, R80 ;  /* 0x0000008ca850723c */ /* 0x040ff00000041850 */
[C---:B------:R-:W-:Y:S01]  /*9ff0*/  HMMA.16816.F32.BF16 R76, R168.reuse, R142, R76 ;  /* 0x0000008ea84c723c */ /* 0x040fe2000004184c */
[----:B------:R-:W-:Y:S07]  /*a000*/  LDSM.16.M88.4 R140, [R192] ;  /* 0x00000000c08c783b */ /* 0x000fee0000000200 */
[C---:B------:R-:W-:Y:S08]  /*a010*/  HMMA.16816.F32.BF16 R104, R168.reuse, R152, R104 ;  /* 0x00000098a868723c */ /* 0x040ff00000041868 */
[C---:B-1----:R-:W-:Y:S08]  /*a020*/  HMMA.16816.F32.BF16 R72, R168.reuse, R136, R72 ;  /* 0x00000088a848723c */ /* 0x042ff00000041848 */
[C---:B------:R-:W-:Y:S01]  /*a030*/  HMMA.16816.F32.BF16 R68, R168.reuse, R138, R68 ;  /* 0x0000008aa844723c */ /* 0x040fe20000041844 */
[----:B------:R-:W1:Y:S07]  /*a040*/  LDSM.16.M88.4 R136, [R191] ;  /* 0x00000000bf88783b */ /* 0x000e6e0000000200 */
[C---:B------:R-:W-:Y:S01]  /*a050*/  HMMA.16816.F32.BF16 R100, R168.reuse, R154, R100 ;  /* 0x0000009aa864723c */ /* 0x040fe20000041864 */
[----:B------:R-:W-:Y:S07]  /*a060*/  LDSM.16.M88.4 R152, [R194] ;  /* 0x00000000c298783b */ /* 0x000fee0000000200 */
[C---:B------:R-:W-:Y:S08]  /*a070*/  HMMA.16816.F32.BF16 R96, R168.reuse, R148, R96 ;  /* 0x00000094a860723c */ /* 0x040ff00000041860 */
[C---:B------:R-:W-:Y:S01]  /*a080*/  HMMA.16816.F32.BF16 R92, R168.reuse, R150, R92 ;  /* 0x00000096a85c723c */ /* 0x040fe2000004185c */
[----:B------:R-:W-:Y:S07]  /*a090*/  LDSM.16.M88.4 R148, [R190] ;  /* 0x00000000be94783b */ /* 0x000fee0000000200 */
[C---:B--2---:R-:W-:Y:S08]  /*a0a0*/  HMMA.16816.F32.BF16 R56, R168.reuse, R144, R56 ;  /* 0x00000090a838723c */ /* 0x044ff00000041838 */
[C---:B------:R-:W-:Y:S01]  /*a0b0*/  HMMA.16816.F32.BF16 R52, R168.reuse, R146, R52 ;  /* 0x00000092a834723c */ /* 0x040fe20000041834 */
[----:B------:R-:W-:Y:S07]  /*a0c0*/  LDSM.16.M88.4 R144, [R189] ;  /* 0x00000000bd90783b */ /* 0x000fee0000000200 */
[C---:B-1----:R-:W-:Y:S08]  /*a0d0*/  HMMA.16816.F32.BF16 R40, R168.reuse, R136, R40 ;  /* 0x00000088a828723c */ /* 0x042ff00000041828 */
[C---:B------:R-:W-:Y:S01]  /*a0e0*/  HMMA.16816.F32.BF16 R36, R168.reuse, R138, R36 ;  /* 0x0000008aa824723c */ /* 0x040fe20000041824 */
[----:B------:R-:W1:Y:S07]  /*a0f0*/  LDSM.16.M88.4 R136, [R3] ;  /* 0x000000000388783b */ /* 0x000e6e0000000200 */
[C---:B------:R-:W-:Y:S08]  /*a100*/  HMMA.16816.F32.BF16 R48, R168.reuse, R140, R48 ;  /* 0x0000008ca830723c */ /* 0x040ff00000041830 */
[----:B------:R-:W-:Y:S01]  /*a110*/  HMMA.16816.F32.BF16 R44, R168, R142, R44 ;  /* 0x0000008ea82c723c */ /* 0x000fe2000004182c */
[----:B------:R-:W2:Y:S01]  /*a120*/  LDSM.16.M88.4 R140, [R188] ;  /* 0x00000000bc8c783b */ /* 0x000ea20000000200 */
[----:B------:R-:W-:-:S06]  /*a130*/  DEPBAR.LE SB0, 0x0 ;  /* 0x000080000000791a */ /* 0x000fcc0000000000 */
[C---:B------:R-:W-:Y:S07]  /*a140*/  HMMA.16816.F32.BF16 R112, R168.reuse, R156, R112 ;  /* 0x0000009ca870723c */ /* 0x040fee0000041870 */
[----:B------:R-:W-:Y:S01]  /*a150*/  IMAD.SHL.U32 R157, R211, 0x100, RZ ;  /* 0x00000100d39d7824 */ /* 0x000fe200078e00ff */
[----:B------:R-:W-:Y:S04]  /*a160*/  HMMA.16816.F32.BF16 R108, R168, R158, R108 ;  /* 0x0000009ea86c723c */ /* 0x000fe8000004186c */
[----:B------:R-:W-:-:S02]  /*a170*/  LOP3.LUT R0, R157, 0xf9, R208, 0xfe, !PT ;  /* 0x000000f99d007812 */ /* 0x000fc400078efed0 */
[C-C-:B------:R-:W-:Y:S02]  /*a180*/  LOP3.LUT R156, R157.reuse, 0x71, R208.reuse, 0xfe, !PT ;  /* 0x000000719d9c7812 */ /* 0x140fe400078efed0 */
[----:B------:R-:W-:Y:S01]  /*a190*/  I2F R132, R0 ;  /* 0x0000000000847306 */ /* 0x000fe20000201400 */
[C---:B-1----:R-:W-:Y:S01]  /*a1a0*/  HMMA.16816.F32.BF16 R4, R168.reuse, R138, R4 ;  /* 0x0000008aa804723c */ /* 0x042fe20000041804 */
[C-C-:B------:R-:W-:Y:S02]  /*a1b0*/  LOP3.LUT R158, R157.reuse, 0x78, R208.reuse, 0xfe, !PT ;  /* 0x000000789d9e7812 */ /* 0x140fe400078efed0 */
[C---:B------:R-:W-:Y:S02]  /*a1c0*/  ISETP.GE.AND P5, PT, R0.reuse, R174, PT ;  /* 0x000000ae0000720c */ /* 0x040fe40003fa6270 */
[----:B------:R-:W-:Y:S02]  /*a1d0*/  ISETP.GE.AND P4, PT, R0, R173, PT ;  /* 0x000000ad0000720c */ /* 0x000fe40003f86270 */
[----:B------:R-:W1:Y:S01]  /*a1e0*/  I2F R2, R156 ;  /* 0x0000009c00027306 */ /* 0x000e620000201400 */
[----:B------:R-:W-:Y:S01]  /*a1f0*/  HMMA.16816.F32.BF16 R64, R168, R152, R64 ;  /* 0x00000098a840723c */ /* 0x000fe20000041840 */
[----:B------:R-:W-:-:S02]  /*a200*/  LOP3.LUT R176, R157, 0x91, R208, 0xfe, !PT ;  /* 0x000000919db07812 */ /* 0x000fc400078efed0 */
[C-C-:B------:R-:W-:Y:S02]  /*a210*/  LOP3.LUT R178, R157.reuse, 0x98, R208.reuse, 0xfe, !PT ;  /* 0x000000989db27812 */ /* 0x140fe400078efed0 */
[CC--:B------:R-:W-:Y:S02]  /*a220*/  ISETP.GE.AND P3, PT, R156.reuse, R174.reuse, PT ;  /* 0x000000ae9c00720c */ /* 0x0c0fe40003f66270 */
[C-C-:B------:R-:W-:Y:S01]  /*a230*/  LOP3.LUT R153, R157.reuse, 0x79, R208.reuse, 0xfe, !PT ;  /* 0x000000799d997812 */ /* 0x140fe200078efed0 */
[----:B------:R-:W3:Y:S01]  /*a240*/  I2F R159, R158 ;  /* 0x0000009e009f7306 */ /* 0x000ee20000201400 */
[C---:B------:R-:W-:Y:S01]  /*a250*/  HMMA.16816.F32.BF16 R60, R168.reuse, R154, R60 ;  /* 0x0000009aa83c723c */ /* 0x040fe2000004183c */
[C-C-:B------:R-:W-:Y:S02]  /*a260*/  LOP3.LUT R179, R157.reuse, 0xa0, R208.reuse, 0xfe, !PT ;  /* 0x000000a09db37812 */ /* 0x140fe400078efed0 */
[----:B------:R-:W-:Y:S02]  /*a270*/  ISETP.GE.AND P2, PT, R156, R173, PT ;  /* 0x000000ad9c00720c */ /* 0x000fe40003f46270 */
[----:B------:R-:W-:Y:S01]  /*a280*/  ISETP.GE.AND P6, PT, R158, R174, PT ;  /* 0x000000ae9e00720c */ /* 0x000fe20003fc6270 */
[C---:B-1----:R-:W-:Y:S01]  /*a290*/  FFMA.FTZ R73, R206.reuse, R2, R73 ;  /* 0x00000002ce497223 */ /* 0x042fe20000010049 */
[----:B------:R-:W1:Y:S01]  /*a2a0*/  I2F R152, R153 ;  /* 0x0000009900987306 */ /* 0x000e620000201400 */
[C---:B------:R-:W-:Y:S01]  /*a2b0*/  HMMA.16816.F32.BF16 R120, R168.reuse, R160, R120 ;  /* 0x000000a0a878723c */ /* 0x040fe20000041878 */
[C-C-:B------:R-:W-:Y:S01]  /*a2c0*/  LOP3.LUT R154, R157.reuse, 0x80, R208.reuse, 0xfe, !PT ;  /* 0x000000809d9a7812 */ /* 0x140fe200078efed0 */
[CC--:B------:R-:W-:Y:S01]  /*a2d0*/  FFMA.FTZ R0, R206.reuse, R132.reuse, R5 ;  /* 0x00000084ce007223 */ /* 0x0c0fe20000010005 */
[C-C-:B------:R-:W-:Y:S01]  /*a2e0*/  LOP3.LUT R180, R157.reuse, 0xa1, R208.reuse, 0xfe, !PT ;  /* 0x000000a19db47812 */ /* 0x140fe200078efed0 */
[C---:B------:R-:W-:Y:S01]  /*a2f0*/  FFMA.FTZ R7, R206.reuse, R132, R7 ;  /* 0x00000084ce077223 */ /* 0x040fe20000010007 */
[C-C-:B------:R-:W-:Y:S01]  /*a300*/  LOP3.LUT R184, R157.reuse, 0xa9, R208.reuse, 0xfe, !PT ;  /* 0x000000a99db87812 */ /* 0x140fe200078efed0 */
[----:B------:R-:W-:Y:S01]  /*a310*/  FFMA.FTZ R75, R206, R2, R75 ;  /* 0x00000002ce4b7223 */ /* 0x000fe2000001004b */
[----:B------:R-:W-:Y:S01]  /*a320*/  LOP3.LUT R161, R157, 0x81, R208, 0xfe, !PT ;  /* 0x000000819da17812 */ /* 0x000fe200078efed0 */
[C---:B------:R-:W-:Y:S01]  /*a330*/  HMMA.16816.F32.BF16 R116, R168.reuse, R162, R116 ;  /* 0x000000a2a874723c */ /* 0x040fe20000041874 */
[----:B------:R-:W4:Y:S01]  /*a340*/  I2F R155, R154 ;  /* 0x0000009a009b7306 */ /* 0x000f220000201400 */
[----:B------:R-:W-:Y:S01]  /*a350*/  FSEL R0, R0, -INF , !P5 ;  /* 0xff80000000007808 */ /* 0x000fe20006800000 */
[----:B---3--:R-:W-:Y:S01]  /*a360*/  FFMA.FTZ R70, R206, R159, R70 ;  /* 0x0000009fce467223 */ /* 0x008fe20000010046 */
[----:B------:R-:W-:Y:S01]  /*a370*/  ISETP.GE.AND P5, PT, R158, R173, PT ;  /* 0x000000ad9e00720c */ /* 0x000fe20003fa6270 */
[C---:B------:R-:W-:Y:S01]  /*a380*/  FFMA.FTZ R68, R206.reuse, R159, R68 ;  /* 0x0000009fce447223 */ /* 0x040fe20000010044 */
[----:B------:R-:W-:Y:S01]  /*a390*/  FSEL R2, R7, -INF , !P4 ;  /* 0xff80000007027808 */ /* 0x000fe20006000000 */
[C---:B-1----:R-:W-:Y:S01]  /*a3a0*/  FFMA.FTZ R69, R206.reuse, R152, R69 ;  /* 0x00000098ce457223 */ /* 0x042fe20000010045 */
[----:B------:R-:W-:Y:S01]  /*a3b0*/  LOP3.LUT R162, R157, 0x88, R208, 0xfe, !PT ;  /* 0x000000889da27812 */ /* 0x000fe200078efed0 */
[----:B------:R-:W-:Y:S01]  /*a3c0*/  HMMA.16816.F32.BF16 R128, R168, R164, R128 ;  /* 0x000000a4a880723c */ /* 0x000fe20000041880 */
[----:B------:R-:W1:Y:S01]  /*a3d0*/  I2F R160, R161 ;  /* 0x000000a100a07306 */ /* 0x000e620000201400 */
[----:B------:R-:W-:Y:S01]  /*a3e0*/  ISETP.GE.AND P4, PT, R153, R174, PT ;  /* 0x000000ae9900720c */ /* 0x000fe20003f86270 */
[----:B------:R-:W-:Y:S01]  /*a3f0*/  FFMA.FTZ R71, R206, R152, R71 ;  /* 0x00000098ce477223 */ /* 0x000fe20000010047 */
[----:B------:R-:W-:-:S02]  /*a400*/  FSEL R68, R68, -INF , !P6 ;  /* 0xff80000044447808 */ /* 0x000fc40007000000 */
[----:B------:R-:W-:Y:S02]  /*a410*/  ISETP.GE.AND P6, PT, R154, R173, PT ;  /* 0x000000ad9a00720c */ /* 0x000fe40003fc6270 */
[C---:B------:R-:W-:Y:S01]  /*a420*/  HMMA.16816.F32.BF16 R124, R168.reuse, R166, R124 ;  /* 0x000000a6a87c723c */ /* 0x040fe2000004187c */
[C---:B------:R-:W-:Y:S01]  /*a430*/  LOP3.LUT R165, R157.reuse, 0x89, R208, 0xfe, !PT ;  /* 0x000000899da57812 */ /* 0x040fe200078efed0 */
[----:B------:R-:W3:Y:S01]  /*a440*/  I2F R163, R162 ;  /* 0x000000a200a37306 */ /* 0x000ee20000201400 */
[CC--:B----4-:R-:W-:Y:S01]  /*a450*/  FFMA.FTZ R64, R206.reuse, R155.reuse, R64 ;  /* 0x0000009bce407223 */ /* 0x0d0fe20000010040 */
[C---:B------:R-:W-:Y:S01]  /*a460*/  LOP3.LUT R181, R157.reuse, 0xb0, R208, 0xfe, !PT ;  /* 0x000000b09db57812 */ /* 0x040fe200078efed0 */
[C---:B------:R-:W-:Y:S01]  /*a470*/  FFMA.FTZ R138, R206.reuse, R155, R66 ;  /* 0x0000009bce8a7223 */ /* 0x040fe20000010042 */
[C-C-:B------:R-:W-:Y:S02]  /*a480*/  LOP3.LUT R185, R157.reuse, 0xb1, R208.reuse, 0xfe, !PT ;  /* 0x000000b19db97812 */ /* 0x140fe400078efed0 */
[----:B------:R-:W-:Y:S01]  /*a490*/  LOP3.LUT R166, R157, 0x90, R208, 0xfe, !PT ;  /* 0x000000909da67812 */ /* 0x000fe200078efed0 */
[----:B------:R-:W-:Y:S01]  /*a4a0*/  HMMA.16816.F32.BF16 R32, R168, R148, R32 ;  /* 0x00000094a820723c */ /* 0x000fe20000041820 */
[----:B------:R-:W4:Y:S01]  /*a4b0*/  I2F R164, R165 ;  /* 0x000000a500a47306 */ /* 0x000f220000201400 */
[-C--:B-1----:R-:W-:Y:S01]  /*a4c0*/  FFMA.FTZ R67, R206, R160.reuse, R67 ;  /* 0x000000a0ce437223 */ /* 0x082fe20000010043 */
[----:B------:R-:W-:Y:S01]  /*a4d0*/  FSEL R138, R138, -INF , !P6 ;  /* 0xff8000008a8a7808 */ /* 0x000fe20007000000 */
[----:B------:R-:W-:Y:S01]  /*a4e0*/  FFMA.FTZ R65, R206, R160, R65 ;  /* 0x000000a0ce417223 */ /* 0x000fe20000010041 */
[----:B------:R-:W-:-:S02]  /*a4f0*/  ISETP.GE.AND P6, PT, R165, R174, PT ;  /* 0x000000aea500720c */ /* 0x000fc40003fc6270 */
[C---:B------:R-:W-:Y:S01]  /*a500*/  LOP3.LUT R149, R157.reuse, 0x99, R208, 0xfe, !PT ;  /* 0x000000999d957812 */ /* 0x040fe200078efed0 */
[C---:B------:R-:W-:Y:S01]  /*a510*/  HMMA.16816.F32.BF16 R28, R168.reuse, R150, R28 ;  /* 0x00000096a81c723c */ /* 0x040fe2000004181c */
[----:B------:R-:W-:Y:S01]  /*a520*/  I2F R167, R166 ;  /* 0x000000a600a77306 */ /* 0x000fe20000201400 */
[CC--:B---3--:R-:W-:Y:S01]  /*a530*/  FFMA.FTZ R5, R206.reuse, R163.reuse, R60 ;  /* 0x000000a3ce057223 */ /* 0x0c8fe2000001003c */
[C---:B------:R-:W-:Y:S01]  /*a540*/  LOP3.LUT R186, R157.reuse, 0xb8, R208, 0xfe, !PT ;  /* 0x000000b89dba7812 */ /* 0x040fe200078efed0 */
[C---:B------:R-:W-:Y:S01]  /*a550*/  FFMA.FTZ R132, R206.reuse, R163, R62 ;  /* 0x000000a3ce847223 */ /* 0x040fe2000001003e */
[--C-:B------:R-:W-:Y:S02]  /*a560*/  LOP3.LUT R246, R157, 0xb9, R208.reuse, 0xfe, !PT ;  /* 0x000000b99df67812 */ /* 0x100fe400078efed0 */
[----:B------:R-:W-:Y:S01]  /*a570*/  FSEL R150, R73, -INF , !P3 ;  /* 0xff80000049967808 */ /* 0x000fe20005800000 */
[----:B------:R-:W-:Y:S01]  /*a580*/  HMMA.16816.F32.BF16 R24, R168, R144, R24 ;  /* 0x00000090a818723c */ /* 0x000fe20000041818 */
[----:B------:R-:W1:Y:S01]  /*a590*/  I2F R175, R176 ;  /* 0x000000b000af7306 */ /* 0x000e620000201400 */
[----:B------:R-:W-:Y:S01]  /*a5a0*/  ISETP.GE.AND P3, PT, R153, R173, PT ;  /* 0x000000ad9900720c */ /* 0x000fe20003f66270 */
[CC--:B----4-:R-:W-:Y:S01]  /*a5b0*/  FFMA.FTZ R7, R206.reuse, R164.reuse, R61 ;  /* 0x000000a4ce077223 */ /* 0x0d0fe2000001003d */
[C-C-:B------:R-:W-:Y:S01]  /*a5c0*/  LOP3.LUT R244, R157.reuse, 0xc0, R208.reuse, 0xfe, !PT ;  /* 0x000000c09df47812 */ /* 0x140fe200078efed0 */
[----:B------:R-:W-:Y:S01]  /*a5d0*/  FFMA.FTZ R164, R206, R164, R63 ;  /* 0x000000a4cea47223 */ /* 0x000fe2000001003f */
[----:B------:R-:W-:-:S02]  /*a5e0*/  LOP3.LUT R158, R157, 0xd0, R208, 0xfe, !PT ;  /* 0x000000d09d9e7812 */ /* 0x000fc400078efed0 */
[C---:B------:R-:W-:Y:S01]  /*a5f0*/  HMMA.16816.F32.BF16 R20, R168.reuse, R146, R20 ;  /* 0x00000092a814723c */ /* 0x040fe20000041814 */
[----:B------:R-:W3:Y:S01]  /*a600*/  I2F R177, R178 ;  /* 0x000000b200b17306 */ /* 0x000ee20000201400 */
[----:B------:R-:W-:Y:S02]  /*a610*/  FSEL R144, R75, -INF , !P2 ;  /* 0xff8000004b907808 */ /* 0x000fe40005000000 */
[----:B------:R-:W-:Y:S02]  /*a620*/  ISETP.GE.AND P2, PT, R154, R174, PT ;  /* 0x000000ae9a00720c */ /* 0x000fe40003f46270 */
[----:B------:R-:W-:Y:S02]  /*a630*/  FSEL R7, R7, -INF , !P6 ;  /* 0xff80000007077808 */ /* 0x000fe40007000000 */
[----:B--2---:R-:W-:Y:S01]  /*a640*/  HMMA.16816.F32.BF16 R12, R168, R142, R12 ;  /* 0x0000008ea80c723c */ /* 0x004fe2000004180c */
[----:B------:R-:W2:Y:S01]  /*a650*/  I2F R148, R149 ;  /* 0x0000009500947306 */ /* 0x000ea20000201400 */
[----:B------:R-:W-:-:S02]  /*a660*/  LOP3.LUT R146, R157, 0xa8, R208, 0xfe, !PT ;  /* 0x000000a89d927812 */ /* 0x000fc400078efed0 */
[----:B------:R-:W-:Y:S02]  /*a670*/  FSEL R66, R64, -INF , !P2 ;  /* 0xff80000040427808 */ /* 0x000fe40005000000 */
[-C--:B------:R-:W-:Y:S02]  /*a680*/  ISETP.GE.AND P2, PT, R162, R173.reuse, PT ;  /* 0x000000ada200720c */ /* 0x080fe40003f46270 */
[----:B------:R-:W-:Y:S01]  /*a690*/  FSEL R142, R70, -INF , !P5 ;  /* 0xff800000468e7808 */ /* 0x000fe20006800000 */
[----:B------:R-:W4:Y:S01]  /*a6a0*/  I2F R151, R179 ;  /* 0x000000b300977306 */ /* 0x000f220000201400 */
[----:B------:R-:W-:Y:S01]  /*a6b0*/  FSEL R70, R69, -INF , !P4 ;  /* 0xff80000045467808 */ /* 0x000fe20006000000 */
[C---:B------:R-:W-:Y:S01]  /*a6c0*/  HMMA.16816.F32.BF16 R16, R168.reuse, R140, R16 ;  /* 0x0000008ca810723c */ /* 0x040fe20000041810 */
[C---:B------:R-:W-:Y:S01]  /*a6d0*/  ISETP.GE.AND P4, PT, R161.reuse, R173, PT ;  /* 0x000000ada100720c */ /* 0x040fe20003f86270 */
[CC--:B-1----:R-:W-:Y:S01]  /*a6e0*/  FFMA.FTZ R69, R206.reuse, R175.reuse, R57 ;  /* 0x000000afce457223 */ /* 0x0c2fe20000010039 */
[-C--:B------:R-:W-:Y:S01]  /*a6f0*/  ISETP.GE.AND P5, PT, R161, R174.reuse, PT ;  /* 0x000000aea100720c */ /* 0x080fe20003fa6270 */
[----:B------:R-:W-:Y:S01]  /*a700*/  FFMA.FTZ R175, R206, R175, R59 ;  /* 0x000000afceaf7223 */ /* 0x000fe2000001003b */
[----:B------:R-:W-:Y:S01]  /*a710*/  FSEL R132, R132, -INF , !P2 ;  /* 0xff80000084847808 */ /* 0x000fe20005000000 */
[----:B------:R-:W1:Y:S01]  /*a720*/  I2F R145, R180 ;  /* 0x000000b400917306 */ /* 0x000e620000201400 */
[----:B------:R-:W-:Y:S01]  /*a730*/  FSEL R140, R71, -INF , !P3 ;  /* 0xff800000478c7808 */ /* 0x000fe20005800000 */
[----:B------:R-:W-:Y:S01]  /*a740*/  HMMA.16816.F32.BF16 R8, R168, R136, R8 ;  /* 0x00000088a808723c */ /* 0x000fe20000041808 */
[----:B------:R-:W-:Y:S01]  /*a750*/  ISETP.GE.AND P3, PT, R162, R174, PT ;  /* 0x000000aea200720c */ /* 0x000fe20003f66270 */
[C---:B---3--:R-:W-:Y:S01]  /*a760*/  FFMA.FTZ R71, R206.reuse, R177, R52 ;  /* 0x000000b1ce477223 */ /* 0x048fe20000010034 */
[----:B------:R-:W-:Y:S01]  /*a770*/  FSEL R252, R65, -INF , !P5 ;  /* 0xff80000041fc7808 */ /* 0x000fe20006800000 */
[CC--:B--2---:R-:W-:Y:S01]  /*a780*/  FFMA.FTZ R73, R206.reuse, R148.reuse, R53 ;  /* 0x00000094ce497223 */ /* 0x0c4fe20000010035 */
[----:B------:R-:W-:Y:S01]  /*a790*/  FSEL R5, R5, -INF , !P3 ;  /* 0xff80000005057808 */ /* 0x000fe20005800000 */
[----:B------:R-:W2:Y:S01]  /*a7a0*/  I2F R147, R146 ;  /* 0x0000009200937306 */ /* 0x000ea20000201400 */
[----:B------:R-:W-:Y:S01]  /*a7b0*/  FSEL R136, R67, -INF , !P4 ;  /* 0xff80000043887808 */ /* 0x000fe20006000000 */
[C---:B------:R-:W-:Y:S01]  /*a7c0*/  FFMA.FTZ R67, R206.reuse, R167, R56 ;  /* 0x000000a7ce437223 */ /* 0x040fe20000010038 */
[----:B------:R-:W-:Y:S01]  /*a7d0*/  ISETP.GE.AND P5, PT, R165, R173, PT ;  /* 0x000000ada500720c */ /* 0x000fe20003fa6270 */
[----:B------:R-:W-:Y:S01]  /*a7e0*/  FFMA.FTZ R167, R206, R167, R58 ;  /* 0x000000a7cea77223 */ /* 0x000fe2000001003a */
[-C--:B------:R-:W-:Y:S01]  /*a7f0*/  ISETP.GE.AND P3, PT, R166, R173.reuse, PT ;  /* 0x000000ada600720c */ /* 0x080fe20003f66270 */
[----:B------:R-:W-:Y:S01]  /*a800*/  FFMA.FTZ R55, R206, R148, R55 ;  /* 0x00000094ce377223 */ /* 0x000fe20000010037 */
[CC--:B------:R-:W-:Y:S01]  /*a810*/  ISETP.GE.AND P2, PT, R176.reuse, R174.reuse, PT ;  /* 0x000000aeb000720c */ /* 0x0c0fe20003f46270 */
[----:B------:R-:W3:Y:S01]  /*a820*/  I2F R182, R184 ;  /* 0x000000b800b67306 */ /* 0x000ee20000201400 */
[----:B------:R-:W-:Y:S01]  /*a830*/  ISETP.GE.AND P6, PT, R176, R173, PT ;  /* 0x000000adb000720c */ /* 0x000fe20003fc6270 */
[-C--:B----4-:R-:W-:Y:S01]  /*a840*/  FFMA.FTZ R75, R206, R151.reuse, R48 ;  /* 0x00000097ce4b7223 */ /* 0x090fe20000010030 */
[----:B------:R-:W-:Y:S01]  /*a850*/  FSEL R56, R164, -INF , !P5 ;  /* 0xff800000a4387808 */ /* 0x000fe20006800000 */
[C---:B------:R-:W-:Y:S01]  /*a860*/  FFMA.FTZ R50, R206.reuse, R151, R50 ;  /* 0x00000097ce327223 */ /* 0x040fe20000010032 */
[----:B------:R-:W-:Y:S01]  /*a870*/  FSEL R57, R167, -INF , !P3 ;  /* 0xff800000a7397808 */ /* 0x000fe20005800000 */
[----:B-1----:R-:W-:Y:S01]  /*a880*/  FFMA.FTZ R51, R206, R145, R51 ;  /* 0x00000091ce337223 */ /* 0x002fe20000010033 */
[-C--:B------:R-:W-:Y:S01]  /*a890*/  ISETP.GE.AND P5, PT, R178, R174.reuse, PT ;  /* 0x000000aeb200720c */ /* 0x080fe20003fa6270 */
[----:B------:R-:W1:Y:S01]  /*a8a0*/  I2F R187, R181 ;  /* 0x000000b500bb7306 */ /* 0x000e620000201400 */
[----:B------:R-:W-:Y:S01]  /*a8b0*/  ISETP.GE.AND P3, PT, R149, R174, PT ;  /* 0x000000ae9500720c */ /* 0x000fe20003f66270 */
[CC--:B--2---:R-:W-:Y:S01]  /*a8c0*/  FFMA.FTZ R143, R206.reuse, R147.reuse, R44 ;  /* 0x00000093ce8f7223 */ /* 0x0c4fe2000001002c */
[----:B------:R-:W-:Y:S01]  /*a8d0*/  LOP3.LUT R170, R157, 0xc1, R208, 0xfe, !PT ;  /* 0x000000c19daa7812 */ /* 0x000fe200078efed0 */
[C---:B------:R-:W-:Y:S01]  /*a8e0*/  FFMA.FTZ R46, R206.reuse, R147, R46 ;  /* 0x00000093ce2e7223 */ /* 0x040fe2000001002e */
[----:B------:R-:W-:Y:S01]  /*a8f0*/  FSEL R69, R69, -INF , !P2 ;  /* 0xff80000045457808 */ /* 0x000fe20005000000 */
[C---:B------:R-:W-:Y:S01]  /*a900*/  FFMA.FTZ R141, R206.reuse, R145, R49 ;  /* 0x00000091ce8d7223 */ /* 0x040fe20000010031 */
[----:B------:R-:W-:Y:S01]  /*a910*/  LOP3.LUT R168, R157, 0xc8, R208, 0xfe, !PT ;  /* 0x000000c89da87812 */ /* 0x000fe200078efed0 */
[----:B------:R-:W2:Y:S01]  /*a920*/  I2F R183, R185 ;  /* 0x000000b900b77306 */ /* 0x000ea20000201400 */
[----:B------:R-:W-:Y:S01]  /*a930*/  ISETP.GE.AND P2, PT, R149, R173, PT ;  /* 0x000000ad9500720c */ /* 0x000fe20003f46270 */
[C---:B------:R-:W-:Y:S01]  /*a940*/  FFMA.FTZ R54, R206.reuse, R177, R54 ;  /* 0x000000b1ce367223 */ /* 0x040fe20000010036 */
[----:B------:R-:W-:Y:S01]  /*a950*/  FSEL R52, R175, -INF , !P6 ;  /* 0xff800000af347808 */ /* 0x000fe20007000000 */
[C---:B---3--:R-:W-:Y:S01]  /*a960*/  FFMA.FTZ R145, R206.reuse, R182, R45 ;  /* 0x000000b6ce917223 */ /* 0x048fe2000001002d */
[----:B------:R-:W-:Y:S01]  /*a970*/  ISETP.GE.AND P6, PT, R179, R174, PT ;  /* 0x000000aeb300720c */ /* 0x000fe20003fc6270 */
[C---:B------:R-:W-:Y:S01]  /*a980*/  FFMA.FTZ R47, R206.reuse, R182, R47 ;  /* 0x000000b6ce2f7223 */ /* 0x040fe2000001002f */
[----:B------:R-:W-:Y:S01]  /*a990*/  FSEL R71, R71, -INF , !P5 ;  /* 0xff80000047477808 */ /* 0x000fe20006800000 */
[----:B------:R-:W3:Y:S01]  /*a9a0*/  I2F R139, R186 ;  /* 0x000000ba008b7306 */ /* 0x000ee20000201400 */
[----:B------:R-:W-:Y:S01]  /*a9b0*/  FSEL R73, R73, -INF , !P3 ;  /* 0xff80000049497808 */ /* 0x000fe20005800000 */
[-C--:B-1----:R-:W-:Y:S01]  /*a9c0*/  FFMA.FTZ R147, R206, R187.reuse, R40 ;  /* 0x000000bbce937223 */ /* 0x082fe20000010028 */
[----:B------:R-:W-:Y:S01]  /*a9d0*/  ISETP.GE.AND P4, PT, R166, R174, PT ;  /* 0x000000aea600720c */ /* 0x000fe20003f86270 */
[----:B------:R-:W-:Y:S01]  /*a9e0*/  FFMA.FTZ R42, R206, R187, R42 ;  /* 0x000000bbce2a7223 */ /* 0x000fe2000001002a */
[----:B------:R-:W-:-:S02]  /*a9f0*/  ISETP.GE.AND P5, PT, R179, R173, PT ;  /* 0x000000adb300720c */ /* 0x000fc40003fa6270 */
[----:B------:R-:W-:Y:S01]  /*aa00*/  ISETP.GE.AND P3, PT, R180, R173, PT ;  /* 0x000000adb400720c */ /* 0x000fe20003f66270 */
[----:B------:R-:W1:Y:S01]  /*aa10*/  I2F R245, R246 ;  /* 0x000000f600f57306 */ /* 0x000e620000201400 */
[----:B------:R-:W-:Y:S01]  /*aa20*/  FSEL R48, R55, -INF , !P2 ;  /* 0xff80000037307808 */ /* 0x000fe20005000000 */
[-C--:B--2---:R-:W-:Y:S01]  /*aa30*/  FFMA.FTZ R151, R206, R183.reuse, R41 ;  /* 0x000000b7ce977223 */ /* 0x084fe20000010029 */
[----:B------:R-:W-:Y:S01]  /*aa40*/  ISETP.GE.AND P2, PT, R146, R174, PT ;  /* 0x000000ae9200720c */ /* 0x000fe20003f46270 */
[----:B------:R-:W-:Y:S01]  /*aa50*/  FFMA.FTZ R43, R206, R183, R43 ;  /* 0x000000b7ce2b7223 */ /* 0x000fe2000001002b */
[----:B------:R-:W-:Y:S02]  /*aa60*/  FSEL R75, R75, -INF , !P6 ;  /* 0xff8000004b4b7808 */ /* 0x000fe40007000000 */
[----:B------:R-:W-:Y:S01]  /*aa70*/  ISETP.GE.AND P6, PT, R146, R173, PT ;  /* 0x000000ad9200720c */ /* 0x000fe20003fc6270 */
[----:B------:R-:W2:Y:S01]  /*aa80*/  I2F R171, R244 ;  /* 0x000000f400ab7306 */ /* 0x000ea20000201400 */
[----:B------:R-:W-:Y:S01]  /*aa90*/  LOP3.LUT R247, R157, 0xd1, R208, 0xfe, !PT ;  /* 0x000000d19df77812 */ /* 0x000fe200078efed0 */
[CC--:B---3--:R-:W-:Y:S01]  /*aaa0*/  FFMA.FTZ R38, R206.reuse, R139.reuse, R38 ;  /* 0x0000008bce267223 */ /* 0x0c8fe20000010026 */
[----:B------:R-:W-:Y:S01]  /*aab0*/  FSEL R67, R67, -INF , !P4 ;  /* 0xff80000043437808 */ /* 0x000fe20006000000 */
[----:B------:R-:W-:Y:S01]  /*aac0*/  FFMA.FTZ R149, R206, R139, R36 ;  /* 0x0000008bce957223 */ /* 0x000fe20000010024 */
[----:B------:R-:W-:-:S02]  /*aad0*/  FSEL R49, R50, -INF , !P5 ;  /* 0xff80000032317808 */ /* 0x000fc40006800000 */
[----:B------:R-:W-:Y:S01]  /*aae0*/  FSEL R44, R51, -INF , !P3 ;  /* 0xff800000332c7808 */ /* 0x000fe20005800000 */
[----:B------:R-:W-:Y:S01]  /*aaf0*/  I2F R137, R170 ;  /* 0x000000aa00897306 */ /* 0x000fe20000201400 */
[--C-:B------:R-:W-:Y:S01]  /*ab00*/  LOP3.LUT R210, R157, 0xc9, R208.reuse, 0xfe, !PT ;  /* 0x000000c99dd27812 */ /* 0x100fe200078efed0 */
[----:B-1----:R-:W-:Y:S01]  /*ab10*/  FFMA.FTZ R155, R206, R245, R37 ;  /* 0x000000f5ce9b7223 */ /* 0x002fe20000010025 */
[----:B------:R-:W-:Y:S01]  /*ab20*/  ISETP.GE.AND P4, PT, R178, R173, PT ;  /* 0x000000adb200720c */ /* 0x000fe20003f86270 */
[----:B------:R-:W-:Y:S01]  /*ab30*/  FFMA.FTZ R39, R206, R245, R39 ;  /* 0x000000f5ce277223 */ /* 0x000fe20000010027 */
[-C--:B------:R-:W-:Y:S02]  /*ab40*/  ISETP.GE.AND P5, PT, R184, R174.reuse, PT ;  /* 0x000000aeb800720c */ /* 0x080fe40003fa6270 */
[----:B------:R-:W-:Y:S01]  /*ab50*/  ISETP.GE.AND P3, PT, R181, R174, PT ;  /* 0x000000aeb500720c */ /* 0x000fe20003f66270 */
[----:B------:R-:W1:Y:S01]  /*ab60*/  I2F R169, R168 ;  /* 0x000000a800a97306 */ /* 0x000e620000201400 */
[----:B------:R-:W-:Y:S01]  /*ab70*/  LOP3.LUT R152, R157, 0xd8, R208, 0xfe, !PT ;  /* 0x000000d89d987812 */ /* 0x000fe200078efed0 */
[----:B--2---:R-:W-:Y:S01]  /*ab80*/  FFMA.FTZ R153, R206, R171, R32 ;  /* 0x000000abce997223 */ /* 0x004fe20000010020 */
[----:B------:R-:W-:-:S02]  /*ab90*/  FSEL R143, R143, -INF , !P2 ;  /* 0xff8000008f8f7808 */ /* 0x000fc40005000000 */
[----:B------:R-:W-:Y:S02]  /*aba0*/  LOP3.LUT R248, R157, 0xd9, R208, 0xfe, !PT ;  /* 0x000000d99df87812 */ /* 0x000fe400078efed0 */
[----:B------:R-:W-:Y:S01]  /*abb0*/  ISETP.GE.AND P2, PT, R181, R173, PT ;  /* 0x000000adb500720c */ /* 0x000fe20003f46270 */
[----:B------:R-:W2:Y:S01]  /*abc0*/  I2F R213, R158 ;  /* 0x0000009e00d57306 */ /* 0x000ea20000201400 */
[----:B------:R-:W-:Y:S02]  /*abd0*/  FSEL R45, R46, -INF , !P6 ;  /* 0xff8000002e2d7808 */ /* 0x000fe40007000000 */
[-C--:B------:R-:W-:Y:S02]  /*abe0*/  ISETP.GE.AND P6, PT, R185, R174.reuse, PT ;  /* 0x000000aeb900720c */ /* 0x080fe40003fc6270 */
[----:B------:R-:W-:Y:S02]  /*abf0*/  FSEL R53, R54, -INF , !P4 ;  /* 0xff80000036357808 */ /* 0x000fe40006000000 */
        /* <DEDUP_REMOVED lines=9> */
[----:B------:R-:W-:Y:S01]  /*ac90*/  LOP3.LUT R62, R157, 0xe1, R208, 0xfe, !PT ;  /* 0x000000e19d3e7812 */ /* 0x000fe200078efed0 */
[-C--:B--2---:R-:W-:Y:S01]  /*aca0*/  FFMA.FTZ R24, R206, R213.reuse, R24 ;  /* 0x000000d5ce187223 */ /* 0x084fe20000010018 */
[----:B------:R-:W-:Y:S01]  /*acb0*/  FSEL R41, R42, -INF , !P2 ;  /* 0xff8000002a297808 */ /* 0x000fe20005000000 */
[----:B------:R-:W-:Y:S01]  /*acc0*/  FFMA.FTZ R26, R206, R213, R26 ;  /* 0x000000d5ce1a7223 */ /* 0x000fe2000001001a */
[C---:B------:R-:W-:Y:S02]  /*acd0*/  ISETP.GE.AND P2, PT, R246.reuse, R174, PT ;  /* 0x000000aef600720c */ /* 0x040fe40003f46270 */
[----:B------:R-:W-:Y:S01]  /*ace0*/  FSEL R151, R151, -INF , !P6 ;  /* 0xff80000097977808 */ /* 0x000fe20007000000 */
[----:B------:R-:W2:Y:S01]  /*acf0*/  I2F R161, R152 ;  /* 0x0000009800a17306 */ /* 0x000ea20000201400 */
[----:B------:R-:W-:Y:S01]  /*ad00*/  ISETP.GE.AND P6, PT, R246, R173, PT ;  /* 0x000000adf600720c */ /* 0x000fe20003fc6270 */
[CC--:B---3--:R-:W-:Y:S01]  /*ad10*/  FFMA.FTZ R160, R206.reuse, R159.reuse, R25 ;  /* 0x0000009fcea07223 */ /* 0x0c8fe20000010019 */
[----:B------:R-:W-:Y:S01]  /*ad20*/  LOP3.LUT R63, R157, 0xe8, R208, 0xfe, !PT ;  /* 0x000000e89d3f7812 */ /* 0x000fe200078efed0 */
[----:B------:R-:W-:Y:S01]  /*ad30*/  FFMA.FTZ R27, R206, R159, R27 ;  /* 0x0000009fce1b7223 */ /* 0x000fe2000001001b */
[----:B------:R-:W-:-:S02]  /*ad40*/  FSEL R141, R141, -INF , !P4 ;  /* 0xff8000008d8d7808 */ /* 0x000fc40006000000 */
[----:B------:R-:W-:Y:S01]  /*ad50*/  FSEL R36, R43, -INF , !P5 ;  /* 0xff8000002b247808 */ /* 0x000fe20006800000 */
[----:B------:R-:W3:Y:S01]  /*ad60*/  I2F R64, R248 ;  /* 0x000000f800407306 */ /* 0x000ee20000201400 */
[----:B------:R-:W-:Y:S01]  /*ad70*/  FSEL R37, R38, -INF , !P3 ;  /* 0xff80000026257808 */ /* 0x000fe20005800000 */
[C---:B------:R-:W-:Y:S01]  /*ad80*/  FFMA.FTZ R38, R206.reuse, R171, R34 ;  /* 0x000000abce267223 */ /* 0x040fe20000010022 */
[C-C-:B------:R-:W-:Y:S01]  /*ad90*/  LOP3.LUT R162, R157.reuse, 0xe0, R208.reuse, 0xfe, !PT ;  /* 0x000000e09da27812 */ /* 0x140fe200078efed0 */
[----:B------:R-:W-:Y:S01]  /*ada0*/  FFMA.FTZ R34, R206, R137, R35 ;  /* 0x00000089ce227223 */ /* 0x000fe20000010023 */
[----:B------:R-:W-:Y:S01]  /*adb0*/  ISETP.GE.AND P4, PT, R184, R173, PT ;  /* 0x000000adb800720c */ /* 0x000fe20003f86270 */
[----:B-1----:R-:W-:Y:S01]  /*adc0*/  FFMA.FTZ R31, R206, R156, R31 ;  /* 0x0000009cce1f7223 */ /* 0x002fe2000001001f */
[----:B------:R-:W-:Y:S01]  /*add0*/  ISETP.GE.AND P5, PT, R244, R174, PT ;  /* 0x000000aef400720c */ /* 0x000fe20003fa6270 */
[----:B------:R-:W1:Y:S01]  /*ade0*/  I2F R60, R62 ;  /* 0x0000003e003c7306 */ /* 0x000e620000201400 */
[----:B------:R-:W-:Y:S01]  /*adf0*/  LOP3.LUT R163, R157, 0xe9, R208, 0xfe, !PT ;  /* 0x000000e99da37812 */ /* 0x000fe200078efed0 */
[CC--:B--2---:R-:W-:Y:S01]  /*ae00*/  FFMA.FTZ R22, R206.reuse, R161.reuse, R22 ;  /* 0x000000a1ce167223 */ /* 0x0c4fe20000010016 */
[----:B------:R-:W-:Y:S01]  /*ae10*/  FSEL R155, R155, -INF , !P2 ;  /* 0xff8000009b9b7808 */ /* 0x000fe20005000000 */
[----:B------:R-:W-:Y:S01]  /*ae20*/  FFMA.FTZ R20, R206, R161, R20 ;  /* 0x000000a1ce147223 */ /* 0x000fe20000010014 */
[----:B------:R-:W-:-:S02]  /*ae30*/  LOP3.LUT R166, R157, 0xf0, R208, 0xfe, !PT ;  /* 0x000000f09da67812 */ /* 0x000fc400078efed0 */
[----:B------:R-:W-:Y:S01]  /*ae40*/  ISETP.GE.AND P2, PT, R170, R173, PT ;  /* 0x000000adaa00720c */ /* 0x000fe20003f46270 */
[----:B------:R-:W2:Y:S01]  /*ae50*/  I2F R61, R63 ;  /* 0x0000003f003d7306 */ /* 0x000ea20000201400 */
[----:B------:R-:W-:Y:S01]  /*ae60*/  FSEL R32, R39, -INF , !P6 ;  /* 0xff80000027207808 */ /* 0x000fe20007000000 */
[----:B------:R-:W-:Y:S01]  /*ae70*/  FFMA.FTZ R39, R206, R137, R33 ;  /* 0x00000089ce277223 */ /* 0x000fe20000010021 */
[----:B------:R-:W-:Y:S01]  /*ae80*/  ISETP.GE.AND P6, PT, R168, R174, PT ;  /* 0x000000aea800720c */ /* 0x000fe20003fc6270 */
[CC--:B---3--:R-:W-:Y:S01]  /*ae90*/  FFMA.FTZ R148, R206.reuse, R64.reuse, R21 ;  /* 0x00000040ce947223 */ /* 0x0c8fe20000010015 */
[----:B------:R-:W-:Y:S01]  /*aea0*/  FSEL R40, R47, -INF , !P4 ;  /* 0xff8000002f287808 */ /* 0x000fe20006000000 */
[----:B------:R-:W-:Y:S01]  /*aeb0*/  FFMA.FTZ R23, R206, R64, R23 ;  /* 0x00000040ce177223 */ /* 0x000fe20000010017 */
[----:B------:R-:W-:Y:S01]  /*aec0*/  FSEL R153, R153, -INF , !P5 ;  /* 0xff80000099997808 */ /* 0x000fe20006800000 */
[----:B------:R-:W3:Y:S01]  /*aed0*/  I2F R65, R162 ;  /* 0x000000a200417306 */ /* 0x000ee20000201400 */
[----:B------:R-:W-:Y:S01]  /*aee0*/  ISETP.GE.AND P4, PT, R186, R174, PT ;  /* 0x000000aeba00720c */ /* 0x000fe20003f86270 */
[-C--:B-1----:R-:W-:Y:S01]  /*aef0*/  FFMA.FTZ R50, R206, R60.reuse, R17 ;  /* 0x0000003cce327223 */ /* 0x082fe20000010011 */
[----:B------:R-:W-:Y:S01]  /*af00*/  ISETP.GE.AND P5, PT, R168, R173, PT ;  /* 0x000000ada800720c */ /* 0x000fe20003fa6270 */
[----:B------:R-:W-:Y:S01]  /*af10*/  FFMA.FTZ R19, R206, R60, R19 ;  /* 0x0000003cce137223 */ /* 0x000fe20000010013 */
[----:B------:R-:W-:-:S02]  /*af20*/  LOP3.LUT R176, R157, 0xf8, R208, 0xfe, !PT ;  /* 0x000000f89db07812 */ /* 0x000fc400078efed0 */
[-C--:B------:R-:W-:Y:S01]  /*af30*/  ISETP.GE.AND P3, PT, R170, R174.reuse, PT ;  /* 0x000000aeaa00720c */ /* 0x080fe20003f66270 */
        /* <DEDUP_REMOVED lines=8> */
[----:B------:R-:W-:Y:S01]  /*afc0*/  FSEL R149, R149, -INF , !P4 ;  /* 0xff80000095957808 */ /* 0x000fe20006000000 */
[-C--:B---3--:R-:W-:Y:S01]  /*afd0*/  FFMA.FTZ R18, R206, R65.reuse, R18 ;  /* 0x00000041ce127223 */ /* 0x088fe20000010012 */
[----:B------:R-:W-:Y:S01]  /*afe0*/  FSEL R35, R30, -INF , !P5 ;  /* 0xff8000001e237808 */ /* 0x000fe20006800000 */
[C---:B------:R-:W-:Y:S01]  /*aff0*/  FFMA.FTZ R158, R206.reuse, R156, R29 ;  /* 0x0000009cce9e7223 */ /* 0x040fe2000001001d */
[----:B------:R-:W-:Y:S01]  /*b000*/  LOP3.LUT R175, R157, 0xf1, R208, 0xfe, !PT ;  /* 0x000000f19daf7812 */ /* 0x000fe200078efed0 */
[----:B------:R-:W-:Y:S01]  /*b010*/  FFMA.FTZ R16, R206, R65, R16 ;  /* 0x00000041ce107223 */ /* 0x000fe20000010010 */
[----:B------:R-:W-:Y:S01]  /*b020*/  ISETP.GE.AND P4, PT, R244, R173, PT ;  /* 0x000000adf400720c */ /* 0x000fe20003f86270 */
[----:B------:R-:W3:Y:S01]  /*b030*/  I2F R167, R176 ;  /* 0x000000b000a77306 */ /* 0x000ee20000201400 */
[----:B------:R-:W-:Y:S01]  /*b040*/  FSEL R137, R39, -INF , !P3 ;  /* 0xff80000027897808 */ /* 0x000fe20005800000 */
[----:B-1----:R-:W-:Y:S01]  /*b050*/  FFMA.FTZ R15, R206, R58, R15 ;  /* 0x0000003ace0f7223 */ /* 0x002fe2000001000f */
[----:B------:R-:W-:-:S02]  /*b060*/  ISETP.GE.AND P5, PT, R247, R174, PT ;  /* 0x000000aef700720c */ /* 0x000fc40003fa6270 */
[C---:B------:R-:W-:Y:S02]  /*b070*/  LOP3.LUT R182, R157.reuse, 0x9, R208, 0xfe, !PT ;  /* 0x000000099db67812 */ /* 0x040fe400078efed0 */
[----:B------:R-:W-:Y:S01]  /*b080*/  ISETP.GE.AND P3, PT, R210, R173, PT ;  /* 0x000000add200720c */ /* 0x000fe20003f66270 */
[----:B------:R-:W1:Y:S01]  /*b090*/  I2F R165, R175 ;  /* 0x000000af00a57306 */ /* 0x000e620000201400 */
[----:B------:R-:W-:Y:S01]  /*b0a0*/  FSEL R164, R24, -INF , !P2 ;  /* 0xff80000018a47808 */ /* 0x000fe20005000000 */
[----:B--2---:R-:W-:Y:S01]  /*b0b0*/  FFMA.FTZ R8, R206, R59, R8 ;  /* 0x0000003bce087223 */ /* 0x004fe20000010008 */
[----:B------:R-:W-:Y:S01]  /*b0c0*/  ISETP.GE.AND P2, PT, R152, R173, PT ;  /* 0x000000ad9800720c */ /* 0x000fe20003f46270 */
[----:B------:R-:W-:Y:S01]  /*b0d0*/  FFMA.FTZ R59, R206, R59, R10 ;  /* 0x0000003bce3b7223 */ /* 0x000fe2000001000a */
[----:B------:R-:W-:Y:S02]  /*b0e0*/  FSEL R39, R26, -INF , !P6 ;  /* 0xff8000001a277808 */ /* 0x000fe40007000000 */
[----:B------:R-:W-:Y:S01]  /*b0f0*/  LOP3.LUT R179, R157, R208, RZ, 0xfc, !PT ;  /* 0x000000d09db37212 */ /* 0x000fe200078efcff */
[----:B------:R-:W2:Y:S01]  /*b100*/  I2F R180, R182 ;  /* 0x000000b600b47306 */ /* 0x000ea20000201400 */
[----:B------:R-:W-:Y:S01]  /*b110*/  ISETP.GE.AND P6, PT, R248, R174, PT ;  /* 0x000000aef800720c */ /* 0x000fe20003fc6270 */
[-C--:B---3--:R-:W-:Y:S01]  /*b120*/  FFMA.FTZ R4, R206, R167.reuse, R4 ;  /* 0x000000a7ce047223 */ /* 0x088fe20000010004 */
[----:B------:R-:W-:Y:S01]  /*b130*/  FSEL R33, R38, -INF , !P4 ;  /* 0xff80000026217808 */ /* 0x000fe20006000000 */
[----:B------:R-:W-:Y:S01]  /*b140*/  FFMA.FTZ R6, R206, R167, R6 ;  /* 0x000000a7ce067223 */ /* 0x000fe20000010006 */
[----:B------:R-:W-:-:S02]  /*b150*/  FSEL R160, R160, -INF , !P5 ;  /* 0xff800000a0a07808 */ /* 0x000fc40006800000 */
[----:B------:R-:W-:Y:S01]  /*b160*/  FSEL R38, R31, -INF , !P3 ;  /* 0xff8000001f267808 */ /* 0x000fe20005800000 */
[----:B------:R-:W-:Y:S01]  /*b170*/  I2F R177, R179 ;  /* 0x000000b300b17306 */ /* 0x000fe20000201400 */
[----:B------:R-:W-:Y:S01]  /*b180*/  ISETP.GE.AND P5, PT, R248, R173, PT ;  /* 0x000000adf800720c */ /* 0x000fe20003fa6270 */
[CC--:B-1----:R-:W-:Y:S01]  /*b190*/  FFMA.FTZ R11, R206.reuse, R165.reuse, R11 ;  /* 0x000000a5ce0b7223 */ /* 0x0c2fe2000001000b */
[----:B------:R-:W-:Y:S01]  /*b1a0*/  LOP3.LUT R171, R157, 0x20, R208, 0xfe, !PT ;  /* 0x000000209dab7812 */ /* 0x000fe200078efed0 */
[----:B------:R-:W-:Y:S01]  /*b1b0*/  FFMA.FTZ R9, R206, R165, R9 ;  /* 0x000000a5ce097223 */ /* 0x000fe20000010009 */
[-C--:B------:R-:W-:Y:S02]  /*b1c0*/  ISETP.GE.AND P3, PT, R152, R174.reuse, PT ;  /* 0x000000ae9800720c */ /* 0x080fe40003f66270 */
[----:B------:R-:W-:Y:S01]  /*b1d0*/  FSEL R43, R22, -INF , !P2 ;  /* 0xff800000162b7808 */ /* 0x000fe20005000000 */
[----:B------:R-:W-:Y:S01]  /*b1e0*/  I2F R168, R171 ;  /* 0x000000ab00a87306 */ /* 0x000fe20000201400 */
[----:B------:R-:W-:Y:S01]  /*b1f0*/  ISETP.GE.AND P2, PT, R62, R174, PT ;  /* 0x000000ae3e00720c */ /* 0x000fe20003f46270 */
[----:B--2---:R-:W-:Y:S01]  /*b200*/  FFMA.FTZ R10, R206, R180, R125 ;  /* 0x000000b4ce0a7223 */ /* 0x004fe2000001007d */
[----:B------:R-:W-:-:S02]  /*b210*/  FSEL R148, R148, -INF , !P6 ;  /* 0xff80000094947808 */ /* 0x000fc40007000000 */
[--C-:B------:R-:W-:Y:S02]  /*b220*/  LOP3.LUT R183, R157, 0x11, R208.reuse, 0xfe, !PT ;  /* 0x000000119db77812 */ /* 0x100fe400078efed0 */
[----:B------:R-:W-:Y:S02]  /*b230*/  ISETP.GE.AND P6, PT, R62, R173, PT ;  /* 0x000000ad3e00720c */ /* 0x000fe40003fc6270 */
[----:B------:R-:W-:Y:S01]  /*b240*/  FSEL R46, R23, -INF , !P5 ;  /* 0xff800000172e7808 */ /* 0x000fe20006800000 */
[----:B------:R-:W1:Y:S01]  /*b250*/  I2F R184, R183 ;  /* 0x000000b700b87306 */ /* 0x000e620000201400 */
[----:B------:R-:W-:Y:S02]  /*b260*/  LOP3.LUT R251, R157, 0x8, R208, 0xfe, !PT ;  /* 0x000000089dfb7812 */ /* 0x000fe400078efed0 */
[----:B------:R-:W-:Y:S02]  /*b270*/  FSEL R152, R20, -INF , !P3 ;  /* 0xff80000014987808 */ /* 0x000fe40005800000 */
[----:B------:R-:W-:-:S02]  /*b280*/  ISETP.GE.AND P5, PT, R63, R174, PT ;  /* 0x000000ae3f00720c */ /* 0x000fc40003fa6270 */
[-C--:B------:R-:W-:Y:S01]  /*b290*/  ISETP.GE.AND P3, PT, R162, R173.reuse, PT ;  /* 0x000000ada200720c */ /* 0x080fe20003f66270 */
[----:B------:R-:W-:Y:S01]  /*b2a0*/  I2F R181, R251 ;  /* 0x000000fb00b57306 */ /* 0x000fe20000201400 */
[----:B------:R-:W-:Y:S02]  /*b2b0*/  FSEL R50, R50, -INF , !P2 ;  /* 0xff80000032327808 */ /* 0x000fe40005000000 */
[----:B------:R-:W-:Y:S02]  /*b2c0*/  ISETP.GE.AND P2, PT, R163, R173, PT ;  /* 0x000000ada300720c */ /* 0x000fe40003f46270 */
[----:B------:R-:W-:Y:S02]  /*b2d0*/  FSEL R51, R19, -INF , !P6 ;  /* 0xff80000013337808 */ /* 0x000fe40007000000 */
[----:B------:R-:W-:Y:S02]  /*b2e0*/  LOP3.LUT R169, R157, 0x28, R208, 0xfe, !PT ;  /* 0x000000289da97812 */ /* 0x000fe400078efed0 */
[----:B------:R-:W-:-:S02]  /*b2f0*/  ISETP.GE.AND P6, PT, R166, R174, PT ;  /* 0x000000aea600720c */ /* 0x000fc40003fc6270 */
[----:B------:R-:W-:Y:S01]  /*b300*/  FSEL R54, R12, -INF , !P5 ;  /* 0xff8000000c367808 */ /* 0x000fe20006800000 */
[----:B------:R-:W-:Y:S01]  /*b310*/  FFMA.FTZ R12, R206, R58, R13 ;  /* 0x0000003ace0c7223 */ /* 0x000fe2000001000d */
[--C-:B------:R-:W-:Y:S01]  /*b320*/  LOP3.LUT R245, R157, 0x19, R208.reuse, 0xfe, !PT ;  /* 0x000000199df57812 */ /* 0x100fe200078efed0 */
[----:B------:R-:W-:Y:S01]  /*b330*/  I2F R28, R169 ;  /* 0x000000a9001c7306 */ /* 0x000fe20000201400 */
[----:B------:R-:W-:Y:S02]  /*b340*/  ISETP.GE.AND P4, PT, R210, R174, PT ;  /* 0x000000aed200720c */ /* 0x000fe40003f86270 */
[----:B------:R-:W-:Y:S01]  /*b350*/  FSEL R47, R18, -INF , !P3 ;  /* 0xff800000122f7808 */ /* 0x000fe20005800000 */
[----:B-1----:R-:W-:Y:S01]  /*b360*/  FFMA.FTZ R18, R206, R184, R121 ;  /* 0x000000b8ce127223 */ /* 0x002fe20000010079 */
[----:B------:R-:W-:Y:S02]  /*b370*/  ISETP.GE.AND P3, PT, R163, R174, PT ;  /* 0x000000aea300720c */ /* 0x000fe40003f66270 */
[----:B------:R-:W-:Y:S01]  /*b380*/  FSEL R60, R15, -INF , !P2 ;  /* 0xff8000000f3c7808 */ /* 0x000fe20005000000 */
[----:B------:R-:W1:Y:S01]  /*b390*/  I2F R170, R245 ;  /* 0x000000f500aa7306 */ /* 0x000e620000201400 */
[----:B------:R-:W-:-:S02]  /*b3a0*/  LOP3.LUT R185, R157, 0x10, R208, 0xfe, !PT ;  /* 0x000000109db97812 */ /* 0x000fc400078efed0 */
[----:B------:R-:W-:Y:S02]  /*b3b0*/  ISETP.GE.AND P2, PT, R176, R174, PT ;  /* 0x000000aeb000720c */ /* 0x000fe40003f46270 */
[----:B------:R-:W-:Y:S02]  /*b3c0*/  FSEL R61, R8, -INF , !P6 ;  /* 0xff800000083d7808 */ /* 0x000fe40007000000 */
[-C--:B------:R-:W-:Y:S01]  /*b3d0*/  ISETP.GE.AND P6, PT, R176, R173.reuse, PT ;  /* 0x000000adb000720c */ /* 0x080fe20003fc6270 */
[----:B------:R-:W2:Y:S01]  /*b3e0*/  I2F R187, R185 ;  /* 0x000000b900bb7306 */ /* 0x000ea20000201400 */
[----:B------:R-:W-:Y:S02]  /*b3f0*/  LOP3.LUT R249, R157, 0x1, R208, 0xfe, !PT ;  /* 0x000000019df97812 */ /* 0x000fe400078efed0 */
[----:B------:R-:W-:Y:S02]  /*b400*/  FSEL R158, R158, -INF , !P4 ;  /* 0xff8000009e9e7808 */ /* 0x000fe40006000000 */
[----:B------:R-:W-:-:S02]  /*b410*/  ISETP.GE.AND P5, PT, R166, R173, PT ;  /* 0x000000ada600720c */ /* 0x000fc40003fa6270 */
[----:B------:R-:W-:Y:S01]  /*b420*/  ISETP.GE.AND P4, PT, R247, R173, PT ;  /* 0x000000adf700720c */ /* 0x000fe20003f86270 */
[----:B------:R-:W3:Y:S01]  /*b430*/  I2F R178, R249 ;  /* 0x000000f900b27306 */ /* 0x000ee20000201400 */
[----:B------:R-:W-:Y:S01]  /*b440*/  LOP3.LUT R31, R157, 0x30, R208, 0xfe, !PT ;  /* 0x000000309d1f7812 */ /* 0x000fe200078efed0 */
[----:B-1----:R-:W-:Y:S01]  /*b450*/  FFMA.FTZ R117, R206, R170, R117 ;  /* 0x000000aace757223 */ /* 0x002fe20000010075 */
[----:B------:R-:W-:Y:S01]  /*b460*/  FSEL R58, R12, -INF , !P3 ;  /* 0xff8000000c3a7808 */ /* 0x000fe20005800000 */
[----:B------:R-:W-:Y:S01]  /*b470*/  FFMA.FTZ R12, R206, R181, R124 ;  /* 0x000000b5ce0c7223 */ /* 0x000fe2000001007c */
[----:B------:R-:W-:Y:S02]  /*b480*/  ISETP.GE.AND P3, PT, R175, R173, PT ;  /* 0x000000adaf00720c */ /* 0x000fe40003f66270 */
[----:B------:R-:W-:Y:S01]  /*b490*/  FSEL R65, R4, -INF , !P2 ;  /* 0xff80000004417808 */ /* 0x000fe20005000000 */
[----:B------:R-:W-:Y:S01]  /*b4a0*/  I2F R213, R31 ;  /* 0x0000001f00d57306 */ /* 0x000fe20000201400 */
[----:B------:R-:W-:Y:S01]  /*b4b0*/  LOP3.LUT R244, R157, 0x21, R208, 0xfe, !PT ;  /* 0x000000219df47812 */ /* 0x000fe200078efed0 */
[----:B--2---:R-:W-:Y:S01]  /*b4c0*/  FFMA.FTZ R22, R206, R187, R120 ;  /* 0x000000bbce167223 */ /* 0x004fe20000010078 */
[----:B------:R-:W-:-:S02]  /*b4d0*/  ISETP.GE.AND P2, PT, R182, R174, PT ;  /* 0x000000aeb600720c */ /* 0x000fc40003f46270 */
[----:B------:R-:W-:Y:S01]  /*b4e0*/  FSEL R64, R6, -INF , !P6 ;  /* 0xff80000006407808 */ /* 0x000fe20007000000 */
[C---:B------:R-:W-:Y:S01]  /*b4f0*/  FFMA.FTZ R6, R206.reuse, R177, R128 ;  /* 0x000000b1ce067223 */ /* 0x040fe20000010080 */
[----:B------:R-:W-:Y:S01]  /*b500*/  FSEL R59, R59, -INF , !P5 ;  /* 0xff8000003b3b7808 */ /* 0x000fe20006800000 */
[----:B------:R-:W-:Y:S01]  /*b510*/  I2F R210, R244 ;  /* 0x000000f400d27306 */ /* 0x000fe20000201400 */
[----:B------:R-:W-:Y:S01]  /*b520*/  LOP3.LUT R139, R157, 0x18, R208, 0xfe, !PT ;  /* 0x000000189d8b7812 */ /* 0x000fe200078efed0 */
[----:B---3--:R-:W-:Y:S01]  /*b530*/  FFMA.FTZ R4, R206, R178, R129 ;  /* 0x000000b2ce047223 */ /* 0x008fe20000010081 */
[----:B------:R-:W-:Y:S02]  /*b540*/  FSEL R42, R27, -INF , !P4 ;  /* 0xff8000001b2a7808 */ /* 0x000fe40006000000 */
[-C--:B------:R-:W-:Y:S02]  /*b550*/  ISETP.GE.AND P5, PT, R179, R174.reuse, PT ;  /* 0x000000aeb300720c */ /* 0x080fe40003fa6270 */
[----:B------:R-:W-:Y:S01]  /*b560*/  ISETP.GE.AND P4, PT, R162, R174, PT ;  /* 0x000000aea200720c */ /* 0x000fe20003f86270 */
[----:B------:R-:W1:Y:S01]  /*b570*/  I2F R186, R139 ;  /* 0x0000008b00ba7306 */ /* 0x000e620000201400 */
[----:B------:R-:W-:Y:S01]  /*b580*/  FSEL R62, R11, -INF , !P3 ;  /* 0xff8000000b3e7808 */ /* 0x000fe20005800000 */
[----:B------:R-:W-:Y:S01]  /*b590*/  FFMA.FTZ R11, R206, R168, R112 ;  /* 0x000000a8ce0b7223 */ /* 0x000fe20000010070 */
[----:B------:R-:W-:-:S02]  /*b5a0*/  FSEL R10, R10, -INF , !P2 ;  /* 0xff8000000a0a7808 */ /* 0x000fc40005000000 */
[--C-:B------:R-:W-:Y:S02]  /*b5b0*/  LOP3.LUT R27, R157, 0x38, R208.reuse, 0xfe, !PT ;  /* 0x000000389d1b7812 */ /* 0x100fe400078efed0 */
[----:B------:R-:W-:Y:S02]  /*b5c0*/  ISETP.GE.AND P2, PT, R171, R174, PT ;  /* 0x000000aeab00720c */ /* 0x000fe40003f46270 */
[C-C-:B------:R-:W-:Y:S01]  /*b5d0*/  LOP3.LUT R25, R157.reuse, 0x31, R208.reuse, 0xfe, !PT ;  /* 0x000000319d197812 */ /* 0x140fe200078efed0 */
[----:B------:R-:W-:Y:S01]  /*b5e0*/  I2F R159, R27 ;  /* 0x0000001b009f7306 */ /* 0x000fe20000201400 */
[----:B------:R-:W-:Y:S02]  /*b5f0*/  FSEL R6, R6, -INF , !P5 ;  /* 0xff80000006067808 */ /* 0x000fe40006800000 */
[----:B------:R-:W-:Y:S02]  /*b600*/  LOP3.LUT R29, R157, 0x29, R208, 0xfe, !PT ;  /* 0x000000299d1d7812 */ /* 0x000fe400078efed0 */
[----:B------:R-:W-:Y:S01]  /*b610*/  FSEL R146, R16, -INF , !P4 ;  /* 0xff80000010927808 */ /* 0x000fe20006000000 */
[----:B-1----:R-:W-:Y:S01]  /*b620*/  FFMA.FTZ R128, R206, R186, R116 ;  /* 0x000000bace807223 */ /* 0x002fe20000010074 */
[----:B------:R-:W-:Y:S01]  /*b630*/  ISETP.GE.AND P5, PT, R183, R174, PT ;  /* 0x000000aeb700720c */ /* 0x000fe20003fa6270 */
[----:B------:R1:W-:Y:S01]  /*b640*/  I2F R24, R25 ;  /* 0x0000001900187306 */ /* 0x0003e20000201400 */
[----:B------:R-:W-:-:S02]  /*b650*/  ISETP.GE.AND P4, PT, R63, R173, PT ;  /* 0x000000ad3f00720c */ /* 0x000fc40003f86270 */
[-C--:B------:R-:W-:Y:S02]  /*b660*/  ISETP.GE.AND P3, PT, R251, R174.reuse, PT ;  /* 0x000000aefb00720c */ /* 0x080fe40003f66270 */
[----:B------:R-:W-:Y:S02]  /*b670*/  FSEL R11, R11, -INF , !P2 ;  /* 0xff8000000b0b7808 */ /* 0x000fe40005000000 */
[--C-:B------:R-:W-:Y:S01]  /*b680*/  LOP3.LUT R21, R157, 0x39, R208.reuse, 0xfe, !PT ;  /* 0x000000399d157812 */ /* 0x100fe200078efed0 */
[----:B------:R-:W2:Y:S01]  /*b690*/  I2F R30, R29 ;  /* 0x0000001d001e7306 */ /* 0x000ea20000201400 */
[----:B------:R-:W-:Y:S02]  /*b6a0*/  ISETP.GE.AND P2, PT, R25, R174, PT ;  /* 0x000000ae1900720c */ /* 0x000fe40003f46270 */
[----:B------:R-:W-:Y:S02]  /*b6b0*/  FSEL R18, R18, -INF , !P5 ;  /* 0xff80000012127808 */ /* 0x000fe40006800000 */
[----:B------:R-:W-:-:S02]  /*b6c0*/  LOP3.LUT R23, R157, 0x40, R208, 0xfe, !PT ;  /* 0x000000409d177812 */ /* 0x000fc400078efed0 */
[----:B------:R-:W-:Y:S01]  /*b6d0*/  FSEL R55, R14, -INF , !P4 ;  /* 0xff8000000e377808 */ /* 0x000fe20006000000 */
[----:B-1----:R-:W-:Y:S01]  /*b6e0*/  FFMA.FTZ R25, R206, R28, R108 ;  /* 0x0000001cce197223 */ /* 0x002fe2000001006c */
[-C--:B------:R-:W-:Y:S01]  /*b6f0*/  ISETP.GE.AND P5, PT, R169, R174.reuse, PT ;  /* 0x000000aea900720c */ /* 0x080fe20003fa6270 */
[----:B------:R1:W3:Y:S01]  /*b700*/  I2F R20, R21 ;  /* 0x0000001500147306 */ /* 0x0002e20000201400 */
[----:B------:R-:W-:Y:S02]  /*b710*/  LOP3.LUT R17, R157, 0x41, R208, 0xfe, !PT ;  /* 0x000000419d117812 */ /* 0x000fe400078efed0 */
[----:B------:R-:W-:Y:S02]  /*b720*/  ISETP.GE.AND P4, PT, R175, R174, PT ;  /* 0x000000aeaf00720c */ /* 0x000fe40003f86270 */
[----:B------:R-:W-:Y:S01]  /*b730*/  FSEL R12, R12, -INF , !P3 ;  /* 0xff8000000c0c7808 */ /* 0x000fe20005800000 */
[----:B--2---:R-:W-:Y:S01]  /*b740*/  FFMA.FTZ R30, R206, R30, R109 ;  /* 0x0000001ece1e7223 */ /* 0x004fe2000001006d */
[-C--:B------:R-:W-:Y:S01]  /*b750*/  ISETP.GE.AND P3, PT, R245, R174.reuse, PT ;  /* 0x000000aef500720c */ /* 0x080fe20003f66270 */
[----:B------:R-:W-:Y:S01]  /*b760*/  I2F R161, R23 ;  /* 0x0000001700a17306 */ /* 0x000fe20000201400 */
[----:B------:R-:W-:-:S02]  /*b770*/  ISETP.GE.AND P6, PT, R185, R174, PT ;  /* 0x000000aeb900720c */ /* 0x000fc40003fc6270 */
[----:B------:R-:W-:Y:S02]  /*b780*/  FSEL R25, R25, -INF , !P5 ;  /* 0xff80000019197808 */ /* 0x000fe40006800000 */
[C-C-:B------:R-:W-:Y:S02]  /*b790*/  LOP3.LUT R19, R157.reuse, 0x48, R208.reuse, 0xfe, !PT ;  /* 0x000000489d137812 */ /* 0x140fe400078efed0 */
[----:B------:R-:W-:Y:S01]  /*b7a0*/  LOP3.LUT R179, R157, 0x51, R208, 0xfe, !PT ;  /* 0x000000519db37812 */ /* 0x000fe200078efed0 */
[----:B------:R-:W2:Y:S01]  /*b7b0*/  I2F R16, R17 ;  /* 0x0000001100107306 */ /* 0x000ea20000201400 */
[----:B------:R-:W-:Y:S01]  /*b7c0*/  FSEL R63, R9, -INF , !P4 ;  /* 0xff800000093f7808 */ /* 0x000fe20006000000 */
[C---:B------:R-:W-:Y:S01]  /*b7d0*/  FFMA.FTZ R9, R206.reuse, R210, R113 ;  /* 0x000000d2ce097223 */ /* 0x040fe20000010071 */
[-C--:B------:R-:W-:Y:S01]  /*b7e0*/  ISETP.GE.AND P5, PT, R21, R174.reuse, PT ;  /* 0x000000ae1500720c */ /* 0x080fe20003fa6270 */
[C---:B-1----:R-:W-:Y:S01]  /*b7f0*/  FFMA.FTZ R21, R206.reuse, R213, R104 ;  /* 0x000000d5ce157223 */ /* 0x042fe20000010068 */
[----:B------:R-:W-:Y:S01]  /*b800*/  ISETP.GE.AND P4, PT, R249, R174, PT ;  /* 0x000000aef900720c */ /* 0x000fe20003f86270 */
[C---:B---3--:R-:W-:Y:S01]  /*b810*/  FFMA.FTZ R20, R206.reuse, R20, R101 ;  /* 0x00000014ce147223 */ /* 0x048fe20000010065 */
[--C-:B------:R-:W-:Y:S01]  /*b820*/  LOP3.LUT R165, R157, 0x58, R208.reuse, 0xfe, !PT ;  /* 0x000000589da57812 */ /* 0x100fe200078efed0 */
[----:B------:R-:W-:Y:S01]  /*b830*/  I2F R163, R19 ;  /* 0x0000001300a37306 */ /* 0x000fe20000201400 */
[----:B------:R-:W-:Y:S01]  /*b840*/  FSEL R124, R117, -INF , !P3 ;  /* 0xff800000757c7808 */ /* 0x000fe20005800000 */
[----:B------:R-:W-:Y:S01]  /*b850*/  FFMA.FTZ R104, R206, R24, R105 ;  /* 0x00000018ce687223 */ /* 0x000fe20000010069 */
[----:B------:R-:W-:-:S02]  /*b860*/  LOP3.LUT R13, R157, 0x49, R208, 0xfe, !PT ;  /* 0x000000499d0d7812 */ /* 0x000fc400078efed0 */
[----:B------:R-:W-:Y:S02]  /*b870*/  ISETP.GE.AND P3, PT, R31, R174, PT ;  /* 0x000000ae1f00720c */ /* 0x000fe40003f66270 */
[----:B------:R-:W-:Y:S01]  /*b880*/  FSEL R22, R22, -INF , !P6 ;  /* 0xff80000016167808 */ /* 0x000fe20007000000 */
[----:B------:R-:W1:Y:S01]  /*b890*/  I2F R8, R179 ;  /* 0x000000b300087306 */ /* 0x000e620000201400 */
[--C-:B------:R-:W-:Y:S01]  /*b8a0*/  LOP3.LUT R15, R157, 0x50, R208.reuse, 0xfe, !PT ;  /* 0x000000509d0f7812 */ /* 0x100fe200078efed0 */
[----:B--2---:R-:W-:Y:S01]  /*b8b0*/  FFMA.FTZ R16, R206, R16, R97 ;  /* 0x00000010ce107223 */ /* 0x004fe20000010061 */
[-C--:B------:R-:W-:Y:S02]  /*b8c0*/  ISETP.GE.AND P6, PT, R244, R174.reuse, PT ;  /* 0x000000aef400720c */ /* 0x080fe40003fc6270 */
[----:B------:R-:W-:Y:S02]  /*b8d0*/  FSEL R4, R4, -INF , !P4 ;  /* 0xff80000004047808 */ /* 0x000fe40006000000 */
[----:B------:R-:W-:Y:S01]  /*b8e0*/  ISETP.GE.AND P4, PT, R139, R174, PT ;  /* 0x000000ae8b00720c */ /* 0x000fe20003f86270 */
[----:B------:R-:W-:Y:S01]  /*b8f0*/  I2F R247, R165 ;  /* 0x000000a500f77306 */ /* 0x000fe20000201400 */
[----:B------:R-:W-:-:S02]  /*b900*/  LOP3.LUT R125, R157, 0x69, R208, 0xfe, !PT ;  /* 0x000000699d7d7812 */ /* 0x000fc400078efed0 */
[----:B------:R-:W-:Y:S02]  /*b910*/  FSEL R21, R21, -INF , !P3 ;  /* 0xff80000015157808 */ /* 0x000fe40005800000 */
[----:B------:R-:W-:Y:S02]  /*b920*/  LOP3.LUT R185, R157, 0x60, R208, 0xfe, !PT ;  /* 0x000000609db97812 */ /* 0x000fe400078efed0 */
[----:B------:R-:W-:Y:S01]  /*b930*/  ISETP.GE.AND P3, PT, R17, R174, PT ;  /* 0x000000ae1100720c */ /* 0x000fe20003f66270 */
[----:B------:R-:W2:Y:S01]  /*b940*/  I2F R14, R13 ;  /* 0x0000000d000e7306 */ /* 0x000ea20000201400 */
[----:B------:R-:W-:Y:S01]  /*b950*/  FSEL R9, R9, -INF , !P6 ;  /* 0xff80000009097808 */ /* 0x000fe20007000000 */
[C---:B------:R-:W-:Y:S01]  /*b960*/  FFMA.FTZ R17, R206.reuse, R159, R100 ;  /* 0x0000009fce117223 */ /* 0x040fe20000010064 */
[C-C-:B------:R-:W-:Y:S01]  /*b970*/  LOP3.LUT R167, R157.reuse, 0x59, R208.reuse, 0xfe, !PT ;  /* 0x000000599da77812 */ /* 0x140fe200078efed0 */
[----:B-1----:R-:W-:Y:S01]  /*b980*/  FFMA.FTZ R8, R206, R8, R89 ;  /* 0x00000008ce087223 */ /* 0x002fe20000010059 */
[----:B------:R-:W-:-:S02]  /*b990*/  LOP3.LUT R129, R157, 0x61, R208, 0xfe, !PT ;  /* 0x000000619d817812 */ /* 0x000fc400078efed0 */
[-C--:B------:R-:W-:Y:S01]  /*b9a0*/  ISETP.GE.AND P6, PT, R27, R174.reuse, PT ;  /* 0x000000ae1b00720c */ /* 0x080fe20003fc6270 */
[----:B------:R1:W-:Y:S01]  /*b9b0*/  I2F R175, R15 ;  /* 0x0000000f00af7306 */ /* 0x0003e20000201400 */
[--C-:B------:R-:W-:Y:S02]  /*b9c0*/  LOP3.LUT R171, R157, 0x70, R208.reuse, 0xfe, !PT ;  /* 0x000000709dab7812 */ /* 0x100fe400078efed0 */
[----:B------:R-:W-:Y:S02]  /*b9d0*/  FSEL R128, R128, -INF , !P4 ;  /* 0xff80000080807808 */ /* 0x000fe40006000000 */
[----:B------:R-:W-:Y:S02]  /*b9e0*/  ISETP.GE.AND P4, PT, R29, R174, PT ;  /* 0x000000ae1d00720c */ /* 0x000fe40003f86270 */
[C---:B------:R-:W-:Y:S01]  /*b9f0*/  LOP3.LUT R120, R157.reuse, R208, RZ, 0xfc, !PT ;  /* 0x000000d09d787212 */ /* 0x040fe200078efcff */
[----:B------:R-:W-:Y:S01]  /*ba00*/  I2F R162, R125 ;  /* 0x0000007d00a27306 */ /* 0x000fe20000201400 */
[----:B------:R-:W-:Y:S01]  /*ba10*/  LOP3.LUT R139, R157, 0x68, R208, 0xfe, !PT ;  /* 0x000000689d8b7812 */ /* 0x000fe200078efed0 */
[----:B--2---:R-:W-:Y:S01]  /*ba20*/  FFMA.FTZ R14, R206, R14, R93 ;  /* 0x0000000ece0e7223 */ /* 0x004fe2000001005d */
[----:B------:R-:W-:-:S02]  /*ba30*/  FSEL R17, R17, -INF , !P6 ;  /* 0xff80000011117808 */ /* 0x000fc40007000000 */
[-C--:B------:R-:W-:Y:S01]  /*ba40*/  ISETP.GE.AND P6, PT, R13, R174.reuse, PT ;  /* 0x000000ae0d00720c */ /* 0x080fe20003fc6270 */
[----:B------:R-:W-:Y:S01]  /*ba50*/  FFMA.FTZ R13, R206, R161, R96 ;  /* 0x000000a1ce0d7223 */ /* 0x000fe20000010060 */
[----:B------:R-:W-:Y:S01]  /*ba60*/  FSEL R108, R30, -INF , !P4 ;  /* 0xff8000001e6c7808 */ /* 0x000fe20006000000 */
[----:B------:R-:W2:Y:S01]  /*ba70*/  I2F R177, R185 ;  /* 0x000000b900b17306 */ /* 0x000ea20000201400 */
[----:B------:R-:W-:Y:S02]  /*ba80*/  LOP3.LUT R166, R157, 0x1, R208, 0xfe, !PT ;  /* 0x000000019da67812 */ /* 0x000fe400078efed0 */
[----:B------:R-:W-:Y:S01]  /*ba90*/  ISETP.GE.AND P4, PT, R23, R174, PT ;  /* 0x000000ae1700720c */ /* 0x000fe20003f86270 */
[----:B------:R-:W-:Y:S01]  /*baa0*/  FFMA.FTZ R23, R206, R247, R84 ;  /* 0x000000f7ce177223 */ /* 0x000fe20000010054 */
[C-C-:B------:R-:W-:Y:S02]  /*bab0*/  LOP3.LUT R168, R157.reuse, 0x11, R208.reuse, 0xfe, !PT ;  /* 0x000000119da87812 */ /* 0x140fe400078efed0 */
[----:B------:R-:W-:Y:S01]  /*bac0*/  FSEL R96, R20, -INF , !P5 ;  /* 0xff80000014607808 */ /* 0x000fe20006800000 */
[----:B------:R-:W3:Y:S01]  /*bad0*/  I2F R26, R167 ;  /* 0x000000a7001a7306 */ /* 0x000ee20000201400 */
[----:B------:R-:W-:-:S02]  /*bae0*/  LOP3.LUT R178, R157, 0x18, R208, 0xfe, !PT ;  /* 0x000000189db27812 */ /* 0x000fc400078efed0 */
[-C--:B------:R-:W-:Y:S01]  /*baf0*/  ISETP.GE.AND P5, PT, R15, R174.reuse, PT ;  /* 0x000000ae0f00720c */ /* 0x080fe20003fa6270 */
[C---:B-1----:R-:W-:Y:S01]  /*bb00*/  FFMA.FTZ R15, R206.reuse, R163, R92 ;  /* 0x000000a3ce0f7223 */ /* 0x042fe2000001005c */
[----:B------:R-:W-:Y:S02]  /*bb10*/  LOP3.LUT R170, R157, 0x8, R208, 0xfe, !PT ;  /* 0x000000089daa7812 */ /* 0x000fe400078efed0 */
[----:B------:R-:W-:Y:S01]  /*bb20*/  FSEL R13, R13, -INF , !P4 ;  /* 0xff8000000d0d7808 */ /* 0x000fe20006000000 */
[----:B------:R-:W1:Y:S01]  /*bb30*/  I2F R156, R129 ;  /* 0x00000081009c7306 */ /* 0x000e620000201400 */
[----:B------:R-:W-:Y:S01]  /*bb40*/  ISETP.GE.AND P4, PT, R179, R174, PT ;  /* 0x000000aeb300720c */ /* 0x000fe20003f86270 */
[----:B--2---:R-:W-:Y:S01]  /*bb50*/  FFMA.FTZ R27, R206, R177, R80 ;  /* 0x000000b1ce1b7223 */ /* 0x004fe20000010050 */
[----:B------:R-:W-:Y:S02]  /*bb60*/  FSEL R92, R16, -INF , !P3 ;  /* 0xff800000105c7808 */ /* 0x000fe40005800000 */
[----:B------:R-:W-:-:S02]  /*bb70*/  FSEL R104, R104, -INF , !P2 ;  /* 0xff80000068687808 */ /* 0x000fc40005000000 */
[----:B------:R-:W-:Y:S01]  /*bb80*/  LOP3.LUT R184, R157, 0x28, R208, 0xfe, !PT ;  /* 0x000000289db87812 */ /* 0x000fe200078efed0 */
[----:B------:R-:W2:Y:S01]  /*bb90*/  I2F R183, R171 ;  /* 0x000000ab00b77306 */ /* 0x000ea20000201400 */
[----:B------:R-:W-:Y:S01]  /*bba0*/  ISETP.GE.AND P3, PT, R165, R174, PT ;  /* 0x000000aea500720c */ /* 0x000fe20003f66270 */
[C---:B---3--:R-:W-:Y:S01]  /*bbb0*/  FFMA.FTZ R26, R206.reuse, R26, R85 ;  /* 0x0000001ace1a7223 */ /* 0x048fe20000010055 */
[----:B------:R-:W-:Y:S01]  /*bbc0*/  ISETP.GE.AND P2, PT, R19, R174, PT ;  /* 0x000000ae1300720c */ /* 0x000fe20003f46270 */
[C---:B------:R-:W-:Y:S01]  /*bbd0*/  FFMA.FTZ R19, R206.reuse, R175, R88 ;  /* 0x000000afce137223 */ /* 0x040fe20000010058 */
[C-C-:B------:R-:W-:Y:S02]  /*bbe0*/  LOP3.LUT R176, R157.reuse, 0x9, R208.reuse, 0xfe, !PT ;  /* 0x000000099db07812 */ /* 0x140fe400078efed0 */
[C-C-:B------:R-:W-:Y:S01]  /*bbf0*/  LOP3.LUT R112, R157.reuse, 0x10, R208.reuse, 0xfe, !PT ;  /* 0x000000109d707812 */ /* 0x140fe200078efed0 */
[----:B------:R-:W-:Y:S01]  /*bc00*/  I2F R121, R120 ;  /* 0x0000007800797306 */ /* 0x000fe20000201400 */
[----:B------:R-:W-:Y:S01]  /*bc10*/  LOP3.LUT R210, R157, 0x30, R208, 0xfe, !PT ;  /* 0x000000309dd27812 */ /* 0x000fe200078efed0 */
[----:B-1----:R-:W-:Y:S01]  /*bc20*/  FFMA.FTZ R156, R206, R156, R81 ;  /* 0x0000009cce9c7223 */ /* 0x002fe20000010051 */
[----:B------:R-:W-:Y:S01]  /*bc30*/  FSEL R84, R8, -INF , !P4 ;  /* 0xff80000008547808 */ /* 0x000fe20006000000 */
[----:B------:R-:W-:Y:S01]  /*bc40*/  FFMA.FTZ R8, R206, R162, R77 ;  /* 0x000000a2ce087223 */ /* 0x000fe2000001004d */
[----:B------:R-:W-:-:S02]  /*bc50*/  FSEL R23, R23, -INF , !P3 ;  /* 0xff80000017177808 */ /* 0x000fc40005800000 */
[----:B------:R-:W-:Y:S01]  /*bc60*/  FSEL R88, R14, -INF , !P6 ;  /* 0xff8000000e587808 */ /* 0x000fe20007000000 */
[----:B------:R-:W1:Y:S01]  /*bc70*/  I2F R181, R139 ;  /* 0x0000008b00b57306 */ /* 0x000e620000201400 */
[-C--:B------:R-:W-:Y:S01]  /*bc80*/  ISETP.GE.AND P3, PT, R125, R174.reuse, PT ;  /* 0x000000ae7d00720c */ /* 0x080fe20003f66270 */
[----:B--2---:R-:W-:Y:S01]  /*bc90*/  FFMA.FTZ R183, R206, R183, R72 ;  /* 0x000000b7ceb77223 */ /* 0x004fe20000010048 */
[----:B------:R-:W-:Y:S02]  /*bca0*/  ISETP.GE.AND P6, PT, R185, R174, PT ;  /* 0x000000aeb900720c */ /* 0x000fe40003fc6270 */
[----:B------:R-:W-:Y:S02]  /*bcb0*/  LOP3.LUT R182, R157, 0x21, R208, 0xfe, !PT ;  /* 0x000000219db67812 */ /* 0x000fe400078efed0 */
[----:B------:R-:W-:Y:S01]  /*bcc0*/  FSEL R15, R15, -INF , !P2 ;  /* 0xff8000000f0f7808 */ /* 0x000fe20005000000 */
[----:B------:R-:W2:Y:S01]  /*bcd0*/  I2F R116, R166 ;  /* 0x000000a600747306 */ /* 0x000ea20000201400 */
[----:B------:R-:W-:-:S02]  /*bce0*/  FSEL R19, R19, -INF , !P5 ;  /* 0xff80000013137808 */ /* 0x000fc40006800000 */
[--C-:B------:R-:W-:Y:S02]  /*bcf0*/  LOP3.LUT R246, R157, 0x38, R208.reuse, 0xfe, !PT ;  /* 0x000000389df67812 */ /* 0x100fe400078efed0 */
[-C--:B------:R-:W-:Y:S02]  /*bd00*/  ISETP.GE.AND P2, PT, R167, R174.reuse, PT ;  /* 0x000000aea700720c */ /* 0x080fe40003f46270 */
[----:B------:R-:W-:Y:S01]  /*bd10*/  ISETP.GE.AND P5, PT, R129, R174, PT ;  /* 0x000000ae8100720c */ /* 0x000fe20003fa6270 */
[----:B------:R-:W3:Y:S01]  /*bd20*/  I2F R28, R168 ;  /* 0x000000a8001c7306 */ /* 0x000ee20000201400 */
[----:B------:R-:W-:Y:S01]  /*bd30*/  LOP3.LUT R248, R157, 0x39, R208, 0xfe, !PT ;  /* 0x000000399df87812 */ /* 0x000fe200078efed0 */
[----:B-1----:R-:W-:Y:S01]  /*bd40*/  FFMA.FTZ R181, R206, R181, R76 ;  /* 0x000000b5ceb57223 */ /* 0x002fe2000001004c */
[----:B------:R-:W-:Y:S01]  /*bd50*/  FSEL R72, R8, -INF , !P3 ;  /* 0xff80000008487808 */ /* 0x000fe20005800000 */
[----:B------:R-:W-:Y:S01]  /*bd60*/  FFMA.FTZ R8, R206, R121, R130 ;  /* 0x00000079ce087223 */ /* 0x000fe20000010082 */
[----:B------:R-:W-:-:S02]  /*bd70*/  FSEL R27, R27, -INF , !P6 ;  /* 0xff8000001b1b7808 */ /* 0x000fc40007000000 */
[-C--:B------:R-:W-:Y:S01]  /*bd80*/  ISETP.GE.AND P6, PT, R120, R173.reuse, PT ;  /* 0x000000ad7800720c */ /* 0x080fe20003fc6270 */
[----:B------:R-:W1:Y:S01]  /*bd90*/  I2F R109, R178 ;  /* 0x000000b2006d7306 */ /* 0x000e620000201400 */
[--C-:B------:R-:W-:Y:S01]  /*bda0*/  LOP3.LUT R180, R157, 0x19, R208.reuse, 0xfe, !PT ;  /* 0x000000199db47812 */ /* 0x100fe200078efed0 */
[----:B--2---:R-:W-:Y:S01]  /*bdb0*/  FFMA.FTZ R30, R206, R116, R131 ;  /* 0x00000074ce1e7223 */ /* 0x004fe20000010083 */
[----:B------:R-:W-:Y:S02]  /*bdc0*/  FSEL R80, R26, -INF , !P2 ;  /* 0xff8000001a507808 */ /* 0x000fe40005000000 */
[----:B------:R-:W-:Y:S02]  /*bdd0*/  FSEL R76, R156, -INF , !P5 ;  /* 0xff8000009c4c7808 */ /* 0x000fe40006800000 */
[----:B------:R-:W-:Y:S01]  /*bde0*/  ISETP.GE.AND P2, PT, R171, R174, PT ;  /* 0x000000aeab00720c */ /* 0x000fe20003f46270 */
[----:B------:R-:W2:Y:S01]  /*bdf0*/  I2F R29, R170 ;  /* 0x000000aa001d7306 */ /* 0x000ea20000201400 */
[----:B------:R-:W-:Y:S01]  /*be00*/  ISETP.GE.AND P5, PT, R166, R173, PT ;  /* 0x000000ada600720c */ /* 0x000fe20003fa6270 */
[----:B---3--:R-:W-:Y:S01]  /*be10*/  FFMA.FTZ R20, R206, R28, R123 ;  /* 0x0000001cce147223 */ /* 0x008fe2000001007b */
[----:B------:R-:W-:-:S02]  /*be20*/  LOP3.LUT R166, R157, 0x50, R208, 0xfe, !PT ;  /* 0x000000509da67812 */ /* 0x000fc400078efed0 */
[----:B------:R-:W-:Y:S02]  /*be30*/  FSEL R116, R8, -INF , !P6 ;  /* 0xff80000008747808 */ /* 0x000fe40007000000 */
[----:B------:R-:W-:Y:S01]  /*be40*/  ISETP.GE.AND P6, PT, R168, R173, PT ;  /* 0x000000ada800720c */ /* 0x000fe20003fc6270 */
[----:B------:R-:W3:Y:S01]  /*be50*/  I2F R101, R184 ;  /* 0x000000b800657306 */ /* 0x000ee20000201400 */
[----:B------:R-:W-:Y:S01]  /*be60*/  FSEL R130, R183, -INF , !P2 ;  /* 0xff800000b7827808 */ /* 0x000fe20005000000 */
[----:B-1----:R-:W-:Y:S01]  /*be70*/  FFMA.FTZ R26, R206, R109, R118 ;  /* 0x0000006dce1a7223 */ /* 0x002fe20000010076 */
[----:B------:R-:W-:Y:S02]  /*be80*/  LOP3.LUT R24, R157, 0x20, R208, 0xfe, !PT ;  /* 0x000000209d187812 */ /* 0x000fe400078efed0 */
[----:B------:R-:W-:Y:S02]  /*be90*/  ISETP.GE.AND P2, PT, R112, R173, PT ;  /* 0x000000ad7000720c */ /* 0x000fe40003f46270 */
[----:B------:R-:W-:Y:S01]  /*bea0*/  ISETP.GE.AND P4, PT, R139, R174, PT ;  /* 0x000000ae8b00720c */ /* 0x000fe20003f86270 */
[----:B------:R-:W1:Y:S01]  /*beb0*/  I2F R31, R176 ;  /* 0x000000b0001f7306 */ /* 0x000e620000201400 */
[----:B--2---:R-:W-:Y:S01]  /*bec0*/  FFMA.FTZ R16, R206, R29, R126 ;  /* 0x0000001dce107223 */ /* 0x004fe2000001007e */
[----:B------:R-:W-:-:S02]  /*bed0*/  LOP3.LUT R120, R157, 0x40, R208, 0xfe, !PT ;  /* 0x000000409d787812 */ /* 0x000fc400078efed0 */
[C---:B------:R-:W-:Y:S02]  /*bee0*/  LOP3.LUT R126, R157.reuse, 0x49, R208, 0xfe, !PT ;  /* 0x000000499d7e7812 */ /* 0x040fe400078efed0 */
[----:B------:R-:W-:Y:S02]  /*bef0*/  FSEL R20, R20, -INF , !P6 ;  /* 0xff80000014147808 */ /* 0x000fe40007000000 */
[----:B------:R2:W4:Y:S01]  /*bf00*/  I2F R113, R112 ;  /* 0x0000007000717306 */ /* 0x0005220000201400 */
[----:B---3--:R-:W-:Y:S01]  /*bf10*/  FFMA.FTZ R139, R206, R101, R110 ;  /* 0x00000065ce8b7223 */ /* 0x008fe2000001006e */
[----:B------:R-:W-:Y:S02]  /*bf20*/  ISETP.GE.AND P6, PT, R184, R173, PT ;  /* 0x000000adb800720c */ /* 0x000fe40003fc6270 */
[C-C-:B------:R-:W-:Y:S02]  /*bf30*/  LOP3.LUT R110, R157.reuse, 0x59, R208.reuse, 0xfe, !PT ;  /* 0x000000599d6e7812 */ /* 0x140fe400078efed0 */
[----:B------:R-:W-:-:S02]  /*bf40*/  LOP3.LUT R186, R157, 0x29, R208, 0xfe, !PT ;  /* 0x000000299dba7812 */ /* 0x000fc400078efed0 */
[----:B------:R-:W3:Y:S01]  /*bf50*/  I2F R93, R210 ;  /* 0x000000d2005d7306 */ /* 0x000ee20000201400 */
[----:B-1----:R-:W-:Y:S01]  /*bf60*/  FFMA.FTZ R14, R206, R31, R127 ;  /* 0x0000001fce0e7223 */ /* 0x002fe2000001007f */
[--C-:B------:R-:W-:Y:S02]  /*bf70*/  LOP3.LUT R244, R157, 0x31, R208.reuse, 0xfe, !PT ;  /* 0x000000319df47812 */ /* 0x100fe400078efed0 */
[----:B------:R-:W-:Y:S02]  /*bf80*/  FSEL R139, R139, -INF , !P6 ;  /* 0xff8000008b8b7808 */ /* 0x000fe40007000000 */
[----:B------:R-:W-:Y:S02]  /*bf90*/  ISETP.GE.AND P3, PT, R176, R173, PT ;  /* 0x000000adb000720c */ /* 0x000fe40003f66270 */
[----:B------:R-:W1:Y:S01]  /*bfa0*/  I2F R100, R182 ;  /* 0x000000b600647306 */ /* 0x000e620000201400 */
[----:B--2---:R-:W-:Y:S01]  /*bfb0*/  LOP3.LUT R112, R157, 0x48, R208, 0xfe, !PT ;  /* 0x000000489d707812 */ /* 0x004fe200078efed0 */
[----:B----4-:R-:W-:Y:S01]  /*bfc0*/  FFMA.FTZ R8, R206, R113, R122 ;  /* 0x00000071ce087223 */ /* 0x010fe2000001007a */
[----:B------:R-:W-:-:S02]  /*bfd0*/  ISETP.GE.AND P6, PT, R248, R173, PT ;  /* 0x000000adf800720c */ /* 0x000fc40003fc6270 */
[----:B------:R-:W-:Y:S02]  /*bfe0*/  FSEL R77, R181, -INF , !P4 ;  /* 0xff800000b54d7808 */ /* 0x000fe40006000000 */
[----:B------:R-:W-:Y:S01]  /*bff0*/  FSEL R8, R8, -INF , !P2 ;  /* 0xff80000008087808 */ /* 0x000fe20005000000 */
[----:B------:R-:W2:Y:S01]  /*c000*/  I2F R85, R246 ;  /* 0x000000f600557306 */ /* 0x000ea20000201400 */
[----:B---3--:R-:W-:Y:S01]  /*c010*/  FFMA.FTZ R156, R206, R93, R106 ;  /* 0x0000005dce9c7223 */ /* 0x008fe2000001006a */
[C-C-:B------:R-:W-:Y:S02]  /*c020*/  LOP3.LUT R106, R157.reuse, 0x60, R208.reuse, 0xfe, !PT ;  /* 0x000000609d6a7812 */ /* 0x140fe400078efed0 */
[-C--:B------:R-:W-:Y:S02]  /*c030*/  ISETP.GE.AND P4, PT, R170, R173.reuse, PT ;  /* 0x000000adaa00720c */ /* 0x080fe40003f86270 */
[----:B------:R-:W-:Y:S02]  /*c040*/  ISETP.GE.AND P2, PT, R182, R173, PT ;  /* 0x000000adb600720c */ /* 0x000fe40003f46270 */
[----:B------:R2:W3:Y:S01]  /*c050*/  I2F R81, R248 ;  /* 0x000000f800517306 */ /* 0x0004e20000201400 */
[----:B-1----:R-:W-:Y:S01]  /*c060*/  FFMA.FTZ R115, R206, R100, R115 ;  /* 0x00000064ce737223 */ /* 0x002fe20000010073 */
[----:B------:R-:W-:-:S02]  /*c070*/  LOP3.LUT R162, R157, 0x41, R208, 0xfe, !PT ;  /* 0x000000419da27812 */ /* 0x000fc400078efed0 */
[----:B------:R-:W-:Y:S02]  /*c080*/  FSEL R14, R14, -INF , !P3 ;  /* 0xff8000000e0e7808 */ /* 0x000fe40005800000 */
[-C--:B------:R-:W-:Y:S02]  /*c090*/  ISETP.GE.AND P3, PT, R24, R173.reuse, PT ;  /* 0x000000ad1800720c */ /* 0x080fe40003f66270 */
[----:B------:R-:W-:Y:S01]  /*c0a0*/  I2F R117, R180 ;  /* 0x000000b400757306 */ /* 0x000fe20000201400 */
[----:B------:R-:W-:Y:S02]  /*c0b0*/  FSEL R30, R30, -INF , !P5 ;  /* 0xff8000001e1e7808 */ /* 0x000fe40006800000 */
[----:B------:R-:W-:Y:S02]  /*c0c0*/  FSEL R16, R16, -INF , !P4 ;  /* 0xff80000010107808 */ /* 0x000fe40006000000 */
[----:B------:R-:W-:Y:S02]  /*c0d0*/  FSEL R131, R115, -INF , !P2 ;  /* 0xff80000073837808 */ /* 0x000fe40005000000 */
[----:B------:R-:W-:Y:S01]  /*c0e0*/  ISETP.GE.AND P5, PT, R178, R173, PT ;  /* 0x000000adb200720c */ /* 0x000fe20003fa6270 */
[----:B------:R-:W1:Y:S01]  /*c0f0*/  I2F R109, R166 ;  /* 0x000000a6006d7306 */ /* 0x000e620000201400 */
[----:B--2---:R-:W-:Y:S01]  /*c100*/  FFMA.FTZ R248, R206, R85, R102 ;  /* 0x00000055cef87223 */ /* 0x004fe20000010066 */
[----:B------:R-:W-:Y:S01]  /*c110*/  ISETP.GE.AND P4, PT, R180, R173, PT ;  /* 0x000000adb400720c */ /* 0x000fe20003f86270 */
[----:B---3--:R-:W-:Y:S01]  /*c120*/  FFMA.FTZ R103, R206, R81, R103 ;  /* 0x00000051ce677223 */ /* 0x008fe20000010067 */
[----:B------:R-:W-:-:S02]  /*c130*/  ISETP.GE.AND P2, PT, R246, R173, PT ;  /* 0x000000adf600720c */ /* 0x000fc40003f46270 */
[--C-:B------:R-:W-:Y:S02]  /*c140*/  LOP3.LUT R118, R157, 0x51, R208.reuse, 0xfe, !PT ;  /* 0x000000519d767812 */ /* 0x100fe400078efed0 */
[----:B------:R2:W3:Y:S01]  /*c150*/  I2F R105, R24 ;  /* 0x0000001800697306 */ /* 0x0004e20000201400 */
[----:B------:R-:W-:Y:S02]  /*c160*/  FSEL R246, R103, -INF , !P6 ;  /* 0xff80000067f67808 */ /* 0x000fe40007000000 */
[----:B------:R-:W-:Y:S02]  /*c170*/  LOP3.LUT R100, R157, 0x58, R208, 0xfe, !PT ;  /* 0x000000589d647812 */ /* 0x000fe400078efed0 */
[----:B------:R-:W-:Y:S02]  /*c180*/  ISETP.GE.AND P6, PT, R166, R173, PT ;  /* 0x000000ada600720c */ /* 0x000fe40003fc6270 */
[----:B------:R-:W-:Y:S01]  /*c190*/  FSEL R26, R26, -INF , !P5 ;  /* 0xff8000001a1a7808 */ /* 0x000fe20006800000 */
[----:B------:R-:W4:Y:S01]  /*c1a0*/  I2F R125, R120 ;  /* 0x00000078007d7306 */ /* 0x000f220000201400 */
[----:B-1----:R-:W-:Y:S01]  /*c1b0*/  FFMA.FTZ R90, R206, R109, R90 ;  /* 0x0000006dce5a7223 */ /* 0x002fe2000001005a */
[----:B------:R-:W-:-:S02]  /*c1c0*/  ISETP.GE.AND P5, PT, R186, R173, PT ;  /* 0x000000adba00720c */ /* 0x000fc40003fa6270 */
[----:B------:R-:W-:Y:S02]  /*c1d0*/  FSEL R248, R248, -INF , !P2 ;  /* 0xff800000f8f87808 */ /* 0x000fe40005000000 */
[----:B------:R-:W-:Y:S02]  /*c1e0*/  FSEL R166, R90, -INF , !P6 ;  /* 0xff8000005aa67808 */ /* 0x000fe40007000000 */
[----:B------:R-:W-:Y:S01]  /*c1f0*/  I2F R29, R112 ;  /* 0x00000070001d7306 */ /* 0x000fe20000201400 */
[C---:B--2---:R-:W-:Y:S01]  /*c200*/  FFMA.FTZ R24, R206.reuse, R117, R119 ;  /* 0x00000075ce187223 */ /* 0x044fe20000010077 */
[----:B------:R-:W-:Y:S01]  /*c210*/  LOP3.LUT R102, R157, 0x61, R208, 0xfe, !PT ;  /* 0x000000619d667812 */ /* 0x000fe200078efed0 */
[----:B---3--:R-:W-:Y:S01]  /*c220*/  FFMA.FTZ R28, R206, R105, R114 ;  /* 0x00000069ce1c7223 */ /* 0x008fe20000010072 */
[----:B------:R-:W-:Y:S02]  /*c230*/  ISETP.GE.AND P2, PT, R126, R173, PT ;  /* 0x000000ad7e00720c */ /* 0x000fe40003f46270 */
[----:B------:R-:W-:-:S02]  /*c240*/  FSEL R24, R24, -INF , !P4 ;  /* 0xff80000018187808 */ /* 0x000fc40006000000 */
[----:B------:R-:W1:Y:S01]  /*c250*/  I2F R31, R126 ;  /* 0x0000007e001f7306 */ /* 0x000e620000201400 */
[----:B------:R-:W-:Y:S01]  /*c260*/  ISETP.GE.AND P4, PT, R210, R173, PT ;  /* 0x000000add200720c */ /* 0x000fe20003f86270 */
[----:B----4-:R-:W-:Y:S01]  /*c270*/  FFMA.FTZ R125, R206, R125, R98 ;  /* 0x0000007dce7d7223 */ /* 0x010fe20000010062 */
[C-C-:B------:R-:W-:Y:S02]  /*c280*/  LOP3.LUT R98, R157.reuse, 0x68, R208.reuse, 0xfe, !PT ;  /* 0x000000689d627812 */ /* 0x140fe400078efed0 */
[----:B------:R-:W-:Y:S02]  /*c290*/  LOP3.LUT R90, R157, 0x70, R208, 0xfe, !PT ;  /* 0x000000709d5a7812 */ /* 0x000fe400078efed0 */
[----:B------:R-:W-:Y:S01]  /*c2a0*/  FSEL R156, R156, -INF , !P4 ;  /* 0xff8000009c9c7808 */ /* 0x000fe20006000000 */
[----:B------:R-:W2:Y:S01]  /*c2b0*/  I2F R93, R110 ;  /* 0x0000006e005d7306 */ /* 0x000ea20000201400 */
[----:B------:R-:W-:Y:S02]  /*c2c0*/  ISETP.GE.AND P4, PT, R162, R173, PT ;  /* 0x000000ada200720c */ /* 0x000fe40003f86270 */
[----:B------:R-:W-:-:S02]  /*c2d0*/  FSEL R28, R28, -INF , !P3 ;  /* 0xff8000001c1c7808 */ /* 0x000fc40005800000 */
[-C--:B------:R-:W-:Y:S02]  /*c2e0*/  ISETP.GE.AND P3, PT, R244, R173.reuse, PT ;  /* 0x000000adf400720c */ /* 0x080fe40003f66270 */
[----:B------:R-:W-:Y:S01]  /*c2f0*/  ISETP.GE.AND P6, PT, R102, R173, PT ;  /* 0x000000ad6600720c */ /* 0x000fe20003fc6270 */
[----:B------:R-:W3:Y:S01]  /*c300*/  I2F R85, R106 ;  /* 0x0000006a00557306 */ /* 0x000ee20000201400 */
[----:B-1----:R-:W-:-:S07]  /*c310*/  FFMA.FTZ R95, R206, R31, R95 ;  /* 0x0000001fce5f7223 */ /* 0x002fce000001005f */
[----:B------:R1:W4:Y:S01]  /*c320*/  I2F R97, R186 ;  /* 0x000000ba00617306 */ /* 0x0003220000201400 */
[----:B--2---:R-:W-:-:S07]  /*c330*/  FFMA.FTZ R93, R206, R93, R87 ;  /* 0x0000005dce5d7223 */ /* 0x004fce0000010057 */
[----:B------:R-:W2:Y:S01]  /*c340*/  I2F R89, R244 ;  /* 0x000000f400597306 */ /* 0x000ea20000201400 */
[----:B---3--:R-:W-:-:S07]  /*c350*/  FFMA.FTZ R82, R206, R85, R82 ;  /* 0x00000055ce527223 */ /* 0x008fce0000010052 */
[----:B------:R3:W5:Y:S01]  /*c360*/  I2F R121, R162 ;  /* 0x000000a200797306 */ /* 0x0007620000201400 */
[C---:B-1----:R-:W-:Y:S01]  /*c370*/  FFMA.FTZ R186, R206.reuse, R29, R94 ;  /* 0x0000001dceba7223 */ /* 0x042fe2000001005e */
[----:B------:R-:W-:Y:S01]  /*c380*/  LOP3.LUT R94, R157, 0x69, R208, 0xfe, !PT ;  /* 0x000000699d5e7812 */ /* 0x000fe200078efed0 */
[----:B----4-:R-:W-:-:S05]  /*c390*/  FFMA.FTZ R97, R206, R97, R111 ;  /* 0x00000061ce617223 */ /* 0x010fca000001006f */
[----:B------:R-:W1:Y:S01]  /*c3a0*/  I2F R105, R118 ;  /* 0x0000007600697306 */ /* 0x000e620000201400 */
[----:B--2---:R-:W-:Y:S01]  /*c3b0*/  FFMA.FTZ R89, R206, R89, R107 ;  /* 0x00000059ce597223 */ /* 0x004fe2000001006b */
[----:B------:R-:W-:Y:S02]  /*c3c0*/  FSEL R122, R97, -INF , !P5 ;  /* 0xff800000617a7808 */ /* 0x000fe40006800000 */
[----:B------:R-:W-:Y:S02]  /*c3d0*/  ISETP.GE.AND P5, PT, R120, R173, PT ;  /* 0x000000ad7800720c */ /* 0x000fe40003fa6270 */
[----:B------:R-:W-:Y:S02]  /*c3e0*/  FSEL R250, R89, -INF , !P3 ;  /* 0xff80000059fa7808 */ /* 0x000fe40005800000 */
[----:B------:R-:W2:Y:S01]  /*c3f0*/  I2F R101, R100 ;  /* 0x0000006400657306 */ /* 0x000ea20000201400 */
[----:B---3--:R-:W-:Y:S01]  /*c400*/  FSEL R162, R95, -INF , !P2 ;  /* 0xff8000005fa27808 */ /* 0x008fe20005000000 */
[----:B-----5:R-:W-:Y:S01]  /*c410*/  FFMA.FTZ R99, R206, R121, R99 ;  /* 0x00000079ce637223 */ /* 0x020fe20000010063 */
[----:B------:R-:W-:-:S02]  /*c420*/  ISETP.GE.AND P2, PT, R106, R173, PT ;  /* 0x000000ad6a00720c */ /* 0x000fc40003f46270 */
[----:B------:R-:W-:Y:S02]  /*c430*/  ISETP.GE.AND P3, PT, R112, R173, PT ;  /* 0x000000ad7000720c */ /* 0x000fe40003f66270 */
[----:B------:R-:W-:Y:S01]  /*c440*/  FSEL R170, R82, -INF , !P2 ;  /* 0xff80000052aa7808 */ /* 0x000fe20005000000 */
[----:B------:R-:W3:Y:S01]  /*c450*/  I2F R81, R102 ;  /* 0x0000006600517306 */ /* 0x000ee20000201400 */
[----:B------:R-:W-:Y:S01]  /*c460*/  ISETP.GT.AND P2, PT, R211, R214, PT ;  /* 0x000000d6d300720c */ /* 0x000fe20003f44270 */
[----:B-1----:R-:W-:Y:S01]  /*c470*/  FFMA.FTZ R91, R206, R105, R91 ;  /* 0x00000069ce5b7223 */ /* 0x002fe2000001005b */
[----:B------:R-:W-:Y:S02]  /*c480*/  FSEL R244, R125, -INF , !P5 ;  /* 0xff8000007df47808 */ /* 0x000fe40006800000 */
[----:B------:R-:W-:Y:S02]  /*c490*/  FSEL R210, R99, -INF , !P4 ;  /* 0xff80000063d27808 */ /* 0x000fe40006000000 */
[----:B------:R-:W-:Y:S01]  /*c4a0*/  FSEL R186, R186, -INF , !P3 ;  /* 0xff800000baba7808 */ /* 0x000fe20005800000 */
[----:B------:R-:W1:Y:S01]  /*c4b0*/  I2F R29, R98 ;  /* 0x00000062001d7306 */ /* 0x000e620000201400 */
[----:B--2---:R-:W-:Y:S01]  /*c4c0*/  FFMA.FTZ R86, R206, R101, R86 ;  /* 0x00000065ce567223 */ /* 0x004fe20000010056 */
[----:B------:R-:W-:Y:S01]  /*c4d0*/  BAR.SYNC.DEFER_BLOCKING 0x0 ;  /* 0x0000000000007b1d */ /* 0x000fe20000010000 */
[----:B------:R-:W-:-:S02]  /*c4e0*/  ISETP.GE.AND P5, PT, R118, R173, PT ;  /* 0x000000ad7600720c */ /* 0x000fc40003fa6270 */
[-C--:B------:R-:W-:Y:S02]  /*c4f0*/  ISETP.GE.AND P4, PT, R100, R173.reuse, PT ;  /* 0x000000ad6400720c */ /* 0x080fe40003f86270 */
[----:B------:R-:W-:Y:S01]  /*c500*/  ISETP.GE.AND P3, PT, R110, R173, PT ;  /* 0x000000ad6e00720c */ /* 0x000fe20003f66270 */
[----:B------:R-:W2:Y:S01]  /*c510*/  I2F R31, R94 ;  /* 0x0000005e001f7306 */ /* 0x000ea20000201400 */
[----:B------:R-:W-:Y:S01]  /*c520*/  FSEL R184, R91, -INF , !P5 ;  /* 0xff8000005bb87808 */ /* 0x000fe20006800000 */
[----:B---3--:R-:W-:Y:S01]  /*c530*/  FFMA.FTZ R81, R206, R81, R83 ;  /* 0x00000051ce517223 */ /* 0x008fe20000010053 */
[----:B------:R-:W-:Y:S02]  /*c540*/  FSEL R182, R86, -INF , !P4 ;  /* 0xff80000056b67808 */ /* 0x000fe40006000000 */
[----:B------:R-:W-:Y:S02]  /*c550*/  FSEL R180, R93, -INF , !P3 ;  /* 0xff8000005db47808 */ /* 0x000fe40005800000 */
[----:B------:R-:W-:Y:S01]  /*c560*/  ISETP.GE.AND P5, PT, R98, R173, PT ;  /* 0x000000ad6200720c */ /* 0x000fe20003fa6270 */
[----:B------:R-:W3:Y:S01]  /*c570*/  I2F R87, R90 ;  /* 0x0000005a00577306 */ /* 0x000ee20000201400 */
[----:B-1----:R-:W-:Y:S01]  /*c580*/  FFMA.FTZ R29, R206, R29, R78 ;  /* 0x0000001dce1d7223 */ /* 0x002fe2000001004e */
[----:B------:R-:W-:-:S02]  /*c590*/  ISETP.GE.AND P4, PT, R94, R173, PT ;  /* 0x000000ad5e00720c */ /* 0x000fc40003f86270 */
[----:B------:R-:W-:Y:S02]  /*c5a0*/  ISETP.GE.AND P3, PT, R90, R173, PT ;  /* 0x000000ad5a00720c */ /* 0x000fe40003f66270 */
[----:B------:R-:W-:Y:S01]  /*c5b0*/  FSEL R178, R81, -INF , !P6 ;  /* 0xff80000051b27808 */ /* 0x000fe20007000000 */
[----:B--2---:R-:W-:Y:S01]  /*c5c0*/  FFMA.FTZ R31, R206, R31, R79 ;  /* 0x0000001fce1f7223 */ /* 0x004fe2000001004f */
[----:B------:R-:W-:-:S04]  /*c5d0*/  FSEL R176, R29, -INF , !P5 ;  /* 0xff8000001db07808 */ /* 0x000fc80006800000 */
[----:B------:R-:W-:Y:S01]  /*c5e0*/  FSEL R168, R31, -INF , !P4 ;  /* 0xff8000001fa87808 */ /* 0x000fe20006000000 */
[----:B---3--:R-:W-:-:S05]  /*c5f0*/  FFMA.FTZ R74, R206, R87, R74 ;  /* 0x00000057ce4a7223 */ /* 0x008fca000001004a */
[----:B------:R-:W-:Y:S01]  /*c600*/  FSEL R174, R74, -INF , !P3 ;  /* 0xff8000004aae7808 */ /* 0x000fe20005800000 */
[----:B------:R-:W-:Y:S05]  /*c610*/  @!P2 BRA `(.L_x_2318) ;  /* 0x00000a900000a947 */ /* 0x000fea0003800000 */
[----:B------:R-:W-:Y:S05]  /*c620*/  @!P1 BRA `(.L_x_2319) ;  /* 0x000003a000009947 */ /* 0x000fea0003800000 */
[----:B------:R-:W-:Y:S02]  /*c630*/  IABS R29, c[0x0][0x2d0] ;  /* 0x0000b400001d7a13 */ /* 0x000fe40000000000 */
[----:B------:R-:W-:Y:S02]  /*c640*/  IABS R82, R157 ;  /* 0x0000009d00527213 */ /* 0x000fe40000000000 */
[----:B------:R-:W1:Y:S01]  /*c650*/  I2F.RP R74, R29 ;  /* 0x0000001d004a7306 */ /* 0x000e620000209400 */
[C---:B------:R-:W-:Y:S02]  /*c660*/  IADD3 R79, R157.reuse, -0x100, RZ ;  /* 0xffffff009d4f7810 */ /* 0x040fe40007ffe0ff */
        /* <DEDUP_REMOVED lines=54> */
.L_x_2319:
[----:B------:R-:W-:-:S05]  /*c9d0*/  IMAD.MOV.U32 R79, RZ, RZ, c[0x0][0x198] ;  /* 0x00006600ff4f7624 */ /* 0x000fca00078e00ff */
[----:B------:R-:W-:-:S04]  /*c9e0*/  LEA R79, -R79, RZ, 0x8 ;  /* 0x000000ff4f4f7211 */ /* 0x000fc800078e41ff */
[----:B------:R-:W-:Y:S02]  /*c9f0*/  SHF.R.S32.HI R78, RZ, 0x1f, R79 ;  /* 0x0000001fff4e7819 */ /* 0x000fe4000001144f */
.L_x_2320:
[----:B------:R-:W-:Y:S01]  /*ca00*/  @!P0 IMAD.MOV.U32 R81, RZ, RZ, c[0x0][0x198] ;  /* 0x00006600ff518624 */ /* 0x000fe200078e00ff */
[----:B------:R1:W-:Y:S01]  /*ca10*/  @P0 STS [R215+0x1004], RZ ;  /* 0x001004ffd7000388 */ /* 0x0003e20000000800 */
[----:B------:R-:W-:Y:S01]  /*ca20*/  @!P0 IMAD.MOV.U32 R74, RZ, RZ, c[0x0][0x19c] ;  /* 0x00006700ff4a8624 */ /* 0x000fe200078e00ff */
[----:B------:R-:W-:Y:S01]  /*ca30*/  BSSY B0, `(.L_x_2321) ;  /* 0x0000064000007945 */ /* 0x000fe20003800000 */
[----:B------:R-:W-:Y:S01]  /*ca40*/  @!P0 IMAD.MOV.U32 R83, RZ, RZ, c[0x0][0x198] ;  /* 0x00006600ff538624 */ /* 0x000fe200078e00ff */
[CC--:B------:R-:W-:Y:S01]  /*ca50*/  @!P0 LEA R82, P3, R81.reuse, R172.reuse, 0x5 ;  /* 0x000000ac51528211 */ /* 0x0c0fe200078628ff */
[----:B------:R-:W-:Y:S01]  /*ca60*/  @!P0 IMAD.MOV.U32 R87, RZ, RZ, c[0x0][0x198] ;  /* 0x00006600ff578624 */ /* 0x000fe200078e00ff */
[----:B------:R1:W-:Y:S01]  /*ca70*/  @P0 STS.64 [R215+0x1008], RZ ;  /* 0x001008ffd7000388 */ /* 0x0003e20000000a00 */
[----:B------:R-:W-:Y:S01]  /*ca80*/  @!P0 IMAD.MOV.U32 R100, RZ, RZ, c[0x0][0x198] ;  /* 0x00006600ff648624 */ /* 0x000fe200078e00ff */
[-C--:B------:R-:W-:Y:S01]  /*ca90*/  @!P0 LEA.HI.X R81, R81, R135.reuse, R74, 0x5, P3 ;  /* 0x0000008751518211 */ /* 0x080fe200018f2c4a */
[----:B------:R-:W-:Y:S01]  /*caa0*/  @!P0 IMAD.MOV.U32 R98, RZ, RZ, c[0x0][0x198] ;  /* 0x00006600ff628624 */ /* 0x000fe200078e00ff */
[-C--:B------:R-:W-:Y:S01]  /*cab0*/  @!P0 LEA R86, P4, R83, R172.reuse, 0x6 ;  /* 0x000000ac53568211 */ /* 0x080fe200078830ff */
[----:B------:R-:W-:Y:S01]  /*cac0*/  @!P0 IMAD.MOV.U32 R173, RZ, RZ, R135 ;  /* 0x000000ffffad8224 */ /* 0x000fe200078e0087 */
[----:B------:R-:W-:Y:S01]  /*cad0*/  @!P0 LEA R90, P3, R87, R172, 0x7 ;  /* 0x000000ac575a8211 */ /* 0x000fe200078638ff */
[----:B------:R-:W-:Y:S01]  /*cae0*/  @!P0 IMAD.MOV.U32 R106, RZ, RZ, c[0x0][0x19c] ;  /* 0x00006700ff6a8624 */ /* 0x000fe200078e00ff */
[----:B------:R-:W-:Y:S01]  /*caf0*/  @!P0 IADD3 R82, P5, R79, R82, RZ ;  /* 0x000000524f528210 */ /* 0x000fe20007fbe0ff */
[----:B------:R-:W-:Y:S01]  /*cb00*/  @!P0 IMAD.MOV.U32 R102, RZ, RZ, c[0x0][0x19c] ;  /* 0x00006700ff668624 */ /* 0x000fe200078e00ff */
[----:B------:R1:W-:Y:S01]  /*cb10*/  @P0 STS [R215+0x1000], RZ ;  /* 0x001000ffd7000388 */ /* 0x0003e20000000800 */
[----:B------:R-:W-:Y:S01]  /*cb20*/  @!P0 IMAD.WIDE.U32 R100, R100, 0x60, R172 ;  /* 0x0000006064648825 */ /* 0x000fe200078e00ac */
[----:B------:R-:W-:-:S02]  /*cb30*/  @!P0 LEA.HI.X R83, R83, R135, R106, 0x6, P4 ;  /* 0x0000008753538211 */ /* 0x000fc400020f346a */
[----:B------:R-:W-:Y:S01]  /*cb40*/  @!P0 LEA.HI.X R87, R87, R135, R102, 0x7, P3 ;  /* 0x0000008757578211 */ /* 0x000fe200018f3c66 */
[----:B------:R-:W-:Y:S01]  /*cb50*/  @!P0 IMAD.WIDE.U32 R98, R98, 0xa0, R172 ;  /* 0x000000a062628825 */ /* 0x000fe200078e00ac */
[C---:B------:R-:W-:Y:S02]  /*cb60*/  @!P0 IADD3 R85, P4, R79.reuse, R100, RZ ;  /* 0x000000644f558210 */ /* 0x040fe40007f9e0ff */
[C---:B------:R-:W-:Y:S01]  /*cb70*/  @!P0 LEA R106, P6, R79.reuse, R238, 0x1 ;  /* 0x000000ee4f6a8211 */ /* 0x040fe200078c08ff */
[----:B------:R-:W-:Y:S01]  /*cb80*/  @!P0 IMAD.MOV.U32 R31, RZ, RZ, c[0x0][0x19c] ;  /* 0x00006700ff1f8624 */ /* 0x000fe200078e00ff */
[C---:B------:R-:W-:Y:S01]  /*cb90*/  @!P0 IADD3 R89, P3, R79.reuse, R98, RZ ;  /* 0x000000624f598210 */ /* 0x040fe20007f7e0ff */
[----:B------:R-:W-:Y:S01]  /*cba0*/  @!P0 IMAD.MOV.U32 R94, RZ, RZ, c[0x0][0x198] ;  /* 0x00006600ff5e8624 */ /* 0x000fe200078e00ff */
[----:B------:R-:W-:Y:S01]  /*cbb0*/  @!P0 LEA.HI.X R107, R79, R241, R78, 0x1, P6 ;  /* 0x000000f14f6b8211 */ /* 0x000fe200030f0c4e */
[----:B------:R-:W-:Y:S02]  /*cbc0*/  @!P0 IMAD R74, R74, 0x60, RZ ;  /* 0x000000604a4a8824 */ /* 0x000fe400078e02ff */
[----:B------:R-:W-:-:S02]  /*cbd0*/  @!P0 IMAD R31, R31, 0xa0, RZ ;  /* 0x000000a01f1f8824 */ /* 0x000fc400078e02ff */
[----:B------:R-:W-:Y:S01]  /*cbe0*/  @!P0 IMAD.WIDE.U32 R94, R94, 0xc0, R172 ;  /* 0x000000c05e5e8825 */ /* 0x000fe200078e00ac */
[C---:B------:R-:W-:Y:S01]  /*cbf0*/  @!P0 IADD3.X R74, R78.reuse, R74, R101, P4, !PT ;  /* 0x0000004a4e4a8210 */ /* 0x040fe200027fe465 */
[----:B------:R-:W-:Y:S01]  /*cc00*/  @!PT LDS RZ, [RZ] ;  /* 0x00000000fffff984 */ /* 0x000fe20000000800 */
[----:B------:R-:W-:Y:S01]  /*cc10*/  @!PT LDS RZ, [RZ] ;  /* 0x00000000fffff984 */ /* 0x000fe20000000800 */
[----:B------:R-:W-:Y:S01]  /*cc20*/  @!PT LDS RZ, [RZ] ;  /* 0x00000000fffff984 */ /* 0x000fe20000000800 */
[----:B------:R1:W-:Y:S01]  /*cc30*/  @!P0 LDGSTS.E.BYPASS.LTC128B.128 [R215+0x1000], [R106.64] ;  /* 0x010000006ad78fae */ /* 0x0003e2000b901d46 */
[C---:B------:R-:W-:Y:S01]  /*cc40*/  @!P0 IADD3.X R98, R78.reuse, R31, R99, P3, !PT ;  /* 0x0000001f4e628210 */ /* 0x040fe20001ffe463 */
[----:B------:R-:W-:Y:S01]  /*cc50*/  @!P0 IMAD.MOV.U32 R29, RZ, RZ, c[0x0][0x19c] ;  /* 0x00006700ff1d8624 */ /* 0x000fe200078e00ff */
[C---:B------:R-:W-:Y:S01]  /*cc60*/  @!P0 IADD3 R86, P4, R79.reuse, R86, RZ ;  /* 0x000000564f568210 */ /* 0x040fe20007f9e0ff */
[----:B------:R-:W-:Y:S01]  /*cc70*/  @!P0 IMAD.X R81, R78, 0x1, R81, P5 ;  /* 0x000000014e518824 */ /* 0x000fe200028e0651 */
[----:B------:R-:W-:Y:S01]  /*cc80*/  @!P0 IADD3 R31, P3, R79, R94, RZ ;  /* 0x0000005e4f1f8210 */ /* 0x000fe20007f7e0ff */
[----:B------:R-:W-:Y:S01]  /*cc90*/  @!P0 IMAD R29, R29, 0xc0, RZ ;  /* 0x000000c01d1d8824 */ /* 0x000fe200078e02ff */
[----:B------:R-:W-:Y:S01]  /*cca0*/  @!P0 LEA R100, P5, R82, c[0x0][0x168], 0x1 ;  /* 0x00005a0052648a11 */ /* 0x000fe200078a08ff */
[C---:B------:R-:W-:Y:S01]  /*ccb0*/  @!P0 IMAD.X R83, R78.reuse, 0x1, R83, P4 ;  /* 0x000000014e538824 */ /* 0x040fe200020e0653 */
[----:B------:R1:W-:Y:S02]  /*ccc0*/  @P0 STS.128 [R215+0x1800], RZ ;  /* 0x001800ffd7000388 */ /* 0x0003e40000000c00 */
[----:B------:R-:W-:-:S02]  /*ccd0*/  @!P0 IADD3.X R94, R78, R29, R95, P3, !PT ;  /* 0x0000001d4e5e8210 */ /* 0x000fc40001ffe45f */
[----:B------:R-:W-:Y:S02]  /*cce0*/  @!P0 LEA.HI.X R101, R82, c[0x0][0x16c], R81, 0x1, P5 ;  /* 0x00005b0052658a11 */ /* 0x000fe400028f0c51 */
[----:B------:R-:W-:Y:S02]  /*ccf0*/  @!P0 IADD3 R90, P3, R79, R90, RZ ;  /* 0x0000005a4f5a8210 */ /* 0x000fe40007f7e0ff */
[----:B------:R-:W-:Y:S01]  /*cd00*/  @!P0 LEA R102, P5, R86, c[0x0][0x168], 0x1 ;  /* 0x00005a0056668a11 */ /* 0x000fe200078a08ff */
[----:B------:R-:W-:Y:S01]  /*cd10*/  @!PT LDS RZ, [RZ] ;  /* 0x00000000fffff984 */ /* 0x000fe20000000800 */
[----:B------:R-:W-:Y:S01]  /*cd20*/  @!PT LDS RZ, [RZ] ;  /* 0x00000000fffff984 */ /* 0x000fe20000000800 */
[----:B------:R-:W-:Y:S01]  /*cd30*/  @!PT LDS RZ, [RZ] ;  /* 0x00000000fffff984 */ /* 0x000fe20000000800 */
[----:B------:R1:W-:Y:S01]  /*cd40*/  @!P0 LDGSTS.E.BYPASS.LTC128B.128 [R215+0x1800], [R100.64] ;  /* 0x0180000064d78fae */ /* 0x0003e2000b901d46 */
[----:B------:R-:W-:Y:S01]  /*cd50*/  @!P0 LEA R82, P4, R85, c[0x0][0x168], 0x1 ;  /* 0x00005a0055528a11 */ /* 0x000fe200078808ff */
[----:B------:R-:W-:Y:S01]  /*cd60*/  @!P0 IMAD.X R87, R78, 0x1, R87, P3 ;  /* 0x000000014e578824 */ /* 0x000fe200018e0657 */
        /* <DEDUP_REMOVED lines=11> */
[----:B------:R-:W-:Y:S02]  /*ce20*/  @!P0 LEA.HI.X R113, R90, c[0x0][0x16c], R87, 0x1, P5 ;  /* 0x00005b005a718a11 */ /* 0x000fe400028f0c57 */
        /* <DEDUP_REMOVED lines=36> */
.L_x_2322:
[----:B------:R-:W-:Y:S05]  /*d070*/  BSYNC B0 ;  /* 0x0000000000007941 */ /* 0x000fea0003800000 */
.L_x_2321:
[----:B------:R-:W0:Y:S01]  /*d080*/  LDGDEPBAR ;  /* 0x00000000000079af */ /* 0x000e220000000000 */
[----:B------:R-:W-:-:S04]  /*d090*/  LEA R238, P0, R79, R238, 0x1 ;  /* 0x000000ee4fee7211 */ /* 0x000fc800078008ff */
[----:B------:R-:W-:Y:S02]  /*d0a0*/  LEA.HI.X R241, R79, R241, R78, 0x1, P0 ;  /* 0x000000f14ff17211 */ /* 0x000fe400000f0c4e */
.L_x_2318:
        /* <DEDUP_REMOVED lines=169> */
[----:B------:R-:W-:Y:S02]  /*db40*/  MUFU.EX2 R107, R107 ;  /* 0x0000006b006b7308 */ /* 0x000fe40000000800 */
[----:B------:R-:W-:-:S04]  /*db50*/  FMNMX.FTZ R9, R140, R9, !PT ;  /* 0x000000098c097209 */ /* 0x000fc80007810000 */
[----:B------:R-:W-:Y:S02]  /*db60*/  FMNMX.FTZ R9, R138, R9, !PT ;  /* 0x000000098a097209 */ /* 0x000fe40007810000 */
        /* <DEDUP_REMOVED lines=45> */
[----:B------:R-:W-:Y:S01]  /*de40*/  FSEL R9, R100, RZ, P3 ;  /* 0x000000ff64097208 */ /* 0x000fe20001800000 */
[----:B------:R-:W-:Y:S01]  /*de50*/  MUFU.EX2 R87, R87 ;  /* 0x0000005700577308 */ /* 0x000fe20000000800 */
[----:B------:R-:W-:-:S03]  /*de60*/  FMNMX.FTZ R5, R2, R5, !PT ;  /* 0x0000000502057209 */ /* 0x000fc60007810000 */
[----:B------:R-:W-:Y:S02]  /*de70*/  FADD.FTZ R9, R134, -R9 ;  /* 0x8000000986097221 */ /* 0x000fe40000010000 */
[----:B------:R-:W1:Y:S02]  /*de80*/  SHFL.BFLY PT, R4, R5, 0x2, 0x1f ;  /* 0x0c401f0005047f89 */ /* 0x000e6400000e0000 */
[----:B------:R-:W-:Y:S01]  /*de90*/  FMUL.FTZ R129, R9, c[0x0][0x23c] ;  /* 0x00008f0009817a20 */ /* 0x000fe20000410000 */
[----:B------:R-:W-:Y:S08]  /*dea0*/  MUFU.EX2 R86, R86 ;  /* 0x0000005600567308 */ /* 0x000ff00000000800 */
[----:B------:R-:W2:Y:S08]  /*deb0*/  MUFU.EX2 R129, R129 ;  /* 0x0000008100817308 */ /* 0x000eb00000000800 */
[----:B------:R-:W-:Y:S01]  /*dec0*/  MUFU.EX2 R85, R85 ;  /* 0x0000005500557308 */ /* 0x000fe20000000800 */
[----:B-1----:R-:W-:Y:S01]  /*ded0*/  FMNMX.FTZ R4, R5, R4, !PT ;  /* 0x0000000405047209 */ /* 0x002fe20007810000 */
[----:B--2---:R-:W-:-:S06]  /*dee0*/  FMUL.FTZ R17, R229, R129 ;  /* 0x00000081e5117220 */ /* 0x004fcc0000410000 */
[----:B------:R-:W-:Y:S01]  /*def0*/  MUFU.EX2 R84, R84 ;  /* 0x0000005400547308 */ /* 0x000fe20000000800 */
[----:B------:R-:W1:Y:S01]  /*df00*/  SHFL.BFLY PT, R5, R4, 0x1, 0x1f ;  /* 0x0c201f0004057f89 */ /* 0x000e6200000e0000 */
[-C--:B------:R-:W-:Y:S02]  /*df10*/  FMUL.FTZ R224, R224, R129.reuse ;  /* 0x00000081e0e07220 */ /* 0x080fe40000410000 */
[-C--:B------:R-:W-:Y:S02]  /*df20*/  FMUL.FTZ R225, R225, R129.reuse ;  /* 0x00000081e1e17220 */ /* 0x080fe40000410000 */
[-C--:B------:R-:W-:Y:S02]  /*df30*/  FMUL.FTZ R220, R220, R129.reuse ;  /* 0x00000081dcdc7220 */ /* 0x080fe40000410000 */
[-C--:B------:R-:W-:Y:S01]  /*df40*/  FMUL.FTZ R221, R221, R129.reuse ;  /* 0x00000081dddd7220 */ /* 0x080fe20000410000 */
[----:B------:R-:W-:Y:S01]  /*df50*/  MUFU.EX2 R83, R83 ;  /* 0x0000005300537308 */ /* 0x000fe20000000800 */
[----:B------:R-:W-:-:S02]  /*df60*/  FMUL.FTZ R216, R216, R129 ;  /* 0x00000081d8d87220 */ /* 0x000fc40000410000 */
[----:B------:R-:W-:-:S05]  /*df70*/  FMUL.FTZ R217, R217, R129 ;  /* 0x00000081d9d97220 */ /* 0x000fca0000410000 */
        /* <DEDUP_REMOVED lines=10> */
[--C-:B------:R-:W-:Y:S02]  /*e020*/  FFMA.FTZ R117, R8, c[0x0][0x23c], -R67.reuse ;  /* 0x00008f0008757a23 */ /* 0x100fe40000010843 */
[----:B------:R-:W-:Y:S01]  /*e030*/  FMUL.FTZ R128, R10, c[0x0][0x23c] ;  /* 0x00008f000a807a20 */ /* 0x000fe20000410000 */
[----:B------:R-:W-:Y:S01]  /*e040*/  MUFU.EX2 R79, R79 ;  /* 0x0000004f004f7308 */ /* 0x000fe20000000800 */
[----:B------:R-:W2:Y:S01]  /*e050*/  LDSM.16.MT88.4 R8, [R240+0x5000] ;  /* 0x00500000f008783b */ /* 0x000ea20000004200 */
[--C-:B------:R-:W-:Y:S02]  /*e060*/  FFMA.FTZ R124, R116, c[0x0][0x23c], -R67.reuse ;  /* 0x00008f00747c7a23 */ /* 0x100fe40000010843 */
[--C-:B------:R-:W-:Y:S01]  /*e070*/  FFMA.FTZ R121, R30, c[0x0][0x23c], -R67.reuse ;  /* 0x00008f001e797a23 */ /* 0x100fe20000010843 */
[----:B------:R-:W-:Y:S01]  /*e080*/  F2FP.BF16.PACK_AB R30, R112, R113 ;  /* 0x00000071701e723e */ /* 0x000fe200000010ff */
[--C-:B------:R-:W-:Y:S02]  /*e090*/  FFMA.FTZ R119, R16, c[0x0][0x23c], -R67.reuse ;  /* 0x00008f0010777a23 */ /* 0x100fe40000010843 */
[--C-:B------:R-:W-:Y:S01]  /*e0a0*/  FFMA.FTZ R116, R14, c[0x0][0x23c], -R67.reuse ;  /* 0x00008f000e747a23 */ /* 0x100fe20000010843 */
[----:B------:R-:W-:Y:S01]  /*e0b0*/  MUFU.EX2 R124, R124 ;  /* 0x0000007c007c7308 */ /* 0x000fe20000000800 */
[--C-:B------:R-:W-:Y:S01]  /*e0c0*/  FFMA.FTZ R118, R20, c[0x0][0x23c], -R67.reuse ;  /* 0x00008f0014767a23 */ /* 0x100fe20000010843 */
[----:B------:R-:W-:Y:S01]  /*e0d0*/  F2FP.BF16.PACK_AB R14, R120, R123 ;  /* 0x0000007b780e723e */ /* 0x000fe200000010ff */
[----:B------:R-:W3:Y:S01]  /*e0e0*/  LDSM.16.MT88.4 R20, [R237+0x5400] ;  /* 0x00540000ed14783b */ /* 0x000ee20000004200 */
[----:B------:R-:W-:-:S02]  /*e0f0*/  FFMA.FTZ R127, R26, c[0x0][0x23c], -R67 ;  /* 0x00008f001a7f7a23 */ /* 0x000fc40000010843 */
[--C-:B------:R-:W-:Y:S02]  /*e100*/  FFMA.FTZ R130, R24, c[0x0][0x23c], -R67.reuse ;  /* 0x00008f0018827a23 */ /* 0x100fe40000010843 */
[----:B------:R-:W4:Y:S01]  /*e110*/  MUFU.EX2 R121, R121 ;  /* 0x0000007900797308 */ /* 0x000f220000000800 */
[----:B------:R-:W5:Y:S01]  /*e120*/  LDSM.16.MT88.4 R24, [R240+0x5400] ;  /* 0x00540000f018783b */ /* 0x000f620000004200 */
[----:B------:R-:W-:Y:S02]  /*e130*/  FMUL.FTZ R16, R228, R129 ;  /* 0x00000081e4107220 */ /* 0x000fe40000410000 */
[--C-:B------:R-:W-:Y:S01]  /*e140*/  FFMA.FTZ R150, R28, c[0x0][0x23c], -R67.reuse ;  /* 0x00008f001c967a23 */ /* 0x100fe20000010843 */
[----:B------:R-:W-:Y:S01]  /*e150*/  F2FP.BF16.PACK_AB R28, R114, R115 ;  /* 0x00000073721c723e */ /* 0x000fe200000010ff */
[--C-:B------:R-:W-:Y:S02]  /*e160*/  FFMA.FTZ R131, R131, c[0x0][0x23c], -R67.reuse ;  /* 0x00008f0083837a23 */ /* 0x100fe40000010843 */
[----:B------:R-:W-:Y:S01]  /*e170*/  MUFU.EX2 R119, R119 ;  /* 0x0000007700777308 */ /* 0x000fe20000000800 */
[----:B------:R-:W-:-:S02]  /*e180*/  FFMA.FTZ R135, R139, c[0x0][0x23c], -R67 ;  /* 0x00008f008b877a23 */ /* 0x000fc40000010843 */
[----:B------:R-:W-:Y:S02]  /*e190*/  FFMA.FTZ R134, R122, c[0x0][0x23c], -R67 ;  /* 0x00008f007a867a23 */ /* 0x000fe40000010843 */
[----:B------:R-:W-:Y:S02]  /*e1a0*/  FFMA.FTZ R122, R154, c[0x0][0x23c], -R99 ;  /* 0x00008f009a7a7a23 */ /* 0x000fe40000010863 */
[--C-:B------:R-:W-:Y:S01]  /*e1b0*/  FFMA.FTZ R156, R156, c[0x0][0x23c], -R67.reuse ;  /* 0x00008f009c9c7a23 */ /* 0x100fe20000010843 */
[----:B------:R-:W1:Y:S01]  /*e1c0*/  MUFU.EX2 R116, R116 ;  /* 0x0000007400747308 */ /* 0x000e620000000800 */
[----:B----4-:R-:W-:Y:S01]  /*e1d0*/  F2FP.BF16.PACK_AB R13, R121, R124 ;  /* 0x0000007c790d723e */ /* 0x010fe200000010ff */
[--C-:B------:R-:W-:Y:S02]  /*e1e0*/  FFMA.FTZ R137, R250, c[0x0][0x23c], -R67.reuse ;  /* 0x00008f00fa897a23 */ /* 0x100fe40000010843 */
[--C-:B------:R-:W-:Y:S02]  /*e1f0*/  FFMA.FTZ R139, R248, c[0x0][0x23c], -R67.reuse ;  /* 0x00008f00f88b7a23 */ /* 0x100fe40000010843 */
[----:B------:R-:W-:-:S02]  /*e200*/  FFMA.FTZ R154, R246, c[0x0][0x23c], -R67 ;  /* 0x00008f00f69a7a23 */ /* 0x000fc40000010843 */
[----:B------:R-:W4:Y:S01]  /*e210*/  MUFU.EX2 R128, R128 ;  /* 0x0000008000807308 */ /* 0x000f220000000800 */
[----:B------:R-:W-:Y:S02]  /*e220*/  FFMA.FTZ R133, R158, c[0x0][0x23c], -R99 ;  /* 0x00008f009e857a23 */ /* 0x000fe40000010863 */
        /* <DEDUP_REMOVED lines=8> */
[-C--:B----4-:R-:W-:Y:S01]  /*e2b0*/  FMUL.FTZ R18, R230, R128.reuse ;  /* 0x00000080e6127220 */ /* 0x090fe20000410000 */
        /* <DEDUP_REMOVED lines=14> */
[--C-:B------:R-:W-:Y:S01]  /*e3a0*/  FFMA.FTZ R164, R180, c[0x0][0x23c], -R67.reuse ;  /* 0x00008f00b4a47a23 */ /* 0x100fe20000010843 */
[----:B------:R-:W-:Y:S01]  /*e3b0*/  LDSM.16.MT88.4 R224, [R237+0x8c00] ;  /* 0x008c0000ede0783b */ /* 0x000fe20000004200 */
[----:B------:R-:W-:-:S02]  /*e3c0*/  FFMA.FTZ R170, R170, c[0x0][0x23c], -R67 ;  /* 0x00008f00aaaa7a23 */ /* 0x000fc40000010843 */
[--C-:B------:R-:W-:Y:S01]  /*e3d0*/  FFMA.FTZ R153, R178, c[0x0][0x23c], -R67.reuse ;  /* 0x00008f00b2997a23 */ /* 0x100fe20000010843 */
[C---:B--2---:R-:W-:Y:S01]  /*e3e0*/  HMMA.16816.F32.BF16 R220, R12.reuse, R8, R220 ;  /* 0x000000080cdc723c */ /* 0x044fe200000418dc */
        /* <DEDUP_REMOVED lines=9> */
[--C-:B------:R-:W-:Y:S01]  /*e480*/  FFMA.FTZ R142, R142, c[0x0][0x23c], -R67.reuse ;  /* 0x00008f008e8e7a23 */ /* 0x100fe20000010843 */
[----:B------:R-:W-:Y:S01]  /*e490*/  LDSM.16.MT88.4 R216, [R240+0x8c00] ;  /* 0x008c0000f0d8783b */ /* 0x000fe20000004200 */
[----:B------:R-:W-:-:S02]  /*e4a0*/  FFMA.FTZ R159, R140, c[0x0][0x23c], -R67 ;  /* 0x00008f008c9f7a23 */ /* 0x000fc40000010843 */
        /* <DEDUP_REMOVED lines=13> */
[C---:B-----5:R-:W-:Y:S01]  /*e580*/  HMMA.16816.F32.BF16 R220, R28.reuse, R24, R220 ;  /* 0x000000181cdc723c */ /* 0x060fe200000418dc */
[----:B------:R-:W-:Y:S01]  /*e590*/  FFMA.FTZ R124, R209, R128, R124 ;  /* 0x00000080d17c7223 */ /* 0x000fe2000001007c */
[----:B------:R-:W-:Y:S01]  /*e5a0*/  MUFU.EX2 R156, R156 ;  /* 0x0000009c009c7308 */ /* 0x000fe20000000800 */
[--C-:B------:R-:W-:Y:S02]  /*e5b0*/  FFMA.FTZ R49, R49, c[0x0][0x23c], -R67.reuse ;  /* 0x00008f0031317a23 */ /* 0x100fe40000010843 */
[----:B------:R-:W-:Y:S02]  /*e5c0*/  FADD.FTZ R124, R121, R124 ;  /* 0x0000007c797c7221 */ /* 0x000fe40000010000 */
[----:B------:R-:W-:Y:S01]  /*e5d0*/  FFMA.FTZ R44, R44, c[0x0][0x23c], -R67 ;  /* 0x00008f002c2c7a23 */ /* 0x000fe20000010843 */
[----:B------:R-:W-:Y:S01]  /*e5e0*/  HMMA.16816.F32.BF16 R24, R28, R26, R12 ;  /* 0x0000001a1c18723c */ /* 0x000fe2000004180c */
[----:B------:R-:W5:Y:S01]  /*e5f0*/  LDSM.16.MT88.4 R12, [R237+0x5c00] ;  /* 0x005c0000ed0c783b */ /* 0x000f620000004200 */
[----:B------:R-:W2:Y:S01]  /*e600*/  MUFU.EX2 R137, R137 ;  /* 0x0000008900897308 */ /* 0x000ea20000000800 */
[----:B------:R-:W-:-:S02]  /*e610*/  FADD.FTZ R119, R119, R124 ;  /* 0x0000007c77777221 */ /* 0x000fc40000010000 */
        /* <DEDUP_REMOVED lines=21> */
[----:B------:R-:W-:Y:S02]  /*e770*/  FFMA.FTZ R50, R33, c[0x0][0x23c], -R67 ;  /* 0x00008f0021327a23 */ /* 0x000fe40000010843 */
[----:B------:R-:W4:Y:S01]  /*e780*/  MUFU.EX2 R143, R143 ;  /* 0x0000008f008f7308 */ /* 0x000f220000000800 */
[----:B------:R-:W-:Y:S01]  /*e790*/  FADD.FTZ R150, R150, R127 ;  /* 0x0000007f96967221 */ /* 0x000fe20000010000 */
[C---:B---3--:R-:W-:Y:S01]  /*e7a0*/  HMMA.16816.F32.BF16 R220, R28.reuse, R20, R220 ;  /* 0x000000141cdc723c */ /* 0x048fe200000418dc */
[--C-:B------:R-:W-:Y:S02]  /*e7b0*/  FFMA.FTZ R33, R34, c[0x0][0x23c], -R67.reuse ;  /* 0x00008f0022217a23 */ /* 0x100fe40000010843 */
[----:B------:R-:W-:Y:S02]  /*e7c0*/  FADD.FTZ R150, R131, R150 ;  /* 0x0000009683967221 */ /* 0x000fe40000010000 */
[--C-:B------:R-:W-:Y:S01]  /*e7d0*/  FFMA.FTZ R34, R35, c[0x0][0x23c], -R67.reuse ;  /* 0x00008f0023227a23 */ /* 0x100fe20000010843 */
[----:B------:R-:W-:Y:S01]  /*e7e0*/  MUFU.EX2 R145, R145 ;  /* 0x0000009100917308 */ /* 0x000fe20000000800 */
[----:B------:R-:W-:Y:S01]  /*e7f0*/  FADD.FTZ R135, R135, R150 ;  /* 0x0000009687877221 */ /* 0x000fe20000010000 */
[----:B------:R-:W-:Y:S01]  /*e800*/  HMMA.16816.F32.BF16 R24, R28, R22, R24 ;  /* 0x000000161c18723c */ /* 0x000fe20000041818 */
[----:B------:R-:W3:Y:S01]  /*e810*/  LDSM.16.MT88.4 R20, [R237+0x6000] ;  /* 0x00600000ed14783b */ /* 0x000ee20000004200 */
[----:B------:R-:W-:-:S02]  /*e820*/  FFMA.FTZ R38, R38, c[0x0][0x23c], -R67 ;  /* 0x00008f0026267a23 */ /* 0x000fc40000010843 */
[----:B------:R-:W-:Y:S01]  /*e830*/  FADD.FTZ R135, R134, R135 ;  /* 0x0000008786877221 */ /* 0x000fe20000010000 */
[----:B------:R-:W-:Y:S01]  /*e840*/  MOV R134, R100 ;  /* 0x0000006400867202 */ /* 0x000fe20000000f00 */
[----:B------:R-:W2:Y:S01]  /*e850*/  MUFU.EX2 R162, R162 ;  /* 0x000000a200a27308 */ /* 0x000ea20000000800 */
[----:B------:R-:W-:Y:S01]  /*e860*/  F2FP.BF16.PACK_AB R28, R106, R107 ;  /* 0x0000006b6a1c723e */ /* 0x000fe200000010ff */
[----:B------:R-:W-:Y:S01]  /*e870*/  FFMA.FTZ R140, R148, c[0x0][0x23c], -R99 ;  /* 0x00008f00948c7a23 */ /* 0x000fe20000010863 */
[----:B------:R-:W-:Y:S01]  /*e880*/  F2FP.BF16.PACK_AB R29, R137, R156 ;  /* 0x0000009c891d723e */ /* 0x000fe200000010ff */
[----:B------:R-:W-:Y:S01]  /*e890*/  FADD.FTZ R156, R156, R135 ;  /* 0x000000879c9c7221 */ /* 0x000fe20000010000 */
[----:B------:R-:W-:Y:S01]  /*e8a0*/  F2FP.BF16.PACK_AB R30, R104, R105 ;  /* 0x00000069681e723e */ /* 0x000fe200000010ff */
[----:B------:R-:W-:Y:S01]  /*e8b0*/  FFMA.FTZ R39, R39, c[0x0][0x23c], -R67 ;  /* 0x00008f0027277a23 */ /* 0x000fe20000010843 */
[----:B-1----:R-:W-:Y:S01]  /*e8c0*/  F2FP.BF16.PACK_AB R31, R154, R139 ;  /* 0x0000008b9a1f723e */ /* 0x002fe200000010ff */
[----:B------:R-:W-:Y:S01]  /*e8d0*/  MUFU.EX2 R166, R166 ;  /* 0x000000a600a67308 */ /* 0x000fe20000000800 */
[----:B------:R-:W-:-:S02]  /*e8e0*/  FADD.FTZ R156, R137, R156 ;  /* 0x0000009c899c7221 */ /* 0x000fc40000010000 */
[--C-:B------:R-:W-:Y:S02]  /*e8f0*/  FFMA.FTZ R42, R42, c[0x0][0x23c], -R67.reuse ;  /* 0x00008f002a2a7a23 */ /* 0x100fe40000010843 */
[----:B------:R-:W-:Y:S01]  /*e900*/  FADD.FTZ R139, R139, R156 ;  /* 0x0000009c8b8b7221 */ /* 0x000fe20000010000 */
[C---:B-----5:R-:W-:Y:S01]  /*e910*/  HMMA.16816.F32.BF16 R16, R28.reuse, R12, R16 ;  /* 0x0000000c1c10723c */ /* 0x060fe20000041810 */
[----:B------:R-:W-:Y:S01]  /*e920*/  FFMA.FTZ R43, R43, c[0x0][0x23c], -R67 ;  /* 0x00008f002b2b7a23 */ /* 0x000fe20000010843 */
[----:B------:R-:W1:Y:S01]  /*e930*/  MUFU.EX2 R147, R147 ;  /* 0x0000009300937308 */ /* 0x000e620000000800 */
[----:B------:R-:W-:Y:S02]  /*e940*/  FADD.FTZ R139, R154, R139 ;  /* 0x0000008b9a8b7221 */ /* 0x000fe40000010000 */
[----:B------:R-:W-:Y:S02]  /*e950*/  FFMA.FTZ R46, R46, c[0x0][0x23c], -R67 ;  /* 0x00008f002e2e7a23 */ /* 0x000fe40000010843 */
[--C-:B------:R-:W-:Y:S01]  /*e960*/  FFMA.FTZ R56, R146, c[0x0][0x23c], -R99.reuse ;  /* 0x00008f0092387a23 */ /* 0x100fe20000010863 */
[----:B------:R-:W-:Y:S01]  /*e970*/  HMMA.16816.F32.BF16 R4, R28, R14, R4 ;  /* 0x0000000e1c04723c */ /* 0x000fe20000041804 */
[----:B------:R-:W5:Y:S01]  /*e980*/  LDSM.16.MT88.4 R12, [R240+0x6000] ;  /* 0x00600000f00c783b */ /* 0x000f620000004200 */
[----:B------:R-:W-:Y:S01]  /*e990*/  MUFU.EX2 R149, R149 ;  /* 0x0000009500957308 */ /* 0x000fe20000000800 */
[----:B------:R-:W-:-:S02]  /*e9a0*/  FFMA.FTZ R35, R58, c[0x0][0x23c], -R99 ;  /* 0x00008f003a237a23 */ /* 0x000fc40000010863 */
[--C-:B------:R-:W-:Y:S02]  /*e9b0*/  FFMA.FTZ R47, R47, c[0x0][0x23c], -R67.reuse ;  /* 0x00008f002f2f7a23 */ /* 0x100fe40000010843 */
[--C-:B------:R-:W-:Y:S01]  /*e9c0*/  FFMA.FTZ R60, R60, c[0x0][0x23c], -R67.reuse ;  /* 0x00008f003c3c7a23 */ /* 0x100fe20000010843 */
[C---:B--2---:R-:W-:Y:S01]  /*e9d0*/  HMMA.16816.F32.BF16 R220, R28.reuse, R8, R220 ;  /* 0x000000081cdc723c */ /* 0x044fe200000418dc */
[----:B------:R-:W-:Y:S01]  /*e9e0*/  FFMA.FTZ R209, R2, c[0x0][0x23c], -R67 ;  /* 0x00008f0002d17a23 */ /* 0x000fe20000010843 */
[----:B------:R-:W2:Y:S06]  /*e9f0*/  MUFU.EX2 R164, R164 ;  /* 0x000000a400a47308 */ /* 0x000eac0000000800 */
[----:B------:R-:W-:Y:S01]  /*ea00*/  HMMA.16816.F32.BF16 R24, R28, R10, R24 ;  /* 0x0000000a1c18723c */ /* 0x000fe20000041818 */
[----:B------:R-:W1:Y:S01]  /*ea10*/  LDSM.16.MT88.4 R8, [R237+0x6400] ;  /* 0x00640000ed08783b */ /* 0x000e620000004200 */
[----:B------:R-:W-:Y:S05]  /*ea20*/  MUFU.EX2 R170, R170 ;  /* 0x000000aa00aa7308 */ /* 0x000fea0000000800 */
[----:B------:R-:W-:-:S02]  /*ea30*/  F2FP.BF16.PACK_AB R28, R102, R103 ;  /* 0x00000067661c723e */ /* 0x000fc400000010ff */
        /* <DEDUP_REMOVED lines=32> */
[----:B------:R-:W4:Y:S01]  /*ec40*/  MUFU.EX2 R78, R78 ;  /* 0x0000004e004e7308 */ /* 0x000f220000000800 */
[----:B------:R-:W-:Y:S02]  /*ec50*/  F2FP.BF16.PACK_AB R30, R88, R89 ;  /* 0x00000059581e723e */ /* 0x000fe400000010ff */
[----:B------:R-:W-:-:S05]  /*ec60*/  F2FP.BF16.PACK_AB R31, R168, R155 ;  /* 0x0000009ba81f723e */ /* 0x000fca00000010ff */
[----:B------:R-:W-:Y:S02]  /*ec70*/  MUFU.EX2 R77, R77 ;  /* 0x0000004d004d7308 */ /* 0x000fe40000000800 */
[C---:B------:R-:W-:Y:S06]  /*ec80*/  HMMA.16816.F32.BF16 R16, R28.reuse, R12, R16 ;  /* 0x0000000c1c10723c */ /* 0x040fec0000041810 */
        /* <DEDUP_REMOVED lines=9> */
[----:B------:R-:W-:-:S02]  /*ed20*/  F2FP.BF16.PACK_AB R28, R86, R87 ;  /* 0x00000057561c723e */ /* 0x000fc400000010ff */
[----:B-----5:R-:W-:Y:S02]  /*ed30*/  F2FP.BF16.PACK_AB R29, R144, R157 ;  /* 0x0000009d901d723e */ /* 0x020fe400000010ff */
[----:B------:R-:W-:Y:S02]  /*ed40*/  F2FP.BF16.PACK_AB R30, R84, R85 ;  /* 0x00000055541e723e */ /* 0x000fe400000010ff */
[----:B-1----:R-:W-:Y:S01]  /*ed50*/  F2FP.BF16.PACK_AB R31, R159, R142 ;  /* 0x0000008e9f1f723e */ /* 0x002fe200000010ff */
[----:B------:R-:W1:Y:S06]  /*ed60*/  MUFU.EX2 R48, R48 ;  /* 0x0000003000307308 */ /* 0x000e6c0000000800 */
[C---:B---3--:R-:W-:Y:S02]  /*ed70*/  HMMA.16816.F32.BF16 R16, R28.reuse, R20, R16 ;  /* 0x000000141c10723c */ /* 0x048fe40000041810 */
[----:B------:R-:W-:Y:S06]  /*ed80*/  MUFU.EX2 R75, R75 ;  /* 0x0000004b004b7308 */ /* 0x000fec0000000800 */
[C---:B------:R-:W-:Y:S01]  /*ed90*/  HMMA.16816.F32.BF16 R4, R28.reuse, R22, R4 ;  /* 0x000000161c04723c */ /* 0x040fe20000041804 */
[----:B------:R-:W3:Y:S01]  /*eda0*/  LDSM.16.MT88.4 R20, [R240+0x7000] ;  /* 0x00700000f014783b */ /* 0x000ee20000004200 */
[----:B------:R-:W5:Y:S06]  /*edb0*/  MUFU.EX2 R74, R74 ;  /* 0x0000004a004a7308 */ /* 0x000f6c0000000800 */
        /* <DEDUP_REMOVED lines=8> */
[----:B------:R-:W-:Y:S02]  /*ee40*/  F2FP.BF16.PACK_AB R30, R80, R81 ;  /* 0x00000051501e723e */ /* 0x000fe400000010ff */
[----:B------:R-:W-:-:S05]  /*ee50*/  F2FP.BF16.PACK_AB R31, R163, R132 ;  /* 0x00000084a31f723e */ /* 0x000fca00000010ff */
[----:B------:R-:W1:Y:S02]  /*ee60*/  MUFU.EX2 R44, R44 ;  /* 0x0000002c002c7308 */ /* 0x000e640000000800 */
        /* <DEDUP_REMOVED lines=13> */
[----:B-1----:R-:W-:Y:S01]  /*ef40*/  F2FP.BF16.PACK_AB R31, R48, R53 ;  /* 0x00000035301f723e */ /* 0x002fe200000010ff */
[----:B------:R-:W-:Y:S06]  /*ef50*/  MUFU.EX2 R68, R68 ;  /* 0x0000004400447308 */ /* 0x000fec0000000800 */
[C---:B----4-:R-:W-:Y:S02]  /*ef60*/  HMMA.16816.F32.BF16 R16, R28.reuse, R12, R16 ;  /* 0x0000000c1c10723c */ /* 0x050fe40000041810 */
[----:B------:R-:W-:Y:S05]  /*ef70*/  MUFU.EX2 R41, R41 ;  /* 0x0000002900297308 */ /* 0x000fea0000000800 */
[----:B------:R-:W-:Y:S01]  /*ef80*/  FFMA.FTZ R12, R207, R129, R126 ;  /* 0x00000081cf0c7223 */ /* 0x000fe2000001007e */
[----:B------:R-:W-:Y:S01]  /*ef90*/  HMMA.16816.F32.BF16 R4, R28, R14, R4 ;  /* 0x0000000e1c04723c */ /* 0x000fe20000041804 */
[----:B------:R-:W-:Y:S01]  /*efa0*/  FFMA.FTZ R207, R0, c[0x0][0x23c], -R99 ;  /* 0x00008f0000cf7a23 */ /* 0x000fe20000010863 */
[----:B------:R-:W-:Y:S01]  /*efb0*/  MUFU.EX2 R36, R36 ;  /* 0x0000002400247308 */ /* 0x000fe20000000800 */
[----:B------:R-:W-:-:S02]  /*efc0*/  FADD.FTZ R12, R125, R12 ;  /* 0x0000000c7d0c7221 */ /* 0x000fc40000010000 */
[----:B------:R-:W-:Y:S02]  /*efd0*/  FFMA.FTZ R0, R59, c[0x0][0x23c], -R67 ;  /* 0x00008f003b007a23 */ /* 0x000fe40000010843 */
[----:B------:R-:W-:Y:S01]  /*efe0*/  FADD.FTZ R123, R123, R12 ;  /* 0x0000000c7b7b7221 */ /* 0x000fe20000010000 */
[----:B--2---:R-:W-:Y:S01]  /*eff0*/  HMMA.16816.F32.BF16 R220, R28, R8, R220 ;  /* 0x000000081cdc723c */ /* 0x004fe200000418dc */
[----:B------:R-:W1:Y:S01]  /*f000*/  LDSM.16.MT88.4 R12, [R240+0x7800] ;  /* 0x00780000f00c783b */ /* 0x000e620000004200 */
[----:B------:R-:W2:Y:S01]  /*f010*/  MUFU.EX2 R125, R40 ;  /* 0x00000028007d7308 */ /* 0x000ea20000000800 */
[----:B------:R-:W-:-:S04]  /*f020*/  FADD.FTZ R120, R120, R123 ;  /* 0x0000007b78787221 */ /* 0x000fc80000010000 */
[----:B------:R-:W-:Y:S01]  /*f030*/  FADD.FTZ R115, R115, R120 ;  /* 0x0000007873737221 */ /* 0x000fe20000010000 */
[----:B------:R-:W-:Y:S01]  /*f040*/  HMMA.16816.F32.BF16 R24, R28, R10, R24 ;  /* 0x0000000a1c18723c */ /* 0x000fe20000041818 */
[----:B------:R-:W4:Y:S01]  /*f050*/  LDSM.16.MT88.4 R28, [R237+0x7c00] ;  /* 0x007c0000ed1c783b */ /* 0x000f220000004200 */
[----:B-----5:R-:W-:Y:S01]  /*f060*/  F2FP.BF16.PACK_AB R8, R74, R75 ;  /* 0x0000004b4a08723e */ /* 0x020fe200000010ff */
[----:B------:R-:W-:Y:S01]  /*f070*/  FADD.FTZ R114, R114, R115 ;  /* 0x0000007372727221 */ /* 0x000fe20000010000 */
[----:B------:R-:W-:Y:S01]  /*f080*/  F2FP.BF16.PACK_AB R9, R44, R49 ;  /* 0x000000312c09723e */ /* 0x000fe200000010ff */
[----:B------:R-:W-:Y:S02]  /*f090*/  MUFU.EX2 R37, R37 ;  /* 0x0000002500257308 */ /* 0x000fe40000000800 */
[----:B------:R-:W-:Y:S01]  /*f0a0*/  FADD.FTZ R113, R113, R114 ;  /* 0x0000007271717221 */ /* 0x000fe20000010000 */
[----:B------:R-:W-:Y:S02]  /*f0b0*/  F2FP.BF16.PACK_AB R10, R72, R73 ;  /* 0x00000049480a723e */ /* 0x000fe400000010ff */
[----:B--2---:R-:W-:Y:S01]  /*f0c0*/  F2FP.BF16.PACK_AB R11, R125, R138 ;  /* 0x0000008a7d0b723e */ /* 0x004fe200000010ff */
[----:B------:R-:W-:-:S02]  /*f0d0*/  FADD.FTZ R112, R112, R113 ;  /* 0x0000007170707221 */ /* 0x000fc40000010000 */
[----:B------:R-:W-:Y:S01]  /*f0e0*/  FFMA.FTZ R40, R32, c[0x0][0x23c], -R67 ;  /* 0x00008f0020287a23 */ /* 0x000fe20000010843 */
[----:B------:R-:W-:Y:S01]  /*f0f0*/  MUFU.EX2 R66, R66 ;  /* 0x0000004200427308 */ /* 0x000fe20000000800 */
[----:B------:R-:W-:Y:S02]  /*f100*/  FADD.FTZ R111, R111, R112 ;  /* 0x000000706f6f7221 */ /* 0x000fe40000010000 */
[----:B---3--:R-:W-:Y:S01]  /*f110*/  HMMA.16816.F32.BF16 R16, R8, R20, R16 ;  /* 0x000000140810723c */ /* 0x008fe20000041810 */
[----:B------:R-:W-:Y:S02]  /*f120*/  FFMA.FTZ R32, R54, c[0x0][0x23c], -R99 ;  /* 0x00008f0036207a23 */ /* 0x000fe40000010863 */
[----:B------:R-:W-:Y:S02]  /*f130*/  FADD.FTZ R110, R110, R111 ;  /* 0x0000006f6e6e7221 */ /* 0x000fe40000010000 */
[----:B------:R-:W2:Y:S01]  /*f140*/  MUFU.EX2 R40, R40 ;  /* 0x0000002800287308 */ /* 0x000ea20000000800 */
[----:B------:R-:W-:-:S02]  /*f150*/  FFMA.FTZ R54, R51, c[0x0][0x23c], -R67 ;  /* 0x00008f0033367a23 */ /* 0x000fc40000010843 */
[C---:B------:R-:W-:Y:S01]  /*f160*/  HMMA.16816.F32.BF16 R4, R8.reuse, R22, R4 ;  /* 0x000000160804723c */ /* 0x040fe20000041804 */
[----:B------:R-:W-:Y:S01]  /*f170*/  FADD.FTZ R109, R109, R110 ;  /* 0x0000006e6d6d7221 */ /* 0x000fe20000010000 */
[----:B------:R-:W3:Y:S01]  /*f180*/  LDSM.16.MT88.4 R20, [R240+0x7c00] ;  /* 0x007c0000f014783b */ /* 0x000ee20000004200 */
[----:B------:R-:W-:Y:S02]  /*f190*/  FFMA.FTZ R51, R55, c[0x0][0x23c], -R67 ;  /* 0x00008f0037337a23 */ /* 0x000fe40000010843 */
[----:B------:R-:W-:Y:S01]  /*f1a0*/  FADD.FTZ R108, R108, R109 ;  /* 0x0000006d6c6c7221 */ /* 0x000fe20000010000 */
[----:B------:R-:W5:Y:S02]  /*f1b0*/  MUFU.EX2 R101, R101 ;  /* 0x0000006500657308 */ /* 0x000f640000000800 */
[----:B-1----:R-:W-:Y:S01]  /*f1c0*/  HMMA.16816.F32.BF16 R220, R8, R12, R220 ;  /* 0x0000000c08dc723c */ /* 0x002fe200000418dc */
[----:B------:R-:W-:-:S04]  /*f1d0*/  FADD.FTZ R107, R107, R108 ;  /* 0x0000006c6b6b7221 */ /* 0x000fc80000010000 */
[----:B------:R-:W-:Y:S01]  /*f1e0*/  FADD.FTZ R106, R106, R107 ;  /* 0x0000006b6a6a7221 */ /* 0x000fe20000010000 */
[----:B------:R-:W-:Y:S02]  /*f1f0*/  MUFU.EX2 R122, R122 ;  /* 0x0000007a007a7308 */ /* 0x000fe40000000800 */
[----:B------:R-:W-:Y:S01]  /*f200*/  HMMA.16816.F32.BF16 R24, R8, R14, R24 ;  /* 0x0000000e0818723c */ /* 0x000fe20000041818 */
[----:B------:R-:W-:Y:S01]  /*f210*/  FADD.FTZ R105, R105, R106 ;  /* 0x0000006a69697221 */ /* 0x000fe20000010000 */
[----:B------:R-:W1:Y:S03]  /*f220*/  LDSM.16.MT88.4 R12, [R237+0x8000] ;  /* 0x00800000ed0c783b */ /* 0x000e660000004200 */
[----:B------:R-:W-:Y:S01]  /*f230*/  FADD.FTZ R104, R104, R105 ;  /* 0x0000006968687221 */ /* 0x000fe20000010000 */
[----:B------:R-:W-:Y:S01]  /*f240*/  MUFU.EX2 R133, R133 ;  /* 0x0000008500857308 */ /* 0x000fe20000000800 */
[----:B------:R-:W-:-:S02]  /*f250*/  F2FP.BF16.PACK_AB R8, R70, R71 ;  /* 0x000000474608723e */ /* 0x000fc400000010ff */
[----:B------:R-:W-:Y:S01]  /*f260*/  F2FP.BF16.PACK_AB R9, R36, R41 ;  /* 0x000000292409723e */ /* 0x000fe200000010ff */
[----:B------:R-:W-:Y:S01]  /*f270*/  FADD.FTZ R103, R103, R104 ;  /* 0x0000006867677221 */ /* 0x000fe20000010000 */
[----:B------:R-:W-:Y:S02]  /*f280*/  F2FP.BF16.PACK_AB R10, R68, R69 ;  /* 0x00000045440a723e */ /* 0x000fe400000010ff */
[----:B--2---:R-:W-:Y:S01]  /*f290*/  F2FP.BF16.PACK_AB R11, R40, R37 ;  /* 0x00000025280b723e */ /* 0x004fe200000010ff */
[----:B------:R-:W-:Y:S01]  /*f2a0*/  FADD.FTZ R102, R102, R103 ;  /* 0x0000006766667221 */ /* 0x000fe20000010000 */
[----:B------:R-:W-:Y:S05]  /*f2b0*/  MUFU.EX2 R50, R50 ;  /* 0x0000003200327308 */ /* 0x000fea0000000800 */
[C---:B----4-:R-:W-:Y:S03]  /*f2c0*/  HMMA.16816.F32.BF16 R16, R8.reuse, R28, R16 ;  /* 0x0000001c0810723c */ /* 0x050fe60000041810 */
[----:B------:R-:W2:Y:S04]  /*f2d0*/  MUFU.EX2 R33, R33 ;  /* 0x0000002100217308 */ /* 0x000ea80000000800 */
[----:B------:R-:W-:Y:S01]  /*f2e0*/  FADD.FTZ R28, R158, R139 ;  /* 0x0000008b9e1c7221 */ /* 0x000fe20000010000 */
[----:B---3--:R-:W-:Y:S01]  /*f2f0*/  HMMA.16816.F32.BF16 R220, R8, R20, R220 ;  /* 0x0000001408dc723c */ /* 0x008fe200000418dc */
[----:B------:R-:W-:-:S02]  /*f300*/  FADD.FTZ R29, R97, R102 ;  /* 0x00000066611d7221 */ /* 0x000fc40000010000 */
[----:B------:R-:W-:Y:S01]  /*f310*/  FADD.FTZ R28, R143, R28 ;  /* 0x0000001c8f1c7221 */ /* 0x000fe20000010000 */
[----:B------:R-:W-:Y:S01]  /*f320*/  MUFU.EX2 R34, R34 ;  /* 0x0000002200227308 */ /* 0x000fe20000000800 */
        /* <DEDUP_REMOVED lines=8> */
[----:B------:R-:W-:Y:S01]  /*f3b0*/  HMMA.16816.F32.BF16 R24, R8, R22, R24 ;  /* 0x000000160818723c */ /* 0x000fe20000041818 */
[----:B------:R-:W4:Y:S01]  /*f3c0*/  LDSM.16.MT88.4 R28, [R240+0x8000] ;  /* 0x00800000f01c783b */ /* 0x000f220000004200 */
[----:B------:R-:W-:Y:S02]  /*f3d0*/  FADD.FTZ R93, R93, R94 ;  /* 0x0000005e5d5d7221 */ /* 0x000fe40000010000 */
[----:B------:R-:W-:Y:S01]  /*f3e0*/  FADD.FTZ R20, R147, R20 ;  /* 0x0000001493147221 */ /* 0x000fe20000010000 */
[----:B------:R-:W-:Y:S01]  /*f3f0*/  MUFU.EX2 R141, R141 ;  /* 0x0000008d008d7308 */ /* 0x000fe20000000800 */
[----:B------:R-:W-:Y:S01]  /*f400*/  FADD.FTZ R92, R92, R93 ;  /* 0x0000005d5c5c7221 */ /* 0x000fe20000010000 */
[----:B-----5:R-:W-:Y:S01]  /*f410*/  F2FP.BF16.PACK_AB R8, R101, R66 ;  /* 0x000000426508723e */ /* 0x020fe200000010ff */
[----:B------:R-:W-:Y:S01]  /*f420*/  FADD.FTZ R149, R149, R20 ;  /* 0x0000001495957221 */ /* 0x000fe20000010000 */
[----:B--2---:R-:W-:Y:S01]  /*f430*/  F2FP.BF16.PACK_AB R9, R33, R50 ;  /* 0x000000322109723e */ /* 0x004fe200000010ff */
[----:B------:R-:W-:Y:S01]  /*f440*/  FADD.FTZ R91, R91, R92 ;  /* 0x0000005c5b5b7221 */ /* 0x000fe20000010000 */
[----:B------:R-:W-:Y:S01]  /*f450*/  F2FP.BF16.PACK_AB R10, R133, R122 ;  /* 0x0000007a850a723e */ /* 0x000fe200000010ff */
[----:B------:R-:W-:Y:S01]  /*f460*/  FADD.FTZ R149, R164, R149 ;  /* 0x00000095a4957221 */ /* 0x000fe20000010000 */
[----:B---3--:R-:W-:Y:S01]  /*f470*/  F2FP.BF16.PACK_AB R11, R97, R34 ;  /* 0x00000022610b723e */ /* 0x008fe200000010ff */
[----:B------:R-:W-:Y:S01]  /*f480*/  FADD.FTZ R90, R90, R91 ;  /* 0x0000005b5a5a7221 */ /* 0x000fe20000010000 */
[----:B------:R-:W-:Y:S01]  /*f490*/  LDSM.16.MT88.4 R20, [R237+0x8400] ;  /* 0x00840000ed14783b */ /* 0x000fe20000004200 */
[----:B------:R-:W-:Y:S01]  /*f4a0*/  FADD.FTZ R170, R170, R149 ;  /* 0x00000095aaaa7221 */ /* 0x000fe20000010000 */
[----:B------:R-:W2:Y:S01]  /*f4b0*/  MUFU.EX2 R160, R160 ;  /* 0x000000a000a07308 */ /* 0x000ea20000000800 */
        /* <DEDUP_REMOVED lines=9> */
[----:B------:R-:W-:Y:S01]  /*f550*/  FADD.FTZ R86, R86, R87 ;  /* 0x0000005756567221 */ /* 0x000fe20000010000 */
[----:B------:R-:W1:Y:S01]  /*f560*/  LDSM.16.MT88.4 R12, [R240+0x8400] ;  /* 0x00840000f00c783b */ /* 0x000e620000004200 */
[----:B------:R-:W-:Y:S01]  /*f570*/  FADD.FTZ R157, R157, R168 ;  /* 0x000000a89d9d7221 */ /* 0x000fe20000010000 */
[----:B------:R-:W3:Y:S01]  /*f580*/  MUFU.EX2 R140, R140 ;  /* 0x0000008c008c7308 */ /* 0x000ee20000000800 */
[----:B------:R-:W-:-:S02]  /*f590*/  FADD.FTZ R85, R85, R86 ;  /* 0x0000005655557221 */ /* 0x000fc40000010000 */
[----:B------:R-:W-:Y:S02]  /*f5a0*/  FADD.FTZ R157, R144, R157 ;  /* 0x0000009d909d7221 */ /* 0x000fe40000010000 */
[----:B------:R-:W-:Y:S01]  /*f5b0*/  FADD.FTZ R84, R84, R85 ;  /* 0x0000005554547221 */ /* 0x000fe20000010000 */
[----:B----4-:R-:W-:Y:S03]  /*f5c0*/  HMMA.16816.F32.BF16 R220, R8, R28, R220 ;  /* 0x0000001c08dc723c */ /* 0x010fe600000418dc */
[----:B------:R-:W-:Y:S01]  /*f5d0*/  FADD.FTZ R83, R83, R84 ;  /* 0x0000005453537221 */ /* 0x000fe20000010000 */
[----:B------:R-:W-:Y:S03]  /*f5e0*/  MUFU.EX2 R39, R39 ;  /* 0x0000002700277308 */ /* 0x000fe60000000800 */
[----:B------:R-:W-:-:S02]  /*f5f0*/  FADD.FTZ R82, R82, R83 ;  /* 0x0000005352527221 */ /* 0x000fc40000010000 */
[----:B------:R-:W-:Y:S01]  /*f600*/  FADD.FTZ R28, R142, R157 ;  /* 0x0000009d8e1c7221 */ /* 0x000fe20000010000 */
[----:B------:R-:W-:Y:S01]  /*f610*/  HMMA.16816.F32.BF16 R24, R8, R30, R24 ;  /* 0x0000001e0818723c */ /* 0x000fe20000041818 */
[----:B------:R-:W-:Y:S01]  /*f620*/  FADD.FTZ R81, R81, R82 ;  /* 0x0000005251517221 */ /* 0x000fe20000010000 */
[----:B------:R-:W4:Y:S01]  /*f630*/  MUFU.EX2 R42, R42 ;  /* 0x0000002a002a7308 */ /* 0x000f220000000800 */
[----:B------:R-:W-:Y:S02]  /*f640*/  FADD.FTZ R28, R159, R28 ;  /* 0x0000001c9f1c7221 */ /* 0x000fe40000010000 */
[----:B------:R-:W-:Y:S02]  /*f650*/  FADD.FTZ R80, R80, R81 ;  /* 0x0000005150507221 */ /* 0x000fe40000010000 */
[----:B------:R-:W-:Y:S01]  /*f660*/  FADD.FTZ R161, R161, R28 ;  /* 0x0000001ca1a17221 */ /* 0x000fe20000010000 */
[----:B--2---:R-:W-:Y:S01]  /*f670*/  F2FP.BF16.PACK_AB R8, R160, R141 ;  /* 0x0000008da008723e */ /* 0x004fe200000010ff */
[----:B------:R-:W-:Y:S01]  /*f680*/  FADD.FTZ R79, R79, R80 ;  /* 0x000000504f4f7221 */ /* 0x000fe20000010000 */
[----:B------:R-:W-:Y:S01]  /*f690*/  MUFU.EX2 R43, R43 ;  /* 0x0000002b002b7308 */ /* 0x000fe20000000800 */
[----:B------:R-:W-:Y:S01]  /*f6a0*/  FADD.FTZ R161, R136, R161 ;  /* 0x000000a188a17221 */ /* 0x000fe20000010000 */
[----:B---3--:R-:W-:Y:S01]  /*f6b0*/  F2FP.BF16.PACK_AB R10, R140, R151 ;  /* 0x000000978c0a723e */ /* 0x008fe200000010ff */
[----:B------:R-:W-:Y:S01]  /*f6c0*/  FADD.FTZ R78, R78, R79 ;  /* 0x0000004f4e4e7221 */ /* 0x000fe20000010000 */
[----:B------:R-:W2:Y:S01]  /*f6d0*/  LDSM.16.MT88.4 R28, [R237+0x8800] ;  /* 0x00880000ed1c783b */ /* 0x000ea20000004200 */
[----:B------:R-:W-:-:S02]  /*f6e0*/  FADD.FTZ R132, R132, R161 ;  /* 0x000000a184847221 */ /* 0x000fc40000010000 */
[----:B------:R-:W-:Y:S01]  /*f6f0*/  FADD.FTZ R77, R77, R78 ;  /* 0x0000004e4d4d7221 */ /* 0x000fe20000010000 */
[----:B------:R-:W3:Y:S01]  /*f700*/  MUFU.EX2 R46, R46 ;  /* 0x0000002e002e7308 */ /* 0x000ee20000000800 */
        /* <DEDUP_REMOVED lines=10> */
[----:B---3--:R-:W-:Y:S01]  /*f7b0*/  F2FP.BF16.PACK_AB R11, R46, R43 ;  /* 0x0000002b2e0b723e */ /* 0x008fe200000010ff */
[----:B------:R-:W-:Y:S01]  /*f7c0*/  FADD.FTZ R48, R48, R53 ;  /* 0x0000003530307221 */ /* 0x000fe20000010000 */
[----:B------:R-:W3:Y:S01]  /*f7d0*/  MUFU.EX2 R45, R45 ;  /* 0x0000002d002d7308 */ /* 0x000ee20000000800 */
[----:B------:R-:W-:Y:S02]  /*f7e0*/  FADD.FTZ R72, R72, R73 ;  /* 0x0000004948487221 */ /* 0x000fe40000010000 */
[----:B------:R-:W-:-:S02]  /*f7f0*/  FADD.FTZ R49, R49, R48 ;  /* 0x0000003031317221 */ /* 0x000fc40000010000 */
[C---:B-1----:R-:W-:Y:S01]  /*f800*/  HMMA.16816.F32.BF16 R24, R8.reuse, R14, R24 ;  /* 0x0000000e0818723c */ /* 0x042fe20000041818 */
[----:B------:R-:W-:Y:S02]  /*f810*/  FADD.FTZ R71, R71, R72 ;  /* 0x0000004847477221 */ /* 0x000fe40000010000 */
[----:B------:R-:W-:Y:S01]  /*f820*/  FADD.FTZ R49, R44, R49 ;  /* 0x000000312c317221 */ /* 0x000fe20000010000 */
[----:B------:R-:W-:Y:S01]  /*f830*/  MUFU.EX2 R32, R32 ;  /* 0x0000002000207308 */ /* 0x000fe20000000800 */
[----:B------:R-:W-:Y:S02]  /*f840*/  FADD.FTZ R70, R70, R71 ;  /* 0x0000004746467221 */ /* 0x000fe40000010000 */
[----:B------:R-:W-:Y:S01]  /*f850*/  FADD.FTZ R14, R138, R49 ;  /* 0x000000318a0e7221 */ /* 0x000fe20000010000 */
[----:B------:R-:W-:Y:S01]  /*f860*/  HMMA.16816.F32.BF16 R16, R8, R20, R16 ;  /* 0x000000140810723c */ /* 0x000fe20000041810 */
[----:B------:R-:W-:Y:S02]  /*f870*/  FADD.FTZ R15, R69, R70 ;  /* 0x00000046450f7221 */ /* 0x000fe40000010000 */
[----:B------:R-:W-:Y:S01]  /*f880*/  FADD.FTZ R14, R125, R14 ;  /* 0x0000000e7d0e7221 */ /* 0x000fe20000010000 */
[----:B------:R-:W1:Y:S01]  /*f890*/  MUFU.EX2 R35, R35 ;  /* 0x0000002300237308 */ /* 0x000e620000000800 */
        /* <DEDUP_REMOVED lines=13> */
[----:B------:R-:W-:Y:S02]  /*f970*/  FFMA.FTZ R14, R64, c[0x0][0x23c], -R67 ;  /* 0x00008f00400e7a23 */ /* 0x000fe40000010843 */
[----:B------:R-:W-:Y:S01]  /*f980*/  FADD.FTZ R50, R50, R37 ;  /* 0x0000002532327221 */ /* 0x000fe20000010000 */
[----:B---3--:R-:W-:Y:S01]  /*f990*/  F2FP.BF16.PACK_AB R8, R45, R56 ;  /* 0x000000382d08723e */ /* 0x008fe200000010ff */
[----:B------:R-:W-:Y:S01]  /*f9a0*/  FFMA.FTZ R12, R65, c[0x0][0x23c], -R99 ;  /* 0x00008f00410c7a23 */ /* 0x000fe20000010863 */
[----:B-1----:R-:W-:Y:S01]  /*f9b0*/  F2FP.BF16.PACK_AB R10, R35, R32 ;  /* 0x00000020230a723e */ /* 0x002fe200000010ff */
[----:B------:R-:W-:Y:S01]  /*f9c0*/  FADD.FTZ R33, R33, R50 ;  /* 0x0000003221217221 */ /* 0x000fe20000010000 */
[----:B------:R-:W-:Y:S01]  /*f9d0*/  MUFU.EX2 R51, R51 ;  /* 0x0000003300337308 */ /* 0x000fe20000000800 */
[----:B------:R-:W-:-:S02]  /*f9e0*/  FFMA.FTZ R13, R62, c[0x0][0x23c], -R67 ;  /* 0x00008f003e0d7a23 */ /* 0x000fc40000010843 */
[----:B------:R-:W-:Y:S02]  /*f9f0*/  FADD.FTZ R34, R34, R33 ;  /* 0x0000002122227221 */ /* 0x000fe40000010000 */
[----:B------:R-:W-:Y:S01]  /*fa00*/  FADD.FTZ R2, R133, R2 ;  /* 0x0000000285027221 */ /* 0x000fe20000010000 */
[----:B------:R-:W-:Y:S01]  /*fa10*/  MOV R133, R98 ;  /* 0x0000006200857202 */ /* 0x000fe20000000f00 */
[----:B------:R-:W-:Y:S01]  /*fa20*/  FADD.FTZ R34, R97, R34 ;  /* 0x0000002261227221 */ /* 0x000fe20000010000 */
[----:B------:R-:W1:Y:S01]  /*fa30*/  MUFU.EX2 R52, R60 ;  /* 0x0000003c00347308 */ /* 0x000e620000000800 */
[----:B-----5:R-:W-:Y:S01]  /*fa40*/  F2FP.BF16.PACK_AB R9, R54, R47 ;  /* 0x0000002f3609723e */ /* 0x020fe200000010ff */
[----:B------:R-:W-:Y:S02]  /*fa50*/  FADD.FTZ R141, R141, R2 ;  /* 0x000000028d8d7221 */ /* 0x000fe40000010000 */
[----:B------:R-:W-:Y:S02]  /*fa60*/  FADD.FTZ R39, R39, R34 ;  /* 0x0000002227277221 */ /* 0x000fe40000010000 */
[----:B------:R-:W-:-:S02]  /*fa70*/  FADD.FTZ R160, R160, R141 ;  /* 0x0000008da0a07221 */ /* 0x000fc40000010000 */
[----:B------:R3:W-:Y:S01]  /*fa80*/  MUFU.EX2 R38, R61 ;  /* 0x0000003d00267308 */ /* 0x0007e20000000800 */
[----:B------:R-:W-:Y:S02]  /*fa90*/  FADD.FTZ R42, R42, R39 ;  /* 0x000000272a2a7221 */ /* 0x000fe40000010000 */
[----:B------:R-:W-:Y:S02]  /*faa0*/  FADD.FTZ R15, R151, R160 ;  /* 0x000000a0970f7221 */ /* 0x000fe40000010000 */
[----:B------:R-:W-:Y:S02]  /*fab0*/  FADD.FTZ R43, R43, R42 ;  /* 0x0000002a2b2b7221 */ /* 0x000fe40000010000 */
[----:B------:R-:W-:Y:S01]  /*fac0*/  FADD.FTZ R15, R140, R15 ;  /* 0x0000000f8c0f7221 */ /* 0x000fe20000010000 */
[----:B-1----:R-:W-:Y:S01]  /*fad0*/  F2FP.BF16.PACK_AB R11, R52, R51 ;  /* 0x00000033340b723e */ /* 0x002fe200000010ff */
[----:B------:R-:W-:Y:S01]  /*fae0*/  MUFU.EX2 R12, R12 ;  /* 0x0000000c000c7308 */ /* 0x000fe20000000800 */
[----:B------:R-:W-:-:S02]  /*faf0*/  FADD.FTZ R46, R46, R43 ;  /* 0x0000002b2e2e7221 */ /* 0x000fc40000010000 */
[----:B------:R-:W-:Y:S02]  /*fb00*/  FADD.FTZ R56, R56, R15 ;  /* 0x0000000f38387221 */ /* 0x000fe40000010000 */
[----:B------:R-:W-:Y:S01]  /*fb10*/  FADD.FTZ R47, R47, R46 ;  /* 0x0000002e2f2f7221 */ /* 0x000fe20000010000 */
[C---:B--2---:R-:W-:Y:S01]  /*fb20*/  HMMA.16816.F32.BF16 R16, R8.reuse, R28, R16 ;  /* 0x0000001c0810723c */ /* 0x044fe20000041810 */
[----:B---3--:R-:W-:Y:S01]  /*fb30*/  FFMA.FTZ R61, R63, c[0x0][0x23c], -R99 ;  /* 0x00008f003f3d7a23 */ /* 0x008fe20000010863 */
[----:B------:R-:W-:Y:S01]  /*fb40*/  MUFU.EX2 R207, R207 ;  /* 0x000000cf00cf7308 */ /* 0x000fe20000000800 */
[----:B------:R-:W-:Y:S02]  /*fb50*/  FADD.FTZ R45, R45, R56 ;  /* 0x000000382d2d7221 */ /* 0x000fe40000010000 */
[----:B------:R-:W-:Y:S02]  /*fb60*/  FADD.FTZ R54, R54, R47 ;  /* 0x0000002f36367221 */ /* 0x000fe40000010000 */
[----:B------:R-:W-:Y:S01]  /*fb70*/  FADD.FTZ R32, R32, R45 ;  /* 0x0000002d20207221 */ /* 0x000fe20000010000 */
[----:B------:R-:W-:Y:S02]  /*fb80*/  HMMA.16816.F32.BF16 R4, R8, R30, R4 ;  /* 0x0000001e0804723c */ /* 0x000fe40000041804 */
[----:B------:R-:W1:Y:S01]  /*fb90*/  MUFU.EX2 R61, R61 ;  /* 0x0000003d003d7308 */ /* 0x000e620000000800 */
[----:B------:R-:W-:-:S05]  /*fba0*/  FADD.FTZ R35, R35, R32 ;  /* 0x0000002023237221 */ /* 0x000fca0000010000 */
[C---:B----4-:R-:W-:Y:S02]  /*fbb0*/  HMMA.16816.F32.BF16 R220, R8.reuse, R20, R220 ;  /* 0x0000001408dc723c */ /* 0x050fe400000418dc */
[----:B------:R-:W-:Y:S06]  /*fbc0*/  MUFU.EX2 R0, R0 ;  /* 0x0000000000007308 */ /* 0x000fec0000000800 */
[----:B------:R-:W-:Y:S02]  /*fbd0*/  HMMA.16816.F32.BF16 R24, R8, R22, R24 ;  /* 0x000000160818723c */ /* 0x000fe40000041818 */
[----:B------:R-:W2:Y:S05]  /*fbe0*/  MUFU.EX2 R13, R13 ;  /* 0x0000000d000d7308 */ /* 0x000eaa0000000800 */
[----:B-1----:R-:W-:Y:S01]  /*fbf0*/  F2FP.BF16.PACK_AB R8, R61, R38 ;  /* 0x000000263d08723e */ /* 0x002fe200000010ff */
[----:B------:R-:W-:Y:S01]  /*fc00*/  FADD.FTZ R38, R38, R35 ;  /* 0x0000002326267221 */ /* 0x000fe20000010000 */
[----:B------:R-:W-:Y:S01]  /*fc10*/  F2FP.BF16.PACK_AB R10, R207, R12 ;  /* 0x0000000ccf0a723e */ /* 0x000fe200000010ff */
[----:B------:R-:W-:Y:S02]  /*fc20*/  MUFU.EX2 R14, R14 ;  /* 0x0000000e000e7308 */ /* 0x000fe40000000800 */
[----:B------:R-:W-:-:S04]  /*fc30*/  FADD.FTZ R61, R61, R38 ;  /* 0x000000263d3d7221 */ /* 0x000fc80000010000 */
[----:B------:R-:W-:Y:S02]  /*fc40*/  FADD.FTZ R12, R12, R61 ;  /* 0x0000003d0c0c7221 */ /* 0x000fe40000010000 */
[----:B------:R-:W1:Y:S01]  /*fc50*/  MUFU.EX2 R209, R209 ;  /* 0x000000d100d17308 */ /* 0x000e620000000800 */
[----:B--2---:R-:W-:Y:S01]  /*fc60*/  F2FP.BF16.PACK_AB R9, R13, R0 ;  /* 0x000000000d09723e */ /* 0x004fe200000010ff */
[----:B------:R-:W-:Y:S01]  /*fc70*/  FADD.FTZ R207, R207, R12 ;  /* 0x0000000ccfcf7221 */ /* 0x000fe20000010000 */
[----:B-1----:R-:W-:-:S07]  /*fc80*/  F2FP.BF16.PACK_AB R11, R209, R14 ;  /* 0x0000000ed10b723e */ /* 0x002fce00000010ff */
[C---:B------:R-:W-:Y:S08]  /*fc90*/  HMMA.16816.F32.BF16 R228, R8.reuse, R224, R16 ;  /* 0x000000e008e4723c */ /* 0x040ff00000041810 */
[C---:B------:R-:W-:Y:S07]  /*fca0*/  HMMA.16816.F32.BF16 R224, R8.reuse, R226, R4 ;  /* 0x000000e208e0723c */ /* 0x040fee0000041804 */
[----:B------:R-:W-:Y:S01]  /*fcb0*/  FADD.FTZ R5, R51, R54 ;  /* 0x0000003633057221 */ /* 0x000fe20000010000 */
[----:B------:R-:W-:Y:S03]  /*fcc0*/  HMMA.16816.F32.BF16 R220, R8, R216, R220 ;  /* 0x000000d808dc723c */ /* 0x000fe600000418dc */
[----:B------:R-:W-:-:S04]  /*fcd0*/  FADD.FTZ R5, R52, R5 ;  /* 0x0000000534057221 */ /* 0x000fc80000010000 */
[----:B------:R-:W-:Y:S01]  /*fce0*/  FADD.FTZ R0, R0, R5 ;  /* 0x0000000500007221 */ /* 0x000fe20000010000 */
[----:B------:R-:W-:Y:S03]  /*fcf0*/  HMMA.16816.F32.BF16 R216, R8, R218, R24 ;  /* 0x000000da08d8723c */ /* 0x000fe60000041818 */
[----:B------:R-:W-:-:S04]  /*fd00*/  FADD.FTZ R13, R13, R0 ;  /* 0x000000000d0d7221 */ /* 0x000fc80000010000 */
[----:B------:R-:W-:-:S04]  /*fd10*/  FADD.FTZ R14, R14, R13 ;  /* 0x0000000d0e0e7221 */ /* 0x000fc80000010000 */
[----:B------:R-:W-:-:S08]  /*fd20*/  FADD.FTZ R209, R209, R14 ;  /* 0x0000000ed1d17221 */ /* 0x000fd00000010000 */
.L_x_2315:
[----:B------:R-:W-:Y:S05]  /*fd30*/  @!P2 BRA `(.L_x_2323) ;  /* 0x000056a00000a947 */ /* 0x000fea0003800000 */
[----:B------:R-:W-:Y:S02]  /*fd40*/  MOV R210, R133 ;  /* 0x0000008500d27202 */ /* 0x000fe40000000f00 */
[----:B------:R-:W-:Y:S02]  /*fd50*/  MOV R213, R134 ;  /* 0x0000008600d57202 */ /* 0x000fe40000000f00 */
[----:B------:R-:W-:Y:S02]  /*fd60*/  MOV R244, c[0x0][0x1a0] ;  /* 0x0000680000f47a02 */ /* 0x000fe40000000f00 */
.L_x_2327:
[----:B------:R-:W-:Y:S01]  /*fd70*/  IADD3 R211, R211, -0x1, RZ ;  /* 0xffffffffd3d37810 */ /* 0x000fe20007ffe0ff */
[----:B------:R-:W-:Y:S04]  /*fd80*/  DEPBAR.LE SB0, 0x0 ;  /* 0x000080000000791a */ /* 0x000fe80000000000 */
[----:B------:R-:W-:Y:S01]  /*fd90*/  BAR.SYNC.DEFER_BLOCKING 0x0 ;  /* 0x0000000000007b1d */ /* 0x000fe20000010000 */
[----:B------:R-:W-:Y:S05]  /*fda0*/  IMAD.U32 R154, R244, -0x100, RZ ;  /* 0xffffff00f49a7824 */ /* 0x000fea00078e00ff */
[----:B------:R-:W-:Y:S01]  /*fdb0*/  SHF.R.S32.HI R155, RZ, 0x1f, R154 ;  /* 0x0000001fff9b7819 */ /* 0x000fe2000001149a */
[----:B------:R-:W-:-:S05]  /*fdc0*/  @!P1 BRA `(.L_x_2324) ;  /* 0x000003b000009947 */ /* 0x000fca0003800000 */
[----:B------:R-:W-:Y:S02]  /*fdd0*/  IABS R6, c[0x0][0x2d0] ;  /* 0x0000b40000067a13 */ /* 0x000fe40000000000 */
[----:B------:R-:W-:Y:S02]  /*fde0*/  LOP3.LUT R2, RZ, c[0x0][0x2d0], RZ, 0x33, !PT ;  /* 0x0000b400ff027a12 */ /* 0x000fe400078e33ff */
[----:B------:R-:W1:Y:S10]  /*fdf0*/  I2F.RP R13, R6 ;  /* 0x00000006000d7306 */ /* 0x000e740000209400 */
[----:B-1----:R-:W1:Y:S02]  /*fe00*/  MUFU.RCP R8, R13 ;  /* 0x0000000d00087308 */ /* 0x002e640000001000 */
[----:B-1----:R-:W-:Y:S01]  /*fe10*/  IADD3 R16, R8, 0xffffffe, RZ ;  /* 0x0ffffffe08107810 */ /* 0x002fe20007ffe0ff */
[----:B------:R-:W-:Y:S07]  /*fe20*/  IMAD.SHL.U32 R8, R211, 0x100, RZ ;  /* 0x00000100d3087824 */ /* 0x000fee00078e00ff */
[----:B------:R-:W1:Y:S01]  /*fe30*/  F2I.FTZ.U32.TRUNC.NTZ R17, R16 ;  /* 0x0000001000117305 */ /* 0x000e62000021f000 */
[----:B------:R-:W-:Y:S02]  /*fe40*/  IABS R10, R8 ;  /* 0x00000008000a7213 */ /* 0x000fe40000000000 */
[C---:B------:R-:W-:Y:S02]  /*fe50*/  IADD3 R14, R8.reuse, 0x100, RZ ;  /* 0x00000100080e7810 */ /* 0x040fe40007ffe0ff */
        /* <DEDUP_REMOVED lines=50> */
.L_x_2324:
[----:B------:R-:W-:Y:S02]  /*10180*/  ISETP.GE.AND P2, PT, R232, c[0x0][0x220], PT ;  /* 0x00008800e8007a0c */ /* 0x000fe40003f46270 */
[C---:B------:R-:W-:Y:S04]  /*10190*/  LEA R246, P4, R154.reuse, R242, 0x1 ;  /* 0x000000f29af67211 */ /* 0x040fe800078808ff */
[--C-:B------:R-:W-:Y:S07]  /*101a0*/  LEA.HI.X R247, R154, R243, R155.reuse, 0x1, P4 ;  /* 0x000000f39af77211 */ /* 0x100fee00020f0c9b */
[----:B------:R-:W-:Y:S01]  /*101b0*/  @P2 STS [R215+0x5000], RZ ;  /* 0x005000ffd7002388 */ /* 0x000fe20000000800 */
[-C--:B------:R-:W-:Y:S01]  /*101c0*/  @!P2 MOV R159, R155.reuse ;  /* 0x0000009b009fa202 */ /* 0x080fe20000000f00 */
[--C-:B------:R-:W-:Y:S01]  /*101d0*/  @!P2 IMAD.MOV.U32 R166, RZ, RZ, R154.reuse ;  /* 0x000000ffffa6a224 */ /* 0x100fe200078e009a */
[CC--:B------:R-:W-:Y:S01]  /*101e0*/  @!P2 LEA R245, P3, R244.reuse, R154.reuse, 0x5 ;  /* 0x0000009af4f5a211 */ /* 0x0c0fe200078628ff */
[----:B------:R-:W-:Y:S01]  /*101f0*/  @P2 STS [R215+0x5004], RZ ;  /* 0x005004ffd7002388 */ /* 0x000fe20000000800 */
[C---:B------:R-:W-:Y:S01]  /*10200*/  @!P2 LEA R249, P0, R244.reuse, R154, 0x6 ;  /* 0x0000009af4f9a211 */ /* 0x040fe200078030ff */
[----:B------:R-:W-:Y:S02]  /*10210*/  @!P2 IMAD.MOV.U32 R167, RZ, RZ, R155 ;  /* 0x000000ffffa7a224 */ /* 0x000fe400078e009b */
[----:B------:R-:W-:Y:S01]  /*10220*/  @P2 STS.64 [R215+0x5008], RZ ;  /* 0x005008ffd7002388 */ /* 0x000fe20000000a00 */
[----:B------:R-:W-:Y:S02]  /*10230*/  @!P2 IMAD.MOV.U32 R158, RZ, RZ, R154 ;  /* 0x000000ffff9ea224 */ /* 0x000fe400078e009a */
[C---:B------:R-:W-:Y:S01]  /*10240*/  @!P2 IMAD.WIDE.U32 R166, R244.reuse, 0x60, R166 ;  /* 0x00000060f4a6a825 */ /* 0x040fe200078e00a6 */
[----:B------:R-:W-:Y:S01]  /*10250*/  @!PT LDS RZ, [RZ] ;  /* 0x00000000fffff984 */ /* 0x000fe20000000800 */
[----:B------:R-:W-:Y:S01]  /*10260*/  @!PT LDS RZ, [RZ] ;  /* 0x00000000fffff984 */ /* 0x000fe20000000800 */
[----:B------:R-:W-:Y:S01]  /*10270*/  @!PT LDS RZ, [RZ] ;  /* 0x00000000fffff984 */ /* 0x000fe20000000800 */
[----:B------:R1:W-:Y:S03]  /*10280*/  @!P2 LDGSTS.E.BYPASS.LTC128B.128 [R215+0x5000], [R246.64] ;  /* 0x05000000f6d7afae */ /* 0x0003e6000b901d46 */
[----:B------:R-:W-:Y:S01]  /*10290*/  @!P2 IMAD.WIDE.U32 R158, R244, 0xa0, R158 ;  /* 0x000000a0f49ea825 */ /* 0x000fe200078e009e */
[----:B------:R-:W-:Y:S01]  /*102a0*/  @P2 STS.128 [R215+0x5800], RZ ;  /* 0x005800ffd7002388 */ /* 0x000fe20000000c00 */
[-C--:B------:R-:W-:Y:S02]  /*102b0*/  @!P2 LEA R186, P5, R166, R242.reuse, 0x1 ;  /* 0x000000f2a6baa211 */ /* 0x080fe400078a08ff */
[----:B------:R-:W-:Y:S01]  /*102c0*/  @!P2 IMAD.MOV.U32 R178, RZ, RZ, R154 ;  /* 0x000000ffffb2a224 */ /* 0x000fe200078e009a */
[-C--:B------:R-:W-:Y:S01]  /*102d0*/  @!P2 LEA R182, P4, R158, R242.reuse, 0x1 ;  /* 0x000000f29eb6a211 */ /* 0x080fe200078808ff */
[----:B------:R-:W-:Y:S02]  /*102e0*/  @!P2 IMAD.MOV.U32 R179, RZ, RZ, R155 ;  /* 0x000000ffffb3a224 */ /* 0x000fe400078e009b */
[----:B------:R-:W-:Y:S02]  /*102f0*/  @!P2 IMAD.MOV.U32 R0, RZ, RZ, c[0x0][0x1a4] ;  /* 0x00006900ff00a624 */ /* 0x000fe400078e00ff */
[C---:B------:R-:W-:Y:S03]  /*10300*/  @!P2 IMAD.WIDE.U32 R178, R244.reuse, 0xe0, R178 ;  /* 0x000000e0f4b2a825 */ /* 0x040fe600078e00b2 */
[----:B------:R-:W-:Y:S01]  /*10310*/  @!P2 LEA.HI.X R0, R244, R155, R0, 0x5, P3 ;  /* 0x0000009bf400a211 */ /* 0x000fe200018f2c00 */
[----:B------:R-:W-:Y:S01]  /*10320*/  @!P2 IMAD.MOV.U32 R2, RZ, RZ, c[0x0][0x1a4] ;  /* 0x00006900ff02a624 */ /* 0x000fe200078e00ff */
[CC--:B------:R-:W-:Y:S01]  /*10330*/  @!P2 LEA R174, P3, R245.reuse, R242.reuse, 0x1 ;  /* 0x000000f2f5aea211 */ /* 0x0c0fe200078608ff */
[----:B------:R-:W-:Y:S02]  /*10340*/  @!P2 IMAD.MOV.U32 R248, RZ, RZ, c[0x0][0x1a4] ;  /* 0x00006900fff8a624 */ /* 0x000fe400078e00ff */
[----:B------:R-:W-:Y:S01]  /*10350*/  @!P2 IMAD.MOV.U32 R250, RZ, RZ, c[0x0][0x1a4] ;  /* 0x00006900fffaa624 */ /* 0x000fe200078e00ff */
[----:B------:R-:W-:Y:S01]  /*10360*/  @!P2 LEA.HI.X R175, R245, R243, R0, 0x1, P3 ;  /* 0x000000f3f5afa211 */ /* 0x000fe200018f0c00 */
[----:B------:R-:W-:Y:S01]  /*10370*/  @!P2 IMAD R248, R248, 0x60, RZ ;  /* 0x00000060f8f8a824 */ /* 0x000fe200078e02ff */
[----:B------:R-:W-:Y:S01]  /*10380*/  @!P2 LEA.HI.X R2, R244, R155, R2, 0x6, P0 ;  /* 0x0000009bf402a211 */ /* 0x000fe200000f3402 */
[----:B------:R-:W-:Y:S01]  /*10390*/  @!P2 IMAD.MOV.U32 R245, RZ, RZ, c[0x0][0x1a4] ;  /* 0x00006900fff5a624 */ /* 0x000fe200078e00ff */
[C---:B------:R-:W-:Y:S01]  /*103a0*/  @!P2 LEA R170, P0, R249.reuse, R242, 0x1 ;  /* 0x000000f2f9aaa211 */ /* 0x040fe200078008ff */
[----:B------:R-:W-:Y:S01]  /*103b0*/  @!PT LDS RZ, [RZ] ;  /* 0x00000000fffff984 */ /* 0x000fe20000000800 */
[----:B------:R-:W-:Y:S01]  /*103c0*/  @!PT LDS RZ, [RZ] ;  /* 0x00000000fffff984 */ /* 0x000fe20000000800 */
[----:B------:R-:W-:Y:S01]  /*103d0*/  @!PT LDS RZ, [RZ] ;  /* 0x00000000fffff984 */ /* 0x000fe20000000800 */
[----:B------:R2:W-:Y:S01]  /*103e0*/  @!P2 LDGSTS.E.BYPASS.LTC128B.128 [R215+0x5800], [R174.64] ;  /* 0x05800000aed7afae */ /* 0x0005e2000b901d46 */
[----:B------:R-:W-:Y:S02]  /*103f0*/  @!P2 IMAD.IADD R248, R248, 0x1, R167 ;  /* 0x00000001f8f8a824 */ /* 0x000fe400078e02a7 */
[-C--:B------:R-:W-:Y:S01]  /*10400*/  @!P2 LEA.HI.X R171, R249, R243.reuse, R2, 0x1, P0 ;  /* 0x000000f3f9aba211 */ /* 0x080fe200000f0c02 */
[----:B------:R-:W-:Y:S01]  /*10410*/  @P2 STS.128 [R215+0x6000], RZ ;  /* 0x006000ffd7002388 */ /* 0x000fe20000000c00 */
[----:B------:R-:W-:Y:S01]  /*10420*/  @!P2 LEA R249, P0, R244, R154, 0x7 ;  /* 0x0000009af4f9a211 */ /* 0x000fe200078038ff */
[----:B------:R-:W-:Y:S01]  /*10430*/  @!P2 IMAD R245, R245, 0xa0, RZ ;  /* 0x000000a0f5f5a824 */ /* 0x000fe200078e02ff */
[----:B------:R-:W-:Y:S01]  /*10440*/  @!P2 LEA.HI.X R187, R166, R243, R248, 0x1, P5 ;  /* 0x000000f3a6bba211 */ /* 0x000fe200028f0cf8 */
[----:B------:R-:W-:Y:S01]  /*10450*/  @!PT LDS RZ, [RZ] ;  /* 0x00000000fffff984 */ /* 0x000fe20000000800 */
[----:B------:R-:W-:Y:S01]  /*10460*/  @!PT LDS RZ, [RZ] ;  /* 0x00000000fffff984 */ /* 0x000fe20000000800 */
[----:B------:R-:W-:Y:S01]  /*10470*/  @!PT LDS RZ, [RZ] ;  /* 0x00000000fffff984 */ /* 0x000fe20000000800 */
[----:B------:R3:W-:Y:S01]  /*10480*/  @!P2 LDGSTS.E.BYPASS.LTC128B.128 [R215+0x6000], [R170.64] ;  /* 0x06000000aad7afae */ /* 0x0007e2000b901d46 */
[C---:B------:R-:W-:Y:S01]  /*10490*/  @!P2 LEA.HI.X R250, R244.reuse, R155, R250, 0x7, P0 ;  /* 0x0000009bf4faa211 */ /* 0x040fe200000f3cfa */
[----:B------:R-:W-:Y:S01]  /*104a0*/  @!P2 IMAD.IADD R245, R245, 0x1, R159 ;  /* 0x00000001f5f5a824 */ /* 0x000fe200078e029f */
[CC--:B------:R-:W-:Y:S01]  /*104b0*/  @!P2 LEA R162, P0, R249.reuse, R242.reuse, 0x1 ;  /* 0x000000f2f9a2a211 */ /* 0x0c0fe200078008ff */
[----:B------:R-:W-:Y:S01]  /*104c0*/  @P2 STS.128 [R215+0x6800], RZ ;  /* 0x006800ffd7002388 */ /* 0x000fe20000000c00 */
[----:B------:R-:W-:Y:S01]  /*104d0*/  @!P2 IMAD.WIDE.U32 R154, R244, 0xc0, R154 ;  /* 0x000000c0f49aa825 */ /* 0x000fe200078e009a */
[----:B------:R-:W-:Y:S02]  /*104e0*/  @!P2 MOV R2, c[0x0][0x1a4] ;  /* 0x000069000002aa02 */ /* 0x000fe40000000f00 */
        /* <DEDUP_REMOVED lines=8> */
[-C--:B------:R-:W-:Y:S01]  /*10570*/  @!P2 LEA R250, P3, R154, R242.reuse, 0x1 ;  /* 0x000000f29afaa211 */ /* 0x080fe200078608ff */
[----:B------:R-:W-:Y:S01]  /*10580*/  @!P2 IMAD R2, R2, 0xc0, RZ ;  /* 0x000000c00202a824 */ /* 0x000fe200078e02ff */
[----:B------:R-:W-:Y:S01]  /*10590*/  @!P2 LEA R242, P0, R178, R242, 0x1 ;  /* 0x000000f2b2f2a211 */ /* 0x000fe200078008ff */
[----:B------:R-:W-:Y:S01]  /*105a0*/  @!PT LDS RZ, [RZ] ;  /* 0x00000000fffff984 */ /* 0x000fe20000000800 */
[----:B------:R-:W-:Y:S01]  /*105b0*/  @!PT LDS RZ, [RZ] ;  /* 0x00000000fffff984 */ /* 0x000fe20000000800 */
[----:B------:R-:W-:Y:S01]  /*105c0*/  @!PT LDS RZ, [RZ] ;  /* 0x00000000fffff984 */ /* 0x000fe20000000800 */
[----:B------:R5:W-:Y:S01]  /*105d0*/  @!P2 LDGSTS.E.BYPASS.LTC128B.128 [R215+0x7000], [R162.64] ;  /* 0x07000000a2d7afae */ /* 0x000be2000b901d46 */
[----:B------:R-:W-:Y:S02]  /*105e0*/  @!P2 IMAD R0, R0, 0xe0, RZ ;  /* 0x000000e00000a824 */ /* 0x000fe400078e02ff */
[----:B------:R-:W-:Y:S01]  /*105f0*/  @!P2 IMAD.IADD R2, R2, 0x1, R155 ;  /* 0x000000010202a824 */ /* 0x000fe200078e029b */
[----:B------:R-:W-:Y:S02]  /*10600*/  @P2 STS.128 [R215+0x7800], RZ ;  /* 0x007800ffd7002388 */ /* 0x000fe40000000c00 */
[----:B------:R-:W-:Y:S02]  /*10610*/  @!P2 IADD3 R0, R0, R179, RZ ;  /* 0x000000b30000a210 */ /* 0x000fe40007ffe0ff */
[----:B------:R-:W-:Y:S01]  /*10620*/  @!PT LDS RZ, [RZ] ;  /* 0x00000000fffff984 */ /* 0x000fe20000000800 */
[----:B------:R-:W-:Y:S01]  /*10630*/  @!PT LDS RZ, [RZ] ;  /* 0x00000000fffff984 */ /* 0x000fe20000000800 */
[----:B------:R-:W-:Y:S01]  /*10640*/  @!PT LDS RZ, [RZ] ;  /* 0x00000000fffff984 */ /* 0x000fe20000000800 */
[----:B------:R1:W-:Y:S01]  /*10650*/  @!P2 LDGSTS.E.BYPASS.LTC128B.128 [R215+0x7800], [R182.64] ;  /* 0x07800000b6d7afae */ /* 0x0003e2000b901d46 */
[-C--:B------:R-:W-:Y:S02]  /*10660*/  @!P2 LEA.HI.X R251, R154, R243.reuse, R2, 0x1, P3 ;  /* 0x000000f39afba211 */ /* 0x080fe400018f0c02 */
[----:B------:R-:W-:Y:S01]  /*10670*/  @!P2 LEA.HI.X R243, R178, R243, R0, 0x1, P0 ;  /* 0x000000f3b2f3a211 */ /* 0x000fe200000f0c00 */
[----:B------:R-:W-:Y:S01]  /*10680*/  @P2 STS.128 [R215+0x8000], RZ ;  /* 0x008000ffd7002388 */ /* 0x000fe20000000c00 */
[----:B------:R-:W-:Y:S03]  /*10690*/  ISETP.GT.AND P0, PT, R211, R214, PT ;  /* 0x000000d6d300720c */ /* 0x000fe60003f04270 */
        /* <DEDUP_REMOVED lines=11> */
[----:B------:R-:W2:Y:S04]  /*10750*/  LDSM.16.M88.4 R8, [R203+0x1000] ;  /* 0x00100000cb08783b */ /* 0x000ea80000000200 */
[----:B------:R-:W3:Y:S04]  /*10760*/  LDSM.16.M88.4 R16, [R203+0x1400] ;  /* 0x00140000cb10783b */ /* 0x000ee80000000200 */
[----:B------:R-:W3:Y:S04]  /*10770*/  LDSM.16.M88.4 R24, [R203+0x1800] ;  /* 0x00180000cb18783b */ /* 0x000ee80000000200 */
[----:B------:R-:W3:Y:S01]  /*10780*/  LDSM.16.M88.4 R32, [R203+0x1c00] ;  /* 0x001c0000cb20783b */ /* 0x000ee20000000200 */
[----:B-1----:R-:W-:Y:S03]  /*10790*/  IMAD.MOV.U32 R242, RZ, RZ, R246 ;  /* 0x000000fffff27224 */ /* 0x002fe600078e00f6 */
[----:B------:R-:W1:Y:S01]  /*107a0*/  LDSM.16.M88.4 R40, [R203+0x2000] ;  /* 0x00200000cb28783b */ /* 0x000e620000000200 */
[----:B------:R-:W-:Y:S03]  /*107b0*/  IMAD.MOV.U32 R243, RZ, RZ, R247 ;  /* 0x000000fffff37224 */ /* 0x000fe600078e00f7 */
[----:B------:R-:W1:Y:S04]  /*107c0*/  LDSM.16.M88.4 R48, [R203+0x2400] ;  /* 0x00240000cb30783b */ /* 0x000e680000000200 */
[----:B------:R-:W1:Y:S04]  /*107d0*/  LDSM.16.M88.4 R56, [R203+0x2800] ;  /* 0x00280000cb38783b */ /* 0x000e680000000200 */
[----:B------:R-:W1:Y:S04]  /*107e0*/  LDSM.16.M88.4 R64, [R203+0x2c00] ;  /* 0x002c0000cb40783b */ /* 0x000e680000000200 */
        /* <DEDUP_REMOVED lines=8> */
[C---:B---3--:R-:W-:Y:S03]  /*10870*/  HMMA.16816.F32.BF16 R12, R128.reuse, R16, RZ ;  /* 0x00000010800c723c */ /* 0x048fe600000418ff */
[----:B------:R-:W3:Y:S04]  /*10880*/  LDSM.16.M88.4 R120, [R203+0x4800] ;  /* 0x00480000cb78783b */ /* 0x000ee80000000200 */
[----:B------:R-:W1:Y:S01]  /*10890*/  LDSM.16.M88.4 R148, [R203+0x4c00] ;  /* 0x004c0000cb94783b */ /* 0x000e620000000200 */
[C---:B------:R-:W-:Y:S03]  /*108a0*/  HMMA.16816.F32.BF16 R16, R128.reuse, R18, RZ ;  /* 0x000000128010723c */ /* 0x040fe600000418ff */
[----:B------:R-:W-:Y:S04]  /*108b0*/  LDSM.16.M88.4 R132, [R204] ;  /* 0x00000000cc84783b */ /* 0x000fe80000000200 */
[----:B------:R-:W2:Y:S01]  /*108c0*/  LDSM.16.M88.4 R144, [R202] ;  /* 0x00000000ca90783b */ /* 0x000ea20000000200 */
[C---:B------:R-:W-:Y:S03]  /*108d0*/  HMMA.16816.F32.BF16 R20, R128.reuse, R24, RZ ;  /* 0x000000188014723c */ /* 0x040fe600000418ff */
[----:B------:R-:W2:Y:S04]  /*108e0*/  LDSM.16.M88.4 R140, [R201] ;  /* 0x00000000c98c783b */ /* 0x000ea80000000200 */
[----:B------:R-:W2:Y:S01]  /*108f0*/  LDSM.16.M88.4 R136, [R200] ;  /* 0x00000000c888783b */ /* 0x000ea20000000200 */
[C---:B------:R-:W-:Y:S03]  /*10900*/  HMMA.16816.F32.BF16 R24, R128.reuse, R26, RZ ;  /* 0x0000001a8018723c */ /* 0x040fe600000418ff */
[----:B----4-:R-:W4:Y:S04]  /*10910*/  LDSM.16.M88.4 R184, [R199] ;  /* 0x00000000c7b8783b */ /* 0x010f280000000200 */
[----:B------:R-:W2:Y:S01]  /*10920*/  LDSM.16.M88.4 R180, [R198] ;  /* 0x00000000c6b4783b */ /* 0x000ea20000000200 */
[C---:B------:R-:W-:Y:S03]  /*10930*/  HMMA.16816.F32.BF16 R28, R128.reuse, R32, RZ ;  /* 0x00000020801c723c */ /* 0x040fe600000418ff */
[----:B------:R-:W2:Y:S04]  /*10940*/  LDSM.16.M88.4 R176, [R197] ;  /* 0x00000000c5b0783b */ /* 0x000ea80000000200 */
[----:B------:R-:W2:Y:S01]  /*10950*/  LDSM.16.M88.4 R172, [R196] ;  /* 0x00000000c4ac783b */ /* 0x000ea20000000200 */
[C---:B------:R-:W-:Y:S03]  /*10960*/  HMMA.16816.F32.BF16 R32, R128.reuse, R34, RZ ;  /* 0x000000228020723c */ /* 0x040fe600000418ff */
[----:B------:R-:W2:Y:S04]  /*10970*/  LDSM.16.M88.4 R168, [R195] ;  /* 0x00000000c3a8783b */ /* 0x000ea80000000200 */
[----:B------:R-:W2:Y:S01]  /*10980*/  LDSM.16.M88.4 R164, [R194] ;  /* 0x00000000c2a4783b */ /* 0x000ea20000000200 */
[C---:B-1----:R-:W-:Y:S03]  /*10990*/  HMMA.16816.F32.BF16 R36, R128.reuse, R40, RZ ;  /* 0x000000288024723c */ /* 0x042fe600000418ff */
[----:B-----5:R-:W1:Y:S04]  /*109a0*/  LDSM.16.M88.4 R160, [R193] ;  /* 0x00000000c1a0783b */ /* 0x020e680000000200 */
[----:B------:R-:W5:Y:S01]  /*109b0*/  LDSM.16.M88.4 R156, [R192] ;  /* 0x00000000c09c783b */ /* 0x000f620000000200 */
[C---:B------:R-:W-:Y:S03]  /*109c0*/  HMMA.16816.F32.BF16 R40, R128.reuse, R42, RZ ;  /* 0x0000002a8028723c */ /* 0x040fe600000418ff */
[----:B------:R-:W1:Y:S05]  /*109d0*/  LDSM.16.M88.4 R152, [R191] ;  /* 0x00000000bf98783b */ /* 0x000e6a0000000200 */
        /* <DEDUP_REMOVED lines=21> */
[----:B------:R-:W-:Y:S01]  /*10b30*/  HMMA.16816.F32.BF16 R128, R128, R150, RZ ;  /* 0x000000968080723c */ /* 0x000fe200000418ff */
[----:B------:R-:W2:Y:S07]  /*10b40*/  LDSM.16.M88.4 R148, [R190] ;  /* 0x00000000be94783b */ /* 0x000eae0000000200 */
[C---:B------:R-:W-:Y:S08]  /*10b50*/  HMMA.16816.F32.BF16 R4, R132.reuse, R144, R4 ;  /* 0x000000908404723c */ /* 0x040ff00000041804 */
[C---:B------:R-:W-:Y:S01]  /*10b60*/  HMMA.16816.F32.BF16 R8, R132.reuse, R146, R8 ;  /* 0x000000928408723c */ /* 0x040fe20000041808 */
[----:B------:R-:W3:Y:S07]  /*10b70*/  LDSM.16.M88.4 R144, [R189] ;  /* 0x00000000bd90783b */ /* 0x000eee0000000200 */
[C---:B------:R-:W-:Y:S08]  /*10b80*/  HMMA.16816.F32.BF16 R12, R132.reuse, R140, R12 ;  /* 0x0000008c840c723c */ /* 0x040ff0000004180c */
[C---:B------:R-:W-:Y:S01]  /*10b90*/  HMMA.16816.F32.BF16 R16, R132.reuse, R142, R16 ;  /* 0x0000008e8410723c */ /* 0x040fe20000041810 */
[----:B------:R-:W1:Y:S07]  /*10ba0*/  LDSM.16.M88.4 R140, [R188] ;  /* 0x00000000bc8c783b */ /* 0x000e6e0000000200 */
[C---:B------:R-:W-:Y:S08]  /*10bb0*/  HMMA.16816.F32.BF16 R20, R132.reuse, R136, R20 ;  /* 0x000000888414723c */ /* 0x040ff00000041814 */
[C---:B------:R-:W-:Y:S01]  /*10bc0*/  HMMA.16816.F32.BF16 R24, R132.reuse, R138, R24 ;  /* 0x0000008a8418723c */ /* 0x040fe20000041818 */
[----:B------:R-:W1:Y:S01]  /*10bd0*/  LDSM.16.M88.4 R136, [R3] ;  /* 0x000000000388783b */ /* 0x000e620000000200 */
[----:B------:R-:W-:Y:S04]  /*10be0*/  DEPBAR.LE SB0, 0x0 ;  /* 0x000080000000791a */ /* 0x000fe80000000000 */
[----:B------:R-:W-:Y:S02]  /*10bf0*/  BAR.SYNC.DEFER_BLOCKING 0x0 ;  /* 0x0000000000007b1d */ /* 0x000fe40000010000 */
        /* <DEDUP_REMOVED lines=14> */
[C---:B-----5:R-:W-:Y:S08]  /*10ce0*/  HMMA.16816.F32.BF16 R84, R132.reuse, R156, R84 ;  /* 0x0000009c8454723c */ /* 0x060ff00000041854 */
        /* <DEDUP_REMOVED lines=24> */
[C---:B------:R-:W-:Y:S02]  /*10e70*/  IADD3 R143, R138.reuse, -0x100, RZ ;  /* 0xffffff008a8f7810 */ /* 0x040fe40007ffe0ff */
        /* <DEDUP_REMOVED lines=50> */
.L_x_2326:
[----:B------:R1:W-:Y:S01]  /*111a0*/  @P2 STS [R215+0x1004], RZ ;  /* 0x001004ffd7002388 */ /* 0x0003e20000000800 */
[----:B------:R-:W-:Y:S01]  /*111b0*/  LEA R148, P5, R138, R238, 0x1 ;  /* 0x000000ee8a947211 */ /* 0x000fe200078a08ff */
[----:B------:R-:W-:Y:S01]  /*111c0*/  @!P2 IMAD.MOV.U32 R0, RZ, RZ, c[0x0][0x19c] ;  /* 0x00006700ff00a624 */ /* 0x000fe200078e00ff */
[-C--:B------:R-:W-:Y:S01]  /*111d0*/  @!P2 LEA R133, P4, R134, R138.reuse, 0x5 ;  /* 0x0000008a8685a211 */ /* 0x080fe200078828ff */
[----:B------:R1:W-:Y:S01]  /*111e0*/  @P2 STS.64 [R215+0x1008], RZ ;  /* 0x001008ffd7002388 */ /* 0x0003e20000000a00 */
[----:B------:R-:W-:Y:S01]  /*111f0*/  @!P2 IMAD.MOV.U32 R2, RZ, RZ, c[0x0][0x19c] ;  /* 0x00006700ff02a624 */ /* 0x000fe200078e00ff */
[--C-:B------:R-:W-:Y:S01]  /*11200*/  LEA.HI.X R149, R138, R241, R139.reuse, 0x1, P5 ;  /* 0x000000f18a957211 */ /* 0x100fe200028f0c8b */
[C---:B------:R-:W-:Y:S01]  /*11210*/  @!P2 IMAD.WIDE.U32 R144, R134.reuse, 0x60, R138 ;  /* 0x000000608690a825 */ /* 0x040fe200078e008a */
[----:B------:R1:W-:Y:S01]  /*11220*/  @P2 STS [R215+0x1000], RZ ;  /* 0x001000ffd7002388 */ /* 0x0003e20000000800 */
[C---:B------:R-:W-:Y:S02]  /*11230*/  @!P2 LEA R135, P3, R134.reuse, R138, 0x6 ;  /* 0x0000008a8687a211 */ /* 0x040fe400078630ff */
[CC--:B------:R-:W-:Y:S01]  /*11240*/  @!P2 LEA.HI.X R0, R134.reuse, R139.reuse, R0, 0x5, P4 ;  /* 0x0000008b8600a211 */ /* 0x0c0fe200020f2c00 */
[----:B------:R-:W-:Y:S01]  /*11250*/  @!PT LDS RZ, [RZ] ;  /* 0x00000000fffff984 */ /* 0x000fe20000000800 */
[----:B------:R-:W-:Y:S01]  /*11260*/  @!PT LDS RZ, [RZ] ;  /* 0x00000000fffff984 */ /* 0x000fe20000000800 */
[----:B------:R-:W-:Y:S01]  /*11270*/  @!PT LDS RZ, [RZ] ;  /* 0x00000000fffff984 */ /* 0x000fe20000000800 */
[----:B------:R1:W-:Y:S01]  /*11280*/  @!P2 LDGSTS.E.BYPASS.LTC128B.128 [R215+0x1000], [R148.64] ;  /* 0x0100000094d7afae */ /* 0x0003e2000b901d46 */
[C---:B------:R-:W-:Y:S01]  /*11290*/  @!P2 LEA.HI.X R2, R134.reuse, R139, R2, 0x6, P3 ;  /* 0x0000008b8602a211 */ /* 0x040fe200018f3402 */
[----:B------:R-:W-:Y:S01]  /*112a0*/  @!P2 IMAD.MOV.U32 R132, RZ, RZ, c[0x0][0x19c] ;  /* 0x00006700ff84a624 */ /* 0x000fe200078e00ff */
[C---:B------:R-:W-:Y:S01]  /*112b0*/  @!P2 LEA R146, P3, R133.reuse, R238, 0x1 ;  /* 0x000000ee8592a211 */ /* 0x040fe200078608ff */
[----:B------:R1:W-:Y:S01]  /*112c0*/  @P2 STS.128 [R215+0x1800], RZ ;  /* 0x001800ffd7002388 */ /* 0x0003e20000000c00 */
[C---:B------:R-:W-:Y:S01]  /*112d0*/  @!P2 LEA R137, P0, R134.reuse, R138, 0x7 ;  /* 0x0000008a8689a211 */ /* 0x040fe200078038ff */
[----:B------:R-:W-:Y:S01]  /*112e0*/  @!P2 IMAD.MOV.U32 R142, RZ, RZ, R138 ;  /* 0x000000ffff8ea224 */ /* 0x000fe200078e008a */
[----:B------:R-:W-:Y:S01]  /*112f0*/  @!P2 LEA.HI.X R147, R133, R241, R0, 0x1, P3 ;  /* 0x000000f18593a211 */ /* 0x000fe200018f0c00 */
[----:B------:R-:W-:Y:S01]  /*11300*/  @!P2 IMAD.MOV.U32 R0, RZ, RZ, c[0x0][0x19c] ;  /* 0x00006700ff00a624 */ /* 0x000fe200078e00ff */
[----:B------:R-:W-:Y:S01]  /*11310*/  @!P2 LEA.HI.X R132, R134, R139, R132, 0x7, P0 ;  /* 0x0000008b8684a211 */ /* 0x000fe200000f3c84 */
[--C-:B------:R-:W-:Y:S01]  /*11320*/  @!P2 IMAD.MOV.U32 R140, RZ, RZ, R138.reuse ;  /* 0x000000ffff8ca224 */ /* 0x100fe200078e008a */
[CC--:B------:R-:W-:Y:S01]  /*11330*/  @!P2 LEA R152, P0, R135.reuse, R238.reuse, 0x1 ;  /* 0x000000ee8798a211 */ /* 0x0c0fe200078008ff */
[----:B------:R-:W-:Y:S01]  /*11340*/  @!PT LDS RZ, [RZ] ;  /* 0x00000000fffff984 */ /* 0x000fe20000000800 */
[----:B------:R-:W-:Y:S01]  /*11350*/  @!PT LDS RZ, [RZ] ;  /* 0x00000000fffff984 */ /* 0x000fe20000000800 */
[----:B------:R-:W-:Y:S01]  /*11360*/  @!PT LDS RZ, [RZ] ;  /* 0x00000000fffff984 */ /* 0x000fe20000000800 */
[----:B------:R1:W-:Y:S01]  /*11370*/  @!P2 LDGSTS.E.BYPASS.LTC128B.128 [R215+0x1800], [R146.64] ;  /* 0x0180000092d7afae */ /* 0x0003e2000b901d46 */
[-C--:B------:R-:W-:Y:S01]  /*11380*/  @!P2 LEA R156, P5, R144, R238.reuse, 0x1 ;  /* 0x000000ee909ca211 */ /* 0x080fe200078a08ff */
[----:B------:R-:W-:Y:S01]  /*11390*/  @!P2 IMAD.MOV.U32 R150, RZ, RZ, R138 ;  /* 0x000000ffff96a224 */ /* 0x000fe200078e008a */
[----:B------:R-:W-:Y:S01]  /*113a0*/  @!P2 LEA.HI.X R153, R135, R241, R2, 0x1, P0 ;  /* 0x000000f18799a211 */ /* 0x000fe200000f0c02 */
[----:B------:R1:W-:Y:S01]  /*113b0*/  @P2 STS.128 [R215+0x2000], RZ ;  /* 0x002000ffd7002388 */ /* 0x0003e20000000c00 */
[----:B------:R-:W-:Y:S01]  /*113c0*/  @!P2 IMAD R135, R0, 0x60, RZ ;  /* 0x000000600087a824 */ /* 0x000fe200078e02ff */
[-C--:B------:R-:W-:Y:S01]  /*113d0*/  @!P2 LEA R136, P0, R137, R238.reuse, 0x1 ;  /* 0x000000ee8988a211 */ /* 0x080fe200078008ff */
[----:B------:R-:W-:Y:S01]  /*113e0*/  @!P2 IMAD.MOV.U32 R141, RZ, RZ, R139 ;  /* 0x000000ffff8da224 */ /* 0x000fe200078e008b */
[----:B------:R-:W-:Y:S01]  /*113f0*/  @!PT LDS RZ, [RZ] ;  /* 0x00000000fffff984 */ /* 0x000fe20000000800 */
[----:B------:R-:W-:Y:S01]  /*11400*/  @!PT LDS RZ, [RZ] ;  /* 0x00000000fffff984 */ /* 0x000fe20000000800 */
[----:B------:R-:W-:Y:S01]  /*11410*/  @!PT LDS RZ, [RZ] ;  /* 0x00000000fffff984 */ /* 0x000fe20000000800 */
[----:B------:R1:W-:Y:S01]  /*11420*/  @!P2 LDGSTS.E.BYPASS.LTC128B.128 [R215+0x2000], [R152.64] ;  /* 0x0200000098d7afae */ /* 0x0003e2000b901d46 */
[----:B------:R-:W-:Y:S01]  /*11430*/  @!P2 IMAD.IADD R135, R135, 0x1, R145 ;  /* 0x000000018787a824 */ /* 0x000fe200078e0291 */
[-C--:B------:R-:W-:Y:S01]  /*11440*/  @!P2 MOV R143, R139.reuse ;  /* 0x0000008b008fa202 */ /* 0x080fe20000000f00 */
[----:B------:R-:W-:Y:S01]  /*11450*/  @!P2 IMAD.WIDE.U32 R140, R134, 0xc0, R140 ;  /* 0x000000c0868ca825 */ /* 0x000fe200078e008c */
[----:B------:R1:W-:Y:S01]  /*11460*/  @P2 STS.128 [R215+0x2800], RZ ;  /* 0x002800ffd7002388 */ /* 0x0003e20000000c00 */
[----:B------:R-:W-:Y:S02]  /*11470*/  @!P2 MOV R151, R139 ;  /* 0x0000008b0097a202 */ /* 0x000fe40000000f00 */
[-C--:B------:R-:W-:Y:S01]  /*11480*/  @!P2 LEA.HI.X R157, R144, R241.reuse, R135, 0x1, P5 ;  /* 0x000000f1909da211 */ /* 0x080fe200028f0c87 */
[----:B------:R-:W-:Y:S01]  /*11490*/  @!P2 IMAD.WIDE.U32 R142, R134, 0xa0, R142 ;  /* 0x000000a0868ea825 */ /* 0x000fe200078e008e */
[-C--:B------:R-:W-:Y:S02]  /*114a0*/  @!P2 LEA.HI.X R137, R137, R241.reuse, R132, 0x1, P0 ;  /* 0x000000f18989a211 */ /* 0x080fe400000f0c84 */
[-C--:B------:R-:W-:Y:S01]  /*114b0*/  @!P2 LEA R132, P3, R140, R238.reuse, 0x1 ;  /* 0x000000ee8c84a211 */ /* 0x080fe200078608ff */
[----:B------:R-:W-:Y:S01]  /*114c0*/  @!PT LDS RZ, [RZ] ;  /* 0x00000000fffff984 */ /* 0x000fe20000000800 */
[----:B------:R-:W-:Y:S01]  /*114d0*/  @!PT LDS RZ, [RZ] ;  /* 0x00000000fffff984 */ /* 0x000fe20000000800 */
[----:B------:R-:W-:Y:S01]  /*114e0*/  @!PT LDS RZ, [RZ] ;  /* 0x00000000fffff984 */ /* 0x000fe20000000800 */
[----:B------:R1:W-:Y:S01]  /*114f0*/  @!P2 LDGSTS.E.BYPASS.LTC128B.128 [R215+0x2800], [R156.64] ;  /* 0x028000009cd7afae */ /* 0x0003e2000b901d46 */
[----:B------:R-:W-:Y:S01]  /*11500*/  @!P2 IMAD.WIDE.U32 R150, R134, 0xe0, R150 ;  /* 0x000000e08696a825 */ /* 0x000fe200078e0096 */
[----:B------:R-:W-:Y:S02]  /*11510*/  @!P2 MOV R2, c[0x0][0x19c] ;  /* 0x000067000002aa02 */ /* 0x000fe40000000f00 */
        /* <DEDUP_REMOVED lines=36> */
.L_x_2325:
        /* <DEDUP_REMOVED lines=50> */
[----:B-1----:R-:W-:Y:S09]  /*11a80*/  IADD3 R146, R164, 0x49, RZ ;  /* 0x00000049a4927810 */ /* 0x002ff20007ffe0ff */
        /* <DEDUP_REMOVED lines=21> */
[CC--:B------:R-:W-:Y:S02]  /*11be0*/  FFMA.FTZ R4, R206.reuse, R139.reuse, R4 ;  /* 0x0000008bce047223 */ /* 0x0c0fe40000010004 */
[----:B------:R-:W-:Y:S01]  /*11bf0*/  FFMA.FTZ R6, R206, R139, R6 ;  /* 0x0000008bce067223 */ /* 0x000fe20000010006 */
[----:B------:R-:W-:Y:S01]  /*11c00*/  IADD3 R139, R164, 0x90, RZ ;  /* 0x00000090a48b7810 */ /* 0x000fe20007ffe0ff */
[-C--:B--2---:R-:W-:Y:S01]  /*11c10*/  FFMA.FTZ R5, R206, R136.reuse, R5 ;  /* 0x00000088ce057223 */ /* 0x084fe20000010005 */
[----:B------:R-:W-:Y:S01]  /*11c20*/  FMNMX.FTZ R166, R4, R213, !PT ;  /* 0x000000d504a67209 */ /* 0x000fe20007810000 */
[----:B------:R-:W-:Y:S01]  /*11c30*/  FFMA.FTZ R7, R206, R136, R7 ;  /* 0x00000088ce077223 */ /* 0x000fe20000010007 */
[----:B------:R-:W-:Y:S01]  /*11c40*/  FMNMX.FTZ R168, R6, R210, !PT ;  /* 0x000000d206a87209 */ /* 0x000fe20007810000 */
[CC--:B------:R-:W-:Y:S01]  /*11c50*/  FFMA.FTZ R8, R206.reuse, R141.reuse, R8 ;  /* 0x0000008dce087223 */ /* 0x0c0fe20000010008 */
[----:B------:R-:W2:Y:S01]  /*11c60*/  I2F R139, R139 ;  /* 0x0000008b008b7306 */ /* 0x000ea20000201400 */
[C---:B------:R-:W-:Y:S01]  /*11c70*/  FFMA.FTZ R10, R206.reuse, R141, R10 ;  /* 0x0000008dce0a7223 */ /* 0x040fe2000001000a */
[----:B------:R-:W-:Y:S01]  /*11c80*/  FMNMX.FTZ R169, R5, R166, !PT ;  /* 0x000000a605a97209 */ /* 0x000fe20007810000 */
[C---:B------:R-:W-:Y:S01]  /*11c90*/  FFMA.FTZ R9, R206.reuse, R138, R9 ;  /* 0x0000008ace097223 */ /* 0x040fe20000010009 */
[----:B------:R-:W-:Y:S01]  /*11ca0*/  FMNMX.FTZ R171, R7, R168, !PT ;  /* 0x000000a807ab7209 */ /* 0x000fe20007810000 */
[----:B------:R-:W-:Y:S01]  /*11cb0*/  FFMA.FTZ R11, R206, R138, R11 ;  /* 0x0000008ace0b7223 */ /* 0x000fe2000001000b */
[----:B------:R-:W-:Y:S01]  /*11cc0*/  FMNMX.FTZ R166, R8, R169, !PT ;  /* 0x000000a908a67209 */ /* 0x000fe20007810000 */
[----:B---3--:R-:W-:Y:S01]  /*11cd0*/  FFMA.FTZ R12, R206, R143, R12 ;  /* 0x0000008fce0c7223 */ /* 0x008fe2000001000c */
[----:B------:R-:W-:Y:S01]  /*11ce0*/  FMNMX.FTZ R168, R10, R171, !PT ;  /* 0x000000ab0aa87209 */ /* 0x000fe20007810000 */
[C---:B------:R-:W-:Y:S01]  /*11cf0*/  FFMA.FTZ R14, R206.reuse, R143, R14 ;  /* 0x0000008fce0e7223 */ /* 0x040fe2000001000e */
[----:B------:R-:W-:Y:S01]  /*11d00*/  FMNMX.FTZ R169, R9, R166, !PT ;  /* 0x000000a609a97209 */ /* 0x000fe20007810000 */
[C---:B----4-:R-:W-:Y:S01]  /*11d10*/  FFMA.FTZ R13, R206.reuse, R140, R13 ;  /* 0x0000008cce0d7223 */ /* 0x050fe2000001000d */
[----:B------:R-:W-:Y:S01]  /*11d20*/  FMNMX.FTZ R171, R11, R168, !PT ;  /* 0x000000a80bab7209 */ /* 0x000fe20007810000 */
[----:B------:R-:W-:Y:S01]  /*11d30*/  FFMA.FTZ R15, R206, R140, R15 ;  /* 0x0000008cce0f7223 */ /* 0x000fe2000001000f */
[----:B------:R-:W-:Y:S01]  /*11d40*/  FMNMX.FTZ R166, R12, R169, !PT ;  /* 0x000000a90ca67209 */ /* 0x000fe20007810000 */
[----:B-----5:R-:W-:Y:S01]  /*11d50*/  FFMA.FTZ R16, R206, R145, R16 ;  /* 0x00000091ce107223 */ /* 0x020fe20000010010 */
[----:B------:R-:W-:Y:S01]  /*11d60*/  FMNMX.FTZ R168, R14, R171, !PT ;  /* 0x000000ab0ea87209 */ /* 0x000fe20007810000 */
[C---:B------:R-:W-:Y:S01]  /*11d70*/  FFMA.FTZ R18, R206.reuse, R145, R18 ;  /* 0x00000091ce127223 */ /* 0x040fe20000010012 */
[----:B------:R-:W-:Y:S01]  /*11d80*/  FMNMX.FTZ R169, R13, R166, !PT ;  /* 0x000000a60da97209 */ /* 0x000fe20007810000 */
[C---:B------:R-:W-:Y:S01]  /*11d90*/  FFMA.FTZ R17, R206.reuse, R142, R17 ;  /* 0x0000008ece117223 */ /* 0x040fe20000010011 */
[----:B------:R-:W-:Y:S01]  /*11da0*/  FMNMX.FTZ R171, R15, R168, !PT ;  /* 0x000000a80fab7209 */ /* 0x000fe20007810000 */
[----:B------:R-:W-:Y:S01]  /*11db0*/  FFMA.FTZ R19, R206, R142, R19 ;  /* 0x0000008ece137223 */ /* 0x000fe20000010013 */
[----:B------:R-:W-:Y:S01]  /*11dc0*/  FMNMX.FTZ R166, R16, R169, !PT ;  /* 0x000000a910a67209 */ /* 0x000fe20007810000 */
[----:B------:R-:W-:Y:S01]  /*11dd0*/  FFMA.FTZ R20, R206, R147, R20 ;  /* 0x00000093ce147223 */ /* 0x000fe20000010014 */
        /* <DEDUP_REMOVED lines=14> */
[----:B------:R-:W-:Y:S01]  /*11ec0*/  IADD3 R144, R164, 0xd0, RZ ;  /* 0x000000d0a4907810 */ /* 0x000fe20007ffe0ff */
[----:B------:R-:W-:Y:S01]  /*11ed0*/  FFMA.FTZ R28, R206, R133, R28 ;  /* 0x00000085ce1c7223 */ /* 0x000fe2000001001c */
[----:B------:R-:W-:Y:S01]  /*11ee0*/  FMNMX.FTZ R166, R24, R169, !PT ;  /* 0x000000a918a67209 */ /* 0x000fe20007810000 */
[C---:B------:R-:W-:Y:S01]  /*11ef0*/  FFMA.FTZ R30, R206.reuse, R133, R30 ;  /* 0x00000085ce1e7223 */ /* 0x040fe2000001001e */
[----:B------:R-:W-:Y:S01]  /*11f00*/  I2F R149, R144 ;  /* 0x0000009000957306 */ /* 0x000fe20000201400 */
[C---:B------:R-:W-:Y:S01]  /*11f10*/  FFMA.FTZ R29, R206.reuse, R2, R29 ;  /* 0x00000002ce1d7223 */ /* 0x040fe2000001001d */
[----:B------:R-:W-:Y:S01]  /*11f20*/  FMNMX.FTZ R169, R25, R166, !PT ;  /* 0x000000a619a97209 */ /* 0x000fe20007810000 */
[----:B------:R-:W-:Y:S01]  /*11f30*/  FFMA.FTZ R31, R206, R2, R31 ;  /* 0x00000002ce1f7223 */ /* 0x000fe2000001001f */
[----:B------:R-:W-:Y:S01]  /*11f40*/  IADD3 R142, R164, 0xc0, RZ ;  /* 0x000000c0a48e7810 */ /* 0x000fe20007ffe0ff */
[----:B-1----:R-:W-:Y:S01]  /*11f50*/  FFMA.FTZ R32, R206, R135, R32 ;  /* 0x00000087ce207223 */ /* 0x002fe20000010020 */
[----:B------:R-:W-:Y:S01]  /*11f60*/  FMNMX.FTZ R2, R28, R169, !PT ;  /* 0x000000a91c027209 */ /* 0x000fe20007810000 */
[----:B------:R-:W-:Y:S01]  /*11f70*/  FFMA.FTZ R34, R206, R135, R34 ;  /* 0x00000087ce227223 */ /* 0x000fe20000010022 */
[----:B------:R-:W-:Y:S01]  /*11f80*/  IADD3 R140, R164, 0xc1, RZ ;  /* 0x000000c1a48c7810 */ /* 0x000fe20007ffe0ff */
[CC--:B------:R-:W-:Y:S01]  /*11f90*/  FFMA.FTZ R33, R206.reuse, R132.reuse, R33 ;  /* 0x00000084ce217223 */ /* 0x0c0fe20000010021 */
[----:B------:R1:W-:Y:S01]  /*11fa0*/  I2F R145, R142 ;  /* 0x0000008e00917306 */ /* 0x0003e20000201400 */
[C---:B------:R-:W-:Y:S01]  /*11fb0*/  FFMA.FTZ R35, R206.reuse, R132, R35 ;  /* 0x00000084ce237223 */ /* 0x040fe20000010023 */
[----:B------:R-:W-:Y:S01]  /*11fc0*/  FMNMX.FTZ R135, R29, R2, !PT ;  /* 0x000000021d877209 */ /* 0x000fe20007810000 */
[-C--:B------:R-:W-:Y:S01]  /*11fd0*/  FFMA.FTZ R36, R206, R137.reuse, R36 ;  /* 0x00000089ce247223 */ /* 0x080fe20000010024 */
[----:B------:R-:W-:Y:S01]  /*11fe0*/  IADD3 R147, R164, 0xc8, RZ ;  /* 0x000000c8a4937810 */ /* 0x000fe20007ffe0ff */
[----:B------:R-:W-:Y:S01]  /*11ff0*/  FFMA.FTZ R38, R206, R137, R38 ;  /* 0x00000089ce267223 */ /* 0x000fe20000010026 */
[----:B------:R-:W-:Y:S01]  /*12000*/  FMNMX.FTZ R132, R32, R135, !PT ;  /* 0x0000008720847209 */ /* 0x000fe20007810000 */
[-C--:B------:R-:W-:Y:S01]  /*12010*/  FFMA.FTZ R37, R206, R134.reuse, R37 ;  /* 0x00000086ce257223 */ /* 0x080fe20000010025 */
[----:B------:R-:W-:Y:S01]  /*12020*/  FMNMX.FTZ R168, R26, R171, !PT ;  /* 0x000000ab1aa87209 */ /* 0x000fe20007810000 */
[C---:B------:R-:W-:Y:S01]  /*12030*/  FFMA.FTZ R39, R206.reuse, R134, R39 ;  /* 0x00000086ce277223 */ /* 0x040fe20000010027 */
[----:B------:R-:W-:Y:S01]  /*12040*/  I2F R140, R140 ;  /* 0x0000008c008c7306 */ /* 0x000fe20000201400 */
[CC--:B------:R-:W-:Y:S01]  /*12050*/  FFMA.FTZ R40, R206.reuse, R151.reuse, R40 ;  /* 0x00000097ce287223 */ /* 0x0c0fe20000010028 */
[----:B------:R-:W-:Y:S01]  /*12060*/  FMNMX.FTZ R171, R27, R168, !PT ;  /* 0x000000a81bab7209 */ /* 0x000fe20007810000 */
[C---:B------:R-:W-:Y:S01]  /*12070*/  FFMA.FTZ R42, R206.reuse, R151, R42 ;  /* 0x00000097ce2a7223 */ /* 0x040fe2000001002a */
[----:B------:R-:W-:Y:S01]  /*12080*/  FMNMX.FTZ R137, R33, R132, !PT ;  /* 0x0000008421897209 */ /* 0x000fe20007810000 */
[-C--:B------:R-:W-:Y:S01]  /*12090*/  FFMA.FTZ R41, R206, R146.reuse, R41 ;  /* 0x00000092ce297223 */ /* 0x080fe20000010029 */
[----:B------:R-:W-:Y:S01]  /*120a0*/  FMNMX.FTZ R166, R30, R171, !PT ;  /* 0x000000ab1ea67209 */ /* 0x000fe20007810000 */
[----:B------:R-:W-:Y:S01]  /*120b0*/  FFMA.FTZ R43, R206, R146, R43 ;  /* 0x00000092ce2b7223 */ /* 0x000fe2000001002b */
[----:B------:R-:W-:Y:S01]  /*120c0*/  FMNMX.FTZ R132, R36, R137, !PT ;  /* 0x0000008924847209 */ /* 0x000fe20007810000 */
[CC--:B------:R-:W-:Y:S01]  /*120d0*/  FFMA.FTZ R44, R206.reuse, R153.reuse, R44 ;  /* 0x00000099ce2c7223 */ /* 0x0c0fe2000001002c */
[----:B------:R-:W-:Y:S01]  /*120e0*/  I2F R147, R147 ;  /* 0x0000009300937306 */ /* 0x000fe20000201400 */
[C---:B------:R-:W-:Y:S01]  /*120f0*/  FFMA.FTZ R46, R206.reuse, R153, R46 ;  /* 0x00000099ce2e7223 */ /* 0x040fe2000001002e */
[----:B------:R-:W-:Y:S01]  /*12100*/  FMNMX.FTZ R169, R31, R166, !PT ;  /* 0x000000a61fa97209 */ /* 0x000fe20007810000 */
[-C--:B------:R-:W-:Y:S01]  /*12110*/  FFMA.FTZ R45, R206, R148.reuse, R45 ;  /* 0x00000094ce2d7223 */ /* 0x080fe2000001002d */
[----:B-1----:R-:W-:Y:S01]  /*12120*/  IADD3 R142, R164, 0xc9, RZ ;  /* 0x000000c9a48e7810 */ /* 0x002fe20007ffe0ff */
[----:B------:R-:W-:Y:S01]  /*12130*/  FFMA.FTZ R47, R206, R148, R47 ;  /* 0x00000094ce2f7223 */ /* 0x000fe2000001002f */
[----:B------:R-:W-:Y:S01]  /*12140*/  FMNMX.FTZ R166, R34, R169, !PT ;  /* 0x000000a922a67209 */ /* 0x000fe20007810000 */
[CC--:B------:R-:W-:Y:S01]  /*12150*/  FFMA.FTZ R48, R206.reuse, R155.reuse, R48 ;  /* 0x0000009bce307223 */ /* 0x0c0fe20000010030 */
[----:B------:R-:W-:Y:S01]  /*12160*/  FMNMX.FTZ R137, R37, R132, !PT ;  /* 0x0000008425897209 */ /* 0x000fe20007810000 */
[C---:B------:R-:W-:Y:S01]  /*12170*/  FFMA.FTZ R50, R206.reuse, R155, R50 ;  /* 0x0000009bce327223 */ /* 0x040fe20000010032 */
[----:B------:R-:W-:Y:S01]  /*12180*/  I2F R142, R142 ;  /* 0x0000008e008e7306 */ /* 0x000fe20000201400 */
[----:B------:R-:W-:Y:S01]  /*12190*/  FMNMX.FTZ R169, R35, R166, !PT ;  /* 0x000000a623a97209 */ /* 0x000fe20007810000 */
[-C--:B------:R-:W-:Y:S01]  /*121a0*/  FFMA.FTZ R49, R206, R150.reuse, R49 ;  /* 0x00000096ce317223 */ /* 0x080fe20000010031 */
[----:B------:R-:W-:Y:S01]  /*121b0*/  IADD3 R132, R164, 0xb1, RZ ;  /* 0x000000b1a4847810 */ /* 0x000fe20007ffe0ff */
[----:B------:R-:W-:Y:S01]  /*121c0*/  FFMA.FTZ R51, R206, R150, R51 ;  /* 0x00000096ce337223 */ /* 0x000fe20000010033 */
[----:B------:R-:W-:Y:S01]  /*121d0*/  FMNMX.FTZ R134, R38, R169, !PT ;  /* 0x000000a926867209 */ /* 0x000fe20007810000 */
[-C--:B------:R-:W-:Y:S01]  /*121e0*/  FFMA.FTZ R52, R206, R157.reuse, R52 ;  /* 0x0000009dce347223 */ /* 0x080fe20000010034 */
[----:B------:R-:W-:Y:S01]  /*121f0*/  IADD3 R136, R164, 0x91, RZ ;  /* 0x00000091a4887810 */ /* 0x000fe20007ffe0ff */
[C---:B------:R-:W-:Y:S01]  /*12200*/  FFMA.FTZ R54, R206.reuse, R157, R54 ;  /* 0x0000009dce367223 */ /* 0x040fe20000010036 */
[----:B------:R-:W-:Y:S01]  /*12210*/  FMNMX.FTZ R151, R39, R134, !PT ;  /* 0x0000008627977209 */ /* 0x000fe20007810000 */
[----:B------:R-:W-:Y:S01]  /*12220*/  I2F R132, R132 ;  /* 0x0000008400847306 */ /* 0x000fe20000201400 */
[-C--:B------:R-:W-:Y:S01]  /*12230*/  FFMA.FTZ R53, R206, R152.reuse, R53 ;  /* 0x00000098ce357223 */ /* 0x080fe20000010035 */
[----:B------:R-:W-:Y:S01]  /*12240*/  FMNMX.FTZ R134, R40, R137, !PT ;  /* 0x0000008928867209 */ /* 0x000fe20007810000 */
[----:B------:R-:W-:Y:S01]  /*12250*/  FFMA.FTZ R55, R206, R152, R55 ;  /* 0x00000098ce377223 */ /* 0x000fe20000010037 */
[----:B------:R-:W-:Y:S01]  /*12260*/  FMNMX.FTZ R166, R42, R151, !PT ;  /* 0x000000972aa67209 */ /* 0x000fe20007810000 */
[CC--:B------:R-:W-:Y:S01]  /*12270*/  FFMA.FTZ R56, R206.reuse, R159.reuse, R56 ;  /* 0x0000009fce387223 */ /* 0x0c0fe20000010038 */
[----:B------:R-:W-:Y:S01]  /*12280*/  FMNMX.FTZ R151, R41, R134, !PT ;  /* 0x0000008629977209 */ /* 0x000fe20007810000 */
[C---:B------:R-:W-:Y:S01]  /*12290*/  FFMA.FTZ R58, R206.reuse, R159, R58 ;  /* 0x0000009fce3a7223 */ /* 0x040fe2000001003a */
[----:B------:R-:W-:Y:S01]  /*122a0*/  FMNMX.FTZ R153, R43, R166, !PT ;  /* 0x000000a62b997209 */ /* 0x000fe20007810000 */
[CC--:B------:R-:W-:Y:S01]  /*122b0*/  FFMA.FTZ R57, R206.reuse, R154.reuse, R57 ;  /* 0x0000009ace397223 */ /* 0x0c0fe20000010039 */
[----:B------:R-:W1:Y:S01]  /*122c0*/  I2F R136, R136 ;  /* 0x0000008800887306 */ /* 0x000e620000201400 */
        /* <DEDUP_REMOVED lines=34> */
[----:B--2---:R-:W-:Y:S01]  /*124f0*/  FFMA.FTZ R76, R206, R139, R76 ;  /* 0x0000008bce4c7223 */ /* 0x004fe2000001004c */
[----:B------:R-:W-:Y:S01]  /*12500*/  FMNMX.FTZ R150, R62, R153, !PT ;  /* 0x000000993e967209 */ /* 0x000fe20007810000 */
[C---:B------:R-:W-:Y:S01]  /*12510*/  FFMA.FTZ R78, R206.reuse, R139, R78 ;  /* 0x0000008bce4e7223 */ /* 0x040fe2000001004e */
[----:B------:R-:W-:Y:S01]  /*12520*/  FMNMX.FTZ R151, R61, R148, !PT ;  /* 0x000000943d977209 */ /* 0x000fe20007810000 */
[C---:B-1----:R-:W-:Y:S01]  /*12530*/  FFMA.FTZ R77, R206.reuse, R136, R77 ;  /* 0x00000088ce4d7223 */ /* 0x042fe2000001004d */
[----:B------:R-:W-:Y:S01]  /*12540*/  FMNMX.FTZ R153, R63, R150, !PT ;  /* 0x000000963f997209 */ /* 0x000fe20007810000 */
[----:B------:R-:W-:Y:S01]  /*12550*/  FFMA.FTZ R79, R206, R136, R79 ;  /* 0x00000088ce4f7223 */ /* 0x000fe2000001004f */
        /* <DEDUP_REMOVED lines=16> */
[C---:B------:R-:W-:Y:S02]  /*12660*/  IADD3 R141, R164.reuse, 0x98, RZ ;  /* 0x00000098a48d7810 */ /* 0x040fe40007ffe0ff */
[C---:B------:R-:W-:Y:S02]  /*12670*/  IADD3 R138, R164.reuse, 0x99, RZ ;  /* 0x00000099a48a7810 */ /* 0x040fe40007ffe0ff */
[C---:B------:R-:W-:Y:S02]  /*12680*/  IADD3 R133, R164.reuse, 0xa8, RZ ;  /* 0x000000a8a4857810 */ /* 0x040fe40007ffe0ff */
[----:B------:R-:W1:Y:S01]  /*12690*/  I2F R141, R141 ;  /* 0x0000008d008d7306 */ /* 0x000e620000201400 */
        /* <DEDUP_REMOVED lines=9> */
[----:B------:R-:W-:Y:S03]  /*12730*/  IADD3 R134, R164, 0xb9, RZ ;  /* 0x000000b9a4867810 */ /* 0x000fe60007ffe0ff */
[----:B------:R-:W3:Y:S01]  /*12740*/  I2F R143, R143 ;  /* 0x0000008f008f7306 */ /* 0x000ee20000201400 */
[CC--:B-1----:R-:W-:Y:S02]  /*12750*/  FFMA.FTZ R80, R206.reuse, R141.reuse, R80 ;  /* 0x0000008dce507223 */ /* 0x0c2fe40000010050 */
[----:B------:R-:W-:Y:S03]  /*12760*/  FFMA.FTZ R82, R206, R141, R82 ;  /* 0x0000008dce527223 */ /* 0x000fe60000010052 */
[----:B------:R-:W-:Y:S04]  /*12770*/  FMNMX.FTZ R148, R80, R151, !PT ;  /* 0x0000009750947209 */ /* 0x000fe80007810000 */
[----:B------:R-:W1:Y:S01]  /*12780*/  I2F R0, R0 ;  /* 0x0000000000007306 */ /* 0x000e620000201400 */
[----:B------:R-:W-:Y:S01]  /*12790*/  FMNMX.FTZ R150, R82, R153, !PT ;  /* 0x0000009952967209 */ /* 0x000fe20007810000 */
[CC--:B--2---:R-:W-:Y:S02]  /*127a0*/  FFMA.FTZ R81, R206.reuse, R138.reuse, R81 ;  /* 0x0000008ace517223 */ /* 0x0c4fe40000010051 */
[----:B------:R-:W-:Y:S01]  /*127b0*/  FFMA.FTZ R83, R206, R138, R83 ;  /* 0x0000008ace537223 */ /* 0x000fe20000010053 */
[----:B------:R-:W-:Y:S02]  /*127c0*/  IADD3 R138, R164, 0xe0, RZ ;  /* 0x000000e0a48a7810 */ /* 0x000fe40007ffe0ff */
[----:B------:R-:W-:Y:S03]  /*127d0*/  FMNMX.FTZ R151, R81, R148, !PT ;  /* 0x0000009451977209 */ /* 0x000fe60007810000 */
[----:B------:R-:W2:Y:S01]  /*127e0*/  I2F R133, R133 ;  /* 0x0000008500857306 */ /* 0x000ea20000201400 */
[----:B------:R-:W-:Y:S01]  /*127f0*/  FMNMX.FTZ R153, R83, R150, !PT ;  /* 0x0000009653997209 */ /* 0x000fe20007810000 */
[CC--:B---3--:R-:W-:Y:S02]  /*12800*/  FFMA.FTZ R84, R206.reuse, R143.reuse, R84 ;  /* 0x0000008fce547223 */ /* 0x0c8fe40000010054 */
[----:B------:R-:W-:Y:S06]  /*12810*/  FFMA.FTZ R86, R206, R143, R86 ;  /* 0x0000008fce567223 */ /* 0x000fec0000010056 */
[----:B------:R-:W3:Y:S01]  /*12820*/  I2F R2, R2 ;  /* 0x0000000200027306 */ /* 0x000ee20000201400 */
[----:B------:R-:W-:Y:S01]  /*12830*/  FMNMX.FTZ R148, R86, R153, !PT ;  /* 0x0000009956947209 */ /* 0x000fe20007810000 */
[CC--:B-1----:R-:W-:Y:S02]  /*12840*/  FFMA.FTZ R85, R206.reuse, R0.reuse, R85 ;  /* 0x00000000ce557223 */ /* 0x0c2fe40000010055 */
[----:B------:R-:W-:Y:S01]  /*12850*/  FFMA.FTZ R87, R206, R0, R87 ;  /* 0x00000000ce577223 */ /* 0x000fe20000010057 */
[----:B------:R-:W-:Y:S05]  /*12860*/  FMNMX.FTZ R0, R84, R151, !PT ;  /* 0x0000009754007209 */ /* 0x000fea0007810000 */
[----:B------:R-:W1:Y:S01]  /*12870*/  I2F R135, R135 ;  /* 0x0000008700877306 */ /* 0x000e620000201400 */
[----:B------:R-:W-:Y:S02]  /*12880*/  FMNMX.FTZ R153, R87, R148, !PT ;  /* 0x0000009457997209 */ /* 0x000fe40007810000 */
[----:B------:R-:W-:Y:S01]  /*12890*/  FMNMX.FTZ R151, R85, R0, !PT ;  /* 0x0000000055977209 */ /* 0x000fe20007810000 */
[-C--:B--2---:R-:W-:Y:S01]  /*128a0*/  FFMA.FTZ R88, R206, R133.reuse, R88 ;  /* 0x00000085ce587223 */ /* 0x084fe20000010058 */
[----:B------:R-:W-:Y:S01]  /*128b0*/  IADD3 R0, R164, 0xe1, RZ ;  /* 0x000000e1a4007810 */ /* 0x000fe20007ffe0ff */
[----:B------:R-:W-:Y:S04]  /*128c0*/  FFMA.FTZ R90, R206, R133, R90 ;  /* 0x00000085ce5a7223 */ /* 0x000fe8000001005a */
[----:B------:R-:W2:Y:S01]  /*128d0*/  I2F R137, R137 ;  /* 0x0000008900897306 */ /* 0x000ea20000201400 */
[----:B------:R-:W-:Y:S01]  /*128e0*/  FMNMX.FTZ R148, R90, R153, !PT ;  /* 0x000000995a947209 */ /* 0x000fe20007810000 */
[CC--:B---3--:R-:W-:Y:S02]  /*128f0*/  FFMA.FTZ R89, R206.reuse, R2.reuse, R89 ;  /* 0x00000002ce597223 */ /* 0x0c8fe40000010059 */
[----:B------:R-:W-:Y:S01]  /*12900*/  FFMA.FTZ R91, R206, R2, R91 ;  /* 0x00000002ce5b7223 */ /* 0x000fe2000001005b */
[----:B------:R-:W-:Y:S05]  /*12910*/  FMNMX.FTZ R2, R88, R151, !PT ;  /* 0x0000009758027209 */ /* 0x000fea0007810000 */
[----:B------:R-:W3:Y:S01]  /*12920*/  I2F R134, R134 ;  /* 0x0000008600867306 */ /* 0x000ee20000201400 */
[----:B------:R-:W-:Y:S02]  /*12930*/  FMNMX.FTZ R153, R91, R148, !PT ;  /* 0x000000945b997209 */ /* 0x000fe40007810000 */
[----:B------:R-:W-:Y:S01]  /*12940*/  FMNMX.FTZ R151, R89, R2, !PT ;  /* 0x0000000259977209 */ /* 0x000fe20007810000 */
[CC--:B-1----:R-:W-:Y:S02]  /*12950*/  FFMA.FTZ R92, R206.reuse, R135.reuse, R92 ;  /* 0x00000087ce5c7223 */ /* 0x0c2fe4000001005c */
[----:B------:R-:W-:Y:S01]  /*12960*/  FFMA.FTZ R94, R206, R135, R94 ;  /* 0x00000087ce5e7223 */ /* 0x000fe2000001005e */
[----:B------:R-:W-:Y:S01]  /*12970*/  IADD3 R135, R164, 0xe8, RZ ;  /* 0x000000e8a4877810 */ /* 0x000fe20007ffe0ff */
[-C--:B------:R-:W-:Y:S01]  /*12980*/  FFMA.FTZ R93, R206, R132.reuse, R93 ;  /* 0x00000084ce5d7223 */ /* 0x080fe2000001005d */
[----:B------:R-:W-:Y:S01]  /*12990*/  FMNMX.FTZ R2, R92, R151, !PT ;  /* 0x000000975c027209 */ /* 0x000fe20007810000 */
[----:B------:R-:W1:Y:S01]  /*129a0*/  I2F R139, R146 ;  /* 0x00000092008b7306 */ /* 0x000e620000201400 */
[----:B------:R-:W-:Y:S01]  /*129b0*/  FFMA.FTZ R95, R206, R132, R95 ;  /* 0x00000084ce5f7223 */ /* 0x000fe2000001005f */
[----:B------:R-:W-:Y:S01]  /*129c0*/  FMNMX.FTZ R132, R94, R153, !PT ;  /* 0x000000995e847209 */ /* 0x000fe20007810000 */
[CC--:B--2---:R-:W-:Y:S02]  /*129d0*/  FFMA.FTZ R96, R206.reuse, R137.reuse, R96 ;  /* 0x00000089ce607223 */ /* 0x0c4fe40000010060 */
[----:B------:R-:W-:Y:S01]  /*129e0*/  FFMA.FTZ R98, R206, R137, R98 ;  /* 0x00000089ce627223 */ /* 0x000fe20000010062 */
[----:B------:R-:W-:Y:S02]  /*129f0*/  FMNMX.FTZ R137, R93, R2, !PT ;  /* 0x000000025d897209 */ /* 0x000fe40007810000 */
[----:B------:R-:W-:Y:S02]  /*12a00*/  IADD3 R2, R164, 0xe9, RZ ;  /* 0x000000e9a4027810 */ /* 0x000fe40007ffe0ff */
[----:B------:R-:W2:Y:S01]  /*12a10*/  I2F R141, R144 ;  /* 0x00000090008d7306 */ /* 0x000ea20000201400 */
[----:B------:R-:W-:Y:S02]  /*12a20*/  FMNMX.FTZ R151, R95, R132, !PT ;  /* 0x000000845f977209 */ /* 0x000fe40007810000 */
[----:B------:R-:W-:Y:S01]  /*12a30*/  FMNMX.FTZ R132, R96, R137, !PT ;  /* 0x0000008960847209 */ /* 0x000fe20007810000 */
[-C--:B---3--:R-:W-:Y:S01]  /*12a40*/  FFMA.FTZ R97, R206, R134.reuse, R97 ;  /* 0x00000086ce617223 */ /* 0x088fe20000010061 */
[----:B------:R-:W-:Y:S01]  /*12a50*/  FMNMX.FTZ R148, R98, R151, !PT ;  /* 0x0000009762947209 */ /* 0x000fe20007810000 */
[----:B------:R-:W-:Y:S01]  /*12a60*/  FFMA.FTZ R99, R206, R134, R99 ;  /* 0x00000086ce637223 */ /* 0x000fe20000010063 */
[----:B------:R-:W-:Y:S01]  /*12a70*/  IADD3 R134, R164, 0xf0, RZ ;  /* 0x000000f0a4867810 */ /* 0x000fe20007ffe0ff */
[CC--:B------:R-:W-:Y:S01]  /*12a80*/  FFMA.FTZ R100, R206.reuse, R145.reuse, R100 ;  /* 0x00000091ce647223 */ /* 0x0c0fe20000010064 */
[----:B------:R-:W-:Y:S01]  /*12a90*/  FMNMX.FTZ R137, R97, R132, !PT ;  /* 0x0000008461897209 */ /* 0x000fe20007810000 */
[----:B------:R-:W3:Y:S01]  /*12aa0*/  I2F R136, R136 ;  /* 0x0000008800887306 */ /* 0x000ee20000201400 */
[C---:B------:R-:W-:Y:S01]  /*12ab0*/  FFMA.FTZ R102, R206.reuse, R145, R102 ;  /* 0x00000091ce667223 */ /* 0x040fe20000010066 */
[----:B------:R-:W-:Y:S01]  /*12ac0*/  FMNMX.FTZ R151, R99, R148, !PT ;  /* 0x0000009463977209 */ /* 0x000fe20007810000 */
[-C--:B------:R-:W-:Y:S01]  /*12ad0*/  FFMA.FTZ R101, R206, R140.reuse, R101 ;  /* 0x0000008cce657223 */ /* 0x080fe20000010065 */
[----:B------:R-:W-:Y:S01]  /*12ae0*/  FMNMX.FTZ R132, R100, R137, !PT ;  /* 0x0000008964847209 */ /* 0x000fe20007810000 */
[----:B------:R-:W-:Y:S01]  /*12af0*/  FFMA.FTZ R103, R206, R140, R103 ;  /* 0x0000008cce677223 */ /* 0x000fe20000010067 */
[----:B------:R-:W-:Y:S01]  /*12b00*/  FMNMX.FTZ R148, R102, R151, !PT ;  /* 0x0000009766947209 */ /* 0x000fe20007810000 */
[CC--:B------:R-:W-:Y:S01]  /*12b10*/  FFMA.FTZ R104, R206.reuse, R147.reuse, R104 ;  /* 0x00000093ce687223 */ /* 0x0c0fe20000010068 */
[----:B------:R-:W-:Y:S01]  /*12b20*/  FMNMX.FTZ R151, R101, R132, !PT ;  /* 0x0000008465977209 */ /* 0x000fe20007810000 */
[C---:B------:R-:W-:Y:S01]  /*12b30*/  FFMA.FTZ R106, R206.reuse, R147, R106 ;  /* 0x00000093ce6a7223 */ /* 0x040fe2000001006a */
[----:B------:R4:W-:Y:S01]  /*12b40*/  I2F R137, R134 ;  /* 0x0000008600897306 */ /* 0x0009e20000201400 */
        /* <DEDUP_REMOVED lines=9> */
[----:B------:R-:W5:Y:S01]  /*12be0*/  I2F R133, R138 ;  /* 0x0000008a00857306 */ /* 0x000f620000201400 */
[----:B-1----:R-:W-:Y:S01]  /*12bf0*/  FFMA.FTZ R109, R206, R139, R109 ;  /* 0x0000008bce6d7223 */ /* 0x002fe2000001006d */
[----:B------:R-:W-:Y:S01]  /*12c00*/  FMNMX.FTZ R148, R108, R151, !PT ;  /* 0x000000976c947209 */ /* 0x000fe20007810000 */
[----:B------:R-:W-:Y:S01]  /*12c10*/  FFMA.FTZ R111, R206, R139, R111 ;  /* 0x0000008bce6f7223 */ /* 0x000fe2000001006f */
[----:B------:R-:W-:Y:S01]  /*12c20*/  FMNMX.FTZ R150, R110, R153, !PT ;  /* 0x000000996e967209 */ /* 0x000fe20007810000 */
[CC--:B--2---:R-:W-:Y:S01]  /*12c30*/  FFMA.FTZ R112, R206.reuse, R141.reuse, R112 ;  /* 0x0000008dce707223 */ /* 0x0c4fe20000010070 */
[----:B------:R-:W-:Y:S01]  /*12c40*/  LDSM.16.MT88.4 R152, [R237+0x5000] ;  /* 0x00500000ed98783b */ /* 0x000fe20000004200 */
[C---:B------:R-:W-:Y:S01]  /*12c50*/  FFMA.FTZ R114, R206.reuse, R141, R114 ;  /* 0x0000008dce727223 */ /* 0x040fe20000010072 */
[----:B------:R-:W-:Y:S01]  /*12c60*/  FMNMX.FTZ R151, R109, R148, !PT ;  /* 0x000000946d977209 */ /* 0x000fe20007810000 */
[CC--:B---3--:R-:W-:Y:S01]  /*12c70*/  FFMA.FTZ R113, R206.reuse, R136.reuse, R113 ;  /* 0x00000088ce717223 */ /* 0x0c8fe20000010071 */
[----:B------:R-:W1:Y:S01]  /*12c80*/  I2F R0, R0 ;  /* 0x0000000000007306 */ /* 0x000e620000201400 */
[----:B------:R-:W-:Y:S01]  /*12c90*/  FFMA.FTZ R115, R206, R136, R115 ;  /* 0x00000088ce737223 */ /* 0x000fe20000010073 */
[----:B------:R-:W-:Y:S02]  /*12ca0*/  FMNMX.FTZ R148, R112, R151, !PT ;  /* 0x0000009770947209 */ /* 0x000fe40007810000 */
[----:B------:R-:W-:Y:S02]  /*12cb0*/  FMNMX.FTZ R151, R111, R150, !PT ;  /* 0x000000966f977209 */ /* 0x000fe40007810000 */
[C---:B----4-:R-:W-:Y:S02]  /*12cc0*/  IADD3 R134, R164.reuse, 0xf8, RZ ;  /* 0x000000f8a4867810 */ /* 0x050fe40007ffe0ff */
[C---:B------:R-:W-:Y:S02]  /*12cd0*/  IADD3 R136, R164.reuse, 0xf9, RZ ;  /* 0x000000f9a4887810 */ /* 0x040fe40007ffe0ff */
[----:B------:R-:W2:Y:S01]  /*12ce0*/  I2F R135, R135 ;  /* 0x0000008700877306 */ /* 0x000ea20000201400 */
[----:B------:R-:W-:Y:S01]  /*12cf0*/  IADD3 R132, R164, 0xf1, RZ ;  /* 0x000000f1a4847810 */ /* 0x000fe20007ffe0ff */
[CC--:B-----5:R-:W-:Y:S02]  /*12d00*/  FFMA.FTZ R116, R206.reuse, R133.reuse, R116 ;  /* 0x00000085ce747223 */ /* 0x0e0fe40000010074 */
[----:B------:R-:W-:Y:S01]  /*12d10*/  FFMA.FTZ R118, R206, R133, R118 ;  /* 0x00000085ce767223 */ /* 0x000fe20000010076 */
[----:B------:R-:W-:Y:S02]  /*12d20*/  FMNMX.FTZ R133, R113, R148, !PT ;  /* 0x0000009471857209 */ /* 0x000fe40007810000 */
[----:B------:R-:W-:Y:S03]  /*12d30*/  FMNMX.FTZ R148, R114, R151, !PT ;  /* 0x0000009772947209 */ /* 0x000fe60007810000 */
[----:B------:R-:W3:Y:S01]  /*12d40*/  I2F R2, R2 ;  /* 0x0000000200027306 */ /* 0x000ee20000201400 */
[----:B------:R-:W-:Y:S02]  /*12d50*/  FMNMX.FTZ R150, R116, R133, !PT ;  /* 0x0000008574967209 */ /* 0x000fe40007810000 */
[----:B------:R-:W-:Y:S01]  /*12d60*/  FMNMX.FTZ R133, R115, R148, !PT ;  /* 0x0000009473857209 */ /* 0x000fe20007810000 */
[CC--:B-1----:R-:W-:Y:S02]  /*12d70*/  FFMA.FTZ R117, R206.reuse, R0.reuse, R117 ;  /* 0x00000000ce757223 */ /* 0x0c2fe40000010075 */
[----:B------:R-:W-:Y:S01]  /*12d80*/  FFMA.FTZ R119, R206, R0, R119 ;  /* 0x00000000ce777223 */ /* 0x000fe20000010077 */
[----:B------:R-:W-:Y:S02]  /*12d90*/  FMNMX.FTZ R0, R118, R133, !PT ;  /* 0x0000008576007209 */ /* 0x000fe40007810000 */
[----:B------:R-:W-:Y:S01]  /*12da0*/  FMNMX.FTZ R151, R117, R150, !PT ;  /* 0x0000009675977209 */ /* 0x000fe20007810000 */
[----:B------:R-:W1:Y:S01]  /*12db0*/  I2F R132, R132 ;  /* 0x0000008400847306 */ /* 0x000e620000201400 */
[----:B------:R-:W-:Y:S01]  /*12dc0*/  FMNMX.FTZ R133, R119, R0, !PT ;  /* 0x0000000077857209 */ /* 0x000fe20007810000 */
[CC--:B--2---:R-:W-:Y:S02]  /*12dd0*/  FFMA.FTZ R120, R206.reuse, R135.reuse, R120 ;  /* 0x00000087ce787223 */ /* 0x0c4fe40000010078 */
[----:B------:R-:W-:Y:S03]  /*12de0*/  FFMA.FTZ R122, R206, R135, R122 ;  /* 0x00000087ce7a7223 */ /* 0x000fe6000001007a */
[----:B------:R-:W-:Y:S03]  /*12df0*/  FMNMX.FTZ R148, R120, R151, !PT ;  /* 0x0000009778947209 */ /* 0x000fe60007810000 */
[----:B------:R-:W2:Y:S01]  /*12e00*/  I2F R139, R134 ;  /* 0x00000086008b7306 */ /* 0x000ea20000201400 */
[----:B------:R-:W-:Y:S01]  /*12e10*/  FMNMX.FTZ R0, R122, R133, !PT ;  /* 0x000000857a007209 */ /* 0x000fe20007810000 */
[CC--:B---3--:R-:W-:Y:S02]  /*12e20*/  FFMA.FTZ R121, R206.reuse, R2.reuse, R121 ;  /* 0x00000002ce797223 */ /* 0x0c8fe40000010079 */
[C---:B------:R-:W-:Y:S02]  /*12e30*/  FFMA.FTZ R123, R206.reuse, R2, R123 ;  /* 0x00000002ce7b7223 */ /* 0x040fe4000001007b */
[CC--:B------:R-:W-:Y:S01]  /*12e40*/  FFMA.FTZ R124, R206.reuse, R137.reuse, R124 ;  /* 0x00000089ce7c7223 */ /* 0x0c0fe2000001007c */
[----:B------:R-:W-:Y:S03]  /*12e50*/  FMNMX.FTZ R135, R121, R148, !PT ;  /* 0x0000009479877209 */ /* 0x000fe60007810000 */
[----:B------:R-:W3:Y:S01]  /*12e60*/  I2F R134, R136 ;  /* 0x0000008800867306 */ /* 0x000ee20000201400 */
[C---:B------:R-:W-:Y:S01]  /*12e70*/  FFMA.FTZ R126, R206.reuse, R137, R126 ;  /* 0x00000089ce7e7223 */ /* 0x040fe2000001007e */
[----:B------:R-:W-:Y:S01]  /*12e80*/  FMNMX.FTZ R133, R123, R0, !PT ;  /* 0x000000007b857209 */ /* 0x000fe20007810000 */
[-C--:B-1----:R-:W-:Y:S01]  /*12e90*/  FFMA.FTZ R125, R206, R132.reuse, R125 ;  /* 0x00000084ce7d7223 */ /* 0x082fe2000001007d */
[----:B------:R-:W-:Y:S01]  /*12ea0*/  FMNMX.FTZ R2, R124, R135, !PT ;  /* 0x000000877c027209 */ /* 0x000fe20007810000 */
[----:B------:R-:W-:Y:S01]  /*12eb0*/  FFMA.FTZ R127, R206, R132, R127 ;  /* 0x00000084ce7f7223 */ /* 0x000fe2000001007f */
[----:B------:R-:W-:Y:S02]  /*12ec0*/  FMNMX.FTZ R0, R126, R133, !PT ;  /* 0x000000857e007209 */ /* 0x000fe40007810000 */
[----:B------:R-:W-:Y:S02]  /*12ed0*/  FMNMX.FTZ R135, R125, R2, !PT ;  /* 0x000000027d877209 */ /* 0x000fe40007810000 */
[----:B------:R-:W-:Y:S01]  /*12ee0*/  FMNMX.FTZ R133, R127, R0, !PT ;  /* 0x000000007f857209 */ /* 0x000fe20007810000 */
[CC--:B--2---:R-:W-:Y:S02]  /*12ef0*/  FFMA.FTZ R128, R206.reuse, R139.reuse, R128 ;  /* 0x0000008bce807223 */ /* 0x0c4fe40000010080 */
[----:B------:R-:W-:Y:S03]  /*12f00*/  FFMA.FTZ R130, R206, R139, R130 ;  /* 0x0000008bce827223 */ /* 0x000fe60000010082 */
[----:B------:R-:W-:Y:S02]  /*12f10*/  FMNMX.FTZ R2, R128, R135, !PT ;  /* 0x0000008780027209 */ /* 0x000fe40007810000 */
[----:B------:R-:W-:Y:S01]  /*12f20*/  FMNMX.FTZ R0, R130, R133, !PT ;  /* 0x0000008582007209 */ /* 0x000fe20007810000 */
[CC--:B---3--:R-:W-:Y:S02]  /*12f30*/  FFMA.FTZ R129, R206.reuse, R134.reuse, R129 ;  /* 0x00000086ce817223 */ /* 0x0c8fe40000010081 */
[----:B------:R-:W-:Y:S03]  /*12f40*/  FFMA.FTZ R131, R206, R134, R131 ;  /* 0x00000086ce837223 */ /* 0x000fe60000010083 */
        /* <DEDUP_REMOVED lines=76> */
[----:B------:R-:W-:Y:S01]  /*13410*/  ISETP.GT.AND P0, PT, R211, R214, PT ;  /* 0x000000d6d300720c */ /* 0x000fe20003f04270 */
[----:B------:R-:W-:Y:S02]  /*13420*/  FFMA.FTZ R32, R32, c[0x0][0x23c], -R132 ;  /* 0x00008f0020207a23 */ /* 0x000fe40000010884 */
        /* <DEDUP_REMOVED lines=28> */
[----:B------:R-:W-:Y:S02]  /*135f0*/  FFMA.FTZ R31, R31, c[0x0][0x23c], -R4 ;  /* 0x00008f001f1f7a23 */ /* 0x000fe40000010804 */
[--C-:B------:R-:W-:Y:S02]  /*13600*/  FFMA.FTZ R36, R36, c[0x0][0x23c], -R132.reuse ;  /* 0x00008f0024247a23 */ /* 0x100fe40000010884 */
[--C-:B------:R-:W-:Y:S02]  /*13610*/  FFMA.FTZ R37, R37, c[0x0][0x23c], -R132.reuse ;  /* 0x00008f0025257a23 */ /* 0x100fe40000010884 */
[--C-:B------:R-:W-:Y:S02]  /*13620*/  FFMA.FTZ R40, R40, c[0x0][0x23c], -R132.reuse ;  /* 0x00008f0028287a23 */ /* 0x100fe40000010884 */
[----:B------:R-:W-:Y:S01]  /*13630*/  FFMA.FTZ R41, R41, c[0x0][0x23c], -R132 ;  /* 0x00008f0029297a23 */ /* 0x000fe20000010884 */
[----:B------:R-:W2:Y:S01]  /*13640*/  MUFU.EX2 R166, R166 ;  /* 0x000000a600a67308 */ /* 0x000ea20000000800 */
[----:B------:R-:W-:Y:S02]  /*13650*/  FFMA.FTZ R43, R43, c[0x0][0x23c], -R4 ;  /* 0x00008f002b2b7a23 */ /* 0x000fe40000010804 */
[--C-:B------:R-:W-:Y:S01]  /*13660*/  FFMA.FTZ R44, R44, c[0x0][0x23c], -R132.reuse ;  /* 0x00008f002c2c7a23 */ /* 0x100fe20000010884 */
[----:B----4-:R-:W-:Y:S01]  /*13670*/  F2FP.BF16.PACK_AB R157, R167, R2 ;  /* 0x00000002a79d723e */ /* 0x010fe200000010ff */
[--C-:B------:R-:W-:Y:S02]  /*13680*/  FFMA.FTZ R45, R45, c[0x0][0x23c], -R132.reuse ;  /* 0x00008f002d2d7a23 */ /* 0x100fe40000010884 */
[--C-:B------:R-:W-:Y:S02]  /*13690*/  FFMA.FTZ R48, R48, c[0x0][0x23c], -R132.reuse ;  /* 0x00008f0030307a23 */ /* 0x100fe40000010884 */
[----:B------:R-:W-:Y:S01]  /*136a0*/  FFMA.FTZ R49, R49, c[0x0][0x23c], -R132 ;  /* 0x00008f0031317a23 */ /* 0x000fe20000010884 */
[----:B------:R-:W-:Y:S01]  /*136b0*/  MUFU.EX2 R121, R121 ;  /* 0x0000007900797308 */ /* 0x000fe20000000800 */
[--C-:B------:R-:W-:Y:S02]  /*136c0*/  FFMA.FTZ R46, R46, c[0x0][0x23c], -R4.reuse ;  /* 0x00008f002e2e7a23 */ /* 0x100fe40000010804 */
[----:B------:R-:W-:Y:S02]  /*136d0*/  FFMA.FTZ R47, R47, c[0x0][0x23c], -R4 ;  /* 0x00008f002f2f7a23 */ /* 0x000fe40000010804 */
[--C-:B------:R-:W-:Y:S02]  /*136e0*/  FFMA.FTZ R52, R52, c[0x0][0x23c], -R132.reuse ;  /* 0x00008f0034347a23 */ /* 0x100fe40000010884 */
[--C-:B------:R-:W-:Y:S02]  /*136f0*/  FFMA.FTZ R53, R53, c[0x0][0x23c], -R132.reuse ;  /* 0x00008f0035357a23 */ /* 0x100fe40000010884 */
[--C-:B------:R-:W-:Y:S01]  /*13700*/  FFMA.FTZ R56, R56, c[0x0][0x23c], -R132.reuse ;  /* 0x00008f0038387a23 */ /* 0x100fe20000010884 */
[----:B------:R-:W4:Y:S01]  /*13710*/  MUFU.EX2 R120, R120 ;  /* 0x0000007800787308 */ /* 0x000f220000000800 */
[----:B------:R-:W-:Y:S02]  /*13720*/  FFMA.FTZ R57, R57, c[0x0][0x23c], -R132 ;  /* 0x00008f0039397a23 */ /* 0x000fe40000010884 */
[--C-:B------:R-:W-:Y:S01]  /*13730*/  FFMA.FTZ R58, R58, c[0x0][0x23c], -R4.reuse ;  /* 0x00008f003a3a7a23 */ /* 0x100fe20000010804 */
[----:B--2---:R-:W-:Y:S01]  /*13740*/  F2FP.BF16.PACK_AB R159, R166, R165 ;  /* 0x000000a5a69f723e */ /* 0x004fe200000010ff */
[----:B------:R-:W-:Y:S02]  /*13750*/  FFMA.FTZ R59, R59, c[0x0][0x23c], -R4 ;  /* 0x00008f003b3b7a23 */ /* 0x000fe40000010804 */
[--C-:B------:R-:W-:Y:S02]  /*13760*/  FFMA.FTZ R60, R60, c[0x0][0x23c], -R132.reuse ;  /* 0x00008f003c3c7a23 */ /* 0x100fe40000010884 */
[--C-:B------:R-:W-:Y:S01]  /*13770*/  FFMA.FTZ R61, R61, c[0x0][0x23c], -R132.reuse ;  /* 0x00008f003d3d7a23 */ /* 0x100fe20000010884 */
[----:B------:R-:W-:Y:S01]  /*13780*/  MUFU.EX2 R24, R24 ;  /* 0x0000001800187308 */ /* 0x000fe20000000800 */
[C---:B-1----:R-:W-:Y:S05]  /*13790*/  HMMA.16816.F32.BF16 R220, R156.reuse, R8, R220 ;  /* 0x000000089cdc723c */ /* 0x042fea00000418dc */
[--C-:B------:R-:W-:Y:S02]  /*137a0*/  FFMA.FTZ R64, R64, c[0x0][0x23c], -R132.reuse ;  /* 0x00008f0040407a23 */ /* 0x100fe40000010884 */
[----:B------:R-:W-:Y:S01]  /*137b0*/  FFMA.FTZ R65, R65, c[0x0][0x23c], -R132 ;  /* 0x00008f0041417a23 */ /* 0x000fe20000010884 */
        /* <DEDUP_REMOVED lines=8> */
[--C-:B------:R-:W-:Y:S02]  /*13840*/  FFMA.FTZ R66, R66, c[0x0][0x23c], -R4.reuse ;  /* 0x00008f0042427a23 */ /* 0x100fe40000010804 */
[--C-:B------:R-:W-:Y:S02]  /*13850*/  FFMA.FTZ R67, R67, c[0x0][0x23c], -R4.reuse ;  /* 0x00008f0043437a23 */ /* 0x100fe40000010804 */
[--C-:B------:R-:W-:Y:S01]  /*13860*/  FFMA.FTZ R152, R18, c[0x0][0x23c], -R4.reuse ;  /* 0x00008f0012987a23 */ /* 0x100fe20000010804 */
[----:B------:R-:W-:Y:S03]  /*13870*/  HMMA.16816.F32.BF16 R224, R156, R154, R224 ;  /* 0x0000009a9ce0723c */ /* 0x000fe600000418e0 */
[----:B------:R-:W-:Y:S01]  /*13880*/  FFMA.FTZ R153, R19, c[0x0][0x23c], -R4 ;  /* 0x00008f0013997a23 */ /* 0x000fe20000010804 */
[----:B------:R-:W-:Y:S01]  /*13890*/  MUFU.EX2 R28, R28 ;  /* 0x0000001c001c7308 */ /* 0x000fe20000000800 */
[----:B------:R-:W1:Y:S01]  /*138a0*/  LDSM.16.MT88.4 R16, [R240+0x5400] ;  /* 0x00540000f010783b */ /* 0x000e620000004200 */
[----:B------:R-:W-:Y:S02]  /*138b0*/  FFMA.FTZ R84, R84, c[0x0][0x23c], -R132 ;  /* 0x00008f0054547a23 */ /* 0x000fe40000010884 */
        /* <DEDUP_REMOVED lines=13> */
[----:B------:R-:W-:Y:S02]  /*13990*/  FFMA.FTZ R54, R55, c[0x0][0x23c], -R4 ;  /* 0x00008f0037367a23 */ /* 0x000fe40000010804 */
[--C-:B------:R-:W-:Y:S01]  /*139a0*/  FFMA.FTZ R85, R85, c[0x0][0x23c], -R132.reuse ;  /* 0x00008f0055557a23 */ /* 0x100fe20000010884 */
        /* <DEDUP_REMOVED lines=10> */
[--C-:B------:R-:W-:Y:S02]  /*13a50*/  FFMA.FTZ R93, R93, c[0x0][0x23c], -R132.reuse ;  /* 0x00008f005d5d7a23 */ /* 0x100fe40000010884 */
[--C-:B------:R-:W-:Y:S02]  /*13a60*/  FFMA.FTZ R96, R96, c[0x0][0x23c], -R132.reuse ;  /* 0x00008f0060607a23 */ /* 0x100fe40000010884 */
[----:B------:R-:W-:Y:S01]  /*13a70*/  FFMA.FTZ R97, R97, c[0x0][0x23c], -R132 ;  /* 0x00008f0061617a23 */ /* 0x000fe20000010884 */
[----:B------:R-:W2:Y:S01]  /*13a80*/  MUFU.EX2 R156, R156 ;  /* 0x0000009c009c7308 */ /* 0x000ea20000000800 */
[C---:B---3--:R-:W-:Y:S05]  /*13a90*/  HMMA.16816.F32.BF16 R228, R20.reuse, R12, R228 ;  /* 0x0000000c14e4723c */ /* 0x048fea00000418e4 */
[----:B------:R-:W-:Y:S02]  /*13aa0*/  FFMA.FTZ R99, R99, c[0x0][0x23c], -R4 ;  /* 0x00008f0063637a23 */ /* 0x000fe40000010804 */
[--C-:B------:R-:W-:Y:S01]  /*13ab0*/  FFMA.FTZ R100, R100, c[0x0][0x23c], -R132.reuse ;  /* 0x00008f0064647a23 */ /* 0x100fe20000010884 */
[C---:B------:R-:W-:Y:S01]  /*13ac0*/  HMMA.16816.F32.BF16 R224, R20.reuse, R14, R224 ;  /* 0x0000000e14e0723c */ /* 0x040fe200000418e0 */
[----:B------:R-:W3:Y:S01]  /*13ad0*/  MUFU.EX2 R29, R29 ;  /* 0x0000001d001d7308 */ /* 0x000ee20000000800 */
[----:B------:R-:W5:Y:S02]  /*13ae0*/  LDSM.16.MT88.4 R12, [R240+0x5800] ;  /* 0x00580000f00c783b */ /* 0x000f640000004200 */
        /* <DEDUP_REMOVED lines=8> */
[----:B------:R-:W-:Y:S01]  /*13b70*/  FFMA.FTZ R117, R117, c[0x0][0x23c], -R132 ;  /* 0x00008f0075757a23 */ /* 0x000fe20000010884 */
[----:B------:R-:W1:Y:S01]  /*13b80*/  MUFU.EX2 R33, R33 ;  /* 0x0000002100217308 */ /* 0x000e620000000800 */
[----:B------:R-:W-:Y:S01]  /*13b90*/  FFMA.FTZ R0, R207, R136, R0 ;  /* 0x00000088cf007223 */ /* 0x000fe20000010000 */
[----:B------:R-:W-:Y:S01]  /*13ba0*/  F2FP.BF16.PACK_AB R20, R163, R162 ;  /* 0x000000a2a314723e */ /* 0x000fe200000010ff */
[----:B------:R-:W-:Y:S01]  /*13bb0*/  FFMA.FTZ R2, R209, R137, R2 ;  /* 0x00000089d1027223 */ /* 0x000fe20000010002 */
[----:B------:R-:W-:Y:S03]  /*13bc0*/  F2FP.BF16.PACK_AB R22, R25, R24 ;  /* 0x000000181916723e */ /* 0x000fe600000010ff */
[----:B----4-:R-:W-:Y:S01]  /*13bd0*/  F2FP.BF16.PACK_AB R21, R154, R155 ;  /* 0x0000009b9a15723e */ /* 0x010fe200000010ff */
[----:B------:R-:W-:Y:S01]  /*13be0*/  FADD.FTZ R0, R5, R0 ;  /* 0x0000000005007221 */ /* 0x000fe20000010000 */
[----:B--2---:R-:W-:Y:S01]  /*13bf0*/  F2FP.BF16.PACK_AB R23, R27, R156 ;  /* 0x0000009c1b17723e */ /* 0x004fe200000010ff */
[----:B------:R-:W-:Y:S01]  /*13c00*/  MUFU.EX2 R30, R30 ;  /* 0x0000001e001e7308 */ /* 0x000fe20000000800 */
[----:B------:R-:W-:Y:S02]  /*13c10*/  FADD.FTZ R2, R167, R2 ;  /* 0x00000002a7027221 */ /* 0x000fe40000010000 */
[----:B------:R-:W-:Y:S02]  /*13c20*/  FADD.FTZ R5, R135, R0 ;  /* 0x0000000087057221 */ /* 0x000fe40000010000 */
[----:B------:R-:W-:Y:S01]  /*13c30*/  FFMA.FTZ R0, R94, c[0x0][0x23c], -R4 ;  /* 0x00008f005e007a23 */ /* 0x000fe20000010804 */
[C---:B------:R-:W-:Y:S03]  /*13c40*/  HMMA.16816.F32.BF16 R228, R20.reuse, R8, R228 ;  /* 0x0000000814e4723c */ /* 0x040fe600000418e4 */
[----:B------:R-:W-:Y:S01]  /*13c50*/  FADD.FTZ R165, R165, R2 ;  /* 0x00000002a5a57221 */ /* 0x000fe20000010000 */
[----:B------:R-:W2:Y:S01]  /*13c60*/  MUFU.EX2 R31, R31 ;  /* 0x0000001f001f7308 */ /* 0x000ea20000000800 */
[--C-:B------:R-:W-:Y:S02]  /*13c70*/  FFMA.FTZ R2, R98, c[0x0][0x23c], -R4.reuse ;  /* 0x00008f0062027a23 */ /* 0x100fe40000010804 */
[----:B------:R-:W-:Y:S01]  /*13c80*/  FADD.FTZ R5, R148, R5 ;  /* 0x0000000594057221 */ /* 0x000fe20000010000 */
[C---:B------:R-:W-:Y:S01]  /*13c90*/  HMMA.16816.F32.BF16 R224, R20.reuse, R10, R224 ;  /* 0x0000000a14e0723c */ /* 0x040fe200000418e0 */
[----:B------:R-:W4:Y:S03]  /*13ca0*/  LDSM.16.MT88.4 R8, [R240+0x5c00] ;  /* 0x005c0000f008783b */ /* 0x000f260000004200 */
[----:B------:R-:W-:Y:S02]  /*13cb0*/  FADD.FTZ R150, R150, R5 ;  /* 0x0000000596967221 */ /* 0x000fe40000010000 */
[----:B------:R-:W-:Y:S01]  /*13cc0*/  MUFU.EX2 R157, R157 ;  /* 0x0000009d009d7308 */ /* 0x000fe20000000800 */
[----:B------:R-:W-:Y:S01]  /*13cd0*/  FFMA.FTZ R5, R95, c[0x0][0x23c], -R4 ;  /* 0x00008f005f057a23 */ /* 0x000fe20000010804 */
[C---:B-----5:R-:W-:Y:S04]  /*13ce0*/  HMMA.16816.F32.BF16 R220, R20.reuse, R12, R220 ;  /* 0x0000000c14dc723c */ /* 0x060fe800000418dc */
[----:B------:R-:W-:Y:S02]  /*13cf0*/  FADD.FTZ R151, R151, R150 ;  /* 0x0000009697977221 */ /* 0x000fe40000010000 */
[----:B------:R-:W-:Y:S02]  /*13d00*/  FADD.FTZ R166, R166, R165 ;  /* 0x000000a5a6a67221 */ /* 0x000fe40000010000 */
[----:B------:R-:W5:Y:S01]  /*13d10*/  MUFU.EX2 R34, R34 ;  /* 0x0000002200227308 */ /* 0x000f620000000800 */
[----:B------:R-:W-:Y:S01]  /*13d20*/  HMMA.16816.F32.BF16 R216, R20, R14, R216 ;  /* 0x0000000e14d8723c */ /* 0x000fe200000418d8 */
[----:B------:R-:W4:Y:S02]  /*13d30*/  LDSM.16.MT88.4 R12, [R237+0x6000] ;  /* 0x00600000ed0c783b */ /* 0x000f240000004200 */
[----:B------:R-:W-:Y:S02]  /*13d40*/  FADD.FTZ R160, R160, R151 ;  /* 0x00000097a0a07221 */ /* 0x000fe40000010000 */
[----:B------:R-:W-:Y:S02]  /*13d50*/  FADD.FTZ R121, R121, R166 ;  /* 0x000000a679797221 */ /* 0x000fe40000010000 */
[----:B---3--:R-:W-:Y:S01]  /*13d60*/  F2FP.BF16.PACK_AB R20, R29, R28 ;  /* 0x0000001c1d14723e */ /* 0x008fe200000010ff */
[----:B------:R-:W-:Y:S01]  /*13d70*/  FADD.FTZ R161, R161, R160 ;  /* 0x000000a0a1a17221 */ /* 0x000fe20000010000 */
[----:B------:R-:W-:Y:S03]  /*13d80*/  MUFU.EX2 R36, R36 ;  /* 0x0000002400247308 */ /* 0x000fe60000000800 */
[----:B-1----:R-:W-:Y:S01]  /*13d90*/  F2FP.BF16.PACK_AB R22, R33, R32 ;  /* 0x000000202116723e */ /* 0x002fe200000010ff */
[----:B------:R-:W-:Y:S01]  /*13da0*/  FADD.FTZ R162, R162, R161 ;  /* 0x000000a1a2a27221 */ /* 0x000fe20000010000 */
[----:B--2---:R-:W-:Y:S01]  /*13db0*/  F2FP.BF16.PACK_AB R21, R31, R30 ;  /* 0x0000001e1f15723e */ /* 0x004fe200000010ff */
[----:B------:R-:W-:Y:S02]  /*13dc0*/  FADD.FTZ R121, R120, R121 ;  /* 0x0000007978797221 */ /* 0x000fe40000010000 */
[----:B------:R-:W-:Y:S02]  /*13dd0*/  FADD.FTZ R163, R163, R162 ;  /* 0x000000a2a3a37221 */ /* 0x000fe40000010000 */
[----:B------:R-:W1:Y:S01]  /*13de0*/  MUFU.EX2 R37, R37 ;  /* 0x0000002500257308 */ /* 0x000e620000000800 */
[----:B------:R-:W-:Y:S02]  /*13df0*/  FADD.FTZ R152, R152, R121 ;  /* 0x0000007998987221 */ /* 0x000fe40000010000 */
[----:B------:R-:W-:Y:S01]  /*13e00*/  FADD.FTZ R24, R24, R163 ;  /* 0x000000a318187221 */ /* 0x000fe20000010000 */
[----:B-----5:R-:W-:Y:S01]  /*13e10*/  F2FP.BF16.PACK_AB R23, R34, R157 ;  /* 0x0000009d2217723e */ /* 0x020fe200000010ff */
[----:B------:R-:W-:Y:S02]  /*13e20*/  FADD.FTZ R152, R153, R152 ;  /* 0x0000009899987221 */ /* 0x000fe40000010000 */
[----:B------:R-:W-:Y:S02]  /*13e30*/  FFMA.FTZ R26, R124, c[0x0][0x23c], -R132 ;  /* 0x00008f007c1a7a23 */ /* 0x000fe40000010884 */
[----:B------:R-:W-:Y:S01]  /*13e40*/  FADD.FTZ R155, R155, R152 ;  /* 0x000000989b9b7221 */ /* 0x000fe20000010000 */
[----:B------:R-:W-:Y:S01]  /*13e50*/  MUFU.EX2 R40, R40 ;  /* 0x0000002800287308 */ /* 0x000fe20000000800 */
[C---:B------:R-:W-:Y:S03]  /*13e60*/  HMMA.16816.F32.BF16 R228, R20.reuse, R16, R228 ;  /* 0x0000001014e4723c */ /* 0x040fe600000418e4 */
[----:B------:R-:W-:Y:S02]  /*13e70*/  FADD.FTZ R155, R154, R155 ;  /* 0x0000009b9a9b7221 */ /* 0x000fe40000010000 */
[----:B------:R-:W-:Y:S02]  /*13e80*/  FFMA.FTZ R39, R125, c[0x0][0x23c], -R132 ;  /* 0x00008f007d277a23 */ /* 0x000fe40000010884 */
[----:B------:R-:W-:Y:S01]  /*13e90*/  FADD.FTZ R156, R156, R155 ;  /* 0x0000009b9c9c7221 */ /* 0x000fe20000010000 */
[C---:B------:R-:W-:Y:S01]  /*13ea0*/  HMMA.16816.F32.BF16 R224, R20.reuse, R18, R224 ;  /* 0x0000001214e0723c */ /* 0x040fe200000418e0 */
[----:B------:R-:W2:Y:S01]  /*13eb0*/  MUFU.EX2 R41, R41 ;  /* 0x0000002900297308 */ /* 0x000ea20000000800 */
[----:B------:R-:W3:Y:S02]  /*13ec0*/  LDSM.16.MT88.4 R16, [R240+0x6000] ;  /* 0x00600000f010783b */ /* 0x000ee40000004200 */
[----:B------:R-:W-:Y:S02]  /*13ed0*/  FADD.FTZ R27, R27, R156 ;  /* 0x0000009c1b1b7221 */ /* 0x000fe40000010000 */
[----:B------:R-:W-:Y:S02]  /*13ee0*/  FFMA.FTZ R55, R128, c[0x0][0x23c], -R132 ;  /* 0x00008f0080377a23 */ /* 0x000fe40000010884 */
[C---:B----4-:R-:W-:Y:S03]  /*13ef0*/  HMMA.16816.F32.BF16 R220, R20.reuse, R8, R220 ;  /* 0x0000000814dc723c */ /* 0x050fe600000418dc */
[----:B------:R-:W-:Y:S01]  /*13f00*/  MUFU.EX2 R35, R35 ;  /* 0x0000002300237308 */ /* 0x000fe20000000800 */
[----:B------:R-:W-:Y:S02]  /*13f10*/  FADD.FTZ R30, R30, R27 ;  /* 0x0000001b1e1e7221 */ /* 0x000fe40000010000 */
[----:B------:R-:W-:Y:S02]  /*13f20*/  FFMA.FTZ R27, R103, c[0x0][0x23c], -R4 ;  /* 0x00008f00671b7a23 */ /* 0x000fe40000010804 */
[----:B------:R-:W-:Y:S01]  /*13f30*/  HMMA.16816.F32.BF16 R216, R20, R10, R216 ;  /* 0x0000000a14d8723c */ /* 0x000fe200000418d8 */
[----:B------:R-:W4:Y:S03]  /*13f40*/  LDSM.16.MT88.4 R8, [R237+0x6400] ;  /* 0x00640000ed08783b */ /* 0x000f260000004200 */
[----:B------:R-:W-:Y:S01]  /*13f50*/  FADD.FTZ R30, R31, R30 ;  /* 0x0000001e1f1e7221 */ /* 0x000fe20000010000 */
[----:B------:R-:W5:Y:S01]  /*13f60*/  MUFU.EX2 R38, R38 ;  /* 0x0000002600267308 */ /* 0x000f620000000800 */
[----:B------:R-:W-:Y:S01]  /*13f70*/  FFMA.FTZ R31, R111, c[0x0][0x23c], -R4 ;  /* 0x00008f006f1f7a23 */ /* 0x000fe20000010804 */
[----:B-1----:R-:W-:Y:S01]  /*13f80*/  F2FP.BF16.PACK_AB R20, R37, R36 ;  /* 0x000000242514723e */ /* 0x002fe200000010ff */
[----:B------:R-:W-:Y:S01]  /*13f90*/  FADD.FTZ R157, R157, R30 ;  /* 0x0000001e9d9d7221 */ /* 0x000fe20000010000 */
[----:B--2---:R-:W-:Y:S03]  /*13fa0*/  F2FP.BF16.PACK_AB R22, R41, R40 ;  /* 0x000000282916723e */ /* 0x004fe600000010ff */
[----:B------:R-:W-:Y:S02]  /*13fb0*/  FADD.FTZ R34, R34, R157 ;  /* 0x0000009d22227221 */ /* 0x000fe40000010000 */
[----:B------:R-:W-:Y:S01]  /*13fc0*/  FFMA.FTZ R30, R110, c[0x0][0x23c], -R4 ;  /* 0x00008f006e1e7a23 */ /* 0x000fe20000010804 */
[----:B------:R-:W-:Y:S01]  /*13fd0*/  MUFU.EX2 R42, R42 ;  /* 0x0000002a002a7308 */ /* 0x000fe20000000800 */
[----:B------:R-:W-:Y:S02]  /*13fe0*/  FFMA.FTZ R132, R129, c[0x0][0x23c], -R132 ;  /* 0x00008f0081847a23 */ /* 0x000fe40000010884 */
[----:B------:R-:W-:Y:S07]  /*13ff0*/  FFMA.FTZ R130, R130, c[0x0][0x23c], -R4 ;  /* 0x00008f0082827a23 */ /* 0x000fee0000010804 */
        /* <DEDUP_REMOVED lines=96> */
[C---:B-----5:R-:W-:Y:S08]  /*14600*/  HMMA.16816.F32.BF16 R228, R12.reuse, R16, R228 ;  /* 0x000000100ce4723c */ /* 0x060ff000000418e4 */
[C---:B------:R-:W-:Y:S01]  /*14610*/  HMMA.16816.F32.BF16 R224, R12.reuse, R18, R224 ;  /* 0x000000120ce0723c */ /* 0x040fe200000418e0 */
[----:B------:R-:W1:Y:S01]  /*14620*/  MUFU.EX2 R89, R89 ;  /* 0x0000005900597308 */ /* 0x000e620000000800 */
[----:B------:R-:W5:Y:S06]  /*14630*/  LDSM.16.MT88.4 R16, [R240+0x7800] ;  /* 0x00780000f010783b */ /* 0x000f6c0000004200 */
[C---:B---3--:R-:W-:Y:S03]  /*14640*/  HMMA.16816.F32.BF16 R220, R12.reuse, R8, R220 ;  /* 0x000000080cdc723c */ /* 0x048fe600000418dc */
[----:B------:R-:W-:Y:S04]  /*14650*/  MUFU.EX2 R86, R86 ;  /* 0x0000005600567308 */ /* 0x000fe80000000800 */
[----:B----4-:R-:W-:Y:S01]  /*14660*/  F2FP.BF16.PACK_AB R8, R85, R84 ;  /* 0x000000545508723e */ /* 0x010fe200000010ff */
[----:B------:R-:W-:Y:S01]  /*14670*/  HMMA.16816.F32.BF16 R216, R12, R10, R216 ;  /* 0x0000000a0cd8723c */ /* 0x000fe200000418d8 */
[----:B------:R-:W3:Y:S04]  /*14680*/  LDSM.16.MT88.4 R12, [R237+0x7c00] ;  /* 0x007c0000ed0c783b */ /* 0x000ee80000004200 */
        /* <DEDUP_REMOVED lines=9> */
[C---:B--2---:R-:W-:Y:S07]  /*14720*/  HMMA.16816.F32.BF16 R228, R8.reuse, R20, R228 ;  /* 0x0000001408e4723c */ /* 0x044fee00000418e4 */
[----:B------:R-:W-:Y:S01]  /*14730*/  FADD.FTZ R21, R25, R24 ;  /* 0x0000001819157221 */ /* 0x000fe20000010000 */
[C---:B-----5:R-:W-:Y:S01]  /*14740*/  HMMA.16816.F32.BF16 R220, R8.reuse, R16, R220 ;  /* 0x0000001008dc723c */ /* 0x060fe200000418dc */
[----:B------:R-:W1:Y:S03]  /*14750*/  MUFU.EX2 R97, R97 ;  /* 0x0000006100617308 */ /* 0x000e660000000800 */
[----:B------:R-:W-:Y:S02]  /*14760*/  FADD.FTZ R28, R28, R21 ;  /* 0x000000151c1c7221 */ /* 0x000fe40000010000 */
[----:B------:R-:W-:Y:S02]  /*14770*/  FFMA.FTZ R24, R102, c[0x0][0x23c], -R4 ;  /* 0x00008f0066187a23 */ /* 0x000fe40000010804 */
[C---:B------:R-:W-:Y:S01]  /*14780*/  HMMA.16816.F32.BF16 R224, R8.reuse, R22, R224 ;  /* 0x0000001608e0723c */ /* 0x040fe200000418e0 */
[----:B------:R-:W2:Y:S02]  /*14790*/  LDSM.16.MT88.4 R20, [R240+0x7c00] ;  /* 0x007c0000f014783b */ /* 0x000ea40000004200 */
[----:B------:R-:W-:Y:S01]  /*147a0*/  MUFU.EX2 R0, R0 ;  /* 0x0000000000007308 */ /* 0x000fe20000000800 */
[----:B------:R-:W-:Y:S02]  /*147b0*/  FADD.FTZ R17, R35, R34 ;  /* 0x0000002223117221 */ /* 0x000fe40000010000 */
[--C-:B------:R-:W-:Y:S02]  /*147c0*/  FFMA.FTZ R34, R118, c[0x0][0x23c], -R4.reuse ;  /* 0x00008f0076227a23 */ /* 0x100fe40000010804 */
[----:B------:R-:W-:Y:S01]  /*147d0*/  FADD.FTZ R17, R38, R17 ;  /* 0x0000001126117221 */ /* 0x000fe20000010000 */
[----:B------:R-:W-:Y:S03]  /*147e0*/  HMMA.16816.F32.BF16 R216, R8, R18, R216 ;  /* 0x0000001208d8723c */ /* 0x000fe600000418d8 */
[----:B------:R-:W-:Y:S01]  /*147f0*/  FADD.FTZ R42, R42, R17 ;  /* 0x000000112a2a7221 */ /* 0x000fe20000010000 */
[----:B------:R-:W5:Y:S01]  /*14800*/  MUFU.EX2 R5, R5 ;  /* 0x0000000500057308 */ /* 0x000f620000000800 */
[----:B------:R-:W2:Y:S01]  /*14810*/  LDSM.16.MT88.4 R16, [R237+0x8000] ;  /* 0x00800000ed10783b */ /* 0x000ea20000004200 */
[----:B------:R-:W-:Y:S01]  /*14820*/  FFMA.FTZ R35, R119, c[0x0][0x23c], -R4 ;  /* 0x00008f0077237a23 */ /* 0x000fe20000010804 */
[----:B----4-:R-:W-:Y:S01]  /*14830*/  F2FP.BF16.PACK_AB R8, R93, R92 ;  /* 0x0000005c5d08723e */ /* 0x010fe200000010ff */
[----:B------:R-:W-:Y:S01]  /*14840*/  FADD.FTZ R29, R29, R28 ;  /* 0x0000001c1d1d7221 */ /* 0x000fe20000010000 */
[----:B-1----:R-:W-:Y:S03]  /*14850*/  F2FP.BF16.PACK_AB R10, R97, R96 ;  /* 0x00000060610a723e */ /* 0x002fe600000010ff */
[----:B------:R-:W-:Y:S02]  /*14860*/  FADD.FTZ R32, R32, R29 ;  /* 0x0000001d20207221 */ /* 0x000fe40000010000 */
[----:B------:R-:W-:Y:S01]  /*14870*/  MUFU.EX2 R2, R2 ;  /* 0x0000000200027308 */ /* 0x000fe20000000800 */
[----:B------:R-:W-:Y:S02]  /*14880*/  FFMA.FTZ R28, R106, c[0x0][0x23c], -R4 ;  /* 0x00008f006a1c7a23 */ /* 0x000fe40000010804 */
[----:B------:R-:W-:Y:S02]  /*14890*/  FADD.FTZ R33, R33, R32 ;  /* 0x0000002021217221 */ /* 0x000fe40000010000 */
[--C-:B------:R-:W-:Y:S02]  /*148a0*/  FFMA.FTZ R32, R114, c[0x0][0x23c], -R4.reuse ;  /* 0x00008f0072207a23 */ /* 0x100fe40000010804 */
[----:B------:R-:W-:Y:S02]  /*148b0*/  FADD.FTZ R36, R36, R33 ;  /* 0x0000002124247221 */ /* 0x000fe40000010000 */
[--C-:B------:R-:W-:Y:S01]  /*148c0*/  FFMA.FTZ R33, R115, c[0x0][0x23c], -R4.reuse ;  /* 0x00008f0073217a23 */ /* 0x100fe20000010804 */
[----:B------:R-:W1:Y:S01]  /*148d0*/  MUFU.EX2 R25, R99 ;  /* 0x0000006300197308 */ /* 0x000e620000000800 */
[----:B------:R-:W-:Y:S02]  /*148e0*/  FFMA.FTZ R29, R107, c[0x0][0x23c], -R4 ;  /* 0x00008f006b1d7a23 */ /* 0x000fe40000010804 */
[----:B------:R-:W-:Y:S01]  /*148f0*/  FADD.FTZ R37, R37, R36 ;  /* 0x0000002425257221 */ /* 0x000fe20000010000 */
[----:B-----5:R-:W-:Y:S01]  /*14900*/  F2FP.BF16.PACK_AB R9, R5, R0 ;  /* 0x000000000509723e */ /* 0x020fe200000010ff */
[--C-:B------:R-:W-:Y:S02]  /*14910*/  FFMA.FTZ R36, R122, c[0x0][0x23c], -R4.reuse ;  /* 0x00008f007a247a23 */ /* 0x100fe40000010804 */
[----:B------:R-:W-:Y:S02]  /*14920*/  FADD.FTZ R40, R40, R37 ;  /* 0x0000002528287221 */ /* 0x000fe40000010000 */
[----:B------:R-:W-:Y:S01]  /*14930*/  FFMA.FTZ R37, R123, c[0x0][0x23c], -R4 ;  /* 0x00008f007b257a23 */ /* 0x000fe20000010804 */
        /* <DEDUP_REMOVED lines=23> */
[C---:B--2---:R-:W-:Y:S03]  /*14ab0*/  HMMA.16816.F32.BF16 R220, R8.reuse, R20, R220 ;  /* 0x0000001408dc723c */ /* 0x044fe600000418dc */
[----:B------:R-:W-:Y:S01]  /*14ac0*/  MUFU.EX2 R24, R24 ;  /* 0x0000001800187308 */ /* 0x000fe20000000800 */
[----:B------:R-:W-:Y:S02]  /*14ad0*/  FADD.FTZ R58, R58, R51 ;  /* 0x000000333a3a7221 */ /* 0x000fe40000010000 */
[----:B------:R-:W-:Y:S02]  /*14ae0*/  FADD.FTZ R57, R57, R56 ;  /* 0x0000003839397221 */ /* 0x000fe40000010000 */
[----:B------:R-:W-:Y:S01]  /*14af0*/  HMMA.16816.F32.BF16 R216, R8, R22, R216 ;  /* 0x0000001608d8723c */ /* 0x000fe200000418d8 */
[----:B------:R-:W2:Y:S03]  /*14b00*/  LDSM.16.MT88.4 R20, [R237+0x8400] ;  /* 0x00840000ed14783b */ /* 0x000ea60000004200 */
[----:B------:R-:W-:Y:S01]  /*14b10*/  FADD.FTZ R59, R59, R58 ;  /* 0x0000003a3b3b7221 */ /* 0x000fe20000010000 */
[----:B------:R-:W5:Y:S01]  /*14b20*/  MUFU.EX2 R27, R27 ;  /* 0x0000001b001b7308 */ /* 0x000f620000000800 */
        /* <DEDUP_REMOVED lines=67> */
[--C-:B------:R-:W-:Y:S02]  /*14f60*/  FFMA.FTZ R38, R126, c[0x0][0x23c], -R4.reuse ;  /* 0x00008f007e267a23 */ /* 0x100fe40000010804 */
        /* <DEDUP_REMOVED lines=21> */
[----:B------:R-:W4:Y:S06]  /*150c0*/  LDSM.16.MT88.4 R20, [R240+0x8800] ;  /* 0x00880000f014783b */ /* 0x000f2c0000004200 */
[C---:B-----5:R-:W-:Y:S03]  /*150d0*/  HMMA.16816.F32.BF16 R220, R8.reuse, R16, R220 ;  /* 0x0000001008dc723c */ /* 0x060fe600000418dc */
[----:B------:R-:W-:Y:S04]  /*150e0*/  MUFU.EX2 R34, R34 ;  /* 0x0000002200227308 */ /* 0x000fe80000000800 */
[C---:B--2---:R-:W-:Y:S01]  /*150f0*/  F2FP.BF16.PACK_AB R16, R117.reuse, R116 ;  /* 0x000000747510723e */ /* 0x044fe200000010ff */
[----:B------:R-:W-:Y:S01]  /*15100*/  HMMA.16816.F32.BF16 R216, R8, R18, R216 ;  /* 0x0000001208d8723c */ /* 0x000fe200000418d8 */
[----:B------:R-:W2:Y:S03]  /*15110*/  LDSM.16.MT88.4 R8, [R237+0x8c00] ;  /* 0x008c0000ed08783b */ /* 0x000ea60000004200 */
        /* <DEDUP_REMOVED lines=21> */
[C---:B----4-:R-:W-:Y:S03]  /*15270*/  HMMA.16816.F32.BF16 R220, R16.reuse, R20, R220 ;  /* 0x0000001410dc723c */ /* 0x050fe600000418dc */
[----:B------:R-:W-:Y:S05]  /*15280*/  MUFU.EX2 R38, R38 ;  /* 0x0000002600267308 */ /* 0x000fea0000000800 */
[----:B------:R-:W-:Y:S05]  /*15290*/  HMMA.16816.F32.BF16 R216, R16, R22, R216 ;  /* 0x0000001610d8723c */ /* 0x000fea00000418d8 */
[----:B------:R-:W4:Y:S02]  /*152a0*/  MUFU.EX2 R41, R41 ;  /* 0x0000002900297308 */ /* 0x000f240000000800 */
[C---:B-----5:R-:W-:Y:S01]  /*152b0*/  F2FP.BF16.PACK_AB R16, R39.reuse, R26 ;  /* 0x0000001a2710723e */ /* 0x060fe200000010ff */
[----:B------:R-:W-:Y:S01]  /*152c0*/  FADD.FTZ R26, R26, R7 ;  /* 0x000000071a1a7221 */ /* 0x000fe20000010000 */
[C---:B-1----:R-:W-:Y:S03]  /*152d0*/  F2FP.BF16.PACK_AB R18, R132.reuse, R55 ;  /* 0x000000378412723e */ /* 0x042fe600000010ff */
        /* <DEDUP_REMOVED lines=11> */
[C---:B--2---:R-:W-:Y:S08]  /*15390*/  HMMA.16816.F32.BF16 R228, R16.reuse, R8, R228 ;  /* 0x0000000810e4723c */ /* 0x044ff000000418e4 */
[C---:B------:R-:W-:Y:S08]  /*153a0*/  HMMA.16816.F32.BF16 R224, R16.reuse, R10, R224 ;  /* 0x0000000a10e0723c */ /* 0x040ff000000418e0 */
[C---:B---3--:R-:W-:Y:S08]  /*153b0*/  HMMA.16816.F32.BF16 R220, R16.reuse, R12, R220 ;  /* 0x0000000c10dc723c */ /* 0x048ff000000418dc */
[----:B------:R-:W-:Y:S01]  /*153c0*/  HMMA.16816.F32.BF16 R216, R16, R14, R216 ;  /* 0x0000000e10d8723c */ /* 0x000fe200000418d8 */
[----:B------:R-:W-:-:S07]  /*153d0*/  @P0 BRA `(.L_x_2327) ;  /* 0xffffa99000000947 */ /* 0x000fce000383ffff */
.L_x_2323:
[----:B------:R-:W1:Y:S01]  /*153e0*/  SHFL.BFLY PT, R2, R207, 0x2, 0x1f ;  /* 0x0c401f00cf027f89 */ /* 0x000e6200000e0000 */
[----:B------:R-:W-:Y:S01]  /*153f0*/  IMAD.MOV.U32 R6, RZ, RZ, 0x3f800000 ;  /* 0x3f800000ff067424 */ /* 0x000fe200078e00ff */
[----:B------:R-:W-:Y:S01]  /*15400*/  BSSY B0, `(.L_x_2328) ;  /* 0x0000085000007945 */ /* 0x000fe20003800000 */
[----:B------:R-:W-:Y:S01]  /*15410*/  IMAD.MOV R29, RZ, RZ, -R233 ;  /* 0x000000ffff1d7224 */ /* 0x000fe200078e0ae9 */
[----:B------:R-:W2:Y:S01]  /*15420*/  SHFL.BFLY PT, R0, R209, 0x2, 0x1f ;  /* 0x0c401f00d1007f89 */ /* 0x000ea200000e0000 */
[----:B------:R-:W-:-:S03]  /*15430*/  IMAD R239, R239, 0x10, R236 ;  /* 0x00000010efef7824 */ /* 0x000fc600078e02ec */
        /* <DEDUP_REMOVED lines=9> */
[-C--:B------:R-:W-:Y:S01]  /*154d0*/  LEA.HI R8, R11, R2.reuse, RZ, 0x3 ;  /* 0x000000020b087211 */ /* 0x080fe200078f18ff */
[----:B------:R-:W-:Y:S01]  /*154e0*/  IMAD.MOV.U32 R5, RZ, RZ, 0x3f800000 ;  /* 0x3f800000ff057424 */ /* 0x000fe200078e00ff */
[----:B------:R-:W-:Y:S01]  /*154f0*/  LOP3.LUT R9, R7, 0xfffffffc, RZ, 0xc0, !PT ;  /* 0xfffffffc07097812 */ /* 0x000fe200078ec0ff */
[----:B---3--:R-:W-:Y:S01]  /*15500*/  FADD.FTZ R3, R0, R3 ;  /* 0x0000000300037221 */ /* 0x008fe20000010000 */
[----:B------:R-:W-:Y:S02]  /*15510*/  SHF.R.S32.HI R7, RZ, 0x2, R7 ;  /* 0x00000002ff077819 */ /* 0x000fe40000011407 */
[----:B------:R-:W-:Y:S02]  /*15520*/  LEA.HI R0, R11, R2, RZ, 0x5 ;  /* 0x000000020b007211 */ /* 0x000fe400078f28ff */
[----:B------:R-:W-:-:S02]  /*15530*/  SHF.R.S32.HI R14, RZ, 0x1f, R7 ;  /* 0x0000001fff0e7819 */ /* 0x000fc40000011407 */
[----:B------:R-:W-:Y:S02]  /*15540*/  SHF.R.S32.HI R10, RZ, 0x5, R0 ;  /* 0x00000005ff0a7819 */ /* 0x000fe40000011400 */
[-C--:B------:R-:W-:Y:S02]  /*15550*/  IADD3 R9, -R9, R2.reuse, RZ ;  /* 0x0000000209097210 */ /* 0x080fe40007ffe1ff */
[----:B------:R-:W-:Y:S02]  /*15560*/  LEA.HI R14, R14, R7, RZ, 0x3 ;  /* 0x000000070e0e7211 */ /* 0x000fe400078f18ff */
[----:B------:R-:W-:Y:S01]  /*15570*/  LEA.HI R13, R11, R2, RZ, 0x6 ;  /* 0x000000020b0d7211 */ /* 0x000fe200078f30ff */
[----:B------:R-:W-:Y:S01]  /*15580*/  IMAD R10, R10, 0x100, R9 ;  /* 0x000001000a0a7824 */ /* 0x000fe200078e0209 */
[----:B------:R-:W-:Y:S02]  /*15590*/  SHF.R.S32.HI R9, RZ, 0x3, R8 ;  /* 0x00000003ff097819 */ /* 0x000fe40000011408 */
[----:B------:R-:W-:Y:S01]  /*155a0*/  LOP3.LUT R14, R14, 0xfffffff8, RZ, 0xc0, !PT ;  /* 0xfffffff80e0e7812 */ /* 0x000fe200078ec0ff */
[----:B------:R-:W-:Y:S01]  /*155b0*/  IMAD.SHL.U32 R13, R13, 0x4, RZ ;  /* 0x000000040d0d7824 */ /* 0x000fe200078e00ff */
[----:B------:R-:W-:-:S02]  /*155c0*/  LEA.HI R12, R8, R9, RZ, 0x1 ;  /* 0x00000009080c7211 */ /* 0x000fc400078f08ff */
[----:B------:R-:W-:Y:S02]  /*155d0*/  IADD3 R14, R7, -R14, RZ ;  /* 0x8000000e070e7210 */ /* 0x000fe40007ffe0ff */
[----:B------:R-:W-:Y:S02]  /*155e0*/  LOP3.LUT R7, R8, 0xfffffff8, RZ, 0xc0, !PT ;  /* 0xfffffff808077812 */ /* 0x000fe400078ec0ff */
[----:B------:R-:W-:Y:S02]  /*155f0*/  LOP3.LUT R12, R12, 0xfffffffe, RZ, 0xc0, !PT ;  /* 0xfffffffe0c0c7812 */ /* 0x000fe400078ec0ff */
[----:B------:R-:W-:Y:S01]  /*15600*/  LEA.HI R15, R14, R14, RZ, 0x1 ;  /* 0x0000000e0e0f7211 */ /* 0x000fe200078f08ff */
[----:B------:R-:W-:Y:S01]  /*15610*/  IMAD.IADD R7, R2, 0x1, -R7 ;  /* 0x0000000102077824 */ /* 0x000fe200078e0a07 */
[----:B------:R-:W-:Y:S01]  /*15620*/  FSETP.NE.FTZ.AND P3, PT, R4, RZ, PT ;  /* 0x000000ff0400720b */ /* 0x000fe20003f75000 */
[----:B------:R-:W-:Y:S01]  /*15630*/  IMAD.IADD R17, R9, 0x1, -R12 ;  /* 0x0000000109117824 */ /* 0x000fe200078e0a0c */
[----:B------:R-:W-:-:S02]  /*15640*/  LOP3.LUT R8, R13, 0x3fffff00, RZ, 0xc0, !PT ;  /* 0x3fffff000d087812 */ /* 0x000fc400078ec0ff */
[----:B------:R-:W-:Y:S02]  /*15650*/  LEA.HI R12, R7, R7, RZ, 0x1 ;  /* 0x00000007070c7211 */ /* 0x000fe400078f08ff */
[----:B------:R-:W-:Y:S02]  /*15660*/  LEA.HI R11, R11, R2, RZ, 0x4 ;  /* 0x000000020b0b7211 */ /* 0x000fe400078f20ff */
[----:B------:R-:W-:Y:S02]  /*15670*/  LOP3.LUT R13, R15, 0x1fffffe, RZ, 0xc0, !PT ;  /* 0x01fffffe0f0d7812 */ /* 0x000fe400078ec0ff */
[----:B------:R-:W-:Y:S02]  /*15680*/  FSETP.NE.FTZ.AND P2, PT, R3, RZ, PT ;  /* 0x000000ff0300720b */ /* 0x000fe40003f55000 */
[----:B------:R-:W-:Y:S01]  /*15690*/  LEA R17, R17, R8, 0x5 ;  /* 0x0000000811117211 */ /* 0x000fe200078e28ff */
[----:B------:R-:W-:Y:S01]  /*156a0*/  IMAD.IADD R13, R14, 0x1, -R13 ;  /* 0x000000010e0d7824 */ /* 0x000fe200078e0a0d */
[----:B------:R-:W-:Y:S01]  /*156b0*/  SHF.R.S32.HI R15, RZ, 0x1, R15 ;  /* 0x00000001ff0f7819 */ /* 0x000fe2000001140f */
[----:B------:R-:W1:Y:S01]  /*156c0*/  @P3 MUFU.RCP R6, R4 ;  /* 0x0000000400063308 */ /* 0x000e620000001000 */
[----:B------:R-:W-:Y:S01]  /*156d0*/  LOP3.LUT R8, R12, 0xfffffffe, RZ, 0xc0, !PT ;  /* 0xfffffffe0c087812 */ /* 0x000fe200078ec0ff */
[----:B------:R-:W-:Y:S01]  /*156e0*/  IMAD R10, R13, 0x10, R10 ;  /* 0x000000100d0a7824 */ /* 0x000fe200078e020a */
[----:B------:R-:W-:-:S02]  /*156f0*/  SHF.R.S32.HI R11, RZ, 0x4, R11 ;  /* 0x00000004ff0b7819 */ /* 0x000fc4000001140b */
[----:B------:R-:W-:Y:S01]  /*15700*/  SHF.L.U32 R14, R15, 0x6, RZ ;  /* 0x000000060f0e7819 */ /* 0x000fe200000006ff */
[----:B------:R-:W-:Y:S01]  /*15710*/  IMAD.IADD R8, R7, 0x1, -R8 ;  /* 0x0000000107087824 */ /* 0x000fe200078e0a08 */
[----:B------:R-:W-:Y:S01]  /*15720*/  SHF.R.S32.HI R12, RZ, 0x1, R12 ;  /* 0x00000001ff0c7819 */ /* 0x000fe2000001140c */
[----:B------:R-:W-:Y:S01]  /*15730*/  IMAD.SHL.U32 R11, R11, 0x40, RZ ;  /* 0x000000400b0b7824 */ /* 0x000fe200078e00ff */
[----:B------:R-:W-:Y:S01]  /*15740*/  LOP3.LUT R14, R14, 0xc0, RZ, 0xc0, !PT ;  /* 0x000000c00e0e7812 */ /* 0x000fe200078ec0ff */
[----:B------:R-:W2:Y:S01]  /*15750*/  @P2 MUFU.RCP R5, R3 ;  /* 0x0000000300052308 */ /* 0x000ea20000001000 */
[----:B------:R-:W-:Y:S01]  /*15760*/  LEA R8, R8, R17, 0x2 ;  /* 0x0000001108087211 */ /* 0x000fe200078e10ff */
[----:B------:R-:W-:Y:S01]  /*15770*/  IMAD.SHL.U32 R12, R12, 0x8, RZ ;  /* 0x000000080c0c7824 */ /* 0x000fe200078e00ff */
[----:B------:R-:W-:Y:S02]  /*15780*/  LOP3.LUT R11, R11, 0xc0, RZ, 0xc0, !PT ;  /* 0x000000c00b0b7812 */ /* 0x000fe400078ec0ff */
[----:B------:R-:W-:Y:S01]  /*15790*/  LEA.HI R17, R14, R14, RZ, 0x1d ;  /* 0x0000000e0e117211 */ /* 0x000fe200078fe8ff */
[C---:B-1----:R-:W-:Y:S01]  /*157a0*/  FMUL.FTZ R228, R6.reuse, R228 ;  /* 0x000000e406e47220 */ /* 0x042fe20000410000 */
[----:B------:R-:W-:Y:S01]  /*157b0*/  LOP3.LUT P0, RZ, R15, 0x2, RZ, 0xc0, !PT ;  /* 0x000000020fff7812 */ /* 0x000fe2000780c0ff */
[C---:B------:R-:W-:Y:S01]  /*157c0*/  FMUL.FTZ R229, R6.reuse, R229 ;  /* 0x000000e506e57220 */ /* 0x040fe20000410000 */
[----:B------:R-:W-:Y:S01]  /*157d0*/  LOP3.LUT R12, R11, 0x18, R12, 0xf8, !PT ;  /* 0x000000180b0c7812 */ /* 0x000fe200078ef80c */
[----:B------:R-:W-:Y:S01]  /*157e0*/  FMUL.FTZ R224, R6, R224 ;  /* 0x000000e006e07220 */ /* 0x000fe20000410000 */
[----:B------:R-:W-:Y:S01]  /*157f0*/  SHF.R.U32.HI R13, RZ, 0x3, R11 ;  /* 0x00000003ff0d7819 */ /* 0x000fe2000001160b */
[----:B------:R-:W-:Y:S01]  /*15800*/  IMAD.U32 R11, R10, 0x2, R17 ;  /* 0x000000020a0b7824 */ /* 0x000fe200078e0011 */
[----:B------:R-:W-:Y:S01]  /*15810*/  LOP3.LUT R14, R15, 0x1, RZ, 0xc0, !PT ;  /* 0x000000010f0e7812 */ /* 0x000fe200078ec0ff */
[----:B------:R-:W-:Y:S01]  /*15820*/  FMUL.FTZ R225, R6, R225 ;  /* 0x000000e106e17220 */ /* 0x000fe20000410000 */
[----:B------:R-:W-:Y:S01]  /*15830*/  LOP3.LUT R13, R12, R13, RZ, 0x3c, !PT ;  /* 0x0000000d0c0d7212 */ /* 0x000fe200078e3cff */
[----:B------:R-:W-:Y:S01]  /*15840*/  IMAD.SHL.U32 R10, R11, 0x4, RZ ;  /* 0x000000040b0a7824 */ /* 0x000fe200078e00ff */
[----:B------:R-:W-:Y:S01]  /*15850*/  ISETP.NE.U32.AND P1, PT, R14, 0x1, PT ;  /* 0x000000010e00780c */ /* 0x000fe20003f25070 */
[C---:B------:R-:W-:Y:S01]  /*15860*/  FMUL.FTZ R220, R6.reuse, R220 ;  /* 0x000000dc06dc7220 */ /* 0x040fe20000410000 */
[----:B------:R-:W-:Y:S01]  /*15870*/  MOV R12, 0xffffffe0 ;  /* 0xffffffe0000c7802 */ /* 0x000fe20000000f00 */
[C---:B------:R-:W-:Y:S01]  /*15880*/  FMUL.FTZ R221, R6.reuse, R221 ;  /* 0x000000dd06dd7220 */ /* 0x040fe20000410000 */
[----:B------:R-:W-:Y:S01]  /*15890*/  STS.64 [R11.X4], R228 ;  /* 0x000000e40b007388 */ /* 0x000fe20000004a00 */
[----:B------:R-:W-:Y:S01]  /*158a0*/  FMUL.FTZ R216, R6, R216 ;  /* 0x000000d806d87220 */ /* 0x000fe20000410000 */
[----:B------:R-:W-:Y:S01]  /*158b0*/  SEL R15, R12, 0x20, !P1 ;  /* 0x000000200c0f7807 */ /* 0x000fe20004800000 */
[----:B------:R-:W-:Y:S01]  /*158c0*/  FMUL.FTZ R217, R6, R217 ;  /* 0x000000d906d97220 */ /* 0x000fe20000410000 */
[C---:B------:R-:W-:Y:S01]  /*158d0*/  IADD3 R6, R10.reuse, 0x40, RZ ;  /* 0x000000400a067810 */ /* 0x040fe20007ffe0ff */
[C---:B--2---:R-:W-:Y:S01]  /*158e0*/  FMUL.FTZ R231, R5.reuse, R231 ;  /* 0x000000e705e77220 */ /* 0x044fe20000410000 */
[C---:B------:R-:W-:Y:S01]  /*158f0*/  @P0 IADD3 R6, R10.reuse, -0x40, RZ ;  /* 0xffffffc00a060810 */ /* 0x040fe20007ffe0ff */
[C---:B------:R-:W-:Y:S01]  /*15900*/  FMUL.FTZ R230, R5.reuse, R230 ;  /* 0x000000e605e67220 */ /* 0x040fe20000410000 */
[----:B------:R-:W-:Y:S01]  /*15910*/  IADD3 R24, R10, R15, RZ ;  /* 0x0000000f0a187210 */ /* 0x000fe20007ffe0ff */
[C---:B------:R-:W-:Y:S01]  /*15920*/  FMUL.FTZ R227, R5.reuse, R227 ;  /* 0x000000e305e37220 */ /* 0x040fe20000410000 */
[----:B------:R-:W1:Y:S01]  /*15930*/  S2R R10, SR_CTAID.Z ;  /* 0x00000000000a7919 */ /* 0x000e620000002700 */
[C---:B------:R-:W-:Y:S01]  /*15940*/  FMUL.FTZ R226, R5.reuse, R226 ;  /* 0x000000e205e27220 */ /* 0x040fe20000410000 */
[----:B------:R-:W-:Y:S01]  /*15950*/  LOP3.LUT R31, R0, 0xffffffe0, RZ, 0xc0, !PT ;  /* 0xffffffe0001f7812 */ /* 0x000fe200078ec0ff */
[C---:B------:R-:W-:Y:S01]  /*15960*/  FMUL.FTZ R223, R5.reuse, R223 ;  /* 0x000000df05df7220 */ /* 0x040fe20000410000 */
[----:B------:R2:W-:Y:S01]  /*15970*/  STS.64 [R11.X4+0x400], R230 ;  /* 0x000400e60b007388 */ /* 0x0005e20000004a00 */
[C---:B------:R-:W-:Y:S01]  /*15980*/  FMUL.FTZ R222, R5.reuse, R222 ;  /* 0x000000de05de7220 */ /* 0x040fe20000410000 */
[----:B------:R-:W3:Y:S01]  /*15990*/  @P3 MUFU.LG2 R4, R4 ;  /* 0x0000000400043308 */ /* 0x000ee20000000c00 */
[C---:B------:R-:W-:Y:S01]  /*159a0*/  FMUL.FTZ R219, R5.reuse, R219 ;  /* 0x000000db05db7220 */ /* 0x040fe20000410000 */
[----:B------:R-:W-:Y:S01]  /*159b0*/  STS.64 [R24], R224 ;  /* 0x000000e018007388 */ /* 0x000fe20000000a00 */
[----:B------:R-:W-:Y:S01]  /*159c0*/  FMUL.FTZ R218, R5, R218 ;  /* 0x000000da05da7220 */ /* 0x000fe20000410000 */
[----:B------:R-:W-:Y:S01]  /*159d0*/  IADD3 R31, -R31, R2, RZ ;  /* 0x000000021f1f7210 */ /* 0x000fe20007ffe1ff */
[----:B------:R-:W-:Y:S01]  /*159e0*/  IMAD.IADD R28, R15, 0x1, R6 ;  /* 0x000000010f1c7824 */ /* 0x000fe200078e0206 */
[----:B------:R-:W-:Y:S01]  /*159f0*/  STS.64 [R24+0x400], R226 ;  /* 0x000400e218007388 */ /* 0x000fe20000000a00 */
[----:B------:R-:W-:Y:S01]  /*15a00*/  IMAD.IADD R5, R8, 0x1, R13 ;  /* 0x0000000108057824 */ /* 0x000fe200078e020d */
[----:B------:R-:W4:Y:S01]  /*15a10*/  @P2 MUFU.LG2 R3, R3 ;  /* 0x0000000300032308 */ /* 0x000f220000000c00 */
[----:B------:R-:W-:Y:S01]  /*15a20*/  LOP3.LUT P0, RZ, R31, 0x3, RZ, 0xc0, !PT ;  /* 0x000000031fff7812 */ /* 0x000fe2000780c0ff */
[----:B------:R-:W-:Y:S01]  /*15a30*/  STS.64 [R6], R220 ;  /* 0x000000dc06007388 */ /* 0x000fe20000000a00 */
[----:B------:R-:W-:Y:S01]  /*15a40*/  IMAD.MOV.U32 R0, RZ, RZ, -0x800000 ;  /* 0xff800000ff007424 */ /* 0x000fe200078e00ff */
[----:B------:R-:W-:-:S02]  /*15a50*/  MOV R2, 0xff800000 ;  /* 0xff80000000027802 */ /* 0x000fc40000000f00 */
[----:B------:R-:W-:Y:S04]  /*15a60*/  STS.64 [R6+0x400], R222 ;  /* 0x000400de06007388 */ /* 0x000fe80000000a00 */
[----:B------:R-:W5:Y:S01]  /*15a70*/  S2R R8, SR_CTAID.Y ;  /* 0x0000000000087919 */ /* 0x000f620000002600 */
[----:B-1----:R-:W-:-:S03]  /*15a80*/  IMAD R10, R29, c[0x0][0x1c0], R10 ;  /* 0x000070001d0a7a24 */ /* 0x002fc600078e020a */
[----:B------:R-:W-:Y:S04]  /*15a90*/  STS.64 [R28], R216 ;  /* 0x000000d81c007388 */ /* 0x000fe80000000a00 */
[----:B------:R1:W-:Y:S04]  /*15aa0*/  STS.64 [R28+0x400], R218 ;  /* 0x000400da1c007388 */ /* 0x0003e80000000a00 */
[----:B------:R-:W-:Y:S06]  /*15ab0*/  BAR.SYNC.DEFER_BLOCKING 0x0 ;  /* 0x0000000000007b1d */ /* 0x000fec0000010000 */
[----:B--2---:R-:W2:Y:S01]  /*15ac0*/  S2R R11, SR_CTAID.X ;  /* 0x00000000000b7919 */ /* 0x004ea20000002500 */
[----:B-----5:R-:W-:-:S04]  /*15ad0*/  IMAD R233, R8, c[0x0][0x210], R233 ;  /* 0x0000840008e97a24 */ /* 0x020fc800078e02e9 */
[----:B------:R-:W-:Y:S01]  /*15ae0*/  IMAD R10, R233, c[0x0][0x1c0], R10 ;  /* 0x00007000e90a7a24 */ /* 0x000fe200078e020a */
[----:B-1----:R-:W-:Y:S01]  /*15af0*/  SHF.L.U32 R28, R7, 0x2, RZ ;  /* 0x00000002071c7819 */ /* 0x002fe200000006ff */
[----:B------:R-:W1:Y:S04]  /*15b00*/  LDS.128 R20, [R5.X4] ;  /* 0x0000000005147984 */ /* 0x000e680000004c00 */
[----:B------:R-:W1:Y:S01]  /*15b10*/  LDS.128 R16, [R5.X4+0x800] ;  /* 0x0008000005107984 */ /* 0x000e620000004c00 */
[----:B--2---:R-:W-:-:S03]  /*15b20*/  IMAD.SHL.U32 R11, R11, 0x40, RZ ;  /* 0x000000400b0b7824 */ /* 0x004fc600078e00ff */
[----:B------:R-:W2:Y:S01]  /*15b30*/  LDS.128 R12, [R5.X4+0x1000] ;  /* 0x00100000050c7984 */ /* 0x000ea20000004c00 */
[----:B------:R-:W-:-:S03]  /*15b40*/  IMAD R10, R10, c[0x0][0x214], R11 ;  /* 0x000085000a0a7a24 */ /* 0x000fc600078e020b */
[----:B------:R3:W1:Y:S02]  /*15b50*/  LDS.128 R24, [R5.X4+0x1800] ;  /* 0x0018000005187984 */ /* 0x0006640000004c00 */
[----:B---3--:R-:W-:Y:S02]  /*15b60*/  @P3 FMUL.FTZ R5, R4, 0.69314718246459960938 ;  /* 0x3f31721804053820 */ /* 0x008fe40000410000 */
[----:B----4-:R-:W-:Y:S02]  /*15b70*/  @P2 FMUL.FTZ R4, R3, 0.69314718246459960938 ;  /* 0x3f31721803042820 */ /* 0x010fe40000410000 */
[----:B------:R-:W-:Y:S02]  /*15b80*/  @P3 FFMA.FTZ R0, R134, c[0x0][0x238], R5 ;  /* 0x00008e0086003a23 */ /* 0x000fe40000010005 */
        /* <DEDUP_REMOVED lines=12> */
.L_x_2329:
[----:B------:R-:W-:Y:S05]  /*15c50*/  BSYNC B0 ;  /* 0x0000000000007941 */ /* 0x000fea0003800000 */
.L_x_2328:
[--C-:B------:R-:W-:Y:S01]  /*15c60*/  SHF.R.S32.HI R29, RZ, 0x1f, R28.reuse ;  /* 0x0000001fff1d7819 */ /* 0x100fe2000001141c */
[----:B------:R-:W-:Y:S01]  /*15c70*/  IMAD R10, R10, c[0x0][0x22c], RZ ;  /* 0x00008b000a0a7a24 */ /* 0x000fe200078e02ff */
[----:B------:R-:W-:Y:S02]  /*15c80*/  ISETP.GE.AND P1, PT, R28, c[0x0][0x220], PT ;  /* 0x000088001c007a0c */ /* 0x000fe40003f26270 */
[C---:B------:R-:W-:Y:S01]  /*15c90*/  IADD3 R5, R9.reuse, 0x10, RZ ;  /* 0x0000001009057810 */ /* 0x040fe20007ffe0ff */
[C---:B---3--:R-:W-:Y:S01]  /*15ca0*/  IMAD.WIDE R6, R9.reuse, 0x20, R28 ;  /* 0x0000002009067825 */ /* 0x048fe200078e021c */
[----:B------:R-:W-:-:S02]  /*15cb0*/  IADD3 R3, R9, 0x20, RZ ;  /* 0x0000002009037810 */ /* 0x000fc40007ffe0ff */
[C---:B------:R-:W-:Y:S02]  /*15cc0*/  ISETP.GE.OR P4, PT, R9.reuse, R212, P1 ;  /* 0x000000d40900720c */ /* 0x040fe40000f86670 */
        /* <DEDUP_REMOVED lines=8> */
[----:B-1----:R1:W-:Y:S04]  /*15d50*/  @!P3 STG.E.128 [R2.64+0x800], R16 ;  /* 0x000800100200b986 */ /* 0x0023e8000c101d06 */
[----:B--2---:R1:W-:Y:S04]  /*15d60*/  @!P2 STG.E.128 [R2.64+0x1000], R12 ;  /* 0x0010000c0200a986 */ /* 0x0043e8000c101d06 */
[----:B------:R1:W-:Y:S04]  /*15d70*/  @!P4 STG.E.64 [R2.64], R20 ;  /* 0x000000140200c986 */ /* 0x0003e8000c101b06 */
[----:B------:R1:W-:Y:S01]  /*15d80*/  @!P4 STG.E.64 [R2.64+0x8], R22 ;  /* 0x000008160200c986 */ /* 0x0003e2000c101b06 */
[----:B------:R-:W-:Y:S05]  /*15d90*/  @P1 EXIT ;  /* 0x000000000000194d */ /* 0x000fea0003800000 */
[----:B------:R-:W-:Y:S01]  /*15da0*/  STG.E.128 [R2.64+0x1800], R24 ;  /* 0x0018001802007986 */ /* 0x000fe2000c101d06 */
[----:B------:R-:W-:Y:S05]  /*15db0*/  EXIT ;  /* 0x000000000000794d */ /* 0x000fea0003800000 */
.L_x_2330:
        /* <DEDUP_REMOVED lines=12> */
.L_x_5212:


//--------------------- .text._ZN5flash24flash_fwd_splitkv_kernelI23Flash_fwd_kernel_traitsILi32ELi64ELi256ELi4ELb0ELb0EN7cutlass10bfloat16_tE19Flash_kernel_traitsILi32ELi64ELi256ELi4ES3_EELb1ELb0ELb1ELb0ELb0ELb1ELb1ELb0EEEvNS_16Flash_fwd_paramsE --------------------------
	.section	.text._ZN5flash24flash_fwd_splitkv_kernelI23Flash_fwd_kernel_traitsILi32ELi64ELi256ELi4ELb0ELb0EN7cutlass10bfloat16_tE19Flash_kernel_traitsILi32ELi64ELi256ELi4ES3_EELb1ELb0ELb1ELb0ELb0ELb1ELb1ELb0EEEvNS_16Flash_fwd_paramsE,"ax",@progbits
	.sectioninfo	@"SHI_REGISTERS=255"
	.align	128
        .global         _ZN5flash24flash_fwd_splitkv_kernelI23Flash_fwd_kernel_traitsILi32ELi64ELi256ELi4ELb0ELb0EN7cutlass10bfloat16_tE19Flash_kernel_traitsILi32ELi64ELi256ELi4ES3_EELb1ELb0ELb1ELb0ELb0ELb1ELb1ELb0EEEvNS_16Flash_fwd_paramsE
        .type           _ZN5flash24flash_fwd_splitkv_kernelI23Flash_fwd_kernel_traitsILi32ELi64ELi256ELi4ELb0ELb0EN7cutlass10bfloat16_tE19Flash_kernel_traitsILi32ELi64ELi256ELi4ES3_EELb1ELb0ELb1ELb0ELb0ELb1ELb1ELb0EEEvNS_16Flash_fwd_paramsE,@function
        .size           _ZN5flash24flash_fwd_splitkv_kernelI23Flash_fwd_kernel_traitsILi32ELi64ELi256ELi4ELb0ELb0EN7cutlass10bfloat16_tE19Flash_kernel_traitsILi32ELi64ELi256ELi4ES3_EELb1ELb0ELb1ELb0ELb0ELb1ELb1ELb0EEEvNS_16Flash_fwd_paramsE,(.L_x_5213 - _ZN5flash24flash_fwd_splitkv_kernelI23Flash_fwd_kernel_traitsILi32ELi64ELi256ELi4ELb0ELb0EN7cutlass10bfloat16_tE19Flash_kernel_traitsILi32ELi64ELi256ELi4ES3_EELb1ELb0ELb1ELb0ELb0ELb1ELb1ELb0EEEvNS_16Flash_fwd_paramsE)
        .other          _ZN5flash24flash_fwd_splitkv_kernelI23Flash_fwd_kernel_traitsILi32ELi64ELi256ELi4ELb0ELb0EN7cutlass10bfloat16_tE19Flash_kernel_traitsILi32ELi64ELi256ELi4ES3_EELb1ELb0ELb1ELb0ELb0ELb1ELb1ELb0EEEvNS_16Flash_fwd_paramsE,@"STO_CUDA_ENTRY STV_DEFAULT"
_ZN5flash24flash_fwd_splitkv_kernelI23Flash_fwd_kernel_traitsILi32ELi64ELi256ELi4ELb0ELb0EN7cutlass10bfloat16_tE19Flash_kernel_traitsILi32ELi64ELi256ELi4ES3_EELb1ELb0ELb1ELb0ELb0ELb1ELb1ELb0EEEvNS_16Flash_fwd_paramsE:
.text._ZN5flash24flash_fwd_splitkv_kernelI23Flash_fwd_kernel_traitsILi32ELi64ELi256ELi4ELb0ELb0EN7cutlass10bfloat16_tE19Flash_kernel_traitsILi32ELi64ELi256ELi4ES3_EELb1ELb0ELb1ELb0ELb0ELb1ELb1ELb0EEEvNS_16Flash_fwd_paramsE:
[----:B------:R-:W-:Y:S02]  /*0000*/  MOV R1, c[0x0][0x28] ;  /* 0x00000a0000017a02 */ /* 0x000fe40000000f00 */
[----:B------:R-:W1:Y:S01]  /*0010*/  I2F.U32.RP R2, c[0x0][0x1c0] ;  /* 0x0000700000027b06 */ /* 0x000e620000209000 */
[----:B------:R-:W2:Y:S01]  /*0020*/  S2R R21, SR_CTAID.Z ;  /* 0x0000000000157919 */ /* 0x000ea20000002700 */
[----:B------:R-:W-:Y:S01]  /*0030*/  ISETP.NE.U32.AND P1, PT, RZ, c[0x0][0x1c0], PT ;  /* 0x00007000ff007a0c */ /* 0x000fe20003f25070 */
[----:B------:R-:W-:Y:S01]  /*0040*/  IMAD.MOV.U32 R15, RZ, RZ, -0x1 ;  /* 0xffffffffff0f7424 */ /* 0x000fe200078e00ff */
[----:B------:R-:W-:-:S04]  /*0050*/  ULDC.64 UR6, c[0x0][0x118] ;  /* 0x0000460000067ab9 */ /* 0x000fc80000000a00 */
[----:B-1----:R-:W1:Y:S02]  /*0060*/  MUFU.RCP R2, R2 ;  /* 0x0000000200027308 */ /* 0x002e640000001000 */
[----:B-1----:R-:W-:-:S06]  /*0070*/  IADD3 R2, R2, 0xffffffe, RZ ;  /* 0x0ffffffe02027810 */ /* 0x002fcc0007ffe0ff */
[----:B------:R-:W1:Y:S02]  /*0080*/  F2I.FTZ.U32.TRUNC.NTZ R3, R2 ;  /* 0x0000000200037305 */ /* 0x000e64000021f000 */
[----:B-1----:R-:W-:Y:S02]  /*0090*/  IMAD.MOV R0, RZ, RZ, -R3 ;  /* 0x000000ffff007224 */ /* 0x002fe400078e0a03 */
[----:B------:R-:W-:Y:S02]  /*00a0*/  IMAD.MOV.U32 R2, RZ, RZ, RZ ;  /* 0x000000ffff027224 */ /* 0x000fe400078e00ff */
[----:B------:R-:W-:-:S04]  /*00b0*/  IMAD R0, R0, c[0x0][0x1c0], RZ ;  /* 0x0000700000007a24 */ /* 0x000fc800078e02ff */
[----:B------:R-:W-:Y:S02]  /*00c0*/  IMAD.HI.U32 R0, R3, R0, R2 ;  /* 0x0000000003007227 */ /* 0x000fe400078e0002 */
[----:B------:R-:W1:Y:S04]  /*00d0*/  LDC.U8 R2, c[0x0][0x312] ;  /* 0x0000c480ff027b82 */ /* 0x000e680000000000 */
        /* <DEDUP_REMOVED lines=22> */
[----:B------:R-:W-:-:S04]  /*0240*/  MOV R5, RZ ;  /* 0x000000ff00057202 */ /* 0x000fc80000000f00 */
[----:B------:R3:W5:Y:S04]  /*0250*/  @!P1 LDG.E R14, [R6.64] ;  /* 0x00000006060e9981 */ /* 0x000768000c1e1900 */
[----:B------:R-:W4:Y:S04]  /*0260*/  S2R R12, SR_CTAID.X ;  /* 0x00000000000c7919 */ /* 0x000f280000002500 */
[----:B------:R-:W2:Y:S01]  /*0270*/  S2R R187, SR_TID.X ;  /* 0x0000000000bb7919 */ /* 0x000ea20000002100 */
[----:B-1----:R-:W-:-:S05]  /*0280*/  @P0 IMAD.WIDE R2, R212, R0, c[0x0][0x250] ;  /* 0x00009400d4020625 */ /* 0x002fca00078e0200 */
[----:B------:R1:W5:Y:S01]  /*0290*/  @P0 LDG.E R5, [R2.64] ;  /* 0x0000000602050981 */ /* 0x000362000c1e1900 */
[----:B------:R-:W-:-:S04]  /*02a0*/  ISETP.NE.U32.AND P0, PT, RZ, c[0x0][0x248], PT ;  /* 0x00009200ff007a0c */ /* 0x000fc80003f05070 */
[----:B------:R-:W-:Y:S01]  /*02b0*/  ISETP.NE.AND.EX P0, PT, RZ, c[0x0][0x24c], PT, P0 ;  /* 0x00009300ff007a0c */ /* 0x000fe20003f05300 */
[----:B------:R-:W-:Y:S01]  /*02c0*/  IMAD.MOV R20, RZ, RZ, -R212 ;  /* 0x000000ffff147224 */ /* 0x000fe200078e0ad4 */
[----:B-1----:R-:W1:Y:S03]  /*02d0*/  S2R R2, SR_CTAID.Y ;  /* 0x0000000000027919 */ /* 0x002e660000002600 */
        /* <DEDUP_REMOVED lines=8> */
.L_x_2331:
[----:B-1-34-:R-:W-:Y:S02]  /*0360*/  MOV R4, c[0x0][0x218] ;  /* 0x0000860000047a02 */ /* 0x01afe40000000f00 */
.L_x_2332:
        /* <DEDUP_REMOVED lines=69> */
[C---:B------:R-:W-:Y:S01]  /*07c0*/  IMAD.SHL.U32 R4, R187.reuse, 0x4, RZ ;  /* 0x00000004bb047824 */ /* 0x040fe200078e00ff */
[----:B------:R-:W-:Y:S02]  /*07d0*/  ISETP.GE.AND P1, PT, R6, R127, PT ;  /* 0x0000007f0600720c */ /* 0x000fe40003f26270 */
[----:B------:R-:W-:Y:S02]  /*07e0*/  ISETP.NE.AND P3, PT, R187, RZ, PT ;  /* 0x000000ffbb00720c */ /* 0x000fe40003f65270 */
[----:B------:R-:W-:Y:S02]  /*07f0*/  SHF.R.S32.HI R5, RZ, 0x1f, R4 ;  /* 0x0000001fff057819 */ /* 0x000fe40000011404 */
[----:B------:R-:W-:-:S02]  /*0800*/  ISETP.GE.AND P6, PT, R4, c[0x0][0x220], PT ;  /* 0x0000880004007a0c */ /* 0x000fc40003fc6270 */
[CC--:B------:R-:W-:Y:S01]  /*0810*/  ISETP.GE.OR P3, PT, R0.reuse, R127.reuse, P3 ;  /* 0x0000007f0000720c */ /* 0x0c0fe20001f66670 */
[C---:B------:R-:W-:Y:S01]  /*0820*/  IMAD.WIDE R8, R0.reuse, 0x20, R4 ;  /* 0x0000002000087825 */ /* 0x040fe200078e0204 */
[CC--:B------:R-:W-:Y:S02]  /*0830*/  ISETP.GE.OR P5, PT, R0.reuse, R127.reuse, P6 ;  /* 0x0000007f0000720c */ /* 0x0c0fe400037a6670 */
[----:B------:R-:W-:Y:S02]  /*0840*/  IADD3 R4, R0, 0x20, RZ ;  /* 0x0000002000047810 */ /* 0x000fe40007ffe0ff */
[C---:B------:R-:W-:Y:S02]  /*0850*/  IADD3 R5, P0, R3.reuse, R8, RZ ;  /* 0x0000000803057210 */ /* 0x040fe40007f1e0ff */
[----:B------:R-:W-:Y:S02]  /*0860*/  ISETP.GE.OR P4, PT, R6, R127, P6 ;  /* 0x0000007f0600720c */ /* 0x000fe40003786670 */
[----:B------:R-:W-:-:S02]  /*0870*/  LEA.HI.X.SX32 R3, R3, R9, 0x1, P0 ;  /* 0x0000000903037211 */ /* 0x000fc400000f0eff */
[----:B------:R-:W-:Y:S02]  /*0880*/  LEA R8, P0, R5, c[0x0][0x1d8], 0x2 ;  /* 0x0000760005087a11 */ /* 0x000fe400078010ff */
[----:B------:R-:W-:Y:S02]  /*0890*/  ISETP.NE.OR P1, PT, R187, RZ, P1 ;  /* 0x000000ffbb00720c */ /* 0x000fe40000f25670 */
[----:B------:R-:W-:Y:S02]  /*08a0*/  LEA.HI.X R9, R5, c[0x0][0x1dc], R3, 0x2, P0 ;  /* 0x0000770005097a11 */ /* 0x000fe400000f1403 */
[----:B------:R-:W-:Y:S02]  /*08b0*/  ISETP.GE.AND P0, PT, R4, R127, PT ;  /* 0x0000007f0400720c */ /* 0x000fe40003f06270 */
[----:B------:R-:W-:Y:S01]  /*08c0*/  IADD3 R5, R0, 0x30, RZ ;  /* 0x0000003000057810 */ /* 0x000fe20007ffe0ff */
[----:B------:R1:W-:Y:S01]  /*08d0*/  @!P5 STG.E.128 [R8.64], RZ ;  /* 0x000000ff0800d986 */ /* 0x0003e2000c101d06 */
[----:B------:R-:W-:-:S02]  /*08e0*/  ISETP.NE.OR P0, PT, R187, RZ, P0 ;  /* 0x000000ffbb00720c */ /* 0x000fc40000705670 */
[----:B------:R-:W-:Y:S01]  /*08f0*/  SHF.R.S32.HI R3, RZ, 0x1f, R2 ;  /* 0x0000001fff037819 */ /* 0x000fe20000011402 */
[----:B------:R1:W-:Y:S01]  /*0900*/  @!P4 STG.E.128 [R8.64+0x800], RZ ;  /* 0x000800ff0800c986 */ /* 0x0003e2000c101d06 */
[-C--:B------:R-:W-:Y:S02]  /*0910*/  ISETP.GE.OR P5, PT, R4, R127.reuse, P6 ;  /* 0x0000007f0400720c */ /* 0x080fe400037a6670 */
[----:B------:R-:W-:Y:S02]  /*0920*/  IADD3 R2, P2, R2, R0, RZ ;  /* 0x0000000002027210 */ /* 0x000fe40007f5e0ff */
[----:B------:R-:W-:Y:S02]  /*0930*/  ISETP.GE.OR P6, PT, R5, R127, P6 ;  /* 0x0000007f0500720c */ /* 0x000fe400037c6670 */
[----:B------:R-:W-:Y:S02]  /*0940*/  LEA.HI.X.SX32 R3, R0, R3, 0x1, P2 ;  /* 0x0000000300037211 */ /* 0x000fe400010f0eff */
[----:B------:R-:W-:Y:S01]  /*0950*/  LEA R6, P2, R2, c[0x0][0x208], 0x2 ;  /* 0x0000820002067a11 */ /* 0x000fe200078410ff */
[----:B------:R-:W-:-:S03]  /*0960*/  @!P0 IMAD.MOV.U32 R0, RZ, RZ, -0x800000 ;  /* 0xff800000ff008424 */ /* 0x000fc600078e00ff */
[----:B------:R-:W-:Y:S01]  /*0970*/  LEA.HI.X R7, R2, c[0x0][0x20c], R3, 0x2, P2 ;  /* 0x0000830002077a11 */ /* 0x000fe200010f1403 */
[----:B------:R1:W-:Y:S01]  /*0980*/  @!P5 STG.E.128 [R8.64+0x1000], RZ ;  /* 0x001000ff0800d986 */ /* 0x0003e2000c101d06 */
[----:B------:R-:W-:Y:S02]  /*0990*/  @!P1 IMAD.MOV.U32 R2, RZ, RZ, -0x800000 ;  /* 0xff800000ff029424 */ /* 0x000fe400078e00ff */
[----:B------:R-:W-:Y:S01]  /*09a0*/  @!P3 IMAD.MOV.U32 R3, RZ, RZ, -0x800000 ;  /* 0xff800000ff03b424 */ /* 0x000fe200078e00ff */
        /* <DEDUP_REMOVED lines=10> */
.L_x_2333:
[----:B------:R-:W-:Y:S01]  /*0a50*/  ISETP.NE.U32.AND P0, PT, RZ, c[0x0][0x2b8], PT ;  /* 0x0000ae00ff007a0c */ /* 0x000fe20003f05070 */
        /* <DEDUP_REMOVED lines=9> */
[----:B------:R-:W-:-:S03]  /*0af0*/  PLOP3.LUT P1, PT, PT, PT, PT, 0x8, 0x0 ;  /* 0x000000000000781c */ /* 0x000fc60003f2e170 */
[C---:B------:R-:W-:Y:S02]  /*0b00*/  @P2 IMAD R0, R212.reuse, c[0x0][0x2cc], R0 ;  /* 0x0000b300d4002a24 */ /* 0x040fe400078e0200 */
[----:B-1----:R-:W-:-:S04]  /*0b10*/  @P2 IMAD.WIDE.U32 R6, R212, c[0x0][0x2c8], RZ ;  /* 0x0000b200d4062a25 */ /* 0x002fc800078e00ff */
[----:B------:R-:W-:Y:S01]  /*0b20*/  @P2 IMAD.IADD R0, R7, 0x1, R0 ;  /* 0x0000000107002824 */ /* 0x000fe200078e0200 */
[----:B------:R-:W-:-:S04]  /*0b30*/  @P2 LEA R215, P0, R6, c[0x0][0x2c0], 0x2 ;  /* 0x0000b00006d72a11 */ /* 0x000fc800078010ff */
[----:B------:R-:W-:-:S04]  /*0b40*/  @P2 SHF.L.U64.HI R0, R6, 0x2, R0 ;  /* 0x0000000206002819 */ /* 0x000fc80000010200 */
[----:B------:R-:W-:Y:S02]  /*0b50*/  @P2 IADD3.X R214, R0, c[0x0][0x2c4], RZ, P0, !PT ;  /* 0x0000b10000d62a10 */ /* 0x000fe400007fe4ff */
[C---:B------:R-:W-:Y:S02]  /*0b60*/  @P2 ISETP.NE.U32.AND P0, PT, R215.reuse, RZ, PT ;  /* 0x000000ffd700220c */ /* 0x040fe40003f05070 */
[-C--:B------:R-:W-:Y:S02]  /*0b70*/  LOP3.LUT R215, R215, R214.reuse, RZ, 0x3c, !PT ;  /* 0x000000d6d7d77212 */ /* 0x080fe400078e3cff */
[----:B------:R-:W-:Y:S02]  /*0b80*/  @P2 ISETP.NE.AND.EX P1, PT, R214, RZ, PT, P0 ;  /* 0x000000ffd600220c */ /* 0x000fe40003f25300 */
[----:B------:R-:W-:Y:S02]  /*0b90*/  LOP3.LUT R214, R215, R214, RZ, 0x3c, !PT ;  /* 0x000000d6d7d67212 */ /* 0x000fe400078e3cff */
[----:B------:R-:W-:-:S02]  /*0ba0*/  IABS R0, c[0x0][0x2d0] ;  /* 0x0000b40000007a13 */ /* 0x000fc40000000000 */
[----:B------:R-:W-:-:S07]  /*0bb0*/  LOP3.LUT R215, R215, R214, RZ, 0x3c, !PT ;  /* 0x000000d6d7d77212 */ /* 0x000fce00078e3cff */
        /* <DEDUP_REMOVED lines=25> */
[----:B------:R-:W-:-:S06]  /*0d50*/  IMAD.WIDE R4, R2, 0x4, R214 ;  /* 0x0000000402047825 */ /* 0x000fcc00078e02d6 */
[----:B------:R1:W2:Y:S01]  /*0d60*/  LDG.E R4, [R4.64] ;  /* 0x0000000604047981 */ /* 0x0002a2000c1e1900 */
[----:B------:R-:W-:Y:S01]  /*0d70*/  IABS R0, c[0x0][0x1c8] ;  /* 0x0000720000007a13 */ /* 0x000fe20000000000 */
[----:B------:R-:W-:-:S03]  /*0d80*/  IMAD.MOV R2, RZ, RZ, -R2 ;  /* 0x000000ffff027224 */ /* 0x000fc600078e0a02 */
[----:B------:R-:W3:Y:S01]  /*0d90*/  I2F.RP R8, R0 ;  /* 0x0000000000087306 */ /* 0x000ee20000209400 */
[----:B------:R-:W-:-:S05]  /*0da0*/  IMAD R36, R2, c[0x0][0x2d0], R36 ;  /* 0x0000b40002247a24 */ /* 0x000fca00078e0224 */
[----:B------:R-:W-:Y:S02]  /*0db0*/  SHF.R.S32.HI R2, RZ, 0x1f, R36 ;  /* 0x0000001fff027819 */ /* 0x000fe40000011424 */
[----:B---3--:R-:W3:Y:S02]  /*0dc0*/  MUFU.RCP R8, R8 ;  /* 0x0000000800087308 */ /* 0x008ee40000001000 */
[----:B---3--:R-:W-:-:S06]  /*0dd0*/  IADD3 R8, R8, 0xffffffe, RZ ;  /* 0x0ffffffe08087810 */ /* 0x008fcc0007ffe0ff */
        /* <DEDUP_REMOVED lines=13> */
[----:B------:R-:W-:Y:S01]  /*0eb0*/  ISETP.GE.U32.AND P2, PT, R5, R0, PT ;  /* 0x000000000500720c */ /* 0x000fe20003f46070 */
[----:B------:R-:W-:Y:S01]  /*0ec0*/  IMAD R5, R2, c[0x0][0x198], RZ ;  /* 0x0000660002057a24 */ /* 0x000fe200078e02ff */
[----:B------:R-:W-:-:S03]  /*0ed0*/  LOP3.LUT R0, R20, c[0x0][0x1c8], RZ, 0x3c, !PT ;  /* 0x0000720014007a12 */ /* 0x000fc600078e3cff */
[----:B------:R-:W-:Y:S01]  /*0ee0*/  IMAD R5, R36, c[0x0][0x19c], R5 ;  /* 0x0000670024057a24 */ /* 0x000fe200078e0205 */
        /* <DEDUP_REMOVED lines=15> */
[----:B------:R-:W-:-:S03]  /*0fe0*/  IADD3 R14, R11, R14, RZ ;  /* 0x0000000e0b0e7210 */ /* 0x000fc60007ffe0ff */
[----:B------:R-:W-:Y:S01]  /*0ff0*/  IMAD.MOV.U32 R22, RZ, RZ, R10 ;  /* 0x000000ffff167224 */ /* 0x000fe200078e000a */
[----:B------:R-:W-:Y:S01]  /*1000*/  IADD3 R9, R9, R5, RZ ;  /* 0x0000000509097210 */ /* 0x000fe20007ffe0ff */
[----:B------:R-:W-:-:S04]  /*1010*/  IMAD R5, R0, c[0x0][0x1b0], RZ ;  /* 0x00006c0000057a24 */ /* 0x000fc800078e02ff */
[----:B------:R-:W-:-:S04]  /*1020*/  IMAD.WIDE.U32 R8, R7, c[0x0][0x1b0], R8 ;  /* 0x00006c0007087a25 */ /* 0x000fc800078e0008 */
[----:B------:R-:W-:Y:S01]  /*1030*/  IMAD R5, R7, c[0x0][0x1b4], R5 ;  /* 0x00006d0007057a24 */ /* 0x000fe200078e0205 */
[----:B------:R-:W-:-:S03]  /*1040*/  MOV R24, R8 ;  /* 0x0000000800187202 */ /* 0x000fc60000000f00 */
[----:B------:R-:W-:Y:S01]  /*1050*/  IMAD.IADD R11, R9, 0x1, R5 ;  /* 0x00000001090b7824 */ /* 0x000fe200078e0205 */
[----:B------:R-:W-:Y:S05]  /*1060*/  BRA `(.L_x_2335) ;  /* 0x0000046000007947 */ /* 0x000fea0003800000 */
.L_x_2334:
        /* <DEDUP_REMOVED lines=16> */
.L_x_2336:
        /* <DEDUP_REMOVED lines=17> */
[----:B------:R-:W-:Y:S02]  /*1280*/  IMAD R2, R7, R2, R9 ;  /* 0x0000000207027224 */ /* 0x000fe400078e0209 */
[----:B------:R-:W-:-:S03]  /*1290*/  IMAD.MOV.U32 R9, RZ, RZ, R0 ;  /* 0x000000ffff097224 */ /* 0x000fc600078e0000 */
[----:B------:R-:W-:Y:S01]  /*12a0*/  ISETP.GT.U32.AND P0, PT, R7, R2, PT ;  /* 0x000000020700720c */ /* 0x000fe20003f04070 */
[----:B------:R-:W-:-:S12]  /*12b0*/  IMAD.WIDE.U32 R8, R36, c[0x0][0x198], R8 ;  /* 0x0000660024087a25 */ /* 0x000fd800078e0008 */
[-C--:B------:R-:W-:Y:S02]  /*12c0*/  @!P0 IADD3 R2, R2, -R7.reuse, RZ ;  /* 0x8000000702028210 */ /* 0x080fe40007ffe0ff */
[----:B------:R-:W-:Y:S02]  /*12d0*/  @!P0 IADD3 R6, R6, 0x1, RZ ;  /* 0x0000000106068810 */ /* 0x000fe40007ffe0ff */
[----:B------:R-:W-:Y:S02]  /*12e0*/  ISETP.GE.U32.AND P3, PT, R2, R7, PT ;  /* 0x000000070200720c */ /* 0x000fe40003f66070 */
[----:B------:R-:W-:Y:S02]  /*12f0*/  LOP3.LUT R2, R20, c[0x0][0x1c8], RZ, 0x3c, !PT ;  /* 0x0000720014027a12 */ /* 0x000fe400078e3cff */
[----:B------:R-:W-:Y:S02]  /*1300*/  ISETP.NE.AND P0, PT, RZ, c[0x0][0x1c8], PT ;  /* 0x00007200ff007a0c */ /* 0x000fe40003f05270 */
[----:B------:R-:W-:-:S02]  /*1310*/  ISETP.GE.AND P2, PT, R2, RZ, PT ;  /* 0x000000ff0200720c */ /* 0x000fc40003f46270 */
[----:B------:R-:W-:-:S05]  /*1320*/  SHF.R.S32.HI R2, RZ, 0x1f, R36 ;  /* 0x0000001fff027819 */ /* 0x000fca0000011424 */
[----:B------:R-:W-:-:S05]  /*1330*/  @P3 IADD3 R6, R6, 0x1, RZ ;  /* 0x0000000106063810 */ /* 0x000fca0007ffe0ff */
[----:B------:R-:W-:Y:S02]  /*1340*/  IMAD.MOV.U32 R7, RZ, RZ, R6 ;  /* 0x000000ffff077224 */ /* 0x000fe400078e0006 */
[----:B------:R-:W-:-:S03]  /*1350*/  IMAD R6, R2, c[0x0][0x198], RZ ;  /* 0x0000660002067a24 */ /* 0x000fc600078e02ff */
[----:B------:R-:W-:Y:S01]  /*1360*/  @!P2 IADD3 R7, -R7, RZ, RZ ;  /* 0x000000ff0707a210 */ /* 0x000fe20007ffe1ff */
[----:B------:R-:W-:Y:S01]  /*1370*/  IMAD R6, R36, c[0x0][0x19c], R6 ;  /* 0x0000670024067a24 */ /* 0x000fe200078e0206 */
[----:B------:R-:W-:-:S03]  /*1380*/  @!P0 LOP3.LUT R7, RZ, c[0x0][0x1c8], RZ, 0x33, !PT ;  /* 0x00007200ff078a12 */ /* 0x000fc600078e33ff */
[----:B------:R-:W-:Y:S01]  /*1390*/  IMAD.IADD R9, R9, 0x1, R6 ;  /* 0x0000000109097824 */ /* 0x000fe200078e0206 */
[----:B------:R-:W-:-:S03]  /*13a0*/  SHF.R.S32.HI R0, RZ, 0x1f, R7 ;  /* 0x0000001fff007819 */ /* 0x000fc60000011407 */
        /* <DEDUP_REMOVED lines=18> */
.L_x_2335:
[----:B------:R-:W-:Y:S01]  /*14d0*/  ISETP.NE.AND P0, PT, R15, -0x1, PT ;  /* 0xffffffff0f00780c */ /* 0x000fe20003f05270 */
[----:B------:R-:W-:Y:S01]  /*14e0*/  IMAD.IADD R208, R127, 0x1, -R140 ;  /* 0x000000017fd07824 */ /* 0x000fe200078e0a8c */
[----:B------:R-:W-:Y:S01]  /*14f0*/  SHF.R.S32.HI R16, RZ, 0x1f, R187 ;  /* 0x0000001fff107819 */ /* 0x000fe200000114bb */
[----:B------:R-:W-:Y:S01]  /*1500*/  IMAD R0, R0, c[0x0][0x1b8], RZ ;  /* 0x00006e0000007a24 */ /* 0x000fe200078e02ff */
[----:B------:R-:W-:Y:S01]  /*1510*/  SHF.R.S32.HI R21, RZ, 0x1f, R20 ;  /* 0x0000001fff157819 */ /* 0x000fe20000011414 */
[----:B------:R-:W-:Y:S01]  /*1520*/  BSSY B0, `(.L_x_2337) ;  /* 0x0000062000007945 */ /* 0x000fe20003800000 */
[CC--:B-----5:R-:W-:Y:S01]  /*1530*/  LEA.HI R4, R16.reuse, R187.reuse, RZ, 0x2 ;  /* 0x000000bb10047211 */ /* 0x0e0fe200078f10ff */
[----:B------:R-:W-:Y:S01]  /*1540*/  IMAD R0, R7, c[0x0][0x1bc], R0 ;  /* 0x00006f0007007a24 */ /* 0x000fe200078e0200 */
[----:B------:R-:W-:-:S02]  /*1550*/  LEA.HI R5, R16, R187, RZ, 0x3 ;  /* 0x000000bb10057211 */ /* 0x000fc400078f18ff */
[----:B------:R-:W-:Y:S02]  /*1560*/  LOP3.LUT R211, R4, 0xfffffffc, RZ, 0xc0, !PT ;  /* 0xfffffffc04d37812 */ /* 0x000fe400078ec0ff */
[----:B------:R-:W-:Y:S01]  /*1570*/  SHF.R.S32.HI R6, RZ, 0x3, R5 ;  /* 0x00000003ff067819 */ /* 0x000fe20000011405 */
[----:B------:R-:W-:Y:S01]  /*1580*/  @P0 IMAD.WIDE.U32 R18, R15, c[0x0][0x190], RZ ;  /* 0x000064000f120a25 */ /* 0x000fe200078e00ff */
[----:B------:R-:W-:Y:S02]  /*1590*/  @!P0 SHF.R.S32.HI R8, RZ, 0x1f, R212 ;  /* 0x0000001fff088819 */ /* 0x000fe400000114d4 */
[----:B------:R-:W-:Y:S01]  /*15a0*/  LEA.HI R9, R5, R6, RZ, 0x1 ;  /* 0x0000000605097211 */ /* 0x000fe200078f08ff */
[----:B------:R-:W-:Y:S01]  /*15b0*/  IMAD.IADD R211, R187, 0x1, -R211 ;  /* 0x00000001bbd37824 */ /* 0x000fe200078e0ad3 */
[----:B------:R-:W-:Y:S01]  /*15c0*/  LOP3.LUT R5, R5, 0xfffffff8, RZ, 0xc0, !PT ;  /* 0xfffffff805057812 */ /* 0x000fe200078ec0ff */
[----:B------:R-:W-:Y:S01]  /*15d0*/  @!P0 IMAD.WIDE.U32 R26, R212, c[0x0][0x178], RZ ;  /* 0x00005e00d41a8a25 */ /* 0x000fe200078e00ff */
[----:B------:R-:W-:-:S02]  /*15e0*/  LOP3.LUT R9, R9, 0xfffffffe, RZ, 0xc0, !PT ;  /* 0xfffffffe09097812 */ /* 0x000fc400078ec0ff */
[----:B------:R-:W-:Y:S01]  /*15f0*/  SHF.L.U32 R211, R211, 0x3, RZ ;  /* 0x00000003d3d37819 */ /* 0x000fe200000006ff */
[----:B------:R-:W-:Y:S02]  /*1600*/  @!P0 IMAD R8, R8, c[0x0][0x178], RZ ;  /* 0x00005e0008088a24 */ /* 0x000fe400078e02ff */
[----:B------:R-:W-:Y:S01]  /*1610*/  @P0 IMAD.MOV.U32 R10, RZ, RZ, R18 ;  /* 0x000000ffff0a0224 */ /* 0x000fe200078e0012 */
[----:B------:R-:W-:Y:S01]  /*1620*/  IADD3 R24, P3, R211, R24, RZ ;  /* 0x00000018d3187210 */ /* 0x000fe20007f7e0ff */
[----:B------:R-:W-:Y:S01]  /*1630*/  @!P0 IMAD R8, R212, c[0x0][0x17c], R8 ;  /* 0x00005f00d4088a24 */ /* 0x000fe200078e0208 */
[----:B------:R-:W-:Y:S01]  /*1640*/  SHF.R.S32.HI R17, RZ, 0x1f, R211 ;  /* 0x0000001fff117819 */ /* 0x000fe200000114d3 */
[----:B------:R-:W-:Y:S01]  /*1650*/  @!P0 IMAD.MOV.U32 R10, RZ, RZ, R26 ;  /* 0x000000ffff0a8224 */ /* 0x000fe200078e001a */
[----:B------:R-:W-:Y:S01]  /*1660*/  SHF.R.S32.HI R18, RZ, 0x2, R4 ;  /* 0x00000002ff127819 */ /* 0x000fe20000011404 */
[----:B------:R-:W-:Y:S01]  /*1670*/  @P0 IMAD R15, R15, c[0x0][0x194], R19 ;  /* 0x000065000f0f0a24 */ /* 0x000fe200078e0213 */
[----:B------:R-:W-:Y:S01]  /*1680*/  IADD3 R22, P2, R211, R22, RZ ;  /* 0x00000016d3167210 */ /* 0x000fe20007f5e0ff */
[----:B------:R-:W-:Y:S01]  /*1690*/  @!P0 IMAD.IADD R15, R27, 0x1, R8 ;  /* 0x000000011b0f8824 */ /* 0x000fe200078e0208 */
[----:B------:R-:W-:Y:S01]  /*16a0*/  IADD3 R10, P0, R211, R10, RZ ;  /* 0x0000000ad30a7210 */ /* 0x000fe20007f1e0ff */
[----:B------:R-:W-:Y:S01]  /*16b0*/  IMAD.IADD R8, R6, 0x1, -R9 ;  /* 0x0000000106087824 */ /* 0x000fe200078e0a09 */
[----:B------:R-:W-:Y:S01]  /*16c0*/  LEA.HI R210, R4, R18, RZ, 0x1 ;  /* 0x0000001204d27211 */ /* 0x000fe200078f08ff */
[----:B------:R-:W-:Y:S01]  /*16d0*/  IMAD.SHL.U32 R6, R6, 0x40, RZ ;  /* 0x0000004006067824 */ /* 0x000fe200078e00ff */
[----:B------:R-:W-:Y:S01]  /*16e0*/  SHF.R.S32.HI R19, RZ, 0x1f, R18 ;  /* 0x0000001fff137819 */ /* 0x000fe20000011412 */
[C---:B------:R-:W-:Y:S01]  /*16f0*/  IMAD.X R25, R17.reuse, 0x1, R11, P3 ;  /* 0x0000000111197824 */ /* 0x040fe200018e060b */
[----:B------:R-:W-:Y:S01]  /*1700*/  LOP3.LUT R210, R210, 0x7fffffe, RZ, 0xc0, !PT ;  /* 0x07fffffed2d27812 */ /* 0x000fe200078ec0ff */
[----:B------:R-:W-:Y:S01]  /*1710*/  IMAD.X R11, R17, 0x1, R15, P0 ;  /* 0x00000001110b7824 */ /* 0x000fe200000e060f */
[----:B------:R-:W-:Y:S01]  /*1720*/  LEA.HI R15, R16, R187, RZ, 0x4 ;  /* 0x000000bb100f7211 */ /* 0x000fe200078f20ff */
[----:B------:R-:W-:Y:S01]  /*1730*/  IMAD.IADD R5, R187, 0x1, -R5 ;  /* 0x00000001bb057824 */ /* 0x000fe200078e0a05 */
[----:B------:R-:W-:Y:S01]  /*1740*/  LOP3.LUT R6, R6, 0xc0, RZ, 0xc0, !PT ;  /* 0x000000c006067812 */ /* 0x000fe200078ec0ff */
[----:B------:R-:W-:Y:S01]  /*1750*/  IMAD.X R23, R17, 0x1, R14, P2 ;  /* 0x0000000111177824 */ /* 0x000fe200010e060e */
[----:B------:R-:W-:Y:S01]  /*1760*/  LOP3.LUT R125, R15, 0xfffffff0, RZ, 0xc0, !PT ;  /* 0xfffffff00f7d7812 */ /* 0x000fe200078ec0ff */
[----:B------:R-:W-:Y:S01]  /*1770*/  IMAD.WIDE.U32 R24, R18, c[0x0][0x198], R24 ;  /* 0x0000660012187a25 */ /* 0x000fe200078e0018 */
[----:B------:R-:W-:-:S02]  /*1780*/  LOP3.LUT R9, R6, 0x18, R211, 0xf8, !PT ;  /* 0x0000001806097812 */ /* 0x000fc400078ef8d3 */
[----:B------:R-:W-:Y:S01]  /*1790*/  SHF.R.U32.HI R6, RZ, 0x3, R6 ;  /* 0x00000003ff067819 */ /* 0x000fe20000011606 */
[----:B------:R-:W-:Y:S01]  /*17a0*/  IMAD.IADD R125, R187, 0x1, -R125 ;  /* 0x00000001bb7d7824 */ /* 0x000fe200078e0a7d */
[----:B------:R-:W-:Y:S01]  /*17b0*/  LEA.HI R4, R5, R5, RZ, 0x1 ;  /* 0x0000000505047211 */ /* 0x000fe200078f08ff */
[----:B------:R-:W-:Y:S01]  /*17c0*/  IMAD.WIDE.U32 R22, R7, c[0x0][0x1b8], R22 ;  /* 0x00006e0007167a25 */ /* 0x000fe200078e0016 */
[----:B------:R-:W-:Y:S02]  /*17d0*/  LEA.HI R16, R16, R187, RZ, 0x5 ;  /* 0x000000bb10107211 */ /* 0x000fe400078f28ff */
[----:B------:R-:W-:Y:S01]  /*17e0*/  LOP3.LUT R6, R9, R6, RZ, 0x3c, !PT ;  /* 0x0000000609067212 */ /* 0x000fe200078e3cff */
[----:B------:R-:W-:Y:S01]  /*17f0*/  IMAD.WIDE.U32 R10, R20, c[0x0][0x1a8], R10 ;  /* 0x00006a00140a7a25 */ /* 0x000fe200078e000a */
[----:B------:R-:W-:Y:S02]  /*1800*/  LOP3.LUT R9, R4, 0xfffffffe, RZ, 0xc0, !PT ;  /* 0xfffffffe04097812 */ /* 0x000fe400078ec0ff */
[----:B------:R-:W-:Y:S01]  /*1810*/  SHF.R.S32.HI R139, RZ, 0x5, R16 ;  /* 0x00000005ff8b7819 */ /* 0x000fe20000011410 */
[----:B------:R-:W-:Y:S01]  /*1820*/  IMAD.WIDE R12, R12, 0x40, R18 ;  /* 0x000000400c0c7825 */ /* 0x000fe200078e0212 */
[----:B------:R-:W-:-:S02]  /*1830*/  IADD3 R210, R18, -R210, RZ ;  /* 0x800000d212d27210 */ /* 0x000fc40007ffe0ff */
[----:B------:R-:W-:Y:S01]  /*1840*/  LEA.HI R126, R125, R125, RZ, 0x1 ;  /* 0x0000007d7d7e7211 */ /* 0x000fe200078f08ff */
[----:B------:R-:W-:Y:S01]  /*1850*/  IMAD.IADD R5, R5, 0x1, -R9 ;  /* 0x0000000105057824 */ /* 0x000fe200078e0a09 */
[----:B------:R-:W-:Y:S01]  /*1860*/  IADD3 R36, P0, R18, R36, RZ ;  /* 0x0000002412247210 */ /* 0x000fe20007f1e0ff */
[----:B------:R-:W-:Y:S01]  /*1870*/  IMAD R210, R139, 0x8, R210 ;  /* 0x000000088bd27824 */ /* 0x000fe200078e02d2 */
[----:B------:R-:W-:Y:S01]  /*1880*/  SHF.R.S32.HI R114, RZ, 0x1, R126 ;  /* 0x00000001ff727819 */ /* 0x000fe2000001147e */
[----:B------:R-:W-:Y:S01]  /*1890*/  IMAD.MOV.U32 R130, RZ, RZ, R24 ;  /* 0x000000ffff827224 */ /* 0x000fe200078e0018 */
[----:B------:R-:W-:Y:S01]  /*18a0*/  SHF.R.S32.HI R9, RZ, 0x1f, R126 ;  /* 0x0000001fff097819 */ /* 0x000fe2000001147e */
[----:B------:R-:W-:Y:S01]  /*18b0*/  IMAD.U32 R210, R210, 0x20, R6 ;  /* 0x00000020d2d27824 */ /* 0x000fe200078e0006 */
[----:B------:R-:W-:Y:S01]  /*18c0*/  IADD3 R23, R23, R0, RZ ;  /* 0x0000000017177210 */ /* 0x000fe20007ffe0ff */
[----:B------:R-:W-:Y:S01]  /*18d0*/  IMAD R6, R19, c[0x0][0x198], RZ ;  /* 0x0000660013067a24 */ /* 0x000fe200078e02ff */
[----:B------:R-:W-:Y:S01]  /*18e0*/  LEA.HI R9, R9, R114, RZ, 0x2 ;  /* 0x0000007209097211 */ /* 0x000fe200078f10ff */
[----:B------:R-:W-:Y:S01]  /*18f0*/  IMAD.X R2, R19, 0x1, R2, P0 ;  /* 0x0000000113027824 */ /* 0x000fe200000e0602 */
[C---:B------:R-:W-:Y:S01]  /*1900*/  ISETP.GE.AND P0, PT, R18.reuse, R208, PT ;  /* 0x000000d01200720c */ /* 0x040fe20003f06270 */
[----:B------:R-:W-:Y:S01]  /*1910*/  IMAD R6, R18, c[0x0][0x19c], R6 ;  /* 0x0000670012067a24 */ /* 0x000fe200078e0206 */
[----:B------:R-:W-:Y:S01]  /*1920*/  LOP3.LUT R9, R9, 0xfffffffc, RZ, 0xc0, !PT ;  /* 0xfffffffc09097812 */ /* 0x000fe200078ec0ff */
[----:B------:R-:W-:Y:S01]  /*1930*/  IMAD R2, R2, c[0x0][0x1a0], RZ ;  /* 0x0000680002027a24 */ /* 0x000fe200078e02ff */
[----:B------:R-:W-:Y:S01]  /*1940*/  LOP3.LUT R16, R16, 0xffffffe0, RZ, 0xc0, !PT ;  /* 0xffffffe010107812 */ /* 0x000fe200078ec0ff */
[----:B------:R-:W-:Y:S01]  /*1950*/  IMAD.IADD R128, R25, 0x1, R6 ;  /* 0x0000000119807824 */ /* 0x000fe200078e0206 */
[----:B------:R-:W-:Y:S01]  /*1960*/  SHF.R.S32.HI R4, RZ, 0x1, R4 ;  /* 0x00000001ff047819 */ /* 0x000fe20000011404 */
[----:B------:R-:W-:Y:S01]  /*1970*/  IMAD.IADD R114, R114, 0x1, -R9 ;  /* 0x0000000172727824 */ /* 0x000fe200078e0a09 */
[----:B------:R-:W-:Y:S01]  /*1980*/  IADD3 R16, -R16, R187, RZ ;  /* 0x000000bb10107210 */ /* 0x000fe20007ffe1ff */
[----:B------:R-:W-:-:S02]  /*1990*/  IMAD R6, R21, c[0x0][0x1a8], RZ ;  /* 0x00006a0015067a24 */ /* 0x000fc400078e02ff */
[----:B------:R-:W-:Y:S01]  /*19a0*/  IMAD R39, R36, c[0x0][0x1a4], R2 ;  /* 0x0000690024277a24 */ /* 0x000fe200078e0202 */
[----:B------:R-:W-:Y:S01]  /*19b0*/  LOP3.LUT P2, RZ, R114, 0x2, RZ, 0xc0, !PT ;  /* 0x0000000272ff7812 */ /* 0x000fe2000784c0ff */
[----:B------:R-:W-:Y:S02]  /*19c0*/  IMAD.MOV.U32 R0, RZ, RZ, 0x10 ;  /* 0x00000010ff007424 */ /* 0x000fe400078e00ff */
[----:B------:R-:W-:-:S03]  /*19d0*/  IMAD.WIDE.U32 R36, R36, c[0x0][0x1a0], R22 ;  /* 0x0000680024247a25 */ /* 0x000fc600078e0016 */
[----:B------:R-:W-:Y:S01]  /*19e0*/  SEL R0, R0, 0xfffffff0, !P2 ;  /* 0xfffffff000007807 */ /* 0x000fe20005000000 */
[----:B------:R-:W-:Y:S02]  /*19f0*/  IMAD R6, R20, c[0x0][0x1ac], R6 ;  /* 0x00006b0014067a24 */ /* 0x000fe400078e0206 */
        /* <DEDUP_REMOVED lines=20> */
.L_x_2338:
[----:B------:R-:W-:Y:S05]  /*1b40*/  BSYNC B0 ;  /* 0x0000000000007941 */ /* 0x000fea0003800000 */
.L_x_2337:
        /* <DEDUP_REMOVED lines=20> */
.L_x_2340:
[----:B------:R-:W-:Y:S05]  /*1c90*/  BSYNC B0 ;  /* 0x0000000000007941 */ /* 0x000fea0003800000 */
.L_x_2339:
[----:B------:R-:W-:Y:S01]  /*1ca0*/  IADD3 R188, R3, -0x1, RZ ;  /* 0xffffffff03bc7810 */ /* 0x000fe20007ffe0ff */
[----:B------:R-:W-:Y:S04]  /*1cb0*/  BSSY B0, `(.L_x_2341) ;  /* 0x0000010000007945 */ /* 0x000fe80003800000 */
[----:B------:R-:W-:-:S04]  /*1cc0*/  IMAD.SHL.U32 R113, R188, 0x100, RZ ;  /* 0x00000100bc717824 */ /* 0x000fc800078e00ff */
[----:B----4-:R-:W-:-:S05]  /*1cd0*/  IMAD.IADD R6, R38, 0x1, -R113 ;  /* 0x0000000126067824 */ /* 0x010fca00078e0a71 */
        /* <DEDUP_REMOVED lines=13> */
.L_x_2342:
[----:B------:R-:W-:Y:S05]  /*1db0*/  BSYNC B0 ;  /* 0x0000000000007941 */ /* 0x000fea0003800000 */
.L_x_2341:
        /* <DEDUP_REMOVED lines=16> */
.L_x_2344:
[----:B------:R-:W-:Y:S05]  /*1ec0*/  BSYNC B0 ;  /* 0x0000000000007941 */ /* 0x000fea0003800000 */
.L_x_2343:
        /* <DEDUP_REMOVED lines=17> */
.L_x_2346:
[----:B------:R-:W-:Y:S05]  /*1fe0*/  BSYNC B0 ;  /* 0x0000000000007941 */ /* 0x000fea0003800000 */
.L_x_2345:
        /* <DEDUP_REMOVED lines=20> */
.L_x_2348:
[----:B------:R-:W-:Y:S05]  /*2130*/  BSYNC B0 ;  /* 0x0000000000007941 */ /* 0x000fea0003800000 */
.L_x_2347:
        /* <DEDUP_REMOVED lines=17> */
.L_x_2350:
[----:B------:R-:W-:Y:S05]  /*2250*/  BSYNC B0 ;  /* 0x0000000000007941 */ /* 0x000fea0003800000 */
.L_x_2349:
        /* <DEDUP_REMOVED lines=20> */
.L_x_2352:
[----:B------:R-:W-:Y:S05]  /*23a0*/  BSYNC B0 ;  /* 0x0000000000007941 */ /* 0x000fea0003800000 */
.L_x_2351:
        /* <DEDUP_REMOVED lines=20> */
.L_x_2354:
[----:B------:R-:W-:Y:S05]  /*24f0*/  BSYNC B0 ;  /* 0x0000000000007941 */ /* 0x000fea0003800000 */
.L_x_2353:
        /* <DEDUP_REMOVED lines=20> */
.L_x_2356:
[----:B------:R-:W-:Y:S05]  /*2640*/  BSYNC B0 ;  /* 0x0000000000007941 */ /* 0x000fea0003800000 */
.L_x_2355:
        /* <DEDUP_REMOVED lines=32> */
.L_x_2358:
[----:B-1----:R-:W-:Y:S05]  /*2850*/  BSYNC B0 ;  /* 0x0000000000007941 */ /* 0x002fea0003800000 */
.L_x_2357:
        /* <DEDUP_REMOVED lines=15> */
.L_x_2360:
[----:B------:R-:W-:Y:S05]  /*2950*/  BSYNC B0 ;  /* 0x0000000000007941 */ /* 0x000fea0003800000 */
.L_x_2359:
        /* <DEDUP_REMOVED lines=15> */
.L_x_2362:
[----:B------:R-:W-:Y:S05]  /*2a50*/  BSYNC B0 ;  /* 0x0000000000007941 */ /* 0x000fea0003800000 */
.L_x_2361:
        /* <DEDUP_REMOVED lines=18> */
.L_x_2364:
[----:B------:R-:W-:Y:S05]  /*2b80*/  BSYNC B0 ;  /* 0x0000000000007941 */ /* 0x000fea0003800000 */
.L_x_2363:
        /* <DEDUP_REMOVED lines=15> */
.L_x_2366:
[----:B------:R-:W-:Y:S05]  /*2c80*/  BSYNC B0 ;  /* 0x0000000000007941 */ /* 0x000fea0003800000 */
.L_x_2365:
        /* <DEDUP_REMOVED lines=18> */
.L_x_2368:
[----:B------:R-:W-:Y:S05]  /*2db0*/  BSYNC B0 ;  /* 0x0000000000007941 */ /* 0x000fea0003800000 */
.L_x_2367:
        /* <DEDUP_REMOVED lines=18> */
.L_x_2370:
[----:B------:R-:W-:Y:S05]  /*2ee0*/  BSYNC B0 ;  /* 0x0000000000007941 */ /* 0x000fea0003800000 */
.L_x_2369:
[----:B------:R-:W-:Y:S01]  /*2ef0*/  ISETP.GE.AND P0, PT, R7, R6, PT ;  /* 0x000000060700720c */ /* 0x000fe20003f06270 */
[----:B------:R-:W-:Y:S01]  /*2f00*/  BSSY B0, `(.L_x_2371) ;  /* 0x0000015000007945 */ /* 0x000fe20003800000 */
[----:B------:R-:W-:Y:S02]  /*2f10*/  SHF.R.S32.HI R213, RZ, 0x1f, R16 ;  /* 0x0000001fffd57819 */ /* 0x000fe40000011410 */
[----:B-1----:R-:W-:Y:S02]  /*2f20*/  SHF.R.S32.HI R10, RZ, 0x4, R15 ;  /* 0x00000004ff0a7819 */ /* 0x002fe4000001140f */
        /* <DEDUP_REMOVED lines=18> */
.L_x_2372:
[----:B------:R-:W-:Y:S05]  /*3050*/  BSYNC B0 ;  /* 0x0000000000007941 */ /* 0x000fea0003800000 */
.L_x_2371:
[----:B------:R-:W-:Y:S01]  /*3060*/  LOP3.LUT R126, R126, 0x7fffffe, RZ, 0xc0, !PT ;  /* 0x07fffffe7e7e7812 */ /* 0x000fe200078ec0ff */
[----:B------:R-:W-:Y:S01]  /*3070*/  IMAD.SHL.U32 R114, R114, 0x40, RZ ;  /* 0x0000004072727824 */ /* 0x000fe200078e00ff */
[----:B-1----:R-:W-:Y:S01]  /*3080*/  LEA.HI R6, R10, R10, RZ, 0x1 ;  /* 0x0000000a0a067211 */ /* 0x002fe200078f08ff */
        /* <DEDUP_REMOVED lines=13> */
[----:B------:R-:W-:Y:S01]  /*3160*/  LOP3.LUT R187, R187, 0x6, RZ, 0xc0, !PT ;  /* 0x00000006bbbb7812 */ /* 0x000fe200078ec0ff */
[----:B------:R-:W-:Y:S01]  /*3170*/  IMAD R5, R10, 0x8, R5 ;  /* 0x000000080a057824 */ /* 0x000fe200078e0205 */
[----:B------:R-:W-:Y:S01]  /*3180*/  LOP3.LUT R125, R125, 0xffffff00, RZ, 0xc0, !PT ;  /* 0xffffff007d7d7812 */ /* 0x000fe200078ec0ff */
[----:B------:R-:W0:Y:S01]  /*3190*/  LDGDEPBAR ;  /* 0x00000000000079af */ /* 0x000e220000000000 */
[----:B------:R-:W-:Y:S01]  /*31a0*/  LOP3.LUT R9, R114, 0x8, R9, 0xf8, !PT ;  /* 0x0000000872097812 */ /* 0x000fe200078ef809 */
[----:B------:R-:W-:Y:S01]  /*31b0*/  IMAD.IADD R113, R113, 0x1, R187 ;  /* 0x0000000171717824 */ /* 0x000fe200078e02bb */
[----:B------:R-:W-:Y:S01]  /*31c0*/  LOP3.LUT R8, R7, 0x8, R8, 0xf8, !PT ;  /* 0x0000000807087812 */ /* 0x000fe200078ef808 */
[----:B------:R-:W-:Y:S01]  /*31d0*/  IMAD R6, R139, 0x200, R125 ;  /* 0x000002008b067824 */ /* 0x000fe200078e027d */
[----:B------:R-:W-:Y:S01]  /*31e0*/  SHF.R.U32.HI R114, RZ, 0x3, R114 ;  /* 0x00000003ff727819 */ /* 0x000fe20000011672 */
[----:B------:R-:W-:Y:S01]  /*31f0*/  I2F R69, R113 ;  /* 0x0000007100457306 */ /* 0x000fe20000201400 */
[----:B------:R-:W-:Y:S01]  /*3200*/  SHF.R.U32.HI R7, RZ, 0x3, R7 ;  /* 0x00000003ff077819 */ /* 0x000fe20000011607 */
[C---:B------:R-:W-:Y:S01]  /*3210*/  IMAD R6, R126.reuse, 0x20, R6 ;  /* 0x000000207e067824 */ /* 0x040fe200078e0206 */
[----:B------:R-:W-:Y:S01]  /*3220*/  LOP3.LUT R114, R9, R114, RZ, 0x3c, !PT ;  /* 0x0000007209727212 */ /* 0x000fe200078e3cff */
[----:B------:R-:W-:Y:S01]  /*3230*/  IMAD R204, R126, 0x20, R125 ;  /* 0x000000207ecc7824 */ /* 0x000fe200078e027d */
[----:B------:R-:W-:Y:S01]  /*3240*/  LOP3.LUT R7, R8, R7, RZ, 0x3c, !PT ;  /* 0x0000000708077212 */ /* 0x000fe200078e3cff */
[----:B------:R-:W-:Y:S01]  /*3250*/  ULDC.64 UR6, c[0x0][0x118] ;  /* 0x0000460000067ab9 */ /* 0x000fe20000000a00 */
[C---:B------:R-:W-:Y:S01]  /*3260*/  IADD3 R112, R113.reuse, 0x1, RZ ;  /* 0x0000000171707810 */ /* 0x040fe20007ffe0ff */
[----:B------:R-:W-:Y:S01]  /*3270*/  IMAD.IADD R166, R114, 0x1, R6 ;  /* 0x0000000172a67824 */ /* 0x000fe200078e0206 */
[----:B------:R-:W-:Y:S01]  /*3280*/  IADD3 R110, R113, 0x8, RZ ;  /* 0x00000008716e7810 */ /* 0x000fe20007ffe0ff */
[----:B------:R-:W-:Y:S01]  /*3290*/  IMAD.U32 R164, R5, 0x20, R7 ;  /* 0x0000002005a47824 */ /* 0x000fe200078e0007 */
[----:B------:R-:W-:Y:S01]  /*32a0*/  I2F R111, R112 ;  /* 0x00000070006f7306 */ /* 0x000fe20000201400 */
[----:B------:R-:W-:Y:S01]  /*32b0*/  IMAD.SHL.U32 R166, R166, 0x2, RZ ;  /* 0x00000002a6a67824 */ /* 0x000fe200078e00ff */
[C---:B------:R-:W-:Y:S01]  /*32c0*/  IADD3 R108, R113.reuse, 0x9, RZ ;  /* 0x00000009716c7810 */ /* 0x040fe20007ffe0ff */
[----:B------:R-:W-:Y:S01]  /*32d0*/  IMAD.SHL.U32 R164, R164, 0x2, RZ ;  /* 0x00000002a4a47824 */ /* 0x000fe200078e00ff */
[C---:B------:R-:W-:Y:S01]  /*32e0*/  IADD3 R104, R113.reuse, 0x11, RZ ;  /* 0x0000001171687810 */ /* 0x040fe20007ffe0ff */
[----:B------:R-:W-:Y:S01]  /*32f0*/  IMAD R165, R0, 0x2, R166 ;  /* 0x0000000200a57824 */ /* 0x000fe200078e02a6 */
[----:B------:R-:W-:Y:S01]  /*3300*/  LDSM.16.M88.4 R8, [R166] ;  /* 0x00000000a608783b */ /* 0x000fe20000000200 */
[C---:B------:R-:W-:Y:S01]  /*3310*/  IADD3 R98, R113.reuse, 0x20, RZ ;  /* 0x0000002071627810 */ /* 0x040fe20007ffe0ff */
[----:B------:R-:W-:Y:S01]  /*3320*/  I2F R48, R112 ;  /* 0x0000007000307306 */ /* 0x000fe20000201400 */
[C---:B------:R-:W-:Y:S01]  /*3330*/  IADD3 R4, R164.reuse, 0x1000, RZ ;  /* 0x00001000a4047810 */ /* 0x040fe20007ffe0ff */
[----:B------:R-:W1:Y:S01]  /*3340*/  LDSM.16.M88.4 R16, [R164+0x1000] ;  /* 0x00100000a410783b */ /* 0x000e620000000200 */
[----:B------:R-:W-:Y:S01]  /*3350*/  IADD3 R163, R164, 0x1020, RZ ;  /* 0x00001020a4a37810 */ /* 0x000fe20007ffe0ff */
[----:B------:R-:W-:Y:S01]  /*3360*/  IMAD.IADD R204, R114, 0x1, R204 ;  /* 0x0000000172cc7824 */ /* 0x000fe200078e02cc */
[----:B------:R-:W-:Y:S01]  /*3370*/  @P0 IADD3 R163, R4, -0x20, RZ ;  /* 0xffffffe004a30810 */ /* 0x000fe20007ffe0ff */
[----:B------:R-:W5:Y:S01]  /*3380*/  LDSM.16.M88.4 R28, [R164+0x1400] ;  /* 0x00140000a41c783b */ /* 0x000f620000000200 */
[C---:B------:R-:W-:Y:S01]  /*3390*/  IADD3 R106, R113.reuse, 0x10, RZ ;  /* 0x00000010716a7810 */ /* 0x040fe20007ffe0ff */
[----:B------:R-:W-:Y:S01]  /*33a0*/  I2F R109, R110 ;  /* 0x0000006e006d7306 */ /* 0x000fe20000201400 */
[C---:B------:R-:W-:Y:S01]  /*33b0*/  IADD3 R102, R113.reuse, 0x18, RZ ;  /* 0x0000001871667810 */ /* 0x040fe20007ffe0ff */
[----:B------:R-:W-:Y:S01]  /*33c0*/  LDSM.16.M88.4 R32, [R163] ;  /* 0x00000000a320783b */ /* 0x000fe20000000200 */
[----:B------:R-:W-:-:S02]  /*33d0*/  IADD3 R92, R113, 0x29, RZ ;  /* 0x00000029715c7810 */ /* 0x000fc40007ffe0ff */
[C---:B------:R-:W-:Y:S01]  /*33e0*/  IADD3 R86, R113.reuse, 0x38, RZ ;  /* 0x0000003871567810 */ /* 0x040fe20007ffe0ff */
[----:B------:R-:W2:Y:S01]  /*33f0*/  LDSM.16.M88.4 R4, [R165] ;  /* 0x00000000a504783b */ /* 0x000ea20000000200 */
[C---:B------:R-:W-:Y:S01]  /*3400*/  IADD3 R96, R113.reuse, 0x21, RZ ;  /* 0x0000002171607810 */ /* 0x040fe20007ffe0ff */
[----:B------:R-:W-:Y:S01]  /*3410*/  I2F R68, R110 ;  /* 0x0000006e00447306 */ /* 0x000fe20000201400 */
[C---:B------:R-:W-:Y:S01]  /*3420*/  IADD3 R100, R113.reuse, 0x19, RZ ;  /* 0x0000001971647810 */ /* 0x040fe20007ffe0ff */
[----:B------:R-:W3:Y:S01]  /*3430*/  LDSM.16.M88.4 R40, [R163+0x400] ;  /* 0x00040000a328783b */ /* 0x000ee20000000200 */
[C---:B------:R-:W-:Y:S02]  /*3440*/  IADD3 R80, R113.reuse, 0x41, RZ ;  /* 0x0000004171507810 */ /* 0x040fe40007ffe0ff */
[C---:B------:R-:W-:Y:S01]  /*3450*/  IADD3 R90, R113.reuse, 0x30, RZ ;  /* 0x00000030715a7810 */ /* 0x040fe20007ffe0ff */
[----:B------:R-:W4:Y:S01]  /*3460*/  LDSM.16.M88.4 R20, [R164+0x1800] ;  /* 0x00180000a414783b */ /* 0x000f220000000200 */
[C---:B------:R-:W-:Y:S01]  /*3470*/  IADD3 R94, R113.reuse, 0x28, RZ ;  /* 0x00000028715e7810 */ /* 0x040fe20007ffe0ff */
[----:B------:R-:W-:Y:S01]  /*3480*/  I2F R107, R108 ;  /* 0x0000006c006b7306 */ /* 0x000fe20000201400 */
[----:B------:R-:W-:-:S02]  /*3490*/  IADD3 R78, R113, 0x48, RZ ;  /* 0x00000048714e7810 */ /* 0x000fc40007ffe0ff */
[C---:B------:R-:W-:Y:S02]  /*34a0*/  IADD3 R88, R113.reuse, 0x31, RZ ;  /* 0x0000003171587810 */ /* 0x040fe40007ffe0ff */
[C---:B------:R-:W-:Y:S02]  /*34b0*/  IADD3 R84, R113.reuse, 0x39, RZ ;  /* 0x0000003971547810 */ /* 0x040fe40007ffe0ff */
[C---:B------:R-:W-:Y:S01]  /*34c0*/  IADD3 R82, R113.reuse, 0x40, RZ ;  /* 0x0000004071527810 */ /* 0x040fe20007ffe0ff */
[----:B------:R-:W-:Y:S01]  /*34d0*/  I2F R67, R108 ;  /* 0x0000006c00437306 */ /* 0x000fe20000201400 */
[C---:B------:R-:W-:Y:S02]  /*34e0*/  IADD3 R76, R113.reuse, 0x49, RZ ;  /* 0x00000049714c7810 */ /* 0x040fe40007ffe0ff */
[C---:B------:R-:W-:Y:S02]  /*34f0*/  IADD3 R74, R113.reuse, 0x50, RZ ;  /* 0x00000050714a7810 */ /* 0x040fe40007ffe0ff */
[----:B------:R-:W-:-:S02]  /*3500*/  IADD3 R72, R113, 0x51, RZ ;  /* 0x0000005171487810 */ /* 0x000fc40007ffe0ff */
[C---:B------:R-:W-:Y:S01]  /*3510*/  IADD3 R70, R113.reuse, 0x58, RZ ;  /* 0x0000005871467810 */ /* 0x040fe20007ffe0ff */
[----:B------:R-:W-:Y:S01]  /*3520*/  I2F R65, R104 ;  /* 0x0000006800417306 */ /* 0x000fe20000201400 */
[C---:B------:R-:W-:Y:S01]  /*3530*/  IADD3 R123, R113.reuse, 0x59, RZ ;  /* 0x00000059717b7810 */ /* 0x040fe20007ffe0ff */
[C---:B-1----:R-:W-:Y:S01]  /*3540*/  HMMA.16816.F32.BF16 R12, R8.reuse, R16, RZ ;  /* 0x00000010080c723c */ /* 0x042fe200000418ff */
[C---:B------:R-:W-:Y:S02]  /*3550*/  IADD3 R121, R113.reuse, 0x60, RZ ;  /* 0x0000006071797810 */ /* 0x040fe40007ffe0ff */
[C---:B------:R-:W-:Y:S02]  /*3560*/  IADD3 R119, R113.reuse, 0x61, RZ ;  /* 0x0000006171777810 */ /* 0x040fe40007ffe0ff */
[C---:B------:R-:W-:Y:S01]  /*3570*/  IADD3 R136, R113.reuse, 0x68, RZ ;  /* 0x0000006871887810 */ /* 0x040fe20007ffe0ff */
[----:B------:R-:W-:Y:S01]  /*3580*/  I2F R103, R104 ;  /* 0x0000006800677306 */ /* 0x000fe20000201400 */
[C---:B------:R-:W-:Y:S01]  /*3590*/  IADD3 R134, R113.reuse, 0x69, RZ ;  /* 0x0000006971867810 */ /* 0x040fe20007ffe0ff */
[----:B------:R-:W-:Y:S01]  /*35a0*/  HMMA.16816.F32.BF16 R16, R8, R18, RZ ;  /* 0x000000120810723c */ /* 0x000fe200000418ff */
[----:B------:R-:W-:-:S02]  /*35b0*/  IADD3 R138, R113, 0x70, RZ ;  /* 0x00000070718a7810 */ /* 0x000fc40007ffe0ff */
[C---:B------:R-:W-:Y:S02]  /*35c0*/  IADD3 R146, R113.reuse, 0x78, RZ ;  /* 0x0000007871927810 */ /* 0x040fe40007ffe0ff */
[C---:B------:R-:W-:Y:S01]  /*35d0*/  IADD3 R252, R113.reuse, 0x79, RZ ;  /* 0x0000007971fc7810 */ /* 0x040fe20007ffe0ff */
[----:B------:R-:W-:Y:S01]  /*35e0*/  I2F R62, R98 ;  /* 0x00000062003e7306 */ /* 0x000fe20000201400 */
[----:B------:R-:W-:Y:S01]  /*35f0*/  IADD3 R143, R113, 0x71, RZ ;  /* 0x00000071718f7810 */ /* 0x000fe20007ffe0ff */
[C---:B--2--5:R-:W-:Y:S06]  /*3600*/  HMMA.16816.F32.BF16 R24, R8.reuse, R28, RZ ;  /* 0x0000001c0818723c */ /* 0x064fec00000418ff */
[----:B------:R-:W-:Y:S02]  /*3610*/  I2F R105, R106 ;  /* 0x0000006a00697306 */ /* 0x000fe40000201400 */
[----:B------:R-:W-:Y:S06]  /*3620*/  HMMA.16816.F32.BF16 R28, R8, R30, RZ ;  /* 0x0000001e081c723c */ /* 0x000fec00000418ff */
[----:B------:R-:W-:Y:S02]  /*3630*/  I2F R101, R102 ;  /* 0x0000006600657306 */ /* 0x000fe40000201400 */
[C---:B------:R-:W-:Y:S06]  /*3640*/  HMMA.16816.F32.BF16 R16, R4.reuse, R34, R16 ;  /* 0x000000220410723c */ /* 0x040fec0000041810 */
[----:B------:R-:W-:Y:S02]  /*3650*/  I2F R97, R98 ;  /* 0x0000006200617306 */ /* 0x000fe40000201400 */
[C---:B---3--:R-:W-:Y:S06]  /*3660*/  HMMA.16816.F32.BF16 R24, R4.reuse, R40, R24 ;  /* 0x000000280418723c */ /* 0x048fec0000041818 */
[----:B------:R-:W-:Y:S02]  /*3670*/  I2F R59, R92 ;  /* 0x0000005c003b7306 */ /* 0x000fe40000201400 */
[C---:B------:R-:W-:Y:S01]  /*3680*/  HMMA.16816.F32.BF16 R12, R4.reuse, R32, R12 ;  /* 0x00000020040c723c */ /* 0x040fe2000004180c */
[----:B------:R-:W1:Y:S05]  /*3690*/  LDSM.16.M88.4 R32, [R163+0x800] ;  /* 0x00080000a320783b */ /* 0x000e6a0000000200 */
[----:B------:R-:W-:Y:S02]  /*36a0*/  I2F R66, R106 ;  /* 0x0000006a00427306 */ /* 0x000fe40000201400 */
[----:B------:R-:W-:Y:S01]  /*36b0*/  FMUL.FTZ R16, R16, c[0x0][0x2ec] ;  /* 0x0000bb0010107a20 */ /* 0x000fe20000410000 */
[----:B------:R-:W-:Y:S01]  /*36c0*/  HMMA.16816.F32.BF16 R28, R4, R42, R28 ;  /* 0x0000002a041c723c */ /* 0x000fe2000004181c */
[----:B------:R-:W-:-:S02]  /*36d0*/  FMUL.FTZ R17, R17, c[0x0][0x2ec] ;  /* 0x0000bb0011117a20 */ /* 0x000fc40000410000 */
[----:B------:R-:W-:Y:S02]  /*36e0*/  FMUL.FTZ R18, R18, c[0x0][0x2ec] ;  /* 0x0000bb0012127a20 */ /* 0x000fe40000410000 */
[----:B------:R-:W-:Y:S01]  /*36f0*/  FMUL.FTZ R19, R19, c[0x0][0x2ec] ;  /* 0x0000bb0013137a20 */ /* 0x000fe20000410000 */
[----:B------:R-:W2:Y:S01]  /*3700*/  MUFU.TANH R147, R16 ;  /* 0x0000001000937308 */ /* 0x000ea20000002400 */
[----:B------:R-:W-:Y:S01]  /*3710*/  FMUL.FTZ R24, R24, c[0x0][0x2ec] ;  /* 0x0000bb0018187a20 */ /* 0x000fe20000410000 */
[C---:B----4-:R-:W-:Y:S01]  /*3720*/  HMMA.16816.F32.BF16 R44, R8.reuse, R20, RZ ;  /* 0x00000014082c723c */ /* 0x050fe200000418ff */
[----:B------:R-:W-:Y:S02]  /*3730*/  FMUL.FTZ R25, R25, c[0x0][0x2ec] ;  /* 0x0000bb0019197a20 */ /* 0x000fe40000410000 */
[----:B------:R-:W-:Y:S02]  /*3740*/  FMUL.FTZ R26, R26, c[0x0][0x2ec] ;  /* 0x0000bb001a1a7a20 */ /* 0x000fe40000410000 */
[----:B------:R-:W-:Y:S01]  /*3750*/  FMUL.FTZ R27, R27, c[0x0][0x2ec] ;  /* 0x0000bb001b1b7a20 */ /* 0x000fe20000410000 */
[----:B------:R-:W3:Y:S01]  /*3760*/  MUFU.TANH R148, R17 ;  /* 0x0000001100947308 */ /* 0x000ee20000002400 */
[----:B------:R-:W-:Y:S01]  /*3770*/  FMUL.FTZ R13, R13, c[0x0][0x2ec] ;  /* 0x0000bb000d0d7a20 */ /* 0x000fe20000410000 */
[----:B------:R-:W-:Y:S01]  /*3780*/  HMMA.16816.F32.BF16 R20, R8, R22, RZ ;  /* 0x000000160814723c */ /* 0x000fe200000418ff */
[----:B------:R-:W-:-:S02]  /*3790*/  FMUL.FTZ R15, R15, c[0x0][0x2ec] ;  /* 0x0000bb000f0f7a20 */ /* 0x000fc40000410000 */
[----:B------:R-:W-:-:S03]  /*37a0*/  FMUL.FTZ R14, R14, c[0x0][0x2ec] ;  /* 0x0000bb000e0e7a20 */ /* 0x000fc60000410000 */
[----:B------:R-:W-:Y:S01]  /*37b0*/  MUFU.TANH R149, R18 ;  /* 0x0000001200957308 */ /* 0x000fe20000002400 */
[----:B--2---:R-:W-:Y:S02]  /*37c0*/  FFMA.FTZ R109, R167, R109, R147 ;  /* 0x0000006da76d7223 */ /* 0x004fe40000010093 */
[----:B------:R-:W-:Y:S02]  /*37d0*/  FMUL.FTZ R28, R28, c[0x0][0x2ec] ;  /* 0x0000bb001c1c7a20 */ /* 0x000fe40000410000 */
[----:B------:R-:W-:Y:S02]  /*37e0*/  FMUL.FTZ R29, R29, c[0x0][0x2ec] ;  /* 0x0000bb001d1d7a20 */ /* 0x000fe40000410000 */
[----:B------:R-:W-:Y:S01]  /*37f0*/  FMUL.FTZ R30, R30, c[0x0][0x2ec] ;  /* 0x0000bb001e1e7a20 */ /* 0x000fe20000410000 */
[----:B------:R2:W-:Y:S01]  /*3800*/  MUFU.TANH R150, R19 ;  /* 0x0000001300967308 */ /* 0x0005e20000002400 */
[----:B------:R-:W-:Y:S01]  /*3810*/  FMUL.FTZ R31, R31, c[0x0][0x2ec] ;  /* 0x0000bb001f1f7a20 */ /* 0x000fe20000410000 */
[----:B-1----:R-:W-:Y:S01]  /*3820*/  HMMA.16816.F32.BF16 R44, R4, R32, R44 ;  /* 0x00000020042c723c */ /* 0x002fe2000004182c */
[----:B---3--:R-:W-:Y:S01]  /*3830*/  FFMA.FTZ R107, R167, R107, R148 ;  /* 0x0000006ba76b7223 */ /* 0x008fe20000010094 */
[----:B------:R-:W-:-:S04]  /*3840*/  IADD3 R148, R113, 0xb0, RZ ;  /* 0x000000b071947810 */ /* 0x000fc80007ffe0ff */
[----:B------:R-:W-:Y:S02]  /*3850*/  MUFU.TANH R151, R24 ;  /* 0x0000001800977308 */ /* 0x000fe40000002400 */
[----:B------:R-:W-:Y:S01]  /*3860*/  HMMA.16816.F32.BF16 R20, R4, R34, R20 ;  /* 0x000000220414723c */ /* 0x000fe20000041814 */
[----:B------:R-:W-:Y:S04]  /*3870*/  LDSM.16.M88.4 R32, [R163+0x1000] ;  /* 0x00100000a320783b */ /* 0x000fe80000000200 */
[----:B--2---:R-:W1:Y:S01]  /*3880*/  LDSM.16.M88.4 R16, [R164+0x1c00] ;  /* 0x001c0000a410783b */ /* 0x004e620000000200 */
[----:B------:R-:W2:Y:S08]  /*3890*/  MUFU.TANH R152, R25 ;  /* 0x0000001900987308 */ /* 0x000eb00000002400 */
[----:B------:R-:W-:Y:S02]  /*38a0*/  MUFU.TANH R153, R26 ;  /* 0x0000001a00997308 */ /* 0x000fe40000002400 */
[----:B------:R-:W-:-:S02]  /*38b0*/  FMUL.FTZ R44, R44, c[0x0][0x2ec] ;  /* 0x0000bb002c2c7a20 */ /* 0x000fc40000410000 */
[----:B------:R-:W-:Y:S02]  /*38c0*/  FMUL.FTZ R45, R45, c[0x0][0x2ec] ;  /* 0x0000bb002d2d7a20 */ /* 0x000fe40000410000 */
[----:B------:R-:W-:Y:S02]  /*38d0*/  FMUL.FTZ R46, R46, c[0x0][0x2ec] ;  /* 0x0000bb002e2e7a20 */ /* 0x000fe40000410000 */
[----:B------:R-:W-:Y:S01]  /*38e0*/  FMUL.FTZ R47, R47, c[0x0][0x2ec] ;  /* 0x0000bb002f2f7a20 */ /* 0x000fe20000410000 */
[----:B------:R3:W4:Y:S01]  /*38f0*/  MUFU.TANH R154, R27 ;  /* 0x0000001b009a7308 */ /* 0x0007220000002400 */
[----:B------:R-:W-:Y:S02]  /*3900*/  FMUL.FTZ R20, R20, c[0x0][0x2ec] ;  /* 0x0000bb0014147a20 */ /* 0x000fe40000410000 */
[----:B------:R-:W-:Y:S02]  /*3910*/  FMUL.FTZ R21, R21, c[0x0][0x2ec] ;  /* 0x0000bb0015157a20 */ /* 0x000fe40000410000 */
[----:B------:R-:W-:-:S02]  /*3920*/  FMUL.FTZ R22, R22, c[0x0][0x2ec] ;  /* 0x0000bb0016167a20 */ /* 0x000fc40000410000 */
[----:B------:R-:W-:Y:S01]  /*3930*/  FMUL.FTZ R23, R23, c[0x0][0x2ec] ;  /* 0x0000bb0017177a20 */ /* 0x000fe20000410000 */
[----:B------:R-:W5:Y:S01]  /*3940*/  MUFU.TANH R156, R28 ;  /* 0x0000001c009c7308 */ /* 0x000f620000002400 */
[C---:B--2---:R-:W-:Y:S01]  /*3950*/  FFMA.FTZ R152, R167.reuse, R103, R152 ;  /* 0x00000067a7987223 */ /* 0x044fe20000010098 */
[----:B---3--:R-:W2:Y:S06]  /*3960*/  LDSM.16.M88.4 R24, [R163+0xc00] ;  /* 0x000c0000a318783b */ /* 0x008eac0000000200 */
[----:B------:R-:W-:Y:S01]  /*3970*/  MUFU.TANH R155, R29 ;  /* 0x0000001d009b7308 */ /* 0x000fe20000002400 */
[----:B----4-:R-:W-:Y:S01]  /*3980*/  FFMA.FTZ R207, R167, R65, R154 ;  /* 0x00000041a7cf7223 */ /* 0x010fe2000001009a */
[----:B------:R-:W-:Y:S01]  /*3990*/  IADD3 R154, R113, 0xa1, RZ ;  /* 0x000000a1719a7810 */ /* 0x000fe20007ffe0ff */
[----:B-1----:R-:W-:Y:S01]  /*39a0*/  HMMA.16816.F32.BF16 R40, R8, R16, RZ ;  /* 0x000000100828723c */ /* 0x002fe200000418ff */
[----:B-----5:R-:W-:-:S04]  /*39b0*/  FFMA.FTZ R101, R167, R101, R156 ;  /* 0x00000065a7657223 */ /* 0x020fc8000001009c */
[----:B------:R-:W-:Y:S01]  /*39c0*/  MUFU.TANH R157, R30 ;  /* 0x0000001e009d7308 */ /* 0x000fe20000002400 */
[----:B------:R-:W-:Y:S02]  /*39d0*/  IADD3 R156, R113, 0xe0, RZ ;  /* 0x000000e0719c7810 */ /* 0x000fe40007ffe0ff */
[----:B------:R-:W-:Y:S05]  /*39e0*/  HMMA.16816.F32.BF16 R16, R8, R18, RZ ;  /* 0x000000120810723c */ /* 0x000fea00000418ff */
[----:B------:R1:W-:Y:S08]  /*39f0*/  MUFU.TANH R158, R31 ;  /* 0x0000001f009e7308 */ /* 0x0003f00000002400 */
[----:B------:R-:W3:Y:S01]  /*3a00*/  MUFU.TANH R160, R44 ;  /* 0x0000002c00a07308 */ /* 0x000ee20000002400 */
[----:B-1----:R-:W1:Y:S07]  /*3a10*/  LDSM.16.M88.4 R28, [R164+0x2000] ;  /* 0x00200000a41c783b */ /* 0x002e6e0000000200 */
[----:B------:R-:W-:Y:S03]  /*3a20*/  MUFU.TANH R159, R45 ;  /* 0x0000002d009f7308 */ /* 0x000fe60000002400 */
[----:B--2---:R-:W-:Y:S01]  /*3a30*/  HMMA.16816.F32.BF16 R16, R4, R26, R16 ;  /* 0x0000001a0410723c */ /* 0x004fe20000041810 */
[----:B---3--:R-:W-:-:S04]  /*3a40*/  FFMA.FTZ R97, R167, R97, R160 ;  /* 0x00000061a7617223 */ /* 0x008fc800000100a0 */
[----:B------:R-:W2:Y:S03]  /*3a50*/  MUFU.TANH R161, R46 ;  /* 0x0000002e00a17308 */ /* 0x000ea60000002400 */
[----:B------:R-:W-:Y:S01]  /*3a60*/  HMMA.16816.F32.BF16 R40, R4, R24, R40 ;  /* 0x000000180428723c */ /* 0x000fe20000041828 */
[----:B------:R-:W-:Y:S04]  /*3a70*/  LDSM.16.M88.4 R24, [R163+0x1400] ;  /* 0x00140000a318783b */ /* 0x000fe80000000200 */
[----:B------:R1:W-:Y:S08]  /*3a80*/  MUFU.TANH R162, R47 ;  /* 0x0000002f00a27308 */ /* 0x0003f00000002400 */
[----:B------:R-:W-:Y:S01]  /*3a90*/  MUFU.TANH R169, R20 ;  /* 0x0000001400a97308 */ /* 0x000fe20000002400 */
[----:B--2---:R-:W-:-:S02]  /*3aa0*/  FFMA.FTZ R161, R167, R62, R161 ;  /* 0x0000003ea7a17223 */ /* 0x004fc400000100a1 */
[----:B------:R-:W-:-:S05]  /*3ab0*/  FMUL.FTZ R16, R16, c[0x0][0x2ec] ;  /* 0x0000bb0010107a20 */ /* 0x000fca0000410000 */
[----:B------:R-:W-:Y:S01]  /*3ac0*/  MUFU.TANH R168, R21 ;  /* 0x0000001500a87308 */ /* 0x000fe20000002400 */
[----:B------:R-:W-:Y:S02]  /*3ad0*/  FMUL.FTZ R17, R17, c[0x0][0x2ec] ;  /* 0x0000bb0011117a20 */ /* 0x000fe40000410000 */
[----:B------:R-:W-:Y:S02]  /*3ae0*/  FMUL.FTZ R18, R18, c[0x0][0x2ec] ;  /* 0x0000bb0012127a20 */ /* 0x000fe40000410000 */
[----:B------:R-:W-:Y:S01]  /*3af0*/  FMUL.FTZ R19, R19, c[0x0][0x2ec] ;  /* 0x0000bb0013137a20 */ /* 0x000fe20000410000 */
[----:B-1----:R-:W-:Y:S02]  /*3b00*/  HMMA.16816.F32.BF16 R44, R8, R28, RZ ;  /* 0x0000001c082c723c */ /* 0x002fe400000418ff */
[----:B------:R-:W-:Y:S01]  /*3b10*/  MUFU.TANH R170, R22 ;  /* 0x0000001600aa7308 */ /* 0x000fe20000002400 */
[----:B------:R-:W-:Y:S02]  /*3b20*/  FMUL.FTZ R40, R40, c[0x0][0x2ec] ;  /* 0x0000bb0028287a20 */ /* 0x000fe40000410000 */
[----:B------:R-:W-:-:S02]  /*3b30*/  FMUL.FTZ R41, R41, c[0x0][0x2ec] ;  /* 0x0000bb0029297a20 */ /* 0x000fc40000410000 */
[----:B------:R-:W-:Y:S01]  /*3b40*/  FMUL.FTZ R42, R42, c[0x0][0x2ec] ;  /* 0x0000bb002a2a7a20 */ /* 0x000fe20000410000 */
[----:B------:R-:W-:Y:S02]  /*3b50*/  HMMA.16816.F32.BF16 R28, R8, R30, RZ ;  /* 0x0000001e081c723c */ /* 0x000fe400000418ff */
[----:B------:R1:W2:Y:S01]  /*3b60*/  MUFU.TANH R171, R23 ;  /* 0x0000001700ab7308 */ /* 0x0002a20000002400 */
[----:B------:R-:W-:-:S07]  /*3b70*/  FMUL.FTZ R43, R43, c[0x0][0x2ec] ;  /* 0x0000bb002b2b7a20 */ /* 0x000fce0000410000 */
[----:B------:R-:W-:Y:S06]  /*3b80*/  MUFU.TANH R177, R16 ;  /* 0x0000001000b17308 */ /* 0x000fec0000002400 */
[----:B------:R-:W-:Y:S01]  /*3b90*/  HMMA.16816.F32.BF16 R44, R4, R32, R44 ;  /* 0x00000020042c723c */ /* 0x000fe2000004182c */
[----:B-1----:R-:W1:Y:S01]  /*3ba0*/  LDSM.16.M88.4 R20, [R164+0x2400] ;  /* 0x00240000a414783b */ /* 0x002e620000000200 */
[----:B------:R-:W-:Y:S01]  /*3bb0*/  MUFU.TANH R176, R17 ;  /* 0x0000001100b07308 */ /* 0x000fe20000002400 */
[----:B--2---:R-:W-:-:S05]  /*3bc0*/  FFMA.FTZ R171, R167, R59, R171 ;  /* 0x0000003ba7ab7223 */ /* 0x004fca00000100ab */
[----:B------:R-:W-:Y:S01]  /*3bd0*/  HMMA.16816.F32.BF16 R28, R4, R34, R28 ;  /* 0x00000022041c723c */ /* 0x000fe2000004181c */
[----:B------:R-:W-:Y:S01]  /*3be0*/  LDSM.16.M88.4 R32, [R163+0x1800] ;  /* 0x00180000a320783b */ /* 0x000fe20000000200 */
[----:B------:R-:W-:Y:S08]  /*3bf0*/  MUFU.TANH R178, R18 ;  /* 0x0000001200b27308 */ /* 0x000ff00000002400 */
[----:B------:R2:W-:Y:S06]  /*3c00*/  MUFU.TANH R179, R19 ;  /* 0x0000001300b37308 */ /* 0x0005ec0000002400 */
[----:B------:R-:W-:-:S02]  /*3c10*/  FMUL.FTZ R44, R44, c[0x0][0x2ec] ;  /* 0x0000bb002c2c7a20 */ /* 0x000fc40000410000 */
[----:B------:R-:W-:Y:S01]  /*3c20*/  MUFU.TANH R173, R40 ;  /* 0x0000002800ad7308 */ /* 0x000fe20000002400 */
[----:B------:R-:W-:Y:S02]  /*3c30*/  FMUL.FTZ R45, R45, c[0x0][0x2ec] ;  /* 0x0000bb002d2d7a20 */ /* 0x000fe40000410000 */
[----:B------:R-:W-:Y:S02]  /*3c40*/  FMUL.FTZ R46, R46, c[0x0][0x2ec] ;  /* 0x0000bb002e2e7a20 */ /* 0x000fe40000410000 */
[----:B------:R-:W-:Y:S02]  /*3c50*/  FMUL.FTZ R47, R47, c[0x0][0x2ec] ;  /* 0x0000bb002f2f7a20 */ /* 0x000fe40000410000 */
[----:B------:R-:W-:Y:S01]  /*3c60*/  FMUL.FTZ R28, R28, c[0x0][0x2ec] ;  /* 0x0000bb001c1c7a20 */ /* 0x000fe20000410000 */
[----:B--2---:R-:W2:Y:S01]  /*3c70*/  LDSM.16.M88.4 R16, [R164+0x2800] ;  /* 0x00280000a410783b */ /* 0x004ea20000000200 */
[----:B------:R-:W-:Y:S01]  /*3c80*/  MUFU.TANH R172, R41 ;  /* 0x0000002900ac7308 */ /* 0x000fe20000002400 */
[----:B------:R-:W-:-:S02]  /*3c90*/  FMUL.FTZ R29, R29, c[0x0][0x2ec] ;  /* 0x0000bb001d1d7a20 */ /* 0x000fc40000410000 */
[----:B------:R-:W-:Y:S02]  /*3ca0*/  FMUL.FTZ R30, R30, c[0x0][0x2ec] ;  /* 0x0000bb001e1e7a20 */ /* 0x000fe40000410000 */
[----:B------:R-:W-:-:S03]  /*3cb0*/  FMUL.FTZ R31, R31, c[0x0][0x2ec] ;  /* 0x0000bb001f1f7a20 */ /* 0x000fc60000410000 */
[----:B------:R-:W-:Y:S08]  /*3cc0*/  MUFU.TANH R174, R42 ;  /* 0x0000002a00ae7308 */ /* 0x000ff00000002400 */
[----:B------:R1:W-:Y:S08]  /*3cd0*/  MUFU.TANH R175, R43 ;  /* 0x0000002b00af7308 */ /* 0x0003f00000002400 */
[----:B------:R-:W-:Y:S01]  /*3ce0*/  MUFU.TANH R181, R44 ;  /* 0x0000002c00b57308 */ /* 0x000fe20000002400 */
[C---:B-1----:R-:W-:Y:S07]  /*3cf0*/  HMMA.16816.F32.BF16 R40, R8.reuse, R20, RZ ;  /* 0x000000140828723c */ /* 0x042fee00000418ff */
[----:B------:R-:W-:Y:S01]  /*3d00*/  MUFU.TANH R180, R45 ;  /* 0x0000002d00b47308 */ /* 0x000fe20000002400 */
[----:B------:R-:W-:Y:S07]  /*3d10*/  HMMA.16816.F32.BF16 R20, R8, R22, RZ ;  /* 0x000000160814723c */ /* 0x000fee00000418ff */
[----:B------:R-:W-:Y:S08]  /*3d20*/  MUFU.TANH R182, R46 ;  /* 0x0000002e00b67308 */ /* 0x000ff00000002400 */
[----:B------:R2:W-:Y:S01]  /*3d30*/  MUFU.TANH R183, R47 ;  /* 0x0000002f00b77308 */ /* 0x0005e20000002400 */
[C---:B------:R-:W-:Y:S07]  /*3d40*/  HMMA.16816.F32.BF16 R40, R4.reuse, R24, R40 ;  /* 0x000000180428723c */ /* 0x040fee0000041828 */
[----:B------:R-:W-:Y:S01]  /*3d50*/  MUFU.TANH R186, R28 ;  /* 0x0000001c00ba7308 */ /* 0x000fe20000002400 */
[----:B------:R-:W-:Y:S07]  /*3d60*/  HMMA.16816.F32.BF16 R20, R4, R26, R20 ;  /* 0x0000001a0414723c */ /* 0x000fee0000041814 */
[----:B------:R-:W-:Y:S01]  /*3d70*/  MUFU.TANH R185, R29 ;  /* 0x0000001d00b97308 */ /* 0x000fe20000002400 */
[----:B------:R-:W-:Y:S01]  /*3d80*/  LDSM.16.M88.4 R24, [R163+0x1c00] ;  /* 0x001c0000a318783b */ /* 0x000fe20000000200 */
[C---:B--2---:R-:W-:Y:S06]  /*3d90*/  HMMA.16816.F32.BF16 R44, R8.reuse, R16, RZ ;  /* 0x00000010082c723c */ /* 0x044fec00000418ff */
[----:B------:R-:W-:Y:S02]  /*3da0*/  MUFU.TANH R190, R30 ;  /* 0x0000001e00be7308 */ /* 0x000fe40000002400 */
[----:B------:R-:W-:Y:S06]  /*3db0*/  HMMA.16816.F32.BF16 R16, R8, R18, RZ ;  /* 0x000000120810723c */ /* 0x000fec00000418ff */
        /* <DEDUP_REMOVED lines=10> */
[----:B-1----:R-:W1:Y:S01]  /*3e60*/  LDSM.16.M88.4 R28, [R164+0x2c00] ;  /* 0x002c0000a41c783b */ /* 0x002e620000000200 */
[----:B------:R-:W-:Y:S01]  /*3e70*/  MUFU.TANH R195, R41 ;  /* 0x0000002900c37308 */ /* 0x000fe20000002400 */
[C---:B------:R-:W-:Y:S07]  /*3e80*/  HMMA.16816.F32.BF16 R44, R4.reuse, R32, R44 ;  /* 0x00000020042c723c */ /* 0x040fee000004182c */
[----:B------:R-:W-:Y:S01]  /*3e90*/  MUFU.TANH R216, R42 ;  /* 0x0000002a00d87308 */ /* 0x000fe20000002400 */
[----:B------:R-:W-:Y:S01]  /*3ea0*/  HMMA.16816.F32.BF16 R16, R4, R34, R16 ;  /* 0x000000220410723c */ /* 0x000fe20000041810 */
[----:B------:R-:W-:Y:S06]  /*3eb0*/  LDSM.16.M88.4 R32, [R163+0x2000] ;  /* 0x00200000a320783b */ /* 0x000fec0000000200 */
[----:B------:R1:W-:Y:S08]  /*3ec0*/  MUFU.TANH R232, R43 ;  /* 0x0000002b00e87308 */ /* 0x0003f00000002400 */
        /* <DEDUP_REMOVED lines=9> */
[----:B-1----:R-:W-:Y:S02]  /*3f60*/  HMMA.16816.F32.BF16 R40, R8, R28, RZ ;  /* 0x0000001c0828723c */ /* 0x002fe400000418ff */
[----:B------:R-:W-:Y:S01]  /*3f70*/  MUFU.TANH R218, R22 ;  /* 0x0000001600da7308 */ /* 0x000fe20000002400 */
[----:B------:R-:W-:-:S05]  /*3f80*/  FMUL.FTZ R19, R19, c[0x0][0x2ec] ;  /* 0x0000bb0013137a20 */ /* 0x000fca0000410000 */
[----:B------:R-:W-:Y:S02]  /*3f90*/  HMMA.16816.F32.BF16 R28, R8, R30, RZ ;  /* 0x0000001e081c723c */ /* 0x000fe400000418ff */
[----:B------:R1:W-:Y:S08]  /*3fa0*/  MUFU.TANH R192, R23 ;  /* 0x0000001700c07308 */ /* 0x0003f00000002400 */
[----:B------:R-:W-:Y:S06]  /*3fb0*/  MUFU.TANH R221, R16 ;  /* 0x0000001000dd7308 */ /* 0x000fec0000002400 */
[C---:B------:R-:W-:Y:S01]  /*3fc0*/  HMMA.16816.F32.BF16 R40, R4.reuse, R24, R40 ;  /* 0x000000180428723c */ /* 0x040fe20000041828 */
[----:B-1----:R-:W1:Y:S01]  /*3fd0*/  LDSM.16.M88.4 R20, [R164+0x3000] ;  /* 0x00300000a414783b */ /* 0x002e620000000200 */
[----:B------:R-:W-:Y:S06]  /*3fe0*/  MUFU.TANH R227, R17 ;  /* 0x0000001100e37308 */ /* 0x000fec0000002400 */
        /* <DEDUP_REMOVED lines=45> */
[----:B------:R-:W3:Y:S01]  /*42c0*/  LDSM.16.M88.4 R24, [R163+0x2800] ;  /* 0x00280000a318783b */ /* 0x000ee20000000200 */
[----:B------:R-:W-:Y:S01]  /*42d0*/  MUFU.TANH R240, R21 ;  /* 0x0000001500f07308 */ /* 0x000fe20000002400 */
[----:B--2---:R-:W-:-:S07]  /*42e0*/  FFMA.FTZ R13, R167, R111, R13 ;  /* 0x0000006fa70d7223 */ /* 0x004fce000001000d */
[----:B------:R2:W-:Y:S06]  /*42f0*/  MUFU.TANH R248, R22 ;  /* 0x0000001600f87308 */ /* 0x0005ec0000002400 */
[----:B------:R-:W-:Y:S02]  /*4300*/  FMUL.FTZ R40, R40, c[0x0][0x2ec] ;  /* 0x0000bb0028287a20 */ /* 0x000fe40000410000 */
[----:B------:R-:W-:Y:S01]  /*4310*/  FMUL.FTZ R41, R41, c[0x0][0x2ec] ;  /* 0x0000bb0029297a20 */ /* 0x000fe20000410000 */
[----:B------:R-:W4:Y:S01]  /*4320*/  MUFU.TANH R15, R15 ;  /* 0x0000000f000f7308 */ /* 0x000f220000002400 */
[----:B------:R-:W-:-:S02]  /*4330*/  FMUL.FTZ R42, R42, c[0x0][0x2ec] ;  /* 0x0000bb002a2a7a20 */ /* 0x000fc40000410000 */
[----:B------:R-:W-:Y:S02]  /*4340*/  FMUL.FTZ R244, R43, c[0x0][0x2ec] ;  /* 0x0000bb002bf47a20 */ /* 0x000fe40000410000 */
[----:B------:R-:W-:Y:S01]  /*4350*/  FMUL.FTZ R16, R16, c[0x0][0x2ec] ;  /* 0x0000bb0010107a20 */ /* 0x000fe20000410000 */
[----:B--2---:R-:W2:Y:S02]  /*4360*/  LDSM.16.M88.4 R20, [R164+0x3c00] ;  /* 0x003c0000a414783b */ /* 0x004ea40000000200 */
[----:B------:R-:W-:Y:S01]  /*4370*/  MUFU.TANH R249, R40 ;  /* 0x0000002800f97308 */ /* 0x000fe20000002400 */
[----:B------:R-:W-:Y:S02]  /*4380*/  FMUL.FTZ R17, R17, c[0x0][0x2ec] ;  /* 0x0000bb0011117a20 */ /* 0x000fe40000410000 */
[----:B------:R-:W-:Y:S02]  /*4390*/  FMUL.FTZ R19, R19, c[0x0][0x2ec] ;  /* 0x0000bb0013137a20 */ /* 0x000fe40000410000 */
[----:B------:R-:W-:-:S03]  /*43a0*/  FMUL.FTZ R18, R18, c[0x0][0x2ec] ;  /* 0x0000bb0012127a20 */ /* 0x000fc60000410000 */
[----:B------:R5:W-:Y:S01]  /*43b0*/  MUFU.TANH R238, R16 ;  /* 0x0000001000ee7308 */ /* 0x000be20000002400 */
[----:B----4-:R-:W-:-:S07]  /*43c0*/  FFMA.FTZ R15, R167, R48, R15 ;  /* 0x00000030a70f7223 */ /* 0x010fce000001000f */
[----:B------:R-:W-:Y:S01]  /*43d0*/  MUFU.TANH R239, R41 ;  /* 0x0000002900ef7308 */ /* 0x000fe20000002400 */
[----:B-----5:R-:W-:-:S07]  /*43e0*/  IMAD R16, R139, 0x10, R140 ;  /* 0x000000108b107824 */ /* 0x020fce00078e028c */
[----:B------:R1:W-:Y:S01]  /*43f0*/  MUFU.TANH R247, R42 ;  /* 0x0000002a00f77308 */ /* 0x0003e20000002400 */
[----:B------:R-:W-:Y:S02]  /*4400*/  IADD3 R140, R113, 0x80, RZ ;  /* 0x00000080718c7810 */ /* 0x000fe40007ffe0ff */
[----:B------:R-:W-:-:S04]  /*4410*/  IADD3 R16, R16, 0x1, R213 ;  /* 0x0000000110107810 */ /* 0x000fc80007ffe0d5 */
[----:B------:R-:W-:Y:S01]  /*4420*/  IADD3 R16, R38, R16, -R127 ;  /* 0x0000001026107210 */ /* 0x000fe20007ffe87f */
[----:B------:R-:W4:Y:S03]  /*4430*/  MUFU.TANH R14, R14 ;  /* 0x0000000e000e7308 */ /* 0x000f260000002400 */
[----:B------:R-:W-:Y:S01]  /*4440*/  IADD3 R16, R16, c[0x0][0x2e8], RZ ;  /* 0x0000ba0010107a10 */ /* 0x000fe20007ffe0ff */
[----:B-1----:R-:W-:Y:S03]  /*4450*/  HMMA.16816.F32.BF16 R40, R8, R28, RZ ;  /* 0x0000001c0828723c */ /* 0x002fe600000418ff */
[C---:B------:R-:W-:Y:S01]  /*4460*/  IADD3 R184, R16.reuse, 0x8, RZ ;  /* 0x0000000810b87810 */ /* 0x040fe20007ffe0ff */
[----:B------:R1:W-:Y:S01]  /*4470*/  MUFU.TANH R241, R17 ;  /* 0x0000001100f17308 */ /* 0x0003e20000002400 */
[----:B------:R-:W-:-:S02]  /*4480*/  IMNMX R189, R16, R38, PT ;  /* 0x0000002610bd7217 */ /* 0x000fc40003800200 */
[----:B------:R-:W-:Y:S02]  /*4490*/  IMNMX R184, R184, R38, PT ;  /* 0x00000026b8b87217 */ /* 0x000fe40003800200 */
[C---:B------:R-:W-:Y:S01]  /*44a0*/  ISETP.GE.AND P4, PT, R112.reuse, R189, PT ;  /* 0x000000bd7000720c */ /* 0x040fe20003f86270 */
[----:B------:R-:W-:Y:S01]  /*44b0*/  HMMA.16816.F32.BF16 R28, R8, R30, RZ ;  /* 0x0000001e081c723c */ /* 0x000fe200000418ff */
[-C--:B------:R-:W-:Y:S01]  /*44c0*/  ISETP.GE.AND P0, PT, R112, R184.reuse, PT ;  /* 0x000000b87000720c */ /* 0x080fe20003f06270 */
[----:B----4-:R-:W-:Y:S01]  /*44d0*/  FFMA.FTZ R14, R167, R69, R14 ;  /* 0x00000045a70e7223 */ /* 0x010fe2000001000e */
[----:B------:R-:W-:Y:S01]  /*44e0*/  ISETP.GE.AND P6, PT, R110, R189, PT ;  /* 0x000000bd6e00720c */ /* 0x000fe20003fc6270 */
[----:B------:R-:W-:Y:S01]  /*44f0*/  MUFU.TANH R243, R44 ;  /* 0x0000002c00f37308 */ /* 0x000fe20000002400 */
[----:B------:R-:W-:Y:S01]  /*4500*/  ISETP.GE.AND P3, PT, R113, R184, PT ;  /* 0x000000b87100720c */ /* 0x000fe20003f66270 */
[----:B------:R-:W-:Y:S01]  /*4510*/  FFMA.FTZ R112, R167, R66, R153 ;  /* 0x00000042a7707223 */ /* 0x000fe20000010099 */
[----:B------:R-:W-:-:S02]  /*4520*/  FSEL R69, R13, -INF , !P4 ;  /* 0xff8000000d457808 */ /* 0x000fc40006000000 */
[----:B------:R-:W-:Y:S01]  /*4530*/  FSEL R13, R15, -INF , !P0 ;  /* 0xff8000000f0d7808 */ /* 0x000fe20004000000 */
[----:B------:R-:W-:Y:S01]  /*4540*/  FFMA.FTZ R15, R167, R68, R149 ;  /* 0x00000044a70f7223 */ /* 0x000fe20000010095 */
[----:B-1----:R-:W-:Y:S01]  /*4550*/  IADD3 R17, R113, 0x88, RZ ;  /* 0x0000008871117810 */ /* 0x002fe20007ffe0ff */
[----:B------:R-:W-:Y:S01]  /*4560*/  MUFU.TANH R236, R45 ;  /* 0x0000002d00ec7308 */ /* 0x000fe20000002400 */
[----:B------:R-:W-:Y:S01]  /*4570*/  FSEL R68, R109, -INF , !P6 ;  /* 0xff8000006d447808 */ /* 0x000fe20007000000 */
[----:B------:R-:W-:Y:S01]  /*4580*/  FFMA.FTZ R109, R167, R67, R150 ;  /* 0x00000043a76d7223 */ /* 0x000fe20000010096 */
[----:B------:R-:W-:Y:S01]  /*4590*/  FSEL R14, R14, -INF , !P3 ;  /* 0xff8000000e0e7808 */ /* 0x000fe20005800000 */
[----:B---3--:R-:W-:Y:S01]  /*45a0*/  HMMA.16816.F32.BF16 R40, R4, R24, R40 ;  /* 0x000000180428723c */ /* 0x008fe20000041828 */
[-C--:B------:R-:W-:Y:S02]  /*45b0*/  ISETP.GE.AND P2, PT, R110, R184.reuse, PT ;  /* 0x000000b86e00720c */ /* 0x080fe40003f46270 */
[C---:B------:R-:W-:Y:S01]  /*45c0*/  ISETP.GE.AND P5, PT, R108.reuse, R189, PT ;  /* 0x000000bd6c00720c */ /* 0x040fe20003fa6270 */
[----:B------:R-:W-:Y:S01]  /*45d0*/  MUFU.TANH R246, R46 ;  /* 0x0000002e00f67308 */ /* 0x000fe20000002400 */
[----:B------:R-:W-:-:S02]  /*45e0*/  ISETP.GE.AND P3, PT, R108, R184, PT ;  /* 0x000000b86c00720c */ /* 0x000fc40003f66270 */
[----:B------:R-:W-:Y:S01]  /*45f0*/  IADD3 R16, R113, 0x89, RZ ;  /* 0x0000008971107810 */ /* 0x000fe20007ffe0ff */
[----:B------:R-:W-:Y:S01]  /*4600*/  HMMA.16816.F32.BF16 R28, R4, R26, R28 ;  /* 0x0000001a041c723c */ /* 0x000fe2000004181c */
[----:B------:R-:W-:Y:S02]  /*4610*/  FSEL R15, R15, -INF , !P2 ;  /* 0xff8000000f0f7808 */ /* 0x000fe40005000000 */
[----:B------:R-:W-:Y:S01]  /*4620*/  FSEL R67, R107, -INF , !P5 ;  /* 0xff8000006b437808 */ /* 0x000fe20006800000 */
[----:B------:R2:W-:Y:S01]  /*4630*/  MUFU.TANH R235, R47 ;  /* 0x0000002f00eb7308 */ /* 0x0005e20000002400 */
[----:B------:R-:W-:Y:S02]  /*4640*/  FSEL R109, R109, -INF , !P3 ;  /* 0xff8000006d6d7808 */ /* 0x000fe40005800000 */
[----:B------:R-:W-:Y:S02]  /*4650*/  ISETP.GE.AND P2, PT, R104, R184, PT ;  /* 0x000000b86800720c */ /* 0x000fe40003f46270 */
[----:B------:R-:W-:-:S02]  /*4660*/  ISETP.GE.AND P5, PT, R102, R189, PT ;  /* 0x000000bd6600720c */ /* 0x000fc40003fa6270 */
[-C--:B------:R-:W-:Y:S01]  /*4670*/  ISETP.GE.AND P3, PT, R102, R184.reuse, PT ;  /* 0x000000b86600720c */ /* 0x080fe20003f66270 */
[----:B------:R-:W1:Y:S01]  /*4680*/  I2F R64, R102 ;  /* 0x0000006600407306 */ /* 0x000e620000201400 */
[-C--:B------:R-:W-:Y:S02]  /*4690*/  ISETP.GE.AND P6, PT, R104, R189.reuse, PT ;  /* 0x000000bd6800720c */ /* 0x080fe40003fc6270 */
[----:B------:R-:W-:Y:S01]  /*46a0*/  FSEL R207, R207, -INF , !P2 ;  /* 0xff800000cfcf7808 */ /* 0x000fe20005000000 */
[----:B------:R-:W-:Y:S01]  /*46b0*/  FMUL.FTZ R42, R42, c[0x0][0x2ec] ;  /* 0x0000bb002a2a7a20 */ /* 0x000fe20000410000 */
[-C--:B------:R-:W-:Y:S01]  /*46c0*/  ISETP.GE.AND P4, PT, R106, R189.reuse, PT ;  /* 0x000000bd6a00720c */ /* 0x080fe20003f86270 */
[----:B------:R-:W-:Y:S01]  /*46d0*/  FMUL.FTZ R40, R40, c[0x0][0x2ec] ;  /* 0x0000bb0028287a20 */ /* 0x000fe20000410000 */
[-C--:B------:R-:W-:Y:S01]  /*46e0*/  ISETP.GE.AND P0, PT, R106, R184.reuse, PT ;  /* 0x000000b86a00720c */ /* 0x080fe20003f06270 */
[----:B--2---:R-:W-:Y:S01]  /*46f0*/  HMMA.16816.F32.BF16 R44, R8, R20, RZ ;  /* 0x00000014082c723c */ /* 0x004fe200000418ff */
[----:B------:R-:W-:Y:S01]  /*4700*/  I2F R21, R17 ;  /* 0x0000001100157306 */ /* 0x000fe20000201400 */
[-C--:B------:R-:W-:Y:S01]  /*4710*/  ISETP.GE.AND P2, PT, R98, R184.reuse, PT ;  /* 0x000000b86200720c */ /* 0x080fe20003f46270 */
[----:B------:R-:W-:Y:S01]  /*4720*/  FMUL.FTZ R41, R41, c[0x0][0x2ec] ;  /* 0x0000bb0029297a20 */ /* 0x000fe20000410000 */
[----:B------:R-:W-:Y:S01]  /*4730*/  FSEL R65, R152, -INF , !P6 ;  /* 0xff80000098417808 */ /* 0x000fe20007000000 */
[----:B------:R-:W-:Y:S01]  /*4740*/  FMUL.FTZ R28, R28, c[0x0][0x2ec] ;  /* 0x0000bb001c1c7a20 */ /* 0x000fe20000410000 */
[-C--:B------:R-:W-:Y:S01]  /*4750*/  ISETP.GE.AND P6, PT, R98, R189.reuse, PT ;  /* 0x000000bd6200720c */ /* 0x080fe20003fc6270 */
[----:B------:R-:W-:Y:S01]  /*4760*/  FMUL.FTZ R29, R29, c[0x0][0x2ec] ;  /* 0x0000bb001d1d7a20 */ /* 0x000fe20000410000 */
[----:B------:R-:W-:Y:S01]  /*4770*/  FSEL R203, R161, -INF , !P2 ;  /* 0xff800000a1cb7808 */ /* 0x000fe20005000000 */
[----:B------:R2:W-:Y:S01]  /*4780*/  I2F R24, R17 ;  /* 0x0000001100187306 */ /* 0x0005e20000201400 */
[----:B------:R-:W-:Y:S01]  /*4790*/  ISETP.GE.AND P2, PT, R92, R184, PT ;  /* 0x000000b85c00720c */ /* 0x000fe20003f46270 */
[----:B-1----:R-:W-:Y:S01]  /*47a0*/  FFMA.FTZ R157, R167, R64, R157 ;  /* 0x00000040a79d7223 */ /* 0x002fe2000001009d */
[----:B------:R-:W-:Y:S01]  /*47b0*/  FSEL R64, R101, -INF , !P5 ;  /* 0xff80000065407808 */ /* 0x000fe20006800000 */
[----:B------:R-:W-:Y:S01]  /*47c0*/  FMUL.FTZ R30, R30, c[0x0][0x2ec] ;  /* 0x0000bb001e1e7a20 */ /* 0x000fe20000410000 */
[----:B------:R-:W-:Y:S01]  /*47d0*/  FSEL R62, R97, -INF , !P6 ;  /* 0xff800000613e7808 */ /* 0x000fe20007000000 */
[----:B------:R-:W-:Y:S01]  /*47e0*/  FMUL.FTZ R31, R31, c[0x0][0x2ec] ;  /* 0x0000bb001f1f7a20 */ /* 0x000fe20000410000 */
[----:B------:R-:W-:Y:S01]  /*47f0*/  ISETP.GE.AND P6, PT, R92, R189, PT ;  /* 0x000000bd5c00720c */ /* 0x000fe20003fc6270 */
[----:B------:R-:W-:Y:S01]  /*4800*/  I2F R91, R92 ;  /* 0x0000005c005b7306 */ /* 0x000fe20000201400 */
[----:B------:R-:W-:Y:S01]  /*4810*/  FSEL R201, R171, -INF , !P2 ;  /* 0xff800000abc97808 */ /* 0x000fe20005000000 */
[----:B------:R-:W-:Y:S01]  /*4820*/  FMUL.FTZ R43, R43, c[0x0][0x2ec] ;  /* 0x0000bb002b2b7a20 */ /* 0x000fe20000410000 */
[----:B------:R-:W-:-:S02]  /*4830*/  ISETP.GE.AND P2, PT, R86, R184, PT ;  /* 0x000000b85600720c */ /* 0x000fc40003f46270 */
[----:B------:R-:W-:Y:S02]  /*4840*/  FSEL R205, R157, -INF , !P3 ;  /* 0xff8000009dcd7808 */ /* 0x000fe40005800000 */
[C---:B------:R-:W-:Y:S01]  /*4850*/  ISETP.GE.AND P5, PT, R96.reuse, R189, PT ;  /* 0x000000bd6000720c */ /* 0x040fe20003fa6270 */
[----:B------:R-:W1:Y:S01]  /*4860*/  I2F R56, R86 ;  /* 0x0000005600387306 */ /* 0x000e620000201400 */
[C---:B--2---:R-:W-:Y:S01]  /*4870*/  IADD3 R17, R113.reuse, 0x98, RZ ;  /* 0x0000009871117810 */ /* 0x044fe20007ffe0ff */
[----:B------:R-:W-:Y:S01]  /*4880*/  HMMA.16816.F32.BF16 R44, R4, R32, R44 ;  /* 0x00000020042c723c */ /* 0x000fe2000004182c */
[-C--:B------:R-:W-:Y:S02]  /*4890*/  ISETP.GE.AND P3, PT, R96, R184.reuse, PT ;  /* 0x000000b86000720c */ /* 0x080fe40003f66270 */
[----:B------:R-:W-:Y:S02]  /*48a0*/  FSEL R112, R112, -INF , !P0 ;  /* 0xff80000070707808 */ /* 0x000fe40004000000 */
[----:B------:R-:W-:Y:S01]  /*48b0*/  ISETP.GE.AND P0, PT, R100, R184, PT ;  /* 0x000000b86400720c */ /* 0x000fe20003f06270 */
[----:B------:R-:W2:Y:S01]  /*48c0*/  I2F R95, R96 ;  /* 0x00000060005f7306 */ /* 0x000ea20000201400 */
[----:B------:R-:W-:-:S02]  /*48d0*/  IADD3 R33, R113, 0x81, RZ ;  /* 0x0000008171217810 */ /* 0x000fc40007ffe0ff */
[C---:B------:R-:W-:Y:S02]  /*48e0*/  IADD3 R32, R113.reuse, 0x90, RZ ;  /* 0x0000009071207810 */ /* 0x040fe40007ffe0ff */
[C---:B------:R-:W-:Y:S02]  /*48f0*/  IADD3 R150, R113.reuse, 0xa0, RZ ;  /* 0x000000a071967810 */ /* 0x040fe40007ffe0ff */
[----:B------:R-:W-:Y:S01]  /*4900*/  IADD3 R157, R113, 0xa8, RZ ;  /* 0x000000a8719d7810 */ /* 0x000fe20007ffe0ff */
[----:B------:R-:W3:Y:S01]  /*4910*/  I2F R61, R96 ;  /* 0x00000060003d7306 */ /* 0x000ee20000201400 */
[----:B-1----:R-:W-:Y:S01]  /*4920*/  FFMA.FTZ R101, R167, R56, R178 ;  /* 0x00000038a7657223 */ /* 0x002fe200000100b2 */
[C---:B------:R-:W-:Y:S02]  /*4930*/  IADD3 R149, R113.reuse, 0xa9, RZ ;  /* 0x000000a971957810 */ /* 0x040fe40007ffe0ff */
[----:B------:R-:W-:Y:S02]  /*4940*/  IADD3 R152, R113, 0xb1, RZ ;  /* 0x000000b171987810 */ /* 0x000fe40007ffe0ff */
[----:B------:R-:W-:-:S02]  /*4950*/  FSEL R101, R101, -INF , !P2 ;  /* 0xff80000065657808 */ /* 0x000fc40005000000 */
[----:B------:R1:W-:Y:S01]  /*4960*/  I2F R110, R16 ;  /* 0x00000010006e7306 */ /* 0x0003e20000201400 */
[----:B--2---:R-:W-:Y:S01]  /*4970*/  FFMA.FTZ R95, R167, R95, R159 ;  /* 0x0000005fa75f7223 */ /* 0x004fe2000001009f */
[----:B------:R-:W-:Y:S01]  /*4980*/  ISETP.GE.AND P2, PT, R80, R184, PT ;  /* 0x000000b85000720c */ /* 0x000fe20003f46270 */
[----:B------:R-:W-:Y:S01]  /*4990*/  FMUL.FTZ R44, R44, c[0x0][0x2ec] ;  /* 0x0000bb002c2c7a20 */ /* 0x000fe20000410000 */
[----:B------:R-:W-:Y:S01]  /*49a0*/  IADD3 R107, R113, 0xb8, RZ ;  /* 0x000000b8716b7810 */ /* 0x000fe20007ffe0ff */
[----:B------:R-:W-:Y:S01]  /*49b0*/  FMUL.FTZ R47, R47, c[0x0][0x2ec] ;  /* 0x0000bb002f2f7a20 */ /* 0x000fe20000410000 */
[----:B------:R-:W-:Y:S01]  /*49c0*/  IADD3 R153, R113, 0xc8, RZ ;  /* 0x000000c871997810 */ /* 0x000fe20007ffe0ff */
[----:B------:R-:W-:Y:S01]  /*49d0*/  FMUL.FTZ R45, R45, c[0x0][0x2ec] ;  /* 0x0000bb002d2d7a20 */ /* 0x000fe20000410000 */
[----:B------:R-:W-:Y:S01]  /*49e0*/  I2F R48, R17 ;  /* 0x0000001100307306 */ /* 0x000fe20000201400 */
[----:B---3--:R-:W-:Y:S01]  /*49f0*/  FFMA.FTZ R111, R167, R61, R162 ;  /* 0x0000003da76f7223 */ /* 0x008fe200000100a2 */
[----:B------:R-:W-:Y:S01]  /*4a00*/  FSEL R61, R95, -INF , !P5 ;  /* 0xff8000005f3d7808 */ /* 0x000fe20006800000 */
[----:B------:R-:W-:Y:S01]  /*4a10*/  FMUL.FTZ R46, R46, c[0x0][0x2ec] ;  /* 0x0000bb002e2e7a20 */ /* 0x000fe20000410000 */
[----:B------:R-:W-:-:S02]  /*4a20*/  ISETP.GE.AND P5, PT, R90, R189, PT ;  /* 0x000000bd5a00720c */ /* 0x000fc40003fa6270 */
[----:B------:R-:W-:Y:S02]  /*4a30*/  FSEL R111, R111, -INF , !P3 ;  /* 0xff8000006f6f7808 */ /* 0x000fe40005800000 */
[----:B------:R-:W-:Y:S01]  /*4a40*/  I2F R102, R17 ;  /* 0x0000001100667306 */ /* 0x000fe20000201400 */
[C---:B-1----:R-:W-:Y:S02]  /*4a50*/  IADD3 R16, R113.reuse, 0x91, RZ ;  /* 0x0000009171107810 */ /* 0x042fe40007ffe0ff */
[----:B------:R-:W-:Y:S02]  /*4a60*/  ISETP.GE.AND P3, PT, R90, R184, PT ;  /* 0x000000b85a00720c */ /* 0x000fe40003f66270 */
[C---:B------:R-:W-:Y:S02]  /*4a70*/  IADD3 R95, R113.reuse, 0xc1, RZ ;  /* 0x000000c1715f7810 */ /* 0x040fe40007ffe0ff */
[C---:B------:R-:W-:Y:S01]  /*4a80*/  IADD3 R159, R113.reuse, 0xe8, RZ ;  /* 0x000000e8719f7810 */ /* 0x040fe20007ffe0ff */
[----:B------:R-:W1:Y:S01]  /*4a90*/  I2F R99, R100 ;  /* 0x0000006400637306 */ /* 0x000e620000201400 */
[----:B------:R-:W-:-:S02]  /*4aa0*/  IADD3 R162, R113, 0xe9, RZ ;  /* 0x000000e971a27810 */ /* 0x000fc40007ffe0ff */
[----:B------:R-:W-:-:S05]  /*4ab0*/  IADD3 R161, R113, 0xf0, RZ ;  /* 0x000000f071a17810 */ /* 0x000fca0007ffe0ff */
[----:B------:R-:W2:Y:S08]  /*4ac0*/  I2F R63, R100 ;  /* 0x00000064003f7306 */ /* 0x000eb00000201400 */
[----:B------:R-:W3:Y:S01]  /*4ad0*/  MUFU.TANH R17, R19 ;  /* 0x0000001300117308 */ /* 0x000ee20000002400 */
[----:B-1----:R-:W-:Y:S01]  /*4ae0*/  FFMA.FTZ R99, R167, R99, R155 ;  /* 0x00000063a7637223 */ /* 0x002fe2000001009b */
[----:B------:R-:W-:-:S06]  /*4af0*/  IADD3 R155, R113, 0xe1, RZ ;  /* 0x000000e1719b7810 */ /* 0x000fcc0007ffe0ff */
[----:B------:R-:W1:Y:S01]  /*4b00*/  I2F R53, R80 ;  /* 0x0000005000357306 */ /* 0x000e620000201400 */
[----:B--2---:R-:W-:-:S05]  /*4b10*/  FFMA.FTZ R158, R167, R63, R158 ;  /* 0x0000003fa79e7223 */ /* 0x004fca000001009e */
[----:B------:R-:W-:Y:S02]  /*4b20*/  FSEL R206, R158, -INF , !P0 ;  /* 0xff8000009ece7808 */ /* 0x000fe40004000000 */
[----:B------:R-:W2:Y:S01]  /*4b30*/  I2F R89, R90 ;  /* 0x0000005a00597306 */ /* 0x000ea20000201400 */
[----:B---3--:R-:W-:Y:S01]  /*4b40*/  IMAD.MOV.U32 R171, RZ, RZ, R17 ;  /* 0x000000ffffab7224 */ /* 0x008fe200078e0011 */
[----:B------:R-:W-:-:S06]  /*4b50*/  ISETP.GE.AND P0, PT, R94, R184, PT ;  /* 0x000000b85e00720c */ /* 0x000fcc0003f06270 */
[----:B------:R-:W3:Y:S01]  /*4b60*/  I2F R58, R90 ;  /* 0x0000005a003a7306 */ /* 0x000ee20000201400 */
[----:B-1----:R-:W-:-:S07]  /*4b70*/  FFMA.FTZ R183, R167, R53, R183 ;  /* 0x00000035a7b77223 */ /* 0x002fce00000100b7 */
[----:B------:R-:W1:Y:S01]  /*4b80*/  I2F R106, R16 ;  /* 0x00000010006a7306 */ /* 0x000e620000201400 */
[----:B--2---:R-:W-:-:S07]  /*4b90*/  FFMA.FTZ R89, R167, R89, R173 ;  /* 0x00000059a7597223 */ /* 0x004fce00000100ad */
[----:B------:R2:W-:Y:S01]  /*4ba0*/  I2F R104, R16 ;  /* 0x0000001000687306 */ /* 0x0005e20000201400 */
[----:B---3--:R-:W-:Y:S01]  /*4bb0*/  FFMA.FTZ R174, R167, R58, R174 ;  /* 0x0000003aa7ae7223 */ /* 0x008fe200000100ae */
[----:B------:R-:W-:Y:S02]  /*4bc0*/  FSEL R58, R89, -INF , !P5 ;  /* 0xff800000593a7808 */ /* 0x000fe40006800000 */
[----:B------:R-:W-:Y:S02]  /*4bd0*/  ISETP.GE.AND P5, PT, R84, R189, PT ;  /* 0x000000bd5400720c */ /* 0x000fe40003fa6270 */
[----:B------:R-:W-:Y:S02]  /*4be0*/  FSEL R200, R174, -INF , !P3 ;  /* 0xff800000aec87808 */ /* 0x000fe40005800000 */
[----:B------:R-:W3:Y:S01]  /*4bf0*/  I2F R93, R94 ;  /* 0x0000005e005d7306 */ /* 0x000ee20000201400 */
[----:B------:R-:W-:Y:S01]  /*4c00*/  ISETP.GE.AND P3, PT, R84, R184, PT ;  /* 0x000000b85400720c */ /* 0x000fe20003f66270 */
[----:B-1----:R-:W-:Y:S01]  /*4c10*/  FFMA.FTZ R106, R167, R106, R239 ;  /* 0x0000006aa76a7223 */ /* 0x002fe200000100ef */
[----:B------:R-:W-:-:S05]  /*4c20*/  IADD3 R89, R113, 0xc9, RZ ;  /* 0x000000c971597810 */ /* 0x000fca0007ffe0ff */
[----:B------:R-:W1:Y:S01]  /*4c30*/  I2F R60, R94 ;  /* 0x0000005e003c7306 */ /* 0x000e620000201400 */
[----:B--2---:R-:W-:Y:S01]  /*4c40*/  FFMA.FTZ R16, R167, R105, R151 ;  /* 0x00000069a7107223 */ /* 0x004fe20000010097 */
[----:B------:R-:W-:-:S04]  /*4c50*/  IADD3 R151, R113, 0x99, RZ ;  /* 0x0000009971977810 */ /* 0x000fc80007ffe0ff */
[----:B------:R-:W-:Y:S01]  /*4c60*/  FSEL R66, R16, -INF , !P4 ;  /* 0xff80000010427808 */ /* 0x000fe20006000000 */
[C---:B------:R-:W-:Y:S01]  /*4c70*/  FFMA.FTZ R16, R167.reuse, R91, R168 ;  /* 0x0000005ba7107223 */ /* 0x040fe200000100a8 */
[----:B------:R-:W2:Y:S01]  /*4c80*/  I2F R77, R78 ;  /* 0x0000004e004d7306 */ /* 0x000ea20000201400 */
[----:B------:R-:W-:Y:S01]  /*4c90*/  ISETP.GE.AND P4, PT, R100, R189, PT ;  /* 0x000000bd6400720c */ /* 0x000fe20003f86270 */
[----:B---3--:R-:W-:Y:S02]  /*4ca0*/  FFMA.FTZ R93, R167, R93, R169 ;  /* 0x0000005da75d7223 */ /* 0x008fe400000100a9 */
[----:B------:R-:W-:Y:S02]  /*4cb0*/  FSEL R59, R16, -INF , !P6 ;  /* 0xff800000103b7808 */ /* 0x000fe40007000000 */
[----:B------:R-:W-:Y:S02]  /*4cc0*/  FSEL R63, R99, -INF , !P4 ;  /* 0xff800000633f7808 */ /* 0x000fe40006000000 */
[----:B------:R-:W3:Y:S01]  /*4cd0*/  I2F R87, R88 ;  /* 0x0000005800577306 */ /* 0x000ee20000201400 */
[----:B-1----:R-:W-:Y:S01]  /*4ce0*/  FFMA.FTZ R202, R167, R60, R170 ;  /* 0x0000003ca7ca7223 */ /* 0x002fe200000100aa */
[----:B------:R-:W-:-:S02]  /*4cf0*/  ISETP.GE.AND P4, PT, R94, R189, PT ;  /* 0x000000bd5e00720c */ /* 0x000fc40003f86270 */
[----:B------:R-:W-:Y:S02]  /*4d00*/  ISETP.GE.AND P6, PT, R86, R189, PT ;  /* 0x000000bd5600720c */ /* 0x000fe40003fc6270 */
[----:B------:R-:W-:Y:S02]  /*4d10*/  FSEL R60, R93, -INF , !P4 ;  /* 0xff8000005d3c7808 */ /* 0x000fe40006000000 */
[----:B------:R1:W4:Y:S01]  /*4d20*/  MUFU.TANH R20, R18 ;  /* 0x0000001200147308 */ /* 0x0003220000002400 */
[----:B--2---:R-:W-:Y:S01]  /*4d30*/  FFMA.FTZ R77, R167, R77, R186 ;  /* 0x0000004da74d7223 */ /* 0x004fe200000100ba */
[----:B------:R-:W-:Y:S01]  /*4d40*/  FSEL R186, R183, -INF , !P2 ;  /* 0xff800000b7ba7808 */ /* 0x000fe20005000000 */
[----:B------:R-:W-:Y:S01]  /*4d50*/  IMAD.MOV.U32 R183, RZ, RZ, R21 ;  /* 0x000000ffffb77224 */ /* 0x000fe200078e0015 */
[----:B------:R-:W-:Y:S02]  /*4d60*/  FSEL R202, R202, -INF , !P0 ;  /* 0xff800000caca7808 */ /* 0x000fe40004000000 */
[----:B------:R-:W-:-:S02]  /*4d70*/  ISETP.GE.AND P4, PT, R88, R189, PT ;  /* 0x000000bd5800720c */ /* 0x000fc40003f86270 */
[----:B------:R-:W2:Y:S01]  /*4d80*/  I2F R83, R84 ;  /* 0x0000005400537306 */ /* 0x000ea20000201400 */
[----:B---3--:R-:W-:Y:S01]  /*4d90*/  FFMA.FTZ R87, R167, R87, R172 ;  /* 0x00000057a7577223 */ /* 0x008fe200000100ac */
[-C--:B------:R-:W-:Y:S02]  /*4da0*/  ISETP.GE.AND P0, PT, R88, R184.reuse, PT ;  /* 0x000000b85800720c */ /* 0x080fe40003f06270 */
[----:B------:R-:W-:Y:S02]  /*4db0*/  ISETP.GE.AND P2, PT, R74, R184, PT ;  /* 0x000000b84a00720c */ /* 0x000fe40003f46270 */
[C---:B------:R-:W-:Y:S02]  /*4dc0*/  IADD3 R99, R113.reuse, 0xb9, RZ ;  /* 0x000000b971637810 */ /* 0x040fe40007ffe0ff */
[----:B------:R-:W3:Y:S01]  /*4dd0*/  I2F R55, R84 ;  /* 0x0000005400377306 */ /* 0x000ee20000201400 */
[----:B-1----:R-:W1:Y:S01]  /*4de0*/  LDSM.16.M88.4 R16, [R164+0x4000] ;  /* 0x00400000a410783b */ /* 0x002e620000000200 */
[----:B----4-:R-:W-:Y:S01]  /*4df0*/  IMAD.MOV.U32 R172, RZ, RZ, R20 ;  /* 0x000000ffffac7224 */ /* 0x010fe200078e0014 */
[----:B------:R-:W-:Y:S01]  /*4e00*/  IADD3 R93, R113, 0xc0, RZ ;  /* 0x000000c0715d7810 */ /* 0x000fe20007ffe0ff */
[----:B------:R-:W-:Y:S02]  /*4e10*/  HMMA.16816.F32.BF16 R20, R8, R22, RZ ;  /* 0x000000160814723c */ /* 0x000fe400000418ff */
[----:B------:R-:W-:-:S02]  /*4e20*/  FFMA.FTZ R172, R167, R102, R172 ;  /* 0x00000066a7ac7223 */ /* 0x000fc400000100ac */
[----:B------:R-:W4:Y:S01]  /*4e30*/  I2F R57, R88 ;  /* 0x0000005800397306 */ /* 0x000f220000201400 */
[----:B--2---:R-:W-:Y:S01]  /*4e40*/  FFMA.FTZ R176, R167, R83, R176 ;  /* 0x00000053a7b07223 */ /* 0x004fe200000100b0 */
[----:B------:R-:W-:-:S06]  /*4e50*/  IADD3 R83, R113, 0xd9, RZ ;  /* 0x000000d971537810 */ /* 0x000fcc0007ffe0ff */
[----:B------:R-:W2:Y:S01]  /*4e60*/  I2F R85, R86 ;  /* 0x0000005600557306 */ /* 0x000ea20000201400 */
[----:B---3--:R-:W-:Y:S01]  /*4e70*/  FFMA.FTZ R179, R167, R55, R179 ;  /* 0x00000037a7b37223 */ /* 0x008fe200000100b3 */
[----:B------:R-:W-:Y:S02]  /*4e80*/  FSEL R55, R176, -INF , !P5 ;  /* 0xff800000b0377808 */ /* 0x000fe40006800000 */
[C---:B------:R-:W-:Y:S02]  /*4e90*/  ISETP.GE.AND P5, PT, R78.reuse, R189, PT ;  /* 0x000000bd4e00720c */ /* 0x040fe40003fa6270 */
[----:B------:R-:W-:Y:S02]  /*4ea0*/  FSEL R199, R179, -INF , !P3 ;  /* 0xff800000b3c77808 */ /* 0x000fe40005800000 */
[----:B------:R-:W3:Y:S01]  /*4eb0*/  I2F R52, R78 ;  /* 0x0000004e00347306 */ /* 0x000ee20000201400 */
[----:B----4-:R-:W-:Y:S01]  /*4ec0*/  FFMA.FTZ R126, R167, R57, R175 ;  /* 0x00000039a77e7223 */ /* 0x010fe200000100af */
[----:B------:R-:W-:-:S02]  /*4ed0*/  ISETP.GE.AND P3, PT, R78, R184, PT ;  /* 0x000000b84e00720c */ /* 0x000fc40003f66270 */
[----:B------:R-:W-:Y:S01]  /*4ee0*/  FSEL R57, R87, -INF , !P4 ;  /* 0xff80000057397808 */ /* 0x000fe20006000000 */
[----:B------:R-:W-:Y:S01]  /*4ef0*/  HMMA.16816.F32.BF16 R20, R4, R34, R20 ;  /* 0x000000220414723c */ /* 0x000fe20000041814 */
[----:B------:R-:W-:Y:S02]  /*4f00*/  FSEL R126, R126, -INF , !P0 ;  /* 0xff8000007e7e7808 */ /* 0x000fe40004000000 */
[----:B------:R-:W4:Y:S01]  /*4f10*/  I2F R81, R82 ;  /* 0x0000005200517306 */ /* 0x000f220000201400 */
[----:B--2---:R-:W-:Y:S01]  /*4f20*/  FFMA.FTZ R85, R167, R85, R177 ;  /* 0x00000055a7557223 */ /* 0x004fe200000100b1 */
[C---:B------:R-:W-:Y:S02]  /*4f30*/  ISETP.GE.AND P4, PT, R82.reuse, R189, PT ;  /* 0x000000bd5200720c */ /* 0x040fe40003f86270 */
[----:B------:R-:W-:Y:S02]  /*4f40*/  ISETP.GE.AND P0, PT, R82, R184, PT ;  /* 0x000000b85200720c */ /* 0x000fe40003f06270 */
[----:B------:R-:W-:-:S02]  /*4f50*/  FSEL R56, R85, -INF , !P6 ;  /* 0xff80000055387808 */ /* 0x000fc40007000000 */
[----:B------:R-:W2:Y:S01]  /*4f60*/  I2F R54, R82 ;  /* 0x0000005200367306 */ /* 0x000ea20000201400 */
[----:B---3--:R-:W-:Y:S01]  /*4f70*/  FFMA.FTZ R169, R167, R52, R190 ;  /* 0x00000034a7a97223 */ /* 0x008fe200000100be */
[----:B------:R-:W-:Y:S01]  /*4f80*/  FSEL R52, R77, -INF , !P5 ;  /* 0xff8000004d347808 */ /* 0x000fe20006800000 */
[----:B------:R-:W-:Y:S01]  /*4f90*/  IMAD.MOV.U32 R190, RZ, RZ, R24 ;  /* 0x000000ffffbe7224 */ /* 0x000fe200078e0018 */
[----:B------:R-:W-:Y:S01]  /*4fa0*/  ISETP.GE.AND P6, PT, R80, R189, PT ;  /* 0x000000bd5000720c */ /* 0x000fe20003fc6270 */
[----:B------:R-:W3:Y:S01]  /*4fb0*/  LDSM.16.M88.4 R24, [R163+0x3000] ;  /* 0x00300000a318783b */ /* 0x000ee20000000200 */
[----:B------:R-:W-:Y:S02]  /*4fc0*/  FSEL R169, R169, -INF , !P3 ;  /* 0xff800000a9a97808 */ /* 0x000fe40005800000 */
[----:B------:R-:W5:Y:S01]  /*4fd0*/  I2F R79, R80 ;  /* 0x00000050004f7306 */ /* 0x000f620000201400 */
[----:B----4-:R-:W-:Y:S01]  /*4fe0*/  FFMA.FTZ R181, R167, R81, R181 ;  /* 0x00000051a7b57223 */ /* 0x010fe200000100b5 */
[----:B------:R-:W-:-:S02]  /*4ff0*/  ISETP.GE.AND P5, PT, R72, R189, PT ;  /* 0x000000bd4800720c */ /* 0x000fc40003fa6270 */
[----:B------:R-:W-:Y:S01]  /*5000*/  ISETP.GE.AND P3, PT, R72, R184, PT ;  /* 0x000000b84800720c */ /* 0x000fe20003f66270 */
[----:B------:R-:W-:Y:S01]  /*5010*/  FMUL.FTZ R20, R20, c[0x0][0x2ec] ;  /* 0x0000bb0014147a20 */ /* 0x000fe20000410000 */
[----:B------:R-:W-:Y:S01]  /*5020*/  IADD3 R86, R113, 0xd0, RZ ;  /* 0x000000d071567810 */ /* 0x000fe20007ffe0ff */
[----:B------:R-:W-:Y:S01]  /*5030*/  FMUL.FTZ R21, R21, c[0x0][0x2ec] ;  /* 0x0000bb0015157a20 */ /* 0x000fe20000410000 */
[----:B------:R-:W-:Y:S01]  /*5040*/  I2F R75, R76 ;  /* 0x0000004c004b7306 */ /* 0x000fe20000201400 */
[----:B--2---:R-:W-:Y:S01]  /*5050*/  FFMA.FTZ R182, R167, R54, R182 ;  /* 0x00000036a7b67223 */ /* 0x004fe200000100b6 */
[----:B------:R-:W-:Y:S02]  /*5060*/  FSEL R54, R181, -INF , !P4 ;  /* 0xff800000b5367808 */ /* 0x000fe40006000000 */
[----:B------:R-:W-:Y:S02]  /*5070*/  ISETP.GE.AND P4, PT, R76, R189, PT ;  /* 0x000000bd4c00720c */ /* 0x000fe40003f86270 */
[----:B------:R-:W-:-:S02]  /*5080*/  FSEL R198, R182, -INF , !P0 ;  /* 0xff800000b6c67808 */ /* 0x000fc40004000000 */
[----:B------:R-:W2:Y:S01]  /*5090*/  I2F R51, R76 ;  /* 0x0000004c00337306 */ /* 0x000ea20000201400 */
[----:B-----5:R-:W-:Y:S01]  /*50a0*/  FFMA.FTZ R180, R167, R79, R180 ;  /* 0x0000004fa7b47223 */ /* 0x020fe200000100b4 */
[----:B------:R-:W-:Y:S02]  /*50b0*/  ISETP.GE.AND P0, PT, R76, R184, PT ;  /* 0x000000b84c00720c */ /* 0x000fe40003f06270 */
[C---:B------:R-:W-:Y:S02]  /*50c0*/  IADD3 R87, R113.reuse, 0xd1, RZ ;  /* 0x000000d171577810 */ /* 0x040fe40007ffe0ff */
[----:B------:R-:W-:Y:S02]  /*50d0*/  FSEL R53, R180, -INF , !P6 ;  /* 0xff800000b4357808 */ /* 0x000fe40007000000 */
[----:B------:R-:W4:Y:S01]  /*50e0*/  I2F R73, R74 ;  /* 0x0000004a00497306 */ /* 0x000f220000201400 */
[----:B------:R-:W-:Y:S02]  /*50f0*/  ISETP.GE.AND P6, PT, R74, R189, PT ;  /* 0x000000bd4a00720c */ /* 0x000fe40003fc6270 */
[----:B------:R-:W-:-:S02]  /*5100*/  IADD3 R85, R113, 0xd8, RZ ;  /* 0x000000d871557810 */ /* 0x000fc40007ffe0ff */
[----:B------:R-:W-:-:S03]  /*5110*/  IADD3 R176, R113, 0x98, RZ ;  /* 0x0000009871b07810 */ /* 0x000fc60007ffe0ff */
[----:B------:R-:W-:Y:S01]  /*5120*/  I2F R71, R72 ;  /* 0x0000004800477306 */ /* 0x000fe20000201400 */
[----:B--2---:R-:W-:Y:S02]  /*5130*/  FFMA.FTZ R51, R167, R51, R191 ;  /* 0x00000033a7337223 */ /* 0x004fe400000100bf */
[----:B------:R-:W-:-:S03]  /*5140*/  IMAD.MOV.U32 R191, RZ, RZ, R32 ;  /* 0x000000ffffbf7224 */ /* 0x000fc600078e0020 */
[----:B------:R-:W-:Y:S02]  /*5150*/  FSEL R114, R51, -INF , !P0 ;  /* 0xff80000033727808 */ /* 0x000fe40004000000 */
[----:B------:R-:W2:Y:S01]  /*5160*/  I2F R50, R74 ;  /* 0x0000004a00327306 */ /* 0x000ea20000201400 */
[----:B----4-:R-:W-:Y:S01]  /*5170*/  FFMA.FTZ R73, R167, R73, R194 ;  /* 0x00000049a7497223 */ /* 0x010fe200000100c2 */
[----:B------:R-:W-:Y:S02]  /*5180*/  ISETP.GE.AND P0, PT, R70, R184, PT ;  /* 0x000000b84600720c */ /* 0x000fe40003f06270 */
[----:B------:R-:W-:-:S04]  /*5190*/  IADD3 R51, R113, 0xf1, RZ ;  /* 0x000000f171337810 */ /* 0x000fc80007ffe0ff */
[----:B------:R-:W-:Y:S08]  /*51a0*/  I2F R124, R70 ;  /* 0x00000046007c7306 */ /* 0x000ff00000201400 */
[----:B------:R-:W4:Y:S01]  /*51b0*/  I2F R117, R70 ;  /* 0x0000004600757306 */ /* 0x000f220000201400 */
[----:B--2---:R-:W-:-:S05]  /*51c0*/  FFMA.FTZ R50, R167, R50, R216 ;  /* 0x00000032a7327223 */ /* 0x004fca00000100d8 */
[----:B------:R-:W-:Y:S02]  /*51d0*/  FSEL R174, R50, -INF , !P2 ;  /* 0xff80000032ae7808 */ /* 0x000fe40005000000 */
[----:B------:R-:W2:Y:S01]  /*51e0*/  I2F R122, R123 ;  /* 0x0000007b007a7306 */ /* 0x000ea20000201400 */
[----:B------:R-:W-:-:S07]  /*51f0*/  ISETP.GE.AND P2, PT, R123, R184, PT ;  /* 0x000000b87b00720c */ /* 0x000fce0003f46270 */
[----:B------:R-:W5:Y:S01]  /*5200*/  I2F R115, R123 ;  /* 0x0000007b00737306 */ /* 0x000f620000201400 */
[----:B----4-:R-:W-:-:S05]  /*5210*/  FFMA.FTZ R117, R167, R117, R218 ;  /* 0x00000075a7757223 */ /* 0x010fca00000100da */
[----:B------:R-:W-:Y:S02]  /*5220*/  FSEL R175, R117, -INF , !P0 ;  /* 0xff80000075af7808 */ /* 0x000fe40004000000 */
[----:B------:R4:W1:Y:S01]  /*5230*/  I2F R49, R72 ;  /* 0x0000004800317306 */ /* 0x0008620000201400 */
[----:B--2---:R-:W-:Y:S01]  /*5240*/  FFMA.FTZ R76, R167, R122, R193 ;  /* 0x0000007aa74c7223 */ /* 0x004fe200000100c1 */
[----:B------:R-:W-:-:S06]  /*5250*/  ISETP.GE.AND P0, PT, R119, R184, PT ;  /* 0x000000b87700720c */ /* 0x000fcc0003f06270 */
[----:B------:R-:W2:Y:S01]  /*5260*/  I2F R120, R121 ;  /* 0x0000007900787306 */ /* 0x000ea20000201400 */
[----:B-----5:R-:W-:-:S05]  /*5270*/  FFMA.FTZ R115, R167, R115, R192 ;  /* 0x00000073a7737223 */ /* 0x020fca00000100c0 */
[----:B------:R-:W-:Y:S01]  /*5280*/  FSEL R177, R115, -INF , !P2 ;  /* 0xff80000073b17808 */ /* 0x000fe20005000000 */
[C---:B----4-:R-:W-:Y:S01]  /*5290*/  FFMA.FTZ R72, R167.reuse, R75, R185 ;  /* 0x0000004ba7487223 */ /* 0x050fe200000100b9 */
[----:B------:R4:W-:Y:S01]  /*52a0*/  MUFU.TANH R78, R28 ;  /* 0x0000001c004e7308 */ /* 0x0009e20000002400 */
[C---:B-1----:R-:W-:Y:S01]  /*52b0*/  FFMA.FTZ R49, R167.reuse, R49, R232 ;  /* 0x00000031a7317223 */ /* 0x042fe200000100e8 */
[----:B------:R-:W-:Y:S01]  /*52c0*/  ISETP.GE.AND P2, PT, R136, R184, PT ;  /* 0x000000b88800720c */ /* 0x000fe20003f46270 */
[----:B------:R-:W-:Y:S01]  /*52d0*/  IMAD.MOV.U32 R232, RZ, RZ, R171 ;  /* 0x000000ffffe87224 */ /* 0x000fe200078e00ab */
[----:B------:R-:W-:Y:S02]  /*52e0*/  FSEL R72, R72, -INF , !P4 ;  /* 0xff80000048487808 */ /* 0x000fe40006000000 */
[----:B------:R-:W-:Y:S01]  /*52f0*/  ISETP.GE.AND P4, PT, R70, R189, PT ;  /* 0x000000bd4600720c */ /* 0x000fe20003f86270 */
[----:B------:R-:W-:Y:S01]  /*5300*/  FFMA.FTZ R70, R167, R71, R195 ;  /* 0x00000047a7467223 */ /* 0x000fe200000100c3 */
[----:B------:R-:W-:Y:S01]  /*5310*/  FSEL R71, R73, -INF , !P6 ;  /* 0xff80000049477808 */ /* 0x000fe20007000000 */
[----:B------:R-:W-:Y:S01]  /*5320*/  FFMA.FTZ R73, R167, R124, R197 ;  /* 0x0000007ca7497223 */ /* 0x000fe200000100c5 */
[----:B------:R-:W-:Y:S01]  /*5330*/  ISETP.GE.AND P6, PT, R123, R189, PT ;  /* 0x000000bd7b00720c */ /* 0x000fe20003fc6270 */
[----:B------:R-:W1:Y:S01]  /*5340*/  I2F R118, R119 ;  /* 0x0000007700767306 */ /* 0x000e620000201400 */
[----:B--2---:R-:W-:Y:S01]  /*5350*/  FFMA.FTZ R120, R167, R120, R217 ;  /* 0x00000078a7787223 */ /* 0x004fe200000100d9 */
[----:B------:R-:W-:-:S02]  /*5360*/  IADD3 R171, R113, 0x89, RZ ;  /* 0x0000008971ab7810 */ /* 0x000fc40007ffe0ff */
[----:B------:R-:W-:Y:S02]  /*5370*/  FSEL R73, R73, -INF , !P4 ;  /* 0xff80000049497808 */ /* 0x000fe40006000000 */
[----:B----4-:R-:W-:Y:S02]  /*5380*/  IADD3 R28, R113, 0x89, RZ ;  /* 0x00000089711c7810 */ /* 0x010fe40007ffe0ff */
[----:B------:R-:W2:Y:S01]  /*5390*/  I2F R129, R119 ;  /* 0x0000007700817306 */ /* 0x000ea20000201400 */
[----:B------:R-:W-:Y:S02]  /*53a0*/  ISETP.GE.AND P4, PT, R119, R189, PT ;  /* 0x000000bd7700720c */ /* 0x000fe40003f86270 */
[----:B------:R-:W-:Y:S01]  /*53b0*/  IMAD.MOV.U32 R217, RZ, RZ, R28 ;  /* 0x000000ffffd97224 */ /* 0x000fe200078e001c */
[----:B------:R-:W-:Y:S02]  /*53c0*/  IADD3 R28, R113, 0x91, RZ ;  /* 0x00000091711c7810 */ /* 0x000fe40007ffe0ff */
[----:B------:R-:W-:-:S02]  /*53d0*/  FSEL R76, R76, -INF , !P6 ;  /* 0xff8000004c4c7808 */ /* 0x000fc40007000000 */
[----:B------:R4:W-:Y:S01]  /*53e0*/  MUFU.TANH R119, R44 ;  /* 0x0000002c00777308 */ /* 0x0009e20000002400 */
[-C--:B------:R-:W-:Y:S01]  /*53f0*/  ISETP.GE.AND P6, PT, R136, R189.reuse, PT ;  /* 0x000000bd8800720c */ /* 0x080fe20003fc6270 */
[----:B------:R-:W-:Y:S01]  /*5400*/  IMAD.MOV.U32 R218, RZ, RZ, R28 ;  /* 0x000000ffffda7224 */ /* 0x000fe200078e001c */
[----:B------:R-:W-:Y:S01]  /*5410*/  FSEL R70, R70, -INF , !P5 ;  /* 0xff80000046467808 */ /* 0x000fe20006800000 */
[----:B-1----:R-:W-:Y:S01]  /*5420*/  FFMA.FTZ R77, R167, R118, R220 ;  /* 0x00000076a74d7223 */ /* 0x002fe200000100dc */
[----:B------:R-:W-:Y:S02]  /*5430*/  FSEL R173, R49, -INF , !P3 ;  /* 0xff80000031ad7808 */ /* 0x000fe40005800000 */
[----:B------:R-:W-:Y:S01]  /*5440*/  ISETP.GE.AND P5, PT, R121, R189, PT ;  /* 0x000000bd7900720c */ /* 0x000fe20003fa6270 */
[----:B------:R-:W1:Y:S01]  /*5450*/  I2F R135, R136 ;  /* 0x0000008800877306 */ /* 0x000e620000201400 */
[----:B--2---:R-:W-:Y:S01]  /*5460*/  FFMA.FTZ R129, R167, R129, R237 ;  /* 0x00000081a7817223 */ /* 0x004fe200000100ed */
[----:B------:R-:W-:-:S02]  /*5470*/  ISETP.GE.AND P3, PT, R121, R184, PT ;  /* 0x000000b87900720c */ /* 0x000fc40003f66270 */
[----:B------:R-:W-:Y:S02]  /*5480*/  FSEL R77, R77, -INF , !P4 ;  /* 0xff8000004d4d7808 */ /* 0x000fe40006000000 */
[----:B------:R-:W-:Y:S01]  /*5490*/  FSEL R180, R129, -INF , !P0 ;  /* 0xff80000081b47808 */ /* 0x000fe20004000000 */
[----:B----4-:R-:W2:Y:S01]  /*54a0*/  S2R R44, SR_TID.X ;  /* 0x00000000002c7919 */ /* 0x010ea20000002100 */
[----:B------:R4:W5:Y:S01]  /*54b0*/  I2F R132, R136 ;  /* 0x0000008800847306 */ /* 0x0009620000201400 */
[C---:B------:R-:W-:Y:S02]  /*54c0*/  ISETP.GE.AND P4, PT, R138.reuse, R189, PT ;  /* 0x000000bd8a00720c */ /* 0x040fe40003f86270 */
[----:B------:R-:W-:Y:S01]  /*54d0*/  ISETP.GE.AND P0, PT, R138, R184, PT ;  /* 0x000000b88a00720c */ /* 0x000fe20003f06270 */
[----:B-1----:R-:W-:-:S04]  /*54e0*/  FFMA.FTZ R117, R167, R135, R221 ;  /* 0x00000087a7757223 */ /* 0x002fc800000100dd */
[----:B------:R-:W1:Y:S01]  /*54f0*/  I2F R125, R33 ;  /* 0x00000021007d7306 */ /* 0x000e620000201400 */
[----:B------:R-:W-:Y:S02]  /*5500*/  FSEL R117, R117, -INF , !P6 ;  /* 0xff80000075757808 */ /* 0x000fe40007000000 */
[----:B------:R-:W-:-:S05]  /*5510*/  ISETP.GE.AND P6, PT, R113, R189, PT ;  /* 0x000000bd7100720c */ /* 0x000fca0003fc6270 */
[----:B------:R-:W2:Y:S01]  /*5520*/  I2F R108, R32 ;  /* 0x00000020006c7306 */ /* 0x000ea20000201400 */
[----:B----4-:R-:W-:Y:S02]  /*5530*/  IMAD.MOV.U32 R136, RZ, RZ, R33 ;  /* 0x000000ffff887224 */ /* 0x010fe400078e0021 */
[----:B-----5:R-:W-:-:S05]  /*5540*/  FFMA.FTZ R132, R167, R132, R229 ;  /* 0x00000084a7847223 */ /* 0x020fca00000100e5 */
[----:B------:R-:W4:Y:S01]  /*5550*/  I2F R182, R33 ;  /* 0x0000002100b67306 */ /* 0x000f220000201400 */
[----:B-1----:R-:W-:Y:S01]  /*5560*/  FFMA.FTZ R125, R167, R125, R235 ;  /* 0x0000007da77d7223 */ /* 0x002fe200000100eb */
[----:B------:R-:W-:Y:S02]  /*5570*/  FSEL R185, R132, -INF , !P2 ;  /* 0xff80000084b97808 */ /* 0x000fe40005000000 */
[----:B------:R-:W-:-:S04]  /*5580*/  ISETP.GE.AND P2, PT, R143, R189, PT ;  /* 0x000000bd8f00720c */ /* 0x000fc80003f46270 */
[----:B------:R1:W5:Y:S01]  /*5590*/  I2F R179, R32 ;  /* 0x0000002000b37306 */ /* 0x0003620000201400 */
[----:B--2---:R-:W-:-:S07]  /*55a0*/  FFMA.FTZ R108, R167, R108, R247 ;  /* 0x0000006ca76c7223 */ /* 0x004fce00000100f7 */
[----:B------:R-:W-:Y:S01]  /*55b0*/  MUFU.TANH R75, R29 ;  /* 0x0000001d004b7308 */ /* 0x000fe20000002400 */
[----:B----4-:R-:W-:Y:S01]  /*55c0*/  IMAD.MOV.U32 R193, RZ, RZ, R182 ;  /* 0x000000ffffc17224 */ /* 0x010fe200078e00b6 */
[C---:B-1----:R-:W-:Y:S06]  /*55d0*/  HMMA.16816.F32.BF16 R32, R8.reuse, R16, RZ ;  /* 0x000000100820723c */ /* 0x042fec00000418ff */
[----:B------:R-:W-:Y:S01]  /*55e0*/  MUFU.TANH R181, R30 ;  /* 0x0000001e00b57308 */ /* 0x000fe20000002400 */
[----:B-----5:R-:W-:Y:S01]  /*55f0*/  IMAD.MOV.U32 R197, RZ, RZ, R179 ;  /* 0x000000ffffc57224 */ /* 0x020fe200078e00b3 */
[----:B------:R-:W-:Y:S01]  /*5600*/  IADD3 R179, R113, 0x88, RZ ;  /* 0x0000008871b37810 */ /* 0x000fe20007ffe0ff */
[----:B------:R-:W-:Y:S05]  /*5610*/  HMMA.16816.F32.BF16 R16, R8, R18, RZ ;  /* 0x000000120810723c */ /* 0x000fea00000418ff */
[----:B------:R1:W-:Y:S08]  /*5620*/  MUFU.TANH R216, R31 ;  /* 0x0000001f00d87308 */ /* 0x0003f00000002400 */
[----:B------:R-:W2:Y:S02]  /*5630*/  I2F R116, R121 ;  /* 0x0000007900747306 */ /* 0x000ea40000201400 */
[----:B---3--:R-:W-:Y:S01]  /*5640*/  HMMA.16816.F32.BF16 R32, R4, R24, R32 ;  /* 0x000000180420723c */ /* 0x008fe20000041820 */
[----:B-1----:R-:W1:Y:S05]  /*5650*/  LDSM.16.M88.4 R28, [R164+0x4400] ;  /* 0x00440000a41c783b */ /* 0x002e6a0000000200 */
[----:B------:R-:W3:Y:S01]  /*5660*/  I2F R171, R171 ;  /* 0x000000ab00ab7306 */ /* 0x000ee20000201400 */
[----:B------:R-:W-:-:S02]  /*5670*/  FMUL.FTZ R25, R22, c[0x0][0x2ec] ;  /* 0x0000bb0016197a20 */ /* 0x000fc40000410000 */
[----:B------:R-:W-:Y:S01]  /*5680*/  HMMA.16816.F32.BF16 R16, R4, R26, R16 ;  /* 0x0000001a0410723c */ /* 0x000fe20000041810 */
[----:B--2---:R-:W-:-:S04]  /*5690*/  FFMA.FTZ R182, R167, R116, R224 ;  /* 0x00000074a7b67223 */ /* 0x004fc800000100e0 */
[----:B------:R-:W-:Y:S01]  /*56a0*/  MUFU.TANH R115, R47 ;  /* 0x0000002f00737308 */ /* 0x000fe20000002400 */
[----:B------:R-:W-:Y:S01]  /*56b0*/  IMAD.MOV.U32 R224, RZ, RZ, R179 ;  /* 0x000000ffffe07224 */ /* 0x000fe200078e00b3 */
[----:B------:R-:W-:Y:S01]  /*56c0*/  FSEL R116, R120, -INF , !P5 ;  /* 0xff80000078747808 */ /* 0x000fe20006800000 */
[----:B------:R-:W-:Y:S01]  /*56d0*/  FMUL.FTZ R24, R23, c[0x0][0x2ec] ;  /* 0x0000bb0017187a20 */ /* 0x000fe20000410000 */
[----:B------:R-:W-:Y:S02]  /*56e0*/  FSEL R182, R182, -INF , !P3 ;  /* 0xff800000b6b67808 */ /* 0x000fe40005800000 */
[C---:B------:R-:W-:Y:S02]  /*56f0*/  ISETP.GE.AND P5, PT, R134.reuse, R189, PT ;  /* 0x000000bd8600720c */ /* 0x040fe40003fa6270 */
[----:B------:R2:W-:Y:S01]  /*5700*/  MUFU.TANH R47, R20 ;  /* 0x00000014002f7308 */ /* 0x0005e20000002400 */
[----:B---3--:R-:W-:Y:S01]  /*5710*/  IMAD.MOV.U32 R179, RZ, RZ, R171 ;  /* 0x000000ffffb37224 */ /* 0x008fe200078e00ab */
[----:B------:R-:W-:-:S02]  /*5720*/  ISETP.GE.AND P3, PT, R134, R184, PT ;  /* 0x000000b88600720c */ /* 0x000fc40003f66270 */
[C---:B------:R-:W-:Y:S02]  /*5730*/  IADD3 R121, R113.reuse, 0xf8, RZ ;  /* 0x000000f871797810 */ /* 0x040fe40007ffe0ff */
[----:B------:R-:W-:Y:S01]  /*5740*/  IADD3 R120, R113, 0xf9, RZ ;  /* 0x000000f971787810 */ /* 0x000fe20007ffe0ff */
[----:B------:R-:W-:Y:S01]  /*5750*/  FMUL.FTZ R32, R32, c[0x0][0x2ec] ;  /* 0x0000bb0020207a20 */ /* 0x000fe20000410000 */
[----:B------:R-:W3:Y:S01]  /*5760*/  I2F R171, R140 ;  /* 0x0000008c00ab7306 */ /* 0x000ee20000201400 */
[----:B------:R-:W-:Y:S02]  /*5770*/  FMUL.FTZ R33, R33, c[0x0][0x2ec] ;  /* 0x0000bb0021217a20 */ /* 0x000fe40000410000 */
[----:B------:R-:W-:Y:S02]  /*5780*/  FMUL.FTZ R34, R34, c[0x0][0x2ec] ;  /* 0x0000bb0022227a20 */ /* 0x000fe40000410000 */
[----:B------:R-:W-:Y:S01]  /*5790*/  FMUL.FTZ R16, R16, c[0x0][0x2ec] ;  /* 0x0000bb0010107a20 */ /* 0x000fe20000410000 */
[----:B--2---:R-:W-:-:S02]  /*57a0*/  SHF.R.S32.HI R20, RZ, 0x1f, R44 ;  /* 0x0000001fff147819 */ /* 0x004fc4000001142c */
[----:B------:R-:W2:Y:S01]  /*57b0*/  I2F R131, R134 ;  /* 0x0000008600837306 */ /* 0x000ea20000201400 */
[----:B------:R-:W-:Y:S01]  /*57c0*/  FMUL.FTZ R17, R17, c[0x0][0x2ec] ;  /* 0x0000bb0011117a20 */ /* 0x000fe20000410000 */
[----:B------:R-:W-:Y:S01]  /*57d0*/  LEA.HI R44, R20, R44, RZ, 0x5 ;  /* 0x0000002c142c7211 */ /* 0x000fe200078f28ff */
[----:B------:R-:W-:Y:S02]  /*57e0*/  FMUL.FTZ R18, R18, c[0x0][0x2ec] ;  /* 0x0000bb0012127a20 */ /* 0x000fe40000410000 */
[----:B---3--:R-:W-:-:S03]  /*57f0*/  IMAD.MOV.U32 R220, RZ, RZ, R171 ;  /* 0x000000ffffdc7224 */ /* 0x008fc600078e00ab */
[----:B------:R-:W3:Y:S01]  /*5800*/  I2F R141, R138 ;  /* 0x0000008a008d7306 */ /* 0x000ee20000201400 */
[----:B------:R-:W-:-:S07]  /*5810*/  FFMA.FTZ R132, R167, R220, R243 ;  /* 0x000000dca7847223 */ /* 0x000fce00000100f3 */
[----:B------:R4:W-:Y:S01]  /*5820*/  MUFU.TANH R124, R21 ;  /* 0x00000015007c7308 */ /* 0x0009e20000002400 */
[----:B--2---:R-:W-:Y:S02]  /*5830*/  FFMA.FTZ R171, R167, R131, R196 ;  /* 0x00000083a7ab7223 */ /* 0x004fe400000100c4 */
[----:B------:R-:W-:-:S03]  /*5840*/  FMUL.FTZ R196, R19, c[0x0][0x2ec] ;  /* 0x0000bb0013c47a20 */ /* 0x000fc60000410000 */
[----:B------:R-:W-:Y:S02]  /*5850*/  FSEL R171, R171, -INF , !P3 ;  /* 0xff800000abab7808 */ /* 0x000fe40005800000 */
[----:B------:R-:W2:Y:S01]  /*5860*/  I2F R137, R138 ;  /* 0x0000008a00897306 */ /* 0x000ea20000201400 */
[----:B---3--:R-:W-:Y:S01]  /*5870*/  FFMA.FTZ R195, R167, R141, R226 ;  /* 0x0000008da7c37223 */ /* 0x008fe200000100e2 */
[----:B------:R-:W-:-:S04]  /*5880*/  ISETP.GE.AND P3, PT, R146, R189, PT ;  /* 0x000000bd9200720c */ /* 0x000fc80003f66270 */
[----:B------:R-:W-:Y:S01]  /*5890*/  FSEL R195, R195, -INF , !P0 ;  /* 0xff800000c3c37808 */ /* 0x000fe20004000000 */
[----:B----4-:R-:W3:Y:S01]  /*58a0*/  LDSM.16.M88.4 R20, [R163+0x3400] ;  /* 0x00340000a314783b */ /* 0x010ee20000000200 */
[----:B------:R-:W4:Y:S01]  /*58b0*/  I2F R133, R134 ;  /* 0x0000008600857306 */ /* 0x000f220000201400 */
[----:B------:R-:W-:Y:S01]  /*58c0*/  ISETP.GE.AND P0, PT, R252, R189, PT ;  /* 0x000000bdfc00720c */ /* 0x000fe20003f06270 */
[----:B--2---:R-:W-:-:S06]  /*58d0*/  FFMA.FTZ R118, R167, R137, R231 ;  /* 0x00000089a7767223 */ /* 0x004fcc00000100e7 */
[----:B------:R-:W2:Y:S01]  /*58e0*/  I2F R250, R146 ;  /* 0x0000009200fa7306 */ /* 0x000ea20000201400 */
[C---:B------:R-:W-:Y:S02]  /*58f0*/  FFMA.FTZ R137, R167.reuse, R183, R245 ;  /* 0x000000b7a7897223 */ /* 0x040fe400000100f5 */
[C---:B------:R-:W-:Y:S01]  /*5900*/  FFMA.FTZ R183, R167.reuse, R190, R248 ;  /* 0x000000bea7b77223 */ /* 0x040fe200000100f8 */
[----:B------:R-:W-:Y:S01]  /*5910*/  FSEL R118, R118, -INF , !P4 ;  /* 0xff80000076767808 */ /* 0x000fe20006000000 */
[C---:B------:R-:W-:Y:S01]  /*5920*/  FFMA.FTZ R138, R167.reuse, R110, R240 ;  /* 0x0000006ea78a7223 */ /* 0x040fe200000100f0 */
[----:B------:R-:W-:Y:S02]  /*5930*/  ISETP.GE.AND P4, PT, R146, R184, PT ;  /* 0x000000b89200720c */ /* 0x000fe40003f86270 */
[----:B------:R-:W5:Y:S01]  /*5940*/  I2F R251, R252 ;  /* 0x000000fc00fb7306 */ /* 0x000f620000201400 */
[C---:B----4-:R-:W-:Y:S02]  /*5950*/  FFMA.FTZ R227, R167.reuse, R133, R227 ;  /* 0x00000085a7e37223 */ /* 0x050fe400000100e3 */
[----:B------:R-:W-:-:S05]  /*5960*/  FFMA.FTZ R134, R167, R193, R236 ;  /* 0x000000c1a7867223 */ /* 0x000fca00000100ec */
[----:B------:R-:W-:Y:S01]  /*5970*/  MUFU.TANH R131, R25 ;  /* 0x0000001900837308 */ /* 0x000fe20000002400 */
[----:B--2---:R-:W-:-:S05]  /*5980*/  FFMA.FTZ R194, R167, R250, R230 ;  /* 0x000000faa7c27223 */ /* 0x004fca00000100e6 */
[----:B------:R-:W-:Y:S02]  /*5990*/  FSEL R194, R194, -INF , !P4 ;  /* 0xff800000c2c27808 */ /* 0x000fe40006000000 */
[----:B------:R1:W-:Y:S01]  /*59a0*/  MUFU.TANH R141, R24 ;  /* 0x00000018008d7308 */ /* 0x0003e20000002400 */
[----:B-----5:R-:W-:Y:S01]  /*59b0*/  FFMA.FTZ R129, R167, R251, R225 ;  /* 0x000000fba7817223 */ /* 0x020fe200000100e1 */
[----:B------:R-:W-:-:S04]  /*59c0*/  ISETP.GE.AND P4, PT, R136, R189, PT ;  /* 0x000000bd8800720c */ /* 0x000fc80003f86270 */
[----:B------:R-:W-:Y:S02]  /*59d0*/  FSEL R129, R129, -INF , !P0 ;  /* 0xff80000081817808 */ /* 0x000fe40004000000 */
[----:B------:R-:W2:Y:S01]  /*59e0*/  I2F R144, R143 ;  /* 0x0000008f00907306 */ /* 0x000ea20000201400 */
[-C--:B------:R-:W-:Y:S01]  /*59f0*/  ISETP.GE.AND P0, PT, R136, R184.reuse, PT ;  /* 0x000000b88800720c */ /* 0x080fe20003f06270 */
[----:B------:R-:W-:Y:S01]  /*5a00*/  IMAD.MOV.U32 R136, RZ, RZ, R191 ;  /* 0x000000ffff887224 */ /* 0x000fe200078e00bf */
[----:B------:R-:W-:Y:S02]  /*5a10*/  FSEL R134, R134, -INF , !P4 ;  /* 0xff80000086867808 */ /* 0x000fe40006000000 */
[----:B------:R-:W-:Y:S02]  /*5a20*/  FSEL R190, R125, -INF , !P0 ;  /* 0xff8000007dbe7808 */ /* 0x000fe40004000000 */
[----:B------:R-:W-:Y:S01]  /*5a30*/  ISETP.GE.AND P4, PT, R217, R184, PT ;  /* 0x000000b8d900720c */ /* 0x000fe20003f86270 */
[----:B------:R-:W4:Y:S01]  /*5a40*/  I2F R145, R146 ;  /* 0x0000009200917306 */ /* 0x000f220000201400 */
[----:B-1----:R-:W-:Y:S01]  /*5a50*/  HMMA.16816.F32.BF16 R24, R8, R28, RZ ;  /* 0x0000001c0818723c */ /* 0x002fe200000418ff */
[----:B------:R-:W-:-:S06]  /*5a60*/  ISETP.GE.AND P0, PT, R136, R189, PT ;  /* 0x000000bd8800720c */ /* 0x000fcc0003f06270 */
[----:B------:R-:W1:Y:S01]  /*5a70*/  I2F R142, R143 ;  /* 0x0000008f008e7306 */ /* 0x000e620000201400 */
[C---:B--2---:R-:W-:Y:S01]  /*5a80*/  FFMA.FTZ R144, R167.reuse, R144, R228 ;  /* 0x00000090a7907223 */ /* 0x044fe200000100e4 */
[----:B------:R-:W-:Y:S06]  /*5a90*/  HMMA.16816.F32.BF16 R28, R8, R30, RZ ;  /* 0x0000001e081c723c */ /* 0x000fec00000418ff */
[----:B------:R-:W2:Y:S01]  /*5aa0*/  I2F R139, R252 ;  /* 0x000000fc008b7306 */ /* 0x000ea20000201400 */
[C---:B----4-:R-:W-:Y:S02]  /*5ab0*/  FFMA.FTZ R123, R167.reuse, R145, R234 ;  /* 0x00000091a77b7223 */ /* 0x050fe400000100ea */
[----:B------:R-:W-:-:S02]  /*5ac0*/  FFMA.FTZ R145, R167, R197, R249 ;  /* 0x000000c5a7917223 */ /* 0x000fc400000100f9 */
[----:B------:R-:W-:Y:S01]  /*5ad0*/  IMAD.MOV.U32 R197, RZ, RZ, R232 ;  /* 0x000000ffffc57224 */ /* 0x000fe200078e00e8 */
[----:B------:R-:W-:Y:S02]  /*5ae0*/  FSEL R123, R123, -INF , !P3 ;  /* 0xff8000007b7b7808 */ /* 0x000fe40005800000 */
[----:B------:R4:W-:Y:S01]  /*5af0*/  I2F R2, R113 ;  /* 0x0000007100027306 */ /* 0x0009e20000201400 */
[C---:B-1----:R-:W-:Y:S01]  /*5b00*/  FFMA.FTZ R122, R167.reuse, R142, R219 ;  /* 0x0000008ea77a7223 */ /* 0x042fe200000100db */
[----:B------:R-:W-:Y:S01]  /*5b10*/  ISETP.GE.AND P3, PT, R140, R184, PT ;  /* 0x000000b88c00720c */ /* 0x000fe20003f66270 */
[----:B------:R-:W-:Y:S01]  /*5b20*/  FFMA.FTZ R219, R167, R48, R238 ;  /* 0x00000030a7db7223 */ /* 0x000fe200000100ee */
[----:B------:R-:W-:Y:S02]  /*5b30*/  FSEL R145, R145, -INF , !P0 ;  /* 0xff80000091917808 */ /* 0x000fe40004000000 */
[----:B------:R-:W-:Y:S02]  /*5b40*/  FSEL R122, R122, -INF , !P2 ;  /* 0xff8000007a7a7808 */ /* 0x000fe40005000000 */
[----:B------:R-:W1:Y:S01]  /*5b50*/  I2F R127, R140 ;  /* 0x0000008c007f7306 */ /* 0x000e620000201400 */
[----:B--2---:R-:W-:Y:S01]  /*5b60*/  FFMA.FTZ R191, R167, R139, R233 ;  /* 0x0000008ba7bf7223 */ /* 0x004fe200000100e9 */
[----:B------:R-:W-:-:S02]  /*5b70*/  ISETP.GE.AND P2, PT, R252, R184, PT ;  /* 0x000000b8fc00720c */ /* 0x000fc40003f46270 */
[-C--:B------:R-:W-:Y:S02]  /*5b80*/  ISETP.GE.AND P0, PT, R176, R184.reuse, PT ;  /* 0x000000b8b000720c */ /* 0x080fe40003f06270 */
[----:B------:R-:W-:Y:S02]  /*5b90*/  FSEL R191, R191, -INF , !P2 ;  /* 0xff800000bfbf7808 */ /* 0x000fe40005000000 */
[----:B----4-:R-:W-:Y:S01]  /*5ba0*/  FSEL R113, R227, -INF , !P5 ;  /* 0xff800000e3717808 */ /* 0x010fe20006800000 */
[----:B------:R-:W-:Y:S01]  /*5bb0*/  MUFU.TANH R142, R32 ;  /* 0x00000020008e7308 */ /* 0x000fe20000002400 */
[----:B------:R-:W-:Y:S02]  /*5bc0*/  ISETP.GE.AND P5, PT, R143, R184, PT ;  /* 0x000000b88f00720c */ /* 0x000fe40003fa6270 */
[-C--:B------:R-:W-:Y:S02]  /*5bd0*/  ISETP.GE.AND P2, PT, R224, R189.reuse, PT ;  /* 0x000000bde000720c */ /* 0x080fe40003f46270 */
[----:B------:R-:W-:Y:S01]  /*5be0*/  FSEL R192, R144, -INF , !P5 ;  /* 0xff80000090c07808 */ /* 0x000fe20006800000 */
[----:B------:R-:W-:Y:S01]  /*5bf0*/  FMUL.FTZ R144, R35, c[0x0][0x2ec] ;  /* 0x0000bb0023907a20 */ /* 0x000fe20000410000 */
[----:B------:R-:W-:Y:S01]  /*5c00*/  ISETP.GE.AND P5, PT, R140, R189, PT ;  /* 0x000000bd8c00720c */ /* 0x000fe20003fa6270 */
[----:B------:R-:W-:Y:S01]  /*5c10*/  MUFU.TANH R139, R34 ;  /* 0x00000022008b7308 */ /* 0x000fe20000002400 */
[----:B-1----:R-:W-:Y:S01]  /*5c20*/  FFMA.FTZ R127, R167, R127, R246 ;  /* 0x0000007fa77f7223 */ /* 0x002fe200000100f6 */
[----:B------:R-:W-:-:S02]  /*5c30*/  FSEL R137, R137, -INF , !P2 ;  /* 0xff80000089897808 */ /* 0x000fc40005000000 */
[-C--:B------:R-:W-:Y:S02]  /*5c40*/  ISETP.GE.AND P2, PT, R136, R184.reuse, PT ;  /* 0x000000b88800720c */ /* 0x080fe40003f46270 */
[----:B------:R-:W-:Y:S02]  /*5c50*/  FSEL R193, R127, -INF , !P3 ;  /* 0xff8000007fc17808 */ /* 0x000fe40005800000 */
[----:B------:R3:W-:Y:S01]  /*5c60*/  MUFU.TANH R140, R33 ;  /* 0x00000021008c7308 */ /* 0x0007e20000002400 */
[----:B------:R-:W-:Y:S02]  /*5c70*/  FSEL R132, R132, -INF , !P5 ;  /* 0xff80000084847808 */ /* 0x000fe40006800000 */
[----:B------:R-:W-:Y:S02]  /*5c80*/  ISETP.GE.AND P5, PT, R224, R184, PT ;  /* 0x000000b8e000720c */ /* 0x000fe40003fa6270 */
[-C--:B------:R-:W-:Y:S02]  /*5c90*/  ISETP.GE.AND P3, PT, R217, R189.reuse, PT ;  /* 0x000000bdd900720c */ /* 0x080fe40003f66270 */
[----:B------:R-:W-:Y:S01]  /*5ca0*/  FSEL R183, R183, -INF , !P5 ;  /* 0xff800000b7b77808 */ /* 0x000fe20006800000 */
[----:B------:R-:W-:Y:S01]  /*5cb0*/  MUFU.TANH R127, R16 ;  /* 0x00000010007f7308 */ /* 0x000fe20000002400 */
[----:B------:R-:W-:-:S02]  /*5cc0*/  ISETP.GE.AND P5, PT, R218, R189, PT ;  /* 0x000000bdda00720c */ /* 0x000fc40003fa6270 */
[----:B------:R-:W-:Y:S02]  /*5cd0*/  FSEL R138, R138, -INF , !P3 ;  /* 0xff8000008a8a7808 */ /* 0x000fe40005800000 */
[----:B------:R-:W-:Y:S02]  /*5ce0*/  FSEL R146, R106, -INF , !P5 ;  /* 0xff8000006a927808 */ /* 0x000fe40006800000 */
[-C--:B------:R-:W-:Y:S01]  /*5cf0*/  ISETP.GE.AND P5, PT, R151, R184.reuse, PT ;  /* 0x000000b89700720c */ /* 0x080fe20003fa6270 */
[----:B---3--:R-:W-:Y:S01]  /*5d00*/  HMMA.16816.F32.BF16 R32, R4, R20, R24 ;  /* 0x000000140420723c */ /* 0x008fe20000041818 */
[----:B------:R-:W1:Y:S01]  /*5d10*/  LDSM.16.M88.4 R24, [R164+0x4800] ;  /* 0x00480000a418783b */ /* 0x000e620000000200 */
[----:B------:R-:W-:Y:S01]  /*5d20*/  MUFU.TANH R125, R17 ;  /* 0x00000011007d7308 */ /* 0x000fe20000002400 */
[----:B------:R-:W-:Y:S02]  /*5d30*/  ISETP.GE.AND P3, PT, R218, R184, PT ;  /* 0x000000b8da00720c */ /* 0x000fe40003f66270 */
[----:B------:R-:W-:-:S02]  /*5d40*/  FSEL R172, R172, -INF , !P0 ;  /* 0xff800000acac7808 */ /* 0x000fc40004000000 */
[----:B------:R-:W-:Y:S01]  /*5d50*/  ISETP.GE.AND P0, PT, R154, R189, PT ;  /* 0x000000bd9a00720c */ /* 0x000fe20003f06270 */
[----:B------:R-:W-:Y:S01]  /*5d60*/  HMMA.16816.F32.BF16 R20, R4, R22, R28 ;  /* 0x000000160414723c */ /* 0x000fe2000004181c */
[----:B------:R-:W-:Y:S01]  /*5d70*/  SHF.R.S32.HI R217, RZ, 0x5, R44 ;  /* 0x00000005ffd97819 */ /* 0x000fe2000001142c */
[----:B------:R2:W-:Y:S08]  /*5d80*/  MUFU.TANH R110, R18 ;  /* 0x00000012006e7308 */ /* 0x0005f00000002400 */
[----:B------:R-:W3:Y:S06]  /*5d90*/  MUFU.TANH R242, R242 ;  /* 0x000000f200f27308 */ /* 0x000eec0000002400 */
[----:B------:R-:W-:Y:S01]  /*5da0*/  FMUL.FTZ R32, R32, c[0x0][0x2ec] ;  /* 0x0000bb0020207a20 */ /* 0x000fe20000410000 */
[----:B--2---:R-:W2:Y:S01]  /*5db0*/  LDSM.16.M88.4 R16, [R163+0x3800] ;  /* 0x00380000a310783b */ /* 0x004ea20000000200 */
[----:B------:R-:W4:Y:S01]  /*5dc0*/  MUFU.TANH R178, R42 ;  /* 0x0000002a00b27308 */ /* 0x000f220000002400 */
[----:B------:R-:W-:-:S02]  /*5dd0*/  FMUL.FTZ R33, R33, c[0x0][0x2ec] ;  /* 0x0000bb0021217a20 */ /* 0x000fc40000410000 */
[----:B------:R-:W-:Y:S02]  /*5de0*/  FMUL.FTZ R34, R34, c[0x0][0x2ec] ;  /* 0x0000bb0022227a20 */ /* 0x000fe40000410000 */
[----:B------:R-:W-:Y:S02]  /*5df0*/  FMUL.FTZ R35, R35, c[0x0][0x2ec] ;  /* 0x0000bb0023237a20 */ /* 0x000fe40000410000 */
[----:B---3--:R-:W-:Y:S01]  /*5e00*/  FFMA.FTZ R179, R167, R179, R242 ;  /* 0x000000b3a7b37223 */ /* 0x008fe200000100f2 */
[----:B------:R-:W3:Y:S01]  /*5e10*/  I2F R105, R151 ;  /* 0x0000009700697306 */ /* 0x000ee20000201400 */
[----:B------:R-:W-:Y:S02]  /*5e20*/  FMUL.FTZ R20, R20, c[0x0][0x2ec] ;  /* 0x0000bb0014147a20 */ /* 0x000fe40000410000 */
[----:B------:R-:W-:Y:S01]  /*5e30*/  FMUL.FTZ R21, R21, c[0x0][0x2ec] ;  /* 0x0000bb0015157a20 */ /* 0x000fe20000410000 */
[----:B------:R-:W-:Y:S01]  /*5e40*/  FSEL R179, R179, -INF , !P4 ;  /* 0xff800000b3b37808 */ /* 0x000fe20006000000 */
[----:B------:R-:W-:Y:S01]  /*5e50*/  FMUL.FTZ R22, R22, c[0x0][0x2ec] ;  /* 0x0000bb0016167a20 */ /* 0x000fe20000410000 */
[----:B-1----:R-:W-:Y:S01]  /*5e60*/  HMMA.16816.F32.BF16 R28, R8, R24, RZ ;  /* 0x00000018081c723c */ /* 0x002fe200000418ff */
[-C--:B------:R-:W-:Y:S01]  /*5e70*/  ISETP.GE.AND P4, PT, R176, R189.reuse, PT ;  /* 0x000000bdb000720c */ /* 0x080fe20003f86270 */
[----:B------:R-:W1:Y:S01]  /*5e80*/  MUFU.TANH R244, R244 ;  /* 0x000000f400f47308 */ /* 0x000e620000002400 */
[----:B----4-:R-:W-:Y:S01]  /*5e90*/  IMAD.MOV.U32 R232, RZ, RZ, R178 ;  /* 0x000000ffffe87224 */ /* 0x010fe200078e00b2 */
[----:B------:R-:W-:Y:S01]  /*5ea0*/  FSEL R178, R108, -INF , !P2 ;  /* 0xff8000006cb27808 */ /* 0x000fe20005000000 */
[----:B------:R-:W-:Y:S01]  /*5eb0*/  FMUL.FTZ R23, R23, c[0x0][0x2ec] ;  /* 0x0000bb0017177a20 */ /* 0x000fe20000410000 */
[----:B------:R-:W-:-:S02]  /*5ec0*/  ISETP.GE.AND P2, PT, R151, R189, PT ;  /* 0x000000bd9700720c */ /* 0x000fc40003f46270 */
[----:B------:R-:W-:Y:S01]  /*5ed0*/  FSEL R219, R219, -INF , !P4 ;  /* 0xff800000dbdb7808 */ /* 0x000fe20006000000 */
[----:B------:R-:W-:Y:S01]  /*5ee0*/  HMMA.16816.F32.BF16 R24, R8, R26, RZ ;  /* 0x0000001a0818723c */ /* 0x000fe200000418ff */
[----:B---3--:R-:W-:Y:S01]  /*5ef0*/  FFMA.FTZ R105, R167, R105, R241 ;  /* 0x00000069a7697223 */ /* 0x008fe200000100f1 */
[----:B------:R-:W3:Y:S01]  /*5f00*/  I2F R103, R151 ;  /* 0x0000009700677306 */ /* 0x000ee20000201400 */
[----:B------:R-:W-:-:S03]  /*5f10*/  ISETP.GE.AND P4, PT, R150, R184, PT ;  /* 0x000000b89600720c */ /* 0x000fc60003f86270 */
[----:B------:R-:W-:Y:S02]  /*5f20*/  FSEL R220, R105, -INF , !P2 ;  /* 0xff80000069dc7808 */ /* 0x000fe40005000000 */
[----:B------:R-:W-:Y:S01]  /*5f30*/  ISETP.GE.AND P2, PT, R154, R184, PT ;  /* 0x000000b89a00720c */ /* 0x000fe20003f46270 */
[----:B-1----:R-:W-:Y:S01]  /*5f40*/  FFMA.FTZ R176, R167, R104, R244 ;  /* 0x00000068a7b07223 */ /* 0x002fe200000100f4 */
[----:B------:R1:W4:Y:S04]  /*5f50*/  I2F R100, R150 ;  /* 0x0000009600647306 */ /* 0x0003280000201400 */
[----:B------:R-:W-:Y:S02]  /*5f60*/  FSEL R176, R176, -INF , !P3 ;  /* 0xff800000b0b07808 */ /* 0x000fe40005800000 */
[----:B------:R-:W-:-:S02]  /*5f70*/  ISETP.GE.AND P3, PT, R150, R189, PT ;  /* 0x000000bd9600720c */ /* 0x000fc40003f66270 */
[----:B------:R-:W-:Y:S01]  /*5f80*/  MUFU.TANH R104, R32 ;  /* 0x0000002000687308 */ /* 0x000fe20000002400 */
[----:B---3--:R-:W-:Y:S01]  /*5f90*/  FFMA.FTZ R103, R167, R103, R197 ;  /* 0x00000067a7677223 */ /* 0x008fe200000100c5 */
[----:B------:R-:W-:-:S04]  /*5fa0*/  IADD3 R151, R163, 0x3000, RZ ;  /* 0x00003000a3977810 */ /* 0x000fc80007ffe0ff */
[----:B--2---:R-:W-:Y:S02]  /*5fb0*/  HMMA.16816.F32.BF16 R24, R4, R18, R24 ;  /* 0x000000120418723c */ /* 0x004fe40000041818 */
[----:B------:R-:W-:Y:S01]  /*5fc0*/  MUFU.TANH R48, R33 ;  /* 0x0000002100307308 */ /* 0x000fe20000002400 */
[----:B-1----:R-:W-:-:S07]  /*5fd0*/  IADD3 R150, R163, 0x3400, RZ ;  /* 0x00003400a3967810 */ /* 0x002fce0007ffe0ff */
[----:B------:R-:W-:Y:S08]  /*5fe0*/  MUFU.TANH R102, R34 ;  /* 0x0000002200667308 */ /* 0x000ff00000002400 */
[----:B------:R1:W-:Y:S08]  /*5ff0*/  MUFU.TANH R105, R35 ;  /* 0x0000002300697308 */ /* 0x0003f00000002400 */
[----:B------:R2:W-:Y:S01]  /*6000*/  I2F R147, R154 ;  /* 0x0000009a00937306 */ /* 0x0005e20000201400 */
[----:B-1----:R-:W-:Y:S07]  /*6010*/  HMMA.16816.F32.BF16 R32, R4, R16, R28 ;  /* 0x000000100420723c */ /* 0x002fee000004181c */
[----:B------:R-:W1:Y:S01]  /*6020*/  MUFU.TANH R170, R40 ;  /* 0x0000002800aa7308 */ /* 0x000e620000002400 */
[----:B------:R-:W3:Y:S01]  /*6030*/  LDSM.16.M88.4 R28, [R164+0x4c00] ;  /* 0x004c0000a41c783b */ /* 0x000ee20000000200 */
[----:B----4-:R-:W-:Y:S01]  /*6040*/  FFMA.FTZ R16, R167, R100, R232 ;  /* 0x00000064a7107223 */ /* 0x010fe200000100e8 */
[----:B--2---:R-:W-:-:S05]  /*6050*/  IADD3 R154, R163, 0x2400, RZ ;  /* 0x00002400a39a7810 */ /* 0x004fca0007ffe0ff */
[----:B------:R-:W2:Y:S08]  /*6060*/  MUFU.TANH R168, R41 ;  /* 0x0000002900a87308 */ /* 0x000eb00000002400 */
[----:B------:R-:W4:Y:S01]  /*6070*/  MUFU.TANH R81, R43 ;  /* 0x0000002b00517308 */ /* 0x000f220000002400 */
[----:B-1----:R-:W-:Y:S01]  /*6080*/  FFMA.FTZ R221, R167, R100, R170 ;  /* 0x00000064a7dd7223 */ /* 0x002fe200000100aa */
[----:B------:R-:W-:-:S02]  /*6090*/  FSEL R170, R103, -INF , !P5 ;  /* 0xff80000067aa7808 */ /* 0x000fc40006800000 */
[----:B------:R-:W-:Y:S02]  /*60a0*/  ISETP.GE.AND P5, PT, R157, R189, PT ;  /* 0x000000bd9d00720c */ /* 0x000fe40003fa6270 */
[----:B------:R-:W-:Y:S01]  /*60b0*/  FSEL R221, R221, -INF , !P3 ;  /* 0xff800000dddd7808 */ /* 0x000fe20005800000 */
[----:B------:R-:W-:Y:S01]  /*60c0*/  FMUL.FTZ R34, R34, c[0x0][0x2ec] ;  /* 0x0000bb0022227a20 */ /* 0x000fe20000410000 */
[----:B------:R-:W1:Y:S01]  /*60d0*/  I2F R96, R157 ;  /* 0x0000009d00607306 */ /* 0x000e620000201400 */
[----:B--2---:R-:W-:Y:S01]  /*60e0*/  FFMA.FTZ R168, R167, R147, R168 ;  /* 0x00000093a7a87223 */ /* 0x004fe200000100a8 */
[----:B------:R-:W-:Y:S01]  /*60f0*/  ISETP.GE.AND P3, PT, R157, R184, PT ;  /* 0x000000b89d00720c */ /* 0x000fe20003f66270 */
[----:B------:R-:W-:-:S03]  /*6100*/  FMUL.FTZ R35, R35, c[0x0][0x2ec] ;  /* 0x0000bb0023237a20 */ /* 0x000fc60000410000 */
[----:B------:R-:W-:Y:S02]  /*6110*/  FSEL R224, R168, -INF , !P0 ;  /* 0xff800000a8e07808 */ /* 0x000fe40004000000 */
[----:B------:R-:W2:Y:S01]  /*6120*/  I2F R98, R149 ;  /* 0x0000009500627306 */ /* 0x000ea20000201400 */
[----:B----4-:R-:W-:Y:S01]  /*6130*/  FFMA.FTZ R81, R167, R147, R81 ;  /* 0x00000093a7517223 */ /* 0x010fe20000010051 */
[----:B------:R-:W-:Y:S01]  /*6140*/  FSEL R147, R16, -INF , !P4 ;  /* 0xff80000010937808 */ /* 0x000fe20006000000 */
[----:B------:R-:W-:Y:S01]  /*6150*/  FMUL.FTZ R16, R32, c[0x0][0x2ec] ;  /* 0x0000bb0020107a20 */ /* 0x000fe20000410000 */
[-C--:B------:R-:W-:Y:S02]  /*6160*/  ISETP.GE.AND P4, PT, R149, R189.reuse, PT ;  /* 0x000000bd9500720c */ /* 0x080fe40003f86270 */
[----:B------:R-:W-:Y:S02]  /*6170*/  FSEL R143, R81, -INF , !P2 ;  /* 0xff800000518f7808 */ /* 0x000fe40005000000 */
[----:B------:R-:W4:Y:S01]  /*6180*/  I2F R97, R148 ;  /* 0x0000009400617306 */ /* 0x000f220000201400 */
[CC--:B-1----:R-:W-:Y:S01]  /*6190*/  FFMA.FTZ R78, R167.reuse, R96.reuse, R78 ;  /* 0x00000060a74e7223 */ /* 0x0c2fe2000001004e */
[----:B------:R-:W-:Y:S01]  /*61a0*/  ISETP.GE.AND P2, PT, R148, R189, PT ;  /* 0x000000bd9400720c */ /* 0x000fe20003f46270 */
[----:B------:R-:W-:Y:S01]  /*61b0*/  FFMA.FTZ R136, R167, R96, R181 ;  /* 0x00000060a7887223 */ /* 0x000fe200000100b5 */
[----:B------:R-:W-:-:S02]  /*61c0*/  ISETP.GE.AND P0, PT, R149, R184, PT ;  /* 0x000000b89500720c */ /* 0x000fc40003f06270 */
[----:B------:R-:W-:Y:S02]  /*61d0*/  FSEL R225, R78, -INF , !P5 ;  /* 0xff8000004ee17808 */ /* 0x000fe40006800000 */
[----:B------:R-:W1:Y:S01]  /*61e0*/  I2F R94, R152 ;  /* 0x00000098005e7306 */ /* 0x000e620000201400 */
[CC--:B--2---:R-:W-:Y:S01]  /*61f0*/  FFMA.FTZ R75, R167.reuse, R98.reuse, R75 ;  /* 0x00000062a74b7223 */ /* 0x0c4fe2000001004b */
[----:B------:R-:W-:Y:S01]  /*6200*/  FSEL R136, R136, -INF , !P3 ;  /* 0xff80000088887808 */ /* 0x000fe20005800000 */
[----:B------:R-:W-:Y:S01]  /*6210*/  FFMA.FTZ R135, R167, R98, R216 ;  /* 0x00000062a7877223 */ /* 0x000fe200000100d8 */
[----:B------:R-:W-:Y:S02]  /*6220*/  ISETP.GE.AND P3, PT, R152, R189, PT ;  /* 0x000000bd9800720c */ /* 0x000fe40003f66270 */
[----:B------:R-:W-:Y:S02]  /*6230*/  FSEL R216, R75, -INF , !P4 ;  /* 0xff8000004bd87808 */ /* 0x000fe40006000000 */
[----:B------:R-:W2:Y:S01]  /*6240*/  MUFU.TANH R45, R45 ;  /* 0x0000002d002d7308 */ /* 0x000ea20000002400 */
[----:B----4-:R-:W-:Y:S01]  /*6250*/  FFMA.FTZ R119, R167, R97, R119 ;  /* 0x00000061a7777223 */ /* 0x010fe20000010077 */
[----:B------:R-:W-:-:S02]  /*6260*/  FSEL R135, R135, -INF , !P0 ;  /* 0xff80000087877808 */ /* 0x000fc40004000000 */
[----:B------:R-:W-:Y:S02]  /*6270*/  ISETP.GE.AND P4, PT, R152, R184, PT ;  /* 0x000000b89800720c */ /* 0x000fe40003f86270 */
[----:B------:R-:W-:Y:S02]  /*6280*/  FSEL R32, R119, -INF , !P2 ;  /* 0xff80000077207808 */ /* 0x000fe40005000000 */
[----:B------:R-:W4:Y:S01]  /*6290*/  MUFU.TANH R46, R46 ;  /* 0x0000002e002e7308 */ /* 0x000f220000002400 */
[----:B-1----:R-:W-:Y:S01]  /*62a0*/  FFMA.FTZ R115, R167, R94, R115 ;  /* 0x0000005ea7737223 */ /* 0x002fe20000010073 */
[C---:B------:R-:W-:Y:S02]  /*62b0*/  ISETP.GE.AND P0, PT, R107.reuse, R189, PT ;  /* 0x000000bd6b00720c */ /* 0x040fe40003f06270 */
[----:B------:R-:W-:Y:S02]  /*62c0*/  ISETP.GE.AND P2, PT, R107, R184, PT ;  /* 0x000000b86b00720c */ /* 0x000fe40003f46270 */
[----:B------:R-:W-:-:S02]  /*62d0*/  FSEL R115, R115, -INF , !P4 ;  /* 0xff80000073737808 */ /* 0x000fc40006000000 */
[----:B------:R-:W-:Y:S01]  /*62e0*/  MUFU.TANH R100, R20 ;  /* 0x0000001400647308 */ /* 0x000fe20000002400 */
[----:B--2---:R-:W-:Y:S01]  /*62f0*/  FFMA.FTZ R45, R167, R94, R45 ;  /* 0x0000005ea72d7223 */ /* 0x004fe2000001002d */
[----:B------:R-:W-:Y:S02]  /*6300*/  ISETP.GE.AND P4, PT, R93, R189, PT ;  /* 0x000000bd5d00720c */ /* 0x000fe40003f86270 */
[----:B------:R-:W-:Y:S02]  /*6310*/  ISETP.GE.AND P5, PT, R148, R184, PT ;  /* 0x000000b89400720c */ /* 0x000fe40003fa6270 */
[----:B------:R-:W-:Y:S02]  /*6320*/  IADD3 R157, R163, 0x1800, RZ ;  /* 0x00001800a39d7810 */ /* 0x000fe40007ffe0ff */
[----:B------:R-:W-:Y:S01]  /*6330*/  MUFU.TANH R108, R21 ;  /* 0x00000015006c7308 */ /* 0x000fe20000002400 */
[----:B----4-:R-:W-:Y:S01]  /*6340*/  FFMA.FTZ R119, R167, R97, R46 ;  /* 0x00000061a7777223 */ /* 0x010fe2000001002e */
[----:B------:R-:W-:-:S02]  /*6350*/  IADD3 R152, R163, 0x2c00, RZ ;  /* 0x00002c00a3987810 */ /* 0x000fc40007ffe0ff */
[----:B------:R-:W-:Y:S02]  /*6360*/  IADD3 R149, R163, 0x3800, RZ ;  /* 0x00003800a3957810 */ /* 0x000fe40007ffe0ff */
[----:B------:R-:W-:Y:S02]  /*6370*/  FSEL R119, R119, -INF , !P5 ;  /* 0xff80000077777808 */ /* 0x000fe40006800000 */
[----:B------:R-:W-:Y:S01]  /*6380*/  MUFU.TANH R78, R22 ;  /* 0x00000016004e7308 */ /* 0x000fe20000002400 */
[----:B------:R-:W-:Y:S02]  /*6390*/  ISETP.GE.AND P5, PT, R99, R189, PT ;  /* 0x000000bd6300720c */ /* 0x000fe40003fa6270 */
[----:B------:R-:W-:-:S05]  /*63a0*/  IADD3 R148, R163, 0x3c00, RZ ;  /* 0x00003c00a3947810 */ /* 0x000fca0007ffe0ff */
[----:B------:R1:W-:Y:S08]  /*63b0*/  MUFU.TANH R75, R23 ;  /* 0x00000017004b7308 */ /* 0x0003f00000002400 */
[----:B------:R2:W-:Y:S01]  /*63c0*/  MUFU.TANH R46, R16 ;  /* 0x00000010002e7308 */ /* 0x0005e20000002400 */
[----:B-1----:R-:W1:Y:S07]  /*63d0*/  LDSM.16.M88.4 R20, [R163+0x3c00] ;  /* 0x003c0000a314783b */ /* 0x002e6e0000000200 */
[----:B------:R-:W4:Y:S01]  /*63e0*/  I2F R92, R107 ;  /* 0x0000006b005c7306 */ /* 0x000f220000201400 */
[----:B------:R-:W-:-:S04]  /*63f0*/  DEPBAR.LE SB0, 0x0 ;  /* 0x000080000000791a */ /* 0x000fc80000000000 */
[----:B--2---:R-:W-:Y:S01]  /*6400*/  FMUL.FTZ R16, R33, c[0x0][0x2ec] ;  /* 0x0000bb0021107a20 */ /* 0x004fe20000410000 */
[----:B------:R-:W-:Y:S02]  /*6410*/  FSEL R33, R45, -INF , !P3 ;  /* 0xff8000002d217808 */ /* 0x000fe40005800000 */
[----:B------:R-:W2:Y:S01]  /*6420*/  I2F R91, R93 ;  /* 0x0000005d005b7306 */ /* 0x000ea20000201400 */
[----:B------:R-:W-:Y:S01]  /*6430*/  ISETP.GE.AND P3, PT, R99, R184, PT ;  /* 0x000000b86300720c */ /* 0x000fe20003f66270 */
[----:B----4-:R-:W-:-:S06]  /*6440*/  FFMA.FTZ R106, R167, R92, R131 ;  /* 0x0000005ca76a7223 */ /* 0x010fcc0000010083 */
[----:B------:R3:W-:Y:S01]  /*6450*/  MUFU.TANH R45, R16 ;  /* 0x00000010002d7308 */ /* 0x0007e20000002400 */
[----:B------:R-:W-:Y:S02]  /*6460*/  FSEL R106, R106, -INF , !P2 ;  /* 0xff8000006a6a7808 */ /* 0x000fe40005000000 */
[----:B------:R-:W-:-:S05]  /*6470*/  ISETP.GE.AND P2, PT, R95, R189, PT ;  /* 0x000000bd5f00720c */ /* 0x000fca0003f46270 */
[----:B------:R-:W4:Y:S01]  /*6480*/  I2F R88, R95 ;  /* 0x0000005f00587306 */ /* 0x000f220000201400 */
[CC--:B--2---:R-:W-:Y:S02]  /*6490*/  FFMA.FTZ R142, R167.reuse, R91.reuse, R142 ;  /* 0x0000005ba78e7223 */ /* 0x0c4fe4000001008e */
[C---:B------:R-:W-:Y:S01]  /*64a0*/  FFMA.FTZ R98, R167.reuse, R91, R139 ;  /* 0x0000005ba7627223 */ /* 0x040fe2000001008b */
[C---:B---3--:R-:W-:Y:S04]  /*64b0*/  HMMA.16816.F32.BF16 R16, R8.reuse, R28, RZ ;  /* 0x0000001c0810723c */ /* 0x048fe800000418ff */
[----:B------:R-:W2:Y:S03]  /*64c0*/  I2F R90, R99 ;  /* 0x00000063005a7306 */ /* 0x000ea60000201400 */
[C---:B------:R-:W-:Y:S01]  /*64d0*/  FFMA.FTZ R28, R167.reuse, R92, R47 ;  /* 0x0000005ca71c7223 */ /* 0x040fe2000001002f */
[----:B------:R-:W-:Y:S04]  /*64e0*/  HMMA.16816.F32.BF16 R8, R8, R30, RZ ;  /* 0x0000001e0808723c */ /* 0x000fe800000418ff */
[----:B------:R-:W3:Y:S01]  /*64f0*/  I2F R40, R153 ;  /* 0x0000009900287306 */ /* 0x000ee20000201400 */
[----:B----4-:R-:W-:Y:S01]  /*6500*/  FFMA.FTZ R140, R167, R88, R140 ;  /* 0x00000058a78c7223 */ /* 0x010fe2000001008c */
[----:B------:R-:W-:-:S02]  /*6510*/  FSEL R28, R28, -INF , !P0 ;  /* 0xff8000001c1c7808 */ /* 0x000fc40004000000 */
[----:B------:R-:W-:-:S04]  /*6520*/  ISETP.GE.AND P0, PT, R93, R184, PT ;  /* 0x000000b85d00720c */ /* 0x000fc80003f06270 */
[----:B------:R-:W4:Y:S01]  /*6530*/  I2F R41, R89 ;  /* 0x0000005900297306 */ /* 0x000f220000201400 */
[CC--:B--2---:R-:W-:Y:S01]  /*6540*/  FFMA.FTZ R29, R167.reuse, R90.reuse, R124 ;  /* 0x0000005aa71d7223 */ /* 0x0c4fe2000001007c */
[----:B------:R-:W-:Y:S01]  /*6550*/  FSEL R98, R98, -INF , !P0 ;  /* 0xff80000062627808 */ /* 0x000fe20004000000 */
[----:B------:R-:W-:Y:S01]  /*6560*/  FFMA.FTZ R103, R167, R90, R141 ;  /* 0x0000005aa7677223 */ /* 0x000fe2000001008d */
[----:B------:R-:W-:Y:S01]  /*6570*/  ISETP.GE.AND P0, PT, R89, R189, PT ;  /* 0x000000bd5900720c */ /* 0x000fe20003f06270 */
[----:B------:R-:W-:Y:S01]  /*6580*/  FMUL.FTZ R90, R24, c[0x0][0x2ec] ;  /* 0x0000bb00185a7a20 */ /* 0x000fe20000410000 */
[----:B------:R-:W-:Y:S01]  /*6590*/  FSEL R24, R142, -INF , !P4 ;  /* 0xff8000008e187808 */ /* 0x000fe20006000000 */
[----:B-1----:R-:W-:Y:S01]  /*65a0*/  HMMA.16816.F32.BF16 R16, R4, R20, R16 ;  /* 0x000000140410723c */ /* 0x002fe20000041810 */
[----:B------:R-:W1:Y:S01]  /*65b0*/  MUFU.TANH R196, R196 ;  /* 0x000000c400c47308 */ /* 0x000e620000002400 */
[----:B---3--:R-:W-:Y:S01]  /*65c0*/  FFMA.FTZ R93, R167, R40, R110 ;  /* 0x00000028a75d7223 */ /* 0x008fe2000001006e */
[----:B------:R-:W-:Y:S01]  /*65d0*/  ISETP.GE.AND P4, PT, R153, R184, PT ;  /* 0x000000b89900720c */ /* 0x000fe20003f86270 */
[----:B------:R-:W-:Y:S01]  /*65e0*/  FFMA.FTZ R127, R167, R40, R127 ;  /* 0x00000028a77f7223 */ /* 0x000fe2000001007f */
[----:B------:R-:W-:-:S02]  /*65f0*/  FSEL R141, R140, -INF , !P2 ;  /* 0xff8000008c8d7808 */ /* 0x000fc40005000000 */
[----:B------:R-:W-:Y:S01]  /*6600*/  FMUL.FTZ R20, R25, c[0x0][0x2ec] ;  /* 0x0000bb0019147a20 */ /* 0x000fe20000410000 */
[----:B------:R-:W-:Y:S01]  /*6610*/  HMMA.16816.F32.BF16 R4, R4, R22, R8 ;  /* 0x000000160404723c */ /* 0x000fe20000041808 */
[----:B------:R-:W2:Y:S01]  /*6620*/  I2F R80, R85 ;  /* 0x0000005500507306 */ /* 0x000ea20000201400 */
[-C--:B----4-:R-:W-:Y:S01]  /*6630*/  FFMA.FTZ R125, R167, R41.reuse, R125 ;  /* 0x00000029a77d7223 */ /* 0x090fe2000001007d */
[----:B------:R-:W-:Y:S01]  /*6640*/  ISETP.GE.AND P2, PT, R89, R184, PT ;  /* 0x000000b85900720c */ /* 0x000fe20003f46270 */
[----:B------:R-:W-:Y:S01]  /*6650*/  FMUL.FTZ R21, R26, c[0x0][0x2ec] ;  /* 0x0000bb001a157a20 */ /* 0x000fe20000410000 */
[----:B------:R-:W-:Y:S01]  /*6660*/  FSEL R93, R93, -INF , !P4 ;  /* 0xff8000005d5d7808 */ /* 0x000fe20006000000 */
[----:B------:R-:W-:Y:S01]  /*6670*/  FMUL.FTZ R25, R27, c[0x0][0x2ec] ;  /* 0x0000bb001b197a20 */ /* 0x000fe20000410000 */
[----:B------:R-:W-:Y:S02]  /*6680*/  FSEL R218, R125, -INF , !P0 ;  /* 0xff8000007dda7808 */ /* 0x000fe40004000000 */
[----:B------:R-:W-:Y:S01]  /*6690*/  I2F R43, R156 ;  /* 0x0000009c002b7306 */ /* 0x000fe20000201400 */
[----:B-1----:R-:W-:Y:S01]  /*66a0*/  FFMA.FTZ R196, R167, R41, R196 ;  /* 0x00000029a7c47223 */ /* 0x002fe200000100c4 */
[----:B------:R-:W-:-:S02]  /*66b0*/  ISETP.GE.AND P4, PT, R87, R189, PT ;  /* 0x000000bd5700720c */ /* 0x000fc40003f86270 */
[----:B------:R-:W-:Y:S02]  /*66c0*/  ISETP.GE.AND P0, PT, R87, R184, PT ;  /* 0x000000b85700720c */ /* 0x000fe40003f06270 */
[----:B------:R-:W-:Y:S01]  /*66d0*/  FSEL R29, R29, -INF , !P5 ;  /* 0xff8000001d1d7808 */ /* 0x000fe20006800000 */
[----:B------:R-:W-:Y:S01]  /*66e0*/  FMUL.FTZ R9, R19, c[0x0][0x2ec] ;  /* 0x0000bb0013097a20 */ /* 0x000fe20000410000 */
[----:B------:R-:W1:Y:S01]  /*66f0*/  MUFU.TANH R144, R144 ;  /* 0x0000009000907308 */ /* 0x000e620000002400 */
[----:B--2---:R-:W-:Y:S01]  /*6700*/  FFMA.FTZ R100, R167, R80, R100 ;  /* 0x00000050a7647223 */ /* 0x004fe20000010064 */
[----:B------:R-:W-:Y:S01]  /*6710*/  ISETP.GE.AND P5, PT, R95, R184, PT ;  /* 0x000000b85f00720c */ /* 0x000fe20003fa6270 */
[----:B------:R-:W-:Y:S01]  /*6720*/  FMUL.FTZ R16, R16, c[0x0][0x2ec] ;  /* 0x0000bb0010107a20 */ /* 0x000fe20000410000 */
[----:B------:R-:W-:Y:S01]  /*6730*/  FSEL R103, R103, -INF , !P3 ;  /* 0xff80000067677808 */ /* 0x000fe20005800000 */
[----:B------:R-:W-:Y:S01]  /*6740*/  FMUL.FTZ R8, R17, c[0x0][0x2ec] ;  /* 0x0000bb0011087a20 */ /* 0x000fe20000410000 */
[----:B------:R-:W-:Y:S01]  /*6750*/  ISETP.GE.AND P3, PT, R153, R189, PT ;  /* 0x000000bd9900720c */ /* 0x000fe20003f66270 */
[----:B------:R-:W-:Y:S01]  /*6760*/  FMUL.FTZ R10, R18, c[0x0][0x2ec] ;  /* 0x0000bb00120a7a20 */ /* 0x000fe20000410000 */
[----:B------:R-:W2:Y:S01]  /*6770*/  MUFU.TANH R34, R34 ;  /* 0x0000002200227308 */ /* 0x000ea20000002400 */
[----:B------:R-:W-:Y:S01]  /*6780*/  FMUL.FTZ R6, R6, c[0x0][0x2ec] ;  /* 0x0000bb0006067a20 */ /* 0x000fe20000410000 */
[----:B------:R-:W-:Y:S01]  /*6790*/  IADD3 R153, R163, 0x2800, RZ ;  /* 0x00002800a3997810 */ /* 0x000fe20007ffe0ff */
[----:B------:R-:W-:-:S02]  /*67a0*/  FMUL.FTZ R4, R4, c[0x0][0x2ec] ;  /* 0x0000bb0004047a20 */ /* 0x000fc40000410000 */
[----:B------:R-:W-:Y:S02]  /*67b0*/  FMUL.FTZ R5, R5, c[0x0][0x2ec] ;  /* 0x0000bb0005057a20 */ /* 0x000fe40000410000 */
[----:B------:R-:W-:Y:S01]  /*67c0*/  FMUL.FTZ R7, R7, c[0x0][0x2ec] ;  /* 0x0000bb0007077a20 */ /* 0x000fe20000410000 */
[----:B------:R-:W3:Y:S01]  /*67d0*/  I2F R84, R86 ;  /* 0x0000005600547306 */ /* 0x000ee20000201400 */
[----:B-1----:R-:W-:Y:S01]  /*67e0*/  FFMA.FTZ R95, R167, R88, R144 ;  /* 0x00000058a75f7223 */ /* 0x002fe20000010090 */
[----:B------:R-:W-:Y:S01]  /*67f0*/  FSEL R144, R127, -INF , !P3 ;  /* 0xff8000007f907808 */ /* 0x000fe20005800000 */
[C---:B------:R-:W-:Y:S01]  /*6800*/  FFMA.FTZ R80, R167.reuse, R80, R78 ;  /* 0x00000050a7507223 */ /* 0x040fe2000001004e */
[C---:B------:R-:W-:Y:S01]  /*6810*/  ISETP.GE.AND P3, PT, R86.reuse, R184, PT ;  /* 0x000000b85600720c */ /* 0x040fe20003f66270 */
[-C--:B------:R-:W-:Y:S01]  /*6820*/  FFMA.FTZ R46, R167, R43.reuse, R46 ;  /* 0x0000002ba72e7223 */ /* 0x080fe2000001002e */
[----:B------:R-:W-:Y:S02]  /*6830*/  FSEL R95, R95, -INF , !P5 ;  /* 0xff8000005f5f7808 */ /* 0x000fe40006800000 */
[----:B------:R1:W4:Y:S01]  /*6840*/  I2F R42, R87 ;  /* 0x00000057002a7306 */ /* 0x0003220000201400 */
[----:B--2---:R-:W-:Y:S01]  /*6850*/  FFMA.FTZ R34, R167, R43, R34 ;  /* 0x0000002ba7227223 */ /* 0x004fe20000010022 */
[----:B------:R-:W-:-:S06]  /*6860*/  ISETP.GE.AND P5, PT, R86, R189, PT ;  /* 0x000000bd5600720c */ /* 0x000fcc0003fa6270 */
[----:B------:R-:W-:Y:S01]  /*6870*/  I2F R74, R162 ;  /* 0x000000a2004a7306 */ /* 0x000fe20000201400 */
[CC--:B---3--:R-:W-:Y:S02]  /*6880*/  FFMA.FTZ R104, R167.reuse, R84.reuse, R104 ;  /* 0x00000054a7687223 */ /* 0x0c8fe40000010068 */
[----:B------:R-:W-:-:S03]  /*6890*/  FFMA.FTZ R81, R167, R84, R102 ;  /* 0x00000054a7517223 */ /* 0x000fc60000010066 */
[----:B------:R-:W-:Y:S02]  /*68a0*/  FSEL R142, R104, -INF , !P5 ;  /* 0xff800000688e7808 */ /* 0x000fe40006800000 */
[----:B------:R-:W2:Y:S01]  /*68b0*/  MUFU.TANH R20, R20 ;  /* 0x0000001400147308 */ /* 0x000ea20000002400 */
[----:B-1----:R-:W-:Y:S01]  /*68c0*/  FSEL R87, R196, -INF , !P2 ;  /* 0xff800000c4577808 */ /* 0x002fe20005000000 */
[-C--:B----4-:R-:W-:Y:S01]  /*68d0*/  FFMA.FTZ R48, R167, R42.reuse, R48 ;  /* 0x0000002aa7307223 */ /* 0x090fe20000010030 */
[----:B------:R-:W-:Y:S01]  /*68e0*/  ISETP.GE.AND P2, PT, R85, R189, PT ;  /* 0x000000bd5500720c */ /* 0x000fe20003f46270 */
[----:B------:R-:W-:Y:S01]  /*68f0*/  FFMA.FTZ R105, R167, R42, R105 ;  /* 0x0000002aa7697223 */ /* 0x000fe20000010069 */
[-C--:B------:R-:W-:Y:S02]  /*6900*/  ISETP.GE.AND P5, PT, R85, R184.reuse, PT ;  /* 0x000000b85500720c */ /* 0x080fe40003fa6270 */
[----:B------:R-:W-:Y:S01]  /*6910*/  FSEL R196, R100, -INF , !P2 ;  /* 0xff80000064c47808 */ /* 0x000fe20005000000 */
[----:B------:R-:W-:Y:S01]  /*6920*/  I2F R49, R51 ;  /* 0x0000003300317306 */ /* 0x000fe20000201400 */
[----:B------:R-:W-:-:S02]  /*6930*/  ISETP.GE.AND P2, PT, R156, R184, PT ;  /* 0x000000b89c00720c */ /* 0x000fc40003f46270 */
[----:B------:R-:W-:Y:S02]  /*6940*/  FSEL R197, R48, -INF , !P4 ;  /* 0xff80000030c57808 */ /* 0x000fe40006000000 */
[----:B------:R-:W-:Y:S02]  /*6950*/  FSEL R47, R34, -INF , !P2 ;  /* 0xff800000222f7808 */ /* 0x000fe40005000000 */
[----:B------:R-:W-:Y:S01]  /*6960*/  ISETP.GE.AND P2, PT, R162, R189, PT ;  /* 0x000000bda200720c */ /* 0x000fe20003f46270 */
[----:B------:R-:W1:Y:S01]  /*6970*/  MUFU.TANH R9, R9 ;  /* 0x0000000900097308 */ /* 0x000e620000002400 */
[----:B--2---:R-:W-:Y:S01]  /*6980*/  FFMA.FTZ R20, R167, R74, R20 ;  /* 0x0000004aa7147223 */ /* 0x004fe20000010014 */
[----:B------:R-:W-:Y:S02]  /*6990*/  FSEL R81, R81, -INF , !P3 ;  /* 0xff80000051517808 */ /* 0x000fe40005800000 */
[----:B------:R-:W-:Y:S02]  /*69a0*/  FSEL R78, R105, -INF , !P0 ;  /* 0xff800000694e7808 */ /* 0x000fe40004000000 */
[----:B------:R-:W-:-:S02]  /*69b0*/  FSEL R88, R20, -INF , !P2 ;  /* 0xff80000014587808 */ /* 0x000fc40005000000 */
[----:B------:R-:W2:Y:S01]  /*69c0*/  I2F R82, R83 ;  /* 0x0000005300527306 */ /* 0x000ea20000201400 */
[-C--:B------:R-:W-:Y:S02]  /*69d0*/  ISETP.GE.AND P2, PT, R51, R184.reuse, PT ;  /* 0x000000b83300720c */ /* 0x080fe40003f46270 */
[CC--:B------:R-:W-:Y:S02]  /*69e0*/  ISETP.GE.AND P3, PT, R83.reuse, R189.reuse, PT ;  /* 0x000000bd5300720c */ /* 0x0c0fe40003f66270 */
[----:B------:R-:W-:Y:S02]  /*69f0*/  ISETP.GE.AND P4, PT, R83, R184, PT ;  /* 0x000000b85300720c */ /* 0x000fe40003f86270 */
[----:B------:R-:W-:Y:S01]  /*6a00*/  ISETP.GE.AND P0, PT, R156, R189, PT ;  /* 0x000000bd9c00720c */ /* 0x000fe20003f06270 */
[----:B------:R-:W3:Y:S01]  /*6a10*/  I2F R79, R155 ;  /* 0x0000009b004f7306 */ /* 0x000ee20000201400 */
[----:B-1----:R-:W-:Y:S01]  /*6a20*/  FFMA.FTZ R9, R167, R49, R9 ;  /* 0x00000031a7097223 */ /* 0x002fe20000010009 */
[----:B------:R-:W-:-:S02]  /*6a30*/  IADD3 R156, R163, 0x1c00, RZ ;  /* 0x00001c00a39c7810 */ /* 0x000fc40007ffe0ff */
[----:B------:R-:W-:Y:S02]  /*6a40*/  FSEL R168, R46, -INF , !P0 ;  /* 0xff8000002ea87808 */ /* 0x000fe40004000000 */
[----:B------:R-:W-:Y:S02]  /*6a50*/  FSEL R42, R9, -INF , !P2 ;  /* 0xff800000092a7808 */ /* 0x000fe40005000000 */
[----:B------:R-:W-:Y:S01]  /*6a60*/  I2F R158, R159 ;  /* 0x0000009f009e7306 */ /* 0x000fe20000201400 */
[CC--:B--2---:R-:W-:Y:S01]  /*6a70*/  FFMA.FTZ R108, R167.reuse, R82.reuse, R108 ;  /* 0x00000052a76c7223 */ /* 0x0c4fe2000001006c */
[----:B------:R-:W-:Y:S01]  /*6a80*/  ISETP.GT.AND P2, PT, R188, R209, PT ;  /* 0x000000d1bc00720c */ /* 0x000fe20003f44270 */
[----:B------:R-:W-:Y:S01]  /*6a90*/  FFMA.FTZ R48, R167, R82, R75 ;  /* 0x00000052a7307223 */ /* 0x000fe2000001004b */
[----:B------:R-:W-:Y:S02]  /*6aa0*/  FSEL R75, R80, -INF , !P5 ;  /* 0xff800000504b7808 */ /* 0x000fe40006800000 */
[----:B------:R-:W-:-:S02]  /*6ab0*/  ISETP.GE.AND P5, PT, R155, R189, PT ;  /* 0x000000bd9b00720c */ /* 0x000fc40003fa6270 */
[----:B------:R-:W1:Y:S01]  /*6ac0*/  MUFU.TANH R35, R35 ;  /* 0x0000002300237308 */ /* 0x000e620000002400 */
[----:B---3--:R-:W-:Y:S01]  /*6ad0*/  FFMA.FTZ R45, R167, R79, R45 ;  /* 0x0000004fa72d7223 */ /* 0x008fe2000001002d */
[----:B------:R-:W-:Y:S02]  /*6ae0*/  FSEL R181, R108, -INF , !P3 ;  /* 0xff8000006cb57808 */ /* 0x000fe40005800000 */
[----:B------:R-:W-:Y:S02]  /*6af0*/  FSEL R48, R48, -INF , !P4 ;  /* 0xff80000030307808 */ /* 0x000fe40006000000 */
[-C--:B------:R-:W-:Y:S02]  /*6b00*/  ISETP.GE.AND P3, PT, R155, R184.reuse, PT ;  /* 0x000000b89b00720c */ /* 0x080fe40003f66270 */
[----:B------:R-:W2:Y:S01]  /*6b10*/  MUFU.TANH R90, R90 ;  /* 0x0000005a005a7308 */ /* 0x000ea20000002400 */
[C---:B------:R-:W-:Y:S02]  /*6b20*/  ISETP.GE.AND P4, PT, R159.reuse, R189, PT ;  /* 0x000000bd9f00720c */ /* 0x040fe40003f86270 */
[----:B------:R-:W-:-:S02]  /*6b30*/  ISETP.GE.AND P0, PT, R159, R184, PT ;  /* 0x000000b89f00720c */ /* 0x000fc40003f06270 */
[----:B------:R-:W-:Y:S02]  /*6b40*/  FSEL R124, R45, -INF , !P5 ;  /* 0xff8000002d7c7808 */ /* 0x000fe40006800000 */
[----:B------:R-:W-:Y:S01]  /*6b50*/  ISETP.GE.AND P5, PT, R162, R184, PT ;  /* 0x000000b8a200720c */ /* 0x000fe20003fa6270 */
[----:B------:R-:W3:Y:S01]  /*6b60*/  MUFU.TANH R21, R21 ;  /* 0x0000001500157308 */ /* 0x000ee20000002400 */
[----:B-1----:R-:W-:Y:S01]  /*6b70*/  FFMA.FTZ R35, R167, R79, R35 ;  /* 0x0000004fa7237223 */ /* 0x002fe20000010023 */
[C---:B------:R-:W-:Y:S02]  /*6b80*/  IADD3 R162, R163.reuse, 0x400, RZ ;  /* 0x00000400a3a27810 */ /* 0x040fe40007ffe0ff */
[----:B------:R-:W-:Y:S02]  /*6b90*/  IADD3 R159, R163, 0x1000, RZ ;  /* 0x00001000a39f7810 */ /* 0x000fe40007ffe0ff */
[----:B------:R-:W-:Y:S02]  /*6ba0*/  FSEL R46, R35, -INF , !P3 ;  /* 0xff800000232e7808 */ /* 0x000fe40005800000 */
[----:B------:R1:W-:Y:S01]  /*6bb0*/  MUFU.TANH R41, R6 ;  /* 0x0000000600297308 */ /* 0x0003e20000002400 */
[----:B--2---:R-:W-:Y:S01]  /*6bc0*/  FFMA.FTZ R90, R167, R158, R90 ;  /* 0x0000009ea75a7223 */ /* 0x004fe2000001005a */
[----:B------:R-:W-:-:S02]  /*6bd0*/  ISETP.GE.AND P3, PT, R161, R189, PT ;  /* 0x000000bda100720c */ /* 0x000fc40003f66270 */
[----:B------:R-:W-:Y:S02]  /*6be0*/  IADD3 R155, R163, 0x2000, RZ ;  /* 0x00002000a39b7810 */ /* 0x000fe40007ffe0ff */
[----:B------:R-:W-:Y:S02]  /*6bf0*/  FSEL R102, R90, -INF , !P4 ;  /* 0xff8000005a667808 */ /* 0x000fe40006000000 */
[----:B------:R-:W2:Y:S01]  /*6c00*/  MUFU.TANH R25, R25 ;  /* 0x0000001900197308 */ /* 0x000ea20000002400 */
[----:B---3--:R-:W-:Y:S01]  /*6c10*/  FFMA.FTZ R21, R167, R158, R21 ;  /* 0x0000009ea7157223 */ /* 0x008fe20000010015 */
[----:B------:R-:W-:Y:S02]  /*6c20*/  ISETP.GE.AND P4, PT, R161, R184, PT ;  /* 0x000000b8a100720c */ /* 0x000fe40003f86270 */
[----:B------:R-:W-:Y:S02]  /*6c30*/  IADD3 R158, R163, 0x1400, RZ ;  /* 0x00001400a39e7810 */ /* 0x000fe40007ffe0ff */
[----:B------:R-:W-:Y:S01]  /*6c40*/  FSEL R45, R21, -INF , !P0 ;  /* 0xff800000152d7808 */ /* 0x000fe20004000000 */
[----:B-1----:R-:W-:Y:S01]  /*6c50*/  FMUL.FTZ R6, R12, c[0x0][0x2ec] ;  /* 0x0000bb000c067a20 */ /* 0x002fe20000410000 */
[----:B------:R1:W-:Y:S01]  /*6c60*/  I2F R160, R161 ;  /* 0x000000a100a07306 */ /* 0x0003e20000201400 */
[----:B------:R-:W-:Y:S01]  /*6c70*/  ISETP.GE.AND P0, PT, R51, R189, PT ;  /* 0x000000bd3300720c */ /* 0x000fe20003f06270 */
[----:B--2---:R-:W-:-:S06]  /*6c80*/  FFMA.FTZ R25, R167, R74, R25 ;  /* 0x0000004aa7197223 */ /* 0x004fcc0000010019 */
[----:B------:R-:W2:Y:S01]  /*6c90*/  MUFU.TANH R16, R16 ;  /* 0x0000001000107308 */ /* 0x000ea20000002400 */
[----:B------:R-:W-:Y:S02]  /*6ca0*/  FSEL R44, R25, -INF , !P5 ;  /* 0xff800000192c7808 */ /* 0x000fe40006800000 */
[----:B------:R-:W-:-:S05]  /*6cb0*/  ISETP.GE.AND P5, PT, R121, R189, PT ;  /* 0x000000bd7900720c */ /* 0x000fca0003fa6270 */
[----:B------:R-:W3:Y:S01]  /*6cc0*/  MUFU.TANH R8, R8 ;  /* 0x0000000800087308 */ /* 0x000ee20000002400 */
[----:B-1----:R-:W-:-:S07]  /*6cd0*/  IADD3 R161, R163, 0x800, RZ ;  /* 0x00000800a3a17810 */ /* 0x002fce0007ffe0ff */
[----:B------:R-:W1:Y:S01]  /*6ce0*/  MUFU.TANH R10, R10 ;  /* 0x0000000a000a7308 */ /* 0x000e620000002400 */
[----:B--2---:R-:W-:-:S05]  /*6cf0*/  FFMA.FTZ R16, R167, R160, R16 ;  /* 0x000000a0a7107223 */ /* 0x004fca0000010010 */
[----:B------:R-:W-:Y:S02]  /*6d00*/  FSEL R83, R16, -INF , !P3 ;  /* 0xff80000010537808 */ /* 0x000fe40005800000 */
[----:B------:R-:W2:Y:S01]  /*6d10*/  I2F R50, R121 ;  /* 0x0000007900327306 */ /* 0x000ea20000201400 */
[----:B---3--:R-:W-:Y:S01]  /*6d20*/  FFMA.FTZ R8, R167, R49, R8 ;  /* 0x00000031a7087223 */ /* 0x008fe20000010008 */
[----:B------:R-:W-:-:S04]  /*6d30*/  ISETP.GE.AND P3, PT, R121, R184, PT ;  /* 0x000000b87900720c */ /* 0x000fc80003f66270 */
[----:B------:R-:W-:Y:S02]  /*6d40*/  FSEL R51, R8, -INF , !P0 ;  /* 0xff80000008337808 */ /* 0x000fe40004000000 */
[----:B------:R-:W3:Y:S01]  /*6d50*/  MUFU.TANH R4, R4 ;  /* 0x0000000400047308 */ /* 0x000ee20000002400 */
[----:B-1----:R-:W-:Y:S01]  /*6d60*/  FFMA.FTZ R10, R167, R160, R10 ;  /* 0x000000a0a70a7223 */ /* 0x002fe2000001000a */
[----:B------:R-:W-:Y:S02]  /*6d70*/  ISETP.GE.AND P0, PT, R120, R184, PT ;  /* 0x000000b87800720c */ /* 0x000fe40003f06270 */
[----:B------:R-:W-:Y:S02]  /*6d80*/  IADD3 R160, R163, 0xc00, RZ ;  /* 0x00000c00a3a07810 */ /* 0x000fe40007ffe0ff */
[----:B------:R-:W-:Y:S02]  /*6d90*/  FSEL R43, R10, -INF , !P4 ;  /* 0xff8000000a2b7808 */ /* 0x000fe40006000000 */
[----:B------:R-:W-:Y:S01]  /*6da0*/  I2F R133, R120 ;  /* 0x0000007800857306 */ /* 0x000fe20000201400 */
[----:B--2---:R-:W-:Y:S01]  /*6db0*/  FFMA.FTZ R41, R167, R50, R41 ;  /* 0x00000032a7297223 */ /* 0x004fe20000010029 */
[----:B------:R-:W-:Y:S01]  /*6dc0*/  BAR.SYNC.DEFER_BLOCKING 0x0 ;  /* 0x0000000000007b1d */ /* 0x000fe20000010000 */
[----:B------:R-:W-:-:S03]  /*6dd0*/  ISETP.GE.AND P4, PT, R120, R189, PT ;  /* 0x000000bd7800720c */ /* 0x000fc60003f86270 */
[----:B------:R-:W-:Y:S02]  /*6de0*/  FSEL R41, R41, -INF , !P3 ;  /* 0xff80000029297808 */ /* 0x000fe40005800000 */
[----:B------:R-:W1:Y:S01]  /*6df0*/  MUFU.TANH R5, R5 ;  /* 0x0000000500057308 */ /* 0x000e620000002400 */
[----:B---3--:R-:W-:-:S05]  /*6e00*/  FFMA.FTZ R4, R167, R50, R4 ;  /* 0x00000032a7047223 */ /* 0x008fca0000010004 */
[----:B------:R-:W-:Y:S02]  /*6e10*/  FSEL R50, R4, -INF , !P5 ;  /* 0xff80000004327808 */ /* 0x000fe40006800000 */
[----:B------:R2:W3:Y:S08]  /*6e20*/  MUFU.TANH R40, R7 ;  /* 0x0000000700287308 */ /* 0x0004f00000002400 */
[----:B------:R-:W4:Y:S01]  /*6e30*/  MUFU.TANH R6, R6 ;  /* 0x0000000600067308 */ /* 0x000f220000002400 */
[----:B-1----:R-:W-:-:S05]  /*6e40*/  FFMA.FTZ R5, R167, R133, R5 ;  /* 0x00000085a7057223 */ /* 0x002fca0000010005 */
[----:B------:R-:W-:Y:S02]  /*6e50*/  FSEL R49, R5, -INF , !P4 ;  /* 0xff80000005317808 */ /* 0x000fe40006000000 */
[----:B--2---:R-:W-:Y:S01]  /*6e60*/  SHF.R.S32.HI R7, RZ, 0x1f, R217 ;  /* 0x0000001fff077819 */ /* 0x004fe200000114d9 */
[----:B---3--:R-:W-:-:S03]  /*6e70*/  FFMA.FTZ R40, R167, R133, R40 ;  /* 0x00000085a7287223 */ /* 0x008fc60000010028 */
[----:B------:R-:W-:Y:S02]  /*6e80*/  LEA.HI R7, R7, R217, RZ, 0x2 ;  /* 0x000000d907077211 */ /* 0x000fe400078f10ff */
[----:B------:R-:W-:Y:S02]  /*6e90*/  FSEL R40, R40, -INF , !P0 ;  /* 0xff80000028287808 */ /* 0x000fe40004000000 */
[----:B------:R-:W-:Y:S01]  /*6ea0*/  LOP3.LUT R7, R7, 0xfffffffc, RZ, 0xc0, !PT ;  /* 0xfffffffc07077812 */ /* 0x000fe200078ec0ff */
[----:B----4-:R-:W-:-:S04]  /*6eb0*/  FFMA.FTZ R6, R167, R2, R6 ;  /* 0x00000002a7067223 */ /* 0x010fc80000010006 */
[----:B------:R-:W-:Y:S01]  /*6ec0*/  IMAD.IADD R217, R217, 0x1, -R7 ;  /* 0x00000001d9d97824 */ /* 0x000fe200078e0a07 */
[----:B------:R-:W-:Y:S02]  /*6ed0*/  IABS R7, c[0x0][0x2d0] ;  /* 0x0000b40000077a13 */ /* 0x000fe40000000000 */
[----:B------:R-:W-:-:S03]  /*6ee0*/  FSEL R4, R6, -INF , !P6 ;  /* 0xff80000006047808 */ /* 0x000fc60007000000 */
[----:B------:R-:W-:Y:S01]  /*6ef0*/  IMAD.MOV.U32 R2, RZ, RZ, R7 ;  /* 0x000000ffff027224 */ /* 0x000fe200078e0007 */
[----:B------:R-:W-:Y:S05]  /*6f00*/  @!P2 BRA `(.L_x_2373) ;  /* 0x00000b200000a947 */ /* 0x000fea0003800000 */
[----:B------:R-:W-:Y:S05]  /*6f10*/  @!P1 BRA `(.L_x_2374) ;  /* 0x000003c000009947 */ /* 0x000fea0003800000 */
[----:B------:R-:W1:Y:S01]  /*6f20*/  I2F.RP R16, R2 ;  /* 0x0000000200107306 */ /* 0x000e620000209400 */
[----:B------:R-:W-:-:S05]  /*6f30*/  IADD3 R5, R3, -0x1, RZ ;  /* 0xffffffff03057810 */ /* 0x000fca0007ffe0ff */
[----:B------:R-:W-:-:S05]  /*6f40*/  IMAD.SHL.U32 R5, R5, 0x100, RZ ;  /* 0x0000010005057824 */ /* 0x000fca00078e00ff */
[----:B------:R-:W-:Y:S02]  /*6f50*/  IABS R9, R5 ;  /* 0x0000000500097213 */ /* 0x000fe40000000000 */
[C---:B------:R-:W-:Y:S02]  /*6f60*/  IADD3 R11, R5.reuse, -0x100, RZ ;  /* 0xffffff00050b7810 */ /* 0x040fe40007ffe0ff */
[----:B------:R-:W-:Y:S01]  /*6f70*/  LOP3.LUT R5, R5, c[0x0][0x2d0], RZ, 0x3c, !PT ;  /* 0x0000b40005057a12 */ /* 0x000fe200078e3cff */
[----:B-1----:R-:W1:Y:S01]  /*6f80*/  MUFU.RCP R16, R16 ;  /* 0x0000001000107308 */ /* 0x002e620000001000 */
[----:B------:R-:W-:Y:S02]  /*6f90*/  IABS R7, R11 ;  /* 0x0000000b00077213 */ /* 0x000fe40000000000 */
[----:B------:R-:W-:Y:S02]  /*6fa0*/  LOP3.LUT R11, R11, c[0x0][0x2d0], RZ, 0x3c, !PT ;  /* 0x0000b4000b0b7a12 */ /* 0x000fe400078e3cff */
[----:B------:R-:W-:-:S02]  /*6fb0*/  ISETP.GE.AND P4, PT, R5, RZ, PT ;  /* 0x000000ff0500720c */ /* 0x000fc40003f86270 */
        /* <DEDUP_REMOVED lines=46> */
[----:B------:R-:W-:-:S04]  /*72a0*/  IMAD.WIDE.U32 R8, R8, c[0x0][0x180], R10 ;  /* 0x0000600008087a25 */ /* 0x000fc800078e000a */
[----:B------:R-:W-:Y:S01]  /*72b0*/  IMAD.IADD R17, R9, 0x1, R6 ;  /* 0x0000000109117824 */ /* 0x000fe200078e0206 */
[----:B------:R-:W-:Y:S01]  /*72c0*/  MOV R18, R8 ;  /* 0x0000000800127202 */ /* 0x000fe20000000f00 */
[----:B------:R-:W-:Y:S05]  /*72d0*/  BRA `(.L_x_2375) ;  /* 0x0000003000007947 */ /* 0x000fea0003800000 */
.L_x_2374:
[----:B------:R-:W-:-:S05]  /*72e0*/  IMAD.MOV.U32 R18, RZ, RZ, c[0x0][0x198] ;  /* 0x00006600ff127624 */ /* 0x000fca00078e00ff */
[----:B------:R-:W-:-:S04]  /*72f0*/  LEA R18, -R18, RZ, 0x8 ;  /* 0x000000ff12127211 */ /* 0x000fc800078e41ff */
[----:B------:R-:W-:Y:S02]  /*7300*/  SHF.R.S32.HI R17, RZ, 0x1f, R18 ;  /* 0x0000001fff117819 */ /* 0x000fe40000011412 */
.L_x_2375:
[----:B------:R-:W-:Y:S01]  /*7310*/  ISETP.GE.AND P0, PT, R211, c[0x0][0x220], PT ;  /* 0x00008800d3007a0c */ /* 0x000fe20003f06270 */
[----:B------:R-:W-:-:S12]  /*7320*/  BSSY B0, `(.L_x_2376) ;  /* 0x000006d000007945 */ /* 0x000fd80003800000 */
[----:B------:R-:W-:Y:S01]  /*7330*/  @!P0 IMAD.MOV.U32 R30, RZ, RZ, c[0x0][0x198] ;  /* 0x00006600ff1e8624 */ /* 0x000fe200078e00ff */
[----:B------:R-:W-:Y:S01]  /*7340*/  @!P0 IADD3 R8, P3, R18, R130, RZ ;  /* 0x0000008212088210 */ /* 0x000fe20007f7e0ff */
[----:B------:R-:W-:Y:S01]  /*7350*/  @!P0 IMAD.MOV.U32 R20, RZ, RZ, c[0x0][0x198] ;  /* 0x00006600ff148624 */ /* 0x000fe200078e00ff */
[----:B------:R1:W-:Y:S01]  /*7360*/  @P0 STS [R210+0x1000], RZ ;  /* 0x001000ffd2000388 */ /* 0x0003e20000000800 */
[----:B------:R-:W-:Y:S01]  /*7370*/  @!P0 IMAD.MOV.U32 R6, RZ, RZ, R130 ;  /* 0x000000ffff068224 */ /* 0x000fe200078e0082 */
[----:B------:R-:W-:Y:S01]  /*7380*/  @!P0 LEA R26, P4, R8, c[0x0][0x168], 0x1 ;  /* 0x00005a00081a8a11 */ /* 0x000fe200078808ff */
[----:B------:R-:W-:Y:S01]  /*7390*/  @!P0 IMAD.MOV.U32 R7, RZ, RZ, R128 ;  /* 0x000000ffff078224 */ /* 0x000fe200078e0080 */
[----:B------:R1:W-:Y:S01]  /*73a0*/  @P0 STS [R210+0x1004], RZ ;  /* 0x001004ffd2000388 */ /* 0x0003e20000000800 */
[----:B------:R-:W-:Y:S02]  /*73b0*/  @!P0 IMAD.MOV.U32 R5, RZ, RZ, c[0x0][0x198] ;  /* 0x00006600ff058624 */ /* 0x000fe400078e00ff */
[--C-:B------:R-:W-:Y:S01]  /*73c0*/  @!P0 IMAD.WIDE.U32 R30, R30, 0x60, R6.reuse ;  /* 0x000000601e1e8825 */ /* 0x100fe200078e0006 */
[----:B------:R1:W-:Y:S03]  /*73d0*/  @P0 STS.64 [R210+0x1008], RZ ;  /* 0x001008ffd2000388 */ /* 0x0003e60000000a00 */
[----:B------:R-:W-:Y:S01]  /*73e0*/  @!P0 IMAD.WIDE.U32 R20, R20, 0xa0, R6 ;  /* 0x000000a014148825 */ /* 0x000fe200078e0006 */
[----:B------:R-:W-:-:S03]  /*73f0*/  @!P0 IADD3 R19, P5, R18, R30, RZ ;  /* 0x0000001e12138210 */ /* 0x000fc60007fbe0ff */
[----:B------:R-:W-:Y:S02]  /*7400*/  @!P0 IMAD.MOV.U32 R12, RZ, RZ, c[0x0][0x19c] ;  /* 0x00006700ff0c8624 */ /* 0x000fe400078e00ff */
[----:B------:R-:W-:Y:S02]  /*7410*/  @!P0 IMAD.MOV.U32 R22, RZ, RZ, c[0x0][0x198] ;  /* 0x00006600ff168624 */ /* 0x000fe400078e00ff */
[----:B------:R-:W-:Y:S02]  /*7420*/  @!P0 IMAD.MOV.U32 R10, RZ, RZ, R130 ;  /* 0x000000ffff0a8224 */ /* 0x000fe400078e0082 */
[--C-:B------:R-:W-:Y:S02]  /*7430*/  @!P0 IMAD.MOV.U32 R11, RZ, RZ, R128.reuse ;  /* 0x000000ffff0b8224 */ /* 0x100fe400078e0080 */
[----:B------:R-:W-:Y:S01]  /*7440*/  @!P0 IMAD.X R6, R17, 0x1, R128, P3 ;  /* 0x0000000111068824 */ /* 0x000fe200018e0680 */
[----:B------:R-:W-:Y:S01]  /*7450*/  @!P0 LEA R16, P3, R5, R130, 0x5 ;  /* 0x0000008205108211 */ /* 0x000fe200078628ff */
[----:B------:R-:W-:-:S02]  /*7460*/  @!P0 IMAD.MOV.U32 R7, RZ, RZ, c[0x0][0x198] ;  /* 0x00006600ff078624 */ /* 0x000fc400078e00ff */
[----:B------:R-:W-:Y:S01]  /*7470*/  @!P0 IMAD.WIDE.U32 R22, R22, 0xc0, R10 ;  /* 0x000000c016168825 */ /* 0x000fe200078e000a */
[----:B------:R-:W-:Y:S02]  /*7480*/  @!P0 LEA.HI.X R12, R5, R128, R12, 0x5, P3 ;  /* 0x00000080050c8211 */ /* 0x000fe400018f2c0c */
[C---:B------:R-:W-:Y:S01]  /*7490*/  @!P0 LEA R11, P3, R7.reuse, R130, 0x6 ;  /* 0x00000082070b8211 */ /* 0x040fe200078630ff */
[----:B------:R-:W-:Y:S01]  /*74a0*/  @!P0 IMAD.MOV.U32 R10, RZ, RZ, c[0x0][0x19c] ;  /* 0x00006700ff0a8624 */ /* 0x000fe200078e00ff */
[----:B------:R-:W-:Y:S01]  /*74b0*/  @!P0 LEA.HI.X R27, R8, c[0x0][0x16c], R6, 0x1, P4 ;  /* 0x00005b00081b8a11 */ /* 0x000fe200020f0c06 */
[----:B------:R-:W-:Y:S01]  /*74c0*/  @!P0 IMAD.MOV.U32 R9, RZ, RZ, c[0x0][0x19c] ;  /* 0x00006700ff098624 */ /* 0x000fe200078e00ff */
[----:B------:R-:W-:Y:S01]  /*74d0*/  @!P0 IADD3 R20, P4, R18, R20, RZ ;  /* 0x0000001412148210 */ /* 0x000fe20007f9e0ff */
[----:B------:R-:W-:Y:S01]  /*74e0*/  @!P0 IMAD.MOV.U32 R6, RZ, RZ, c[0x0][0x19c] ;  /* 0x00006700ff068624 */ /* 0x000fe200078e00ff */
[----:B------:R-:W-:Y:S01]  /*74f0*/  @!P0 LEA.HI.X R10, R7, R128, R10, 0x6, P3 ;  /* 0x00000080070a8211 */ /* 0x000fe200018f340a */
[----:B------:R-:W-:Y:S01]  /*7500*/  @!P0 IMAD.MOV.U32 R7, RZ, RZ, c[0x0][0x19c] ;  /* 0x00006700ff078624 */ /* 0x000fe200078e00ff */
[----:B------:R-:W-:Y:S01]  /*7510*/  @!P0 LEA R8, P3, R5, R130, 0x7 ;  /* 0x0000008205088211 */ /* 0x000fe200078638ff */
[----:B------:R-:W-:Y:S01]  /*7520*/  @!P0 IMAD R9, R9, 0x60, RZ ;  /* 0x0000006009098824 */ /* 0x000fe200078e02ff */
[----:B------:R-:W-:Y:S01]  /*7530*/  @!PT LDS RZ, [RZ] ;  /* 0x00000000fffff984 */ /* 0x000fe20000000800 */
[----:B------:R-:W-:Y:S01]  /*7540*/  @!PT LDS RZ, [RZ] ;  /* 0x00000000fffff984 */ /* 0x000fe20000000800 */
[----:B------:R-:W-:Y:S01]  /*7550*/  @!PT LDS RZ, [RZ] ;  /* 0x00000000fffff984 */ /* 0x000fe20000000800 */
[----:B------:R1:W-:Y:S01]  /*7560*/  @!P0 LDGSTS.E.BYPASS.LTC128B.128 [R210+0x1000], [R26.64] ;  /* 0x010000001ad28fae */ /* 0x0003e2000b901d46 */
[----:B------:R-:W-:Y:S01]  /*7570*/  @!P0 IMAD R6, R6, 0xa0, RZ ;  /* 0x000000a006068824 */ /* 0x000fe200078e02ff */
[----:B------:R-:W-:Y:S01]  /*7580*/  @!P0 LEA.HI.X R7, R5, R128, R7, 0x7, P3 ;  /* 0x0000008005078211 */ /* 0x000fe200018f3c07 */
[----:B------:R-:W-:Y:S01]  /*7590*/  @!P0 IMAD.MOV.U32 R5, RZ, RZ, c[0x0][0x19c] ;  /* 0x00006700ff058624 */ /* 0x000fe200078e00ff */
[C---:B------:R-:W-:Y:S01]  /*75a0*/  @!P0 IADD3.X R9, R17.reuse, R31, R9, P5, !PT ;  /* 0x0000001f11098210 */ /* 0x040fe20002ffe409 */
[----:B------:R1:W-:Y:S01]  /*75b0*/  @P0 STS.128 [R210+0x1800], RZ ;  /* 0x001800ffd2000388 */ /* 0x0003e20000000c00 */
[----:B------:R-:W-:Y:S01]  /*75c0*/  @!P0 IADD3.X R6, R17, R21, R6, P4, !PT ;  /* 0x0000001511068210 */ /* 0x000fe200027fe406 */
[----:B------:R-:W-:Y:S01]  /*75d0*/  @!P0 IMAD R5, R5, 0xc0, RZ ;  /* 0x000000c005058824 */ /* 0x000fe200078e02ff */
[----:B------:R-:W-:-:S02]  /*75e0*/  @!P0 IADD3 R16, P5, R18, R16, RZ ;  /* 0x0000001012108210 */ /* 0x000fc40007fbe0ff */
[C---:B------:R-:W-:Y:S02]  /*75f0*/  @!P0 IADD3 R11, P4, R18.reuse, R11, RZ ;  /* 0x0000000b120b8210 */ /* 0x040fe40007f9e0ff */
        /* <DEDUP_REMOVED lines=63> */
.L_x_2377:
[----:B------:R-:W-:Y:S05]  /*79f0*/  BSYNC B0 ;  /* 0x0000000000007941 */ /* 0x000fea0003800000 */
.L_x_2376:
[----:B------:R-:W0:Y:S01]  /*7a00*/  LDGDEPBAR ;  /* 0x00000000000079af */ /* 0x000e220000000000 */
[----:B------:R-:W-:-:S04]  /*7a10*/  IADD3 R130, P0, R18, R130, RZ ;  /* 0x0000008212827210 */ /* 0x000fc80007f1e0ff */
[----:B------:R-:W-:Y:S02]  /*7a20*/  IADD3.X R128, R17, R128, RZ, P0, !PT ;  /* 0x0000008011807210 */ /* 0x000fe400007fe4ff */
.L_x_2373:
        /* <DEDUP_REMOVED lines=63> */
[----:B------:R-:W3:Y:S02]  /*7e20*/  SHFL.BFLY PT, R5, R6, 0x2, 0x1f ;  /* 0x0c401f0006057f89 */ /* 0x000ee400000e0000 */
[----:B---3--:R-:W-:-:S05]  /*7e30*/  FMNMX.FTZ R5, R6, R5, !PT ;  /* 0x0000000506057209 */ /* 0x008fca0007810000 */
[----:B------:R-:W3:Y:S02]  /*7e40*/  SHFL.BFLY PT, R131, R5, 0x1, 0x1f ;  /* 0x0c201f0005837f89 */ /* 0x000ee400000e0000 */
[----:B---3--:R-:W-:-:S04]  /*7e50*/  FMNMX.FTZ R131, R5, R131, !PT ;  /* 0x0000008305837209 */ /* 0x008fc80007810000 */
        /* <DEDUP_REMOVED lines=12> */
[--C-:B-1----:R-:W-:Y:S01]  /*7f20*/  FFMA.FTZ R90, R52, c[0x0][0x23c], -R74.reuse ;  /* 0x00008f00345a7a23 */ /* 0x102fe2000001084a */
[----:B------:R-:W-:Y:S01]  /*7f30*/  SHF.L.U32 R216, R204, 0x1, RZ ;  /* 0x00000001ccd87819 */ /* 0x000fe200000006ff */
        /* <DEDUP_REMOVED lines=18> */
[----:B-1----:R-:W-:Y:S01]  /*8060*/  F2FP.BF16.PACK_AB R20, R139, R140 ;  /* 0x0000008c8b14723e */ /* 0x002fe200000010ff */
        /* <DEDUP_REMOVED lines=9> */
[----:B------:R-:W1:Y:S01]  /*8100*/  MUFU.EX2 R125, R125 ;  /* 0x0000007d007d7308 */ /* 0x000e620000000800 */
[----:B------:R-:W-:Y:S01]  /*8110*/  LDSM.16.MT88.4 R32, [R216+0x5400] ;  /* 0x00540000d820783b */ /* 0x000fe20000004200 */
        /* <DEDUP_REMOVED lines=48> */
[----:B------:R-:W-:Y:S01]  /*8420*/  FADD.FTZ R139, R140, R139 ;  /* 0x0000008b8c8b7221 */ /* 0x000fe20000010000 */
[----:B------:R-:W-:Y:S01]  /*8430*/  FMNMX.FTZ R4, R185, R4, !PT ;  /* 0x00000004b9047209 */ /* 0x000fe20007810000 */
[--C-:B------:R-:W-:Y:S01]  /*8440*/  FFMA.FTZ R62, R219, c[0x0][0x23c], -R74.reuse ;  /* 0x00008f00db3e7a23 */ /* 0x100fe2000001084a */
[----:B------:R-:W-:Y:S01]  /*8450*/  MUFU.EX2 R100, R100 ;  /* 0x0000006400647308 */ /* 0x000fe20000000800 */
[----:B------:R-:W-:Y:S01]  /*8460*/  FADD.FTZ R139, R127, R139 ;  /* 0x0000008b7f8b7221 */ /* 0x000fe20000010000 */
[----:B------:R-:W-:Y:S01]  /*8470*/  FMNMX.FTZ R4, R171, R4, !PT ;  /* 0x00000004ab047209 */ /* 0x000fe20007810000 */
[--C-:B------:R-:W-:Y:S02]  /*8480*/  FFMA.FTZ R61, R220, c[0x0][0x23c], -R74.reuse ;  /* 0x00008f00dc3d7a23 */ /* 0x100fe4000001084a */
[----:B------:R-:W-:Y:S01]  /*8490*/  FADD.FTZ R125, R125, R139 ;  /* 0x0000008b7d7d7221 */ /* 0x000fe20000010000 */
[----:B------:R-:W-:Y:S01]  /*84a0*/  FMNMX.FTZ R4, R195, R4, !PT ;  /* 0x00000004c3047209 */ /* 0x000fe20007810000 */
[--C-:B------:R-:W-:Y:S01]  /*84b0*/  FFMA.FTZ R59, R224, c[0x0][0x23c], -R74.reuse ;  /* 0x00008f00e03b7a23 */ /* 0x100fe2000001084a */
[----:B------:R-:W-:Y:S01]  /*84c0*/  MUFU.EX2 R99, R99 ;  /* 0x0000006300637308 */ /* 0x000fe20000000800 */
[----:B------:R-:W-:Y:S01]  /*84d0*/  FADD.FTZ R125, R121, R125 ;  /* 0x0000007d797d7221 */ /* 0x000fe20000010000 */
        /* <DEDUP_REMOVED lines=78> */
[----:B------:R-:W-:Y:S01]  /*89c0*/  FFMA.FTZ R138, R14, c[0x0][0x23c], -R52 ;  /* 0x00008f000e8a7a23 */ /* 0x000fe20000010834 */
[----:B------:R-:W-:Y:S01]  /*89d0*/  LEA.HI.X R219, R130, c[0x0][0x16c], R128, 0x1, P0 ;  /* 0x00005b0082db7a11 */ /* 0x000fe200000f0c80 */
[--C-:B------:R-:W-:Y:S02]  /*89e0*/  FFMA.FTZ R137, R13, c[0x0][0x23c], -R52.reuse ;  /* 0x00008f000d897a23 */ /* 0x100fe40000010834 */
[--C-:B------:R-:W-:Y:S02]  /*89f0*/  FFMA.FTZ R133, R15, c[0x0][0x23c], -R52.reuse ;  /* 0x00008f000f857a23 */ /* 0x100fe40000010834 */
[--C-:B------:R-:W-:Y:S01]  /*8a00*/  FFMA.FTZ R123, R109, c[0x0][0x23c], -R52.reuse ;  /* 0x00008f006d7b7a23 */ /* 0x100fe20000010834 */
[----:B------:R-:W3:Y:S01]  /*8a10*/  LDSM.16.MT88.4 R12, [R221+0x5000] ;  /* 0x00500000dd0c783b */ /* 0x000ee20000004200 */
[----:B------:R-:W-:Y:S01]  /*8a20*/  MUFU.EX2 R138, R138 ;  /* 0x0000008a008a7308 */ /* 0x000fe20000000800 */
[----:B------:R-:W-:-:S02]  /*8a30*/  FFMA.FTZ R122, R112, c[0x0][0x23c], -R52 ;  /* 0x00008f00707a7a23 */ /* 0x000fc40000010834 */
[--C-:B------:R-:W-:Y:S02]  /*8a40*/  FFMA.FTZ R112, R207, c[0x0][0x23c], -R52.reuse ;  /* 0x00008f00cf707a23 */ /* 0x100fe40000010834 */
[--C-:B------:R-:W-:Y:S02]  /*8a50*/  FFMA.FTZ R113, R205, c[0x0][0x23c], -R52.reuse ;  /* 0x00008f00cd717a23 */ /* 0x100fe40000010834 */
[--C-:B------:R-:W-:Y:S01]  /*8a60*/  FFMA.FTZ R109, R206, c[0x0][0x23c], -R52.reuse ;  /* 0x00008f00ce6d7a23 */ /* 0x100fe20000010834 */
[----:B------:R-:W4:Y:S01]  /*8a70*/  MUFU.EX2 R137, R137 ;  /* 0x0000008900897308 */ /* 0x000f220000000800 */
[--C-:B------:R-:W-:Y:S02]  /*8a80*/  FFMA.FTZ R117, R203, c[0x0][0x23c], -R52.reuse ;  /* 0x00008f00cb757a23 */ /* 0x100fe40000010834 */
[--C-:B------:R-:W-:Y:S02]  /*8a90*/  FFMA.FTZ R111, R111, c[0x0][0x23c], -R52.reuse ;  /* 0x00008f006f6f7a23 */ /* 0x100fe40000010834 */
[----:B------:R-:W-:-:S02]  /*8aa0*/  FFMA.FTZ R118, R202, c[0x0][0x23c], -R52 ;  /* 0x00008f00ca767a23 */ /* 0x000fc40000010834 */
[--C-:B------:R-:W-:Y:S01]  /*8ab0*/  FFMA.FTZ R116, R201, c[0x0][0x23c], -R52.reuse ;  /* 0x00008f00c9747a23 */ /* 0x100fe20000010834 */
[----:B------:R-:W-:Y:S01]  /*8ac0*/  MUFU.EX2 R133, R133 ;  /* 0x0000008500857308 */ /* 0x000fe20000000800 */
[--C-:B------:R-:W-:Y:S02]  /*8ad0*/  FFMA.FTZ R132, R200, c[0x0][0x23c], -R52.reuse ;  /* 0x00008f00c8847a23 */ /* 0x100fe40000010834 */
[--C-:B------:R-:W-:Y:S01]  /*8ae0*/  FFMA.FTZ R126, R126, c[0x0][0x23c], -R52.reuse ;  /* 0x00008f007e7e7a23 */ /* 0x100fe20000010834 */
[----:B------:R-:W-:Y:S01]  /*8af0*/  LDSM.16.MT88.4 R200, [R216+0x8c00] ;  /* 0x008c0000d8c8783b */ /* 0x000fe20000004200 */
[--C-:B------:R-:W-:Y:S02]  /*8b00*/  FFMA.FTZ R134, R101, c[0x0][0x23c], -R52.reuse ;  /* 0x00008f0065867a23 */ /* 0x100fe40000010834 */
[----:B------:R-:W-:Y:S01]  /*8b10*/  FFMA.FTZ R141, R199, c[0x0][0x23c], -R52 ;  /* 0x00008f00c78d7a23 */ /* 0x000fe20000010834 */
[----:B------:R-:W5:Y:S01]  /*8b20*/  MUFU.EX2 R123, R123 ;  /* 0x0000007b007b7308 */ /* 0x000f620000000800 */
        /* <DEDUP_REMOVED lines=9> */
[----:B-----5:R-:W-:Y:S01]  /*8bc0*/  F2FP.BF16.PACK_AB R23, R123, R133 ;  /* 0x000000857b17723e */ /* 0x020fe200000010ff */
[----:B------:R-:W4:Y:S01]  /*8bd0*/  MUFU.EX2 R112, R112 ;  /* 0x0000007000707308 */ /* 0x000f220000000800 */
[----:B------:R-:W-:-:S02]  /*8be0*/  FFMA.FTZ R175, R175, c[0x0][0x23c], -R52 ;  /* 0x00008f00afaf7a23 */ /* 0x000fc40000010834 */
[--C-:B------:R-:W-:Y:S02]  /*8bf0*/  FFMA.FTZ R177, R177, c[0x0][0x23c], -R52.reuse ;  /* 0x00008f00b1b17a23 */ /* 0x100fe40000010834 */
[--C-:B------:R-:W-:Y:S01]  /*8c00*/  FFMA.FTZ R182, R182, c[0x0][0x23c], -R52.reuse ;  /* 0x00008f00b6b67a23 */ /* 0x100fe20000010834 */
[C---:B-12---:R-:W-:Y:S01]  /*8c10*/  HMMA.16816.F32.BF16 R8, R20.reuse, R4, RZ ;  /* 0x000000041408723c */ /* 0x046fe200000418ff */
[--C-:B------:R-:W-:Y:S01]  /*8c20*/  FFMA.FTZ R180, R180, c[0x0][0x23c], -R52.reuse ;  /* 0x00008f00b4b47a23 */ /* 0x100fe20000010834 */
[----:B------:R-:W-:Y:S01]  /*8c30*/  MUFU.EX2 R113, R113 ;  /* 0x0000007100717308 */ /* 0x000fe20000000800 */
[--C-:B------:R-:W-:Y:S02]  /*8c40*/  FFMA.FTZ R185, R185, c[0x0][0x23c], -R52.reuse ;  /* 0x00008f00b9b97a23 */ /* 0x100fe40000010834 */
[----:B------:R-:W-:Y:S02]  /*8c50*/  FFMA.FTZ R186, R171, c[0x0][0x23c], -R52 ;  /* 0x00008f00abba7a23 */ /* 0x000fe40000010834 */
[----:B------:R-:W-:Y:S01]  /*8c60*/  FFMA.FTZ R171, R197, c[0x0][0x23c], -R74 ;  /* 0x00008f00c5ab7a23 */ /* 0x000fe2000001084a */
[----:B------:R-:W-:Y:S01]  /*8c70*/  HMMA.16816.F32.BF16 R4, R20, R6, RZ ;  /* 0x000000061404723c */ /* 0x000fe200000418ff */
[--C-:B------:R-:W-:Y:S01]  /*8c80*/  FFMA.FTZ R195, R195, c[0x0][0x23c], -R52.reuse ;  /* 0x00008f00c3c37a23 */ /* 0x100fe20000010834 */
[----:B------:R-:W1:Y:S01]  /*8c90*/  MUFU.EX2 R109, R109 ;  /* 0x0000006d006d7308 */ /* 0x000e620000000800 */
[----:B------:R-:W-:-:S02]  /*8ca0*/  FFMA.FTZ R192, R192, c[0x0][0x23c], -R52 ;  /* 0x00008f00c0c07a23 */ /* 0x000fc40000010834 */
[--C-:B------:R-:W-:Y:S02]  /*8cb0*/  FFMA.FTZ R194, R194, c[0x0][0x23c], -R52.reuse ;  /* 0x00008f00c2c27a23 */ /* 0x100fe40000010834 */
[----:B------:R-:W-:Y:S01]  /*8cc0*/  FFMA.FTZ R197, R191, c[0x0][0x23c], -R52 ;  /* 0x00008f00bfc57a23 */ /* 0x000fe20000010834 */
[C---:B---3--:R-:W-:Y:S01]  /*8cd0*/  HMMA.16816.F32.BF16 R24, R20.reuse, R12, RZ ;  /* 0x0000000c1418723c */ /* 0x048fe200000418ff */
[----:B------:R-:W-:Y:S01]  /*8ce0*/  FADD.FTZ R137, R138, R137 ;  /* 0x000000898a897221 */ /* 0x000fe20000010000 */
[----:B------:R-:W-:Y:S01]  /*8cf0*/  MUFU.EX2 R117, R117 ;  /* 0x0000007500757308 */ /* 0x000fe20000000800 */
[----:B------:R-:W-:Y:S02]  /*8d00*/  FFMA.FTZ R191, R196, c[0x0][0x23c], -R74 ;  /* 0x00008f00c4bf7a23 */ /* 0x000fe4000001084a */
[----:B------:R-:W-:Y:S02]  /*8d10*/  FADD.FTZ R137, R133, R137 ;  /* 0x0000008985897221 */ /* 0x000fe40000010000 */
[----:B------:R-:W-:Y:S01]  /*8d20*/  F2FP.BF16.PACK_AB R12, R120, R121 ;  /* 0x00000079780c723e */ /* 0x000fe200000010ff */
[----:B------:R-:W-:Y:S01]  /*8d30*/  HMMA.16816.F32.BF16 R20, R20, R14, RZ ;  /* 0x0000000e1414723c */ /* 0x000fe200000418ff */
[----:B----4-:R-:W-:Y:S01]  /*8d40*/  F2FP.BF16.PACK_AB R13, R112, R122 ;  /* 0x0000007a700d723e */ /* 0x010fe200000010ff */
[----:B------:R-:W2:Y:S01]  /*8d50*/  MUFU.EX2 R111, R111 ;  /* 0x0000006f006f7308 */ /* 0x000ea20000000800 */
[----:B------:R-:W-:-:S02]  /*8d60*/  FADD.FTZ R137, R123, R137 ;  /* 0x000000897b897221 */ /* 0x000fc40000010000 */
        /* <DEDUP_REMOVED lines=15> */
[----:B------:R-:W3:Y:S01]  /*8e60*/  LDSM.16.MT88.4 R32, [R221+0x5800] ;  /* 0x00580000dd20783b */ /* 0x000ee20000004200 */
[----:B------:R-:W4:Y:S01]  /*8e70*/  MUFU.EX2 R132, R132 ;  /* 0x0000008400847308 */ /* 0x000f220000000800 */
[----:B------:R-:W-:Y:S02]  /*8e80*/  FADD.FTZ R120, R108, R120 ;  /* 0x000000786c787221 */ /* 0x000fe40000010000 */
[----:B------:R-:W-:Y:S02]  /*8e90*/  FADD.FTZ R113, R109, R113 ;  /* 0x000000716d717221 */ /* 0x000fe40000010000 */
[--C-:B------:R-:W-:Y:S01]  /*8ea0*/  FFMA.FTZ R178, R178, c[0x0][0x23c], -R52.reuse ;  /* 0x00008f00b2b27a23 */ /* 0x100fe20000010834 */
[----:B------:R-:W-:Y:S01]  /*8eb0*/  HMMA.16816.F32.BF16 R24, R12, R16, R24 ;  /* 0x000000100c18723c */ /* 0x000fe20000041818 */
[--C-:B------:R-:W-:Y:S01]  /*8ec0*/  FFMA.FTZ R176, R176, c[0x0][0x23c], -R52.reuse ;  /* 0x00008f00b0b07a23 */ /* 0x100fe20000010834 */
[----:B------:R-:W5:Y:S01]  /*8ed0*/  MUFU.EX2 R126, R126 ;  /* 0x0000007e007e7308 */ /* 0x000f620000000800 */
        /* <DEDUP_REMOVED lines=24> */
[----:B------:R-:W-:Y:S01]  /*9060*/  FFMA.FTZ R135, R135, c[0x0][0x23c], -R52 ;  /* 0x00008f0087877a23 */ /* 0x000fe20000010834 */
[----:B------:R-:W-:Y:S01]  /*9070*/  HMMA.16816.F32.BF16 R4, R12, R30, R4 ;  /* 0x0000001e0c04723c */ /* 0x000fe20000041804 */
[----:B------:R-:W1:Y:S01]  /*9080*/  LDSM.16.MT88.4 R28, [R221+0x5c00] ;  /* 0x005c0000dd1c783b */ /* 0x000e620000004200 */
[----:B----4-:R-:W-:-:S02]  /*9090*/  FADD.FTZ R118, R132, R118 ;  /* 0x0000007684767221 */ /* 0x010fc40000010000 */
[----:B------:R-:W-:Y:S02]  /*90a0*/  FFMA.FTZ R106, R106, c[0x0][0x23c], -R52 ;  /* 0x00008f006a6a7a23 */ /* 0x000fe40000010834 */
[----:B------:R-:W-:Y:S01]  /*90b0*/  MUFU.EX2 R146, R146 ;  /* 0x0000009200927308 */ /* 0x000fe20000000800 */
[----:B-----5:R-:W-:Y:S01]  /*90c0*/  FADD.FTZ R118, R126, R118 ;  /* 0x000000767e767221 */ /* 0x020fe20000010000 */
[C---:B---3--:R-:W-:Y:S01]  /*90d0*/  HMMA.16816.F32.BF16 R24, R12.reuse, R32, R24 ;  /* 0x000000200c18723c */ /* 0x048fe20000041818 */
[--C-:B------:R-:W-:Y:S02]  /*90e0*/  FFMA.FTZ R103, R103, c[0x0][0x23c], -R52.reuse ;  /* 0x00008f0067677a23 */ /* 0x100fe40000010834 */
[----:B------:R-:W-:Y:S02]  /*90f0*/  FFMA.FTZ R119, R119, c[0x0][0x23c], -R52 ;  /* 0x00008f0077777a23 */ /* 0x000fe40000010834 */
[----:B------:R-:W-:Y:S01]  /*9100*/  FFMA.FTZ R114, R218, c[0x0][0x23c], -R74 ;  /* 0x00008f00da727a23 */ /* 0x000fe2000001084a */
[----:B------:R-:W3:Y:S01]  /*9110*/  MUFU.EX2 R169, R169 ;  /* 0x000000a900a97308 */ /* 0x000ee20000000800 */
        /* <DEDUP_REMOVED lines=9> */
[----:B------:R-:W-:Y:S01]  /*91b0*/  FFMA.FTZ R93, R93, c[0x0][0x23c], -R52 ;  /* 0x00008f005d5d7a23 */ /* 0x000fe20000010834 */
        /* <DEDUP_REMOVED lines=14> */
[----:B------:R-:W2:Y:S01]  /*92a0*/  LDSM.16.MT88.4 R16, [R221+0x6000] ;  /* 0x00600000dd10783b */ /* 0x000ea20000004200 */
[----:B------:R-:W2:Y:S01]  /*92b0*/  MUFU.EX2 R177, R177 ;  /* 0x000000b100b17308 */ /* 0x000ea20000000800 */
[----:B------:R-:W-:-:S02]  /*92c0*/  FFMA.FTZ R78, R78, c[0x0][0x23c], -R52 ;  /* 0x00008f004e4e7a23 */ /* 0x000fc40000010834 */
[--C-:B------:R-:W-:Y:S02]  /*92d0*/  FFMA.FTZ R75, R75, c[0x0][0x23c], -R52.reuse ;  /* 0x00008f004b4b7a23 */ /* 0x100fe40000010834 */
[--C-:B------:R-:W-:Y:S01]  /*92e0*/  FFMA.FTZ R48, R48, c[0x0][0x23c], -R52.reuse ;  /* 0x00008f0030307a23 */ /* 0x100fe20000010834 */
[C---:B-1----:R-:W-:Y:S01]  /*92f0*/  HMMA.16816.F32.BF16 R24, R12.reuse, R28, R24 ;  /* 0x0000001c0c18723c */ /* 0x042fe20000041818 */
[--C-:B------:R-:W-:Y:S01]  /*9300*/  FFMA.FTZ R47, R47, c[0x0][0x23c], -R52.reuse ;  /* 0x00008f002f2f7a23 */ /* 0x100fe20000010834 */
[----:B------:R-:W1:Y:S01]  /*9310*/  MUFU.EX2 R182, R182 ;  /* 0x000000b600b67308 */ /* 0x000e620000000800 */
[--C-:B------:R-:W-:Y:S02]  /*9320*/  FFMA.FTZ R46, R46, c[0x0][0x23c], -R52.reuse ;  /* 0x00008f002e2e7a23 */ /* 0x100fe40000010834 */
[--C-:B------:R-:W-:Y:S02]  /*9330*/  FFMA.FTZ R45, R45, c[0x0][0x23c], -R52.reuse ;  /* 0x00008f002d2d7a23 */ /* 0x100fe40000010834 */
[----:B------:R-:W-:Y:S01]  /*9340*/  FFMA.FTZ R44, R44, c[0x0][0x23c], -R52 ;  /* 0x00008f002c2c7a23 */ /* 0x000fe20000010834 */
[----:B------:R-:W-:Y:S01]  /*9350*/  HMMA.16816.F32.BF16 R20, R12, R30, R20 ;  /* 0x0000001e0c14723c */ /* 0x000fe20000041814 */
[----:B------:R-:W1:Y:S01]  /*9360*/  LDSM.16.MT88.4 R28, [R216+0x6400] ;  /* 0x00640000d81c783b */ /* 0x000e620000004200 */
[----:B------:R-:W1:Y:S05]  /*9370*/  MUFU.EX2 R180, R180 ;  /* 0x000000b400b47308 */ /* 0x000e6a0000000800 */
[C---:B------:R-:W-:Y:S01]  /*9380*/  F2FP.BF16.PACK_AB R12, R91.reuse, R92 ;  /* 0x0000005c5b0c723e */ /* 0x040fe200000010ff */
[----:B------:R-:W-:Y:S01]  /*9390*/  FADD.FTZ R91, R91, R96 ;  /* 0x000000605b5b7221 */ /* 0x000fe20000010000 */
[----:B------:R-:W-:Y:S01]  /*93a0*/  F2FP.BF16.PACK_AB R13, R144, R145 ;  /* 0x00000091900d723e */ /* 0x000fe200000010ff */
[----:B------:R-:W-:Y:S01]  /*93b0*/  MUFU.EX2 R185, R185 ;  /* 0x000000b900b97308 */ /* 0x000fe20000000800 */
[----:B------:R-:W-:Y:S01]  /*93c0*/  F2FP.BF16.PACK_AB R14, R89, R90 ;  /* 0x0000005a590e723e */ /* 0x000fe200000010ff */
[----:B------:R-:W-:Y:S01]  /*93d0*/  FADD.FTZ R145, R145, R134 ;  /* 0x0000008691917221 */ /* 0x000fe20000010000 */
[----:B---3--:R-:W-:Y:S01]  /*93e0*/  F2FP.BF16.PACK_AB R15, R169, R146 ;  /* 0x00000092a90f723e */ /* 0x008fe200000010ff */
[----:B------:R-:W-:-:S02]  /*93f0*/  FADD.FTZ R91, R90, R91 ;  /* 0x0000005b5a5b7221 */ /* 0x000fc40000010000 */
[----:B------:R-:W-:Y:S02]  /*9400*/  FADD.FTZ R145, R144, R145 ;  /* 0x0000009190917221 */ /* 0x000fe40000010000 */
[----:B------:R-:W3:Y:S01]  /*9410*/  MUFU.EX2 R186, R186 ;  /* 0x000000ba00ba7308 */ /* 0x000ee20000000800 */
[----:B------:R-:W-:Y:S01]  /*9420*/  FADD.FTZ R89, R89, R91 ;  /* 0x0000005b59597221 */ /* 0x000fe20000010000 */
[C---:B----4-:R-:W-:Y:S01]  /*9430*/  HMMA.16816.F32.BF16 R8, R12.reuse, R32, R8 ;  /* 0x000000200c08723c */ /* 0x050fe20000041808 */
[----:B------:R-:W-:Y:S02]  /*9440*/  FADD.FTZ R146, R146, R145 ;  /* 0x0000009192927221 */ /* 0x000fe40000010000 */
[----:B------:R-:W-:Y:S02]  /*9450*/  FADD.FTZ R89, R86, R89 ;  /* 0x0000005956597221 */ /* 0x000fe40000010000 */
[----:B------:R-:W-:Y:S01]  /*9460*/  FADD.FTZ R146, R169, R146 ;  /* 0x00000092a9927221 */ /* 0x000fe20000010000 */
[----:B------:R-:W-:Y:S02]  /*9470*/  MUFU.EX2 R195, R195 ;  /* 0x000000c300c37308 */ /* 0x000fe40000000800 */
[----:B------:R-:W-:Y:S01]  /*9480*/  HMMA.16816.F32.BF16 R4, R12, R34, R4 ;  /* 0x000000220c04723c */ /* 0x000fe20000041804 */
[----:B------:R-:W4:Y:S01]  /*9490*/  LDSM.16.MT88.4 R32, [R221+0x6400] ;  /* 0x00640000dd20783b */ /* 0x000f220000004200 */
[----:B-----5:R-:W-:-:S04]  /*94a0*/  FADD.FTZ R146, R174, R146 ;  /* 0x00000092ae927221 */ /* 0x020fc80000010000 */
[----:B------:R-:W5:Y:S02]  /*94b0*/  MUFU.EX2 R192, R192 ;  /* 0x000000c000c07308 */ /* 0x000f640000000800 */
[C---:B--2---:R-:W-:Y:S06]  /*94c0*/  HMMA.16816.F32.BF16 R24, R12.reuse, R16, R24 ;  /* 0x000000100c18723c */ /* 0x044fec0000041818 */
[----:B------:R-:W-:Y:S02]  /*94d0*/  MUFU.EX2 R194, R194 ;  /* 0x000000c200c27308 */ /* 0x000fe40000000800 */
[----:B------:R-:W-:Y:S01]  /*94e0*/  HMMA.16816.F32.BF16 R20, R12, R18, R20 ;  /* 0x000000120c14723c */ /* 0x000fe20000041814 */
[----:B------:R-:W2:Y:S05]  /*94f0*/  LDSM.16.MT88.4 R16, [R216+0x6800] ;  /* 0x00680000d810783b */ /* 0x000eaa0000004200 */
[----:B------:R-:W2:Y:S01]  /*9500*/  MUFU.EX2 R197, R197 ;  /* 0x000000c500c57308 */ /* 0x000ea20000000800 */
[C---:B------:R-:W-:Y:S01]  /*9510*/  F2FP.BF16.PACK_AB R12, R84.reuse, R86 ;  /* 0x00000056540c723e */ /* 0x040fe200000010ff */
[----:B------:R-:W-:Y:S01]  /*9520*/  FADD.FTZ R84, R84, R89 ;  /* 0x0000005954547221 */ /* 0x000fe20000010000 */
[C---:B------:R-:W-:Y:S01]  /*9530*/  F2FP.BF16.PACK_AB R13, R173.reuse, R174 ;  /* 0x000000aead0d723e */ /* 0x040fe200000010ff */
        /* <DEDUP_REMOVED lines=8> */
[----:B-1----:R-:W-:Y:S02]  /*95c0*/  HMMA.16816.F32.BF16 R8, R12, R28, R8 ;  /* 0x0000001c0c08723c */ /* 0x002fe40000041808 */
[----:B------:R-:W1:Y:S01]  /*95d0*/  MUFU.EX2 R190, R190 ;  /* 0x000000be00be7308 */ /* 0x000e620000000800 */
[----:B------:R-:W-:-:S04]  /*95e0*/  FADD.FTZ R177, R182, R177 ;  /* 0x000000b1b6b17221 */ /* 0x000fc80000010000 */
[C---:B------:R-:W-:Y:S01]  /*95f0*/  FADD.FTZ R177, R180.reuse, R177 ;  /* 0x000000b1b4b17221 */ /* 0x040fe20000010000 */
[C---:B------:R-:W-:Y:S01]  /*9600*/  HMMA.16816.F32.BF16 R4, R12.reuse, R30, R4 ;  /* 0x0000001e0c04723c */ /* 0x040fe20000041804 */
[----:B------:R-:W1:Y:S01]  /*9610*/  LDSM.16.MT88.4 R28, [R221+0x6800] ;  /* 0x00680000dd1c783b */ /* 0x000e620000004200 */
[----:B------:R-:W-:Y:S06]  /*9620*/  MUFU.EX2 R183, R183 ;  /* 0x000000b700b77308 */ /* 0x000fec0000000800 */
[C---:B----4-:R-:W-:Y:S02]  /*9630*/  HMMA.16816.F32.BF16 R24, R12.reuse, R32, R24 ;  /* 0x000000200c18723c */ /* 0x050fe40000041818 */
[----:B------:R-:W4:Y:S06]  /*9640*/  MUFU.EX2 R196, R196 ;  /* 0x000000c400c47308 */ /* 0x000f2c0000000800 */
[----:B------:R-:W-:Y:S01]  /*9650*/  HMMA.16816.F32.BF16 R20, R12, R34, R20 ;  /* 0x000000220c14723c */ /* 0x000fe20000041814 */
[----:B------:R-:W4:Y:S01]  /*9660*/  LDSM.16.MT88.4 R32, [R216+0x6c00] ;  /* 0x006c0000d820783b */ /* 0x000f220000004200 */
[----:B------:R-:W-:Y:S05]  /*9670*/  MUFU.EX2 R61, R61 ;  /* 0x0000003d003d7308 */ /* 0x000fea0000000800 */
[----:B------:R-:W-:Y:S01]  /*9680*/  F2FP.BF16.PACK_AB R12, R77, R79 ;  /* 0x0000004f4d0c723e */ /* 0x000fe200000010ff */
        /* <DEDUP_REMOVED lines=10> */
[----:B--2---:R-:W-:Y:S01]  /*9730*/  HMMA.16816.F32.BF16 R8, R12, R16, R8 ;  /* 0x000000100c08723c */ /* 0x004fe20000041808 */
[----:B------:R-:W-:Y:S02]  /*9740*/  FADD.FTZ R76, R73, R76 ;  /* 0x0000004c494c7221 */ /* 0x000fe40000010000 */
[----:B------:R-:W-:-:S03]  /*9750*/  FFMA.FTZ R186, R40, c[0x0][0x23c], -R52 ;  /* 0x00008f0028ba7a23 */ /* 0x000fc60000010834 */
[----:B------:R-:W-:Y:S02]  /*9760*/  MUFU.EX2 R172, R172 ;  /* 0x000000ac00ac7308 */ /* 0x000fe40000000800 */
[C---:B------:R-:W-:Y:S01]  /*9770*/  HMMA.16816.F32.BF16 R4, R12.reuse, R18, R4 ;  /* 0x000000120c04723c */ /* 0x040fe20000041804 */
[----:B------:R-:W2:Y:S05]  /*9780*/  LDSM.16.MT88.4 R16, [R221+0x6c00] ;  /* 0x006c0000dd10783b */ /* 0x000eaa0000004200 */
[----:B------:R-:W2:Y:S02]  /*9790*/  MUFU.EX2 R170, R170 ;  /* 0x000000aa00aa7308 */ /* 0x000ea40000000800 */
[C---:B-1----:R-:W-:Y:S06]  /*97a0*/  HMMA.16816.F32.BF16 R24, R12.reuse, R28, R24 ;  /* 0x0000001c0c18723c */ /* 0x042fec0000041818 */
[----:B------:R-:W-:Y:S02]  /*97b0*/  MUFU.EX2 R60, R60 ;  /* 0x0000003c003c7308 */ /* 0x000fe40000000800 */
[----:B------:R-:W-:Y:S01]  /*97c0*/  HMMA.16816.F32.BF16 R20, R12, R30, R20 ;  /* 0x0000001e0c14723c */ /* 0x000fe20000041814 */
[----:B------:R-:W1:Y:S05]  /*97d0*/  LDSM.16.MT88.4 R28, [R216+0x7000] ;  /* 0x00700000d81c783b */ /* 0x000e6a0000004200 */
[----:B------:R-:W1:Y:S01]  /*97e0*/  MUFU.EX2 R59, R59 ;  /* 0x0000003b003b7308 */ /* 0x000e620000000800 */
[----:B------:R-:W-:Y:S01]  /*97f0*/  F2FP.BF16.PACK_AB R12, R71, R72 ;  /* 0x00000048470c723e */ /* 0x000fe200000010ff */
[----:B------:R-:W-:Y:S01]  /*9800*/  FADD.FTZ R72, R72, R76 ;  /* 0x0000004c48487221 */ /* 0x000fe20000010000 */
[C---:B-----5:R-:W-:Y:S01]  /*9810*/  F2FP.BF16.PACK_AB R13, R192.reuse, R195 ;  /* 0x000000c3c00d723e */ /* 0x060fe200000010ff */
        /* <DEDUP_REMOVED lines=15> */
[----:B------:R-:W4:Y:S01]  /*9910*/  LDSM.16.MT88.4 R32, [R221+0x7000] ;  /* 0x00700000dd20783b */ /* 0x000f220000004200 */
[----:B------:R-:W-:Y:S01]  /*9920*/  MUFU.EX2 R147, R147 ;  /* 0x0000009300937308 */ /* 0x000fe20000000800 */
[----:B------:R-:W-:-:S02]  /*9930*/  FADD.FTZ R69, R67, R69 ;  /* 0x0000004543457221 */ /* 0x000fc40000010000 */
[----:B------:R-:W-:-:S03]  /*9940*/  FFMA.FTZ R185, R49, c[0x0][0x23c], -R74 ;  /* 0x00008f0031b97a23 */ /* 0x000fc6000001084a */
[C---:B--2---:R-:W-:Y:S02]  /*9950*/  HMMA.16816.F32.BF16 R24, R12.reuse, R16, R24 ;  /* 0x000000100c18723c */ /* 0x044fe40000041818 */
[----:B------:R-:W2:Y:S05]  /*9960*/  MUFU.EX2 R143, R143 ;  /* 0x0000008f008f7308 */ /* 0x000eaa0000000800 */
[----:B------:R-:W-:Y:S01]  /*9970*/  F2FP.BF16.PACK_AB R16, R67, R68 ;  /* 0x000000444310723e */ /* 0x000fe200000010ff */
[----:B------:R-:W-:Y:S01]  /*9980*/  HMMA.16816.F32.BF16 R20, R12, R18, R20 ;  /* 0x000000120c14723c */ /* 0x000fe20000041814 */
[----:B------:R-:W5:Y:S01]  /*9990*/  LDSM.16.MT88.4 R12, [R216+0x7400] ;  /* 0x00740000d80c783b */ /* 0x000f620000004200 */
[C---:B------:R-:W-:Y:S01]  /*99a0*/  F2FP.BF16.PACK_AB R17, R190.reuse, R193 ;  /* 0x000000c1be11723e */ /* 0x040fe200000010ff */
[----:B------:R-:W-:Y:S01]  /*99b0*/  MUFU.EX2 R136, R136 ;  /* 0x0000008800887308 */ /* 0x000fe20000000800 */
[----:B------:R-:W-:-:S02]  /*99c0*/  FADD.FTZ R190, R190, R194 ;  /* 0x000000c2bebe7221 */ /* 0x000fc40000010000 */
[----:B------:R-:W-:Y:S01]  /*99d0*/  LDSM.16.MT88.4 R192, [R221+0x8c00] ;  /* 0x008c0000ddc0783b */ /* 0x000fe20000004200 */
[----:B------:R-:W-:Y:S01]  /*99e0*/  F2FP.BF16.PACK_AB R18, R65, R66 ;  /* 0x000000424112723e */ /* 0x000fe200000010ff */
[----:B------:R-:W-:Y:S01]  /*99f0*/  FADD.FTZ R66, R66, R69 ;  /* 0x0000004542427221 */ /* 0x000fe20000010000 */
[C---:B------:R-:W-:Y:S01]  /*9a00*/  F2FP.BF16.PACK_AB R19, R196.reuse, R183 ;  /* 0x000000b7c413723e */ /* 0x040fe200000010ff */
[----:B------:R-:W-:Y:S01]  /*9a10*/  FADD.FTZ R190, R183, R190 ;  /* 0x000000beb7be7221 */ /* 0x000fe20000010000 */
[----:B------:R-:W2:Y:S01]  /*9a20*/  MUFU.EX2 R135, R135 ;  /* 0x0000008700877308 */ /* 0x000ea20000000800 */
[----:B------:R-:W-:Y:S02]  /*9a30*/  FADD.FTZ R66, R65, R66 ;  /* 0x0000004241427221 */ /* 0x000fe40000010000 */
[----:B------:R-:W-:Y:S02]  /*9a40*/  FADD.FTZ R190, R196, R190 ;  /* 0x000000bec4be7221 */ /* 0x000fe40000010000 */
[C---:B-1----:R-:W-:Y:S03]  /*9a50*/  HMMA.16816.F32.BF16 R8, R16.reuse, R28, R8 ;  /* 0x0000001c1008723c */ /* 0x042fe60000041808 */
[----:B------:R-:W1:Y:S05]  /*9a60*/  MUFU.EX2 R56, R56 ;  /* 0x0000003800387308 */ /* 0x000e6a0000000800 */
[C---:B------:R-:W-:Y:S01]  /*9a70*/  HMMA.16816.F32.BF16 R4, R16.reuse, R30, R4 ;  /* 0x0000001e1004723c */ /* 0x040fe20000041804 */
[----:B------:R-:W1:Y:S02]  /*9a80*/  LDSM.16.MT88.4 R28, [R221+0x7400] ;  /* 0x00740000dd1c783b */ /* 0x000e640000004200 */
[----:B------:R-:W1:Y:S05]  /*9a90*/  MUFU.EX2 R55, R55 ;  /* 0x0000003700377308 */ /* 0x000e6a0000000800 */
[C---:B----4-:R-:W-:Y:S03]  /*9aa0*/  HMMA.16816.F32.BF16 R24, R16.reuse, R32, R24 ;  /* 0x000000201018723c */ /* 0x050fe60000041818 */
[----:B------:R-:W-:Y:S04]  /*9ab0*/  MUFU.EX2 R54, R54 ;  /* 0x0000003600367308 */ /* 0x000fe80000000800 */
[----:B------:R-:W-:Y:S01]  /*9ac0*/  F2FP.BF16.PACK_AB R32, R63, R64 ;  /* 0x000000403f20723e */ /* 0x000fe200000010ff */
[----:B------:R-:W-:Y:S01]  /*9ad0*/  HMMA.16816.F32.BF16 R20, R16, R34, R20 ;  /* 0x000000221014723c */ /* 0x000fe20000041814 */
[----:B------:R-:W4:Y:S01]  /*9ae0*/  LDSM.16.MT88.4 R16, [R216+0x7800] ;  /* 0x00780000d810783b */ /* 0x000f220000004200 */
[----:B---3--:R-:W-:Y:S01]  /*9af0*/  F2FP.BF16.PACK_AB R33, R176, R178 ;  /* 0x000000b2b021723e */ /* 0x008fe200000010ff */
        /* <DEDUP_REMOVED lines=13> */
[----:B------:R-:W-:-:S04]  /*9bd0*/  FADD.FTZ R172, R170, R172 ;  /* 0x000000acaaac7221 */ /* 0x000fc80000010000 */
[C---:B------:R-:W-:Y:S01]  /*9be0*/  HMMA.16816.F32.BF16 R4, R32.reuse, R14, R4 ;  /* 0x0000000e2004723c */ /* 0x040fe20000041804 */
[----:B------:R-:W3:Y:S02]  /*9bf0*/  LDSM.16.MT88.4 R12, [R221+0x7800] ;  /* 0x00780000dd0c783b */ /* 0x000ee40000004200 */
[----:B------:R-:W-:Y:S05]  /*9c00*/  MUFU.EX2 R0, R0 ;  /* 0x0000000000007308 */ /* 0x000fea0000000800 */
[C---:B-1----:R-:W-:Y:S03]  /*9c10*/  HMMA.16816.F32.BF16 R24, R32.reuse, R28, R24 ;  /* 0x0000001c2018723c */ /* 0x042fe60000041818 */
[----:B------:R-:W-:Y:S05]  /*9c20*/  MUFU.EX2 R85, R85 ;  /* 0x0000005500557308 */ /* 0x000fea0000000800 */
[----:B------:R-:W-:Y:S03]  /*9c30*/  HMMA.16816.F32.BF16 R28, R32, R30, R20 ;  /* 0x0000001e201c723c */ /* 0x000fe60000041814 */
[----:B------:R-:W-:Y:S04]  /*9c40*/  MUFU.EX2 R101, R101 ;  /* 0x0000006500657308 */ /* 0x000fe80000000800 */
[----:B------:R-:W-:Y:S01]  /*9c50*/  FFMA.FTZ R20, R115, c[0x0][0x23c], -R52 ;  /* 0x00008f0073147a23 */ /* 0x000fe20000010834 */
[----:B------:R-:W-:Y:S01]  /*9c60*/  F2FP.BF16.PACK_AB R32, R59, R60 ;  /* 0x0000003c3b20723e */ /* 0x000fe200000010ff */
[----:B------:R-:W-:Y:S01]  /*9c70*/  FADD.FTZ R60, R60, R62 ;  /* 0x0000003e3c3c7221 */ /* 0x000fe20000010000 */
[----:B--2---:R-:W-:Y:S01]  /*9c80*/  F2FP.BF16.PACK_AB R33, R143, R147 ;  /* 0x000000938f21723e */ /* 0x004fe200000010ff */
[----:B------:R1:W-:Y:S01]  /*9c90*/  MUFU.EX2 R110, R20 ;  /* 0x00000014006e7308 */ /* 0x0003e20000000800 */
[----:B------:R-:W-:Y:S01]  /*9ca0*/  F2FP.BF16.PACK_AB R34, R57, R58 ;  /* 0x0000003a3922723e */ /* 0x000fe200000010ff */
[----:B------:R-:W-:Y:S01]  /*9cb0*/  FADD.FTZ R147, R147, R172 ;  /* 0x000000ac93937221 */ /* 0x000fe20000010000 */
[----:B------:R-:W-:Y:S01]  /*9cc0*/  F2FP.BF16.PACK_AB R35, R135, R136 ;  /* 0x000000888723723e */ /* 0x000fe200000010ff */
[----:B------:R-:W-:-:S02]  /*9cd0*/  FADD.FTZ R60, R59, R60 ;  /* 0x0000003c3b3c7221 */ /* 0x000fc40000010000 */
[----:B------:R-:W-:Y:S02]  /*9ce0*/  FADD.FTZ R147, R143, R147 ;  /* 0x000000938f937221 */ /* 0x000fe40000010000 */
[----:B------:R-:W2:Y:S01]  /*9cf0*/  MUFU.EX2 R115, R119 ;  /* 0x0000007700737308 */ /* 0x000ea20000000800 */
[----:B------:R-:W-:Y:S01]  /*9d00*/  FADD.FTZ R60, R58, R60 ;  /* 0x0000003c3a3c7221 */ /* 0x000fe20000010000 */
[C---:B----4-:R-:W-:Y:S01]  /*9d10*/  HMMA.16816.F32.BF16 R8, R32.reuse, R16, R8 ;  /* 0x000000102008723c */ /* 0x050fe20000041808 */
[----:B------:R-:W-:Y:S02]  /*9d20*/  FADD.FTZ R147, R136, R147 ;  /* 0x0000009388937221 */ /* 0x000fe40000010000 */
[----:B------:R-:W-:Y:S02]  /*9d30*/  FADD.FTZ R57, R57, R60 ;  /* 0x0000003c39397221 */ /* 0x000fe40000010000 */
[----:B------:R-:W-:Y:S01]  /*9d40*/  FADD.FTZ R135, R135, R147 ;  /* 0x0000009387877221 */ /* 0x000fe20000010000 */
[----:B-1----:R-:W1:Y:S01]  /*9d50*/  LDSM.16.MT88.4 R20, [R216+0x7c00] ;  /* 0x007c0000d814783b */ /* 0x002e620000004200 */
[----:B------:R-:W-:Y:S01]  /*9d60*/  MUFU.EX2 R114, R114 ;  /* 0x0000007200727308 */ /* 0x000fe20000000800 */
[----:B------:R-:W-:Y:S01]  /*9d70*/  HMMA.16816.F32.BF16 R4, R32, R18, R4 ;  /* 0x000000122004723c */ /* 0x000fe20000041804 */
[----:B------:R-:W-:Y:S01]  /*9d80*/  FADD.FTZ R57, R56, R57 ;  /* 0x0000003938397221 */ /* 0x000fe20000010000 */
[----:B------:R-:W4:Y:S03]  /*9d90*/  LDSM.16.MT88.4 R16, [R221+0x7c00] ;  /* 0x007c0000dd10783b */ /* 0x000f260000004200 */
[----:B------:R-:W-:-:S02]  /*9da0*/  FADD.FTZ R57, R55, R57 ;  /* 0x0000003937397221 */ /* 0x000fc40000010000 */
[----:B------:R-:W-:Y:S01]  /*9db0*/  MUFU.EX2 R97, R98 ;  /* 0x0000006200617308 */ /* 0x000fe20000000800 */
[----:B---3--:R-:W-:Y:S01]  /*9dc0*/  HMMA.16816.F32.BF16 R24, R32, R12, R24 ;  /* 0x0000000c2018723c */ /* 0x008fe20000041818 */
[----:B--2---:R-:W-:-:S04]  /*9dd0*/  FADD.FTZ R135, R115, R135 ;  /* 0x0000008773877221 */ /* 0x004fc80000010000 */
[C---:B------:R-:W-:Y:S02]  /*9de0*/  FADD.FTZ R135, R110.reuse, R135 ;  /* 0x000000876e877221 */ /* 0x040fe40000010000 */
[----:B------:R-:W-:Y:S01]  /*9df0*/  F2FP.BF16.PACK_AB R12, R55, R56 ;  /* 0x00000038370c723e */ /* 0x000fe200000010ff */
[----:B------:R-:W-:Y:S01]  /*9e00*/  HMMA.16816.F32.BF16 R28, R32, R14, R28 ;  /* 0x0000000e201c723c */ /* 0x000fe2000004181c */
[----:B------:R-:W2:Y:S01]  /*9e10*/  LDSM.16.MT88.4 R32, [R216+0x8000] ;  /* 0x00800000d820783b */ /* 0x000ea20000004200 */
[----:B------:R-:W-:Y:S01]  /*9e20*/  F2FP.BF16.PACK_AB R13, R110, R115 ;  /* 0x000000736e0d723e */ /* 0x000fe200000010ff */
[----:B------:R-:W3:Y:S04]  /*9e30*/  MUFU.EX2 R95, R95 ;  /* 0x0000005f005f7308 */ /* 0x000ee80000000800 */
[----:B------:R-:W-:Y:S01]  /*9e40*/  F2FP.BF16.PACK_AB R14, R53, R54 ;  /* 0x00000036350e723e */ /* 0x000fe200000010ff */
[----:B------:R-:W-:Y:S01]  /*9e50*/  FADD.FTZ R54, R54, R57 ;  /* 0x0000003936367221 */ /* 0x000fe20000010000 */
[----:B------:R-:W-:Y:S01]  /*9e60*/  F2FP.BF16.PACK_AB R15, R103, R106 ;  /* 0x0000006a670f723e */ /* 0x000fe200000010ff */
[----:B------:R-:W-:Y:S01]  /*9e70*/  FADD.FTZ R106, R106, R135 ;  /* 0x000000876a6a7221 */ /* 0x000fe20000010000 */
[----:B------:R-:W-:Y:S01]  /*9e80*/  MUFU.EX2 R92, R93 ;  /* 0x0000005d005c7308 */ /* 0x000fe20000000800 */
[----:B------:R-:W-:-:S02]  /*9e90*/  FADD.FTZ R54, R53, R54 ;  /* 0x0000003635367221 */ /* 0x000fc40000010000 */
[----:B------:R-:W-:-:S05]  /*9ea0*/  FADD.FTZ R106, R103, R106 ;  /* 0x0000006a676a7221 */ /* 0x000fca0000010000 */
[----:B------:R-:W5:Y:S01]  /*9eb0*/  MUFU.EX2 R87, R87 ;  /* 0x0000005700577308 */ /* 0x000f620000000800 */
[C---:B-1----:R-:W-:Y:S07]  /*9ec0*/  HMMA.16816.F32.BF16 R8, R12.reuse, R20, R8 ;  /* 0x000000140c08723c */ /* 0x042fee0000041808 */
[----:B------:R-:W1:Y:S01]  /*9ed0*/  MUFU.EX2 R142, R142 ;  /* 0x0000008e008e7308 */ /* 0x000e620000000800 */
[C---:B------:R-:W-:Y:S01]  /*9ee0*/  HMMA.16816.F32.BF16 R4, R12.reuse, R22, R4 ;  /* 0x000000160c04723c */ /* 0x040fe20000041804 */
[----:B------:R-:W1:Y:S06]  /*9ef0*/  LDSM.16.MT88.4 R20, [R221+0x8000] ;  /* 0x00800000dd14783b */ /* 0x000e6c0000004200 */
[----:B------:R-:W1:Y:S01]  /*9f00*/  MUFU.EX2 R171, R171 ;  /* 0x000000ab00ab7308 */ /* 0x000e620000000800 */
[C---:B----4-:R-:W-:Y:S07]  /*9f10*/  HMMA.16816.F32.BF16 R24, R12.reuse, R16, R24 ;  /* 0x000000100c18723c */ /* 0x050fee0000041818 */
[----:B------:R-:W-:Y:S01]  /*9f20*/  MUFU.EX2 R191, R191 ;  /* 0x000000bf00bf7308 */ /* 0x000fe20000000800 */
[----:B------:R-:W-:Y:S01]  /*9f30*/  HMMA.16816.F32.BF16 R28, R12, R18, R28 ;  /* 0x000000120c1c723c */ /* 0x000fe2000004181c */
[----:B------:R-:W4:Y:S06]  /*9f40*/  LDSM.16.MT88.4 R16, [R216+0x8400] ;  /* 0x00840000d810783b */ /* 0x000f2c0000004200 */
[----:B------:R-:W-:Y:S01]  /*9f50*/  MUFU.EX2 R179, R179 ;  /* 0x000000b300b37308 */ /* 0x000fe20000000800 */
[----:B------:R-:W-:Y:S01]  /*9f60*/  F2FP.BF16.PACK_AB R12, R85, R0 ;  /* 0x00000000550c723e */ /* 0x000fe200000010ff */
[----:B------:R-:W-:Y:S01]  /*9f70*/  FADD.FTZ R0, R0, R54 ;  /* 0x0000003600007221 */ /* 0x000fe20000010000 */
[----:B---3--:R-:W-:Y:S01]  /*9f80*/  F2FP.BF16.PACK_AB R13, R95, R97 ;  /* 0x000000615f0d723e */ /* 0x008fe200000010ff */
[----:B------:R-:W-:Y:S01]  /*9f90*/  FADD.FTZ R97, R97, R106 ;  /* 0x0000006a61617221 */ /* 0x000fe20000010000 */
[----:B------:R-:W-:Y:S01]  /*9fa0*/  F2FP.BF16.PACK_AB R14, R114, R101 ;  /* 0x00000065720e723e */ /* 0x000fe200000010ff */
[----:B------:R-:W-:Y:S01]  /*9fb0*/  FADD.FTZ R0, R85, R0 ;  /* 0x0000000055007221 */ /* 0x000fe20000010000 */
[----:B-----5:R-:W-:Y:S01]  /*9fc0*/  F2FP.BF16.PACK_AB R15, R87, R92 ;  /* 0x0000005c570f723e */ /* 0x020fe200000010ff */
[----:B------:R-:W-:Y:S01]  /*9fd0*/  MUFU.EX2 R81, R81 ;  /* 0x0000005100517308 */ /* 0x000fe20000000800 */
[----:B------:R-:W-:-:S02]  /*9fe0*/  FADD.FTZ R97, R95, R97 ;  /* 0x000000615f617221 */ /* 0x000fc40000010000 */
[----:B------:R-:W-:Y:S02]  /*9ff0*/  FADD.FTZ R101, R101, R0 ;  /* 0x0000000065657221 */ /* 0x000fe40000010000 */
[----:B------:R-:W-:Y:S01]  /*a000*/  FADD.FTZ R92, R92, R97 ;  /* 0x000000615c5c7221 */ /* 0x000fe20000010000 */
[----:B--2---:R-:W-:Y:S01]  /*a010*/  HMMA.16816.F32.BF16 R8, R12, R32, R8 ;  /* 0x000000200c08723c */ /* 0x004fe20000041808 */
[----:B------:R-:W-:Y:S01]  /*a020*/  FADD.FTZ R101, R114, R101 ;  /* 0x0000006572657221 */ /* 0x000fe20000010000 */
[----:B------:R-:W2:Y:S01]  /*a030*/  MUFU.EX2 R78, R78 ;  /* 0x0000004e004e7308 */ /* 0x000ea20000000800 */
[----:B------:R-:W-:Y:S02]  /*a040*/  FADD.FTZ R92, R87, R92 ;  /* 0x0000005c575c7221 */ /* 0x000fe40000010000 */
[----:B-1----:R-:W-:-:S03]  /*a050*/  FADD.FTZ R101, R142, R101 ;  /* 0x000000658e657221 */ /* 0x002fc60000010000 */
[C---:B------:R-:W-:Y:S01]  /*a060*/  HMMA.16816.F32.BF16 R4, R12.reuse, R34, R4 ;  /* 0x000000220c04723c */ /* 0x040fe20000041804 */
[----:B------:R-:W1:Y:S01]  /*a070*/  LDSM.16.MT88.4 R32, [R221+0x8400] ;  /* 0x00840000dd20783b */ /* 0x000e620000004200 */
[----:B------:R-:W-:Y:S06]  /*a080*/  MUFU.EX2 R75, R75 ;  /* 0x0000004b004b7308 */ /* 0x000fec0000000800 */
[C---:B------:R-:W-:Y:S02]  /*a090*/  HMMA.16816.F32.BF16 R24, R12.reuse, R20, R24 ;  /* 0x000000140c18723c */ /* 0x040fe40000041818 */
[----:B------:R-:W3:Y:S06]  /*a0a0*/  MUFU.EX2 R48, R48 ;  /* 0x0000003000307308 */ /* 0x000eec0000000800 */
[----:B------:R-:W-:Y:S01]  /*a0b0*/  HMMA.16816.F32.BF16 R28, R12, R22, R28 ;  /* 0x000000160c1c723c */ /* 0x000fe2000004181c */
[----:B------:R-:W5:Y:S01]  /*a0c0*/  LDSM.16.MT88.4 R20, [R216+0x8800] ;  /* 0x00880000d814783b */ /* 0x000f620000004200 */
[----:B------:R-:W4:Y:S05]  /*a0d0*/  MUFU.EX2 R168, R168 ;  /* 0x000000a800a87308 */ /* 0x000f2a0000000800 */
[C---:B------:R-:W-:Y:S01]  /*a0e0*/  F2FP.BF16.PACK_AB R12, R171.reuse, R142 ;  /* 0x0000008eab0c723e */ /* 0x040fe200000010ff */
[----:B------:R-:W-:Y:S01]  /*a0f0*/  FADD.FTZ R171, R171, R101 ;  /* 0x00000065abab7221 */ /* 0x000fe20000010000 */
[----:B--2---:R-:W-:Y:S01]  /*a100*/  F2FP.BF16.PACK_AB R13, R78, R81 ;  /* 0x000000514e0d723e */ /* 0x004fe200000010ff */
[----:B------:R-:W2:Y:S01]  /*a110*/  MUFU.EX2 R123, R124 ;  /* 0x0000007c007b7308 */ /* 0x000ea20000000800 */
[----:B------:R-:W-:Y:S01]  /*a120*/  F2FP.BF16.PACK_AB R14, R179, R191 ;  /* 0x000000bfb30e723e */ /* 0x000fe200000010ff */
[----:B------:R-:W-:Y:S01]  /*a130*/  FADD.FTZ R81, R81, R92 ;  /* 0x0000005c51517221 */ /* 0x000fe20000010000 */
[----:B---3--:R-:W-:Y:S01]  /*a140*/  F2FP.BF16.PACK_AB R15, R48, R75 ;  /* 0x0000004b300f723e */ /* 0x008fe200000010ff */
        /* <DEDUP_REMOVED lines=8> */
[----:B------:R-:W3:Y:S02]  /*a1d0*/  MUFU.EX2 R86, R88 ;  /* 0x0000005800567308 */ /* 0x000ee40000000800 */
[C---:B------:R-:W-:Y:S01]  /*a1e0*/  HMMA.16816.F32.BF16 R4, R12.reuse, R18, R4 ;  /* 0x000000120c04723c */ /* 0x040fe20000041804 */
[----:B------:R-:W4:Y:S05]  /*a1f0*/  LDSM.16.MT88.4 R16, [R221+0x8800] ;  /* 0x00880000dd10783b */ /* 0x000f2a0000004200 */
[----:B------:R-:W-:Y:S02]  /*a200*/  MUFU.EX2 R47, R47 ;  /* 0x0000002f002f7308 */ /* 0x000fe40000000800 */
[C---:B-1----:R-:W-:Y:S06]  /*a210*/  HMMA.16816.F32.BF16 R24, R12.reuse, R32, R24 ;  /* 0x000000200c18723c */ /* 0x042fec0000041818 */
[----:B------:R-:W1:Y:S01]  /*a220*/  MUFU.EX2 R46, R46 ;  /* 0x0000002e002e7308 */ /* 0x000e620000000800 */
[----:B------:R-:W-:Y:S01]  /*a230*/  FFMA.FTZ R33, R43, c[0x0][0x23c], -R52 ;  /* 0x00008f002b217a23 */ /* 0x000fe20000010834 */
[----:B------:R-:W-:Y:S01]  /*a240*/  HMMA.16816.F32.BF16 R28, R12, R34, R28 ;  /* 0x000000220c1c723c */ /* 0x000fe2000004181c */
[----:B------:R-:W-:-:S05]  /*a250*/  FFMA.FTZ R32, R50, c[0x0][0x23c], -R74 ;  /* 0x00008f0032207a23 */ /* 0x000fca000001084a */
[----:B------:R-:W-:Y:S01]  /*a260*/  MUFU.EX2 R45, R45 ;  /* 0x0000002d002d7308 */ /* 0x000fe20000000800 */
[C---:B--2---:R-:W-:Y:S01]  /*a270*/  F2FP.BF16.PACK_AB R12, R123.reuse, R168 ;  /* 0x000000a87b0c723e */ /* 0x044fe200000010ff */
[----:B------:R-:W-:Y:S01]  /*a280*/  FADD.FTZ R123, R123, R179 ;  /* 0x000000b37b7b7221 */ /* 0x000fe20000010000 */
[----:B---3--:R-:W-:-:S03]  /*a290*/  F2FP.BF16.PACK_AB R14, R86, R100 ;  /* 0x00000064560e723e */ /* 0x008fc600000010ff */
[----:B------:R-:W-:Y:S02]  /*a2a0*/  FADD.FTZ R123, R100, R123 ;  /* 0x0000007b647b7221 */ /* 0x000fe40000010000 */
[----:B------:R-:W2:Y:S01]  /*a2b0*/  MUFU.EX2 R44, R44 ;  /* 0x0000002c002c7308 */ /* 0x000ea20000000800 */
[----:B-1----:R-:W-:Y:S01]  /*a2c0*/  F2FP.BF16.PACK_AB R13, R46, R47 ;  /* 0x0000002f2e0d723e */ /* 0x002fe200000010ff */
[----:B------:R-:W-:Y:S02]  /*a2d0*/  FADD.FTZ R47, R47, R75 ;  /* 0x0000004b2f2f7221 */ /* 0x000fe40000010000 */
[----:B------:R-:W-:Y:S02]  /*a2e0*/  FADD.FTZ R86, R86, R123 ;  /* 0x0000007b56567221 */ /* 0x000fe40000010000 */
[----:B------:R-:W-:Y:S02]  /*a2f0*/  FADD.FTZ R47, R46, R47 ;  /* 0x0000002f2e2f7221 */ /* 0x000fe40000010000 */
[----:B------:R-:W1:Y:S01]  /*a300*/  MUFU.EX2 R83, R83 ;  /* 0x0000005300537308 */ /* 0x000e620000000800 */
[----:B--2---:R-:W-:-:S07]  /*a310*/  F2FP.BF16.PACK_AB R15, R44, R45 ;  /* 0x0000002d2c0f723e */ /* 0x004fce00000010ff */
[----:B------:R-:W2:Y:S01]  /*a320*/  MUFU.EX2 R33, R33 ;  /* 0x0000002100217308 */ /* 0x000ea20000000800 */
[----:B------:R-:W-:-:S04]  /*a330*/  FADD.FTZ R45, R45, R47 ;  /* 0x0000002f2d2d7221 */ /* 0x000fc80000010000 */
[----:B------:R-:W-:Y:S01]  /*a340*/  FADD.FTZ R45, R44, R45 ;  /* 0x0000002d2c2d7221 */ /* 0x000fe20000010000 */
[C---:B-----5:R-:W-:Y:S01]  /*a350*/  HMMA.16816.F32.BF16 R8, R12.reuse, R20, R8 ;  /* 0x000000140c08723c */ /* 0x060fe20000041808 */
[----:B-1----:R-:W-:Y:S01]  /*a360*/  FADD.FTZ R86, R83, R86 ;  /* 0x0000005653567221 */ /* 0x002fe20000010000 */
[----:B------:R-:W1:Y:S05]  /*a370*/  MUFU.EX2 R51, R51 ;  /* 0x0000003300337308 */ /* 0x000e6a0000000800 */
[--C-:B------:R-:W-:Y:S01]  /*a380*/  FFMA.FTZ R20, R42, c[0x0][0x23c], -R52.reuse ;  /* 0x00008f002a147a23 */ /* 0x100fe20000010834 */
[----:B----4-:R-:W-:Y:S01]  /*a390*/  HMMA.16816.F32.BF16 R24, R12, R16, R24 ;  /* 0x000000100c18723c */ /* 0x010fe20000041818 */
[----:B------:R-:W-:Y:S01]  /*a3a0*/  FFMA.FTZ R21, R41, c[0x0][0x23c], -R52 ;  /* 0x00008f0029157a23 */ /* 0x000fe20000010834 */
[----:B------:R-:W3:Y:S01]  /*a3b0*/  MUFU.EX2 R32, R32 ;  /* 0x0000002000207308 */ /* 0x000ee20000000800 */
[----:B--2---:R-:W-:-:S05]  /*a3c0*/  FADD.FTZ R45, R33, R45 ;  /* 0x0000002d212d7221 */ /* 0x004fca0000010000 */
[----:B------:R-:W-:Y:S02]  /*a3d0*/  HMMA.16816.F32.BF16 R4, R12, R22, R4 ;  /* 0x000000160c04723c */ /* 0x000fe40000041804 */
[----:B------:R-:W2:Y:S01]  /*a3e0*/  MUFU.EX2 R185, R185 ;  /* 0x000000b900b97308 */ /* 0x000ea20000000800 */
[----:B-1----:R-:W-:-:S05]  /*a3f0*/  FADD.FTZ R86, R51, R86 ;  /* 0x0000005633567221 */ /* 0x002fca0000010000 */
[----:B------:R-:W-:Y:S02]  /*a400*/  HMMA.16816.F32.BF16 R28, R12, R18, R28 ;  /* 0x000000120c1c723c */ /* 0x000fe4000004181c */
[----:B------:R-:W1:Y:S01]  /*a410*/  MUFU.EX2 R20, R20 ;  /* 0x0000001400147308 */ /* 0x000e620000000800 */
[----:B---3--:R-:W-:-:S04]  /*a420*/  FADD.FTZ R86, R32, R86 ;  /* 0x0000005620567221 */ /* 0x008fc80000010000 */
[----:B------:R-:W-:-:S03]  /*a430*/  F2FP.BF16.PACK_AB R12, R51, R83 ;  /* 0x00000053330c723e */ /* 0x000fc600000010ff */
[----:B------:R-:W3:Y:S01]  /*a440*/  MUFU.EX2 R21, R21 ;  /* 0x0000001500157308 */ /* 0x000ee20000000800 */
[C---:B--2---:R-:W-:Y:S01]  /*a450*/  F2FP.BF16.PACK_AB R14, R185.reuse, R32 ;  /* 0x00000020b90e723e */ /* 0x044fe200000010ff */
[----:B------:R-:W-:-:S06]  /*a460*/  FADD.FTZ R185, R185, R86 ;  /* 0x00000056b9b97221 */ /* 0x000fcc0000010000 */
[----:B------:R-:W2:Y:S01]  /*a470*/  MUFU.EX2 R186, R186 ;  /* 0x000000ba00ba7308 */ /* 0x000ea20000000800 */
[C---:B-1----:R-:W-:Y:S01]  /*a480*/  F2FP.BF16.PACK_AB R13, R20.reuse, R33 ;  /* 0x00000021140d723e */ /* 0x042fe200000010ff */
[----:B------:R-:W-:-:S04]  /*a490*/  FADD.FTZ R45, R20, R45 ;  /* 0x0000002d142d7221 */ /* 0x000fc80000010000 */
[----:B---3--:R-:W-:Y:S01]  /*a4a0*/  FADD.FTZ R45, R21, R45 ;  /* 0x0000002d152d7221 */ /* 0x008fe20000010000 */
[----:B--2---:R-:W-:-:S03]  /*a4b0*/  F2FP.BF16.PACK_AB R15, R186, R21 ;  /* 0x00000015ba0f723e */ /* 0x004fc600000010ff */
[----:B------:R-:W-:-:S04]  /*a4c0*/  FADD.FTZ R186, R186, R45 ;  /* 0x0000002dbaba7221 */ /* 0x000fc80000010000 */
[C---:B------:R-:W-:Y:S08]  /*a4d0*/  HMMA.16816.F32.BF16 R204, R12.reuse, R200, R8 ;  /* 0x000000c80ccc723c */ /* 0x040ff00000041808 */
[C---:B------:R-:W-:Y:S08]  /*a4e0*/  HMMA.16816.F32.BF16 R196, R12.reuse, R192, R24 ;  /* 0x000000c00cc4723c */ /* 0x040ff00000041818 */
[C---:B------:R-:W-:Y:S08]  /*a4f0*/  HMMA.16816.F32.BF16 R200, R12.reuse, R202, R4 ;  /* 0x000000ca0cc8723c */ /* 0x040ff00000041804 */
[----:B------:R-:W-:Y:S01]  /*a500*/  HMMA.16816.F32.BF16 R192, R12, R194, R28 ;  /* 0x000000c20cc0723c */ /* 0x000fe2000004181c */
[----:B------:R-:W-:Y:S06]  /*a510*/  @!UPT UIADD3 URZ, URZ, URZ, URZ ;  /* 0x0000003f3f3ff290 */ /* 0x000fec000fffe03f */
        /* <DEDUP_REMOVED lines=64> */
.L_x_2379:
[----:B------:R-:W-:-:S05]  /*a920*/  IMAD.MOV.U32 R3, RZ, RZ, c[0x0][0x1a0] ;  /* 0x00006800ff037624 */ /* 0x000fca00078e00ff */
[----:B------:R-:W-:-:S04]  /*a930*/  LEA R3, -R3, RZ, 0x8 ;  /* 0x000000ff03037211 */ /* 0x000fc800078e41ff */
[----:B------:R-:W-:Y:S02]  /*a940*/  SHF.R.S32.HI R2, RZ, 0x1f, R3 ;  /* 0x0000001fff027819 */ /* 0x000fe40000011403 */
.L_x_2380:
[----:B------:R-:W-:Y:S01]  /*a950*/  ISETP.GE.AND P0, PT, R211, c[0x0][0x220], PT ;  /* 0x00008800d3007a0c */ /* 0x000fe20003f06270 */
[----:B------:R-:W-:Y:S01]  /*a960*/  IMAD.SHL.U32 R190, R188, 0x100, RZ ;  /* 0x00000100bcbe7824 */ /* 0x000fe200078e00ff */
[----:B------:R-:W-:-:S04]  /*a970*/  LEA R222, P5, R3, R222, 0x1 ;  /* 0x000000de03de7211 */ /* 0x000fc800078a08ff */
[----:B------:R-:W-:Y:S02]  /*a980*/  LEA.HI.X R223, R3, R223, R2, 0x1, P5 ;  /* 0x000000df03df7211 */ /* 0x000fe400028f0c02 */
[C-C-:B------:R-:W-:Y:S02]  /*a990*/  LOP3.LUT R218, R190.reuse, 0x89, R187.reuse, 0xfe, !PT ;  /* 0x00000089beda7812 */ /* 0x140fe400078efebb */
[C---:B------:R-:W-:Y:S02]  /*a9a0*/  LOP3.LUT R233, R190.reuse, 0x98, R187, 0xfe, !PT ;  /* 0x00000098bee97812 */ /* 0x040fe400078efebb */
[----:B------:R-:W-:Y:S01]  /*a9b0*/  I2F R191, R218 ;  /* 0x000000da00bf7306 */ /* 0x000fe20000201400 */
[----:B------:R-:W-:Y:S01]  /*a9c0*/  @!P0 IMAD.MOV.U32 R10, RZ, RZ, R222 ;  /* 0x000000ffff0a8224 */ /* 0x000fe200078e00de */
[----:B------:R-:W-:Y:S01]  /*a9d0*/  @P0 STS [R210+0x5000], RZ ;  /* 0x005000ffd2000388 */ /* 0x000fe20000000800 */
[----:B------:R-:W-:Y:S01]  /*a9e0*/  @!P0 IMAD.MOV.U32 R11, RZ, RZ, R223 ;  /* 0x000000ffff0b8224 */ /* 0x000fe200078e00df */
[C---:B------:R-:W-:Y:S01]  /*a9f0*/  LOP3.LUT R234, R190.reuse, 0x99, R187, 0xfe, !PT ;  /* 0x00000099beea7812 */ /* 0x040fe200078efebb */
[----:B------:R-:W-:Y:S01]  /*aa00*/  @!P0 IMAD.MOV.U32 R18, RZ, RZ, c[0x0][0x1a0] ;  /* 0x00006800ff128624 */ /* 0x000fe200078e00ff */
[----:B------:R-:W-:Y:S01]  /*aa10*/  @P0 STS [R210+0x5004], RZ ;  /* 0x005004ffd2000388 */ /* 0x000fe20000000800 */
[----:B------:R-:W-:Y:S01]  /*aa20*/  @!P0 IMAD.MOV.U32 R16, RZ, RZ, c[0x0][0x1a0] ;  /* 0x00006800ff108624 */ /* 0x000fe200078e00ff */
[----:B------:R-:W-:Y:S01]  /*aa30*/  I2F R232, R233 ;  /* 0x000000e900e87306 */ /* 0x000fe20000201400 */
[--C-:B------:R-:W-:Y:S01]  /*aa40*/  @!P0 IMAD.MOV.U32 R4, RZ, RZ, R36.reuse ;  /* 0x000000ffff048224 */ /* 0x100fe200078e0024 */
[----:B------:R-:W-:Y:S01]  /*aa50*/  @P0 STS.64 [R210+0x5008], RZ ;  /* 0x005008ffd2000388 */ /* 0x000fe20000000a00 */
[----:B------:R-:W-:Y:S01]  /*aa60*/  @!P0 IMAD.MOV.U32 R5, RZ, RZ, R39 ;  /* 0x000000ffff058224 */ /* 0x000fe200078e0027 */
[C-C-:B------:R-:W-:Y:S01]  /*aa70*/  LOP3.LUT R235, R190.reuse, 0xa8, R187.reuse, 0xfe, !PT ;  /* 0x000000a8beeb7812 */ /* 0x140fe200078efebb */
[----:B------:R-:W-:Y:S01]  /*aa80*/  @!P0 IMAD.MOV.U32 R13, RZ, RZ, c[0x0][0x1a0] ;  /* 0x00006800ff0d8624 */ /* 0x000fe200078e00ff */
[----:B------:R-:W-:Y:S01]  /*aa90*/  @!PT LDS RZ, [RZ] ;  /* 0x00000000fffff984 */ /* 0x000fe20000000800 */
[----:B------:R-:W-:Y:S01]  /*aaa0*/  @!PT LDS RZ, [RZ] ;  /* 0x00000000fffff984 */ /* 0x000fe20000000800 */
[----:B------:R-:W-:Y:S01]  /*aab0*/  @!PT LDS RZ, [RZ] ;  /* 0x00000000fffff984 */ /* 0x000fe20000000800 */
[----:B------:R1:W-:Y:S01]  /*aac0*/  @!P0 LDGSTS.E.BYPASS.LTC128B.128 [R210+0x5000], [R10.64] ;  /* 0x050000000ad28fae */ /* 0x0003e2000b901d46 */
[----:B------:R-:W-:Y:S01]  /*aad0*/  @!P0 IMAD.MOV.U32 R12, RZ, RZ, c[0x0][0x1a0] ;  /* 0x00006800ff0c8624 */ /* 0x000fe200078e00ff */
[C-C-:B------:R-:W-:Y:S01]  /*aae0*/  LOP3.LUT R238, R190.reuse, 0xa9, R187.reuse, 0xfe, !PT ;  /* 0x000000a9beee7812 */ /* 0x140fe200078efebb */
[----:B------:R-:W-:Y:S01]  /*aaf0*/  @!P0 IMAD.MOV.U32 R20, RZ, RZ, c[0x0][0x1a0] ;  /* 0x00006800ff148624 */ /* 0x000fe200078e00ff */
[----:B------:R-:W-:Y:S01]  /*ab00*/  @P0 STS.128 [R210+0x5800], RZ ;  /* 0x005800ffd2000388 */ /* 0x000fe20000000c00 */
[----:B------:R-:W-:Y:S01]  /*ab10*/  @!P0 IMAD.MOV.U32 R38, RZ, RZ, R36 ;  /* 0x000000ffff268224 */ /* 0x000fe200078e0024 */
[----:B------:R-:W-:Y:S01]  /*ab20*/  LOP3.LUT R236, R190, 0xb0, R187, 0xfe, !PT ;  /* 0x000000b0beec7812 */ /* 0x000fe200078efebb */
[----:B------:R-:W-:Y:S01]  /*ab30*/  @!P0 IMAD.WIDE.U32 R18, R18, 0xa0, R4 ;  /* 0x000000a012128825 */ /* 0x000fe200078e0004 */
[C-C-:B------:R-:W-:Y:S01]  /*ab40*/  LOP3.LUT R240, R190.reuse, 0xb1, R187.reuse, 0xfe, !PT ;  /* 0x000000b1bef07812 */ /* 0x140fe200078efebb */
[----:B------:R-:W-:Y:S01]  /*ab50*/  I2F R237, R238 ;  /* 0x000000ee00ed7306 */ /* 0x000fe20000201400 */
[----:B------:R-:W-:Y:S01]  /*ab60*/  LOP3.LUT R242, R190, 0xb8, R187, 0xfe, !PT ;  /* 0x000000b8bef27812 */ /* 0x000fe200078efebb */
[----:B------:R-:W-:Y:S01]  /*ab70*/  @!P0 IMAD.WIDE.U32 R16, R16, 0xc0, R4 ;  /* 0x000000c010108825 */ /* 0x000fe200078e0004 */
[----:B------:R-:W-:-:S02]  /*ab80*/  @!P0 LEA R5, P3, R13, R36, 0x6 ;  /* 0x000000240d058211 */ /* 0x000fc400078630ff */
[----:B------:R-:W-:Y:S01]  /*ab90*/  @!P0 LEA R4, P4, R12, R36, 0x5 ;  /* 0x000000240c048211 */ /* 0x000fe200078828ff */
[----:B------:R-:W-:Y:S01]  /*aba0*/  @!P0 IMAD.MOV.U32 R7, RZ, RZ, c[0x0][0x1a4] ;  /* 0x00006900ff078624 */ /* 0x000fe200078e00ff */
[C---:B------:R-:W-:Y:S01]  /*abb0*/  @!P0 IADD3 R5, P5, R3.reuse, R5, RZ ;  /* 0x0000000503058210 */ /* 0x040fe20007fbe0ff */
[----:B------:R-:W-:Y:S01]  /*abc0*/  @!P0 IMAD.MOV.U32 R0, RZ, RZ, c[0x0][0x1a0] ;  /* 0x00006800ff008624 */ /* 0x000fe200078e00ff */
[----:B------:R-:W-:Y:S01]  /*abd0*/  @!P0 IADD3 R4, P6, R3, R4, RZ ;  /* 0x0000000403048210 */ /* 0x000fe20007fde0ff */
[----:B------:R-:W-:Y:S01]  /*abe0*/  @!P0 IMAD.MOV.U32 R8, RZ, RZ, c[0x0][0x1a4] ;  /* 0x00006900ff088624 */ /* 0x000fe200078e00ff */
[-C--:B------:R-:W-:Y:S01]  /*abf0*/  @!P0 LEA.HI.X R13, R13, R39.reuse, R7, 0x6, P3 ;  /* 0x000000270d0d8211 */ /* 0x080fe200018f3407 */
[----:B------:R-:W-:Y:S01]  /*ac00*/  @!P0 IMAD.WIDE.U32 R20, R20, 0x60, R38 ;  /* 0x0000006014148825 */ /* 0x000fe200078e0026 */
[----:B------:R-:W-:Y:S01]  /*ac10*/  @!P0 LEA R6, P2, R0, R36, 0x7 ;  /* 0x0000002400068211 */ /* 0x000fe200078438ff */
[----:B------:R-:W-:Y:S01]  /*ac20*/  I2F R241, R236 ;  /* 0x000000ec00f17306 */ /* 0x000fe20000201400 */
[C---:B------:R-:W-:Y:S01]  /*ac30*/  @!P0 IADD3 R15, P3, R3.reuse, R18, RZ ;  /* 0x00000012030f8210 */ /* 0x040fe20007f7e0ff */
[----:B------:R-:W-:Y:S01]  /*ac40*/  @!P0 IMAD.MOV.U32 R22, RZ, RZ, c[0x0][0x1a0] ;  /* 0x00006800ff168624 */ /* 0x000fe200078e00ff */
[----:B------:R-:W-:Y:S01]  /*ac50*/  @!P0 LEA.HI.X R12, R12, R39, R8, 0x5, P4 ;  /* 0x000000270c0c8211 */ /* 0x000fe200020f2c08 */
[----:B-1----:R-:W-:Y:S01]  /*ac60*/  @!P0 IMAD.MOV.U32 R10, RZ, RZ, c[0x0][0x1a4] ;  /* 0x00006900ff0a8624 */ /* 0x002fe200078e00ff */
[----:B------:R-:W-:Y:S01]  /*ac70*/  @!P0 IADD3 R14, P4, R3, R20, RZ ;  /* 0x00000014030e8210 */ /* 0x000fe20007f9e0ff */
[----:B------:R-:W-:Y:S01]  /*ac80*/  @!P0 IMAD.MOV.U32 R37, RZ, RZ, R39 ;  /* 0x000000ffff258224 */ /* 0x000fe200078e0027 */
[C-C-:B------:R-:W-:Y:S01]  /*ac90*/  LOP3.LUT R249, R190.reuse, 0xb9, R187.reuse, 0xfe, !PT ;  /* 0x000000b9bef97812 */ /* 0x140fe200078efebb */
[----:B------:R-:W-:Y:S01]  /*aca0*/  @!P0 IMAD.MOV.U32 R11, RZ, RZ, c[0x0][0x1a4] ;  /* 0x00006900ff0b8624 */ /* 0x000fe200078e00ff */
[----:B------:R-:W-:Y:S01]  /*acb0*/  I2F R239, R240 ;  /* 0x000000f000ef7306 */ /* 0x000fe20000201400 */
[----:B------:R-:W-:Y:S01]  /*acc0*/  @!P0 IMAD.MOV.U32 R9, RZ, RZ, c[0x0][0x1a4] ;  /* 0x00006900ff098624 */ /* 0x000fe200078e00ff */
[----:B------:R-:W-:Y:S01]  /*acd0*/  LOP3.LUT R246, R190, 0xc0, R187, 0xfe, !PT ;  /* 0x000000c0bef67812 */ /* 0x000fe200078efebb */
[----:B------:R-:W-:-:S02]  /*ace0*/  @!P0 IMAD R10, R10, 0xa0, RZ ;  /* 0x000000a00a0a8824 */ /* 0x000fc400078e02ff */
[----:B------:R-:W-:Y:S01]  /*acf0*/  @!P0 IMAD.WIDE.U32 R22, R22, 0xe0, R36 ;  /* 0x000000e016168825 */ /* 0x000fe200078e0024 */
[----:B------:R-:W-:Y:S02]  /*ad00*/  @!P0 LEA.HI.X R9, R0, R39, R9, 0x7, P2 ;  /* 0x0000002700098211 */ /* 0x000fe400010f3c09 */
[----:B------:R-:W-:Y:S01]  /*ad10*/  @!P0 IADD3.X R10, R2, R19, R10, P3, !PT ;  /* 0x00000013020a8210 */ /* 0x000fe20001ffe40a */
[----:B------:R-:W-:Y:S01]  /*ad20*/  @!P0 IMAD R11, R11, 0x60, RZ ;  /* 0x000000600b0b8824 */ /* 0x000fe200078e02ff */
[C---:B------:R-:W-:Y:S01]  /*ad30*/  @!P0 IADD3 R0, P3, R3.reuse, R16, RZ ;  /* 0x0000001003008210 */ /* 0x040fe20007f7e0ff */
[----:B------:R-:W-:Y:S01]  /*ad40*/  @!P0 IMAD R8, R8, 0xc0, RZ ;  /* 0x000000c008088824 */ /* 0x000fe200078e02ff */
[----:B------:R-:W-:Y:S01]  /*ad50*/  @!P0 IADD3 R16, P2, R3, R22, RZ ;  /* 0x0000001603108210 */ /* 0x000fe20007f5e0ff */
[----:B------:R-:W-:Y:S01]  /*ad60*/  @!P0 IMAD R7, R7, 0xe0, RZ ;  /* 0x000000e007078824 */ /* 0x000fe200078e02ff */
[C---:B------:R-:W-:Y:S01]  /*ad70*/  @!P0 IADD3.X R11, R2.reuse, R21, R11, P4, !PT ;  /* 0x00000015020b8210 */ /* 0x040fe200027fe40b */
[C---:B------:R-:W-:Y:S01]  /*ad80*/  @!P0 IMAD.X R12, R2.reuse, 0x1, R12, P6 ;  /* 0x00000001020c8824 */ /* 0x040fe200030e060c */
[----:B------:R-:W-:Y:S01]  /*ad90*/  @!P0 IADD3 R6, P4, R3, R6, RZ ;  /* 0x0000000603068210 */ /* 0x000fe20007f9e0ff */
[----:B------:R-:W-:Y:S01]  /*ada0*/  @!P0 IMAD.X R13, R2, 0x1, R13, P5 ;  /* 0x00000001020d8824 */ /* 0x000fe200028e060d */
[----:B------:R-:W-:Y:S01]  /*adb0*/  @!P0 LEA R22, P5, R4, c[0x0][0x170], 0x1 ;  /* 0x00005c0004168a11 */ /* 0x000fe200078a08ff */
[----:B------:R-:W-:Y:S01]  /*adc0*/  I2F R247, R249 ;  /* 0x000000f900f77306 */ /* 0x000fe20000201400 */
[C---:B------:R-:W-:Y:S01]  /*add0*/  @!P0 IADD3.X R8, R2.reuse, R8, R17, P3, !PT ;  /* 0x0000000802088210 */ /* 0x040fe20001ffe411 */
[----:B------:R-:W-:Y:S01]  /*ade0*/  @!P0 IMAD.X R9, R2, 0x1, R9, P4 ;  /* 0x0000000102098824 */ /* 0x000fe200020e0609 */
[----:B------:R-:W-:-:S02]  /*adf0*/  @!P0 LEA R20, P3, R5, c[0x0][0x170], 0x1 ;  /* 0x00005c0005148a11 */ /* 0x000fc400078608ff */
[----:B------:R-:W-:Y:S02]  /*ae00*/  @!P0 IADD3.X R7, R2, R23, R7, P2, !PT ;  /* 0x0000001702078210 */ /* 0x000fe400017fe407 */
[----:B------:R-:W-:Y:S01]  /*ae10*/  @!P0 LEA R18, P2, R14, c[0x0][0x170], 0x1 ;  /* 0x00005c000e128a11 */ /* 0x000fe200078408ff */
[----:B------:R-:W-:Y:S01]  /*ae20*/  I2F R245, R246 ;  /* 0x000000f600f57306 */ /* 0x000fe20000201400 */
[----:B------:R-:W-:Y:S02]  /*ae30*/  @!P0 LEA.HI.X R23, R4, c[0x0][0x174], R12, 0x1, P5 ;  /* 0x00005d0004178a11 */ /* 0x000fe400028f0c0c */
[----:B------:R-:W-:Y:S02]  /*ae40*/  @!P0 LEA.HI.X R21, R5, c[0x0][0x174], R13, 0x1, P3 ;  /* 0x00005d0005158a11 */ /* 0x000fe400018f0c0d */
[----:B------:R-:W-:Y:S01]  /*ae50*/  @!P0 LEA R24, P5, R6, c[0x0][0x170], 0x1 ;  /* 0x00005c0006188a11 */ /* 0x000fe200078a08ff */
[----:B------:R-:W-:Y:S01]  /*ae60*/  @!PT LDS RZ, [RZ] ;  /* 0x00000000fffff984 */ /* 0x000fe20000000800 */
[----:B------:R-:W-:Y:S01]  /*ae70*/  @!PT LDS RZ, [RZ] ;  /* 0x00000000fffff984 */ /* 0x000fe20000000800 */
[----:B------:R-:W-:Y:S01]  /*ae80*/  @!PT LDS RZ, [RZ] ;  /* 0x00000000fffff984 */ /* 0x000fe20000000800 */
[----:B------:R1:W-:Y:S01]  /*ae90*/  @!P0 LDGSTS.E.BYPASS.LTC128B.128 [R210+0x5800], [R22.64] ;  /* 0x0580000016d28fae */ /* 0x0003e2000b901d46 */
[----:B------:R-:W-:-:S02]  /*aea0*/  @!P0 LEA.HI.X R19, R14, c[0x0][0x174], R11, 0x1, P2 ;  /* 0x00005d000e138a11 */ /* 0x000fc400010f0c0b */
[C---:B------:R-:W-:Y:S01]  /*aeb0*/  @!P0 LEA R12, P4, R15.reuse, c[0x0][0x170], 0x1 ;  /* 0x00005c000f0c8a11 */ /* 0x040fe200078808ff */
        /* <DEDUP_REMOVED lines=15> */
[----:B------:R2:W-:Y:S01]  /*afb0*/  @!P0 LDGSTS.E.BYPASS.LTC128B.128 [R210+0x6800], [R18.64] ;  /* 0x0680000012d28fae */ /* 0x0005e2000b901d46 */
[----:B------:R-:W-:-:S03]  /*afc0*/  LOP3.LUT R0, R190, 0xf9, R187, 0xfe, !PT ;  /* 0x000000f9be007812 */ /* 0x000fc600078efebb */
[----:B------:R-:W-:Y:S01]  /*afd0*/  @P0 STS.128 [R210+0x7000], RZ ;  /* 0x007000ffd2000388 */ /* 0x000fe20000000c00 */
[C---:B------:R-:W-:Y:S02]  /*afe0*/  ISETP.GE.AND P5, PT, R0.reuse, R189, PT ;  /* 0x000000bd0000720c */ /* 0x040fe40003fa6270 */
[----:B------:R-:W-:Y:S01]  /*aff0*/  ISETP.GE.AND P4, PT, R0, R184, PT ;  /* 0x000000b80000720c */ /* 0x000fe20003f86270 */
        /* <DEDUP_REMOVED lines=19> */
[----:B------:R-:W-:Y:S04]  /*b130*/  LDSM.16.M88.4 R124, [R164+0x1000] ;  /* 0x00100000a47c783b */ /* 0x000fe80000000200 */
[----:B------:R-:W-:Y:S04]  /*b140*/  LDSM.16.M88.4 R116, [R164+0x1400] ;  /* 0x00140000a474783b */ /* 0x000fe80000000200 */
[----:B------:R-:W-:Y:S04]  /*b150*/  LDSM.16.M88.4 R108, [R164+0x1800] ;  /* 0x00180000a46c783b */ /* 0x000fe80000000200 */
[----:B------:R-:W-:Y:S04]  /*b160*/  LDSM.16.M88.4 R100, [R164+0x1c00] ;  /* 0x001c0000a464783b */ /* 0x000fe80000000200 */
[----:B-----5:R-:W5:Y:S04]  /*b170*/  LDSM.16.M88.4 R4, [R166] ;  /* 0x00000000a604783b */ /* 0x020f680000000200 */
[----:B------:R-:W2:Y:S01]  /*b180*/  LDSM.16.M88.4 R92, [R164+0x2000] ;  /* 0x00200000a45c783b */ /* 0x000ea20000000200 */
[----:B-1----:R-:W-:Y:S03]  /*b190*/  I2F R3, R0 ;  /* 0x0000000000037306 */ /* 0x002fe60000201400 */
[----:B------:R-:W1:Y:S04]  /*b1a0*/  LDSM.16.M88.4 R84, [R164+0x2400] ;  /* 0x00240000a454783b */ /* 0x000e680000000200 */
[----:B------:R-:W1:Y:S04]  /*b1b0*/  LDSM.16.M88.4 R76, [R164+0x2800] ;  /* 0x00280000a44c783b */ /* 0x000e680000000200 */
[----:B------:R-:W1:Y:S04]  /*b1c0*/  LDSM.16.M88.4 R68, [R164+0x2c00] ;  /* 0x002c0000a444783b */ /* 0x000e680000000200 */
[----:B------:R-:W1:Y:S04]  /*b1d0*/  LDSM.16.M88.4 R60, [R164+0x3000] ;  /* 0x00300000a43c783b */ /* 0x000e680000000200 */
[----:B------:R-:W1:Y:S04]  /*b1e0*/  LDSM.16.M88.4 R52, [R164+0x3400] ;  /* 0x00340000a434783b */ /* 0x000e680000000200 */
[----:B------:R-:W1:Y:S04]  /*b1f0*/  LDSM.16.M88.4 R44, [R164+0x3800] ;  /* 0x00380000a42c783b */ /* 0x000e680000000200 */
[----:B------:R-:W1:Y:S04]  /*b200*/  LDSM.16.M88.4 R36, [R164+0x3c00] ;  /* 0x003c0000a424783b */ /* 0x000e680000000200 */
[----:B------:R-:W1:Y:S04]  /*b210*/  LDSM.16.M88.4 R28, [R164+0x4000] ;  /* 0x00400000a41c783b */ /* 0x000e680000000200 */
[----:B------:R-:W3:Y:S01]  /*b220*/  LDSM.16.M88.4 R20, [R164+0x4400] ;  /* 0x00440000a414783b */ /* 0x000ee20000000200 */
[C---:B-----5:R-:W-:Y:S03]  /*b230*/  HMMA.16816.F32.BF16 R132, R4.reuse, R124, RZ ;  /* 0x0000007c0484723c */ /* 0x060fe600000418ff */
[----:B----4-:R-:W4:Y:S04]  /*b240*/  LDSM.16.M88.4 R12, [R164+0x4800] ;  /* 0x00480000a40c783b */ /* 0x010f280000000200 */
[----:B------:R-:W5:Y:S01]  /*b250*/  LDSM.16.M88.4 R136, [R164+0x4c00] ;  /* 0x004c0000a488783b */ /* 0x000f620000000200 */
[C---:B------:R-:W-:Y:S03]  /*b260*/  HMMA.16816.F32.BF16 R120, R4.reuse, R116, RZ ;  /* 0x000000740478723c */ /* 0x040fe600000418ff */
[----:B------:R-:W-:Y:S04]  /*b270*/  LDSM.16.M88.4 R228, [R165] ;  /* 0x00000000a5e4783b */ /* 0x000fe80000000200 */
[----:B------:R-:W3:Y:S01]  /*b280*/  LDSM.16.M88.4 R144, [R158] ;  /* 0x000000009e90783b */ /* 0x000ee20000000200 */
[C---:B------:R-:W-:Y:S03]  /*b290*/  HMMA.16816.F32.BF16 R112, R4.reuse, R108, RZ ;  /* 0x0000006c0470723c */ /* 0x040fe600000418ff */
[----:B------:R-:W3:Y:S04]  /*b2a0*/  LDSM.16.M88.4 R140, [R157] ;  /* 0x000000009d8c783b */ /* 0x000ee80000000200 */
[----:B------:R-:W3:Y:S01]  /*b2b0*/  LDSM.16.M88.4 R172, [R160] ;  /* 0x00000000a0ac783b */ /* 0x000ee20000000200 */
[C---:B------:R-:W-:Y:S03]  /*b2c0*/  HMMA.16816.F32.BF16 R104, R4.reuse, R100, RZ ;  /* 0x000000640468723c */ /* 0x040fe600000418ff */
[----:B------:R-:W-:Y:S04]  /*b2d0*/  LDSM.16.M88.4 R168, [R159] ;  /* 0x000000009fa8783b */ /* 0x000fe80000000200 */
[----:B------:R-:W-:Y:S01]  /*b2e0*/  LDSM.16.M88.4 R224, [R163] ;  /* 0x00000000a3e0783b */ /* 0x000fe20000000200 */
[C---:B--2---:R-:W-:Y:S03]  /*b2f0*/  HMMA.16816.F32.BF16 R96, R4.reuse, R92, RZ ;  /* 0x0000005c0460723c */ /* 0x044fe600000418ff */
[----:B------:R-:W-:Y:S04]  /*b300*/  LDSM.16.M88.4 R180, [R162] ;  /* 0x00000000a2b4783b */ /* 0x000fe80000000200 */
[----:B------:R-:W-:Y:S01]  /*b310*/  LDSM.16.M88.4 R176, [R161] ;  /* 0x00000000a1b0783b */ /* 0x000fe20000000200 */
[C---:B-1----:R-:W-:Y:S03]  /*b320*/  HMMA.16816.F32.BF16 R88, R4.reuse, R84, RZ ;  /* 0x000000540458723c */ /* 0x042fe600000418ff */
[----:B------:R-:W0:Y:S05]  /*b330*/  LDGDEPBAR ;  /* 0x00000000000079af */ /* 0x000e2a0000000000 */
        /* <DEDUP_REMOVED lines=31> */
[----:B------:R-:W-:Y:S01]  /*b530*/  HMMA.16816.F32.BF16 R76, R228, R142, R76 ;  /* 0x0000008ee44c723c */ /* 0x000fe2000004184c */
[----:B------:R-:W-:Y:S01]  /*b540*/  LDSM.16.M88.4 R140, [R153] ;  /* 0x00000000998c783b */ /* 0x000fe20000000200 */
[----:B------:R-:W-:-:S02]  /*b550*/  FMUL.FTZ R89, R89, c[0x0][0x2ec] ;  /* 0x0000bb0059597a20 */ /* 0x000fc40000410000 */
[----:B------:R-:W-:Y:S02]  /*b560*/  FMUL.FTZ R88, R88, c[0x0][0x2ec] ;  /* 0x0000bb0058587a20 */ /* 0x000fe40000410000 */
[----:B------:R-:W-:Y:S02]  /*b570*/  FMUL.FTZ R90, R90, c[0x0][0x2ec] ;  /* 0x0000bb005a5a7a20 */ /* 0x000fe40000410000 */
[C---:B------:R-:W-:Y:S01]  /*b580*/  HMMA.16816.F32.BF16 R104, R228.reuse, R172, R104 ;  /* 0x000000ace468723c */ /* 0x040fe20000041868 */
[----:B------:R-:W-:Y:S02]  /*b590*/  FMUL.FTZ R84, R84, c[0x0][0x2ec] ;  /* 0x0000bb0054547a20 */ /* 0x000fe40000410000 */
[----:B------:R-:W-:Y:S01]  /*b5a0*/  FMUL.FTZ R85, R85, c[0x0][0x2ec] ;  /* 0x0000bb0055557a20 */ /* 0x000fe20000410000 */
[----:B------:R-:W-:Y:S01]  /*b5b0*/  MUFU.TANH R90, R90 ;  /* 0x0000005a005a7308 */ /* 0x000fe20000002400 */
[----:B------:R-:W-:Y:S02]  /*b5c0*/  FMUL.FTZ R91, R91, c[0x0][0x2ec] ;  /* 0x0000bb005b5b7a20 */ /* 0x000fe40000410000 */
[----:B------:R-:W-:Y:S01]  /*b5d0*/  FMUL.FTZ R86, R86, c[0x0][0x2ec] ;  /* 0x0000bb0056567a20 */ /* 0x000fe20000410000 */
[----:B-1----:R-:W-:Y:S01]  /*b5e0*/  HMMA.16816.F32.BF16 R72, R228, R136, R72 ;  /* 0x00000088e448723c */ /* 0x002fe20000041848 */
[----:B------:R-:W-:-:S02]  /*b5f0*/  FMUL.FTZ R81, R81, c[0x0][0x2ec] ;  /* 0x0000bb0051517a20 */ /* 0x000fc40000410000 */
[----:B------:R-:W-:Y:S01]  /*b600*/  FMUL.FTZ R80, R80, c[0x0][0x2ec] ;  /* 0x0000bb0050507a20 */ /* 0x000fe20000410000 */
[----:B------:R-:W-:Y:S01]  /*b610*/  MUFU.TANH R85, R85 ;  /* 0x0000005500557308 */ /* 0x000fe20000002400 */
[----:B------:R-:W-:Y:S02]  /*b620*/  FMUL.FTZ R82, R82, c[0x0][0x2ec] ;  /* 0x0000bb0052527a20 */ /* 0x000fe40000410000 */
[----:B------:R-:W-:Y:S01]  /*b630*/  FMUL.FTZ R87, R87, c[0x0][0x2ec] ;  /* 0x0000bb0057577a20 */ /* 0x000fe20000410000 */
[----:B------:R-:W-:Y:S01]  /*b640*/  HMMA.16816.F32.BF16 R68, R228, R138, R68 ;  /* 0x0000008ae444723c */ /* 0x000fe20000041844 */
[----:B------:R-:W1:Y:S01]  /*b650*/  LDSM.16.M88.4 R136, [R152] ;  /* 0x000000009888783b */ /* 0x000e620000000200 */
[----:B------:R-:W-:Y:S02]  /*b660*/  FMUL.FTZ R77, R77, c[0x0][0x2ec] ;  /* 0x0000bb004d4d7a20 */ /* 0x000fe40000410000 */
[----:B------:R-:W-:Y:S01]  /*b670*/  FMUL.FTZ R76, R76, c[0x0][0x2ec] ;  /* 0x0000bb004c4c7a20 */ /* 0x000fe20000410000 */
[----:B------:R-:W-:Y:S01]  /*b680*/  MUFU.TANH R80, R80 ;  /* 0x0000005000507308 */ /* 0x000fe20000002400 */
[----:B------:R-:W-:-:S02]  /*b690*/  FMUL.FTZ R78, R78, c[0x0][0x2ec] ;  /* 0x0000bb004e4e7a20 */ /* 0x000fc40000410000 */
[C---:B------:R-:W-:Y:S01]  /*b6a0*/  HMMA.16816.F32.BF16 R100, R228.reuse, R174, R100 ;  /* 0x000000aee464723c */ /* 0x040fe20000041864 */
[----:B------:R-:W3:Y:S01]  /*b6b0*/  LDSM.16.M88.4 R172, [R155] ;  /* 0x000000009bac783b */ /* 0x000ee20000000200 */
[----:B------:R-:W-:Y:S02]  /*b6c0*/  FMUL.FTZ R104, R104, c[0x0][0x2ec] ;  /* 0x0000bb0068687a20 */ /* 0x000fe40000410000 */
[----:B------:R-:W-:Y:S01]  /*b6d0*/  FMUL.FTZ R105, R105, c[0x0][0x2ec] ;  /* 0x0000bb0069697a20 */ /* 0x000fe20000410000 */
[----:B------:R-:W-:Y:S01]  /*b6e0*/  MUFU.TANH R77, R77 ;  /* 0x0000004d004d7308 */ /* 0x000fe20000002400 */
[----:B------:R-:W-:Y:S02]  /*b6f0*/  FMUL.FTZ R107, R107, c[0x0][0x2ec] ;  /* 0x0000bb006b6b7a20 */ /* 0x000fe40000410000 */
[----:B--2---:R-:W-:Y:S01]  /*b700*/  HMMA.16816.F32.BF16 R56, R228, R144, R56 ;  /* 0x00000090e438723c */ /* 0x004fe20000041838 */
[----:B------:R-:W-:Y:S02]  /*b710*/  FMUL.FTZ R72, R72, c[0x0][0x2ec] ;  /* 0x0000bb0048487a20 */ /* 0x000fe40000410000 */
[----:B------:R-:W-:-:S02]  /*b720*/  FMUL.FTZ R74, R74, c[0x0][0x2ec] ;  /* 0x0000bb004a4a7a20 */ /* 0x000fc40000410000 */
[----:B------:R-:W-:Y:S01]  /*b730*/  MUFU.TANH R243, R104 ;  /* 0x0000006800f37308 */ /* 0x000fe20000002400 */
[----:B------:R-:W-:Y:S02]  /*b740*/  FMUL.FTZ R106, R106, c[0x0][0x2ec] ;  /* 0x0000bb006a6a7a20 */ /* 0x000fe40000410000 */
[C---:B------:R-:W-:Y:S01]  /*b750*/  HMMA.16816.F32.BF16 R52, R228.reuse, R146, R52 ;  /* 0x00000092e434723c */ /* 0x040fe20000041834 */
[----:B------:R-:W-:Y:S01]  /*b760*/  LDSM.16.M88.4 R144, [R150] ;  /* 0x000000009690783b */ /* 0x000fe20000000200 */
[----:B------:R-:W-:Y:S02]  /*b770*/  FMUL.FTZ R68, R68, c[0x0][0x2ec] ;  /* 0x0000bb0044447a20 */ /* 0x000fe40000410000 */
[----:B------:R-:W-:Y:S01]  /*b780*/  FMUL.FTZ R70, R70, c[0x0][0x2ec] ;  /* 0x0000bb0046467a20 */ /* 0x000fe20000410000 */
[----:B------:R-:W-:Y:S01]  /*b790*/  MUFU.TANH R244, R105 ;  /* 0x0000006900f47308 */ /* 0x000fe20000002400 */
[----:B------:R-:W-:Y:S02]  /*b7a0*/  FMUL.FTZ R79, R79, c[0x0][0x2ec] ;  /* 0x0000bb004f4f7a20 */ /* 0x000fe40000410000 */
[----:B------:R-:W-:Y:S01]  /*b7b0*/  HMMA.16816.F32.BF16 R96, R228, R168, R96 ;  /* 0x000000a8e460723c */ /* 0x000fe20000041860 */
[----:B------:R-:W-:-:S02]  /*b7c0*/  FMUL.FTZ R101, R101, c[0x0][0x2ec] ;  /* 0x0000bb0065657a20 */ /* 0x000fc40000410000 */
[----:B------:R-:W-:Y:S02]  /*b7d0*/  FMUL.FTZ R102, R102, c[0x0][0x2ec] ;  /* 0x0000bb0066667a20 */ /* 0x000fe40000410000 */
[----:B------:R-:W-:Y:S01]  /*b7e0*/  MUFU.TANH R70, R70 ;  /* 0x0000004600467308 */ /* 0x000fe20000002400 */
[----:B------:R-:W-:Y:S02]  /*b7f0*/  FMUL.FTZ R100, R100, c[0x0][0x2ec] ;  /* 0x0000bb0064647a20 */ /* 0x000fe40000410000 */
[----:B------:R-:W-:Y:S01]  /*b800*/  HMMA.16816.F32.BF16 R92, R228, R170, R92 ;  /* 0x000000aae45c723c */ /* 0x000fe2000004185c */
[----:B------:R-:W-:Y:S01]  /*b810*/  LDSM.16.M88.4 R168, [R151] ;  /* 0x0000000097a8783b */ /* 0x000fe20000000200 */
[----:B------:R-:W-:Y:S02]  /*b820*/  FMUL.FTZ R56, R56, c[0x0][0x2ec] ;  /* 0x0000bb0038387a20 */ /* 0x000fe40000410000 */
[----:B------:R-:W-:Y:S01]  /*b830*/  FMUL.FTZ R58, R58, c[0x0][0x2ec] ;  /* 0x0000bb003a3a7a20 */ /* 0x000fe20000410000 */
[----:B------:R-:W-:Y:S01]  /*b840*/  MUFU.TANH R248, R101 ;  /* 0x0000006500f87308 */ /* 0x000fe20000002400 */
[----:B------:R-:W-:-:S02]  /*b850*/  FMUL.FTZ R103, R103, c[0x0][0x2ec] ;  /* 0x0000bb0067677a20 */ /* 0x000fc40000410000 */
[C---:B-1----:R-:W-:Y:S01]  /*b860*/  HMMA.16816.F32.BF16 R40, R228.reuse, R136, R40 ;  /* 0x00000088e428723c */ /* 0x042fe20000041828 */
[----:B------:R-:W-:Y:S02]  /*b870*/  FMUL.FTZ R52, R52, c[0x0][0x2ec] ;  /* 0x0000bb0034347a20 */ /* 0x000fe40000410000 */
[----:B------:R-:W-:Y:S02]  /*b880*/  FMUL.FTZ R54, R54, c[0x0][0x2ec] ;  /* 0x0000bb0036367a20 */ /* 0x000fe40000410000 */
[----:B------:R-:W-:Y:S01]  /*b890*/  MUFU.TANH R250, R102 ;  /* 0x0000006600fa7308 */ /* 0x000fe20000002400 */
[----:B------:R-:W-:Y:S02]  /*b8a0*/  FMUL.FTZ R71, R71, c[0x0][0x2ec] ;  /* 0x0000bb0047477a20 */ /* 0x000fe40000410000 */
[----:B------:R-:W-:Y:S01]  /*b8b0*/  HMMA.16816.F32.BF16 R36, R228, R138, R36 ;  /* 0x0000008ae424723c */ /* 0x000fe20000041824 */
[----:B------:R-:W1:Y:S01]  /*b8c0*/  LDSM.16.M88.4 R136, [R148] ;  /* 0x000000009488783b */ /* 0x000e620000000200 */
[----:B------:R-:W-:-:S02]  /*b8d0*/  FMUL.FTZ R96, R96, c[0x0][0x2ec] ;  /* 0x0000bb0060607a20 */ /* 0x000fc40000410000 */
[----:B------:R-:W-:Y:S01]  /*b8e0*/  FMUL.FTZ R97, R97, c[0x0][0x2ec] ;  /* 0x0000bb0061617a20 */ /* 0x000fe20000410000 */
[----:B------:R-:W-:Y:S01]  /*b8f0*/  MUFU.TANH R100, R100 ;  /* 0x0000006400647308 */ /* 0x000fe20000002400 */
[----:B------:R-:W-:Y:S02]  /*b900*/  FMUL.FTZ R98, R98, c[0x0][0x2ec] ;  /* 0x0000bb0062627a20 */ /* 0x000fe40000410000 */
[----:B------:R-:W-:Y:S01]  /*b910*/  HMMA.16816.F32.BF16 R48, R228, R140, R48 ;  /* 0x0000008ce430723c */ /* 0x000fe20000041830 */
[----:B------:R-:W-:Y:S02]  /*b920*/  FMUL.FTZ R93, R93, c[0x0][0x2ec] ;  /* 0x0000bb005d5d7a20 */ /* 0x000fe40000410000 */
[----:B------:R-:W-:Y:S02]  /*b930*/  FMUL.FTZ R92, R92, c[0x0][0x2ec] ;  /* 0x0000bb005c5c7a20 */ /* 0x000fe40000410000 */
[----:B------:R-:W-:Y:S01]  /*b940*/  MUFU.TANH R251, R96 ;  /* 0x0000006000fb7308 */ /* 0x000fe20000002400 */
[----:B------:R-:W-:-:S02]  /*b950*/  FMUL.FTZ R95, R95, c[0x0][0x2ec] ;  /* 0x0000bb005f5f7a20 */ /* 0x000fc40000410000 */
[----:B------:R-:W-:Y:S01]  /*b960*/  HMMA.16816.F32.BF16 R44, R228, R142, R44 ;  /* 0x0000008ee42c723c */ /* 0x000fe2000004182c */
[----:B------:R-:W2:Y:S01]  /*b970*/  LDSM.16.M88.4 R140, [R149] ;  /* 0x00000000958c783b */ /* 0x000ea20000000200 */
        /* <DEDUP_REMOVED lines=8> */
[----:B---3--:R-:W-:Y:S01]  /*ba00*/  HMMA.16816.F32.BF16 R64, R228, R172, R64 ;  /* 0x000000ace440723c */ /* 0x008fe20000041840 */
[----:B------:R-:W-:Y:S01]  /*ba10*/  FMUL.FTZ R48, R48, c[0x0][0x2ec] ;  /* 0x0000bb0030307a20 */ /* 0x000fe20000410000 */
[----:B------:R-:W-:Y:S01]  /*ba20*/  LOP3.LUT R227, R190, 0x91, R187, 0xfe, !PT ;  /* 0x00000091bee37812 */ /* 0x000fe200078efebb */
[----:B------:R-:W-:-:S02]  /*ba30*/  FMUL.FTZ R50, R50, c[0x0][0x2ec] ;  /* 0x0000bb0032327a20 */ /* 0x000fc40000410000 */
[----:B------:R-:W-:Y:S02]  /*ba40*/  FMUL.FTZ R43, R43, c[0x0][0x2ec] ;  /* 0x0000bb002b2b7a20 */ /* 0x000fe40000410000 */
[----:B------:R3:W-:Y:S01]  /*ba50*/  MUFU.TANH R81, R72 ;  /* 0x0000004800517308 */ /* 0x0007e20000002400 */
[C---:B------:R-:W-:Y:S01]  /*ba60*/  HMMA.16816.F32.BF16 R60, R228.reuse, R174, R60 ;  /* 0x000000aee43c723c */ /* 0x040fe2000004183c */
[--C-:B------:R-:W-:Y:S01]  /*ba70*/  LOP3.LUT R173, R190, 0x78, R187.reuse, 0xfe, !PT ;  /* 0x00000078bead7812 */ /* 0x100fe200078efebb */
[----:B------:R-:W-:Y:S02]  /*ba80*/  FMUL.FTZ R44, R44, c[0x0][0x2ec] ;  /* 0x0000bb002c2c7a20 */ /* 0x000fe40000410000 */
[----:B------:R-:W-:Y:S02]  /*ba90*/  FMUL.FTZ R46, R46, c[0x0][0x2ec] ;  /* 0x0000bb002e2e7a20 */ /* 0x000fe40000410000 */
[----:B------:R-:W-:Y:S01]  /*baa0*/  FMUL.FTZ R94, R94, c[0x0][0x2ec] ;  /* 0x0000bb005e5e7a20 */ /* 0x000fe20000410000 */
[----:B------:R-:W-:Y:S01]  /*bab0*/  LOP3.LUT R175, R190, 0x80, R187, 0xfe, !PT ;  /* 0x00000080beaf7812 */ /* 0x000fe200078efebb */
[----:B-1----:R-:W-:Y:S01]  /*bac0*/  HMMA.16816.F32.BF16 R4, R228, R138, R4 ;  /* 0x0000008ae404723c */ /* 0x002fe20000041804 */
[----:B------:R-:W-:Y:S01]  /*bad0*/  FMUL.FTZ R126, R126, c[0x0][0x2ec] ;  /* 0x0000bb007e7e7a20 */ /* 0x000fe20000410000 */
[----:B------:R-:W-:Y:S01]  /*bae0*/  I2F R172, R173 ;  /* 0x000000ad00ac7306 */ /* 0x000fe20000201400 */
[----:B------:R-:W-:-:S02]  /*baf0*/  FMUL.FTZ R125, R125, c[0x0][0x2ec] ;  /* 0x0000bb007d7d7a20 */ /* 0x000fc40000410000 */
[----:B------:R-:W-:Y:S02]  /*bb00*/  FMUL.FTZ R127, R127, c[0x0][0x2ec] ;  /* 0x0000bb007f7f7a20 */ /* 0x000fe40000410000 */
[----:B---3--:R-:W-:Y:S01]  /*bb10*/  FMUL.FTZ R72, R73, c[0x0][0x2ec] ;  /* 0x0000bb0049487a20 */ /* 0x008fe20000410000 */
[C---:B------:R-:W-:Y:S01]  /*bb20*/  HMMA.16816.F32.BF16 R120, R228.reuse, R180, R120 ;  /* 0x000000b4e478723c */ /* 0x040fe20000041878 */
[----:B------:R-:W-:Y:S01]  /*bb30*/  FMUL.FTZ R64, R64, c[0x0][0x2ec] ;  /* 0x0000bb0040407a20 */ /* 0x000fe20000410000 */
[----:B------:R1:W-:Y:S01]  /*bb40*/  MUFU.TANH R73, R68 ;  /* 0x0000004400497308 */ /* 0x0003e20000002400 */
[----:B------:R-:W-:Y:S02]  /*bb50*/  FMUL.FTZ R66, R66, c[0x0][0x2ec] ;  /* 0x0000bb0042427a20 */ /* 0x000fe40000410000 */
[----:B------:R-:W-:Y:S02]  /*bb60*/  FMUL.FTZ R124, R124, c[0x0][0x2ec] ;  /* 0x0000bb007c7c7a20 */ /* 0x000fe40000410000 */
[----:B------:R-:W-:Y:S01]  /*bb70*/  LOP3.LUT R180, R190, 0x81, R187, 0xfe, !PT ;  /* 0x00000081beb47812 */ /* 0x000fe200078efebb */
[----:B------:R-:W-:Y:S01]  /*bb80*/  HMMA.16816.F32.BF16 R24, R228, R144, R24 ;  /* 0x00000090e418723c */ /* 0x000fe20000041818 */
[----:B------:R-:W-:Y:S01]  /*bb90*/  FMUL.FTZ R60, R60, c[0x0][0x2ec] ;  /* 0x0000bb003c3c7a20 */ /* 0x000fe20000410000 */
[----:B------:R-:W-:Y:S01]  /*bba0*/  I2F R174, R175 ;  /* 0x000000af00ae7306 */ /* 0x000fe20000201400 */
[----:B------:R-:W-:-:S02]  /*bbb0*/  FMUL.FTZ R62, R62, c[0x0][0x2ec] ;  /* 0x0000bb003e3e7a20 */ /* 0x000fc40000410000 */
[----:B------:R-:W-:Y:S02]  /*bbc0*/  FMUL.FTZ R83, R83, c[0x0][0x2ec] ;  /* 0x0000bb0053537a20 */ /* 0x000fe40000410000 */
[----:B------:R-:W-:Y:S01]  /*bbd0*/  LOP3.LUT R145, R190, 0xa1, R187, 0xfe, !PT ;  /* 0x000000a1be917812 */ /* 0x000fe200078efebb */
[C---:B------:R-:W-:Y:S01]  /*bbe0*/  HMMA.16816.F32.BF16 R20, R228.reuse, R146, R20 ;  /* 0x00000092e414723c */ /* 0x040fe20000041814 */
[----:B------:R-:W-:Y:S01]  /*bbf0*/  FMUL.FTZ R5, R5, c[0x0][0x2ec] ;  /* 0x0000bb0005057a20 */ /* 0x000fe20000410000 */
[----:B------:R-:W-:Y:S01]  /*bc00*/  MUFU.TANH R147, R125 ;  /* 0x0000007d00937308 */ /* 0x000fe20000002400 */
[----:B------:R-:W-:Y:S02]  /*bc10*/  FMUL.FTZ R7, R7, c[0x0][0x2ec] ;  /* 0x0000bb0007077a20 */ /* 0x000fe40000410000 */
[----:B-1----:R-:W-:Y:S02]  /*bc20*/  FMUL.FTZ R68, R69, c[0x0][0x2ec] ;  /* 0x0000bb0045447a20 */ /* 0x002fe40000410000 */
[----:B------:R-:W-:Y:S01]  /*bc30*/  FMUL.FTZ R4, R4, c[0x0][0x2ec] ;  /* 0x0000bb0004047a20 */ /* 0x000fe20000410000 */
[----:B------:R-:W-:Y:S01]  /*bc40*/  HMMA.16816.F32.BF16 R32, R228, R168, R32 ;  /* 0x000000a8e420723c */ /* 0x000fe20000041820 */
[----:B------:R-:W-:Y:S01]  /*bc50*/  FMUL.FTZ R120, R120, c[0x0][0x2ec] ;  /* 0x0000bb0078787a20 */ /* 0x000fe20000410000 */
[----:B------:R1:W-:Y:S01]  /*bc60*/  MUFU.TANH R69, R64 ;  /* 0x0000004000457308 */ /* 0x0003e20000002400 */
[----:B------:R-:W-:-:S02]  /*bc70*/  FMUL.FTZ R121, R121, c[0x0][0x2ec] ;  /* 0x0000bb0079797a20 */ /* 0x000fc40000410000 */
[----:B------:R-:W-:-:S03]  /*bc80*/  FMUL.FTZ R6, R6, c[0x0][0x2ec] ;  /* 0x0000bb0006067a20 */ /* 0x000fc60000410000 */
[C---:B------:R-:W-:Y:S01]  /*bc90*/  HMMA.16816.F32.BF16 R28, R228.reuse, R170, R28 ;  /* 0x000000aae41c723c */ /* 0x040fe2000004181c */
[----:B------:R-:W-:Y:S01]  /*bca0*/  FMUL.FTZ R27, R27, c[0x0][0x2ec] ;  /* 0x0000bb001b1b7a20 */ /* 0x000fe20000410000 */
[----:B------:R-:W3:Y:S01]  /*bcb0*/  MUFU.TANH R5, R5 ;  /* 0x0000000500057308 */ /* 0x000ee20000002400 */
[----:B------:R-:W-:Y:S02]  /*bcc0*/  FMUL.FTZ R24, R24, c[0x0][0x2ec] ;  /* 0x0000bb0018187a20 */ /* 0x000fe40000410000 */
[----:B------:R-:W-:Y:S02]  /*bcd0*/  FMUL.FTZ R26, R26, c[0x0][0x2ec] ;  /* 0x0000bb001a1a7a20 */ /* 0x000fe40000410000 */
[----:B------:R-:W-:Y:S01]  /*bce0*/  LOP3.LUT R171, R190, 0xa0, R187, 0xfe, !PT ;  /* 0x000000a0beab7812 */ /* 0x000fe200078efebb */
[----:B--2---:R-:W-:Y:S01]  /*bcf0*/  HMMA.16816.F32.BF16 R16, R228, R140, R16 ;  /* 0x0000008ce410723c */ /* 0x004fe20000041810 */
[----:B------:R-:W-:Y:S01]  /*bd00*/  FMUL.FTZ R22, R22, c[0x0][0x2ec] ;  /* 0x0000bb0016167a20 */ /* 0x000fe20000410000 */
[----:B------:R-:W2:Y:S01]  /*bd10*/  MUFU.TANH R7, R7 ;  /* 0x0000000700077308 */ /* 0x000ea20000002400 */
[----:B-1----:R-:W-:-:S02]  /*bd20*/  FMUL.FTZ R64, R65, c[0x0][0x2ec] ;  /* 0x0000bb0041407a20 */ /* 0x002fc40000410000 */
[----:B------:R-:W-:Y:S02]  /*bd30*/  FMUL.FTZ R23, R23, c[0x0][0x2ec] ;  /* 0x0000bb0017177a20 */ /* 0x000fe40000410000 */
[----:B------:R-:W-:Y:S01]  /*bd40*/  FMUL.FTZ R20, R20, c[0x0][0x2ec] ;  /* 0x0000bb0014147a20 */ /* 0x000fe20000410000 */
[C---:B------:R-:W-:Y:S01]  /*bd50*/  HMMA.16816.F32.BF16 R132, R228.reuse, R224, R132 ;  /* 0x000000e0e484723c */ /* 0x040fe20000041884 */
[----:B------:R-:W-:Y:S01]  /*bd60*/  FMUL.FTZ R32, R32, c[0x0][0x2ec] ;  /* 0x0000bb0020207a20 */ /* 0x000fe20000410000 */
[----:B------:R1:W-:Y:S01]  /*bd70*/  MUFU.TANH R65, R60 ;  /* 0x0000003c00417308 */ /* 0x0003e20000002400 */
[CC--:B---3--:R-:W-:Y:S02]  /*bd80*/  FFMA.FTZ R5, R167.reuse, R3.reuse, R5 ;  /* 0x00000003a7057223 */ /* 0x0c8fe40000010005 */
[----:B------:R-:W-:Y:S02]  /*bd90*/  FMUL.FTZ R34, R34, c[0x0][0x2ec] ;  /* 0x0000bb0022227a20 */ /* 0x000fe40000410000 */
[----:B------:R-:W-:Y:S01]  /*bda0*/  LOP3.LUT R225, R190, 0x90, R187, 0xfe, !PT ;  /* 0x00000090bee17812 */ /* 0x000fe200078efebb */
[----:B------:R-:W-:Y:S01]  /*bdb0*/  HMMA.16816.F32.BF16 R116, R228, R182, R116 ;  /* 0x000000b6e474723c */ /* 0x000fe20000041874 */
[----:B------:R-:W-:Y:S01]  /*bdc0*/  FMUL.FTZ R28, R28, c[0x0][0x2ec] ;  /* 0x0000bb001c1c7a20 */ /* 0x000fe20000410000 */
[----:B------:R-:W-:Y:S01]  /*bdd0*/  MUFU.TANH R168, R22 ;  /* 0x0000001600a87308 */ /* 0x000fe20000002400 */
[----:B--2---:R-:W-:-:S02]  /*bde0*/  FFMA.FTZ R0, R167, R3, R7 ;  /* 0x00000003a7007223 */ /* 0x004fc40000010007 */
[CC--:B------:R-:W-:Y:S01]  /*bdf0*/  FFMA.FTZ R7, R167.reuse, R172.reuse, R73 ;  /* 0x000000aca7077223 */ /* 0x0c0fe20000010049 */
[C-C-:B------:R-:W-:Y:S01]  /*be00*/  LOP3.LUT R73, R190.reuse, 0xd8, R187.reuse, 0xfe, !PT ;  /* 0x000000d8be497812 */ /* 0x140fe200078efebb */
[----:B------:R-:W-:Y:S01]  /*be10*/  FFMA.FTZ R172, R167, R172, R70 ;  /* 0x000000aca7ac7223 */ /* 0x000fe20000010046 */
[C---:B------:R-:W-:Y:S01]  /*be20*/  HMMA.16816.F32.BF16 R8, R228.reuse, R136, R8 ;  /* 0x00000088e408723c */ /* 0x040fe20000041808 */
[----:B------:R-:W-:Y:S01]  /*be30*/  LOP3.LUT R183, R190, 0x88, R187, 0xfe, !PT ;  /* 0x00000088beb77812 */ /* 0x000fe200078efebb */
[----:B-1----:R-:W-:Y:S01]  /*be40*/  FMUL.FTZ R60, R61, c[0x0][0x2ec] ;  /* 0x0000bb003d3c7a20 */ /* 0x002fe20000410000 */
[----:B------:R-:W-:Y:S01]  /*be50*/  MUFU.TANH R72, R72 ;  /* 0x0000004800487308 */ /* 0x000fe20000002400 */
[----:B------:R-:W-:Y:S01]  /*be60*/  FMUL.FTZ R16, R16, c[0x0][0x2ec] ;  /* 0x0000bb0010107a20 */ /* 0x000fe20000410000 */
[----:B------:R-:W-:Y:S01]  /*be70*/  FSEL R0, R0, -INF , !P4 ;  /* 0xff80000000007808 */ /* 0x000fe20006000000 */
[----:B------:R-:W-:Y:S01]  /*be80*/  FMUL.FTZ R18, R18, c[0x0][0x2ec] ;  /* 0x0000bb0012127a20 */ /* 0x000fe20000410000 */
[----:B------:R-:W-:Y:S01]  /*be90*/  ISETP.GE.AND P4, PT, R173, R189, PT ;  /* 0x000000bdad00720c */ /* 0x000fe20003f86270 */
[----:B------:R-:W-:Y:S01]  /*bea0*/  HMMA.16816.F32.BF16 R112, R228, R176, R112 ;  /* 0x000000b0e470723c */ /* 0x000fe20000041870 */
[----:B------:R-:W-:-:S02]  /*beb0*/  FMUL.FTZ R132, R132, c[0x0][0x2ec] ;  /* 0x0000bb0084847a20 */ /* 0x000fc40000410000 */
[----:B------:R1:W-:Y:S01]  /*bec0*/  MUFU.TANH R61, R56 ;  /* 0x00000038003d7308 */ /* 0x0003e20000002400 */
[----:B------:R-:W-:Y:S01]  /*bed0*/  FMUL.FTZ R133, R133, c[0x0][0x2ec] ;  /* 0x0000bb0085857a20 */ /* 0x000fe20000410000 */
[----:B------:R-:W-:Y:S01]  /*bee0*/  FSEL R7, R7, -INF , !P4 ;  /* 0xff80000007077808 */ /* 0x000fe20006000000 */
[----:B------:R-:W-:Y:S01]  /*bef0*/  FMUL.FTZ R134, R134, c[0x0][0x2ec] ;  /* 0x0000bb0086867a20 */ /* 0x000fe20000410000 */
[----:B------:R-:W-:Y:S01]  /*bf00*/  LOP3.LUT R176, R190, 0x70, R187, 0xfe, !PT ;  /* 0x00000070beb07812 */ /* 0x000fe200078efebb */
[C---:B------:R-:W-:Y:S01]  /*bf10*/  HMMA.16816.F32.BF16 R12, R228.reuse, R142, R12 ;  /* 0x0000008ee40c723c */ /* 0x040fe2000004180c */
[----:B------:R-:W-:Y:S01]  /*bf20*/  FMUL.FTZ R117, R117, c[0x0][0x2ec] ;  /* 0x0000bb0075757a20 */ /* 0x000fe20000410000 */
[-C--:B------:R-:W-:Y:S01]  /*bf30*/  ISETP.GE.AND P4, PT, R180, R184.reuse, PT ;  /* 0x000000b8b400720c */ /* 0x080fe20003f86270 */
[----:B------:R-:W-:Y:S01]  /*bf40*/  MUFU.TANH R143, R126 ;  /* 0x0000007e008f7308 */ /* 0x000fe20000002400 */
[C---:B------:R-:W-:Y:S01]  /*bf50*/  ISETP.GE.AND P3, PT, R176.reuse, R189, PT ;  /* 0x000000bdb000720c */ /* 0x040fe20003f66270 */
[----:B------:R-:W-:Y:S01]  /*bf60*/  FMUL.FTZ R31, R31, c[0x0][0x2ec] ;  /* 0x0000bb001f1f7a20 */ /* 0x000fe20000410000 */
[----:B------:R-:W-:Y:S01]  /*bf70*/  ISETP.GE.AND P2, PT, R176, R184, PT ;  /* 0x000000b8b000720c */ /* 0x000fe20003f46270 */
[----:B------:R-:W-:Y:S01]  /*bf80*/  FMUL.FTZ R30, R30, c[0x0][0x2ec] ;  /* 0x0000bb001e1e7a20 */ /* 0x000fe20000410000 */
[----:B------:R-:W-:Y:S01]  /*bf90*/  HMMA.16816.F32.BF16 R108, R228, R178, R108 ;  /* 0x000000b2e46c723c */ /* 0x000fe2000004186c */
[----:B------:R-:W-:-:S02]  /*bfa0*/  FMUL.FTZ R8, R8, c[0x0][0x2ec] ;  /* 0x0000bb0008087a20 */ /* 0x000fc40000410000 */
[----:B------:R-:W-:Y:S01]  /*bfb0*/  MUFU.TANH R126, R84 ;  /* 0x00000054007e7308 */ /* 0x000fe20000002400 */
[----:B-1----:R-:W-:Y:S02]  /*bfc0*/  FMUL.FTZ R56, R57, c[0x0][0x2ec] ;  /* 0x0000bb0039387a20 */ /* 0x002fe40000410000 */
[----:B------:R-:W-:Y:S01]  /*bfd0*/  FMUL.FTZ R10, R10, c[0x0][0x2ec] ;  /* 0x0000bb000a0a7a20 */ /* 0x000fe20000410000 */
[----:B------:R-:W-:Y:S01]  /*bfe0*/  LOP3.LUT R178, R190, 0x71, R187, 0xfe, !PT ;  /* 0x00000071beb27812 */ /* 0x000fe200078efebb */
[----:B------:R-:W-:Y:S02]  /*bff0*/  FMUL.FTZ R9, R9, c[0x0][0x2ec] ;  /* 0x0000bb0009097a20 */ /* 0x000fe40000410000 */
[----:B------:R-:W-:Y:S01]  /*c000*/  FMUL.FTZ R113, R113, c[0x0][0x2ec] ;  /* 0x0000bb0071717a20 */ /* 0x000fe20000410000 */
[----:B------:R1:W-:Y:S01]  /*c010*/  MUFU.TANH R84, R74 ;  /* 0x0000004a00547308 */ /* 0x0003e20000002400 */
[----:B------:R-:W-:Y:S01]  /*c020*/  ISETP.GE.AND P6, PT, R178, R189, PT ;  /* 0x000000bdb200720c */ /* 0x000fe20003fc6270 */
[----:B------:R-:W-:-:S02]  /*c030*/  FMUL.FTZ R11, R11, c[0x0][0x2ec] ;  /* 0x0000bb000b0b7a20 */ /* 0x000fc40000410000 */
[----:B------:R-:W-:Y:S02]  /*c040*/  FMUL.FTZ R19, R19, c[0x0][0x2ec] ;  /* 0x0000bb0013137a20 */ /* 0x000fe40000410000 */
[----:B------:R-:W-:Y:S02]  /*c050*/  FMUL.FTZ R12, R12, c[0x0][0x2ec] ;  /* 0x0000bb000c0c7a20 */ /* 0x000fe40000410000 */
[----:B------:R-:W2:Y:S01]  /*c060*/  I2F R2, R176 ;  /* 0x000000b000027306 */ /* 0x000ea20000201400 */
[----:B------:R-:W-:Y:S02]  /*c070*/  FMUL.FTZ R14, R14, c[0x0][0x2ec] ;  /* 0x0000bb000e0e7a20 */ /* 0x000fe40000410000 */
[----:B------:R-:W-:Y:S02]  /*c080*/  FMUL.FTZ R13, R13, c[0x0][0x2ec] ;  /* 0x0000bb000d0d7a20 */ /* 0x000fe40000410000 */
[----:B------:R-:W-:Y:S02]  /*c090*/  FMUL.FTZ R109, R109, c[0x0][0x2ec] ;  /* 0x0000bb006d6d7a20 */ /* 0x000fe40000410000 */
[----:B------:R-:W-:Y:S01]  /*c0a0*/  FMUL.FTZ R15, R15, c[0x0][0x2ec] ;  /* 0x0000bb000f0f7a20 */ /* 0x000fe20000410000 */
[----:B------:R-:W-:Y:S01]  /*c0b0*/  MUFU.TANH R229, R120 ;  /* 0x0000007800e57308 */ /* 0x000fe20000002400 */
[----:B-1----:R-:W-:-:S02]  /*c0c0*/  FMUL.FTZ R74, R75, c[0x0][0x2ec] ;  /* 0x0000bb004b4a7a20 */ /* 0x002fc40000410000 */
[----:B------:R-:W-:Y:S02]  /*c0d0*/  FMUL.FTZ R17, R17, c[0x0][0x2ec] ;  /* 0x0000bb0011117a20 */ /* 0x000fe40000410000 */
[----:B------:R-:W-:Y:S02]  /*c0e0*/  FMUL.FTZ R21, R21, c[0x0][0x2ec] ;  /* 0x0000bb0015157a20 */ /* 0x000fe40000410000 */
[----:B------:R-:W-:Y:S01]  /*c0f0*/  FMUL.FTZ R116, R116, c[0x0][0x2ec] ;  /* 0x0000bb0074747a20 */ /* 0x000fe20000410000 */
[----:B------:R-:W-:Y:S01]  /*c100*/  MUFU.TANH R120, R89 ;  /* 0x0000005900787308 */ /* 0x000fe20000002400 */
[----:B--2---:R-:W-:Y:S02]  /*c110*/  FFMA.FTZ R84, R167, R2, R84 ;  /* 0x00000002a7547223 */ /* 0x004fe40000010054 */
[----:B------:R-:W-:Y:S02]  /*c120*/  FMUL.FTZ R112, R112, c[0x0][0x2ec] ;  /* 0x0000bb0070707a20 */ /* 0x000fe40000410000 */
[----:B------:R-:W-:Y:S01]  /*c130*/  FMUL.FTZ R108, R108, c[0x0][0x2ec] ;  /* 0x0000bb006c6c7a20 */ /* 0x000fe20000410000 */
[----:B------:R-:W-:Y:S01]  /*c140*/  FSEL R182, R84, -INF , !P2 ;  /* 0xff80000054b67808 */ /* 0x000fe20005000000 */
[----:B------:R-:W-:Y:S01]  /*c150*/  IMAD.MOV.U32 R84, RZ, RZ, R168 ;  /* 0x000000ffff547224 */ /* 0x000fe200078e00a8 */
[----:B------:R1:W-:Y:S01]  /*c160*/  MUFU.TANH R57, R52 ;  /* 0x0000003400397308 */ /* 0x0003e20000002400 */
[----:B------:R-:W-:Y:S01]  /*c170*/  ISETP.GE.AND P2, PT, R175, R189, PT ;  /* 0x000000bdaf00720c */ /* 0x000fe20003f46270 */
[----:B------:R-:W-:-:S02]  /*c180*/  FMUL.FTZ R135, R135, c[0x0][0x2ec] ;  /* 0x0000bb0087877a20 */ /* 0x000fc40000410000 */
[----:B------:R-:W-:Y:S02]  /*c190*/  FMUL.FTZ R110, R110, c[0x0][0x2ec] ;  /* 0x0000bb006e6e7a20 */ /* 0x000fe40000410000 */
[----:B------:R-:W-:Y:S02]  /*c1a0*/  FMUL.FTZ R111, R111, c[0x0][0x2ec] ;  /* 0x0000bb006f6f7a20 */ /* 0x000fe40000410000 */
[----:B------:R2:W3:Y:S01]  /*c1b0*/  MUFU.TANH R75, R66 ;  /* 0x00000042004b7308 */ /* 0x0004e20000002400 */
[----:B-1----:R-:W-:-:S07]  /*c1c0*/  FMUL.FTZ R52, R53, c[0x0][0x2ec] ;  /* 0x0000bb0035347a20 */ /* 0x002fce0000410000 */
[----:B------:R-:W-:Y:S01]  /*c1d0*/  MUFU.TANH R89, R27 ;  /* 0x0000001b00597308 */ /* 0x000fe20000002400 */
[----:B--2---:R-:W-:-:S07]  /*c1e0*/  FMUL.FTZ R66, R67, c[0x0][0x2ec] ;  /* 0x0000bb0043427a20 */ /* 0x004fce0000410000 */
[----:B------:R1:W-:Y:S01]  /*c1f0*/  MUFU.TANH R53, R48 ;  /* 0x0000003000357308 */ /* 0x0003e20000002400 */
[----:B---3--:R-:W-:Y:S01]  /*c200*/  FFMA.FTZ R168, R167, R174, R75 ;  /* 0x000000aea7a87223 */ /* 0x008fe2000001004b */
[----:B------:R-:W-:-:S06]  /*c210*/  LOP3.LUT R75, R190, 0xd9, R187, 0xfe, !PT ;  /* 0x000000d9be4b7812 */ /* 0x000fcc00078efebb */
[----:B------:R2:W-:Y:S08]  /*c220*/  MUFU.TANH R27, R4 ;  /* 0x00000004001b7308 */ /* 0x0005f00000002400 */
[----:B------:R-:W-:Y:S01]  /*c230*/  I2F R177, R178 ;  /* 0x000000b200b17306 */ /* 0x000fe20000201400 */
[----:B-1----:R-:W-:-:S07]  /*c240*/  FMUL.FTZ R48, R49, c[0x0][0x2ec] ;  /* 0x0000bb0031307a20 */ /* 0x002fce0000410000 */
[----:B------:R-:W1:Y:S01]  /*c250*/  MUFU.TANH R74, R74 ;  /* 0x0000004a004a7308 */ /* 0x000e620000002400 */
[----:B--2---:R-:W-:-:S07]  /*c260*/  LOP3.LUT R4, R190, 0xc8, R187, 0xfe, !PT ;  /* 0x000000c8be047812 */ /* 0x004fce00078efebb */
[----:B------:R2:W-:Y:S08]  /*c270*/  MUFU.TANH R49, R44 ;  /* 0x0000002c00317308 */ /* 0x0005f00000002400 */
[----:B------:R3:W-:Y:S01]  /*c280*/  MUFU.TANH R67, R62 ;  /* 0x0000003e00437308 */ /* 0x0007e20000002400 */
[----:B-1----:R-:W-:Y:S01]  /*c290*/  FFMA.FTZ R176, R167, R177, R74 ;  /* 0x000000b1a7b07223 */ /* 0x002fe2000001004a */
[----:B------:R-:W-:Y:S01]  /*c2a0*/  LOP3.LUT R74, R190, 0xd1, R187, 0xfe, !PT ;  /* 0x000000d1be4a7812 */ /* 0x000fe200078efebb */
[----:B--2---:R-:W-:-:S05]  /*c2b0*/  FMUL.FTZ R44, R45, c[0x0][0x2ec] ;  /* 0x0000bb002d2c7a20 */ /* 0x004fca0000410000 */
[----:B------:R-:W1:Y:S01]  /*c2c0*/  I2F R181, R183 ;  /* 0x000000b700b57306 */ /* 0x000e620000201400 */
[----:B---3--:R-:W-:-:S07]  /*c2d0*/  FMUL.FTZ R62, R63, c[0x0][0x2ec] ;  /* 0x0000bb003f3e7a20 */ /* 0x008fce0000410000 */
[----:B------:R2:W3:Y:S08]  /*c2e0*/  MUFU.TANH R45, R40 ;  /* 0x00000028002d7308 */ /* 0x0004f00000002400 */
[----:B------:R4:W-:Y:S01]  /*c2f0*/  I2F R125, R4 ;  /* 0x00000004007d7306 */ /* 0x0009e20000201400 */
[----:B-1----:R-:W-:Y:S01]  /*c300*/  FFMA.FTZ R141, R167, R181, R67 ;  /* 0x000000b5a78d7223 */ /* 0x002fe20000010043 */
[----:B------:R-:W-:Y:S01]  /*c310*/  LOP3.LUT R67, R190, 0xe1, R187, 0xfe, !PT ;  /* 0x000000e1be437812 */ /* 0x000fe200078efebb */
[----:B--2---:R-:W-:-:S05]  /*c320*/  FMUL.FTZ R40, R41, c[0x0][0x2ec] ;  /* 0x0000bb0029287a20 */ /* 0x004fca0000410000 */
[----:B------:R-:W-:Y:S01]  /*c330*/  I2F R179, R180 ;  /* 0x000000b400b37306 */ /* 0x000fe20000201400 */
[----:B---3--:R-:W-:Y:S01]  /*c340*/  FFMA.FTZ R45, R167, R241, R45 ;  /* 0x000000f1a72d7223 */ /* 0x008fe2000001002d */
[----:B----4-:R-:W-:-:S06]  /*c350*/  LOP3.LUT R4, R190, 0xc9, R187, 0xfe, !PT ;  /* 0x000000c9be047812 */ /* 0x010fcc00078efebb */
[----:B------:R-:W-:Y:S08]  /*c360*/  MUFU.TANH R64, R64 ;  /* 0x0000004000407308 */ /* 0x000ff00000002400 */
[----:B------:R-:W1:Y:S08]  /*c370*/  MUFU.TANH R66, R66 ;  /* 0x0000004200427308 */ /* 0x000e700000002400 */
[----:B------:R2:W-:Y:S08]  /*c380*/  MUFU.TANH R41, R36 ;  /* 0x0000002400297308 */ /* 0x0005f00000002400 */
[----:B------:R3:W-:Y:S01]  /*c390*/  MUFU.TANH R63, R58 ;  /* 0x0000003a003f7308 */ /* 0x0007e20000002400 */
[----:B-1----:R-:W-:Y:S01]  /*c3a0*/  FFMA.FTZ R142, R167, R179, R66 ;  /* 0x000000b3a78e7223 */ /* 0x002fe20000010042 */
[----:B------:R-:W-:-:S04]  /*c3b0*/  LOP3.LUT R66, R190, 0xe0, R187, 0xfe, !PT ;  /* 0x000000e0be427812 */ /* 0x000fc800078efebb */
[----:B------:R-:W-:Y:S01]  /*c3c0*/  FSEL R142, R142, -INF , !P4 ;  /* 0xff8000008e8e7808 */ /* 0x000fe20006000000 */
[----:B--2---:R-:W-:Y:S01]  /*c3d0*/  FMUL.FTZ R36, R37, c[0x0][0x2ec] ;  /* 0x0000bb0025247a20 */ /* 0x004fe20000410000 */
[----:B------:R-:W-:Y:S01]  /*c3e0*/  I2F R224, R225 ;  /* 0x000000e100e07306 */ /* 0x000fe20000201400 */
[----:B------:R-:W-:Y:S01]  /*c3f0*/  ISETP.GE.AND P4, PT, R225, R189, PT ;  /* 0x000000bde100720c */ /* 0x000fe20003f86270 */
[----:B---3--:R-:W-:-:S06]  /*c400*/  FMUL.FTZ R58, R59, c[0x0][0x2ec] ;  /* 0x0000bb003b3a7a20 */ /* 0x008fcc0000410000 */
[----:B------:R1:W2:Y:S08]  /*c410*/  MUFU.TANH R37, R32 ;  /* 0x0000002000257308 */ /* 0x0002b00000002400 */
[----:B------:R-:W-:Y:S01]  /*c420*/  I2F R226, R227 ;  /* 0x000000e300e27306 */ /* 0x000fe20000201400 */
[----:B-1----:R-:W-:-:S07]  /*c430*/  FMUL.FTZ R32, R33, c[0x0][0x2ec] ;  /* 0x0000bb0021207a20 */ /* 0x002fce0000410000 */
[----:B------:R-:W-:Y:S01]  /*c440*/  MUFU.TANH R56, R56 ;  /* 0x0000003800387308 */ /* 0x000fe20000002400 */
[----:B--2---:R-:W-:-:S07]  /*c450*/  FFMA.FTZ R37, R167, R245, R37 ;  /* 0x000000f5a7257223 */ /* 0x004fce0000010025 */
[----:B------:R1:W-:Y:S08]  /*c460*/  MUFU.TANH R59, R54 ;  /* 0x00000036003b7308 */ /* 0x0003f00000002400 */
[----:B------:R2:W3:Y:S08]  /*c470*/  MUFU.TANH R33, R28 ;  /* 0x0000001c00217308 */ /* 0x0004f00000002400 */
[----:B------:R4:W-:Y:S01]  /*c480*/  I2F R3, R4 ;  /* 0x0000000400037306 */ /* 0x0009e20000201400 */
[----:B-1----:R-:W-:-:S07]  /*c490*/  FMUL.FTZ R54, R55, c[0x0][0x2ec] ;  /* 0x0000bb0037367a20 */ /* 0x002fce0000410000 */
[----:B------:R-:W1:Y:S01]  /*c4a0*/  MUFU.TANH R62, R62 ;  /* 0x0000003e003e7308 */ /* 0x000e620000002400 */
[----:B--2---:R-:W-:Y:S02]  /*c4b0*/  FMUL.FTZ R28, R29, c[0x0][0x2ec] ;  /* 0x0000bb001d1c7a20 */ /* 0x004fe40000410000 */
[C---:B---3--:R-:W-:Y:S02]  /*c4c0*/  FFMA.FTZ R33, R167.reuse, R125, R33 ;  /* 0x0000007da7217223 */ /* 0x048fe40000010021 */
[----:B----4-:R-:W-:-:S03]  /*c4d0*/  FFMA.FTZ R4, R167, R2, R81 ;  /* 0x00000002a7047223 */ /* 0x010fc60000010051 */
[----:B------:R2:W-:Y:S01]  /*c4e0*/  MUFU.TANH R55, R50 ;  /* 0x0000003200377308 */ /* 0x0005e20000002400 */
[--C-:B------:R-:W-:Y:S02]  /*c4f0*/  LOP3.LUT R81, R190, 0xd0, R187.reuse, 0xfe, !PT ;  /* 0x000000d0be517812 */ /* 0x100fe400078efebb */
[----:B------:R-:W-:Y:S02]  /*c500*/  FSEL R4, R4, -INF , !P3 ;  /* 0xff80000004047808 */ /* 0x000fe40005800000 */
[----:B------:R-:W-:Y:S01]  /*c510*/  ISETP.GE.AND P3, PT, R173, R184, PT ;  /* 0x000000b8ad00720c */ /* 0x000fe20003f66270 */
[----:B-1----:R-:W-:Y:S02]  /*c520*/  FFMA.FTZ R138, R167, R191, R62 ;  /* 0x000000bfa78a7223 */ /* 0x002fe4000001003e */
[----:B------:R1:W-:Y:S01]  /*c530*/  MUFU.TANH R29, R24 ;  /* 0x00000018001d7308 */ /* 0x0003e20000002400 */
[----:B------:R-:W-:-:S07]  /*c540*/  LOP3.LUT R62, R190, 0xe8, R187, 0xfe, !PT ;  /* 0x000000e8be3e7812 */ /* 0x000fce00078efebb */
[----:B------:R3:W-:Y:S01]  /*c550*/  MUFU.TANH R230, R121 ;  /* 0x0000007900e67308 */ /* 0x0007e20000002400 */
[----:B--2---:R-:W-:Y:S02]  /*c560*/  FMUL.FTZ R50, R51, c[0x0][0x2ec] ;  /* 0x0000bb0033327a20 */ /* 0x004fe40000410000 */
[----:B-1----:R-:W-:-:S05]  /*c570*/  FMUL.FTZ R24, R25, c[0x0][0x2ec] ;  /* 0x0000bb0019187a20 */ /* 0x002fca0000410000 */
[----:B------:R-:W1:Y:S01]  /*c580*/  MUFU.TANH R60, R60 ;  /* 0x0000003c003c7308 */ /* 0x000e620000002400 */
[----:B---3--:R-:W-:-:S07]  /*c590*/  FMUL.FTZ R121, R122, c[0x0][0x2ec] ;  /* 0x0000bb007a797a20 */ /* 0x008fce0000410000 */
[----:B------:R2:W-:Y:S01]  /*c5a0*/  MUFU.TANH R51, R46 ;  /* 0x0000002e00337308 */ /* 0x0005e20000002400 */
[----:B------:R-:W-:-:S07]  /*c5b0*/  FMUL.FTZ R122, R123, c[0x0][0x2ec] ;  /* 0x0000bb007b7a7a20 */ /* 0x000fce0000410000 */
[----:B------:R-:W-:Y:S01]  /*c5c0*/  MUFU.TANH R25, R16 ;  /* 0x0000001000197308 */ /* 0x000fe20000002400 */
[----:B--2---:R-:W-:-:S07]  /*c5d0*/  FMUL.FTZ R46, R47, c[0x0][0x2ec] ;  /* 0x0000bb002f2e7a20 */ /* 0x004fce0000410000 */
[----:B------:R2:W-:Y:S08]  /*c5e0*/  MUFU.TANH R16, R6 ;  /* 0x0000000600107308 */ /* 0x0005f00000002400 */
[----:B------:R-:W-:Y:S08]  /*c5f0*/  MUFU.TANH R228, R127 ;  /* 0x0000007f00e47308 */ /* 0x000ff00000002400 */
[----:B------:R3:W-:Y:S01]  /*c600*/  MUFU.TANH R123, R117 ;  /* 0x00000075007b7308 */ /* 0x0007e20000002400 */
[----:B--2---:R-:W-:Y:S01]  /*c610*/  FFMA.FTZ R6, R167, R174, R69 ;  /* 0x000000aea7067223 */ /* 0x004fe20000010045 */
[----:B------:R-:W-:-:S02]  /*c620*/  FSEL R174, R172, -INF , !P3 ;  /* 0xff800000acae7808 */ /* 0x000fc40005800000 */
[CC--:B------:R-:W-:Y:S02]  /*c630*/  ISETP.GE.AND P3, PT, R183.reuse, R189.reuse, PT ;  /* 0x000000bdb700720c */ /* 0x0c0fe40003f66270 */
[----:B------:R-:W-:Y:S02]  /*c640*/  FSEL R6, R6, -INF , !P2 ;  /* 0xff80000006067808 */ /* 0x000fe40005000000 */
[----:B------:R2:W-:Y:S01]  /*c650*/  MUFU.TANH R47, R42 ;  /* 0x0000002a002f7308 */ /* 0x0005e20000002400 */
[----:B------:R-:W-:Y:S02]  /*c660*/  ISETP.GE.AND P2, PT, R183, R184, PT ;  /* 0x000000b8b700720c */ /* 0x000fe40003f46270 */
[----:B------:R-:W-:Y:S02]  /*c670*/  LOP3.LUT R172, R190, 0x10, R187, 0xfe, !PT ;  /* 0x00000010beac7812 */ /* 0x000fe400078efebb */
[----:B------:R-:W-:Y:S02]  /*c680*/  FSEL R141, R141, -INF , !P2 ;  /* 0xff8000008d8d7808 */ /* 0x000fe40005000000 */
[----:B------:R-:W-:Y:S01]  /*c690*/  ISETP.GE.AND P2, PT, R227, R189, PT ;  /* 0x000000bde300720c */ /* 0x000fe20003f46270 */
[----:B------:R-:W-:Y:S01]  /*c6a0*/  MUFU.TANH R136, R132 ;  /* 0x0000008400887308 */ /* 0x000fe20000002400 */
[----:B---3--:R-:W-:-:S02]  /*c6b0*/  FMUL.FTZ R117, R118, c[0x0][0x2ec] ;  /* 0x0000bb0076757a20 */ /* 0x008fc40000410000 */
[----:B------:R-:W-:-:S05]  /*c6c0*/  FMUL.FTZ R118, R119, c[0x0][0x2ec] ;  /* 0x0000bb0077767a20 */ /* 0x000fca0000410000 */
[----:B------:R3:W-:Y:S01]  /*c6d0*/  MUFU.TANH R127, R8 ;  /* 0x00000008007f7308 */ /* 0x0007e20000002400 */
[----:B--2---:R-:W-:Y:S01]  /*c6e0*/  FSEL R42, R5, -INF , !P5 ;  /* 0xff800000052a7808 */ /* 0x004fe20006800000 */
[----:B------:R-:W-:Y:S01]  /*c6f0*/  FFMA.FTZ R5, R167, R177, R72 ;  /* 0x000000b1a7057223 */ /* 0x000fe20000010048 */
[----:B------:R-:W-:Y:S01]  /*c700*/  ISETP.GE.AND P5, PT, R178, R184, PT ;  /* 0x000000b8b200720c */ /* 0x000fe20003fa6270 */
[----:B------:R-:W-:-:S03]  /*c710*/  IMAD.MOV.U32 R177, RZ, RZ, R126 ;  /* 0x000000ffffb17224 */ /* 0x000fc600078e007e */
[----:B------:R-:W-:Y:S01]  /*c720*/  FSEL R176, R176, -INF , !P5 ;  /* 0xff800000b0b07808 */ /* 0x000fe20006800000 */
[----:B------:R1:W-:Y:S01]  /*c730*/  MUFU.TANH R132, R10 ;  /* 0x0000000a00847308 */ /* 0x0003e20000002400 */
[----:B------:R-:W-:Y:S02]  /*c740*/  ISETP.GE.AND P5, PT, R180, R189, PT ;  /* 0x000000bdb400720c */ /* 0x000fe40003fa6270 */
[----:B------:R-:W-:Y:S02]  /*c750*/  FSEL R5, R5, -INF , !P6 ;  /* 0xff80000005057808 */ /* 0x000fe40007000000 */
[----:B------:R-:W-:-:S03]  /*c760*/  ISETP.GE.AND P6, PT, R175, R184, PT ;  /* 0x000000b8af00720c */ /* 0x000fc60003fc6270 */
[----:B------:R-:W2:Y:S01]  /*c770*/  MUFU.TANH R119, R88 ;  /* 0x0000005800777308 */ /* 0x000ea20000002400 */
[C---:B---3--:R-:W-:Y:S01]  /*c780*/  FFMA.FTZ R8, R167.reuse, R179, R64 ;  /* 0x000000b3a7087223 */ /* 0x048fe20000010040 */
[----:B------:R-:W-:Y:S02]  /*c790*/  FSEL R168, R168, -INF , !P6 ;  /* 0xff800000a8a87808 */ /* 0x000fe40007000000 */
[----:B------:R-:W-:Y:S02]  /*c7a0*/  ISETP.GE.AND P6, PT, R218, R189, PT ;  /* 0x000000bdda00720c */ /* 0x000fe40003fc6270 */
[----:B------:R-:W-:Y:S02]  /*c7b0*/  FSEL R8, R8, -INF , !P5 ;  /* 0xff80000008087808 */ /* 0x000fe40006800000 */
[----:B------:R-:W-:Y:S01]  /*c7c0*/  MUFU.TANH R58, R58 ;  /* 0x0000003a003a7308 */ /* 0x000fe20000002400 */
[----:B------:R-:W-:Y:S01]  /*c7d0*/  ISETP.GE.AND P5, PT, R218, R184, PT ;  /* 0x000000b8da00720c */ /* 0x000fe20003fa6270 */
[----:B-1----:R-:W-:Y:S01]  /*c7e0*/  FFMA.FTZ R10, R167, R191, R60 ;  /* 0x000000bfa70a7223 */ /* 0x002fe2000001003c */
[----:B------:R-:W-:-:S02]  /*c7f0*/  LOP3.LUT R191, R190, 0xc1, R187, 0xfe, !PT ;  /* 0x000000c1bebf7812 */ /* 0x000fc400078efebb */
[----:B------:R-:W-:Y:S02]  /*c800*/  FSEL R138, R138, -INF , !P5 ;  /* 0xff8000008a8a7808 */ /* 0x000fe40006800000 */
[----:B------:R-:W-:Y:S01]  /*c810*/  ISETP.GE.AND P5, PT, R233, R189, PT ;  /* 0x000000bde900720c */ /* 0x000fe20003fa6270 */
[----:B------:R1:W-:Y:S01]  /*c820*/  MUFU.TANH R88, R38 ;  /* 0x0000002600587308 */ /* 0x0003e20000002400 */
[----:B------:R-:W-:Y:S01]  /*c830*/  FSEL R10, R10, -INF , !P6 ;  /* 0xff8000000a0a7808 */ /* 0x000fe20007000000 */
[----:B--2---:R-:W-:Y:S01]  /*c840*/  IMAD.MOV.U32 R173, RZ, RZ, R119 ;  /* 0x000000ffffad7224 */ /* 0x004fe200078e0077 */
[----:B------:R-:W-:Y:S02]  /*c850*/  ISETP.GE.AND P6, PT, R227, R184, PT ;  /* 0x000000b8e300720c */ /* 0x000fe40003fc6270 */
[C-C-:B------:R-:W-:Y:S02]  /*c860*/  LOP3.LUT R227, R190.reuse, 0xc8, R187.reuse, 0xfe, !PT ;  /* 0x000000c8bee37812 */ /* 0x140fe400078efebb */
[----:B------:R-:W-:Y:S01]  /*c870*/  LOP3.LUT R179, R190, 0x18, R187, 0xfe, !PT ;  /* 0x00000018beb37812 */ /* 0x000fe200078efebb */
[----:B------:R2:W-:Y:S08]  /*c880*/  MUFU.TANH R22, R9 ;  /* 0x0000000900167308 */ /* 0x0005f00000002400 */
[----:B------:R-:W-:Y:S01]  /*c890*/  I2F R169, R234 ;  /* 0x000000ea00a97306 */ /* 0x000fe20000201400 */
[----:B-1----:R-:W-:-:S07]  /*c8a0*/  FMUL.FTZ R38, R39, c[0x0][0x2ec] ;  /* 0x0000bb0027267a20 */ /* 0x002fce0000410000 */
[----:B------:R-:W-:Y:S01]  /*c8b0*/  MUFU.TANH R52, R52 ;  /* 0x0000003400347308 */ /* 0x000fe20000002400 */
[----:B--2---:R-:W-:Y:S01]  /*c8c0*/  FFMA.FTZ R9, R167, R181, R65 ;  /* 0x000000b5a7097223 */ /* 0x004fe20000010041 */
[----:B------:R-:W-:-:S04]  /*c8d0*/  LOP3.LUT R181, R190, 0x19, R187, 0xfe, !PT ;  /* 0x00000019beb57812 */ /* 0x000fc800078efebb */
[----:B------:R-:W-:Y:S02]  /*c8e0*/  FSEL R9, R9, -INF , !P3 ;  /* 0xff80000009097808 */ /* 0x000fe40005800000 */
[----:B------:R1:W-:Y:S01]  /*c8f0*/  MUFU.TANH R231, R113 ;  /* 0x0000007100e77308 */ /* 0x0003e20000002400 */
[----:B------:R-:W-:Y:S02]  /*c900*/  ISETP.GE.AND P3, PT, R225, R184, PT ;  /* 0x000000b8e100720c */ /* 0x000fe40003f66270 */
[----:B------:R-:W-:-:S05]  /*c910*/  LOP3.LUT R225, R190, 0x20, R187, 0xfe, !PT ;  /* 0x00000020bee17812 */ /* 0x000fca00078efebb */
[----:B------:R-:W2:Y:S08]  /*c920*/  MUFU.TANH R54, R54 ;  /* 0x0000003600367308 */ /* 0x000eb00000002400 */
[----:B------:R3:W4:Y:S01]  /*c930*/  MUFU.TANH R39, R34 ;  /* 0x0000002200277308 */ /* 0x0007220000002400 */
[----:B-1----:R-:W-:Y:S02]  /*c940*/  FMUL.FTZ R113, R114, c[0x0][0x2ec] ;  /* 0x0000bb0072717a20 */ /* 0x002fe40000410000 */
[----:B------:R-:W-:-:S05]  /*c950*/  FMUL.FTZ R114, R115, c[0x0][0x2ec] ;  /* 0x0000bb0073727a20 */ /* 0x000fca0000410000 */
[----:B------:R-:W-:Y:S01]  /*c960*/  I2F R170, R171 ;  /* 0x000000ab00aa7306 */ /* 0x000fe20000201400 */
[----:B--2---:R-:W-:Y:S01]  /*c970*/  FFMA.FTZ R126, R167, R169, R54 ;  /* 0x000000a9a77e7223 */ /* 0x004fe20000010036 */
[----:B------:R-:W-:-:S06]  /*c980*/  LOP3.LUT R54, R190, 0xf8, R187, 0xfe, !PT ;  /* 0x000000f8be367812 */ /* 0x000fcc00078efebb */
[----:B------:R-:W-:Y:S01]  /*c990*/  I2F R144, R145 ;  /* 0x0000009100907306 */ /* 0x000fe20000201400 */
[----:B---3--:R-:W-:Y:S02]  /*c9a0*/  FMUL.FTZ R34, R35, c[0x0][0x2ec] ;  /* 0x0000bb0023227a20 */ /* 0x008fe40000410000 */
[----:B----4-:R-:W-:-:S05]  /*c9b0*/  FFMA.FTZ R39, R167, R245, R39 ;  /* 0x000000f5a7277223 */ /* 0x010fca0000010027 */
[----:B------:R-:W-:Y:S08]  /*c9c0*/  MUFU.TANH R48, R48 ;  /* 0x0000003000307308 */ /* 0x000ff00000002400 */
[----:B------:R-:W-:Y:S08]  /*c9d0*/  MUFU.TANH R35, R23 ;  /* 0x0000001700237308 */ /* 0x000ff00000002400 */
[----:B------:R1:W-:Y:S08]  /*c9e0*/  MUFU.TANH R139, R133 ;  /* 0x00000085008b7308 */ /* 0x0003f00000002400 */
[----:B------:R-:W-:Y:S08]  /*c9f0*/  MUFU.TANH R115, R109 ;  /* 0x0000006d00737308 */ /* 0x000ff00000002400 */
[----:B------:R2:W-:Y:S01]  /*ca00*/  MUFU.TANH R23, R12 ;  /* 0x0000000c00177308 */ /* 0x0005e20000002400 */
[----:B-1----:R-:W-:Y:S01]  /*ca10*/  FFMA.FTZ R133, R167, R224, R63 ;  /* 0x000000e0a7857223 */ /* 0x002fe2000001003f */
[----:B------:R-:W-:-:S04]  /*ca20*/  LOP3.LUT R63, R190, 0xe9, R187, 0xfe, !PT ;  /* 0x000000e9be3f7812 */ /* 0x000fc800078efebb */
[----:B------:R-:W-:Y:S02]  /*ca30*/  FSEL R133, R133, -INF , !P3 ;  /* 0xff80000085857808 */ /* 0x000fe40005800000 */
[----:B------:R-:W1:Y:S01]  /*ca40*/  MUFU.TANH R50, R50 ;  /* 0x0000003200327308 */ /* 0x000e620000002400 */
[----:B------:R-:W-:-:S07]  /*ca50*/  ISETP.GE.AND P3, PT, R234, R189, PT ;  /* 0x000000bdea00720c */ /* 0x000fce0003f66270 */
[----:B------:R3:W4:Y:S01]  /*ca60*/  MUFU.TANH R109, R11 ;  /* 0x0000000b006d7308 */ /* 0x0007220000002400 */
[----:B--2---:R-:W-:-:S05]  /*ca70*/  FFMA.FTZ R12, R167, R226, R56 ;  /* 0x000000e2a70c7223 */ /* 0x004fca0000010038 */
[----:B------:R-:W-:Y:S02]  /*ca80*/  FSEL R12, R12, -INF , !P2 ;  /* 0xff8000000c0c7808 */ /* 0x000fe40005000000 */
[----:B------:R-:W2:Y:S01]  /*ca90*/  I2F R146, R235 ;  /* 0x000000eb00927306 */ /* 0x000ea20000201400 */
[----:B------:R-:W-:Y:S01]  /*caa0*/  ISETP.GE.AND P2, PT, R234, R184, PT ;  /* 0x000000b8ea00720c */ /* 0x000fe20003f46270 */
[----:B------:R-:W-:Y:S02]  /*cab0*/  IMAD.MOV.U32 R234, RZ, RZ, R127 ;  /* 0x000000ffffea7224 */ /* 0x000fe400078e007f */
[C---:B------:R-:W-:Y:S01]  /*cac0*/  FFMA.FTZ R127, R167.reuse, R232, R59 ;  /* 0x000000e8a77f7223 */ /* 0x040fe2000001003b */
[----:B------:R-:W-:Y:S01]  /*cad0*/  FSEL R126, R126, -INF , !P2 ;  /* 0xff8000007e7e7808 */ /* 0x000fe20005000000 */
[----:B-1----:R-:W-:Y:S01]  /*cae0*/  FFMA.FTZ R119, R167, R144, R50 ;  /* 0x00000090a7777223 */ /* 0x002fe20000010032 */
[----:B------:R-:W-:Y:S01]  /*caf0*/  ISETP.GE.AND P2, PT, R235, R189, PT ;  /* 0x000000bdeb00720c */ /* 0x000fe20003f46270 */
[----:B---3--:R-:W-:Y:S01]  /*cb00*/  FFMA.FTZ R11, R167, R224, R61 ;  /* 0x000000e0a70b7223 */ /* 0x008fe2000001003d */
[----:B------:R-:W-:Y:S01]  /*cb10*/  MUFU.TANH R140, R134 ;  /* 0x00000086008c7308 */ /* 0x000fe20000002400 */
[----:B----4-:R-:W-:Y:S01]  /*cb20*/  IMAD.MOV.U32 R178, RZ, RZ, R109 ;  /* 0x000000ffffb27224 */ /* 0x010fe200078e006d */
[----:B------:R-:W-:-:S02]  /*cb30*/  LOP3.LUT R59, R190, 0xf1, R187, 0xfe, !PT ;  /* 0x000000f1be3b7812 */ /* 0x000fc400078efebb */
[----:B------:R-:W-:Y:S02]  /*cb40*/  FSEL R11, R11, -INF , !P4 ;  /* 0xff8000000b0b7808 */ /* 0x000fe40006000000 */
[----:B------:R-:W-:Y:S01]  /*cb50*/  ISETP.GE.AND P4, PT, R233, R184, PT ;  /* 0x000000b8e900720c */ /* 0x000fe20003f86270 */
[----:B------:R-:W-:Y:S01]  /*cb60*/  IMAD.MOV.U32 R233, RZ, RZ, R132 ;  /* 0x000000ffffe97224 */ /* 0x000fe200078e0084 */
[----:B------:R-:W-:Y:S01]  /*cb70*/  MUFU.TANH R44, R44 ;  /* 0x0000002c002c7308 */ /* 0x000fe20000002400 */
[----:B------:R-:W-:Y:S01]  /*cb80*/  FFMA.FTZ R132, R167, R226, R58 ;  /* 0x000000e2a7847223 */ /* 0x000fe2000001003a */
[----:B------:R-:W-:Y:S01]  /*cb90*/  FSEL R127, R127, -INF , !P4 ;  /* 0xff8000007f7f7808 */ /* 0x000fe20006000000 */
[----:B--2---:R-:W-:Y:S01]  /*cba0*/  FFMA.FTZ R109, R167, R146, R51 ;  /* 0x00000092a76d7223 */ /* 0x004fe20000010033 */
[----:B------:R-:W-:Y:S02]  /*cbb0*/  ISETP.GE.AND P4, PT, R145, R189, PT ;  /* 0x000000bd9100720c */ /* 0x000fe40003f86270 */
[----:B------:R-:W-:-:S02]  /*cbc0*/  FSEL R132, R132, -INF , !P6 ;  /* 0xff80000084847808 */ /* 0x000fc40007000000 */
[----:B------:R1:W2:Y:S01]  /*cbd0*/  MUFU.TANH R101, R14 ;  /* 0x0000000e00657308 */ /* 0x0002a20000002400 */
[----:B------:R-:W-:Y:S02]  /*cbe0*/  ISETP.GE.AND P6, PT, R171, R189, PT ;  /* 0x000000bdab00720c */ /* 0x000fe40003fc6270 */
[----:B------:R-:W-:-:S05]  /*cbf0*/  LOP3.LUT R58, R190, 0xf0, R187, 0xfe, !PT ;  /* 0x000000f0be3a7812 */ /* 0x000fca00078efebb */
[----:B------:R-:W3:Y:S08]  /*cc00*/  MUFU.TANH R46, R46 ;  /* 0x0000002e002e7308 */ /* 0x000ef00000002400 */
[----:B------:R-:W-:Y:S01]  /*cc10*/  MUFU.TANH R134, R18 ;  /* 0x0000001200867308 */ /* 0x000fe20000002400 */
[----:B-1----:R-:W-:Y:S02]  /*cc20*/  FFMA.FTZ R14, R167, R169, R52 ;  /* 0x000000a9a70e7223 */ /* 0x002fe40000010034 */
[----:B--2---:R-:W-:-:S02]  /*cc30*/  IMAD.MOV.U32 R169, RZ, RZ, R101 ;  /* 0x000000ffffa97224 */ /* 0x004fc400078e0065 */
[----:B------:R-:W-:Y:S01]  /*cc40*/  FFMA.FTZ R101, R167, R241, R47 ;  /* 0x000000f1a7657223 */ /* 0x000fe2000001002f */
[----:B------:R-:W-:Y:S02]  /*cc50*/  FSEL R14, R14, -INF , !P3 ;  /* 0xff8000000e0e7808 */ /* 0x000fe40005800000 */
[----:B------:R1:W-:Y:S01]  /*cc60*/  MUFU.TANH R18, R13 ;  /* 0x0000000d00127308 */ /* 0x0003e20000002400 */
[-C--:B------:R-:W-:Y:S01]  /*cc70*/  ISETP.GE.AND P3, PT, R145, R184.reuse, PT ;  /* 0x000000b89100720c */ /* 0x080fe20003f66270 */
[----:B---3--:R-:W-:Y:S01]  /*cc80*/  FFMA.FTZ R46, R167, R237, R46 ;  /* 0x000000eda72e7223 */ /* 0x008fe2000001002e */
[----:B------:R-:W-:Y:S02]  /*cc90*/  LOP3.LUT R145, R190, 0x8, R187, 0xfe, !PT ;  /* 0x00000008be917812 */ /* 0x000fe400078efebb */
[----:B------:R-:W-:Y:S02]  /*cca0*/  FSEL R119, R119, -INF , !P3 ;  /* 0xff80000077777808 */ /* 0x000fe40005800000 */
[----:B------:R-:W-:Y:S01]  /*ccb0*/  ISETP.GE.AND P3, PT, R236, R189, PT ;  /* 0x000000bdec00720c */ /* 0x000fe20003f66270 */
[----:B------:R-:W2:Y:S03]  /*ccc0*/  MUFU.TANH R40, R40 ;  /* 0x0000002800287308 */ /* 0x000ea60000002400 */
[----:B------:R-:W-:Y:S01]  /*ccd0*/  FSEL R47, R45, -INF , !P3 ;  /* 0xff8000002d2f7808 */ /* 0x000fe20005800000 */
[----:B------:R-:W-:Y:S01]  /*cce0*/  IMAD.MOV.U32 R45, RZ, RZ, R233 ;  /* 0x000000ffff2d7224 */ /* 0x000fe200078e00e9 */
[----:B------:R-:W-:-:S02]  /*ccf0*/  ISETP.GE.AND P3, PT, R242, R184, PT ;  /* 0x000000b8f200720c */ /* 0x000fc40003f66270 */
[----:B------:R-:W-:Y:S01]  /*cd00*/  LOP3.LUT R233, R190, 0x28, R187, 0xfe, !PT ;  /* 0x00000028bee97812 */ /* 0x000fe200078efebb */
[C---:B-1----:R-:W-:Y:S01]  /*cd10*/  FFMA.FTZ R13, R167.reuse, R232, R57 ;  /* 0x000000e8a70d7223 */ /* 0x042fe20000010039 */
[----:B------:R-:W1:Y:S01]  /*cd20*/  I2F R137, R242 ;  /* 0x000000f200897306 */ /* 0x000e620000201400 */
[----:B------:R-:W-:Y:S02]  /*cd30*/  IMAD.MOV.U32 R232, RZ, RZ, R16 ;  /* 0x000000ffffe87224 */ /* 0x000fe400078e0010 */
[----:B------:R-:W-:Y:S01]  /*cd40*/  FFMA.FTZ R16, R167, R144, R48 ;  /* 0x00000090a7107223 */ /* 0x000fe20000010030 */
[----:B------:R-:W-:Y:S01]  /*cd50*/  FSEL R13, R13, -INF , !P5 ;  /* 0xff8000000d0d7808 */ /* 0x000fe20006800000 */
[----:B------:R-:W-:Y:S01]  /*cd60*/  IMAD.MOV.U32 R241, RZ, RZ, R232 ;  /* 0x000000fffff17224 */ /* 0x000fe200078e00e8 */
[----:B------:R-:W-:Y:S01]  /*cd70*/  ISETP.GE.AND P5, PT, R171, R184, PT ;  /* 0x000000b8ab00720c */ /* 0x000fe20003fa6270 */
[----:B--2---:R-:W-:Y:S01]  /*cd80*/  FFMA.FTZ R40, R167, R239, R40 ;  /* 0x000000efa7287223 */ /* 0x004fe20000010028 */
[----:B------:R-:W2:Y:S01]  /*cd90*/  MUFU.TANH R43, R43 ;  /* 0x0000002b002b7308 */ /* 0x000ea20000002400 */
[----:B------:R-:W-:-:S02]  /*cda0*/  FSEL R16, R16, -INF , !P4 ;  /* 0xff80000010107808 */ /* 0x000fc40006000000 */
[----:B------:R-:W-:Y:S02]  /*cdb0*/  ISETP.GE.AND P4, PT, R238, R184, PT ;  /* 0x000000b8ee00720c */ /* 0x000fe40003f86270 */
[C-C-:B------:R-:W-:Y:S02]  /*cdc0*/  LOP3.LUT R144, R190.reuse, 0x1, R187.reuse, 0xfe, !PT ;  /* 0x00000001be907812 */ /* 0x140fe400078efebb */
[----:B------:R-:W-:Y:S01]  /*cdd0*/  LOP3.LUT R171, R190, 0x9, R187, 0xfe, !PT ;  /* 0x00000009beab7812 */ /* 0x000fe200078efebb */
[----:B------:R-:W-:Y:S01]  /*cde0*/  MUFU.TANH R102, R31 ;  /* 0x0000001f00667308 */ /* 0x000fe20000002400 */
[CC--:B-1----:R-:W-:Y:S02]  /*cdf0*/  FFMA.FTZ R88, R167.reuse, R137.reuse, R88 ;  /* 0x00000089a7587223 */ /* 0x0c2fe40000010058 */
[----:B------:R-:W-:-:S05]  /*ce00*/  FFMA.FTZ R41, R167, R137, R41 ;  /* 0x00000089a7297223 */ /* 0x000fca0000010029 */
[----:B------:R-:W1:Y:S01]  /*ce10*/  MUFU.TANH R104, R26 ;  /* 0x0000001a00687308 */ /* 0x000e620000002400 */
[----:B--2---:R-:W-:Y:S01]  /*ce20*/  FFMA.FTZ R43, R167, R239, R43 ;  /* 0x000000efa72b7223 */ /* 0x004fe2000001002b */
[----:B------:R-:W-:-:S06]  /*ce30*/  LOP3.LUT R239, R190, 0x48, R187, 0xfe, !PT ;  /* 0x00000048beef7812 */ /* 0x000fcc00078efebb */
[----:B------:R-:W2:Y:S08]  /*ce40*/  MUFU.TANH R36, R36 ;  /* 0x0000002400247308 */ /* 0x000eb00000002400 */
[----:B------:R3:W-:Y:S01]  /*ce50*/  MUFU.TANH R31, R19 ;  /* 0x00000013001f7308 */ /* 0x0007e20000002400 */
[----:B-1----:R-:W-:Y:S01]  /*ce60*/  IMAD.MOV.U32 R175, RZ, RZ, R104 ;  /* 0x000000ffffaf7224 */ /* 0x002fe200078e0068 */
[----:B------:R-:W-:Y:S01]  /*ce70*/  FSEL R104, R46, -INF , !P4 ;  /* 0xff8000002e687808 */ /* 0x000fe20006000000 */
[----:B------:R-:W-:Y:S01]  /*ce80*/  IMAD.MOV.U32 R46, RZ, RZ, R234 ;  /* 0x000000ffff2e7224 */ /* 0x000fe200078e00ea */
[----:B------:R-:W-:Y:S01]  /*ce90*/  ISETP.GE.AND P4, PT, R242, R189, PT ;  /* 0x000000bdf200720c */ /* 0x000fe20003f86270 */
[----:B------:R-:W-:-:S03]  /*cea0*/  IMAD.MOV.U32 R242, RZ, RZ, R84 ;  /* 0x000000fffff27224 */ /* 0x000fc600078e0054 */
[----:B------:R-:W1:Y:S01]  /*ceb0*/  MUFU.TANH R105, R30 ;  /* 0x0000001e00697308 */ /* 0x000e620000002400 */
[----:B--2---:R-:W-:Y:S02]  /*cec0*/  FFMA.FTZ R36, R167, R247, R36 ;  /* 0x000000f7a7247223 */ /* 0x004fe40000010024 */
[----:B---3--:R-:W-:-:S05]  /*ced0*/  IMAD.MOV.U32 R19, RZ, RZ, R120 ;  /* 0x000000ffff137224 */ /* 0x008fca00078e0078 */
[----:B------:R-:W2:Y:S01]  /*cee0*/  MUFU.TANH R38, R38 ;  /* 0x0000002600267308 */ /* 0x000ea20000002400 */
[----:B------:R-:W-:Y:S01]  /*cef0*/  FFMA.FTZ R120, R167, R170, R55 ;  /* 0x000000aaa7787223 */ /* 0x000fe20000010037 */
[----:B------:R-:W-:-:S04]  /*cf00*/  LOP3.LUT R55, R190, R187, RZ, 0xfc, !PT ;  /* 0x000000bbbe377212 */ /* 0x000fc800078efcff */
[----:B------:R-:W-:Y:S01]  /*cf10*/  FSEL R120, R120, -INF , !P5 ;  /* 0xff80000078787808 */ /* 0x000fe20006800000 */
[C---:B-1----:R-:W-:Y:S01]  /*cf20*/  FFMA.FTZ R125, R167.reuse, R125, R105 ;  /* 0x0000007da77d7223 */ /* 0x042fe20000010069 */
[----:B------:R1:W-:Y:S01]  /*cf30*/  MUFU.TANH R30, R15 ;  /* 0x0000000f001e7308 */ /* 0x0003e20000002400 */
[----:B------:R-:W-:Y:S01]  /*cf40*/  ISETP.GE.AND P5, PT, R238, R189, PT ;  /* 0x000000bdee00720c */ /* 0x000fe20003fa6270 */
[----:B------:R-:W-:Y:S02]  /*cf50*/  IMAD.MOV.U32 R238, RZ, RZ, R19 ;  /* 0x000000ffffee7224 */ /* 0x000fe400078e0013 */
[----:B------:R-:W-:Y:S02]  /*cf60*/  FFMA.FTZ R19, R167, R237, R44 ;  /* 0x000000eda7137223 */ /* 0x000fe4000001002c */
[----:B------:R-:W-:Y:S02]  /*cf70*/  IMAD.MOV.U32 R237, RZ, RZ, R173 ;  /* 0x000000ffffed7224 */ /* 0x000fe400078e00ad */
[----:B------:R-:W-:Y:S01]  /*cf80*/  MUFU.TANH R32, R32 ;  /* 0x0000002000207308 */ /* 0x000fe20000002400 */
[----:B------:R-:W-:Y:S01]  /*cf90*/  FSEL R19, R19, -INF , !P5 ;  /* 0xff80000013137808 */ /* 0x000fe20006800000 */
[----:B--2---:R-:W-:Y:S01]  /*cfa0*/  FFMA.FTZ R38, R167, R247, R38 ;  /* 0x000000f7a7267223 */ /* 0x004fe20000010026 */
[----:B------:R-:W-:Y:S01]  /*cfb0*/  ISETP.GE.AND P5, PT, R240, R184, PT ;  /* 0x000000b8f000720c */ /* 0x000fe20003fa6270 */
[----:B------:R-:W-:-:S02]  /*cfc0*/  IMAD.MOV.U32 R44, RZ, RZ, R178 ;  /* 0x000000ffff2c7224 */ /* 0x000fc400078e00b2 */
[----:B-1----:R-:W-:Y:S02]  /*cfd0*/  FFMA.FTZ R15, R167, R170, R53 ;  /* 0x000000aaa70f7223 */ /* 0x002fe40000010035 */
[----:B------:R-:W-:Y:S03]  /*cfe0*/  MUFU.TANH R26, R20 ;  /* 0x00000014001a7308 */ /* 0x000fe60000002400 */
[----:B------:R-:W-:Y:S02]  /*cff0*/  FSEL R15, R15, -INF , !P6 ;  /* 0xff8000000f0f7808 */ /* 0x000fe40007000000 */
[----:B------:R-:W-:Y:S01]  /*d000*/  ISETP.GE.AND P6, PT, R235, R184, PT ;  /* 0x000000b8eb00720c */ /* 0x000fe20003fc6270 */
[----:B------:R-:W-:Y:S02]  /*d010*/  IMAD.MOV.U32 R235, RZ, RZ, R96 ;  /* 0x000000ffffeb7224 */ /* 0x000fe400078e0060 */
[----:B------:R-:W1:Y:S01]  /*d020*/  I2F R191, R191 ;  /* 0x000000bf00bf7306 */ /* 0x000e620000201400 */
[----:B------:R-:W-:-:S02]  /*d030*/  FSEL R96, R43, -INF , !P5 ;  /* 0xff8000002b607808 */ /* 0x000fc40006800000 */
[----:B------:R-:W-:Y:S02]  /*d040*/  FSEL R109, R109, -INF , !P6 ;  /* 0xff8000006d6d7808 */ /* 0x000fe40007000000 */
[-C--:B------:R-:W-:Y:S02]  /*d050*/  ISETP.GE.AND P6, PT, R240, R189.reuse, PT ;  /* 0x000000bdf000720c */ /* 0x080fe40003fc6270 */
[----:B------:R-:W-:Y:S01]  /*d060*/  ISETP.GE.AND P5, PT, R246, R189, PT ;  /* 0x000000bdf600720c */ /* 0x000fe20003fa6270 */
[----:B------:R2:W-:Y:S01]  /*d070*/  MUFU.TANH R20, R17 ;  /* 0x0000001100147308 */ /* 0x0005e20000002400 */
[----:B------:R-:W-:Y:S02]  /*d080*/  FSEL R48, R40, -INF , !P6 ;  /* 0xff80000028307808 */ /* 0x000fe40007000000 */
[----:B------:R-:W-:Y:S02]  /*d090*/  ISETP.GE.AND P6, PT, R249, R184, PT ;  /* 0x000000b8f900720c */ /* 0x000fe40003fc6270 */
[----:B------:R-:W-:-:S02]  /*d0a0*/  LOP3.LUT R240, R190, 0xc9, R187, 0xfe, !PT ;  /* 0x000000c9bef07812 */ /* 0x000fc400078efebb */
[----:B------:R-:W-:Y:S01]  /*d0b0*/  FSEL R224, R37, -INF , !P5 ;  /* 0xff80000025e07808 */ /* 0x000fe20006800000 */
[----:B------:R-:W3:Y:S01]  /*d0c0*/  MUFU.TANH R34, R34 ;  /* 0x0000002200227308 */ /* 0x000ee20000002400 */
[----:B-1----:R-:W-:Y:S01]  /*d0d0*/  FFMA.FTZ R32, R167, R191, R32 ;  /* 0x000000bfa7207223 */ /* 0x002fe20000010020 */
[----:B------:R-:W-:Y:S01]  /*d0e0*/  ISETP.GE.AND P5, PT, R227, R184, PT ;  /* 0x000000b8e300720c */ /* 0x000fe20003fa6270 */
[----:B--2---:R-:W-:-:S05]  /*d0f0*/  FFMA.FTZ R17, R167, R146, R49 ;  /* 0x00000092a7117223 */ /* 0x004fca0000010031 */
[----:B------:R-:W-:Y:S01]  /*d100*/  MUFU.TANH R28, R28 ;  /* 0x0000001c001c7308 */ /* 0x000fe20000002400 */
[----:B------:R-:W-:Y:S01]  /*d110*/  FSEL R49, R41, -INF , !P4 ;  /* 0xff80000029317808 */ /* 0x000fe20006000000 */
[----:B------:R-:W-:Y:S01]  /*d120*/  IMAD.MOV.U32 R146, RZ, RZ, R177 ;  /* 0x000000ffff927224 */ /* 0x000fe200078e00b1 */
[-C--:B------:R-:W-:Y:S01]  /*d130*/  ISETP.GE.AND P4, PT, R246, R184.reuse, PT ;  /* 0x000000b8f600720c */ /* 0x080fe20003f86270 */
[----:B------:R-:W-:Y:S01]  /*d140*/  FFMA.FTZ R41, R167, R3, R102 ;  /* 0x00000003a7297223 */ /* 0x000fe20000010066 */
[----:B------:R-:W-:Y:S02]  /*d150*/  FSEL R17, R17, -INF , !P2 ;  /* 0xff80000011117808 */ /* 0x000fe40005000000 */
[----:B------:R-:W-:Y:S01]  /*d160*/  ISETP.GE.AND P2, PT, R236, R184, PT ;  /* 0x000000b8ec00720c */ /* 0x000fe20003f46270 */
[----:B------:R-:W1:Y:S01]  /*d170*/  I2F R2, R81 ;  /* 0x0000005100027306 */ /* 0x000e620000201400 */
[----:B------:R-:W-:Y:S01]  /*d180*/  IMAD.MOV.U32 R236, RZ, RZ, R93 ;  /* 0x000000ffffec7224 */ /* 0x000fe200078e005d */
[----:B------:R-:W-:Y:S01]  /*d190*/  FSEL R93, R88, -INF , !P3 ;  /* 0xff800000585d7808 */ /* 0x000fe20005800000 */
[----:B---3--:R-:W-:Y:S01]  /*d1a0*/  FFMA.FTZ R34, R167, R191, R34 ;  /* 0x000000bfa7227223 */ /* 0x008fe20000010022 */
[----:B------:R-:W-:-:S02]  /*d1b0*/  FSEL R101, R101, -INF , !P2 ;  /* 0xff80000065657808 */ /* 0x000fc40005000000 */
[-C--:B------:R-:W-:Y:S02]  /*d1c0*/  ISETP.GE.AND P2, PT, R249, R189.reuse, PT ;  /* 0x000000bdf900720c */ /* 0x080fe40003f46270 */
[----:B------:R2:W-:Y:S01]  /*d1d0*/  MUFU.TANH R252, R97 ;  /* 0x0000006100fc7308 */ /* 0x0005e20000002400 */
[----:B------:R-:W-:Y:S02]  /*d1e0*/  FSEL R88, R39, -INF , !P4 ;  /* 0xff80000027587808 */ /* 0x000fe40006000000 */
[----:B------:R-:W-:Y:S02]  /*d1f0*/  FSEL R218, R36, -INF , !P2 ;  /* 0xff80000024da7808 */ /* 0x000fe40005000000 */
[----:B------:R-:W-:Y:S02]  /*d200*/  ISETP.GE.AND P4, PT, R240, R189, PT ;  /* 0x000000bdf000720c */ /* 0x000fe40003f86270 */
[C---:B------:R-:W-:Y:S01]  /*d210*/  LOP3.LUT R177, R190.reuse, 0x11, R187, 0xfe, !PT ;  /* 0x00000011beb17812 */ /* 0x040fe200078efebb */
[----:B------:R-:W-:Y:S01]  /*d220*/  MUFU.TANH R24, R24 ;  /* 0x0000001800187308 */ /* 0x000fe20000002400 */
[CC--:B-1----:R-:W-:Y:S01]  /*d230*/  FFMA.FTZ R137, R167.reuse, R2.reuse, R29 ;  /* 0x00000002a7897223 */ /* 0x0c2fe2000001001d */
[----:B------:R-:W-:Y:S01]  /*d240*/  LOP3.LUT R29, R190, 0x30, R187, 0xfe, !PT ;  /* 0x00000030be1d7812 */ /* 0x000fe200078efebb */
[----:B------:R-:W-:-:S05]  /*d250*/  FFMA.FTZ R40, R167, R2, R175 ;  /* 0x00000002a7287223 */ /* 0x000fca00000100af */
[----:B------:R-:W1:Y:S01]  /*d260*/  I2F R72, R74 ;  /* 0x0000004a00487306 */ /* 0x000e620000201400 */
[----:B--2---:R-:W-:-:S07]  /*d270*/  FMUL.FTZ R97, R99, c[0x0][0x2ec] ;  /* 0x0000bb0063617a20 */ /* 0x004fce0000410000 */
[----:B------:R2:W-:Y:S08]  /*d280*/  MUFU.TANH R99, R92 ;  /* 0x0000005c00637308 */ /* 0x0005f00000002400 */
[----:B------:R-:W3:Y:S01]  /*d290*/  I2F R70, R73 ;  /* 0x0000004900467306 */ /* 0x000ee20000201400 */
[----:B-1----:R-:W-:Y:S01]  /*d2a0*/  FFMA.FTZ R39, R167, R72, R89 ;  /* 0x00000048a7277223 */ /* 0x002fe20000010059 */
[----:B--2---:R-:W-:-:S06]  /*d2b0*/  LOP3.LUT R92, R190, 0xc1, R187, 0xfe, !PT ;  /* 0x000000c1be5c7812 */ /* 0x004fcc00078efebb */
[----:B------:R-:W1:Y:S01]  /*d2c0*/  I2F R69, R75 ;  /* 0x0000004b00457306 */ /* 0x000e620000201400 */
[C---:B------:R-:W-:Y:S02]  /*d2d0*/  ISETP.GE.AND P3, PT, R92.reuse, R189, PT ;  /* 0x000000bd5c00720c */ /* 0x040fe40003f66270 */
[----:B------:R-:W-:Y:S02]  /*d2e0*/  ISETP.GE.AND P2, PT, R92, R184, PT ;  /* 0x000000b85c00720c */ /* 0x000fe40003f46270 */
[----:B------:R-:W-:-:S03]  /*d2f0*/  FSEL R92, R38, -INF , !P6 ;  /* 0xff800000265c7808 */ /* 0x000fc60007000000 */
[----:B------:R-:W2:Y:S01]  /*d300*/  MUFU.TANH R21, R21 ;  /* 0x0000001500157308 */ /* 0x000ea20000002400 */
[----:B------:R-:W-:Y:S01]  /*d310*/  ISETP.GE.AND P6, PT, R227, R189, PT ;  /* 0x000000bde300720c */ /* 0x000fe20003fc6270 */
[C---:B---3--:R-:W-:Y:S01]  /*d320*/  FFMA.FTZ R38, R167.reuse, R70, R242 ;  /* 0x00000046a7267223 */ /* 0x048fe200000100f2 */
[----:B------:R-:W-:Y:S01]  /*d330*/  FSEL R191, R32, -INF , !P3 ;  /* 0xff80000020bf7808 */ /* 0x000fe20005800000 */
[----:B------:R-:W-:Y:S01]  /*d340*/  FFMA.FTZ R32, R167, R3, R28 ;  /* 0x00000003a7207223 */ /* 0x000fe2000001001c */
[----:B------:R-:W-:Y:S01]  /*d350*/  ISETP.GE.AND P3, PT, R240, R184, PT ;  /* 0x000000b8f000720c */ /* 0x000fe20003f66270 */
[----:B------:R-:W-:Y:S01]  /*d360*/  IMAD.MOV.U32 R240, RZ, RZ, R146 ;  /* 0x000000fffff07224 */ /* 0x000fe200078e0092 */
[----:B------:R-:W-:Y:S01]  /*d370*/  FSEL R84, R34, -INF , !P2 ;  /* 0xff80000022547808 */ /* 0x000fe20005000000 */
[----:B------:R-:W3:Y:S01]  /*d380*/  I2F R64, R66 ;  /* 0x0000004200407306 */ /* 0x000ee20000201400 */
[----:B------:R-:W-:Y:S01]  /*d390*/  FSEL R105, R33, -INF , !P6 ;  /* 0xff80000021697808 */ /* 0x000fe20007000000 */
[----:B------:R-:W-:Y:S01]  /*d3a0*/  FFMA.FTZ R146, R167, R72, R24 ;  /* 0x00000048a7927223 */ /* 0x000fe20000010018 */
[CC--:B------:R-:W-:Y:S01]  /*d3b0*/  ISETP.GE.AND P2, PT, R81.reuse, R189.reuse, PT ;  /* 0x000000bd5100720c */ /* 0x0c0fe20003f46270 */
[----:B------:R-:W-:Y:S01]  /*d3c0*/  IMAD.MOV.U32 R242, RZ, RZ, R45 ;  /* 0x000000fffff27224 */ /* 0x000fe200078e002d */
[----:B------:R-:W-:Y:S01]  /*d3d0*/  ISETP.GE.AND P6, PT, R81, R184, PT ;  /* 0x000000b85100720c */ /* 0x000fe20003fc6270 */
[----:B------:R-:W-:Y:S01]  /*d3e0*/  IMAD.MOV.U32 R45, RZ, RZ, R46 ;  /* 0x000000ffff2d7224 */ /* 0x000fe200078e002e */
[----:B------:R-:W-:Y:S01]  /*d3f0*/  FSEL R81, R125, -INF , !P5 ;  /* 0xff8000007d517808 */ /* 0x000fe20006800000 */
[----:B------:R-:W4:Y:S01]  /*d400*/  I2F R65, R67 ;  /* 0x0000004300417306 */ /* 0x000f220000201400 */
[----:B------:R-:W-:Y:S01]  /*d410*/  ISETP.GE.AND P5, PT, R74, R189, PT ;  /* 0x000000bd4a00720c */ /* 0x000fe20003fa6270 */
[C---:B------:R-:W-:Y:S01]  /*d420*/  FFMA.FTZ R175, R167.reuse, R70, R26 ;  /* 0x00000046a7af7223 */ /* 0x040fe2000001001a */
[----:B------:R-:W-:Y:S01]  /*d430*/  FSEL R125, R32, -INF , !P4 ;  /* 0xff800000207d7808 */ /* 0x000fe20006000000 */
[----:B------:R-:W-:Y:S01]  /*d440*/  IMAD.MOV.U32 R46, RZ, RZ, R169 ;  /* 0x000000ffff2e7224 */ /* 0x000fe200078e00a9 */
[-C--:B------:R-:W-:Y:S01]  /*d450*/  ISETP.GE.AND P4, PT, R74, R184.reuse, PT ;  /* 0x000000b84a00720c */ /* 0x080fe20003f86270 */
[-C--:B-1----:R-:W-:Y:S01]  /*d460*/  FFMA.FTZ R35, R167, R69.reuse, R35 ;  /* 0x00000045a7237223 */ /* 0x082fe20000010023 */
[----:B------:R-:W-:Y:S01]  /*d470*/  FSEL R137, R137, -INF , !P2 ;  /* 0xff80000089897808 */ /* 0x000fe20005000000 */
[----:B------:R-:W1:Y:S01]  /*d480*/  I2F R60, R62 ;  /* 0x0000003e003c7306 */ /* 0x000e620000201400 */
[----:B------:R-:W-:Y:S01]  /*d490*/  ISETP.GE.AND P2, PT, R73, R184, PT ;  /* 0x000000b84900720c */ /* 0x000fe20003f46270 */
[----:B--2---:R-:W-:Y:S01]  /*d4a0*/  FFMA.FTZ R169, R167, R69, R21 ;  /* 0x00000045a7a97223 */ /* 0x004fe20000010015 */
[----:B------:R-:W-:Y:S01]  /*d4b0*/  FSEL R41, R41, -INF , !P3 ;  /* 0xff80000029297808 */ /* 0x000fe20005800000 */
[CC--:B---3--:R-:W-:Y:S01]  /*d4c0*/  FFMA.FTZ R2, R167.reuse, R64.reuse, R25 ;  /* 0x00000040a7027223 */ /* 0x0c8fe20000010019 */
[----:B------:R-:W-:Y:S01]  /*d4d0*/  FSEL R146, R146, -INF , !P5 ;  /* 0xff80000092927808 */ /* 0x000fe20006800000 */
[----:B------:R-:W-:Y:S01]  /*d4e0*/  FFMA.FTZ R36, R167, R64, R134 ;  /* 0x00000040a7247223 */ /* 0x000fe20000010086 */
[----:B------:R-:W-:Y:S01]  /*d4f0*/  ISETP.GE.AND P3, PT, R73, R189, PT ;  /* 0x000000bd4900720c */ /* 0x000fe20003f66270 */
[----:B------:R-:W2:Y:S01]  /*d500*/  I2F R61, R63 ;  /* 0x0000003f003d7306 */ /* 0x000ea20000201400 */
[----:B------:R-:W-:Y:S01]  /*d510*/  FSEL R40, R40, -INF , !P6 ;  /* 0xff80000028287808 */ /* 0x000fe20007000000 */
[----:B----4-:R-:W-:Y:S01]  /*d520*/  FFMA.FTZ R102, R167, R65, R20 ;  /* 0x00000041a7667223 */ /* 0x010fe20000010014 */
[----:B------:R-:W-:-:S02]  /*d530*/  ISETP.GE.AND P5, PT, R75, R184, PT ;  /* 0x000000b84b00720c */ /* 0x000fc40003fa6270 */
[----:B------:R-:W-:Y:S02]  /*d540*/  FSEL R39, R39, -INF , !P4 ;  /* 0xff80000027277808 */ /* 0x000fe40006000000 */
[-C--:B------:R-:W-:Y:S01]  /*d550*/  ISETP.GE.AND P6, PT, R75, R189.reuse, PT ;  /* 0x000000bd4b00720c */ /* 0x080fe20003fc6270 */
[----:B------:R-:W3:Y:S01]  /*d560*/  I2F R56, R58 ;  /* 0x0000003a00387306 */ /* 0x000ee20000201400 */
[-C--:B------:R-:W-:Y:S01]  /*d570*/  ISETP.GE.AND P4, PT, R66, R189.reuse, PT ;  /* 0x000000bd4200720c */ /* 0x080fe20003f86270 */
[CC--:B-1----:R-:W-:Y:S01]  /*d580*/  FFMA.FTZ R34, R167.reuse, R60.reuse, R46 ;  /* 0x0000003ca7227223 */ /* 0x0c2fe2000001002e */
[----:B------:R-:W-:Y:S01]  /*d590*/  FSEL R38, R38, -INF , !P2 ;  /* 0xff80000026267808 */ /* 0x000fe20005000000 */
[----:B------:R-:W-:Y:S01]  /*d5a0*/  FFMA.FTZ R89, R167, R60, R23 ;  /* 0x0000003ca7597223 */ /* 0x000fe20000010017 */
[----:B------:R-:W-:Y:S02]  /*d5b0*/  ISETP.GE.AND P2, PT, R67, R189, PT ;  /* 0x000000bd4300720c */ /* 0x000fe40003f46270 */
[----:B------:R-:W-:Y:S01]  /*d5c0*/  FSEL R175, R175, -INF , !P3 ;  /* 0xff800000afaf7808 */ /* 0x000fe20005800000 */
[----:B------:R-:W1:Y:S01]  /*d5d0*/  I2F R57, R59 ;  /* 0x0000003b00397306 */ /* 0x000e620000201400 */
[----:B------:R-:W-:Y:S01]  /*d5e0*/  FSEL R37, R35, -INF , !P5 ;  /* 0xff80000023257808 */ /* 0x000fe20006800000 */
[C---:B------:R-:W-:Y:S01]  /*d5f0*/  FFMA.FTZ R35, R167.reuse, R65, R31 ;  /* 0x00000041a7237223 */ /* 0x040fe2000001001f */
[C-C-:B------:R-:W-:Y:S01]  /*d600*/  LOP3.LUT R227, R190.reuse, 0x21, R187.reuse, 0xfe, !PT ;  /* 0x00000021bee37812 */ /* 0x140fe200078efebb */
[CC--:B--2---:R-:W-:Y:S01]  /*d610*/  FFMA.FTZ R30, R167.reuse, R61.reuse, R30 ;  /* 0x0000003da71e7223 */ /* 0x0c4fe2000001001e */
[----:B------:R-:W-:Y:S01]  /*d620*/  LOP3.LUT R28, R190, 0x29, R187, 0xfe, !PT ;  /* 0x00000029be1c7812 */ /* 0x000fe200078efebb */
[----:B------:R-:W-:Y:S01]  /*d630*/  FFMA.FTZ R18, R167, R61, R18 ;  /* 0x0000003da7127223 */ /* 0x000fe20000010012 */
[----:B------:R-:W-:Y:S01]  /*d640*/  ISETP.GE.AND P3, PT, R66, R184, PT ;  /* 0x000000b84200720c */ /* 0x000fe20003f66270 */
[----:B------:R-:W2:Y:S01]  /*d650*/  I2F R52, R54 ;  /* 0x0000003600347306 */ /* 0x000ea20000201400 */
[----:B------:R-:W-:Y:S01]  /*d660*/  FSEL R169, R169, -INF , !P6 ;  /* 0xff800000a9a97808 */ /* 0x000fe20007000000 */
[CC--:B---3--:R-:W-:Y:S01]  /*d670*/  FFMA.FTZ R45, R167.reuse, R56.reuse, R45 ;  /* 0x00000038a72d7223 */ /* 0x0c8fe2000001002d */
[----:B------:R-:W-:Y:S01]  /*d680*/  FSEL R134, R2, -INF , !P4 ;  /* 0xff80000002867808 */ /* 0x000fe20006000000 */
[----:B------:R-:W-:Y:S01]  /*d690*/  FFMA.FTZ R32, R167, R56, R242 ;  /* 0x00000038a7207223 */ /* 0x000fe200000100f2 */
[-C--:B------:R-:W-:Y:S01]  /*d6a0*/  ISETP.GE.AND P6, PT, R67, R184.reuse, PT ;  /* 0x000000b84300720c */ /* 0x080fe20003fc6270 */
[----:B------:R-:W-:Y:S01]  /*d6b0*/  IMAD.MOV.U32 R242, RZ, RZ, R237 ;  /* 0x000000fffff27224 */ /* 0x000fe200078e00ed */
[-C--:B------:R-:W-:Y:S01]  /*d6c0*/  ISETP.GE.AND P4, PT, R62, R184.reuse, PT ;  /* 0x000000b83e00720c */ /* 0x080fe20003f86270 */
[----:B------:R-:W3:Y:S01]  /*d6d0*/  I2F R50, R144 ;  /* 0x0000009000327306 */ /* 0x000ee20000201400 */
[----:B------:R-:W-:Y:S01]  /*d6e0*/  FSEL R102, R102, -INF , !P2 ;  /* 0xff80000066667808 */ /* 0x000fe20005000000 */
[CC--:B-1----:R-:W-:Y:S01]  /*d6f0*/  FFMA.FTZ R22, R167.reuse, R57.reuse, R22 ;  /* 0x00000039a7167223 */ /* 0x0c2fe20000010016 */
[----:B------:R-:W-:Y:S01]  /*d700*/  LOP3.LUT R24, R190, 0x31, R187, 0xfe, !PT ;  /* 0x00000031be187812 */ /* 0x000fe200078efebb */
[----:B------:R-:W-:Y:S01]  /*d710*/  FFMA.FTZ R3, R167, R57, R44 ;  /* 0x00000039a7037223 */ /* 0x000fe2000001002c */
[-C--:B------:R-:W-:Y:S01]  /*d720*/  ISETP.GE.AND P5, PT, R62, R189.reuse, PT ;  /* 0x000000bd3e00720c */ /* 0x080fe20003fa6270 */
[----:B------:R-:W-:Y:S01]  /*d730*/  IMAD.MOV.U32 R237, RZ, RZ, R235 ;  /* 0x000000ffffed7224 */ /* 0x000fe200078e00eb */
[----:B------:R-:W-:Y:S01]  /*d740*/  ISETP.GE.AND P2, PT, R63, R184, PT ;  /* 0x000000b83f00720c */ /* 0x000fe20003f46270 */
[----:B------:R-:W1:Y:S01]  /*d750*/  I2F R53, R55 ;  /* 0x0000003700357306 */ /* 0x000e620000201400 */
[----:B------:R-:W-:Y:S01]  /*d760*/  FSEL R36, R36, -INF , !P3 ;  /* 0xff80000024247808 */ /* 0x000fe20005800000 */
[CC--:B--2---:R-:W-:Y:S01]  /*d770*/  FFMA.FTZ R27, R167.reuse, R52.reuse, R27 ;  /* 0x00000034a71b7223 */ /* 0x0c4fe2000001001b */
[C---:B------:R-:W-:Y:S01]  /*d780*/  LOP3.LUT R26, R190.reuse, 0x38, R187, 0xfe, !PT ;  /* 0x00000038be1a7812 */ /* 0x040fe200078efebb */
[----:B------:R-:W-:Y:S01]  /*d790*/  FFMA.FTZ R2, R167, R52, R241 ;  /* 0x00000034a7027223 */ /* 0x000fe200000100f1 */
[----:B------:R-:W-:Y:S01]  /*d7a0*/  LOP3.LUT R25, R190, 0x40, R187, 0xfe, !PT ;  /* 0x00000040be197812 */ /* 0x000fe200078efebb */
[----:B------:R-:W-:Y:S01]  /*d7b0*/  IMAD.MOV.U32 R241, RZ, RZ, R240 ;  /* 0x000000fffff17224 */ /* 0x000fe200078e00f0 */
[----:B------:R-:W-:Y:S01]  /*d7c0*/  ISETP.GE.AND P3, PT, R63, R189, PT ;  /* 0x000000bd3f00720c */ /* 0x000fe20003f66270 */
[----:B------:R-:W-:Y:S01]  /*d7d0*/  I2F R170, R171 ;  /* 0x000000ab00aa7306 */ /* 0x000fe20000201400 */
[----:B------:R-:W-:Y:S01]  /*d7e0*/  FSEL R35, R35, -INF , !P6 ;  /* 0xff80000023237808 */ /* 0x000fe20007000000 */
[----:B------:R-:W-:Y:S01]  /*d7f0*/  IMAD.MOV.U32 R240, RZ, RZ, R236 ;  /* 0x000000fffff07224 */ /* 0x000fe200078e00ec */
[----:B------:R-:W-:-:S02]  /*d800*/  FSEL R34, R34, -INF , !P4 ;  /* 0xff80000022227808 */ /* 0x000fc40006000000 */
[-C--:B------:R-:W-:Y:S02]  /*d810*/  ISETP.GE.AND P6, PT, R58, R189.reuse, PT ;  /* 0x000000bd3a00720c */ /* 0x080fe40003fc6270 */
[-C--:B------:R-:W-:Y:S01]  /*d820*/  ISETP.GE.AND P4, PT, R59, R189.reuse, PT ;  /* 0x000000bd3b00720c */ /* 0x080fe20003f86270 */
[----:B------:R-:W-:Y:S01]  /*d830*/  MUFU.TANH R124, R124 ;  /* 0x0000007c007c7308 */ /* 0x000fe20000002400 */
[----:B------:R-:W-:Y:S02]  /*d840*/  LOP3.LUT R21, R190, 0x39, R187, 0xfe, !PT ;  /* 0x00000039be157812 */ /* 0x000fe400078efebb */
[----:B------:R-:W-:Y:S02]  /*d850*/  FSEL R89, R89, -INF , !P5 ;  /* 0xff80000059597808 */ /* 0x000fe40006800000 */
[----:B------:R-:W-:Y:S02]  /*d860*/  FSEL R33, R30, -INF , !P2 ;  /* 0xff8000001e217808 */ /* 0x000fe40005000000 */
[----:B------:R-:W-:Y:S01]  /*d870*/  ISETP.GE.AND P5, PT, R58, R184, PT ;  /* 0x000000b83a00720c */ /* 0x000fe20003fa6270 */
[----:B------:R-:W2:Y:S01]  /*d880*/  I2F R51, R145 ;  /* 0x0000009100337306 */ /* 0x000ea20000201400 */
[----:B------:R-:W-:-:S02]  /*d890*/  ISETP.GE.AND P2, PT, R54, R189, PT ;  /* 0x000000bd3600720c */ /* 0x000fc40003f46270 */
[----:B------:R-:W-:Y:S02]  /*d8a0*/  LOP3.LUT R20, R190, 0x41, R187, 0xfe, !PT ;  /* 0x00000041be147812 */ /* 0x000fe400078efebb */
[----:B------:R-:W-:Y:S01]  /*d8b0*/  FSEL R46, R18, -INF , !P3 ;  /* 0xff800000122e7808 */ /* 0x000fe20005800000 */
[----:B---3--:R-:W-:Y:S01]  /*d8c0*/  FFMA.FTZ R18, R167, R50, R139 ;  /* 0x00000032a7127223 */ /* 0x008fe2000001008b */
[--C-:B------:R-:W-:Y:S01]  /*d8d0*/  LOP3.LUT R23, R190, 0x48, R187.reuse, 0xfe, !PT ;  /* 0x00000048be177812 */ /* 0x100fe200078efebb */
[----:B------:R-:W-:Y:S01]  /*d8e0*/  MUFU.TANH R116, R116 ;  /* 0x0000007400747308 */ /* 0x000fe20000002400 */
[-C--:B------:R-:W-:Y:S02]  /*d8f0*/  ISETP.GE.AND P3, PT, R59, R184.reuse, PT ;  /* 0x000000b83b00720c */ /* 0x080fe40003f66270 */
[----:B------:R-:W-:Y:S02]  /*d900*/  FSEL R45, R45, -INF , !P6 ;  /* 0xff8000002d2d7808 */ /* 0x000fe40007000000 */
[----:B------:R-:W-:Y:S01]  /*d910*/  FSEL R44, R22, -INF , !P4 ;  /* 0xff800000162c7808 */ /* 0x000fe20006000000 */
[C---:B-1----:R-:W-:Y:S01]  /*d920*/  FFMA.FTZ R22, R167.reuse, R53, R136 ;  /* 0x00000035a7167223 */ /* 0x042fe20000010088 */
[----:B------:R-:W-:Y:S01]  /*d930*/  ISETP.GE.AND P6, PT, R54, R184, PT ;  /* 0x000000b83600720c */ /* 0x000fe20003fc6270 */
[----:B------:R-:W1:Y:S01]  /*d940*/  I2F R173, R172 ;  /* 0x000000ac00ad7306 */ /* 0x000e620000201400 */
[----:B------:R-:W-:Y:S01]  /*d950*/  ISETP.GE.AND P4, PT, R144, R189, PT ;  /* 0x000000bd9000720c */ /* 0x000fe20003f86270 */
[----:B--2---:R-:W-:Y:S01]  /*d960*/  FFMA.FTZ R30, R167, R51, R124 ;  /* 0x00000033a71e7223 */ /* 0x004fe2000001007c */
[----:B------:R-:W-:-:S02]  /*d970*/  LOP3.LUT R56, R190, 0x50, R187, 0xfe, !PT ;  /* 0x00000050be387812 */ /* 0x000fc400078efebb */
[----:B------:R-:W-:Y:S02]  /*d980*/  FSEL R32, R32, -INF , !P5 ;  /* 0xff80000020207808 */ /* 0x000fe40006800000 */
[----:B------:R-:W-:Y:S01]  /*d990*/  FSEL R43, R27, -INF , !P2 ;  /* 0xff8000001b2b7808 */ /* 0x000fe20005000000 */
[----:B------:R-:W2:Y:S01]  /*d9a0*/  I2F R180, R179 ;  /* 0x000000b300b47306 */ /* 0x000ea20000201400 */
[----:B------:R-:W-:Y:S01]  /*d9b0*/  ISETP.GE.AND P5, PT, R55, R189, PT ;  /* 0x000000bd3700720c */ /* 0x000fe20003fa6270 */
[----:B------:R-:W-:Y:S01]  /*d9c0*/  FFMA.FTZ R27, R167, R170, R147 ;  /* 0x000000aaa71b7223 */ /* 0x000fe20000010093 */
[C-C-:B------:R-:W-:Y:S02]  /*d9d0*/  LOP3.LUT R63, R190.reuse, 0x51, R187.reuse, 0xfe, !PT ;  /* 0x00000051be3f7812 */ /* 0x140fe400078efebb */
[C-C-:B------:R-:W-:Y:S02]  /*d9e0*/  LOP3.LUT R60, R190.reuse, 0x49, R187.reuse, 0xfe, !PT ;  /* 0x00000049be3c7812 */ /* 0x140fe400078efebb */
[----:B------:R-:W-:Y:S01]  /*d9f0*/  LOP3.LUT R70, R190, 0x58, R187, 0xfe, !PT ;  /* 0x00000058be467812 */ /* 0x000fe200078efebb */
[----:B------:R-:W3:Y:S01]  /*da00*/  I2F R178, R177 ;  /* 0x000000b100b27306 */ /* 0x000ee20000201400 */
[----:B------:R-:W-:Y:S01]  /*da10*/  FSEL R3, R3, -INF , !P3 ;  /* 0xff80000003037808 */ /* 0x000fe20005800000 */
[----:B-1----:R-:W-:Y:S01]  /*da20*/  FFMA.FTZ R51, R167, R173, R229 ;  /* 0x000000ada7337223 */ /* 0x002fe200000100e5 */
[----:B------:R-:W-:-:S02]  /*da30*/  ISETP.GE.AND P2, PT, R171, R189, PT ;  /* 0x000000bdab00720c */ /* 0x000fc40003f46270 */
[-C--:B------:R-:W-:Y:S02]  /*da40*/  ISETP.GE.AND P3, PT, R145, R189.reuse, PT ;  /* 0x000000bd9100720c */ /* 0x080fe40003f66270 */
[----:B------:R-:W-:Y:S01]  /*da50*/  LOP3.LUT R144, R190, 0x59, R187, 0xfe, !PT ;  /* 0x00000059be907812 */ /* 0x000fe200078efebb */
[----:B------:R-:W-:Y:S01]  /*da60*/  MUFU.TANH R112, R112 ;  /* 0x0000007000707308 */ /* 0x000fe20000002400 */
[----:B------:R-:W-:Y:S01]  /*da70*/  FSEL R2, R2, -INF , !P6 ;  /* 0xff80000002027808 */ /* 0x000fe20007000000 */
[----:B--2---:R-:W-:Y:S01]  /*da80*/  FFMA.FTZ R53, R167, R180, R116 ;  /* 0x000000b4a7357223 */ /* 0x004fe20000010074 */
[----:B------:R-:W-:Y:S02]  /*da90*/  FSEL R18, R18, -INF , !P4 ;  /* 0xff80000012127808 */ /* 0x000fe40006000000 */
[-C--:B------:R-:W-:Y:S02]  /*daa0*/  ISETP.GE.AND P6, PT, R172, R189.reuse, PT ;  /* 0x000000bdac00720c */ /* 0x080fe40003fc6270 */
[-C--:B------:R-:W-:Y:S01]  /*dab0*/  ISETP.GE.AND P4, PT, R179, R189.reuse, PT ;  /* 0x000000bdb300720c */ /* 0x080fe20003f86270 */
[----:B------:R-:W1:Y:S01]  /*dac0*/  I2F R226, R225 ;  /* 0x000000e100e27306 */ /* 0x000e620000201400 */
[----:B------:R-:W-:Y:S01]  /*dad0*/  FSEL R22, R22, -INF , !P5 ;  /* 0xff80000016167808 */ /* 0x000fe20006800000 */
[----:B---3--:R-:W-:Y:S01]  /*dae0*/  FFMA.FTZ R50, R167, R178, R230 ;  /* 0x000000b2a7327223 */ /* 0x008fe200000100e6 */
[----:B------:R-:W-:-:S02]  /*daf0*/  ISETP.GE.AND P5, PT, R177, R189, PT ;  /* 0x000000bdb100720c */ /* 0x000fc40003fa6270 */
[----:B------:R-:W-:Y:S02]  /*db00*/  FSEL R27, R27, -INF , !P2 ;  /* 0xff8000001b1b7808 */ /* 0x000fe40005000000 */
[C-C-:B------:R-:W-:Y:S01]  /*db10*/  LOP3.LUT R171, R190.reuse, 0x60, R187.reuse, 0xfe, !PT ;  /* 0x00000060beab7812 */ /* 0x140fe200078efebb */
[----:B------:R-:W2:Y:S01]  /*db20*/  I2F R183, R181 ;  /* 0x000000b500b77306 */ /* 0x000ea20000201400 */
[--C-:B------:R-:W-:Y:S02]  /*db30*/  LOP3.LUT R147, R190, 0x69, R187.reuse, 0xfe, !PT ;  /* 0x00000069be937812 */ /* 0x100fe400078efebb */
[----:B------:R-:W-:Y:S02]  /*db40*/  FSEL R30, R30, -INF , !P3 ;  /* 0xff8000001e1e7808 */ /* 0x000fe40005800000 */
[-C--:B------:R-:W-:Y:S02]  /*db50*/  ISETP.GE.AND P2, PT, R225, R189.reuse, PT ;  /* 0x000000bde100720c */ /* 0x080fe40003f46270 */
[----:B------:R-:W-:Y:S01]  /*db60*/  LOP3.LUT R177, R190, 0x68, R187, 0xfe, !PT ;  /* 0x00000068beb17812 */ /* 0x000fe200078efebb */
[----:B------:R-:W3:Y:S01]  /*db70*/  I2F R232, R227 ;  /* 0x000000e300e87306 */ /* 0x000ee20000201400 */
[----:B-1----:R-:W-:Y:S01]  /*db80*/  FFMA.FTZ R55, R167, R226, R112 ;  /* 0x000000e2a7377223 */ /* 0x002fe20000010070 */
[----:B------:R-:W-:-:S02]  /*db90*/  ISETP.GE.AND P3, PT, R181, R189, PT ;  /* 0x000000bdb500720c */ /* 0x000fc40003f66270 */
[----:B------:R-:W-:Y:S02]  /*dba0*/  LOP3.LUT R179, R190, 0x79, R187, 0xfe, !PT ;  /* 0x00000079beb37812 */ /* 0x000fe400078efebb */
[----:B------:R-:W-:Y:S02]  /*dbb0*/  FSEL R51, R51, -INF , !P6 ;  /* 0xff80000033337808 */ /* 0x000fe40007000000 */
[----:B------:R-:W1:Y:S01]  /*dbc0*/  I2F R74, R28 ;  /* 0x0000001c004a7306 */ /* 0x000e620000201400 */
[----:B--2---:R-:W-:Y:S01]  /*dbd0*/  FFMA.FTZ R52, R167, R183, R123 ;  /* 0x000000b7a7347223 */ /* 0x004fe2000001007b */
[----:B------:R-:W-:Y:S02]  /*dbe0*/  FSEL R53, R53, -INF , !P4 ;  /* 0xff80000035357808 */ /* 0x000fe40006000000 */
[-C--:B------:R-:W-:Y:S02]  /*dbf0*/  ISETP.GE.AND P6, PT, R227, R189.reuse, PT ;  /* 0x000000bde300720c */ /* 0x080fe40003fc6270 */
[----:B------:R-:W-:-:S02]  /*dc00*/  ISETP.GE.AND P4, PT, R28, R189, PT ;  /* 0x000000bd1c00720c */ /* 0x000fc40003f86270 */
[----:B------:R-:W-:Y:S01]  /*dc10*/  MUFU.TANH R108, R108 ;  /* 0x0000006c006c7308 */ /* 0x000fe20000002400 */
[----:B---3--:R-:W-:Y:S01]  /*dc20*/  FFMA.FTZ R54, R167, R232, R231 ;  /* 0x000000e8a7367223 */ /* 0x008fe200000100e7 */
[----:B------:R-:W-:Y:S02]  /*dc30*/  LOP3.LUT R139, R190, 0x61, R187, 0xfe, !PT ;  /* 0x00000061be8b7812 */ /* 0x000fe400078efebb */
[----:B------:R-:W-:Y:S02]  /*dc40*/  FSEL R50, R50, -INF , !P5 ;  /* 0xff80000032327808 */ /* 0x000fe40006800000 */
[----:B------:R-:W-:Y:S02]  /*dc50*/  ISETP.GE.AND P5, PT, R233, R189, PT ;  /* 0x000000bde900720c */ /* 0x000fe40003fa6270 */
[----:B------:R-:W2:Y:S01]  /*dc60*/  I2F R234, R233 ;  /* 0x000000e900ea7306 */ /* 0x000ea20000201400 */
[----:B-1----:R-:W-:Y:S01]  /*dc70*/  FFMA.FTZ R64, R167, R74, R115 ;  /* 0x0000004aa7407223 */ /* 0x002fe20000010073 */
[----:B------:R-:W-:-:S02]  /*dc80*/  FSEL R55, R55, -INF , !P2 ;  /* 0xff80000037377808 */ /* 0x000fc40005000000 */
[--C-:B------:R-:W-:Y:S02]  /*dc90*/  LOP3.LUT R173, R190, 0x38, R187.reuse, 0xfe, !PT ;  /* 0x00000038bead7812 */ /* 0x100fe400078efebb */
[----:B------:R-:W-:Y:S02]  /*dca0*/  FSEL R52, R52, -INF , !P3 ;  /* 0xff80000034347808 */ /* 0x000fe40005800000 */
[----:B------:R-:W1:Y:S01]  /*dcb0*/  I2F R72, R24 ;  /* 0x0000001800487306 */ /* 0x000e620000201400 */
[-C--:B------:R-:W-:Y:S02]  /*dcc0*/  ISETP.GE.AND P2, PT, R24, R189.reuse, PT ;  /* 0x000000bd1800720c */ /* 0x080fe40003f46270 */
[C-C-:B------:R-:W-:Y:S02]  /*dcd0*/  LOP3.LUT R123, R190.reuse, 0x1, R187.reuse, 0xfe, !PT ;  /* 0x00000001be7b7812 */ /* 0x140fe400078efebb */
[----:B------:R-:W-:Y:S02]  /*dce0*/  ISETP.GE.AND P3, PT, R29, R189, PT ;  /* 0x000000bd1d00720c */ /* 0x000fe40003f66270 */
[----:B------:R-:W-:Y:S01]  /*dcf0*/  LOP3.LUT R225, R190, 0x9, R187, 0xfe, !PT ;  /* 0x00000009bee17812 */ /* 0x000fe200078efebb */
[----:B------:R-:W3:Y:S01]  /*dd00*/  I2F R73, R29 ;  /* 0x0000001d00497306 */ /* 0x000ee20000201400 */
[----:B--2---:R-:W-:Y:S01]  /*dd10*/  FFMA.FTZ R65, R167, R234, R108 ;  /* 0x000000eaa7417223 */ /* 0x004fe2000001006c */
[----:B------:R-:W-:-:S02]  /*dd20*/  FSEL R54, R54, -INF , !P6 ;  /* 0xff80000036367808 */ /* 0x000fc40007000000 */
[----:B------:R-:W-:Y:S02]  /*dd30*/  FSEL R64, R64, -INF , !P4 ;  /* 0xff80000040407808 */ /* 0x000fe40006000000 */
[-C--:B------:R-:W-:Y:S02]  /*dd40*/  ISETP.GE.AND P6, PT, R26, R189.reuse, PT ;  /* 0x000000bd1a00720c */ /* 0x080fe40003fc6270 */
[----:B------:R-:W2:Y:S01]  /*dd50*/  I2F R66, R26 ;  /* 0x0000001a00427306 */ /* 0x000ea20000201400 */
[----:B-1----:R-:W-:Y:S01]  /*dd60*/  FFMA.FTZ R72, R167, R72, R244 ;  /* 0x00000048a7487223 */ /* 0x002fe200000100f4 */
[----:B------:R-:W-:Y:S02]  /*dd70*/  ISETP.GE.AND P4, PT, R25, R189, PT ;  /* 0x000000bd1900720c */ /* 0x000fe40003f86270 */
[----:B------:R-:W-:Y:S02]  /*dd80*/  LOP3.LUT R181, R190, R187, RZ, 0xfc, !PT ;  /* 0x000000bbbeb57212 */ /* 0x000fe400078efcff */
[----:B------:R-:W-:-:S02]  /*dd90*/  FSEL R65, R65, -INF , !P5 ;  /* 0xff80000041417808 */ /* 0x000fc40006800000 */
[----:B------:R-:W1:Y:S01]  /*dda0*/  I2F R62, R25 ;  /* 0x00000019003e7306 */ /* 0x000e620000201400 */
[----:B---3--:R-:W-:Y:S01]  /*ddb0*/  FFMA.FTZ R73, R167, R73, R243 ;  /* 0x00000049a7497223 */ /* 0x008fe200000100f3 */
[----:B------:R-:W-:Y:S02]  /*ddc0*/  ISETP.GE.AND P5, PT, R21, R189, PT ;  /* 0x000000bd1500720c */ /* 0x000fe40003fa6270 */
[----:B------:R-:W-:Y:S02]  /*ddd0*/  FSEL R72, R72, -INF , !P2 ;  /* 0xff80000048487808 */ /* 0x000fe40005000000 */
[C-C-:B------:R-:W-:Y:S02]  /*dde0*/  LOP3.LUT R180, R190.reuse, 0x8, R187.reuse, 0xfe, !PT ;  /* 0x00000008beb47812 */ /* 0x140fe400078efebb */
[----:B------:R-:W3:Y:S01]  /*ddf0*/  I2F R67, R21 ;  /* 0x0000001500437306 */ /* 0x000ee20000201400 */
[----:B--2---:R-:W-:Y:S01]  /*de00*/  FFMA.FTZ R66, R167, R66, R100 ;  /* 0x00000042a7427223 */ /* 0x004fe20000010064 */
[----:B------:R-:W-:-:S02]  /*de10*/  LOP3.LUT R26, R190, 0x10, R187, 0xfe, !PT ;  /* 0x00000010be1a7812 */ /* 0x000fc400078efebb */
[----:B------:R-:W-:Y:S02]  /*de20*/  FSEL R73, R73, -INF , !P3 ;  /* 0xff80000049497808 */ /* 0x000fe40005800000 */
[-C--:B------:R-:W-:Y:S02]  /*de30*/  ISETP.GE.AND P2, PT, R23, R189.reuse, PT ;  /* 0x000000bd1700720c */ /* 0x080fe40003f46270 */
[----:B------:R-:W2:Y:S01]  /*de40*/  I2F R31, R20 ;  /* 0x00000014001f7306 */ /* 0x000ea20000201400 */
[----:B-1----:R-:W-:Y:S01]  /*de50*/  FFMA.FTZ R62, R167, R62, R251 ;  /* 0x0000003ea73e7223 */ /* 0x002fe200000100fb */
[----:B------:R-:W-:Y:S02]  /*de60*/  ISETP.GE.AND P3, PT, R20, R189, PT ;  /* 0x000000bd1400720c */ /* 0x000fe40003f66270 */
[----:B------:R-:W-:Y:S02]  /*de70*/  FSEL R66, R66, -INF , !P6 ;  /* 0xff80000042427808 */ /* 0x000fe40007000000 */
[----:B------:R-:W-:-:S02]  /*de80*/  FSEL R62, R62, -INF , !P4 ;  /* 0xff8000003e3e7808 */ /* 0x000fc40006000000 */
[----:B------:R-:W1:Y:S01]  /*de90*/  I2F R58, R23 ;  /* 0x00000017003a7306 */ /* 0x000e620000201400 */
[----:B---3--:R-:W-:Y:S01]  /*dea0*/  FFMA.FTZ R67, R167, R67, R248 ;  /* 0x00000043a7437223 */ /* 0x008fe200000100f8 */
[-C--:B------:R-:W-:Y:S02]  /*deb0*/  ISETP.GE.AND P6, PT, R60, R189.reuse, PT ;  /* 0x000000bd3c00720c */ /* 0x080fe40003fc6270 */
[----:B------:R-:W-:Y:S02]  /*dec0*/  ISETP.GE.AND P4, PT, R63, R189, PT ;  /* 0x000000bd3f00720c */ /* 0x000fe40003f86270 */
[C-C-:B------:R-:W-:Y:S02]  /*ded0*/  LOP3.LUT R74, R190.reuse, 0x11, R187.reuse, 0xfe, !PT ;  /* 0x00000011be4a7812 */ /* 0x140fe400078efebb */
[----:B------:R-:W3:Y:S01]  /*dee0*/  I2F R61, R56 ;  /* 0x00000038003d7306 */ /* 0x000ee20000201400 */
[----:B--2---:R-:W-:Y:S01]  /*def0*/  FFMA.FTZ R31, R167, R31, R252 ;  /* 0x0000001fa71f7223 */ /* 0x004fe200000100fc */
[----:B------:R-:W-:-:S02]  /*df00*/  LOP3.LUT R20, R190, 0x20, R187, 0xfe, !PT ;  /* 0x00000020be147812 */ /* 0x000fc400078efebb */
[C-C-:B------:R-:W-:Y:S02]  /*df10*/  LOP3.LUT R231, R190.reuse, 0x21, R187.reuse, 0xfe, !PT ;  /* 0x00000021bee77812 */ /* 0x140fe400078efebb */
[C---:B------:R-:W-:Y:S02]  /*df20*/  LOP3.LUT R236, R190.reuse, 0x31, R187, 0xfe, !PT ;  /* 0x00000031beec7812 */ /* 0x040fe400078efebb */
[----:B------:R3:W2:Y:S01]  /*df30*/  I2F R69, R63 ;  /* 0x0000003f00457306 */ /* 0x0006a20000201400 */
[----:B-1----:R-:W-:Y:S01]  /*df40*/  FFMA.FTZ R23, R167, R58, R99 ;  /* 0x0000003aa7177223 */ /* 0x002fe20000010063 */
[C-C-:B------:R-:W-:Y:S02]  /*df50*/  LOP3.LUT R232, R190.reuse, 0x28, R187.reuse, 0xfe, !PT ;  /* 0x00000028bee87812 */ /* 0x140fe400078efebb */
[C-C-:B------:R-:W-:Y:S02]  /*df60*/  LOP3.LUT R115, R190.reuse, 0x18, R187.reuse, 0xfe, !PT ;  /* 0x00000018be737812 */ /* 0x140fe400078efebb */
[----:B------:R-:W-:-:S02]  /*df70*/  LOP3.LUT R227, R190, 0x19, R187, 0xfe, !PT ;  /* 0x00000019bee37812 */ /* 0x000fc400078efebb */
[----:B------:R1:W4:Y:S01]  /*df80*/  I2F R59, R60 ;  /* 0x0000003c003b7306 */ /* 0x0003220000201400 */
[C-C-:B------:R-:W-:Y:S02]  /*df90*/  LOP3.LUT R234, R190.reuse, 0x29, R187.reuse, 0xfe, !PT ;  /* 0x00000029beea7812 */ /* 0x140fe400078efebb */
[----:B------:R-:W-:-:S05]  /*dfa0*/  LOP3.LUT R235, R190, 0x30, R187, 0xfe, !PT ;  /* 0x00000030beeb7812 */ /* 0x000fca00078efebb */
[----:B------:R-:W5:Y:S01]  /*dfb0*/  I2F R75, R70 ;  /* 0x00000046004b7306 */ /* 0x000f620000201400 */
[C---:B---3--:R-:W-:Y:S02]  /*dfc0*/  FFMA.FTZ R63, R167.reuse, R61, R242 ;  /* 0x0000003da73f7223 */ /* 0x048fe400000100f2 */
[----:B--2---:R-:W-:Y:S01]  /*dfd0*/  FFMA.FTZ R61, R167, R69, R238 ;  /* 0x00000045a73d7223 */ /* 0x004fe200000100ee */
[----:B------:R-:W-:-:S04]  /*dfe0*/  LOP3.LUT R238, R190, 0x40, R187, 0xfe, !PT ;  /* 0x00000040beee7812 */ /* 0x000fc800078efebb */
[----:B------:R-:W2:Y:S01]  /*dff0*/  I2F R145, R144 ;  /* 0x0000009000917306 */ /* 0x000ea20000201400 */
[----:B-1----:R-:W-:Y:S01]  /*e000*/  FSEL R60, R67, -INF , !P5 ;  /* 0xff800000433c7808 */ /* 0x002fe20006800000 */
[----:B----4-:R-:W-:Y:S01]  /*e010*/  FFMA.FTZ R58, R167, R59, R237 ;  /* 0x0000003ba73a7223 */ /* 0x010fe200000100ed */
[-C--:B------:R-:W-:Y:S02]  /*e020*/  ISETP.GE.AND P5, PT, R56, R189.reuse, PT ;  /* 0x000000bd3800720c */ /* 0x080fe40003fa6270 */
[----:B------:R-:W-:Y:S02]  /*e030*/  FSEL R56, R31, -INF , !P3 ;  /* 0xff8000001f387808 */ /* 0x000fe40005800000 */
[----:B------:R-:W-:Y:S01]  /*e040*/  ISETP.GE.AND P3, PT, R70, R189, PT ;  /* 0x000000bd4600720c */ /* 0x000fe20003f66270 */
[----:B------:R-:W1:Y:S01]  /*e050*/  I2F R136, R171 ;  /* 0x000000ab00887306 */ /* 0x000e620000201400 */
[----:B-----5:R-:W-:Y:S01]  /*e060*/  FFMA.FTZ R69, R167, R75, R241 ;  /* 0x0000004ba7457223 */ /* 0x020fe200000100f1 */
[----:B------:R-:W-:-:S02]  /*e070*/  FSEL R59, R23, -INF , !P2 ;  /* 0xff800000173b7808 */ /* 0x000fc40005000000 */
[----:B------:R-:W-:Y:S02]  /*e080*/  ISETP.GE.AND P2, PT, R144, R189, PT ;  /* 0x000000bd9000720c */ /* 0x000fe40003f46270 */
[----:B------:R-:W-:Y:S02]  /*e090*/  FSEL R58, R58, -INF , !P6 ;  /* 0xff8000003a3a7808 */ /* 0x000fe40007000000 */
[----:B------:R-:W3:Y:S01]  /*e0a0*/  I2F R170, R147 ;  /* 0x0000009300aa7306 */ /* 0x000ee20000201400 */
[----:B--2---:R-:W-:Y:S01]  /*e0b0*/  FFMA.FTZ R67, R167, R145, R85 ;  /* 0x00000091a7437223 */ /* 0x004fe20000010055 */
[----:B------:R-:W-:Y:S02]  /*e0c0*/  LOP3.LUT R237, R190, 0x39, R187, 0xfe, !PT ;  /* 0x00000039beed7812 */ /* 0x000fe400078efebb */
[----:B------:R-:W-:Y:S02]  /*e0d0*/  FSEL R69, R69, -INF , !P3 ;  /* 0xff80000045457808 */ /* 0x000fe40005800000 */
[----:B------:R-:W-:-:S02]  /*e0e0*/  ISETP.GE.AND P6, PT, R171, R189, PT ;  /* 0x000000bdab00720c */ /* 0x000fc40003fc6270 */
[----:B------:R-:W-:Y:S01]  /*e0f0*/  MUFU.TANH R76, R76 ;  /* 0x0000004c004c7308 */ /* 0x000fe20000002400 */
[----:B-1----:R-:W-:Y:S01]  /*e100*/  FFMA.FTZ R108, R167, R136, R80 ;  /* 0x00000088a76c7223 */ /* 0x002fe20000010050 */
[----:B------:R-:W-:Y:S02]  /*e110*/  FSEL R61, R61, -INF , !P4 ;  /* 0xff8000003d3d7808 */ /* 0x000fe40006000000 */
[-C--:B------:R-:W-:Y:S02]  /*e120*/  ISETP.GE.AND P3, PT, R147, R189.reuse, PT ;  /* 0x000000bd9300720c */ /* 0x080fe40003f66270 */
[----:B------:R-:W-:Y:S02]  /*e130*/  FSEL R67, R67, -INF , !P2 ;  /* 0xff80000043437808 */ /* 0x000fe40005000000 */
[----:B------:R-:W-:Y:S01]  /*e140*/  MUFU.TANH R68, R68 ;  /* 0x0000004400447308 */ /* 0x000fe20000002400 */
[----:B---3--:R-:W-:Y:S01]  /*e150*/  FFMA.FTZ R23, R167, R170, R77 ;  /* 0x000000aaa7177223 */ /* 0x008fe2000001004d */
[----:B------:R-:W-:-:S02]  /*e160*/  ISETP.GE.AND P4, PT, R177, R189, PT ;  /* 0x000000bdb100720c */ /* 0x000fc40003f86270 */
[-C--:B------:R-:W-:Y:S02]  /*e170*/  ISETP.GE.AND P2, PT, R179, R189.reuse, PT ;  /* 0x000000bdb300720c */ /* 0x080fe40003f46270 */
[--C-:B------:R-:W-:Y:S02]  /*e180*/  LOP3.LUT R147, R190, 0x49, R187.reuse, 0xfe, !PT ;  /* 0x00000049be937812 */ /* 0x100fe400078efebb */
[----:B------:R-:W1:Y:S01]  /*e190*/  I2F R124, R177 ;  /* 0x000000b1007c7306 */ /* 0x000e620000201400 */
[----:B------:R-:W-:Y:S02]  /*e1a0*/  FSEL R63, R63, -INF , !P5 ;  /* 0xff8000003f3f7808 */ /* 0x000fe40006800000 */
[----:B------:R-:W-:Y:S02]  /*e1b0*/  ISETP.GE.AND P5, PT, R139, R189, PT ;  /* 0x000000bd8b00720c */ /* 0x000fe40003fa6270 */
[----:B------:R-:W-:Y:S02]  /*e1c0*/  FSEL R108, R108, -INF , !P6 ;  /* 0xff8000006c6c7808 */ /* 0x000fe40007000000 */
[----:B------:R-:W-:Y:S01]  /*e1d0*/  ISETP.GE.AND P6, PT, R173, R184, PT ;  /* 0x000000b8ad00720c */ /* 0x000fe20003fc6270 */
[----:B------:R-:W2:Y:S01]  /*e1e0*/  I2F R57, R179 ;  /* 0x000000b300397306 */ /* 0x000ea20000201400 */
[----:B------:R-:W-:-:S02]  /*e1f0*/  LOP3.LUT R170, R190, 0x59, R187, 0xfe, !PT ;  /* 0x00000059beaa7812 */ /* 0x000fc400078efebb */
[----:B------:R-:W-:-:S05]  /*e200*/  LOP3.LUT R241, R190, 0x69, R187, 0xfe, !PT ;  /* 0x00000069bef17812 */ /* 0x000fca00078efebb */
[----:B------:R-:W3:Y:S01]  /*e210*/  I2F R172, R139 ;  /* 0x0000008b00ac7306 */ /* 0x000ee20000201400 */
[C---:B-1----:R-:W-:Y:S01]  /*e220*/  FFMA.FTZ R112, R167.reuse, R124, R76 ;  /* 0x0000007ca7707223 */ /* 0x042fe2000001004c */
[C-C-:B------:R-:W-:Y:S02]  /*e230*/  LOP3.LUT R177, R190.reuse, 0x41, R187.reuse, 0xfe, !PT ;  /* 0x00000041beb17812 */ /* 0x140fe400078efebb */
[--C-:B------:R-:W-:Y:S02]  /*e240*/  LOP3.LUT R124, R190, 0x58, R187.reuse, 0xfe, !PT ;  /* 0x00000058be7c7812 */ /* 0x100fe400078efebb */
[----:B------:R-:W-:Y:S02]  /*e250*/  FSEL R112, R112, -INF , !P4 ;  /* 0xff80000070707808 */ /* 0x000fe40006000000 */
[----:B------:R-:W1:Y:S01]  /*e260*/  I2F R178, R173 ;  /* 0x000000ad00b27306 */ /* 0x000e620000201400 */
[----:B--2---:R-:W-:Y:S01]  /*e270*/  FFMA.FTZ R77, R167, R57, R68 ;  /* 0x00000039a74d7223 */ /* 0x004fe20000010044 */
[----:B------:R-:W-:-:S02]  /*e280*/  LOP3.LUT R179, R190, 0x50, R187, 0xfe, !PT ;  /* 0x00000050beb37812 */ /* 0x000fc400078efebb */
[----:B------:R-:W-:Y:S02]  /*e290*/  FSEL R68, R23, -INF , !P3 ;  /* 0xff80000017447808 */ /* 0x000fe40005800000 */
[----:B------:R-:W-:Y:S02]  /*e2a0*/  ISETP.GE.AND P3, PT, R180, R184, PT ;  /* 0x000000b8b400720c */ /* 0x000fe40003f66270 */
[----:B------:R-:W-:Y:S01]  /*e2b0*/  MUFU.TANH R135, R135 ;  /* 0x0000008700877308 */ /* 0x000fe20000002400 */
[----:B---3--:R-:W-:Y:S01]  /*e2c0*/  FFMA.FTZ R70, R167, R172, R240 ;  /* 0x000000aca7467223 */ /* 0x008fe200000100f0 */
[----:B------:R-:W-:Y:S02]  /*e2d0*/  FSEL R77, R77, -INF , !P2 ;  /* 0xff8000004d4d7808 */ /* 0x000fe40005000000 */
[-C--:B------:R-:W-:Y:S02]  /*e2e0*/  ISETP.GE.AND P4, PT, R123, R184.reuse, PT ;  /* 0x000000b87b00720c */ /* 0x080fe40003f86270 */
[----:B------:R-:W-:-:S02]  /*e2f0*/  ISETP.GE.AND P2, PT, R225, R184, PT ;  /* 0x000000b8e100720c */ /* 0x000fc40003f46270 */
[----:B------:R-:W2:Y:S01]  /*e300*/  I2F R28, R123 ;  /* 0x0000007b001c7306 */ /* 0x000ea20000201400 */
[----:B-1----:R-:W-:Y:S01]  /*e310*/  FFMA.FTZ R136, R167, R178, R250 ;  /* 0x000000b2a7887223 */ /* 0x002fe200000100fa */
[----:B------:R-:W-:Y:S02]  /*e320*/  FSEL R70, R70, -INF , !P5 ;  /* 0xff80000046467808 */ /* 0x000fe40006800000 */
[-C--:B------:R-:W-:Y:S02]  /*e330*/  ISETP.GE.AND P5, PT, R181, R184.reuse, PT ;  /* 0x000000b8b500720c */ /* 0x080fe40003fa6270 */
[----:B------:R-:W-:Y:S02]  /*e340*/  FSEL R136, R136, -INF , !P6 ;  /* 0xff80000088887808 */ /* 0x000fe40007000000 */
[----:B------:R-:W1:Y:S01]  /*e350*/  I2F R24, R225 ;  /* 0x000000e100187306 */ /* 0x000e620000201400 */
[----:B------:R-:W-:Y:S02]  /*e360*/  ISETP.GE.AND P6, PT, R26, R184, PT ;  /* 0x000000b81a00720c */ /* 0x000fe40003fc6270 */
[----:B------:R-:W-:-:S02]  /*e370*/  LOP3.LUT R173, R190, 0x51, R187, 0xfe, !PT ;  /* 0x00000051bead7812 */ /* 0x000fc400078efebb */
[----:B------:R-:W-:-:S03]  /*e380*/  LOP3.LUT R240, R190, 0x68, R187, 0xfe, !PT ;  /* 0x00000068bef07812 */ /* 0x000fc600078efebb */
[----:B------:R-:W3:Y:S01]  /*e390*/  I2F R116, R181 ;  /* 0x000000b500747306 */ /* 0x000ee20000201400 */
[----:B--2---:R-:W-:-:S07]  /*e3a0*/  FFMA.FTZ R28, R167, R28, R135 ;  /* 0x0000001ca71c7223 */ /* 0x004fce0000010087 */
[----:B------:R-:W-:Y:S01]  /*e3b0*/  MUFU.TANH R121, R121 ;  /* 0x0000007900797308 */ /* 0x000fe20000002400 */
[----:B-1----:R-:W-:-:S05]  /*e3c0*/  FFMA.FTZ R23, R167, R24, R228 ;  /* 0x00000018a7177223 */ /* 0x002fca00000100e4 */
[----:B------:R-:W-:Y:S02]  /*e3d0*/  FSEL R23, R23, -INF , !P2 ;  /* 0xff80000017177808 */ /* 0x000fe40005000000 */
[----:B------:R1:W2:Y:S01]  /*e3e0*/  I2F R29, R180 ;  /* 0x000000b4001d7306 */ /* 0x0002a20000201400 */
[----:B---3--:R-:W-:Y:S01]  /*e3f0*/  FFMA.FTZ R140, R167, R116, R140 ;  /* 0x00000074a78c7223 */ /* 0x008fe2000001008c */
[----:B------:R-:W-:Y:S02]  /*e400*/  ISETP.GE.AND P2, PT, R20, R184, PT ;  /* 0x000000b81400720c */ /* 0x000fe40003f46270 */
[----:B------:R-:W-:-:S04]  /*e410*/  LOP3.LUT R181, R190, 0x61, R187, 0xfe, !PT ;  /* 0x00000061beb57812 */ /* 0x000fc800078efebb */
[----:B------:R-:W3:Y:S08]  /*e420*/  I2F R183, R26 ;  /* 0x0000001a00b77306 */ /* 0x000ef00000201400 */
[----:B------:R-:W-:Y:S01]  /*e430*/  MUFU.TANH R113, R113 ;  /* 0x0000007100717308 */ /* 0x000fe20000002400 */
[----:B-1----:R-:W-:Y:S01]  /*e440*/  LOP3.LUT R180, R190, 0x60, R187, 0xfe, !PT ;  /* 0x00000060beb47812 */ /* 0x002fe200078efebb */
[----:B--2---:R-:W-:Y:S01]  /*e450*/  FFMA.FTZ R31, R167, R29, R143 ;  /* 0x0000001da71f7223 */ /* 0x004fe2000001008f */
[----:B------:R-:W-:-:S02]  /*e460*/  FSEL R29, R28, -INF , !P4 ;  /* 0xff8000001c1d7808 */ /* 0x000fc40006000000 */
[-C--:B------:R-:W-:Y:S02]  /*e470*/  ISETP.GE.AND P4, PT, R115, R184.reuse, PT ;  /* 0x000000b87300720c */ /* 0x080fe40003f86270 */
[----:B------:R-:W-:Y:S01]  /*e480*/  FSEL R31, R31, -INF , !P3 ;  /* 0xff8000001f1f7808 */ /* 0x000fe20005800000 */
[----:B------:R-:W1:Y:S01]  /*e490*/  I2F R100, R20 ;  /* 0x0000001400647306 */ /* 0x000e620000201400 */
[----:B---3--:R-:W-:Y:S01]  /*e4a0*/  FFMA.FTZ R121, R167, R183, R121 ;  /* 0x000000b7a7797223 */ /* 0x008fe20000010079 */
[----:B------:R-:W-:Y:S02]  /*e4b0*/  FSEL R26, R140, -INF , !P5 ;  /* 0xff8000008c1a7808 */ /* 0x000fe40006800000 */
[-C--:B------:R-:W-:Y:S02]  /*e4c0*/  ISETP.GE.AND P5, PT, R74, R184.reuse, PT ;  /* 0x000000b84a00720c */ /* 0x080fe40003fa6270 */
[----:B------:R-:W-:Y:S02]  /*e4d0*/  ISETP.GE.AND P3, PT, R227, R184, PT ;  /* 0x000000b8e300720c */ /* 0x000fe40003f66270 */
[----:B------:R-:W-:Y:S08]  /*e4e0*/  MUFU.TANH R122, R122 ;  /* 0x0000007a007a7308 */ /* 0x000ff00000002400 */
[----:B------:R-:W2:Y:S01]  /*e4f0*/  I2F R21, R74 ;  /* 0x0000004a00157306 */ /* 0x000ea20000201400 */
[----:B-1----:R-:W-:-:S05]  /*e500*/  FFMA.FTZ R28, R167, R100, R113 ;  /* 0x00000064a71c7223 */ /* 0x002fca0000010071 */
[----:B------:R-:W-:Y:S02]  /*e510*/  FSEL R28, R28, -INF , !P2 ;  /* 0xff8000001c1c7808 */ /* 0x000fe40005000000 */
[----:B------:R-:W-:Y:S01]  /*e520*/  MUFU.TANH R114, R114 ;  /* 0x0000007200727308 */ /* 0x000fe20000002400 */
[----:B------:R-:W-:-:S07]  /*e530*/  ISETP.GE.AND P2, PT, R236, R184, PT ;  /* 0x000000b8ec00720c */ /* 0x000fce0003f46270 */
[----:B------:R-:W1:Y:S01]  /*e540*/  I2F R229, R231 ;  /* 0x000000e700e57306 */ /* 0x000e620000201400 */
[----:B--2---:R-:W-:Y:S01]  /*e550*/  FFMA.FTZ R20, R167, R21, R122 ;  /* 0x00000015a7147223 */ /* 0x004fe2000001007a */
[----:B------:R-:W-:Y:S02]  /*e560*/  FSEL R21, R121, -INF , !P6 ;  /* 0xff80000079157808 */ /* 0x000fe40007000000 */
[-C--:B------:R-:W-:Y:S02]  /*e570*/  ISETP.GE.AND P6, PT, R231, R184.reuse, PT ;  /* 0x000000b8e700720c */ /* 0x080fe40003fc6270 */
[----:B------:R-:W-:Y:S02]  /*e580*/  FSEL R20, R20, -INF , !P5 ;  /* 0xff80000014147808 */ /* 0x000fe40006800000 */
[----:B------:R-:W-:Y:S01]  /*e590*/  MUFU.TANH R107, R107 ;  /* 0x0000006b006b7308 */ /* 0x000fe20000002400 */
[----:B------:R-:W-:-:S07]  /*e5a0*/  ISETP.GE.AND P5, PT, R232, R184, PT ;  /* 0x000000b8e800720c */ /* 0x000fce0003fa6270 */
[----:B------:R-:W2:Y:S01]  /*e5b0*/  I2F R144, R236 ;  /* 0x000000ec00907306 */ /* 0x000ea20000201400 */
[----:B-1----:R-:W-:-:S05]  /*e5c0*/  FFMA.FTZ R114, R167, R229, R114 ;  /* 0x000000e5a7727223 */ /* 0x002fca0000010072 */
[----:B------:R-:W-:Y:S02]  /*e5d0*/  FSEL R225, R114, -INF , !P6 ;  /* 0xff80000072e17808 */ /* 0x000fe40007000000 */
[----:B------:R-:W-:Y:S01]  /*e5e0*/  MUFU.TANH R110, R110 ;  /* 0x0000006e006e7308 */ /* 0x000fe20000002400 */
[----:B------:R-:W-:-:S07]  /*e5f0*/  ISETP.GE.AND P6, PT, R237, R184, PT ;  /* 0x000000b8ed00720c */ /* 0x000fce0003fc6270 */
[----:B------:R-:W1:Y:S01]  /*e600*/  I2F R230, R232 ;  /* 0x000000e800e67306 */ /* 0x000e620000201400 */
[----:B--2---:R-:W-:-:S05]  /*e610*/  FFMA.FTZ R107, R167, R144, R107 ;  /* 0x00000090a76b7223 */ /* 0x004fca000001006b */
[----:B------:R-:W-:Y:S02]  /*e620*/  FSEL R135, R107, -INF , !P2 ;  /* 0xff8000006b877808 */ /* 0x000fe40005000000 */
[----:B------:R-:W-:Y:S01]  /*e630*/  MUFU.TANH R103, R103 ;  /* 0x0000006700677308 */ /* 0x000fe20000002400 */
[----:B------:R-:W-:-:S07]  /*e640*/  ISETP.GE.AND P2, PT, R147, R184, PT ;  /* 0x000000b89300720c */ /* 0x000fce0003f46270 */
[----:B------:R-:W2:Y:S01]  /*e650*/  I2F R171, R237 ;  /* 0x000000ed00ab7306 */ /* 0x000ea20000201400 */
[----:B-1----:R-:W-:-:S05]  /*e660*/  FFMA.FTZ R110, R167, R230, R110 ;  /* 0x000000e6a76e7223 */ /* 0x002fca000001006e */
[----:B------:R-:W-:Y:S02]  /*e670*/  FSEL R189, R110, -INF , !P5 ;  /* 0xff8000006ebd7808 */ /* 0x000fe40006800000 */
[----:B------:R-:W-:Y:S01]  /*e680*/  I2F R145, R147 ;  /* 0x0000009300917306 */ /* 0x000fe20000201400 */
[----:B------:R-:W-:-:S07]  /*e690*/  ISETP.GE.AND P5, PT, R238, R184, PT ;  /* 0x000000b8ee00720c */ /* 0x000fce0003fa6270 */
[----:B------:R-:W1:Y:S01]  /*e6a0*/  MUFU.TANH R95, R95 ;  /* 0x0000005f005f7308 */ /* 0x000e620000002400 */
[----:B--2---:R-:W-:-:S07]  /*e6b0*/  FFMA.FTZ R103, R167, R171, R103 ;  /* 0x000000aba7677223 */ /* 0x004fce0000010067 */
[----:B------:R-:W-:Y:S08]  /*e6c0*/  MUFU.TANH R117, R117 ;  /* 0x0000007500757308 */ /* 0x000ff00000002400 */
[----:B------:R-:W-:Y:S01]  /*e6d0*/  MUFU.TANH R118, R118 ;  /* 0x0000007600767308 */ /* 0x000fe20000002400 */
[----:B-1----:R-:W-:-:S05]  /*e6e0*/  FFMA.FTZ R95, R167, R145, R95 ;  /* 0x00000091a75f7223 */ /* 0x002fca000001005f */
[----:B------:R-:W-:Y:S02]  /*e6f0*/  FSEL R147, R95, -INF , !P2 ;  /* 0xff8000005f937808 */ /* 0x000fe40005000000 */
[----:B------:R-:W-:Y:S01]  /*e700*/  MUFU.TANH R98, R98 ;  /* 0x0000006200627308 */ /* 0x000fe20000002400 */
[----:B------:R-:W-:-:S07]  /*e710*/  ISETP.GE.AND P2, PT, R180, R184, PT ;  /* 0x000000b8b400720c */ /* 0x000fce0003f46270 */
[----:B------:R-:W1:Y:S08]  /*e720*/  I2F R25, R115 ;  /* 0x0000007300197306 */ /* 0x000e700000201400 */
[----:B------:R-:W2:Y:S08]  /*e730*/  I2F R226, R227 ;  /* 0x000000e300e27306 */ /* 0x000eb00000201400 */
[----:B------:R-:W3:Y:S01]  /*e740*/  I2F R139, R238 ;  /* 0x000000ee008b7306 */ /* 0x000ee20000201400 */
[----:B-1----:R-:W-:-:S05]  /*e750*/  FFMA.FTZ R25, R167, R25, R117 ;  /* 0x00000019a7197223 */ /* 0x002fca0000010075 */
[----:B------:R-:W-:Y:S02]  /*e760*/  FSEL R25, R25, -INF , !P4 ;  /* 0xff80000019197808 */ /* 0x000fe40006000000 */
[----:B------:R-:W1:Y:S01]  /*e770*/  I2F R80, R179 ;  /* 0x000000b300507306 */ /* 0x000e620000201400 */
[----:B--2---:R-:W-:Y:S01]  /*e780*/  FFMA.FTZ R24, R167, R226, R118 ;  /* 0x000000e2a7187223 */ /* 0x004fe20000010076 */
[----:B------:R-:W-:-:S04]  /*e790*/  ISETP.GE.AND P4, PT, R234, R184, PT ;  /* 0x000000b8ea00720c */ /* 0x000fc80003f86270 */
[----:B------:R-:W-:Y:S02]  /*e7a0*/  FSEL R24, R24, -INF , !P3 ;  /* 0xff80000018187808 */ /* 0x000fe40005800000 */
[----:B------:R-:W-:Y:S01]  /*e7b0*/  MUFU.TANH R97, R97 ;  /* 0x0000006100617308 */ /* 0x000fe20000002400 */
[----:B---3--:R-:W-:Y:S01]  /*e7c0*/  FFMA.FTZ R98, R167, R139, R98 ;  /* 0x0000008ba7627223 */ /* 0x008fe20000010062 */
[----:B------:R-:W-:Y:S02]  /*e7d0*/  FSEL R139, R103, -INF , !P6 ;  /* 0xff800000678b7808 */ /* 0x000fe40007000000 */
[----:B------:R-:W-:Y:S02]  /*e7e0*/  ISETP.GE.AND P6, PT, R179, R184, PT ;  /* 0x000000b8b300720c */ /* 0x000fe40003fc6270 */
[----:B------:R-:W-:Y:S02]  /*e7f0*/  FSEL R144, R98, -INF , !P5 ;  /* 0xff80000062907808 */ /* 0x000fe40006800000 */
[----:B------:R-:W2:Y:S01]  /*e800*/  I2F R75, R177 ;  /* 0x000000b1004b7306 */ /* 0x000ea20000201400 */
[----:B-1----:R-:W-:Y:S01]  /*e810*/  FFMA.FTZ R80, R167, R80, R90 ;  /* 0x00000050a7507223 */ /* 0x002fe2000001005a */
[----:B------:R-:W-:-:S02]  /*e820*/  ISETP.GE.AND P3, PT, R235, R184, PT ;  /* 0x000000b8eb00720c */ /* 0x000fc40003f66270 */
[----:B------:R-:W-:-:S04]  /*e830*/  ISETP.GE.AND P5, PT, R173, R184, PT ;  /* 0x000000b8ad00720c */ /* 0x000fc80003fa6270 */
[----:B------:R-:W-:Y:S08]  /*e840*/  I2F R178, R180 ;  /* 0x000000b400b27306 */ /* 0x000ff00000201400 */
[----:B------:R-:W1:Y:S01]  /*e850*/  MUFU.TANH R82, R82 ;  /* 0x0000005200527308 */ /* 0x000e620000002400 */
[----:B--2---:R-:W-:-:S07]  /*e860*/  FFMA.FTZ R97, R167, R75, R97 ;  /* 0x0000004ba7617223 */ /* 0x004fce0000010061 */
[----:B------:R-:W-:Y:S08]  /*e870*/  MUFU.TANH R111, R111 ;  /* 0x0000006f006f7308 */ /* 0x000ff00000002400 */
[----:B------:R-:W-:Y:S01]  /*e880*/  MUFU.TANH R106, R106 ;  /* 0x0000006a006a7308 */ /* 0x000fe20000002400 */
[----:B-1----:R-:W-:-:S07]  /*e890*/  FFMA.FTZ R82, R167, R178, R82 ;  /* 0x000000b2a7527223 */ /* 0x002fce0000010052 */
[----:B------:R-:W1:Y:S08]  /*e8a0*/  I2F R233, R234 ;  /* 0x000000ea00e97306 */ /* 0x000e700000201400 */
[----:B------:R-:W2:Y:S08]  /*e8b0*/  I2F R99, R235 ;  /* 0x000000eb00637306 */ /* 0x000eb00000201400 */
[----:B------:R-:W-:Y:S01]  /*e8c0*/  MUFU.TANH R94, R94 ;  /* 0x0000005e005e7308 */ /* 0x000fe20000002400 */
[----:B-1----:R-:W-:-:S05]  /*e8d0*/  FFMA.FTZ R111, R167, R233, R111 ;  /* 0x000000e9a76f7223 */ /* 0x002fca000001006f */
[----:B------:R-:W-:Y:S02]  /*e8e0*/  FSEL R183, R111, -INF , !P4 ;  /* 0xff8000006fb77808 */ /* 0x000fe40006000000 */
[----:B------:R-:W1:Y:S01]  /*e8f0*/  I2F R85, R239 ;  /* 0x000000ef00557306 */ /* 0x000e620000201400 */
[----:B--2---:R-:W-:Y:S01]  /*e900*/  FFMA.FTZ R99, R167, R99, R106 ;  /* 0x00000063a7637223 */ /* 0x004fe2000001006a */
[----:B------:R-:W-:-:S04]  /*e910*/  ISETP.GE.AND P4, PT, R177, R184, PT ;  /* 0x000000b8b100720c */ /* 0x000fc80003f86270 */
[----:B------:R-:W-:Y:S02]  /*e920*/  FSEL R140, R99, -INF , !P3 ;  /* 0xff800000638c7808 */ /* 0x000fe40005800000 */
[----:B------:R2:W-:Y:S01]  /*e930*/  I2F R172, R173 ;  /* 0x000000ad00ac7306 */ /* 0x0005e20000201400 */
[-C--:B------:R-:W-:Y:S02]  /*e940*/  ISETP.GE.AND P3, PT, R239, R184.reuse, PT ;  /* 0x000000b8ef00720c */ /* 0x080fe40003f66270 */
[----:B------:R-:W-:Y:S02]  /*e950*/  FSEL R143, R97, -INF , !P4 ;  /* 0xff800000618f7808 */ /* 0x000fe40006000000 */
[----:B------:R-:W-:-:S03]  /*e960*/  ISETP.GE.AND P4, PT, R124, R184, PT ;  /* 0x000000b87c00720c */ /* 0x000fc60003f86270 */
[----:B------:R-:W-:Y:S01]  /*e970*/  I2F R76, R124 ;  /* 0x0000007c004c7306 */ /* 0x000fe20000201400 */
[----:B-1----:R-:W-:-:S05]  /*e980*/  FFMA.FTZ R85, R167, R85, R94 ;  /* 0x00000055a7557223 */ /* 0x002fca000001005e */
[----:B------:R-:W-:Y:S02]  /*e990*/  FSEL R145, R85, -INF , !P3 ;  /* 0xff80000055917808 */ /* 0x000fe40005800000 */
[----:B------:R-:W-:Y:S01]  /*e9a0*/  I2F R123, R170 ;  /* 0x000000aa007b7306 */ /* 0x000fe20000201400 */
[----:B--2---:R-:W-:Y:S02]  /*e9b0*/  FSEL R173, R80, -INF , !P6 ;  /* 0xff80000050ad7808 */ /* 0x004fe40007000000 */
[-C--:B------:R-:W-:Y:S02]  /*e9c0*/  ISETP.GE.AND P6, PT, R181, R184.reuse, PT ;  /* 0x000000b8b500720c */ /* 0x080fe40003fc6270 */
[----:B------:R-:W-:Y:S02]  /*e9d0*/  ISETP.GE.AND P3, PT, R170, R184, PT ;  /* 0x000000b8aa00720c */ /* 0x000fe40003f66270 */
[----:B------:R-:W-:Y:S01]  /*e9e0*/  LOP3.LUT R80, R190, 0x79, R187, 0xfe, !PT ;  /* 0x00000079be507812 */ /* 0x000fe200078efebb */
[----:B------:R-:W1:Y:S08]  /*e9f0*/  MUFU.TANH R91, R91 ;  /* 0x0000005b005b7308 */ /* 0x000e700000002400 */
[----:B------:R-:W2:Y:S08]  /*ea00*/  MUFU.TANH R86, R86 ;  /* 0x0000005600567308 */ /* 0x000eb00000002400 */
[----:B------:R-:W3:Y:S01]  /*ea10*/  MUFU.TANH R87, R87 ;  /* 0x0000005700577308 */ /* 0x000ee20000002400 */
[----:B-1----:R-:W-:-:S05]  /*ea20*/  FFMA.FTZ R91, R167, R172, R91 ;  /* 0x000000aca75b7223 */ /* 0x002fca000001005b */
[----:B------:R-:W-:Y:S02]  /*ea30*/  FSEL R170, R91, -INF , !P5 ;  /* 0xff8000005baa7808 */ /* 0x000fe40006800000 */
[----:B------:R1:W-:Y:S01]  /*ea40*/  I2F R116, R181 ;  /* 0x000000b500747306 */ /* 0x0003e20000201400 */
[----:B--2---:R-:W-:Y:S01]  /*ea50*/  FFMA.FTZ R76, R167, R76, R86 ;  /* 0x0000004ca74c7223 */ /* 0x004fe20000010056 */
[----:B------:R-:W-:-:S04]  /*ea60*/  ISETP.GE.AND P5, PT, R240, R184, PT ;  /* 0x000000b8f000720c */ /* 0x000fc80003fa6270 */
[----:B------:R-:W-:Y:S02]  /*ea70*/  FSEL R171, R76, -INF , !P4 ;  /* 0xff8000004cab7808 */ /* 0x000fe40006000000 */
[----:B------:R-:W-:Y:S01]  /*ea80*/  I2F R74, R240 ;  /* 0x000000f0004a7306 */ /* 0x000fe20000201400 */
[----:B---3--:R-:W-:Y:S01]  /*ea90*/  FFMA.FTZ R87, R167, R123, R87 ;  /* 0x0000007ba7577223 */ /* 0x008fe20000010057 */
[----:B------:R-:W-:-:S04]  /*eaa0*/  ISETP.GE.AND P4, PT, R241, R184, PT ;  /* 0x000000b8f100720c */ /* 0x000fc80003f86270 */
[----:B------:R-:W-:Y:S02]  /*eab0*/  FSEL R172, R87, -INF , !P3 ;  /* 0xff80000057ac7808 */ /* 0x000fe40005800000 */
[----:B------:R-:W-:Y:S01]  /*eac0*/  I2F R115, R241 ;  /* 0x000000f100737306 */ /* 0x000fe20000201400 */
[----:B-1----:R-:W-:Y:S01]  /*ead0*/  FSEL R181, R82, -INF , !P2 ;  /* 0xff80000052b57808 */ /* 0x002fe20005000000 */
[----:B------:R-:W-:Y:S01]  /*eae0*/  BAR.SYNC.DEFER_BLOCKING 0x0 ;  /* 0x0000000000007b1d */ /* 0x000fe20000010000 */
[----:B------:R-:W-:Y:S02]  /*eaf0*/  ISETP.GT.AND P2, PT, R188, R209, PT ;  /* 0x000000d1bc00720c */ /* 0x000fe40003f44270 */
[----:B------:R-:W-:-:S03]  /*eb00*/  ISETP.GE.AND P3, PT, R80, R184, PT ;  /* 0x000000b85000720c */ /* 0x000fc60003f66270 */
[----:B------:R-:W1:Y:S08]  /*eb10*/  MUFU.TANH R75, R83 ;  /* 0x00000053004b7308 */ /* 0x000e700000002400 */
[----:B------:R-:W2:Y:S08]  /*eb20*/  MUFU.TANH R78, R78 ;  /* 0x0000004e004e7308 */ /* 0x000eb00000002400 */
[----:B------:R-:W3:Y:S01]  /*eb30*/  MUFU.TANH R79, R79 ;  /* 0x0000004f004f7308 */ /* 0x000ee20000002400 */
[----:B-1----:R-:W-:-:S05]  /*eb40*/  FFMA.FTZ R75, R167, R116, R75 ;  /* 0x00000074a74b7223 */ /* 0x002fca000001004b */
[----:B------:R-:W-:Y:S02]  /*eb50*/  FSEL R178, R75, -INF , !P6 ;  /* 0xff8000004bb27808 */ /* 0x000fe40007000000 */
[----:B------:R-:W1:Y:S01]  /*eb60*/  MUFU.TANH R71, R71 ;  /* 0x0000004700477308 */ /* 0x000e620000002400 */
[----:B--2---:R-:W-:-:S05]  /*eb70*/  FFMA.FTZ R74, R167, R74, R78 ;  /* 0x0000004aa74a7223 */ /* 0x004fca000001004e */
[----:B------:R-:W-:Y:S01]  /*eb80*/  FSEL R179, R74, -INF , !P5 ;  /* 0xff8000004ab37808 */ /* 0x000fe20006800000 */
[----:B---3--:R-:W-:-:S05]  /*eb90*/  FFMA.FTZ R79, R167, R115, R79 ;  /* 0x00000073a74f7223 */ /* 0x008fca000001004f */
[----:B------:R-:W-:Y:S01]  /*eba0*/  FSEL R180, R79, -INF , !P4 ;  /* 0xff8000004fb47808 */ /* 0x000fe20006000000 */
[----:B-1----:R-:W-:-:S05]  /*ebb0*/  FFMA.FTZ R71, R167, R57, R71 ;  /* 0x00000039a7477223 */ /* 0x002fca0000010047 */
[----:B------:R-:W-:Y:S01]  /*ebc0*/  FSEL R177, R71, -INF , !P3 ;  /* 0xff80000047b17808 */ /* 0x000fe20005800000 */
[----:B------:R-:W-:Y:S05]  /*ebd0*/  @!P2 BRA `(.L_x_2381) ;  /* 0x00000af00000a947 */ /* 0x000fea0003800000 */
[----:B------:R-:W-:Y:S01]  /*ebe0*/  ULDC.64 UR6, c[0x0][0x118] ;  /* 0x0000460000067ab9 */ /* 0x000fe20000000a00 */
[----:B------:R-:W-:Y:S05]  /*ebf0*/  @!P1 BRA `(.L_x_2382) ;  /* 0x000003b000009947 */ /* 0x000fea0003800000 */
[----:B------:R-:W-:Y:S02]  /*ec00*/  IABS R57, c[0x0][0x2d0] ;  /* 0x0000b40000397a13 */ /* 0x000fe40000000000 */
[----:B------:R-:W-:Y:S02]  /*ec10*/  IABS R76, R190 ;  /* 0x000000be004c7213 */ /* 0x000fe40000000000 */
[----:B------:R-:W1:Y:S01]  /*ec20*/  I2F.RP R74, R57 ;  /* 0x00000039004a7306 */ /* 0x000e620000209400 */
[C---:B------:R-:W-:Y:S02]  /*ec30*/  IADD3 R78, R190.reuse, -0x100, RZ ;  /* 0xffffff00be4e7810 */ /* 0x040fe40007ffe0ff */
[----:B------:R-:W-:-:S05]  /*ec40*/  LOP3.LUT R190, R190, c[0x0][0x2d0], RZ, 0x3c, !PT ;  /* 0x0000b400bebe7a12 */ /* 0x000fca00078e3cff */
        /* <DEDUP_REMOVED lines=28> */
[----:B------:R-:W-:Y:S02]  /*ee10*/  MOV R57, R79 ;  /* 0x0000004f00397202 */ /* 0x000fe40000000f00 */
[----:B------:R-:W-:-:S03]  /*ee20*/  @P6 IADD3 R71, R71, 0x1, RZ ;  /* 0x0000000147476810 */ /* 0x000fc60007ffe0ff */
[----:B------:R-:W-:-:S05]  /*ee30*/  @!P5 IMAD.MOV R57, RZ, RZ, -R57 ;  /* 0x000000ffff39d224 */ /* 0x000fca00078e0a39 */
[----:B------:R-:W-:Y:S01]  /*ee40*/  SEL R57, R74, R57, !P4 ;  /* 0x000000394a397207 */ /* 0x000fe20006000000 */
[----:B------:R-:W-:-:S04]  /*ee50*/  @!P3 IMAD.MOV R71, RZ, RZ, -R71 ;  /* 0x000000ffff47b224 */ /* 0x000fc800078e0a47 */
[----:B------:R-:W-:Y:S01]  /*ee60*/  IMAD.WIDE R82, R57, 0x4, R214 ;  /* 0x0000000439527825 */ /* 0x000fe200078e02d6 */
[----:B------:R-:W-:-:S04]  /*ee70*/  SEL R74, R74, R71, !P4 ;  /* 0x000000474a4a7207 */ /* 0x000fc80006000000 */
[----:B------:R-:W2:Y:S01]  /*ee80*/  LDG.E R71, [R82.64] ;  /* 0x0000000652477981 */ /* 0x000ea2000c1e1900 */
        /* <DEDUP_REMOVED lines=18> */
.L_x_2382:
[----:B------:R-:W-:-:S05]  /*efb0*/  IMAD.MOV.U32 R76, RZ, RZ, c[0x0][0x198] ;  /* 0x00006600ff4c7624 */ /* 0x000fca00078e00ff */
[----:B------:R-:W-:-:S04]  /*efc0*/  LEA R76, -R76, RZ, 0x8 ;  /* 0x000000ff4c4c7211 */ /* 0x000fc800078e41ff */
[----:B------:R-:W-:Y:S02]  /*efd0*/  SHF.R.S32.HI R75, RZ, 0x1f, R76 ;  /* 0x0000001fff4b7819 */ /* 0x000fe4000001144c */
.L_x_2383:
[----:B------:R-:W-:Y:S01]  /*efe0*/  @!P0 IMAD.MOV.U32 R98, RZ, RZ, c[0x0][0x198] ;  /* 0x00006600ff628624 */ /* 0x000fe200078e00ff */
[C---:B------:R-:W-:Y:S01]  /*eff0*/  @!P0 LEA R106, P6, R76.reuse, R220, 0x1 ;  /* 0x000000dc4c6a8211 */ /* 0x040fe200078c08ff */
[----:B------:R-:W-:Y:S01]  /*f000*/  @!P0 IMAD.MOV.U32 R94, RZ, RZ, c[0x0][0x198] ;  /* 0x00006600ff5e8624 */ /* 0x000fe200078e00ff */
[----:B------:R1:W-:Y:S01]  /*f010*/  @P0 STS [R210+0x1004], RZ ;  /* 0x001004ffd2000388 */ /* 0x0003e20000000800 */
[----:B------:R-:W-:Y:S01]  /*f020*/  @!P0 IMAD.MOV.U32 R78, RZ, RZ, R130 ;  /* 0x000000ffff4e8224 */ /* 0x000fe200078e0082 */
[----:B------:R-:W-:Y:S01]  /*f030*/  @!P0 LEA.HI.X R107, R76, R219, R75, 0x1, P6 ;  /* 0x000000db4c6b8211 */ /* 0x000fe200030f0c4b */
[----:B------:R-:W-:Y:S01]  /*f040*/  @!P0 IMAD.MOV.U32 R79, RZ, RZ, R128 ;  /* 0x000000ffff4f8224 */ /* 0x000fe200078e0080 */
[----:B------:R1:W-:Y:S01]  /*f050*/  @P0 STS.64 [R210+0x1008], RZ ;  /* 0x001008ffd2000388 */ /* 0x0003e20000000a00 */
[----:B------:R-:W-:Y:S01]  /*f060*/  @!P0 IMAD.MOV.U32 R57, RZ, RZ, c[0x0][0x198] ;  /* 0x00006600ff398624 */ /* 0x000fe200078e00ff */
[----:B------:R-:W-:Y:S01]  /*f070*/  BSSY B0, `(.L_x_2384) ;  /* 0x0000062000007945 */ /* 0x000fe20003800000 */
[----:B------:R-:W-:Y:S01]  /*f080*/  @!P0 IMAD.MOV.U32 R90, RZ, RZ, c[0x0][0x198] ;  /* 0x00006600ff5a8624 */ /* 0x000fe200078e00ff */
[----:B------:R1:W-:Y:S01]  /*f090*/  @P0 STS [R210+0x1000], RZ ;  /* 0x001000ffd2000388 */ /* 0x0003e20000000800 */
[----:B------:R-:W-:-:S02]  /*f0a0*/  @!P0 IMAD.MOV.U32 R82, RZ, RZ, R130 ;  /* 0x000000ffff528224 */ /* 0x000fc400078e0082 */
[----:B------:R-:W-:Y:S01]  /*f0b0*/  @!P0 IMAD.MOV.U32 R83, RZ, RZ, R128 ;  /* 0x000000ffff538224 */ /* 0x000fe200078e0080 */
[----:B------:R-:W-:Y:S01]  /*f0c0*/  @!PT LDS RZ, [RZ] ;  /* 0x00000000fffff984 */ /* 0x000fe20000000800 */
[----:B------:R-:W-:Y:S01]  /*f0d0*/  @!PT LDS RZ, [RZ] ;  /* 0x00000000fffff984 */ /* 0x000fe20000000800 */
[----:B------:R-:W-:Y:S01]  /*f0e0*/  @!PT LDS RZ, [RZ] ;  /* 0x00000000fffff984 */ /* 0x000fe20000000800 */
[----:B------:R1:W-:Y:S01]  /*f0f0*/  @!P0 LDGSTS.E.BYPASS.LTC128B.128 [R210+0x1000], [R106.64] ;  /* 0x010000006ad28fae */ /* 0x0003e2000b901d46 */
[----:B------:R-:W-:Y:S02]  /*f100*/  @!P0 IMAD.MOV.U32 R71, RZ, RZ, c[0x0][0x198] ;  /* 0x00006600ff478624 */ /* 0x000fe400078e00ff */
[--C-:B------:R-:W-:Y:S01]  /*f110*/  @!P0 IMAD.WIDE.U32 R98, R98, 0x60, R78.reuse ;  /* 0x0000006062628825 */ /* 0x100fe200078e004e */
[----:B------:R1:W-:Y:S03]  /*f120*/  @P0 STS.128 [R210+0x1800], RZ ;  /* 0x001800ffd2000388 */ /* 0x0003e60000000c00 */
[----:B------:R-:W-:Y:S01]  /*f130*/  @!P0 IMAD.WIDE.U32 R94, R94, 0xa0, R78 ;  /* 0x000000a05e5e8825 */ /* 0x000fe200078e004e */
[----:B------:R-:W-:-:S03]  /*f140*/  @!P0 LEA R79, P3, R57, R130, 0x5 ;  /* 0x00000082394f8211 */ /* 0x000fc600078628ff */
[----:B------:R-:W-:Y:S01]  /*f150*/  @!P0 IMAD.MOV.U32 R78, RZ, RZ, c[0x0][0x19c] ;  /* 0x00006700ff4e8624 */ /* 0x000fe200078e00ff */
[----:B------:R-:W-:Y:S01]  /*f160*/  @!P0 IADD3 R79, P5, R76, R79, RZ ;  /* 0x0000004f4c4f8210 */ /* 0x000fe20007fbe0ff */
[----:B------:R-:W-:Y:S01]  /*f170*/  @!P0 IMAD.WIDE.U32 R90, R90, 0xc0, R82 ;  /* 0x000000c05a5a8825 */ /* 0x000fe200078e0052 */
[----:B------:R-:W-:Y:S02]  /*f180*/  @!P0 LEA R82, P4, R71, R130, 0x6 ;  /* 0x0000008247528211 */ /* 0x000fe400078830ff */
[C---:B------:R-:W-:Y:S01]  /*f190*/  @!P0 LEA.HI.X R78, R57.reuse, R128, R78, 0x5, P3 ;  /* 0x00000080394e8211 */ /* 0x040fe200018f2c4e */
[----:B------:R-:W-:Y:S01]  /*f1a0*/  @!P0 IMAD.MOV.U32 R80, RZ, RZ, c[0x0][0x19c] ;  /* 0x00006700ff508624 */ /* 0x000fe200078e00ff */
[----:B------:R-:W-:Y:S01]  /*f1b0*/  @!P0 LEA R86, P3, R57, R130, 0x7 ;  /* 0x0000008239568211 */ /* 0x000fe200078638ff */
[----:B------:R-:W-:Y:S02]  /*f1c0*/  @!P0 IMAD.MOV.U32 R85, RZ, RZ, c[0x0][0x19c] ;  /* 0x00006700ff558624 */ /* 0x000fe400078e00ff */
[----:B------:R-:W-:Y:S01]  /*f1d0*/  @!P0 IMAD.MOV.U32 R74, RZ, RZ, c[0x0][0x19c] ;  /* 0x00006700ff4a8624 */ /* 0x000fe200078e00ff */
[-C--:B------:R-:W-:Y:S01]  /*f1e0*/  @!P0 LEA.HI.X R80, R71, R128.reuse, R80, 0x6, P4 ;  /* 0x0000008047508211 */ /* 0x080fe200020f3450 */
[----:B------:R-:W-:Y:S01]  /*f1f0*/  @!P0 IMAD.MOV.U32 R71, RZ, RZ, c[0x0][0x19c] ;  /* 0x00006700ff478624 */ /* 0x000fe200078e00ff */
[----:B------:R-:W-:Y:S01]  /*f200*/  @!P0 LEA.HI.X R85, R57, R128, R85, 0x7, P3 ;  /* 0x0000008039558211 */ /* 0x000fe200018f3c55 */
[----:B------:R-:W-:Y:S01]  /*f210*/  @!P0 IMAD R74, R74, 0x60, RZ ;  /* 0x000000604a4a8824 */ /* 0x000fe200078e02ff */
[C---:B------:R-:W-:Y:S01]  /*f220*/  @!P0 IADD3 R87, P3, R76.reuse, R94, RZ ;  /* 0x0000005e4c578210 */ /* 0x040fe20007f7e0ff */
[----:B------:R-:W-:Y:S01]  /*f230*/  @!P0 IMAD R71, R71, 0xa0, RZ ;  /* 0x000000a047478824 */ /* 0x000fe200078e02ff */
[----:B------:R-:W-:Y:S01]  /*f240*/  @!P0 IADD3 R83, P4, R76, R98, RZ ;  /* 0x000000624c538210 */ /* 0x000fe20007f9e0ff */
[----:B------:R-:W-:Y:S01]  /*f250*/  @!P0 IMAD.X R78, R75, 0x1, R78, P5 ;  /* 0x000000014b4e8824 */ /* 0x000fe200028e064e */
[----:B------:R-:W-:Y:S01]  /*f260*/  @!P0 LEA R94, P5, R79, c[0x0][0x168], 0x1 ;  /* 0x00005a004f5e8a11 */ /* 0x000fe200078a08ff */
[----:B------:R-:W-:Y:S01]  /*f270*/  @!P0 IMAD.MOV.U32 R57, RZ, RZ, c[0x0][0x19c] ;  /* 0x00006700ff398624 */ /* 0x000fe200078e00ff */
[----:B------:R-:W-:-:S02]  /*f280*/  @!P0 IADD3.X R71, R75, R71, R95, P3, !PT ;  /* 0x000000474b478210 */ /* 0x000fc40001ffe45f */
[----:B------:R-:W-:Y:S01]  /*f290*/  @!P0 IADD3.X R74, R75, R74, R99, P4, !PT ;  /* 0x0000004a4b4a8210 */ /* 0x000fe200027fe463 */
[----:B------:R-:W-:Y:S01]  /*f2a0*/  @!P0 IMAD R57, R57, 0xc0, RZ ;  /* 0x000000c039398824 */ /* 0x000fe200078e02ff */
        /* <DEDUP_REMOVED lines=62> */
.L_x_2385:
[----:B------:R-:W-:Y:S05]  /*f690*/  BSYNC B0 ;  /* 0x0000000000007941 */ /* 0x000fea0003800000 */
.L_x_2384:
[----:B------:R-:W0:Y:S01]  /*f6a0*/  LDGDEPBAR ;  /* 0x00000000000079af */ /* 0x000e220000000000 */
[----:B------:R-:W-:-:S04]  /*f6b0*/  LEA R220, P0, R76, R220, 0x1 ;  /* 0x000000dc4cdc7211 */ /* 0x000fc800078008ff */
[----:B------:R-:W-:Y:S02]  /*f6c0*/  LEA.HI.X R219, R76, R219, R75, 0x1, P0 ;  /* 0x000000db4cdb7211 */ /* 0x000fe400000f0c4b */
.L_x_2381:
        /* <DEDUP_REMOVED lines=66> */
[----:B--2---:R-:W2:Y:S02]  /*faf0*/  SHFL.BFLY PT, R78, R57, 0x1, 0x1f ;  /* 0x0c201f00394e7f89 */ /* 0x004ea400000e0000 */
[----:B--2---:R-:W-:-:S04]  /*fb00*/  FMNMX.FTZ R78, R57, R78, !PT ;  /* 0x0000004e394e7209 */ /* 0x004fc80007810000 */
        /* <DEDUP_REMOVED lines=46> */
[----:B------:R-:W-:Y:S01]  /*fdf0*/  FMUL.FTZ R8, R8, c[0x0][0x23c] ;  /* 0x00008f0008087a20 */ /* 0x000fe20000410000 */
        /* <DEDUP_REMOVED lines=34> */
[----:B------:R-:W1:Y:S01]  /*10020*/  MUFU.EX2 R103, R103 ;  /* 0x0000006700677308 */ /* 0x000e620000000800 */
[----:B------:R-:W-:Y:S01]  /*10030*/  FFMA.FTZ R53, R19, c[0x0][0x23c], -R76 ;  /* 0x00008f0013357a23 */ /* 0x000fe2000001084c */
[----:B------:R-:W-:Y:S01]  /*10040*/  FMNMX.FTZ R18, R171, R18, !PT ;  /* 0x00000012ab127209 */ /* 0x000fe20007810000 */
[----:B------:R-:W-:-:S02]  /*10050*/  FMUL.FTZ R16, R204, R123 ;  /* 0x0000007bcc107220 */ /* 0x000fc40000410000 */
[-C--:B------:R-:W-:Y:S01]  /*10060*/  FMUL.FTZ R17, R205, R123.reuse ;  /* 0x0000007bcd117220 */ /* 0x080fe20000410000 */
[----:B------:R-:W-:Y:S01]  /*10070*/  FMNMX.FTZ R18, R172, R18, !PT ;  /* 0x00000012ac127209 */ /* 0x000fe20007810000 */
[----:B------:R-:W-:Y:S01]  /*10080*/  FMUL.FTZ R200, R200, R123 ;  /* 0x0000007bc8c87220 */ /* 0x000fe20000410000 */
[----:B--2---:R-:W-:Y:S01]  /*10090*/  F2FP.BF16.PACK_AB R14, R113, R115 ;  /* 0x00000073710e723e */ /* 0x004fe200000010ff */
[-C--:B------:R-:W-:Y:S01]  /*100a0*/  FMUL.FTZ R201, R201, R123.reuse ;  /* 0x0000007bc9c97220 */ /* 0x080fe20000410000 */
[----:B------:R-:W-:Y:S01]  /*100b0*/  FMNMX.FTZ R18, R181, R18, !PT ;  /* 0x00000012b5127209 */ /* 0x000fe20007810000 */
[--C-:B------:R-:W-:Y:S01]  /*100c0*/  FFMA.FTZ R107, R51, c[0x0][0x23c], -R76.reuse ;  /* 0x00008f00336b7a23 */ /* 0x100fe2000001084c */
[----:B------:R-:W-:Y:S01]  /*100d0*/  MUFU.EX2 R99, R99 ;  /* 0x0000006300637308 */ /* 0x000fe20000000800 */
[----:B------:R-:W-:Y:S01]  /*100e0*/  FFMA.FTZ R106, R50, c[0x0][0x23c], -R76 ;  /* 0x00008f00326a7a23 */ /* 0x000fe2000001084c */
[----:B------:R-:W-:Y:S01]  /*100f0*/  FMNMX.FTZ R18, R178, R18, !PT ;  /* 0x00000012b2127209 */ /* 0x000fe20007810000 */
[----:B------:R-:W-:Y:S01]  /*10100*/  FMUL.FTZ R196, R196, R123 ;  /* 0x0000007bc4c47220 */ /* 0x000fe20000410000 */
[----:B-1----:R-:W-:Y:S01]  /*10110*/  F2FP.BF16.PACK_AB R30, R100, R103 ;  /* 0x00000067641e723e */ /* 0x002fe200000010ff */
[-C--:B------:R-:W-:Y:S01]  /*10120*/  FMUL.FTZ R197, R197, R123.reuse ;  /* 0x0000007bc5c57220 */ /* 0x080fe20000410000 */
[----:B------:R-:W-:Y:S01]  /*10130*/  FMNMX.FTZ R18, R179, R18, !PT ;  /* 0x00000012b3127209 */ /* 0x000fe20007810000 */
[-C--:B------:R-:W-:Y:S01]  /*10140*/  FMUL.FTZ R192, R192, R123.reuse ;  /* 0x0000007bc0c07220 */ /* 0x080fe20000410000 */
[----:B------:R-:W1:Y:S01]  /*10150*/  MUFU.EX2 R107, R107 ;  /* 0x0000006b006b7308 */ /* 0x000e620000000800 */
[-C--:B------:R-:W-:Y:S01]  /*10160*/  FMUL.FTZ R193, R193, R123.reuse ;  /* 0x0000007bc1c17220 */ /* 0x080fe20000410000 */
[----:B------:R-:W-:Y:S01]  /*10170*/  FMNMX.FTZ R18, R180, R18, !PT ;  /* 0x00000012b4127209 */ /* 0x000fe20007810000 */
[----:B------:R-:W-:-:S02]  /*10180*/  FFMA.FTZ R118, R185, R123, R118 ;  /* 0x0000007bb9767223 */ /* 0x000fc40000010076 */
[----:B------:R-:W-:Y:S01]  /*10190*/  FFMA.FTZ R50, R49, c[0x0][0x23c], -R76 ;  /* 0x00008f0031327a23 */ /* 0x000fe2000001084c */
[----:B------:R-:W-:Y:S01]  /*101a0*/  FMNMX.FTZ R18, R182, R18, !PT ;  /* 0x00000012b6127209 */ /* 0x000fe20007810000 */
[----:B------:R-:W-:Y:S01]  /*101b0*/  FADD.FTZ R117, R117, R118 ;  /* 0x0000007675757221 */ /* 0x000fe20000010000 */
[----:B------:R-:W2:Y:S01]  /*101c0*/  MUFU.EX2 R106, R106 ;  /* 0x0000006a006a7308 */ /* 0x000ea20000000800 */
[--C-:B------:R-:W-:Y:S01]  /*101d0*/  FFMA.FTZ R51, R48, c[0x0][0x23c], -R76.reuse ;  /* 0x00008f0030337a23 */ /* 0x100fe2000001084c */
[----:B------:R-:W-:Y:S01]  /*101e0*/  FMNMX.FTZ R18, R176, R18, !PT ;  /* 0x00000012b0127209 */ /* 0x000fe20007810000 */
[----:B------:R-:W-:Y:S02]  /*101f0*/  FADD.FTZ R117, R115, R117 ;  /* 0x0000007573757221 */ /* 0x000fe40000010000 */
[--C-:B------:R-:W-:Y:S01]  /*10200*/  FFMA.FTZ R49, R218, c[0x0][0x23c], -R76.reuse ;  /* 0x00008f00da317a23 */ /* 0x100fe2000001084c */
[----:B------:R-:W-:Y:S01]  /*10210*/  FMNMX.FTZ R18, R174, R18, !PT ;  /* 0x00000012ae127209 */ /* 0x000fe20007810000 */
[----:B------:R-:W-:Y:S01]  /*10220*/  FADD.FTZ R113, R113, R117 ;  /* 0x0000007571717221 */ /* 0x000fe20000010000 */
[----:B------:R-:W-:Y:S01]  /*10230*/  MUFU.EX2 R98, R98 ;  /* 0x0000006200627308 */ /* 0x000fe20000000800 */
[----:B------:R-:W-:Y:S01]  /*10240*/  FFMA.FTZ R48, R224, c[0x0][0x23c], -R76 ;  /* 0x00008f00e0307a23 */ /* 0x000fe2000001084c */
[----:B------:R-:W-:Y:S01]  /*10250*/  FMNMX.FTZ R18, R177, R18, !PT ;  /* 0x00000012b1127209 */ /* 0x000fe20007810000 */
[----:B-1----:R-:W-:-:S02]  /*10260*/  FADD.FTZ R113, R107, R113 ;  /* 0x000000716b717221 */ /* 0x002fc40000010000 */
        /* <DEDUP_REMOVED lines=20> */
[----:B------:R-:W-:-:S03]  /*103b0*/  FFMA.FTZ R185, R42, c[0x0][0x23c], -R76 ;  /* 0x00008f002ab97a23 */ /* 0x000fc6000001084c */
        /* <DEDUP_REMOVED lines=59> */
[----:B------:R-:W-:Y:S02]  /*10770*/  FMUL.FTZ R9, R9, c[0x0][0x23c] ;  /* 0x00008f0009097a20 */ /* 0x000fe40000410000 */
[--C-:B------:R-:W-:Y:S02]  /*10780*/  FFMA.FTZ R114, R29, c[0x0][0x23c], -R47.reuse ;  /* 0x00008f001d727a23 */ /* 0x100fe4000001082f */
[--C-:B------:R-:W-:Y:S01]  /*10790*/  FFMA.FTZ R112, R31, c[0x0][0x23c], -R47.reuse ;  /* 0x00008f001f707a23 */ /* 0x100fe2000001082f */
[----:B------:R3:W4:Y:S01]  /*107a0*/  MUFU.EX2 R122, R9 ;  /* 0x00000009007a7308 */ /* 0x0007220000000800 */
[----:B------:R-:W-:-:S02]  /*107b0*/  FFMA.FTZ R108, R23, c[0x0][0x23c], -R47 ;  /* 0x00008f00176c7a23 */ /* 0x000fc4000001082f */
[--C-:B------:R-:W-:Y:S02]  /*107c0*/  FFMA.FTZ R110, R21, c[0x0][0x23c], -R47.reuse ;  /* 0x00008f00156e7a23 */ /* 0x100fe4000001082f */
[--C-:B------:R-:W-:Y:S02]  /*107d0*/  FFMA.FTZ R111, R20, c[0x0][0x23c], -R47.reuse ;  /* 0x00008f00146f7a23 */ /* 0x100fe4000001082f */
[----:B------:R-:W-:Y:S01]  /*107e0*/  LDSM.16.MT88.4 R20, [R216+0x5400] ;  /* 0x00540000d814783b */ /* 0x000fe20000004200 */
[----:B------:R-:W-:Y:S01]  /*107f0*/  MUFU.EX2 R116, R116 ;  /* 0x0000007400747308 */ /* 0x000fe20000000800 */
[--C-:B------:R-:W-:Y:S02]  /*10800*/  FFMA.FTZ R121, R25, c[0x0][0x23c], -R47.reuse ;  /* 0x00008f0019797a23 */ /* 0x100fe4000001082f */
[--C-:B------:R-:W-:Y:S02]  /*10810*/  FFMA.FTZ R124, R24, c[0x0][0x23c], -R47.reuse ;  /* 0x00008f00187c7a23 */ /* 0x100fe4000001082f */
[----:B------:R-:W-:Y:S01]  /*10820*/  LDSM.16.MT88.4 R24, [R221+0x5400] ;  /* 0x00540000dd18783b */ /* 0x000fe20000004200 */
[----:B------:R-:W-:Y:S01]  /*10830*/  FFMA.FTZ R130, R28, c[0x0][0x23c], -R47 ;  /* 0x00008f001c827a23 */ /* 0x000fe2000001082f */
[----:B--2---:R-:W-:Y:S01]  /*10840*/  F2FP.BF16.PACK_AB R28, R106, R107 ;  /* 0x0000006b6a1c723e */ /* 0x004fe200000010ff */
[----:B------:R-:W2:Y:S01]  /*10850*/  MUFU.EX2 R114, R114 ;  /* 0x0000007200727308 */ /* 0x000ea20000000800 */
[----:B---3--:R-:W3:Y:S01]  /*10860*/  LDSM.16.MT88.4 R8, [R221+0x5000] ;  /* 0x00500000dd08783b */ /* 0x008ee20000004200 */
[----:B----4-:R-:W-:-:S02]  /*10870*/  FMUL.FTZ R18, R206, R122 ;  /* 0x0000007ace127220 */ /* 0x010fc40000410000 */
[-C--:B------:R-:W-:Y:S02]  /*10880*/  FMUL.FTZ R19, R207, R122.reuse ;  /* 0x0000007acf137220 */ /* 0x080fe40000410000 */
[-C--:B------:R-:W-:Y:S02]  /*10890*/  FMUL.FTZ R202, R202, R122.reuse ;  /* 0x0000007acaca7220 */ /* 0x080fe40000410000 */
[----:B------:R-:W-:Y:S01]  /*108a0*/  MUFU.EX2 R112, R112 ;  /* 0x0000007000707308 */ /* 0x000fe20000000800 */
[-C--:B------:R-:W-:Y:S02]  /*108b0*/  FMUL.FTZ R203, R203, R122.reuse ;  /* 0x0000007acbcb7220 */ /* 0x080fe40000410000 */
[-C--:B------:R-:W-:Y:S02]  /*108c0*/  FMUL.FTZ R198, R198, R122.reuse ;  /* 0x0000007ac6c67220 */ /* 0x080fe40000410000 */
[-C--:B------:R-:W-:Y:S02]  /*108d0*/  FMUL.FTZ R199, R199, R122.reuse ;  /* 0x0000007ac7c77220 */ /* 0x080fe40000410000 */
[----:B------:R-:W-:Y:S01]  /*108e0*/  FMUL.FTZ R194, R194, R122 ;  /* 0x0000007ac2c27220 */ /* 0x000fe20000410000 */
[----:B------:R-:W4:Y:S01]  /*108f0*/  MUFU.EX2 R108, R108 ;  /* 0x0000006c006c7308 */ /* 0x000f220000000800 */
[----:B--2---:R-:W-:Y:S01]  /*10900*/  F2FP.BF16.PACK_AB R13, R114, R116 ;  /* 0x00000074720d723e */ /* 0x004fe200000010ff */
[----:B------:R-:W-:-:S02]  /*10910*/  FMUL.FTZ R195, R195, R122 ;  /* 0x0000007ac3c37220 */ /* 0x000fc40000410000 */
        /* <DEDUP_REMOVED lines=12> */
[C---:B-1----:R-:W-:Y:S01]  /*109e0*/  HMMA.16816.F32.BF16 R16, R12.reuse, R4, R16 ;  /* 0x000000040c10723c */ /* 0x042fe20000041810 */
[--C-:B------:R-:W-:Y:S01]  /*109f0*/  FFMA.FTZ R145, R145, c[0x0][0x23c], -R47.reuse ;  /* 0x00008f0091917a23 */ /* 0x100fe2000001082f */
[----:B------:R-:W-:Y:S01]  /*10a00*/  MUFU.EX2 R121, R121 ;  /* 0x0000007900797308 */ /* 0x000fe20000000800 */
[--C-:B------:R-:W-:Y:S02]  /*10a10*/  FFMA.FTZ R147, R147, c[0x0][0x23c], -R47.reuse ;  /* 0x00008f0093937a23 */ /* 0x100fe4000001082f */
[--C-:B------:R-:W-:Y:S02]  /*10a20*/  FFMA.FTZ R173, R173, c[0x0][0x23c], -R47.reuse ;  /* 0x00008f00adad7a23 */ /* 0x100fe4000001082f */
[--C-:B------:R-:W-:Y:S01]  /*10a30*/  FFMA.FTZ R170, R170, c[0x0][0x23c], -R47.reuse ;  /* 0x00008f00aaaa7a23 */ /* 0x100fe2000001082f */
[----:B------:R-:W-:Y:S01]  /*10a40*/  HMMA.16816.F32.BF16 R4, R12, R6, R200 ;  /* 0x000000060c04723c */ /* 0x000fe200000418c8 */
[--C-:B------:R-:W-:Y:S01]  /*10a50*/  FFMA.FTZ R171, R171, c[0x0][0x23c], -R47.reuse ;  /* 0x00008f00abab7a23 */ /* 0x100fe2000001082f */
[----:B------:R-:W1:Y:S01]  /*10a60*/  MUFU.EX2 R124, R124 ;  /* 0x0000007c007c7308 */ /* 0x000e620000000800 */
[----:B--2---:R-:W-:Y:S01]  /*10a70*/  F2FP.BF16.PACK_AB R29, R111, R110 ;  /* 0x0000006e6f1d723e */ /* 0x004fe200000010ff */
[--C-:B------:R-:W-:Y:S01]  /*10a80*/  FFMA.FTZ R172, R172, c[0x0][0x23c], -R47.reuse ;  /* 0x00008f00acac7a23 */ /* 0x100fe2000001082f */
[----:B------:R-:W-:Y:S01]  /*10a90*/  LDSM.16.MT88.4 R200, [R216+0x8c00] ;  /* 0x008c0000d8c8783b */ /* 0x000fe20000004200 */
[----:B------:R-:W-:-:S02]  /*10aa0*/  FFMA.FTZ R181, R181, c[0x0][0x23c], -R47 ;  /* 0x00008f00b5b57a23 */ /* 0x000fc4000001082f */
[C---:B---3--:R-:W-:Y:S01]  /*10ab0*/  HMMA.16816.F32.BF16 R196, R12.reuse, R8, R196 ;  /* 0x000000080cc4723c */ /* 0x048fe200000418c4 */
        /* <DEDUP_REMOVED lines=13> */
[C---:B------:R-:W-:Y:S01]  /*10b90*/  HMMA.16816.F32.BF16 R16, R28.reuse, R20, R16 ;  /* 0x000000141c10723c */ /* 0x040fe20000041810 */
[----:B------:R-:W-:Y:S01]  /*10ba0*/  FFMA.FTZ R116, R186, R122, R116 ;  /* 0x0000007aba747223 */ /* 0x000fe20000010074 */
[----:B------:R-:W-:Y:S01]  /*10bb0*/  MUFU.EX2 R131, R131 ;  /* 0x0000008300837308 */ /* 0x000fe20000000800 */
[--C-:B------:R-:W-:Y:S02]  /*10bc0*/  FFMA.FTZ R168, R168, c[0x0][0x23c], -R47.reuse ;  /* 0x00008f00a8a87a23 */ /* 0x100fe4000001082f */
[----:B------:R-:W-:Y:S02]  /*10bd0*/  FADD.FTZ R116, R114, R116 ;  /* 0x0000007472747221 */ /* 0x000fe40000010000 */
[--C-:B------:R-:W-:Y:S01]  /*10be0*/  FFMA.FTZ R142, R142, c[0x0][0x23c], -R47.reuse ;  /* 0x00008f008e8e7a23 */ /* 0x100fe2000001082f */
[----:B------:R-:W-:Y:S01]  /*10bf0*/  HMMA.16816.F32.BF16 R4, R28, R22, R4 ;  /* 0x000000161c04723c */ /* 0x000fe20000041804 */
[----:B------:R-:W3:Y:S01]  /*10c00*/  LDSM.16.MT88.4 R20, [R221+0x5800] ;  /* 0x00580000dd14783b */ /* 0x000ee20000004200 */
[----:B------:R-:W4:Y:S01]  /*10c10*/  MUFU.EX2 R129, R129 ;  /* 0x0000008100817308 */ /* 0x000f220000000800 */
[----:B------:R-:W-:-:S02]  /*10c20*/  FFMA.FTZ R141, R141, c[0x0][0x23c], -R47 ;  /* 0x00008f008d8d7a23 */ /* 0x000fc4000001082f */
[----:B------:R-:W-:Y:S02]  /*10c30*/  FFMA.FTZ R138, R138, c[0x0][0x23c], -R47 ;  /* 0x00008f008a8a7a23 */ /* 0x000fe4000001082f */
        /* <DEDUP_REMOVED lines=8> */
[----:B------:R-:W5:Y:S01]  /*10cc0*/  LDSM.16.MT88.4 R12, [R216+0x5c00] ;  /* 0x005c0000d80c783b */ /* 0x000f620000004200 */
[----:B------:R-:W2:Y:S01]  /*10cd0*/  MUFU.EX2 R135, R135 ;  /* 0x0000008700877308 */ /* 0x000ea20000000800 */
[----:B------:R-:W-:-:S02]  /*10ce0*/  FADD.FTZ R110, R111, R110 ;  /* 0x0000006e6f6e7221 */ /* 0x000fc40000010000 */
[----:B------:R-:W-:Y:S02]  /*10cf0*/  FADD.FTZ R106, R100, R106 ;  /* 0x0000006a646a7221 */ /* 0x000fe40000010000 */
[----:B------:R-:W-:Y:S01]  /*10d00*/  F2FP.BF16.PACK_AB R28, R98, R99 ;  /* 0x00000063621c723e */ /* 0x000fe200000010ff */
[----:B------:R-:W-:Y:S01]  /*10d10*/  FADD.FTZ R121, R121, R110 ;  /* 0x0000006e79797221 */ /* 0x000fe20000010000 */
        /* <DEDUP_REMOVED lines=8> */
[--C-:B------:R-:W-:Y:S01]  /*10da0*/  FFMA.FTZ R133, R133, c[0x0][0x23c], -R47.reuse ;  /* 0x00008f0085857a23 */ /* 0x100fe2000001082f */
[C---:B--2---:R-:W-:Y:S01]  /*10db0*/  HMMA.16816.F32.BF16 R16, R28.reuse, R8, R16 ;  /* 0x000000081c10723c */ /* 0x044fe20000041810 */
[--C-:B------:R-:W-:Y:S02]  /*10dc0*/  FFMA.FTZ R132, R132, c[0x0][0x23c], -R47.reuse ;  /* 0x00008f0084847a23 */ /* 0x100fe4000001082f */
[--C-:B------:R-:W-:Y:S02]  /*10dd0*/  FFMA.FTZ R127, R127, c[0x0][0x23c], -R47.reuse ;  /* 0x00008f007f7f7a23 */ /* 0x100fe4000001082f */
[----:B------:R-:W-:Y:S01]  /*10de0*/  FFMA.FTZ R126, R126, c[0x0][0x23c], -R47 ;  /* 0x00008f007e7e7a23 */ /* 0x000fe2000001082f */
[----:B------:R-:W2:Y:S01]  /*10df0*/  MUFU.EX2 R144, R144 ;  /* 0x0000009000907308 */ /* 0x000ea20000000800 */
[----:B------:R-:W-:Y:S01]  /*10e00*/  FADD.FTZ R99, R98, R99 ;  /* 0x0000006362637221 */ /* 0x000fe20000010000 */
[----:B------:R-:W-:Y:S01]  /*10e10*/  HMMA.16816.F32.BF16 R4, R28, R10, R4 ;  /* 0x0000000a1c04723c */ /* 0x000fe20000041804 */
[----:B------:R-:W4:Y:S01]  /*10e20*/  LDSM.16.MT88.4 R8, [R221+0x5c00] ;  /* 0x005c0000dd08783b */ /* 0x000f220000004200 */
[----:B------:R-:W-:-:S02]  /*10e30*/  FADD.FTZ R130, R128, R130 ;  /* 0x0000008280827221 */ /* 0x000fc40000010000 */
[----:B------:R-:W-:Y:S02]  /*10e40*/  FADD.FTZ R97, R97, R99 ;  /* 0x0000006361617221 */ /* 0x000fe40000010000 */
[----:B------:R-:W1:Y:S01]  /*10e50*/  MUFU.EX2 R143, R143 ;  /* 0x0000008f008f7308 */ /* 0x000e620000000800 */
[----:B------:R-:W-:Y:S01]  /*10e60*/  FADD.FTZ R131, R131, R130 ;  /* 0x0000008283837221 */ /* 0x000fe20000010000 */
[C---:B---3--:R-:W-:Y:S01]  /*10e70*/  HMMA.16816.F32.BF16 R196, R28.reuse, R20, R196 ;  /* 0x000000141cc4723c */ /* 0x048fe200000418c4 */
[----:B------:R-:W-:Y:S02]  /*10e80*/  FADD.FTZ R97, R95, R97 ;  /* 0x000000615f617221 */ /* 0x000fe40000010000 */
[----:B------:R-:W-:Y:S01]  /*10e90*/  FADD.FTZ R131, R129, R131 ;  /* 0x0000008381837221 */ /* 0x000fe20000010000 */
[----:B------:R-:W-:Y:S01]  /*10ea0*/  MOV R129, R77 ;  /* 0x0000004d00817202 */ /* 0x000fe20000000f00 */
        /* <DEDUP_REMOVED lines=15> */
[----:B------:R-:W1:Y:S01]  /*10fa0*/  MUFU.EX2 R173, R173 ;  /* 0x000000ad00ad7308 */ /* 0x000e620000000800 */
[----:B------:R-:W-:Y:S01]  /*10fb0*/  FADD.FTZ R140, R135, R140 ;  /* 0x0000008c878c7221 */ /* 0x000fe20000010000 */
[----:B------:R-:W-:Y:S01]  /*10fc0*/  MOV R131, R78 ;  /* 0x0000004e00837202 */ /* 0x000fe20000000f00 */
[----:B------:R-:W-:-:S02]  /*10fd0*/  FADD.FTZ R94, R90, R94 ;  /* 0x0000005e5a5e7221 */ /* 0x000fc40000010000 */
[----:B------:R-:W-:Y:S01]  /*10fe0*/  FADD.FTZ R136, R136, R140 ;  /* 0x0000008c88887221 */ /* 0x000fe20000010000 */
[C---:B-----5:R-:W-:Y:S01]  /*10ff0*/  HMMA.16816.F32.BF16 R16, R28.reuse, R12, R16 ;  /* 0x0000000c1c10723c */ /* 0x060fe20000041810 */
[----:B------:R-:W-:Y:S01]  /*11000*/  FADD.FTZ R87, R87, R94 ;  /* 0x0000005e57577221 */ /* 0x000fe20000010000 */
[----:B------:R-:W5:Y:S01]  /*11010*/  MUFU.EX2 R170, R170 ;  /* 0x000000aa00aa7308 */ /* 0x000f620000000800 */
[----:B------:R-:W-:Y:S02]  /*11020*/  FADD.FTZ R136, R139, R136 ;  /* 0x000000888b887221 */ /* 0x000fe40000010000 */
[----:B------:R-:W-:Y:S02]  /*11030*/  FADD.FTZ R87, R86, R87 ;  /* 0x0000005756577221 */ /* 0x000fe40000010000 */
[----:B--2---:R-:W-:Y:S01]  /*11040*/  FADD.FTZ R136, R144, R136 ;  /* 0x0000008890887221 */ /* 0x004fe20000010000 */
[----:B------:R-:W-:Y:S01]  /*11050*/  HMMA.16816.F32.BF16 R4, R28, R14, R4 ;  /* 0x0000000e1c04723c */ /* 0x000fe20000041804 */
[----:B------:R-:W2:Y:S01]  /*11060*/  LDSM.16.MT88.4 R12, [R221+0x6000] ;  /* 0x00600000dd0c783b */ /* 0x000ea20000004200 */
[----:B------:R-:W-:Y:S01]  /*11070*/  MUFU.EX2 R171, R171 ;  /* 0x000000ab00ab7308 */ /* 0x000fe20000000800 */
[----:B------:R-:W-:-:S02]  /*11080*/  FFMA.FTZ R101, R101, c[0x0][0x23c], -R47 ;  /* 0x00008f0065657a23 */ /* 0x000fc4000001082f */
[--C-:B------:R-:W-:Y:S02]  /*11090*/  FFMA.FTZ R96, R96, c[0x0][0x23c], -R47.reuse ;  /* 0x00008f0060607a23 */ /* 0x100fe4000001082f */
[--C-:B------:R-:W-:Y:S01]  /*110a0*/  FFMA.FTZ R93, R93, c[0x0][0x23c], -R47.reuse ;  /* 0x00008f005d5d7a23 */ /* 0x100fe2000001082f */
[C---:B----4-:R-:W-:Y:S01]  /*110b0*/  HMMA.16816.F32.BF16 R196, R28.reuse, R8, R196 ;  /* 0x000000081cc4723c */ /* 0x050fe200000418c4 */
[--C-:B------:R-:W-:Y:S01]  /*110c0*/  FFMA.FTZ R92, R92, c[0x0][0x23c], -R47.reuse ;  /* 0x00008f005c5c7a23 */ /* 0x100fe2000001082f */
[----:B------:R-:W4:Y:S01]  /*110d0*/  MUFU.EX2 R172, R172 ;  /* 0x000000ac00ac7308 */ /* 0x000f220000000800 */
[--C-:B------:R-:W-:Y:S02]  /*110e0*/  FFMA.FTZ R88, R88, c[0x0][0x23c], -R47.reuse ;  /* 0x00008f0058587a23 */ /* 0x100fe4000001082f */
[--C-:B------:R-:W-:Y:S02]  /*110f0*/  FFMA.FTZ R84, R84, c[0x0][0x23c], -R47.reuse ;  /* 0x00008f0054547a23 */ /* 0x100fe4000001082f */
[--C-:B------:R-:W-:Y:S01]  /*11100*/  FFMA.FTZ R81, R81, c[0x0][0x23c], -R47.reuse ;  /* 0x00008f0051517a23 */ /* 0x100fe2000001082f */
[----:B------:R-:W-:Y:S01]  /*11110*/  HMMA.16816.F32.BF16 R24, R28, R10, R24 ;  /* 0x0000000a1c18723c */ /* 0x000fe20000041818 */
[----:B------:R-:W4:Y:S01]  /*11120*/  LDSM.16.MT88.4 R8, [R216+0x6400] ;  /* 0x00640000d808783b */ /* 0x000f220000004200 */
[----:B------:R-:W-:Y:S01]  /*11130*/  MUFU.EX2 R181, R181 ;  /* 0x000000b500b57308 */ /* 0x000fe20000000800 */
[----:B------:R-:W-:-:S02]  /*11140*/  FFMA.FTZ R41, R41, c[0x0][0x23c], -R47 ;  /* 0x00008f0029297a23 */ /* 0x000fc4000001082f */
[----:B------:R-:W-:Y:S02]  /*11150*/  FFMA.FTZ R40, R40, c[0x0][0x23c], -R47 ;  /* 0x00008f0028287a23 */ /* 0x000fe4000001082f */
[C---:B------:R-:W-:Y:S01]  /*11160*/  F2FP.BF16.PACK_AB R28, R85.reuse, R86 ;  /* 0x00000056551c723e */ /* 0x040fe200000010ff */
[----:B------:R-:W-:Y:S01]  /*11170*/  FADD.FTZ R85, R85, R87 ;  /* 0x0000005755557221 */ /* 0x000fe20000010000 */
[C---:B------:R-:W-:Y:S01]  /*11180*/  F2FP.BF16.PACK_AB R29, R143.reuse, R144 ;  /* 0x000000908f1d723e */ /* 0x040fe200000010ff */
[----:B------:R-:W2:Y:S01]  /*11190*/  MUFU.EX2 R178, R178 ;  /* 0x000000b200b27308 */ /* 0x000ea20000000800 */
        /* <DEDUP_REMOVED lines=8> */
[----:B------:R-:W-:Y:S02]  /*11220*/  FADD.FTZ R147, R147, R143 ;  /* 0x0000008f93937221 */ /* 0x000fe40000010000 */
[----:B------:R-:W-:Y:S02]  /*11230*/  FADD.FTZ R82, R80, R82 ;  /* 0x0000005250527221 */ /* 0x000fe40000010000 */
[----:B-1----:R-:W-:Y:S01]  /*11240*/  FADD.FTZ R147, R173, R147 ;  /* 0x00000093ad937221 */ /* 0x002fe20000010000 */
[----:B------:R-:W1:Y:S01]  /*11250*/  MUFU.EX2 R180, R180 ;  /* 0x000000b400b47308 */ /* 0x000e620000000800 */
[----:B------:R-:W-:Y:S01]  /*11260*/  FADD.FTZ R82, R75, R82 ;  /* 0x000000524b527221 */ /* 0x000fe20000010000 */
[----:B------:R-:W-:Y:S01]  /*11270*/  HMMA.16816.F32.BF16 R4, R28, R22, R4 ;  /* 0x000000161c04723c */ /* 0x000fe20000041804 */
[----:B------:R-:W3:Y:S01]  /*11280*/  LDSM.16.MT88.4 R20, [R221+0x6400] ;  /* 0x00640000dd14783b */ /* 0x000ee20000004200 */
[----:B------:R-:W-:-:S02]  /*11290*/  FFMA.FTZ R39, R39, c[0x0][0x23c], -R47 ;  /* 0x00008f0027277a23 */ /* 0x000fc4000001082f */
        /* <DEDUP_REMOVED lines=10> */
[----:B------:R-:W1:Y:S01]  /*11340*/  LDSM.16.MT88.4 R12, [R216+0x6800] ;  /* 0x00680000d80c783b */ /* 0x000e620000004200 */
[----:B------:R-:W-:-:S02]  /*11350*/  FFMA.FTZ R2, R2, c[0x0][0x23c], -R47 ;  /* 0x00008f0002027a23 */ /* 0x000fc4000001082f */
[----:B------:R-:W-:Y:S02]  /*11360*/  FFMA.FTZ R186, R0, c[0x0][0x23c], -R47 ;  /* 0x00008f0000ba7a23 */ /* 0x000fe4000001082f */
[----:B------:R-:W-:Y:S01]  /*11370*/  MUFU.EX2 R174, R174 ;  /* 0x000000ae00ae7308 */ /* 0x000fe20000000800 */
[----:B------:R-:W-:Y:S02]  /*11380*/  F2FP.BF16.PACK_AB R28, R75, R80 ;  /* 0x000000504b1c723e */ /* 0x000fe400000010ff */
[C---:B-----5:R-:W-:Y:S01]  /*11390*/  F2FP.BF16.PACK_AB R29, R170.reuse, R173 ;  /* 0x000000adaa1d723e */ /* 0x060fe200000010ff */
[----:B------:R-:W-:Y:S01]  /*113a0*/  FADD.FTZ R170, R170, R147 ;  /* 0x00000093aaaa7221 */ /* 0x000fe20000010000 */
[----:B------:R-:W-:Y:S01]  /*113b0*/  F2FP.BF16.PACK_AB R30, R73, R74 ;  /* 0x0000004a491e723e */ /* 0x000fe200000010ff */
[----:B------:R-:W-:Y:S01]  /*113c0*/  FADD.FTZ R74, R74, R82 ;  /* 0x000000524a4a7221 */ /* 0x000fe20000010000 */
[----:B----4-:R-:W-:Y:S01]  /*113d0*/  F2FP.BF16.PACK_AB R31, R172, R171 ;  /* 0x000000abac1f723e */ /* 0x010fe200000010ff */
[----:B------:R-:W4:Y:S01]  /*113e0*/  MUFU.EX2 R177, R177 ;  /* 0x000000b100b17308 */ /* 0x000f220000000800 */
[----:B------:R-:W-:-:S02]  /*113f0*/  FADD.FTZ R170, R171, R170 ;  /* 0x000000aaabaa7221 */ /* 0x000fc40000010000 */
[----:B------:R-:W-:Y:S02]  /*11400*/  FADD.FTZ R74, R73, R74 ;  /* 0x0000004a494a7221 */ /* 0x000fe40000010000 */
[----:B------:R-:W-:Y:S01]  /*11410*/  FADD.FTZ R170, R172, R170 ;  /* 0x000000aaacaa7221 */ /* 0x000fe20000010000 */
[C---:B------:R-:W-:Y:S02]  /*11420*/  HMMA.16816.F32.BF16 R16, R28.reuse, R8, R16 ;  /* 0x000000081c10723c */ /* 0x040fe40000041810 */
[----:B------:R-:W5:Y:S06]  /*11430*/  MUFU.EX2 R168, R168 ;  /* 0x000000a800a87308 */ /* 0x000f6c0000000800 */
[C---:B------:R-:W-:Y:S01]  /*11440*/  HMMA.16816.F32.BF16 R4, R28.reuse, R10, R4 ;  /* 0x0000000a1c04723c */ /* 0x040fe20000041804 */
[----:B------:R-:W2:Y:S01]  /*11450*/  LDSM.16.MT88.4 R8, [R221+0x6800] ;  /* 0x00680000dd08783b */ /* 0x000ea20000004200 */
[----:B------:R-:W1:Y:S06]  /*11460*/  MUFU.EX2 R142, R142 ;  /* 0x0000008e008e7308 */ /* 0x000e6c0000000800 */
[C---:B---3--:R-:W-:Y:S02]  /*11470*/  HMMA.16816.F32.BF16 R196, R28.reuse, R20, R196 ;  /* 0x000000141cc4723c */ /* 0x048fe400000418c4 */
[----:B------:R-:W-:Y:S06]  /*11480*/  MUFU.EX2 R141, R141 ;  /* 0x0000008d008d7308 */ /* 0x000fec0000000800 */
[----:B------:R-:W-:Y:S01]  /*11490*/  HMMA.16816.F32.BF16 R24, R28, R22, R24 ;  /* 0x000000161c18723c */ /* 0x000fe20000041818 */
[----:B------:R-:W3:Y:S01]  /*114a0*/  LDSM.16.MT88.4 R20, [R216+0x6c00] ;  /* 0x006c0000d814783b */ /* 0x000ee20000004200 */
[----:B------:R-:W2:Y:S05]  /*114b0*/  MUFU.EX2 R138, R138 ;  /* 0x0000008a008a7308 */ /* 0x000eaa0000000800 */
[----:B------:R-:W-:Y:S01]  /*114c0*/  F2FP.BF16.PACK_AB R28, R71, R72 ;  /* 0x00000048471c723e */ /* 0x000fe200000010ff */
[----:B------:R-:W-:Y:S01]  /*114d0*/  FADD.FTZ R72, R72, R74 ;  /* 0x0000004a48487221 */ /* 0x000fe20000010000 */
[----:B------:R-:W-:Y:S01]  /*114e0*/  F2FP.BF16.PACK_AB R29, R178, R181 ;  /* 0x000000b5b21d723e */ /* 0x000fe200000010ff */
[----:B------:R-:W-:Y:S01]  /*114f0*/  MUFU.EX2 R57, R57 ;  /* 0x0000003900397308 */ /* 0x000fe20000000800 */
        /* <DEDUP_REMOVED lines=12> */
[----:B------:R-:W-:Y:S01]  /*115c0*/  FADD.FTZ R69, R68, R69 ;  /* 0x0000004544457221 */ /* 0x000fe20000010000 */
[C---:B------:R-:W-:Y:S01]  /*115d0*/  HMMA.16816.F32.BF16 R4, R28.reuse, R14, R4 ;  /* 0x0000000e1c04723c */ /* 0x040fe20000041804 */
[----:B------:R-:W1:Y:S05]  /*115e0*/  LDSM.16.MT88.4 R12, [R221+0x6c00] ;  /* 0x006c0000dd0c783b */ /* 0x000e6a0000004200 */
[----:B------:R-:W-:Y:S02]  /*115f0*/  MUFU.EX2 R127, R127 ;  /* 0x0000007f007f7308 */ /* 0x000fe40000000800 */
[C---:B--2---:R-:W-:Y:S06]  /*11600*/  HMMA.16816.F32.BF16 R196, R28.reuse, R8, R196 ;  /* 0x000000081cc4723c */ /* 0x044fec00000418c4 */
[----:B------:R-:W2:Y:S02]  /*11610*/  MUFU.EX2 R126, R126 ;  /* 0x0000007e007e7308 */ /* 0x000ea40000000800 */
[----:B------:R-:W-:Y:S01]  /*11620*/  HMMA.16816.F32.BF16 R24, R28, R10, R24 ;  /* 0x0000000a1c18723c */ /* 0x000fe20000041818 */
[----:B------:R-:W2:Y:S05]  /*11630*/  LDSM.16.MT88.4 R8, [R216+0x7000] ;  /* 0x00700000d808783b */ /* 0x000eaa0000004200 */
[----:B------:R-:W1:Y:S01]  /*11640*/  MUFU.EX2 R56, R56 ;  /* 0x0000003800387308 */ /* 0x000e620000000800 */
[C---:B------:R-:W-:Y:S01]  /*11650*/  F2FP.BF16.PACK_AB R28, R67.reuse, R68 ;  /* 0x00000044431c723e */ /* 0x040fe200000010ff */
[----:B------:R-:W-:Y:S01]  /*11660*/  FADD.FTZ R67, R67, R69 ;  /* 0x0000004543437221 */ /* 0x000fe20000010000 */
[----:B------:R-:W-:Y:S01]  /*11670*/  F2FP.BF16.PACK_AB R29, R176, R182 ;  /* 0x000000b6b01d723e */ /* 0x000fe200000010ff */
        /* <DEDUP_REMOVED lines=13> */
[----:B-----5:R-:W-:Y:S01]  /*11750*/  FADD.FTZ R177, R168, R177 ;  /* 0x000000b1a8b17221 */ /* 0x020fe20000010000 */
[----:B------:R-:W-:Y:S01]  /*11760*/  HMMA.16816.F32.BF16 R4, R28, R22, R4 ;  /* 0x000000161c04723c */ /* 0x000fe20000041804 */
[----:B------:R-:W3:Y:S01]  /*11770*/  LDSM.16.MT88.4 R20, [R221+0x7000] ;  /* 0x00700000dd14783b */ /* 0x000ee20000004200 */
[----:B------:R-:W-:Y:S01]  /*11780*/  MUFU.EX2 R53, R53 ;  /* 0x0000003500357308 */ /* 0x000fe20000000800 */
[----:B------:R-:W-:-:S05]  /*11790*/  FADD.FTZ R177, R142, R177 ;  /* 0x000000b18eb17221 */ /* 0x000fca0000010000 */
[C---:B-1----:R-:W-:Y:S02]  /*117a0*/  HMMA.16816.F32.BF16 R196, R28.reuse, R12, R196 ;  /* 0x0000000c1cc4723c */ /* 0x042fe400000418c4 */
[----:B------:R-:W-:Y:S06]  /*117b0*/  MUFU.EX2 R120, R120 ;  /* 0x0000007800787308 */ /* 0x000fec0000000800 */
[----:B------:R-:W-:Y:S01]  /*117c0*/  HMMA.16816.F32.BF16 R24, R28, R14, R24 ;  /* 0x0000000e1c18723c */ /* 0x000fe20000041818 */
[----:B------:R-:W1:Y:S01]  /*117d0*/  LDSM.16.MT88.4 R12, [R216+0x7400] ;  /* 0x00740000d80c783b */ /* 0x000e620000004200 */
[----:B------:R-:W5:Y:S05]  /*117e0*/  MUFU.EX2 R119, R119 ;  /* 0x0000007700777308 */ /* 0x000f6a0000000800 */
[----:B------:R-:W-:-:S02]  /*117f0*/  F2FP.BF16.PACK_AB R28, R63, R64 ;  /* 0x000000403f1c723e */ /* 0x000fc400000010ff */
[----:B------:R-:W-:Y:S01]  /*11800*/  F2FP.BF16.PACK_AB R29, R142, R168 ;  /* 0x000000a88e1d723e */ /* 0x000fe200000010ff */
[----:B------:R-:W-:Y:S01]  /*11810*/  MUFU.EX2 R109, R109 ;  /* 0x0000006d006d7308 */ /* 0x000fe20000000800 */
[----:B------:R-:W-:Y:S01]  /*11820*/  F2FP.BF16.PACK_AB R30, R61, R62 ;  /* 0x0000003e3d1e723e */ /* 0x000fe200000010ff */
[----:B------:R-:W-:Y:S01]  /*11830*/  FADD.FTZ R62, R62, R65 ;  /* 0x000000413e3e7221 */ /* 0x000fe20000010000 */
[C---:B------:R-:W-:Y:S01]  /*11840*/  F2FP.BF16.PACK_AB R31, R138.reuse, R141 ;  /* 0x0000008d8a1f723e */ /* 0x040fe200000010ff */
[----:B------:R-:W-:Y:S02]  /*11850*/  FADD.FTZ R141, R141, R177 ;  /* 0x000000b18d8d7221 */ /* 0x000fe40000010000 */
[----:B------:R-:W-:Y:S02]  /*11860*/  FADD.FTZ R62, R61, R62 ;  /* 0x0000003e3d3e7221 */ /* 0x000fe40000010000 */
[----:B------:R-:W1:Y:S01]  /*11870*/  MUFU.EX2 R104, R104 ;  /* 0x0000006800687308 */ /* 0x000e620000000800 */
[----:B------:R-:W-:Y:S01]  /*11880*/  FADD.FTZ R141, R138, R141 ;  /* 0x0000008d8a8d7221 */ /* 0x000fe20000010000 */
[----:B--2---:R-:W-:Y:S01]  /*11890*/  HMMA.16816.F32.BF16 R16, R28, R8, R16 ;  /* 0x000000081c10723c */ /* 0x004fe20000041810 */
[----:B------:R-:W-:-:S05]  /*118a0*/  FADD.FTZ R62, R60, R62 ;  /* 0x0000003e3c3e7221 */ /* 0x000fca0000010000 */
        /* <DEDUP_REMOVED lines=9> */
[C---:B------:R-:W-:Y:S01]  /*11940*/  F2FP.BF16.PACK_AB R28, R59.reuse, R60 ;  /* 0x0000003c3b1c723e */ /* 0x040fe200000010ff */
[----:B------:R-:W-:Y:S01]  /*11950*/  FADD.FTZ R59, R59, R62 ;  /* 0x0000003e3b3b7221 */ /* 0x000fe20000010000 */
[----:B------:R-:W-:Y:S01]  /*11960*/  F2FP.BF16.PACK_AB R29, R132, R133 ;  /* 0x00000085841d723e */ /* 0x000fe200000010ff */
        /* <DEDUP_REMOVED lines=8> */
[----:B-1----:R-:W-:Y:S01]  /*119f0*/  HMMA.16816.F32.BF16 R16, R28, R12, R16 ;  /* 0x0000000c1c10723c */ /* 0x002fe20000041810 */
[----:B------:R-:W-:Y:S01]  /*11a00*/  FADD.FTZ R57, R56, R57 ;  /* 0x0000003938397221 */ /* 0x000fe20000010000 */
[----:B------:R-:W1:Y:S01]  /*11a10*/  MUFU.EX2 R96, R96 ;  /* 0x0000006000607308 */ /* 0x000e620000000800 */
[----:B------:R-:W-:-:S05]  /*11a20*/  FADD.FTZ R127, R126, R127 ;  /* 0x0000007f7e7f7221 */ /* 0x000fca0000010000 */
[C---:B------:R-:W-:Y:S01]  /*11a30*/  HMMA.16816.F32.BF16 R4, R28.reuse, R14, R4 ;  /* 0x0000000e1c04723c */ /* 0x040fe20000041804 */
[----:B------:R-:W1:Y:S01]  /*11a40*/  LDSM.16.MT88.4 R12, [R221+0x7800] ;  /* 0x00780000dd0c783b */ /* 0x000e620000004200 */
[----:B------:R-:W-:Y:S06]  /*11a50*/  MUFU.EX2 R93, R93 ;  /* 0x0000005d005d7308 */ /* 0x000fec0000000800 */
[C---:B--2---:R-:W-:Y:S02]  /*11a60*/  HMMA.16816.F32.BF16 R196, R28.reuse, R8, R196 ;  /* 0x000000081cc4723c */ /* 0x044fe400000418c4 */
[----:B------:R-:W2:Y:S05]  /*11a70*/  MUFU.EX2 R92, R92 ;  /* 0x0000005c005c7308 */ /* 0x000eaa0000000800 */
[----:B----4-:R-:W-:Y:S01]  /*11a80*/  F2FP.BF16.PACK_AB R8, R55, R56 ;  /* 0x000000383708723e */ /* 0x010fe200000010ff */
[----:B------:R-:W-:Y:S01]  /*11a90*/  HMMA.16816.F32.BF16 R24, R28, R10, R24 ;  /* 0x0000000a1c18723c */ /* 0x000fe20000041818 */
[----:B-----5:R-:W-:Y:S01]  /*11aa0*/  F2FP.BF16.PACK_AB R9, R119, R120 ;  /* 0x000000787709723e */ /* 0x020fe200000010ff */
[----:B------:R-:W4:Y:S01]  /*11ab0*/  LDSM.16.MT88.4 R28, [R216+0x7c00] ;  /* 0x007c0000d81c783b */ /* 0x000f220000004200 */
[----:B------:R-:W5:Y:S01]  /*11ac0*/  MUFU.EX2 R48, R48 ;  /* 0x0000003000307308 */ /* 0x000f620000000800 */
[----:B------:R-:W-:-:S02]  /*11ad0*/  FADD.FTZ R120, R120, R127 ;  /* 0x0000007f78787221 */ /* 0x000fc40000010000 */
[----:B------:R-:W-:Y:S01]  /*11ae0*/  FADD.FTZ R55, R55, R57 ;  /* 0x0000003937377221 */ /* 0x000fe20000010000 */
[----:B------:R-:W-:Y:S01]  /*11af0*/  F2FP.BF16.PACK_AB R10, R53, R54 ;  /* 0x00000036350a723e */ /* 0x000fe200000010ff */
[----:B------:R-:W-:Y:S01]  /*11b00*/  FADD.FTZ R120, R119, R120 ;  /* 0x0000007877787221 */ /* 0x000fe20000010000 */
[----:B------:R-:W-:Y:S01]  /*11b10*/  F2FP.BF16.PACK_AB R11, R104, R109 ;  /* 0x0000006d680b723e */ /* 0x000fe200000010ff */
[----:B------:R-:W-:Y:S01]  /*11b20*/  FADD.FTZ R55, R54, R55 ;  /* 0x0000003736377221 */ /* 0x000fe20000010000 */
[----:B------:R-:W2:Y:S01]  /*11b30*/  MUFU.EX2 R79, R79 ;  /* 0x0000004f004f7308 */ /* 0x000ea20000000800 */
[----:B------:R-:W-:Y:S02]  /*11b40*/  FADD.FTZ R120, R109, R120 ;  /* 0x000000786d787221 */ /* 0x000fe40000010000 */
[----:B------:R-:W-:Y:S02]  /*11b50*/  FADD.FTZ R55, R53, R55 ;  /* 0x0000003735377221 */ /* 0x000fe40000010000 */
[----:B---3--:R-:W-:Y:S01]  /*11b60*/  HMMA.16816.F32.BF16 R16, R8, R20, R16 ;  /* 0x000000140810723c */ /* 0x008fe20000041810 */
[----:B------:R-:W-:-:S02]  /*11b70*/  FADD.FTZ R104, R104, R120 ;  /* 0x0000007868687221 */ /* 0x000fc40000010000 */
[----:B------:R-:W-:Y:S02]  /*11b80*/  MUFU.EX2 R105, R105 ;  /* 0x0000006900697308 */ /* 0x000fe40000000800 */
[----:B------:R-:W-:-:S03]  /*11b90*/  FADD.FTZ R104, R101, R104 ;  /* 0x0000006865687221 */ /* 0x000fc60000010000 */
[C---:B------:R-:W-:Y:S01]  /*11ba0*/  HMMA.16816.F32.BF16 R4, R8.reuse, R22, R4 ;  /* 0x000000160804723c */ /* 0x040fe20000041804 */
[----:B------:R-:W3:Y:S01]  /*11bb0*/  LDSM.16.MT88.4 R20, [R221+0x7c00] ;  /* 0x007c0000dd14783b */ /* 0x000ee20000004200 */
[----:B-1----:R-:W-:Y:S01]  /*11bc0*/  FADD.FTZ R104, R96, R104 ;  /* 0x0000006860687221 */ /* 0x002fe20000010000 */
[----:B------:R-:W-:Y:S05]  /*11bd0*/  MUFU.EX2 R125, R125 ;  /* 0x0000007d007d7308 */ /* 0x000fea0000000800 */
[C---:B------:R-:W-:Y:S03]  /*11be0*/  HMMA.16816.F32.BF16 R196, R8.reuse, R12, R196 ;  /* 0x0000000c08c4723c */ /* 0x040fe600000418c4 */
[----:B------:R-:W-:Y:S05]  /*11bf0*/  MUFU.EX2 R88, R88 ;  /* 0x0000005800587308 */ /* 0x000fea0000000800 */
[----:B------:R-:W-:Y:S01]  /*11c00*/  HMMA.16816.F32.BF16 R24, R8, R14, R24 ;  /* 0x0000000e0818723c */ /* 0x000fe20000041818 */
[----:B------:R-:W1:Y:S02]  /*11c10*/  LDSM.16.MT88.4 R12, [R216+0x8000] ;  /* 0x00800000d80c783b */ /* 0x000e640000004200 */
[----:B------:R-:W1:Y:S04]  /*11c20*/  MUFU.EX2 R84, R84 ;  /* 0x0000005400547308 */ /* 0x000e680000000800 */
[----:B------:R-:W-:Y:S01]  /*11c30*/  F2FP.BF16.PACK_AB R8, R51, R52 ;  /* 0x000000343308723e */ /* 0x000fe200000010ff */
[----:B------:R-:W-:Y:S01]  /*11c40*/  FADD.FTZ R52, R52, R55 ;  /* 0x0000003734347221 */ /* 0x000fe20000010000 */
[----:B------:R-:W-:-:S02]  /*11c50*/  F2FP.BF16.PACK_AB R9, R96, R101 ;  /* 0x000000656009723e */ /* 0x000fc400000010ff */
[----:B------:R-:W-:Y:S01]  /*11c60*/  F2FP.BF16.PACK_AB R10, R49, R50 ;  /* 0x00000032310a723e */ /* 0x000fe200000010ff */
[----:B------:R-:W-:Y:S01]  /*11c70*/  MUFU.EX2 R81, R81 ;  /* 0x0000005100517308 */ /* 0x000fe20000000800 */
[----:B--2---:R-:W-:Y:S01]  /*11c80*/  F2FP.BF16.PACK_AB R11, R92, R93 ;  /* 0x0000005d5c0b723e */ /* 0x004fe200000010ff */
[----:B------:R-:W-:Y:S02]  /*11c90*/  FADD.FTZ R52, R51, R52 ;  /* 0x0000003433347221 */ /* 0x000fe40000010000 */
[----:B------:R-:W-:Y:S02]  /*11ca0*/  FADD.FTZ R93, R93, R104 ;  /* 0x000000685d5d7221 */ /* 0x000fe40000010000 */
[----:B------:R-:W-:Y:S02]  /*11cb0*/  FADD.FTZ R52, R50, R52 ;  /* 0x0000003432347221 */ /* 0x000fe40000010000 */
[----:B----4-:R-:W-:Y:S01]  /*11cc0*/  HMMA.16816.F32.BF16 R16, R8, R28, R16 ;  /* 0x0000001c0810723c */ /* 0x010fe20000041810 */
[----:B------:R2:W4:Y:S01]  /*11cd0*/  MUFU.EX2 R83, R41 ;  /* 0x0000002900537308 */ /* 0x0005220000000800 */
[----:B------:R-:W-:-:S02]  /*11ce0*/  FADD.FTZ R49, R49, R52 ;  /* 0x0000003431317221 */ /* 0x000fc40000010000 */
[----:B------:R-:W-:Y:S02]  /*11cf0*/  FADD.FTZ R93, R92, R93 ;  /* 0x0000005d5c5d7221 */ /* 0x000fe40000010000 */
[----:B-----5:R-:W-:Y:S02]  /*11d00*/  FADD.FTZ R49, R48, R49 ;  /* 0x0000003130317221 */ /* 0x020fe40000010000 */
[C---:B------:R-:W-:Y:S01]  /*11d10*/  HMMA.16816.F32.BF16 R4, R8.reuse, R30, R4 ;  /* 0x0000001e0804723c */ /* 0x040fe20000041804 */
[----:B------:R-:W5:Y:S01]  /*11d20*/  LDSM.16.MT88.4 R28, [R221+0x8000] ;  /* 0x00800000dd1c783b */ /* 0x000f620000004200 */
        /* <DEDUP_REMOVED lines=24> */
[----:B------:R-:W3:Y:S02]  /*11eb0*/  MUFU.EX2 R39, R39 ;  /* 0x0000002700277308 */ /* 0x000ee40000000800 */
[C---:B------:R-:W-:Y:S01]  /*11ec0*/  HMMA.16816.F32.BF16 R4, R8.reuse, R14, R4 ;  /* 0x0000000e0804723c */ /* 0x040fe20000041804 */
[----:B------:R-:W4:Y:S05]  /*11ed0*/  LDSM.16.MT88.4 R12, [R221+0x8400] ;  /* 0x00840000dd0c783b */ /* 0x000f2a0000004200 */
[----:B------:R-:W-:Y:S01]  /*11ee0*/  MUFU.EX2 R38, R38 ;  /* 0x0000002600267308 */ /* 0x000fe20000000800 */
[----:B-1----:R-:W-:Y:S01]  /*11ef0*/  FADD.FTZ R81, R40, R81 ;  /* 0x0000005128517221 */ /* 0x002fe20000010000 */
[C---:B-----5:R-:W-:Y:S06]  /*11f00*/  HMMA.16816.F32.BF16 R196, R8.reuse, R28, R196 ;  /* 0x0000001c08c4723c */ /* 0x060fec00000418c4 */
[----:B------:R-:W1:Y:S02]  /*11f10*/  MUFU.EX2 R46, R46 ;  /* 0x0000002e002e7308 */ /* 0x000e640000000800 */
[----:B------:R-:W-:Y:S01]  /*11f20*/  HMMA.16816.F32.BF16 R24, R8, R30, R24 ;  /* 0x0000001e0818723c */ /* 0x000fe20000041818 */
[----:B------:R-:W5:Y:S05]  /*11f30*/  LDSM.16.MT88.4 R28, [R216+0x8800] ;  /* 0x00880000d81c783b */ /* 0x000f6a0000004200 */
[----:B------:R-:W2:Y:S01]  /*11f40*/  MUFU.EX2 R134, R134 ;  /* 0x0000008600867308 */ /* 0x000ea20000000800 */
[C---:B------:R-:W-:Y:S01]  /*11f50*/  F2FP.BF16.PACK_AB R8, R146.reuse, R137 ;  /* 0x000000899208723e */ /* 0x040fe200000010ff */
[----:B------:R-:W-:Y:S01]  /*11f60*/  FADD.FTZ R146, R146, R125 ;  /* 0x0000007d92927221 */ /* 0x000fe20000010000 */
[C---:B---3--:R-:W-:Y:S01]  /*11f70*/  F2FP.BF16.PACK_AB R9, R39.reuse, R40 ;  /* 0x000000282709723e */ /* 0x048fe200000010ff */
[----:B------:R-:W-:Y:S01]  /*11f80*/  FADD.FTZ R39, R39, R81 ;  /* 0x0000005127277221 */ /* 0x000fe20000010000 */
[----:B------:R-:W-:Y:S01]  /*11f90*/  F2FP.BF16.PACK_AB R10, R169, R175 ;  /* 0x000000afa90a723e */ /* 0x000fe200000010ff */
[----:B------:R-:W-:Y:S01]  /*11fa0*/  FADD.FTZ R146, R175, R146 ;  /* 0x00000092af927221 */ /* 0x000fe20000010000 */
[----:B-1----:R-:W-:Y:S01]  /*11fb0*/  F2FP.BF16.PACK_AB R11, R46, R38 ;  /* 0x000000262e0b723e */ /* 0x002fe200000010ff */
[----:B------:R-:W1:Y:S01]  /*11fc0*/  MUFU.EX2 R102, R102 ;  /* 0x0000006600667308 */ /* 0x000e620000000800 */
        /* <DEDUP_REMOVED lines=8> */
[----:B------:R-:W3:Y:S06]  /*12050*/  MUFU.EX2 R41, R41 ;  /* 0x0000002900297308 */ /* 0x000eec0000000800 */
[C---:B----4-:R-:W-:Y:S02]  /*12060*/  HMMA.16816.F32.BF16 R196, R8.reuse, R12, R196 ;  /* 0x0000000c08c4723c */ /* 0x050fe400000418c4 */
[----:B------:R-:W4:Y:S05]  /*12070*/  MUFU.EX2 R36, R36 ;  /* 0x0000002400247308 */ /* 0x000f2a0000000800 */
[----:B------:R-:W-:Y:S01]  /*12080*/  FFMA.FTZ R12, R43, c[0x0][0x23c], -R76 ;  /* 0x00008f002b0c7a23 */ /* 0x000fe2000001084c */
[----:B------:R-:W-:Y:S01]  /*12090*/  HMMA.16816.F32.BF16 R24, R8, R14, R24 ;  /* 0x0000000e0818723c */ /* 0x000fe20000041818 */
[----:B------:R-:W-:Y:S01]  /*120a0*/  FFMA.FTZ R13, R32, c[0x0][0x23c], -R47 ;  /* 0x00008f00200d7a23 */ /* 0x000fe2000001082f */
[----:B------:R-:W5:Y:S05]  /*120b0*/  MUFU.EX2 R35, R35 ;  /* 0x0000002300237308 */ /* 0x000f6a0000000800 */
        /* <DEDUP_REMOVED lines=8> */
[C---:B-----5:R-:W-:Y:S01]  /*12140*/  F2FP.BF16.PACK_AB R9, R35.reuse, R36 ;  /* 0x000000242309723e */ /* 0x060fe200000010ff */
[----:B------:R-:W-:-:S06]  /*12150*/  FADD.FTZ R35, R35, R46 ;  /* 0x0000002e23237221 */ /* 0x000fcc0000010000 */
[----:B------:R-:W4:Y:S01]  /*12160*/  MUFU.EX2 R45, R45 ;  /* 0x0000002d002d7308 */ /* 0x000f220000000800 */
[----:B-1----:R-:W-:Y:S01]  /*12170*/  FADD.FTZ R35, R34, R35 ;  /* 0x0000002322237221 */ /* 0x002fe20000010000 */
[----:B---3--:R-:W-:-:S06]  /*12180*/  F2FP.BF16.PACK_AB R11, R33, R34 ;  /* 0x00000022210b723e */ /* 0x008fcc00000010ff */
[----:B------:R-:W1:Y:S01]  /*12190*/  MUFU.EX2 R37, R37 ;  /* 0x0000002500257308 */ /* 0x000e620000000800 */
[----:B------:R-:W-:Y:S01]  /*121a0*/  FADD.FTZ R33, R33, R35 ;  /* 0x0000002321217221 */ /* 0x000fe20000010000 */
[----:B------:R-:W-:Y:S01]  /*121b0*/  HMMA.16816.F32.BF16 R16, R8, R28, R16 ;  /* 0x0000001c0810723c */ /* 0x000fe20000041810 */
[----:B----4-:R-:W-:-:S05]  /*121c0*/  FADD.FTZ R41, R45, R41 ;  /* 0x000000292d297221 */ /* 0x010fca0000010000 */
[----:B------:R-:W3:Y:S02]  /*121d0*/  MUFU.EX2 R12, R12 ;  /* 0x0000000c000c7308 */ /* 0x000ee40000000800 */
[C---:B--2---:R-:W-:Y:S06]  /*121e0*/  HMMA.16816.F32.BF16 R196, R8.reuse, R20, R196 ;  /* 0x0000001408c4723c */ /* 0x044fec00000418c4 */
[----:B------:R-:W2:Y:S01]  /*121f0*/  MUFU.EX2 R185, R185 ;  /* 0x000000b900b97308 */ /* 0x000ea20000000800 */
[C---:B-1----:R-:W-:Y:S01]  /*12200*/  FADD.FTZ R41, R37.reuse, R41 ;  /* 0x0000002925297221 */ /* 0x042fe20000010000 */
[C---:B------:R-:W-:Y:S06]  /*12210*/  HMMA.16816.F32.BF16 R4, R8.reuse, R30, R4 ;  /* 0x0000001e0804723c */ /* 0x040fec0000041804 */
[----:B------:R-:W1:Y:S01]  /*12220*/  MUFU.EX2 R13, R13 ;  /* 0x0000000d000d7308 */ /* 0x000e620000000800 */
[----:B---3--:R-:W-:Y:S01]  /*12230*/  FADD.FTZ R41, R12, R41 ;  /* 0x000000290c297221 */ /* 0x008fe20000010000 */
[----:B------:R-:W-:Y:S06]  /*12240*/  HMMA.16816.F32.BF16 R24, R8, R22, R24 ;  /* 0x000000160818723c */ /* 0x000fec0000041818 */
[----:B------:R-:W3:Y:S01]  /*12250*/  MUFU.EX2 R3, R3 ;  /* 0x0000000300037308 */ /* 0x000ee20000000800 */
[----:B------:R-:W-:-:S02]  /*12260*/  F2FP.BF16.PACK_AB R8, R37, R45 ;  /* 0x0000002d2508723e */ /* 0x000fc400000010ff */
[----:B--2---:R-:W-:-:S05]  /*12270*/  F2FP.BF16.PACK_AB R10, R185, R12 ;  /* 0x0000000cb90a723e */ /* 0x004fca00000010ff */
        /* <DEDUP_REMOVED lines=12> */
[----:B------:R-:W-:Y:S11]  /*12340*/  HMMA.16816.F32.BF16 R192, R8, R194, R24 ;  /* 0x000000c208c0723c */ /* 0x000ff60000041818 */
[----:B------:R-:W-:Y:S07]  /*12350*/  @!UPT UIADD3 URZ, URZ, URZ, URZ ;  /* 0x0000003f3f3ff290 */ /* 0x000fee000fffe03f */
.L_x_2378:
[----:B------:R-:W-:Y:S01]  /*12360*/  ULDC.64 UR4, c[0x0][0x118] ;  /* 0x0000460000047ab9 */ /* 0x000fe20000000a00 */
[----:B------:R-:W-:Y:S05]  /*12370*/  @!P2 BRA `(.L_x_2386) ;  /* 0x000066b00000a947 */ /* 0x000fea0003800000 */
[----:B------:R-:W-:Y:S02]  /*12380*/  MOV R189, R129 ;  /* 0x0000008100bd7202 */ /* 0x000fe40000000f00 */
[----:B------:R-:W-:-:S02]  /*12390*/  MOV R190, R131 ;  /* 0x0000008300be7202 */ /* 0x000fc40000000f00 */
[----:B------:R-:W-:Y:S02]  /*123a0*/  MOV R218, c[0x0][0x1a0] ;  /* 0x0000680000da7a02 */ /* 0x000fe40000000f00 */
.L_x_2390:
        /* <DEDUP_REMOVED lines=50> */
[----:B------:R-:W-:Y:S01]  /*126d0*/  IMAD.MOV.U32 R2, RZ, RZ, c[0x0][0x2d0] ;  /* 0x0000b400ff027624 */ /* 0x000fe200078e00ff */
[----:B------:R-:W2:Y:S03]  /*126e0*/  LDG.E R3, [R6.64] ;  /* 0x0000000406037981 */ /* 0x000ea6000c1e1900 */
[----:B------:R-:W-:Y:S01]  /*126f0*/  IMAD R0, R0, R2, -0x100 ;  /* 0xffffff0000007424 */ /* 0x000fe200078e0202 */
[----:B------:R-:W2:Y:S03]  /*12700*/  LDG.E R4, [R4.64] ;  /* 0x0000000404047981 */ /* 0x000ea6000c1e1900 */
        /* <DEDUP_REMOVED lines=11> */
.L_x_2387:
[----:B------:R-:W-:Y:S02]  /*127c0*/  ISETP.GE.AND P2, PT, R211, c[0x0][0x220], PT ;  /* 0x00008800d3007a0c */ /* 0x000fe40003f46270 */
[C---:B------:R-:W-:Y:S04]  /*127d0*/  LEA R168, P4, R8.reuse, R222, 0x1 ;  /* 0x000000de08a87211 */ /* 0x040fe800078808ff */
[----:B------:R-:W-:Y:S07]  /*127e0*/  LEA.HI.X R169, R8, R223, R9, 0x1, P4 ;  /* 0x000000df08a97211 */ /* 0x000fee00020f0c09 */
[----:B------:R-:W-:Y:S01]  /*127f0*/  @P2 STS.64 [R210+0x5008], RZ ;  /* 0x005008ffd2002388 */ /* 0x000fe20000000a00 */
[-C--:B------:R-:W-:Y:S02]  /*12800*/  @!P2 MOV R14, R8.reuse ;  /* 0x00000008000ea202 */ /* 0x080fe40000000f00 */
[CC--:B------:R-:W-:Y:S02]  /*12810*/  @!P2 LEA R2, P3, R218.reuse, R8.reuse, 0x5 ;  /* 0x00000008da02a211 */ /* 0x0c0fe400078628ff */
[-C--:B------:R-:W-:Y:S01]  /*12820*/  @!P2 MOV R15, R9.reuse ;  /* 0x00000009000fa202 */ /* 0x080fe20000000f00 */
[----:B------:R-:W-:Y:S01]  /*12830*/  @P2 STS [R210+0x5000], RZ ;  /* 0x005000ffd2002388 */ /* 0x000fe20000000800 */
[CC--:B------:R-:W-:Y:S02]  /*12840*/  @!P2 LEA R4, P0, R218.reuse, R8.reuse, 0x6 ;  /* 0x00000008da04a211 */ /* 0x0c0fe400078030ff */
[-C--:B------:R-:W-:Y:S01]  /*12850*/  @!P2 MOV R10, R8.reuse ;  /* 0x00000008000aa202 */ /* 0x080fe20000000f00 */
[----:B------:R-:W-:Y:S01]  /*12860*/  @P2 STS [R210+0x5004], RZ ;  /* 0x005004ffd2002388 */ /* 0x000fe20000000800 */
[----:B------:R-:W-:Y:S01]  /*12870*/  @!P2 IMAD.WIDE.U32 R14, R218, 0x60, R14 ;  /* 0x00000060da0ea825 */ /* 0x000fe200078e000e */
[-C--:B------:R-:W-:Y:S02]  /*12880*/  @!P2 MOV R11, R9.reuse ;  /* 0x00000009000ba202 */ /* 0x080fe40000000f00 */
[----:B------:R-:W-:Y:S01]  /*12890*/  @!PT LDS RZ, [RZ] ;  /* 0x00000000fffff984 */ /* 0x000fe20000000800 */
[----:B------:R-:W-:Y:S01]  /*128a0*/  @!PT LDS RZ, [RZ] ;  /* 0x00000000fffff984 */ /* 0x000fe20000000800 */
[----:B------:R-:W-:Y:S01]  /*128b0*/  @!PT LDS RZ, [RZ] ;  /* 0x00000000fffff984 */ /* 0x000fe20000000800 */
[----:B------:R1:W-:Y:S01]  /*128c0*/  @!P2 LDGSTS.E.BYPASS.LTC128B.128 [R210+0x5000], [R168.64] ;  /* 0x05000000a8d2afae */ /* 0x0003e2000b901d44 */
[----:B------:R-:W-:Y:S02]  /*128d0*/  @!P2 MOV R20, R8 ;  /* 0x000000080014a202 */ /* 0x000fe40000000f00 */
[-C--:B------:R-:W-:Y:S01]  /*128e0*/  @!P2 LEA R24, P5, R14, R222.reuse, 0x1 ;  /* 0x000000de0e18a211 */ /* 0x080fe200078a08ff */
[----:B------:R-:W-:Y:S01]  /*128f0*/  @!P2 IMAD.WIDE.U32 R10, R218, 0xa0, R10 ;  /* 0x000000a0da0aa825 */ /* 0x000fe200078e000a */
[-C--:B------:R-:W-:Y:S02]  /*12900*/  @!P2 MOV R21, R9.reuse ;  /* 0x000000090015a202 */ /* 0x080fe40000000f00 */
[----:B------:R-:W-:Y:S01]  /*12910*/  @!P2 MOV R0, c[0x0][0x1a4] ;  /* 0x000069000000aa02 */ /* 0x000fe20000000f00 */
[----:B------:R-:W-:Y:S01]  /*12920*/  @P2 STS.128 [R210+0x5800], RZ ;  /* 0x005800ffd2002388 */ /* 0x000fe20000000c00 */
[-C--:B------:R-:W-:Y:S01]  /*12930*/  @!P2 LEA R22, P4, R10, R222.reuse, 0x1 ;  /* 0x000000de0a16a211 */ /* 0x080fe200078808ff */
[C---:B------:R-:W-:Y:S01]  /*12940*/  @!P2 IMAD.WIDE.U32 R20, R218.reuse, 0xe0, R20 ;  /* 0x000000e0da14a825 */ /* 0x040fe200078e0014 */
[----:B------:R-:W-:Y:S02]  /*12950*/  @!P2 LEA.HI.X R0, R218, R9, R0, 0x5, P3 ;  /* 0x00000009da00a211 */ /* 0x000fe400018f2c00 */
[CC--:B------:R-:W-:Y:S02]  /*12960*/  @!P2 LEA R18, P3, R2.reuse, R222.reuse, 0x1 ;  /* 0x000000de0212a211 */ /* 0x0c0fe400078608ff */
[----:B------:R-:W-:Y:S02]  /*12970*/  @!P2 MOV R3, c[0x0][0x1a4] ;  /* 0x000069000003aa02 */ /* 0x000fe40000000f00 */
[----:B------:R-:W-:Y:S02]  /*12980*/  @!P2 LEA.HI.X R19, R2, R223, R0, 0x1, P3 ;  /* 0x000000df0213a211 */ /* 0x000fe400018f0c00 */
[----:B------:R-:W-:Y:S02]  /*12990*/  @!P2 LEA.HI.X R3, R218, R9, R3, 0x6, P0 ;  /* 0x00000009da03a211 */ /* 0x000fe400000f3403 */
[C---:B------:R-:W-:Y:S01]  /*129a0*/  @!P2 LEA R16, P0, R4.reuse, R222, 0x1 ;  /* 0x000000de0410a211 */ /* 0x040fe200078008ff */
[----:B------:R-:W-:Y:S01]  /*129b0*/  @!PT LDS RZ, [RZ] ;  /* 0x00000000fffff984 */ /* 0x000fe20000000800 */
[----:B------:R-:W-:Y:S01]  /*129c0*/  @!PT LDS RZ, [RZ] ;  /* 0x00000000fffff984 */ /* 0x000fe20000000800 */
[----:B------:R-:W-:Y:S01]  /*129d0*/  @!PT LDS RZ, [RZ] ;  /* 0x00000000fffff984 */ /* 0x000fe20000000800 */
[----:B------:R2:W-:Y:S01]  /*129e0*/  @!P2 LDGSTS.E.BYPASS.LTC128B.128 [R210+0x5800], [R18.64] ;  /* 0x0580000012d2afae */ /* 0x0005e2000b901d44 */
[----:B------:R-:W-:Y:S02]  /*129f0*/  @!P2 MOV R2, c[0x0][0x1a4] ;  /* 0x000069000002aa02 */ /* 0x000fe40000000f00 */
[----:B------:R-:W-:Y:S02]  /*12a00*/  @!P2 LEA.HI.X R17, R4, R223, R3, 0x1, P0 ;  /* 0x000000df0411a211 */ /* 0x000fe400000f0c03 */
[----:B------:R-:W-:Y:S01]  /*12a10*/  @!P2 LEA R6, P0, R218, R8, 0x7 ;  /* 0x00000008da06a211 */ /* 0x000fe200078038ff */
[----:B------:R-:W-:Y:S01]  /*12a20*/  @!P2 IMAD R2, R2, 0xc0, RZ ;  /* 0x000000c00202a824 */ /* 0x000fe200078e02ff */
[----:B------:R-:W-:Y:S01]  /*12a30*/  @!P2 MOV R4, c[0x0][0x1a4] ;  /* 0x000069000004aa02 */ /* 0x000fe20000000f00 */
[----:B------:R-:W-:Y:S01]  /*12a40*/  @P2 STS.128 [R210+0x6000], RZ ;  /* 0x006000ffd2002388 */ /* 0x000fe20000000c00 */
[----:B------:R-:W-:Y:S02]  /*12a50*/  @!P2 MOV R5, c[0x0][0x1a4] ;  /* 0x000069000005aa02 */ /* 0x000fe40000000f00 */
[----:B------:R-:W-:Y:S01]  /*12a60*/  @!P2 MOV R3, c[0x0][0x1a4] ;  /* 0x000069000003aa02 */ /* 0x000fe20000000f00 */
[----:B------:R-:W-:Y:S01]  /*12a70*/  @!P2 IMAD R4, R4, 0x60, RZ ;  /* 0x000000600404a824 */ /* 0x000fe200078e02ff */
[C---:B------:R-:W-:Y:S01]  /*12a80*/  @!P2 LEA.HI.X R5, R218.reuse, R9, R5, 0x7, P0 ;  /* 0x00000009da05a211 */ /* 0x040fe200000f3c05 */
[----:B------:R-:W-:Y:S01]  /*12a90*/  @!P2 IMAD.WIDE.U32 R8, R218, 0xc0, R8 ;  /* 0x000000c0da08a825 */ /* 0x000fe200078e0008 */
[-C--:B------:R-:W-:Y:S01]  /*12aa0*/  @!P2 LEA R12, P0, R6, R222.reuse, 0x1 ;  /* 0x000000de060ca211 */ /* 0x080fe200078008ff */
[----:B------:R-:W-:Y:S01]  /*12ab0*/  @!PT LDS RZ, [RZ] ;  /* 0x00000000fffff984 */ /* 0x000fe20000000800 */
[----:B------:R-:W-:Y:S01]  /*12ac0*/  @!PT LDS RZ, [RZ] ;  /* 0x00000000fffff984 */ /* 0x000fe20000000800 */
[----:B------:R-:W-:Y:S01]  /*12ad0*/  @!PT LDS RZ, [RZ] ;  /* 0x00000000fffff984 */ /* 0x000fe20000000800 */
[----:B------:R2:W-:Y:S01]  /*12ae0*/  @!P2 LDGSTS.E.BYPASS.LTC128B.128 [R210+0x6000], [R16.64] ;  /* 0x0600000010d2afae */ /* 0x0005e2000b901d44 */
[----:B------:R-:W-:Y:S01]  /*12af0*/  @!P2 IADD3 R4, R4, R15, RZ ;  /* 0x0000000f0404a210 */ /* 0x000fe20007ffe0ff */
[----:B------:R-:W-:Y:S01]  /*12b00*/  @!P2 IMAD R3, R3, 0xa0, RZ ;  /* 0x000000a00303a824 */ /* 0x000fe200078e02ff */
[----:B------:R-:W-:Y:S02]  /*12b10*/  @!P2 LEA.HI.X R13, R6, R223, R5, 0x1, P0 ;  /* 0x000000df060da211 */ /* 0x000fe400000f0c05 */
[----:B------:R-:W-:Y:S02]  /*12b20*/  @!P2 IADD3 R2, R2, R9, RZ ;  /* 0x000000090202a210 */ /* 0x000fe40007ffe0ff */
[----:B------:R-:W-:Y:S01]  /*12b30*/  @!P2 LEA.HI.X R25, R14, R223, R4, 0x1, P5 ;  /* 0x000000df0e19a211 */ /* 0x000fe200028f0c04 */
[----:B------:R-:W-:Y:S01]  /*12b40*/  @P2 STS.128 [R210+0x6800], RZ ;  /* 0x006800ffd2002388 */ /* 0x000fe20000000c00 */
[----:B------:R-:W-:Y:S02]  /*12b50*/  @!P2 IADD3 R3, R3, R11, RZ ;  /* 0x0000000b0303a210 */ /* 0x000fe40007ffe0ff */
[-C--:B------:R-:W-:Y:S02]  /*12b60*/  @!P2 LEA R6, P3, R8, R222.reuse, 0x1 ;  /* 0x000000de0806a211 */ /* 0x080fe400078608ff */
[-C--:B------:R-:W-:Y:S02]  /*12b70*/  @!P2 LEA.HI.X R23, R10, R223.reuse, R3, 0x1, P4 ;  /* 0x000000df0a17a211 */ /* 0x080fe400020f0c03 */
[----:B------:R-:W-:Y:S01]  /*12b80*/  @!P2 LEA.HI.X R7, R8, R223, R2, 0x1, P3 ;  /* 0x000000df0807a211 */ /* 0x000fe200018f0c02 */
[----:B------:R-:W-:Y:S01]  /*12b90*/  @!PT LDS RZ, [RZ] ;  /* 0x00000000fffff984 */ /* 0x000fe20000000800 */
[----:B------:R-:W-:Y:S01]  /*12ba0*/  @!PT LDS RZ, [RZ] ;  /* 0x00000000fffff984 */ /* 0x000fe20000000800 */
[----:B------:R-:W-:Y:S01]  /*12bb0*/  @!PT LDS RZ, [RZ] ;  /* 0x00000000fffff984 */ /* 0x000fe20000000800 */
[----:B------:R3:W-:Y:S01]  /*12bc0*/  @!P2 LDGSTS.E.BYPASS.LTC128B.128 [R210+0x6800], [R24.64] ;  /* 0x0680000018d2afae */ /* 0x0007e2000b901d44 */
[----:B------:R-:W-:Y:S02]  /*12bd0*/  @!P2 LEA R26, P0, R20, R222, 0x1 ;  /* 0x000000de141aa211 */ /* 0x000fe400078008ff */
[----:B------:R-:W-:Y:S02]  /*12be0*/  @!P2 MOV R0, c[0x0][0x1a4] ;  /* 0x000069000000aa02 */ /* 0x000fe40000000f00 */
[----:B------:R-:W-:Y:S03]  /*12bf0*/  MOV R222, R168 ;  /* 0x000000a800de7202 */ /* 0x000fe60000000f00 */
[----:B------:R-:W-:Y:S01]  /*12c00*/  @P2 STS.128 [R210+0x7000], RZ ;  /* 0x007000ffd2002388 */ /* 0x000fe20000000c00 */
[----:B------:R-:W-:Y:S05]  /*12c10*/  @!P2 IMAD R0, R0, 0xe0, RZ ;  /* 0x000000e00000a824 */ /* 0x000fea00078e02ff */
[----:B------:R-:W-:Y:S02]  /*12c20*/  @!P2 IADD3 R0, R0, R21, RZ ;  /* 0x000000150000a210 */ /* 0x000fe40007ffe0ff */
[----:B------:R-:W-:Y:S01]  /*12c30*/  @!PT LDS RZ, [RZ] ;  /* 0x00000000fffff984 */ /* 0x000fe20000000800 */
[----:B------:R-:W-:Y:S01]  /*12c40*/  @!PT LDS RZ, [RZ] ;  /* 0x00000000fffff984 */ /* 0x000fe20000000800 */
[----:B------:R-:W-:Y:S01]  /*12c50*/  @!PT LDS RZ, [RZ] ;  /* 0x00000000fffff984 */ /* 0x000fe20000000800 */
[----:B------:R4:W-:Y:S02]  /*12c60*/  @!P2 LDGSTS.E.BYPASS.LTC128B.128 [R210+0x7000], [R12.64] ;  /* 0x070000000cd2afae */ /* 0x0009e4000b901d44 */
[----:B------:R-:W-:Y:S02]  /*12c70*/  @!P2 LEA.HI.X R27, R20, R223, R0, 0x1, P0 ;  /* 0x000000df141ba211 */ /* 0x000fe400000f0c00 */
[----:B------:R-:W-:Y:S02]  /*12c80*/  ISETP.GT.AND P0, PT, R188, R209, PT ;  /* 0x000000d1bc00720c */ /* 0x000fe40003f04270 */
[----:B------:R-:W-:Y:S02]  /*12c90*/  MOV R223, R169 ;  /* 0x000000a900df7202 */ /* 0x000fe40000000f00 */
        /* <DEDUP_REMOVED lines=19> */
[----:B----4-:R-:W-:Y:S08]  /*12dd0*/  LDSM.16.M88.4 R12, [R163] ;  /* 0x00000000a30c783b */ /* 0x010ff00000000200 */
[----:B--2---:R-:W-:Y:S08]  /*12de0*/  LDSM.16.M88.4 R16, [R164+0x1400] ;  /* 0x00140000a410783b */ /* 0x004ff00000000200 */
[----:B-----5:R-:W-:Y:S08]  /*12df0*/  LDSM.16.M88.4 R20, [R162] ;  /* 0x00000000a214783b */ /* 0x020ff00000000200 */
[----:B---3--:R-:W-:Y:S08]  /*12e00*/  LDSM.16.M88.4 R24, [R164+0x1800] ;  /* 0x00180000a418783b */ /* 0x008ff00000000200 */
        /* <DEDUP_REMOVED lines=14> */
[----:B------:R-:W2:Y:S08]  /*12ef0*/  LDSM.16.M88.4 R104, [R164+0x3c00] ;  /* 0x003c0000a468783b */ /* 0x000eb00000000200 */
[----:B------:R-:W-:Y:S08]  /*12f00*/  LDSM.16.M88.4 R96, [R153] ;  /* 0x000000009960783b */ /* 0x000ff00000000200 */
[----:B------:R-:W3:Y:S08]  /*12f10*/  LDSM.16.M88.4 R100, [R152] ;  /* 0x000000009864783b */ /* 0x000ef00000000200 */
[----:B------:R-:W4:Y:S08]  /*12f20*/  LDSM.16.M88.4 R116, [R164+0x4000] ;  /* 0x00400000a474783b */ /* 0x000f300000000200 */
[----:B------:R-:W-:Y:S08]  /*12f30*/  LDSM.16.M88.4 R112, [R164+0x4400] ;  /* 0x00440000a470783b */ /* 0x000ff00000000200 */
[----:B------:R-:W-:Y:S08]  /*12f40*/  LDSM.16.M88.4 R120, [R164+0x4800] ;  /* 0x00480000a478783b */ /* 0x000ff00000000200 */
[----:B------:R-:W-:Y:S08]  /*12f50*/  LDSM.16.M88.4 R140, [R164+0x4c00] ;  /* 0x004c0000a48c783b */ /* 0x000ff00000000200 */
[----:B------:R-:W-:Y:S08]  /*12f60*/  LDSM.16.M88.4 R144, [R149] ;  /* 0x000000009590783b */ /* 0x000ff00000000200 */
[----:B------:R-:W-:Y:S01]  /*12f70*/  LDSM.16.M88.4 R136, [R148] ;  /* 0x000000009488783b */ /* 0x000fe20000000200 */
[C---:B--2---:R-:W-:Y:S08]  /*12f80*/  HMMA.16816.F32.BF16 R92, R132.reuse, R104, RZ ;  /* 0x00000068845c723c */ /* 0x044ff000000418ff */
[C---:B------:R-:W-:Y:S08]  /*12f90*/  HMMA.16816.F32.BF16 R104, R132.reuse, R106, RZ ;  /* 0x0000006a8468723c */ /* 0x040ff000000418ff */
[----:B-1----:R-:W-:Y:S08]  /*12fa0*/  HMMA.16816.F32.BF16 R4, R132, R8, RZ ;  /* 0x000000088404723c */ /* 0x002ff000000418ff */
        /* <DEDUP_REMOVED lines=330> */
[----:B------:R-:W2:Y:S01]  /*14450*/  I2F.RP R130, R129 ;  /* 0x0000008100827306 */ /* 0x000ea20000209400 */
[C---:B------:R-:W-:Y:S02]  /*14460*/  IADD3 R138, R133.reuse, -0x100, RZ ;  /* 0xffffff00858a7810 */ /* 0x040fe40007ffe0ff */
        /* <DEDUP_REMOVED lines=43> */
[----:B------:R3:W2:Y:S03]  /*14720*/  LDG.E R134, [R134.64] ;  /* 0x0000000486867981 */ /* 0x0006a6000c1e1900 */
[----:B------:R-:W-:Y:S01]  /*14730*/  IMAD.WIDE.U32 R130, R129, c[0x0][0x198], RZ ;  /* 0x0000660081827a25 */ /* 0x000fe200078e00ff */
[----:B---3--:R-:W-:Y:S05]  /*14740*/  SHF.R.S32.HI R135, RZ, 0x1f, R129 ;  /* 0x0000001fff877819 */ /* 0x008fea0000011481 */
        /* <DEDUP_REMOVED lines=9> */
.L_x_2389:
[----:B------:R2:W-:Y:S01]  /*147e0*/  @P2 STS [R210+0x1004], RZ ;  /* 0x001004ffd2002388 */ /* 0x0005e20000000800 */
[----:B------:R-:W-:Y:S01]  /*147f0*/  LEA R168, P5, R130, R220, 0x1 ;  /* 0x000000dc82a87211 */ /* 0x000fe200078a08ff */
[----:B------:R-:W-:Y:S01]  /*14800*/  @!P2 IMAD.MOV.U32 R133, RZ, RZ, c[0x0][0x19c] ;  /* 0x00006700ff85a624 */ /* 0x000fe200078e00ff */
[-C--:B------:R-:W-:Y:S01]  /*14810*/  @!P2 LEA R134, P4, R132, R130.reuse, 0x5 ;  /* 0x000000828486a211 */ /* 0x080fe200078828ff */
[----:B------:R2:W-:Y:S01]  /*14820*/  @P2 STS.64 [R210+0x1008], RZ ;  /* 0x001008ffd2002388 */ /* 0x0005e20000000a00 */
[----:B------:R-:W-:Y:S01]  /*14830*/  @!P2 IMAD.MOV.U32 R135, RZ, RZ, c[0x0][0x19c] ;  /* 0x00006700ff87a624 */ /* 0x000fe200078e00ff */
[--C-:B------:R-:W-:Y:S01]  /*14840*/  LEA.HI.X R169, R130, R219, R129.reuse, 0x1, P5 ;  /* 0x000000db82a97211 */ /* 0x100fe200028f0c81 */
        /* <DEDUP_REMOVED lines=10> */
[----:B------:R-:W-:Y:S01]  /*148f0*/  @!P2 IMAD.WIDE.U32 R144, R132, 0x60, R130 ;  /* 0x000000608490a825 */ /* 0x000fe200078e0082 */
[----:B------:R-:W-:Y:S01]  /*14900*/  @!P2 LEA R146, P3, R134, R220, 0x1 ;  /* 0x000000dc8692a211 */ /* 0x000fe200078608ff */
[----:B------:R2:W-:Y:S01]  /*14910*/  @P2 STS.128 [R210+0x1800], RZ ;  /* 0x001800ffd2002388 */ /* 0x0005e20000000c00 */
[----:B------:R-:W-:Y:S01]  /*14920*/  @!P2 LEA R138, P0, R132, R130, 0x7 ;  /* 0x00000082848aa211 */ /* 0x000fe200078038ff */
[----:B------:R-:W-:Y:S01]  /*14930*/  @!P2 IMAD.MOV.U32 R141, RZ, RZ, R129 ;  /* 0x000000ffff8da224 */ /* 0x000fe200078e0081 */
[----:B------:R-:W-:Y:S01]  /*14940*/  @!P2 LEA.HI.X R147, R134, R219, R133, 0x1, P3 ;  /* 0x000000db8693a211 */ /* 0x000fe200018f0c85 */
[--C-:B------:R-:W-:Y:S01]  /*14950*/  @!P2 IMAD.MOV.U32 R142, RZ, RZ, R130.reuse ;  /* 0x000000ffff8ea224 */ /* 0x100fe200078e0082 */
[-C--:B------:R-:W-:Y:S01]  /*14960*/  @!P2 LEA.HI.X R137, R132, R129.reuse, R137, 0x7, P0 ;  /* 0x000000818489a211 */ /* 0x080fe200000f3c89 */
[----:B------:R-:W-:Y:S01]  /*14970*/  @!P2 IMAD.MOV.U32 R140, RZ, RZ, R130 ;  /* 0x000000ffff8ca224 */ /* 0x000fe200078e0082 */
[-C--:B------:R-:W-:Y:S01]  /*14980*/  @!P2 MOV R143, R129.reuse ;  /* 0x00000081008fa202 */ /* 0x080fe20000000f00 */
[----:B------:R-:W-:Y:S01]  /*14990*/  @!PT LDS RZ, [RZ] ;  /* 0x00000000fffff984 */ /* 0x000fe20000000800 */
[----:B------:R-:W-:Y:S01]  /*149a0*/  @!PT LDS RZ, [RZ] ;  /* 0x00000000fffff984 */ /* 0x000fe20000000800 */
[----:B------:R-:W-:Y:S01]  /*149b0*/  @!PT LDS RZ, [RZ] ;  /* 0x00000000fffff984 */ /* 0x000fe20000000800 */
[----:B------:R2:W-:Y:S01]  /*149c0*/  @!P2 LDGSTS.E.BYPASS.LTC128B.128 [R210+0x1800], [R146.64] ;  /* 0x0180000092d2afae */ /* 0x0005e2000b901d44 */
[----:B------:R-:W-:Y:S01]  /*149d0*/  @!P2 MOV R171, R129 ;  /* 0x0000008100aba202 */ /* 0x000fe20000000f00 */
[----:B------:R-:W-:Y:S01]  /*149e0*/  @!P2 IMAD.MOV.U32 R129, RZ, RZ, c[0x0][0x19c] ;  /* 0x00006700ff81a624 */ /* 0x000fe200078e00ff */
[-C--:B------:R-:W-:Y:S01]  /*149f0*/  @!P2 LEA R172, P0, R136, R220.reuse, 0x1 ;  /* 0x000000dc88aca211 */ /* 0x080fe200078008ff */
[----:B------:R2:W-:Y:S01]  /*14a00*/  @P2 STS.128 [R210+0x2000], RZ ;  /* 0x002000ffd2002388 */ /* 0x0005e20000000c00 */
[-C--:B------:R-:W-:Y:S01]  /*14a10*/  @!P2 LEA R174, P5, R144, R220.reuse, 0x1 ;  /* 0x000000dc90aea211 */ /* 0x080fe200078a08ff */
[----:B------:R-:W-:Y:S01]  /*14a20*/  @!P2 IMAD R129, R129, 0x60, RZ ;  /* 0x000000608181a824 */ /* 0x000fe200078e02ff */
[-C--:B------:R-:W-:Y:S01]  /*14a30*/  @!P2 LEA.HI.X R173, R136, R219.reuse, R135, 0x1, P0 ;  /* 0x000000db88ada211 */ /* 0x080fe200000f0c87 */
[----:B------:R-:W-:Y:S01]  /*14a40*/  @!P2 IMAD.WIDE.U32 R142, R132, 0xa0, R142 ;  /* 0x000000a0848ea825 */ /* 0x000fe200078e008e */
[CC--:B------:R-:W-:Y:S03]  /*14a50*/  @!P2 LEA R134, P0, R138.reuse, R220.reuse, 0x1 ;  /* 0x000000dc8a86a211 */ /* 0x0c0fe600078008ff */
[----:B------:R-:W-:Y:S01]  /*14a60*/  @!PT LDS RZ, [RZ] ;  /* 0x00000000fffff984 */ /* 0x000fe20000000800 */
[----:B------:R-:W-:Y:S01]  /*14a70*/  @!PT LDS RZ, [RZ] ;  /* 0x00000000fffff984 */ /* 0x000fe20000000800 */
[----:B------:R-:W-:Y:S01]  /*14a80*/  @!PT LDS RZ, [RZ] ;  /* 0x00000000fffff984 */ /* 0x000fe20000000800 */
[----:B------:R2:W-:Y:S01]  /*14a90*/  @!P2 LDGSTS.E.BYPASS.LTC128B.128 [R210+0x2000], [R172.64] ;  /* 0x02000000acd2afae */ /* 0x0005e2000b901d44 */
[----:B------:R-:W-:Y:S01]  /*14aa0*/  @!P2 IMAD.IADD R129, R129, 0x1, R145 ;  /* 0x000000018181a824 */ /* 0x000fe200078e0291 */
[-C--:B------:R-:W-:Y:S01]  /*14ab0*/  @!P2 LEA.HI.X R135, R138, R219.reuse, R137, 0x1, P0 ;  /* 0x000000db8a87a211 */ /* 0x080fe200000f0c89 */
[----:B------:R-:W-:Y:S01]  /*14ac0*/  @!P2 IMAD.MOV.U32 R170, RZ, RZ, R130 ;  /* 0x000000ffffaaa224 */ /* 0x000fe200078e0082 */
[----:B------:R2:W-:Y:S01]  /*14ad0*/  @P2 STS.128 [R210+0x2800], RZ ;  /* 0x002800ffd2002388 */ /* 0x0005e20000000c00 */
[----:B------:R-:W-:Y:S01]  /*14ae0*/  @!P2 IMAD.WIDE.U32 R140, R132, 0xc0, R140 ;  /* 0x000000c0848ca825 */ /* 0x000fe200078e008c */
[-C--:B------:R-:W-:Y:S02]  /*14af0*/  @!P2 LEA.HI.X R175, R144, R219.reuse, R129, 0x1, P5 ;  /* 0x000000db90afa211 */ /* 0x080fe400028f0c81 */
[-C--:B------:R-:W-:Y:S01]  /*14b00*/  @!P2 LEA R138, P4, R142, R220.reuse, 0x1 ;  /* 0x000000dc8e8aa211 */ /* 0x080fe200078808ff */
[----:B------:R-:W-:Y:S01]  /*14b10*/  @!P2 IMAD.WIDE.U32 R170, R132, 0xe0, R170 ;  /* 0x000000e084aaa825 */ /* 0x000fe200078e00aa */
[-C--:B------:R-:W-:Y:S01]  /*14b20*/  @!P2 LEA R136, P3, R140, R220.reuse, 0x1 ;  /* 0x000000dc8c88a211 */ /* 0x080fe200078608ff */
[----:B------:R-:W-:Y:S01]  /*14b30*/  @!PT LDS RZ, [RZ] ;  /* 0x00000000fffff984 */ /* 0x000fe20000000800 */
[----:B------:R-:W-:Y:S01]  /*14b40*/  @!PT LDS RZ, [RZ] ;  /* 0x00000000fffff984 */ /* 0x000fe20000000800 */
[----:B------:R-:W-:Y:S01]  /*14b50*/  @!PT LDS RZ, [RZ] ;  /* 0x00000000fffff984 */ /* 0x000fe20000000800 */
[----:B------:R2:W-:Y:S01]  /*14b60*/  @!P2 LDGSTS.E.BYPASS.LTC128B.128 [R210+0x2800], [R174.64] ;  /* 0x02800000aed2afae */ /* 0x0005e2000b901d44 */
[----:B------:R-:W-:Y:S01]  /*14b70*/  @!P2 MOV R130, c[0x0][0x19c] ;  /* 0x000067000082aa02 */ /* 0x000fe20000000f00 */
[----:B------:R-:W-:Y:S01]  /*14b80*/  @!P2 IMAD.MOV.U32 R132, RZ, RZ, c[0x0][0x19c] ;  /* 0x00006700ff84a624 */ /* 0x000fe200078e00ff */
[----:B------:R-:W-:Y:S01]  /*14b90*/  @!P2 LEA R176, P0, R170, R220, 0x1 ;  /* 0x000000dcaab0a211 */ /* 0x000fe200078008ff */
[----:B------:R2:W-:Y:S01]  /*14ba0*/  @P2 STS.128 [R210+0x3000], RZ ;  /* 0x003000ffd2002388 */ /* 0x0005e20000000c00 */
[----:B------:R-:W-:Y:S02]  /*14bb0*/  @!P2 IMAD.MOV.U32 R131, RZ, RZ, c[0x0][0x19c] ;  /* 0x00006700ff83a624 */ /* 0x000fe400078e00ff */
[----:B------:R-:W-:Y:S01]  /*14bc0*/  @!P2 IMAD R132, R132, 0xa0, RZ ;  /* 0x000000a08484a824 */ /* 0x000fe200078e02ff */
[----:B------:R-:W-:Y:S01]  /*14bd0*/  @!PT LDS RZ, [RZ] ;  /* 0x00000000fffff984 */ /* 0x000fe20000000800 */
[----:B------:R-:W-:Y:S01]  /*14be0*/  @!PT LDS RZ, [RZ] ;  /* 0x00000000fffff984 */ /* 0x000fe20000000800 */
[----:B------:R-:W-:Y:S01]  /*14bf0*/  @!PT LDS RZ, [RZ] ;  /* 0x00000000fffff984 */ /* 0x000fe20000000800 */
[----:B------:R2:W-:Y:S01]  /*14c00*/  @!P2 LDGSTS.E.BYPASS.LTC128B.128 [R210+0x3000], [R134.64] ;  /* 0x0300000086d2afae */ /* 0x0005e2000b901d44 */
[----:B------:R-:W-:Y:S02]  /*14c10*/  @!P2 IMAD R131, R131, 0xc0, RZ ;  /* 0x000000c08383a824 */ /* 0x000fe400078e02ff */
[----:B------:R-:W-:Y:S01]  /*14c20*/  @!P2 IMAD.IADD R132, R132, 0x1, R143 ;  /* 0x000000018484a824 */ /* 0x000fe200078e028f */
[----:B------:R2:W-:Y:S01]  /*14c30*/  @P2 STS.128 [R210+0x3800], RZ ;  /* 0x003800ffd2002388 */ /* 0x0005e20000000c00 */
        /* <DEDUP_REMOVED lines=23> */
.L_x_2388:
[----:B--234-:R-:W-:Y:S04]  /*14db0*/  LEA R191, R188, R187, 0x8 ;  /* 0x000000bbbcbf7211 */ /* 0x01cfe800078e40ff */
        /* <DEDUP_REMOVED lines=71> */
[CC--:B--2---:R-:W-:Y:S02]  /*15230*/  FFMA.FTZ R0, R167.reuse, R129.reuse, R0 ;  /* 0x00000081a7007223 */ /* 0x0c4fe40000010000 */
[----:B-1----:R-:W-:Y:S01]  /*15240*/  FFMA.FTZ R2, R167, R129, R2 ;  /* 0x00000081a7027223 */ /* 0x002fe20000010002 */
[----:B------:R-:W-:Y:S01]  /*15250*/  IADD3 R129, R191, 0x90, RZ ;  /* 0x00000090bf817810 */ /* 0x000fe20007ffe0ff */
[CC--:B---3--:R-:W-:Y:S02]  /*15260*/  FFMA.FTZ R3, R167.reuse, R130.reuse, R3 ;  /* 0x00000082a7037223 */ /* 0x0c8fe40000010003 */
[C---:B------:R-:W-:Y:S01]  /*15270*/  FFMA.FTZ R4, R167.reuse, R130, R4 ;  /* 0x00000082a7047223 */ /* 0x040fe20000010004 */
[----:B------:R-:W-:Y:S01]  /*15280*/  FMNMX.FTZ R130, R0, R190, !PT ;  /* 0x000000be00827209 */ /* 0x000fe20007810000 */
[CC--:B----4-:R-:W-:Y:S01]  /*15290*/  FFMA.FTZ R5, R167.reuse, R131.reuse, R5 ;  /* 0x00000083a7057223 */ /* 0x0d0fe20000010005 */
[----:B------:R-:W1:Y:S01]  /*152a0*/  I2F R129, R129 ;  /* 0x0000008100817306 */ /* 0x000e620000201400 */
[----:B------:R-:W-:Y:S01]  /*152b0*/  FFMA.FTZ R6, R167, R131, R6 ;  /* 0x00000083a7067223 */ /* 0x000fe20000010006 */
[----:B------:R-:W-:Y:S01]  /*152c0*/  FMNMX.FTZ R224, R3, R130, !PT ;  /* 0x0000008203e07209 */ /* 0x000fe20007810000 */
[CC--:B-----5:R-:W-:Y:S01]  /*152d0*/  FFMA.FTZ R7, R167.reuse, R132.reuse, R7 ;  /* 0x00000084a7077223 */ /* 0x0e0fe20000010007 */
[----:B------:R-:W-:Y:S01]  /*152e0*/  FMNMX.FTZ R131, R2, R189, !PT ;  /* 0x000000bd02837209 */ /* 0x000fe20007810000 */
[----:B------:R-:W-:Y:S01]  /*152f0*/  FFMA.FTZ R8, R167, R132, R8 ;  /* 0x00000084a7087223 */ /* 0x000fe20000010008 */
[----:B------:R-:W-:Y:S01]  /*15300*/  FMNMX.FTZ R224, R5, R224, !PT ;  /* 0x000000e005e07209 */ /* 0x000fe20007810000 */
[C---:B------:R-:W-:Y:S01]  /*15310*/  FFMA.FTZ R9, R167.reuse, R133, R9 ;  /* 0x00000085a7097223 */ /* 0x040fe20000010009 */
[----:B------:R-:W-:Y:S01]  /*15320*/  FMNMX.FTZ R131, R4, R131, !PT ;  /* 0x0000008304837209 */ /* 0x000fe20007810000 */
[----:B------:R-:W-:Y:S01]  /*15330*/  FFMA.FTZ R10, R167, R133, R10 ;  /* 0x00000085a70a7223 */ /* 0x000fe2000001000a */
[----:B------:R-:W-:Y:S01]  /*15340*/  FMNMX.FTZ R224, R7, R224, !PT ;  /* 0x000000e007e07209 */ /* 0x000fe20007810000 */
[CC--:B------:R-:W-:Y:S01]  /*15350*/  FFMA.FTZ R11, R167.reuse, R134.reuse, R11 ;  /* 0x00000086a70b7223 */ /* 0x0c0fe2000001000b */
[----:B------:R-:W-:Y:S01]  /*15360*/  FMNMX.FTZ R132, R6, R131, !PT ;  /* 0x0000008306847209 */ /* 0x000fe20007810000 */
[----:B------:R-:W-:Y:S01]  /*15370*/  FFMA.FTZ R12, R167, R134, R12 ;  /* 0x00000086a70c7223 */ /* 0x000fe2000001000c */
[----:B------:R-:W-:Y:S01]  /*15380*/  FMNMX.FTZ R224, R9, R224, !PT ;  /* 0x000000e009e07209 */ /* 0x000fe20007810000 */
[CC--:B------:R-:W-:Y:S01]  /*15390*/  FFMA.FTZ R13, R167.reuse, R135.reuse, R13 ;  /* 0x00000087a70d7223 */ /* 0x0c0fe2000001000d */
[----:B------:R-:W-:Y:S01]  /*153a0*/  FMNMX.FTZ R132, R8, R132, !PT ;  /* 0x0000008408847209 */ /* 0x000fe20007810000 */
[----:B------:R-:W-:Y:S01]  /*153b0*/  FFMA.FTZ R14, R167, R135, R14 ;  /* 0x00000087a70e7223 */ /* 0x000fe2000001000e */
[----:B------:R-:W-:Y:S01]  /*153c0*/  FMNMX.FTZ R224, R11, R224, !PT ;  /* 0x000000e00be07209 */ /* 0x000fe20007810000 */
[C---:B------:R-:W-:Y:S01]  /*153d0*/  FFMA.FTZ R15, R167.reuse, R136, R15 ;  /* 0x00000088a70f7223 */ /* 0x040fe2000001000f */
        /* <DEDUP_REMOVED lines=34> */
[----:B------:R-:W-:Y:S01]  /*15600*/  IADD3 R136, R191, 0xa9, RZ ;  /* 0x000000a9bf887810 */ /* 0x000fe20007ffe0ff */
[-C--:B------:R-:W-:Y:S01]  /*15610*/  FFMA.FTZ R33, R167, R145.reuse, R33 ;  /* 0x00000091a7217223 */ /* 0x080fe20000010021 */
[----:B------:R-:W-:Y:S01]  /*15620*/  FMNMX.FTZ R224, R29, R224, !PT ;  /* 0x000000e01de07209 */ /* 0x000fe20007810000 */
[C---:B------:R-:W-:Y:S01]  /*15630*/  FFMA.FTZ R34, R167.reuse, R145, R34 ;  /* 0x00000091a7227223 */ /* 0x040fe20000010022 */
[----:B------:R-:W-:Y:S01]  /*15640*/  FMNMX.FTZ R137, R28, R137, !PT ;  /* 0x000000891c897209 */ /* 0x000fe20007810000 */
[CC--:B------:R-:W-:Y:S01]  /*15650*/  FFMA.FTZ R35, R167.reuse, R146.reuse, R35 ;  /* 0x00000092a7237223 */ /* 0x0c0fe20000010023 */
[----:B------:R-:W-:Y:S01]  /*15660*/  I2F R136, R136 ;  /* 0x0000008800887306 */ /* 0x000fe20000201400 */
[C---:B------:R-:W-:Y:S01]  /*15670*/  FFMA.FTZ R36, R167.reuse, R146, R36 ;  /* 0x00000092a7247223 */ /* 0x040fe20000010024 */
[----:B------:R-:W-:Y:S01]  /*15680*/  FMNMX.FTZ R138, R30, R137, !PT ;  /* 0x000000891e8a7209 */ /* 0x000fe20007810000 */
[-C--:B------:R-:W-:Y:S01]  /*15690*/  FFMA.FTZ R37, R167, R147.reuse, R37 ;  /* 0x00000093a7257223 */ /* 0x080fe20000010025 */
[----:B------:R-:W-:Y:S01]  /*156a0*/  IADD3 R137, R191, 0xb0, RZ ;  /* 0x000000b0bf897810 */ /* 0x000fe20007ffe0ff */
[C---:B------:R-:W-:Y:S01]  /*156b0*/  FFMA.FTZ R38, R167.reuse, R147, R38 ;  /* 0x00000093a7267223 */ /* 0x040fe20000010026 */
[----:B------:R-:W-:Y:S01]  /*156c0*/  FMNMX.FTZ R138, R32, R138, !PT ;  /* 0x0000008a208a7209 */ /* 0x000fe20007810000 */
[----:B------:R-:W-:Y:S01]  /*156d0*/  FFMA.FTZ R39, R167, R168, R39 ;  /* 0x000000a8a7277223 */ /* 0x000fe20000010027 */
[----:B------:R-:W-:Y:S01]  /*156e0*/  FMNMX.FTZ R224, R31, R224, !PT ;  /* 0x000000e01fe07209 */ /* 0x000fe20007810000 */
[C---:B------:R-:W-:Y:S01]  /*156f0*/  FFMA.FTZ R40, R167.reuse, R168, R40 ;  /* 0x000000a8a7287223 */ /* 0x040fe20000010028 */
[----:B------:R-:W-:Y:S01]  /*15700*/  I2F R137, R137 ;  /* 0x0000008900897306 */ /* 0x000fe20000201400 */
[----:B------:R-:W-:Y:S01]  /*15710*/  FMNMX.FTZ R139, R34, R138, !PT ;  /* 0x0000008a228b7209 */ /* 0x000fe20007810000 */
[-C--:B------:R-:W-:Y:S01]  /*15720*/  FFMA.FTZ R41, R167, R169.reuse, R41 ;  /* 0x000000a9a7297223 */ /* 0x080fe20000010029 */
[----:B------:R-:W-:Y:S01]  /*15730*/  IADD3 R138, R191, 0xb1, RZ ;  /* 0x000000b1bf8a7810 */ /* 0x000fe20007ffe0ff */
[C---:B------:R-:W-:Y:S01]  /*15740*/  FFMA.FTZ R42, R167.reuse, R169, R42 ;  /* 0x000000a9a72a7223 */ /* 0x040fe2000001002a */
[----:B------:R-:W-:Y:S01]  /*15750*/  FMNMX.FTZ R139, R36, R139, !PT ;  /* 0x0000008b248b7209 */ /* 0x000fe20007810000 */
[----:B------:R-:W-:Y:S01]  /*15760*/  FFMA.FTZ R43, R167, R170, R43 ;  /* 0x000000aaa72b7223 */ /* 0x000fe2000001002b */
[----:B------:R-:W-:Y:S01]  /*15770*/  FMNMX.FTZ R224, R33, R224, !PT ;  /* 0x000000e021e07209 */ /* 0x000fe20007810000 */
[----:B------:R-:W-:Y:S01]  /*15780*/  FFMA.FTZ R44, R167, R170, R44 ;  /* 0x000000aaa72c7223 */ /* 0x000fe2000001002c */
[----:B------:R-:W-:Y:S01]  /*15790*/  FMNMX.FTZ R140, R38, R139, !PT ;  /* 0x0000008b268c7209 */ /* 0x000fe20007810000 */
[----:B------:R-:W-:Y:S01]  /*157a0*/  I2F R138, R138 ;  /* 0x0000008a008a7306 */ /* 0x000fe20000201400 */
[----:B------:R-:W-:Y:S01]  /*157b0*/  IADD3 R139, R191, 0xb8, RZ ;  /* 0x000000b8bf8b7810 */ /* 0x000fe20007ffe0ff */
        /* <DEDUP_REMOVED lines=8> */
[----:B------:R-:W-:Y:S01]  /*15840*/  I2F R139, R139 ;  /* 0x0000008b008b7306 */ /* 0x000fe20000201400 */
[-C--:B------:R-:W-:Y:S01]  /*15850*/  FFMA.FTZ R49, R167, R173.reuse, R49 ;  /* 0x000000ada7317223 */ /* 0x080fe20000010031 */
[----:B------:R-:W-:Y:S01]  /*15860*/  FMNMX.FTZ R224, R37, R224, !PT ;  /* 0x000000e025e07209 */ /* 0x000fe20007810000 */
[C---:B------:R-:W-:Y:S01]  /*15870*/  FFMA.FTZ R50, R167.reuse, R173, R50 ;  /* 0x000000ada7327223 */ /* 0x040fe20000010032 */
[----:B------:R-:W-:Y:S01]  /*15880*/  FMNMX.FTZ R141, R44, R141, !PT ;  /* 0x0000008d2c8d7209 */ /* 0x000fe20007810000 */
[----:B------:R-:W-:Y:S01]  /*15890*/  FFMA.FTZ R51, R167, R174, R51 ;  /* 0x000000aea7337223 */ /* 0x000fe20000010033 */
[----:B------:R-:W-:Y:S01]  /*158a0*/  FMNMX.FTZ R224, R39, R224, !PT ;  /* 0x000000e027e07209 */ /* 0x000fe20007810000 */
[C---:B------:R-:W-:Y:S01]  /*158b0*/  FFMA.FTZ R52, R167.reuse, R174, R52 ;  /* 0x000000aea7347223 */ /* 0x040fe20000010034 */
[----:B------:R-:W-:Y:S01]  /*158c0*/  FMNMX.FTZ R142, R46, R141, !PT ;  /* 0x0000008d2e8e7209 */ /* 0x000fe20007810000 */
[-C--:B------:R-:W-:Y:S01]  /*158d0*/  FFMA.FTZ R53, R167, R175.reuse, R53 ;  /* 0x000000afa7357223 */ /* 0x080fe20000010035 */
[----:B------:R-:W-:Y:S01]  /*158e0*/  I2F R140, R140 ;  /* 0x0000008c008c7306 */ /* 0x000fe20000201400 */
[----:B------:R-:W-:Y:S01]  /*158f0*/  IADD3 R141, R191, 0xc0, RZ ;  /* 0x000000c0bf8d7810 */ /* 0x000fe20007ffe0ff */
[----:B------:R-:W-:Y:S01]  /*15900*/  FFMA.FTZ R54, R167, R175, R54 ;  /* 0x000000afa7367223 */ /* 0x000fe20000010036 */
[----:B------:R-:W-:Y:S01]  /*15910*/  FMNMX.FTZ R224, R41, R224, !PT ;  /* 0x000000e029e07209 */ /* 0x000fe20007810000 */
[C---:B------:R-:W-:Y:S01]  /*15920*/  FFMA.FTZ R55, R167.reuse, R176, R55 ;  /* 0x000000b0a7377223 */ /* 0x040fe20000010037 */
[----:B------:R-:W-:Y:S01]  /*15930*/  FMNMX.FTZ R142, R48, R142, !PT ;  /* 0x0000008e308e7209 */ /* 0x000fe20007810000 */
[----:B------:R-:W-:Y:S01]  /*15940*/  FFMA.FTZ R56, R167, R176, R56 ;  /* 0x000000b0a7387223 */ /* 0x000fe20000010038 */
[----:B------:R-:W-:Y:S01]  /*15950*/  FMNMX.FTZ R224, R43, R224, !PT ;  /* 0x000000e02be07209 */ /* 0x000fe20007810000 */
[-C--:B------:R-:W-:Y:S01]  /*15960*/  FFMA.FTZ R57, R167, R177.reuse, R57 ;  /* 0x000000b1a7397223 */ /* 0x080fe20000010039 */
[----:B------:R-:W-:Y:S01]  /*15970*/  FMNMX.FTZ R143, R50, R142, !PT ;  /* 0x0000008e328f7209 */ /* 0x000fe20007810000 */
[----:B------:R-:W-:Y:S01]  /*15980*/  I2F R141, R141 ;  /* 0x0000008d008d7306 */ /* 0x000fe20000201400 */
[----:B------:R-:W-:Y:S01]  /*15990*/  IADD3 R142, R191, 0xc1, RZ ;  /* 0x000000c1bf8e7810 */ /* 0x000fe20007ffe0ff */
[C---:B------:R-:W-:Y:S01]  /*159a0*/  FFMA.FTZ R58, R167.reuse, R177, R58 ;  /* 0x000000b1a73a7223 */ /* 0x040fe2000001003a */
[----:B------:R-:W-:Y:S01]  /*159b0*/  FMNMX.FTZ R143, R52, R143, !PT ;  /* 0x0000008f348f7209 */ /* 0x000fe20007810000 */
[----:B------:R-:W-:Y:S01]  /*159c0*/  FFMA.FTZ R59, R167, R178, R59 ;  /* 0x000000b2a73b7223 */ /* 0x000fe2000001003b */
[----:B------:R-:W-:Y:S01]  /*159d0*/  FMNMX.FTZ R224, R45, R224, !PT ;  /* 0x000000e02de07209 */ /* 0x000fe20007810000 */
[C---:B------:R-:W-:Y:S01]  /*159e0*/  FFMA.FTZ R60, R167.reuse, R178, R60 ;  /* 0x000000b2a73c7223 */ /* 0x040fe2000001003c */
[----:B------:R-:W-:Y:S01]  /*159f0*/  FMNMX.FTZ R144, R54, R143, !PT ;  /* 0x0000008f36907209 */ /* 0x000fe20007810000 */
[-C--:B------:R-:W-:Y:S01]  /*15a00*/  FFMA.FTZ R61, R167, R179.reuse, R61 ;  /* 0x000000b3a73d7223 */ /* 0x080fe2000001003d */
[----:B------:R-:W-:Y:S01]  /*15a10*/  IADD3 R143, R191, 0xc8, RZ ;  /* 0x000000c8bf8f7810 */ /* 0x000fe20007ffe0ff */
[----:B------:R-:W-:Y:S01]  /*15a20*/  I2F R142, R142 ;  /* 0x0000008e008e7306 */ /* 0x000fe20000201400 */
        /* <DEDUP_REMOVED lines=9> */
[----:B------:R-:W-:Y:S01]  /*15ac0*/  I2F R143, R143 ;  /* 0x0000008f008f7306 */ /* 0x000fe20000201400 */
[C---:B------:R-:W-:Y:S01]  /*15ad0*/  FFMA.FTZ R66, R167.reuse, R181, R66 ;  /* 0x000000b5a7427223 */ /* 0x040fe20000010042 */
[----:B------:R-:W-:Y:S01]  /*15ae0*/  FMNMX.FTZ R145, R60, R145, !PT ;  /* 0x000000913c917209 */ /* 0x000fe20007810000 */
[----:B------:R-:W-:Y:S01]  /*15af0*/  FFMA.FTZ R67, R167, R182, R67 ;  /* 0x000000b6a7437223 */ /* 0x000fe20000010043 */
[----:B------:R-:W-:Y:S01]  /*15b00*/  FMNMX.FTZ R224, R51, R224, !PT ;  /* 0x000000e033e07209 */ /* 0x000fe20007810000 */
[C---:B------:R-:W-:Y:S01]  /*15b10*/  FFMA.FTZ R68, R167.reuse, R182, R68 ;  /* 0x000000b6a7447223 */ /* 0x040fe20000010044 */
[----:B------:R-:W-:Y:S01]  /*15b20*/  FMNMX.FTZ R146, R62, R145, !PT ;  /* 0x000000913e927209 */ /* 0x000fe20007810000 */
[-C--:B------:R-:W-:Y:S01]  /*15b30*/  FFMA.FTZ R69, R167, R183.reuse, R69 ;  /* 0x000000b7a7457223 */ /* 0x080fe20000010045 */
[----:B------:R-:W-:Y:S01]  /*15b40*/  FMNMX.FTZ R224, R53, R224, !PT ;  /* 0x000000e035e07209 */ /* 0x000fe20007810000 */
[C---:B------:R-:W-:Y:S01]  /*15b50*/  FFMA.FTZ R70, R167.reuse, R183, R70 ;  /* 0x000000b7a7467223 */ /* 0x040fe20000010046 */
[----:B------:R-:W-:Y:S01]  /*15b60*/  I2F R144, R144 ;  /* 0x0000009000907306 */ /* 0x000fe20000201400 */
[----:B------:R-:W-:Y:S01]  /*15b70*/  FFMA.FTZ R71, R167, R184, R71 ;  /* 0x000000b8a7477223 */ /* 0x000fe20000010047 */
[----:B------:R-:W-:Y:S01]  /*15b80*/  FMNMX.FTZ R224, R55, R224, !PT ;  /* 0x000000e037e07209 */ /* 0x000fe20007810000 */
[----:B------:R-:W-:Y:S01]  /*15b90*/  FFMA.FTZ R72, R167, R184, R72 ;  /* 0x000000b8a7487223 */ /* 0x000fe20000010048 */
[----:B------:R-:W-:Y:S01]  /*15ba0*/  IADD3 R135, R191, 0xa8, RZ ;  /* 0x000000a8bf877810 */ /* 0x000fe20007ffe0ff */
[-C--:B-1----:R-:W-:Y:S01]  /*15bb0*/  FFMA.FTZ R73, R167, R129.reuse, R73 ;  /* 0x00000081a7497223 */ /* 0x082fe20000010049 */
[----:B------:R-:W-:Y:S01]  /*15bc0*/  FMNMX.FTZ R224, R57, R224, !PT ;  /* 0x000000e039e07209 */ /* 0x000fe20007810000 */
[----:B------:R-:W-:Y:S01]  /*15bd0*/  FFMA.FTZ R74, R167, R129, R74 ;  /* 0x00000081a74a7223 */ /* 0x000fe2000001004a */
[----:B------:R-:W-:Y:S02]  /*15be0*/  FMNMX.FTZ R146, R64, R146, !PT ;  /* 0x0000009240927209 */ /* 0x000fe40007810000 */
[----:B------:R-:W-:Y:S01]  /*15bf0*/  I2F R135, R135 ;  /* 0x0000008700877306 */ /* 0x000fe20000201400 */
[----:B------:R-:W-:Y:S02]  /*15c00*/  FMNMX.FTZ R224, R59, R224, !PT ;  /* 0x000000e03be07209 */ /* 0x000fe40007810000 */
[----:B------:R-:W-:Y:S02]  /*15c10*/  FMNMX.FTZ R147, R66, R146, !PT ;  /* 0x0000009242937209 */ /* 0x000fe40007810000 */
[----:B------:R-:W-:Y:S02]  /*15c20*/  IADD3 R146, R191, 0xd1, RZ ;  /* 0x000000d1bf927810 */ /* 0x000fe40007ffe0ff */
[----:B------:R-:W-:Y:S02]  /*15c30*/  FMNMX.FTZ R147, R68, R147, !PT ;  /* 0x0000009344937209 */ /* 0x000fe40007810000 */
[----:B------:R-:W-:Y:S01]  /*15c40*/  FMNMX.FTZ R224, R61, R224, !PT ;  /* 0x000000e03de07209 */ /* 0x000fe20007810000 */
[----:B------:R-:W-:Y:S01]  /*15c50*/  I2F R129, R146 ;  /* 0x0000009200817306 */ /* 0x000fe20000201400 */
[----:B------:R-:W-:Y:S02]  /*15c60*/  FMNMX.FTZ R147, R70, R147, !PT ;  /* 0x0000009346937209 */ /* 0x000fe40007810000 */
[----:B------:R-:W-:Y:S02]  /*15c70*/  FMNMX.FTZ R224, R63, R224, !PT ;  /* 0x000000e03fe07209 */ /* 0x000fe40007810000 */
[----:B------:R-:W-:Y:S02]  /*15c80*/  FMNMX.FTZ R147, R72, R147, !PT ;  /* 0x0000009348937209 */ /* 0x000fe40007810000 */
[----:B------:R-:W-:Y:S02]  /*15c90*/  FMNMX.FTZ R224, R65, R224, !PT ;  /* 0x000000e041e07209 */ /* 0x000fe40007810000 */
[----:B------:R-:W-:Y:S02]  /*15ca0*/  FMNMX.FTZ R147, R74, R147, !PT ;  /* 0x000000934a937209 */ /* 0x000fe40007810000 */
[----:B------:R-:W-:Y:S02]  /*15cb0*/  FMNMX.FTZ R224, R67, R224, !PT ;  /* 0x000000e043e07209 */ /* 0x000fe40007810000 */
[----:B------:R-:W-:Y:S02]  /*15cc0*/  IADD3 R145, R191, 0xd0, RZ ;  /* 0x000000d0bf917810 */ /* 0x000fe40007ffe0ff */
[----:B------:R-:W-:Y:S02]  /*15cd0*/  FMNMX.FTZ R224, R69, R224, !PT ;  /* 0x000000e045e07209 */ /* 0x000fe40007810000 */
[----:B------:R-:W-:Y:S02]  /*15ce0*/  IADD3 R130, R191, 0x91, RZ ;  /* 0x00000091bf827810 */ /* 0x000fe40007ffe0ff */
[----:B------:R-:W-:Y:S01]  /*15cf0*/  I2F R145, R145 ;  /* 0x0000009100917306 */ /* 0x000fe20000201400 */
[----:B------:R-:W-:Y:S02]  /*15d00*/  FMNMX.FTZ R224, R71, R224, !PT ;  /* 0x000000e047e07209 */ /* 0x000fe40007810000 */
[----:B------:R-:W-:Y:S02]  /*15d10*/  IADD3 R131, R191, 0x98, RZ ;  /* 0x00000098bf837810 */ /* 0x000fe40007ffe0ff */
[----:B------:R-:W-:Y:S02]  /*15d20*/  FMNMX.FTZ R224, R73, R224, !PT ;  /* 0x000000e049e07209 */ /* 0x000fe40007810000 */
[C---:B------:R-:W-:Y:S02]  /*15d30*/  IADD3 R132, R191.reuse, 0x99, RZ ;  /* 0x00000099bf847810 */ /* 0x040fe40007ffe0ff */
[C---:B------:R-:W-:Y:S01]  /*15d40*/  IADD3 R133, R191.reuse, 0xa0, RZ ;  /* 0x000000a0bf857810 */ /* 0x040fe20007ffe0ff */
[----:B------:R-:W1:Y:S01]  /*15d50*/  I2F R130, R130 ;  /* 0x0000008200827306 */ /* 0x000e620000201400 */
[----:B------:R-:W-:Y:S09]  /*15d60*/  IADD3 R134, R191, 0xa1, RZ ;  /* 0x000000a1bf867810 */ /* 0x000ff20007ffe0ff */
[----:B------:R-:W2:Y:S10]  /*15d70*/  I2F R131, R131 ;  /* 0x0000008300837306 */ /* 0x000eb40000201400 */
[----:B------:R-:W3:Y:S01]  /*15d80*/  I2F R132, R132 ;  /* 0x0000008400847306 */ /* 0x000ee20000201400 */
[CC--:B-1----:R-:W-:Y:S02]  /*15d90*/  FFMA.FTZ R75, R167.reuse, R130.reuse, R75 ;  /* 0x00000082a74b7223 */ /* 0x0c2fe4000001004b */
[----:B------:R-:W-:Y:S01]  /*15da0*/  FFMA.FTZ R76, R167, R130, R76 ;  /* 0x00000082a74c7223 */ /* 0x000fe2000001004c */
[----:B------:R-:W-:Y:S02]  /*15db0*/  IADD3 R130, R191, 0xd8, RZ ;  /* 0x000000d8bf827810 */ /* 0x000fe40007ffe0ff */
        /* <DEDUP_REMOVED lines=10> */
[----:B------:R-:W-:Y:S01]  /*15e60*/  FFMA.FTZ R80, R167, R132, R80 ;  /* 0x00000084a7507223 */ /* 0x000fe20000010050 */
[----:B------:R-:W-:Y:S02]  /*15e70*/  IADD3 R132, R191, 0xe0, RZ ;  /* 0x000000e0bf847810 */ /* 0x000fe40007ffe0ff */
[----:B------:R-:W-:Y:S03]  /*15e80*/  FMNMX.FTZ R224, R79, R224, !PT ;  /* 0x000000e04fe07209 */ /* 0x000fe60007810000 */
[----:B------:R-:W3:Y:S01]  /*15e90*/  I2F R130, R130 ;  /* 0x0000008200827306 */ /* 0x000ee20000201400 */
[----:B------:R-:W-:Y:S01]  /*15ea0*/  FMNMX.FTZ R147, R80, R147, !PT ;  /* 0x0000009350937209 */ /* 0x000fe20007810000 */
[CC--:B-1----:R-:W-:Y:S02]  /*15eb0*/  FFMA.FTZ R81, R167.reuse, R133.reuse, R81 ;  /* 0x00000085a7517223 */ /* 0x0c2fe40000010051 */
[----:B------:R-:W-:Y:S01]  /*15ec0*/  FFMA.FTZ R82, R167, R133, R82 ;  /* 0x00000085a7527223 */ /* 0x000fe20000010052 */
[----:B------:R-:W-:Y:S02]  /*15ed0*/  IADD3 R133, R191, 0xe1, RZ ;  /* 0x000000e1bf857810 */ /* 0x000fe40007ffe0ff */
[----:B------:R-:W-:Y:S03]  /*15ee0*/  FMNMX.FTZ R224, R81, R224, !PT ;  /* 0x000000e051e07209 */ /* 0x000fe60007810000 */
[----:B------:R-:W1:Y:S01]  /*15ef0*/  I2F R131, R131 ;  /* 0x0000008300837306 */ /* 0x000e620000201400 */
[----:B------:R-:W-:Y:S01]  /*15f00*/  FMNMX.FTZ R147, R82, R147, !PT ;  /* 0x0000009352937209 */ /* 0x000fe20007810000 */
[CC--:B--2---:R-:W-:Y:S02]  /*15f10*/  FFMA.FTZ R83, R167.reuse, R134.reuse, R83 ;  /* 0x00000086a7537223 */ /* 0x0c4fe40000010053 */
[----:B------:R-:W-:Y:S01]  /*15f20*/  FFMA.FTZ R84, R167, R134, R84 ;  /* 0x00000086a7547223 */ /* 0x000fe20000010054 */
[----:B------:R-:W-:Y:S01]  /*15f30*/  IADD3 R134, R191, 0xe8, RZ ;  /* 0x000000e8bf867810 */ /* 0x000fe20007ffe0ff */
[-C--:B------:R-:W-:Y:S01]  /*15f40*/  FFMA.FTZ R85, R167, R135.reuse, R85 ;  /* 0x00000087a7557223 */ /* 0x080fe20000010055 */
[----:B------:R-:W-:Y:S03]  /*15f50*/  FMNMX.FTZ R224, R83, R224, !PT ;  /* 0x000000e053e07209 */ /* 0x000fe60007810000 */
[----:B------:R-:W2:Y:S01]  /*15f60*/  I2F R132, R132 ;  /* 0x0000008400847306 */ /* 0x000ea20000201400 */
[----:B------:R-:W-:Y:S01]  /*15f70*/  FFMA.FTZ R86, R167, R135, R86 ;  /* 0x00000087a7567223 */ /* 0x000fe20000010056 */
[----:B------:R-:W-:Y:S01]  /*15f80*/  IADD3 R135, R191, 0xe9, RZ ;  /* 0x000000e9bf877810 */ /* 0x000fe20007ffe0ff */
[----:B------:R-:W-:Y:S01]  /*15f90*/  FFMA.FTZ R87, R167, R136, R87 ;  /* 0x00000088a7577223 */ /* 0x000fe20000010057 */
[----:B------:R-:W-:Y:S01]  /*15fa0*/  FMNMX.FTZ R224, R85, R224, !PT ;  /* 0x000000e055e07209 */ /* 0x000fe20007810000 */
[----:B------:R-:W-:Y:S01]  /*15fb0*/  FFMA.FTZ R88, R167, R136, R88 ;  /* 0x00000088a7587223 */ /* 0x000fe20000010058 */
[----:B------:R-:W-:Y:S01]  /*15fc0*/  IADD3 R136, R191, 0xf0, RZ ;  /* 0x000000f0bf887810 */ /* 0x000fe20007ffe0ff */
[-C--:B------:R-:W-:Y:S01]  /*15fd0*/  FFMA.FTZ R89, R167, R137.reuse, R89 ;  /* 0x00000089a7597223 */ /* 0x080fe20000010059 */
[----:B------:R-:W-:Y:S01]  /*15fe0*/  FMNMX.FTZ R224, R87, R224, !PT ;  /* 0x000000e057e07209 */ /* 0x000fe20007810000 */
[C---:B------:R-:W-:Y:S01]  /*15ff0*/  FFMA.FTZ R90, R167.reuse, R137, R90 ;  /* 0x00000089a75a7223 */ /* 0x040fe2000001005a */
[----:B------:R-:W4:Y:S01]  /*16000*/  I2F R133, R133 ;  /* 0x0000008500857306 */ /* 0x000f220000201400 */
[-C--:B------:R-:W-:Y:S01]  /*16010*/  FFMA.FTZ R91, R167, R138.reuse, R91 ;  /* 0x0000008aa75b7223 */ /* 0x080fe2000001005b */
[----:B------:R-:W-:Y:S01]  /*16020*/  IADD3 R137, R191, 0xf1, RZ ;  /* 0x000000f1bf897810 */ /* 0x000fe20007ffe0ff */
[C---:B------:R-:W-:Y:S01]  /*16030*/  FFMA.FTZ R92, R167.reuse, R138, R92 ;  /* 0x0000008aa75c7223 */ /* 0x040fe2000001005c */
[----:B------:R-:W-:Y:S01]  /*16040*/  FMNMX.FTZ R147, R84, R147, !PT ;  /* 0x0000009354937209 */ /* 0x000fe20007810000 */
[-C--:B------:R-:W-:Y:S01]  /*16050*/  FFMA.FTZ R93, R167, R139.reuse, R93 ;  /* 0x0000008ba75d7223 */ /* 0x080fe2000001005d */
[----:B------:R-:W-:Y:S01]  /*16060*/  FMNMX.FTZ R224, R89, R224, !PT ;  /* 0x000000e059e07209 */ /* 0x000fe20007810000 */
[C---:B------:R-:W-:Y:S01]  /*16070*/  FFMA.FTZ R94, R167.reuse, R139, R94 ;  /* 0x0000008ba75e7223 */ /* 0x040fe2000001005e */
[----:B------:R-:W-:Y:S01]  /*16080*/  FMNMX.FTZ R147, R86, R147, !PT ;  /* 0x0000009356937209 */ /* 0x000fe20007810000 */
[CC--:B------:R-:W-:Y:S01]  /*16090*/  FFMA.FTZ R95, R167.reuse, R140.reuse, R95 ;  /* 0x0000008ca75f7223 */ /* 0x0c0fe2000001005f */
[----:B------:R-:W5:Y:S01]  /*160a0*/  I2F R134, R134 ;  /* 0x0000008600867306 */ /* 0x000f620000201400 */
[C---:B------:R-:W-:Y:S01]  /*160b0*/  FFMA.FTZ R96, R167.reuse, R140, R96 ;  /* 0x0000008ca7607223 */ /* 0x040fe20000010060 */
[----:B------:R-:W-:Y:S01]  /*160c0*/  FMNMX.FTZ R147, R88, R147, !PT ;  /* 0x0000009358937209 */ /* 0x000fe20007810000 */
[-C--:B------:R-:W-:Y:S01]  /*160d0*/  FFMA.FTZ R97, R167, R141.reuse, R97 ;  /* 0x0000008da7617223 */ /* 0x080fe20000010061 */
[----:B------:R-:W-:Y:S01]  /*160e0*/  FMNMX.FTZ R224, R91, R224, !PT ;  /* 0x000000e05be07209 */ /* 0x000fe20007810000 */
[C---:B------:R-:W-:Y:S01]  /*160f0*/  FFMA.FTZ R98, R167.reuse, R141, R98 ;  /* 0x0000008da7627223 */ /* 0x040fe20000010062 */
[----:B------:R-:W-:Y:S01]  /*16100*/  FMNMX.FTZ R147, R90, R147, !PT ;  /* 0x000000935a937209 */ /* 0x000fe20007810000 */
[----:B------:R-:W-:Y:S01]  /*16110*/  FFMA.FTZ R99, R167, R142, R99 ;  /* 0x0000008ea7637223 */ /* 0x000fe20000010063 */
[----:B------:R-:W-:Y:S01]  /*16120*/  FMNMX.FTZ R224, R93, R224, !PT ;  /* 0x000000e05de07209 */ /* 0x000fe20007810000 */
[C---:B------:R-:W-:Y:S01]  /*16130*/  FFMA.FTZ R100, R167.reuse, R142, R100 ;  /* 0x0000008ea7647223 */ /* 0x040fe20000010064 */
[----:B------:R-:W2:Y:S01]  /*16140*/  I2F R135, R135 ;  /* 0x0000008700877306 */ /* 0x000ea20000201400 */
        /* <DEDUP_REMOVED lines=8> */
[CC--:B------:R-:W-:Y:S01]  /*161d0*/  FFMA.FTZ R105, R167.reuse, R145.reuse, R105 ;  /* 0x00000091a7697223 */ /* 0x0c0fe20000010069 */
[----:B------:R-:W5:Y:S01]  /*161e0*/  I2F R136, R136 ;  /* 0x0000008800887306 */ /* 0x000f620000201400 */
[----:B------:R-:W-:Y:S01]  /*161f0*/  FFMA.FTZ R106, R167, R145, R106 ;  /* 0x00000091a76a7223 */ /* 0x000fe2000001006a */
[----:B------:R-:W-:Y:S01]  /*16200*/  FMNMX.FTZ R224, R99, R224, !PT ;  /* 0x000000e063e07209 */ /* 0x000fe20007810000 */
[C---:B------:R-:W-:Y:S01]  /*16210*/  FFMA.FTZ R107, R167.reuse, R129, R107 ;  /* 0x00000081a76b7223 */ /* 0x040fe2000001006b */
[----:B------:R-:W-:Y:S01]  /*16220*/  FMNMX.FTZ R147, R96, R147, !PT ;  /* 0x0000009360937209 */ /* 0x000fe20007810000 */
[----:B------:R-:W-:Y:S01]  /*16230*/  FFMA.FTZ R108, R167, R129, R108 ;  /* 0x00000081a76c7223 */ /* 0x000fe2000001006c */
[----:B------:R-:W-:Y:S01]  /*16240*/  IADD3 R129, R191, 0xf8, RZ ;  /* 0x000000f8bf817810 */ /* 0x000fe20007ffe0ff */
[----:B---3--:R-:W-:Y:S01]  /*16250*/  FFMA.FTZ R109, R167, R130, R109 ;  /* 0x00000082a76d7223 */ /* 0x008fe2000001006d */
[----:B------:R-:W-:Y:S01]  /*16260*/  FMNMX.FTZ R224, R101, R224, !PT ;  /* 0x000000e065e07209 */ /* 0x000fe20007810000 */
[C---:B------:R-:W-:Y:S01]  /*16270*/  FFMA.FTZ R110, R167.reuse, R130, R110 ;  /* 0x00000082a76e7223 */ /* 0x040fe2000001006e */
[----:B------:R-:W3:Y:S01]  /*16280*/  I2F R137, R137 ;  /* 0x0000008900897306 */ /* 0x000ee20000201400 */
[-C--:B-1----:R-:W-:Y:S01]  /*16290*/  FFMA.FTZ R111, R167, R131.reuse, R111 ;  /* 0x00000083a76f7223 */ /* 0x082fe2000001006f */
[----:B------:R-:W-:Y:S01]  /*162a0*/  FMNMX.FTZ R224, R103, R224, !PT ;  /* 0x000000e067e07209 */ /* 0x000fe20007810000 */
[----:B------:R-:W-:Y:S01]  /*162b0*/  FFMA.FTZ R112, R167, R131, R112 ;  /* 0x00000083a7707223 */ /* 0x000fe20000010070 */
[----:B------:R-:W-:Y:S01]  /*162c0*/  IADD3 R130, R191, 0xf9, RZ ;  /* 0x000000f9bf827810 */ /* 0x000fe20007ffe0ff */
[----:B--2---:R-:W-:Y:S01]  /*162d0*/  FFMA.FTZ R113, R167, R132, R113 ;  /* 0x00000084a7717223 */ /* 0x004fe20000010071 */
[----:B------:R-:W-:Y:S01]  /*162e0*/  FMNMX.FTZ R224, R105, R224, !PT ;  /* 0x000000e069e07209 */ /* 0x000fe20007810000 */
[C---:B------:R-:W-:Y:S01]  /*162f0*/  FFMA.FTZ R114, R167.reuse, R132, R114 ;  /* 0x00000084a7727223 */ /* 0x040fe20000010072 */
[----:B------:R-:W-:Y:S01]  /*16300*/  FMNMX.FTZ R147, R98, R147, !PT ;  /* 0x0000009362937209 */ /* 0x000fe20007810000 */
[-C--:B----4-:R-:W-:Y:S01]  /*16310*/  FFMA.FTZ R115, R167, R133.reuse, R115 ;  /* 0x00000085a7737223 */ /* 0x090fe20000010073 */
[----:B------:R-:W1:Y:S01]  /*16320*/  I2F R129, R129 ;  /* 0x0000008100817306 */ /* 0x000e620000201400 */
[----:B------:R-:W-:Y:S01]  /*16330*/  FMNMX.FTZ R224, R107, R224, !PT ;  /* 0x000000e06be07209 */ /* 0x000fe20007810000 */
[C---:B------:R-:W-:Y:S01]  /*16340*/  FFMA.FTZ R116, R167.reuse, R133, R116 ;  /* 0x00000085a7747223 */ /* 0x040fe20000010074 */
[----:B------:R-:W-:Y:S01]  /*16350*/  FMNMX.FTZ R147, R100, R147, !PT ;  /* 0x0000009364937209 */ /* 0x000fe20007810000 */
[----:B-----5:R-:W-:Y:S01]  /*16360*/  FFMA.FTZ R117, R167, R134, R117 ;  /* 0x00000086a7757223 */ /* 0x020fe20000010075 */
[----:B------:R-:W-:Y:S01]  /*16370*/  FMNMX.FTZ R224, R109, R224, !PT ;  /* 0x000000e06de07209 */ /* 0x000fe20007810000 */
[C---:B------:R-:W-:Y:S01]  /*16380*/  FFMA.FTZ R118, R167.reuse, R134, R118 ;  /* 0x00000086a7767223 */ /* 0x040fe20000010076 */
[----:B------:R-:W-:Y:S01]  /*16390*/  FMNMX.FTZ R147, R102, R147, !PT ;  /* 0x0000009366937209 */ /* 0x000fe20007810000 */
[-C--:B------:R-:W-:Y:S01]  /*163a0*/  FFMA.FTZ R119, R167, R135.reuse, R119 ;  /* 0x00000087a7777223 */ /* 0x080fe20000010077 */
[----:B------:R-:W-:Y:S01]  /*163b0*/  FMNMX.FTZ R224, R111, R224, !PT ;  /* 0x000000e06fe07209 */ /* 0x000fe20007810000 */
[----:B------:R-:W2:Y:S01]  /*163c0*/  I2F R130, R130 ;  /* 0x0000008200827306 */ /* 0x000ea20000201400 */
[C---:B------:R-:W-:Y:S01]  /*163d0*/  FFMA.FTZ R120, R167.reuse, R135, R120 ;  /* 0x00000087a7787223 */ /* 0x040fe20000010078 */
[----:B------:R-:W-:Y:S01]  /*163e0*/  FMNMX.FTZ R147, R104, R147, !PT ;  /* 0x0000009368937209 */ /* 0x000fe20007810000 */
[----:B------:R-:W-:Y:S01]  /*163f0*/  FFMA.FTZ R121, R167, R136, R121 ;  /* 0x00000088a7797223 */ /* 0x000fe20000010079 */
[----:B------:R-:W-:Y:S01]  /*16400*/  FMNMX.FTZ R224, R113, R224, !PT ;  /* 0x000000e071e07209 */ /* 0x000fe20007810000 */
[C---:B------:R-:W-:Y:S01]  /*16410*/  FFMA.FTZ R122, R167.reuse, R136, R122 ;  /* 0x00000088a77a7223 */ /* 0x040fe2000001007a */
[----:B------:R-:W-:Y:S01]  /*16420*/  FMNMX.FTZ R147, R106, R147, !PT ;  /* 0x000000936a937209 */ /* 0x000fe20007810000 */
[-C--:B---3--:R-:W-:Y:S01]  /*16430*/  FFMA.FTZ R123, R167, R137.reuse, R123 ;  /* 0x00000089a77b7223 */ /* 0x088fe2000001007b */
[----:B------:R-:W-:Y:S01]  /*16440*/  FMNMX.FTZ R224, R115, R224, !PT ;  /* 0x000000e073e07209 */ /* 0x000fe20007810000 */
[----:B------:R-:W-:Y:S01]  /*16450*/  FFMA.FTZ R124, R167, R137, R124 ;  /* 0x00000089a77c7223 */ /* 0x000fe2000001007c */
[----:B------:R-:W-:Y:S01]  /*16460*/  FMNMX.FTZ R147, R108, R147, !PT ;  /* 0x000000936c937209 */ /* 0x000fe20007810000 */
[----:B------:R-:W-:Y:S01]  /*16470*/  LDSM.16.MT88.4 R136, [R221+0x5000] ;  /* 0x00500000dd88783b */ /* 0x000fe20000004200 */
[----:B------:R-:W-:Y:S01]  /*16480*/  FMNMX.FTZ R224, R117, R224, !PT ;  /* 0x000000e075e07209 */ /* 0x000fe20007810000 */
[C---:B-1----:R-:W-:Y:S01]  /*16490*/  FFMA.FTZ R125, R167.reuse, R129, R125 ;  /* 0x00000081a77d7223 */ /* 0x042fe2000001007d */
[----:B------:R-:W-:Y:S01]  /*164a0*/  FMNMX.FTZ R147, R110, R147, !PT ;  /* 0x000000936e937209 */ /* 0x000fe20007810000 */
[----:B------:R-:W-:Y:S01]  /*164b0*/  FFMA.FTZ R126, R167, R129, R126 ;  /* 0x00000081a77e7223 */ /* 0x000fe2000001007e */
[----:B------:R-:W-:Y:S02]  /*164c0*/  FMNMX.FTZ R224, R119, R224, !PT ;  /* 0x000000e077e07209 */ /* 0x000fe40007810000 */
[----:B------:R-:W-:Y:S02]  /*164d0*/  FMNMX.FTZ R147, R112, R147, !PT ;  /* 0x0000009370937209 */ /* 0x000fe40007810000 */
[----:B------:R-:W-:Y:S02]  /*164e0*/  FMNMX.FTZ R224, R121, R224, !PT ;  /* 0x000000e079e07209 */ /* 0x000fe40007810000 */
[----:B------:R-:W-:Y:S01]  /*164f0*/  FMNMX.FTZ R147, R114, R147, !PT ;  /* 0x0000009372937209 */ /* 0x000fe20007810000 */
[----:B--2---:R-:W-:Y:S01]  /*16500*/  FFMA.FTZ R127, R167, R130, R127 ;  /* 0x00000082a77f7223 */ /* 0x004fe2000001007f */
[----:B------:R-:W-:Y:S01]  /*16510*/  FMNMX.FTZ R224, R123, R224, !PT ;  /* 0x000000e07be07209 */ /* 0x000fe20007810000 */
[----:B------:R-:W-:Y:S01]  /*16520*/  FFMA.FTZ R128, R167, R130, R128 ;  /* 0x00000082a7807223 */ /* 0x000fe20000010080 */
[----:B------:R-:W-:Y:S02]  /*16530*/  FMNMX.FTZ R147, R116, R147, !PT ;  /* 0x0000009374937209 */ /* 0x000fe40007810000 */
[----:B------:R-:W-:Y:S02]  /*16540*/  FMNMX.FTZ R131, R125, R224, !PT ;  /* 0x000000e07d837209 */ /* 0x000fe40007810000 */
[----:B------:R-:W-:Y:S02]  /*16550*/  FMNMX.FTZ R147, R118, R147, !PT ;  /* 0x0000009376937209 */ /* 0x000fe40007810000 */
        /* <DEDUP_REMOVED lines=21> */
[----:B------:R-:W-:Y:S06]  /*166b0*/  FMUL.FTZ R133, R133, c[0x0][0x23c] ;  /* 0x00008f0085857a20 */ /* 0x000fec0000410000 */
[----:B------:R-:W2:Y:S01]  /*166c0*/  MUFU.EX2 R133, R133 ;  /* 0x0000008500857308 */ /* 0x000ea20000000800 */
[C---:B-1----:R-:W-:Y:S02]  /*166d0*/  FMUL.FTZ R196, R132.reuse, R196 ;  /* 0x000000c484c47220 */ /* 0x042fe40000410000 */
[C---:B------:R-:W-:Y:S02]  /*166e0*/  FMUL.FTZ R197, R132.reuse, R197 ;  /* 0x000000c584c57220 */ /* 0x040fe40000410000 */
[C---:B------:R-:W-:Y:S02]  /*166f0*/  FMUL.FTZ R204, R132.reuse, R204 ;  /* 0x000000cc84cc7220 */ /* 0x040fe40000410000 */
[C---:B------:R-:W-:Y:S02]  /*16700*/  FMUL.FTZ R205, R132.reuse, R205 ;  /* 0x000000cd84cd7220 */ /* 0x040fe40000410000 */
[C---:B------:R-:W-:Y:S02]  /*16710*/  FMUL.FTZ R200, R132.reuse, R200 ;  /* 0x000000c884c87220 */ /* 0x040fe40000410000 */
[C---:B------:R-:W-:Y:S02]  /*16720*/  FMUL.FTZ R201, R132.reuse, R201 ;  /* 0x000000c984c97220 */ /* 0x040fe40000410000 */
[C---:B--2---:R-:W-:Y:S02]  /*16730*/  FMUL.FTZ R198, R133.reuse, R198 ;  /* 0x000000c685c67220 */ /* 0x044fe40000410000 */
[C---:B------:R-:W-:Y:S02]  /*16740*/  FMUL.FTZ R199, R133.reuse, R199 ;  /* 0x000000c785c77220 */ /* 0x040fe40000410000 */
[C---:B------:R-:W-:Y:S02]  /*16750*/  FMUL.FTZ R206, R133.reuse, R206 ;  /* 0x000000ce85ce7220 */ /* 0x040fe40000410000 */
[C---:B------:R-:W-:Y:S02]  /*16760*/  FMUL.FTZ R207, R133.reuse, R207 ;  /* 0x000000cf85cf7220 */ /* 0x040fe40000410000 */
[C---:B------:R-:W-:Y:S02]  /*16770*/  FMUL.FTZ R202, R133.reuse, R202 ;  /* 0x000000ca85ca7220 */ /* 0x040fe40000410000 */
[C---:B------:R-:W-:Y:S02]  /*16780*/  FMUL.FTZ R203, R133.reuse, R203 ;  /* 0x000000cb85cb7220 */ /* 0x040fe40000410000 */
[C---:B------:R-:W-:Y:S02]  /*16790*/  FMUL.FTZ R192, R132.reuse, R192 ;  /* 0x000000c084c07220 */ /* 0x040fe40000410000 */
[----:B------:R-:W-:Y:S02]  /*167a0*/  FMUL.FTZ R193, R132, R193 ;  /* 0x000000c184c17220 */ /* 0x000fe40000410000 */
[C---:B------:R-:W-:Y:S02]  /*167b0*/  FMUL.FTZ R194, R133.reuse, R194 ;  /* 0x000000c285c27220 */ /* 0x040fe40000410000 */
[----:B------:R-:W-:Y:S02]  /*167c0*/  FMUL.FTZ R195, R133, R195 ;  /* 0x000000c385c37220 */ /* 0x000fe40000410000 */
[----:B------:R-:W-:Y:S05]  /*167d0*/  FMUL.FTZ R130, R131, c[0x0][0x23c] ;  /* 0x00008f0083827a20 */ /* 0x000fea0000410000 */
[----:B------:R-:W-:Y:S02]  /*167e0*/  FSEL R130, R130, RZ, P0 ;  /* 0x000000ff82827208 */ /* 0x000fe40000000000 */
[----:B------:R-:W-:Y:S03]  /*167f0*/  FSETP.NEU.FTZ.AND P0, PT, R129, -INF , PT ;  /* 0xff8000008100780b */ /* 0x000fe60003f1d000 */
[--C-:B------:R-:W-:Y:S02]  /*16800*/  FFMA.FTZ R135, R5, c[0x0][0x23c], -R130.reuse ;  /* 0x00008f0005877a23 */ /* 0x100fe40000010882 */
[--C-:B------:R-:W-:Y:S02]  /*16810*/  FFMA.FTZ R140, R7, c[0x0][0x23c], -R130.reuse ;  /* 0x00008f00078c7a23 */ /* 0x100fe40000010882 */
[--C-:B------:R-:W-:Y:S02]  /*16820*/  FFMA.FTZ R143, R13, c[0x0][0x23c], -R130.reuse ;  /* 0x00008f000d8f7a23 */ /* 0x100fe40000010882 */
[----:B------:R-:W-:Y:S01]  /*16830*/  MUFU.EX2 R135, R135 ;  /* 0x0000008700877308 */ /* 0x000fe20000000800 */
[--C-:B------:R-:W-:Y:S02]  /*16840*/  FFMA.FTZ R144, R15, c[0x0][0x23c], -R130.reuse ;  /* 0x00008f000f907a23 */ /* 0x100fe40000010882 */
[--C-:B------:R-:W-:Y:S02]  /*16850*/  FFMA.FTZ R141, R9, c[0x0][0x23c], -R130.reuse ;  /* 0x00008f00098d7a23 */ /* 0x100fe40000010882 */
[--C-:B------:R-:W-:Y:S02]  /*16860*/  FFMA.FTZ R142, R11, c[0x0][0x23c], -R130.reuse ;  /* 0x00008f000b8e7a23 */ /* 0x100fe40000010882 */
[--C-:B------:R-:W-:Y:S02]  /*16870*/  FFMA.FTZ R134, R3, c[0x0][0x23c], -R130.reuse ;  /* 0x00008f0003867a23 */ /* 0x100fe40000010882 */
[----:B------:R-:W-:Y:S01]  /*16880*/  FMUL.FTZ R3, R129, c[0x0][0x23c] ;  /* 0x00008f0081037a20 */ /* 0x000fe20000410000 */
[----:B------:R-:W1:Y:S01]  /*16890*/  MUFU.EX2 R140, R140 ;  /* 0x0000008c008c7308 */ /* 0x000e620000000800 */
[--C-:B------:R-:W-:Y:S02]  /*168a0*/  FFMA.FTZ R0, R0, c[0x0][0x23c], -R130.reuse ;  /* 0x00008f0000007a23 */ /* 0x100fe40000010882 */
[--C-:B------:R-:W-:Y:S01]  /*168b0*/  FFMA.FTZ R145, R17, c[0x0][0x23c], -R130.reuse ;  /* 0x00008f0011917a23 */ /* 0x100fe20000010882 */
[----:B------:R-:W-:Y:S01]  /*168c0*/  FSEL R3, R3, RZ, P0 ;  /* 0x000000ff03037208 */ /* 0x000fe20000000000 */
[--C-:B------:R-:W-:Y:S01]  /*168d0*/  FFMA.FTZ R146, R19, c[0x0][0x23c], -R130.reuse ;  /* 0x00008f0013927a23 */ /* 0x100fe20000010882 */
[----:B------:R-:W-:Y:S01]  /*168e0*/  ISETP.GT.AND P0, PT, R188, R209, PT ;  /* 0x000000d1bc00720c */ /* 0x000fe20003f04270 */
[--C-:B------:R-:W-:Y:S02]  /*168f0*/  FFMA.FTZ R65, R65, c[0x0][0x23c], -R130.reuse ;  /* 0x00008f0041417a23 */ /* 0x100fe40000010882 */
[--C-:B------:R-:W-:Y:S01]  /*16900*/  FFMA.FTZ R170, R4, c[0x0][0x23c], -R3.reuse ;  /* 0x00008f0004aa7a23 */ /* 0x100fe20000010803 */
[----:B------:R-:W-:Y:S01]  /*16910*/  MUFU.EX2 R0, R0 ;  /* 0x0000000000007308 */ /* 0x000fe20000000800 */
[--C-:B------:R-:W-:Y:S02]  /*16920*/  FFMA.FTZ R168, R6, c[0x0][0x23c], -R3.reuse ;  /* 0x00008f0006a87a23 */ /* 0x100fe40000010803 */
[----:B------:R-:W2:Y:S01]  /*16930*/  LDSM.16.MT88.4 R4, [R216+0x5000] ;  /* 0x00500000d804783b */ /* 0x000ea20000004200 */
[--C-:B------:R-:W-:Y:S02]  /*16940*/  FFMA.FTZ R147, R12, c[0x0][0x23c], -R3.reuse ;  /* 0x00008f000c937a23 */ /* 0x100fe40000010803 */
[--C-:B------:R-:W-:Y:S02]  /*16950*/  FFMA.FTZ R172, R14, c[0x0][0x23c], -R3.reuse ;  /* 0x00008f000eac7a23 */ /* 0x100fe40000010803 */
[--C-:B------:R-:W-:Y:S02]  /*16960*/  FFMA.FTZ R169, R8, c[0x0][0x23c], -R3.reuse ;  /* 0x00008f0008a97a23 */ /* 0x100fe40000010803 */
[----:B------:R-:W3:Y:S01]  /*16970*/  MUFU.EX2 R134, R134 ;  /* 0x0000008600867308 */ /* 0x000ee20000000800 */
[----:B------:R-:W4:Y:S01]  /*16980*/  LDSM.16.MT88.4 R12, [R216+0x5400] ;  /* 0x00540000d80c783b */ /* 0x000f220000004200 */
[--C-:B------:R-:W-:Y:S01]  /*16990*/  FFMA.FTZ R171, R10, c[0x0][0x23c], -R3.reuse ;  /* 0x00008f000aab7a23 */ /* 0x100fe20000010803 */
[----:B-1----:R-:W-:Y:S01]  /*169a0*/  F2FP.BF16.PACK_AB R10, R140, R135 ;  /* 0x000000878c0a723e */ /* 0x002fe200000010ff */
        /* <DEDUP_REMOVED lines=43> */
[C---:B------:R-:W-:Y:S05]  /*16c60*/  HMMA.16816.F32.BF16 R196, R8.reuse, R136, R196 ;  /* 0x0000008808c4723c */ /* 0x040fea00000418c4 */
[--C-:B------:R-:W-:Y:S02]  /*16c70*/  FFMA.FTZ R24, R24, c[0x0][0x23c], -R3.reuse ;  /* 0x00008f0018187a23 */ /* 0x100fe40000010803 */
[--C-:B------:R-:W-:Y:S01]  /*16c80*/  FFMA.FTZ R136, R20, c[0x0][0x23c], -R3.reuse ;  /* 0x00008f0014887a23 */ /* 0x100fe20000010803 */
[C---:B--2---:R-:W-:Y:S01]  /*16c90*/  HMMA.16816.F32.BF16 R204, R8.reuse, R4, R204 ;  /* 0x0000000408cc723c */ /* 0x044fe200000418cc */
[----:B------:R-:W-:Y:S03]  /*16ca0*/  MUFU.EX2 R144, R144 ;  /* 0x0000009000907308 */ /* 0x000fe60000000800 */
[--C-:B------:R-:W-:Y:S01]  /*16cb0*/  FFMA.FTZ R25, R25, c[0x0][0x23c], -R130.reuse ;  /* 0x00008f0019197a23 */ /* 0x100fe20000010882 */
[----:B-1----:R-:W-:Y:S01]  /*16cc0*/  F2FP.BF16.PACK_AB R16, R142, R141 ;  /* 0x0000008d8e10723e */ /* 0x002fe200000010ff */
[--C-:B------:R-:W-:Y:S02]  /*16cd0*/  FFMA.FTZ R27, R27, c[0x0][0x23c], -R130.reuse ;  /* 0x00008f001b1b7a23 */ /* 0x100fe40000010882 */
[C---:B------:R-:W-:Y:S01]  /*16ce0*/  HMMA.16816.F32.BF16 R200, R8.reuse, R6, R200 ;  /* 0x0000000608c8723c */ /* 0x040fe200000418c8 */
[----:B------:R-:W1:Y:S02]  /*16cf0*/  LDSM.16.MT88.4 R4, [R221+0x5400] ;  /* 0x00540000dd04783b */ /* 0x000e640000004200 */
[----:B------:R-:W-:Y:S01]  /*16d00*/  MUFU.EX2 R171, R171 ;  /* 0x000000ab00ab7308 */ /* 0x000fe20000000800 */
[--C-:B------:R-:W-:Y:S02]  /*16d10*/  FFMA.FTZ R29, R29, c[0x0][0x23c], -R130.reuse ;  /* 0x00008f001d1d7a23 */ /* 0x100fe40000010882 */
[--C-:B------:R-:W-:Y:S02]  /*16d20*/  FFMA.FTZ R31, R31, c[0x0][0x23c], -R130.reuse ;  /* 0x00008f001f1f7a23 */ /* 0x100fe40000010882 */
[----:B------:R-:W-:Y:S01]  /*16d30*/  HMMA.16816.F32.BF16 R192, R8, R138, R192 ;  /* 0x0000008a08c0723c */ /* 0x000fe200000418c0 */
[----:B------:R-:W2:Y:S03]  /*16d40*/  LDSM.16.MT88.4 R8, [R216+0x5800] ;  /* 0x00580000d808783b */ /* 0x000ea60000004200 */
[--C-:B------:R-:W-:Y:S01]  /*16d50*/  FFMA.FTZ R26, R26, c[0x0][0x23c], -R3.reuse ;  /* 0x00008f001a1a7a23 */ /* 0x100fe20000010803 */
[----:B------:R-:W3:Y:S01]  /*16d60*/  MUFU.EX2 R147, R147 ;  /* 0x0000009300937308 */ /* 0x000ee20000000800 */
[--C-:B------:R-:W-:Y:S02]  /*16d70*/  FFMA.FTZ R28, R28, c[0x0][0x23c], -R3.reuse ;  /* 0x00008f001c1c7a23 */ /* 0x100fe40000010803 */
[--C-:B------:R-:W-:Y:S04]  /*16d80*/  FFMA.FTZ R138, R30, c[0x0][0x23c], -R3.reuse ;  /* 0x00008f001e8a7a23 */ /* 0x100fe80000010803 */
        /* <DEDUP_REMOVED lines=11> */
[----:B---3--:R-:W-:Y:S01]  /*16e40*/  F2FP.BF16.PACK_AB R17, R147, R171 ;  /* 0x000000ab9311723e */ /* 0x008fe200000010ff */
        /* <DEDUP_REMOVED lines=28> */
[----:B------:R-:W3:Y:S01]  /*17010*/  MUFU.EX2 R23, R23 ;  /* 0x0000001700177308 */ /* 0x000ee20000000800 */
[----:B------:R-:W4:Y:S02]  /*17020*/  LDSM.16.MT88.4 R12, [R221+0x5800] ;  /* 0x00580000dd0c783b */ /* 0x000f240000004200 */
[--C-:B------:R-:W-:Y:S02]  /*17030*/  FFMA.FTZ R89, R89, c[0x0][0x23c], -R130.reuse ;  /* 0x00008f0059597a23 */ /* 0x100fe40000010882 */
[--C-:B------:R-:W-:Y:S02]  /*17040*/  FFMA.FTZ R91, R91, c[0x0][0x23c], -R130.reuse ;  /* 0x00008f005b5b7a23 */ /* 0x100fe40000010882 */
[C---:B-1----:R-:W-:Y:S03]  /*17050*/  HMMA.16816.F32.BF16 R196, R16.reuse, R4, R196 ;  /* 0x0000000410c4723c */ /* 0x042fe600000418c4 */
[----:B------:R-:W1:Y:S01]  /*17060*/  MUFU.EX2 R136, R136 ;  /* 0x0000008800887308 */ /* 0x000e620000000800 */
[--C-:B------:R-:W-:Y:S02]  /*17070*/  FFMA.FTZ R93, R93, c[0x0][0x23c], -R130.reuse ;  /* 0x00008f005d5d7a23 */ /* 0x100fe40000010882 */
[--C-:B------:R-:W-:Y:S02]  /*17080*/  FFMA.FTZ R95, R95, c[0x0][0x23c], -R130.reuse ;  /* 0x00008f005f5f7a23 */ /* 0x100fe40000010882 */
[----:B------:R-:W-:Y:S01]  /*17090*/  HMMA.16816.F32.BF16 R192, R16, R6, R192 ;  /* 0x0000000610c0723c */ /* 0x000fe200000418c0 */
[----:B------:R-:W2:Y:S03]  /*170a0*/  LDSM.16.MT88.4 R4, [R216+0x5c00] ;  /* 0x005c0000d804783b */ /* 0x000ea60000004200 */
[--C-:B------:R-:W-:Y:S01]  /*170b0*/  FFMA.FTZ R97, R97, c[0x0][0x23c], -R130.reuse ;  /* 0x00008f0061617a23 */ /* 0x100fe20000010882 */
[----:B------:R-:W-:Y:S01]  /*170c0*/  MUFU.EX2 R22, R22 ;  /* 0x0000001600167308 */ /* 0x000fe20000000800 */
[--C-:B------:R-:W-:Y:S01]  /*170d0*/  FFMA.FTZ R99, R99, c[0x0][0x23c], -R130.reuse ;  /* 0x00008f0063637a23 */ /* 0x100fe20000010882 */
[----:B-----5:R-:W-:Y:S01]  /*170e0*/  F2FP.BF16.PACK_AB R16, R146, R145 ;  /* 0x000000919210723e */ /* 0x020fe200000010ff */
[--C-:B------:R-:W-:Y:S01]  /*170f0*/  FFMA.FTZ R101, R101, c[0x0][0x23c], -R130.reuse ;  /* 0x00008f0065657a23 */ /* 0x100fe20000010882 */
[----:B---3--:R-:W-:Y:S03]  /*17100*/  F2FP.BF16.PACK_AB R18, R23, R21 ;  /* 0x000000151712723e */ /* 0x008fe600000010ff */
[--C-:B------:R-:W-:Y:S02]  /*17110*/  FFMA.FTZ R103, R103, c[0x0][0x23c], -R130.reuse ;  /* 0x00008f0067677a23 */ /* 0x100fe40000010882 */
[--C-:B------:R-:W-:Y:S01]  /*17120*/  FFMA.FTZ R113, R113, c[0x0][0x23c], -R130.reuse ;  /* 0x00008f0071717a23 */ /* 0x100fe20000010882 */
[----:B------:R-:W3:Y:S01]  /*17130*/  MUFU.EX2 R24, R24 ;  /* 0x0000001800187308 */ /* 0x000ee20000000800 */
[--C-:B------:R-:W-:Y:S02]  /*17140*/  FFMA.FTZ R115, R115, c[0x0][0x23c], -R130.reuse ;  /* 0x00008f0073737a23 */ /* 0x100fe40000010882 */
[--C-:B------:R-:W-:Y:S01]  /*17150*/  FFMA.FTZ R117, R117, c[0x0][0x23c], -R130.reuse ;  /* 0x00008f0075757a23 */ /* 0x100fe20000010882 */
[----:B-1----:R-:W-:Y:S01]  /*17160*/  F2FP.BF16.PACK_AB R17, R136, R137 ;  /* 0x000000898811723e */ /* 0x002fe200000010ff */
[--C-:B------:R-:W-:Y:S02]  /*17170*/  FFMA.FTZ R119, R119, c[0x0][0x23c], -R130.reuse ;  /* 0x00008f0077777a23 */ /* 0x100fe40000010882 */
[----:B------:R-:W-:Y:S02]  /*17180*/  FFMA.FTZ R20, R121, c[0x0][0x23c], -R130 ;  /* 0x00008f0079147a23 */ /* 0x000fe40000010882 */
[--C-:B------:R-:W-:Y:S01]  /*17190*/  FFMA.FTZ R121, R46, c[0x0][0x23c], -R3.reuse ;  /* 0x00008f002e797a23 */ /* 0x100fe20000010803 */
[----:B------:R-:W-:Y:S01]  /*171a0*/  MUFU.EX2 R25, R25 ;  /* 0x0000001900197308 */ /* 0x000fe20000000800 */
[--C-:B------:R-:W-:Y:S02]  /*171b0*/  FFMA.FTZ R46, R48, c[0x0][0x23c], -R3.reuse ;  /* 0x00008f00302e7a23 */ /* 0x100fe40000010803 */
[--C-:B------:R-:W-:Y:S02]  /*171c0*/  FFMA.FTZ R48, R50, c[0x0][0x23c], -R3.reuse ;  /* 0x00008f0032307a23 */ /* 0x100fe40000010803 */
[--C-:B------:R-:W-:Y:S02]  /*171d0*/  FFMA.FTZ R50, R52, c[0x0][0x23c], -R3.reuse ;  /* 0x00008f0034327a23 */ /* 0x100fe40000010803 */
[----:B------:R-:W-:Y:S02]  /*171e0*/  FFMA.FTZ R0, R185, R132, R0 ;  /* 0x00000084b9007223 */ /* 0x000fe40000010000 */
[----:B------:R-:W-:Y:S01]  /*171f0*/  FFMA.FTZ R2, R186, R133, R2 ;  /* 0x00000085ba027223 */ /* 0x000fe20000010002 */
        /* <DEDUP_REMOVED lines=8> */
[C---:B--2---:R-:W-:Y:S03]  /*17280*/  HMMA.16816.F32.BF16 R204, R16.reuse, R8, R204 ;  /* 0x0000000810cc723c */ /* 0x044fe600000418cc */
[--C-:B------:R-:W-:Y:S02]  /*17290*/  FFMA.FTZ R0, R90, c[0x0][0x23c], -R3.reuse ;  /* 0x00008f005a007a23 */ /* 0x100fe40000010803 */
[--C-:B------:R-:W-:Y:S02]  /*172a0*/  FFMA.FTZ R90, R94, c[0x0][0x23c], -R3.reuse ;  /* 0x00008f005e5a7a23 */ /* 0x100fe40000010803 */
[----:B------:R-:W-:Y:S01]  /*172b0*/  FADD.FTZ R169, R169, R2 ;  /* 0x00000002a9a97221 */ /* 0x000fe20000010000 */
[C---:B------:R-:W-:Y:S01]  /*172c0*/  HMMA.16816.F32.BF16 R200, R16.reuse, R10, R200 ;  /* 0x0000000a10c8723c */ /* 0x040fe200000418c8 */
[----:B------:R-:W2:Y:S01]  /*172d0*/  MUFU.EX2 R31, R31 ;  /* 0x0000001f001f7308 */ /* 0x000ea20000000800 */
[----:B------:R-:W3:Y:S02]  /*172e0*/  LDSM.16.MT88.4 R8, [R221+0x5c00] ;  /* 0x005c0000dd08783b */ /* 0x000ee40000004200 */
[----:B------:R-:W-:Y:S02]  /*172f0*/  FFMA.FTZ R2, R92, c[0x0][0x23c], -R3 ;  /* 0x00008f005c027a23 */ /* 0x000fe40000010803 */
[----:B------:R-:W-:Y:S02]  /*17300*/  FADD.FTZ R140, R141, R140 ;  /* 0x0000008c8d8c7221 */ /* 0x000fe40000010000 */
[C---:B----4-:R-:W-:Y:S03]  /*17310*/  HMMA.16816.F32.BF16 R196, R16.reuse, R12, R196 ;  /* 0x0000000c10c4723c */ /* 0x050fe600000418c4 */
[----:B------:R-:W-:Y:S01]  /*17320*/  MUFU.EX2 R26, R26 ;  /* 0x0000001a001a7308 */ /* 0x000fe20000000800 */
[----:B------:R-:W-:Y:S02]  /*17330*/  FADD.FTZ R142, R142, R140 ;  /* 0x0000008c8e8e7221 */ /* 0x000fe40000010000 */
[----:B------:R-:W-:Y:S02]  /*17340*/  FADD.FTZ R169, R171, R169 ;  /* 0x000000a9aba97221 */ /* 0x000fe40000010000 */
[----:B------:R-:W-:Y:S01]  /*17350*/  HMMA.16816.F32.BF16 R192, R16, R14, R192 ;  /* 0x0000000e10c0723c */ /* 0x000fe200000418c0 */
[----:B------:R-:W4:Y:S03]  /*17360*/  LDSM.16.MT88.4 R12, [R216+0x6000] ;  /* 0x00600000d80c783b */ /* 0x000f260000004200 */
[----:B------:R-:W-:Y:S01]  /*17370*/  FADD.FTZ R142, R143, R142 ;  /* 0x0000008e8f8e7221 */ /* 0x000fe20000010000 */
[----:B------:R-:W5:Y:S01]  /*17380*/  MUFU.EX2 R28, R28 ;  /* 0x0000001c001c7308 */ /* 0x000f620000000800 */
[----:B------:R-:W-:Y:S01]  /*17390*/  FADD.FTZ R169, R147, R169 ;  /* 0x000000a993a97221 */ /* 0x000fe20000010000 */
[----:B-1----:R-:W-:Y:S01]  /*173a0*/  F2FP.BF16.PACK_AB R16, R27, R25 ;  /* 0x000000191b10723e */ /* 0x002fe200000010ff */
[----:B------:R-:W-:Y:S01]  /*173b0*/  FADD.FTZ R144, R144, R142 ;  /* 0x0000008e90907221 */ /* 0x000fe20000010000 */
[----:B--2---:R-:W-:Y:S03]  /*173c0*/  F2FP.BF16.PACK_AB R18, R31, R29 ;  /* 0x0000001d1f12723e */ /* 0x004fe600000010ff */
[----:B------:R-:W-:Y:S02]  /*173d0*/  FADD.FTZ R144, R145, R144 ;  /* 0x0000009091907221 */ /* 0x000fe40000010000 */
[----:B------:R-:W-:Y:S01]  /*173e0*/  FADD.FTZ R172, R172, R169 ;  /* 0x000000a9acac7221 */ /* 0x000fe20000010000 */
[----:B------:R-:W-:Y:S01]  /*173f0*/  MUFU.EX2 R138, R138 ;  /* 0x0000008a008a7308 */ /* 0x000fe20000000800 */
[----:B------:R-:W-:Y:S02]  /*17400*/  FADD.FTZ R146, R146, R144 ;  /* 0x0000009092927221 */ /* 0x000fe40000010000 */
[----:B------:R-:W-:Y:S02]  /*17410*/  FADD.FTZ R172, R173, R172 ;  /* 0x000000acadac7221 */ /* 0x000fe40000010000 */
[----:B------:R-:W-:Y:S02]  /*17420*/  FADD.FTZ R146, R21, R146 ;  /* 0x0000009215927221 */ /* 0x000fe40000010000 */
[----:B------:R-:W-:Y:S02]  /*17430*/  FFMA.FTZ R21, R96, c[0x0][0x23c], -R3 ;  /* 0x00008f0060157a23 */ /* 0x000fe40000010803 */
[----:B------:R-:W-:Y:S01]  /*17440*/  FADD.FTZ R23, R23, R146 ;  /* 0x0000009217177221 */ /* 0x000fe20000010000 */
[----:B------:R-:W1:Y:S01]  /*17450*/  MUFU.EX2 R30, R30 ;  /* 0x0000001e001e7308 */ /* 0x000e620000000800 */
[----:B------:R-:W-:Y:S02]  /*17460*/  FADD.FTZ R137, R137, R172 ;  /* 0x000000ac89897221 */ /* 0x000fe40000010000 */
[----:B------:R-:W-:Y:S01]  /*17470*/  FADD.FTZ R23, R25, R23 ;  /* 0x0000001719177221 */ /* 0x000fe20000010000 */
[----:B-----5:R-:W-:Y:S01]  /*17480*/  F2FP.BF16.PACK_AB R17, R28, R26 ;  /* 0x0000001a1c11723e */ /* 0x020fe200000010ff */
[----:B------:R-:W-:Y:S02]  /*17490*/  FFMA.FTZ R25, R104, c[0x0][0x23c], -R3 ;  /* 0x00008f0068197a23 */ /* 0x000fe40000010803 */
[----:B------:R-:W-:Y:S02]  /*174a0*/  FADD.FTZ R27, R27, R23 ;  /* 0x000000171b1b7221 */ /* 0x000fe40000010000 */
[----:B------:R-:W-:Y:S01]  /*174b0*/  FFMA.FTZ R23, R100, c[0x0][0x23c], -R3 ;  /* 0x00008f0064177a23 */ /* 0x000fe20000010803 */
[----:B------:R-:W2:Y:S01]  /*174c0*/  MUFU.EX2 R33, R33 ;  /* 0x0000002100217308 */ /* 0x000ea20000000800 */
[----:B------:R-:W-:Y:S02]  /*174d0*/  FADD.FTZ R27, R29, R27 ;  /* 0x0000001b1d1b7221 */ /* 0x000fe40000010000 */
[----:B------:R-:W-:Y:S02]  /*174e0*/  FFMA.FTZ R29, R112, c[0x0][0x23c], -R3 ;  /* 0x00008f00701d7a23 */ /* 0x000fe40000010803 */
[----:B------:R-:W-:Y:S02]  /*174f0*/  FADD.FTZ R31, R31, R27 ;  /* 0x0000001b1f1f7221 */ /* 0x000fe40000010000 */
[----:B------:R-:W-:Y:S02]  /*17500*/  FFMA.FTZ R27, R108, c[0x0][0x23c], -R3 ;  /* 0x00008f006c1b7a23 */ /* 0x000fe40000010803 */
[----:B------:R-:W-:Y:S01]  /*17510*/  FADD.FTZ R137, R136, R137 ;  /* 0x0000008988897221 */ /* 0x000fe20000010000 */
[----:B------:R-:W5:Y:S01]  /*17520*/  MUFU.EX2 R35, R35 ;  /* 0x0000002300237308 */ /* 0x000f620000000800 */
[--C-:B------:R-:W-:Y:S02]  /*17530*/  FFMA.FTZ R34, R123, c[0x0][0x23c], -R130.reuse ;  /* 0x00008f007b227a23 */ /* 0x100fe40000010882 */
[----:B------:R-:W-:Y:S01]  /*17540*/  FADD.FTZ R22, R22, R137 ;  /* 0x0000008916167221 */ /* 0x000fe20000010000 */
[----:B-1----:R-:W-:Y:S01]  /*17550*/  F2FP.BF16.PACK_AB R19, R30, R138 ;  /* 0x0000008a1e13723e */ /* 0x002fe200000010ff */
[----:B------:R-:W-:Y:S02]  /*17560*/  FFMA.FTZ R52, R125, c[0x0][0x23c], -R130 ;  /* 0x00008f007d347a23 */ /* 0x000fe40000010882 */
[----:B------:R-:W-:Y:S02]  /*17570*/  FADD.FTZ R22, R24, R22 ;  /* 0x0000001618167221 */ /* 0x000fe40000010000 */
[--C-:B------:R-:W-:Y:S01]  /*17580*/  FFMA.FTZ R24, R102, c[0x0][0x23c], -R3.reuse ;  /* 0x00008f0066187a23 */ /* 0x100fe20000010803 */
[----:B------:R-:W-:Y:S01]  /*17590*/  MUFU.EX2 R37, R37 ;  /* 0x0000002500257308 */ /* 0x000fe20000000800 */
[C---:B------:R-:W-:Y:S03]  /*175a0*/  HMMA.16816.F32.BF16 R204, R16.reuse, R4, R204 ;  /* 0x0000000410cc723c */ /* 0x040fe600000418cc */
[----:B------:R-:W-:Y:S02]  /*175b0*/  FADD.FTZ R26, R26, R22 ;  /* 0x000000161a1a7221 */ /* 0x000fe40000010000 */
[--C-:B------:R-:W-:Y:S02]  /*175c0*/  FFMA.FTZ R22, R98, c[0x0][0x23c], -R3.reuse ;  /* 0x00008f0062167a23 */ /* 0x100fe40000010803 */
[----:B------:R-:W-:Y:S01]  /*175d0*/  FADD.FTZ R26, R28, R26 ;  /* 0x0000001a1c1a7221 */ /* 0x000fe20000010000 */
[C---:B------:R-:W-:Y:S01]  /*175e0*/  HMMA.16816.F32.BF16 R200, R16.reuse, R6, R200 ;  /* 0x0000000610c8723c */ /* 0x040fe200000418c8 */
[----:B------:R-:W1:Y:S01]  /*175f0*/  MUFU.EX2 R39, R39 ;  /* 0x0000002700277308 */ /* 0x000e620000000800 */
[----:B------:R-:W4:Y:S02]  /*17600*/  LDSM.16.MT88.4 R4, [R221+0x6000] ;  /* 0x00600000dd04783b */ /* 0x000f240000004200 */
[--C-:B------:R-:W-:Y:S02]  /*17610*/  FFMA.FTZ R28, R110, c[0x0][0x23c], -R3.reuse ;  /* 0x00008f006e1c7a23 */ /* 0x100fe40000010803 */
[----:B------:R-:W-:Y:S02]  /*17620*/  FADD.FTZ R138, R138, R26 ;  /* 0x0000001a8a8a7221 */ /* 0x000fe40000010000 */
[C---:B---3--:R-:W-:Y:S03]  /*17630*/  HMMA.16816.F32.BF16 R196, R16.reuse, R8, R196 ;  /* 0x0000000810c4723c */ /* 0x048fe600000418c4 */
[----:B------:R-:W3:Y:S01]  /*17640*/  MUFU.EX2 R32, R32 ;  /* 0x0000002000207308 */ /* 0x000ee20000000800 */
[--C-:B------:R-:W-:Y:S02]  /*17650*/  FFMA.FTZ R26, R106, c[0x0][0x23c], -R3.reuse ;  /* 0x00008f006a1a7a23 */ /* 0x100fe40000010803 */
[----:B------:R-:W-:Y:S02]  /*17660*/  FADD.FTZ R138, R30, R138 ;  /* 0x0000008a1e8a7221 */ /* 0x000fe40000010000 */
[----:B------:R-:W-:Y:S01]  /*17670*/  HMMA.16816.F32.BF16 R192, R16, R10, R192 ;  /* 0x0000000a10c0723c */ /* 0x000fe200000418c0 */
[----:B------:R-:W4:Y:S03]  /*17680*/  LDSM.16.MT88.4 R8, [R216+0x6400] ;  /* 0x00640000d808783b */ /* 0x000f260000004200 */
[----:B------:R-:W-:Y:S01]  /*17690*/  FFMA.FTZ R30, R114, c[0x0][0x23c], -R3 ;  /* 0x00008f00721e7a23 */ /* 0x000fe20000010803 */
[----:B------:R-:W3:Y:S01]  /*176a0*/  MUFU.EX2 R36, R36 ;  /* 0x0000002400247308 */ /* 0x000ee20000000800 */
[----:B--2---:R-:W-:Y:S01]  /*176b0*/  FADD.FTZ R31, R33, R31 ;  /* 0x0000001f211f7221 */ /* 0x004fe20000010000 */
[----:B-----5:R-:W-:Y:S01]  /*176c0*/  F2FP.BF16.PACK_AB R16, R35, R33 ;  /* 0x000000212310723e */ /* 0x020fe200000010ff */
[----:B------:R-:W-:Y:S01]  /*176d0*/  FFMA.FTZ R33, R120, c[0x0][0x23c], -R3 ;  /* 0x00008f0078217a23 */ /* 0x000fe20000010803 */
[----:B-1----:R-:W-:Y:S03]  /*176e0*/  F2FP.BF16.PACK_AB R18, R39, R37 ;  /* 0x000000252712723e */ /* 0x002fe600000010ff */
[----:B------:R-:W-:Y:S02]  /*176f0*/  FADD.FTZ R35, R35, R31 ;  /* 0x0000001f23237221 */ /* 0x000fe40000010000 */
[----:B------:R-:W-:Y:S01]  /*17700*/  FFMA.FTZ R31, R116, c[0x0][0x23c], -R3 ;  /* 0x00008f00741f7a23 */ /* 0x000fe20000010803 */
[----:B------:R-:W1:Y:S01]  /*17710*/  MUFU.EX2 R38, R38 ;  /* 0x0000002600267308 */ /* 0x000e620000000800 */
[----:B------:R-:W-:Y:S02]  /*17720*/  FADD.FTZ R35, R37, R35 ;  /* 0x0000002325237221 */ /* 0x000fe40000010000 */
[----:B------:R-:W-:Y:S02]  /*17730*/  FFMA.FTZ R130, R127, c[0x0][0x23c], -R130 ;  /* 0x00008f007f827a23 */ /* 0x000fe40000010882 */
[----:B---3--:R-:W-:Y:S02]  /*17740*/  FADD.FTZ R138, R32, R138 ;  /* 0x0000008a208a7221 */ /* 0x008fe40000010000 */
[----:B------:R-:W-:Y:S02]  /*17750*/  FADD.FTZ R35, R39, R35 ;  /* 0x0000002327237221 */ /* 0x000fe40000010000 */
[--C-:B------:R-:W-:Y:S01]  /*17760*/  FFMA.FTZ R126, R126, c[0x0][0x23c], -R3.reuse ;  /* 0x00008f007e7e7a23 */ /* 0x100fe20000010803 */
[----:B------:R-:W2:Y:S01]  /*17770*/  MUFU.EX2 R40, R40 ;  /* 0x0000002800287308 */ /* 0x000ea20000000800 */
[----:B------:R-:W-:Y:S01]  /*17780*/  F2FP.BF16.PACK_AB R17, R36, R32 ;  /* 0x000000202411723e */ /* 0x000fe200000010ff */
[--C-:B------:R-:W-:Y:S02]  /*17790*/  FFMA.FTZ R32, R118, c[0x0][0x23c], -R3.reuse ;  /* 0x00008f0076207a23 */ /* 0x100fe40000010803 */
[----:B------:R-:W-:Y:S06]  /*177a0*/  FADD.FTZ R36, R36, R138 ;  /* 0x0000008a24247221 */ /* 0x000fec0000010000 */
[----:B------:R-:W-:Y:S01]  /*177b0*/  MUFU.EX2 R41, R41 ;  /* 0x0000002900297308 */ /* 0x000fe20000000800 */
[----:B-1----:R-:W-:Y:S09]  /*177c0*/  FADD.FTZ R36, R38, R36 ;  /* 0x0000002426247221 */ /* 0x002ff20000010000 */
[----:B------:R-:W1:Y:S01]  /*177d0*/  MUFU.EX2 R43, R43 ;  /* 0x0000002b002b7308 */ /* 0x000e620000000800 */
[C---:B--2---:R-:W-:Y:S01]  /*177e0*/  F2FP.BF16.PACK_AB R19, R40.reuse, R38 ;  /* 0x000000262813723e */ /* 0x044fe200000010ff */
[----:B------:R-:W-:Y:S02]  /*177f0*/  FADD.FTZ R40, R40, R36 ;  /* 0x0000002428287221 */ /* 0x000fe40000010000 */
[----:B------:R-:W-:Y:S06]  /*17800*/  FFMA.FTZ R36, R124, c[0x0][0x23c], -R3 ;  /* 0x00008f007c247a23 */ /* 0x000fec0000010803 */
[----:B------:R-:W-:Y:S01]  /*17810*/  MUFU.EX2 R45, R45 ;  /* 0x0000002d002d7308 */ /* 0x000fe20000000800 */
[C---:B----4-:R-:W-:Y:S08]  /*17820*/  HMMA.16816.F32.BF16 R204, R16.reuse, R12, R204 ;  /* 0x0000000c10cc723c */ /* 0x050ff000000418cc */
[C---:B------:R-:W-:Y:S01]  /*17830*/  HMMA.16816.F32.BF16 R200, R16.reuse, R14, R200 ;  /* 0x0000000e10c8723c */ /* 0x040fe200000418c8 */
[----:B------:R-:W2:Y:S01]  /*17840*/  MUFU.EX2 R47, R47 ;  /* 0x0000002f002f7308 */ /* 0x000ea20000000800 */
[----:B------:R-:W3:Y:S06]  /*17850*/  LDSM.16.MT88.4 R12, [R221+0x6400] ;  /* 0x00640000dd0c783b */ /* 0x000eec0000004200 */
[C---:B------:R-:W-:Y:S03]  /*17860*/  HMMA.16816.F32.BF16 R196, R16.reuse, R4, R196 ;  /* 0x0000000410c4723c */ /* 0x040fe600000418c4 */
[----:B------:R-:W4:Y:S05]  /*17870*/  MUFU.EX2 R42, R42 ;  /* 0x0000002a002a7308 */ /* 0x000f2a0000000800 */
[----:B------:R-:W-:Y:S01]  /*17880*/  HMMA.16816.F32.BF16 R192, R16, R6, R192 ;  /* 0x0000000610c0723c */ /* 0x000fe200000418c0 */
[----:B------:R-:W5:Y:S04]  /*17890*/  LDSM.16.MT88.4 R4, [R216+0x6800] ;  /* 0x00680000d804783b */ /* 0x000f680000004200 */
[----:B------:R-:W3:Y:S02]  /*178a0*/  MUFU.EX2 R44, R44 ;  /* 0x0000002c002c7308 */ /* 0x000ee40000000800 */
[----:B-1----:R-:W-:Y:S01]  /*178b0*/  F2FP.BF16.PACK_AB R16, R43, R41 ;  /* 0x000000292b10723e */ /* 0x002fe200000010ff */
[----:B------:R-:W-:Y:S01]  /*178c0*/  FADD.FTZ R41, R41, R35 ;  /* 0x0000002329297221 */ /* 0x000fe20000010000 */
[----:B--2---:R-:W-:Y:S03]  /*178d0*/  F2FP.BF16.PACK_AB R18, R47, R45 ;  /* 0x0000002d2f12723e */ /* 0x004fe600000010ff */
[----:B------:R-:W-:Y:S02]  /*178e0*/  FADD.FTZ R41, R43, R41 ;  /* 0x000000292b297221 */ /* 0x000fe40000010000 */
[----:B------:R-:W-:Y:S01]  /*178f0*/  FFMA.FTZ R35, R122, c[0x0][0x23c], -R3 ;  /* 0x00008f007a237a23 */ /* 0x000fe20000010803 */
[----:B------:R-:W-:Y:S01]  /*17900*/  MUFU.EX2 R121, R121 ;  /* 0x0000007900797308 */ /* 0x000fe20000000800 */
[----:B------:R-:W-:Y:S02]  /*17910*/  FADD.FTZ R45, R45, R41 ;  /* 0x000000292d2d7221 */ /* 0x000fe40000010000 */
[----:B------:R-:W-:Y:S02]  /*17920*/  FFMA.FTZ R3, R128, c[0x0][0x23c], -R3 ;  /* 0x00008f0080037a23 */ /* 0x000fe40000010803 */
[----:B----4-:R-:W-:Y:S02]  /*17930*/  FADD.FTZ R40, R42, R40 ;  /* 0x000000282a287221 */ /* 0x010fe40000010000 */
[----:B------:R-:W-:Y:S03]  /*17940*/  FADD.FTZ R45, R47, R45 ;  /* 0x0000002d2f2d7221 */ /* 0x000fe60000010000 */
        /* <DEDUP_REMOVED lines=26> */
[----:B---3--:R-:W-:Y:S01]  /*17af0*/  F2FP.BF16.PACK_AB R17, R50, R48 ;  /* 0x000000303211723e */ /* 0x008fe200000010ff */
[----:B------:R-:W-:Y:S04]  /*17b00*/  FADD.FTZ R48, R48, R121 ;  /* 0x0000007930307221 */ /* 0x000fe80000010000 */
[----:B------:R-:W-:Y:S04]  /*17b10*/  FADD.FTZ R48, R50, R48 ;  /* 0x0000003032307221 */ /* 0x000fe80000010000 */
[----:B------:R-:W2:Y:S10]  /*17b20*/  MUFU.EX2 R57, R57 ;  /* 0x0000003900397308 */ /* 0x000eb40000000800 */
[----:B------:R-:W3:Y:S01]  /*17b30*/  MUFU.EX2 R59, R59 ;  /* 0x0000003b003b7308 */ /* 0x000ee20000000800 */
[----:B-1----:R-:W-:Y:S01]  /*17b40*/  F2FP.BF16.PACK_AB R19, R56, R54 ;  /* 0x000000363813723e */ /* 0x002fe200000010ff */
        /* <DEDUP_REMOVED lines=15> */
[----:B-1----:R-:W-:Y:S03]  /*17c40*/  F2FP.BF16.PACK_AB R18, R63, R61 ;  /* 0x0000003d3f12723e */ /* 0x002fe600000010ff */
        /* <DEDUP_REMOVED lines=25> */
[----:B---3--:R-:W-:Y:S03]  /*17de0*/  F2FP.BF16.PACK_AB R18, R71, R69 ;  /* 0x000000454712723e */ /* 0x008fe600000010ff */
        /* <DEDUP_REMOVED lines=19> */
[----:B-1----:R-:W-:Y:S01]  /*17f20*/  F2FP.BF16.PACK_AB R12, R75, R73 ;  /* 0x000000494b0c723e */ /* 0x002fe200000010ff */
[----:B------:R-:W-:Y:S01]  /*17f30*/  HMMA.16816.F32.BF16 R192, R16, R14, R192 ;  /* 0x0000000e10c0723c */ /* 0x000fe200000418c0 */
[----:B------:R-:W1:Y:S03]  /*17f40*/  LDSM.16.MT88.4 R16, [R216+0x7800] ;  /* 0x00780000d810783b */ /* 0x000e660000004200 */
[----:B------:R-:W-:Y:S01]  /*17f50*/  FADD.FTZ R73, R73, R67 ;  /* 0x0000004349497221 */ /* 0x000fe20000010000 */
[----:B------:R-:W3:Y:S03]  /*17f60*/  MUFU.EX2 R76, R76 ;  /* 0x0000004c004c7308 */ /* 0x000ee60000000800 */
[----:B------:R-:W-:Y:S01]  /*17f70*/  FADD.FTZ R73, R75, R73 ;  /* 0x000000494b497221 */ /* 0x000fe20000010000 */
[----:B--2---:R-:W-:Y:S03]  /*17f80*/  F2FP.BF16.PACK_AB R14, R79, R77 ;  /* 0x0000004d4f0e723e */ /* 0x004fe600000010ff */
        /* <DEDUP_REMOVED lines=19> */
[----:B--2---:R-:W-:Y:S01]  /*180c0*/  F2FP.BF16.PACK_AB R8, R83, R81 ;  /* 0x000000515308723e */ /* 0x004fe200000010ff */
[----:B------:R-:W-:Y:S01]  /*180d0*/  HMMA.16816.F32.BF16 R192, R12, R10, R192 ;  /* 0x0000000a0cc0723c */ /* 0x000fe200000418c0 */
[----:B------:R-:W2:Y:S03]  /*180e0*/  LDSM.16.MT88.4 R12, [R216+0x7c00] ;  /* 0x007c0000d80c783b */ /* 0x000ea60000004200 */
[----:B------:R-:W-:Y:S01]  /*180f0*/  FADD.FTZ R81, R81, R77 ;  /* 0x0000004d51517221 */ /* 0x000fe20000010000 */
[----:B------:R-:W1:Y:S03]  /*18100*/  MUFU.EX2 R84, R84 ;  /* 0x0000005400547308 */ /* 0x000e660000000800 */
[----:B------:R-:W-:Y:S01]  /*18110*/  FADD.FTZ R81, R83, R81 ;  /* 0x0000005153517221 */ /* 0x000fe20000010000 */
[----:B---3--:R-:W-:Y:S03]  /*18120*/  F2FP.BF16.PACK_AB R10, R87, R85 ;  /* 0x00000055570a723e */ /* 0x008fe600000010ff */
        /* <DEDUP_REMOVED lines=9> */
[----:B---3--:R-:W-:Y:S01]  /*181c0*/  F2FP.BF16.PACK_AB R11, R88, R86 ;  /* 0x00000056580b723e */ /* 0x008fe200000010ff */
[----:B------:R-:W-:Y:S04]  /*181d0*/  FADD.FTZ R86, R86, R80 ;  /* 0x0000005056567221 */ /* 0x000fe80000010000 */
[----:B------:R-:W-:Y:S04]  /*181e0*/  FADD.FTZ R37, R88, R86 ;  /* 0x0000005658257221 */ /* 0x000fe80000010000 */
[----:B------:R-:W3:Y:S01]  /*181f0*/  MUFU.EX2 R93, R93 ;  /* 0x0000005d005d7308 */ /* 0x000ee20000000800 */
[C---:B------:R-:W-:Y:S05]  /*18200*/  HMMA.16816.F32.BF16 R204, R8.reuse, R16, R204 ;  /* 0x0000001008cc723c */ /* 0x040fea00000418cc */
[----:B-1----:R-:W-:Y:S03]  /*18210*/  FADD.FTZ R87, R89, R87 ;  /* 0x0000005759577221 */ /* 0x002fe60000010000 */
[C---:B------:R-:W-:Y:S01]  /*18220*/  HMMA.16816.F32.BF16 R200, R8.reuse, R18, R200 ;  /* 0x0000001208c8723c */ /* 0x040fe200000418c8 */
[----:B------:R-:W1:Y:S01]  /*18230*/  MUFU.EX2 R95, R95 ;  /* 0x0000005f005f7308 */ /* 0x000e620000000800 */
[----:B------:R-:W2:Y:S06]  /*18240*/  LDSM.16.MT88.4 R16, [R221+0x7c00] ;  /* 0x007c0000dd10783b */ /* 0x000eac0000004200 */
[C---:B----4-:R-:W-:Y:S03]  /*18250*/  HMMA.16816.F32.BF16 R196, R8.reuse, R4, R196 ;  /* 0x0000000408c4723c */ /* 0x050fe600000418c4 */
[----:B------:R-:W4:Y:S04]  /*18260*/  MUFU.EX2 R0, R0 ;  /* 0x0000000000007308 */ /* 0x000f280000000800 */
[C---:B-----5:R-:W-:Y:S01]  /*18270*/  F2FP.BF16.PACK_AB R4, R91.reuse, R89 ;  /* 0x000000595b04723e */ /* 0x060fe200000010ff */
[----:B------:R-:W-:Y:S01]  /*18280*/  HMMA.16816.F32.BF16 R192, R8, R6, R192 ;  /* 0x0000000608c0723c */ /* 0x000fe200000418c0 */
[----:B------:R-:W5:Y:S03]  /*18290*/  LDSM.16.MT88.4 R8, [R216+0x8000] ;  /* 0x00800000d808783b */ /* 0x000f660000004200 */
[----:B------:R-:W-:Y:S01]  /*182a0*/  FADD.FTZ R91, R91, R87 ;  /* 0x000000575b5b7221 */ /* 0x000fe20000010000 */
[----:B------:R-:W2:Y:S03]  /*182b0*/  MUFU.EX2 R2, R2 ;  /* 0x0000000200027308 */ /* 0x000ea60000000800 */
[----:B---3--:R-:W-:Y:S01]  /*182c0*/  FADD.FTZ R91, R93, R91 ;  /* 0x0000005b5d5b7221 */ /* 0x008fe20000010000 */
[C---:B-1----:R-:W-:Y:S03]  /*182d0*/  F2FP.BF16.PACK_AB R6, R95.reuse, R93 ;  /* 0x0000005d5f06723e */ /* 0x042fe600000010ff */
[----:B------:R-:W-:Y:S03]  /*182e0*/  FADD.FTZ R95, R95, R91 ;  /* 0x0000005b5f5f7221 */ /* 0x000fe60000010000 */
[----:B------:R-:W-:Y:S01]  /*182f0*/  MUFU.EX2 R90, R90 ;  /* 0x0000005a005a7308 */ /* 0x000fe20000000800 */
[----:B----4-:R-:W-:Y:S09]  /*18300*/  FADD.FTZ R37, R0, R37 ;  /* 0x0000002500257221 */ /* 0x010ff20000010000 */
[----:B------:R-:W1:Y:S01]  /*18310*/  MUFU.EX2 R21, R21 ;  /* 0x0000001500157308 */ /* 0x000e620000000800 */
[C---:B--2---:R-:W-:Y:S01]  /*18320*/  F2FP.BF16.PACK_AB R5, R2.reuse, R0 ;  /* 0x000000000205723e */ /* 0x044fe200000010ff */
[----:B------:R-:W-:Y:S08]  /*18330*/  FADD.FTZ R37, R2, R37 ;  /* 0x0000002502257221 */ /* 0x000ff00000010000 */
[----:B------:R-:W2:Y:S10]  /*18340*/  MUFU.EX2 R97, R97 ;  /* 0x0000006100617308 */ /* 0x000eb40000000800 */
[----:B------:R-:W3:Y:S01]  /*18350*/  MUFU.EX2 R99, R99 ;  /* 0x0000006300637308 */ /* 0x000ee20000000800 */
[C---:B-1----:R-:W-:Y:S01]  /*18360*/  F2FP.BF16.PACK_AB R7, R21.reuse, R90 ;  /* 0x0000005a1507723e */ /* 0x042fe200000010ff */
[----:B------:R-:W-:Y:S04]  /*18370*/  FADD.FTZ R90, R90, R37 ;  /* 0x000000255a5a7221 */ /* 0x000fe80000010000 */
[----:B------:R-:W-:Y:S04]  /*18380*/  FADD.FTZ R90, R21, R90 ;  /* 0x0000005a155a7221 */ /* 0x000fe80000010000 */
[----:B------:R-:W-:Y:S01]  /*18390*/  MUFU.EX2 R101, R101 ;  /* 0x0000006500657308 */ /* 0x000fe20000000800 */
[C---:B------:R-:W-:Y:S05]  /*183a0*/  HMMA.16816.F32.BF16 R204, R4.reuse, R12, R204 ;  /* 0x0000000c04cc723c */ /* 0x040fea00000418cc */
[----:B--2---:R-:W-:Y:S03]  /*183b0*/  FADD.FTZ R95, R97, R95 ;  /* 0x0000005f615f7221 */ /* 0x004fe60000010000 */
[C---:B------:R-:W-:Y:S01]  /*183c0*/  HMMA.16816.F32.BF16 R200, R4.reuse, R14, R200 ;  /* 0x0000000e04c8723c */ /* 0x040fe200000418c8 */
[----:B------:R-:W1:Y:S01]  /*183d0*/  MUFU.EX2 R103, R103 ;  /* 0x0000006700677308 */ /* 0x000e620000000800 */
[----:B------:R-:W2:Y:S06]  /*183e0*/  LDSM.16.MT88.4 R12, [R221+0x8000] ;  /* 0x00800000dd0c783b */ /* 0x000eac0000004200 */
[C---:B------:R-:W-:Y:S03]  /*183f0*/  HMMA.16816.F32.BF16 R196, R4.reuse, R16, R196 ;  /* 0x0000001004c4723c */ /* 0x040fe600000418c4 */
[----:B------:R-:W-:Y:S05]  /*18400*/  MUFU.EX2 R22, R22 ;  /* 0x0000001600167308 */ /* 0x000fea0000000800 */
[----:B------:R-:W-:Y:S01]  /*18410*/  HMMA.16816.F32.BF16 R192, R4, R18, R192 ;  /* 0x0000001204c0723c */ /* 0x000fe200000418c0 */
[----:B------:R-:W4:Y:S04]  /*18420*/  LDSM.16.MT88.4 R16, [R216+0x8400] ;  /* 0x00840000d810783b */ /* 0x000f280000004200 */
[----:B------:R-:W2:Y:S02]  /*18430*/  MUFU.EX2 R23, R23 ;  /* 0x0000001700177308 */ /* 0x000ea40000000800 */
[C---:B---3--:R-:W-:Y:S01]  /*18440*/  F2FP.BF16.PACK_AB R4, R99.reuse, R97 ;  /* 0x000000616304723e */ /* 0x048fe200000010ff */
[----:B------:R-:W-:Y:S01]  /*18450*/  FADD.FTZ R99, R99, R95 ;  /* 0x0000005f63637221 */ /* 0x000fe20000010000 */
[----:B-1----:R-:W-:Y:S03]  /*18460*/  F2FP.BF16.PACK_AB R6, R103, R101 ;  /* 0x000000656706723e */ /* 0x002fe600000010ff */
[----:B------:R-:W-:Y:S03]  /*18470*/  FADD.FTZ R99, R101, R99 ;  /* 0x0000006365637221 */ /* 0x000fe60000010000 */
[----:B------:R-:W-:Y:S01]  /*18480*/  MUFU.EX2 R24, R24 ;  /* 0x0000001800187308 */ /* 0x000fe20000000800 */
[----:B------:R-:W-:Y:S09]  /*18490*/  FADD.FTZ R103, R103, R99 ;  /* 0x0000006367677221 */ /* 0x000ff20000010000 */
[----:B------:R-:W1:Y:S01]  /*184a0*/  MUFU.EX2 R25, R25 ;  /* 0x0000001900197308 */ /* 0x000e620000000800 */
[C---:B--2---:R-:W-:Y:S01]  /*184b0*/  F2FP.BF16.PACK_AB R5, R23.reuse, R22 ;  /* 0x000000161705723e */ /* 0x044fe200000010ff */
        /* <DEDUP_REMOVED lines=33> */
[----:B------:R-:W3:Y:S01]  /*186d0*/  MUFU.EX2 R117, R117 ;  /* 0x0000007500757308 */ /* 0x000ee20000000800 */
[C---:B------:R-:W-:Y:S03]  /*186e0*/  HMMA.16816.F32.BF16 R204, R4.reuse, R16, R204 ;  /* 0x0000001004cc723c */ /* 0x040fe600000418cc */
[----:B----4-:R-:W-:Y:S05]  /*186f0*/  FADD.FTZ R111, R113, R111 ;  /* 0x0000006f716f7221 */ /* 0x010fea0000010000 */
[C---:B------:R-:W-:Y:S01]  /*18700*/  HMMA.16816.F32.BF16 R200, R4.reuse, R18, R200 ;  /* 0x0000001204c8723c */ /* 0x040fe200000418c8 */
[----:B------:R-:W4:Y:S01]  /*18710*/  MUFU.EX2 R119, R119 ;  /* 0x0000007700777308 */ /* 0x000f220000000800 */
[----:B------:R-:W5:Y:S06]  /*18720*/  LDSM.16.MT88.4 R16, [R221+0x8800] ;  /* 0x00880000dd10783b */ /* 0x000f6c0000004200 */
[C---:B--2---:R-:W-:Y:S03]  /*18730*/  HMMA.16816.F32.BF16 R196, R4.reuse, R8, R196 ;  /* 0x0000000804c4723c */ /* 0x044fe600000418c4 */
[----:B------:R-:W2:Y:S04]  /*18740*/  MUFU.EX2 R30, R30 ;  /* 0x0000001e001e7308 */ /* 0x000ea80000000800 */
[C---:B-1----:R-:W-:Y:S01]  /*18750*/  F2FP.BF16.PACK_AB R8, R115.reuse, R113 ;  /* 0x000000717308723e */ /* 0x042fe200000010ff */
[----:B------:R-:W-:Y:S01]  /*18760*/  HMMA.16816.F32.BF16 R192, R4, R10, R192 ;  /* 0x0000000a04c0723c */ /* 0x000fe200000418c0 */
[----:B------:R-:W1:Y:S03]  /*18770*/  LDSM.16.MT88.4 R4, [R216+0x8c00] ;  /* 0x008c0000d804783b */ /* 0x000e660000004200 */
[----:B------:R-:W-:Y:S01]  /*18780*/  FADD.FTZ R115, R115, R111 ;  /* 0x0000006f73737221 */ /* 0x000fe20000010000 */
[----:B------:R-:W5:Y:S03]  /*18790*/  MUFU.EX2 R31, R31 ;  /* 0x0000001f001f7308 */ /* 0x000f660000000800 */
[----:B---3--:R-:W-:Y:S01]  /*187a0*/  FADD.FTZ R115, R117, R115 ;  /* 0x0000007375737221 */ /* 0x008fe20000010000 */
[C---:B----4-:R-:W-:Y:S03]  /*187b0*/  F2FP.BF16.PACK_AB R10, R119.reuse, R117 ;  /* 0x00000075770a723e */ /* 0x050fe600000010ff */
[----:B------:R-:W-:Y:S03]  /*187c0*/  FADD.FTZ R119, R119, R115 ;  /* 0x0000007377777221 */ /* 0x000fe60000010000 */
[----:B------:R-:W3:Y:S01]  /*187d0*/  MUFU.EX2 R32, R32 ;  /* 0x0000002000207308 */ /* 0x000ee20000000800 */
[----:B--2---:R-:W-:Y:S09]  /*187e0*/  FADD.FTZ R29, R30, R29 ;  /* 0x0000001d1e1d7221 */ /* 0x004ff20000010000 */
[----:B------:R-:W2:Y:S01]  /*187f0*/  MUFU.EX2 R33, R33 ;  /* 0x0000002100217308 */ /* 0x000ea20000000800 */
[C---:B-----5:R-:W-:Y:S01]  /*18800*/  F2FP.BF16.PACK_AB R9, R31.reuse, R30 ;  /* 0x0000001e1f09723e */ /* 0x060fe200000010ff */
[----:B------:R-:W-:Y:S08]  /*18810*/  FADD.FTZ R31, R31, R29 ;  /* 0x0000001d1f1f7221 */ /* 0x000ff00000010000 */
[----:B------:R-:W4:Y:S01]  /*18820*/  MUFU.EX2 R20, R20 ;  /* 0x0000001400147308 */ /* 0x000f220000000800 */
[----:B---3--:R-:W-:Y:S09]  /*18830*/  FADD.FTZ R31, R32, R31 ;  /* 0x0000001f201f7221 */ /* 0x008ff20000010000 */
[----:B------:R-:W3:Y:S01]  /*18840*/  MUFU.EX2 R34, R34 ;  /* 0x0000002200227308 */ /* 0x000ee20000000800 */
[C---:B--2---:R-:W-:Y:S01]  /*18850*/  F2FP.BF16.PACK_AB R11, R33.reuse, R32 ;  /* 0x00000020210b723e */ /* 0x044fe200000010ff */
[----:B------:R-:W-:Y:S08]  /*18860*/  FADD.FTZ R33, R33, R31 ;  /* 0x0000001f21217221 */ /* 0x000ff00000010000 */
[----:B------:R-:W2:Y:S01]  /*18870*/  MUFU.EX2 R52, R52 ;  /* 0x0000003400347308 */ /* 0x000ea20000000800 */
[C---:B------:R-:W-:Y:S05]  /*18880*/  HMMA.16816.F32.BF16 R204, R8.reuse, R12, R204 ;  /* 0x0000000c08cc723c */ /* 0x040fea00000418cc */
[----:B----4-:R-:W-:Y:S03]  /*18890*/  FADD.FTZ R119, R20, R119 ;  /* 0x0000007714777221 */ /* 0x010fe60000010000 */
[C---:B------:R-:W-:Y:S01]  /*188a0*/  HMMA.16816.F32.BF16 R200, R8.reuse, R14, R200 ;  /* 0x0000000e08c8723c */ /* 0x040fe200000418c8 */
[----:B------:R-:W4:Y:S01]  /*188b0*/  MUFU.EX2 R130, R130 ;  /* 0x0000008200827308 */ /* 0x000f220000000800 */
[----:B------:R-:W5:Y:S02]  /*188c0*/  LDSM.16.MT88.4 R12, [R221+0x8c00] ;  /* 0x008c0000dd0c783b */ /* 0x000f640000004200 */
[----:B---3--:R-:W-:Y:S04]  /*188d0*/  FADD.FTZ R119, R34, R119 ;  /* 0x0000007722777221 */ /* 0x008fe80000010000 */
[C---:B------:R-:W-:Y:S03]  /*188e0*/  HMMA.16816.F32.BF16 R196, R8.reuse, R16, R196 ;  /* 0x0000001008c4723c */ /* 0x040fe600000418c4 */
[----:B------:R-:W3:Y:S01]  /*188f0*/  MUFU.EX2 R35, R35 ;  /* 0x0000002300237308 */ /* 0x000ee20000000800 */
[----:B--2---:R-:W-:Y:S04]  /*18900*/  FADD.FTZ R119, R52, R119 ;  /* 0x0000007734777221 */ /* 0x004fe80000010000 */
[----:B------:R-:W-:Y:S05]  /*18910*/  HMMA.16816.F32.BF16 R192, R8, R18, R192 ;  /* 0x0000001208c0723c */ /* 0x000fea00000418c0 */
[----:B------:R-:W2:Y:S02]  /*18920*/  MUFU.EX2 R36, R36 ;  /* 0x0000002400247308 */ /* 0x000ea40000000800 */
[----:B------:R-:W-:Y:S02]  /*18930*/  F2FP.BF16.PACK_AB R8, R34, R20 ;  /* 0x000000142208723e */ /* 0x000fe400000010ff */
[C---:B----4-:R-:W-:Y:S03]  /*18940*/  F2FP.BF16.PACK_AB R10, R130.reuse, R52 ;  /* 0x00000034820a723e */ /* 0x050fe600000010ff */
[----:B------:R-:W-:Y:S03]  /*18950*/  FADD.FTZ R185, R130, R119 ;  /* 0x0000007782b97221 */ /* 0x000fe60000010000 */
[----:B------:R-:W4:Y:S01]  /*18960*/  MUFU.EX2 R0, R126 ;  /* 0x0000007e00007308 */ /* 0x000f220000000800 */
[----:B---3--:R-:W-:Y:S09]  /*18970*/  FADD.FTZ R33, R35, R33 ;  /* 0x0000002123217221 */ /* 0x008ff20000010000 */
[----:B------:R-:W3:Y:S01]  /*18980*/  MUFU.EX2 R3, R3 ;  /* 0x0000000300037308 */ /* 0x000ee20000000800 */
[C---:B--2---:R-:W-:Y:S01]  /*18990*/  F2FP.BF16.PACK_AB R9, R36.reuse, R35 ;  /* 0x000000232409723e */ /* 0x044fe200000010ff */
[----:B------:R-:W-:Y:S04]  /*189a0*/  FADD.FTZ R33, R36, R33 ;  /* 0x0000002124217221 */ /* 0x000fe80000010000 */
[----:B----4-:R-:W-:Y:S01]  /*189b0*/  FADD.FTZ R33, R0, R33 ;  /* 0x0000002100217221 */ /* 0x010fe20000010000 */
[C---:B---3--:R-:W-:Y:S03]  /*189c0*/  F2FP.BF16.PACK_AB R11, R3.reuse, R0 ;  /* 0x00000000030b723e */ /* 0x048fe600000010ff */
[----:B------:R-:W-:Y:S04]  /*189d0*/  FADD.FTZ R186, R3, R33 ;  /* 0x0000002103ba7221 */ /* 0x000fe80000010000 */
[C---:B-1----:R-:W-:Y:S08]  /*189e0*/  HMMA.16816.F32.BF16 R204, R8.reuse, R4, R204 ;  /* 0x0000000408cc723c */ /* 0x042ff000000418cc */
[C---:B------:R-:W-:Y:S08]  /*189f0*/  HMMA.16816.F32.BF16 R200, R8.reuse, R6, R200 ;  /* 0x0000000608c8723c */ /* 0x040ff000000418c8 */
[C---:B-----5:R-:W-:Y:S08]  /*18a00*/  HMMA.16816.F32.BF16 R196, R8.reuse, R12, R196 ;  /* 0x0000000c08c4723c */ /* 0x060ff000000418c4 */
[----:B------:R-:W-:Y:S01]  /*18a10*/  HMMA.16816.F32.BF16 R192, R8, R14, R192 ;  /* 0x0000000e08c0723c */ /* 0x000fe200000418c0 */
[----:B------:R-:W-:-:S07]  /*18a20*/  @P0 BRA `(.L_x_2390) ;  /* 0xffff998000000947 */ /* 0x000fce000383ffff */
.L_x_2386:
[----:B------:R-:W1:Y:S01]  /*18a30*/  SHFL.BFLY PT, R2, R185, 0x2, 0x1f ;  /* 0x0c401f00b9027f89 */ /* 0x000e6200000e0000 */
[----:B------:R-:W-:Y:S01]  /*18a40*/  IMAD.MOV.U32 R6, RZ, RZ, 0x3f800000 ;  /* 0x3f800000ff067424 */ /* 0x000fe200078e00ff */
[----:B------:R-:W-:Y:S01]  /*18a50*/  BSSY B0, `(.L_x_2391) ;  /* 0x0000085000007945 */ /* 0x000fe20003800000 */
[----:B------:R-:W-:Y:S01]  /*18a60*/  IMAD.MOV.U32 R5, RZ, RZ, 0x3f800000 ;  /* 0x3f800000ff057424 */ /* 0x000fe200078e00ff */
        /* <DEDUP_REMOVED lines=9> */
[CC--:B------:R-:W-:Y:S01]  /*18b00*/  LEA.HI R7, R10.reuse, R2.reuse, RZ, 0x2 ;  /* 0x000000020a077211 */ /* 0x0c0fe200078f10ff */
[----:B--2---:R-:W-:Y:S01]  /*18b10*/  FADD.FTZ R4, R185, R4 ;  /* 0x00000004b9047221 */ /* 0x004fe20000010000 */
[----:B------:R-:W-:Y:S02]  /*18b20*/  LEA.HI R0, R10, R2, RZ, 0x5 ;  /* 0x000000020a007211 */ /* 0x000fe400078f28ff */
[----:B------:R-:W-:Y:S01]  /*18b30*/  LOP3.LUT R8, R7, 0xfffffffc, RZ, 0xc0, !PT ;  /* 0xfffffffc07087812 */ /* 0x000fe200078ec0ff */
[----:B---3--:R-:W-:Y:S01]  /*18b40*/  FADD.FTZ R3, R186, R3 ;  /* 0x00000003ba037221 */ /* 0x008fe20000010000 */
[----:B------:R-:W-:Y:S02]  /*18b50*/  SHF.R.S32.HI R7, RZ, 0x2, R7 ;  /* 0x00000002ff077819 */ /* 0x000fe40000011407 */
[----:B------:R-:W-:Y:S02]  /*18b60*/  SHF.R.S32.HI R11, RZ, 0x5, R0 ;  /* 0x00000005ff0b7819 */ /* 0x000fe40000011400 */
[----:B------:R-:W-:-:S02]  /*18b70*/  SHF.R.S32.HI R14, RZ, 0x1f, R7 ;  /* 0x0000001fff0e7819 */ /* 0x000fc40000011407 */
[-C--:B------:R-:W-:Y:S02]  /*18b80*/  IADD3 R8, -R8, R2.reuse, RZ ;  /* 0x0000000208087210 */ /* 0x080fe40007ffe1ff */
[-C--:B------:R-:W-:Y:S02]  /*18b90*/  LEA.HI R9, R10, R2.reuse, RZ, 0x3 ;  /* 0x000000020a097211 */ /* 0x080fe400078f18ff */
[----:B------:R-:W-:Y:S01]  /*18ba0*/  LEA.HI R14, R14, R7, RZ, 0x3 ;  /* 0x000000070e0e7211 */ /* 0x000fe200078f18ff */
[----:B------:R-:W-:Y:S01]  /*18bb0*/  IMAD R11, R11, 0x100, R8 ;  /* 0x000001000b0b7824 */ /* 0x000fe200078e0208 */
[----:B------:R-:W-:Y:S02]  /*18bc0*/  SHF.R.S32.HI R8, RZ, 0x3, R9 ;  /* 0x00000003ff087819 */ /* 0x000fe40000011409 */
[----:B------:R-:W-:Y:S02]  /*18bd0*/  LOP3.LUT R14, R14, 0xfffffff8, RZ, 0xc0, !PT ;  /* 0xfffffff80e0e7812 */ /* 0x000fe400078ec0ff */
[----:B------:R-:W-:-:S02]  /*18be0*/  LEA.HI R13, R10, R2, RZ, 0x6 ;  /* 0x000000020a0d7211 */ /* 0x000fc400078f30ff */
[----:B------:R-:W-:Y:S02]  /*18bf0*/  LEA.HI R12, R9, R8, RZ, 0x1 ;  /* 0x00000008090c7211 */ /* 0x000fe400078f08ff */
[----:B------:R-:W-:Y:S01]  /*18c00*/  IADD3 R14, R7, -R14, RZ ;  /* 0x8000000e070e7210 */ /* 0x000fe20007ffe0ff */
[----:B------:R-:W-:Y:S01]  /*18c10*/  IMAD.SHL.U32 R13, R13, 0x4, RZ ;  /* 0x000000040d0d7824 */ /* 0x000fe200078e00ff */
        /* <DEDUP_REMOVED lines=8> */
[----:B------:R-:W-:Y:S02]  /*18ca0*/  LOP3.LUT R13, R15, 0x1fffffe, RZ, 0xc0, !PT ;  /* 0x01fffffe0f0d7812 */ /* 0x000fe400078ec0ff */
[----:B------:R-:W-:Y:S02]  /*18cb0*/  FSETP.NE.FTZ.AND P2, PT, R3, RZ, PT ;  /* 0x000000ff0300720b */ /* 0x000fe40003f55000 */
[----:B------:R-:W-:Y:S01]  /*18cc0*/  LEA.HI R12, R7, R7, RZ, 0x1 ;  /* 0x00000007070c7211 */ /* 0x000fe200078f08ff */
[----:B------:R-:W-:Y:S01]  /*18cd0*/  IMAD.IADD R13, R14, 0x1, -R13 ;  /* 0x000000010e0d7824 */ /* 0x000fe200078e0a0d */
[----:B------:R-:W-:Y:S01]  /*18ce0*/  SHF.R.S32.HI R15, RZ, 0x1, R15 ;  /* 0x00000001ff0f7819 */ /* 0x000fe2000001140f */
[----:B------:R-:W1:Y:S01]  /*18cf0*/  @P3 MUFU.RCP R6, R4 ;  /* 0x0000000400063308 */ /* 0x000e620000001000 */
[----:B------:R-:W-:Y:S01]  /*18d00*/  SHF.R.S32.HI R10, RZ, 0x4, R10 ;  /* 0x00000004ff0a7819 */ /* 0x000fe2000001140a */
[----:B------:R-:W-:Y:S01]  /*18d10*/  IMAD R11, R13, 0x10, R11 ;  /* 0x000000100d0b7824 */ /* 0x000fe200078e020b */
[----:B------:R-:W-:-:S02]  /*18d20*/  LEA R16, R16, R9, 0x5 ;  /* 0x0000000910107211 */ /* 0x000fc400078e28ff */
[----:B------:R-:W-:Y:S01]  /*18d30*/  LOP3.LUT R9, R12, 0xfffffffe, RZ, 0xc0, !PT ;  /* 0xfffffffe0c097812 */ /* 0x000fe200078ec0ff */
[----:B------:R-:W-:Y:S01]  /*18d40*/  IMAD.SHL.U32 R10, R10, 0x40, RZ ;  /* 0x000000400a0a7824 */ /* 0x000fe200078e00ff */
[----:B------:R-:W-:Y:S01]  /*18d50*/  SHF.L.U32 R14, R15, 0x6, RZ ;  /* 0x000000060f0e7819 */ /* 0x000fe200000006ff */
[----:B------:R-:W2:Y:S01]  /*18d60*/  @P2 MUFU.RCP R5, R3 ;  /* 0x0000000300052308 */ /* 0x000ea20000001000 */
[----:B------:R-:W-:Y:S01]  /*18d70*/  SHF.R.S32.HI R12, RZ, 0x1, R12 ;  /* 0x00000001ff0c7819 */ /* 0x000fe2000001140c */
[----:B------:R-:W-:Y:S01]  /*18d80*/  IMAD.IADD R9, R7, 0x1, -R9 ;  /* 0x0000000107097824 */ /* 0x000fe200078e0a09 */
[----:B------:R-:W-:Y:S02]  /*18d90*/  LOP3.LUT R14, R14, 0xc0, RZ, 0xc0, !PT ;  /* 0x000000c00e0e7812 */ /* 0x000fe400078ec0ff */
[----:B------:R-:W-:Y:S01]  /*18da0*/  LOP3.LUT R10, R10, 0xc0, RZ, 0xc0, !PT ;  /* 0x000000c00a0a7812 */ /* 0x000fe200078ec0ff */
[----:B------:R-:W-:Y:S01]  /*18db0*/  IMAD.SHL.U32 R12, R12, 0x8, RZ ;  /* 0x000000080c0c7824 */ /* 0x000fe200078e00ff */
[----:B------:R-:W-:Y:S01]  /*18dc0*/  LEA.HI R14, R14, R14, RZ, 0x1d ;  /* 0x0000000e0e0e7211 */ /* 0x000fe200078fe8ff */
[C---:B-1----:R-:W-:Y:S01]  /*18dd0*/  FMUL.FTZ R204, R6.reuse, R204 ;  /* 0x000000cc06cc7220 */ /* 0x042fe20000410000 */
[----:B------:R-:W-:Y:S01]  /*18de0*/  LOP3.LUT P0, RZ, R15, 0x2, RZ, 0xc0, !PT ;  /* 0x000000020fff7812 */ /* 0x000fe2000780c0ff */
[----:B------:R-:W-:Y:S01]  /*18df0*/  FMUL.FTZ R205, R6, R205 ;  /* 0x000000cd06cd7220 */ /* 0x000fe20000410000 */
[----:B------:R-:W-:Y:S01]  /*18e00*/  LOP3.LUT R12, R10, 0x18, R12, 0xf8, !PT ;  /* 0x000000180a0c7812 */ /* 0x000fe200078ef80c */
[----:B------:R-:W-:Y:S01]  /*18e10*/  IMAD.U32 R11, R11, 0x2, R14 ;  /* 0x000000020b0b7824 */ /* 0x000fe200078e000e */
[----:B------:R-:W-:Y:S01]  /*18e20*/  SHF.R.U32.HI R13, RZ, 0x3, R10 ;  /* 0x00000003ff0d7819 */ /* 0x000fe2000001160a */
[C---:B------:R-:W-:Y:S01]  /*18e30*/  FMUL.FTZ R200, R6.reuse, R200 ;  /* 0x000000c806c87220 */ /* 0x040fe20000410000 */
[----:B------:R-:W-:Y:S01]  /*18e40*/  LOP3.LUT R10, R15, 0x1, RZ, 0xc0, !PT ;  /* 0x000000010f0a7812 */ /* 0x000fe200078ec0ff */
[----:B------:R-:W-:Y:S01]  /*18e50*/  FMUL.FTZ R201, R6, R201 ;  /* 0x000000c906c97220 */ /* 0x000fe20000410000 */
[----:B------:R-:W-:Y:S01]  /*18e60*/  LOP3.LUT R12, R12, R13, RZ, 0x3c, !PT ;  /* 0x0000000d0c0c7212 */ /* 0x000fe200078e3cff */
[----:B------:R-:W-:Y:S01]  /*18e70*/  FMUL.FTZ R196, R6, R196 ;  /* 0x000000c406c47220 */ /* 0x000fe20000410000 */
[----:B------:R-:W-:Y:S01]  /*18e80*/  ISETP.NE.U32.AND P1, PT, R10, 0x1, PT ;  /* 0x000000010a00780c */ /* 0x000fe20003f25070 */
[----:B------:R-:W-:Y:S01]  /*18e90*/  IMAD.SHL.U32 R10, R11, 0x4, RZ ;  /* 0x000000040b0a7824 */ /* 0x000fe200078e00ff */
[----:B------:R-:W-:Y:S01]  /*18ea0*/  MOV R13, 0xffffffe0 ;  /* 0xffffffe0000d7802 */ /* 0x000fe20000000f00 */
[C---:B------:R-:W-:Y:S01]  /*18eb0*/  FMUL.FTZ R197, R6.reuse, R197 ;  /* 0x000000c506c57220 */ /* 0x040fe20000410000 */
[----:B------:R-:W-:Y:S01]  /*18ec0*/  STS.64 [R11.X4], R204 ;  /* 0x000000cc0b007388 */ /* 0x000fe20000004a00 */
[C---:B------:R-:W-:Y:S01]  /*18ed0*/  FMUL.FTZ R192, R6.reuse, R192 ;  /* 0x000000c006c07220 */ /* 0x040fe20000410000 */
[----:B------:R-:W-:Y:S01]  /*18ee0*/  SEL R13, R13, 0x20, !P1 ;  /* 0x000000200d0d7807 */ /* 0x000fe20004800000 */
[----:B------:R-:W-:Y:S01]  /*18ef0*/  FMUL.FTZ R193, R6, R193 ;  /* 0x000000c106c17220 */ /* 0x000fe20000410000 */
[C---:B------:R-:W-:Y:S01]  /*18f00*/  IADD3 R6, R10.reuse, 0x40, RZ ;  /* 0x000000400a067810 */ /* 0x040fe20007ffe0ff */
[C---:B--2---:R-:W-:Y:S01]  /*18f10*/  FMUL.FTZ R207, R5.reuse, R207 ;  /* 0x000000cf05cf7220 */ /* 0x044fe20000410000 */
[C---:B------:R-:W-:Y:S01]  /*18f20*/  @P0 IADD3 R6, R10.reuse, -0x40, RZ ;  /* 0xffffffc00a060810 */ /* 0x040fe20007ffe0ff */
[C---:B------:R-:W-:Y:S01]  /*18f30*/  FMUL.FTZ R206, R5.reuse, R206 ;  /* 0x000000ce05ce7220 */ /* 0x040fe20000410000 */
[----:B------:R-:W-:Y:S01]  /*18f40*/  IADD3 R10, R10, R13, RZ ;  /* 0x0000000d0a0a7210 */ /* 0x000fe20007ffe0ff */
[----:B------:R-:W-:Y:S01]  /*18f50*/  FMUL.FTZ R203, R5, R203 ;  /* 0x000000cb05cb7220 */ /* 0x000fe20000410000 */
[----:B------:R-:W-:Y:S01]  /*18f60*/  LEA R9, R9, R16, 0x2 ;  /* 0x0000001009097211 */ /* 0x000fe200078e10ff */
[C---:B------:R-:W-:Y:S01]  /*18f70*/  FMUL.FTZ R202, R5.reuse, R202 ;  /* 0x000000ca05ca7220 */ /* 0x040fe20000410000 */
[----:B------:R-:W-:Y:S01]  /*18f80*/  STS.64 [R11.X4+0x400], R206 ;  /* 0x000400ce0b007388 */ /* 0x000fe20000004a00 */
[C---:B------:R-:W-:Y:S01]  /*18f90*/  FMUL.FTZ R199, R5.reuse, R199 ;  /* 0x000000c705c77220 */ /* 0x040fe20000410000 */
[----:B------:R-:W-:Y:S01]  /*18fa0*/  LOP3.LUT R0, R0, 0xffffffe0, RZ, 0xc0, !PT ;  /* 0xffffffe000007812 */ /* 0x000fe200078ec0ff */
[C---:B------:R-:W-:Y:S01]  /*18fb0*/  FMUL.FTZ R198, R5.reuse, R198 ;  /* 0x000000c605c67220 */ /* 0x040fe20000410000 */
[----:B------:R-:W-:Y:S01]  /*18fc0*/  STS.64 [R10], R200 ;  /* 0x000000c80a007388 */ /* 0x000fe20000000a00 */
[C---:B------:R-:W-:Y:S01]  /*18fd0*/  FMUL.FTZ R195, R5.reuse, R195 ;  /* 0x000000c305c37220 */ /* 0x040fe20000410000 */
[----:B------:R-:W1:Y:S01]  /*18fe0*/  @P2 MUFU.LG2 R3, R3 ;  /* 0x0000000300032308 */ /* 0x000e620000000c00 */
[----:B------:R-:W-:Y:S01]  /*18ff0*/  FMUL.FTZ R194, R5, R194 ;  /* 0x000000c205c27220 */ /* 0x000fe20000410000 */
[----:B------:R2:W-:Y:S01]  /*19000*/  STS.64 [R10+0x400], R202 ;  /* 0x000400ca0a007388 */ /* 0x0005e20000000a00 */
[----:B------:R-:W-:Y:S01]  /*19010*/  IMAD.IADD R13, R13, 0x1, R6 ;  /* 0x000000010d0d7824 */ /* 0x000fe200078e0206 */
[----:B------:R-:W-:Y:S01]  /*19020*/  IADD3 R0, -R0, R2, RZ ;  /* 0x0000000200007210 */ /* 0x000fe20007ffe1ff */
[----:B------:R-:W-:Y:S01]  /*19030*/  IMAD.IADD R5, R9, 0x1, R12 ;  /* 0x0000000109057824 */ /* 0x000fe200078e020c */
[----:B------:R-:W-:Y:S01]  /*19040*/  STS.64 [R6], R196 ;  /* 0x000000c406007388 */ /* 0x000fe20000000a00 */
[----:B------:R-:W-:-:S02]  /*19050*/  MOV R2, 0xff800000 ;  /* 0xff80000000027802 */ /* 0x000fc40000000f00 */
[----:B------:R-:W-:Y:S01]  /*19060*/  LOP3.LUT P0, RZ, R0, 0x3, RZ, 0xc0, !PT ;  /* 0x0000000300ff7812 */ /* 0x000fe2000780c0ff */
[----:B------:R3:W-:Y:S01]  /*19070*/  STS.64 [R6+0x400], R198 ;  /* 0x000400c606007388 */ /* 0x0007e20000000a00 */
[----:B------:R-:W-:-:S03]  /*19080*/  IMAD.MOV.U32 R0, RZ, RZ, -0x800000 ;  /* 0xff800000ff007424 */ /* 0x000fc600078e00ff */
[----:B------:R-:W-:Y:S01]  /*19090*/  STS.64 [R13], R192 ;  /* 0x000000c00d007388 */ /* 0x000fe20000000a00 */
[----:B-1----:R-:W-:-:S03]  /*190a0*/  @P2 FMUL.FTZ R3, R3, 0.69314718246459960938 ;  /* 0x3f31721803032820 */ /* 0x002fc60000410000 */
[----:B------:R-:W-:Y:S01]  /*190b0*/  STS.64 [R13+0x400], R194 ;  /* 0x000400c20d007388 */ /* 0x000fe20000000a00 */
[----:B------:R-:W-:-:S03]  /*190c0*/  @P2 FFMA.FTZ R2, R129, c[0x0][0x238], R3 ;  /* 0x00008e0081022a23 */ /* 0x000fc60000010003 */
[----:B------:R-:W-:Y:S06]  /*190d0*/  BAR.SYNC.DEFER_BLOCKING 0x0 ;  /* 0x0000000000007b1d */ /* 0x000fec0000010000 */
[----:B------:R-:W1:Y:S01]  /*190e0*/  S2R R9, SR_CTAID.Z ;  /* 0x0000000000097919 */ /* 0x000e620000002700 */
[----:B--2---:R2:W4:Y:S03]  /*190f0*/  @P3 MUFU.LG2 R10, R4 ;  /* 0x00000004000a3308 */ /* 0x0045260000000c00 */
[----:B---3--:R-:W3:Y:S01]  /*19100*/  S2R R6, SR_CTAID.Y ;  /* 0x0000000000067919 */ /* 0x008ee20000002600 */
[----:B--2---:R-:W-:-:S03]  /*19110*/  IMAD.MOV R4, RZ, RZ, -R212 ;  /* 0x000000ffff047224 */ /* 0x004fc600078e0ad4 */
[----:B------:R-:W2:Y:S01]  /*19120*/  LDS.128 R20, [R5.X4] ;  /* 0x0000000005147984 */ /* 0x000ea20000004c00 */
[----:B----4-:R-:W-:-:S03]  /*19130*/  @P3 FMUL.FTZ R10, R10, 0.69314718246459960938 ;  /* 0x3f3172180a0a3820 */ /* 0x010fc60000410000 */
[----:B------:R-:W4:Y:S01]  /*19140*/  LDS.128 R16, [R5.X4+0x800] ;  /* 0x0008000005107984 */ /* 0x000f220000004c00 */
[----:B------:R-:W-:Y:S01]  /*19150*/  @P3 FFMA.FTZ R0, R131, c[0x0][0x238], R10 ;  /* 0x00008e0083003a23 */ /* 0x000fe2000001000a */
[----:B------:R-:W-:Y:S01]  /*19160*/  SHF.L.U32 R10, R7, 0x2, RZ ;  /* 0x00000002070a7819 */ /* 0x000fe200000006ff */
[----:B-1----:R-:W-:Y:S01]  /*19170*/  IMAD R4, R4, c[0x0][0x1c0], R9 ;  /* 0x0000700004047a24 */ /* 0x002fe200078e0209 */
[----:B------:R-:W1:Y:S04]  /*19180*/  LDS.128 R12, [R5.X4+0x1000] ;  /* 0x00100000050c7984 */ /* 0x000e680000004c00 */
[----:B------:R5:W1:Y:S01]  /*19190*/  LDS.128 R24, [R5.X4+0x1800] ;  /* 0x0018000005187984 */ /* 0x000a620000004c00 */
[----:B---3--:R-:W-:-:S04]  /*191a0*/  IMAD R6, R6, c[0x0][0x210], R212 ;  /* 0x0000840006067a24 */ /* 0x008fc800078e02d4 */
[----:B------:R-:W-:Y:S01]  /*191b0*/  IMAD R4, R6, c[0x0][0x1c0], R4 ;  /* 0x0000700006047a24 */ /* 0x000fe200078e0204 */
[----:B-----5:R-:W3:Y:S02]  /*191c0*/  S2R R5, SR_CTAID.X ;  /* 0x0000000000057919 */ /* 0x020ee40000002500 */
[----:B---3--:R-:W-:-:S04]  /*191d0*/  IMAD.SHL.U32 R5, R5, 0x40, RZ ;  /* 0x0000004005057824 */ /* 0x008fc800078e00ff */
[----:B------:R-:W-:Y:S01]  /*191e0*/  IMAD R4, R4, c[0x0][0x214], R5 ;  /* 0x0000850004047a24 */ /* 0x000fe200078e0205 */
[----:B------:R-:W-:Y:S05]  /*191f0*/  @P0 BRA `(.L_x_2392) ;  /* 0x000000a000000947 */ /* 0x000fea0003800000 */
[C---:B-12-4-:R-:W-:Y:S02]  /*19200*/  IADD3 R6, R217.reuse, 0x8, RZ ;  /* 0x00000008d9067810 */ /* 0x056fe40007ffe0ff */
[----:B------:R-:W-:Y:S02]  /*19210*/  SHF.R.S32.HI R5, RZ, 0x1f, R217 ;  /* 0x0000001fff057819 */ /* 0x000fe400000114d9 */
[----:B------:R-:W-:Y:S02]  /*19220*/  IADD3 R3, P0, R4, R217, RZ ;  /* 0x000000d904037210 */ /* 0x000fe40007f1e0ff */
[-C--:B------:R-:W-:Y:S02]  /*19230*/  ISETP.GE.AND P2, PT, R217, R208.reuse, PT ;  /* 0x000000d0d900720c */ /* 0x080fe40003f46270 */
[----:B------:R-:W-:Y:S02]  /*19240*/  ISETP.GE.AND P1, PT, R6, R208, PT ;  /* 0x000000d00600720c */ /* 0x000fe40003f26270 */
[----:B------:R-:W-:-:S02]  /*19250*/  LEA.HI.X.SX32 R5, R4, R5, 0x1, P0 ;  /* 0x0000000504057211 */ /* 0x000fc400000f0eff */
[----:B------:R-:W-:-:S04]  /*19260*/  LEA R6, P0, R3, c[0x0][0x208], 0x2 ;  /* 0x0000820003067a11 */ /* 0x000fc800078010ff */
[----:B------:R-:W-:-:S05]  /*19270*/  LEA.HI.X R7, R3, c[0x0][0x20c], R5, 0x2, P0 ;  /* 0x0000830003077a11 */ /* 0x000fca00000f1405 */
[----:B------:R1:W-:Y:S04]  /*19280*/  @!P2 STG.E [R6.64], R0 ;  /* 0x000000000600a986 */ /* 0x0003e8000c101904 */
[----:B------:R1:W-:Y:S02]  /*19290*/  @!P1 STG.E [R6.64+0x20], R2 ;  /* 0x0000200206009986 */ /* 0x0003e4000c101904 */
.L_x_2392:
[----:B-12-4-:R-:W-:Y:S05]  /*192a0*/  BSYNC B0 ;  /* 0x0000000000007941 */ /* 0x016fea0003800000 */
.L_x_2391:
[--C-:B------:R-:W-:Y:S01]  /*192b0*/  SHF.R.S32.HI R11, RZ, 0x1f, R10.reuse ;  /* 0x0000001fff0b7819 */ /* 0x100fe2000001140a */
[----:B------:R-:W-:Y:S01]  /*192c0*/  IMAD R4, R4, c[0x0][0x22c], RZ ;  /* 0x00008b0004047a24 */ /* 0x000fe200078e02ff */
[----:B------:R-:W-:Y:S02]  /*192d0*/  ISETP.GE.AND P1, PT, R10, c[0x0][0x220], PT ;  /* 0x000088000a007a0c */ /* 0x000fe40003f26270 */
[C---:B------:R-:W-:Y:S01]  /*192e0*/  IADD3 R2, R8.reuse, 0x10, RZ ;  /* 0x0000001008027810 */ /* 0x040fe20007ffe0ff */
[C---:B------:R-:W-:Y:S01]  /*192f0*/  IMAD.WIDE R6, R8.reuse, 0x20, R10 ;  /* 0x0000002008067825 */ /* 0x040fe200078e020a */
        /* <DEDUP_REMOVED lines=17> */
.L_x_2393:
        /* <DEDUP_REMOVED lines=15> */
.L_x_5213:


//--------------------- .text._ZN5flash24flash_fwd_splitkv_kernelI23Flash_fwd_kernel_traitsILi32ELi64ELi256ELi4ELb0ELb0EN7cutlass10bfloat16_tE19Flash_kernel_traitsILi32ELi64ELi256ELi4ES3_EELb1ELb0ELb0ELb0ELb1ELb0ELb1ELb1EEEvNS_16Flash_fwd_paramsE --------------------------
	.section	.text._ZN5flash24flash_fwd_splitkv_kernelI23Flash_fwd_kernel_traitsILi32ELi64ELi256ELi4ELb0ELb0EN7cutlass10bfloat16_tE19Flash_kernel_traitsILi32ELi64ELi256ELi4ES3_EELb1ELb0ELb0ELb0ELb1ELb0ELb1ELb1EEEvNS_16Flash_fwd_paramsE,"ax",@progbits
	.sectioninfo	@"SHI_REGISTERS=255"
	.align	128
        .global         _ZN5flash24flash_fwd_splitkv_kernelI23Flash_fwd_kernel_traitsILi32ELi64ELi256ELi4ELb0ELb0EN7cutlass10bfloat16_tE19Flash_kernel_traitsILi32ELi64ELi256ELi4ES3_EELb1ELb0ELb0ELb0ELb1ELb0ELb1ELb1EEEvNS_16Flash_fwd_paramsE
        .type           _ZN5flash24flash_fwd_splitkv_kernelI23Flash_fwd_kernel_traitsILi32ELi64ELi256ELi4ELb0ELb0EN7cutlass10bfloat16_tE19Flash_kernel_traitsILi32ELi64ELi256ELi4ES3_EELb1ELb0ELb0ELb0ELb1ELb0ELb1ELb1EEEvNS_16Flash_fwd_paramsE,@function
        .size           _ZN5flash24flash_fwd_splitkv_kernelI23Flash_fwd_kernel_traitsILi32ELi64ELi256ELi4ELb0ELb0EN7cutlass10bfloat16_tE19Flash_kernel_traitsILi32ELi64ELi256ELi4ES3_EELb1ELb0ELb0ELb0ELb1ELb0ELb1ELb1EEEvNS_16Flash_fwd_paramsE,(.L_x_5214 - _ZN5flash24flash_fwd_splitkv_kernelI23Flash_fwd_kernel_traitsILi32ELi64ELi256ELi4ELb0ELb0EN7cutlass10bfloat16_tE19Flash_kernel_traitsILi32ELi64ELi256ELi4ES3_EELb1ELb0ELb0ELb0ELb1ELb0ELb1ELb1EEEvNS_16Flash_fwd_paramsE)
        .other          _ZN5flash24flash_fwd_splitkv_kernelI23Flash_fwd_kernel_traitsILi32ELi64ELi256ELi4ELb0ELb0EN7cutlass10bfloat16_tE19Flash_kernel_traitsILi32ELi64ELi256ELi4ES3_EELb1ELb0ELb0ELb0ELb1ELb0ELb1ELb1EEEvNS_16Flash_fwd_paramsE,@"STO_CUDA_ENTRY STV_DEFAULT"
_ZN5flash24flash_fwd_splitkv_kernelI23Flash_fwd_kernel_traitsILi32ELi64ELi256ELi4ELb0ELb0EN7cutlass10bfloat16_tE19Flash_kernel_traitsILi32ELi64ELi256ELi4ES3_EELb1ELb0ELb0ELb0ELb1ELb0ELb1ELb1EEEvNS_16Flash_fwd_paramsE:
.text._ZN5flash24flash_fwd_splitkv_kernelI23Flash_fwd_kernel_traitsILi32ELi64ELi256ELi4ELb0ELb0EN7cutlass10bfloat16_tE19Flash_kernel_traitsILi32ELi64ELi256ELi4ES3_EELb1ELb0ELb0ELb0ELb1ELb0ELb1ELb1EEEvNS_16Flash_fwd_paramsE:
[----:B------:R-:W-:Y:S02]  /*0000*/  MOV R1, c[0x0][0x28] ;  /* 0x00000a0000017a02 */ /* 0x000fe40000000f00 */
[----:B------:R-:W1:Y:S01]  /*0010*/  I2F.U32.RP R2, c[0x0][0x1c0] ;  /* 0x0000700000027b06 */ /* 0x000e620000209000 */
[----:B------:R-:W2:Y:S01]  /*0020*/  S2R R3, SR_CTAID.Z ;  /* 0x0000000000037919 */ /* 0x000ea20000002700 */
[----:B------:R-:W-:Y:S01]  /*0030*/  IMAD.MOV.U32 R4, RZ, RZ, RZ ;  /* 0x000000ffff047224 */ /* 0x000fe200078e00ff */
[----:B------:R-:W-:Y:S01]  /*0040*/  ISETP.NE.U32.AND P2, PT, RZ, c[0x0][0x1c0], PT ;  /* 0x00007000ff007a0c */ /* 0x000fe20003f45070 */
[----:B------:R-:W-:Y:S01]  /*0050*/  IMAD.MOV.U32 R17, RZ, RZ, -0x1 ;  /* 0xffffffffff117424 */ /* 0x000fe200078e00ff */
[----:B------:R-:W-:Y:S01]  /*0060*/  ULDC.64 UR6, c[0x0][0x118] ;  /* 0x0000460000067ab9 */ /* 0x000fe20000000a00 */
[----:B------:R-:W-:Y:S02]  /*0070*/  ISETP.EQ.U32.AND P3, PT, RZ, c[0x0][0x248], PT ;  /* 0x00009200ff007a0c */ /* 0x000fe40003f62070 */
[----:B-1----:R-:W1:Y:S02]  /*0080*/  MUFU.RCP R5, R2 ;  /* 0x0000000200057308 */ /* 0x002e640000001000 */
[----:B-1----:R-:W-:Y:S01]  /*0090*/  IADD3 R5, R5, 0xffffffe, RZ ;  /* 0x0ffffffe05057810 */ /* 0x002fe20007ffe0ff */
[----:B------:R-:W-:Y:S01]  /*00a0*/  IMAD.MOV.U32 R6, RZ, RZ, RZ ;  /* 0x000000ffff067224 */ /* 0x000fe200078e00ff */
[----:B------:R-:W1:Y:S04]  /*00b0*/  LDC.U8 R2, c[0x0][0x312] ;  /* 0x0000c480ff027b82 */ /* 0x000e680000000000 */
[----:B------:R-:W3:Y:S02]  /*00c0*/  F2I.FTZ.U32.TRUNC.NTZ R5, R5 ;  /* 0x0000000500057305 */ /* 0x000ee4000021f000 */
[----:B---3--:R-:W-:-:S04]  /*00d0*/  IMAD.MOV R0, RZ, RZ, -R5 ;  /* 0x000000ffff007224 */ /* 0x008fc800078e0a05 */
        /* <DEDUP_REMOVED lines=14> */
[----:B------:R-:W-:Y:S02]  /*01c0*/  ISETP.NE.U32.AND P2, PT, RZ, c[0x0][0x250], PT ;  /* 0x00009400ff007a0c */ /* 0x000fe40003f45070 */
[----:B-1----:R-:W-:Y:S01]  /*01d0*/  ISETP.NE.AND P1, PT, R2, RZ, PT ;  /* 0x000000ff0200720c */ /* 0x002fe20003f25270 */
[CC--:B------:R-:W-:Y:S01]  /*01e0*/  IMAD.WIDE R8, R235.reuse, R0.reuse, c[0x0][0x240] ;  /* 0x00009000eb087625 */ /* 0x0c0fe200078e0200 */
[----:B------:R-:W-:Y:S02]  /*01f0*/  ISETP.NE.AND.EX P4, PT, RZ, c[0x0][0x254], PT, P2 ;  /* 0x00009500ff007a0c */ /* 0x000fe40003f85320 */
[----:B------:R-:W-:Y:S01]  /*0200*/  ISETP.EQ.OR.EX P2, PT, RZ, c[0x0][0x24c], !P1, P3 ;  /* 0x00009300ff007a0c */ /* 0x000fe20004f42730 */
[CC--:B------:R-:W-:Y:S01]  /*0210*/  IMAD.WIDE R142, R235.reuse, R0.reuse, c[0x0][0x250] ;  /* 0x00009400eb8e7625 */ /* 0x0c0fe200078e0200 */
[----:B------:R-:W2:Y:S04]  /*0220*/  @P0 LDG.E R17, [R8.64] ;  /* 0x0000000608110981 */ /* 0x000ea8000c1e1900 */
[----:B------:R-:W2:Y:S01]  /*0230*/  @P0 LDG.E R234, [R8.64+0x4] ;  /* 0x0000040608ea0981 */ /* 0x000ea2000c1e1900 */
[----:B------:R-:W-:Y:S01]  /*0240*/  MOV R13, 0xffffffff ;  /* 0xffffffff000d7802 */ /* 0x000fe20000000f00 */
[----:B------:R-:W-:-:S03]  /*0250*/  IMAD.WIDE R4, R235, R0, c[0x0][0x248] ;  /* 0x00009200eb047625 */ /* 0x000fc600078e0200 */
[----:B------:R1:W5:Y:S04]  /*0260*/  @P4 LDG.E R6, [R142.64] ;  /* 0x000000068e064981 */ /* 0x000368000c1e1900 */
[----:B------:R1:W5:Y:S01]  /*0270*/  @!P2 LDG.E R13, [R4.64] ;  /* 0x00000006040da981 */ /* 0x000362000c1e1900 */
[----:B------:R-:W-:Y:S01]  /*0280*/  ISETP.NE.U32.AND P2, PT, RZ, c[0x0][0x248], PT ;  /* 0x00009200ff007a0c */ /* 0x000fe20003f45070 */
[----:B------:R-:W-:Y:S02]  /*0290*/  IMAD.MOV R140, RZ, RZ, -R235 ;  /* 0x000000ffff8c7224 */ /* 0x000fe400078e0aeb */
[----:B------:R-:W3:Y:S01]  /*02a0*/  S2R R23, SR_CTAID.X ;  /* 0x0000000000177919 */ /* 0x000ee20000002500 */
[----:B------:R-:W-:Y:S01]  /*02b0*/  ISETP.NE.AND.EX P2, PT, RZ, c[0x0][0x24c], PT, P2 ;  /* 0x00009300ff007a0c */ /* 0x000fe20003f45320 */
[----:B------:R-:W-:-:S02]  /*02c0*/  IMAD R140, R140, c[0x0][0x1c0], R3 ;  /* 0x000070008c8c7a24 */ /* 0x000fc400078e0203 */
[----:B------:R-:W4:Y:S04]  /*02d0*/  S2R R2, SR_CTAID.Y ;  /* 0x0000000000027919 */ /* 0x000f280000002600 */
[----:B------:R-:W1:Y:S01]  /*02e0*/  S2R R57, SR_TID.X ;  /* 0x0000000000397919 */ /* 0x000e620000002100 */
[----:B--2---:R-:W-:Y:S01]  /*02f0*/  @P0 IADD3 R234, R234, -R17, RZ ;  /* 0x80000011eaea0210 */ /* 0x004fe20007ffe0ff */
[----:B------:R-:W-:-:S04]  /*0300*/  @!P0 IMAD.MOV.U32 R234, RZ, RZ, c[0x0][0x214] ;  /* 0x00008500ffea8624 */ /* 0x000fc800078e00ff */
[----:B------:R-:W-:Y:S05]  /*0310*/  @!P2 BRA `(.L_x_2394) ;  /* 0x000000400000a947 */ /* 0x000fea0003800000 */
[----:B-1-34-:R-:W2:Y:S02]  /*0320*/  @P1 LDG.E R8, [R4.64+0x4] ;  /* 0x0000040604081981 */ /* 0x01aea4000c1e1900 */
[----:B--2--5:R-:W-:-:S06]  /*0330*/  @P1 IADD3 R71, R8, -R13, RZ ;  /* 0x8000000d08471210 */ /* 0x024fcc0007ffe0ff */
[----:B------:R1:W5:Y:S01]  /*0340*/  @!P1 LDG.E R71, [R4.64] ;  /* 0x0000000604479981 */ /* 0x000362000c1e1900 */
[----:B------:R-:W-:Y:S05]  /*0350*/  BRA `(.L_x_2395) ;  /* 0x0000001000007947 */ /* 0x000fea0003800000 */
.L_x_2394:
[----:B-1-34-:R-:W-:Y:S02]  /*0360*/  MOV R71, c[0x0][0x218] ;  /* 0x0000860000477a02 */ /* 0x01afe40000000f00 */
.L_x_2395:
[----:B------:R-:W-:-:S04]  /*0370*/  ISETP.NE.U32.AND P0, PT, RZ, c[0x0][0x258], PT ;  /* 0x00009600ff007a0c */ /* 0x000fc80003f05070 */
[----:B------:R-:W-:-:S13]  /*0380*/  ISETP.NE.AND.EX P1, PT, RZ, c[0x0][0x25c], PT, P0 ;  /* 0x00009700ff007a0c */ /* 0x000fda0003f25300 */
[----:B------:R-:W-:-:S05]  /*0390*/  @P1 IMAD.WIDE R8, R235, R0, c[0x0][0x258] ;  /* 0x00009600eb081625 */ /* 0x000fca00078e0200 */
[----:B------:R-:W2:Y:S01]  /*03a0*/  @P1 LDG.E R61, [R8.64] ;  /* 0x00000006083d1981 */ /* 0x000ea2000c1e1900 */
[----:B------:R-:W-:Y:S01]  /*03b0*/  @!P1 ISETP.NE.U32.AND P0, PT, RZ, c[0x0][0x268], PT ;  /* 0x00009a00ff009a0c */ /* 0x000fe20003f05070 */
[----:B------:R-:W-:Y:S02]  /*03c0*/  IMAD.SHL.U32 R59, R23, 0x40, RZ ;  /* 0x00000040173b7824 */ /* 0x000fe400078e00ff */
[--C-:B-----5:R-:W-:Y:S01]  /*03d0*/  IMAD.IADD R71, R71, 0x1, -R6.reuse ;  /* 0x0000000147477824 */ /* 0x120fe200078e0a06 */
[----:B------:R-:W-:Y:S02]  /*03e0*/  @!P1 ISETP.NE.AND.EX P2, PT, RZ, c[0x0][0x26c], PT, P0 ;  /* 0x00009b00ff009a0c */ /* 0x000fe40003f45300 */
[----:B------:R-:W-:Y:S02]  /*03f0*/  ISETP.GT.AND P0, PT, R234, R59, PT ;  /* 0x0000003bea00720c */ /* 0x000fe40003f04270 */
[----:B-1----:R-:W-:Y:S01]  /*0400*/  @!P1 SEL R4, RZ, c[0x0][0x21c], !P2 ;  /* 0x00008700ff049a07 */ /* 0x002fe20005000000 */
        /* <DEDUP_REMOVED lines=57> */
[----:B------:R-:W-:Y:S02]  /*07a0*/  IMAD.IADD R4, R57, 0x1, -R4 ;  /* 0x0000000139047824 */ /* 0x000fe400078e0a04 */
[----:B------:R-:W-:Y:S01]  /*07b0*/  IMAD R3, R5, c[0x0][0x22c], RZ ;  /* 0x00008b0005037a24 */ /* 0x000fe200078e02ff */
[----:B------:R-:W-:Y:S01]  /*07c0*/  ISETP.GE.AND P3, PT, R2, R59, PT ;  /* 0x0000003b0200720c */ /* 0x000fe20003f66270 */
[----:B------:R-:W-:Y:S01]  /*07d0*/  IMAD.SHL.U32 R6, R4, 0x4, RZ ;  /* 0x0000000404067824 */ /* 0x000fe200078e00ff */
[----:B------:R-:W-:-:S04]  /*07e0*/  IADD3 R4, R2, 0x10, RZ ;  /* 0x0000001002047810 */ /* 0x000fc80007ffe0ff */
[--C-:B------:R-:W-:Y:S02]  /*07f0*/  SHF.R.S32.HI R7, RZ, 0x1f, R6.reuse ;  /* 0x0000001fff077819 */ /* 0x100fe40000011406 */
[CC--:B------:R-:W-:Y:S02]  /*0800*/  ISETP.GE.AND P5, PT, R4.reuse, R59.reuse, PT ;  /* 0x0000003b0400720c */ /* 0x0c0fe40003fa6270 */
[----:B------:R-:W-:Y:S01]  /*0810*/  ISETP.GE.OR P4, PT, R4, R59, P2 ;  /* 0x0000003b0400720c */ /* 0x000fe20001786670 */
[----:B------:R-:W-:-:S05]  /*0820*/  IMAD.WIDE R6, R2, 0x20, R6 ;  /* 0x0000002002067825 */ /* 0x000fca00078e0206 */
[C---:B------:R-:W-:Y:S02]  /*0830*/  IADD3 R0, P0, R3.reuse, R6, RZ ;  /* 0x0000000603007210 */ /* 0x040fe40007f1e0ff */
[----:B------:R-:W-:Y:S02]  /*0840*/  IADD3 R6, R2, 0x20, RZ ;  /* 0x0000002002067810 */ /* 0x000fe40007ffe0ff */
[----:B------:R-:W-:Y:S02]  /*0850*/  LEA.HI.X.SX32 R3, R3, R7, 0x1, P0 ;  /* 0x0000000703037211 */ /* 0x000fe400000f0eff */
[----:B------:R-:W-:Y:S02]  /*0860*/  LEA R8, P0, R0, c[0x0][0x1d8], 0x2 ;  /* 0x0000760000087a11 */ /* 0x000fe400078010ff */
[----:B------:R-:W-:Y:S02]  /*0870*/  ISETP.GE.OR P1, PT, R6, R59, P2 ;  /* 0x0000003b0600720c */ /* 0x000fe40001726670 */
[----:B------:R-:W-:-:S02]  /*0880*/  LEA.HI.X R9, R0, c[0x0][0x1dc], R3, 0x2, P0 ;  /* 0x0000770000097a11 */ /* 0x000fc400000f1403 */
[----:B------:R-:W-:Y:S02]  /*0890*/  SHF.R.S32.HI R3, RZ, 0x1f, R5 ;  /* 0x0000001fff037819 */ /* 0x000fe40000011405 */
[----:B------:R-:W-:Y:S01]  /*08a0*/  IADD3 R5, P0, R5, R2, RZ ;  /* 0x0000000205057210 */ /* 0x000fe20007f1e0ff */
[----:B------:R1:W-:Y:S01]  /*08b0*/  @!P5 STG.E.128 [R8.64+0x800], RZ ;  /* 0x000800ff0800d986 */ /* 0x0003e2000c101d06 */
[CC--:B------:R-:W-:Y:S02]  /*08c0*/  ISETP.GE.OR P2, PT, R2.reuse, R59.reuse, P2 ;  /* 0x0000003b0200720c */ /* 0x0c0fe40001746670 */
[----:B------:R-:W-:Y:S01]  /*08d0*/  IADD3 R0, R2, 0x30, RZ ;  /* 0x0000003002007810 */ /* 0x000fe20007ffe0ff */
[----:B------:R1:W-:Y:S01]  /*08e0*/  @!P3 STG.E.128 [R8.64], RZ ;  /* 0x000000ff0800b986 */ /* 0x0003e2000c101d06 */
[----:B------:R-:W-:Y:S02]  /*08f0*/  ISETP.GE.AND P6, PT, R6, R59, PT ;  /* 0x0000003b0600720c */ /* 0x000fe40003fc6270 */
[----:B------:R-:W-:Y:S01]  /*0900*/  LEA.HI.X.SX32 R2, R2, R3, 0x1, P0 ;  /* 0x0000000302027211 */ /* 0x000fe200000f0eff */
[----:B------:R-:W-:Y:S01]  /*0910*/  @!P4 IMAD.MOV.U32 R3, RZ, RZ, -0x800000 ;  /* 0xff800000ff03c424 */ /* 0x000fe200078e00ff */
[----:B------:R-:W-:-:S02]  /*0920*/  LEA R6, P0, R5, c[0x0][0x208], 0x2 ;  /* 0x0000820005067a11 */ /* 0x000fc400078010ff */
[----:B------:R-:W-:Y:S02]  /*0930*/  LOP3.LUT P5, RZ, R57, 0x7, RZ, 0xc0, !PT ;  /* 0x0000000739ff7812 */ /* 0x000fe400078ac0ff */
[CC--:B------:R-:W-:Y:S01]  /*0940*/  ISETP.GE.AND P3, PT, R0.reuse, R59.reuse, PT ;  /* 0x0000003b0000720c */ /* 0x0c0fe20003f66270 */
[----:B------:R-:W-:Y:S01]  /*0950*/  @!P2 IMAD.MOV.U32 R4, RZ, RZ, -0x800000 ;  /* 0xff800000ff04a424 */ /* 0x000fe200078e00ff */
[----:B------:R-:W-:Y:S01]  /*0960*/  LEA.HI.X R7, R5, c[0x0][0x20c], R2, 0x2, P0 ;  /* 0x0000830005077a11 */ /* 0x000fe200000f1402 */
[----:B------:R-:W-:Y:S01]  /*0970*/  @!P1 IMAD.MOV.U32 R2, RZ, RZ, -0x800000 ;  /* 0xff800000ff029424 */ /* 0x000fe200078e00ff */
[----:B------:R-:W-:Y:S01]  /*0980*/  ISETP.GE.OR P0, PT, R0, R59, P5 ;  /* 0x0000003b0000720c */ /* 0x000fe20002f06670 */
[----:B------:R1:W-:Y:S08]  /*0990*/  @!P6 STG.E.128 [R8.64+0x1000], RZ ;  /* 0x001000ff0800e986 */ /* 0x0003f0000c101d06 */
        /* <DEDUP_REMOVED lines=8> */
.L_x_2396:
[----:B------:R-:W-:Y:S01]  /*0a20*/  ISETP.NE.U32.AND P0, PT, RZ, c[0x0][0x2b8], PT ;  /* 0x0000ae00ff007a0c */ /* 0x000fe20003f05070 */
[----:B------:R-:W-:-:S03]  /*0a30*/  IMAD.MOV.U32 R3, RZ, RZ, R235 ;  /* 0x000000ffff037224 */ /* 0x000fc600078e00eb */
[----:B------:R-:W-:-:S13]  /*0a40*/  ISETP.NE.AND.EX P0, PT, RZ, c[0x0][0x2bc], PT, P0 ;  /* 0x0000af00ff007a0c */ /* 0x000fda0003f05300 */
[----:B------:R-:W-:-:S05]  /*0a50*/  @P0 IMAD.WIDE R8, R235, R0, c[0x0][0x2b8] ;  /* 0x0000ae00eb080625 */ /* 0x000fca00078e0200 */
[----:B------:R1:W5:Y:S01]  /*0a60*/  @P0 LDG.E R3, [R8.64] ;  /* 0x0000000608030981 */ /* 0x000362000c1e1900 */
[----:B------:R-:W-:Y:S01]  /*0a70*/  ISETP.NE.U32.AND P0, PT, RZ, c[0x0][0x2c0], PT ;  /* 0x0000b000ff007a0c */ /* 0x000fe20003f05070 */
[----:B------:R-:W-:Y:S01]  /*0a80*/  CS2R R238, SRZ ;  /* 0x0000000000ee7805 */ /* 0x000fe2000001ff00 */
[----:B------:R-:W-:Y:S02]  /*0a90*/  SHF.R.S32.HI R16, RZ, 0x1f, R235 ;  /* 0x0000001fff107819 */ /* 0x000fe400000114eb */
[----:B------:R-:W-:Y:S02]  /*0aa0*/  ISETP.NE.AND.EX P1, PT, RZ, c[0x0][0x2c4], PT, P0 ;  /* 0x0000b100ff007a0c */ /* 0x000fe40003f25300 */
[----:B------:R-:W-:Y:S02]  /*0ab0*/  PLOP3.LUT P2, PT, PT, PT, PT, 0x8, 0x0 ;  /* 0x000000000000781c */ /* 0x000fe40003f4e170 */
[----:B------:R-:W-:-:S09]  /*0ac0*/  LOP3.LUT R236, R236, 0xfffffffb, RZ, 0xc0, !PT ;  /* 0xfffffffbecec7812 */ /* 0x000fd200078ec0ff */
        /* <DEDUP_REMOVED lines=17> */
[----:B-1---5:R-:W-:Y:S02]  /*0be0*/  IMAD.MOV R3, RZ, RZ, -R5 ;  /* 0x000000ffff037224 */ /* 0x022fe400078e0a05 */
        /* <DEDUP_REMOVED lines=18> */
[----:B------:R-:W2:Y:S01]  /*0d10*/  LDG.E R0, [R12.64] ;  /* 0x000000060c007981 */ /* 0x000ea2000c1e1900 */
[----:B------:R-:W-:Y:S01]  /*0d20*/  IABS R3, c[0x0][0x1c8] ;  /* 0x0000720000037a13 */ /* 0x000fe20000000000 */
[----:B------:R-:W-:Y:S02]  /*0d30*/  IMAD.MOV.U32 R6, RZ, RZ, RZ ;  /* 0x000000ffff067224 */ /* 0x000fe400078e00ff */
[----:B------:R-:W-:Y:S01]  /*0d40*/  IMAD.MOV R5, RZ, RZ, -R5 ;  /* 0x000000ffff057224 */ /* 0x000fe200078e0a05 */
[----:B------:R-:W1:Y:S08]  /*0d50*/  I2F.RP R9, R3 ;  /* 0x0000000300097306 */ /* 0x000e700000209400 */
[----:B-1----:R-:W1:Y:S02]  /*0d60*/  MUFU.RCP R8, R9 ;  /* 0x0000000900087308 */ /* 0x002e640000001000 */
[----:B-1----:R-:W-:-:S06]  /*0d70*/  IADD3 R8, R8, 0xffffffe, RZ ;  /* 0x0ffffffe08087810 */ /* 0x002fcc0007ffe0ff */
[----:B------:R-:W1:Y:S02]  /*0d80*/  F2I.FTZ.U32.TRUNC.NTZ R7, R8 ;  /* 0x0000000800077305 */ /* 0x000e64000021f000 */
[----:B-1----:R-:W-:-:S05]  /*0d90*/  IADD3 R2, RZ, -R7, RZ ;  /* 0x80000007ff027210 */ /* 0x002fca0007ffe0ff */
[----:B------:R-:W-:Y:S01]  /*0da0*/  IMAD R4, R2, R3, RZ ;  /* 0x0000000302047224 */ /* 0x000fe200078e02ff */
[----:B------:R-:W-:-:S03]  /*0db0*/  IABS R2, R140 ;  /* 0x0000008c00027213 */ /* 0x000fc60000000000 */
[----:B------:R-:W-:Y:S01]  /*0dc0*/  IMAD.HI.U32 R7, R7, R4, R6 ;  /* 0x0000000407077227 */ /* 0x000fe200078e0006 */
[----:B------:R-:W-:-:S05]  /*0dd0*/  MOV R6, R2 ;  /* 0x0000000200067202 */ /* 0x000fca0000000f00 */
[----:B------:R-:W-:-:S04]  /*0de0*/  IMAD.HI.U32 R2, R7, R6, RZ ;  /* 0x0000000607027227 */ /* 0x000fc800078e00ff */
[----:B------:R-:W-:Y:S02]  /*0df0*/  IMAD.MOV R4, RZ, RZ, -R2 ;  /* 0x000000ffff047224 */ /* 0x000fe400078e0a02 */
[----:B------:R-:W-:Y:S02]  /*0e00*/  IMAD R7, R5, c[0x0][0x2d0], R10 ;  /* 0x0000b40005077a24 */ /* 0x000fe400078e020a */
[----:B------:R-:W-:-:S03]  /*0e10*/  IMAD R4, R3, R4, R6 ;  /* 0x0000000403047224 */ /* 0x000fc600078e0206 */
[----:B------:R-:W-:Y:S02]  /*0e20*/  SHF.R.S32.HI R5, RZ, 0x1f, R7 ;  /* 0x0000001fff057819 */ /* 0x000fe40000011407 */
[----:B------:R-:W-:-:S13]  /*0e30*/  ISETP.GT.U32.AND P0, PT, R3, R4, PT ;  /* 0x000000040300720c */ /* 0x000fda0003f04070 */
[-C--:B------:R-:W-:Y:S02]  /*0e40*/  @!P0 IADD3 R4, R4, -R3.reuse, RZ ;  /* 0x8000000304048210 */ /* 0x080fe40007ffe0ff */
[----:B------:R-:W-:Y:S02]  /*0e50*/  @!P0 IADD3 R2, R2, 0x1, RZ ;  /* 0x0000000102028810 */ /* 0x000fe40007ffe0ff */
[----:B------:R-:W-:Y:S01]  /*0e60*/  ISETP.GE.U32.AND P1, PT, R4, R3, PT ;  /* 0x000000030400720c */ /* 0x000fe20003f26070 */
[----:B------:R-:W-:Y:S01]  /*0e70*/  IMAD R4, R5, c[0x0][0x198], RZ ;  /* 0x0000660005047a24 */ /* 0x000fe200078e02ff */
[----:B------:R-:W-:-:S04]  /*0e80*/  LOP3.LUT R3, R140, c[0x0][0x1c8], RZ, 0x3c, !PT ;  /* 0x000072008c037a12 */ /* 0x000fc800078e3cff */
[----:B------:R-:W-:-:S07]  /*0e90*/  ISETP.GE.AND P0, PT, R3, RZ, PT ;  /* 0x000000ff0300720c */ /* 0x000fce0003f06270 */
[----:B------:R-:W-:Y:S02]  /*0ea0*/  @P1 IADD3 R2, R2, 0x1, RZ ;  /* 0x0000000102021810 */ /* 0x000fe40007ffe0ff */
[----:B------:R-:W-:-:S04]  /*0eb0*/  ISETP.NE.AND P1, PT, RZ, c[0x0][0x1c8], PT ;  /* 0x00007200ff007a0c */ /* 0x000fc80003f25270 */
[----:B------:R-:W-:-:S09]  /*0ec0*/  @!P0 IADD3 R2, -R2, RZ, RZ ;  /* 0x000000ff02028210 */ /* 0x000fd20007ffe1ff */
        /* <DEDUP_REMOVED lines=8> */
[----:B------:R-:W-:Y:S02]  /*0f50*/  IMAD.IADD R9, R9, 0x1, R3 ;  /* 0x0000000109097824 */ /* 0x000fe400078e0203 */
[----:B------:R-:W-:-:S02]  /*0f60*/  IMAD R3, R7, c[0x0][0x19c], R4 ;  /* 0x0000670007037a24 */ /* 0x000fc400078e0204 */
[----:B------:R-:W-:-:S04]  /*0f70*/  IMAD.WIDE.U32 R8, R7, c[0x0][0x198], R8 ;  /* 0x0000660007087a25 */ /* 0x000fc800078e0008 */
[----:B------:R-:W-:Y:S01]  /*0f80*/  IMAD.WIDE.U32 R14, R0, c[0x0][0x188], RZ ;  /* 0x00006200000e7a25 */ /* 0x000fe200078e00ff */
[----:B------:R-:W-:-:S03]  /*0f90*/  IADD3 R9, R9, R3, RZ ;  /* 0x0000000309097210 */ /* 0x000fc60007ffe0ff */
[----:B------:R-:W-:Y:S01]  /*0fa0*/  IMAD R3, R119, c[0x0][0x1b0], RZ ;  /* 0x00006c0077037a24 */ /* 0x000fe200078e02ff */
[----:B------:R-:W-:Y:S01]  /*0fb0*/  IADD3 R13, R15, R13, RZ ;  /* 0x0000000d0f0d7210 */ /* 0x000fe20007ffe0ff */
[----:B------:R-:W-:-:S04]  /*0fc0*/  IMAD.WIDE.U32 R8, R2, c[0x0][0x1b0], R8 ;  /* 0x00006c0002087a25 */ /* 0x000fc800078e0008 */
[----:B------:R-:W-:Y:S01]  /*0fd0*/  IMAD R3, R2, c[0x0][0x1b4], R3 ;  /* 0x00006d0002037a24 */ /* 0x000fe200078e0203 */
[----:B------:R-:W-:Y:S01]  /*0fe0*/  MOV R0, R8 ;  /* 0x0000000800007202 */ /* 0x000fe20000000f00 */
[----:B------:R-:W-:Y:S02]  /*0ff0*/  IMAD.MOV.U32 R4, RZ, RZ, R14 ;  /* 0x000000ffff047224 */ /* 0x000fe400078e000e */
[----:B------:R-:W-:Y:S01]  /*1000*/  IMAD.IADD R11, R9, 0x1, R3 ;  /* 0x00000001090b7824 */ /* 0x000fe200078e0203 */
[----:B------:R-:W-:Y:S05]  /*1010*/  BRA `(.L_x_2398) ;  /* 0x0000044000007947 */ /* 0x000fea0003800000 */
.L_x_2397:
        /* <DEDUP_REMOVED lines=16> */
.L_x_2399:
[----:B------:R-:W-:Y:S02]  /*1120*/  IABS R4, c[0x0][0x1c8] ;  /* 0x0000720000047a13 */ /* 0x000fe40000000000 */
[----:B------:R-:W-:Y:S02]  /*1130*/  @P0 IADD3 R13, R6, R13, RZ ;  /* 0x0000000d060d0210 */ /* 0x000fe40007ffe0ff */
[----:B------:R-:W1:Y:S03]  /*1140*/  I2F.RP R5, R4 ;  /* 0x0000000400057306 */ /* 0x000e660000209400 */
[----:B------:R-:W-:-:S04]  /*1150*/  @P0 IMAD.WIDE.U32 R14, R13, c[0x0][0x1a0], RZ ;  /* 0x000068000d0e0a25 */ /* 0x000fc800078e00ff */
[----:B------:R-:W-:Y:S01]  /*1160*/  @P0 IMAD R13, R13, c[0x0][0x1a4], R15 ;  /* 0x000069000d0d0a24 */ /* 0x000fe200078e020f */
        /* <DEDUP_REMOVED lines=8> */
[----:B------:R-:W-:-:S05]  /*11f0*/  LEA R10, R56, 0xffffff00, 0x8 ;  /* 0xffffff00380a7811 */ /* 0x000fca00078e40ff */
[----:B------:R-:W-:-:S04]  /*1200*/  IMAD.HI.U32 R2, R11, R0, RZ ;  /* 0x000000000b027227 */ /* 0x000fc800078e00ff */
[----:B------:R-:W-:Y:S02]  /*1210*/  IMAD.MOV R5, RZ, RZ, -R2 ;  /* 0x000000ffff057224 */ /* 0x000fe400078e0a02 */
[----:B------:R-:W-:-:S04]  /*1220*/  IMAD.WIDE.U32 R8, R10, c[0x0][0x198], R8 ;  /* 0x000066000a087a25 */ /* 0x000fc800078e0008 */
        /* <DEDUP_REMOVED lines=8> */
[----:B------:R-:W-:Y:S02]  /*12b0*/  SHF.R.S32.HI R5, RZ, 0x1f, R10 ;  /* 0x0000001fff057819 */ /* 0x000fe4000001140a */
[----:B------:R-:W-:-:S03]  /*12c0*/  @P0 MOV R4, R14 ;  /* 0x0000000e00040202 */ /* 0x000fc60000000f00 */
[----:B------:R-:W-:-:S04]  /*12d0*/  IMAD R7, R5, c[0x0][0x198], RZ ;  /* 0x0000660005077a24 */ /* 0x000fc800078e02ff */
[----:B------:R-:W-:Y:S01]  /*12e0*/  @P3 IADD3 R2, R2, 0x1, RZ ;  /* 0x0000000102023810 */ /* 0x000fe20007ffe0ff */
[----:B------:R-:W-:Y:S02]  /*12f0*/  IMAD R0, R10, c[0x0][0x19c], R7 ;  /* 0x000067000a007a24 */ /* 0x000fe400078e0207 */
[----:B------:R-:W-:Y:S02]  /*1300*/  IMAD.MOV.U32 R7, RZ, RZ, R10 ;  /* 0x000000ffff077224 */ /* 0x000fe400078e000a */
[----:B------:R-:W-:Y:S01]  /*1310*/  @!P2 IMAD.MOV R2, RZ, RZ, -R2 ;  /* 0x000000ffff02a224 */ /* 0x000fe200078e0a02 */
[----:B------:R-:W-:Y:S01]  /*1320*/  @!P1 LOP3.LUT R2, RZ, c[0x0][0x1c8], RZ, 0x33, !PT ;  /* 0x00007200ff029a12 */ /* 0x000fe200078e33ff */
[----:B------:R-:W-:-:S03]  /*1330*/  IMAD.IADD R9, R9, 0x1, R0 ;  /* 0x0000000109097824 */ /* 0x000fc600078e0200 */
        /* <DEDUP_REMOVED lines=18> */
.L_x_2398:
[----:B-----5:R1:W5:Y:S01]  /*1460*/  @P4 LDG.E R3, [R142.64] ;  /* 0x000000068e034981 */ /* 0x020362000c1e1900 */
        /* <DEDUP_REMOVED lines=11> */
[----:B------:R-:W-:-:S02]  /*1520*/  SHF.R.S32.HI R138, RZ, 0x2, R19 ;  /* 0x00000002ff8a7819 */ /* 0x000fc40000011413 */
[----:B------:R-:W-:Y:S01]  /*1530*/  LEA.HI R66, R12, R15, RZ, 0x1 ;  /* 0x0000000f0c427211 */ /* 0x000fe200078f08ff */
[----:B------:R-:W-:Y:S01]  /*1540*/  @!P0 IMAD R6, R16, c[0x0][0x178], RZ ;  /* 0x00005e0010068a24 */ /* 0x000fe200078e02ff */
[-C--:B------:R-:W-:Y:S01]  /*1550*/  LEA.HI R137, R8, R57.reuse, RZ, 0x5 ;  /* 0x0000003908897211 */ /* 0x080fe200078f28ff */
[----:B------:R-:W-:Y:S01]  /*1560*/  @P0 IMAD.WIDE.U32 R20, R17, c[0x0][0x190], RZ ;  /* 0x0000640011140a25 */ /* 0x000fe200078e00ff */
[----:B------:R-:W-:Y:S02]  /*1570*/  LOP3.LUT R66, R66, 0xfffffffe, RZ, 0xc0, !PT ;  /* 0xfffffffe42427812 */ /* 0x000fe400078ec0ff */
[----:B------:R-:W-:Y:S01]  /*1580*/  LOP3.LUT R12, R12, 0xfffffff8, RZ, 0xc0, !PT ;  /* 0xfffffff80c0c7812 */ /* 0x000fe200078ec0ff */
[----:B------:R-:W-:Y:S01]  /*1590*/  @!P0 IMAD.WIDE.U32 R24, R235, c[0x0][0x178], RZ ;  /* 0x00005e00eb188a25 */ /* 0x000fe200078e00ff */
[----:B------:R-:W-:Y:S02]  /*15a0*/  IADD3 R66, R15, -R66, RZ ;  /* 0x800000420f427210 */ /* 0x000fe40007ffe0ff */
[----:B------:R-:W-:Y:S01]  /*15b0*/  LEA.HI R8, R8, R57, RZ, 0x4 ;  /* 0x0000003908087211 */ /* 0x000fe200078f20ff */
[----:B------:R-:W-:Y:S01]  /*15c0*/  @!P0 IMAD R6, R235, c[0x0][0x17c], R6 ;  /* 0x00005f00eb068a24 */ /* 0x000fe200078e0206 */
[----:B------:R-:W-:Y:S01]  /*15d0*/  SHF.R.S32.HI R137, RZ, 0x5, R137 ;  /* 0x00000005ff897819 */ /* 0x000fe20000011489 */
[----:B------:R-:W-:Y:S01]  /*15e0*/  @P0 IMAD R17, R17, c[0x0][0x194], R21 ;  /* 0x0000650011110a24 */ /* 0x000fe200078e0215 */
[----:B------:R-:W-:Y:S01]  /*15f0*/  LOP3.LUT R8, R8, 0xfffffff0, RZ, 0xc0, !PT ;  /* 0xfffffff008087812 */ /* 0x000fe200078ec0ff */
[----:B------:R-:W-:Y:S01]  /*1600*/  @!P0 IMAD.IADD R17, R25, 0x1, R6 ;  /* 0x0000000119118824 */ /* 0x000fe200078e0206 */
[----:B------:R-:W-:Y:S01]  /*1610*/  LOP3.LUT R6, R19, 0xfffffffc, RZ, 0xc0, !PT ;  /* 0xfffffffc13067812 */ /* 0x000fe200078ec0ff */
[----:B------:R-:W-:Y:S01]  /*1620*/  IMAD.SHL.U32 R15, R15, 0x40, RZ ;  /* 0x000000400f0f7824 */ /* 0x000fe200078e00ff */
[----:B------:R-:W-:Y:S01]  /*1630*/  LEA.HI R19, R19, R138, RZ, 0x1 ;  /* 0x0000008a13137211 */ /* 0x000fe200078f08ff */
[----:B------:R-:W-:Y:S01]  /*1640*/  @!P0 IMAD.MOV.U32 R20, RZ, RZ, R24 ;  /* 0x000000ffff148224 */ /* 0x000fe200078e0018 */
[----:B------:R-:W-:Y:S01]  /*1650*/  SHF.R.S32.HI R139, RZ, 0x1f, R138 ;  /* 0x0000001fff8b7819 */ /* 0x000fe2000001148a */
[----:B------:R-:W-:Y:S01]  /*1660*/  IMAD.IADD R9, R57, 0x1, -R6 ;  /* 0x0000000139097824 */ /* 0x000fe200078e0a06 */
[----:B------:R-:W-:Y:S01]  /*1670*/  LOP3.LUT R19, R19, 0x7fffffe, RZ, 0xc0, !PT ;  /* 0x07fffffe13137812 */ /* 0x000fe200078ec0ff */
[----:B------:R-:W-:Y:S01]  /*1680*/  IMAD.IADD R69, R57, 0x1, -R8 ;  /* 0x0000000139457824 */ /* 0x000fe200078e0a08 */
[----:B------:R-:W-:Y:S01]  /*1690*/  LOP3.LUT R15, R15, 0xc0, RZ, 0xc0, !PT ;  /* 0x000000c00f0f7812 */ /* 0x000fe200078ec0ff */
[----:B------:R-:W-:Y:S01]  /*16a0*/  IMAD.SHL.U32 R14, R9, 0x8, RZ ;  /* 0x00000008090e7824 */ /* 0x000fe200078e00ff */
[----:B------:R-:W-:Y:S01]  /*16b0*/  SHF.R.S32.HI R75, RZ, 0x1, R77 ;  /* 0x00000001ff4b7819 */ /* 0x000fe2000001144d */
[----:B------:R-:W-:Y:S01]  /*16c0*/  IMAD.IADD R6, R138, 0x1, -R19 ;  /* 0x000000018a067824 */ /* 0x000fe200078e0a13 */
[----:B------:R-:W-:Y:S01]  /*16d0*/  LEA.HI R68, R69, R69, RZ, 0x1 ;  /* 0x0000004545447211 */ /* 0x000fe200078f08ff */
[----:B------:R-:W-:Y:S01]  /*16e0*/  IMAD.IADD R19, R57, 0x1, -R12 ;  /* 0x0000000139137824 */ /* 0x000fe200078e0a0c */
[----:B------:R-:W-:Y:S01]  /*16f0*/  LOP3.LUT R21, R15, 0x18, R14, 0xf8, !PT ;  /* 0x000000180f157812 */ /* 0x000fe200078ef80e */
[----:B------:R-:W-:Y:S01]  /*1700*/  IMAD.WIDE R22, R23, 0x40, R138 ;  /* 0x0000004017167825 */ /* 0x000fe200078e028a */
[----:B------:R-:W-:-:S02]  /*1710*/  SHF.R.U32.HI R12, RZ, 0x3, R15 ;  /* 0x00000003ff0c7819 */ /* 0x000fc4000001160f */
[----:B------:R-:W-:Y:S01]  /*1720*/  LEA R137, R137, R6, 0x3 ;  /* 0x0000000689897211 */ /* 0x000fe200078e18ff */
[----:B------:R-:W-:Y:S01]  /*1730*/  IMAD R6, R23, c[0x0][0x190], RZ ;  /* 0x0000640017067a24 */ /* 0x000fe200078e02ff */
[----:B------:R-:W-:Y:S01]  /*1740*/  IADD3 R20, P0, R14, R20, RZ ;  /* 0x000000140e147210 */ /* 0x000fe20007f1e0ff */
[----:B------:R-:W-:Y:S01]  /*1750*/  IMAD.SHL.U32 R9, R9, 0x4, RZ ;  /* 0x0000000409097824 */ /* 0x000fe200078e00ff */
[----:B------:R-:W-:Y:S01]  /*1760*/  SHF.R.S32.HI R15, RZ, 0x1f, R14 ;  /* 0x0000001fff0f7819 */ /* 0x000fe2000001140e */
[----:B------:R-:W-:Y:S01]  /*1770*/  IMAD R6, R22, c[0x0][0x194], R6 ;  /* 0x0000650016067a24 */ /* 0x000fe200078e0206 */
[----:B------:R-:W-:Y:S01]  /*1780*/  LOP3.LUT R12, R21, R12, RZ, 0x3c, !PT ;  /* 0x0000000c150c7212 */ /* 0x000fe200078e3cff */
[----:B------:R-:W-:Y:S01]  /*1790*/  IMAD R76, R138, R75, R9 ;  /* 0x0000004b8a4c7224 */ /* 0x000fe200078e0209 */
[----:B------:R-:W-:Y:S01]  /*17a0*/  SHF.R.S32.HI R8, RZ, 0x1, R68 ;  /* 0x00000001ff087819 */ /* 0x000fe20000011444 */
[----:B------:R-:W-:Y:S01]  /*17b0*/  IMAD.X R21, R15, 0x1, R17, P0 ;  /* 0x000000010f157824 */ /* 0x000fe200000e0611 */
[----:B------:R-:W-:Y:S01]  /*17c0*/  LEA.HI R58, R19, R19, RZ, 0x1 ;  /* 0x00000013133a7211 */ /* 0x000fe200078f08ff */
[----:B------:R-:W-:Y:S01]  /*17d0*/  IMAD.U32 R137, R137, 0x20, R12 ;  /* 0x0000002089897824 */ /* 0x000fe200078e000c */
[----:B------:R-:W-:Y:S01]  /*17e0*/  IADD3 R12, P0, R14, R4, RZ ;  /* 0x000000040e0c7210 */ /* 0x000fe20007f1e0ff */
[----:B------:R-:W-:Y:S01]  /*17f0*/  IMAD R17, R119, c[0x0][0x1b8], RZ ;  /* 0x00006e0077117a24 */ /* 0x000fe200078e02ff */
[----:B------:R-:W-:Y:S01]  /*1800*/  IADD3 R4, P1, R138, R7, RZ ;  /* 0x000000078a047210 */ /* 0x000fe20007f3e0ff */
[----:B------:R-:W-:Y:S01]  /*1810*/  IMAD.WIDE.U32 R20, R22, c[0x0][0x190], R20 ;  /* 0x0000640016147a25 */ /* 0x000fe200078e0014 */
[----:B------:R-:W-:-:S02]  /*1820*/  SHF.R.S32.HI R7, RZ, 0x1f, R68 ;  /* 0x0000001fff077819 */ /* 0x000fc40000011444 */
[----:B------:R-:W-:Y:S01]  /*1830*/  LOP3.LUT R64, R58, 0xfffffffe, RZ, 0xc0, !PT ;  /* 0xfffffffe3a407812 */ /* 0x000fe200078ec0ff */
[----:B------:R-:W-:Y:S01]  /*1840*/  IMAD.X R13, R15, 0x1, R13, P0 ;  /* 0x000000010f0d7824 */ /* 0x000fe200000e060d */
[----:B------:R-:W-:Y:S01]  /*1850*/  LEA.HI R7, R7, R8, RZ, 0x2 ;  /* 0x0000000807077211 */ /* 0x000fe200078f10ff */
[----:B------:R-:W-:Y:S01]  /*1860*/  IMAD R17, R2, c[0x0][0x1bc], R17 ;  /* 0x00006f0002117a24 */ /* 0x000fe200078e0211 */
[----:B------:R-:W-:Y:S01]  /*1870*/  IADD3 R18, P0, R14, R0, RZ ;  /* 0x000000000e127210 */ /* 0x000fe20007f1e0ff */
[----:B------:R-:W-:Y:S01]  /*1880*/  IMAD.WIDE.U32 R22, R2, c[0x0][0x1b8], R12 ;  /* 0x00006e0002167a25 */ /* 0x000fe200078e000c */
[----:B------:R-:W-:Y:S02]  /*1890*/  LOP3.LUT R7, R7, 0xfffffffc, RZ, 0xc0, !PT ;  /* 0xfffffffc07077812 */ /* 0x000fe400078ec0ff */
[----:B------:R-:W-:Y:S01]  /*18a0*/  SHF.R.S32.HI R0, RZ, 0x1f, R140 ;  /* 0x0000001fff007819 */ /* 0x000fe2000001148c */
[----:B------:R-:W-:Y:S01]  /*18b0*/  IMAD.IADD R64, R19, 0x1, -R64 ;  /* 0x0000000113407824 */ /* 0x000fe200078e0a40 */
[C---:B------:R-:W-:Y:S01]  /*18c0*/  IADD3.X R5, R139.reuse, R5, RZ, P1, !PT ;  /* 0x000000058b057210 */ /* 0x040fe20000ffe4ff */
[----:B------:R-:W-:Y:S01]  /*18d0*/  IMAD.IADD R67, R8, 0x1, -R7 ;  /* 0x0000000108437824 */ /* 0x000fe200078e0a07 */
[----:B------:R-:W-:Y:S01]  /*18e0*/  SHF.R.S32.HI R58, RZ, 0x1, R58 ;  /* 0x00000001ff3a7819 */ /* 0x000fe2000001143a */
[----:B------:R-:W-:Y:S01]  /*18f0*/  IMAD R7, R0, c[0x0][0x1a8], RZ ;  /* 0x00006a0000077a24 */ /* 0x000fe200078e02ff */
[----:B------:R-:W-:Y:S01]  /*1900*/  SHF.R.S32.HI R0, RZ, 0x1f, R71 ;  /* 0x0000001fff007819 */ /* 0x000fe20000011447 */
[----:B------:R-:W-:Y:S01]  /*1910*/  IMAD R13, R139, c[0x0][0x198], RZ ;  /* 0x000066008b0d7a24 */ /* 0x000fe200078e02ff */
[----:B------:R-:W-:Y:S01]  /*1920*/  LOP3.LUT P3, RZ, R67, 0x2, RZ, 0xc0, !PT ;  /* 0x0000000243ff7812 */ /* 0x000fe2000786c0ff */
[----:B------:R-:W-:Y:S01]  /*1930*/  IMAD.X R19, R15, 0x1, R11, P0 ;  /* 0x000000010f137824 */ /* 0x000fe200000e060b */
[----:B------:R-:W-:Y:S01]  /*1940*/  LEA.HI R0, R0, R71, RZ, 0x8 ;  /* 0x0000004700007211 */ /* 0x000fe200078f40ff */
[----:B------:R-:W-:Y:S01]  /*1950*/  IMAD R5, R5, c[0x0][0x1a0], RZ ;  /* 0x0000680005057a24 */ /* 0x000fe200078e02ff */
[----:B------:R-:W-:Y:S01]  /*1960*/  SHF.R.S32.HI R73, RZ, 0x1f, R76 ;  /* 0x0000001fff497819 */ /* 0x000fe2000001144c */
[----:B------:R-:W-:Y:S01]  /*1970*/  IMAD.IADD R23, R23, 0x1, R17 ;  /* 0x0000000117177824 */ /* 0x000fe200078e0211 */
[----:B------:R-:W-:Y:S01]  /*1980*/  SHF.R.S32.HI R92, RZ, 0x8, R0 ;  /* 0x00000008ff5c7819 */ /* 0x000fe20000011400 */
[C---:B------:R-:W-:Y:S01]  /*1990*/  IMAD R13, R138.reuse, c[0x0][0x19c], R13 ;  /* 0x000067008a0d7a24 */ /* 0x040fe200078e020d */
[----:B------:R-:W-:Y:S01]  /*19a0*/  SEL R49, R49, 0xfffffff0, !P3 ;  /* 0xfffffff031317807 */ /* 0x000fe20005800000 */
[----:B------:R-:W-:Y:S01]  /*19b0*/  IMAD.WIDE.U32 R18, R138, c[0x0][0x198], R18 ;  /* 0x000066008a127a25 */ /* 0x000fe200078e0012 */
[----:B------:R-:W-:-:S03]  /*19c0*/  IMNMX R92, R229, R92, !PT ;  /* 0x0000005ce55c7217 */ /* 0x000fc60007800200 */
[----:B------:R-:W-:Y:S01]  /*19d0*/  IMAD R5, R4, c[0x0][0x1a4], R5 ;  /* 0x0000690004057a24 */ /* 0x000fe200078e0205 */
[----:B------:R-:W-:Y:S01]  /*19e0*/  ISETP.GT.AND P2, PT, R56, R92, PT ;  /* 0x0000005c3800720c */ /* 0x000fe20003f44270 */
[----:B------:R-:W-:Y:S01]  /*19f0*/  IMAD.WIDE.U32 R22, R4, c[0x0][0x1a0], R22 ;  /* 0x0000680004167a25 */ /* 0x000fe200078e0016 */
[----:B------:R-:W-:-:S03]  /*1a00*/  LEA R94, P1, R18, c[0x0][0x168], 0x1 ;  /* 0x00005a00125e7a11 */ /* 0x000fc600078208ff */
[----:B------:R-:W-:Y:S01]  /*1a10*/  IMAD.IADD R13, R19, 0x1, R13 ;  /* 0x00000001130d7824 */ /* 0x000fe200078e020d */
[----:B------:R-:W-:Y:S01]  /*1a20*/  IADD3 R97, R23, R5, RZ ;  /* 0x0000000517617210 */ /* 0x000fe20007ffe0ff */
[----:B------:R-:W-:Y:S01]  /*1a30*/  IMAD.IADD R21, R21, 0x1, R6 ;  /* 0x0000000115157824 */ /* 0x000fe200078e0206 */
[----:B------:R-:W-:Y:S01]  /*1a40*/  LEA R96, P0, R22, c[0x0][0x170], 0x1 ;  /* 0x00005c0016607a11 */ /* 0x000fe200078008ff */
[----:B------:R-:W-:Y:S01]  /*1a50*/  IMAD R5, R140, c[0x0][0x1ac], R7 ;  /* 0x00006b008c057a24 */ /* 0x000fe200078e0207 */
[----:B------:R-:W-:Y:S01]  /*1a60*/  SHF.L.U64.HI R95, R18, 0x1, R13 ;  /* 0x00000001125f7819 */ /* 0x000fe2000001020d */
[----:B------:R-:W-:Y:S01]  /*1a70*/  IMAD.WIDE.U32 R140, R140, c[0x0][0x1a8], R20 ;  /* 0x00006a008c8c7a25 */ /* 0x000fe200078e0014 */
[----:B------:R-:W-:Y:S02]  /*1a80*/  SHF.L.U64.HI R97, R22, 0x1, R97 ;  /* 0x0000000116617819 */ /* 0x000fe40000010261 */
[----:B------:R-:W-:Y:S01]  /*1a90*/  IADD3.X R95, R95, c[0x0][0x16c], RZ, P1, !PT ;  /* 0x00005b005f5f7a10 */ /* 0x000fe20000ffe4ff */
[----:B------:R-:W-:Y:S01]  /*1aa0*/  IMAD.MOV.U32 R153, RZ, RZ, c[0x0][0x198] ;  /* 0x00006600ff997624 */ /* 0x000fe200078e00ff */
[----:B------:R-:W-:Y:S01]  /*1ab0*/  IADD3.X R97, R97, c[0x0][0x174], RZ, P0, !PT ;  /* 0x00005d0061617a10 */ /* 0x000fe200007fe4ff */
[----:B------:R-:W-:Y:S01]  /*1ac0*/  IMAD.MOV.U32 R128, RZ, RZ, 0x5 ;  /* 0x00000005ff807424 */ /* 0x000fe200078e00ff */
[----:B------:R-:W-:Y:S01]  /*1ad0*/  IADD3 R70, R141, R5, RZ ;  /* 0x000000058d467210 */ /* 0x000fe20007ffe0ff */
[----:B------:R-:W-:Y:S01]  /*1ae0*/  IMAD.MOV.U32 R7, RZ, RZ, c[0x0][0x1a0] ;  /* 0x00006800ff077624 */ /* 0x000fe200078e00ff */
[----:B------:R-:W-:Y:S01]  /*1af0*/  SHF.L.U32 R63, R153, 0x5, RZ ;  /* 0x00000005993f7819 */ /* 0x000fe200000006ff */
[----:B------:R-:W-:Y:S01]  /*1b00*/  IMAD.IADD R74, R9, 0x1, R76 ;  /* 0x00000001094a7824 */ /* 0x000fe200078e024c */
[-C--:B------:R-:W-:Y:S01]  /*1b10*/  SHF.L.U64.HI R60, R153, R128.reuse, c[0x0][0x19c] ;  /* 0x00006700993c7619 */ /* 0x080fe20000010280 */
[C---:B------:R-:W-:Y:S01]  /*1b20*/  IMAD.SHL.U32 R65, R7.reuse, 0x20, RZ ;  /* 0x0000002007417824 */ /* 0x040fe200078e00ff */
[----:B------:R-:W-:Y:S01]  /*1b30*/  SHF.L.U64.HI R62, R7, R128, c[0x0][0x1a4] ;  /* 0x00006900073e7619 */ /* 0x000fe20000010280 */
[----:B------:R-:W-:Y:S01]  /*1b40*/  IMAD.MOV.U32 R230, RZ, RZ, R94 ;  /* 0x000000ffffe67224 */ /* 0x000fe200078e005e */
[----:B------:R-:W-:Y:S01]  /*1b50*/  SHF.R.S32.HI R72, RZ, 0x1f, R74 ;  /* 0x0000001fff487819 */ /* 0x000fe2000001144a */
[----:B------:R-:W-:-:S02]  /*1b60*/  IMAD.MOV.U32 R231, RZ, RZ, R95 ;  /* 0x000000ffffe77224 */ /* 0x000fc400078e005f */
[----:B------:R-:W-:Y:S02]  /*1b70*/  IMAD.MOV.U32 R232, RZ, RZ, R96 ;  /* 0x000000ffffe87224 */ /* 0x000fe400078e0060 */
[----:B------:R-:W-:Y:S02]  /*1b80*/  IMAD.MOV.U32 R233, RZ, RZ, R97 ;  /* 0x000000ffffe97224 */ /* 0x000fe400078e0061 */
[----:B------:R-:W-:Y:S01]  /*1b90*/  @!P4 IMAD.MOV.U32 R3, RZ, RZ, RZ ;  /* 0x000000ffff03c224 */ /* 0x000fe200078e00ff */
[----:B------:R-:W-:Y:S05]  /*1ba0*/  @!P2 BRA `(.L_x_2400) ;  /* 0x000068600000a947 */ /* 0x000fea0003800000 */
[--C-:B-1---5:R-:W-:Y:S01]  /*1bb0*/  IMAD.IADD R0, R3, 0x1, R10.reuse ;  /* 0x0000000103007824 */ /* 0x122fe200078e020a */
[----:B------:R-:W-:Y:S01]  /*1bc0*/  SHF.R.S32.HI R3, RZ, 0x1f, R10 ;  /* 0x0000001fff037819 */ /* 0x000fe2000001140a */
[----:B------:R-:W-:Y:S01]  /*1bd0*/  IMAD R8, R16, c[0x0][0x280], RZ ;  /* 0x0000a00010087a24 */ /* 0x000fe200078e02ff */
[--C-:B------:R-:W-:Y:S01]  /*1be0*/  IADD3 R10, P1, P0, R10, R138, -R71.reuse ;  /* 0x0000008a0a0a7210 */ /* 0x100fe2000783e847 */
[----:B------:R-:W-:Y:S01]  /*1bf0*/  IMAD R16, R16, c[0x0][0x278], RZ ;  /* 0x00009e0010107a24 */ /* 0x000fe200078e02ff */
[----:B------:R-:W-:Y:S01]  /*1c00*/  SHF.R.S32.HI R4, RZ, 0x1f, R71 ;  /* 0x0000001fff047819 */ /* 0x000fe20000011447 */
[C---:B------:R-:W-:Y:S01]  /*1c10*/  IMAD R8, R235.reuse, c[0x0][0x284], R8 ;  /* 0x0000a100eb087a24 */ /* 0x040fe200078e0208 */
[----:B------:R-:W-:Y:S01]  /*1c20*/  UMOV UR12, 0x40 ;  /* 0x00000040000c7882 */ /* 0x000fe20000000000 */
[----:B------:R-:W-:Y:S01]  /*1c30*/  IMAD.WIDE.U32 R18, R235, c[0x0][0x280], R14 ;  /* 0x0000a000eb127a25 */ /* 0x000fe200078e000e */
[----:B------:R-:W-:Y:S01]  /*1c40*/  IADD3.X R3, R3, R139, ~R4, P1, P0 ;  /* 0x0000008b03037210 */ /* 0x000fe20000fe0c04 */
[----:B------:R-:W-:Y:S01]  /*1c50*/  ULDC.64 UR4, c[0x0][0x1a0] ;  /* 0x0000680000047ab9 */ /* 0x000fe20000000a00 */
[----:B------:R-:W-:Y:S01]  /*1c60*/  MOV R144, c[0x0][0x290] ;  /* 0x0000a40000907a02 */ /* 0x000fe20000000f00 */
[----:B------:R-:W-:Y:S01]  /*1c70*/  IMAD.WIDE.U32 R12, R235, c[0x0][0x278], R14 ;  /* 0x00009e00eb0c7a25 */ /* 0x000fe200078e000e */
[----:B------:R-:W-:Y:S01]  /*1c80*/  UIMAD UR17, UR12, UR5, URZ ;  /* 0x000000050c1172a4 */ /* 0x000fe2000f8e023f */
[----:B------:R-:W-:Y:S01]  /*1c90*/  SHF.L.U32 R91, R75, 0x5, RZ ;  /* 0x000000054b5b7819 */ /* 0x000fe200000006ff */
[----:B------:R-:W-:Y:S01]  /*1ca0*/  UMOV UR13, 0x80 ;  /* 0x00000080000d7882 */ /* 0x000fe20000000000 */
[----:B------:R-:W-:Y:S01]  /*1cb0*/  IMAD R16, R235, c[0x0][0x27c], R16 ;  /* 0x00009f00eb107a24 */ /* 0x000fe200078e0210 */
[----:B------:R-:W-:Y:S01]  /*1cc0*/  UMOV UR11, 0xc0 ;  /* 0x000000c0000b7882 */ /* 0x000fe20000000000 */
[----:B------:R-:W-:Y:S01]  /*1cd0*/  IMAD.IADD R9, R19, 0x1, R8 ;  /* 0x0000000113097824 */ /* 0x000fe200078e0208 */
[----:B------:R-:W-:Y:S01]  /*1ce0*/  UMOV UR10, 0x140 ;  /* 0x00000140000a7882 */ /* 0x000fe20000000000 */
[----:B------:R-:W-:Y:S01]  /*1cf0*/  IMAD.IADD R17, R13, 0x1, R16 ;  /* 0x000000010d117824 */ /* 0x000fe200078e0210 */
[----:B------:R-:W-:Y:S01]  /*1d00*/  MOV R16, R12 ;  /* 0x0000000c00107202 */ /* 0x000fe20000000f00 */
[----:B------:R-:W-:Y:S01]  /*1d10*/  IMAD.MOV.U32 R8, RZ, RZ, R18 ;  /* 0x000000ffff087224 */ /* 0x000fe200078e0012 */
[----:B------:R-:W-:Y:S01]  /*1d20*/  UMOV UR9, 0x180 ;  /* 0x0000018000097882 */ /* 0x000fe20000000000 */
[C---:B------:R-:W-:Y:S01]  /*1d30*/  IMAD R5, R3.reuse, c[0x0][0x290], RZ ;  /* 0x0000a40003057a24 */ /* 0x040fe200078e02ff */
[----:B------:R-:W-:Y:S01]  /*1d40*/  UMOV UR8, 0x1c0 ;  /* 0x000001c000087882 */ /* 0x000fe20000000000 */
[----:B------:R-:W-:Y:S01]  /*1d50*/  IMAD R3, R3, c[0x0][0x288], RZ ;  /* 0x0000a20003037a24 */ /* 0x000fe200078e02ff */
[----:B------:R-:W-:Y:S01]  /*1d60*/  UIMAD UR18, UR13, UR5, URZ ;  /* 0x000000050d1272a4 */ /* 0x000fe2000f8e023f */
[----:B------:R-:W-:Y:S01]  /*1d70*/  IMAD.WIDE.U32 R18, R10, c[0x0][0x290], R8 ;  /* 0x0000a4000a127a25 */ /* 0x000fe200078e0008 */
[----:B------:R-:W-:Y:S01]  /*1d80*/  UIMAD UR16, UR11, UR5, URZ ;  /* 0x000000050b1072a4 */ /* 0x000fe2000f8e023f */
[----:B------:R-:W-:Y:S01]  /*1d90*/  SHF.L.U32 R112, R144, 0x7, RZ ;  /* 0x0000000790707819 */ /* 0x000fe200000006ff */
        /* <DEDUP_REMOVED lines=11> */
[----:B------:R-:W-:Y:S01]  /*1e50*/  IMAD.IADD R9, R11, 0x1, R8 ;  /* 0x000000010b097824 */ /* 0x000fe200078e0208 */
[----:B------:R-:W-:Y:S01]  /*1e60*/  MOV R8, R10 ;  /* 0x0000000a00087202 */ /* 0x000fe20000000f00 */
[C---:B------:R-:W-:Y:S01]  /*1e70*/  IMAD R3, R119.reuse, c[0x0][0x2a0], RZ ;  /* 0x0000a80077037a24 */ /* 0x040fe200078e02ff */
[----:B------:R-:W-:Y:S01]  /*1e80*/  UIMAD.WIDE.U32 UR28, UR9, UR4, URZ ;  /* 0x00000004091c72a5 */ /* 0x000fe2000f8e003f */
[----:B------:R-:W-:Y:S01]  /*1e90*/  IMAD.MOV.U32 R4, RZ, RZ, R18 ;  /* 0x000000ffff047224 */ /* 0x000fe200078e0012 */
        /* <DEDUP_REMOVED lines=11> */
[----:B------:R-:W-:Y:S01]  /*1f50*/  IMAD.WIDE.U32 R2, R2, c[0x0][0x298], R8 ;  /* 0x0000a60002027a25 */ /* 0x000fe200078e0008 */
[----:B------:R-:W-:Y:S01]  /*1f60*/  LEA R120, P1, R4, c[0x0][0x270], 0x1 ;  /* 0x00009c0004787a11 */ /* 0x000fe200078208ff */
        /* <DEDUP_REMOVED lines=8> */
[C---:B------:R-:W-:Y:S01]  /*1ff0*/  IMAD.WIDE.U32 R12, R7.reuse, 0x40, RZ ;  /* 0x00000040070c7825 */ /* 0x040fe200078e00ff */
[----:B------:R-:W-:Y:S01]  /*2000*/  LEA.HI.X R118, R4, c[0x0][0x274], R118, 0x1, P1 ;  /* 0x00009d0004767a11 */ /* 0x000fe200008f0c76 */
[----:B------:R-:W-:Y:S01]  /*2010*/  ULDC UR23, c[0x0][0x28c] ;  /* 0x0000a30000177ab9 */ /* 0x000fe20000000800 */
[----:B------:R-:W-:Y:S01]  /*2020*/  SHF.R.S32.HI R51, RZ, 0x1f, R3 ;  /* 0x0000001fff337819 */ /* 0x000fe20000011403 */
[----:B------:R-:W-:Y:S01]  /*2030*/  IMAD.MOV.U32 R98, RZ, RZ, 0x6 ;  /* 0x00000006ff627424 */ /* 0x000fe200078e00ff */
[-C--:B------:R-:W-:Y:S01]  /*2040*/  IADD3 R126, P0, R74, R3.reuse, RZ ;  /* 0x000000034a7e7210 */ /* 0x080fe20007f1e0ff */
[----:B------:R-:W-:Y:S01]  /*2050*/  IMAD.MOV.U32 R101, RZ, RZ, 0x7 ;  /* 0x00000007ff657424 */ /* 0x000fe200078e00ff */
[----:B------:R-:W-:Y:S01]  /*2060*/  IADD3 R50, P1, R76, R3, RZ ;  /* 0x000000034c327210 */ /* 0x000fe20007f3e0ff */
[----:B------:R-:W-:Y:S01]  /*2070*/  IMAD.WIDE.U32 R6, R7, 0x80, RZ ;  /* 0x0000008007067825 */ /* 0x000fe200078e00ff */
[----:B------:R-:W-:Y:S01]  /*2080*/  IADD3 R108, R13, UR17, RZ ;  /* 0x000000110d6c7c10 */ /* 0x000fe2000fffe0ff */
[----:B------:R-:W-:Y:S01]  /*2090*/  ULDC UR17, c[0x0][0x19c] ;  /* 0x0000670000117ab9 */ /* 0x000fe20000000800 */
[----:B------:R-:W-:Y:S01]  /*20a0*/  SHF.L.U64.HI R106, R144, R98, c[0x0][0x294] ;  /* 0x0000a500906a7619 */ /* 0x000fe20000010262 */
[--C-:B------:R-:W-:Y:S01]  /*20b0*/  IMAD.X R127, R72, 0x1, R51.reuse, P0 ;  /* 0x00000001487f7824 */ /* 0x100fe200000e0633 */
[----:B------:R-:W-:Y:S01]  /*20c0*/  UIMAD UR13, UR13, UR17, URZ ;  /* 0x000000110d0d72a4 */ /* 0x000fe2000f8e023f */
[----:B------:R-:W-:Y:S01]  /*20d0*/  IMAD.X R51, R73, 0x1, R51, P1 ;  /* 0x0000000149337824 */ /* 0x000fe200008e0633 */
[----:B------:R-:W-:Y:S01]  /*20e0*/  UIMAD UR12, UR12, UR17, URZ ;  /* 0x000000110c0c72a4 */ /* 0x000fe2000f8e023f */
[----:B------:R-:W-:Y:S01]  /*20f0*/  IMAD.MOV.U32 R129, RZ, RZ, c[0x0][0x288] ;  /* 0x0000a200ff817624 */ /* 0x000fe200078e00ff */
[C---:B------:R-:W-:Y:S01]  /*2100*/  SHF.L.U64.HI R127, R126.reuse, 0x1, R127 ;  /* 0x000000017e7f7819 */ /* 0x040fe2000001027f */
[----:B------:R-:W-:Y:S01]  /*2110*/  IMAD.SHL.U32 R126, R126, 0x2, RZ ;  /* 0x000000027e7e7824 */ /* 0x000fe200078e00ff */
[C---:B------:R-:W-:Y:S01]  /*2120*/  SHF.L.U64.HI R51, R50.reuse, 0x1, R51 ;  /* 0x0000000132337819 */ /* 0x040fe20000010233 */
[----:B------:R-:W-:Y:S01]  /*2130*/  IMAD.WIDE.U32 R154, R153, 0x80, RZ ;  /* 0x00000080999a7825 */ /* 0x000fe200078e00ff */
[----:B------:R-:W-:Y:S01]  /*2140*/  SHF.L.U32 R50, R50, 0x1, RZ ;  /* 0x0000000132327819 */ /* 0x000fe200000006ff */
[----:B------:R-:W-:Y:S01]  /*2150*/  ULDC UR22, c[0x0][0x28c] ;  /* 0x0000a30000167ab9 */ /* 0x000fe20000000800 */
[CC--:B------:R-:W-:Y:S01]  /*2160*/  SHF.L.U64.HI R111, R144.reuse, R101.reuse, c[0x0][0x294] ;  /* 0x0000a500906f7619 */ /* 0x0c0fe20000010265 */
[C---:B------:R-:W-:Y:S01]  /*2170*/  IMAD.SHL.U32 R107, R144.reuse, 0x40, RZ ;  /* 0x00000040906b7824 */ /* 0x040fe200078e00ff */
[C---:B------:R-:W-:Y:S01]  /*2180*/  SHF.L.U64.HI R0, R144.reuse, R128, c[0x0][0x294] ;  /* 0x0000a50090007619 */ /* 0x040fe20000010280 */
[----:B------:R-:W-:Y:S01]  /*2190*/  IMAD.SHL.U32 R105, R144, 0x20, RZ ;  /* 0x0000002090697824 */ /* 0x000fe200078e00ff */
[----:B------:R-:W-:Y:S01]  /*21a0*/  IADD3 R124, P3, R126, c[0x0][0x2b0], RZ ;  /* 0x0000ac007e7c7a10 */ /* 0x000fe20007f7e0ff */
[----:B------:R-:W-:Y:S01]  /*21b0*/  IMAD.WIDE.U32 R150, R144, 0xc0, RZ ;  /* 0x000000c090967825 */ /* 0x000fe200078e00ff */
[----:B------:R-:W-:Y:S01]  /*21c0*/  IADD3 R10, P1, R50, c[0x0][0x2b0], RZ ;  /* 0x0000ac00320a7a10 */ /* 0x000fe20007f3e0ff */
[----:B------:R-:W-:Y:S01]  /*21d0*/  ULDC UR21, c[0x0][0x28c] ;  /* 0x0000a30000157ab9 */ /* 0x000fe20000000800 */
[----:B------:R-:W-:Y:S01]  /*21e0*/  IADD3 R114, R7, UR18, RZ ;  /* 0x0000001207727c10 */ /* 0x000fe2000fffe0ff */
[----:B------:R-:W-:Y:S01]  /*21f0*/  IMAD.WIDE.U32 R148, R144, 0x140, RZ ;  /* 0x0000014090947825 */ /* 0x000fe200078e00ff */
[----:B------:R-:W-:Y:S01]  /*2200*/  IADD3 R126, P2, R126, c[0x0][0x2a8], RZ ;  /* 0x0000aa007e7e7a10 */ /* 0x000fe20007f5e0ff */
[----:B------:R-:W-:Y:S01]  /*2210*/  ULDC UR20, c[0x0][0x28c] ;  /* 0x0000a30000147ab9 */ /* 0x000fe20000000800 */
[----:B------:R-:W-:Y:S01]  /*2220*/  IADD3 R50, P0, R50, c[0x0][0x2a8], RZ ;  /* 0x0000aa0032327a10 */ /* 0x000fe20007f1e0ff */
[----:B------:R-:W-:Y:S01]  /*2230*/  IMAD.WIDE.U32 R146, R144, 0x180, RZ ;  /* 0x0000018090927825 */ /* 0x000fe200078e00ff */
[C---:B------:R-:W-:Y:S01]  /*2240*/  SHF.L.U64.HI R98, R129.reuse, R98, c[0x0][0x28c] ;  /* 0x0000a30081627619 */ /* 0x040fe20000010262 */
[----:B------:R-:W-:Y:S01]  /*2250*/  ULDC UR19, c[0x0][0x28c] ;  /* 0x0000a30000137ab9 */ /* 0x000fe20000000800 */
[----:B------:R-:W-:Y:S01]  /*2260*/  SHF.L.U64.HI R101, R129, R101, c[0x0][0x28c] ;  /* 0x0000a30081657619 */ /* 0x000fe20000010265 */
[----:B------:R-:W-:Y:S01]  /*2270*/  IMAD.WIDE.U32 R152, R153, 0x40, RZ ;  /* 0x0000004099987825 */ /* 0x000fe200078e00ff */
[C---:B------:R-:W-:Y:S01]  /*2280*/  SHF.L.U64.HI R128, R129.reuse, R128, c[0x0][0x28c] ;  /* 0x0000a30081807619 */ /* 0x040fe20000010280 */
[----:B------:R-:W-:Y:S01]  /*2290*/  ULDC UR18, c[0x0][0x28c] ;  /* 0x0000a30000127ab9 */ /* 0x000fe20000000800 */
[----:B------:R-:W-:Y:S01]  /*22a0*/  SHF.L.U32 R99, R129, 0x6, RZ ;  /* 0x0000000681637819 */ /* 0x000fe200000006ff */
[----:B------:R-:W-:Y:S01]  /*22b0*/  IMAD.SHL.U32 R89, R75, 0x40, RZ ;  /* 0x000000404b597824 */ /* 0x000fe200078e00ff */
[----:B------:R-:W-:Y:S01]  /*22c0*/  SHF.L.U64.HI R106, R107, 0x1, R106 ;  /* 0x000000016b6a7819 */ /* 0x000fe2000001026a */
[C---:B------:R-:W-:Y:S01]  /*22d0*/  IMAD R87, R75.reuse, 0x60, RZ ;  /* 0x000000604b577824 */ /* 0x040fe200078e02ff */
[----:B------:R-:W-:Y:S01]  /*22e0*/  SHF.L.U64.HI R111, R112, 0x1, R111 ;  /* 0x00000001706f7819 */ /* 0x000fe2000001026f */
[----:B------:R-:W-:Y:S01]  /*22f0*/  IMAD.SHL.U32 R85, R75, 0x80, RZ ;  /* 0x000000804b557824 */ /* 0x000fe200078e00ff */
[----:B------:R-:W-:Y:S01]  /*2300*/  SHF.L.U64.HI R103, R105, 0x1, R0 ;  /* 0x0000000169677819 */ /* 0x000fe20000010200 */
[----:B------:R-:W-:Y:S01]  /*2310*/  IMAD R83, R75, 0xa0, RZ ;  /* 0x000000a04b537824 */ /* 0x000fe200078e02ff */
[----:B------:R-:W-:Y:S01]  /*2320*/  IADD3.X R121, R127, c[0x0][0x2b4], RZ, P3, !PT ;  /* 0x0000ad007f797a10 */ /* 0x000fe20001ffe4ff */
[----:B------:R-:W-:Y:S01]  /*2330*/  IMAD R81, R75, 0xc0, RZ ;  /* 0x000000c04b517824 */ /* 0x000fe200078e02ff */
[----:B------:R-:W-:Y:S01]  /*2340*/  IADD3.X R9, R51, c[0x0][0x2b4], RZ, P1, !PT ;  /* 0x0000ad0033097a10 */ /* 0x000fe20000ffe4ff */
[----:B------:R-:W-:Y:S01]  /*2350*/  IMAD R79, R75, 0xe0, RZ ;  /* 0x000000e04b4f7824 */ /* 0x000fe200078e02ff */
[----:B------:R-:W-:Y:S01]  /*2360*/  SHF.L.U64.HI R108, R12, 0x1, R108 ;  /* 0x000000010c6c7819 */ /* 0x000fe2000001026c */
[----:B------:R-:W-:Y:S01]  /*2370*/  IMAD.WIDE.U32 R144, R144, 0x1c0, RZ ;  /* 0x000001c090907825 */ /* 0x000fe200078e00ff */
[----:B------:R-:W-:Y:S01]  /*2380*/  SHF.L.U64.HI R114, R6, 0x1, R114 ;  /* 0x0000000106727819 */ /* 0x000fe20000010272 */
[----:B------:R-:W-:Y:S01]  /*2390*/  ULDC UR4, c[0x0][0x230] ;  /* 0x00008c0000047ab9 */ /* 0x000fe20000000800 */
[C---:B------:R-:W-:Y:S01]  /*23a0*/  IADD3 R132, R138.reuse, 0xa0, RZ ;  /* 0x000000a08a847810 */ /* 0x040fe20007ffe0ff */
[----:B------:R-:W-:Y:S01]  /*23b0*/  IMAD.MOV.U32 R93, RZ, RZ, c[0x0][0x290] ;  /* 0x0000a400ff5d7624 */ /* 0x000fe200078e00ff */
[C---:B------:R-:W-:Y:S01]  /*23c0*/  IADD3 R131, R138.reuse, 0xc0, RZ ;  /* 0x000000c08a837810 */ /* 0x040fe20007ffe0ff */
[C---:B------:R-:W-:Y:S01]  /*23d0*/  IMAD.SHL.U32 R102, R129.reuse, 0x80, RZ ;  /* 0x0000008081667824 */ /* 0x040fe200078e00ff */
[----:B------:R-:W-:Y:S01]  /*23e0*/  IADD3 R130, R138, 0xe0, RZ ;  /* 0x000000e08a827810 */ /* 0x000fe20007ffe0ff */
[----:B------:R-:W-:Y:S01]  /*23f0*/  IMAD.SHL.U32 R109, R12, 0x2, RZ ;  /* 0x000000020c6d7824 */ /* 0x000fe200078e00ff */
        /* <DEDUP_REMOVED lines=13> */
[----:B------:R-:W-:Y:S01]  /*24d0*/  UIMAD UR25, UR25, 0xc0, URZ ;  /* 0x000000c0191978a4 */ /* 0x000fe2000f8e023f */
[----:B------:R-:W-:Y:S01]  /*24e0*/  SHF.L.U32 R105, R105, 0x1, RZ ;  /* 0x0000000169697819 */ /* 0x000fe200000006ff */
        /* <DEDUP_REMOVED lines=14> */
[----:B------:R-:W-:Y:S01]  /*25d0*/  UIADD3 UR16, UR33, UR16, URZ ;  /* 0x0000001021107290 */ /* 0x000fe2000fffe03f */
[----:B------:R-:W-:Y:S01]  /*25e0*/  IADD3.X R51, R51, c[0x0][0x2ac], RZ, P0, !PT ;  /* 0x0000ab0033337a10 */ /* 0x000fe200007fe4ff */
[----:B------:R-:W-:-:S02]  /*25f0*/  UIADD3 UR15, UR31, UR15, URZ ;  /* 0x0000000f1f0f7290 */ /* 0x000fc4000fffe03f */
[----:B------:R-:W-:Y:S02]  /*2600*/  UIADD3 UR14, UR29, UR14, URZ ;  /* 0x0000000e1d0e7290 */ /* 0x000fe4000fffe03f */
[----:B------:R-:W-:Y:S02]  /*2610*/  UIADD3 UR26, UR35, UR26, URZ ;  /* 0x0000001a231a7290 */ /* 0x000fe4000fffe03f */
[----:B------:R-:W-:Y:S02]  /*2620*/  ULDC.U8 UR8, c[0x0][0x313] ;  /* 0x0000c4c000087ab9 */ /* 0x000fe40000000000 */
.L_x_2454:
[----:B------:R-:W-:Y:S02]  /*2630*/  IMAD.SHL.U32 R13, R11, 0x100, RZ ;  /* 0x000001000b0d7824 */ /* 0x000fe400078e00ff */
[----:B------:R-:W-:Y:S02]  /*2640*/  IMAD.MOV.U32 R16, RZ, RZ, R120 ;  /* 0x000000ffff107224 */ /* 0x000fe400078e0078 */
[----:B------:R-:W-:Y:S01]  /*2650*/  IMAD.MOV.U32 R17, RZ, RZ, R118 ;  /* 0x000000ffff117224 */ /* 0x000fe200078e0076 */
[----:B------:R-:W-:Y:S05]  /*2660*/  IADD3 R12, R13, -0x100, RZ ;  /* 0xffffff000d0c7810 */ /* 0x000fea0007ffe0ff */
[--C-:B------:R-:W-:Y:S02]  /*2670*/  IMAD.IADD R7, R61, 0x1, -R12.reuse ;  /* 0x000000013d077824 */ /* 0x100fe400078e0a0c */
[----:B------:R-:W-:Y:S03]  /*2680*/  IMAD.IADD R5, R71, 0x1, -R12 ;  /* 0x0000000147057824 */ /* 0x000fe600078e0a0c */
[CC--:B------:R-:W-:Y:S02]  /*2690*/  ISETP.GE.AND P0, PT, R136.reuse, R7.reuse, PT ;  /* 0x000000078800720c */ /* 0x0c0fe40003f06270 */
[----:B------:R-:W-:Y:S02]  /*26a0*/  ISETP.GE.AND P2, PT, R133, R7, PT ;  /* 0x000000078500720c */ /* 0x000fe40003f46270 */
[----:B------:R-:W-:Y:S02]  /*26b0*/  ISETP.GE.AND P3, PT, R136, R5, !P0 ;  /* 0x000000058800720c */ /* 0x000fe40004766270 */
[----:B------:R-:W-:Y:S02]  /*26c0*/  ISETP.GE.AND P0, PT, R135, R7, PT ;  /* 0x000000078700720c */ /* 0x000fe40003f06270 */
[-C--:B------:R-:W-:Y:S02]  /*26d0*/  ISETP.GE.AND P2, PT, R133, R5.reuse, !P2 ;  /* 0x000000058500720c */ /* 0x080fe40005746270 */
[----:B------:R-:W-:Y:S02]  /*26e0*/  ISETP.GE.AND P5, PT, R135, R5, !P0 ;  /* 0x000000058700720c */ /* 0x000fe400047a6270 */
        /* <DEDUP_REMOVED lines=13> */
[----:B------:R-:W-:Y:S01]  /*27c0*/  ISETP.GE.AND P1, PT, R132, R7, PT ;  /* 0x000000078400720c */ /* 0x000fe20003f26270 */
        /* <DEDUP_REMOVED lines=105> */
.L_x_2404:
[----:B------:R-:W-:Y:S05]  /*2e60*/  BSYNC B0 ;  /* 0x0000000000007941 */ /* 0x000fea0003800000 */
.L_x_2403:
        /* <DEDUP_REMOVED lines=57> */
.L_x_2406:
[----:B------:R-:W-:Y:S05]  /*3200*/  BSYNC B0 ;  /* 0x0000000000007941 */ /* 0x000fea0003800000 */
.L_x_2405:
        /* <DEDUP_REMOVED lines=59> */
.L_x_2408:
[----:B------:R-:W-:Y:S05]  /*35c0*/  BSYNC B0 ;  /* 0x0000000000007941 */ /* 0x000fea0003800000 */
.L_x_2407:
        /* <DEDUP_REMOVED lines=61> */
.L_x_2410:
[----:B------:R-:W-:Y:S05]  /*39a0*/  BSYNC B0 ;  /* 0x0000000000007941 */ /* 0x000fea0003800000 */
.L_x_2409:
        /* <DEDUP_REMOVED lines=57> */
.L_x_2412:
[----:B------:R-:W-:Y:S05]  /*3d40*/  BSYNC B0 ;  /* 0x0000000000007941 */ /* 0x000fea0003800000 */
.L_x_2411:
        /* <DEDUP_REMOVED lines=61> */
.L_x_2414:
[----:B------:R-:W-:Y:S05]  /*4120*/  BSYNC B0 ;  /* 0x0000000000007941 */ /* 0x000fea0003800000 */
.L_x_2413:
        /* <DEDUP_REMOVED lines=61> */
.L_x_2416:
[----:B------:R-:W-:Y:S05]  /*4500*/  BSYNC B0 ;  /* 0x0000000000007941 */ /* 0x000fea0003800000 */
.L_x_2415:
        /* <DEDUP_REMOVED lines=63> */
.L_x_2418:
[----:B------:R-:W-:Y:S05]  /*4900*/  BSYNC B0 ;  /* 0x0000000000007941 */ /* 0x000fea0003800000 */
.L_x_2417:
        /* <DEDUP_REMOVED lines=9> */
.L_x_2402:
        /* <DEDUP_REMOVED lines=87> */
.L_x_2423:
[----:B------:R-:W-:Y:S05]  /*4f10*/  BSYNC B0 ;  /* 0x0000000000007941 */ /* 0x000fea0003800000 */
.L_x_2422:
[----:B-----5:R2:W-:Y:S02]  /*4f20*/  STG.E.128 [R94.64], R44 ;  /* 0x0000002c5e007986 */ /* 0x0205e4000c101d06 */
.L_x_2421:
[----:B------:R-:W-:Y:S05]  /*4f30*/  BSYNC B1 ;  /* 0x0000000000017941 */ /* 0x000fea0003800000 */
.L_x_2420:
        /* <DEDUP_REMOVED lines=88> */
.L_x_2427:
[----:B------:R-:W-:Y:S05]  /*54c0*/  BSYNC B0 ;  /* 0x0000000000007941 */ /* 0x000fea0003800000 */
.L_x_2426:
[C---:B------:R-:W-:Y:S04]  /*54d0*/  LEA R2, P0, R63.reuse, R94, 0x1 ;  /* 0x0000005e3f027211 */ /* 0x040fe800078008ff */
[----:B------:R-:W-:Y:S05]  /*54e0*/  LEA.HI.X R3, R63, R95, R60, 0x1, P0 ;  /* 0x0000005f3f037211 */ /* 0x000fea00000f0c3c */
[----:B-----5:R3:W-:Y:S04]  /*54f0*/  STG.E.128 [R2.64], R44 ;  /* 0x0000002c02007986 */ /* 0x0207e8000c101d06 */
.L_x_2425:
[----:B------:R-:W-:Y:S05]  /*5500*/  BSYNC B1 ;  /* 0x0000000000017941 */ /* 0x000fea0003800000 */
.L_x_2424:
[----:B------:R-:W-:Y:S01]  /*5510*/  ISETP.NE.AND P0, PT, R158, RZ, PT ;  /* 0x000000ff9e00720c */ /* 0x000fe20003f05270 */
[----:B------:R-:W-:Y:S01]  /*5520*/  @!UPT UIADD3 URZ, URZ, URZ, URZ ;  /* 0x0000003f3f3ff290 */ /* 0x000fe2000fffe03f */
[----:B------:R-:W-:Y:S11]  /*5530*/  BSSY B1, `(.L_x_2428) ;  /* 0x000005c000017945 */ /* 0x000ff60003800000 */
        /* <DEDUP_REMOVED lines=11> */
[C---:B------:R-:W-:Y:S01]  /*55f0*/  LOP3.LUT R39, R45.reuse, 0xffff0000, RZ, 0xc0, !PT ;  /* 0xffff00002d277812 */ /* 0x040fe200078ec0ff */
[----:B------:R-:W-:Y:S01]  /*5600*/  IMAD.U32 R36, R45, 0x10000, RZ ;  /* 0x000100002d247824 */ /* 0x000fe200078e00ff */
[C---:B------:R-:W-:Y:S01]  /*5610*/  SHF.L.U32 R40, R46.reuse, 0x10, RZ ;  /* 0x000000102e287819 */ /* 0x040fe200000006ff */
[C---:B------:R-:W-:Y:S01]  /*5620*/  IMAD.U32 R44, R47.reuse, 0x10000, RZ ;  /* 0x000100002f2c7824 */ /* 0x040fe200078e00ff */
[----:B------:R-:W-:Y:S02]  /*5630*/  LOP3.LUT R43, R46, 0xffff0000, RZ, 0xc0, !PT ;  /* 0xffff00002e2b7812 */ /* 0x000fe400078ec0ff */
        /* <DEDUP_REMOVED lines=11> */
[----:B-1----:R-:W-:Y:S04]  /*56f0*/  IADD3 R123, P1, R89, R48, RZ ;  /* 0x00000030597b7210 */ /* 0x002fe80007f3e0ff */
        /* <DEDUP_REMOVED lines=59> */
.L_x_2431:
[----:B------:R-:W-:Y:S05]  /*5ab0*/  BSYNC B0 ;  /* 0x0000000000007941 */ /* 0x000fea0003800000 */
.L_x_2430:
[C---:B------:R-:W-:Y:S04]  /*5ac0*/  LEA R2, P0, R152.reuse, R94, 0x1 ;  /* 0x0000005e98027211 */ /* 0x040fe800078008ff */
[----:B------:R-:W-:Y:S05]  /*5ad0*/  LEA.HI.X R3, R152, R95, R100, 0x1, P0 ;  /* 0x0000005f98037211 */ /* 0x000fea00000f0c64 */
[----:B-----5:R3:W-:Y:S04]  /*5ae0*/  STG.E.128 [R2.64], R44 ;  /* 0x0000002c02007986 */ /* 0x0207e8000c101d06 */
.L_x_2429:
[----:B------:R-:W-:Y:S05]  /*5af0*/  BSYNC B1 ;  /* 0x0000000000017941 */ /* 0x000fea0003800000 */
.L_x_2428:
        /* <DEDUP_REMOVED lines=28> */
[C---:B------:R-:W-:Y:S04]  /*5cc0*/  LEA R160, P1, R123.reuse, R124, 0x1 ;  /* 0x0000007c7ba07211 */ /* 0x040fe800078208ff */
        /* <DEDUP_REMOVED lines=61> */
.L_x_2435:
[----:B------:R-:W-:Y:S05]  /*60a0*/  BSYNC B0 ;  /* 0x0000000000007941 */ /* 0x000fea0003800000 */
.L_x_2434:
[----:B------:R-:W-:Y:S05]  /*60b0*/  MOV R3, 0xc0 ;  /* 0x000000c000037802 */ /* 0x000fea0000000f00 */
[C---:B------:R-:W-:Y:S04]  /*60c0*/  IMAD.WIDE.U32 R4, R3.reuse, c[0x0][0x198], R94 ;  /* 0x0000660003047a25 */ /* 0x040fe800078e005e */
[----:B------:R-:W-:Y:S05]  /*60d0*/  IMAD R0, R3, c[0x0][0x19c], RZ ;  /* 0x0000670003007a24 */ /* 0x000fea00078e02ff */
[----:B------:R-:W-:Y:S05]  /*60e0*/  IADD3 R5, R5, R0, RZ ;  /* 0x0000000005057210 */ /* 0x000fea0007ffe0ff */
[----:B-----5:R2:W-:Y:S02]  /*60f0*/  STG.E.128 [R4.64], R44 ;  /* 0x0000002c04007986 */ /* 0x0205e4000c101d06 */
.L_x_2433:
[----:B------:R-:W-:Y:S05]  /*6100*/  BSYNC B1 ;  /* 0x0000000000017941 */ /* 0x000fea0003800000 */
.L_x_2432:
        /* <DEDUP_REMOVED lines=24> */
[C---:B------:R-:W-:Y:S02]  /*6290*/  LEA R160, P1, R123.reuse, R124, 0x1 ;  /* 0x0000007c7ba07211 */ /* 0x040fe400078208ff */
        /* <DEDUP_REMOVED lines=63> */
.L_x_2439:
[----:B------:R-:W-:Y:S05]  /*6690*/  BSYNC B0 ;  /* 0x0000000000007941 */ /* 0x000fea0003800000 */
.L_x_2438:
[C---:B------:R-:W-:Y:S04]  /*66a0*/  LEA R2, P0, R154.reuse, R94, 0x1 ;  /* 0x0000005e9a027211 */ /* 0x040fe800078008ff */
[----:B------:R-:W-:Y:S05]  /*66b0*/  LEA.HI.X R3, R154, R95, R104, 0x1, P0 ;  /* 0x0000005f9a037211 */ /* 0x000fea00000f0c68 */
[----:B-----5:R2:W-:Y:S04]  /*66c0*/  STG.E.128 [R2.64], R44 ;  /* 0x0000002c02007986 */ /* 0x0205e8000c101d06 */
.L_x_2437:
[----:B------:R-:W-:Y:S05]  /*66d0*/  BSYNC B1 ;  /* 0x0000000000017941 */ /* 0x000fea0003800000 */
.L_x_2436:
        /* <DEDUP_REMOVED lines=90> */
.L_x_2443:
[----:B------:R-:W-:Y:S05]  /*6c80*/  BSYNC B0 ;  /* 0x0000000000007941 */ /* 0x000fea0003800000 */
.L_x_2442:
[----:B------:R-:W-:Y:S05]  /*6c90*/  MOV R3, 0x140 ;  /* 0x0000014000037802 */ /* 0x000fea0000000f00 */
[C---:B------:R-:W-:Y:S04]  /*6ca0*/  IMAD.WIDE.U32 R4, R3.reuse, c[0x0][0x198], R94 ;  /* 0x0000660003047a25 */ /* 0x040fe800078e005e */
[----:B------:R-:W-:Y:S05]  /*6cb0*/  IMAD R0, R3, c[0x0][0x19c], RZ ;  /* 0x0000670003007a24 */ /* 0x000fea00078e02ff */
[----:B------:R-:W-:Y:S05]  /*6cc0*/  IADD3 R5, R5, R0, RZ ;  /* 0x0000000005057210 */ /* 0x000fea0007ffe0ff */
[----:B-----5:R2:W-:Y:S02]  /*6cd0*/  STG.E.128 [R4.64], R44 ;  /* 0x0000002c04007986 */ /* 0x0205e4000c101d06 */
.L_x_2441:
[----:B------:R-:W-:Y:S05]  /*6ce0*/  BSYNC B1 ;  /* 0x0000000000017941 */ /* 0x000fea0003800000 */
.L_x_2440:
        /* <DEDUP_REMOVED lines=90> */
.L_x_2447:
[----:B------:R-:W-:Y:S05]  /*7290*/  BSYNC B0 ;  /* 0x0000000000007941 */ /* 0x000fea0003800000 */
.L_x_2446:
[----:B------:R-:W-:Y:S05]  /*72a0*/  MOV R3, 0x180 ;  /* 0x0000018000037802 */ /* 0x000fea0000000f00 */
[C---:B------:R-:W-:Y:S04]  /*72b0*/  IMAD.WIDE.U32 R4, R3.reuse, c[0x0][0x198], R94 ;  /* 0x0000660003047a25 */ /* 0x040fe800078e005e */
[----:B------:R-:W-:Y:S05]  /*72c0*/  IMAD R0, R3, c[0x0][0x19c], RZ ;  /* 0x0000670003007a24 */ /* 0x000fea00078e02ff */
[----:B------:R-:W-:Y:S05]  /*72d0*/  IADD3 R5, R5, R0, RZ ;  /* 0x0000000005057210 */ /* 0x000fea0007ffe0ff */
[----:B-----5:R2:W-:Y:S02]  /*72e0*/  STG.E.128 [R4.64], R44 ;  /* 0x0000002c04007986 */ /* 0x0205e4000c101d06 */
.L_x_2445:
[----:B------:R-:W-:Y:S05]  /*72f0*/  BSYNC B1 ;  /* 0x0000000000017941 */ /* 0x000fea0003800000 */
.L_x_2444:
        /* <DEDUP_REMOVED lines=91> */
.L_x_2451:
[----:B------:R-:W-:Y:S05]  /*78b0*/  BSYNC B0 ;  /* 0x0000000000007941 */ /* 0x000fea0003800000 */
.L_x_2450:
[----:B------:R-:W-:Y:S05]  /*78c0*/  MOV R3, 0x1c0 ;  /* 0x000001c000037802 */ /* 0x000fea0000000f00 */
[C---:B------:R-:W-:Y:S04]  /*78d0*/  IMAD.WIDE.U32 R4, R3.reuse, c[0x0][0x198], R94 ;  /* 0x0000660003047a25 */ /* 0x040fe800078e005e */
[----:B------:R-:W-:Y:S05]  /*78e0*/  IMAD R0, R3, c[0x0][0x19c], RZ ;  /* 0x0000670003007a24 */ /* 0x000fea00078e02ff */
[----:B------:R-:W-:Y:S05]  /*78f0*/  IADD3 R5, R5, R0, RZ ;  /* 0x0000000005057210 */ /* 0x000fea0007ffe0ff */
[----:B-----5:R2:W-:Y:S02]  /*7900*/  STG.E.128 [R4.64], R44 ;  /* 0x0000002c04007986 */ /* 0x0205e4000c101d06 */
.L_x_2449:
[----:B------:R-:W-:Y:S05]  /*7910*/  BSYNC B1 ;  /* 0x0000000000017941 */ /* 0x000fea0003800000 */
.L_x_2448:
        /* <DEDUP_REMOVED lines=9> */
.L_x_2401:
        /* <DEDUP_REMOVED lines=72> */
.L_x_2419:
        /* <DEDUP_REMOVED lines=82> */
.L_x_2452:
        /* <DEDUP_REMOVED lines=8> */
.L_x_2453:
[----:B------:R-:W-:Y:S04]  /*83d0*/  IADD3 R11, R11, -0x1, RZ ;  /* 0xffffffff0b0b7810 */ /* 0x000fe80007ffe0ff */
[----:B------:R-:W-:Y:S11]  /*83e0*/  ISETP.GT.AND P0, PT, R11, R92, PT ;  /* 0x0000005c0b00720c */ /* 0x000ff60003f04270 */
[----:B------:R-:W-:Y:S02]  /*83f0*/  @!UPT UIADD3 URZ, URZ, URZ, URZ ;  /* 0x0000003f3f3ff290 */ /* 0x000fe4000fffe03f */
[----:B------:R-:W-:-:S05]  /*8400*/  @P0 BRA `(.L_x_2454) ;  /* 0xffffa22000000947 */ /* 0x000fca000383ffff */
.L_x_2400:
        /* <DEDUP_REMOVED lines=16> */
[--C-:B------:R-:W-:Y:S01]  /*8510*/  IMAD.IADD R13, R234, 0x1, -R59.reuse ;  /* 0x00000001ea0d7824 */ /* 0x100fe200078e0a3b */
[----:B------:R-:W-:Y:S02]  /*8520*/  ISETP.NE.AND P4, PT, RZ, UR4, PT ;  /* 0x00000004ff007c0c */ /* 0x000fe4000bf85270 */
[----:B--2---:R-:W-:-:S05]  /*8530*/  IADD3 R0, R0, R71, R59 ;  /* 0x0000004700007210 */ /* 0x004fca0007ffe03b */
[----:B------:R-:W-:Y:S01]  /*8540*/  IMAD R9, R75, R0, RZ ;  /* 0x000000004b097224 */ /* 0x000fe200078e02ff */
[----:B------:R-:W-:Y:S02]  /*8550*/  IADD3.X R0, R70, UR5, RZ, P0, !PT ;  /* 0x0000000546007c10 */ /* 0x000fe400087fe4ff */
[C---:B------:R-:W-:Y:S02]  /*8560*/  LEA R26, P0, R5.reuse, c[0x0][0x160], 0x1 ;  /* 0x00005800051a7a11 */ /* 0x040fe400078008ff */
[-C--:B------:R-:W-:Y:S02]  /*8570*/  IADD3 R7, P2, R76, R9.reuse, RZ ;  /* 0x000000094c077210 */ /* 0x080fe40007f5e0ff */
[----:B------:R-:W-:Y:S02]  /*8580*/  SHF.R.S32.HI R25, RZ, 0x1f, R9 ;  /* 0x0000001fff197819 */ /* 0x000fe40000011409 */
[----:B-----5:R-:W-:Y:S02]  /*8590*/  IADD3 R3, P1, R74, R9, RZ ;  /* 0x000000094a037210 */ /* 0x020fe40007f3e0ff */
[----:B------:R-:W-:Y:S01]  /*85a0*/  LEA.HI.X R27, R5, c[0x0][0x164], R0, 0x1, P0 ;  /* 0x00005900051b7a11 */ /* 0x000fe200000f0c00 */
[--C-:B------:R-:W-:Y:S01]  /*85b0*/  IMAD.X R73, R73, 0x1, R25.reuse, P2 ;  /* 0x0000000149497824 */ /* 0x100fe200010e0619 */
[----:B------:R-:W-:Y:S01]  /*85c0*/  LEA.HI.X R9, R140, c[0x0][0x164], R70, 0x1, P3 ;  /* 0x000059008c097a11 */ /* 0x000fe200018f0c46 */
[----:B------:R-:W-:-:S02]  /*85d0*/  IMAD.X R25, R72, 0x1, R25, P1 ;  /* 0x0000000148197824 */ /* 0x000fc400008e0619 */
[----:B------:R-:W-:Y:S01]  /*85e0*/  IMAD.SHL.U32 R0, R75, 0x20, RZ ;  /* 0x000000204b007824 */ /* 0x000fe200078e00ff */
        /* <DEDUP_REMOVED lines=22> */
[----:B------:R-:W-:-:S02]  /*8750*/  SHF.L.U32 R16, R11, 0x10, RZ ;  /* 0x000000100b107819 */ /* 0x000fc400000006ff */
[----:B------:R-:W-:Y:S02]  /*8760*/  LOP3.LUT R8, R11, 0xffff0000, RZ, 0xc0, !PT ;  /* 0xffff00000b087812 */ /* 0x000fe400078ec0ff */
[----:B------:R-:W-:Y:S02]  /*8770*/  LOP3.LUT R10, R10, 0xffff0000, RZ, 0xc0, !PT ;  /* 0xffff00000a0a7812 */ /* 0x000fe400078ec0ff */
[----:B--2---:R-:W-:Y:S02]  /*8780*/  LOP3.LUT R11, R2, 0xffff0000, RZ, 0xc0, !PT ;  /* 0xffff0000020b7812 */ /* 0x004fe400078ec0ff */
[C---:B------:R-:W-:Y:S01]  /*8790*/  LOP3.LUT R21, R3.reuse, 0xffff0000, RZ, 0xc0, !PT ;  /* 0xffff000003157812 */ /* 0x040fe200078ec0ff */
[----:B------:R-:W-:Y:S01]  /*87a0*/  IMAD.U32 R3, R3, 0x10000, RZ ;  /* 0x0001000003037824 */ /* 0x000fe200078e00ff */
        /* <DEDUP_REMOVED lines=10> */
[----:B------:R-:W-:Y:S02]  /*8850*/  IMAD.U32 R6, R5, 0x10000, RZ ;  /* 0x0001000005067824 */ /* 0x000fe400078e00ff */
[-C--:B------:R-:W-:Y:S02]  /*8860*/  FMUL.FTZ R5, R18, R2.reuse ;  /* 0x0000000212057220 */ /* 0x080fe40000410000 */
[----:B------:R-:W-:Y:S02]  /*8870*/  FMUL.FTZ R21, R9, R2 ;  /* 0x0000000209157220 */ /* 0x000fe40000410000 */
[----:B------:R-:W-:-:S02]  /*8880*/  FMUL.FTZ R2, R10, R3 ;  /* 0x000000030a027220 */ /* 0x000fc40000410000 */
[----:B------:R-:W-:Y:S02]  /*8890*/  FMUL.FTZ R3, R17, R3 ;  /* 0x0000000311037220 */ /* 0x000fe40000410000 */
[----:B------:R-:W-:Y:S02]  /*88a0*/  FFMA.FTZ R11, R16, R23, -R11 ;  /* 0x00000017100b7223 */ /* 0x000fe4000001080b */
[-C--:B------:R-:W-:Y:S02]  /*88b0*/  FFMA.FTZ R5, R9, R4.reuse, -R5 ;  /* 0x0000000409057223 */ /* 0x080fe40000010805 */
[----:B------:R-:W-:Y:S01]  /*88c0*/  FFMA.FTZ R19, R12, R25, -R19 ;  /* 0x000000190c137223 */ /* 0x000fe20000010813 */
[----:B------:R-:W-:Y:S01]  /*88d0*/  F2FP.BF16.PACK_AB R11, R8, R11 ;  /* 0x0000000b080b723e */ /* 0x000fe200000010ff */
[----:B------:R-:W-:Y:S02]  /*88e0*/  FFMA.FTZ R4, R18, R4, R21 ;  /* 0x0000000412047223 */ /* 0x000fe40000010015 */
[-C--:B------:R-:W-:Y:S01]  /*88f0*/  FFMA.FTZ R2, R17, R6.reuse, -R2 ;  /* 0x0000000611027223 */ /* 0x080fe20000010802 */
[----:B------:R-:W-:Y:S01]  /*8900*/  F2FP.BF16.PACK_AB R9, R20, R19 ;  /* 0x000000131409723e */ /* 0x000fe200000010ff */
[----:B------:R-:W-:Y:S01]  /*8910*/  FFMA.FTZ R3, R10, R6, R3 ;  /* 0x000000060a037223 */ /* 0x000fe20000010003 */
[----:B------:R-:W-:-:S04]  /*8920*/  F2FP.BF16.PACK_AB R8, R4, R5 ;  /* 0x000000050408723e */ /* 0x000fc800000010ff */
[----:B------:R-:W-:Y:S02]  /*8930*/  F2FP.BF16.PACK_AB R10, R3, R2 ;  /* 0x00000002030a723e */ /* 0x000fe400000010ff */
.L_x_2461:
[----:B------:R-:W-:Y:S05]  /*8940*/  BSYNC B0 ;  /* 0x0000000000007941 */ /* 0x000fea0003800000 */
.L_x_2460:
[----:B-----5:R1:W-:Y:S04]  /*8950*/  STS.64 [R237], R8 ;  /* 0x00000008ed007388 */ /* 0x0203e80000000a00 */
[----:B------:R1:W-:Y:S02]  /*8960*/  STS.64 [R237+0x8], R10 ;  /* 0x0000080aed007388 */ /* 0x0003e40000000a00 */
.L_x_2459:
[----:B------:R-:W-:Y:S05]  /*8970*/  BSYNC B1 ;  /* 0x0000000000017941 */ /* 0x000fea0003800000 */
.L_x_2458:
        /* <DEDUP_REMOVED lines=55> */
.L_x_2464:
[----:B------:R-:W-:Y:S05]  /*8cf0*/  BSYNC B0 ;  /* 0x0000000000007941 */ /* 0x000fea0003800000 */
.L_x_2463:
[----:B-----5:R2:W-:Y:S01]  /*8d00*/  STS.128 [R237+0x800], R8 ;  /* 0x00080008ed007388 */ /* 0x0205e20000000c00 */
[----:B------:R-:W-:Y:S05]  /*8d10*/  BRA `(.L_x_2462) ;  /* 0x00000cb000007947 */ /* 0x000fea0003800000 */
.L_x_2457:
        /* <DEDUP_REMOVED lines=90> */
.L_x_2468:
[----:B------:R-:W-:Y:S05]  /*92c0*/  BSYNC B0 ;  /* 0x0000000000007941 */ /* 0x000fea0003800000 */
.L_x_2467:
[----:B-----5:R2:W-:Y:S04]  /*92d0*/  STS.64 [R237], R20 ;  /* 0x00000014ed007388 */ /* 0x0205e80000000a00 */
[----:B------:R2:W-:Y:S02]  /*92e0*/  STS.64 [R237+0x8], R22 ;  /* 0x00000816ed007388 */ /* 0x0005e40000000a00 */
.L_x_2466:
[----:B------:R-:W-:Y:S05]  /*92f0*/  BSYNC B1 ;  /* 0x0000000000017941 */ /* 0x000fea0003800000 */
.L_x_2465:
        /* <DEDUP_REMOVED lines=91> */
.L_x_2470:
[----:B------:R-:W-:Y:S05]  /*98b0*/  BSYNC B0 ;  /* 0x0000000000007941 */ /* 0x000fea0003800000 */
.L_x_2469:
[----:B-----5:R3:W-:Y:S01]  /*98c0*/  STS.128 [R237+0x800], R4 ;  /* 0x00080004ed007388 */ /* 0x0207e20000000c00 */
[----:B------:R-:W-:Y:S05]  /*98d0*/  BRA `(.L_x_2462) ;  /* 0x000000f000007947 */ /* 0x000fea0003800000 */
.L_x_2456:
[----:B-----5:R-:W-:Y:S01]  /*98e0*/  IMAD.IADD R3, R234, 0x1, -R59 ;  /* 0x00000001ea037824 */ /* 0x020fe200078e0a3b */
[----:B------:R-:W-:-:S04]  /*98f0*/  IADD3 R20, R138, 0x20, RZ ;  /* 0x000000208a147810 */ /* 0x000fc80007ffe0ff */
[-C--:B------:R-:W-:Y:S02]  /*9900*/  ISETP.GE.AND P0, PT, R20, R3.reuse, PT ;  /* 0x000000031400720c */ /* 0x080fe40003f06270 */
[----:B------:R-:W-:-:S11]  /*9910*/  ISETP.GE.AND P1, PT, R138, R3, PT ;  /* 0x000000038a00720c */ /* 0x000fd60003f26270 */
[C---:B------:R-:W-:Y:S02]  /*9920*/  @!P0 IADD3 R3, P2, R140.reuse, UR4, RZ ;  /* 0x000000048c038c10 */ /* 0x040fe4000ff5e0ff */
[----:B------:R-:W-:Y:S02]  /*9930*/  @!P1 LEA R4, P3, R140, c[0x0][0x160], 0x1 ;  /* 0x000058008c049a11 */ /* 0x000fe400078608ff */
        /* <DEDUP_REMOVED lines=9> */
.L_x_2462:
[----:B------:R-:W-:Y:S05]  /*99d0*/  BSYNC B2 ;  /* 0x0000000000027941 */ /* 0x000fea0003800000 */
.L_x_2455:
[----:B------:R-:W-:Y:S01]  /*99e0*/  IADD3 R240, R56, -0x1, RZ ;  /* 0xffffffff38f07810 */ /* 0x000fe20007ffe0ff */
[----:B------:R-:W-:Y:S01]  /*99f0*/  IMAD.SHL.U32 R66, R66, 0x8, RZ ;  /* 0x0000000842427824 */ /* 0x000fe200078e00ff */
[C---:B---3--:R-:W-:Y:S01]  /*9a00*/  IADD3 R6, R138.reuse, 0x40, RZ ;  /* 0x000000408a067810 */ /* 0x048fe20007ffe0ff */
[----:B------:R-:W-:Y:S01]  /*9a10*/  IMAD.SHL.U32 R67, R67, 0x40, RZ ;  /* 0x0000004043437824 */ /* 0x000fe200078e00ff */
[----:B-1----:R-:W-:Y:S01]  /*9a20*/  IADD3 R5, R138, 0x60, RZ ;  /* 0x000000608a057810 */ /* 0x002fe20007ffe0ff */
[----:B------:R-:W-:Y:S01]  /*9a30*/  IMAD.SHL.U32 R0, R240, 0x100, RZ ;  /* 0x00000100f0007824 */ /* 0x000fe200078e00ff */
[----:B--2---:R-:W-:-:S02]  /*9a40*/  IADD3 R8, R138, 0x80, RZ ;  /* 0x000000808a087810 */ /* 0x004fc40007ffe0ff */
        /* <DEDUP_REMOVED lines=11> */
[----:B------:R-:W-:Y:S01]  /*9b00*/  @!PT LDS RZ, [RZ] ;  /* 0x00000000fffff984 */ /* 0x000fe20000000800 */
[----:B------:R-:W-:Y:S01]  /*9b10*/  @!PT LDS RZ, [RZ] ;  /* 0x00000000fffff984 */ /* 0x000fe20000000800 */
[----:B------:R-:W-:Y:S01]  /*9b20*/  @!PT LDS RZ, [RZ] ;  /* 0x00000000fffff984 */ /* 0x000fe20000000800 */
[----:B------:R1:W-:Y:S01]  /*9b30*/  @!P0 LDGSTS.E.BYPASS.LTC128B.128 [R237+0x1000], [R230.64] ;  /* 0x01000000e6ed8fae */ /* 0x0003e2000b901d46 */
[----:B------:R-:W-:Y:S02]  /*9b40*/  SHF.R.S32.HI R50, RZ, 0x1f, R57 ;  /* 0x0000001fff327819 */ /* 0x000fe40000011439 */
[----:B------:R-:W-:Y:S01]  /*9b50*/  @!P4 LEA R12, P0, R63, R230, 0x1 ;  /* 0x000000e63f0cc211 */ /* 0x000fe200078008ff */
[----:B------:R-:W-:Y:S01]  /*9b60*/  @!P5 IMAD.MOV.U32 R9, RZ, RZ, c[0x0][0x198] ;  /* 0x00006600ff09d624 */ /* 0x000fe200078e00ff */
[----:B------:R-:W-:Y:S01]  /*9b70*/  LOP3.LUT R67, R67, 0xc0, RZ, 0xc0, !PT ;  /* 0x000000c043437812 */ /* 0x000fe200078ec0ff */
[----:B------:R-:W-:Y:S01]  /*9b80*/  @!P5 IMAD.MOV.U32 R10, RZ, RZ, c[0x0][0x19c] ;  /* 0x00006700ff0ad624 */ /* 0x000fe200078e00ff */
[----:B------:R-:W-:Y:S01]  /*9b90*/  @!P4 LEA.HI.X R13, R63, R231, R60, 0x1, P0 ;  /* 0x000000e73f0dc211 */ /* 0x000fe200000f0c3c */
[----:B------:R-:W-:Y:S01]  /*9ba0*/  @!P3 IMAD.MOV.U32 R24, RZ, RZ, c[0x0][0x198] ;  /* 0x00006600ff18b624 */ /* 0x000fe200078e00ff */
[----:B------:R-:W-:Y:S01]  /*9bb0*/  ISETP.GE.AND P0, PT, R2, R7, PT ;  /* 0x000000070200720c */ /* 0x000fe20003f06270 */
[----:B------:R-:W-:-:S02]  /*9bc0*/  @!P3 IMAD.MOV.U32 R14, RZ, RZ, c[0x0][0x19c] ;  /* 0x00006700ff0eb624 */ /* 0x000fc400078e00ff */
[----:B------:R2:W-:Y:S01]  /*9bd0*/  @!P4 LDGSTS.E.BYPASS.LTC128B.128 [R237+0x1800], [R12.64] ;  /* 0x018000000cedcfae */ /* 0x0005e2000b901d46 */
[C---:B------:R-:W-:Y:S01]  /*9be0*/  @!P5 LEA R26, P4, R9.reuse, R230, 0x7 ;  /* 0x000000e6091ad211 */ /* 0x040fe200078838ff */
[----:B------:R-:W-:Y:S02]  /*9bf0*/  @!P2 IMAD.MOV.U32 R22, RZ, RZ, c[0x0][0x198] ;  /* 0x00006600ff16a624 */ /* 0x000fe400078e00ff */
[----:B------:R-:W-:Y:S01]  /*9c00*/  @!P2 IMAD.MOV.U32 R11, RZ, RZ, c[0x0][0x19c] ;  /* 0x00006700ff0ba624 */ /* 0x000fe200078e00ff */
[----:B------:R-:W-:Y:S01]  /*9c10*/  @!P5 LEA.HI.X R27, R9, R231, R10, 0x7, P4 ;  /* 0x000000e7091bd211 */ /* 0x000fe200020f3c0a */
[----:B------:R-:W-:Y:S01]  /*9c20*/  @!P1 IMAD.MOV.U32 R18, RZ, RZ, c[0x0][0x198] ;  /* 0x00006600ff129624 */ /* 0x000fe200078e00ff */
[----:B------:R-:W-:Y:S01]  /*9c30*/  ISETP.GE.AND P4, PT, R8, R7, PT ;  /* 0x000000070800720c */ /* 0x000fe20003f86270 */
[----:B------:R-:W-:Y:S02]  /*9c40*/  @!P1 IMAD.MOV.U32 R10, RZ, RZ, c[0x0][0x19c] ;  /* 0x00006700ff0a9624 */ /* 0x000fe400078e00ff */
[----:B------:R-:W-:Y:S01]  /*9c50*/  @!P3 IMAD.WIDE.U32 R24, R24, 0xc0, R230 ;  /* 0x000000c01818b825 */ /* 0x000fe200078e00e6 */
[----:B------:R3:W-:Y:S03]  /*9c60*/  @!P5 LDGSTS.E.BYPASS.LTC128B.128 [R237+0x2000], [R26.64] ;  /* 0x020000001aeddfae */ /* 0x0007e6000b901d46 */
[----:B------:R-:W-:-:S02]  /*9c70*/  @!P0 IMAD.MOV.U32 R16, RZ, RZ, c[0x0][0x198] ;  /* 0x00006600ff108624 */ /* 0x000fc400078e00ff */
[----:B------:R-:W-:Y:S02]  /*9c80*/  @!P0 IMAD.MOV.U32 R9, RZ, RZ, c[0x0][0x19c] ;  /* 0x00006700ff098624 */ /* 0x000fe400078e00ff */
[----:B------:R-:W-:Y:S02]  /*9c90*/  @!P3 IMAD R14, R14, 0xc0, RZ ;  /* 0x000000c00e0eb824 */ /* 0x000fe400078e02ff */
[----:B------:R-:W-:-:S04]  /*9ca0*/  @!P2 IMAD.WIDE.U32 R22, R22, 0x140, R230 ;  /* 0x000001401616a825 */ /* 0x000fc800078e00e6 */
[----:B------:R-:W-:Y:S02]  /*9cb0*/  @!P2 IMAD R11, R11, 0x140, RZ ;  /* 0x000001400b0ba824 */ /* 0x000fe400078e02ff */
[----:B------:R-:W-:-:S04]  /*9cc0*/  @!P1 IMAD.WIDE.U32 R18, R18, 0x180, R230 ;  /* 0x0000018012129825 */ /* 0x000fc800078e00e6 */
[----:B--2---:R-:W-:Y:S02]  /*9cd0*/  @!P4 IMAD.MOV.U32 R13, RZ, RZ, c[0x0][0x198] ;  /* 0x00006600ff0dc624 */ /* 0x004fe400078e00ff */
[----:B------:R-:W-:Y:S02]  /*9ce0*/  @!P4 IMAD.MOV.U32 R12, RZ, RZ, c[0x0][0x19c] ;  /* 0x00006700ff0cc624 */ /* 0x000fe400078e00ff */
[----:B------:R-:W-:Y:S02]  /*9cf0*/  @!P1 IMAD R10, R10, 0x180, RZ ;  /* 0x000001800a0a9824 */ /* 0x000fe400078e02ff */
[----:B------:R-:W-:Y:S01]  /*9d00*/  @!P0 IMAD.WIDE.U32 R16, R16, 0x1c0, R230 ;  /* 0x000001c010108825 */ /* 0x000fe200078e00e6 */
[----:B---3--:R-:W-:-:S03]  /*9d10*/  @!P4 LEA R26, P5, R13, R230, 0x8 ;  /* 0x000000e60d1ac211 */ /* 0x008fc600078a40ff */
[----:B------:R-:W-:Y:S02]  /*9d20*/  @!P0 IMAD R9, R9, 0x1c0, RZ ;  /* 0x000001c009098824 */ /* 0x000fe400078e02ff */
[----:B------:R-:W-:Y:S01]  /*9d30*/  @!P3 IMAD.IADD R25, R25, 0x1, R14 ;  /* 0x000000011919b824 */ /* 0x000fe200078e020e */
[----:B------:R-:W-:Y:S01]  /*9d40*/  @!P4 LEA.HI.X R27, R13, R231, R12, 0x8, P5 ;  /* 0x000000e70d1bc211 */ /* 0x000fe200028f440c */
[----:B------:R-:W-:Y:S01]  /*9d50*/  @!P2 IMAD.IADD R23, R23, 0x1, R11 ;  /* 0x000000011717a824 */ /* 0x000fe200078e020b */
[-C--:B------:R-:W-:Y:S01]  /*9d60*/  ISETP.GE.AND P5, PT, R6, R7.reuse, PT ;  /* 0x000000070600720c */ /* 0x080fe20003fa6270 */
[----:B------:R-:W-:Y:S01]  /*9d70*/  @!P1 IMAD.IADD R19, R19, 0x1, R10 ;  /* 0x0000000113139824 */ /* 0x000fe200078e020a */
[----:B------:R2:W-:Y:S01]  /*9d80*/  @!P3 LDGSTS.E.BYPASS.LTC128B.128 [R237+0x2800], [R24.64] ;  /* 0x0280000018edbfae */ /* 0x0005e2000b901d46 */
[----:B------:R-:W-:Y:S01]  /*9d90*/  @!P0 IMAD.IADD R17, R17, 0x1, R9 ;  /* 0x0000000111118824 */ /* 0x000fe200078e0209 */
[----:B------:R-:W-:Y:S01]  /*9da0*/  SHF.R.S32.HI R10, RZ, 0x1f, R69 ;  /* 0x0000001fff0a7819 */ /* 0x000fe20000011445 */
[----:B------:R-:W-:Y:S01]  /*9db0*/  IMAD.IADD R48, R69, 0x1, -R48 ;  /* 0x0000000145307824 */ /* 0x000fe200078e0a30 */
[----:B------:R2:W-:Y:S01]  /*9dc0*/  @!P4 LDGSTS.E.BYPASS.LTC128B.128 [R237+0x3000], [R26.64] ;  /* 0x030000001aedcfae */ /* 0x0005e2000b901d46 */
[----:B------:R-:W-:-:S02]  /*9dd0*/  ISETP.GE.AND P4, PT, R20, R7, PT ;  /* 0x000000071400720c */ /* 0x000fc40003f86270 */
[----:B------:R-:W-:Y:S01]  /*9de0*/  LEA.HI R69, R10, R69, RZ, 0x3 ;  /* 0x000000450a457211 */ /* 0x000fe200078f18ff */
[----:B------:R3:W-:Y:S01]  /*9df0*/  @!P2 LDGSTS.E.BYPASS.LTC128B.128 [R237+0x3800], [R22.64] ;  /* 0x0380000016edafae */ /* 0x0007e2000b901d46 */
[-C--:B------:R-:W-:Y:S02]  /*9e00*/  ISETP.GE.AND P2, PT, R4, R7.reuse, PT ;  /* 0x000000070400720c */ /* 0x080fe40003f46270 */
[----:B------:R-:W-:Y:S01]  /*9e10*/  @!P5 IMAD.MOV.U32 R4, RZ, RZ, c[0x0][0x1a4] ;  /* 0x00006900ff04d624 */ /* 0x000fe200078e00ff */
[----:B------:R4:W-:Y:S01]  /*9e20*/  @!P1 LDGSTS.E.BYPASS.LTC128B.128 [R237+0x4000], [R18.64] ;  /* 0x0400000012ed9fae */ /* 0x0009e2000b901d46 */
[-C--:B------:R-:W-:Y:S01]  /*9e30*/  ISETP.GE.AND P3, PT, R5, R7.reuse, PT ;  /* 0x000000070500720c */ /* 0x080fe20003f66270 */
[----:B------:R-:W-:Y:S02]  /*9e40*/  IMAD.SHL.U32 R5, R58, 0x40, RZ ;  /* 0x000000403a057824 */ /* 0x000fe400078e00ff */
[----:B------:R5:W-:Y:S01]  /*9e50*/  @!P0 LDGSTS.E.BYPASS.LTC128B.128 [R237+0x4800], [R16.64] ;  /* 0x0480000010ed8fae */ /* 0x000be2000b901d46 */
[----:B------:R-:W-:Y:S01]  /*9e60*/  ISETP.GE.AND P0, PT, R138, R7, PT ;  /* 0x000000078a00720c */ /* 0x000fe20003f06270 */
[----:B------:R-:W-:Y:S01]  /*9e70*/  IMAD.SHL.U32 R51, R69, 0x20, RZ ;  /* 0x0000002045337824 */ /* 0x000fe200078e00ff */
[----:B------:R-:W-:Y:S01]  /*9e80*/  @!P4 LEA R10, P1, R65, R232, 0x1 ;  /* 0x000000e8410ac211 */ /* 0x000fe200078208ff */
[----:B------:R-:W0:Y:S01]  /*9e90*/  LDGDEPBAR ;  /* 0x00000000000079af */ /* 0x000e220000000000 */
[----:B------:R-:W-:Y:S01]  /*9ea0*/  LOP3.LUT R5, R5, 0xc0, RZ, 0xc0, !PT ;  /* 0x000000c005057812 */ /* 0x000fe200078ec0ff */
[----:B------:R-:W-:Y:S01]  /*9eb0*/  @!P2 IMAD.MOV.U32 R14, RZ, RZ, c[0x0][0x1a0] ;  /* 0x00006800ff0ea624 */ /* 0x000fe200078e00ff */
[----:B------:R-:W-:-:S02]  /*9ec0*/  @!P4 LEA.HI.X R11, R65, R233, R62, 0x1, P1 ;  /* 0x000000e9410bc211 */ /* 0x000fc400008f0c3e */
[----:B------:R-:W-:Y:S01]  /*9ed0*/  ISETP.GE.AND P1, PT, R3, R7, PT ;  /* 0x000000070300720c */ /* 0x000fe20003f26270 */
[----:B------:R-:W-:Y:S01]  /*9ee0*/  @!P5 IMAD.MOV.U32 R3, RZ, RZ, c[0x0][0x1a0] ;  /* 0x00006800ff03d624 */ /* 0x000fe200078e00ff */
[----:B------:R-:W-:Y:S01]  /*9ef0*/  LOP3.LUT R66, R5, 0x8, R66, 0xf8, !PT ;  /* 0x0000000805427812 */ /* 0x000fe200078ef842 */
[----:B------:R-:W-:Y:S01]  /*9f00*/  @!P2 IMAD.WIDE.U32 R14, R14, 0x140, R232 ;  /* 0x000001400e0ea825 */ /* 0x000fe200078e00e8 */
[----:B------:R-:W-:Y:S02]  /*9f10*/  SHF.R.U32.HI R5, RZ, 0x3, R5 ;  /* 0x00000003ff057819 */ /* 0x000fe40000011605 */
[----:B------:R-:W-:Y:S02]  /*9f20*/  LOP3.LUT R51, R51, 0xffffff00, RZ, 0xc0, !PT ;  /* 0xffffff0033337812 */ /* 0x000fe400078ec0ff */
[----:B------:R-:W-:-:S05]  /*9f30*/  LOP3.LUT R226, R66, R5, RZ, 0x3c, !PT ;  /* 0x0000000542e27212 */ /* 0x000fca00078e3cff */
[----:B------:R-:W-:-:S04]  /*9f40*/  @!P1 IMAD.MOV.U32 R12, RZ, RZ, c[0x0][0x1a0] ;  /* 0x00006800ff0c9624 */ /* 0x000fc800078e00ff */
[----:B------:R-:W-:Y:S01]  /*9f50*/  @!P1 IMAD.WIDE.U32 R12, R12, 0x180, R232 ;  /* 0x000001800c0c9825 */ /* 0x000fe200078e00e8 */
[----:B------:R-:W-:-:S04]  /*9f60*/  DEPBAR.LE SB0, 0x0 ;  /* 0x000080000000791a */ /* 0x000fc80000000000 */
[----:B------:R-:W-:Y:S01]  /*9f70*/  BAR.SYNC.DEFER_BLOCKING 0x0 ;  /* 0x0000000000007b1d */ /* 0x000fe20000010000 */
[----:B-----5:R-:W-:-:S04]  /*9f80*/  @!P3 IMAD.MOV.U32 R16, RZ, RZ, c[0x0][0x1a0] ;  /* 0x00006800ff10b624 */ /* 0x020fc800078e00ff */
        /* <DEDUP_REMOVED lines=8> */
[----:B------:R-:W-:Y:S01]  /*a010*/  ISETP.GE.AND P0, PT, R2, R7, PT ;  /* 0x000000070200720c */ /* 0x000fe20003f06270 */
[----:B------:R-:W-:-:S02]  /*a020*/  @!P1 IMAD.MOV.U32 R2, RZ, RZ, c[0x0][0x1a4] ;  /* 0x00006900ff029624 */ /* 0x000fc400078e00ff */
[----:B------:R-:W-:Y:S02]  /*a030*/  @P4 STS.128 [R237+0x5800], RZ ;  /* 0x005800ffed004388 */ /* 0x000fe40000000c00 */
[----:B------:R-:W-:Y:S02]  /*a040*/  @!P1 IMAD R2, R2, 0x180, RZ ;  /* 0x0000018002029824 */ /* 0x000fe400078e02ff */
[----:B------:R-:W-:Y:S01]  /*a050*/  @!PT LDS RZ, [RZ] ;  /* 0x00000000fffff984 */ /* 0x000fe20000000800 */
[----:B------:R-:W-:Y:S01]  /*a060*/  @!PT LDS RZ, [RZ] ;  /* 0x00000000fffff984 */ /* 0x000fe20000000800 */
[----:B------:R-:W-:Y:S01]  /*a070*/  @!PT LDS RZ, [RZ] ;  /* 0x00000000fffff984 */ /* 0x000fe20000000800 */
[----:B------:R5:W-:Y:S01]  /*a080*/  @!P4 LDGSTS.E.BYPASS.LTC128B.128 [R237+0x5800], [R10.64] ;  /* 0x058000000aedcfae */ /* 0x000be2000b901d46 */
[----:B----4-:R-:W-:Y:S01]  /*a090*/  @!P5 LEA R18, P4, R3, R232, 0x7 ;  /* 0x000000e80312d211 */ /* 0x010fe200078838ff */
[----:B------:R-:W-:Y:S02]  /*a0a0*/  @!P1 IMAD.IADD R13, R13, 0x1, R2 ;  /* 0x000000010d0d9824 */ /* 0x000fe400078e0202 */
[----:B------:R-:W-:Y:S01]  /*a0b0*/  @P5 STS.128 [R237+0x6000], RZ ;  /* 0x006000ffed005388 */ /* 0x000fe20000000c00 */
[----:B------:R-:W-:Y:S01]  /*a0c0*/  @!P5 LEA.HI.X R19, R3, R233, R4, 0x7, P4 ;  /* 0x000000e90313d211 */ /* 0x000fe200020f3c04 */
[----:B------:R-:W-:Y:S01]  /*a0d0*/  @!P2 IMAD.MOV.U32 R3, RZ, RZ, c[0x0][0x1a4] ;  /* 0x00006900ff03a624 */ /* 0x000fe200078e00ff */
[----:B------:R-:W-:Y:S01]  /*a0e0*/  ISETP.GE.AND P4, PT, R8, R7, PT ;  /* 0x000000070800720c */ /* 0x000fe20003f86270 */
[----:B------:R-:W-:-:S02]  /*a0f0*/  @!P3 IMAD.MOV.U32 R7, RZ, RZ, c[0x0][0x1a4] ;  /* 0x00006900ff07b624 */ /* 0x000fc400078e00ff */
[----:B------:R-:W-:Y:S01]  /*a100*/  @!PT LDS RZ, [RZ] ;  /* 0x00000000fffff984 */ /* 0x000fe20000000800 */
[----:B------:R-:W-:Y:S01]  /*a110*/  @!PT LDS RZ, [RZ] ;  /* 0x00000000fffff984 */ /* 0x000fe20000000800 */
[----:B------:R-:W-:Y:S01]  /*a120*/  @!PT LDS RZ, [RZ] ;  /* 0x00000000fffff984 */ /* 0x000fe20000000800 */
[----:B------:R4:W-:Y:S01]  /*a130*/  @!P5 LDGSTS.E.BYPASS.LTC128B.128 [R237+0x6000], [R18.64] ;  /* 0x0600000012eddfae */ /* 0x0009e2000b901d46 */
[----:B------:R-:W-:Y:S02]  /*a140*/  @!P2 IMAD R3, R3, 0x140, RZ ;  /* 0x000001400303a824 */ /* 0x000fe400078e02ff */
[----:B------:R-:W-:Y:S01]  /*a150*/  @!P0 IMAD.MOV.U32 R8, RZ, RZ, c[0x0][0x1a0] ;  /* 0x00006800ff088624 */ /* 0x000fe200078e00ff */
[----:B------:R-:W-:Y:S01]  /*a160*/  @P3 STS.128 [R237+0x6800], RZ ;  /* 0x006800ffed003388 */ /* 0x000fe20000000c00 */
[----:B------:R-:W-:Y:S02]  /*a170*/  @!P0 IMAD.MOV.U32 R2, RZ, RZ, c[0x0][0x1a4] ;  /* 0x00006900ff028624 */ /* 0x000fe400078e00ff */
[----:B------:R-:W-:Y:S02]  /*a180*/  @!P3 IMAD R7, R7, 0xc0, RZ ;  /* 0x000000c00707b824 */ /* 0x000fe400078e02ff */
[----:B------:R-:W-:Y:S02]  /*a190*/  @!P2 IMAD.IADD R15, R15, 0x1, R3 ;  /* 0x000000010f0fa824 */ /* 0x000fe400078e0203 */
[----:B------:R-:W-:-:S02]  /*a1a0*/  @!P4 IMAD.MOV.U32 R5, RZ, RZ, c[0x0][0x1a0] ;  /* 0x00006800ff05c624 */ /* 0x000fc400078e00ff */
[----:B------:R-:W-:Y:S02]  /*a1b0*/  @!P4 IMAD.MOV.U32 R6, RZ, RZ, c[0x0][0x1a4] ;  /* 0x00006900ff06c624 */ /* 0x000fe400078e00ff */
[----:B------:R-:W-:Y:S01]  /*a1c0*/  @!P0 IMAD.WIDE.U32 R8, R8, 0x1c0, R232 ;  /* 0x000001c008088825 */ /* 0x000fe200078e00e8 */
[----:B------:R-:W-:Y:S02]  /*a1d0*/  @!P4 LEA R4, P5, R5, R232, 0x8 ;  /* 0x000000e80504c211 */ /* 0x000fe400078a40ff */
[-C--:B-----5:R-:W-:Y:S01]  /*a1e0*/  LEA.HI R10, R50, R57.reuse, RZ, 0x4 ;  /* 0x00000039320a7211 */ /* 0x0a0fe200078f20ff */
[----:B------:R-:W-:Y:S01]  /*a1f0*/  @!P0 IMAD R3, R2, 0x1c0, RZ ;  /* 0x000001c002038824 */ /* 0x000fe200078e02ff */
[----:B------:R-:W-:Y:S01]  /*a200*/  LEA.HI R50, R50, R57, RZ, 0x5 ;  /* 0x0000003932327211 */ /* 0x000fe200078f28ff */
[----:B------:R-:W-:Y:S01]  /*a210*/  @!P3 IMAD.IADD R17, R17, 0x1, R7 ;  /* 0x000000011111b824 */ /* 0x000fe200078e0207 */
[----:B------:R-:W-:Y:S02]  /*a220*/  SHF.R.S32.HI R10, RZ, 0x4, R10 ;  /* 0x00000004ff0a7819 */ /* 0x000fe4000001140a */
[----:B------:R-:W-:-:S02]  /*a230*/  @!P4 LEA.HI.X R5, R5, R233, R6, 0x8, P5 ;  /* 0x000000e90505c211 */ /* 0x000fc400028f4406 */
[----:B------:R-:W-:Y:S01]  /*a240*/  LEA.HI R11, R10, R10, RZ, 0x1 ;  /* 0x0000000a0a0b7211 */ /* 0x000fe200078f08ff */
[----:B----4-:R-:W-:Y:S01]  /*a250*/  @!P0 IMAD.IADD R19, R9, 0x1, R3 ;  /* 0x0000000109138824 */ /* 0x010fe200078e0203 */
[----:B------:R-:W-:Y:S01]  /*a260*/  SHF.R.S32.HI R2, RZ, 0x5, R50 ;  /* 0x00000005ff027819 */ /* 0x000fe20000011432 */
[----:B------:R-:W-:Y:S01]  /*a270*/  @!PT LDS RZ, [RZ] ;  /* 0x00000000fffff984 */ /* 0x000fe20000000800 */
[----:B------:R-:W-:Y:S01]  /*a280*/  @!PT LDS RZ, [RZ] ;  /* 0x00000000fffff984 */ /* 0x000fe20000000800 */
[----:B------:R-:W-:Y:S01]  /*a290*/  @!PT LDS RZ, [RZ] ;  /* 0x00000000fffff984 */ /* 0x000fe20000000800 */
[----:B------:R4:W-:Y:S01]  /*a2a0*/  @!P3 LDGSTS.E.BYPASS.LTC128B.128 [R237+0x6800], [R16.64] ;  /* 0x0680000010edbfae */ /* 0x0009e2000b901d46 */
[----:B------:R-:W-:Y:S01]  /*a2b0*/  LOP3.LUT R11, R11, 0xfffffffe, RZ, 0xc0, !PT ;  /* 0xfffffffe0b0b7812 */ /* 0x000fe200078ec0ff */
[----:B------:R-:W-:Y:S01]  /*a2c0*/  @!P0 IMAD.MOV.U32 R18, RZ, RZ, R8 ;  /* 0x000000ffff128224 */ /* 0x000fe200078e0008 */
[----:B------:R-:W-:Y:S01]  /*a2d0*/  LOP3.LUT R50, R50, 0xffffffe0, RZ, 0xc0, !PT ;  /* 0xffffffe032327812 */ /* 0x000fe200078ec0ff */
[----:B------:R-:W-:Y:S02]  /*a2e0*/  @P4 STS.128 [R237+0x7000], RZ ;  /* 0x007000ffed004388 */ /* 0x000fe40000000c00 */
[----:B------:R-:W-:Y:S02]  /*a2f0*/  IMAD.IADD R11, R10, 0x1, -R11 ;  /* 0x000000010a0b7824 */ /* 0x000fe400078e0a0b */
[----:B------:R-:W-:Y:S01]  /*a300*/  @!PT LDS RZ, [RZ] ;  /* 0x00000000fffff984 */ /* 0x000fe20000000800 */
[----:B------:R-:W-:Y:S01]  /*a310*/  @!PT LDS RZ, [RZ] ;  /* 0x00000000fffff984 */ /* 0x000fe20000000800 */
[----:B------:R-:W-:Y:S01]  /*a320*/  @!PT LDS RZ, [RZ] ;  /* 0x00000000fffff984 */ /* 0x000fe20000000800 */
[----:B------:R5:W-:Y:S01]  /*a330*/  @!P4 LDGSTS.E.BYPASS.LTC128B.128 [R237+0x7000], [R4.64] ;  /* 0x0700000004edcfae */ /* 0x000be2000b901d46 */
[----:B------:R-:W-:-:S02]  /*a340*/  IMAD.IADD R50, R57, 0x1, -R50 ;  /* 0x0000000139327824 */ /* 0x000fc400078e0a32 */
[C---:B------:R-:W-:Y:S01]  /*a350*/  IMAD.SHL.U32 R6, R11.reuse, 0x8, RZ ;  /* 0x000000080b067824 */ /* 0x040fe200078e00ff */
[----:B------:R-:W-:Y:S01]  /*a360*/  @P2 STS.128 [R237+0x7800], RZ ;  /* 0x007800ffed002388 */ /* 0x000fe20000000c00 */
[----:B------:R-:W-:Y:S01]  /*a370*/  IMAD R7, R11, 0x8, R64 ;  /* 0x000000080b077824 */ /* 0x000fe200078e0240 */
[----:B------:R-:W-:Y:S01]  /*a380*/  SHF.R.S32.HI R63, RZ, 0x1f, R50 ;  /* 0x0000001fff3f7819 */ /* 0x000fe20000011432 */
[----:B------:R-:W-:Y:S01]  /*a390*/  IMAD.SHL.U32 R57, R57, 0x2, RZ ;  /* 0x0000000239397824 */ /* 0x000fe200078e00ff */
[----:B------:R-:W-:Y:S01]  /*a3a0*/  LOP3.LUT R3, R67, 0x8, R6, 0xf8, !PT ;  /* 0x0000000843037812 */ /* 0x000fe200078ef806 */
[----:B------:R-:W-:Y:S01]  /*a3b0*/  IMAD.U32 R226, R7, 0x20, R226 ;  /* 0x0000002007e27824 */ /* 0x000fe200078e00e2 */
[----:B------:R-:W-:Y:S01]  /*a3c0*/  SHF.R.U32.HI R6, RZ, 0x3, R67 ;  /* 0x00000003ff067819 */ /* 0x000fe20000011643 */
[----:B------:R-:W-:Y:S01]  /*a3d0*/  IMAD R7, R2, 0x200, R51 ;  /* 0x0000020002077824 */ /* 0x000fe200078e0233 */
[----:B------:R-:W-:Y:S01]  /*a3e0*/  @!PT LDS RZ, [RZ] ;  /* 0x00000000fffff984 */ /* 0x000fe20000000800 */
[----:B------:R-:W-:Y:S01]  /*a3f0*/  @!PT LDS RZ, [RZ] ;  /* 0x00000000fffff984 */ /* 0x000fe20000000800 */
[----:B------:R-:W-:Y:S01]  /*a400*/  @!PT LDS RZ, [RZ] ;  /* 0x00000000fffff984 */ /* 0x000fe20000000800 */
[----:B------:R1:W-:Y:S01]  /*a410*/  @!P2 LDGSTS.E.BYPASS.LTC128B.128 [R237+0x7800], [R14.64] ;  /* 0x078000000eedafae */ /* 0x0003e2000b901d46 */
[----:B------:R-:W-:Y:S01]  /*a420*/  IMAD.SHL.U32 R226, R226, 0x2, RZ ;  /* 0x00000002e2e27824 */ /* 0x000fe200078e00ff */
[----:B------:R-:W-:Y:S01]  /*a430*/  LOP3.LUT R3, R3, R6, RZ, 0x3c, !PT ;  /* 0x0000000603037212 */ /* 0x000fe200078e3cff */
[----:B------:R-:W-:Y:S01]  /*a440*/  IMAD R228, R48, 0x20, R7 ;  /* 0x0000002030e47824 */ /* 0x000fe200078e0207 */
[----:B------:R-:W-:Y:S01]  /*a450*/  @P1 STS.128 [R237+0x8000], RZ ;  /* 0x008000ffed001388 */ /* 0x000fe20000000c00 */
[----:B------:R-:W-:Y:S01]  /*a460*/  LEA.HI R63, R63, R50, RZ, 0x2 ;  /* 0x000000323f3f7211 */ /* 0x000fe200078f10ff */
[----:B------:R-:W-:Y:S01]  /*a470*/  IMAD R2, R2, 0x10, R59 ;  /* 0x0000001002027824 */ /* 0x000fe200078e023b */
[C---:B------:R-:W-:Y:S01]  /*a480*/  IADD3 R8, R226.reuse, 0x1000, RZ ;  /* 0x00001000e2087810 */ /* 0x040fe20007ffe0ff */
[----:B------:R-:W-:Y:S01]  /*a490*/  IMAD.IADD R228, R3, 0x1, R228 ;  /* 0x0000000103e47824 */ /* 0x000fe200078e02e4 */
[----:B------:R-:W-:Y:S01]  /*a4a0*/  @!PT LDS RZ, [RZ] ;  /* 0x00000000fffff984 */ /* 0x000fe20000000800 */
[----:B------:R-:W-:Y:S01]  /*a4b0*/  @!PT LDS RZ, [RZ] ;  /* 0x00000000fffff984 */ /* 0x000fe20000000800 */
[----:B------:R-:W-:Y:S01]  /*a4c0*/  @!PT LDS RZ, [RZ] ;  /* 0x00000000fffff984 */ /* 0x000fe20000000800 */
[----:B------:R1:W-:Y:S01]  /*a4d0*/  @!P1 LDGSTS.E.BYPASS.LTC128B.128 [R237+0x8000], [R12.64] ;  /* 0x080000000ced9fae */ /* 0x0003e2000b901d46 */
[----:B------:R-:W-:Y:S01]  /*a4e0*/  IADD3 R225, R226, 0x1020, RZ ;  /* 0x00001020e2e17810 */ /* 0x000fe20007ffe0ff */
[----:B------:R-:W-:Y:S01]  /*a4f0*/  IMAD R48, R48, 0x20, R51 ;  /* 0x0000002030307824 */ /* 0x000fe200078e0233 */
[----:B------:R-:W-:Y:S01]  /*a500*/  SHF.R.S32.HI R59, RZ, 0x2, R63 ;  /* 0x00000002ff3b7819 */ /* 0x000fe2000001143f */
[----:B------:R-:W-:Y:S01]  /*a510*/  IMAD.SHL.U32 R228, R228, 0x2, RZ ;  /* 0x00000002e4e47824 */ /* 0x000fe200078e00ff */
[----:B------:R-:W-:Y:S01]  /*a520*/  @P0 STS.128 [R237+0x8800], RZ ;  /* 0x008800ffed000388 */ /* 0x000fe20000000c00 */
[----:B------:R-:W-:Y:S01]  /*a530*/  LOP3.LUT R57, R57, 0x6, RZ, 0xc0, !PT ;  /* 0x0000000639397812 */ /* 0x000fe200078ec0ff */
[----:B------:R-:W-:Y:S01]  /*a540*/  IMAD.IADD R3, R3, 0x1, R48 ;  /* 0x0000000103037824 */ /* 0x000fe200078e0230 */
[----:B------:R-:W-:Y:S01]  /*a550*/  IADD3 R2, R2, 0x1, R59 ;  /* 0x0000000102027810 */ /* 0x000fe20007ffe03b */
[----:B------:R-:W-:Y:S01]  /*a560*/  @!PT LDS RZ, [RZ] ;  /* 0x00000000fffff984 */ /* 0x000fe20000000800 */
[----:B------:R-:W-:Y:S01]  /*a570*/  @!PT LDS RZ, [RZ] ;  /* 0x00000000fffff984 */ /* 0x000fe20000000800 */
[----:B------:R-:W-:Y:S01]  /*a580*/  @!PT LDS RZ, [RZ] ;  /* 0x00000000fffff984 */ /* 0x000fe20000000800 */
[----:B------:R4:W-:Y:S01]  /*a590*/  @!P0 LDGSTS.E.BYPASS.LTC128B.128 [R237+0x8800], [R18.64] ;  /* 0x0880000012ed8fae */ /* 0x0009e2000b901d46 */
[----:B------:R-:W-:Y:S01]  /*a5a0*/  LOP3.LUT P0, RZ, R58, 0x2, RZ, 0xc0, !PT ;  /* 0x000000023aff7812 */ /* 0x000fe2000780c0ff */
[----:B------:R-:W-:Y:S01]  /*a5b0*/  IMAD R227, R49, 0x2, R228 ;  /* 0x0000000231e37824 */ /* 0x000fe200078e02e4 */
[----:B------:R-:W-:Y:S01]  /*a5c0*/  IADD3 R2, R61, R2, -R234 ;  /* 0x000000023d027210 */ /* 0x000fe20007ffe8ea */
[----:B------:R-:W-:Y:S04]  /*a5d0*/  LDSM.16.M88.4 R140, [R228] ;  /* 0x00000000e48c783b */ /* 0x000fe80000000200 */
[----:B-----5:R-:W5:Y:S04]  /*a5e0*/  LDSM.16.M88.4 R4, [R226+0x1000] ;  /* 0x00100000e204783b */ /* 0x020f680000000200 */
[----:B------:R-:W2:Y:S02]  /*a5f0*/  LDSM.16.M88.4 R124, [R226+0x1400] ;  /* 0x00140000e27c783b */ /* 0x000ea40000000200 */
[----:B------:R-:W-:-:S02]  /*a600*/  @P0 IADD3 R225, R8, -0x20, RZ ;  /* 0xffffffe008e10810 */ /* 0x000fc40007ffe0ff */
[----:B------:R-:W-:Y:S02]  /*a610*/  LDSM.16.M88.4 R136, [R227] ;  /* 0x00000000e388783b */ /* 0x000fe40000000200 */
[C---:B------:R-:W-:Y:S02]  /*a620*/  IADD3 R222, R225.reuse, 0x400, RZ ;  /* 0x00000400e1de7810 */ /* 0x040fe40007ffe0ff */
[----:B-1----:R-:W1:Y:S01]  /*a630*/  LDSM.16.M88.4 R12, [R225] ;  /* 0x00000000e10c783b */ /* 0x002e620000000200 */
[C---:B------:R-:W-:Y:S02]  /*a640*/  IADD3 R221, R225.reuse, 0x800, RZ ;  /* 0x00000800e1dd7810 */ /* 0x040fe40007ffe0ff */
[C---:B------:R-:W-:Y:S01]  /*a650*/  IADD3 R220, R225.reuse, 0xc00, RZ ;  /* 0x00000c00e1dc7810 */ /* 0x040fe20007ffe0ff */
[----:B------:R-:W1:Y:S01]  /*a660*/  LDSM.16.M88.4 R148, [R226+0x4c00] ;  /* 0x004c0000e294783b */ /* 0x000e620000000200 */
[C---:B------:R-:W-:Y:S02]  /*a670*/  IADD3 R219, R225.reuse, 0x1000, RZ ;  /* 0x00001000e1db7810 */ /* 0x040fe40007ffe0ff */
[C---:B------:R-:W-:Y:S01]  /*a680*/  IADD3 R218, R225.reuse, 0x1400, RZ ;  /* 0x00001400e1da7810 */ /* 0x040fe20007ffe0ff */
[----:B------:R-:W1:Y:S01]  /*a690*/  LDSM.16.M88.4 R132, [R225+0x400] ;  /* 0x00040000e184783b */ /* 0x000e620000000200 */
[----:B------:R-:W-:-:S02]  /*a6a0*/  IADD3 R217, R225, 0x1800, RZ ;  /* 0x00001800e1d97810 */ /* 0x000fc40007ffe0ff */
[C---:B------:R-:W-:Y:S01]  /*a6b0*/  IADD3 R216, R225.reuse, 0x1c00, RZ ;  /* 0x00001c00e1d87810 */ /* 0x040fe20007ffe0ff */
[----:B------:R-:W1:Y:S01]  /*a6c0*/  LDSM.16.M88.4 R116, [R226+0x1800] ;  /* 0x00180000e274783b */ /* 0x000e620000000200 */
        /* <DEDUP_REMOVED lines=8> */
[----:B------:R-:W3:Y:S01]  /*a750*/  LDSM.16.M88.4 R100, [R226+0x2000] ;  /* 0x00200000e264783b */ /* 0x000ee20000000200 */
[C---:B------:R-:W-:Y:S02]  /*a760*/  IADD3 R209, R225.reuse, 0x3800, RZ ;  /* 0x00003800e1d17810 */ /* 0x040fe40007ffe0ff */
[----:B------:R-:W-:Y:S01]  /*a770*/  IADD3 R208, R225, 0x3c00, RZ ;  /* 0x00003c00e1d07810 */ /* 0x000fe20007ffe0ff */
[C---:B-----5:R-:W-:Y:S01]  /*a780*/  HMMA.16816.F32.BF16 R8, R140.reuse, R4, RZ ;  /* 0x000000048c08723c */ /* 0x060fe200000418ff */
[----:B------:R-:W-:Y:S04]  /*a790*/  LDSM.16.M88.4 R92, [R226+0x2400] ;  /* 0x00240000e25c783b */ /* 0x000fe80000000200 */
[----:B------:R-:W-:Y:S03]  /*a7a0*/  LDSM.16.M88.4 R84, [R226+0x2800] ;  /* 0x00280000e254783b */ /* 0x000fe60000000200 */
[C---:B------:R-:W-:Y:S01]  /*a7b0*/  HMMA.16816.F32.BF16 R4, R140.reuse, R6, RZ ;  /* 0x000000068c04723c */ /* 0x040fe200000418ff */
[----:B------:R-:W-:Y:S04]  /*a7c0*/  LDSM.16.M88.4 R76, [R226+0x2c00] ;  /* 0x002c0000e24c783b */ /* 0x000fe80000000200 */
[----:B------:R-:W-:Y:S03]  /*a7d0*/  LDSM.16.M88.4 R68, [R226+0x3000] ;  /* 0x00300000e244783b */ /* 0x000fe60000000200 */
[----:B--2---:R-:W-:Y:S01]  /*a7e0*/  HMMA.16816.F32.BF16 R128, R140, R124, RZ ;  /* 0x0000007c8c80723c */ /* 0x004fe200000418ff */
[----:B------:R-:W-:Y:S04]  /*a7f0*/  LDSM.16.M88.4 R52, [R226+0x3400] ;  /* 0x00340000e234783b */ /* 0x000fe80000000200 */
[----:B------:R-:W-:Y:S03]  /*a800*/  LDSM.16.M88.4 R40, [R226+0x3800] ;  /* 0x00380000e228783b */ /* 0x000fe60000000200 */
[C---:B-1----:R-:W-:Y:S01]  /*a810*/  HMMA.16816.F32.BF16 R8, R136.reuse, R12, R8 ;  /* 0x0000000c8808723c */ /* 0x042fe20000041808 */
[----:B------:R-:W-:Y:S04]  /*a820*/  LDSM.16.M88.4 R32, [R226+0x3c00] ;  /* 0x003c0000e220783b */ /* 0x000fe80000000200 */
[----:B------:R-:W-:Y:S03]  /*a830*/  LDSM.16.M88.4 R24, [R226+0x4000] ;  /* 0x00400000e218783b */ /* 0x000fe60000000200 */
[----:B------:R-:W-:Y:S01]  /*a840*/  HMMA.16816.F32.BF16 R4, R136, R14, R4 ;  /* 0x0000000e8804723c */ /* 0x000fe20000041804 */
[----:B----4-:R-:W-:Y:S04]  /*a850*/  LDSM.16.M88.4 R16, [R226+0x4400] ;  /* 0x00440000e210783b */ /* 0x010fe80000000200 */
[----:B------:R-:W-:Y:S03]  /*a860*/  LDSM.16.M88.4 R144, [R226+0x4800] ;  /* 0x00480000e290783b */ /* 0x000fe60000000200 */
[C---:B------:R-:W-:Y:S01]  /*a870*/  HMMA.16816.F32.BF16 R156, R140.reuse, R148, RZ ;  /* 0x000000948c9c723c */ /* 0x040fe200000418ff */
[----:B------:R-:W0:Y:S06]  /*a880*/  LDGDEPBAR ;  /* 0x00000000000079af */ /* 0x000e2c0000000000 */
[----:B------:R-:W-:Y:S01]  /*a890*/  IADD3 R148, R2, c[0x0][0x2e8], RZ ;  /* 0x0000ba0002947a10 */ /* 0x000fe20007ffe0ff */
[----:B------:R-:W-:Y:S01]  /*a8a0*/  HMMA.16816.F32.BF16 R124, R140, R126, RZ ;  /* 0x0000007e8c7c723c */ /* 0x000fe200000418ff */
[----:B------:R-:W-:-:S02]  /*a8b0*/  IMAD.IADD R2, R0, 0x1, R57 ;  /* 0x0000000100027824 */ /* 0x000fc400078e0239 */
[C---:B------:R-:W-:Y:S02]  /*a8c0*/  IADD3 R50, R148.reuse, 0x8, RZ ;  /* 0x0000000894327810 */ /* 0x040fe40007ffe0ff */
[-C--:B------:R-:W-:Y:S02]  /*a8d0*/  IMNMX R148, R148, R61.reuse, PT ;  /* 0x0000003d94947217 */ /* 0x080fe40003800200 */
[----:B------:R-:W-:Y:S01]  /*a8e0*/  IADD3 R51, R2, 0x1, RZ ;  /* 0x0000000102337810 */ /* 0x000fe20007ffe0ff */
[----:B------:R-:W-:Y:S01]  /*a8f0*/  HMMA.16816.F32.BF16 R128, R136, R132, R128 ;  /* 0x000000848880723c */ /* 0x000fe20000041880 */
[----:B------:R-:W-:Y:S02]  /*a900*/  IMNMX R149, R50, R61, PT ;  /* 0x0000003d32957217 */ /* 0x000fe40003800200 */
[----:B------:R-:W1:Y:S01]  /*a910*/  LDSM.16.M88.4 R60, [R225+0xc00] ;  /* 0x000c0000e13c783b */ /* 0x000e620000000200 */
[----:B------:R-:W-:Y:S02]  /*a920*/  IADD3 R50, R2, 0x8, RZ ;  /* 0x0000000802327810 */ /* 0x000fe40007ffe0ff */
[----:B------:R-:W-:-:S02]  /*a930*/  ISETP.GE.AND P0, PT, R51, R149, PT ;  /* 0x000000953300720c */ /* 0x000fc40003f06270 */
[-C--:B------:R-:W-:Y:S01]  /*a940*/  ISETP.GE.AND P2, PT, R51, R148.reuse, PT ;  /* 0x000000943300720c */ /* 0x080fe20003f46270 */
[C---:B------:R-:W-:Y:S01]  /*a950*/  HMMA.16816.F32.BF16 R120, R140.reuse, R116, RZ ;  /* 0x000000748c78723c */ /* 0x040fe200000418ff */
[----:B------:R-:W-:Y:S02]  /*a960*/  P2R R48, PR, RZ, 0x1 ;  /* 0x00000001ff307803 */ /* 0x000fe40000000000 */
        /* <DEDUP_REMOVED lines=8> */
[----:B---3--:R-:W-:Y:S01]  /*a9f0*/  HMMA.16816.F32.BF16 R112, R140, R108, RZ ;  /* 0x0000006c8c70723c */ /* 0x008fe200000418ff */
[----:B------:R-:W-:Y:S02]  /*aa00*/  ISETP.GE.AND P5, PT, R51, R149, PT ;  /* 0x000000953300720c */ /* 0x000fe40003fa6270 */
[----:B------:R-:W-:Y:S02]  /*aa10*/  ISETP.GE.AND P4, PT, R50, R148, PT ;  /* 0x000000943200720c */ /* 0x000fe40003f86270 */
[----:B------:R-:W-:-:S02]  /*aa20*/  IADD3 R4, R2, 0x18, RZ ;  /* 0x0000001802047810 */ /* 0x000fc40007ffe0ff */
[----:B------:R-:W-:Y:S01]  /*aa30*/  ISETP.GE.AND P6, PT, R51, R148, PT ;  /* 0x000000943300720c */ /* 0x000fe20003fc6270 */
[----:B------:R-:W-:Y:S01]  /*aa40*/  HMMA.16816.F32.BF16 R124, R136, R134, R124 ;  /* 0x00000086887c723c */ /* 0x000fe2000004187c */
[----:B------:R-:W-:Y:S02]  /*aa50*/  FSEL R58, R9, -INF , !P2 ;  /* 0xff800000093a7808 */ /* 0x000fe40005000000 */
[----:B------:R-:W-:Y:S02]  /*aa60*/  FSEL R205, R7, -INF , !P5 ;  /* 0xff80000007cd7808 */ /* 0x000fe40006800000 */
[----:B------:R-:W-:Y:S02]  /*aa70*/  FSEL R9, R6, -INF , !P3 ;  /* 0xff80000006097808 */ /* 0x000fe40005800000 */
[----:B------:R-:W-:Y:S01]  /*aa80*/  FSEL R134, R128, -INF , !P4 ;  /* 0xff80000080867808 */ /* 0x000fe20006000000 */
[----:B------:R-:W-:Y:S01]  /*aa90*/  HMMA.16816.F32.BF16 R108, R140, R110, RZ ;  /* 0x0000006e8c6c723c */ /* 0x000fe200000418ff */
[----:B------:R-:W-:-:S02]  /*aaa0*/  FSEL R132, R5, -INF , !P6 ;  /* 0xff80000005847808 */ /* 0x000fc40007000000 */
[C---:B------:R-:W-:Y:S02]  /*aab0*/  ISETP.GE.AND P5, PT, R4.reuse, R148, PT ;  /* 0x000000940400720c */ /* 0x040fe40003fa6270 */
[-C--:B------:R-:W-:Y:S02]  /*aac0*/  ISETP.GE.AND P4, PT, R4, R149.reuse, PT ;  /* 0x000000950400720c */ /* 0x080fe40003f86270 */
[----:B------:R-:W2:Y:S01]  /*aad0*/  LDSM.16.M88.4 R4, [R225+0x1000] ;  /* 0x00100000e104783b */ /* 0x000ea20000000200 */
[----:B------:R-:W-:Y:S01]  /*aae0*/  HMMA.16816.F32.BF16 R120, R136, R152, R120 ;  /* 0x000000988878723c */ /* 0x000fe20000041878 */
[----:B------:R-:W-:Y:S02]  /*aaf0*/  ISETP.GE.AND P0, PT, R50, R149, PT ;  /* 0x000000953200720c */ /* 0x000fe40003f06270 */
[C---:B------:R-:W-:Y:S02]  /*ab00*/  IADD3 R51, R2.reuse, 0x11, RZ ;  /* 0x0000001102337810 */ /* 0x040fe40007ffe0ff */
[----:B------:R-:W-:-:S02]  /*ab10*/  IADD3 R50, R2, 0x19, RZ ;  /* 0x0000001902327810 */ /* 0x000fc40007ffe0ff */
[----:B------:R-:W-:Y:S01]  /*ab20*/  FSEL R241, R130, -INF , !P0 ;  /* 0xff80000082f17808 */ /* 0x000fe20004000000 */
[----:B------:R-:W-:Y:S01]  /*ab30*/  HMMA.16816.F32.BF16 R104, R140, R100, RZ ;  /* 0x000000648c68723c */ /* 0x000fe200000418ff */
        /* <DEDUP_REMOVED lines=8> */
[C---:B------:R-:W-:Y:S01]  /*abc0*/  ISETP.GE.AND P1, PT, R50.reuse, R148, PT ;  /* 0x000000943200720c */ /* 0x040fe20003f26270 */
[----:B-1----:R-:W-:Y:S01]  /*abd0*/  HMMA.16816.F32.BF16 R112, R136, R60, R112 ;  /* 0x0000003c8870723c */ /* 0x002fe20000041870 */
[----:B------:R-:W-:Y:S02]  /*abe0*/  ISETP.GE.AND P2, PT, R50, R149, PT ;  /* 0x000000953200720c */ /* 0x000fe40003f46270 */
[----:B------:R-:W-:Y:S02]  /*abf0*/  IADD3 R51, R2, 0x21, RZ ;  /* 0x0000002102337810 */ /* 0x000fe40007ffe0ff */
[----:B------:R-:W-:-:S02]  /*ac00*/  FSEL R160, R124, -INF , !P5 ;  /* 0xff8000007ca07808 */ /* 0x000fc40006800000 */
[----:B------:R-:W-:Y:S01]  /*ac10*/  FSEL R207, R126, -INF , !P4 ;  /* 0xff8000007ecf7808 */ /* 0x000fe20006000000 */
[----:B------:R-:W-:Y:S01]  /*ac20*/  HMMA.16816.F32.BF16 R108, R136, R62, R108 ;  /* 0x0000003e886c723c */ /* 0x000fe2000004186c */
[----:B------:R-:W-:Y:S01]  /*ac30*/  FSEL R162, R125, -INF , !P3 ;  /* 0xff8000007da27808 */ /* 0x000fe20005800000 */
[----:B------:R-:W-:Y:S01]  /*ac40*/  LDSM.16.M88.4 R60, [R225+0x1800] ;  /* 0x00180000e13c783b */ /* 0x000fe20000000200 */
[----:B------:R-:W-:Y:S02]  /*ac50*/  IADD3 R50, R2, 0x28, RZ ;  /* 0x0000002802327810 */ /* 0x000fe40007ffe0ff */
[----:B------:R-:W-:Y:S02]  /*ac60*/  FSEL R243, R127, -INF , !P0 ;  /* 0xff8000007ff37808 */ /* 0x000fe40004000000 */
[----:B------:R-:W1:Y:S01]  /*ac70*/  LDSM.16.M88.4 R124, [R225+0x1400] ;  /* 0x00140000e17c783b */ /* 0x000e620000000200 */
[----:B------:R-:W-:Y:S01]  /*ac80*/  HMMA.16816.F32.BF16 R100, R140, R102, RZ ;  /* 0x000000668c64723c */ /* 0x000fe200000418ff */
[----:B------:R-:W-:-:S02]  /*ac90*/  ISETP.GE.AND P5, PT, R51, R148, PT ;  /* 0x000000943300720c */ /* 0x000fc40003fa6270 */
[-C--:B------:R-:W-:Y:S02]  /*aca0*/  ISETP.GE.AND P4, PT, R51, R149.reuse, PT ;  /* 0x000000953300720c */ /* 0x080fe40003f86270 */
[C---:B------:R-:W-:Y:S02]  /*acb0*/  ISETP.GE.AND P3, PT, R50.reuse, R148, PT ;  /* 0x000000943200720c */ /* 0x040fe40003f66270 */
[----:B------:R-:W-:Y:S01]  /*acc0*/  ISETP.GE.AND P0, PT, R50, R149, PT ;  /* 0x000000953200720c */ /* 0x000fe20003f06270 */
[----:B--2---:R-:W-:Y:S01]  /*acd0*/  HMMA.16816.F32.BF16 R104, R136, R4, R104 ;  /* 0x000000048868723c */ /* 0x004fe20000041868 */
[C---:B------:R-:W-:Y:S02]  /*ace0*/  IADD3 R51, R2.reuse, 0x29, RZ ;  /* 0x0000002902337810 */ /* 0x040fe40007ffe0ff */
[----:B------:R-:W-:Y:S02]  /*acf0*/  IADD3 R50, R2, 0x30, RZ ;  /* 0x0000003002327810 */ /* 0x000fe40007ffe0ff */
[----:B------:R-:W-:-:S02]  /*ad00*/  FSEL R201, R122, -INF , !P2 ;  /* 0xff8000007ac97808 */ /* 0x000fc40005000000 */
        /* <DEDUP_REMOVED lines=26> */
[----:B-1----:R-:W-:Y:S01]  /*aeb0*/  HMMA.16816.F32.BF16 R96, R136, R124, R96 ;  /* 0x0000007c8860723c */ /* 0x002fe20000041860 */
[----:B------:R-:W-:Y:S02]  /*aec0*/  FSEL R118, R117, -INF , !P1 ;  /* 0xff80000075767808 */ /* 0x000fe40004800000 */
[----:B------:R-:W-:Y:S02]  /*aed0*/  FSEL R195, R119, -INF , !P2 ;  /* 0xff80000077c37808 */ /* 0x000fe40005000000 */
[----:B------:R-:W-:-:S02]  /*aee0*/  ISETP.GE.AND P3, PT, R4, R148, PT ;  /* 0x000000940400720c */ /* 0x000fc40003f66270 */
[-C--:B------:R-:W-:Y:S01]  /*aef0*/  ISETP.GE.AND P0, PT, R4, R149.reuse, PT ;  /* 0x000000950400720c */ /* 0x080fe20003f06270 */
[----:B------:R-:W-:Y:S01]  /*af00*/  HMMA.16816.F32.BF16 R80, R140, R76, RZ ;  /* 0x0000004c8c50723c */ /* 0x000fe200000418ff */
[C---:B------:R-:W-:Y:S02]  /*af10*/  ISETP.GE.AND P1, PT, R50.reuse, R148, PT ;  /* 0x000000943200720c */ /* 0x040fe40003f26270 */
[----:B------:R-:W-:Y:S02]  /*af20*/  ISETP.GE.AND P2, PT, R50, R149, PT ;  /* 0x000000953200720c */ /* 0x000fe40003f46270 */
[C---:B------:R-:W-:Y:S02]  /*af30*/  IADD3 R5, R2.reuse, 0x41, RZ ;  /* 0x0000004102057810 */ /* 0x040fe40007ffe0ff */
[----:B------:R-:W-:Y:S01]  /*af40*/  IADD3 R4, R2, 0x48, RZ ;  /* 0x0000004802047810 */ /* 0x000fe20007ffe0ff */
[----:B------:R-:W-:Y:S01]  /*af50*/  HMMA.16816.F32.BF16 R92, R136, R126, R92 ;  /* 0x0000007e885c723c */ /* 0x000fe2000004185c */
        /* <DEDUP_REMOVED lines=8> */
[-C--:B------:R-:W-:Y:S01]  /*afe0*/  ISETP.GE.AND P4, PT, R4, R149.reuse, PT ;  /* 0x000000950400720c */ /* 0x080fe20003f86270 */
[----:B------:R-:W-:Y:S01]  /*aff0*/  HMMA.16816.F32.BF16 R84, R136, R62, R84 ;  /* 0x0000003e8854723c */ /* 0x000fe20000041854 */
[----:B------:R-:W1:Y:S01]  /*b000*/  LDSM.16.M88.4 R4, [R225+0x1c00] ;  /* 0x001c0000e104783b */ /* 0x000e620000000200 */
[----:B------:R-:W-:Y:S02]  /*b010*/  IADD3 R50, R2, 0x49, RZ ;  /* 0x0000004902327810 */ /* 0x000fe40007ffe0ff */
[----:B------:R-:W-:Y:S01]  /*b020*/  FSEL R178, R104, -INF , !P3 ;  /* 0xff80000068b27808 */ /* 0x000fe20005800000 */
[----:B------:R-:W-:Y:S01]  /*b030*/  LDSM.16.M88.4 R60, [R225+0x2400] ;  /* 0x00240000e13c783b */ /* 0x000fe20000000200 */
[----:B------:R-:W-:Y:S02]  /*b040*/  FSEL R185, R106, -INF , !P0 ;  /* 0xff8000006ab97808 */ /* 0x000fe40004000000 */
[C---:B------:R-:W-:Y:S01]  /*b050*/  ISETP.GE.AND P3, PT, R50.reuse, R148, PT ;  /* 0x000000943200720c */ /* 0x040fe20003f66270 */
[----:B------:R-:W-:Y:S01]  /*b060*/  HMMA.16816.F32.BF16 R76, R140, R78, RZ ;  /* 0x0000004e8c4c723c */ /* 0x000fe200000418ff */
[----:B------:R-:W-:-:S02]  /*b070*/  ISETP.GE.AND P0, PT, R50, R149, PT ;  /* 0x000000953200720c */ /* 0x000fc40003f06270 */
[----:B------:R-:W-:Y:S02]  /*b080*/  IADD3 R50, R2, 0x50, RZ ;  /* 0x0000005002327810 */ /* 0x000fe40007ffe0ff */
[----:B------:R-:W-:Y:S02]  /*b090*/  FSEL R180, R105, -INF , !P1 ;  /* 0xff80000069b47808 */ /* 0x000fe40004800000 */
[----:B------:R-:W-:Y:S01]  /*b0a0*/  FSEL R183, R107, -INF , !P2 ;  /* 0xff8000006bb77808 */ /* 0x000fe20005000000 */
[----:B------:R-:W-:Y:S01]  /*b0b0*/  HMMA.16816.F32.BF16 R72, R140, R68, RZ ;  /* 0x000000448c48723c */ /* 0x000fe200000418ff */
[C---:B------:R-:W-:Y:S02]  /*b0c0*/  ISETP.GE.AND P1, PT, R50.reuse, R148, PT ;  /* 0x000000943200720c */ /* 0x040fe40003f26270 */
[----:B------:R-:W-:Y:S02]  /*b0d0*/  ISETP.GE.AND P2, PT, R50, R149, PT ;  /* 0x000000953200720c */ /* 0x000fe40003f46270 */
[----:B------:R-:W-:-:S02]  /*b0e0*/  IADD3 R51, R2, 0x51, RZ ;  /* 0x0000005102337810 */ /* 0x000fc40007ffe0ff */
[----:B------:R-:W-:Y:S01]  /*b0f0*/  FSEL R126, R100, -INF , !P5 ;  /* 0xff800000647e7808 */ /* 0x000fe20006800000 */
[C---:B------:R-:W-:Y:S01]  /*b100*/  HMMA.16816.F32.BF16 R68, R140.reuse, R70, RZ ;  /* 0x000000468c44723c */ /* 0x040fe200000418ff */
[----:B------:R-:W-:Y:S02]  /*b110*/  FSEL R181, R102, -INF , !P4 ;  /* 0xff80000066b57808 */ /* 0x000fe40006000000 */
[----:B------:R-:W-:Y:S02]  /*b120*/  FSEL R182, R101, -INF , !P3 ;  /* 0xff80000065b67808 */ /* 0x000fe40005800000 */
[----:B------:R-:W-:Y:S02]  /*b130*/  IADD3 R50, R2, 0x58, RZ ;  /* 0x0000005802327810 */ /* 0x000fe40007ffe0ff */
[----:B------:R-:W-:Y:S01]  /*b140*/  FSEL R179, R103, -INF , !P0 ;  /* 0xff80000067b37808 */ /* 0x000fe20004000000 */
[----:B------:R-:W-:Y:S01]  /*b150*/  HMMA.16816.F32.BF16 R64, R140, R52, RZ ;  /* 0x000000348c40723c */ /* 0x000fe200000418ff */
[----:B------:R-:W2:Y:S01]  /*b160*/  LDSM.16.M88.4 R100, [R225+0x2000] ;  /* 0x00200000e164783b */ /* 0x000ea20000000200 */
[----:B------:R-:W-:-:S02]  /*b170*/  ISETP.GE.AND P5, PT, R51, R148, PT ;  /* 0x000000943300720c */ /* 0x000fc40003fa6270 */
[-C--:B------:R-:W-:Y:S02]  /*b180*/  ISETP.GE.AND P4, PT, R51, R149.reuse, PT ;  /* 0x000000953300720c */ /* 0x080fe40003f86270 */
[C---:B------:R-:W-:Y:S02]  /*b190*/  ISETP.GE.AND P3, PT, R50.reuse, R148, PT ;  /* 0x000000943200720c */ /* 0x040fe40003f66270 */
[----:B------:R-:W-:Y:S01]  /*b1a0*/  ISETP.GE.AND P0, PT, R50, R149, PT ;  /* 0x000000953200720c */ /* 0x000fe20003f06270 */
[----:B-1----:R-:W-:Y:S01]  /*b1b0*/  HMMA.16816.F32.BF16 R80, R136, R4, R80 ;  /* 0x000000048850723c */ /* 0x002fe20000041850 */
        /* <DEDUP_REMOVED lines=19> */
[C---:B--2---:R-:W-:Y:S01]  /*b2f0*/  HMMA.16816.F32.BF16 R72, R136.reuse, R100, R72 ;  /* 0x000000648848723c */ /* 0x044fe20000041848 */
[CC--:B------:R-:W-:Y:S02]  /*b300*/  ISETP.GE.AND P3, PT, R51.reuse, R148.reuse, PT ;  /* 0x000000943300720c */ /* 0x0c0fe40003f66270 */
[-C--:B------:R-:W-:Y:S02]  /*b310*/  ISETP.GE.AND P0, PT, R51, R149.reuse, PT ;  /* 0x000000953300720c */ /* 0x080fe40003f06270 */
[C---:B------:R-:W-:Y:S02]  /*b320*/  ISETP.GE.AND P5, PT, R4.reuse, R148, PT ;  /* 0x000000940400720c */ /* 0x040fe40003fa6270 */
[----:B------:R-:W-:Y:S01]  /*b330*/  ISETP.GE.AND P4, PT, R4, R149, PT ;  /* 0x000000950400720c */ /* 0x000fe20003f86270 */
[----:B------:R-:W-:Y:S01]  /*b340*/  HMMA.16816.F32.BF16 R68, R136, R102, R68 ;  /* 0x000000668844723c */ /* 0x000fe20000041844 */
[----:B------:R-:W-:-:S02]  /*b350*/  IADD3 R4, R2, 0x70, RZ ;  /* 0x0000007002047810 */ /* 0x000fc40007ffe0ff */
[----:B------:R-:W-:Y:S02]  /*b360*/  IADD3 R50, R2, 0x68, RZ ;  /* 0x0000006802327810 */ /* 0x000fe40007ffe0ff */
[----:B------:R-:W-:Y:S02]  /*b370*/  FSEL R196, R89, -INF , !P3 ;  /* 0xff80000059c47808 */ /* 0x000fe40005800000 */
[----:B------:R-:W-:Y:S01]  /*b380*/  FSEL R167, R91, -INF , !P0 ;  /* 0xff8000005ba77808 */ /* 0x000fe20004000000 */
[----:B------:R-:W-:Y:S01]  /*b390*/  HMMA.16816.F32.BF16 R36, R140, R32, RZ ;  /* 0x000000208c24723c */ /* 0x000fe200000418ff */
[----:B------:R-:W-:Y:S02]  /*b3a0*/  FSEL R190, R93, -INF , !P1 ;  /* 0xff8000005dbe7808 */ /* 0x000fe40004800000 */
[----:B------:R-:W-:Y:S02]  /*b3b0*/  FSEL R175, R95, -INF , !P2 ;  /* 0xff8000005faf7808 */ /* 0x000fe40005000000 */
[----:B------:R-:W-:-:S02]  /*b3c0*/  ISETP.GE.AND P3, PT, R4, R148, PT ;  /* 0x000000940400720c */ /* 0x000fc40003f66270 */
[-C--:B------:R-:W-:Y:S01]  /*b3d0*/  ISETP.GE.AND P0, PT, R4, R149.reuse, PT ;  /* 0x000000950400720c */ /* 0x080fe20003f06270 */
[C---:B------:R-:W-:Y:S01]  /*b3e0*/  HMMA.16816.F32.BF16 R28, R140.reuse, R24, RZ ;  /* 0x000000188c1c723c */ /* 0x040fe200000418ff */
[C---:B------:R-:W-:Y:S02]  /*b3f0*/  ISETP.GE.AND P1, PT, R50.reuse, R148, PT ;  /* 0x000000943200720c */ /* 0x040fe40003f26270 */
[----:B------:R-:W-:Y:S02]  /*b400*/  ISETP.GE.AND P2, PT, R50, R149, PT ;  /* 0x000000953200720c */ /* 0x000fe40003f46270 */
[C---:B------:R-:W-:Y:S02]  /*b410*/  IADD3 R5, R2.reuse, 0x71, RZ ;  /* 0x0000007102057810 */ /* 0x040fe40007ffe0ff */
[----:B------:R-:W-:Y:S01]  /*b420*/  IADD3 R4, R2, 0x78, RZ ;  /* 0x0000007802047810 */ /* 0x000fe20007ffe0ff */
[----:B------:R-:W-:Y:S01]  /*b430*/  HMMA.16816.F32.BF16 R20, R140, R16, RZ ;  /* 0x000000108c14723c */ /* 0x000fe200000418ff */
[----:B------:R-:W-:-:S02]  /*b440*/  FSEL R198, R84, -INF , !P1 ;  /* 0xff80000054c67808 */ /* 0x000fc40004800000 */
[----:B------:R-:W-:Y:S02]  /*b450*/  FSEL R165, R86, -INF , !P2 ;  /* 0xff80000056a57808 */ /* 0x000fe40005000000 */
[----:B------:R-:W-:Y:S02]  /*b460*/  FSEL R200, R85, -INF , !P5 ;  /* 0xff80000055c87808 */ /* 0x000fe40006800000 */
[----:B------:R-:W-:Y:S01]  /*b470*/  FSEL R163, R87, -INF , !P4 ;  /* 0xff80000057a37808 */ /* 0x000fe20006000000 */
[----:B------:R-:W-:Y:S01]  /*b480*/  HMMA.16816.F32.BF16 R12, R140, R144, RZ ;  /* 0x000000908c0c723c */ /* 0x000fe200000418ff */
[CC--:B------:R-:W-:Y:S02]  /*b490*/  ISETP.GE.AND P1, PT, R5.reuse, R148.reuse, PT ;  /* 0x000000940500720c */ /* 0x0c0fe40003f26270 */
[----:B------:R-:W-:Y:S02]  /*b4a0*/  ISETP.GE.AND P2, PT, R5, R149, PT ;  /* 0x000000950500720c */ /* 0x000fe40003f46270 */
[----:B------:R-:W-:-:S02]  /*b4b0*/  ISETP.GE.AND P5, PT, R4, R148, PT ;  /* 0x000000940400720c */ /* 0x000fc40003fa6270 */
[----:B------:R-:W-:Y:S01]  /*b4c0*/  ISETP.GE.AND P4, PT, R4, R149, PT ;  /* 0x000000950400720c */ /* 0x000fe20003f86270 */
[----:B------:R-:W-:Y:S01]  /*b4d0*/  HMMA.16816.F32.BF16 R52, R136, R62, R52 ;  /* 0x0000003e8834723c */ /* 0x000fe20000041834 */
[----:B------:R-:W1:Y:S01]  /*b4e0*/  LDSM.16.M88.4 R4, [R225+0x2800] ;  /* 0x00280000e104783b */ /* 0x000e620000000200 */
[----:B------:R-:W-:Y:S02]  /*b4f0*/  FSEL R202, R80, -INF , !P3 ;  /* 0xff80000050ca7808 */ /* 0x000fe40005800000 */
[----:B------:R-:W-:Y:S02]  /*b500*/  FSEL R161, R82, -INF , !P0 ;  /* 0xff80000052a17808 */ /* 0x000fe40004000000 */
[----:B------:R-:W-:Y:S02]  /*b510*/  FSEL R204, R81, -INF , !P1 ;  /* 0xff80000051cc7808 */ /* 0x000fe40004800000 */
[----:B------:R-:W-:Y:S01]  /*b520*/  FSEL R153, R83, -INF , !P2 ;  /* 0xff80000053997808 */ /* 0x000fe20005000000 */
[----:B------:R-:W-:Y:S01]  /*b530*/  HMMA.16816.F32.BF16 R40, R140, R42, RZ ;  /* 0x0000002a8c28723c */ /* 0x000fe200000418ff */
[----:B------:R-:W-:-:S02]  /*b540*/  IADD3 R50, R2, 0x79, RZ ;  /* 0x0000007902327810 */ /* 0x000fc40007ffe0ff */
[----:B------:R-:W-:Y:S02]  /*b550*/  IADD3 R51, R2, 0x81, RZ ;  /* 0x0000008102337810 */ /* 0x000fe40007ffe0ff */
[CC--:B------:R-:W-:Y:S02]  /*b560*/  ISETP.GE.AND P3, PT, R50.reuse, R148.reuse, PT ;  /* 0x000000943200720c */ /* 0x0c0fe40003f66270 */
[----:B------:R-:W-:Y:S01]  /*b570*/  ISETP.GE.AND P0, PT, R50, R149, PT ;  /* 0x000000953200720c */ /* 0x000fe20003f06270 */
[----:B------:R-:W-:Y:S01]  /*b580*/  HMMA.16816.F32.BF16 R80, R136, R60, R64 ;  /* 0x0000003c8850723c */ /* 0x000fe20000041840 */
[----:B------:R-:W-:Y:S01]  /*b590*/  IADD3 R50, R2, 0x80, RZ ;  /* 0x0000008002327810 */ /* 0x000fe20007ffe0ff */
[----:B------:R-:W2:Y:S01]  /*b5a0*/  LDSM.16.M88.4 R64, [R225+0x2c00] ;  /* 0x002c0000e140783b */ /* 0x000ea20000000200 */
[----:B------:R-:W-:Y:S02]  /*b5b0*/  FSEL R76, R76, -INF , !P5 ;  /* 0xff8000004c4c7808 */ /* 0x000fe40006800000 */
[----:B------:R-:W-:-:S02]  /*b5c0*/  ISETP.GE.AND P1, PT, R50, R148, PT ;  /* 0x000000943200720c */ /* 0x000fc40003f26270 */
[----:B------:R-:W-:Y:S01]  /*b5d0*/  ISETP.GE.AND P2, PT, R50, R149, PT ;  /* 0x000000953200720c */ /* 0x000fe20003f46270 */
[C---:B------:R-:W-:Y:S01]  /*b5e0*/  HMMA.16816.F32.BF16 R32, R140.reuse, R34, RZ ;  /* 0x000000228c20723c */ /* 0x040fe200000418ff */
[----:B------:R-:W-:Y:S02]  /*b5f0*/  IADD3 R50, R2, 0x88, RZ ;  /* 0x0000008802327810 */ /* 0x000fe40007ffe0ff */
[----:B------:R-:W-:Y:S02]  /*b600*/  FSEL R206, R77, -INF , !P3 ;  /* 0xff8000004dce7808 */ /* 0x000fe40005800000 */
[----:B------:R-:W-:Y:S02]  /*b610*/  FSEL R155, R79, -INF , !P0 ;  /* 0xff8000004f9b7808 */ /* 0x000fe40004000000 */
[-C--:B------:R-:W-:Y:S01]  /*b620*/  ISETP.GE.AND P5, PT, R51, R148.reuse, PT ;  /* 0x000000943300720c */ /* 0x080fe20003fa6270 */
[----:B------:R-:W-:Y:S01]  /*b630*/  HMMA.16816.F32.BF16 R24, R140, R26, RZ ;  /* 0x0000001a8c18723c */ /* 0x000fe200000418ff */
[----:B------:R-:W-:-:S02]  /*b640*/  ISETP.GE.AND P3, PT, R50, R148, PT ;  /* 0x000000943200720c */ /* 0x000fc40003f66270 */
[----:B------:R-:W-:Y:S02]  /*b650*/  ISETP.GE.AND P0, PT, R50, R149, PT ;  /* 0x000000953200720c */ /* 0x000fe40003f06270 */
[----:B------:R-:W-:Y:S02]  /*b660*/  IADD3 R50, R2, 0x90, RZ ;  /* 0x0000009002327810 */ /* 0x000fe40007ffe0ff */
[----:B------:R-:W-:Y:S01]  /*b670*/  FSEL R72, R72, -INF , !P1 ;  /* 0xff80000048487808 */ /* 0x000fe20004800000 */
[----:B------:R-:W-:Y:S01]  /*b680*/  HMMA.16816.F32.BF16 R16, R140, R18, RZ ;  /* 0x000000128c10723c */ /* 0x000fe200000418ff */
[----:B------:R-:W-:Y:S02]  /*b690*/  FSEL R135, R74, -INF , !P2 ;  /* 0xff8000004a877808 */ /* 0x000fe40005000000 */
[----:B------:R-:W-:Y:S02]  /*b6a0*/  FSEL R60, R73, -INF , !P5 ;  /* 0xff800000493c7808 */ /* 0x000fe40006800000 */
[----:B------:R-:W-:-:S02]  /*b6b0*/  ISETP.GE.AND P5, PT, R50, R148, PT ;  /* 0x000000943200720c */ /* 0x000fc40003fa6270 */
[----:B------:R-:W-:Y:S01]  /*b6c0*/  FSEL R131, R70, -INF , !P0 ;  /* 0xff80000046837808 */ /* 0x000fe20004000000 */
[----:B------:R-:W-:Y:S01]  /*b6d0*/  HMMA.16816.F32.BF16 R144, R140, R146, RZ ;  /* 0x000000928c90723c */ /* 0x000fe200000418ff */
[----:B------:R-:W-:Y:S02]  /*b6e0*/  FSEL R68, R68, -INF , !P3 ;  /* 0xff80000044447808 */ /* 0x000fe40005800000 */
[----:B------:R-:W-:-:S05]  /*b6f0*/  FSEL R70, R80, -INF , !P5 ;  /* 0xff80000050467808 */ /* 0x000fca0006800000 */
[----:B------:R-:W-:Y:S07]  /*b700*/  HMMA.16816.F32.BF16 R140, R140, R150, RZ ;  /* 0x000000968c8c723c */ /* 0x000fee00000418ff */
[----:B------:R-:W-:Y:S01]  /*b710*/  FSEL R151, R78, -INF , !P4 ;  /* 0xff8000004e977808 */ /* 0x000fe20006000000 */
[----:B-1----:R-:W-:Y:S01]  /*b720*/  HMMA.16816.F32.BF16 R108, R136, R4, R44 ;  /* 0x00000004886c723c */ /* 0x002fe2000004182c */
[----:B------:R-:W-:Y:S01]  /*b730*/  ISETP.GE.AND P4, PT, R51, R149, PT ;  /* 0x000000953300720c */ /* 0x000fe20003f86270 */
[----:B------:R-:W1:Y:S01]  /*b740*/  LDSM.16.M88.4 R44, [R225+0x3000] ;  /* 0x00300000e12c783b */ /* 0x000e620000000200 */
[----:B------:R-:W-:-:S02]  /*b750*/  IADD3 R51, R2, 0x89, RZ ;  /* 0x0000008902337810 */ /* 0x000fc40007ffe0ff */
[----:B------:R-:W-:Y:S02]  /*b760*/  FSEL R133, R75, -INF , !P4 ;  /* 0xff8000004b857808 */ /* 0x000fe40006000000 */
[C---:B------:R-:W-:Y:S01]  /*b770*/  ISETP.GE.AND P1, PT, R51.reuse, R148, PT ;  /* 0x000000943300720c */ /* 0x040fe20003f26270 */
[C---:B------:R-:W-:Y:S01]  /*b780*/  HMMA.16816.F32.BF16 R40, R136.reuse, R6, R40 ;  /* 0x000000068828723c */ /* 0x040fe20000041828 */
[-C--:B------:R-:W-:Y:S02]  /*b790*/  ISETP.GE.AND P2, PT, R51, R149.reuse, PT ;  /* 0x000000953300720c */ /* 0x080fe40003f46270 */
[----:B------:R-:W-:Y:S02]  /*b7a0*/  ISETP.GE.AND P4, PT, R50, R149, PT ;  /* 0x000000953200720c */ /* 0x000fe40003f86270 */
[C---:B------:R-:W-:Y:S02]  /*b7b0*/  IADD3 R51, R2.reuse, 0x91, RZ ;  /* 0x0000009102337810 */ /* 0x040fe40007ffe0ff */
[----:B------:R-:W-:Y:S01]  /*b7c0*/  IADD3 R4, R2, 0x99, RZ ;  /* 0x0000009902047810 */ /* 0x000fe20007ffe0ff */
        /* <DEDUP_REMOVED lines=24> */
[CC--:B------:R-:W-:Y:S01]  /*b950*/  ISETP.GE.AND P1, PT, R5.reuse, R148.reuse, PT ;  /* 0x000000940500720c */ /* 0x0c0fe20003f26270 */
[----:B------:R-:W-:Y:S01]  /*b960*/  HMMA.16816.F32.BF16 R52, R136, R44, R28 ;  /* 0x0000002c8834723c */ /* 0x000fe2000004181c */
[-C--:B------:R-:W-:Y:S01]  /*b970*/  ISETP.GE.AND P2, PT, R5, R149.reuse, PT ;  /* 0x000000950500720c */ /* 0x080fe20003f46270 */
[----:B------:R-:W1:Y:S01]  /*b980*/  LDSM.16.M88.4 R28, [R225+0x3800] ;  /* 0x00380000e11c783b */ /* 0x000e620000000200 */
        /* <DEDUP_REMOVED lines=11> */
[----:B------:R-:W-:Y:S02]  /*ba40*/  ISETP.GE.AND P1, PT, R50, R148, PT ;  /* 0x000000943200720c */ /* 0x000fe40003f26270 */
[----:B------:R-:W-:Y:S02]  /*ba50*/  FSEL R246, R40, -INF , !P5 ;  /* 0xff80000028f67808 */ /* 0x000fe40006800000 */
[----:B------:R-:W-:Y:S02]  /*ba60*/  ISETP.GE.AND P2, PT, R50, R149, PT ;  /* 0x000000953200720c */ /* 0x000fe40003f46270 */
[----:B------:R-:W-:Y:S02]  /*ba70*/  FSEL R248, R41, -INF , !P3 ;  /* 0xff80000029f87808 */ /* 0x000fe40005800000 */
        /* <DEDUP_REMOVED lines=9> */
[CC--:B------:R-:W-:Y:S02]  /*bb10*/  ISETP.GE.AND P1, PT, R41.reuse, R148.reuse, PT ;  /* 0x000000942900720c */ /* 0x0c0fe40003f26270 */
[----:B------:R-:W-:Y:S01]  /*bb20*/  ISETP.GE.AND P2, PT, R41, R149, PT ;  /* 0x000000952900720c */ /* 0x000fe20003f46270 */
[----:B--2---:R-:W-:Y:S01]  /*bb30*/  HMMA.16816.F32.BF16 R16, R136, R6, R16 ;  /* 0x000000068810723c */ /* 0x004fe20000041810 */
[C---:B------:R-:W-:Y:S02]  /*bb40*/  IADD3 R51, R2.reuse, 0xb1, RZ ;  /* 0x000000b102337810 */ /* 0x040fe40007ffe0ff */
[----:B------:R-:W-:Y:S02]  /*bb50*/  IADD3 R36, R2, 0xc0, RZ ;  /* 0x000000c002247810 */ /* 0x000fe40007ffe0ff */
[----:B------:R-:W-:-:S02]  /*bb60*/  ISETP.GE.AND P5, PT, R51, R148, PT ;  /* 0x000000943300720c */ /* 0x000fc40003fa6270 */
        /* <DEDUP_REMOVED lines=77> */
[----:B------:R-:W-:Y:S02]  /*c040*/  ISETP.GT.AND P5, PT, R240, R229, PT ;  /* 0x000000e5f000720c */ /* 0x000fe40003fa4270 */
        /* <DEDUP_REMOVED lines=84> */
.L_x_2472:
[----:B------:R-:W-:-:S05]  /*c590*/  IMAD.MOV.U32 R6, RZ, RZ, c[0x0][0x198] ;  /* 0x00006600ff067624 */ /* 0x000fca00078e00ff */
[----:B------:R-:W-:-:S04]  /*c5a0*/  LEA R6, -R6, RZ, 0x8 ;  /* 0x000000ff06067211 */ /* 0x000fc800078e41ff */
[----:B------:R-:W-:Y:S02]  /*c5b0*/  SHF.R.S32.HI R0, RZ, 0x1f, R6 ;  /* 0x0000001fff007819 */ /* 0x000fe40000011406 */
.L_x_2473:
[----:B------:R-:W-:Y:S01]  /*c5c0*/  ULDC.64 UR4, c[0x0][0x198] ;  /* 0x0000660000047ab9 */ /* 0x000fe20000000a00 */
[C---:B------:R-:W-:Y:S01]  /*c5d0*/  LEA R230, P0, R6.reuse, R230, 0x1 ;  /* 0x000000e606e67211 */ /* 0x040fe200078008ff */
[----:B------:R-:W-:Y:S02]  /*c5e0*/  USHF.L.U32 UR9, UR4, 0x6, URZ ;  /* 0x0000000604097899 */ /* 0x000fe4000800063f */
        /* <DEDUP_REMOVED lines=29> */
.L_x_2471:
        /* <DEDUP_REMOVED lines=277> */
[----:B------:R-:W-:Y:S02]  /*d910*/  FFMA.FTZ R163, R154, c[0x0][0x23c], -R85 ;  /* 0x00008f009aa37a23 */ /* 0x000fe40000010855 */
        /* <DEDUP_REMOVED lines=74> */
[----:B------:R-:W-:Y:S01]  /*ddc0*/  FFMA.FTZ R243, R54, c[0x0][0x23c], -R85 ;  /* 0x00008f0036f37a23 */ /* 0x000fe20000010855 */
[----:B------:R-:W3:Y:S01]  /*ddd0*/  MUFU.EX2 R181, R181 ;  /* 0x000000b500b57308 */ /* 0x000ee20000000800 */
[----:B------:R-:W-:Y:S01]  /*dde0*/  FFMA.FTZ R244, R51, c[0x0][0x23c], -R58 ;  /* 0x00008f0033f47a23 */ /* 0x000fe2000001083a */
        /* <DEDUP_REMOVED lines=290> */
[----:B------:R-:W-:Y:S01]  /*f010*/  FADD.FTZ R37, R37, R36 ;  /* 0x0000002425257221 */ /* 0x000fe20000010000 */
[----:B------:R-:W3:Y:S01]  /*f020*/  LDSM.16.MT88.4 R4, [R223+0x8c00] ;  /* 0x008c0000df04783b */ /* 0x000ee20000004200 */
[----:B------:R-:W-:Y:S01]  /*f030*/  MUFU.EX2 R32, R32 ;  /* 0x0000002000207308 */ /* 0x000fe20000000800 */
[----:B-1----:R-:W-:Y:S01]  /*f040*/  F2FP.BF16.PACK_AB R132, R44, R39 ;  /* 0x000000272c84723e */ /* 0x002fe200000010ff */
[----:B------:R-:W-:-:S03]  /*f050*/  FADD.FTZ R38, R38, R37 ;  /* 0x0000002526267221 */ /* 0x000fc60000010000 */
[----:B------:R-:W-:Y:S01]  /*f060*/  HMMA.16816.F32.BF16 R28, R12, R18, R28 ;  /* 0x000000120c1c723c */ /* 0x000fe2000004181c */
[----:B------:R-:W-:Y:S01]  /*f070*/  FADD.FTZ R41, R41, R38 ;  /* 0x0000002629297221 */ /* 0x000fe20000010000 */
[----:B--2---:R-:W-:Y:S01]  /*f080*/  F2FP.BF16.PACK_AB R133, R34, R33 ;  /* 0x000000212285723e */ /* 0x004fe200000010ff */
[----:B------:R-:W1:Y:S02]  /*f090*/  MUFU.EX2 R243, R243 ;  /* 0x000000f300f37308 */ /* 0x000e640000000800 */
[----:B------:R-:W-:Y:S02]  /*f0a0*/  FADD.FTZ R40, R40, R41 ;  /* 0x0000002928287221 */ /* 0x000fe40000010000 */
        /* <DEDUP_REMOVED lines=10> */
[----:B-1----:R-:W-:Y:S01]  /*f150*/  F2FP.BF16.PACK_AB R134, R243, R32 ;  /* 0x00000020f386723e */ /* 0x002fe200000010ff */
[----:B------:R-:W-:Y:S02]  /*f160*/  FADD.FTZ R119, R119, R150 ;  /* 0x0000009677777221 */ /* 0x000fe40000010000 */
[----:B------:R-:W-:-:S02]  /*f170*/  FADD.FTZ R46, R45, R46 ;  /* 0x0000002e2d2e7221 */ /* 0x000fc40000010000 */
[----:B------:R-:W-:Y:S02]  /*f180*/  FADD.FTZ R114, R114, R119 ;  /* 0x0000007772727221 */ /* 0x000fe40000010000 */
[----:B------:R-:W-:Y:S02]  /*f190*/  FADD.FTZ R33, R33, R46 ;  /* 0x0000002e21217221 */ /* 0x000fe40000010000 */
[----:B------:R-:W-:Y:S02]  /*f1a0*/  FADD.FTZ R49, R49, R114 ;  /* 0x0000007231317221 */ /* 0x000fe40000010000 */
[----:B------:R-:W-:Y:S02]  /*f1b0*/  FADD.FTZ R34, R34, R33 ;  /* 0x0000002122227221 */ /* 0x000fe40000010000 */
[----:B------:R-:W-:Y:S01]  /*f1c0*/  FADD.FTZ R88, R88, R49 ;  /* 0x0000003158587221 */ /* 0x000fe20000010000 */
[----:B--2---:R-:W-:Y:S01]  /*f1d0*/  F2FP.BF16.PACK_AB R135, R244, R35 ;  /* 0x00000023f487723e */ /* 0x004fe200000010ff */
[----:B------:R-:W-:-:S02]  /*f1e0*/  FADD.FTZ R35, R35, R34 ;  /* 0x0000002223237221 */ /* 0x000fc40000010000 */
[----:B------:R-:W-:Y:S02]  /*f1f0*/  FADD.FTZ R39, R39, R88 ;  /* 0x0000005827277221 */ /* 0x000fe40000010000 */
[----:B------:R-:W-:Y:S02]  /*f200*/  FADD.FTZ R244, R244, R35 ;  /* 0x00000023f4f47221 */ /* 0x000fe40000010000 */
[----:B------:R-:W-:Y:S01]  /*f210*/  FADD.FTZ R39, R44, R39 ;  /* 0x000000272c277221 */ /* 0x000fe20000010000 */
[----:B------:R-:W-:Y:S03]  /*f220*/  HMMA.16816.F32.BF16 R144, R132, R140, R8 ;  /* 0x0000008c8490723c */ /* 0x000fe60000041808 */
[----:B------:R-:W-:-:S04]  /*f230*/  FADD.FTZ R32, R32, R39 ;  /* 0x0000002720207221 */ /* 0x000fc80000010000 */
[----:B------:R-:W-:Y:S01]  /*f240*/  FADD.FTZ R243, R243, R32 ;  /* 0x00000020f3f37221 */ /* 0x000fe20000010000 */
[C---:B------:R-:W-:Y:S08]  /*f250*/  HMMA.16816.F32.BF16 R140, R132.reuse, R142, R20 ;  /* 0x0000008e848c723c */ /* 0x040ff00000041814 */
[C---:B---3--:R-:W-:Y:S08]  /*f260*/  HMMA.16816.F32.BF16 R136, R132.reuse, R4, R24 ;  /* 0x000000048488723c */ /* 0x048ff00000041818 */
        /* <DEDUP_REMOVED lines=66> */
.L_x_2475:
[----:B------:R-:W-:-:S05]  /*f690*/  IMAD.MOV.U32 R8, RZ, RZ, c[0x0][0x1a0] ;  /* 0x00006800ff087624 */ /* 0x000fca00078e00ff */
[----:B------:R-:W-:-:S04]  /*f6a0*/  LEA R8, -R8, RZ, 0x8 ;  /* 0x000000ff08087211 */ /* 0x000fc800078e41ff */
[----:B------:R-:W-:Y:S02]  /*f6b0*/  SHF.R.S32.HI R4, RZ, 0x1f, R8 ;  /* 0x0000001fff047819 */ /* 0x000fe40000011408 */
.L_x_2476:
[----:B------:R-:W-:Y:S01]  /*f6c0*/  ULDC.64 UR4, c[0x0][0x1a0] ;  /* 0x0000680000047ab9 */ /* 0x000fe20000000a00 */
[C---:B------:R-:W-:Y:S01]  /*f6d0*/  LEA R232, P0, R8.reuse, R232, 0x1 ;  /* 0x000000e808e87211 */ /* 0x040fe200078008ff */
[----:B------:R-:W-:Y:S01]  /*f6e0*/  USHF.L.U32 UR9, UR4, 0x6, URZ ;  /* 0x0000000604097899 */ /* 0x000fe2000800063f */
[----:B------:R-:W1:Y:S01]  /*f6f0*/  S2R R3, SR_TID.X ;  /* 0x0000000000037919 */ /* 0x000e620000002100 */
[----:B------:R-:W-:Y:S01]  /*f700*/  UMOV UR8, 0x6 ;  /* 0x0000000600087882 */ /* 0x000fe20000000000 */
[----:B------:R-:W-:Y:S01]  /*f710*/  LEA.HI.X R233, R8, R233, R4, 0x1, P0 ;  /* 0x000000e908e97211 */ /* 0x000fe200000f0c04 */
[----:B------:R-:W-:Y:S01]  /*f720*/  USHF.L.U64.HI UR5, UR4, UR8, UR5 ;  /* 0x0000000804057299 */ /* 0x000fe20008010205 */
[----:B------:R-:W-:Y:S01]  /*f730*/  IMAD.SHL.U32 R92, R240, 0x100, RZ ;  /* 0x00000100f05c7824 */ /* 0x000fe200078e00ff */
[----:B------:R-:W-:Y:S02]  /*f740*/  IADD3 R6, P0, R232, UR9, RZ ;  /* 0x00000009e8067c10 */ /* 0x000fe4000ff1e0ff */
[----:B------:R-:W-:Y:S01]  /*f750*/  @!PT LDS RZ, [RZ] ;  /* 0x00000000fffff984 */ /* 0x000fe20000000800 */
[----:B------:R-:W-:Y:S01]  /*f760*/  @!PT LDS RZ, [RZ] ;  /* 0x00000000fffff984 */ /* 0x000fe20000000800 */
[----:B------:R-:W-:Y:S01]  /*f770*/  @!PT LDS RZ, [RZ] ;  /* 0x00000000fffff984 */ /* 0x000fe20000000800 */
[----:B------:R2:W-:Y:S01]  /*f780*/  LDGSTS.E.BYPASS.LTC128B.128 [R237+0x5000], [R232.64] ;  /* 0x05000000e8ed7fae */ /* 0x0005e2000b901d46 */
[----:B------:R-:W-:-:S02]  /*f790*/  ISETP.GT.AND P5, PT, R240, R229, PT ;  /* 0x000000e5f000720c */ /* 0x000fc40003fa4270 */
[----:B------:R-:W-:Y:S02]  /*f7a0*/  IADD3.X R7, R233, UR5, RZ, P0, !PT ;  /* 0x00000005e9077c10 */ /* 0x000fe400087fe4ff */
        /* <DEDUP_REMOVED lines=14> */
[----:B------:R-:W-:Y:S02]  /*f890*/  IADD3 R14, P0, R8, UR9, RZ ;  /* 0x00000009080e7c10 */ /* 0x000fe4000ff1e0ff */
[----:B------:R-:W-:Y:S01]  /*f8a0*/  LOP3.LUT R3, R92, 0x1, R93, 0xfe, !PT ;  /* 0x000000015c037812 */ /* 0x000fe200078efe5d */
[----:B------:R4:W-:Y:S01]  /*f8b0*/  LDGSTS.E.BYPASS.LTC128B.128 [R237+0x7800], [R8.64] ;  /* 0x0780000008ed7fae */ /* 0x0009e2000b901d46 */
[----:B------:R-:W-:Y:S02]  /*f8c0*/  IADD3.X R15, R9, UR5, RZ, P0, !PT ;  /* 0x00000005090f7c10 */ /* 0x000fe400087fe4ff */
[----:B------:R-:W-:Y:S02]  /*f8d0*/  IADD3 R16, P0, R14, UR9, RZ ;  /* 0x000000090e107c10 */ /* 0x000fe4000ff1e0ff */
[----:B------:R-:W-:Y:S01]  /*f8e0*/  ISETP.GE.AND P3, PT, R3, R148, PT ;  /* 0x000000940300720c */ /* 0x000fe20003f66270 */
[----:B------:R1:W-:Y:S01]  /*f8f0*/  LDGSTS.E.BYPASS.LTC128B.128 [R237+0x8000], [R14.64] ;  /* 0x080000000eed7fae */ /* 0x0003e2000b901d46 */
[----:B------:R-:W-:-:S02]  /*f900*/  IADD3.X R17, R15, UR5, RZ, P0, !PT ;  /* 0x000000050f117c10 */ /* 0x000fc400087fe4ff */
[----:B------:R-:W-:Y:S02]  /*f910*/  ISETP.GE.AND P2, PT, R3, R149, PT ;  /* 0x000000950300720c */ /* 0x000fe40003f46270 */
[----:B------:R-:W-:Y:S01]  /*f920*/  LOP3.LUT R3, R92, 0x8, R93, 0xfe, !PT ;  /* 0x000000085c037812 */ /* 0x000fe200078efe5d */
[----:B------:R5:W-:Y:S03]  /*f930*/  LDGSTS.E.BYPASS.LTC128B.128 [R237+0x8800], [R16.64] ;  /* 0x0880000010ed7fae */ /* 0x000be6000b901d46 */
[----:B------:R-:W-:Y:S01]  /*f940*/  ISETP.GE.AND P4, PT, R3, R148, PT ;  /* 0x000000940300720c */ /* 0x000fe20003f86270 */
[----:B------:R-:W-:Y:S04]  /*f950*/  LDSM.16.M88.4 R84, [R228] ;  /* 0x00000000e454783b */ /* 0x000fe80000000200 */
[----:B------:R-:W2:Y:S04]  /*f960*/  LDSM.16.M88.4 R52, [R226+0x1000] ;  /* 0x00100000e234783b */ /* 0x000ea80000000200 */
[----:B------:R-:W4:Y:S04]  /*f970*/  LDSM.16.M88.4 R28, [R226+0x1c00] ;  /* 0x001c0000e21c783b */ /* 0x000f280000000200 */
[----:B------:R-:W-:Y:S04]  /*f980*/  LDSM.16.M88.4 R76, [R227] ;  /* 0x00000000e34c783b */ /* 0x000fe80000000200 */
[----:B---3--:R-:W3:Y:S04]  /*f990*/  LDSM.16.M88.4 R4, [R225] ;  /* 0x00000000e104783b */ /* 0x008ee80000000200 */
[----:B------:R-:W3:Y:S04]  /*f9a0*/  LDSM.16.M88.4 R44, [R226+0x1400] ;  /* 0x00140000e22c783b */ /* 0x000ee80000000200 */
[----:B------:R-:W3:Y:S04]  /*f9b0*/  LDSM.16.M88.4 R36, [R226+0x1800] ;  /* 0x00180000e224783b */ /* 0x000ee80000000200 */
[----:B------:R-:W3:Y:S04]  /*f9c0*/  LDSM.16.M88.4 R20, [R226+0x2000] ;  /* 0x00200000e214783b */ /* 0x000ee80000000200 */
[----:B-----5:R-:W5:Y:S04]  /*f9d0*/  LDSM.16.M88.4 R16, [R220] ;  /* 0x00000000dc10783b */ /* 0x020f680000000200 */
[----:B------:R-:W5:Y:S04]  /*f9e0*/  LDSM.16.M88.4 R64, [R222] ;  /* 0x00000000de40783b */ /* 0x000f680000000200 */
[----:B-1----:R-:W1:Y:S01]  /*f9f0*/  LDSM.16.M88.4 R12, [R226+0x2400] ;  /* 0x00240000e20c783b */ /* 0x002e620000000200 */
[C---:B--2---:R-:W-:Y:S03]  /*fa00*/  HMMA.16816.F32.BF16 R56, R84.reuse, R52, RZ ;  /* 0x000000345438723c */ /* 0x044fe600000418ff */
[----:B------:R-:W2:Y:S04]  /*fa10*/  LDSM.16.M88.4 R60, [R221] ;  /* 0x00000000dd3c783b */ /* 0x000ea80000000200 */
[----:B----4-:R-:W4:Y:S01]  /*fa20*/  LDSM.16.M88.4 R8, [R219] ;  /* 0x00000000db08783b */ /* 0x010f220000000200 */
[C---:B------:R-:W-:Y:S03]  /*fa30*/  HMMA.16816.F32.BF16 R52, R84.reuse, R54, RZ ;  /* 0x000000365434723c */ /* 0x040fe600000418ff */
[----:B------:R-:W-:Y:S04]  /*fa40*/  LDSM.16.M88.4 R68, [R218] ;  /* 0x00000000da44783b */ /* 0x000fe80000000200 */
[----:B------:R-:W-:Y:S01]  /*fa50*/  LDSM.16.M88.4 R80, [R226+0x3000] ;  /* 0x00300000e250783b */ /* 0x000fe20000000200 */
[----:B------:R-:W-:Y:S03]  /*fa60*/  HMMA.16816.F32.BF16 R32, R84, R28, RZ ;  /* 0x0000001c5420723c */ /* 0x000fe600000418ff */
[----:B------:R-:W-:Y:S04]  /*fa70*/  LDSM.16.M88.4 R72, [R216] ;  /* 0x00000000d848783b */ /* 0x000fe80000000200 */
[----:B------:R-:W-:Y:S01]  /*fa80*/  LDSM.16.M88.4 R88, [R226+0x3400] ;  /* 0x00340000e258783b */ /* 0x000fe20000000200 */
[C---:B---3--:R-:W-:Y:S03]  /*fa90*/  HMMA.16816.F32.BF16 R56, R76.reuse, R4, R56 ;  /* 0x000000044c38723c */ /* 0x048fe60000041838 */
[----:B------:R-:W0:Y:S05]  /*faa0*/  LDGDEPBAR ;  /* 0x00000000000079af */ /* 0x000e2a0000000000 */
[----:B------:R-:W-:Y:S01]  /*fab0*/  HMMA.16816.F32.BF16 R52, R76, R6, R52 ;  /* 0x000000064c34723c */ /* 0x000fe20000041834 */
[----:B------:R-:W3:Y:S07]  /*fac0*/  LDSM.16.M88.4 R4, [R226+0x2800] ;  /* 0x00280000e204783b */ /* 0x000eee0000000200 */
[C---:B------:R-:W-:Y:S08]  /*fad0*/  HMMA.16816.F32.BF16 R48, R84.reuse, R44, RZ ;  /* 0x0000002c5430723c */ /* 0x040ff000000418ff */
[----:B------:R-:W-:Y:S01]  /*fae0*/  HMMA.16816.F32.BF16 R28, R84, R30, RZ ;  /* 0x0000001e541c723c */ /* 0x000fe200000418ff */
[----:B------:R-:W-:-:S02]  /*faf0*/  FSEL R96, R57, -INF , !P3 ;  /* 0xff80000039607808 */ /* 0x000fc40005800000 */
[----:B------:R-:W-:-:S05]  /*fb00*/  FSEL R193, R59, -INF , !P2 ;  /* 0xff8000003bc17808 */ /* 0x000fca0005000000 */
[----:B------:R-:W-:Y:S01]  /*fb10*/  HMMA.16816.F32.BF16 R44, R84, R46, RZ ;  /* 0x0000002e542c723c */ /* 0x000fe200000418ff */
[----:B------:R-:W-:Y:S02]  /*fb20*/  FSEL R98, R52, -INF , !P4 ;  /* 0xff80000034627808 */ /* 0x000fe40006000000 */
[----:B------:R-:W-:-:S05]  /*fb30*/  LOP3.LUT R52, R92, 0x11, R93, 0xfe, !PT ;  /* 0x000000115c347812 */ /* 0x000fca00078efe5d */
[C---:B------:R-:W-:Y:S08]  /*fb40*/  HMMA.16816.F32.BF16 R40, R84.reuse, R36, RZ ;  /* 0x000000245428723c */ /* 0x040ff000000418ff */
[C---:B------:R-:W-:Y:S08]  /*fb50*/  HMMA.16816.F32.BF16 R36, R84.reuse, R38, RZ ;  /* 0x000000265424723c */ /* 0x040ff000000418ff */
[C---:B------:R-:W-:Y:S08]  /*fb60*/  HMMA.16816.F32.BF16 R24, R84.reuse, R20, RZ ;  /* 0x000000145418723c */ /* 0x040ff000000418ff */
[----:B------:R-:W-:Y:S08]  /*fb70*/  HMMA.16816.F32.BF16 R20, R84, R22, RZ ;  /* 0x000000165414723c */ /* 0x000ff000000418ff */
[C---:B-----5:R-:W-:Y:S08]  /*fb80*/  HMMA.16816.F32.BF16 R32, R76.reuse, R16, R32 ;  /* 0x000000104c20723c */ /* 0x060ff00000041820 */
[C---:B------:R-:W-:Y:S08]  /*fb90*/  HMMA.16816.F32.BF16 R28, R76.reuse, R18, R28 ;  /* 0x000000124c1c723c */ /* 0x040ff0000004181c */
[C---:B------:R-:W-:Y:S08]  /*fba0*/  HMMA.16816.F32.BF16 R48, R76.reuse, R64, R48 ;  /* 0x000000404c30723c */ /* 0x040ff00000041830 */
[----:B------:R-:W-:Y:S01]  /*fbb0*/  HMMA.16816.F32.BF16 R44, R76, R66, R44 ;  /* 0x000000424c2c723c */ /* 0x000fe2000004182c */
[----:B------:R-:W5:Y:S07]  /*fbc0*/  LDSM.16.M88.4 R64, [R217] ;  /* 0x00000000d940783b */ /* 0x000f6e0000000200 */
[----:B-1----:R-:W-:Y:S08]  /*fbd0*/  HMMA.16816.F32.BF16 R16, R84, R12, RZ ;  /* 0x0000000c5410723c */ /* 0x002ff000000418ff */
[C---:B--2---:R-:W-:Y:S08]  /*fbe0*/  HMMA.16816.F32.BF16 R40, R76.reuse, R60, R40 ;  /* 0x0000003c4c28723c */ /* 0x044ff00000041828 */
[----:B------:R-:W-:Y:S01]  /*fbf0*/  HMMA.16816.F32.BF16 R36, R76, R62, R36 ;  /* 0x0000003e4c24723c */ /* 0x000fe20000041824 */
[----:B------:R-:W1:Y:S07]  /*fc00*/  LDSM.16.M88.4 R60, [R226+0x2c00] ;  /* 0x002c0000e23c783b */ /* 0x000e6e0000000200 */
[----:B------:R-:W-:Y:S08]  /*fc10*/  HMMA.16816.F32.BF16 R12, R84, R14, RZ ;  /* 0x0000000e540c723c */ /* 0x000ff000000418ff */
[C---:B----4-:R-:W-:Y:S08]  /*fc20*/  HMMA.16816.F32.BF16 R24, R76.reuse, R8, R24 ;  /* 0x000000084c18723c */ /* 0x050ff00000041818 */
[----:B------:R-:W-:Y:S08]  /*fc30*/  HMMA.16816.F32.BF16 R20, R76, R10, R20 ;  /* 0x0000000a4c14723c */ /* 0x000ff00000041814 */
[C---:B---3--:R-:W-:Y:S08]  /*fc40*/  HMMA.16816.F32.BF16 R8, R84.reuse, R4, RZ ;  /* 0x000000045408723c */ /* 0x048ff000000418ff */
[----:B------:R-:W-:Y:S08]  /*fc50*/  HMMA.16816.F32.BF16 R4, R84, R6, RZ ;  /* 0x000000065404723c */ /* 0x000ff000000418ff */
[C---:B------:R-:W-:Y:S07]  /*fc60*/  HMMA.16816.F32.BF16 R16, R76.reuse, R68, R16 ;  /* 0x000000444c10723c */ /* 0x040fee0000041810 */
[C---:B------:R-:W-:Y:S01]  /*fc70*/  LOP3.LUT R69, R92.reuse, 0xf9, R93, 0xfe, !PT ;  /* 0x000000f95c457812 */ /* 0x040fe200078efe5d */
[----:B------:R-:W-:Y:S01]  /*fc80*/  HMMA.16816.F32.BF16 R12, R76, R70, R12 ;  /* 0x000000464c0c723c */ /* 0x000fe2000004180c */
[----:B------:R-:W-:-:S02]  /*fc90*/  LOP3.LUT R68, R92, R93, RZ, 0xfc, !PT ;  /* 0x0000005d5c447212 */ /* 0x000fc400078efcff */
[CC--:B------:R-:W-:Y:S02]  /*fca0*/  ISETP.GE.AND P0, PT, R69.reuse, R148.reuse, PT ;  /* 0x000000944500720c */ /* 0x0c0fe40003f06270 */
[-C--:B------:R-:W-:Y:S02]  /*fcb0*/  ISETP.GE.AND P6, PT, R69, R149.reuse, PT ;  /* 0x000000954500720c */ /* 0x080fe40003fc6270 */
[----:B------:R-:W-:Y:S01]  /*fcc0*/  P2R R95, PR, RZ, 0x1 ;  /* 0x00000001ff5f7803 */ /* 0x000fe20000000000 */
[----:B-----5:R-:W-:Y:S01]  /*fcd0*/  HMMA.16816.F32.BF16 R8, R76, R64, R8 ;  /* 0x000000404c08723c */ /* 0x020fe20000041808 */
[C---:B------:R-:W-:Y:S02]  /*fce0*/  ISETP.GE.AND P1, PT, R68.reuse, R148, PT ;  /* 0x000000944400720c */ /* 0x040fe40003f26270 */
[----:B------:R-:W-:Y:S02]  /*fcf0*/  ISETP.GE.AND P0, PT, R68, R149, PT ;  /* 0x000000954400720c */ /* 0x000fe40003f06270 */
[----:B------:R-:W2:Y:S01]  /*fd00*/  LDSM.16.M88.4 R68, [R215] ;  /* 0x00000000d744783b */ /* 0x000ea20000000200 */
[----:B------:R-:W-:-:S02]  /*fd10*/  FSEL R94, R56, -INF , !P1 ;  /* 0xff800000385e7808 */ /* 0x000fc40004800000 */
[----:B------:R-:W-:Y:S01]  /*fd20*/  HMMA.16816.F32.BF16 R4, R76, R66, R4 ;  /* 0x000000424c04723c */ /* 0x000fe20000041804 */
[----:B------:R-:W-:Y:S02]  /*fd30*/  FSEL R177, R58, -INF , !P0 ;  /* 0xff8000003ab17808 */ /* 0x000fe40004000000 */
[-C--:B------:R-:W-:Y:S02]  /*fd40*/  ISETP.GE.AND P1, PT, R3, R149.reuse, PT ;  /* 0x000000950300720c */ /* 0x080fe40003f26270 */
[----:B------:R-:W-:Y:S02]  /*fd50*/  LOP3.LUT R3, R92, 0x9, R93, 0xfe, !PT ;  /* 0x000000095c037812 */ /* 0x000fe400078efe5d */
[----:B------:R-:W-:Y:S01]  /*fd60*/  FSEL R195, R54, -INF , !P1 ;  /* 0xff80000036c37808 */ /* 0x000fe20004800000 */
[----:B-1----:R-:W-:Y:S01]  /*fd70*/  HMMA.16816.F32.BF16 R64, R84, R60, RZ ;  /* 0x0000003c5440723c */ /* 0x002fe200000418ff */
[C---:B------:R-:W-:Y:S02]  /*fd80*/  ISETP.GE.AND P0, PT, R3.reuse, R149, PT ;  /* 0x000000950300720c */ /* 0x040fe40003f06270 */
[----:B------:R-:W-:-:S02]  /*fd90*/  ISETP.GE.AND P2, PT, R3, R148, PT ;  /* 0x000000940300720c */ /* 0x000fc40003f46270 */
[--C-:B------:R-:W-:Y:S02]  /*fda0*/  LOP3.LUT R3, R92, 0x18, R93.reuse, 0xfe, !PT ;  /* 0x000000185c037812 */ /* 0x100fe400078efe5d */
[----:B------:R-:W-:Y:S01]  /*fdb0*/  FSEL R197, R55, -INF , !P0 ;  /* 0xff80000037c57808 */ /* 0x000fe20004000000 */
[C---:B------:R-:W-:Y:S01]  /*fdc0*/  HMMA.16816.F32.BF16 R60, R84.reuse, R62, RZ ;  /* 0x0000003e543c723c */ /* 0x040fe200000418ff */
[CC--:B------:R-:W-:Y:S02]  /*fdd0*/  ISETP.GE.AND P1, PT, R52.reuse, R148.reuse, PT ;  /* 0x000000943400720c */ /* 0x0c0fe40003f26270 */
[----:B------:R-:W-:Y:S02]  /*fde0*/  ISETP.GE.AND P0, PT, R52, R149, PT ;  /* 0x000000953400720c */ /* 0x000fe40003f06270 */
[----:B------:R-:W-:Y:S02]  /*fdf0*/  FSEL R100, R49, -INF , !P1 ;  /* 0xff80000031647808 */ /* 0x000fe40004800000 */
[----:B------:R-:W-:Y:S01]  /*fe00*/  FSEL R191, R51, -INF , !P0 ;  /* 0xff80000033bf7808 */ /* 0x000fe20004000000 */
[----:B------:R-:W-:Y:S07]  /*fe10*/  HMMA.16816.F32.BF16 R56, R84, R80, RZ ;  /* 0x000000505438723c */ /* 0x000fee00000418ff */
[----:B------:R-:W-:Y:S01]  /*fe20*/  LOP3.LUT R80, R92, 0x10, R93, 0xfe, !PT ;  /* 0x000000105c507812 */ /* 0x000fe200078efe5d */
[----:B------:R-:W-:Y:S03]  /*fe30*/  HMMA.16816.F32.BF16 R64, R76, R72, R64 ;  /* 0x000000484c40723c */ /* 0x000fe60000041840 */
[----:B------:R-:W-:-:S02]  /*fe40*/  ISETP.GE.AND P3, PT, R80, R148, PT ;  /* 0x000000945000720c */ /* 0x000fc40003f66270 */
[-C--:B------:R-:W-:Y:S02]  /*fe50*/  ISETP.GE.AND P4, PT, R80, R149.reuse, PT ;  /* 0x000000955000720c */ /* 0x080fe40003f86270 */
[----:B------:R-:W-:Y:S01]  /*fe60*/  FSEL R72, R53, -INF , !P2 ;  /* 0xff80000035487808 */ /* 0x000fe20005000000 */
[----:B------:R-:W-:Y:S01]  /*fe70*/  HMMA.16816.F32.BF16 R80, R84, R82, RZ ;  /* 0x000000525450723c */ /* 0x000fe200000418ff */
[----:B------:R-:W-:Y:S02]  /*fe80*/  FSEL R104, R48, -INF , !P3 ;  /* 0xff80000030687808 */ /* 0x000fe40005800000 */
[C---:B------:R-:W-:Y:S02]  /*fe90*/  ISETP.GE.AND P3, PT, R3.reuse, R148, PT ;  /* 0x000000940300720c */ /* 0x040fe40003f66270 */
[----:B------:R-:W-:Y:S02]  /*fea0*/  ISETP.GE.AND P2, PT, R3, R149, PT ;  /* 0x000000950300720c */ /* 0x000fe40003f46270 */
[C-C-:B------:R-:W-:Y:S01]  /*feb0*/  LOP3.LUT R48, R92.reuse, 0x19, R93.reuse, 0xfe, !PT ;  /* 0x000000195c307812 */ /* 0x140fe200078efe5d */
[----:B------:R-:W-:Y:S01]  /*fec0*/  HMMA.16816.F32.BF16 R60, R76, R74, R60 ;  /* 0x0000004a4c3c723c */ /* 0x000fe2000004183c */
[----:B------:R-:W-:-:S02]  /*fed0*/  LOP3.LUT R3, R92, 0x20, R93, 0xfe, !PT ;  /* 0x000000205c037812 */ /* 0x000fc400078efe5d */
[----:B------:R-:W-:Y:S02]  /*fee0*/  FSEL R199, R50, -INF , !P4 ;  /* 0xff80000032c77808 */ /* 0x000fe40006000000 */
[CC--:B------:R-:W-:Y:S02]  /*fef0*/  ISETP.GE.AND P1, PT, R48.reuse, R148.reuse, PT ;  /* 0x000000943000720c */ /* 0x0c0fe40003f26270 */
[-C--:B------:R-:W-:Y:S01]  /*ff00*/  ISETP.GE.AND P0, PT, R48, R149.reuse, PT ;  /* 0x000000953000720c */ /* 0x080fe20003f06270 */
[----:B--2---:R-:W-:Y:S01]  /*ff10*/  HMMA.16816.F32.BF16 R56, R76, R68, R56 ;  /* 0x000000444c38723c */ /* 0x004fe20000041838 */
[----:B------:R-:W-:Y:S02]  /*ff20*/  FSEL R74, R44, -INF , !P3 ;  /* 0xff8000002c4a7808 */ /* 0x000fe40005800000 */
[C---:B------:R-:W-:Y:S02]  /*ff30*/  ISETP.GE.AND P3, PT, R3.reuse, R148, PT ;  /* 0x000000940300720c */ /* 0x040fe40003f66270 */
[----:B------:R-:W-:-:S02]  /*ff40*/  ISETP.GE.AND P4, PT, R3, R149, PT ;  /* 0x000000950300720c */ /* 0x000fc40003f86270 */
[C-C-:B------:R-:W-:Y:S01]  /*ff50*/  LOP3.LUT R44, R92.reuse, 0x21, R93.reuse, 0xfe, !PT ;  /* 0x000000215c2c7812 */ /* 0x140fe200078efe5d */
[----:B------:R-:W-:Y:S01]  /*ff60*/  HMMA.16816.F32.BF16 R80, R76, R70, R80 ;  /* 0x000000464c50723c */ /* 0x000fe20000041850 */
[----:B------:R-:W-:Y:S02]  /*ff70*/  LOP3.LUT R3, R92, 0x28, R93, 0xfe, !PT ;  /* 0x000000285c037812 */ /* 0x000fe400078efe5d */
[----:B------:R-:W-:Y:S02]  /*ff80*/  FSEL R68, R45, -INF , !P1 ;  /* 0xff8000002d447808 */ /* 0x000fe40004800000 */
[----:B------:R-:W-:Y:S02]  /*ff90*/  FSEL R187, R47, -INF , !P0 ;  /* 0xff8000002fbb7808 */ /* 0x000fe40004000000 */
[----:B------:R-:W-:Y:S02]  /*ffa0*/  FSEL R189, R46, -INF , !P2 ;  /* 0xff8000002ebd7808 */ /* 0x000fe40005000000 */
[----:B------:R-:W-:-:S02]  /*ffb0*/  ISETP.GE.AND P1, PT, R44, R148, PT ;  /* 0x000000942c00720c */ /* 0x000fc40003f26270 */
[-C--:B------:R-:W-:Y:S02]  /*ffc0*/  ISETP.GE.AND P0, PT, R44, R149.reuse, PT ;  /* 0x000000952c00720c */ /* 0x080fe40003f06270 */
[----:B------:R-:W-:Y:S01]  /*ffd0*/  FSEL R106, R40, -INF , !P3 ;  /* 0xff800000286a7808 */ /* 0x000fe20005800000 */
[----:B------:R-:W1:Y:S01]  /*ffe0*/  LDSM.16.M88.4 R44, [R214] ;  /* 0x00000000d62c783b */ /* 0x000e620000000200 */
[C---:B------:R-:W-:Y:S02]  /*fff0*/  ISETP.GE.AND P3, PT, R3.reuse, R148, PT ;  /* 0x000000940300720c */ /* 0x040fe40003f66270 */
[----:B------:R-:W-:Y:S02]  /*10000*/  ISETP.GE.AND P2, PT, R3, R149, PT ;  /* 0x000000950300720c */ /* 0x000fe40003f46270 */
[C-C-:B------:R-:W-:Y:S02]  /*10010*/  LOP3.LUT R40, R92.reuse, 0x29, R93.reuse, 0xfe, !PT ;  /* 0x000000295c287812 */ /* 0x140fe400078efe5d */
[----:B------:R-:W-:-:S02]  /*10020*/  LOP3.LUT R3, R92, 0x30, R93, 0xfe, !PT ;  /* 0x000000305c037812 */ /* 0x000fc400078efe5d */
[----:B------:R-:W-:Y:S02]  /*10030*/  FSEL R108, R41, -INF , !P1 ;  /* 0xff800000296c7808 */ /* 0x000fe40004800000 */
[----:B------:R-:W-:Y:S02]  /*10040*/  FSEL R175, R43, -INF , !P0 ;  /* 0xff8000002baf7808 */ /* 0x000fe40004000000 */
[----:B------:R-:W-:Y:S02]  /*10050*/  FSEL R185, R42, -INF , !P4 ;  /* 0xff8000002ab97808 */ /* 0x000fe40006000000 */
[CC--:B------:R-:W-:Y:S02]  /*10060*/  ISETP.GE.AND P1, PT, R40.reuse, R148.reuse, PT ;  /* 0x000000942800720c */ /* 0x0c0fe40003f26270 */
[----:B------:R-:W-:Y:S02]  /*10070*/  ISETP.GE.AND P0, PT, R40, R149, PT ;  /* 0x000000952800720c */ /* 0x000fe40003f06270 */
[----:B------:R-:W-:Y:S01]  /*10080*/  FSEL R112, R36, -INF , !P3 ;  /* 0xff80000024707808 */ /* 0x000fe20005800000 */
[----:B------:R-:W-:Y:S01]  /*10090*/  HMMA.16816.F32.BF16 R40, R84, R88, RZ ;  /* 0x000000585428723c */ /* 0x000fe200000418ff */
[----:B------:R-:W-:-:S02]  /*100a0*/  ISETP.GE.AND P3, PT, R3, R148, PT ;  /* 0x000000940300720c */ /* 0x000fc40003f66270 */
[----:B------:R-:W-:Y:S02]  /*100b0*/  ISETP.GE.AND P4, PT, R3, R149, PT ;  /* 0x000000950300720c */ /* 0x000fe40003f86270 */
[C-C-:B------:R-:W-:Y:S02]  /*100c0*/  LOP3.LUT R48, R92.reuse, 0x31, R93.reuse, 0xfe, !PT ;  /* 0x000000315c307812 */ /* 0x140fe400078efe5d */
[----:B------:R-:W-:Y:S01]  /*100d0*/  LOP3.LUT R3, R92, 0x38, R93, 0xfe, !PT ;  /* 0x000000385c037812 */ /* 0x000fe200078efe5d */
[----:B------:R-:W-:Y:S01]  /*100e0*/  HMMA.16816.F32.BF16 R88, R84, R90, RZ ;  /* 0x0000005a5458723c */ /* 0x000fe200000418ff */
[----:B------:R-:W-:Y:S02]  /*100f0*/  FSEL R122, R37, -INF , !P1 ;  /* 0xff800000257a7808 */ /* 0x000fe40004800000 */
[----:B------:R-:W-:Y:S02]  /*10100*/  FSEL R169, R39, -INF , !P0 ;  /* 0xff80000027a97808 */ /* 0x000fe40004000000 */
[----:B------:R-:W-:-:S02]  /*10110*/  FSEL R173, R38, -INF , !P2 ;  /* 0xff80000026ad7808 */ /* 0x000fc40005000000 */
[CC--:B------:R-:W-:Y:S01]  /*10120*/  ISETP.GE.AND P1, PT, R48.reuse, R148.reuse, PT ;  /* 0x000000943000720c */ /* 0x0c0fe20003f26270 */
[----:B------:R-:W2:Y:S01]  /*10130*/  LDSM.16.M88.4 R36, [R226+0x3800] ;  /* 0x00380000e224783b */ /* 0x000ea20000000200 */
[-C--:B------:R-:W-:Y:S02]  /*10140*/  ISETP.GE.AND P0, PT, R48, R149.reuse, PT ;  /* 0x000000953000720c */ /* 0x080fe40003f06270 */
[----:B------:R-:W-:Y:S02]  /*10150*/  FSEL R150, R32, -INF , !P3 ;  /* 0xff80000020967808 */ /* 0x000fe40005800000 */
[C---:B------:R-:W-:Y:S02]  /*10160*/  ISETP.GE.AND P3, PT, R3.reuse, R148, PT ;  /* 0x000000940300720c */ /* 0x040fe40003f66270 */
[----:B------:R-:W-:Y:S01]  /*10170*/  ISETP.GE.AND P2, PT, R3, R149, PT ;  /* 0x000000950300720c */ /* 0x000fe20003f46270 */
[----:B-1----:R-:W-:Y:S01]  /*10180*/  HMMA.16816.F32.BF16 R40, R76, R44, R40 ;  /* 0x0000002c4c28723c */ /* 0x002fe20000041828 */
[----:B------:R-:W-:-:S02]  /*10190*/  LOP3.LUT R32, R92, 0x39, R93, 0xfe, !PT ;  /* 0x000000395c207812 */ /* 0x000fc400078efe5d */
[----:B------:R-:W-:Y:S02]  /*101a0*/  LOP3.LUT R3, R92, 0x40, R93, 0xfe, !PT ;  /* 0x000000405c037812 */ /* 0x000fe400078efe5d */
[----:B------:R-:W-:Y:S02]  /*101b0*/  FSEL R126, R33, -INF , !P1 ;  /* 0xff800000217e7808 */ /* 0x000fe40004800000 */
[----:B------:R-:W-:Y:S01]  /*101c0*/  FSEL R163, R35, -INF , !P0 ;  /* 0xff80000023a37808 */ /* 0x000fe20004000000 */
[----:B------:R-:W-:Y:S01]  /*101d0*/  HMMA.16816.F32.BF16 R88, R76, R46, R88 ;  /* 0x0000002e4c58723c */ /* 0x000fe20000041858 */
[C---:B------:R-:W-:Y:S01]  /*101e0*/  ISETP.GE.AND P1, PT, R32.reuse, R148, PT ;  /* 0x000000942000720c */ /* 0x040fe20003f26270 */
[----:B------:R-:W-:Y:S01]  /*101f0*/  LDSM.16.M88.4 R44, [R226+0x4800] ;  /* 0x00480000e22c783b */ /* 0x000fe20000000200 */
[----:B------:R-:W-:Y:S02]  /*10200*/  ISETP.GE.AND P0, PT, R32, R149, PT ;  /* 0x000000952000720c */ /* 0x000fe40003f06270 */
[----:B------:R-:W-:-:S02]  /*10210*/  FSEL R70, R28, -INF , !P3 ;  /* 0xff8000001c467808 */ /* 0x000fc40005800000 */
[----:B------:R-:W-:Y:S02]  /*10220*/  ISETP.GE.AND P3, PT, R3, R148, PT ;  /* 0x000000940300720c */ /* 0x000fe40003f66270 */
[----:B------:R-:W-:Y:S02]  /*10230*/  LOP3.LUT R28, R92, 0x41, R93, 0xfe, !PT ;  /* 0x000000415c1c7812 */ /* 0x000fe400078efe5d */
[----:B------:R-:W-:Y:S02]  /*10240*/  FSEL R179, R34, -INF , !P4 ;  /* 0xff80000022b37808 */ /* 0x000fe40006000000 */
[----:B------:R-:W-:Y:S02]  /*10250*/  FSEL R160, R29, -INF , !P1 ;  /* 0xff8000001da07808 */ /* 0x000fe40004800000 */
[----:B------:R-:W-:Y:S02]  /*10260*/  FSEL R165, R31, -INF , !P0 ;  /* 0xff8000001fa57808 */ /* 0x000fe40004000000 */
[----:B------:R-:W-:-:S02]  /*10270*/  ISETP.GE.AND P4, PT, R3, R149, PT ;  /* 0x000000950300720c */ /* 0x000fc40003f86270 */
[C---:B------:R-:W-:Y:S02]  /*10280*/  ISETP.GE.AND P1, PT, R28.reuse, R148, PT ;  /* 0x000000941c00720c */ /* 0x040fe40003f26270 */
[----:B------:R-:W-:Y:S02]  /*10290*/  ISETP.GE.AND P0, PT, R28, R149, PT ;  /* 0x000000951c00720c */ /* 0x000fe40003f06270 */
[----:B------:R-:W-:Y:S02]  /*102a0*/  FSEL R168, R24, -INF , !P3 ;  /* 0xff80000018a87808 */ /* 0x000fe40005800000 */
[C-C-:B------:R-:W-:Y:S02]  /*102b0*/  LOP3.LUT R3, R92.reuse, 0x48, R93.reuse, 0xfe, !PT ;  /* 0x000000485c037812 */ /* 0x140fe400078efe5d */
[----:B------:R-:W-:Y:S02]  /*102c0*/  LOP3.LUT R24, R92, 0x49, R93, 0xfe, !PT ;  /* 0x000000495c187812 */ /* 0x000fe400078efe5d */
[----:B------:R-:W-:-:S02]  /*102d0*/  FSEL R159, R30, -INF , !P2 ;  /* 0xff8000001e9f7808 */ /* 0x000fc40005000000 */
[----:B------:R-:W-:Y:S01]  /*102e0*/  FSEL R166, R25, -INF , !P1 ;  /* 0xff80000019a67808 */ /* 0x000fe20004800000 */
[----:B------:R-:W1:Y:S01]  /*102f0*/  LDSM.16.M88.4 R28, [R213] ;  /* 0x00000000d51c783b */ /* 0x000e620000000200 */
[----:B------:R-:W-:Y:S02]  /*10300*/  FSEL R157, R27, -INF , !P0 ;  /* 0xff8000001b9d7808 */ /* 0x000fe40004000000 */
[CC--:B------:R-:W-:Y:S02]  /*10310*/  ISETP.GE.AND P3, PT, R3.reuse, R148.reuse, PT ;  /* 0x000000940300720c */ /* 0x0c0fe40003f66270 */
[-C--:B------:R-:W-:Y:S02]  /*10320*/  ISETP.GE.AND P2, PT, R3, R149.reuse, PT ;  /* 0x000000950300720c */ /* 0x080fe40003f46270 */
[C---:B------:R-:W-:Y:S02]  /*10330*/  ISETP.GE.AND P1, PT, R24.reuse, R148, PT ;  /* 0x000000941800720c */ /* 0x040fe40003f26270 */
[----:B------:R-:W-:-:S02]  /*10340*/  ISETP.GE.AND P0, PT, R24, R149, PT ;  /* 0x000000951800720c */ /* 0x000fc40003f06270 */
[----:B------:R-:W-:Y:S02]  /*10350*/  FSEL R170, R20, -INF , !P3 ;  /* 0xff80000014aa7808 */ /* 0x000fe40005800000 */
[----:B------:R-:W-:Y:S02]  /*10360*/  FSEL R155, R22, -INF , !P2 ;  /* 0xff800000169b7808 */ /* 0x000fe40005000000 */
[----:B------:R-:W-:Y:S02]  /*10370*/  FSEL R172, R21, -INF , !P1 ;  /* 0xff80000015ac7808 */ /* 0x000fe40004800000 */
[----:B------:R-:W-:Y:S02]  /*10380*/  FSEL R151, R23, -INF , !P0 ;  /* 0xff80000017977808 */ /* 0x000fe40004000000 */
[----:B------:R-:W3:Y:S01]  /*10390*/  LDSM.16.M88.4 R20, [R226+0x3c00] ;  /* 0x003c0000e214783b */ /* 0x000ee20000000200 */
[----:B------:R-:W-:Y:S02]  /*103a0*/  LOP3.LUT R3, R92, 0x50, R93, 0xfe, !PT ;  /* 0x000000505c037812 */ /* 0x000fe400078efe5d */
[----:B------:R-:W-:-:S02]  /*103b0*/  FSEL R167, R26, -INF , !P4 ;  /* 0xff8000001aa77808 */ /* 0x000fc40006000000 */
[CC--:B------:R-:W-:Y:S01]  /*103c0*/  ISETP.GE.AND P3, PT, R3.reuse, R148.reuse, PT ;  /* 0x000000940300720c */ /* 0x0c0fe20003f66270 */
[C---:B--2---:R-:W-:Y:S01]  /*103d0*/  HMMA.16816.F32.BF16 R24, R84.reuse, R36, RZ ;  /* 0x000000245418723c */ /* 0x044fe200000418ff */
[----:B------:R-:W-:Y:S02]  /*103e0*/  ISETP.GE.AND P4, PT, R3, R149, PT ;  /* 0x000000950300720c */ /* 0x000fe40003f86270 */
[C-C-:B------:R-:W-:Y:S02]  /*103f0*/  LOP3.LUT R32, R92.reuse, 0x51, R93.reuse, 0xfe, !PT ;  /* 0x000000515c207812 */ /* 0x140fe400078efe5d */
[----:B------:R-:W-:Y:S02]  /*10400*/  LOP3.LUT R3, R92, 0x58, R93, 0xfe, !PT ;  /* 0x000000585c037812 */ /* 0x000fe400078efe5d */
[----:B------:R-:W-:Y:S01]  /*10410*/  FSEL R176, R16, -INF , !P3 ;  /* 0xff80000010b07808 */ /* 0x000fe20005800000 */
[----:B------:R-:W-:Y:S01]  /*10420*/  HMMA.16816.F32.BF16 R36, R84, R38, RZ ;  /* 0x000000265424723c */ /* 0x000fe200000418ff */
[----:B------:R-:W-:-:S02]  /*10430*/  ISETP.GE.AND P1, PT, R32, R148, PT ;  /* 0x000000942000720c */ /* 0x000fc40003f26270 */
[----:B------:R-:W-:Y:S02]  /*10440*/  ISETP.GE.AND P0, PT, R32, R149, PT ;  /* 0x000000952000720c */ /* 0x000fe40003f06270 */
[----:B------:R-:W-:Y:S01]  /*10450*/  LOP3.LUT R16, R92, 0x59, R93, 0xfe, !PT ;  /* 0x000000595c107812 */ /* 0x000fe200078efe5d */
[----:B------:R-:W-:Y:S01]  /*10460*/  LDSM.16.M88.4 R32, [R226+0x4400] ;  /* 0x00440000e220783b */ /* 0x000fe20000000200 */
[----:B------:R-:W-:Y:S02]  /*10470*/  ISETP.GE.AND P3, PT, R3, R148, PT ;  /* 0x000000940300720c */ /* 0x000fe40003f66270 */
[----:B------:R-:W-:Y:S02]  /*10480*/  FSEL R174, R17, -INF , !P1 ;  /* 0xff80000011ae7808 */ /* 0x000fe40004800000 */
[----:B------:R-:W-:Y:S02]  /*10490*/  FSEL R125, R19, -INF , !P0 ;  /* 0xff800000137d7808 */ /* 0x000fe40004000000 */
[----:B------:R-:W-:-:S02]  /*104a0*/  FSEL R153, R18, -INF , !P4 ;  /* 0xff80000012997808 */ /* 0x000fc40006000000 */
[C---:B------:R-:W-:Y:S01]  /*104b0*/  ISETP.GE.AND P1, PT, R16.reuse, R148, PT ;  /* 0x000000941000720c */ /* 0x040fe20003f26270 */
[C---:B-1----:R-:W-:Y:S01]  /*104c0*/  HMMA.16816.F32.BF16 R24, R76.reuse, R28, R24 ;  /* 0x0000001c4c18723c */ /* 0x042fe20000041818 */
[-C--:B------:R-:W-:Y:S02]  /*104d0*/  ISETP.GE.AND P0, PT, R16, R149.reuse, PT ;  /* 0x000000951000720c */ /* 0x080fe40003f06270 */
[----:B------:R-:W-:Y:S01]  /*104e0*/  FSEL R178, R12, -INF , !P3 ;  /* 0xff8000000cb27808 */ /* 0x000fe20005800000 */
[----:B------:R-:W1:Y:S01]  /*104f0*/  LDSM.16.M88.4 R16, [R226+0x4000] ;  /* 0x00400000e210783b */ /* 0x000e620000000200 */
[----:B------:R-:W-:Y:S02]  /*10500*/  LOP3.LUT R12, R92, 0x61, R93, 0xfe, !PT ;  /* 0x000000615c0c7812 */ /* 0x000fe400078efe5d */
[----:B------:R-:W-:Y:S01]  /*10510*/  ISETP.GE.AND P2, PT, R3, R149, PT ;  /* 0x000000950300720c */ /* 0x000fe20003f46270 */
[----:B------:R-:W-:Y:S01]  /*10520*/  HMMA.16816.F32.BF16 R36, R76, R30, R36 ;  /* 0x0000001e4c24723c */ /* 0x000fe20000041824 */
[----:B------:R-:W-:-:S02]  /*10530*/  FSEL R180, R13, -INF , !P1 ;  /* 0xff8000000db47808 */ /* 0x000fc40004800000 */
[----:B------:R-:W-:Y:S02]  /*10540*/  FSEL R127, R15, -INF , !P0 ;  /* 0xff8000000f7f7808 */ /* 0x000fe40004000000 */
[----:B------:R-:W-:Y:S02]  /*10550*/  LOP3.LUT R3, R92, 0x60, R93, 0xfe, !PT ;  /* 0x000000605c037812 */ /* 0x000fe400078efe5d */
[----:B------:R-:W-:Y:S02]  /*10560*/  FSEL R123, R14, -INF , !P2 ;  /* 0xff8000000e7b7808 */ /* 0x000fe40005000000 */
[CC--:B------:R-:W-:Y:S02]  /*10570*/  ISETP.GE.AND P1, PT, R12.reuse, R148.reuse, PT ;  /* 0x000000940c00720c */ /* 0x0c0fe40003f26270 */
[----:B------:R-:W-:Y:S02]  /*10580*/  ISETP.GE.AND P0, PT, R12, R149, PT ;  /* 0x000000950c00720c */ /* 0x000fe40003f06270 */
[----:B------:R-:W2:Y:S01]  /*10590*/  LDSM.16.M88.4 R12, [R212] ;  /* 0x00000000d40c783b */ /* 0x000ea20000000200 */
        /* <DEDUP_REMOVED lines=11> */
[----:B------:R-:W-:Y:S02]  /*10650*/  FSEL R129, R10, -INF , !P4 ;  /* 0xff8000000a817808 */ /* 0x000fe40006000000 */
[----:B---3--:R-:W-:Y:S01]  /*10660*/  HMMA.16816.F32.BF16 R8, R84, R20, RZ ;  /* 0x000000145408723c */ /* 0x008fe200000418ff */
[----:B------:R-:W-:-:S02]  /*10670*/  FSEL R188, R4, -INF , !P3 ;  /* 0xff80000004bc7808 */ /* 0x000fc40005800000 */
[----:B------:R-:W-:Y:S02]  /*10680*/  FSEL R117, R6, -INF , !P2 ;  /* 0xff80000006757808 */ /* 0x000fe40005000000 */
[----:B------:R-:W-:Y:S02]  /*10690*/  FSEL R190, R5, -INF , !P1 ;  /* 0xff80000005be7808 */ /* 0x000fe40004800000 */
[----:B------:R-:W-:Y:S01]  /*106a0*/  FSEL R113, R7, -INF , !P0 ;  /* 0xff80000007717808 */ /* 0x000fe20004000000 */
[----:B------:R-:W-:Y:S01]  /*106b0*/  HMMA.16816.F32.BF16 R20, R84, R22, RZ ;  /* 0x000000165414723c */ /* 0x000fe200000418ff */
[----:B------:R-:W3:Y:S01]  /*106c0*/  LDSM.16.M88.4 R4, [R211] ;  /* 0x00000000d304783b */ /* 0x000ee20000000200 */
[C-C-:B------:R-:W-:Y:S02]  /*106d0*/  LOP3.LUT R28, R92.reuse, 0x70, R93.reuse, 0xfe, !PT ;  /* 0x000000705c1c7812 */ /* 0x140fe400078efe5d */
[----:B------:R-:W-:Y:S02]  /*106e0*/  LOP3.LUT R3, R92, 0x71, R93, 0xfe, !PT ;  /* 0x000000715c037812 */ /* 0x000fe400078efe5d */
[----:B------:R-:W-:-:S02]  /*106f0*/  ISETP.GE.AND P3, PT, R28, R148, PT ;  /* 0x000000941c00720c */ /* 0x000fc40003f66270 */
[CC--:B------:R-:W-:Y:S02]  /*10700*/  ISETP.GE.AND P1, PT, R3.reuse, R148.reuse, PT ;  /* 0x000000940300720c */ /* 0x0c0fe40003f26270 */
[-C--:B------:R-:W-:Y:S02]  /*10710*/  ISETP.GE.AND P0, PT, R3, R149.reuse, PT ;  /* 0x000000950300720c */ /* 0x080fe40003f06270 */
[----:B------:R-:W-:Y:S02]  /*10720*/  LOP3.LUT R3, R92, 0x78, R93, 0xfe, !PT ;  /* 0x000000785c037812 */ /* 0x000fe400078efe5d */
[----:B------:R-:W-:Y:S02]  /*10730*/  ISETP.GE.AND P4, PT, R28, R149, PT ;  /* 0x000000951c00720c */ /* 0x000fe40003f86270 */
[----:B------:R-:W-:Y:S01]  /*10740*/  FSEL R194, R64, -INF , !P3 ;  /* 0xff80000040c27808 */ /* 0x000fe20005800000 */
[----:B-1----:R-:W-:Y:S01]  /*10750*/  HMMA.16816.F32.BF16 R28, R84, R16, RZ ;  /* 0x00000010541c723c */ /* 0x002fe200000418ff */
[----:B------:R-:W-:-:S02]  /*10760*/  ISETP.GE.AND P3, PT, R3, R148, PT ;  /* 0x000000940300720c */ /* 0x000fc40003f66270 */
[----:B------:R-:W-:Y:S02]  /*10770*/  ISETP.GE.AND P2, PT, R3, R149, PT ;  /* 0x000000950300720c */ /* 0x000fe40003f46270 */
[C-C-:B------:R-:W-:Y:S02]  /*10780*/  LOP3.LUT R3, R92.reuse, 0x79, R93.reuse, 0xfe, !PT ;  /* 0x000000795c037812 */ /* 0x140fe400078efe5d */
[----:B------:R-:W-:Y:S01]  /*10790*/  LOP3.LUT R16, R92, 0x80, R93, 0xfe, !PT ;  /* 0x000000805c107812 */ /* 0x000fe200078efe5d */
[----:B--2---:R-:W-:Y:S01]  /*107a0*/  HMMA.16816.F32.BF16 R8, R76, R12, R8 ;  /* 0x0000000c4c08723c */ /* 0x004fe20000041808 */
[----:B------:R-:W-:Y:S02]  /*107b0*/  FSEL R192, R65, -INF , !P1 ;  /* 0xff80000041c07808 */ /* 0x000fe40004800000 */
[----:B------:R-:W-:Y:S02]  /*107c0*/  FSEL R105, R67, -INF , !P0 ;  /* 0xff80000043697808 */ /* 0x000fe40004000000 */
[----:B------:R-:W-:-:S02]  /*107d0*/  ISETP.GE.AND P1, PT, R3, R148, PT ;  /* 0x000000940300720c */ /* 0x000fc40003f26270 */
[----:B------:R-:W-:Y:S01]  /*107e0*/  ISETP.GE.AND P0, PT, R3, R149, PT ;  /* 0x000000950300720c */ /* 0x000fe20003f06270 */
[C---:B------:R-:W-:Y:S01]  /*107f0*/  HMMA.16816.F32.BF16 R20, R76.reuse, R14, R20 ;  /* 0x0000000e4c14723c */ /* 0x040fe20000041814 */
[----:B------:R-:W-:Y:S02]  /*10800*/  FSEL R196, R60, -INF , !P3 ;  /* 0xff8000003cc47808 */ /* 0x000fe40005800000 */
[----:B------:R-:W-:Y:S02]  /*10810*/  ISETP.GE.AND P3, PT, R16, R148, PT ;  /* 0x000000941000720c */ /* 0x000fe40003f66270 */
[C-C-:B------:R-:W-:Y:S02]  /*10820*/  LOP3.LUT R12, R92.reuse, 0x81, R93.reuse, 0xfe, !PT ;  /* 0x000000815c0c7812 */ /* 0x140fe400078efe5d */
[----:B------:R-:W-:Y:S01]  /*10830*/  LOP3.LUT R3, R92, 0x88, R93, 0xfe, !PT ;  /* 0x000000885c037812 */ /* 0x000fe200078efe5d */
[----:B---3--:R-:W-:Y:S01]  /*10840*/  HMMA.16816.F32.BF16 R28, R76, R4, R28 ;  /* 0x000000044c1c723c */ /* 0x008fe2000004181c */
[----:B------:R-:W-:-:S02]  /*10850*/  FSEL R198, R61, -INF , !P1 ;  /* 0xff8000003dc67808 */ /* 0x000fc40004800000 */
[----:B------:R-:W-:Y:S02]  /*10860*/  FSEL R109, R63, -INF , !P0 ;  /* 0xff8000003f6d7808 */ /* 0x000fe40004000000 */
[----:B------:R-:W-:Y:S02]  /*10870*/  FSEL R115, R66, -INF , !P4 ;  /* 0xff80000042737808 */ /* 0x000fe40006000000 */
[C---:B------:R-:W-:Y:S02]  /*10880*/  ISETP.GE.AND P1, PT, R12.reuse, R148, PT ;  /* 0x000000940c00720c */ /* 0x040fe40003f26270 */
[-C--:B------:R-:W-:Y:S02]  /*10890*/  ISETP.GE.AND P0, PT, R12, R149.reuse, PT ;  /* 0x000000950c00720c */ /* 0x080fe40003f06270 */
[----:B------:R-:W-:Y:S02]  /*108a0*/  FSEL R202, R56, -INF , !P3 ;  /* 0xff80000038ca7808 */ /* 0x000fe40005800000 */
[----:B------:R-:W-:-:S02]  /*108b0*/  ISETP.GE.AND P4, PT, R16, R149, PT ;  /* 0x000000951000720c */ /* 0x000fc40003f86270 */
[C---:B------:R-:W-:Y:S01]  /*108c0*/  ISETP.GE.AND P3, PT, R3.reuse, R148, PT ;  /* 0x000000940300720c */ /* 0x040fe20003f66270 */
[----:B------:R-:W-:Y:S01]  /*108d0*/  HMMA.16816.F32.BF16 R16, R84, R18, RZ ;  /* 0x000000125410723c */ /* 0x000fe200000418ff */
[C-C-:B------:R-:W-:Y:S02]  /*108e0*/  LOP3.LUT R13, R92.reuse, 0x89, R93.reuse, 0xfe, !PT ;  /* 0x000000895c0d7812 */ /* 0x140fe400078efe5d */
[----:B------:R-:W-:Y:S02]  /*108f0*/  LOP3.LUT R12, R92, 0x90, R93, 0xfe, !PT ;  /* 0x000000905c0c7812 */ /* 0x000fe400078efe5d */
[----:B------:R-:W-:Y:S02]  /*10900*/  FSEL R103, R62, -INF , !P2 ;  /* 0xff8000003e677808 */ /* 0x000fe40005000000 */
[----:B------:R-:W-:Y:S02]  /*10910*/  ISETP.GE.AND P2, PT, R3, R149, PT ;  /* 0x000000950300720c */ /* 0x000fe40003f46270 */
[----:B------:R-:W-:-:S02]  /*10920*/  FSEL R200, R57, -INF , !P1 ;  /* 0xff80000039c87808 */ /* 0x000fc40004800000 */
[----:B------:R-:W-:Y:S02]  /*10930*/  FSEL R111, R58, -INF , !P4 ;  /* 0xff8000003a6f7808 */ /* 0x000fe40006000000 */
[----:B------:R-:W-:Y:S02]  /*10940*/  FSEL R3, R59, -INF , !P0 ;  /* 0xff8000003b037808 */ /* 0x000fe40004000000 */
[----:B------:R-:W-:Y:S02]  /*10950*/  FSEL R80, R80, -INF , !P3 ;  /* 0xff80000050507808 */ /* 0x000fe40005800000 */
[CC--:B------:R-:W-:Y:S02]  /*10960*/  ISETP.GE.AND P1, PT, R13.reuse, R148.reuse, PT ;  /* 0x000000940d00720c */ /* 0x0c0fe40003f26270 */
[----:B------:R-:W-:Y:S02]  /*10970*/  ISETP.GE.AND P0, PT, R13, R149, PT ;  /* 0x000000950d00720c */ /* 0x000fe40003f06270 */
        /* <DEDUP_REMOVED lines=9> */
[----:B------:R-:W-:Y:S02]  /*10a10*/  FSEL R206, R40, -INF , !P3 ;  /* 0xff80000028ce7808 */ /* 0x000fe40005800000 */
[----:B------:R-:W-:Y:S02]  /*10a20*/  FSEL R242, R41, -INF , !P1 ;  /* 0xff80000029f27808 */ /* 0x000fe40004800000 */
[----:B------:R-:W-:Y:S02]  /*10a30*/  FSEL R50, R42, -INF , !P4 ;  /* 0xff8000002a327808 */ /* 0x000fe40006000000 */
[----:B------:R-:W-:Y:S02]  /*10a40*/  FSEL R51, R43, -INF , !P0 ;  /* 0xff8000002b337808 */ /* 0x000fe40004000000 */
[----:B------:R-:W-:Y:S01]  /*10a50*/  LOP3.LUT R4, R92, 0x98, R93, 0xfe, !PT ;  /* 0x000000985c047812 */ /* 0x000fe200078efe5d */
[----:B------:R-:W-:Y:S01]  /*10a60*/  HMMA.16816.F32.BF16 R40, R84, R32, RZ ;  /* 0x000000205428723c */ /* 0x000fe200000418ff */
[----:B------:R-:W-:-:S02]  /*10a70*/  FSEL R48, R82, -INF , !P2 ;  /* 0xff80000052307808 */ /* 0x000fc40005000000 */
[CC--:B------:R-:W-:Y:S02]  /*10a80*/  ISETP.GE.AND P3, PT, R4.reuse, R148.reuse, PT ;  /* 0x000000940400720c */ /* 0x0c0fe40003f66270 */
[----:B------:R-:W-:Y:S02]  /*10a90*/  ISETP.GE.AND P2, PT, R4, R149, PT ;  /* 0x000000950400720c */ /* 0x000fe40003f46270 */
[C-C-:B------:R-:W-:Y:S01]  /*10aa0*/  LOP3.LUT R4, R92.reuse, 0xa0, R93.reuse, 0xfe, !PT ;  /* 0x000000a05c047812 */ /* 0x140fe200078efe5d */
[----:B------:R-:W-:Y:S01]  /*10ab0*/  HMMA.16816.F32.BF16 R32, R84, R34, RZ ;  /* 0x000000225420723c */ /* 0x000fe200000418ff */
[----:B------:R-:W-:Y:S02]  /*10ac0*/  LOP3.LUT R5, R92, 0x99, R93, 0xfe, !PT ;  /* 0x000000995c057812 */ /* 0x000fe400078efe5d */
[----:B------:R-:W-:Y:S02]  /*10ad0*/  FSEL R246, R88, -INF , !P3 ;  /* 0xff80000058f67808 */ /* 0x000fe40005800000 */
[----:B------:R-:W-:-:S02]  /*10ae0*/  ISETP.GE.AND P3, PT, R4, R148, PT ;  /* 0x000000940400720c */ /* 0x000fc40003f66270 */
[-C--:B------:R-:W-:Y:S02]  /*10af0*/  ISETP.GE.AND P4, PT, R4, R149.reuse, PT ;  /* 0x000000950400720c */ /* 0x080fe40003f86270 */
[C---:B------:R-:W-:Y:S02]  /*10b00*/  ISETP.GE.AND P1, PT, R5.reuse, R148, PT ;  /* 0x000000940500720c */ /* 0x040fe40003f26270 */
[----:B------:R-:W-:Y:S02]  /*10b10*/  ISETP.GE.AND P0, PT, R5, R149, PT ;  /* 0x000000950500720c */ /* 0x000fe40003f06270 */
[C-C-:B------:R-:W-:Y:S02]  /*10b20*/  LOP3.LUT R4, R92.reuse, 0xa8, R93.reuse, 0xfe, !PT ;  /* 0x000000a85c047812 */ /* 0x140fe400078efe5d */
[----:B------:R-:W-:Y:S01]  /*10b30*/  LOP3.LUT R5, R92, 0xa1, R93, 0xfe, !PT ;  /* 0x000000a15c057812 */ /* 0x000fe200078efe5d */
[----:B-1----:R-:W-:Y:S01]  /*10b40*/  HMMA.16816.F32.BF16 R40, R76, R12, R40 ;  /* 0x0000000c4c28723c */ /* 0x002fe20000041828 */
        /* <DEDUP_REMOVED lines=8> */
[-C--:B------:R-:W-:Y:S02]  /*10bd0*/  ISETP.GE.AND P0, PT, R5, R149.reuse, PT ;  /* 0x000000950500720c */ /* 0x080fe40003f06270 */
[----:B------:R-:W-:Y:S02]  /*10be0*/  LOP3.LUT R4, R92, 0xa9, R93, 0xfe, !PT ;  /* 0x000000a95c047812 */ /* 0x000fe400078efe5d */
[----:B------:R-:W-:Y:S02]  /*10bf0*/  FSEL R250, R25, -INF , !P1 ;  /* 0xff80000019fa7808 */ /* 0x000fe40004800000 */
[----:B------:R-:W-:Y:S02]  /*10c00*/  FSEL R55, R27, -INF , !P0 ;  /* 0xff8000001b377808 */ /* 0x000fe40004000000 */
[C---:B------:R-:W-:Y:S02]  /*10c10*/  ISETP.GE.AND P1, PT, R4.reuse, R148, PT ;  /* 0x000000940400720c */ /* 0x040fe40003f26270 */
[----:B------:R-:W-:-:S02]  /*10c20*/  ISETP.GE.AND P0, PT, R4, R149, PT ;  /* 0x000000950400720c */ /* 0x000fc40003f06270 */
[--C-:B------:R-:W-:Y:S01]  /*10c30*/  LOP3.LUT R24, R92, 0xb0, R93.reuse, 0xfe, !PT ;  /* 0x000000b05c187812 */ /* 0x100fe200078efe5d */
[----:B------:R-:W1:Y:S01]  /*10c40*/  LDSM.16.M88.4 R4, [R226+0x4c00] ;  /* 0x004c0000e204783b */ /* 0x000e620000000200 */
[----:B------:R-:W-:Y:S02]  /*10c50*/  FSEL R67, R36, -INF , !P3 ;  /* 0xff80000024437808 */ /* 0x000fe40005800000 */
        /* <DEDUP_REMOVED lines=11> */
[----:B------:R-:W2:Y:S01]  /*10d10*/  LDSM.16.M88.4 R12, [R209] ;  /* 0x00000000d10c783b */ /* 0x000ea20000000200 */
        /* <DEDUP_REMOVED lines=9> */
[-C--:B------:R-:W-:Y:S02]  /*10db0*/  ISETP.GE.AND P4, PT, R24, R149.reuse, PT ;  /* 0x000000951800720c */ /* 0x080fe40003f86270 */
[C---:B------:R-:W-:Y:S01]  /*10dc0*/  ISETP.GE.AND P1, PT, R8.reuse, R148, PT ;  /* 0x000000940800720c */ /* 0x040fe20003f26270 */
[----:B------:R-:W3:Y:S01]  /*10dd0*/  LDSM.16.M88.4 R24, [R208] ;  /* 0x00000000d018783b */ /* 0x000ee20000000200 */
[----:B------:R-:W-:Y:S01]  /*10de0*/  ISETP.GE.AND P0, PT, R8, R149, PT ;  /* 0x000000950800720c */ /* 0x000fe20003f06270 */
[----:B------:R-:W-:-:S04]  /*10df0*/  DEPBAR.LE SB0, 0x0 ;  /* 0x000080000000791a */ /* 0x000fc80000000000 */
[C---:B------:R-:W-:Y:S01]  /*10e00*/  HMMA.16816.F32.BF16 R8, R84.reuse, R44, RZ ;  /* 0x0000002c5408723c */ /* 0x040fe200000418ff */
[----:B------:R-:W-:Y:S02]  /*10e10*/  FSEL R203, R21, -INF , !P1 ;  /* 0xff80000015cb7808 */ /* 0x000fe40004800000 */
[C-C-:B------:R-:W-:Y:S02]  /*10e20*/  LOP3.LUT R20, R92.reuse, 0xc1, R93.reuse, 0xfe, !PT ;  /* 0x000000c15c147812 */ /* 0x140fe400078efe5d */
[----:B------:R-:W-:Y:S02]  /*10e30*/  LOP3.LUT R21, R92, 0xc8, R93, 0xfe, !PT ;  /* 0x000000c85c157812 */ /* 0x000fe400078efe5d */
[----:B------:R-:W-:Y:S01]  /*10e40*/  FSEL R56, R22, -INF , !P2 ;  /* 0xff80000016387808 */ /* 0x000fe20005000000 */
[----:B------:R-:W-:Y:S01]  /*10e50*/  HMMA.16816.F32.BF16 R44, R84, R46, RZ ;  /* 0x0000002e542c723c */ /* 0x000fe200000418ff */
[----:B------:R-:W-:Y:S02]  /*10e60*/  FSEL R57, R23, -INF , !P0 ;  /* 0xff80000017397808 */ /* 0x000fe40004000000 */
[----:B------:R-:W-:Y:S01]  /*10e70*/  FSEL R205, R28, -INF , !P3 ;  /* 0xff8000001ccd7808 */ /* 0x000fe20005800000 */
[----:B------:R-:W-:Y:S01]  /*10e80*/  BAR.SYNC.DEFER_BLOCKING 0x0 ;  /* 0x0000000000007b1d */ /* 0x000fe20000010000 */
[----:B------:R-:W-:-:S02]  /*10e90*/  ISETP.GE.AND P1, PT, R20, R148, PT ;  /* 0x000000941400720c */ /* 0x000fc40003f26270 */
[-C--:B------:R-:W-:Y:S02]  /*10ea0*/  ISETP.GE.AND P0, PT, R20, R149.reuse, PT ;  /* 0x000000951400720c */ /* 0x080fe40003f06270 */
[C---:B------:R-:W-:Y:S02]  /*10eb0*/  ISETP.GE.AND P3, PT, R21.reuse, R148, PT ;  /* 0x000000941500720c */ /* 0x040fe40003f66270 */
[----:B------:R-:W-:Y:S02]  /*10ec0*/  ISETP.GE.AND P2, PT, R21, R149, PT ;  /* 0x000000951500720c */ /* 0x000fe40003f46270 */
[----:B-1----:R-:W-:Y:S01]  /*10ed0*/  HMMA.16816.F32.BF16 R20, R84, R4, RZ ;  /* 0x000000045414723c */ /* 0x002fe200000418ff */
[----:B------:R-:W-:Y:S02]  /*10ee0*/  FSEL R28, R29, -INF , !P1 ;  /* 0xff8000001d1c7808 */ /* 0x000fe40004800000 */
[----:B------:R-:W-:Y:S02]  /*10ef0*/  FSEL R59, R31, -INF , !P0 ;  /* 0xff8000001f3b7808 */ /* 0x000fe40004000000 */
[----:B------:R-:W-:-:S02]  /*10f00*/  LOP3.LUT R29, R92, 0xd0, R93, 0xfe, !PT ;  /* 0x000000d05c1d7812 */ /* 0x000fc400078efe5d */
[--C-:B------:R-:W-:Y:S01]  /*10f10*/  LOP3.LUT R4, R92, 0xc9, R93.reuse, 0xfe, !PT ;  /* 0x000000c95c047812 */ /* 0x100fe200078efe5d */
[----:B--2---:R-:W-:Y:S01]  /*10f20*/  HMMA.16816.F32.BF16 R8, R76, R12, R8 ;  /* 0x0000000c4c08723c */ /* 0x004fe20000041808 */
[----:B------:R-:W-:Y:S02]  /*10f30*/  FSEL R60, R18, -INF , !P2 ;  /* 0xff800000123c7808 */ /* 0x000fe40005000000 */
[C---:B------:R-:W-:Y:S02]  /*10f40*/  ISETP.GE.AND P1, PT, R4.reuse, R148, PT ;  /* 0x000000940400720c */ /* 0x040fe40003f26270 */
[----:B------:R-:W-:Y:S02]  /*10f50*/  ISETP.GE.AND P0, PT, R4, R149, PT ;  /* 0x000000950400720c */ /* 0x000fe40003f06270 */
[----:B------:R-:W-:Y:S01]  /*10f60*/  LOP3.LUT R18, R92, 0xd1, R93, 0xfe, !PT ;  /* 0x000000d15c127812 */ /* 0x000fe200078efe5d */
[----:B------:R-:W-:Y:S01]  /*10f70*/  HMMA.16816.F32.BF16 R4, R84, R6, RZ ;  /* 0x000000065404723c */ /* 0x000fe200000418ff */
[----:B------:R-:W-:-:S02]  /*10f80*/  FSEL R182, R16, -INF , !P3 ;  /* 0xff80000010b67808 */ /* 0x000fc40005800000 */
[-C--:B------:R-:W-:Y:S02]  /*10f90*/  ISETP.GE.AND P3, PT, R29, R148.reuse, PT ;  /* 0x000000941d00720c */ /* 0x080fe40003f66270 */
[----:B------:R-:W-:Y:S02]  /*10fa0*/  FSEL R158, R17, -INF , !P1 ;  /* 0xff800000119e7808 */ /* 0x000fe40004800000 */
[----:B------:R-:W-:Y:S01]  /*10fb0*/  FSEL R61, R19, -INF , !P0 ;  /* 0xff800000133d7808 */ /* 0x000fe20004000000 */
[----:B------:R-:W-:Y:S01]  /*10fc0*/  HMMA.16816.F32.BF16 R44, R76, R14, R44 ;  /* 0x0000000e4c2c723c */ /* 0x000fe2000004182c */
[----:B------:R-:W-:Y:S02]  /*10fd0*/  LOP3.LUT R16, R92, 0xd8, R93, 0xfe, !PT ;  /* 0x000000d85c107812 */ /* 0x000fe400078efe5d */
[C---:B------:R-:W-:Y:S02]  /*10fe0*/  ISETP.GE.AND P1, PT, R18.reuse, R148, PT ;  /* 0x000000941200720c */ /* 0x040fe40003f26270 */
[----:B------:R-:W-:-:S02]  /*10ff0*/  ISETP.GE.AND P0, PT, R18, R149, PT ;  /* 0x000000951200720c */ /* 0x000fc40003f06270 */
[----:B------:R-:W-:Y:S01]  /*11000*/  LOP3.LUT R13, R92, 0xd9, R93, 0xfe, !PT ;  /* 0x000000d95c0d7812 */ /* 0x000fe200078efe5d */
[C---:B---3--:R-:W-:Y:S01]  /*11010*/  HMMA.16816.F32.BF16 R20, R76.reuse, R24, R20 ;  /* 0x000000184c14723c */ /* 0x048fe20000041814 */
[----:B------:R-:W-:Y:S02]  /*11020*/  FSEL R58, R30, -INF , !P4 ;  /* 0xff8000001e3a7808 */ /* 0x000fe40006000000 */
[----:B------:R-:W-:Y:S02]  /*11030*/  FSEL R164, R40, -INF , !P3 ;  /* 0xff80000028a47808 */ /* 0x000fe40005800000 */
[----:B------:R-:W-:Y:S02]  /*11040*/  ISETP.GE.AND P4, PT, R29, R149, PT ;  /* 0x000000951d00720c */ /* 0x000fe40003f86270 */
[----:B------:R-:W-:Y:S01]  /*11050*/  ISETP.GE.AND P3, PT, R16, R148, PT ;  /* 0x000000941000720c */ /* 0x000fe20003f66270 */
[----:B------:R-:W-:Y:S01]  /*11060*/  HMMA.16816.F32.BF16 R4, R76, R26, R4 ;  /* 0x0000001a4c04723c */ /* 0x000fe20000041804 */
[----:B------:R-:W-:-:S02]  /*11070*/  FSEL R162, R41, -INF , !P1 ;  /* 0xff80000029a27808 */ /* 0x000fc40004800000 */
[----:B------:R-:W-:Y:S02]  /*11080*/  FSEL R43, R43, -INF , !P0 ;  /* 0xff8000002b2b7808 */ /* 0x000fe40004000000 */
[C-C-:B------:R-:W-:Y:S02]  /*11090*/  LOP3.LUT R12, R92.reuse, 0xe0, R93.reuse, 0xfe, !PT ;  /* 0x000000e05c0c7812 */ /* 0x140fe400078efe5d */
[C---:B------:R-:W-:Y:S02]  /*110a0*/  ISETP.GE.AND P1, PT, R13.reuse, R148, PT ;  /* 0x000000940d00720c */ /* 0x040fe40003f26270 */
[----:B------:R-:W-:Y:S02]  /*110b0*/  ISETP.GE.AND P0, PT, R13, R149, PT ;  /* 0x000000950d00720c */ /* 0x000fe40003f06270 */
[----:B------:R-:W-:Y:S02]  /*110c0*/  LOP3.LUT R13, R92, 0xe1, R93, 0xfe, !PT ;  /* 0x000000e15c0d7812 */ /* 0x000fe400078efe5d */
[----:B------:R-:W-:-:S02]  /*110d0*/  FSEL R42, R42, -INF , !P4 ;  /* 0xff8000002a2a7808 */ /* 0x000fc40006000000 */
[----:B------:R-:W-:Y:S02]  /*110e0*/  FSEL R156, R32, -INF , !P3 ;  /* 0xff800000209c7808 */ /* 0x000fe40005800000 */
[CC--:B------:R-:W-:Y:S02]  /*110f0*/  ISETP.GE.AND P3, PT, R12.reuse, R148.reuse, PT ;  /* 0x000000940c00720c */ /* 0x0c0fe40003f66270 */
[----:B------:R-:W-:Y:S02]  /*11100*/  ISETP.GE.AND P4, PT, R12, R149, PT ;  /* 0x000000950c00720c */ /* 0x000fe40003f86270 */
[----:B------:R-:W-:Y:S02]  /*11110*/  FSEL R154, R33, -INF , !P1 ;  /* 0xff800000219a7808 */ /* 0x000fe40004800000 */
[----:B------:R-:W-:Y:S02]  /*11120*/  LOP3.LUT R12, R92, 0xe8, R93, 0xfe, !PT ;  /* 0x000000e85c0c7812 */ /* 0x000fe400078efe5d */
[----:B------:R-:W-:-:S02]  /*11130*/  ISETP.GE.AND P1, PT, R13, R148, PT ;  /* 0x000000940d00720c */ /* 0x000fc40003f26270 */
[----:B------:R-:W-:Y:S02]  /*11140*/  FSEL R35, R35, -INF , !P0 ;  /* 0xff80000023237808 */ /* 0x000fe40004000000 */
[----:B------:R-:W-:Y:S02]  /*11150*/  FSEL R152, R8, -INF , !P3 ;  /* 0xff80000008987808 */ /* 0x000fe40005800000 */
[----:B------:R-:W-:Y:S02]  /*11160*/  ISETP.GE.AND P0, PT, R13, R149, PT ;  /* 0x000000950d00720c */ /* 0x000fe40003f06270 */
[----:B------:R-:W-:Y:S02]  /*11170*/  ISETP.GE.AND P3, PT, R12, R148, PT ;  /* 0x000000940c00720c */ /* 0x000fe40003f66270 */
[----:B------:R-:W-:Y:S02]  /*11180*/  FSEL R116, R9, -INF , !P1 ;  /* 0xff80000009747808 */ /* 0x000fe40004800000 */
[----:B------:R-:W-:-:S02]  /*11190*/  LOP3.LUT R9, R92, 0xe9, R93, 0xfe, !PT ;  /* 0x000000e95c097812 */ /* 0x000fc400078efe5d */
[----:B------:R-:W-:Y:S02]  /*111a0*/  LOP3.LUT R8, R92, 0xf0, R93, 0xfe, !PT ;  /* 0x000000f05c087812 */ /* 0x000fe400078efe5d */
[-C--:B------:R-:W-:Y:S02]  /*111b0*/  ISETP.GE.AND P2, PT, R16, R149.reuse, PT ;  /* 0x000000951000720c */ /* 0x080fe40003f46270 */
[----:B------:R-:W-:Y:S02]  /*111c0*/  FSEL R33, R10, -INF , !P4 ;  /* 0xff8000000a217808 */ /* 0x000fe40006000000 */
[----:B------:R-:W-:Y:S02]  /*111d0*/  FSEL R32, R11, -INF , !P0 ;  /* 0xff8000000b207808 */ /* 0x000fe40004000000 */
[----:B------:R-:W-:Y:S02]  /*111e0*/  FSEL R110, R44, -INF , !P3 ;  /* 0xff8000002c6e7808 */ /* 0x000fe40005800000 */
[----:B------:R-:W-:-:S02]  /*111f0*/  ISETP.GE.AND P0, PT, R9, R149, PT ;  /* 0x000000950900720c */ /* 0x000fc40003f06270 */
[C---:B------:R-:W-:Y:S02]  /*11200*/  ISETP.GE.AND P3, PT, R8.reuse, R148, PT ;  /* 0x000000940800720c */ /* 0x040fe40003f66270 */
[-C--:B------:R-:W-:Y:S02]  /*11210*/  ISETP.GE.AND P4, PT, R8, R149.reuse, PT ;  /* 0x000000950800720c */ /* 0x080fe40003f86270 */
[----:B------:R-:W-:Y:S02]  /*11220*/  LOP3.LUT R8, R92, 0xf1, R93, 0xfe, !PT ;  /* 0x000000f15c087812 */ /* 0x000fe400078efe5d */
[----:B------:R-:W-:Y:S02]  /*11230*/  FSEL R34, R34, -INF , !P2 ;  /* 0xff80000022227808 */ /* 0x000fe40005000000 */
[----:B------:R-:W-:Y:S02]  /*11240*/  ISETP.GE.AND P2, PT, R12, R149, PT ;  /* 0x000000950c00720c */ /* 0x000fe40003f46270 */
        /* <DEDUP_REMOVED lines=8> */
[-C--:B------:R-:W-:Y:S02]  /*112d0*/  ISETP.GE.AND P1, PT, R8, R149.reuse, PT ;  /* 0x000000950800720c */ /* 0x080fe40003f26270 */
[----:B------:R-:W-:Y:S02]  /*112e0*/  ISETP.NE.AND P3, PT, R95, RZ, PT ;  /* 0x000000ff5f00720c */ /* 0x000fe40003f65270 */
[C---:B------:R-:W-:Y:S02]  /*112f0*/  ISETP.GE.AND P2, PT, R93.reuse, R148, PT ;  /* 0x000000945d00720c */ /* 0x040fe40003f46270 */
[----:B------:R-:W-:Y:S02]  /*11300*/  ISETP.GE.AND P0, PT, R93, R149, PT ;  /* 0x000000955d00720c */ /* 0x000fe40003f06270 */
[----:B------:R-:W-:-:S02]  /*11310*/  FSEL R64, R22, -INF , !P4 ;  /* 0xff80000016407808 */ /* 0x000fc40006000000 */
[----:B------:R-:W-:Y:S02]  /*11320*/  FSEL R63, R23, -INF , !P1 ;  /* 0xff800000173f7808 */ /* 0x000fe40004800000 */
        /* <DEDUP_REMOVED lines=65> */
.L_x_2478:
[----:B------:R-:W-:-:S05]  /*11740*/  IMAD.MOV.U32 R6, RZ, RZ, c[0x0][0x198] ;  /* 0x00006600ff067624 */ /* 0x000fca00078e00ff */
[----:B------:R-:W-:-:S04]  /*11750*/  LEA R6, -R6, RZ, 0x8 ;  /* 0x000000ff06067211 */ /* 0x000fc800078e41ff */
[----:B------:R-:W-:Y:S02]  /*11760*/  SHF.R.S32.HI R4, RZ, 0x1f, R6 ;  /* 0x0000001fff047819 */ /* 0x000fe40000011406 */
.L_x_2479:
        /* <DEDUP_REMOVED lines=32> */
.L_x_2477:
        /* <DEDUP_REMOVED lines=258> */
[----:B------:R-:W-:Y:S02]  /*12990*/  FFMA.FTZ R151, R164, c[0x0][0x23c], -R101 ;  /* 0x00008f00a4977a23 */ /* 0x000fe40000010865 */
        /* <DEDUP_REMOVED lines=101> */
[----:B------:R-:W2:Y:S01]  /*12ff0*/  MUFU.EX2 R158, R158 ;  /* 0x0000009e009e7308 */ /* 0x000ea20000000800 */
[----:B------:R-:W-:Y:S01]  /*13000*/  FADD.FTZ R140, R140, R145 ;  /* 0x000000918c8c7221 */ /* 0x000fe20000010000 */
[----:B------:R-:W-:Y:S01]  /*13010*/  HMMA.16816.F32.BF16 R4, R28, R10, R4 ;  /* 0x0000000a1c04723c */ /* 0x000fe20000041804 */
[----:B------:R-:W4:Y:S01]  /*13020*/  LDSM.16.MT88.4 R8, [R223+0x5c00] ;  /* 0x005c0000df08783b */ /* 0x000f220000004200 */
[----:B------:R-:W-:-:S02]  /*13030*/  FADD.FTZ R161, R161, R120 ;  /* 0x00000078a1a17221 */ /* 0x000fc40000010000 */
[----:B------:R-:W-:Y:S02]  /*13040*/  FADD.FTZ R141, R141, R140 ;  /* 0x0000008c8d8d7221 */ /* 0x000fe40000010000 */
[----:B------:R-:W1:Y:S01]  /*13050*/  MUFU.EX2 R160, R160 ;  /* 0x000000a000a07308 */ /* 0x000e620000000800 */
        /* <DEDUP_REMOVED lines=35> */
[C---:B----4-:R-:W-:Y:S01]  /*13290*/  HMMA.16816.F32.BF16 R136, R28.reuse, R8, R136 ;  /* 0x000000081c88723c */ /* 0x050fe20000041888 */
[--C-:B------:R-:W-:Y:S01]  /*132a0*/  FFMA.FTZ R59, R60, c[0x0][0x23c], -R68.reuse ;  /* 0x00008f003c3b7a23 */ /* 0x100fe20000010844 */
[----:B------:R-:W4:Y:S01]  /*132b0*/  MUFU.EX2 R119, R119 ;  /* 0x0000007700777308 */ /* 0x000f220000000800 */
        /* <DEDUP_REMOVED lines=10> */
[----:B--2---:R-:W-:Y:S01]  /*13360*/  F2FP.BF16.PACK_AB R29, R157, R158 ;  /* 0x0000009e9d1d723e */ /* 0x004fe200000010ff */
[----:B------:R-:W2:Y:S01]  /*13370*/  MUFU.EX2 R170, R170 ;  /* 0x000000aa00aa7308 */ /* 0x000ea20000000800 */
[----:B------:R-:W-:Y:S01]  /*13380*/  F2FP.BF16.PACK_AB R30, R97, R98 ;  /* 0x00000062611e723e */ /* 0x000fe200000010ff */
[----:B------:R-:W-:Y:S01]  /*13390*/  FFMA.FTZ R61, R35, c[0x0][0x23c], -R68 ;  /* 0x00008f00233d7a23 */ /* 0x000fe20000010844 */
[----:B------:R-:W-:Y:S01]  /*133a0*/  F2FP.BF16.PACK_AB R31, R160, R155 ;  /* 0x0000009ba01f723e */ /* 0x000fe200000010ff */
        /* <DEDUP_REMOVED lines=11> */
[----:B------:R-:W2:Y:S01]  /*13460*/  LDSM.16.MT88.4 R20, [R223+0x6400] ;  /* 0x00640000df14783b */ /* 0x000ea20000004200 */
[----:B------:R-:W-:-:S02]  /*13470*/  FFMA.FTZ R46, R65, c[0x0][0x23c], -R101 ;  /* 0x00008f00412e7a23 */ /* 0x000fc40000010865 */
[----:B------:R-:W-:Y:S02]  /*13480*/  FFMA.FTZ R64, R64, c[0x0][0x23c], -R68 ;  /* 0x00008f0040407a23 */ /* 0x000fe40000010844 */
[----:B------:R-:W-:Y:S02]  /*13490*/  MUFU.EX2 R103, R103 ;  /* 0x0000006700677308 */ /* 0x000fe40000000800 */
[C---:B-----5:R-:W-:Y:S06]  /*134a0*/  HMMA.16816.F32.BF16 R136, R28.reuse, R12, R136 ;  /* 0x0000000c1c88723c */ /* 0x060fec0000041888 */
[----:B------:R-:W5:Y:S02]  /*134b0*/  MUFU.EX2 R172, R172 ;  /* 0x000000ac00ac7308 */ /* 0x000f640000000800 */
        /* <DEDUP_REMOVED lines=34> */
[----:B------:R-:W-:-:S02]  /*136e0*/  F2FP.BF16.PACK_AB R28, R87, R88 ;  /* 0x00000058571c723e */ /* 0x000fc400000010ff */
[----:B------:R-:W-:Y:S02]  /*136f0*/  F2FP.BF16.PACK_AB R29, R105, R156 ;  /* 0x0000009c691d723e */ /* 0x000fe400000010ff */
[----:B------:R-:W-:Y:S02]  /*13700*/  F2FP.BF16.PACK_AB R30, R85, R86 ;  /* 0x00000056551e723e */ /* 0x000fe400000010ff */
[----:B-----5:R-:W-:Y:S01]  /*13710*/  F2FP.BF16.PACK_AB R31, R172, R103 ;  /* 0x00000067ac1f723e */ /* 0x020fe200000010ff */
[----:B------:R-:W5:Y:S06]  /*13720*/  MUFU.EX2 R52, R52 ;  /* 0x0000003400347308 */ /* 0x000f6c0000000800 */
[C---:B--2---:R-:W-:Y:S02]  /*13730*/  HMMA.16816.F32.BF16 R16, R28.reuse, R20, R16 ;  /* 0x000000141c10723c */ /* 0x044fe40000041810 */
        /* <DEDUP_REMOVED lines=9> */
[----:B------:R-:W-:-:S02]  /*137d0*/  F2FP.BF16.PACK_AB R28, R83, R84 ;  /* 0x00000054531c723e */ /* 0x000fc400000010ff */
[----:B------:R-:W-:Y:S01]  /*137e0*/  F2FP.BF16.PACK_AB R29, R3, R174 ;  /* 0x000000ae031d723e */ /* 0x000fe200000010ff */
[----:B------:R-:W-:Y:S01]  /*137f0*/  MUFU.EX2 R53, R53 ;  /* 0x0000003500357308 */ /* 0x000fe20000000800 */
[----:B------:R-:W-:Y:S02]  /*13800*/  F2FP.BF16.PACK_AB R30, R81, R82 ;  /* 0x00000052511e723e */ /* 0x000fe400000010ff */
[----:B------:R-:W-:-:S05]  /*13810*/  F2FP.BF16.PACK_AB R31, R176, R109 ;  /* 0x0000006db01f723e */ /* 0x000fca00000010ff */
        /* <DEDUP_REMOVED lines=11> */
[----:B----4-:R-:W-:-:S02]  /*138d0*/  F2FP.BF16.PACK_AB R28, R79, R80 ;  /* 0x000000504f1c723e */ /* 0x010fc400000010ff */
[----:B------:R-:W-:Y:S02]  /*138e0*/  F2FP.BF16.PACK_AB R29, R49, R50 ;  /* 0x00000032311d723e */ /* 0x000fe400000010ff */
[----:B------:R-:W-:Y:S02]  /*138f0*/  F2FP.BF16.PACK_AB R30, R77, R78 ;  /* 0x0000004e4d1e723e */ /* 0x000fe400000010ff */
[----:B-----5:R-:W-:Y:S01]  /*13900*/  F2FP.BF16.PACK_AB R31, R52, R51 ;  /* 0x00000033341f723e */ /* 0x020fe200000010ff */
[----:B------:R-:W-:Y:S06]  /*13910*/  MUFU.EX2 R70, R70 ;  /* 0x0000004600467308 */ /* 0x000fec0000000800 */
[C---:B---3--:R-:W-:Y:S02]  /*13920*/  HMMA.16816.F32.BF16 R16, R28.reuse, R12, R16 ;  /* 0x0000000c1c10723c */ /* 0x048fe40000041810 */
[----:B------:R-:W-:Y:S06]  /*13930*/  MUFU.EX2 R69, R69 ;  /* 0x0000004500457308 */ /* 0x000fec0000000800 */
[C---:B------:R-:W-:Y:S01]  /*13940*/  HMMA.16816.F32.BF16 R4, R28.reuse, R14, R4 ;  /* 0x0000000e1c04723c */ /* 0x040fe20000041804 */
[----:B------:R-:W3:Y:S01]  /*13950*/  LDSM.16.MT88.4 R12, [R223+0x7800] ;  /* 0x00780000df0c783b */ /* 0x000ee20000004200 */
[----:B------:R-:W-:Y:S06]  /*13960*/  MUFU.EX2 R111, R111 ;  /* 0x0000006f006f7308 */ /* 0x000fec0000000800 */
[C---:B-1----:R-:W-:Y:S02]  /*13970*/  HMMA.16816.F32.BF16 R136, R28.reuse, R8, R136 ;  /* 0x000000081c88723c */ /* 0x042fe40000041888 */
[----:B------:R-:W1:Y:S05]  /*13980*/  MUFU.EX2 R36, R36 ;  /* 0x0000002400247308 */ /* 0x000e6a0000000800 */
[----:B------:R-:W-:Y:S01]  /*13990*/  F2FP.BF16.PACK_AB R8, R75, R76 ;  /* 0x0000004c4b08723e */ /* 0x000fe200000010ff */
[----:B------:R-:W-:Y:S01]  /*139a0*/  HMMA.16816.F32.BF16 R24, R28, R10, R24 ;  /* 0x0000000a1c18723c */ /* 0x000fe20000041818 */
[----:B------:R-:W4:Y:S01]  /*139b0*/  LDSM.16.MT88.4 R28, [R224+0x7c00] ;  /* 0x007c0000e01c783b */ /* 0x000f220000004200 */
[----:B------:R-:W-:Y:S01]  /*139c0*/  F2FP.BF16.PACK_AB R9, R54, R53 ;  /* 0x000000353609723e */ /* 0x000fe200000010ff */
[----:B------:R-:W-:Y:S04]  /*139d0*/  MUFU.EX2 R37, R37 ;  /* 0x0000002500257308 */ /* 0x000fe80000000800 */
[----:B------:R-:W-:-:S02]  /*139e0*/  F2FP.BF16.PACK_AB R10, R73, R74 ;  /* 0x0000004a490a723e */ /* 0x000fc400000010ff */
[----:B------:R-:W-:Y:S02]  /*139f0*/  F2FP.BF16.PACK_AB R11, R55, R38 ;  /* 0x00000026370b723e */ /* 0x000fe400000010ff */
[----:B------:R-:W5:Y:S05]  /*13a00*/  MUFU.EX2 R56, R56 ;  /* 0x0000003800387308 */ /* 0x000f6a0000000800 */
[C---:B--2---:R-:W-:Y:S03]  /*13a10*/  HMMA.16816.F32.BF16 R16, R8.reuse, R20, R16 ;  /* 0x000000140810723c */ /* 0x044fe60000041810 */
[----:B------:R-:W-:Y:S05]  /*13a20*/  MUFU.EX2 R67, R67 ;  /* 0x0000004300437308 */ /* 0x000fea0000000800 */
[C---:B------:R-:W-:Y:S01]  /*13a30*/  HMMA.16816.F32.BF16 R4, R8.reuse, R22, R4 ;  /* 0x000000160804723c */ /* 0x040fe20000041804 */
[----:B------:R-:W2:Y:S02]  /*13a40*/  LDSM.16.MT88.4 R20, [R223+0x7c00] ;  /* 0x007c0000df14783b */ /* 0x000ea40000004200 */
[----:B------:R-:W1:Y:S05]  /*13a50*/  MUFU.EX2 R0, R0 ;  /* 0x0000000000007308 */ /* 0x000e6a0000000800 */
[C---:B---3--:R-:W-:Y:S03]  /*13a60*/  HMMA.16816.F32.BF16 R136, R8.reuse, R12, R136 ;  /* 0x0000000c0888723c */ /* 0x048fe60000041888 */
        /* <DEDUP_REMOVED lines=11> */
[----:B-----5:R-:W-:Y:S01]  /*13b20*/  F2FP.BF16.PACK_AB R11, R56, R37 ;  /* 0x00000025380b723e */ /* 0x020fe200000010ff */
[----:B------:R-:W-:Y:S02]  /*13b30*/  MUFU.EX2 R58, R58 ;  /* 0x0000003a003a7308 */ /* 0x000fe40000000800 */
[----:B------:R-:W-:-:S04]  /*13b40*/  FADD.FTZ R98, R98, R99 ;  /* 0x0000006362627221 */ /* 0x000fc80000010000 */
[C---:B----4-:R-:W-:Y:S01]  /*13b50*/  HMMA.16816.F32.BF16 R16, R8.reuse, R28, R16 ;  /* 0x0000001c0810723c */ /* 0x050fe20000041810 */
[----:B------:R-:W-:Y:S01]  /*13b60*/  FADD.FTZ R97, R97, R98 ;  /* 0x0000006261617221 */ /* 0x000fe20000010000 */
[----:B------:R-:W3:Y:S03]  /*13b70*/  MUFU.EX2 R57, R57 ;  /* 0x0000003900397308 */ /* 0x000ee60000000800 */
[----:B------:R-:W-:Y:S02]  /*13b80*/  FADD.FTZ R96, R96, R97 ;  /* 0x0000006160607221 */ /* 0x000fe40000010000 */
[----:B------:R-:W-:Y:S01]  /*13b90*/  FADD.FTZ R28, R158, R159 ;  /* 0x0000009f9e1c7221 */ /* 0x000fe20000010000 */
[----:B--2---:R-:W-:Y:S01]  /*13ba0*/  HMMA.16816.F32.BF16 R136, R8, R20, R136 ;  /* 0x000000140888723c */ /* 0x004fe20000041888 */
[----:B------:R-:W-:Y:S01]  /*13bb0*/  FADD.FTZ R95, R95, R96 ;  /* 0x000000605f5f7221 */ /* 0x000fe20000010000 */
[----:B------:R-:W-:Y:S01]  /*13bc0*/  MUFU.EX2 R59, R59 ;  /* 0x0000003b003b7308 */ /* 0x000fe20000000800 */
        /* <DEDUP_REMOVED lines=17> */
[----:B---3--:R-:W-:Y:S01]  /*13ce0*/  F2FP.BF16.PACK_AB R9, R57, R58 ;  /* 0x0000003a3909723e */ /* 0x008fe200000010ff */
[----:B------:R-:W-:Y:S01]  /*13cf0*/  FADD.FTZ R89, R89, R90 ;  /* 0x0000005a59597221 */ /* 0x000fe20000010000 */
[----:B------:R-:W-:Y:S01]  /*13d00*/  F2FP.BF16.PACK_AB R10, R143, R132 ;  /* 0x000000848f0a723e */ /* 0x000fe200000010ff */
[----:B------:R-:W-:Y:S01]  /*13d10*/  FADD.FTZ R123, R166, R123 ;  /* 0x0000007ba67b7221 */ /* 0x000fe20000010000 */
[----:B--2---:R-:W-:Y:S01]  /*13d20*/  F2FP.BF16.PACK_AB R11, R60, R59 ;  /* 0x0000003b3c0b723e */ /* 0x004fe200000010ff */
        /* <DEDUP_REMOVED lines=141> */
.L_x_2474:
[----:B------:R-:W-:Y:S05]  /*14600*/  @!P5 BRA `(.L_x_2480) ;  /* 0x00003f900000d947 */ /* 0x000fea0003800000 */
[----:B------:R-:W-:Y:S01]  /*14610*/  ULDC UR9, c[0x0][0x1a0] ;  /* 0x0000680000097ab9 */ /* 0x000fe20000000800 */
[----:B------:R-:W-:Y:S01]  /*14620*/  IMAD.MOV.U32 R3, RZ, RZ, R0 ;  /* 0x000000ffff037224 */ /* 0x000fe200078e0000 */
[----:B------:R-:W-:Y:S01]  /*14630*/  ULEA UR6, -UR9, URZ, 0x8 ;  /* 0x0000003f09067291 */ /* 0x000fe2000f8e413f */
[----:B------:R-:W-:Y:S01]  /*14640*/  IMAD.MOV.U32 R149, RZ, RZ, R2 ;  /* 0x000000ffff957224 */ /* 0x000fe200078e0002 */
[----:B------:R-:W-:Y:S02]  /*14650*/  UMOV UR4, 0x6 ;  /* 0x0000000600047882 */ /* 0x000fe40000000000 */
[----:B------:R-:W-:Y:S02]  /*14660*/  ULDC UR10, c[0x0][0x1a4] ;  /* 0x00006900000a7ab9 */ /* 0x000fe40000000800 */
[----:B------:R-:W-:Y:S01]  /*14670*/  USHF.L.U64.HI UR10, UR9, UR4, UR10 ;  /* 0x00000004090a7299 */ /* 0x000fe2000801020a */
[----:B------:R-:W-:Y:S01]  /*14680*/  MOV R242, UR6 ;  /* 0x0000000600f27c02 */ /* 0x000fe20008000f00 */
[----:B------:R-:W-:-:S02]  /*14690*/  USHF.R.S32.HI UR4, URZ, 0x1f, UR6 ;  /* 0x0000001f3f047899 */ /* 0x000fc40008011406 */
[----:B------:R-:W-:Y:S02]  /*146a0*/  USHF.L.U32 UR9, UR9, 0x6, URZ ;  /* 0x0000000609097899 */ /* 0x000fe4000800063f */
[----:B------:R-:W-:Y:S02]  /*146b0*/  ULDC.64 UR12, c[0x0][0x118] ;  /* 0x00004600000c7ab9 */ /* 0x000fe40000000a00 */
[----:B------:R-:W-:Y:S01]  /*146c0*/  MOV R241, UR4 ;  /* 0x0000000400f17c02 */ /* 0x000fe20008000f00 */
[----:B------:R-:W-:Y:S02]  /*146d0*/  UMOV UR5, 0x6 ;  /* 0x0000000600057882 */ /* 0x000fe40000000000 */
[----:B------:R-:W-:Y:S02]  /*146e0*/  ULDC UR4, c[0x0][0x19c] ;  /* 0x0000670000047ab9 */ /* 0x000fe40000000800 */
.L_x_2484:
[----:B------:R-:W-:Y:S04]  /*146f0*/  DEPBAR.LE SB0, 0x0 ;  /* 0x000080000000791a */ /* 0x000fe80000000000 */
[----:B------:R-:W-:Y:S01]  /*14700*/  BAR.SYNC.DEFER_BLOCKING 0x0 ;  /* 0x0000000000007b1d */ /* 0x000fe20000010000 */
[----:B------:R-:W-:Y:S01]  /*14710*/  LOP3.LUT P6, RZ, R236, 0x4, RZ, 0xc0, !PT ;  /* 0x00000004ecff7812 */ /* 0x000fe200078cc0ff */
[----:B------:R-:W-:Y:S01]  /*14720*/  IMAD.MOV.U32 R8, RZ, RZ, R242 ;  /* 0x000000ffff087224 */ /* 0x000fe200078e00f2 */
[----:B------:R-:W-:Y:S01]  /*14730*/  IADD3 R240, R240, -0x1, RZ ;  /* 0xfffffffff0f07810 */ /* 0x000fe20007ffe0ff */
[----:B------:R-:W-:Y:S10]  /*14740*/  IMAD.MOV.U32 R2, RZ, RZ, R241 ;  /* 0x000000ffff027224 */ /* 0x000ff400078e00f1 */
        /* <DEDUP_REMOVED lines=60> */
.L_x_2481:
        /* <DEDUP_REMOVED lines=29> */
[----:B------:R-:W1:Y:S05]  /*14ce0*/  LDSM.16.M88.4 R156, [R226+0x1000] ;  /* 0x00100000e29c783b */ /* 0x000e6a0000000200 */
[----:B------:R-:W2:Y:S05]  /*14cf0*/  LDSM.16.M88.4 R160, [R226+0x1400] ;  /* 0x00140000e2a0783b */ /* 0x000eaa0000000200 */
[----:B------:R-:W2:Y:S05]  /*14d00*/  LDSM.16.M88.4 R164, [R226+0x1800] ;  /* 0x00180000e2a4783b */ /* 0x000eaa0000000200 */
[----:B------:R-:W0:Y:S05]  /*14d10*/  LDGDEPBAR ;  /* 0x00000000000079af */ /* 0x000e2a0000000000 */
[----:B------:R-:W3:Y:S05]  /*14d20*/  LDSM.16.M88.4 R168, [R226+0x1c00] ;  /* 0x001c0000e2a8783b */ /* 0x000eea0000000200 */
[----:B------:R-:W4:Y:S05]  /*14d30*/  LDSM.16.M88.4 R172, [R226+0x2000] ;  /* 0x00200000e2ac783b */ /* 0x000f2a0000000200 */
[----:B------:R-:W3:Y:S05]  /*14d40*/  LDSM.16.M88.4 R176, [R226+0x2400] ;  /* 0x00240000e2b0783b */ /* 0x000eea0000000200 */
        /* <DEDUP_REMOVED lines=27> */
[----:B------:R-:W-:Y:S07]  /*14f00*/  LDSM.16.M88.4 R204, [R209] ;  /* 0x00000000d1cc783b */ /* 0x000fee0000000200 */
[C---:B-----5:R-:W-:Y:S01]  /*14f10*/  HMMA.16816.F32.BF16 R48, R152.reuse, R178, RZ ;  /* 0x000000b29830723c */ /* 0x060fe200000418ff */
        /* <DEDUP_REMOVED lines=130> */
.L_x_2483:
        /* <DEDUP_REMOVED lines=30> */
.L_x_2482:
        /* <DEDUP_REMOVED lines=712> */
.L_x_2480:
[----:B------:R-:W1:Y:S01]  /*185a0*/  SHFL.BFLY PT, R8, R243, 0x2, 0x1f ;  /* 0x0c401f00f3087f89 */ /* 0x000e6200000e0000 */
[----:B------:R-:W-:Y:S01]  /*185b0*/  IMAD.MOV.U32 R11, RZ, RZ, 0x3f800000 ;  /* 0x3f800000ff0b7424 */ /* 0x000fe200078e00ff */
[----:B------:R-:W-:Y:S01]  /*185c0*/  ULDC.64 UR4, c[0x0][0x118] ;  /* 0x0000460000047ab9 */ /* 0x000fe20000000a00 */
[----:B------:R-:W-:Y:S01]  /*185d0*/  IMAD.MOV.U32 R6, RZ, RZ, 0x3f800000 ;  /* 0x3f800000ff067424 */ /* 0x000fe200078e00ff */
[----:B------:R-:W2:Y:S01]  /*185e0*/  SHFL.BFLY PT, R7, R244, 0x2, 0x1f ;  /* 0x0c401f00f4077f89 */ /* 0x000ea200000e0000 */
[----:B------:R-:W-:Y:S01]  /*185f0*/  IMAD.MOV R33, RZ, RZ, -R235 ;  /* 0x000000ffff217224 */ /* 0x000fe200078e0aeb */
[----:B------:R-:W-:Y:S02]  /*18600*/  BSSY B0, `(.L_x_2485) ;  /* 0x000008e000007945 */ /* 0x000fe40003800000 */
[----:B------:R-:W3:Y:S04]  /*18610*/  S2R R3, SR_TID.X ;  /* 0x0000000000037919 */ /* 0x000ee80000002100 */
[----:B------:R-:W-:Y:S06]  /*18620*/  BAR.SYNC.DEFER_BLOCKING 0x0 ;  /* 0x0000000000007b1d */ /* 0x000fec0000010000 */
        /* <DEDUP_REMOVED lines=9> */
[----:B------:R-:W-:Y:S01]  /*186c0*/  LOP3.LUT R18, R9, 0xfffffffc, RZ, 0xc0, !PT ;  /* 0xfffffffc09127812 */ /* 0x000fe200078ec0ff */
[----:B------:R-:W-:Y:S01]  /*186d0*/  IMAD.SHL.U32 R15, R15, 0x4, RZ ;  /* 0x000000040f0f7824 */ /* 0x000fe200078e00ff */
[----:B------:R-:W-:Y:S01]  /*186e0*/  SHF.R.S32.HI R16, RZ, 0x1f, R13 ;  /* 0x0000001fff107819 */ /* 0x000fe2000001140d */
[----:B----4-:R-:W-:-:S02]  /*186f0*/  IMAD R235, R30, c[0x0][0x210], R235 ;  /* 0x000084001eeb7a24 */ /* 0x010fc400078e02eb */
[----:B------:R-:W-:Y:S01]  /*18700*/  IMAD.IADD R18, R3, 0x1, -R18 ;  /* 0x0000000103127824 */ /* 0x000fe200078e0a12 */
[----:B------:R-:W-:Y:S02]  /*18710*/  LOP3.LUT R15, R15, 0x3fffff00, RZ, 0xc0, !PT ;  /* 0x3fffff000f0f7812 */ /* 0x000fe400078ec0ff */
[----:B------:R-:W-:Y:S01]  /*18720*/  LEA.HI R16, R16, R13, RZ, 0x3 ;  /* 0x0000000d10107211 */ /* 0x000fe200078f18ff */
[----:B-1----:R-:W-:Y:S01]  /*18730*/  FADD.FTZ R5, R8, R5 ;  /* 0x0000000508057221 */ /* 0x002fe20000010000 */
[----:B------:R-:W-:Y:S02]  /*18740*/  LEA.HI R8, R10, R3, RZ, 0x3 ;  /* 0x000000030a087211 */ /* 0x000fe400078f18ff */
[----:B------:R-:W-:Y:S01]  /*18750*/  LOP3.LUT R16, R16, 0xfffffff8, RZ, 0xc0, !PT ;  /* 0xfffffff810107812 */ /* 0x000fe200078ec0ff */
[----:B--2---:R-:W-:Y:S01]  /*18760*/  FADD.FTZ R4, R7, R4 ;  /* 0x0000000407047221 */ /* 0x004fe20000010000 */
[----:B------:R-:W-:Y:S02]  /*18770*/  SHF.R.S32.HI R7, RZ, 0x3, R8 ;  /* 0x00000003ff077819 */ /* 0x000fe40000011408 */
[C---:B------:R-:W-:Y:S01]  /*18780*/  LOP3.LUT R12, R8.reuse, 0xfffffff8, RZ, 0xc0, !PT ;  /* 0xfffffff8080c7812 */ /* 0x040fe200078ec0ff */
[----:B------:R-:W-:Y:S01]  /*18790*/  IMAD.IADD R16, R13, 0x1, -R16 ;  /* 0x000000010d107824 */ /* 0x000fe200078e0a10 */
[----:B------:R-:W-:-:S02]  /*187a0*/  LEA.HI R14, R8, R7, RZ, 0x1 ;  /* 0x00000007080e7211 */ /* 0x000fc400078f08ff */
[-C--:B------:R-:W-:Y:S01]  /*187b0*/  LEA.HI R13, R10, R3.reuse, RZ, 0x4 ;  /* 0x000000030a0d7211 */ /* 0x080fe200078f20ff */
[----:B------:R-:W-:Y:S01]  /*187c0*/  IMAD.IADD R8, R3, 0x1, -R12 ;  /* 0x0000000103087824 */ /* 0x000fe200078e0a0c */
[----:B------:R-:W-:Y:S02]  /*187d0*/  LOP3.LUT R14, R14, 0xfffffffe, RZ, 0xc0, !PT ;  /* 0xfffffffe0e0e7812 */ /* 0x000fe400078ec0ff */
[----:B------:R-:W-:Y:S02]  /*187e0*/  LEA.HI R10, R10, R3, RZ, 0x5 ;  /* 0x000000030a0a7211 */ /* 0x000fe400078f28ff */
[----:B------:R-:W-:Y:S01]  /*187f0*/  LEA.HI R12, R8, R8, RZ, 0x1 ;  /* 0x00000008080c7211 */ /* 0x000fe200078f08ff */
[----:B------:R-:W-:Y:S01]  /*18800*/  IMAD.IADD R14, R7, 0x1, -R14 ;  /* 0x00000001070e7824 */ /* 0x000fe200078e0a0e */
[----:B------:R-:W-:Y:S02]  /*18810*/  SHF.R.S32.HI R13, RZ, 0x4, R13 ;  /* 0x00000004ff0d7819 */ /* 0x000fe4000001140d */
[----:B------:R-:W-:-:S02]  /*18820*/  FSETP.NE.FTZ.AND P1, PT, R5, RZ, PT ;  /* 0x000000ff0500720b */ /* 0x000fc40003f35000 */
[----:B------:R-:W-:Y:S02]  /*18830*/  LEA R14, R14, R15, 0x5 ;  /* 0x0000000f0e0e7211 */ /* 0x000fe400078e28ff */
[----:B------:R-:W-:Y:S02]  /*18840*/  LOP3.LUT R15, R12, 0xfffffffe, RZ, 0xc0, !PT ;  /* 0xfffffffe0c0f7812 */ /* 0x000fe400078ec0ff */
[----:B------:R-:W-:Y:S02]  /*18850*/  FSETP.NE.FTZ.AND P0, PT, R4, RZ, PT ;  /* 0x000000ff0400720b */ /* 0x000fe40003f15000 */
[----:B------:R-:W-:Y:S01]  /*18860*/  SHF.R.S32.HI R9, RZ, 0x5, R10 ;  /* 0x00000005ff097819 */ /* 0x000fe2000001140a */
[----:B------:R-:W-:Y:S01]  /*18870*/  IMAD.IADD R15, R8, 0x1, -R15 ;  /* 0x00000001080f7824 */ /* 0x000fe200078e0a0f */
[----:B------:R-:W-:Y:S02]  /*18880*/  SHF.R.S32.HI R12, RZ, 0x1, R12 ;  /* 0x00000001ff0c7819 */ /* 0x000fe4000001140c */
[----:B------:R-:W-:Y:S01]  /*18890*/  SHF.L.U32 R13, R13, 0x6, RZ ;  /* 0x000000060d0d7819 */ /* 0x000fe200000006ff */
[----:B------:R-:W-:Y:S01]  /*188a0*/  IMAD R28, R15, 0x4, R14 ;  /* 0x000000040f1c7824 */ /* 0x000fe200078e020e */
[----:B------:R-:W-:Y:S01]  /*188b0*/  LEA.HI R15, R16, R16, RZ, 0x1 ;  /* 0x00000010100f7211 */ /* 0x000fe200078f08ff */
[----:B------:R-:W-:Y:S01]  /*188c0*/  IMAD.SHL.U32 R12, R12, 0x8, RZ ;  /* 0x000000080c0c7824 */ /* 0x000fe200078e00ff */
[----:B------:R-:W-:Y:S01]  /*188d0*/  LOP3.LUT R13, R13, 0xc0, RZ, 0xc0, !PT ;  /* 0x000000c00d0d7812 */ /* 0x000fe200078ec0ff */
[----:B------:R-:W-:Y:S01]  /*188e0*/  IMAD R18, R9, 0x100, R18 ;  /* 0x0000010009127824 */ /* 0x000fe200078e0212 */
[----:B------:R-:W-:Y:S01]  /*188f0*/  SHF.R.S32.HI R14, RZ, 0x1, R15 ;  /* 0x00000001ff0e7819 */ /* 0x000fe2000001140f */
[----:B------:R-:W1:Y:S01]  /*18900*/  @P1 MUFU.RCP R11, R5 ;  /* 0x00000005000b1308 */ /* 0x000e620000001000 */
[----:B------:R-:W-:-:S02]  /*18910*/  LOP3.LUT R15, R15, 0x1fffffe, RZ, 0xc0, !PT ;  /* 0x01fffffe0f0f7812 */ /* 0x000fc400078ec0ff */
[----:B------:R-:W-:Y:S01]  /*18920*/  LOP3.LUT R12, R13, 0x18, R12, 0xf8, !PT ;  /* 0x000000180d0c7812 */ /* 0x000fe200078ef80c */
[----:B------:R-:W-:Y:S01]  /*18930*/  IMAD.SHL.U32 R17, R14, 0x40, RZ ;  /* 0x000000400e117824 */ /* 0x000fe200078e00ff */
[----:B------:R-:W-:Y:S01]  /*18940*/  SHF.R.U32.HI R13, RZ, 0x3, R13 ;  /* 0x00000003ff0d7819 */ /* 0x000fe2000001160d */
[----:B------:R-:W-:Y:S01]  /*18950*/  IMAD.IADD R15, R16, 0x1, -R15 ;  /* 0x00000001100f7824 */ /* 0x000fe200078e0a0f */
[----:B------:R-:W-:Y:S01]  /*18960*/  LOP3.LUT P2, RZ, R14, 0x2, RZ, 0xc0, !PT ;  /* 0x000000020eff7812 */ /* 0x000fe2000784c0ff */
[----:B------:R-:W2:Y:S01]  /*18970*/  @P0 MUFU.RCP R6, R4 ;  /* 0x0000000400060308 */ /* 0x000ea20000001000 */
[----:B------:R-:W-:Y:S02]  /*18980*/  LOP3.LUT R17, R17, 0xc0, RZ, 0xc0, !PT ;  /* 0x000000c011117812 */ /* 0x000fe400078ec0ff */
[----:B------:R-:W-:Y:S02]  /*18990*/  LEA R15, R15, R18, 0x4 ;  /* 0x000000120f0f7211 */ /* 0x000fe400078e20ff */
[----:B------:R-:W-:-:S02]  /*189a0*/  LEA.HI R18, R17, R17, RZ, 0x1d ;  /* 0x0000001111127211 */ /* 0x000fc400078fe8ff */
[----:B------:R-:W-:Y:S01]  /*189b0*/  LOP3.LUT R13, R12, R13, RZ, 0x3c, !PT ;  /* 0x0000000d0c0d7212 */ /* 0x000fe200078e3cff */
[----:B-1----:R-:W-:Y:S01]  /*189c0*/  FMUL.FTZ R144, R11, R144 ;  /* 0x000000900b907220 */ /* 0x002fe20000410000 */
[----:B------:R-:W-:Y:S01]  /*189d0*/  LOP3.LUT R16, R14, 0x1, RZ, 0xc0, !PT ;  /* 0x000000010e107812 */ /* 0x000fe200078ec0ff */
[----:B------:R-:W-:Y:S01]  /*189e0*/  IMAD.U32 R12, R15, 0x2, R18 ;  /* 0x000000020f0c7824 */ /* 0x000fe200078e0012 */
[----:B------:R-:W-:Y:S01]  /*189f0*/  IADD3 R28, R28, R13, RZ ;  /* 0x0000000d1c1c7210 */ /* 0x000fe20007ffe0ff */
[----:B------:R-:W-:Y:S01]  /*18a00*/  IMAD.MOV.U32 R14, RZ, RZ, -0x20 ;  /* 0xffffffe0ff0e7424 */ /* 0x000fe200078e00ff */
[----:B------:R-:W-:Y:S01]  /*18a10*/  ISETP.NE.U32.AND P3, PT, R16, 0x1, PT ;  /* 0x000000011000780c */ /* 0x000fe20003f65070 */
[----:B------:R-:W-:Y:S01]  /*18a20*/  IMAD.SHL.U32 R15, R12, 0x4, RZ ;  /* 0x000000040c0f7824 */ /* 0x000fe200078e00ff */
[----:B------:R-:W-:Y:S01]  /*18a30*/  LOP3.LUT R10, R10, 0xffffffe0, RZ, 0xc0, !PT ;  /* 0xffffffe00a0a7812 */ /* 0x000fe200078ec0ff */
[----:B------:R-:W-:Y:S01]  /*18a40*/  FMUL.FTZ R145, R11, R145 ;  /* 0x000000910b917220 */ /* 0x000fe20000410000 */
[----:B------:R-:W-:Y:S01]  /*18a50*/  SEL R14, R14, 0x20, !P3 ;  /* 0x000000200e0e7807 */ /* 0x000fe20005800000 */
[C---:B--2---:R-:W-:Y:S01]  /*18a60*/  FMUL.FTZ R147, R6.reuse, R147 ;  /* 0x0000009306937220 */ /* 0x044fe20000410000 */
[C---:B------:R-:W-:Y:S01]  /*18a70*/  IADD3 R29, R15.reuse, 0x40, RZ ;  /* 0x000000400f1d7810 */ /* 0x040fe20007ffe0ff */
[C---:B------:R-:W-:Y:S01]  /*18a80*/  FMUL.FTZ R146, R6.reuse, R146 ;  /* 0x0000009206927220 */ /* 0x040fe20000410000 */
[----:B------:R-:W-:Y:S01]  /*18a90*/  @P2 IADD3 R29, R15, -0x40, RZ ;  /* 0xffffffc00f1d2810 */ /* 0x000fe20007ffe0ff */
[C---:B------:R-:W-:Y:S01]  /*18aa0*/  FMUL.FTZ R140, R11.reuse, R140 ;  /* 0x0000008c0b8c7220 */ /* 0x040fe20000410000 */
[----:B------:R-:W-:Y:S01]  /*18ab0*/  STS.64 [R12.X4], R144 ;  /* 0x000000900c007388 */ /* 0x000fe20000004a00 */
[----:B------:R-:W-:Y:S01]  /*18ac0*/  FMUL.FTZ R141, R11, R141 ;  /* 0x0000008d0b8d7220 */ /* 0x000fe20000410000 */
[----:B------:R-:W1:Y:S01]  /*18ad0*/  @P1 MUFU.LG2 R5, R5 ;  /* 0x0000000500051308 */ /* 0x000e620000000c00 */
[C---:B------:R-:W-:Y:S01]  /*18ae0*/  FMUL.FTZ R143, R6.reuse, R143 ;  /* 0x0000008f068f7220 */ /* 0x040fe20000410000 */
[----:B------:R-:W-:Y:S01]  /*18af0*/  STS.64 [R12.X4+0x400], R146 ;  /* 0x000400920c007388 */ /* 0x000fe20000004a00 */
[----:B------:R-:W-:-:S02]  /*18b00*/  FMUL.FTZ R142, R6, R142 ;  /* 0x0000008e068e7220 */ /* 0x000fc40000410000 */
[----:B------:R-:W-:Y:S02]  /*18b10*/  IMAD.IADD R31, R15, 0x1, R14 ;  /* 0x000000010f1f7824 */ /* 0x000fe400078e020e */
[C---:B------:R-:W-:Y:S01]  /*18b20*/  FMUL.FTZ R136, R11.reuse, R136 ;  /* 0x000000880b887220 */ /* 0x040fe20000410000 */
[----:B------:R-:W2:Y:S01]  /*18b30*/  @P0 MUFU.LG2 R4, R4 ;  /* 0x0000000400040308 */ /* 0x000ea20000000c00 */
[C---:B------:R-:W-:Y:S01]  /*18b40*/  FMUL.FTZ R137, R11.reuse, R137 ;  /* 0x000000890b897220 */ /* 0x040fe20000410000 */
[----:B------:R-:W-:Y:S01]  /*18b50*/  STS.64 [R31], R140 ;  /* 0x0000008c1f007388 */ /* 0x000fe20000000a00 */
[C---:B------:R-:W-:Y:S02]  /*18b60*/  FMUL.FTZ R139, R6.reuse, R139 ;  /* 0x0000008b068b7220 */ /* 0x040fe40000410000 */
[----:B------:R-:W-:Y:S01]  /*18b70*/  FMUL.FTZ R138, R6, R138 ;  /* 0x0000008a068a7220 */ /* 0x000fe20000410000 */
[----:B------:R3:W-:Y:S01]  /*18b80*/  STS.64 [R31+0x400], R142 ;  /* 0x0004008e1f007388 */ /* 0x0007e20000000a00 */
[----:B------:R-:W-:-:S02]  /*18b90*/  FMUL.FTZ R132, R11, R132 ;  /* 0x000000840b847220 */ /* 0x000fc40000410000 */
[----:B------:R-:W-:Y:S01]  /*18ba0*/  FMUL.FTZ R133, R11, R133 ;  /* 0x000000850b857220 */ /* 0x000fe20000410000 */
[----:B------:R-:W-:Y:S01]  /*18bb0*/  STS.64 [R29], R136 ;  /* 0x000000881d007388 */ /* 0x000fe20000000a00 */
[C---:B------:R-:W-:Y:S02]  /*18bc0*/  FMUL.FTZ R135, R6.reuse, R135 ;  /* 0x0000008706877220 */ /* 0x040fe40000410000 */
[----:B------:R-:W-:Y:S01]  /*18bd0*/  FMUL.FTZ R134, R6, R134 ;  /* 0x0000008606867220 */ /* 0x000fe20000410000 */
[----:B------:R2:W-:Y:S01]  /*18be0*/  STS.64 [R29+0x400], R138 ;  /* 0x0004008a1d007388 */ /* 0x0005e20000000a00 */
[----:B------:R-:W-:Y:S02]  /*18bf0*/  IMAD.IADD R34, R14, 0x1, R29 ;  /* 0x000000010e227824 */ /* 0x000fe400078e021d */
[----:B------:R-:W-:Y:S01]  /*18c00*/  IMAD.IADD R10, R3, 0x1, -R10 ;  /* 0x00000001030a7824 */ /* 0x000fe200078e0a0a */
[----:B------:R-:W4:Y:S01]  /*18c10*/  S2R R11, SR_TID.X ;  /* 0x00000000000b7919 */ /* 0x000f220000002100 */
[----:B-1----:R-:W-:-:S03]  /*18c20*/  @P1 FMUL.FTZ R5, R5, 0.69314718246459960938 ;  /* 0x3f31721805051820 */ /* 0x002fc60000410000 */
[----:B------:R-:W-:Y:S01]  /*18c30*/  STS.64 [R34], R132 ;  /* 0x0000008422007388 */ /* 0x000fe20000000a00 */
[----:B------:R-:W-:Y:S01]  /*18c40*/  LOP3.LUT P2, RZ, R10, 0x3, RZ, 0xc0, !PT ;  /* 0x000000030aff7812 */ /* 0x000fe2000784c0ff */
[----:B------:R-:W-:Y:S02]  /*18c50*/  IMAD.MOV.U32 R10, RZ, RZ, -0x800000 ;  /* 0xff800000ff0a7424 */ /* 0x000fe400078e00ff */
[----:B------:R1:W-:Y:S01]  /*18c60*/  STS.64 [R34+0x400], R134 ;  /* 0x0004008622007388 */ /* 0x0003e20000000a00 */
[----:B------:R-:W-:-:S03]  /*18c70*/  @P1 FFMA.FTZ R10, R2, c[0x0][0x238], R5 ;  /* 0x00008e00020a1a23 */ /* 0x000fc60000010005 */
[----:B------:R-:W-:Y:S06]  /*18c80*/  BAR.SYNC.DEFER_BLOCKING 0x0 ;  /* 0x0000000000007b1d */ /* 0x000fec0000010000 */
[----:B------:R-:W5:Y:S04]  /*18c90*/  S2R R6, SR_CTAID.Z ;  /* 0x0000000000067919 */ /* 0x000f680000002700 */
[----:B---3--:R-:W3:Y:S01]  /*18ca0*/  S2R R31, SR_CTAID.X ;  /* 0x00000000001f7919 */ /* 0x008ee20000002500 */
[----:B--2---:R-:W-:Y:S01]  /*18cb0*/  @P0 FMUL.FTZ R29, R4, 0.69314718246459960938 ;  /* 0x3f317218041d0820 */ /* 0x004fe20000410000 */
[----:B----4-:R-:W-:-:S04]  /*18cc0*/  SHF.R.S32.HI R32, RZ, 0x1f, R11 ;  /* 0x0000001fff207819 */ /* 0x010fc8000001140b */
[----:B------:R-:W-:-:S04]  /*18cd0*/  LEA.HI R32, R32, R11, RZ, 0x5 ;  /* 0x0000000b20207211 */ /* 0x000fc800078f28ff */
[----:B------:R-:W-:Y:S02]  /*18ce0*/  LOP3.LUT R32, R32, 0xffffffe0, RZ, 0xc0, !PT ;  /* 0xffffffe020207812 */ /* 0x000fe400078ec0ff */
[----:B-1----:R-:W-:Y:S01]  /*18cf0*/  SHF.R.S32.HI R34, RZ, 0x1f, R9 ;  /* 0x0000001fff227819 */ /* 0x002fe20000011409 */
[----:B------:R1:W2:Y:S01]  /*18d00*/  LDS.128 R24, [R28.X4] ;  /* 0x000000001c187984 */ /* 0x0002a20000004c00 */
[----:B------:R-:W-:Y:S01]  /*18d10*/  IADD3 R32, R11, -R32, RZ ;  /* 0x800000200b207210 */ /* 0x000fe20007ffe0ff */
[----:B------:R-:W-:Y:S01]  /*18d20*/  IMAD.MOV.U32 R11, RZ, RZ, -0x800000 ;  /* 0xff800000ff0b7424 */ /* 0x000fe200078e00ff */
[----:B------:R-:W-:Y:S01]  /*18d30*/  LEA.HI R34, R34, R9, RZ, 0x2 ;  /* 0x0000000922227211 */ /* 0x000fe200078f10ff */
[----:B------:R1:W4:Y:S01]  /*18d40*/  LDS.128 R20, [R28.X4+0x800] ;  /* 0x000800001c147984 */ /* 0x0003220000004c00 */
[----:B------:R-:W-:Y:S01]  /*18d50*/  SHF.R.S32.HI R3, RZ, 0x1f, R32 ;  /* 0x0000001fff037819 */ /* 0x000fe20000011420 */
[----:B-----5:R-:W-:Y:S01]  /*18d60*/  IMAD R6, R33, c[0x0][0x1c0], R6 ;  /* 0x0000700021067a24 */ /* 0x020fe200078e0206 */
[----:B------:R-:W-:Y:S01]  /*18d70*/  LOP3.LUT R34, R34, 0xffffffc, RZ, 0xc0, !PT ;  /* 0x0ffffffc22227812 */ /* 0x000fe200078ec0ff */
[----:B------:R1:W1:Y:S01]  /*18d80*/  LDS.128 R16, [R28.X4+0x1000] ;  /* 0x001000001c107984 */ /* 0x0002620000004c00 */
[----:B------:R-:W-:Y:S01]  /*18d90*/  LEA.HI R3, R3, R32, RZ, 0x2 ;  /* 0x0000002003037211 */ /* 0x000fe200078f10ff */
[----:B------:R-:W-:-:S02]  /*18da0*/  IMAD R6, R235, c[0x0][0x1c0], R6 ;  /* 0x00007000eb067a24 */ /* 0x000fc400078e0206 */
[----:B------:R1:W1:Y:S01]  /*18db0*/  LDS.128 R12, [R28.X4+0x1800] ;  /* 0x001800001c0c7984 */ /* 0x0002620000004c00 */
[----:B------:R-:W-:Y:S01]  /*18dc0*/  IMAD.IADD R34, R9, 0x1, -R34 ;  /* 0x0000000109227824 */ /* 0x000fe200078e0a22 */
[----:B---3--:R-:W-:Y:S01]  /*18dd0*/  SHF.L.U32 R9, R31, 0x6, RZ ;  /* 0x000000061f097819 */ /* 0x008fe200000006ff */
[----:B------:R-:W-:Y:S01]  /*18de0*/  @P0 FFMA.FTZ R11, R0, c[0x0][0x238], R29 ;  /* 0x00008e00000b0a23 */ /* 0x000fe2000001001d */
[----:B------:R-:W-:-:S03]  /*18df0*/  SHF.R.S32.HI R3, RZ, 0x2, R3 ;  /* 0x00000002ff037819 */ /* 0x000fc60000011403 */
[----:B------:R-:W-:Y:S02]  /*18e00*/  IMAD R6, R6, c[0x0][0x214], R9 ;  /* 0x0000850006067a24 */ /* 0x000fe400078e0209 */
[----:B------:R-:W-:Y:S01]  /*18e10*/  IMAD R9, R34, 0x10, R3 ;  /* 0x0000001022097824 */ /* 0x000fe200078e0203 */
[----:B------:R-:W-:Y:S05]  /*18e20*/  @P2 BRA `(.L_x_2486) ;  /* 0x000000b000002947 */ /* 0x000fea0003800000 */
[----:B------:R-:W-:Y:S01]  /*18e30*/  IMAD R0, R31, -0x40, R234 ;  /* 0xffffffc01f007824 */ /* 0x000fe200078e02ea */
[C---:B------:R-:W-:Y:S02]  /*18e40*/  IADD3 R5, R9.reuse, 0x8, RZ ;  /* 0x0000000809057810 */ /* 0x040fe40007ffe0ff */
[----:B------:R-:W-:Y:S02]  /*18e50*/  SHF.R.S32.HI R3, RZ, 0x1f, R9 ;  /* 0x0000001fff037819 */ /* 0x000fe40000011409 */
[----:B------:R-:W-:Y:S02]  /*18e60*/  IADD3 R2, P0, R6, R9, RZ ;  /* 0x0000000906027210 */ /* 0x000fe40007f1e0ff */
[----:B------:R-:W-:-:S02]  /*18e70*/  ISETP.GE.AND P2, PT, R9, R0, PT ;  /* 0x000000000900720c */ /* 0x000fc40003f46270 */
[----:B------:R-:W-:Y:S02]  /*18e80*/  ISETP.GE.AND P1, PT, R5, R0, PT ;  /* 0x000000000500720c */ /* 0x000fe40003f26270 */
[----:B------:R-:W-:Y:S02]  /*18e90*/  LEA.HI.X.SX32 R3, R6, R3, 0x1, P0 ;  /* 0x0000000306037211 */ /* 0x000fe400000f0eff */
[----:B------:R-:W-:-:S04]  /*18ea0*/  LEA R4, P0, R2, c[0x0][0x208], 0x2 ;  /* 0x0000820002047a11 */ /* 0x000fc800078010ff */
[----:B------:R-:W-:-:S05]  /*18eb0*/  LEA.HI.X R5, R2, c[0x0][0x20c], R3, 0x2, P0 ;  /* 0x0000830002057a11 */ /* 0x000fca00000f1403 */
[----:B------:R3:W-:Y:S04]  /*18ec0*/  @!P2 STG.E [R4.64], R10 ;  /* 0x0000000a0400a986 */ /* 0x0007e8000c101904 */
[----:B------:R3:W-:Y:S02]  /*18ed0*/  @!P1 STG.E [R4.64+0x20], R11 ;  /* 0x0000200b04009986 */ /* 0x0007e4000c101904 */
.L_x_2486:
[----:B------:R-:W-:Y:S05]  /*18ee0*/  BSYNC B0 ;  /* 0x0000000000007941 */ /* 0x000fea0003800000 */
.L_x_2485:
[----:B---3--:R-:W-:Y:S01]  /*18ef0*/  IMAD.SHL.U32 R4, R8, 0x4, RZ ;  /* 0x0000000408047824 */ /* 0x008fe200078e00ff */
[C---:B------:R-:W-:Y:S01]  /*18f00*/  IADD3 R2, R7.reuse, 0x10, RZ ;  /* 0x0000001007027810 */ /* 0x040fe20007ffe0ff */
[----:B------:R-:W-:Y:S01]  /*18f10*/  IMAD R6, R6, c[0x0][0x22c], RZ ;  /* 0x00008b0006067a24 */ /* 0x000fe200078e02ff */
[----:B------:R-:W-:Y:S01]  /*18f20*/  IADD3 R0, R7, 0x20, RZ ;  /* 0x0000002007007810 */ /* 0x000fe20007ffe0ff */
[----:B------:R-:W-:Y:S01]  /*18f30*/  IMAD R31, R31, -0x40, R234 ;  /* 0xffffffc01f1f7824 */ /* 0x000fe200078e02ea */
[----:B------:R-:W-:-:S04]  /*18f40*/  SHF.R.S32.HI R5, RZ, 0x1f, R4 ;  /* 0x0000001fff057819 */ /* 0x000fc80000011404 */
[-C--:B------:R-:W-:Y:S01]  /*18f50*/  ISETP.GE.AND P3, PT, R2, R31.reuse, PT ;  /* 0x0000001f0200720c */ /* 0x080fe20003f66270 */
[C---:B------:R-:W-:Y:S01]  /*18f60*/  IMAD.WIDE R4, R7.reuse, 0x20, R4 ;  /* 0x0000002007047825 */ /* 0x040fe200078e0204 */
[----:B------:R-:W-:Y:S02]  /*18f70*/  ISETP.GE.AND P2, PT, R0, R31, PT ;  /* 0x0000001f0000720c */ /* 0x000fe40003f46270 */
[----:B------:R-:W-:Y:S02]  /*18f80*/  IADD3 R0, R7, 0x30, RZ ;  /* 0x0000003007007810 */ /* 0x000fe40007ffe0ff */
[----:B------:R-:W-:-:S04]  /*18f90*/  IADD3 R3, P0, R6, R4, RZ ;  /* 0x0000000406037210 */ /* 0x000fc80007f1e0ff */
[----:B------:R-:W-:Y:S02]  /*18fa0*/  LEA.HI.X.SX32 R6, R6, R5, 0x1, P0 ;  /* 0x0000000506067211 */ /* 0x000fe400000f0eff */
[----:B------:R-:W-:Y:S02]  /*18fb0*/  ISETP.GE.AND P0, PT, R7, R31, PT ;  /* 0x0000001f0700720c */ /* 0x000fe40003f06270 */
[----:B------:R-:W-:-:S04]  /*18fc0*/  LEA R2, P1, R3, c[0x0][0x1d8], 0x2 ;  /* 0x0000760003027a11 */ /* 0x000fc800078210ff */
[----:B------:R-:W-:-:S05]  /*18fd0*/  LEA.HI.X R3, R3, c[0x0][0x1dc], R6, 0x2, P1 ;  /* 0x0000770003037a11 */ /* 0x000fca00008f1406 */
[----:B----4-:R3:W-:Y:S04]  /*18fe0*/  @!P3 STG.E.128 [R2.64+0x800], R20 ;  /* 0x000800140200b986 */ /* 0x0107e8000c101d04 */
[----:B--2---:R3:W-:Y:S04]  /*18ff0*/  @!P0 STG.E.64 [R2.64], R24 ;  /* 0x0000001802008986 */ /* 0x0047e8000c101b04 */
[----:B------:R3:W-:Y:S01]  /*19000*/  @!P0 STG.E.64 [R2.64+0x8], R26 ;  /* 0x0000081a02008986 */ /* 0x0007e2000c101b04 */
[----:B------:R-:W-:-:S03]  /*19010*/  ISETP.GE.AND P0, PT, R0, R31, PT ;  /* 0x0000001f0000720c */ /* 0x000fc60003f06270 */
[----:B-1----:R3:W-:Y:S10]  /*19020*/  @!P2 STG.E.128 [R2.64+0x1000], R16 ;  /* 0x001000100200a986 */ /* 0x0027f4000c101d04 */
[----:B------:R-:W-:Y:S05]  /*19030*/  @P0 EXIT ;  /* 0x000000000000094d */ /* 0x000fea0003800000 */
[----:B------:R-:W-:Y:S01]  /*19040*/  STG.E.128 [R2.64+0x1800], R12 ;  /* 0x0018000c02007986 */ /* 0x000fe2000c101d04 */
[----:B------:R-:W-:Y:S05]  /*19050*/  EXIT ;  /* 0x000000000000794d */ /* 0x000fea0003800000 */
.L_x_2487:
        /* <DEDUP_REMOVED lines=10> */
.L_x_5214:


//--------------------- .text._ZN5flash24flash_fwd_splitkv_kernelI23Flash_fwd_kernel_traitsILi32ELi64ELi256ELi4ELb0ELb0EN7cutlass10bfloat16_tE19Flash_kernel_traitsILi32ELi64ELi256ELi4ES3_EELb1ELb0ELb0ELb0ELb1ELb1ELb1ELb1EEEvNS_16Flash_fwd_paramsE --------------------------
	.section	.text._ZN5flash24flash_fwd_splitkv_kernelI23Flash_fwd_kernel_traitsILi32ELi64ELi256ELi4ELb0ELb0EN7cutlass10bfloat16_tE19Flash_kernel_traitsILi32ELi64ELi256ELi4ES3_EELb1ELb0ELb0ELb0ELb1ELb1ELb1ELb1EEEvNS_16Flash_fwd_paramsE,"ax",@progbits
	.sectioninfo	@"SHI_REGISTERS=255"
	.align	128
        .global         _ZN5flash24flash_fwd_splitkv_kernelI23Flash_fwd_kernel_traitsILi32ELi64ELi256ELi4ELb0ELb0EN7cutlass10bfloat16_tE19Flash_kernel_traitsILi32ELi64ELi256ELi4ES3_EELb1ELb0ELb0ELb0ELb1ELb1ELb1ELb1EEEvNS_16Flash_fwd_paramsE
        .type           _ZN5flash24flash_fwd_splitkv_kernelI23Flash_fwd_kernel_traitsILi32ELi64ELi256ELi4ELb0ELb0EN7cutlass10bfloat16_tE19Flash_kernel_traitsILi32ELi64ELi256ELi4ES3_EELb1ELb0ELb0ELb0ELb1ELb1ELb1ELb1EEEvNS_16Flash_fwd_paramsE,@function
        .size           _ZN5flash24flash_fwd_splitkv_kernelI23Flash_fwd_kernel_traitsILi32ELi64ELi256ELi4ELb0ELb0EN7cutlass10bfloat16_tE19Flash_kernel_traitsILi32ELi64ELi256ELi4ES3_EELb1ELb0ELb0ELb0ELb1ELb1ELb1ELb1EEEvNS_16Flash_fwd_paramsE,(.L_x_5215 - _ZN5flash24flash_fwd_splitkv_kernelI23Flash_fwd_kernel_traitsILi32ELi64ELi256ELi4ELb0ELb0EN7cutlass10bfloat16_tE19Flash_kernel_traitsILi32ELi64ELi256ELi4ES3_EELb1ELb0ELb0ELb0ELb1ELb1ELb1ELb1EEEvNS_16Flash_fwd_paramsE)
        .other          _ZN5flash24flash_fwd_splitkv_kernelI23Flash_fwd_kernel_traitsILi32ELi64ELi256ELi4ELb0ELb0EN7cutlass10bfloat16_tE19Flash_kernel_traitsILi32ELi64ELi256ELi4ES3_EELb1ELb0ELb0ELb0ELb1ELb1ELb1ELb1EEEvNS_16Flash_fwd_paramsE,@"STO_CUDA_ENTRY STV_DEFAULT"
_ZN5flash24flash_fwd_splitkv_kernelI23Flash_fwd_kernel_traitsILi32ELi64ELi256ELi4ELb0ELb0EN7cutlass10bfloat16_tE19Flash_kernel_traitsILi32ELi64ELi256ELi4ES3_EELb1ELb0ELb0ELb0ELb1ELb1ELb1ELb1EEEvNS_16Flash_fwd_paramsE:
.text._ZN5flash24flash_fwd_splitkv_kernelI23Flash_fwd_kernel_traitsILi32ELi64ELi256ELi4ELb0ELb0EN7cutlass10bfloat16_tE19Flash_kernel_traitsILi32ELi64ELi256ELi4ES3_EELb1ELb0ELb0ELb0ELb1ELb1ELb1ELb1EEEvNS_16Flash_fwd_paramsE:
        /* <DEDUP_REMOVED lines=56> */
.L_x_2488:
[----:B----4-:R-:W-:Y:S02]  /*0380*/  MOV R0, c[0x0][0x218] ;  /* 0x0000860000007a02 */ /* 0x010fe40000000f00 */
.L_x_2489:
        /* <DEDUP_REMOVED lines=70> */
[-C--:B------:R-:W-:Y:S01]  /*07f0*/  ISETP.GE.AND P3, PT, R0, R8.reuse, PT ;  /* 0x000000080000720c */ /* 0x080fe20003f66270 */
[----:B------:R-:W-:Y:S01]  /*0800*/  IMAD.SHL.U32 R2, R2, 0x4, RZ ;  /* 0x0000000402027824 */ /* 0x000fe200078e00ff */
[CC--:B------:R-:W-:Y:S02]  /*0810*/  ISETP.GE.AND P5, PT, R5.reuse, R8.reuse, PT ;  /* 0x000000080500720c */ /* 0x0c0fe40003fa6270 */
[----:B------:R-:W-:Y:S02]  /*0820*/  IADD3 R7, R0, 0x20, RZ ;  /* 0x0000002000077810 */ /* 0x000fe40007ffe0ff */
[----:B------:R-:W-:Y:S02]  /*0830*/  SHF.R.S32.HI R3, RZ, 0x1f, R2 ;  /* 0x0000001fff037819 */ /* 0x000fe40000011402 */
[----:B------:R-:W-:-:S02]  /*0840*/  ISETP.GE.OR P4, PT, R5, R8, P2 ;  /* 0x000000080500720c */ /* 0x000fc40001786670 */
[CC--:B------:R-:W-:Y:S01]  /*0850*/  ISETP.GE.OR P1, PT, R7.reuse, R8.reuse, P2 ;  /* 0x000000080700720c */ /* 0x0c0fe20001726670 */
[C---:B------:R-:W-:Y:S01]  /*0860*/  IMAD.WIDE R2, R0.reuse, 0x20, R2 ;  /* 0x0000002000027825 */ /* 0x040fe200078e0202 */
[C---:B------:R-:W-:Y:S02]  /*0870*/  ISETP.GE.OR P2, PT, R0.reuse, R8, P2 ;  /* 0x000000080000720c */ /* 0x040fe40001746670 */
[----:B------:R-:W-:Y:S02]  /*0880*/  IADD3 R9, R0, 0x30, RZ ;  /* 0x0000003000097810 */ /* 0x000fe40007ffe0ff */
[C---:B------:R-:W-:Y:S02]  /*0890*/  IADD3 R2, P0, R4.reuse, R2, RZ ;  /* 0x0000000204027210 */ /* 0x040fe40007f1e0ff */
[----:B------:R-:W-:Y:S02]  /*08a0*/  ISETP.GE.AND P6, PT, R7, R8, PT ;  /* 0x000000080700720c */ /* 0x000fe40003fc6270 */
[----:B------:R-:W-:-:S02]  /*08b0*/  LEA.HI.X.SX32 R3, R4, R3, 0x1, P0 ;  /* 0x0000000304037211 */ /* 0x000fc400000f0eff */
[----:B------:R-:W-:-:S03]  /*08c0*/  LEA R4, P0, R2, c[0x0][0x1d8], 0x2 ;  /* 0x0000760002047a11 */ /* 0x000fc600078010ff */
[----:B------:R-:W-:Y:S01]  /*08d0*/  @!P2 IMAD.MOV.U32 R7, RZ, RZ, -0x800000 ;  /* 0xff800000ff07a424 */ /* 0x000fe200078e00ff */
[----:B------:R-:W-:Y:S02]  /*08e0*/  LEA.HI.X R5, R2, c[0x0][0x1dc], R3, 0x2, P0 ;  /* 0x0000770002057a11 */ /* 0x000fe400000f1403 */
[----:B------:R-:W-:Y:S02]  /*08f0*/  SHF.R.S32.HI R2, RZ, 0x1f, R6 ;  /* 0x0000001fff027819 */ /* 0x000fe40000011406 */
[----:B------:R-:W-:Y:S01]  /*0900*/  IADD3 R3, P0, R6, R0, RZ ;  /* 0x0000000006037210 */ /* 0x000fe20007f1e0ff */
[----:B------:R1:W-:Y:S01]  /*0910*/  @!P5 STG.E.128 [R4.64+0x800], RZ ;  /* 0x000800ff0400d986 */ /* 0x0003e2000c101d06 */
[----:B------:R-:W-:Y:S01]  /*0920*/  LOP3.LUT P5, RZ, R148, 0x7, RZ, 0xc0, !PT ;  /* 0x0000000794ff7812 */ /* 0x000fe200078ac0ff */
[----:B------:R-:W-:Y:S01]  /*0930*/  @!P4 IMAD.MOV.U32 R6, RZ, RZ, -0x800000 ;  /* 0xff800000ff06c424 */ /* 0x000fe200078e00ff */
[----:B------:R-:W-:Y:S01]  /*0940*/  LEA.HI.X.SX32 R0, R0, R2, 0x1, P0 ;  /* 0x0000000200007211 */ /* 0x000fe200000f0eff */
[----:B------:R1:W-:Y:S01]  /*0950*/  @!P3 STG.E.128 [R4.64], RZ ;  /* 0x000000ff0400b986 */ /* 0x0003e2000c101d06 */
[----:B------:R-:W-:-:S02]  /*0960*/  LEA R2, P0, R3, c[0x0][0x208], 0x2 ;  /* 0x0000820003027a11 */ /* 0x000fc400078010ff */
[-C--:B------:R-:W-:Y:S01]  /*0970*/  ISETP.GE.AND P3, PT, R9, R8.reuse, PT ;  /* 0x000000080900720c */ /* 0x080fe20003f66270 */
[----:B------:R1:W-:Y:S01]  /*0980*/  @!P6 STG.E.128 [R4.64+0x1000], RZ ;  /* 0x001000ff0400e986 */ /* 0x0003e2000c101d06 */
[----:B------:R-:W-:Y:S01]  /*0990*/  LEA.HI.X R3, R3, c[0x0][0x20c], R0, 0x2, P0 ;  /* 0x0000830003037a11 */ /* 0x000fe200000f1400 */
[----:B------:R-:W-:Y:S01]  /*09a0*/  @!P1 IMAD.MOV.U32 R0, RZ, RZ, -0x800000 ;  /* 0xff800000ff009424 */ /* 0x000fe200078e00ff */
[----:B------:R-:W-:-:S09]  /*09b0*/  ISETP.GE.OR P0, PT, R9, R8, P5 ;  /* 0x000000080900720c */ /* 0x000fd20002f06670 */
        /* <DEDUP_REMOVED lines=8> */
.L_x_2490:
        /* <DEDUP_REMOVED lines=103> */
.L_x_2491:
        /* <DEDUP_REMOVED lines=17> */
.L_x_2493:
        /* <DEDUP_REMOVED lines=56> */
.L_x_2492:
[----:B------:R1:W5:Y:S01]  /*1540*/  @P4 LDG.E R26, [R126.64] ;  /* 0x000000067e1a4981 */ /* 0x000362000c1e1900 */
[----:B------:R-:W-:Y:S01]  /*1550*/  ISETP.NE.AND P0, PT, R10, -0x1, PT ;  /* 0xffffffff0a00780c */ /* 0x000fe20003f05270 */
[----:B------:R-:W-:Y:S01]  /*1560*/  IMAD.MOV.U32 R7, RZ, RZ, 0x2 ;  /* 0x00000002ff077424 */ /* 0x000fe200078e00ff */
[----:B------:R-:W-:Y:S01]  /*1570*/  SHF.R.S32.HI R17, RZ, 0x1f, R148 ;  /* 0x0000001fff117819 */ /* 0x000fe20000011494 */
[----:B------:R-:W-:Y:S01]  /*1580*/  IMAD.MOV.U32 R4, RZ, RZ, c[0x0][0x230] ;  /* 0x00008c00ff047624 */ /* 0x000fe200078e00ff */
[----:B------:R-:W-:Y:S01]  /*1590*/  MOV R42, 0x10 ;  /* 0x00000010002a7802 */ /* 0x000fe20000000f00 */
[----:B------:R-:W-:Y:S01]  /*15a0*/  IMAD.MOV.U32 R114, RZ, RZ, RZ ;  /* 0x000000ffff727224 */ /* 0x000fe200078e00ff */
[CC--:B------:R-:W-:Y:S01]  /*15b0*/  LEA.HI R5, R17.reuse, R148.reuse, RZ, 0x3 ;  /* 0x0000009411057211 */ /* 0x0c0fe200078f18ff */
[----:B------:R-:W-:Y:S01]  /*15c0*/  IMAD.MOV.U32 R115, RZ, RZ, c[0x0][0x230] ;  /* 0x00008c00ff737624 */ /* 0x000fe200078e00ff */
[----:B------:R-:W-:Y:S01]  /*15d0*/  LEA.HI R16, R17, R148, RZ, 0x2 ;  /* 0x0000009411107211 */ /* 0x000fe200078f10ff */
[----:B------:R-:W-:-:S02]  /*15e0*/  IMAD.MOV.U32 R110, RZ, RZ, c[0x0][0x198] ;  /* 0x00006600ff6e7624 */ /* 0x000fc400078e00ff */
[----:B------:R-:W-:Y:S01]  /*15f0*/  IMAD.HI.U32 R114, R7, R4, R114 ;  /* 0x0000000407727227 */ /* 0x000fe200078e0072 */
[----:B------:R-:W-:Y:S02]  /*1600*/  SHF.R.S32.HI R78, RZ, 0x2, R16 ;  /* 0x00000002ff4e7819 */ /* 0x000fe40000011410 */
[----:B------:R-:W-:Y:S01]  /*1610*/  LOP3.LUT R4, R16, 0xfffffffc, RZ, 0xc0, !PT ;  /* 0xfffffffc10047812 */ /* 0x000fe200078ec0ff */
[C---:B------:R-:W-:Y:S01]  /*1620*/  @P0 IMAD.WIDE.U32 R2, R10.reuse, c[0x0][0x190], RZ ;  /* 0x000064000a020a25 */ /* 0x040fe200078e00ff */
[----:B------:R-:W-:Y:S02]  /*1630*/  LEA.HI R7, R17, R148, RZ, 0x5 ;  /* 0x0000009411077211 */ /* 0x000fe400078f28ff */
[----:B------:R-:W-:Y:S01]  /*1640*/  SHF.R.S32.HI R79, RZ, 0x1f, R78 ;  /* 0x0000001fff4f7819 */ /* 0x000fe2000001144e */
[----:B------:R-:W-:Y:S01]  /*1650*/  @!P0 IMAD R0, R27, c[0x0][0x178], RZ ;  /* 0x00005e001b008a24 */ /* 0x000fe200078e02ff */
[----:B------:R-:W-:Y:S01]  /*1660*/  SHF.R.S32.HI R7, RZ, 0x5, R7 ;  /* 0x00000005ff077819 */ /* 0x000fe20000011407 */
[----:B------:R-:W-:Y:S01]  /*1670*/  @P0 IMAD R10, R10, c[0x0][0x194], R3 ;  /* 0x000065000a0a0a24 */ /* 0x000fe200078e0203 */
[----:B------:R-:W-:Y:S01]  /*1680*/  IADD3 R12, P1, R78, R12, RZ ;  /* 0x0000000c4e0c7210 */ /* 0x000fe20007f3e0ff */
[----:B------:R-:W-:Y:S01]  /*1690*/  @P0 IMAD.MOV.U32 R6, RZ, RZ, R2 ;  /* 0x000000ffff060224 */ /* 0x000fe200078e0002 */
[----:B------:R-:W-:Y:S01]  /*16a0*/  SHF.R.S32.HI R107, RZ, 0x1, R114 ;  /* 0x00000001ff6b7819 */ /* 0x000fe20000011472 */
[----:B------:R-:W-:Y:S01]  /*16b0*/  @!P0 IMAD.WIDE.U32 R2, R246, c[0x0][0x178], RZ ;  /* 0x00005e00f6028a25 */ /* 0x000fe200078e00ff */
[----:B------:R-:W-:-:S03]  /*16c0*/  SHF.L.U32 R121, R110, 0x5, RZ ;  /* 0x000000056e797819 */ /* 0x000fc600000006ff */
[----:B------:R-:W-:Y:S02]  /*16d0*/  @!P0 IMAD R0, R246, c[0x0][0x17c], R0 ;  /* 0x00005f00f6008a24 */ /* 0x000fe400078e0200 */
[----:B------:R-:W-:Y:S01]  /*16e0*/  @!P0 IMAD.MOV.U32 R6, RZ, RZ, R2 ;  /* 0x000000ffff068224 */ /* 0x000fe200078e0002 */
[----:B------:R-:W-:Y:S01]  /*16f0*/  LEA.HI R2, R16, R78, RZ, 0x1 ;  /* 0x0000004e10027211 */ /* 0x000fe200078f08ff */
[----:B------:R-:W-:Y:S01]  /*1700*/  IMAD.IADD R22, R148, 0x1, -R4 ;  /* 0x0000000194167824 */ /* 0x000fe200078e0a04 */
[----:B------:R-:W-:Y:S01]  /*1710*/  @!P0 IADD3 R10, R3, R0, RZ ;  /* 0x00000000030a8210 */ /* 0x000fe20007ffe0ff */
[----:B-----5:R-:W-:Y:S01]  /*1720*/  IMAD.WIDE R8, R18, 0x40, R78 ;  /* 0x0000004012087825 */ /* 0x020fe200078e024e */
[----:B------:R-:W-:Y:S02]  /*1730*/  SHF.R.S32.HI R3, RZ, 0x3, R5 ;  /* 0x00000003ff037819 */ /* 0x000fe40000011405 */
[----:B------:R-:W-:Y:S01]  /*1740*/  LOP3.LUT R2, R2, 0x7fffffe, RZ, 0xc0, !PT ;  /* 0x07fffffe02027812 */ /* 0x000fe200078ec0ff */
[----:B------:R-:W-:Y:S01]  /*1750*/  IMAD.SHL.U32 R16, R22, 0x8, RZ ;  /* 0x0000000816107824 */ /* 0x000fe200078e00ff */
[C---:B------:R-:W-:Y:S01]  /*1760*/  LEA.HI R0, R5.reuse, R3, RZ, 0x1 ;  /* 0x0000000305007211 */ /* 0x040fe200078f08ff */
[----:B------:R-:W-:Y:S01]  /*1770*/  IMAD.MOV.U32 R120, RZ, RZ, 0x5 ;  /* 0x00000005ff787424 */ /* 0x000fe200078e00ff */
[----:B------:R-:W-:Y:S01]  /*1780*/  LOP3.LUT R5, R5, 0xfffffff8, RZ, 0xc0, !PT ;  /* 0xfffffff805057812 */ /* 0x000fe200078ec0ff */
[----:B------:R-:W-:Y:S01]  /*1790*/  IMAD.IADD R2, R78, 0x1, -R2 ;  /* 0x000000014e027824 */ /* 0x000fe200078e0a02 */
[----:B------:R-:W-:-:S02]  /*17a0*/  LOP3.LUT R0, R0, 0xfffffffe, RZ, 0xc0, !PT ;  /* 0xfffffffe00007812 */ /* 0x000fc400078ec0ff */
[----:B------:R-:W-:Y:S01]  /*17b0*/  IADD3 R5, -R5, R148, RZ ;  /* 0x0000009405057210 */ /* 0x000fe20007ffe1ff */
[----:B------:R-:W-:Y:S01]  /*17c0*/  IMAD R7, R7, 0x8, R2 ;  /* 0x0000000807077824 */ /* 0x000fe200078e0202 */
[----:B------:R-:W-:Y:S01]  /*17d0*/  IADD3 R2, P0, R16, R6, RZ ;  /* 0x0000000610027210 */ /* 0x000fe20007f1e0ff */
[----:B------:R-:W-:Y:S01]  /*17e0*/  IMAD.IADD R142, R3, 0x1, -R0 ;  /* 0x00000001038e7824 */ /* 0x000fe200078e0a00 */
[----:B------:R-:W-:Y:S01]  /*17f0*/  LEA.HI R20, R5, R5, RZ, 0x1 ;  /* 0x0000000505147211 */ /* 0x000fe200078f08ff */
[----:B------:R-:W-:Y:S01]  /*1800*/  IMAD.SHL.U32 R0, R3, 0x40, RZ ;  /* 0x0000004003007824 */ /* 0x000fe200078e00ff */
[----:B------:R-:W-:Y:S02]  /*1810*/  LEA.HI R3, R17, R148, RZ, 0x4 ;  /* 0x0000009411037211 */ /* 0x000fe400078f20ff */
[----:B------:R-:W-:Y:S02]  /*1820*/  SHF.R.S32.HI R17, RZ, 0x1f, R16 ;  /* 0x0000001fff117819 */ /* 0x000fe40000011410 */
[----:B------:R-:W-:-:S02]  /*1830*/  LOP3.LUT R0, R0, 0xc0, RZ, 0xc0, !PT ;  /* 0x000000c000007812 */ /* 0x000fc400078ec0ff */
[----:B------:R-:W-:Y:S02]  /*1840*/  LOP3.LUT R6, R20, 0xfffffffe, RZ, 0xc0, !PT ;  /* 0xfffffffe14067812 */ /* 0x000fe400078ec0ff */
[----:B------:R-:W-:Y:S02]  /*1850*/  LOP3.LUT R4, R0, 0x18, R16, 0xf8, !PT ;  /* 0x0000001800047812 */ /* 0x000fe400078ef810 */
[----:B------:R-:W-:Y:S01]  /*1860*/  SHF.R.U32.HI R0, RZ, 0x3, R0 ;  /* 0x00000003ff007819 */ /* 0x000fe20000011600 */
[----:B------:R-:W-:Y:S01]  /*1870*/  IMAD.IADD R143, R5, 0x1, -R6 ;  /* 0x00000001058f7824 */ /* 0x000fe200078e0a06 */
[----:B------:R-:W-:Y:S01]  /*1880*/  SHF.L.U64.HI R123, R110, R120, c[0x0][0x19c] ;  /* 0x000067006e7b7619 */ /* 0x000fe20000010278 */
[----:B------:R-:W-:Y:S01]  /*1890*/  IMAD R5, R9, c[0x0][0x190], RZ ;  /* 0x0000640009057a24 */ /* 0x000fe200078e02ff */
[----:B------:R-:W-:Y:S02]  /*18a0*/  LOP3.LUT R4, R4, R0, RZ, 0x3c, !PT ;  /* 0x0000000004047212 */ /* 0x000fe400078e3cff */
[----:B------:R-:W-:Y:S01]  /*18b0*/  LOP3.LUT R0, R3, 0xfffffff0, RZ, 0xc0, !PT ;  /* 0xfffffff003007812 */ /* 0x000fe200078ec0ff */
[----:B------:R-:W-:Y:S01]  /*18c0*/  IMAD.X R3, R17, 0x1, R10, P0 ;  /* 0x0000000111037824 */ /* 0x000fe200000e060a */
[----:B------:R-:W-:Y:S01]  /*18d0*/  SHF.R.S32.HI R135, RZ, 0x1, R20 ;  /* 0x00000001ff877819 */ /* 0x000fe20000011414 */
[----:B------:R-:W-:Y:S01]  /*18e0*/  IMAD.U32 R183, R7, 0x20, R4 ;  /* 0x0000002007b77824 */ /* 0x000fe200078e0004 */
[----:B------:R-:W-:Y:S01]  /*18f0*/  IADD3 R125, -R0, R148, RZ ;  /* 0x00000094007d7210 */ /* 0x000fe20007ffe1ff */
[----:B------:R-:W-:Y:S01]  /*1900*/  IMAD.WIDE.U32 R6, R8, c[0x0][0x190], R2 ;  /* 0x0000640008067a25 */ /* 0x000fe200078e0002 */
[----:B------:R-:W-:-:S02]  /*1910*/  IADD3 R2, P0, R16, R11, RZ ;  /* 0x0000000b10027210 */ /* 0x000fc40007f1e0ff */
[----:B------:R-:W-:Y:S01]  /*1920*/  LEA.HI R129, R125, R125, RZ, 0x1 ;  /* 0x0000007d7d817211 */ /* 0x000fe200078f08ff */
[----:B------:R-:W-:Y:S02]  /*1930*/  IMAD R18, R8, c[0x0][0x194], R5 ;  /* 0x0000650008127a24 */ /* 0x000fe400078e0205 */
[----:B------:R-:W-:Y:S01]  /*1940*/  IMAD.X R3, R17, 0x1, R14, P0 ;  /* 0x0000000111037824 */ /* 0x000fe200000e060e */
[--C-:B------:R-:W-:Y:S01]  /*1950*/  SHF.R.S32.HI R8, RZ, 0x1, R129.reuse ;  /* 0x00000001ff087819 */ /* 0x100fe20000011481 */
[----:B------:R-:W-:Y:S01]  /*1960*/  IMAD R0, R21, c[0x0][0x1b8], RZ ;  /* 0x00006e0015007a24 */ /* 0x000fe200078e02ff */
[----:B------:R-:W-:Y:S01]  /*1970*/  SHF.R.S32.HI R5, RZ, 0x1f, R129 ;  /* 0x0000001fff057819 */ /* 0x000fe20000011481 */
[----:B------:R-:W-:Y:S01]  /*1980*/  IMAD.X R11, R79, 0x1, R19, P1 ;  /* 0x000000014f0b7824 */ /* 0x000fe200008e0613 */
[----:B------:R-:W-:Y:S01]  /*1990*/  IADD3 R4, P0, R16, R24, RZ ;  /* 0x0000001810047210 */ /* 0x000fe20007f1e0ff */
[----:B------:R-:W-:Y:S01]  /*19a0*/  IMAD R10, R15, c[0x0][0x1bc], R0 ;  /* 0x00006f000f0a7a24 */ /* 0x000fe200078e0200 */
[----:B------:R-:W-:Y:S01]  /*19b0*/  LEA.HI R9, R5, R8, RZ, 0x2 ;  /* 0x0000000805097211 */ /* 0x000fe200078f10ff */
[----:B------:R-:W-:-:S02]  /*19c0*/  IMAD R0, R79, c[0x0][0x198], RZ ;  /* 0x000066004f007a24 */ /* 0x000fc400078e02ff */
[----:B------:R-:W-:Y:S02]  /*19d0*/  IMAD.X R5, R17, 0x1, R25, P0 ;  /* 0x0000000111057824 */ /* 0x000fe400000e0619 */
[----:B------:R-:W-:-:S04]  /*19e0*/  IMAD.WIDE.U32 R2, R15, c[0x0][0x1b8], R2 ;  /* 0x00006e000f027a25 */ /* 0x000fc800078e0002 */
[----:B------:R-:W-:Y:S01]  /*19f0*/  IMAD R14, R11, c[0x0][0x1a0], RZ ;  /* 0x000068000b0e7a24 */ /* 0x000fe200078e02ff */
[----:B------:R-:W-:Y:S01]  /*1a00*/  LOP3.LUT R11, R9, 0xfffffffc, RZ, 0xc0, !PT ;  /* 0xfffffffc090b7812 */ /* 0x000fe200078ec0ff */
[C---:B------:R-:W-:Y:S01]  /*1a10*/  IMAD R9, R78.reuse, c[0x0][0x19c], R0 ;  /* 0x000067004e097a24 */ /* 0x040fe200078e0200 */
[----:B------:R-:W-:Y:S01]  /*1a20*/  SHF.R.S32.HI R0, RZ, 0x1f, R23 ;  /* 0x0000001fff007819 */ /* 0x000fe20000011417 */
[----:B------:R-:W-:Y:S01]  /*1a30*/  IMAD.WIDE.U32 R4, R78, c[0x0][0x198], R4 ;  /* 0x000066004e047a25 */ /* 0x000fe200078e0004 */
[----:B------:R-:W-:-:S03]  /*1a40*/  IADD3 R134, R8, -R11, RZ ;  /* 0x8000000b08867210 */ /* 0x000fc60007ffe0ff */
[----:B------:R-:W-:Y:S01]  /*1a50*/  IMAD.IADD R3, R3, 0x1, R10 ;  /* 0x0000000103037824 */ /* 0x000fe200078e020a */
[----:B------:R-:W-:Y:S01]  /*1a60*/  LOP3.LUT P3, RZ, R134, 0x2, RZ, 0xc0, !PT ;  /* 0x0000000286ff7812 */ /* 0x000fe2000786c0ff */
[----:B------:R-:W-:Y:S02]  /*1a70*/  IMAD.IADD R9, R5, 0x1, R9 ;  /* 0x0000000105097824 */ /* 0x000fe400078e0209 */
[----:B------:R-:W-:Y:S01]  /*1a80*/  IMAD R8, R12, c[0x0][0x1a4], R14 ;  /* 0x000069000c087a24 */ /* 0x000fe200078e020e */
[C---:B------:R-:W-:Y:S01]  /*1a90*/  LEA R14, P1, R4.reuse, c[0x0][0x168], 0x1 ;  /* 0x00005a00040e7a11 */ /* 0x040fe200078208ff */
[----:B------:R-:W-:Y:S01]  /*1aa0*/  IMAD.IADD R5, R7, 0x1, R18 ;  /* 0x0000000107057824 */ /* 0x000fe200078e0212 */
[----:B------:R-:W-:Y:S01]  /*1ab0*/  SHF.L.U64.HI R9, R4, 0x1, R9 ;  /* 0x0000000104097819 */ /* 0x000fe20000010209 */
[----:B------:R-:W-:Y:S01]  /*1ac0*/  IMAD.WIDE.U32 R2, R12, c[0x0][0x1a0], R2 ;  /* 0x000068000c027a25 */ /* 0x000fe200078e0002 */
[----:B------:R-:W-:Y:S02]  /*1ad0*/  SEL R42, R42, 0xfffffff0, !P3 ;  /* 0xfffffff02a2a7807 */ /* 0x000fe40005800000 */
[----:B------:R-:W-:Y:S01]  /*1ae0*/  IADD3.X R10, R9, c[0x0][0x16c], RZ, P1, !PT ;  /* 0x00005b00090a7a10 */ /* 0x000fe20000ffe4ff */
[----:B------:R-:W-:Y:S01]  /*1af0*/  IMAD R7, R0, c[0x0][0x1a8], RZ ;  /* 0x00006a0000077a24 */ /* 0x000fe200078e02ff */
[----:B------:R-:W-:Y:S01]  /*1b00*/  SHF.R.S32.HI R0, RZ, 0x1f, R96 ;  /* 0x0000001fff007819 */ /* 0x000fe20000011460 */
[----:B------:R-:W-:Y:S01]  /*1b10*/  IMAD.IADD R3, R3, 0x1, R8 ;  /* 0x0000000103037824 */ /* 0x000fe200078e0208 */
[----:B------:R-:W-:Y:S01]  /*1b20*/  LEA R12, P0, R2, c[0x0][0x170], 0x1 ;  /* 0x00005c00020c7a11 */ /* 0x000fe200078008ff */
[----:B------:R-:W-:Y:S01]  /*1b30*/  IMAD.MOV.U32 R4, RZ, RZ, R6 ;  /* 0x000000ffff047224 */ /* 0x000fe200078e0006 */
[----:B------:R-:W-:Y:S01]  /*1b40*/  LEA.HI R0, R0, R96, RZ, 0x8 ;  /* 0x0000006000007211 */ /* 0x000fe200078f40ff */
[C---:B------:R-:W-:Y:S01]  /*1b50*/  IMAD R7, R23.reuse, c[0x0][0x1ac], R7 ;  /* 0x00006b0017077a24 */ /* 0x040fe200078e0207 */
[----:B------:R-:W-:Y:S01]  /*1b60*/  SHF.L.U64.HI R3, R2, 0x1, R3 ;  /* 0x0000000102037819 */ /* 0x000fe20000010203 */
[----:B------:R-:W-:Y:S01]  /*1b70*/  IMAD.WIDE.U32 R108, R23, c[0x0][0x1a8], R4 ;  /* 0x00006a00176c7a25 */ /* 0x000fe200078e0004 */
[----:B------:R-:W-:-:S02]  /*1b80*/  SHF.R.S32.HI R2, RZ, 0x8, R0 ;  /* 0x00000008ff027819 */ /* 0x000fc40000011400 */
[----:B------:R-:W-:Y:S01]  /*1b90*/  IADD3.X R11, R3, c[0x0][0x174], RZ, P0, !PT ;  /* 0x00005d00030b7a10 */ /* 0x000fe200007fe4ff */
[----:B------:R-:W-:Y:S01]  /*1ba0*/  IMAD.SHL.U32 R0, R22, 0x4, RZ ;  /* 0x0000000416007824 */ /* 0x000fe200078e00ff */
[----:B------:R-:W-:Y:S01]  /*1bb0*/  IMNMX R95, R245, R2, !PT ;  /* 0x00000002f55f7217 */ /* 0x000fe20007800200 */
[----:B------:R-:W-:Y:S01]  /*1bc0*/  IMAD.MOV.U32 R22, RZ, RZ, c[0x0][0x1a0] ;  /* 0x00006800ff167624 */ /* 0x000fe200078e00ff */
[----:B------:R-:W-:Y:S01]  /*1bd0*/  IADD3 R124, R109, R7, RZ ;  /* 0x000000076d7c7210 */ /* 0x000fe20007ffe0ff */
[----:B------:R-:W-:Y:S01]  /*1be0*/  IMAD R122, R78, R107, R0 ;  /* 0x0000006b4e7a7224 */ /* 0x000fe200078e0200 */
[----:B------:R-:W-:Y:S01]  /*1bf0*/  ISETP.GT.AND P2, PT, R198, R95, PT ;  /* 0x0000005fc600720c */ /* 0x000fe20003f44270 */
[C---:B------:R-:W-:Y:S01]  /*1c00*/  IMAD.SHL.U32 R138, R22.reuse, 0x20, RZ ;  /* 0x00000020168a7824 */ /* 0x040fe200078e00ff */
[----:B------:R-:W-:Y:S01]  /*1c10*/  SHF.L.U64.HI R137, R22, R120, c[0x0][0x1a4] ;  /* 0x0000690016897619 */ /* 0x000fe20000010278 */
[--C-:B------:R-:W-:Y:S01]  /*1c20*/  IMAD.IADD R128, R0, 0x1, R122.reuse ;  /* 0x0000000100807824 */ /* 0x100fe200078e027a */
[----:B------:R-:W-:Y:S01]  /*1c30*/  SHF.R.S32.HI R130, RZ, 0x1f, R122 ;  /* 0x0000001fff827819 */ /* 0x000fe2000001147a */
[----:B------:R-:W-:-:S02]  /*1c40*/  IMAD.MOV.U32 R240, RZ, RZ, R14 ;  /* 0x000000fffff07224 */ /* 0x000fc400078e000e */
[----:B------:R-:W-:Y:S01]  /*1c50*/  IMAD.MOV.U32 R239, RZ, RZ, R10 ;  /* 0x000000ffffef7224 */ /* 0x000fe200078e000a */
[----:B------:R-:W-:Y:S01]  /*1c60*/  SHF.R.S32.HI R131, RZ, 0x1f, R128 ;  /* 0x0000001fff837819 */ /* 0x000fe20000011480 */
[----:B------:R-:W-:Y:S02]  /*1c70*/  IMAD.MOV.U32 R242, RZ, RZ, R12 ;  /* 0x000000fffff27224 */ /* 0x000fe400078e000c */
[----:B------:R-:W-:Y:S02]  /*1c80*/  IMAD.MOV.U32 R241, RZ, RZ, R11 ;  /* 0x000000fffff17224 */ /* 0x000fe400078e000b */
        /* <DEDUP_REMOVED lines=8> */
[C---:B------:R-:W-:Y:S01]  /*1d10*/  IMAD R0, R246.reuse, c[0x0][0x284], R0 ;  /* 0x0000a100f6007a24 */ /* 0x040fe200078e0200 */
[----:B------:R-:W-:Y:S01]  /*1d20*/  ULDC.64 UR4, c[0x0][0x1a0] ;  /* 0x0000680000047ab9 */ /* 0x000fe20000000a00 */
[----:B------:R-:W-:Y:S01]  /*1d30*/  IMAD R7, R27, c[0x0][0x278], RZ ;  /* 0x00009e001b077a24 */ /* 0x000fe200078e02ff */
[----:B------:R-:W-:Y:S01]  /*1d40*/  UIMAD UR17, UR12, UR5, URZ ;  /* 0x000000050c1172a4 */ /* 0x000fe2000f8e023f */
[----:B------:R-:W-:Y:S01]  /*1d50*/  IMAD.IADD R5, R5, 0x1, R0 ;  /* 0x0000000105057824 */ /* 0x000fe200078e0200 */
[----:B------:R-:W-:Y:S01]  /*1d60*/  IADD3.X R0, R9, R79, ~R8, P1, P0 ;  /* 0x0000004f09007210 */ /* 0x000fe20000fe0c08 */
[C---:B------:R-:W-:Y:S01]  /*1d70*/  IMAD.WIDE.U32 R2, R246.reuse, c[0x0][0x278], R16 ;  /* 0x00009e00f6027a25 */ /* 0x040fe200078e0010 */
[----:B------:R-:W-:Y:S01]  /*1d80*/  UMOV UR13, 0x80 ;  /* 0x00000080000d7882 */ /* 0x000fe20000000000 */
[----:B------:R-:W-:Y:S01]  /*1d90*/  SHF.L.U32 R76, R107, 0x5, RZ ;  /* 0x000000056b4c7819 */ /* 0x000fe200000006ff */
[----:B------:R-:W-:Y:S01]  /*1da0*/  UIMAD UR18, UR13, UR5, URZ ;  /* 0x000000050d1272a4 */ /* 0x000fe2000f8e023f */
[----:B------:R-:W-:Y:S01]  /*1db0*/  IMAD R7, R246, c[0x0][0x27c], R7 ;  /* 0x00009f00f6077a24 */ /* 0x000fe200078e0207 */
[----:B------:R-:W-:Y:S01]  /*1dc0*/  UMOV UR11, 0xc0 ;  /* 0x000000c0000b7882 */ /* 0x000fe20000000000 */
[----:B------:R-:W-:Y:S01]  /*1dd0*/  IMAD.WIDE.U32 R18, R22, 0x40, RZ ;  /* 0x0000004016127825 */ /* 0x000fe200078e00ff */
[----:B------:R-:W-:Y:S01]  /*1de0*/  UMOV UR10, 0x140 ;  /* 0x00000140000a7882 */ /* 0x000fe20000000000 */
[----:B------:R-:W-:Y:S01]  /*1df0*/  MOV R59, R10 ;  /* 0x0000000a003b7202 */ /* 0x000fe20000000f00 */
        /* <DEDUP_REMOVED lines=9> */
[C---:B------:R-:W-:Y:S01]  /*1e90*/  IMAD R7, R6.reuse, c[0x0][0x28c], R0 ;  /* 0x0000a30006077a24 */ /* 0x040fe200078e0200 */
[----:B------:R-:W-:Y:S01]  /*1ea0*/  IADD3 R0, R19, UR17, RZ ;  /* 0x0000001113007c10 */ /* 0x000fe2000fffe0ff */
[----:B------:R-:W-:Y:S01]  /*1eb0*/  IMAD.WIDE.U32 R4, R6, c[0x0][0x290], R4 ;  /* 0x0000a40006047a25 */ /* 0x000fe200078e0004 */
[----:B------:R-:W-:Y:S01]  /*1ec0*/  UIMAD UR26, UR8, UR5, URZ ;  /* 0x00000005081a72a4 */ /* 0x000fe2000f8e023f */
[----:B------:R-:W-:Y:S01]  /*1ed0*/  SHF.L.U32 R133, R18, 0x1, RZ ;  /* 0x0000000112857819 */ /* 0x000fe200000006ff */
[----:B------:R-:W-:Y:S01]  /*1ee0*/  UIMAD.WIDE.U32 UR32, UR11, UR4, URZ ;  /* 0x000000040b2072a5 */ /* 0x000fe2000f8e003f */
[----:B------:R-:W-:Y:S01]  /*1ef0*/  IMAD.WIDE.U32 R2, R6, c[0x0][0x288], R2 ;  /* 0x0000a20006027a25 */ /* 0x000fe200078e0002 */
[----:B------:R-:W-:Y:S01]  /*1f00*/  SHF.L.U64.HI R106, R18, 0x1, R0 ;  /* 0x00000001126a7819 */ /* 0x000fe20000010200 */
[----:B------:R-:W-:Y:S01]  /*1f10*/  ULDC UR5, c[0x0][0x294] ;  /* 0x0000a50000057ab9 */ /* 0x000fe20000000800 */
[----:B------:R-:W-:Y:S01]  /*1f20*/  IADD3 R94, R78, 0x20, RZ ;  /* 0x000000204e5e7810 */ /* 0x000fe20007ffe0ff */
[----:B------:R-:W-:Y:S01]  /*1f30*/  IMAD.IADD R5, R5, 0x1, R8 ;  /* 0x0000000105057824 */ /* 0x000fe200078e0208 */
[----:B------:R-:W-:Y:S01]  /*1f40*/  UIMAD.WIDE.U32 UR30, UR10, UR4, URZ ;  /* 0x000000040a1e72a5 */ /* 0x000fe2000f8e003f */
[----:B------:R-:W-:Y:S01]  /*1f50*/  IMAD R0, R21, c[0x0][0x298], RZ ;  /* 0x0000a60015007a24 */ /* 0x000fe200078e02ff */
[----:B------:R-:W-:Y:S01]  /*1f60*/  UIMAD.WIDE.U32 UR28, UR9, UR4, URZ ;  /* 0x00000004091c72a5 */ /* 0x000fe2000f8e003f */
[----:B------:R-:W-:Y:S01]  /*1f70*/  IMAD.WIDE.U32 R8, R22, 0x80, RZ ;  /* 0x0000008016087825 */ /* 0x000fe200078e00ff */
[----:B------:R-:W-:Y:S01]  /*1f80*/  ULDC UR17, c[0x0][0x19c] ;  /* 0x0000670000117ab9 */ /* 0x000fe20000000800 */
[C---:B------:R-:W-:Y:S01]  /*1f90*/  IADD3 R93, R78.reuse, 0x40, RZ ;  /* 0x000000404e5d7810 */ /* 0x040fe20007ffe0ff */
[----:B------:R-:W-:Y:S01]  /*1fa0*/  UIMAD UR11, UR11, UR5, URZ ;  /* 0x000000050b0b72a4 */ /* 0x000fe2000f8e023f */
[----:B------:R-:W-:Y:S01]  /*1fb0*/  IMAD.IADD R3, R3, 0x1, R7 ;  /* 0x0000000103037824 */ /* 0x000fe200078e0207 */
[----:B------:R-:W-:Y:S01]  /*1fc0*/  UIMAD UR10, UR10, UR5, URZ ;  /* 0x000000050a0a72a4 */ /* 0x000fe2000f8e023f */
        /* <DEDUP_REMOVED lines=17> */
[----:B------:R-:W-:Y:S01]  /*20e0*/  UIMAD.WIDE.U32 UR34, UR8, UR4, URZ ;  /* 0x00000004082272a5 */ /* 0x000fe2000f8e003f */
[----:B------:R-:W-:Y:S01]  /*20f0*/  IMAD.IADD R26, R26, 0x1, R13 ;  /* 0x000000011a1a7824 */ /* 0x000fe200078e020d */
[----:B------:R-:W-:Y:S01]  /*2100*/  LEA.HI.X R60, R2, c[0x0][0x26c], R60, 0x1, P0 ;  /* 0x00009b00023c7a11 */ /* 0x000fe200000f0c3c */
[----:B------:R-:W-:Y:S01]  /*2110*/  IMAD.MOV.U32 R118, RZ, RZ, 0x6 ;  /* 0x00000006ff767424 */ /* 0x000fe200078e00ff */
[----:B------:R-:W-:Y:S01]  /*2120*/  LEA.HI.X R68, R4, c[0x0][0x274], R0, 0x1, P1 ;  /* 0x00009d0004447a11 */ /* 0x000fe200008f0c00 */
[----:B------:R-:W-:Y:S01]  /*2130*/  IMAD.MOV.U32 R119, RZ, RZ, 0x7 ;  /* 0x00000007ff777424 */ /* 0x000fe200078e00ff */
[----:B------:R-:W-:Y:S01]  /*2140*/  MOV R2, c[0x0][0x290] ;  /* 0x0000a40000027a02 */ /* 0x000fe20000000f00 */
[----:B------:R-:W-:Y:S01]  /*2150*/  IMAD R0, R107, R26, RZ ;  /* 0x0000001a6b007224 */ /* 0x000fe200078e02ff */
[----:B------:R-:W-:Y:S01]  /*2160*/  IADD3 R90, R78, 0xa0, RZ ;  /* 0x000000a04e5a7810 */ /* 0x000fe20007ffe0ff */
        /* <DEDUP_REMOVED lines=8> */
[----:B------:R-:W-:Y:S01]  /*21f0*/  ULDC UR25, c[0x0][0x28c] ;  /* 0x0000a30000197ab9 */ /* 0x000fe20000000800 */
[----:B------:R-:W-:Y:S01]  /*2200*/  SHF.R.S32.HI R3, RZ, 0x1f, R0 ;  /* 0x0000001fff037819 */ /* 0x000fe20000011400 */
[----:B------:R-:W-:Y:S01]  /*2210*/  IMAD.WIDE.U32 R150, R2, 0x140, RZ ;  /* 0x0000014002967825 */ /* 0x000fe200078e00ff */
[----:B------:R-:W-:Y:S01]  /*2220*/  SHF.L.U64.HI R104, R7, 0x1, R4 ;  /* 0x0000000107687819 */ /* 0x000fe20000010204 */
[----:B------:R-:W-:Y:S01]  /*2230*/  ULDC UR24, c[0x0][0x28c] ;  /* 0x0000a30000187ab9 */ /* 0x000fe20000000800 */
[----:B------:R-:W-:Y:S01]  /*2240*/  IADD3 R89, R78, 0xc0, RZ ;  /* 0x000000c04e597810 */ /* 0x000fe20007ffe0ff */
[----:B------:R-:W-:Y:S01]  /*2250*/  IMAD.WIDE.U32 R146, R2, 0x180, RZ ;  /* 0x0000018002927825 */ /* 0x000fe200078e00ff */
[----:B------:R-:W-:Y:S01]  /*2260*/  IADD3 R88, R78, 0xe0, RZ ;  /* 0x000000e04e587810 */ /* 0x000fe20007ffe0ff */
[----:B------:R-:W-:Y:S01]  /*2270*/  ULDC UR23, c[0x0][0x28c] ;  /* 0x0000a30000177ab9 */ /* 0x000fe20000000800 */
[----:B------:R-:W-:Y:S01]  /*2280*/  SHF.R.S32.HI R85, RZ, 0x1f, R76 ;  /* 0x0000001fff557819 */ /* 0x000fe2000001144c */
[----:B------:R-:W-:Y:S01]  /*2290*/  IMAD.WIDE.U32 R144, R2, 0x1c0, RZ ;  /* 0x000001c002907825 */ /* 0x000fe200078e00ff */
[-C--:B------:R-:W-:Y:S01]  /*22a0*/  IADD3 R2, P1, R122, R0.reuse, RZ ;  /* 0x000000007a027210 */ /* 0x080fe20007f3e0ff */
[----:B------:R-:W-:Y:S01]  /*22b0*/  ULDC UR22, c[0x0][0x28c] ;  /* 0x0000a30000167ab9 */ /* 0x000fe20000000800 */
[----:B------:R-:W-:Y:S01]  /*22c0*/  IADD3 R0, P0, R128, R0, RZ ;  /* 0x0000000080007210 */ /* 0x000fe20007f1e0ff */
[----:B------:R-:W-:Y:S01]  /*22d0*/  IMAD.MOV.U32 R117, RZ, RZ, c[0x0][0x288] ;  /* 0x0000a200ff757624 */ /* 0x000fe200078e00ff */
[----:B------:R-:W-:Y:S01]  /*22e0*/  SHF.L.U64.HI R103, R8, 0x1, R5 ;  /* 0x0000000108677819 */ /* 0x000fe20000010205 */
[----:B------:R-:W-:Y:S01]  /*22f0*/  IMAD.WIDE.U32 R112, R110, 0x80, RZ ;  /* 0x000000806e707825 */ /* 0x000fe200078e00ff */
[----:B------:R-:W-:Y:S01]  /*2300*/  SHF.L.U64.HI R102, R9, 0x1, R6 ;  /* 0x0000000109667819 */ /* 0x000fe20000010206 */
        /* <DEDUP_REMOVED lines=35> */
[----:B------:R-:W-:Y:S01]  /*2540*/  SHF.L.U32 R139, R9, 0x1, RZ ;  /* 0x00000001098b7819 */ /* 0x000fe200000006ff */
        /* <DEDUP_REMOVED lines=13> */
[C---:B------:R-:W-:Y:S01]  /*2620*/  IADD3.X R64, R4.reuse, c[0x0][0x2b4], RZ, P3, !PT ;  /* 0x0000ad0004407a10 */ /* 0x040fe20001ffe4ff */
[----:B------:R-:W-:Y:S01]  /*2630*/  UIMAD UR25, UR25, 0xc0, URZ ;  /* 0x000000c0191978a4 */ /* 0x000fe2000f8e023f */
        /* <DEDUP_REMOVED lines=10> */
[----:B------:R-:W-:Y:S02]  /*26e0*/  UIADD3 UR16, UR33, UR16, URZ ;  /* 0x0000001021107290 */ /* 0x000fe4000fffe03f */
[----:B------:R-:W-:-:S02]  /*26f0*/  UIADD3 UR15, UR31, UR15, URZ ;  /* 0x0000000f1f0f7290 */ /* 0x000fc4000fffe03f */
[----:B------:R-:W-:Y:S02]  /*2700*/  UIADD3 UR14, UR29, UR14, URZ ;  /* 0x0000000e1d0e7290 */ /* 0x000fe4000fffe03f */
[----:B------:R-:W-:Y:S02]  /*2710*/  UIADD3 UR26, UR35, UR26, URZ ;  /* 0x0000001a231a7290 */ /* 0x000fe4000fffe03f */
[----:B------:R-:W-:Y:S02]  /*2720*/  ULDC.U8 UR8, c[0x0][0x313] ;  /* 0x0000c4c000087ab9 */ /* 0x000fe40000000000 */
.L_x_2548:
[----:B------:R-:W-:Y:S01]  /*2730*/  LOP3.LUT R184, R184, 0xfffffffd, RZ, 0xc0, !PT ;  /* 0xfffffffdb8b87812 */ /* 0x000fe200078ec0ff */
        /* <DEDUP_REMOVED lines=15> */
[----:B------:R-:W-:Y:S02]  /*2830*/  @P3 LEA R10, P1, R138, R63, 0x1 ;  /* 0x0000003f8a0a3211 */ /* 0x000fe400078208ff */
[----:B------:R-:W-:Y:S01]  /*2840*/  P2R R25, PR, RZ, 0x10 ;  /* 0x00000010ff197803 */ /* 0x000fe20000000000 */
[----:B------:R-:W-:Y:S01]  /*2850*/  @P3 IMAD.X R13, R68, 0x1, R102, P0 ;  /* 0x00000001440d3824 */ /* 0x000fe200000e0666 */
[----:B------:R-:W-:Y:S02]  /*2860*/  @P5 IADD3 R8, P0, R69, R141, RZ ;  /* 0x0000008d45085210 */ /* 0x000fe40007f1e0ff */
[----:B------:R-:W-:Y:S02]  /*2870*/  @P3 LEA.HI.X R11, R138, R62, R137, 0x1, P1 ;  /* 0x0000003e8a0b3211 */ /* 0x000fe400008f0c89 */
[-C--:B------:R-:W-:Y:S01]  /*2880*/  @P5 IADD3 R6, P1, R133, R63.reuse, RZ ;  /* 0x0000003f85065210 */ /* 0x080fe20007f3e0ff */
        /* <DEDUP_REMOVED lines=120> */
.L_x_2498:
[----:B------:R-:W-:Y:S05]  /*3010*/  BSYNC B0 ;  /* 0x0000000000007941 */ /* 0x000fea0003800000 */
.L_x_2497:
        /* <DEDUP_REMOVED lines=57> */
.L_x_2500:
[----:B------:R-:W-:Y:S05]  /*33b0*/  BSYNC B0 ;  /* 0x0000000000007941 */ /* 0x000fea0003800000 */
.L_x_2499:
        /* <DEDUP_REMOVED lines=59> */
.L_x_2502:
[----:B------:R-:W-:Y:S05]  /*3770*/  BSYNC B0 ;  /* 0x0000000000007941 */ /* 0x000fea0003800000 */
.L_x_2501:
        /* <DEDUP_REMOVED lines=65> */
.L_x_2504:
[----:B------:R-:W-:Y:S05]  /*3b90*/  BSYNC B0 ;  /* 0x0000000000007941 */ /* 0x000fea0003800000 */
.L_x_2503:
        /* <DEDUP_REMOVED lines=57> */
.L_x_2506:
[----:B------:R-:W-:Y:S05]  /*3f30*/  BSYNC B0 ;  /* 0x0000000000007941 */ /* 0x000fea0003800000 */
.L_x_2505:
        /* <DEDUP_REMOVED lines=65> */
.L_x_2508:
[----:B------:R-:W-:Y:S05]  /*4350*/  BSYNC B0 ;  /* 0x0000000000007941 */ /* 0x000fea0003800000 */
.L_x_2507:
        /* <DEDUP_REMOVED lines=65> */
.L_x_2510:
[----:B------:R-:W-:Y:S05]  /*4770*/  BSYNC B0 ;  /* 0x0000000000007941 */ /* 0x000fea0003800000 */
.L_x_2509:
        /* <DEDUP_REMOVED lines=67> */
.L_x_2512:
[----:B------:R-:W-:Y:S05]  /*4bb0*/  BSYNC B0 ;  /* 0x0000000000007941 */ /* 0x000fea0003800000 */
.L_x_2511:
        /* <DEDUP_REMOVED lines=12> */
.L_x_2496:
        /* <DEDUP_REMOVED lines=91> */
.L_x_2517:
[----:B------:R-:W-:Y:S05]  /*5230*/  BSYNC B0 ;  /* 0x0000000000007941 */ /* 0x000fea0003800000 */
.L_x_2516:
[----:B--2---:R-:W-:Y:S02]  /*5240*/  MOV R2, R58 ;  /* 0x0000003a00027202 */ /* 0x004fe40000000f00 */
[----:B------:R-:W-:Y:S05]  /*5250*/  MOV R3, R59 ;  /* 0x0000003b00037202 */ /* 0x000fea0000000f00 */
[----:B-----5:R2:W-:Y:S02]  /*5260*/  STG.E.128 [R2.64], R32 ;  /* 0x0000002002007986 */ /* 0x0205e4000c101d06 */
.L_x_2515:
[----:B------:R-:W-:Y:S05]  /*5270*/  BSYNC B1 ;  /* 0x0000000000017941 */ /* 0x000fea0003800000 */
.L_x_2514:
        /* <DEDUP_REMOVED lines=88> */
.L_x_2521:
[----:B------:R-:W-:Y:S05]  /*5800*/  BSYNC B0 ;  /* 0x0000000000007941 */ /* 0x000fea0003800000 */
.L_x_2520:
[C---:B--2---:R-:W-:Y:S04]  /*5810*/  LEA R2, P0, R121.reuse, R58, 0x1 ;  /* 0x0000003a79027211 */ /* 0x044fe800078008ff */
[----:B------:R-:W-:Y:S05]  /*5820*/  LEA.HI.X R3, R121, R59, R123, 0x1, P0 ;  /* 0x0000003b79037211 */ /* 0x000fea00000f0c7b */
[----:B-----5:R2:W-:Y:S04]  /*5830*/  STG.E.128 [R2.64], R32 ;  /* 0x0000002002007986 */ /* 0x0205e8000c101d06 */
.L_x_2519:
[----:B------:R-:W-:Y:S05]  /*5840*/  BSYNC B1 ;  /* 0x0000000000017941 */ /* 0x000fea0003800000 */
.L_x_2518:
        /* <DEDUP_REMOVED lines=91> */
.L_x_2525:
[----:B------:R-:W-:Y:S05]  /*5e00*/  BSYNC B0 ;  /* 0x0000000000007941 */ /* 0x000fea0003800000 */
.L_x_2524:
[C---:B--2---:R-:W-:Y:S04]  /*5e10*/  LEA R2, P0, R110.reuse, R58, 0x1 ;  /* 0x0000003a6e027211 */ /* 0x044fe800078008ff */
[----:B------:R-:W-:Y:S05]  /*5e20*/  LEA.HI.X R3, R110, R59, R86, 0x1, P0 ;  /* 0x0000003b6e037211 */ /* 0x000fea00000f0c56 */
[----:B-----5:R2:W-:Y:S04]  /*5e30*/  STG.E.128 [R2.64], R8 ;  /* 0x0000000802007986 */ /* 0x0205e8000c101d06 */
.L_x_2523:
[----:B------:R-:W-:Y:S05]  /*5e40*/  BSYNC B1 ;  /* 0x0000000000017941 */ /* 0x000fea0003800000 */
.L_x_2522:
        /* <DEDUP_REMOVED lines=92> */
.L_x_2529:
[----:B------:R-:W-:Y:S05]  /*6410*/  BSYNC B0 ;  /* 0x0000000000007941 */ /* 0x000fea0003800000 */
.L_x_2528:
[----:B------:R-:W-:Y:S02]  /*6420*/  MOV R0, 0xc0 ;  /* 0x000000c000007802 */ /* 0x000fe40000000f00 */
[----:B--2---:R-:W-:Y:S02]  /*6430*/  MOV R2, R58 ;  /* 0x0000003a00027202 */ /* 0x004fe40000000f00 */
[----:B------:R-:W-:Y:S05]  /*6440*/  MOV R3, R59 ;  /* 0x0000003b00037202 */ /* 0x000fea0000000f00 */
[C---:B------:R-:W-:Y:S04]  /*6450*/  IMAD.WIDE.U32 R2, R0.reuse, c[0x0][0x198], R2 ;  /* 0x0000660000027a25 */ /* 0x040fe800078e0002 */
[----:B------:R-:W-:Y:S05]  /*6460*/  IMAD R0, R0, c[0x0][0x19c], RZ ;  /* 0x0000670000007a24 */ /* 0x000fea00078e02ff */
[----:B------:R-:W-:Y:S05]  /*6470*/  IADD3 R3, R3, R0, RZ ;  /* 0x0000000003037210 */ /* 0x000fea0007ffe0ff */
[----:B-----5:R2:W-:Y:S02]  /*6480*/  STG.E.128 [R2.64], R8 ;  /* 0x0000000802007986 */ /* 0x0205e4000c101d06 */
.L_x_2527:
[----:B------:R-:W-:Y:S05]  /*6490*/  BSYNC B1 ;  /* 0x0000000000017941 */ /* 0x000fea0003800000 */
.L_x_2526:
        /* <DEDUP_REMOVED lines=89> */
.L_x_2533:
[----:B------:R-:W-:Y:S05]  /*6a30*/  BSYNC B0 ;  /* 0x0000000000007941 */ /* 0x000fea0003800000 */
.L_x_2532:
[C---:B--2---:R-:W-:Y:S04]  /*6a40*/  LEA R2, P0, R112.reuse, R58, 0x1 ;  /* 0x0000003a70027211 */ /* 0x044fe800078008ff */
[----:B------:R-:W-:Y:S05]  /*6a50*/  LEA.HI.X R3, R112, R59, R87, 0x1, P0 ;  /* 0x0000003b70037211 */ /* 0x000fea00000f0c57 */
[----:B-----5:R2:W-:Y:S04]  /*6a60*/  STG.E.128 [R2.64], R8 ;  /* 0x0000000802007986 */ /* 0x0205e8000c101d06 */
.L_x_2531:
[----:B------:R-:W-:Y:S05]  /*6a70*/  BSYNC B1 ;  /* 0x0000000000017941 */ /* 0x000fea0003800000 */
.L_x_2530:
        /* <DEDUP_REMOVED lines=92> */
.L_x_2537:
[----:B------:R-:W-:Y:S05]  /*7040*/  BSYNC B0 ;  /* 0x0000000000007941 */ /* 0x000fea0003800000 */
.L_x_2536:
[----:B------:R-:W-:Y:S02]  /*7050*/  MOV R0, 0x140 ;  /* 0x0000014000007802 */ /* 0x000fe40000000f00 */
[----:B--2---:R-:W-:Y:S02]  /*7060*/  MOV R2, R58 ;  /* 0x0000003a00027202 */ /* 0x004fe40000000f00 */
[----:B------:R-:W-:Y:S05]  /*7070*/  MOV R3, R59 ;  /* 0x0000003b00037202 */ /* 0x000fea0000000f00 */
[C---:B------:R-:W-:Y:S04]  /*7080*/  IMAD.WIDE.U32 R2, R0.reuse, c[0x0][0x198], R2 ;  /* 0x0000660000027a25 */ /* 0x040fe800078e0002 */
[----:B------:R-:W-:Y:S05]  /*7090*/  IMAD R0, R0, c[0x0][0x19c], RZ ;  /* 0x0000670000007a24 */ /* 0x000fea00078e02ff */
[----:B------:R-:W-:Y:S05]  /*70a0*/  IADD3 R3, R3, R0, RZ ;  /* 0x0000000003037210 */ /* 0x000fea0007ffe0ff */
[----:B-----5:R2:W-:Y:S02]  /*70b0*/  STG.E.128 [R2.64], R8 ;  /* 0x0000000802007986 */ /* 0x0205e4000c101d06 */
.L_x_2535:
[----:B------:R-:W-:Y:S05]  /*70c0*/  BSYNC B1 ;  /* 0x0000000000017941 */ /* 0x000fea0003800000 */
.L_x_2534:
        /* <DEDUP_REMOVED lines=92> */
.L_x_2541:
[----:B------:R-:W-:Y:S05]  /*7690*/  BSYNC B0 ;  /* 0x0000000000007941 */ /* 0x000fea0003800000 */
.L_x_2540:
[----:B------:R-:W-:Y:S02]  /*76a0*/  MOV R0, 0x180 ;  /* 0x0000018000007802 */ /* 0x000fe40000000f00 */
[----:B--2---:R-:W-:Y:S02]  /*76b0*/  MOV R2, R58 ;  /* 0x0000003a00027202 */ /* 0x004fe40000000f00 */
[----:B------:R-:W-:Y:S05]  /*76c0*/  MOV R3, R59 ;  /* 0x0000003b00037202 */ /* 0x000fea0000000f00 */
[C---:B------:R-:W-:Y:S04]  /*76d0*/  IMAD.WIDE.U32 R2, R0.reuse, c[0x0][0x198], R2 ;  /* 0x0000660000027a25 */ /* 0x040fe800078e0002 */
[----:B------:R-:W-:Y:S05]  /*76e0*/  IMAD R0, R0, c[0x0][0x19c], RZ ;  /* 0x0000670000007a24 */ /* 0x000fea00078e02ff */
[----:B------:R-:W-:Y:S05]  /*76f0*/  IADD3 R3, R3, R0, RZ ;  /* 0x0000000003037210 */ /* 0x000fea0007ffe0ff */
[----:B-----5:R2:W-:Y:S02]  /*7700*/  STG.E.128 [R2.64], R8 ;  /* 0x0000000802007986 */ /* 0x0205e4000c101d06 */
.L_x_2539:
[----:B------:R-:W-:Y:S05]  /*7710*/  BSYNC B1 ;  /* 0x0000000000017941 */ /* 0x000fea0003800000 */
.L_x_2538:
        /* <DEDUP_REMOVED lines=93> */
.L_x_2545:
[----:B------:R-:W-:Y:S05]  /*7cf0*/  BSYNC B0 ;  /* 0x0000000000007941 */ /* 0x000fea0003800000 */
.L_x_2544:
[----:B------:R-:W-:Y:S02]  /*7d00*/  MOV R0, 0x1c0 ;  /* 0x000001c000007802 */ /* 0x000fe40000000f00 */
[----:B--2---:R-:W-:Y:S02]  /*7d10*/  MOV R2, R58 ;  /* 0x0000003a00027202 */ /* 0x004fe40000000f00 */
[----:B------:R-:W-:Y:S05]  /*7d20*/  MOV R3, R59 ;  /* 0x0000003b00037202 */ /* 0x000fea0000000f00 */
[C---:B------:R-:W-:Y:S04]  /*7d30*/  IMAD.WIDE.U32 R2, R0.reuse, c[0x0][0x198], R2 ;  /* 0x0000660000027a25 */ /* 0x040fe800078e0002 */
[----:B------:R-:W-:Y:S05]  /*7d40*/  IMAD R0, R0, c[0x0][0x19c], RZ ;  /* 0x0000670000007a24 */ /* 0x000fea00078e02ff */
[----:B------:R-:W-:Y:S05]  /*7d50*/  IADD3 R3, R3, R0, RZ ;  /* 0x0000000003037210 */ /* 0x000fea0007ffe0ff */
[----:B-----5:R2:W-:Y:S02]  /*7d60*/  STG.E.128 [R2.64], R8 ;  /* 0x0000000802007986 */ /* 0x0205e4000c101d06 */
.L_x_2543:
[----:B------:R-:W-:Y:S05]  /*7d70*/  BSYNC B1 ;  /* 0x0000000000017941 */ /* 0x000fea0003800000 */
.L_x_2542:
        /* <DEDUP_REMOVED lines=12> */
.L_x_2495:
        /* <DEDUP_REMOVED lines=87> */
.L_x_2513:
        /* <DEDUP_REMOVED lines=84> */
.L_x_2546:
        /* <DEDUP_REMOVED lines=12> */
.L_x_2547:
[----:B------:R-:W-:Y:S04]  /*89b0*/  IADD3 R23, R23, -0x1, RZ ;  /* 0xffffffff17177810 */ /* 0x000fe80007ffe0ff */
[----:B------:R-:W-:Y:S11]  /*89c0*/  ISETP.GT.AND P0, PT, R23, R95, PT ;  /* 0x0000005f1700720c */ /* 0x000ff60003f04270 */
[----:B------:R-:W-:Y:S02]  /*89d0*/  @!UPT UIADD3 URZ, URZ, URZ, URZ ;  /* 0x0000003f3f3ff290 */ /* 0x000fe4000fffe03f */
[----:B------:R-:W-:-:S05]  /*89e0*/  @P0 BRA `(.L_x_2548) ;  /* 0xffff9d4000000947 */ /* 0x000fca000383ffff */
.L_x_2494:
        /* <DEDUP_REMOVED lines=84> */
.L_x_2555:
[----:B------:R-:W-:Y:S05]  /*8f30*/  BSYNC B0 ;  /* 0x0000000000007941 */ /* 0x000fea0003800000 */
.L_x_2554:
[----:B-----5:R3:W-:Y:S04]  /*8f40*/  STS.64 [R183], R4 ;  /* 0x00000004b7007388 */ /* 0x0207e80000000a00 */
[----:B------:R3:W-:Y:S02]  /*8f50*/  STS.64 [R183+0x8], R6 ;  /* 0x00000806b7007388 */ /* 0x0007e40000000a00 */
.L_x_2553:
[----:B------:R-:W-:Y:S05]  /*8f60*/  BSYNC B1 ;  /* 0x0000000000017941 */ /* 0x000fea0003800000 */
.L_x_2552:
        /* <DEDUP_REMOVED lines=54> */
.L_x_2558:
[----:B------:R-:W-:Y:S05]  /*92d0*/  BSYNC B0 ;  /* 0x0000000000007941 */ /* 0x000fea0003800000 */
.L_x_2557:
[----:B-----5:R4:W-:Y:S01]  /*92e0*/  STS.128 [R183+0x800], R4 ;  /* 0x00080004b7007388 */ /* 0x0209e20000000c00 */
[----:B------:R-:W-:Y:S05]  /*92f0*/  BRA `(.L_x_2556) ;  /* 0x00000cb000007947 */ /* 0x000fea0003800000 */
.L_x_2551:
        /* <DEDUP_REMOVED lines=90> */
.L_x_2562:
[----:B------:R-:W-:Y:S05]  /*98a0*/  BSYNC B0 ;  /* 0x0000000000007941 */ /* 0x000fea0003800000 */
.L_x_2561:
[----:B-----5:R3:W-:Y:S04]  /*98b0*/  STS.64 [R183], R4 ;  /* 0x00000004b7007388 */ /* 0x0207e80000000a00 */
[----:B------:R3:W-:Y:S02]  /*98c0*/  STS.64 [R183+0x8], R6 ;  /* 0x00000806b7007388 */ /* 0x0007e40000000a00 */
.L_x_2560:
[----:B------:R-:W-:Y:S05]  /*98d0*/  BSYNC B1 ;  /* 0x0000000000017941 */ /* 0x000fea0003800000 */
.L_x_2559:
        /* <DEDUP_REMOVED lines=91> */
.L_x_2564:
[----:B------:R-:W-:Y:S05]  /*9e90*/  BSYNC B0 ;  /* 0x0000000000007941 */ /* 0x000fea0003800000 */
.L_x_2563:
[----:B-----5:R4:W-:Y:S01]  /*9ea0*/  STS.128 [R183+0x800], R4 ;  /* 0x00080004b7007388 */ /* 0x0209e20000000c00 */
[----:B------:R-:W-:Y:S05]  /*9eb0*/  BRA `(.L_x_2556) ;  /* 0x000000f000007947 */ /* 0x000fea0003800000 */
.L_x_2550:
        /* <DEDUP_REMOVED lines=15> */
.L_x_2556:
[----:B------:R-:W-:Y:S05]  /*9fb0*/  BSYNC B2 ;  /* 0x0000000000027941 */ /* 0x000fea0003800000 */
.L_x_2549:
        /* <DEDUP_REMOVED lines=73> */
[----:B------:R-:W-:Y:S01]  /*a450*/  IMAD.IADD R43, R125, 0x1, -R0 ;  /* 0x000000017d2b7824 */ /* 0x000fe200078e0a00 */
[----:B------:R-:W-:Y:S01]  /*a460*/  SHF.R.S32.HI R20, RZ, 0x1f, R148 ;  /* 0x0000001fff147819 */ /* 0x000fe20000011494 */
[----:B------:R-:W-:Y:S01]  /*a470*/  @!P5 IMAD.MOV.U32 R0, RZ, RZ, c[0x0][0x1a0] ;  /* 0x00006800ff00d624 */ /* 0x000fe200078e00ff */
[----:B------:R1:W-:Y:S01]  /*a480*/  @!P0 LDGSTS.E.BYPASS.LTC128B.128 [R183+0x4800], [R2.64] ;  /* 0x0480000002b78fae */ /* 0x0003e2000b901d46 */
[----:B------:R-:W-:-:S02]  /*a490*/  ISETP.GE.AND P0, PT, R78, R14, PT ;  /* 0x0000000e4e00720c */ /* 0x000fc40003f06270 */
[CC--:B------:R-:W-:Y:S01]  /*a4a0*/  LEA.HI R57, R20.reuse, R148.reuse, RZ, 0x5 ;  /* 0x0000009414397211 */ /* 0x0c0fe200078f28ff */
[----:B------:R-:W0:Y:S03]  /*a4b0*/  LDGDEPBAR ;  /* 0x00000000000079af */ /* 0x000e260000000000 */
[----:B------:R-:W-:Y:S01]  /*a4c0*/  SHF.R.S32.HI R56, RZ, 0x5, R57 ;  /* 0x00000005ff387819 */ /* 0x000fe20000011439 */
[----:B--2---:R-:W-:Y:S01]  /*a4d0*/  @!P2 IMAD.MOV.U32 R8, RZ, RZ, c[0x0][0x1a0] ;  /* 0x00006800ff08a624 */ /* 0x004fe200078e00ff */
[----:B---3--:R-:W-:Y:S01]  /*a4e0*/  LEA.HI R10, R20, R148, RZ, 0x4 ;  /* 0x00000094140a7211 */ /* 0x008fe200078f20ff */
[----:B------:R-:W-:-:S03]  /*a4f0*/  @!P3 IMAD.MOV.U32 R11, RZ, RZ, c[0x0][0x1a4] ;  /* 0x00006900ff0bb624 */ /* 0x000fc600078e00ff */
[----:B------:R-:W-:Y:S01]  /*a500*/  SHF.R.S32.HI R10, RZ, 0x4, R10 ;  /* 0x00000004ff0a7819 */ /* 0x000fe2000001140a */
[----:B------:R-:W-:Y:S02]  /*a510*/  @!P3 IMAD R11, R11, 0xc0, RZ ;  /* 0x000000c00b0bb824 */ /* 0x000fe400078e02ff */
[----:B-----5:R-:W-:Y:S01]  /*a520*/  @!P0 IMAD.MOV.U32 R4, RZ, RZ, R242 ;  /* 0x000000ffff048224 */ /* 0x020fe200078e00f2 */
[----:B------:R-:W-:Y:S01]  /*a530*/  LEA.HI R15, R10, R10, RZ, 0x1 ;  /* 0x0000000a0a0f7211 */ /* 0x000fe200078f08ff */
[----:B------:R-:W-:Y:S01]  /*a540*/  @!P0 IMAD.MOV.U32 R5, RZ, RZ, R241 ;  /* 0x000000ffff058224 */ /* 0x000fe200078e00f1 */
[----:B-1----:R-:W-:Y:S01]  /*a550*/  SHF.R.S32.HI R2, RZ, 0x1f, R125 ;  /* 0x0000001fff027819 */ /* 0x002fe2000001147d */
[----:B------:R-:W-:-:S04]  /*a560*/  DEPBAR.LE SB0, 0x0 ;  /* 0x000080000000791a */ /* 0x000fc80000000000 */
[----:B------:R-:W-:Y:S01]  /*a570*/  BAR.SYNC.DEFER_BLOCKING 0x0 ;  /* 0x0000000000007b1d */ /* 0x000fe20000010000 */
[----:B------:R-:W-:Y:S02]  /*a580*/  LEA.HI R23, R2, R125, RZ, 0x3 ;  /* 0x0000007d02177211 */ /* 0x000fe400078f18ff */
[C---:B------:R-:W-:Y:S02]  /*a590*/  @!P4 LEA R2, P1, R138.reuse, R242, 0x1 ;  /* 0x000000f28a02c211 */ /* 0x040fe400078208ff */
[----:B------:R-:W-:Y:S02]  /*a5a0*/  LOP3.LUT R15, R15, 0xfffffffe, RZ, 0xc0, !PT ;  /* 0xfffffffe0f0f7812 */ /* 0x000fe400078ec0ff */
[----:B------:R-:W-:Y:S02]  /*a5b0*/  @!P4 LEA.HI.X R3, R138, R241, R137, 0x1, P1 ;  /* 0x000000f18a03c211 */ /* 0x000fe400008f0c89 */
[----:B------:R-:W-:-:S13]  /*a5c0*/  ISETP.GE.AND P1, PT, R19, R14, PT ;  /* 0x0000000e1300720c */ /* 0x000fda0003f26270 */
[----:B----4-:R-:W-:Y:S01]  /*a5d0*/  @!P1 IMAD.MOV.U32 R6, RZ, RZ, c[0x0][0x1a0] ;  /* 0x00006800ff069624 */ /* 0x010fe200078e00ff */
        /* <DEDUP_REMOVED lines=15> */
[----:B-1----:R-:W-:Y:S02]  /*a6d0*/  IMAD.SHL.U32 R4, R135, 0x40, RZ ;  /* 0x0000004087047824 */ /* 0x002fe400078e00ff */
[----:B--2---:R-:W-:-:S03]  /*a6e0*/  IMAD.SHL.U32 R3, R142, 0x8, RZ ;  /* 0x000000088e037824 */ /* 0x004fc600078e00ff */
[----:B------:R-:W-:Y:S01]  /*a6f0*/  LOP3.LUT R2, R4, 0xc0, RZ, 0xc0, !PT ;  /* 0x000000c004027812 */ /* 0x000fe200078ec0ff */
[----:B------:R-:W-:-:S03]  /*a700*/  @!P5 IMAD.MOV.U32 R4, RZ, RZ, c[0x0][0x1a4] ;  /* 0x00006900ff04d624 */ /* 0x000fc600078e00ff */
[----:B------:R-:W-:Y:S02]  /*a710*/  LOP3.LUT R3, R2, 0x8, R3, 0xf8, !PT ;  /* 0x0000000802037812 */ /* 0x000fe400078ef803 */
[----:B------:R-:W-:Y:S02]  /*a720*/  SHF.R.U32.HI R2, RZ, 0x3, R2 ;  /* 0x00000003ff027819 */ /* 0x000fe40000011602 */
[----:B------:R-:W-:Y:S01]  /*a730*/  @!P5 LEA.HI.X R13, R0, R241, R4, 0x7, P4 ;  /* 0x000000f1000dd211 */ /* 0x000fe200020f3c04 */
[----:B------:R-:W-:Y:S01]  /*a740*/  @!P3 IMAD.MOV.U32 R0, RZ, RZ, c[0x0][0x1a0] ;  /* 0x00006800ff00b624 */ /* 0x000fe200078e00ff */
[----:B------:R-:W-:Y:S01]  /*a750*/  LOP3.LUT R19, R3, R2, RZ, 0x3c, !PT ;  /* 0x0000000203137212 */ /* 0x000fe200078e3cff */
[----:B------:R-:W-:Y:S01]  /*a760*/  @!P3 IMAD.MOV.U32 R2, RZ, RZ, R242 ;  /* 0x000000ffff02b224 */ /* 0x000fe200078e00f2 */
[----:B------:R-:W-:Y:S01]  /*a770*/  ISETP.GE.AND P4, PT, R22, R14, PT ;  /* 0x0000000e1600720c */ /* 0x000fe20003f86270 */
[----:B------:R-:W-:Y:S01]  /*a780*/  @!P3 IMAD.MOV.U32 R3, RZ, RZ, R241 ;  /* 0x000000ffff03b224 */ /* 0x000fe200078e00f1 */
[----:B------:R-:W-:Y:S01]  /*a790*/  @!PT LDS RZ, [RZ] ;  /* 0x00000000fffff984 */ /* 0x000fe20000000800 */
[----:B------:R-:W-:Y:S01]  /*a7a0*/  @!PT LDS RZ, [RZ] ;  /* 0x00000000fffff984 */ /* 0x000fe20000000800 */
[----:B------:R-:W-:Y:S01]  /*a7b0*/  @!PT LDS RZ, [RZ] ;  /* 0x00000000fffff984 */ /* 0x000fe20000000800 */
[----:B------:R1:W-:Y:S01]  /*a7c0*/  @!P5 LDGSTS.E.BYPASS.LTC128B.128 [R183+0x6000], [R12.64] ;  /* 0x060000000cb7dfae */ /* 0x0003e2000b901d46 */
[----:B------:R-:W-:-:S02]  /*a7d0*/  @!P2 IMAD.MOV.U32 R14, RZ, RZ, c[0x0][0x1a4] ;  /* 0x00006900ff0ea624 */ /* 0x000fc400078e00ff */
[----:B------:R-:W-:Y:S01]  /*a7e0*/  @!P3 IMAD.WIDE.U32 R4, R0, 0xc0, R2 ;  /* 0x000000c00004b825 */ /* 0x000fe200078e0002 */
[----:B------:R-:W-:Y:S03]  /*a7f0*/  @P3 STS.128 [R183+0x6800], RZ ;  /* 0x006800ffb7003388 */ /* 0x000fe60000000c00 */
[----:B------:R-:W-:Y:S02]  /*a800*/  @!P2 IMAD.MOV.U32 R2, RZ, RZ, R242 ;  /* 0x000000ffff02a224 */ /* 0x000fe400078e00f2 */
[----:B------:R-:W-:Y:S02]  /*a810*/  @!P2 IMAD.MOV.U32 R3, RZ, RZ, R241 ;  /* 0x000000ffff03a224 */ /* 0x000fe400078e00f1 */
[----:B------:R-:W-:Y:S02]  /*a820*/  @!P0 IMAD.MOV.U32 R0, RZ, RZ, c[0x0][0x1a0] ;  /* 0x00006800ff008624 */ /* 0x000fe400078e00ff */
[----:B------:R-:W-:-:S04]  /*a830*/  @!P2 IMAD.WIDE.U32 R8, R8, 0x140, R2 ;  /* 0x000001400808a825 */ /* 0x000fc800078e0002 */
[----:B------:R-:W-:Y:S02]  /*a840*/  @!P1 IMAD.MOV.U32 R2, RZ, RZ, R242 ;  /* 0x000000ffff029224 */ /* 0x000fe400078e00f2 */
[----:B------:R-:W-:Y:S02]  /*a850*/  @!P1 IMAD.MOV.U32 R3, RZ, RZ, R241 ;  /* 0x000000ffff039224 */ /* 0x000fe400078e00f1 */
[----:B------:R-:W-:Y:S02]  /*a860*/  @!P4 IMAD.MOV.U32 R16, RZ, RZ, c[0x0][0x1a4] ;  /* 0x00006900ff10c624 */ /* 0x000fe400078e00ff */
[----:B------:R-:W-:-:S04]  /*a870*/  @!P1 IMAD.WIDE.U32 R6, R6, 0x180, R2 ;  /* 0x0000018006069825 */ /* 0x000fc800078e0002 */
[----:B------:R-:W-:Y:S02]  /*a880*/  @!P0 IMAD.MOV.U32 R2, RZ, RZ, R242 ;  /* 0x000000ffff028224 */ /* 0x000fe400078e00f2 */
[----:B------:R-:W-:Y:S02]  /*a890*/  @!P0 IMAD.MOV.U32 R3, RZ, RZ, R241 ;  /* 0x000000ffff038224 */ /* 0x000fe400078e00f1 */
[----:B-1----:R-:W-:Y:S02]  /*a8a0*/  @!P1 IMAD.MOV.U32 R13, RZ, RZ, c[0x0][0x1a4] ;  /* 0x00006900ff0d9624 */ /* 0x002fe400078e00ff */
[----:B------:R-:W-:-:S04]  /*a8b0*/  @!P0 IMAD.WIDE.U32 R2, R0, 0x1c0, R2 ;  /* 0x000001c000028825 */ /* 0x000fc800078e0002 */
[----:B------:R-:W-:Y:S02]  /*a8c0*/  @!P4 IMAD.MOV.U32 R0, RZ, RZ, c[0x0][0x1a0] ;  /* 0x00006800ff00c624 */ /* 0x000fe400078e00ff */
[----:B------:R-:W-:Y:S02]  /*a8d0*/  @!P1 IMAD R18, R13, 0x180, RZ ;  /* 0x000001800d129824 */ /* 0x000fe400078e02ff */
[----:B------:R-:W-:Y:S01]  /*a8e0*/  @!P2 IMAD R17, R14, 0x140, RZ ;  /* 0x000001400e11a824 */ /* 0x000fe200078e02ff */
[----:B------:R-:W-:Y:S01]  /*a8f0*/  @!P4 LEA R12, P5, R0, R242, 0x8 ;  /* 0x000000f2000cc211 */ /* 0x000fe200078a40ff */
[----:B------:R-:W-:Y:S02]  /*a900*/  @!P3 IMAD.IADD R5, R5, 0x1, R11 ;  /* 0x000000010505b824 */ /* 0x000fe400078e020b */
[----:B------:R-:W-:Y:S01]  /*a910*/  IMAD.IADD R14, R10, 0x1, -R15 ;  /* 0x000000010a0e7824 */ /* 0x000fe200078e0a0f */
[----:B------:R-:W-:Y:S01]  /*a920*/  @!P4 LEA.HI.X R13, R0, R241, R16, 0x8, P5 ;  /* 0x000000f1000dc211 */ /* 0x000fe200028f4410 */
[----:B------:R-:W-:Y:S01]  /*a930*/  @!P1 IMAD.IADD R11, R7, 0x1, R18 ;  /* 0x00000001070b9824 */ /* 0x000fe200078e0212 */
[----:B------:R-:W-:Y:S01]  /*a940*/  @!PT LDS RZ, [RZ] ;  /* 0x00000000fffff984 */ /* 0x000fe20000000800 */
[----:B------:R-:W-:Y:S01]  /*a950*/  @!PT LDS RZ, [RZ] ;  /* 0x00000000fffff984 */ /* 0x000fe20000000800 */
[----:B------:R-:W-:Y:S01]  /*a960*/  @!PT LDS RZ, [RZ] ;  /* 0x00000000fffff984 */ /* 0x000fe20000000800 */
[----:B------:R1:W-:Y:S01]  /*a970*/  @!P3 LDGSTS.E.BYPASS.LTC128B.128 [R183+0x6800], [R4.64] ;  /* 0x0680000004b7bfae */ /* 0x0003e2000b901d46 */
[----:B------:R-:W-:-:S02]  /*a980*/  IMAD.SHL.U32 R0, R134, 0x40, RZ ;  /* 0x0000004086007824 */ /* 0x000fc400078e00ff */
[----:B------:R-:W-:Y:S01]  /*a990*/  @!P0 IMAD.MOV.U32 R7, RZ, RZ, c[0x0][0x1a4] ;  /* 0x00006900ff078624 */ /* 0x000fe200078e00ff */
[----:B------:R-:W-:Y:S01]  /*a9a0*/  @P4 STS.128 [R183+0x7000], RZ ;  /* 0x007000ffb7004388 */ /* 0x000fe20000000c00 */
[----:B------:R-:W-:Y:S01]  /*a9b0*/  IMAD.SHL.U32 R15, R23, 0x20, RZ ;  /* 0x00000020170f7824 */ /* 0x000fe200078e00ff */
[----:B------:R-:W-:Y:S01]  /*a9c0*/  LOP3.LUT R0, R0, 0xc0, RZ, 0xc0, !PT ;  /* 0x000000c000007812 */ /* 0x000fe200078ec0ff */
[----:B------:R-:W-:Y:S01]  /*a9d0*/  @!P1 IMAD.MOV.U32 R10, RZ, RZ, R6 ;  /* 0x000000ffff0a9224 */ /* 0x000fe200078e0006 */
[----:B------:R-:W-:Y:S01]  /*a9e0*/  @!PT LDS RZ, [RZ] ;  /* 0x00000000fffff984 */ /* 0x000fe20000000800 */
[----:B------:R-:W-:Y:S01]  /*a9f0*/  @!PT LDS RZ, [RZ] ;  /* 0x00000000fffff984 */ /* 0x000fe20000000800 */
[----:B------:R-:W-:Y:S01]  /*aa00*/  @!PT LDS RZ, [RZ] ;  /* 0x00000000fffff984 */ /* 0x000fe20000000800 */
[----:B------:R2:W-:Y:S01]  /*aa10*/  @!P4 LDGSTS.E.BYPASS.LTC128B.128 [R183+0x7000], [R12.64] ;  /* 0x070000000cb7cfae */ /* 0x0005e2000b901d46 */
[C---:B------:R-:W-:Y:S01]  /*aa20*/  IMAD R16, R14.reuse, 0x8, R143 ;  /* 0x000000080e107824 */ /* 0x040fe200078e028f */
[----:B------:R-:W-:Y:S01]  /*aa30*/  LOP3.LUT R41, R15, 0xffffff00, RZ, 0xc0, !PT ;  /* 0xffffff000f297812 */ /* 0x000fe200078ec0ff */
[----:B------:R-:W-:Y:S01]  /*aa40*/  @!P0 IMAD R6, R7, 0x1c0, RZ ;  /* 0x000001c007068824 */ /* 0x000fe200078e02ff */
[----:B------:R-:W-:Y:S01]  /*aa50*/  @P2 STS.128 [R183+0x7800], RZ ;  /* 0x007800ffb7002388 */ /* 0x000fe20000000c00 */
[----:B------:R-:W-:-:S02]  /*aa60*/  IMAD.SHL.U32 R14, R14, 0x8, RZ ;  /* 0x000000080e0e7824 */ /* 0x000fc400078e00ff */
[----:B------:R-:W-:Y:S01]  /*aa70*/  @!P0 IMAD.IADD R7, R3, 0x1, R6 ;  /* 0x0000000103078824 */ /* 0x000fe200078e0206 */
[----:B------:R-:W-:Y:S01]  /*aa80*/  SHF.R.U32.HI R3, RZ, 0x3, R0 ;  /* 0x00000003ff037819 */ /* 0x000fe20000011600 */
[----:B------:R-:W-:Y:S01]  /*aa90*/  @!P0 IMAD.MOV.U32 R6, RZ, RZ, R2 ;  /* 0x000000ffff068224 */ /* 0x000fe200078e0002 */
[----:B------:R-:W-:Y:S01]  /*aaa0*/  LOP3.LUT R14, R0, 0x8, R14, 0xf8, !PT ;  /* 0x00000008000e7812 */ /* 0x000fe200078ef80e */
[----:B------:R-:W-:Y:S02]  /*aab0*/  IMAD R2, R56, 0x200, R41 ;  /* 0x0000020038027824 */ /* 0x000fe400078e0229 */
[----:B------:R-:W-:Y:S01]  /*aac0*/  @!P2 IMAD.IADD R9, R9, 0x1, R17 ;  /* 0x000000010909a824 */ /* 0x000fe200078e0211 */
[----:B------:R-:W-:Y:S01]  /*aad0*/  LOP3.LUT R40, R14, R3, RZ, 0x3c, !PT ;  /* 0x000000030e287212 */ /* 0x000fe200078e3cff */
[----:B------:R-:W-:Y:S02]  /*aae0*/  IMAD R2, R43, 0x20, R2 ;  /* 0x000000202b027824 */ /* 0x000fe400078e0202 */
[----:B------:R-:W-:Y:S01]  /*aaf0*/  IMAD.U32 R0, R16, 0x20, R19 ;  /* 0x0000002010007824 */ /* 0x000fe200078e0013 */
[----:B------:R-:W-:Y:S01]  /*ab00*/  @!PT LDS RZ, [RZ] ;  /* 0x00000000fffff984 */ /* 0x000fe20000000800 */
[----:B------:R-:W-:Y:S01]  /*ab10*/  @!PT LDS RZ, [RZ] ;  /* 0x00000000fffff984 */ /* 0x000fe20000000800 */
[----:B------:R-:W-:Y:S01]  /*ab20*/  @!PT LDS RZ, [RZ] ;  /* 0x00000000fffff984 */ /* 0x000fe20000000800 */
[----:B------:R3:W-:Y:S01]  /*ab30*/  @!P2 LDGSTS.E.BYPASS.LTC128B.128 [R183+0x7800], [R8.64] ;  /* 0x0780000008b7afae */ /* 0x0007e2000b901d46 */
[----:B------:R-:W-:-:S02]  /*ab40*/  IMAD.IADD R2, R40, 0x1, R2 ;  /* 0x0000000128027824 */ /* 0x000fc400078e0202 */
[----:B------:R-:W-:Y:S01]  /*ab50*/  IMAD.SHL.U32 R134, R0, 0x2, RZ ;  /* 0x0000000200867824 */ /* 0x000fe200078e00ff */
[----:B------:R-:W-:Y:S01]  /*ab60*/  @P1 STS.128 [R183+0x8000], RZ ;  /* 0x008000ffb7001388 */ /* 0x000fe20000000c00 */
[----:B------:R-:W-:-:S03]  /*ab70*/  IMAD.SHL.U32 R166, R2, 0x2, RZ ;  /* 0x0000000202a67824 */ /* 0x000fc600078e00ff */
[----:B------:R-:W-:Y:S01]  /*ab80*/  @!PT LDS RZ, [RZ] ;  /* 0x00000000fffff984 */ /* 0x000fe20000000800 */
[----:B------:R-:W-:Y:S01]  /*ab90*/  @!PT LDS RZ, [RZ] ;  /* 0x00000000fffff984 */ /* 0x000fe20000000800 */
[----:B------:R-:W-:Y:S01]  /*aba0*/  @!PT LDS RZ, [RZ] ;  /* 0x00000000fffff984 */ /* 0x000fe20000000800 */
[----:B------:R3:W-:Y:S01]  /*abb0*/  @!P1 LDGSTS.E.BYPASS.LTC128B.128 [R183+0x8000], [R10.64] ;  /* 0x080000000ab79fae */ /* 0x0007e2000b901d46 */
[----:B------:R-:W-:Y:S01]  /*abc0*/  IADD3 R0, R134, 0x1000, RZ ;  /* 0x0000100086007810 */ /* 0x000fe20007ffe0ff */
[----:B------:R-:W-:Y:S01]  /*abd0*/  IMAD R167, R42, 0x2, R166 ;  /* 0x000000022aa77824 */ /* 0x000fe200078e02a6 */
[----:B------:R-:W-:Y:S01]  /*abe0*/  IADD3 R165, R134, 0x1020, RZ ;  /* 0x0000102086a57810 */ /* 0x000fe20007ffe0ff */
[----:B------:R-:W-:Y:S04]  /*abf0*/  @P0 STS.128 [R183+0x8800], RZ ;  /* 0x008800ffb7000388 */ /* 0x000fe80000000c00 */
[----:B------:R-:W-:Y:S01]  /*ac00*/  @!PT LDS RZ, [RZ] ;  /* 0x00000000fffff984 */ /* 0x000fe20000000800 */
[----:B------:R-:W-:Y:S01]  /*ac10*/  @!PT LDS RZ, [RZ] ;  /* 0x00000000fffff984 */ /* 0x000fe20000000800 */
[----:B------:R-:W-:Y:S01]  /*ac20*/  @!PT LDS RZ, [RZ] ;  /* 0x00000000fffff984 */ /* 0x000fe20000000800 */
[----:B------:R1:W-:Y:S01]  /*ac30*/  @!P0 LDGSTS.E.BYPASS.LTC128B.128 [R183+0x8800], [R6.64] ;  /* 0x0880000006b78fae */ /* 0x0003e2000b901d46 */
[----:B------:R-:W-:-:S03]  /*ac40*/  LOP3.LUT P0, RZ, R135, 0x2, RZ, 0xc0, !PT ;  /* 0x0000000287ff7812 */ /* 0x000fc6000780c0ff */
[----:B--2---:R-:W-:Y:S04]  /*ac50*/  LDSM.16.M88.4 R12, [R166] ;  /* 0x00000000a60c783b */ /* 0x004fe80000000200 */
[----:B------:R-:W1:Y:S04]  /*ac60*/  LDSM.16.M88.4 R16, [R134+0x1000] ;  /* 0x001000008610783b */ /* 0x000e680000000200 */
[----:B------:R-:W-:Y:S02]  /*ac70*/  LDSM.16.M88.4 R28, [R134+0x1400] ;  /* 0x00140000861c783b */ /* 0x000fe40000000200 */
[----:B------:R-:W-:-:S02]  /*ac80*/  @P0 IADD3 R165, R0, -0x20, RZ ;  /* 0xffffffe000a50810 */ /* 0x000fc40007ffe0ff */
[----:B------:R-:W-:Y:S02]  /*ac90*/  LDSM.16.M88.4 R44, [R134+0x1800] ;  /* 0x00180000862c783b */ /* 0x000fe40000000200 */
[C---:B------:R-:W-:Y:S02]  /*aca0*/  IADD3 R182, R165.reuse, 0x400, RZ ;  /* 0x00000400a5b67810 */ /* 0x040fe40007ffe0ff */
[----:B---3--:R-:W-:Y:S01]  /*acb0*/  LDSM.16.M88.4 R8, [R167] ;  /* 0x00000000a708783b */ /* 0x008fe20000000200 */
[C---:B------:R-:W-:Y:S02]  /*acc0*/  IADD3 R181, R165.reuse, 0x800, RZ ;  /* 0x00000800a5b57810 */ /* 0x040fe40007ffe0ff */
[C---:B------:R-:W-:Y:S01]  /*acd0*/  IADD3 R180, R165.reuse, 0xc00, RZ ;  /* 0x00000c00a5b47810 */ /* 0x040fe20007ffe0ff */
[----:B------:R-:W2:Y:S01]  /*ace0*/  LDSM.16.M88.4 R20, [R165] ;  /* 0x00000000a514783b */ /* 0x000ea20000000200 */
        /* <DEDUP_REMOVED lines=8> */
[----:B------:R-:W5:Y:S01]  /*ad70*/  LDSM.16.M88.4 R48, [R134+0x1c00] ;  /* 0x001c00008630783b */ /* 0x000f620000000200 */
        /* <DEDUP_REMOVED lines=15> */
[----:B------:R1:W2:Y:S05]  /*ae70*/  MUFU.TANH R111, R0 ;  /* 0x00000000006f7308 */ /* 0x0002aa0000002400 */
[----:B---3--:R-:W-:Y:S08]  /*ae80*/  HMMA.16816.F32.BF16 R24, R8, R36, R4 ;  /* 0x000000240818723c */ /* 0x008ff00000041804 */
[----:B------:R-:W-:Y:S01]  /*ae90*/  HMMA.16816.F32.BF16 R4, R12, R30, RZ ;  /* 0x0000001e0c04723c */ /* 0x000fe200000418ff */
[----:B-1----:R-:W-:-:S04]  /*aea0*/  FMUL.FTZ R0, R53, c[0x0][0x2ec] ;  /* 0x0000bb0035007a20 */ /* 0x002fc80000410000 */
[----:B------:R1:W-:Y:S03]  /*aeb0*/  MUFU.TANH R100, R0 ;  /* 0x0000000000647308 */ /* 0x0003e60000002400 */
[----:B----4-:R-:W-:Y:S08]  /*aec0*/  HMMA.16816.F32.BF16 R28, R8, R32, R20 ;  /* 0x00000020081c723c */ /* 0x010ff00000041814 */
[----:B-----5:R-:W-:Y:S01]  /*aed0*/  HMMA.16816.F32.BF16 R20, R12, R48, RZ ;  /* 0x000000300c14723c */ /* 0x020fe200000418ff */
        /* <DEDUP_REMOVED lines=44> */
[----:B------:R1:W2:Y:S04]  /*b1a0*/  MUFU.TANH R121, R0 ;  /* 0x0000000000797308 */ /* 0x0002a80000002400 */
        /* <DEDUP_REMOVED lines=12> */
[----:B------:R-:W-:Y:S01]  /*b270*/  LDSM.16.M88.4 R44, [R165+0x1800] ;  /* 0x00180000a52c783b */ /* 0x000fe20000000200 */
[----:B--2---:R-:W-:-:S04]  /*b280*/  FMUL.FTZ R0, R24, c[0x0][0x2ec] ;  /* 0x0000bb0018007a20 */ /* 0x004fc80000410000 */
[----:B------:R2:W-:Y:S02]  /*b290*/  MUFU.TANH R93, R0 ;  /* 0x00000000005d7308 */ /* 0x0005e40000002400 */
[----:B--2---:R-:W-:Y:S01]  /*b2a0*/  FMUL.FTZ R0, R25, c[0x0][0x2ec] ;  /* 0x0000bb0019007a20 */ /* 0x004fe20000410000 */
[----:B-1----:R-:W-:Y:S05]  /*b2b0*/  HMMA.16816.F32.BF16 R20, R8, R36, R20 ;  /* 0x000000240814723c */ /* 0x002fea0000041814 */
[----:B------:R1:W2:Y:S02]  /*b2c0*/  MUFU.TANH R89, R0 ;  /* 0x0000000000597308 */ /* 0x0002a40000002400 */
[----:B-1----:R-:W-:-:S06]  /*b2d0*/  FMUL.FTZ R0, R26, c[0x0][0x2ec] ;  /* 0x0000bb001a007a20 */ /* 0x002fcc0000410000 */
[----:B------:R1:W-:Y:S02]  /*b2e0*/  MUFU.TANH R124, R0 ;  /* 0x00000000007c7308 */ /* 0x0003e40000002400 */
[----:B-1----:R-:W-:-:S06]  /*b2f0*/  FMUL.FTZ R0, R27, c[0x0][0x2ec] ;  /* 0x0000bb001b007a20 */ /* 0x002fcc0000410000 */
        /* <DEDUP_REMOVED lines=14> */
[----:B--2---:R-:W-:Y:S01]  /*b3e0*/  FMUL.FTZ R0, R29, c[0x0][0x2ec] ;  /* 0x0000bb001d007a20 */ /* 0x004fe20000410000 */
[----:B-1----:R-:W-:Y:S05]  /*b3f0*/  HMMA.16816.F32.BF16 R24, R12, R32, RZ ;  /* 0x000000200c18723c */ /* 0x002fea00000418ff */
[----:B------:R1:W-:Y:S02]  /*b400*/  MUFU.TANH R85, R0 ;  /* 0x0000000000557308 */ /* 0x0003e40000002400 */
[----:B-1----:R-:W-:-:S06]  /*b410*/  FMUL.FTZ R0, R30, c[0x0][0x2ec] ;  /* 0x0000bb001e007a20 */ /* 0x002fcc0000410000 */
[----:B------:R1:W2:Y:S11]  /*b420*/  MUFU.TANH R128, R0 ;  /* 0x0000000000807308 */ /* 0x0002b60000002400 */
[----:B------:R-:W-:Y:S01]  /*b430*/  HMMA.16816.F32.BF16 R24, R8, R44, R24 ;  /* 0x0000002c0818723c */ /* 0x000fe20000041818 */
[----:B-1----:R-:W-:-:S02]  /*b440*/  FMUL.FTZ R0, R31, c[0x0][0x2ec] ;  /* 0x0000bb001f007a20 */ /* 0x002fc40000410000 */
[----:B------:R-:W-:Y:S02]  /*b450*/  LDSM.16.M88.4 R28, [R165+0x1c00] ;  /* 0x001c0000a51c783b */ /* 0x000fe40000000200 */
        /* <DEDUP_REMOVED lines=12> */
[----:B------:R-:W1:Y:S01]  /*b520*/  LDSM.16.M88.4 R32, [R134+0x3000] ;  /* 0x003000008620783b */ /* 0x000e620000000200 */
[----:B--2---:R-:W-:-:S04]  /*b530*/  FMUL.FTZ R0, R20, c[0x0][0x2ec] ;  /* 0x0000bb0014007a20 */ /* 0x004fc80000410000 */
[----:B------:R2:W1:Y:S11]  /*b540*/  MUFU.TANH R82, R0 ;  /* 0x0000000000527308 */ /* 0x0004760000002400 */
[----:B------:R-:W-:Y:S07]  /*b550*/  @!UPT UIADD3 URZ, URZ, URZ, URZ ;  /* 0x0000003f3f3ff290 */ /* 0x000fee000fffe03f */
[----:B------:R-:W-:Y:S01]  /*b560*/  HMMA.16816.F32.BF16 R16, R8, R46, R16 ;  /* 0x0000002e0810723c */ /* 0x000fe20000041810 */
[----:B------:R-:W-:Y:S01]  /*b570*/  LDSM.16.M88.4 R44, [R165+0x2400] ;  /* 0x00240000a52c783b */ /* 0x000fe20000000200 */
[----:B--2---:R-:W-:-:S04]  /*b580*/  FMUL.FTZ R0, R21, c[0x0][0x2ec] ;  /* 0x0000bb0015007a20 */ /* 0x004fc80000410000 */
[----:B------:R2:W-:Y:S02]  /*b590*/  MUFU.TANH R84, R0 ;  /* 0x0000000000547308 */ /* 0x0005e40000002400 */
[----:B--2---:R-:W-:-:S06]  /*b5a0*/  FMUL.FTZ R0, R22, c[0x0][0x2ec] ;  /* 0x0000bb0016007a20 */ /* 0x004fcc0000410000 */
[----:B------:R2:W1:Y:S02]  /*b5b0*/  MUFU.TANH R133, R0 ;  /* 0x0000000000857308 */ /* 0x0004640000002400 */
[----:B--2---:R-:W-:Y:S02]  /*b5c0*/  FMUL.FTZ R0, R23, c[0x0][0x2ec] ;  /* 0x0000bb0017007a20 */ /* 0x004fe40000410000 */
[----:B-1----:R-:W-:Y:S04]  /*b5d0*/  HMMA.16816.F32.BF16 R20, R12, R38, RZ ;  /* 0x000000260c14723c */ /* 0x002fe800000418ff */
[----:B------:R1:W-:Y:S02]  /*b5e0*/  MUFU.TANH R138, R0 ;  /* 0x00000000008a7308 */ /* 0x0003e40000002400 */
[----:B-1----:R-:W-:-:S06]  /*b5f0*/  FMUL.FTZ R0, R4, c[0x0][0x2ec] ;  /* 0x0000bb0004007a20 */ /* 0x002fcc0000410000 */
        /* <DEDUP_REMOVED lines=10> */
[----:B------:R2:W1:Y:S11]  /*b6a0*/  MUFU.TANH R77, R0 ;  /* 0x00000000004d7308 */ /* 0x0004760000002400 */
[----:B------:R-:W-:Y:S01]  /*b6b0*/  @!UPT UIADD3 URZ, URZ, URZ, URZ ;  /* 0x0000003f3f3ff290 */ /* 0x000fe2000fffe03f */
[----:B------:R-:W-:Y:S01]  /*b6c0*/  HMMA.16816.F32.BF16 R4, R8, R28, R4 ;  /* 0x0000001c0804723c */ /* 0x000fe20000041804 */
[----:B--2---:R-:W-:-:S04]  /*b6d0*/  FMUL.FTZ R0, R25, c[0x0][0x2ec] ;  /* 0x0000bb0019007a20 */ /* 0x004fc80000410000 */
        /* <DEDUP_REMOVED lines=8> */
[----:B-1----:R-:W-:-:S04]  /*b760*/  FMUL.FTZ R0, R16, c[0x0][0x2ec] ;  /* 0x0000bb0010007a20 */ /* 0x002fc80000410000 */
[----:B------:R1:W1:Y:S11]  /*b770*/  MUFU.TANH R76, R0 ;  /* 0x00000000004c7308 */ /* 0x0002760000002400 */
[----:B------:R-:W-:Y:S08]  /*b780*/  @!UPT UIADD3 URZ, URZ, URZ, URZ ;  /* 0x0000003f3f3ff290 */ /* 0x000ff0000fffe03f */
[----:B------:R-:W-:Y:S01]  /*b790*/  HMMA.16816.F32.BF16 R20, R8, R38, R20 ;  /* 0x000000260814723c */ /* 0x000fe20000041814 */
[----:B-1----:R-:W-:-:S04]  /*b7a0*/  FMUL.FTZ R0, R17, c[0x0][0x2ec] ;  /* 0x0000bb0011007a20 */ /* 0x002fc80000410000 */
[----:B------:R1:W-:Y:S02]  /*b7b0*/  MUFU.TANH R72, R0 ;  /* 0x0000000000487308 */ /* 0x0003e40000002400 */
[----:B-1----:R-:W-:-:S06]  /*b7c0*/  FMUL.FTZ R0, R18, c[0x0][0x2ec] ;  /* 0x0000bb0012007a20 */ /* 0x002fcc0000410000 */
[----:B------:R1:W1:Y:S02]  /*b7d0*/  MUFU.TANH R140, R0 ;  /* 0x00000000008c7308 */ /* 0x0002640000002400 */
[----:B-1----:R-:W-:Y:S02]  /*b7e0*/  FMUL.FTZ R0, R19, c[0x0][0x2ec] ;  /* 0x0000bb0013007a20 */ /* 0x002fe40000410000 */
[----:B------:R-:W-:Y:S04]  /*b7f0*/  HMMA.16816.F32.BF16 R16, R12, R32, RZ ;  /* 0x000000200c10723c */ /* 0x000fe800000418ff */
        /* <DEDUP_REMOVED lines=11> */
[----:B--2---:R-:W-:Y:S01]  /*b8b0*/  HMMA.16816.F32.BF16 R16, R12, R28, RZ ;  /* 0x0000001c0c10723c */ /* 0x004fe200000418ff */
[----:B---3--:R-:W-:-:S04]  /*b8c0*/  FMUL.FTZ R0, R24, c[0x0][0x2ec] ;  /* 0x0000bb0018007a20 */ /* 0x008fc80000410000 */
[----:B------:R2:W-:Y:S11]  /*b8d0*/  MUFU.TANH R75, R0 ;  /* 0x00000000004b7308 */ /* 0x0005f60000002400 */
[----:B------:R-:W-:-:S04]  /*b8e0*/  FMUL.FTZ R2, R7, c[0x0][0x2ec] ;  /* 0x0000bb0007027a20 */ /* 0x000fc80000410000 */
[----:B------:R3:W-:Y:S04]  /*b8f0*/  MUFU.TANH R149, R2 ;  /* 0x0000000200957308 */ /* 0x0007e80000002400 */
[----:B------:R-:W-:Y:S01]  /*b900*/  HMMA.16816.F32.BF16 R32, R8, R44, R16 ;  /* 0x0000002c0820723c */ /* 0x000fe20000041810 */
[----:B--2---:R-:W-:-:S07]  /*b910*/  FMUL.FTZ R0, R25, c[0x0][0x2ec] ;  /* 0x0000bb0019007a20 */ /* 0x004fce0000410000 */
[----:B------:R-:W-:Y:S01]  /*b920*/  HMMA.16816.F32.BF16 R16, R12, R30, RZ ;  /* 0x0000001e0c10723c */ /* 0x000fe200000418ff */
[----:B------:R2:W1:Y:S01]  /*b930*/  MUFU.TANH R71, R0 ;  /* 0x0000000000477308 */ /* 0x0004620000002400 */
[----:B---3--:R-:W-:-:S07]  /*b940*/  FMUL.FTZ R2, R20, c[0x0][0x2ec] ;  /* 0x0000bb0014027a20 */ /* 0x008fce0000410000 */
[----:B------:R3:W-:Y:S07]  /*b950*/  MUFU.TANH R69, R2 ;  /* 0x0000000200457308 */ /* 0x0007ee0000002400 */
[----:B------:R-:W-:Y:S02]  /*b960*/  FMUL.FTZ R28, R34, c[0x0][0x2ec] ;  /* 0x0000bb00221c7a20 */ /* 0x000fe40000410000 */
[----:B--2---:R-:W-:Y:S02]  /*b970*/  FMUL.FTZ R0, R26, c[0x0][0x2ec] ;  /* 0x0000bb001a007a20 */ /* 0x004fe40000410000 */
[----:B------:R2:W-:Y:S01]  /*b980*/  MUFU.TANH R65, R28 ;  /* 0x0000001c00417308 */ /* 0x0005e20000002400 */
[----:B------:R-:W-:-:S02]  /*b990*/  FMUL.FTZ R7, R32, c[0x0][0x2ec] ;  /* 0x0000bb0020077a20 */ /* 0x000fc40000410000 */
[----:B---3--:R-:W-:-:S05]  /*b9a0*/  IMAD R2, R56, 0x10, R154 ;  /* 0x0000001038027824 */ /* 0x008fca00078e029a */
[----:B------:R3:W-:Y:S01]  /*b9b0*/  MUFU.TANH R146, R0 ;  /* 0x0000000000927308 */ /* 0x0007e20000002400 */
[----:B--2---:R-:W-:-:S07]  /*b9c0*/  FMUL.FTZ R28, R35, c[0x0][0x2ec] ;  /* 0x0000bb00231c7a20 */ /* 0x004fce0000410000 */
[----:B------:R-:W-:Y:S01]  /*b9d0*/  MUFU.TANH R66, R7 ;  /* 0x0000000700427308 */ /* 0x000fe20000002400 */
[----:B---3--:R-:W-:-:S07]  /*b9e0*/  FMUL.FTZ R0, R27, c[0x0][0x2ec] ;  /* 0x0000bb001b007a20 */ /* 0x008fce0000410000 */
[----:B------:R-:W-:Y:S01]  /*b9f0*/  MUFU.TANH R131, R28 ;  /* 0x0000001c00837308 */ /* 0x000fe20000002400 */
[----:B------:R-:W2:Y:S07]  /*ba00*/  LDSM.16.M88.4 R24, [R165+0x2800] ;  /* 0x00280000a518783b */ /* 0x000eae0000000200 */
[----:B------:R3:W1:Y:S02]  /*ba10*/  MUFU.TANH R144, R0 ;  /* 0x0000000000907308 */ /* 0x0006640000002400 */
[----:B---3--:R-:W-:-:S02]  /*ba20*/  FMUL.FTZ R0, R4, c[0x0][0x2ec] ;  /* 0x0000bb0004007a20 */ /* 0x008fc40000410000 */
[----:B------:R-:W-:-:S04]  /*ba30*/  IMAD.SHL.U32 R4, R148, 0x2, RZ ;  /* 0x0000000294047824 */ /* 0x000fc800078e00ff */
[----:B------:R3:W1:Y:S01]  /*ba40*/  MUFU.TANH R70, R0 ;  /* 0x0000000000467308 */ /* 0x0006620000002400 */
[----:B------:R-:W-:Y:S01]  /*ba50*/  LOP3.LUT R4, R4, 0x6, RZ, 0xc0, !PT ;  /* 0x0000000604047812 */ /* 0x000fe200078ec0ff */
[----:B---3--:R-:W-:Y:S02]  /*ba60*/  FMUL.FTZ R0, R5, c[0x0][0x2ec] ;  /* 0x0000bb0005007a20 */ /* 0x008fe40000410000 */
[----:B------:R-:W-:-:S04]  /*ba70*/  FMUL.FTZ R5, R23, c[0x0][0x2ec] ;  /* 0x0000bb0017057a20 */ /* 0x000fc80000410000 */
[----:B------:R3:W-:Y:S08]  /*ba80*/  MUFU.TANH R68, R0 ;  /* 0x0000000000447308 */ /* 0x0007f00000002400 */
[----:B------:R-:W-:Y:S01]  /*ba90*/  MUFU.TANH R151, R5 ;  /* 0x0000000500977308 */ /* 0x000fe20000002400 */
[----:B---3--:R-:W-:-:S07]  /*baa0*/  FMUL.FTZ R0, R6, c[0x0][0x2ec] ;  /* 0x0000bb0006007a20 */ /* 0x008fce0000410000 */
[----:B------:R3:W1:Y:S02]  /*bab0*/  MUFU.TANH R147, R0 ;  /* 0x0000000000937308 */ /* 0x0006640000002400 */
[----:B---3--:R-:W-:-:S05]  /*bac0*/  LOP3.LUT R0, R57, 0xffffffe0, RZ, 0xc0, !PT ;  /* 0xffffffe039007812 */ /* 0x008fca00078ec0ff */
[----:B------:R-:W-:-:S05]  /*bad0*/  IMAD.IADD R0, R148, 0x1, -R0 ;  /* 0x0000000194007824 */ /* 0x000fca00078e0a00 */
[----:B------:R-:W-:-:S04]  /*bae0*/  SHF.R.S32.HI R3, RZ, 0x1f, R0 ;  /* 0x0000001fff037819 */ /* 0x000fc80000011400 */
[----:B------:R-:W-:Y:S01]  /*baf0*/  LEA.HI R0, R3, R0, RZ, 0x2 ;  /* 0x0000000003007211 */ /* 0x000fe200078f10ff */
[----:B------:R-:W-:-:S03]  /*bb00*/  FMUL.FTZ R3, R21, c[0x0][0x2ec] ;  /* 0x0000bb0015037a20 */ /* 0x000fc60000410000 */
[----:B------:R-:W-:Y:S01]  /*bb10*/  SHF.R.S32.HI R0, RZ, 0x2, R0 ;  /* 0x00000002ff007819 */ /* 0x000fe20000011400 */
[----:B------:R3:W-:Y:S03]  /*bb20*/  MUFU.TANH R67, R3 ;  /* 0x0000000300437308 */ /* 0x0007e60000002400 */
[----:B------:R-:W-:-:S04]  /*bb30*/  IADD3 R0, R2, 0x1, R0 ;  /* 0x0000000102007810 */ /* 0x000fc80007ffe000 */
[----:B------:R-:W-:Y:S01]  /*bb40*/  IADD3 R2, R97, R0, -R155 ;  /* 0x0000000061027210 */ /* 0x000fe20007ffe89b */
[----:B------:R-:W-:-:S04]  /*bb50*/  IMAD R0, R43, 0x20, R41 ;  /* 0x000000202b007824 */ /* 0x000fc800078e0229 */
[----:B------:R-:W-:Y:S02]  /*bb60*/  IMAD.IADD R0, R40, 0x1, R0 ;  /* 0x0000000128007824 */ /* 0x000fe400078e0200 */
[----:B---3--:R-:W-:Y:S02]  /*bb70*/  FMUL.FTZ R3, R22, c[0x0][0x2ec] ;  /* 0x0000bb0016037a20 */ /* 0x008fe40000410000 */
[----:B------:R-:W-:Y:S01]  /*bb80*/  HMMA.16816.F32.BF16 R20, R8, R46, R16 ;  /* 0x0000002e0814723c */ /* 0x000fe20000041810 */
[----:B------:R-:W-:Y:S01]  /*bb90*/  LDSM.16.M88.4 R44, [R165+0x2c00] ;  /* 0x002c0000a52c783b */ /* 0x000fe20000000200 */
[----:B------:R3:W2:Y:S06]  /*bba0*/  MUFU.TANH R48, R3 ;  /* 0x0000000300307308 */ /* 0x0006ac0000002400 */
[----:B-1----:R-:W-:Y:S01]  /*bbb0*/  HMMA.16816.F32.BF16 R16, R12, R36, RZ ;  /* 0x000000240c10723c */ /* 0x002fe200000418ff */
[----:B---3--:R-:W-:Y:S01]  /*bbc0*/  IADD3 R3, R2, c[0x0][0x2e8], RZ ;  /* 0x0000ba0002037a10 */ /* 0x008fe20007ffe0ff */
[----:B------:R-:W-:-:S03]  /*bbd0*/  IMAD.IADD R2, R164, 0x1, R4 ;  /* 0x00000001a4027824 */ /* 0x000fc600078e0204 */
[C---:B------:R-:W-:Y:S02]  /*bbe0*/  IADD3 R4, R3.reuse, 0x8, RZ ;  /* 0x0000000803047810 */ /* 0x040fe40007ffe0ff */
[----:B------:R-:W-:-:S09]  /*bbf0*/  IMNMX R5, R3, R97, PT ;  /* 0x0000006103057217 */ /* 0x000fd20003800200 */
[----:B------:R-:W-:Y:S01]  /*bc00*/  FMUL.FTZ R21, R21, c[0x0][0x2ec] ;  /* 0x0000bb0015157a20 */ /* 0x000fe20000410000 */
[----:B------:R-:W-:Y:S02]  /*bc10*/  IMNMX R4, R4, R97, PT ;  /* 0x0000006104047217 */ /* 0x000fe40003800200 */
[C---:B------:R-:W-:Y:S01]  /*bc20*/  IADD3 R3, R2.reuse, 0x8, RZ ;  /* 0x0000000802037810 */ /* 0x040fe20007ffe0ff */
[----:B------:R-:W-:Y:S01]  /*bc30*/  MUFU.TANH R63, R21 ;  /* 0x00000015003f7308 */ /* 0x000fe20000002400 */
[----:B------:R-:W-:Y:S02]  /*bc40*/  IADD3 R6, R2, 0x1, RZ ;  /* 0x0000000102067810 */ /* 0x000fe40007ffe0ff */
[CC--:B------:R-:W-:Y:S01]  /*bc50*/  ISETP.GE.AND P3, PT, R3.reuse, R5.reuse, PT ;  /* 0x000000050300720c */ /* 0x0c0fe20003f66270 */
[----:B--2---:R-:W-:Y:S01]  /*bc60*/  HMMA.16816.F32.BF16 R28, R8, R24, R16 ;  /* 0x00000018081c723c */ /* 0x004fe20000041810 */
[-C--:B------:R-:W-:Y:S01]  /*bc70*/  ISETP.GE.AND P5, PT, R3, R4.reuse, PT ;  /* 0x000000040300720c */ /* 0x080fe20003fa6270 */
[----:B------:R-:W-:Y:S01]  /*bc80*/  FMUL.FTZ R3, R33, c[0x0][0x2ec] ;  /* 0x0000bb0021037a20 */ /* 0x000fe20000410000 */
[CC--:B------:R-:W-:Y:S01]  /*bc90*/  ISETP.GE.AND P2, PT, R6.reuse, R5.reuse, PT ;  /* 0x000000050600720c */ /* 0x0c0fe20003f46270 */
[----:B------:R-:W1:Y:S01]  /*bca0*/  LDSM.16.M88.4 R32, [R134+0x3c00] ;  /* 0x003c00008620783b */ /* 0x000e620000000200 */
[-C--:B------:R-:W-:Y:S01]  /*bcb0*/  ISETP.GE.AND P0, PT, R6, R4.reuse, PT ;  /* 0x000000040600720c */ /* 0x080fe20003f06270 */
[----:B------:R2:W-:Y:S01]  /*bcc0*/  MUFU.TANH R135, R3 ;  /* 0x0000000300877308 */ /* 0x0005e20000002400 */
[C---:B------:R-:W-:Y:S01]  /*bcd0*/  IADD3 R6, R2.reuse, 0x9, RZ ;  /* 0x0000000902067810 */ /* 0x040fe20007ffe0ff */
[----:B------:R-:W-:Y:S01]  /*bce0*/  HMMA.16816.F32.BF16 R16, R12, R38, RZ ;  /* 0x000000260c10723c */ /* 0x000fe200000418ff */
[----:B------:R-:W-:Y:S01]  /*bcf0*/  ISETP.GE.AND P1, PT, R2, R4, PT ;  /* 0x000000040200720c */ /* 0x000fe20003f26270 */
[----:B------:R-:W3:Y:S01]  /*bd00*/  LDSM.16.M88.4 R36, [R134+0x4000] ;  /* 0x004000008624783b */ /* 0x000ee20000000200 */
[----:B------:R-:W-:-:S02]  /*bd10*/  ISETP.GE.AND P4, PT, R6, R5, PT ;  /* 0x000000050600720c */ /* 0x000fc40003f86270 */
[----:B------:R-:W-:Y:S02]  /*bd20*/  FSEL R111, R111, -INF , !P1 ;  /* 0xff8000006f6f7808 */ /* 0x000fe40004800000 */
[----:B------:R-:W-:Y:S02]  /*bd30*/  P2R R7, PR, RZ, 0x10 ;  /* 0x00000010ff077803 */ /* 0x000fe40000000000 */
[----:B------:R-:W-:Y:S02]  /*bd40*/  ISETP.GE.AND P4, PT, R6, R4, PT ;  /* 0x000000040600720c */ /* 0x000fe40003f86270 */
[----:B------:R-:W-:Y:S02]  /*bd50*/  IADD3 R6, R2, 0x11, RZ ;  /* 0x0000001102067810 */ /* 0x000fe40007ffe0ff */
[----:B----4-:R-:W-:Y:S02]  /*bd60*/  FSEL R102, R102, -INF , !P3 ;  /* 0xff80000066667808 */ /* 0x010fe40005800000 */
[----:B--2---:R-:W-:-:S02]  /*bd70*/  IADD3 R3, R2, 0x10, RZ ;  /* 0x0000001002037810 */ /* 0x004fc40007ffe0ff */
[----:B------:R-:W-:Y:S02]  /*bd80*/  ISETP.NE.AND P3, PT, R7, RZ, PT ;  /* 0x000000ff0700720c */ /* 0x000fe40003f65270 */
[C---:B------:R-:W-:Y:S02]  /*bd90*/  ISETP.GE.AND P6, PT, R3.reuse, R5, PT ;  /* 0x000000050300720c */ /* 0x040fe40003fc6270 */
[----:B------:R-:W-:Y:S02]  /*bda0*/  ISETP.GE.AND P1, PT, R3, R4, PT ;  /* 0x000000040300720c */ /* 0x000fe40003f26270 */
[----:B------:R-:W-:Y:S01]  /*bdb0*/  IADD3 R3, R2, 0x18, RZ ;  /* 0x0000001802037810 */ /* 0x000fe20007ffe0ff */
[----:B------:R-:W-:Y:S01]  /*bdc0*/  HMMA.16816.F32.BF16 R24, R8, R26, R16 ;  /* 0x0000001a0818723c */ /* 0x000fe20000041810 */
[----:B------:R-:W-:Y:S02]  /*bdd0*/  FSEL R100, R100, -INF , !P2 ;  /* 0xff80000064647808 */ /* 0x000fe40005000000 */
[----:B------:R-:W-:-:S02]  /*bde0*/  FSEL R112, R112, -INF , !P0 ;  /* 0xff80000070707808 */ /* 0x000fc40004000000 */
[CC--:B------:R-:W-:Y:S02]  /*bdf0*/  ISETP.GE.AND P2, PT, R6.reuse, R5.reuse, PT ;  /* 0x000000050600720c */ /* 0x0c0fe40003f46270 */
[-C--:B------:R-:W-:Y:S01]  /*be00*/  ISETP.GE.AND P0, PT, R6, R4.reuse, PT ;  /* 0x000000040600720c */ /* 0x080fe20003f06270 */
[----:B------:R-:W-:Y:S01]  /*be10*/  FMUL.FTZ R6, R20, c[0x0][0x2ec] ;  /* 0x0000bb0014067a20 */ /* 0x000fe20000410000 */
[----:B-----5:R-:W-:Y:S02]  /*be20*/  FSEL R101, R101, -INF , !P3 ;  /* 0xff80000065657808 */ /* 0x020fe40005800000 */
[----:B------:R-:W-:Y:S01]  /*be30*/  FSEL R120, R120, -INF , !P4 ;  /* 0xff80000078787808 */ /* 0x000fe20006000000 */
[----:B-1----:R-:W-:Y:S01]  /*be40*/  HMMA.16816.F32.BF16 R16, R12, R32, RZ ;  /* 0x000000200c10723c */ /* 0x002fe200000418ff */
[C---:B------:R-:W-:Y:S01]  /*be50*/  ISETP.GE.AND P3, PT, R3.reuse, R5, PT ;  /* 0x000000050300720c */ /* 0x040fe20003f66270 */
[----:B------:R1:W2:Y:S01]  /*be60*/  MUFU.TANH R64, R6 ;  /* 0x0000000600407308 */ /* 0x0002a20000002400 */
[----:B------:R-:W-:-:S02]  /*be70*/  ISETP.GE.AND P4, PT, R3, R4, PT ;  /* 0x000000040300720c */ /* 0x000fc40003f86270 */
[----:B------:R-:W-:Y:S02]  /*be80*/  IADD3 R3, R2, 0x20, RZ ;  /* 0x0000002002037810 */ /* 0x000fe40007ffe0ff */
[----:B------:R-:W-:Y:S02]  /*be90*/  FSEL R118, R118, -INF , !P5 ;  /* 0xff80000076767808 */ /* 0x000fe40006800000 */
[----:B------:R-:W-:Y:S02]  /*bea0*/  FSEL R113, R113, -INF , !P0 ;  /* 0xff80000071717808 */ /* 0x000fe40004000000 */
[C---:B------:R-:W-:Y:S02]  /*beb0*/  ISETP.GE.AND P5, PT, R3.reuse, R5, PT ;  /* 0x000000050300720c */ /* 0x040fe40003fa6270 */
[----:B------:R-:W-:Y:S02]  /*bec0*/  ISETP.GE.AND P0, PT, R3, R4, PT ;  /* 0x000000040300720c */ /* 0x000fe40003f06270 */
[----:B------:R-:W-:-:S02]  /*bed0*/  IADD3 R3, R2, 0x21, RZ ;  /* 0x0000002102037810 */ /* 0x000fc40007ffe0ff */
[----:B------:R-:W-:Y:S02]  /*bee0*/  P2R R7, PR, RZ, 0x8 ;  /* 0x00000008ff077803 */ /* 0x000fe40000000000 */
[----:B-1----:R-:W-:Y:S02]  /*bef0*/  IADD3 R6, R2, 0x19, RZ ;  /* 0x0000001902067810 */ /* 0x002fe40007ffe0ff */
[----:B------:R-:W-:Y:S02]  /*bf00*/  FSEL R99, R99, -INF , !P6 ;  /* 0xff80000063637808 */ /* 0x000fe40007000000 */
[C---:B------:R-:W-:Y:S02]  /*bf10*/  ISETP.GE.AND P6, PT, R6.reuse, R5, PT ;  /* 0x000000050600720c */ /* 0x040fe40003fc6270 */
[----:B------:R-:W-:Y:S01]  /*bf20*/  ISETP.GE.AND P3, PT, R6, R4, PT ;  /* 0x000000040600720c */ /* 0x000fe20003f66270 */
[----:B------:R-:W-:Y:S01]  /*bf30*/  FMUL.FTZ R6, R22, c[0x0][0x2ec] ;  /* 0x0000bb0016067a20 */ /* 0x000fe20000410000 */
[----:B------:R-:W-:-:S02]  /*bf40*/  FSEL R98, R98, -INF , !P2 ;  /* 0xff80000062627808 */ /* 0x000fc40005000000 */
[----:B------:R-:W-:Y:S01]  /*bf50*/  ISETP.GE.AND P2, PT, R3, R5, PT ;  /* 0x000000050300720c */ /* 0x000fe20003f46270 */
[----:B------:R1:W4:Y:S01]  /*bf60*/  MUFU.TANH R61, R6 ;  /* 0x00000006003d7308 */ /* 0x0003220000002400 */
[----:B------:R-:W-:Y:S02]  /*bf70*/  FSEL R114, R114, -INF , !P1 ;  /* 0xff80000072727808 */ /* 0x000fe40004800000 */
[----:B------:R-:W-:Y:S01]  /*bf80*/  ISETP.NE.AND P1, PT, R7, RZ, PT ;  /* 0x000000ff0700720c */ /* 0x000fe20003f25270 */
[----:B------:R-:W-:Y:S01]  /*bf90*/  FMUL.FTZ R7, R23, c[0x0][0x2ec] ;  /* 0x0000bb0017077a20 */ /* 0x000fe20000410000 */
[----:B------:R-:W-:Y:S01]  /*bfa0*/  FSEL R97, R53, -INF , !P6 ;  /* 0xff80000035617808 */ /* 0x000fe20007000000 */
[----:B------:R-:W-:Y:S01]  /*bfb0*/  HMMA.16816.F32.BF16 R20, R8, R44, R16 ;  /* 0x0000002c0814723c */ /* 0x000fe20000041810 */
[----:B------:R-:W-:Y:S01]  /*bfc0*/  FSEL R96, R96, -INF , !P1 ;  /* 0xff80000060607808 */ /* 0x000fe20004800000 */
[----:B------:R5:W-:Y:S01]  /*bfd0*/  MUFU.TANH R43, R7 ;  /* 0x00000007002b7308 */ /* 0x000be20000002400 */
[----:B------:R-:W-:-:S02]  /*bfe0*/  ISETP.GE.AND P1, PT, R3, R4, PT ;  /* 0x000000040300720c */ /* 0x000fc40003f26270 */
[----:B------:R-:W-:Y:S02]  /*bff0*/  IADD3 R3, R2, 0x28, RZ ;  /* 0x0000002802037810 */ /* 0x000fe40007ffe0ff */
[----:B------:R-:W-:Y:S01]  /*c000*/  FSEL R116, R116, -INF , !P4 ;  /* 0xff80000074747808 */ /* 0x000fe20006000000 */
[----:B------:R-:W-:Y:S01]  /*c010*/  HMMA.16816.F32.BF16 R16, R12, R34, RZ ;  /* 0x000000220c10723c */ /* 0x000fe200000418ff */
[C---:B------:R-:W-:Y:S01]  /*c020*/  ISETP.GE.AND P4, PT, R3.reuse, R5, PT ;  /* 0x000000050300720c */ /* 0x040fe20003f86270 */
[----:B------:R-:W2:Y:S01]  /*c030*/  LDSM.16.M88.4 R32, [R165+0x3000] ;  /* 0x00300000a520783b */ /* 0x000ea20000000200 */
        /* <DEDUP_REMOVED lines=9> */
[----:B------:R-:W-:Y:S02]  /*c0d0*/  FSEL R119, R119, -INF , !P0 ;  /* 0xff80000077777808 */ /* 0x000fe40004000000 */
[----:B------:R-:W-:Y:S02]  /*c0e0*/  FSEL R121, R121, -INF , !P1 ;  /* 0xff80000079797808 */ /* 0x000fe40004800000 */
[C---:B------:R-:W-:Y:S01]  /*c0f0*/  ISETP.GE.AND P3, PT, R3.reuse, R5, PT ;  /* 0x000000050300720c */ /* 0x040fe20003f66270 */
[----:B------:R3:W-:Y:S01]  /*c100*/  MUFU.TANH R115, R7 ;  /* 0x0000000700737308 */ /* 0x0007e20000002400 */
[----:B------:R-:W-:Y:S02]  /*c110*/  ISETP.GE.AND P0, PT, R3, R4, PT ;  /* 0x000000040300720c */ /* 0x000fe40003f06270 */
[----:B------:R-:W-:Y:S02]  /*c120*/  FSEL R91, R91, -INF , !P3 ;  /* 0xff8000005b5b7808 */ /* 0x000fe40005800000 */
[----:B------:R-:W-:-:S02]  /*c130*/  FSEL R123, R123, -INF , !P0 ;  /* 0xff8000007b7b7808 */ /* 0x000fc40004000000 */
[C---:B------:R-:W-:Y:S02]  /*c140*/  IADD3 R3, R2.reuse, 0x31, RZ ;  /* 0x0000003102037810 */ /* 0x040fe40007ffe0ff */
[----:B-1----:R-:W-:Y:S02]  /*c150*/  IADD3 R6, R2, 0x30, RZ ;  /* 0x0000003002067810 */ /* 0x002fe40007ffe0ff */
[----:B------:R-:W-:Y:S02]  /*c160*/  FSEL R92, R92, -INF , !P4 ;  /* 0xff8000005c5c7808 */ /* 0x000fe40006000000 */
[C---:B------:R-:W-:Y:S02]  /*c170*/  ISETP.GE.AND P5, PT, R6.reuse, R5, PT ;  /* 0x000000050600720c */ /* 0x040fe40003fa6270 */
[----:B------:R-:W-:Y:S01]  /*c180*/  ISETP.GE.AND P1, PT, R6, R4, PT ;  /* 0x000000040600720c */ /* 0x000fe20003f26270 */
[----:B---3--:R-:W-:Y:S01]  /*c190*/  FMUL.FTZ R7, R30, c[0x0][0x2ec] ;  /* 0x0000bb001e077a20 */ /* 0x008fe20000410000 */
[----:B------:R-:W-:-:S02]  /*c1a0*/  IADD3 R6, R2, 0x38, RZ ;  /* 0x0000003802067810 */ /* 0x000fc40007ffe0ff */
[----:B------:R-:W-:Y:S01]  /*c1b0*/  FSEL R122, R122, -INF , !P2 ;  /* 0xff8000007a7a7808 */ /* 0x000fe20005000000 */
[----:B------:R1:W3:Y:S01]  /*c1c0*/  MUFU.TANH R60, R7 ;  /* 0x00000007003c7308 */ /* 0x0002e20000002400 */
[CC--:B------:R-:W-:Y:S02]  /*c1d0*/  ISETP.GE.AND P3, PT, R6.reuse, R5.reuse, PT ;  /* 0x000000050600720c */ /* 0x0c0fe40003f66270 */
[-C--:B------:R-:W-:Y:S01]  /*c1e0*/  ISETP.GE.AND P0, PT, R6, R4.reuse, PT ;  /* 0x000000040600720c */ /* 0x080fe20003f06270 */
[----:B------:R-:W-:Y:S01]  /*c1f0*/  FMUL.FTZ R6, R24, c[0x0][0x2ec] ;  /* 0x0000bb0018067a20 */ /* 0x000fe20000410000 */
        /* <DEDUP_REMOVED lines=8> */
[----:B------:R-:W-:Y:S01]  /*c280*/  FSEL R124, R124, -INF , !P1 ;  /* 0xff8000007c7c7808 */ /* 0x000fe20004800000 */
[----:B------:R-:W1:Y:S01]  /*c290*/  LDSM.16.M88.4 R28, [R134+0x4400] ;  /* 0x00440000861c783b */ /* 0x000e620000000200 */
[C---:B------:R-:W-:Y:S01]  /*c2a0*/  ISETP.GE.AND P5, PT, R3.reuse, R5, PT ;  /* 0x000000050300720c */ /* 0x040fe20003fa6270 */
[----:B------:R3:W1:Y:S01]  /*c2b0*/  MUFU.TANH R41, R7 ;  /* 0x0000000700297308 */ /* 0x0006620000002400 */
        /* <DEDUP_REMOVED lines=8> */
[----:B------:R-:W-:Y:S01]  /*c340*/  ISETP.GE.AND P3, PT, R3, R5, PT ;  /* 0x000000050300720c */ /* 0x000fe20003f66270 */
[----:B------:R2:W1:Y:S01]  /*c350*/  MUFU.TANH R40, R6 ;  /* 0x0000000600287308 */ /* 0x0004620000002400 */
[----:B---3--:R-:W-:Y:S01]  /*c360*/  FMUL.FTZ R7, R25, c[0x0][0x2ec] ;  /* 0x0000bb0019077a20 */ /* 0x008fe20000410000 */
[----:B------:R-:W-:Y:S02]  /*c370*/  ISETP.GE.AND P0, PT, R3, R4, PT ;  /* 0x000000040300720c */ /* 0x000fe40003f06270 */
[----:B------:R-:W-:Y:S02]  /*c380*/  IADD3 R3, R2, 0x48, RZ ;  /* 0x0000004802037810 */ /* 0x000fe40007ffe0ff */
[----:B------:R-:W-:Y:S02]  /*c390*/  FSEL R86, R86, -INF , !P5 ;  /* 0xff80000056567808 */ /* 0x000fe40006800000 */
[----:B------:R3:W-:Y:S01]  /*c3a0*/  MUFU.TANH R58, R7 ;  /* 0x00000007003a7308 */ /* 0x0007e20000002400 */
[----:B------:R-:W-:-:S02]  /*c3b0*/  FSEL R127, R127, -INF , !P1 ;  /* 0xff8000007f7f7808 */ /* 0x000fc40004800000 */
[CC--:B------:R-:W-:Y:S02]  /*c3c0*/  ISETP.GE.AND P5, PT, R3.reuse, R5.reuse, PT ;  /* 0x000000050300720c */ /* 0x0c0fe40003fa6270 */
[-C--:B------:R-:W-:Y:S02]  /*c3d0*/  ISETP.GE.AND P1, PT, R3, R4.reuse, PT ;  /* 0x000000040300720c */ /* 0x080fe40003f26270 */
[----:B------:R-:W-:Y:S01]  /*c3e0*/  IADD3 R3, R2, 0x49, RZ ;  /* 0x0000004902037810 */ /* 0x000fe20007ffe0ff */
[----:B--2---:R-:W-:Y:S01]  /*c3f0*/  FMUL.FTZ R6, R27, c[0x0][0x2ec] ;  /* 0x0000bb001b067a20 */ /* 0x004fe20000410000 */
[----:B------:R-:W-:Y:S01]  /*c400*/  FSEL R87, R87, -INF , !P4 ;  /* 0xff80000057577808 */ /* 0x000fe20006000000 */
[----:B------:R-:W-:Y:S01]  /*c410*/  HMMA.16816.F32.BF16 R24, R8, R46, R16 ;  /* 0x0000002e0818723c */ /* 0x000fe20000041810 */
[----:B------:R-:W-:Y:S01]  /*c420*/  FSEL R128, R128, -INF , !P2 ;  /* 0xff80000080807808 */ /* 0x000fe20005000000 */
[----:B------:R2:W-:Y:S01]  /*c430*/  MUFU.TANH R109, R6 ;  /* 0x00000006006d7308 */ /* 0x0005e20000002400 */
[C---:B------:R-:W-:Y:S01]  /*c440*/  ISETP.GE.AND P4, PT, R3.reuse, R5, PT ;  /* 0x000000050300720c */ /* 0x040fe20003f86270 */
[----:B------:R-:W1:Y:S01]  /*c450*/  LDSM.16.M88.4 R44, [R165+0x3400] ;  /* 0x00340000a52c783b */ /* 0x000e620000000200 */
[----:B------:R-:W-:Y:S01]  /*c460*/  ISETP.GE.AND P2, PT, R3, R4, PT ;  /* 0x000000040300720c */ /* 0x000fe20003f46270 */
[----:B---3--:R-:W-:Y:S01]  /*c470*/  FMUL.FTZ R7, R21, c[0x0][0x2ec] ;  /* 0x0000bb0015077a20 */ /* 0x008fe20000410000 */
[----:B------:R-:W-:Y:S01]  /*c480*/  IADD3 R3, R2, 0x50, RZ ;  /* 0x0000005002037810 */ /* 0x000fe20007ffe0ff */
[----:B------:R-:W-:Y:S01]  /*c490*/  HMMA.16816.F32.BF16 R16, R12, R36, RZ ;  /* 0x000000240c10723c */ /* 0x000fe200000418ff */
[----:B------:R-:W-:Y:S01]  /*c4a0*/  FSEL R85, R85, -INF , !P3 ;  /* 0xff80000055557808 */ /* 0x000fe20005800000 */
[----:B------:R3:W-:Y:S01]  /*c4b0*/  MUFU.TANH R108, R7 ;  /* 0x00000007006c7308 */ /* 0x0007e20000002400 */
[----:B------:R-:W-:-:S02]  /*c4c0*/  FSEL R130, R130, -INF , !P0 ;  /* 0xff80000082827808 */ /* 0x000fc40004000000 */
        /* <DEDUP_REMOVED lines=9> */
[----:B---3--:R-:W-:Y:S01]  /*c560*/  FMUL.FTZ R7, R22, c[0x0][0x2ec] ;  /* 0x0000bb0016077a20 */ /* 0x008fe20000410000 */
[----:B------:R-:W-:Y:S02]  /*c570*/  FSEL R83, R83, -INF , !P4 ;  /* 0xff80000053537808 */ /* 0x000fe40006000000 */
[----:B------:R-:W-:Y:S01]  /*c580*/  FSEL R132, R132, -INF , !P2 ;  /* 0xff80000084847808 */ /* 0x000fe20005000000 */
[----:B------:R3:W1:Y:S01]  /*c590*/  MUFU.TANH R55, R7 ;  /* 0x0000000700377308 */ /* 0x0006620000002400 */
[C---:B------:R-:W-:Y:S02]  /*c5a0*/  ISETP.GE.AND P4, PT, R3.reuse, R5, PT ;  /* 0x000000050300720c */ /* 0x040fe40003f86270 */
[----:B------:R-:W-:Y:S02]  /*c5b0*/  ISETP.GE.AND P2, PT, R3, R4, PT ;  /* 0x000000040300720c */ /* 0x000fe40003f46270 */
[----:B------:R-:W-:-:S02]  /*c5c0*/  FSEL R80, R80, -INF , !P4 ;  /* 0xff80000050507808 */ /* 0x000fc40006000000 */
[----:B------:R-:W-:Y:S02]  /*c5d0*/  FSEL R136, R136, -INF , !P2 ;  /* 0xff80000088887808 */ /* 0x000fe40005000000 */
[C---:B--2---:R-:W-:Y:S02]  /*c5e0*/  IADD3 R6, R2.reuse, 0x51, RZ ;  /* 0x0000005102067810 */ /* 0x044fe40007ffe0ff */
[----:B------:R-:W-:Y:S02]  /*c5f0*/  IADD3 R3, R2, 0x60, RZ ;  /* 0x0000006002037810 */ /* 0x000fe40007ffe0ff */
[CC--:B------:R-:W-:Y:S02]  /*c600*/  ISETP.GE.AND P5, PT, R6.reuse, R5.reuse, PT ;  /* 0x000000050600720c */ /* 0x0c0fe40003fa6270 */
[----:B------:R-:W-:Y:S01]  /*c610*/  ISETP.GE.AND P1, PT, R6, R4, PT ;  /* 0x000000040600720c */ /* 0x000fe20003f26270 */
[----:B---3--:R-:W-:Y:S01]  /*c620*/  FMUL.FTZ R7, R23, c[0x0][0x2ec] ;  /* 0x0000bb0017077a20 */ /* 0x008fe20000410000 */
[----:B------:R-:W-:Y:S01]  /*c630*/  IADD3 R6, R2, 0x59, RZ ;  /* 0x0000005902067810 */ /* 0x000fe20007ffe0ff */
[----:B------:R-:W-:Y:S01]  /*c640*/  HMMA.16816.F32.BF16 R20, R8, R32, R16 ;  /* 0x000000200814723c */ /* 0x000fe20000041810 */
[----:B------:R-:W-:Y:S01]  /*c650*/  FSEL R84, R84, -INF , !P5 ;  /* 0xff80000054547808 */ /* 0x000fe20006800000 */
[----:B------:R2:W-:Y:S01]  /*c660*/  MUFU.TANH R107, R7 ;  /* 0x00000007006b7308 */ /* 0x0005e20000002400 */
[----:B------:R-:W-:-:S02]  /*c670*/  ISETP.GE.AND P3, PT, R6, R5, PT ;  /* 0x000000050600720c */ /* 0x000fc40003f66270 */
[-C--:B------:R-:W-:Y:S01]  /*c680*/  ISETP.GE.AND P0, PT, R6, R4.reuse, PT ;  /* 0x000000040600720c */ /* 0x080fe20003f06270 */
[----:B------:R-:W-:Y:S01]  /*c690*/  FMUL.FTZ R6, R24, c[0x0][0x2ec] ;  /* 0x0000bb0018067a20 */ /* 0x000fe20000410000 */
[----:B------:R-:W-:Y:S01]  /*c6a0*/  FSEL R138, R138, -INF , !P1 ;  /* 0xff8000008a8a7808 */ /* 0x000fe20004800000 */
[----:B------:R-:W-:Y:S01]  /*c6b0*/  HMMA.16816.F32.BF16 R16, R12, R38, RZ ;  /* 0x000000260c10723c */ /* 0x000fe200000418ff */
[C---:B------:R-:W-:Y:S01]  /*c6c0*/  ISETP.GE.AND P5, PT, R3.reuse, R5, PT ;  /* 0x000000050300720c */ /* 0x040fe20003fa6270 */
[----:B------:R3:W-:Y:S01]  /*c6d0*/  MUFU.TANH R105, R6 ;  /* 0x0000000600697308 */ /* 0x0007e20000002400 */
[----:B------:R-:W-:Y:S01]  /*c6e0*/  ISETP.GE.AND P1, PT, R3, R4, PT ;  /* 0x000000040300720c */ /* 0x000fe20003f26270 */
[----:B------:R-:W1:Y:S01]  /*c6f0*/  LDSM.16.M88.4 R36, [R134+0x4800] ;  /* 0x004800008624783b */ /* 0x000e620000000200 */
[----:B------:R-:W-:Y:S02]  /*c700*/  IADD3 R3, R2, 0x68, RZ ;  /* 0x0000006802037810 */ /* 0x000fe40007ffe0ff */
[----:B------:R-:W-:-:S02]  /*c710*/  FSEL R79, R79, -INF , !P3 ;  /* 0xff8000004f4f7808 */ /* 0x000fc40005800000 */
[----:B------:R-:W-:Y:S01]  /*c720*/  FSEL R137, R137, -INF , !P0 ;  /* 0xff80000089897808 */ /* 0x000fe20004000000 */
[----:B--2---:R-:W-:Y:S01]  /*c730*/  FMUL.FTZ R7, R25, c[0x0][0x2ec] ;  /* 0x0000bb0019077a20 */ /* 0x004fe20000410000 */
[C---:B------:R-:W-:Y:S02]  /*c740*/  ISETP.GE.AND P3, PT, R3.reuse, R5, PT ;  /* 0x000000050300720c */ /* 0x040fe40003f66270 */
[----:B------:R-:W-:Y:S01]  /*c750*/  ISETP.GE.AND P0, PT, R3, R4, PT ;  /* 0x000000040300720c */ /* 0x000fe20003f06270 */
[----:B------:R2:W1:Y:S01]  /*c760*/  MUFU.TANH R106, R7 ;  /* 0x00000007006a7308 */ /* 0x0004620000002400 */
[C---:B------:R-:W-:Y:S02]  /*c770*/  IADD3 R3, R2.reuse, 0x69, RZ ;  /* 0x0000006902037810 */ /* 0x040fe40007ffe0ff */
[----:B------:R-:W-:Y:S02]  /*c780*/  FSEL R77, R77, -INF , !P5 ;  /* 0xff8000004d4d7808 */ /* 0x000fe40006800000 */
[----:B---3--:R-:W-:-:S02]  /*c790*/  IADD3 R6, R2, 0x61, RZ ;  /* 0x0000006102067810 */ /* 0x008fc40007ffe0ff */
[----:B------:R-:W-:Y:S02]  /*c7a0*/  FSEL R139, R139, -INF , !P1 ;  /* 0xff8000008b8b7808 */ /* 0x000fe40004800000 */
[CC--:B------:R-:W-:Y:S02]  /*c7b0*/  ISETP.GE.AND P4, PT, R6.reuse, R5.reuse, PT ;  /* 0x000000050600720c */ /* 0x0c0fe40003f86270 */
[-C--:B------:R-:W-:Y:S01]  /*c7c0*/  ISETP.GE.AND P2, PT, R6, R4.reuse, PT ;  /* 0x000000040600720c */ /* 0x080fe20003f46270 */
[----:B------:R-:W-:Y:S01]  /*c7d0*/  FMUL.FTZ R6, R26, c[0x0][0x2ec] ;  /* 0x0000bb001a067a20 */ /* 0x000fe20000410000 */
[C---:B------:R-:W-:Y:S02]  /*c7e0*/  ISETP.GE.AND P5, PT, R3.reuse, R5, PT ;  /* 0x000000050300720c */ /* 0x040fe40003fa6270 */
[----:B------:R-:W-:Y:S01]  /*c7f0*/  ISETP.GE.AND P1, PT, R3, R4, PT ;  /* 0x000000040300720c */ /* 0x000fe20003f26270 */
[----:B------:R3:W1:Y:S01]  /*c800*/  MUFU.TANH R103, R6 ;  /* 0x0000000600677308 */ /* 0x0006620000002400 */
[----:B--2---:R-:W-:Y:S01]  /*c810*/  FMUL.FTZ R7, R21, c[0x0][0x2ec] ;  /* 0x0000bb0015077a20 */ /* 0x004fe20000410000 */
[----:B------:R-:W-:-:S02]  /*c820*/  IADD3 R3, R2, 0x70, RZ ;  /* 0x0000007002037810 */ /* 0x000fc40007ffe0ff */
[----:B------:R-:W-:Y:S02]  /*c830*/  FSEL R78, R78, -INF , !P4 ;  /* 0xff8000004e4e7808 */ /* 0x000fe40006000000 */
[----:B------:R-:W-:Y:S02]  /*c840*/  FSEL R142, R142, -INF , !P2 ;  /* 0xff8000008e8e7808 */ /* 0x000fe40005000000 */
[----:B------:R2:W-:Y:S01]  /*c850*/  MUFU.TANH R95, R7 ;  /* 0x00000007005f7308 */ /* 0x0005e20000002400 */
[CC--:B------:R-:W-:Y:S02]  /*c860*/  ISETP.GE.AND P4, PT, R3.reuse, R5.reuse, PT ;  /* 0x000000050300720c */ /* 0x0c0fe40003f86270 */
[-C--:B------:R-:W-:Y:S02]  /*c870*/  ISETP.GE.AND P2, PT, R3, R4.reuse, PT ;  /* 0x000000040300720c */ /* 0x080fe40003f46270 */
[----:B------:R-:W-:Y:S02]  /*c880*/  IADD3 R3, R2, 0x71, RZ ;  /* 0x0000007102037810 */ /* 0x000fe40007ffe0ff */
[----:B------:R-:W-:Y:S01]  /*c890*/  FSEL R76, R76, -INF , !P3 ;  /* 0xff8000004c4c7808 */ /* 0x000fe20005800000 */
[----:B---3--:R-:W-:Y:S01]  /*c8a0*/  FMUL.FTZ R6, R27, c[0x0][0x2ec] ;  /* 0x0000bb001b067a20 */ /* 0x008fe20000410000 */
[----:B------:R-:W-:Y:S01]  /*c8b0*/  FSEL R140, R140, -INF , !P0 ;  /* 0xff8000008c8c7808 */ /* 0x000fe20004000000 */
[----:B------:R-:W-:Y:S01]  /*c8c0*/  HMMA.16816.F32.BF16 R24, R8, R34, R16 ;  /* 0x000000220818723c */ /* 0x000fe20000041810 */
[----:B------:R-:W-:Y:S01]  /*c8d0*/  FSEL R72, R72, -INF , !P5 ;  /* 0xff80000048487808 */ /* 0x000fe20006800000 */
[----:B------:R3:W3:Y:S01]  /*c8e0*/  MUFU.TANH R104, R6 ;  /* 0x0000000600687308 */ /* 0x0006e20000002400 */
[----:B------:R-:W-:Y:S01]  /*c8f0*/  FSEL R141, R141, -INF , !P1 ;  /* 0xff8000008d8d7808 */ /* 0x000fe20004800000 */
[----:B------:R-:W4:Y:S01]  /*c900*/  LDSM.16.M88.4 R32, [R165+0x3800] ;  /* 0x00380000a520783b */ /* 0x000f220000000200 */
[C---:B------:R-:W-:Y:S01]  /*c910*/  ISETP.GE.AND P3, PT, R3.reuse, R5, PT ;  /* 0x000000050300720c */ /* 0x040fe20003f66270 */
[----:B--2---:R-:W-:Y:S01]  /*c920*/  FMUL.FTZ R7, R22, c[0x0][0x2ec] ;  /* 0x0000bb0016077a20 */ /* 0x004fe20000410000 */
[----:B------:R-:W-:Y:S01]  /*c930*/  ISETP.GE.AND P0, PT, R3, R4, PT ;  /* 0x000000040300720c */ /* 0x000fe20003f06270 */
[----:B-1----:R-:W-:Y:S01]  /*c940*/  HMMA.16816.F32.BF16 R16, R12, R28, RZ ;  /* 0x0000001c0c10723c */ /* 0x002fe200000418ff */
[----:B------:R-:W-:Y:S01]  /*c950*/  FSEL R73, R73, -INF , !P3 ;  /* 0xff80000049497808 */ /* 0x000fe20005800000 */
[----:B------:R1:W-:Y:S01]  /*c960*/  MUFU.TANH R54, R7 ;  /* 0x0000000700367308 */ /* 0x0003e20000002400 */
[----:B------:R-:W-:-:S02]  /*c970*/  FSEL R145, R145, -INF , !P0 ;  /* 0xff80000091917808 */ /* 0x000fc40004000000 */
[----:B------:R-:W-:Y:S02]  /*c980*/  IADD3 R3, R2, 0x79, RZ ;  /* 0x0000007902037810 */ /* 0x000fe40007ffe0ff */
[----:B------:R-:W-:Y:S02]  /*c990*/  FSEL R74, R74, -INF , !P4 ;  /* 0xff8000004a4a7808 */ /* 0x000fe40006000000 */
[----:B------:R-:W-:Y:S01]  /*c9a0*/  FSEL R143, R143, -INF , !P2 ;  /* 0xff8000008f8f7808 */ /* 0x000fe20005000000 */
[----:B---3--:R-:W-:Y:S01]  /*c9b0*/  FMUL.FTZ R6, R20, c[0x0][0x2ec] ;  /* 0x0000bb0014067a20 */ /* 0x008fe20000410000 */
[C---:B------:R-:W-:Y:S02]  /*c9c0*/  ISETP.GE.AND P4, PT, R3.reuse, R5, PT ;  /* 0x000000050300720c */ /* 0x040fe40003f86270 */
[----:B------:R-:W-:Y:S01]  /*c9d0*/  ISETP.GE.AND P2, PT, R3, R4, PT ;  /* 0x000000040300720c */ /* 0x000fe20003f46270 */
[----:B------:R2:W-:Y:S01]  /*c9e0*/  MUFU.TANH R62, R6 ;  /* 0x00000006003e7308 */ /* 0x0005e20000002400 */
[----:B------:R-:W-:-:S02]  /*c9f0*/  FSEL R71, R71, -INF , !P4 ;  /* 0xff80000047477808 */ /* 0x000fc40006000000 */
[----:B------:R-:W-:Y:S01]  /*ca00*/  FSEL R144, R144, -INF , !P2 ;  /* 0xff80000090907808 */ /* 0x000fe20005000000 */
[----:B-1----:R-:W-:Y:S01]  /*ca10*/  FMUL.FTZ R7, R23, c[0x0][0x2ec] ;  /* 0x0000bb0017077a20 */ /* 0x002fe20000410000 */
[----:B------:R-:W-:Y:S02]  /*ca20*/  IADD3 R3, R2, 0x81, RZ ;  /* 0x0000008102037810 */ /* 0x000fe40007ffe0ff */
[----:B------:R-:W-:Y:S01]  /*ca30*/  FSEL R90, R90, -INF , !P6 ;  /* 0xff8000005a5a7808 */ /* 0x000fe20007000000 */
[----:B------:R1:W3:Y:S02]  /*ca40*/  MUFU.TANH R57, R7 ;  /* 0x0000000700397308 */ /* 0x0002e40000002400 */
[----:B------:R-:W-:Y:S01]  /*ca50*/  HMMA.16816.F32.BF16 R20, R8, R44, R16 ;  /* 0x0000002c0814723c */ /* 0x000fe20000041810 */
[----:B--2---:R-:W-:-:S07]  /*ca60*/  IADD3 R6, R2, 0x78, RZ ;  /* 0x0000007802067810 */ /* 0x004fce0007ffe0ff */
[----:B------:R-:W-:Y:S01]  /*ca70*/  HMMA.16816.F32.BF16 R16, R12, R30, RZ ;  /* 0x0000001e0c10723c */ /* 0x000fe200000418ff */
[----:B------:R-:W2:Y:S01]  /*ca80*/  LDSM.16.M88.4 R28, [R134+0x4c00] ;  /* 0x004c0000861c783b */ /* 0x000ea20000000200 */
[CC--:B------:R-:W-:Y:S02]  /*ca90*/  ISETP.GE.AND P5, PT, R6.reuse, R5.reuse, PT ;  /* 0x000000050600720c */ /* 0x0c0fe40003fa6270 */
[-C--:B------:R-:W-:Y:S02]  /*caa0*/  ISETP.GE.AND P1, PT, R6, R4.reuse, PT ;  /* 0x000000040600720c */ /* 0x080fe40003f26270 */
[----:B------:R-:W-:Y:S01]  /*cab0*/  IADD3 R6, R2, 0x80, RZ ;  /* 0x0000008002067810 */ /* 0x000fe20007ffe0ff */
[----:B-1----:R-:W-:Y:S01]  /*cac0*/  FMUL.FTZ R7, R25, c[0x0][0x2ec] ;  /* 0x0000bb0019077a20 */ /* 0x002fe20000410000 */
[----:B------:R-:W-:Y:S02]  /*cad0*/  FSEL R75, R75, -INF , !P5 ;  /* 0xff8000004b4b7808 */ /* 0x000fe40006800000 */
[C---:B------:R-:W-:Y:S01]  /*cae0*/  ISETP.GE.AND P3, PT, R6.reuse, R5, PT ;  /* 0x000000050600720c */ /* 0x040fe20003f66270 */
[----:B------:R1:W1:Y:S01]  /*caf0*/  MUFU.TANH R51, R7 ;  /* 0x0000000700337308 */ /* 0x0002620000002400 */
[----:B------:R-:W-:Y:S01]  /*cb00*/  ISETP.GE.AND P0, PT, R6, R4, PT ;  /* 0x000000040600720c */ /* 0x000fe20003f06270 */
[----:B------:R-:W-:Y:S01]  /*cb10*/  FMUL.FTZ R6, R24, c[0x0][0x2ec] ;  /* 0x0000bb0018067a20 */ /* 0x000fe20000410000 */
[----:B------:R-:W-:-:S02]  /*cb20*/  FSEL R146, R146, -INF , !P1 ;  /* 0xff80000092927808 */ /* 0x000fc40004800000 */
[CC--:B------:R-:W-:Y:S02]  /*cb30*/  ISETP.GE.AND P5, PT, R3.reuse, R5.reuse, PT ;  /* 0x000000050300720c */ /* 0x0c0fe40003fa6270 */
[-C--:B------:R-:W-:Y:S01]  /*cb40*/  ISETP.GE.AND P1, PT, R3, R4.reuse, PT ;  /* 0x000000040300720c */ /* 0x080fe20003f26270 */
[----:B------:R3:W-:Y:S01]  /*cb50*/  MUFU.TANH R53, R6 ;  /* 0x0000000600357308 */ /* 0x0007e20000002400 */
[----:B------:R-:W-:Y:S02]  /*cb60*/  IADD3 R3, R2, 0x89, RZ ;  /* 0x0000008902037810 */ /* 0x000fe40007ffe0ff */
[----:B------:R-:W-:Y:S02]  /*cb70*/  FSEL R70, R70, -INF , !P3 ;  /* 0xff80000046467808 */ /* 0x000fe40005800000 */
[----:B------:R-:W-:Y:S02]  /*cb80*/  FSEL R147, R147, -INF , !P0 ;  /* 0xff80000093937808 */ /* 0x000fe40004000000 */
[----:B------:R-:W-:Y:S01]  /*cb90*/  ISETP.GE.AND P3, PT, R3, R5, PT ;  /* 0x000000050300720c */ /* 0x000fe20003f66270 */
[----:B-1----:R-:W-:Y:S01]  /*cba0*/  FMUL.FTZ R7, R21, c[0x0][0x2ec] ;  /* 0x0000bb0015077a20 */ /* 0x002fe20000410000 */
[----:B------:R-:W-:-:S02]  /*cbb0*/  ISETP.GE.AND P0, PT, R3, R4, PT ;  /* 0x000000040300720c */ /* 0x000fc40003f06270 */
[----:B------:R-:W-:Y:S02]  /*cbc0*/  IADD3 R3, R2, 0x90, RZ ;  /* 0x0000009002037810 */ /* 0x000fe40007ffe0ff */
[----:B------:R-:W-:Y:S02]  /*cbd0*/  FSEL R68, R68, -INF , !P5 ;  /* 0xff80000044447808 */ /* 0x000fe40006800000 */
[----:B------:R-:W-:Y:S02]  /*cbe0*/  FSEL R149, R149, -INF , !P1 ;  /* 0xff80000095957808 */ /* 0x000fe40004800000 */
[----:B---3--:R-:W-:Y:S02]  /*cbf0*/  IADD3 R6, R2, 0x88, RZ ;  /* 0x0000008802067810 */ /* 0x008fe40007ffe0ff */
[-C--:B------:R-:W-:Y:S02]  /*cc00*/  ISETP.GE.AND P5, PT, R3, R5.reuse, PT ;  /* 0x000000050300720c */ /* 0x080fe40003fa6270 */
[----:B------:R-:W-:-:S02]  /*cc10*/  ISETP.GE.AND P4, PT, R6, R5, PT ;  /* 0x000000050600720c */ /* 0x000fc40003f86270 */
[-C--:B------:R-:W-:Y:S01]  /*cc20*/  ISETP.GE.AND P2, PT, R6, R4.reuse, PT ;  /* 0x000000040600720c */ /* 0x080fe20003f46270 */
[----:B------:R-:W-:Y:S01]  /*cc30*/  FMUL.FTZ R6, R26, c[0x0][0x2ec] ;  /* 0x0000bb001a067a20 */ /* 0x000fe20000410000 */
[----:B------:R-:W-:Y:S02]  /*cc40*/  ISETP.GE.AND P1, PT, R3, R4, PT ;  /* 0x000000040300720c */ /* 0x000fe40003f26270 */
[----:B------:R-:W-:Y:S01]  /*cc50*/  IADD3 R3, R2, 0x91, RZ ;  /* 0x0000009102037810 */ /* 0x000fe20007ffe0ff */
[----:B------:R1:W3:Y:S01]  /*cc60*/  MUFU.TANH R50, R6 ;  /* 0x0000000600327308 */ /* 0x0002e20000002400 */
[----:B------:R-:W-:Y:S02]  /*cc70*/  FSEL R69, R69, -INF , !P4 ;  /* 0xff80000045457808 */ /* 0x000fe40006000000 */
[----:B------:R-:W-:Y:S02]  /*cc80*/  FSEL R150, R48, -INF , !P2 ;  /* 0xff80000030967808 */ /* 0x000fe40005000000 */
[----:B------:R-:W-:-:S02]  /*cc90*/  ISETP.GE.AND P4, PT, R3, R5, PT ;  /* 0x000000050300720c */ /* 0x000fc40003f86270 */
[----:B------:R-:W-:Y:S02]  /*cca0*/  ISETP.GE.AND P2, PT, R3, R4, PT ;  /* 0x000000040300720c */ /* 0x000fe40003f46270 */
[----:B------:R-:W-:Y:S02]  /*ccb0*/  IADD3 R3, R2, 0x98, RZ ;  /* 0x0000009802037810 */ /* 0x000fe40007ffe0ff */
[----:B------:R-:W-:Y:S02]  /*ccc0*/  FSEL R67, R67, -INF , !P3 ;  /* 0xff80000043437808 */ /* 0x000fe40005800000 */
[----:B------:R-:W-:Y:S02]  /*ccd0*/  FSEL R151, R151, -INF , !P0 ;  /* 0xff80000097977808 */ /* 0x000fe40004000000 */
[----:B------:R-:W-:Y:S01]  /*cce0*/  FSEL R66, R66, -INF , !P5 ;  /* 0xff80000042427808 */ /* 0x000fe20006800000 */
[----:B-1----:R-:W-:Y:S01]  /*ccf0*/  FMUL.FTZ R6, R27, c[0x0][0x2ec] ;  /* 0x0000bb001b067a20 */ /* 0x002fe20000410000 */
[----:B------:R-:W-:Y:S01]  /*cd00*/  FSEL R148, R65, -INF , !P1 ;  /* 0xff80000041947808 */ /* 0x000fe20004800000 */
[----:B------:R-:W-:Y:S01]  /*cd10*/  HMMA.16816.F32.BF16 R24, R8, R46, R16 ;  /* 0x0000002e0818723c */ /* 0x000fe20000041810 */
[----:B------:R1:W-:Y:S01]  /*cd20*/  MUFU.TANH R47, R7 ;  /* 0x00000007002f7308 */ /* 0x0003e20000002400 */
[----:B------:R-:W-:-:S02]  /*cd30*/  ISETP.GE.AND P3, PT, R3, R5, PT ;  /* 0x000000050300720c */ /* 0x000fc40003f66270 */
[----:B------:R-:W-:Y:S02]  /*cd40*/  ISETP.GE.AND P0, PT, R3, R4, PT ;  /* 0x000000040300720c */ /* 0x000fe40003f06270 */
[----:B------:R-:W-:Y:S02]  /*cd50*/  FSEL R64, R64, -INF , !P3 ;  /* 0xff80000040407808 */ /* 0x000fe40005800000 */
[----:B------:R-:W-:Y:S01]  /*cd60*/  HMMA.16816.F32.BF16 R16, R12, R36, RZ ;  /* 0x000000240c10723c */ /* 0x000fe200000418ff */
[----:B------:R2:W-:Y:S01]  /*cd70*/  MUFU.TANH R49, R6 ;  /* 0x0000000600317308 */ /* 0x0005e20000002400 */
[----:B----4-:R-:W-:Y:S02]  /*cd80*/  FSEL R152, R61, -INF , !P0 ;  /* 0xff8000003d987808 */ /* 0x010fe40004000000 */
[----:B------:R-:W-:Y:S02]  /*cd90*/  IADD3 R3, R2, 0xa0, RZ ;  /* 0x000000a002037810 */ /* 0x000fe40007ffe0ff */
[----:B------:R-:W-:-:S02]  /*cda0*/  FSEL R65, R135, -INF , !P4 ;  /* 0xff80000087417808 */ /* 0x000fc40006000000 */
[----:B------:R-:W-:Y:S01]  /*cdb0*/  ISETP.GE.AND P4, PT, R3, R5, PT ;  /* 0x000000050300720c */ /* 0x000fe20003f86270 */
[----:B-1----:R-:W-:Y:S01]  /*cdc0*/  FMUL.FTZ R7, R22, c[0x0][0x2ec] ;  /* 0x0000bb0016077a20 */ /* 0x002fe20000410000 */
[----:B------:R-:W-:Y:S02]  /*cdd0*/  FSEL R131, R131, -INF , !P2 ;  /* 0xff80000083837808 */ /* 0x000fe40005000000 */
[----:B------:R-:W-:Y:S01]  /*cde0*/  ISETP.GE.AND P2, PT, R3, R4, PT ;  /* 0x000000040300720c */ /* 0x000fe20003f46270 */
[----:B------:R1:W-:Y:S01]  /*cdf0*/  MUFU.TANH R46, R7 ;  /* 0x00000007002e7308 */ /* 0x0003e20000002400 */
[----:B-----5:R-:W-:Y:S02]  /*ce00*/  FSEL R61, R110, -INF , !P4 ;  /* 0xff8000006e3d7808 */ /* 0x020fe40006000000 */
[----:B------:R-:W-:Y:S01]  /*ce10*/  FSEL R110, R60, -INF , !P2 ;  /* 0xff8000003c6e7808 */ /* 0x000fe20005000000 */
[----:B--2---:R-:W-:Y:S01]  /*ce20*/  FMUL.FTZ R6, R20, c[0x0][0x2ec] ;  /* 0x0000bb0014067a20 */ /* 0x004fe20000410000 */
[----:B------:R-:W-:-:S03]  /*ce30*/  IADD3 R3, R2, 0xa8, RZ ;  /* 0x000000a802037810 */ /* 0x000fc60007ffe0ff */
[----:B------:R2:W4:Y:S01]  /*ce40*/  MUFU.TANH R48, R6 ;  /* 0x0000000600307308 */ /* 0x0005220000002400 */
[----:B-1----:R-:W-:Y:S02]  /*ce50*/  FMUL.FTZ R7, R23, c[0x0][0x2ec] ;  /* 0x0000bb0017077a20 */ /* 0x002fe40000410000 */
[----:B------:R-:W-:Y:S05]  /*ce60*/  HMMA.16816.F32.BF16 R20, R8, R32, R16 ;  /* 0x000000200814723c */ /* 0x000fea0000041810 */
[----:B------:R1:W-:Y:S01]  /*ce70*/  MUFU.TANH R45, R7 ;  /* 0x00000007002d7308 */ /* 0x0003e20000002400 */
[----:B--2---:R-:W-:Y:S02]  /*ce80*/  IADD3 R6, R2, 0x99, RZ ;  /* 0x0000009902067810 */ /* 0x004fe40007ffe0ff */
[----:B------:R-:W-:Y:S01]  /*ce90*/  HMMA.16816.F32.BF16 R16, R12, R38, RZ ;  /* 0x000000260c10723c */ /* 0x000fe200000418ff */
[----:B------:R-:W2:Y:S01]  /*cea0*/  LDSM.16.M88.4 R36, [R165+0x3c00] ;  /* 0x003c0000a524783b */ /* 0x000ea20000000200 */
[----:B------:R-:W-:Y:S01]  /*ceb0*/  ISETP.GE.AND P5, PT, R6, R5, PT ;  /* 0x000000050600720c */ /* 0x000fe20003fa6270 */
[----:B------:R-:W-:-:S04]  /*cec0*/  DEPBAR.LE SB0, 0x0 ;  /* 0x000080000000791a */ /* 0x000fc80000000000 */
[----:B------:R-:W-:Y:S01]  /*ced0*/  BAR.SYNC.DEFER_BLOCKING 0x0 ;  /* 0x0000000000007b1d */ /* 0x000fe20000010000 */
[-C--:B------:R-:W-:Y:S02]  /*cee0*/  ISETP.GE.AND P1, PT, R6, R4.reuse, PT ;  /* 0x000000040600720c */ /* 0x080fe40003f26270 */
[----:B------:R-:W-:Y:S01]  /*cef0*/  IADD3 R6, R2, 0xa1, RZ ;  /* 0x000000a102067810 */ /* 0x000fe20007ffe0ff */
        /* <DEDUP_REMOVED lines=9> */
[----:B------:R5:W2:Y:S01]  /*cf90*/  MUFU.TANH R44, R6 ;  /* 0x00000006002c7308 */ /* 0x000aa20000002400 */
[----:B------:R-:W-:Y:S02]  /*cfa0*/  ISETP.GE.AND P1, PT, R3, R4, PT ;  /* 0x000000040300720c */ /* 0x000fe40003f26270 */
[----:B------:R-:W-:Y:S02]  /*cfb0*/  FSEL R115, R41, -INF , !P0 ;  /* 0xff80000029737808 */ /* 0x000fe40004000000 */
[----:B------:R-:W-:Y:S02]  /*cfc0*/  IADD3 R3, R2, 0xb0, RZ ;  /* 0x000000b002037810 */ /* 0x000fe40007ffe0ff */
[----:B------:R-:W-:Y:S01]  /*cfd0*/  FSEL R59, R59, -INF , !P5 ;  /* 0xff8000003b3b7808 */ /* 0x000fe20006800000 */
[----:B-1----:R-:W-:Y:S01]  /*cfe0*/  FMUL.FTZ R7, R27, c[0x0][0x2ec] ;  /* 0x0000bb001b077a20 */ /* 0x002fe20000410000 */
        /* <DEDUP_REMOVED lines=40> */
[----:B------:R2:W5:Y:S01]  /*d270*/  MUFU.TANH R28, R7 ;  /* 0x00000007001c7308 */ /* 0x0005620000002400 */
        /* <DEDUP_REMOVED lines=19> */
[----:B------:R2:W2:Y:S01]  /*d3b0*/  MUFU.TANH R23, R6 ;  /* 0x0000000600177308 */ /* 0x0004a20000002400 */
[CC--:B------:R-:W-:Y:S02]  /*d3c0*/  ISETP.GE.AND P5, PT, R3.reuse, R5.reuse, PT ;  /* 0x000000050300720c */ /* 0x0c0fe40003fa6270 */
[----:B------:R-:W-:Y:S02]  /*d3d0*/  ISETP.GE.AND P2, PT, R3, R4, PT ;  /* 0x000000040300720c */ /* 0x000fe40003f46270 */
[----:B------:R-:W-:Y:S02]  /*d3e0*/  IADD3 R3, R2, 0xd1, RZ ;  /* 0x000000d102037810 */ /* 0x000fe40007ffe0ff */
[----:B------:R-:W-:Y:S01]  /*d3f0*/  FSEL R54, R95, -INF , !P4 ;  /* 0xff8000005f367808 */ /* 0x000fe20006000000 */
[----:B-1----:R-:W-:Y:S01]  /*d400*/  FMUL.FTZ R7, R27, c[0x0][0x2ec] ;  /* 0x0000bb001b077a20 */ /* 0x002fe20000410000 */
[----:B---3--:R-:W-:Y:S01]  /*d410*/  FSEL R157, R50, -INF , !P0 ;  /* 0xff800000329d7808 */ /* 0x008fe20004000000 */
        /* <DEDUP_REMOVED lines=11> */
[----:B------:R2:W3:Y:S01]  /*d4d0*/  MUFU.TANH R22, R6 ;  /* 0x0000000600167308 */ /* 0x0004e20000002400 */
        /* <DEDUP_REMOVED lines=11> */
[----:B-----5:R-:W-:Y:S02]  /*d590*/  FSEL R186, R28, -INF , !P0 ;  /* 0xff8000001cba7808 */ /* 0x020fe40004000000 */
[----:B------:R-:W-:Y:S01]  /*d5a0*/  FSEL R162, R41, -INF , !P1 ;  /* 0xff80000029a27808 */ /* 0x000fe20004800000 */
[----:B------:R2:W4:Y:S01]  /*d5b0*/  MUFU.TANH R20, R6 ;  /* 0x0000000600147308 */ /* 0x0005220000002400 */
        /* <DEDUP_REMOVED lines=18> */
[----:B------:R2:W5:Y:S01]  /*d6e0*/  MUFU.TANH R13, R6 ;  /* 0x00000006000d7308 */ /* 0x0005620000002400 */
[C---:B------:R-:W-:Y:S02]  /*d6f0*/  ISETP.GE.AND P4, PT, R3.reuse, R5, PT ;  /* 0x000000050300720c */ /* 0x040fe40003f86270 */
[----:B------:R-:W-:Y:S02]  /*d700*/  ISETP.GE.AND P1, PT, R3, R4, PT ;  /* 0x000000040300720c */ /* 0x000fe40003f26270 */
[----:B------:R-:W-:-:S02]  /*d710*/  IADD3 R3, R2, 0xf1, RZ ;  /* 0x000000f102037810 */ /* 0x000fc40007ffe0ff */
[----:B------:R-:W-:Y:S01]  /*d720*/  FSEL R23, R23, -INF , !P5 ;  /* 0xff80000017177808 */ /* 0x000fe20006800000 */
[----:B-1----:R-:W-:Y:S01]  /*d730*/  FMUL.FTZ R7, R8, c[0x0][0x2ec] ;  /* 0x0000bb0008077a20 */ /* 0x002fe20000410000 */
[C---:B------:R-:W-:Y:S02]  /*d740*/  ISETP.GE.AND P6, PT, R3.reuse, R5, PT ;  /* 0x000000050300720c */ /* 0x040fe40003fc6270 */
[----:B------:R-:W-:Y:S01]  /*d750*/  ISETP.GE.AND P5, PT, R3, R4, PT ;  /* 0x000000040300720c */ /* 0x000fe20003fa6270 */
[----:B------:R-:W1:Y:S01]  /*d760*/  MUFU.TANH R8, R7 ;  /* 0x0000000700087308 */ /* 0x000e620000002400 */
[----:B---3--:R-:W-:Y:S02]  /*d770*/  FSEL R104, R22, -INF , !P4 ;  /* 0xff80000016687808 */ /* 0x008fe40006000000 */
        /* <DEDUP_REMOVED lines=8> */
[----:B----4-:R-:W-:Y:S02]  /*d800*/  FSEL R188, R20, -INF , !P3 ;  /* 0xff80000014bc7808 */ /* 0x010fe40005800000 */
[----:B------:R-:W-:Y:S02]  /*d810*/  ISETP.GE.AND P3, PT, R3, R5, PT ;  /* 0x000000050300720c */ /* 0x000fe40003f66270 */
[----:B------:R-:W-:Y:S02]  /*d820*/  @P0 LOP3.LUT R184, R184, 0x1, RZ, 0xfc, !PT ;  /* 0x00000001b8b80812 */ /* 0x000fe400078efcff */
[-C--:B------:R-:W-:Y:S01]  /*d830*/  ISETP.GE.AND P0, PT, R6, R4.reuse, PT ;  /* 0x000000040600720c */ /* 0x080fe20003f06270 */
[----:B------:R-:W-:Y:S01]  /*d840*/  FMUL.FTZ R6, R9, c[0x0][0x2ec] ;  /* 0x0000bb0009067a20 */ /* 0x000fe20000410000 */
[----:B------:R-:W-:Y:S02]  /*d850*/  LOP3.LUT P2, RZ, R184, 0x1, RZ, 0xc0, !PT ;  /* 0x00000001b8ff7812 */ /* 0x000fe4000784c0ff */
[----:B-----5:R-:W-:Y:S01]  /*d860*/  FSEL R194, R13, -INF , !P0 ;  /* 0xff8000000dc27808 */ /* 0x020fe20004000000 */
[----:B------:R2:W3:Y:S01]  /*d870*/  MUFU.TANH R7, R6 ;  /* 0x0000000600077308 */ /* 0x0004e20000002400 */
[----:B------:R-:W-:Y:S01]  /*d880*/  ISETP.GE.AND P0, PT, R2, R4, PT ;  /* 0x000000040200720c */ /* 0x000fe20003f06270 */
[----:B------:R-:W-:Y:S01]  /*d890*/  FMUL.FTZ R2, R52, c[0x0][0x2ec] ;  /* 0x0000bb0034027a20 */ /* 0x000fe20000410000 */
[----:B------:R-:W-:-:S02]  /*d8a0*/  FSEL R105, R16, -INF , !P2 ;  /* 0xff80000010697808 */ /* 0x000fc40005000000 */
[----:B------:R-:W-:Y:S02]  /*d8b0*/  ISETP.GE.AND P2, PT, R3, R4, PT ;  /* 0x000000040300720c */ /* 0x000fe40003f46270 */
[----:B------:R-:W-:Y:S01]  /*d8c0*/  FSEL R160, R14, -INF , !P6 ;  /* 0xff8000000ea07808 */ /* 0x000fe20007000000 */
[----:B------:R-:W4:Y:S01]  /*d8d0*/  MUFU.TANH R2, R2 ;  /* 0x0000000200027308 */ /* 0x000f220000002400 */
[----:B------:R-:W-:Y:S02]  /*d8e0*/  ISETP.GT.AND P6, PT, R236, R245, PT ;  /* 0x000000f5ec00720c */ /* 0x000fe40003fc4270 */
        /* <DEDUP_REMOVED lines=69> */
.L_x_2566:
[----:B------:R-:W-:-:S05]  /*dd40*/  IMAD.MOV.U32 R2, RZ, RZ, c[0x0][0x198] ;  /* 0x00006600ff027624 */ /* 0x000fca00078e00ff */
[----:B------:R-:W-:-:S04]  /*dd50*/  LEA R2, -R2, RZ, 0x8 ;  /* 0x000000ff02027211 */ /* 0x000fc800078e41ff */
[----:B------:R-:W-:Y:S02]  /*dd60*/  SHF.R.S32.HI R3, RZ, 0x1f, R2 ;  /* 0x0000001fff037819 */ /* 0x000fe40000011402 */
.L_x_2567:
        /* <DEDUP_REMOVED lines=34> */
.L_x_2565:
        /* <DEDUP_REMOVED lines=160> */
[----:B------:R4:W5:Y:S01]  /*e990*/  MUFU.EX2 R9, R7 ;  /* 0x0000000700097308 */ /* 0x0009620000000800 */
        /* <DEDUP_REMOVED lines=91> */
[----:B-1----:R-:W-:-:S06]  /*ef50*/  FFMA.FTZ R0, R118, c[0x0][0x23c], -R2 ;  /* 0x00008f0076007a23 */ /* 0x002fcc0000010802 */
[----:B------:R1:W4:Y:S02]  /*ef60*/  MUFU.EX2 R55, R0 ;  /* 0x0000000000377308 */ /* 0x0003240000000800 */
[----:B-1----:R-:W-:Y:S01]  /*ef70*/  FFMA.FTZ R0, R120, c[0x0][0x23c], -R2 ;  /* 0x00008f0078007a23 */ /* 0x002fe20000010802 */
[----:B-----5:R-:W-:Y:S02]  /*ef80*/  MOV R120, R9 ;  /* 0x0000000900787202 */ /* 0x020fe40000000f00 */
[----:B---3--:R-:W-:-:S03]  /*ef90*/  F2FP.BF16.PACK_AB R9, R21, R52 ;  /* 0x000000341509723e */ /* 0x008fc600000010ff */
[----:B------:R1:W3:Y:S01]  /*efa0*/  MUFU.EX2 R58, R0 ;  /* 0x00000000003a7308 */ /* 0x0002e20000000800 */
[----:B------:R-:W-:-:S04]  /*efb0*/  FADD.FTZ R21, R52, R21 ;  /* 0x0000001534157221 */ /* 0x000fc80000010000 */
[----:B----4-:R-:W-:Y:S02]  /*efc0*/  FADD.FTZ R21, R55, R21 ;  /* 0x0000001537157221 */ /* 0x010fe40000010000 */
[----:B-1----:R-:W-:Y:S01]  /*efd0*/  FFMA.FTZ R0, R114, c[0x0][0x23c], -R2 ;  /* 0x00008f0072007a23 */ /* 0x002fe20000010802 */
[----:B---3--:R-:W-:-:S03]  /*efe0*/  F2FP.BF16.PACK_AB R11, R58, R55 ;  /* 0x000000373a0b723e */ /* 0x008fc600000010ff */
[----:B------:R1:W-:Y:S04]  /*eff0*/  MUFU.EX2 R59, R0 ;  /* 0x00000000003b7308 */ /* 0x0003e80000000800 */
        /* <DEDUP_REMOVED lines=16> */
[C---:B--2---:R-:W-:Y:S08]  /*f100*/  HMMA.16816.F32.BF16 R28, R8.reuse, R32, R28 ;  /* 0x00000020081c723c */ /* 0x044ff0000004181c */
        /* <DEDUP_REMOVED lines=161> */
[C---:B---3--:R-:W-:Y:S08]  /*fb20*/  HMMA.16816.F32.BF16 R32, R8.reuse, R36, R28 ;  /* 0x000000240820723c */ /* 0x048ff0000004181c */
        /* <DEDUP_REMOVED lines=310> */
.L_x_2569:
[----:B------:R-:W-:-:S05]  /*10e90*/  IMAD.MOV.U32 R0, RZ, RZ, c[0x0][0x1a0] ;  /* 0x00006800ff007624 */ /* 0x000fca00078e00ff */
[----:B------:R-:W-:-:S04]  /*10ea0*/  LEA R0, -R0, RZ, 0x8 ;  /* 0x000000ff00007211 */ /* 0x000fc800078e41ff */
[----:B------:R-:W-:Y:S02]  /*10eb0*/  SHF.R.S32.HI R2, RZ, 0x1f, R0 ;  /* 0x0000001fff027819 */ /* 0x000fe40000011400 */
.L_x_2570:
[----:B------:R-:W-:Y:S01]  /*10ec0*/  ULDC.64 UR4, c[0x0][0x1a0] ;  /* 0x0000680000047ab9 */ /* 0x000fe20000000a00 */
[----:B------:R-:W-:Y:S01]  /*10ed0*/  LEA R242, P0, R0, R242, 0x1 ;  /* 0x000000f200f27211 */ /* 0x000fe200078008ff */
[----:B------:R-:W-:Y:S01]  /*10ee0*/  USHF.L.U32 UR9, UR4, 0x6, URZ ;  /* 0x0000000604097899 */ /* 0x000fe2000800063f */
[----:B------:R-:W-:Y:S01]  /*10ef0*/  LOP3.LUT R184, R184, 0xfffffffd, RZ, 0xc0, !PT ;  /* 0xfffffffdb8b87812 */ /* 0x000fe200078ec0ff */
[----:B------:R-:W-:Y:S01]  /*10f00*/  UMOV UR8, 0x6 ;  /* 0x0000000600087882 */ /* 0x000fe20000000000 */
[----:B------:R-:W-:Y:S01]  /*10f10*/  LEA.HI.X R241, R0, R241, R2, 0x1, P0 ;  /* 0x000000f100f17211 */ /* 0x000fe200000f0c02 */
[----:B------:R-:W-:Y:S01]  /*10f20*/  USHF.L.U64.HI UR5, UR4, UR8, UR5 ;  /* 0x0000000804057299 */ /* 0x000fe20008010205 */
[----:B------:R-:W-:Y:S01]  /*10f30*/  IMAD.MOV.U32 R16, RZ, RZ, R242 ;  /* 0x000000ffff107224 */ /* 0x000fe200078e00f2 */
[----:B------:R-:W-:Y:S02]  /*10f40*/  IADD3 R6, P0, R242, UR9, RZ ;  /* 0x00000009f2067c10 */ /* 0x000fe4000ff1e0ff */
[----:B------:R-:W-:Y:S01]  /*10f50*/  IMAD.MOV.U32 R17, RZ, RZ, R241 ;  /* 0x000000ffff117224 */ /* 0x000fe200078e00f1 */
[----:B------:R-:W-:-:S02]  /*10f60*/  ISETP.GT.AND P6, PT, R236, R245, PT ;  /* 0x000000f5ec00720c */ /* 0x000fc40003fc4270 */
        /* <DEDUP_REMOVED lines=24> */
[----:B------:R-:W-:Y:S04]  /*110f0*/  LDSM.16.M88.4 R24, [R134+0x1000] ;  /* 0x001000008618783b */ /* 0x000fe80000000200 */
[----:B-----5:R-:W-:Y:S04]  /*11100*/  LDSM.16.M88.4 R8, [R167] ;  /* 0x00000000a708783b */ /* 0x020fe80000000200 */
[----:B------:R-:W-:Y:S04]  /*11110*/  LDSM.16.M88.4 R32, [R165] ;  /* 0x00000000a520783b */ /* 0x000fe80000000200 */
[----:B------:R-:W-:Y:S04]  /*11120*/  LDSM.16.M88.4 R40, [R134+0x1400] ;  /* 0x001400008628783b */ /* 0x000fe80000000200 */
[----:B------:R-:W-:Y:S04]  /*11130*/  LDSM.16.M88.4 R48, [R182] ;  /* 0x00000000b630783b */ /* 0x000fe80000000200 */
[----:B------:R-:W-:Y:S04]  /*11140*/  LDSM.16.M88.4 R56, [R134+0x1800] ;  /* 0x001800008638783b */ /* 0x000fe80000000200 */
[----:B----4-:R-:W1:Y:S04]  /*11150*/  LDSM.16.M88.4 R12, [R166] ;  /* 0x00000000a60c783b */ /* 0x010e680000000200 */
[----:B------:R-:W3:Y:S04]  /*11160*/  LDSM.16.M88.4 R44, [R181] ;  /* 0x00000000b52c783b */ /* 0x000ee80000000200 */
[----:B------:R-:W4:Y:S04]  /*11170*/  LDSM.16.M88.4 R52, [R134+0x1c00] ;  /* 0x001c00008634783b */ /* 0x000f280000000200 */
[----:B--2---:R-:W2:Y:S04]  /*11180*/  S2R R7, SR_TID.X ;  /* 0x0000000000077919 */ /* 0x004ea80000002100 */
[----:B------:R-:W0:Y:S01]  /*11190*/  LDGDEPBAR ;  /* 0x00000000000079af */ /* 0x000e220000000000 */
[----:B--2---:R-:W-:Y:S01]  /*111a0*/  IMAD.SHL.U32 R7, R7, 0x2, RZ ;  /* 0x0000000207077824 */ /* 0x004fe200078e00ff */
        /* <DEDUP_REMOVED lines=23> */
[----:B---3--:R-:W-:Y:S04]  /*11320*/  HMMA.16816.F32.BF16 R32, R8, R44, R24 ;  /* 0x0000002c0820723c */ /* 0x008fe80000041818 */
[----:B------:R3:W-:Y:S04]  /*11330*/  MUFU.TANH R104, R19 ;  /* 0x0000001300687308 */ /* 0x0007e80000002400 */
[C---:B------:R-:W-:Y:S01]  /*11340*/  HMMA.16816.F32.BF16 R24, R12.reuse, R58, RZ ;  /* 0x0000003a0c18723c */ /* 0x040fe200000418ff */
[----:B------:R-:W-:Y:S03]  /*11350*/  LDSM.16.M88.4 R56, [R134+0x2000] ;  /* 0x002000008638783b */ /* 0x000fe60000000200 */
[----:B------:R-:W-:Y:S04]  /*11360*/  MUFU.TANH R86, R28 ;  /* 0x0000001c00567308 */ /* 0x000fe80000002400 */
[----:B---3--:R-:W-:Y:S01]  /*11370*/  HMMA.16816.F32.BF16 R16, R12, R42, RZ ;  /* 0x0000002a0c10723c */ /* 0x008fe200000418ff */
[----:B------:R-:W3:Y:S03]  /*11380*/  LDSM.16.M88.4 R40, [R180] ;  /* 0x00000000b428783b */ /* 0x000ee60000000200 */
[----:B------:R-:W-:Y:S04]  /*11390*/  MUFU.TANH R83, R29 ;  /* 0x0000001d00537308 */ /* 0x000fe80000002400 */
[----:B------:R-:W-:-:S02]  /*113a0*/  FMUL.FTZ R32, R32, c[0x0][0x2ec] ;  /* 0x0000bb0020207a20 */ /* 0x000fc40000410000 */
[----:B------:R-:W-:Y:S02]  /*113b0*/  FMUL.FTZ R33, R33, c[0x0][0x2ec] ;  /* 0x0000bb0021217a20 */ /* 0x000fe40000410000 */
[----:B------:R-:W-:Y:S01]  /*113c0*/  FMUL.FTZ R34, R34, c[0x0][0x2ec] ;  /* 0x0000bb0022227a20 */ /* 0x000fe20000410000 */
[----:B------:R-:W5:Y:S01]  /*113d0*/  MUFU.TANH R101, R30 ;  /* 0x0000001e00657308 */ /* 0x000f620000002400 */
[----:B------:R-:W-:-:S07]  /*113e0*/  FMUL.FTZ R35, R35, c[0x0][0x2ec] ;  /* 0x0000bb0023237a20 */ /* 0x000fce0000410000 */
[----:B------:R4:W1:Y:S03]  /*113f0*/  MUFU.TANH R102, R31 ;  /* 0x0000001f00667308 */ /* 0x0008660000002400 */
[----:B------:R-:W-:Y:S01]  /*11400*/  HMMA.16816.F32.BF16 R16, R8, R50, R16 ;  /* 0x000000320810723c */ /* 0x000fe20000041810 */
[----:B------:R-:W-:Y:S04]  /*11410*/  LDSM.16.M88.4 R48, [R134+0x2400] ;  /* 0x002400008630783b */ /* 0x000fe80000000200 */
[----:B------:R-:W1:Y:S03]  /*11420*/  MUFU.TANH R82, R36 ;  /* 0x0000002400527308 */ /* 0x000e660000002400 */
[----:B----4-:R-:W-:Y:S05]  /*11430*/  HMMA.16816.F32.BF16 R28, R12, R52, RZ ;  /* 0x000000340c1c723c */ /* 0x010fea00000418ff */
[----:B------:R-:W4:Y:S08]  /*11440*/  MUFU.TANH R85, R37 ;  /* 0x0000002500557308 */ /* 0x000f300000002400 */
[----:B------:R-:W-:Y:S03]  /*11450*/  MUFU.TANH R103, R38 ;  /* 0x0000002600677308 */ /* 0x000fe60000002400 */
        /* <DEDUP_REMOVED lines=21> */
[----:B------:R-:W-:Y:S08]  /*115b0*/  MUFU.TANH R111, R34 ;  /* 0x00000022006f7308 */ /* 0x000ff00000002400 */
        /* <DEDUP_REMOVED lines=19> */
[----:B------:R-:W-:Y:S06]  /*116f0*/  MUFU.TANH R115, R38 ;  /* 0x0000002600737308 */ /* 0x000fec0000002400 */
        /* <DEDUP_REMOVED lines=86> */
[--C-:B------:R-:W-:Y:S01]  /*11c60*/  LOP3.LUT R2, R0, 0x1, R7.reuse, 0xfe, !PT ;  /* 0x0000000100027812 */ /* 0x100fe200078efe07 */
[----:B-1----:R-:W-:Y:S03]  /*11c70*/  HMMA.16816.F32.BF16 R28, R12, R48, RZ ;  /* 0x000000300c1c723c */ /* 0x002fe600000418ff */
[C---:B------:R-:W-:Y:S01]  /*11c80*/  ISETP.GE.AND P2, PT, R2.reuse, R5, PT ;  /* 0x000000050200720c */ /* 0x040fe20003f46270 */
[----:B------:R1:W4:Y:S01]  /*11c90*/  MUFU.TANH R156, R19 ;  /* 0x00000013009c7308 */ /* 0x0003220000002400 */
[----:B------:R-:W-:Y:S02]  /*11ca0*/  ISETP.GE.AND P3, PT, R2, R4, PT ;  /* 0x000000040200720c */ /* 0x000fe40003f66270 */
[----:B------:R-:W-:-:S02]  /*11cb0*/  LOP3.LUT R2, R0, 0x9, R7, 0xfe, !PT ;  /* 0x0000000900027812 */ /* 0x000fc400078efe07 */
[----:B------:R-:W-:Y:S02]  /*11cc0*/  @P1 LOP3.LUT R184, R184, 0x2, RZ, 0xfc, !PT ;  /* 0x00000002b8b81812 */ /* 0x000fe400078efcff */
[----:B------:R-:W-:Y:S02]  /*11cd0*/  ISETP.GE.AND P1, PT, R6, R5, PT ;  /* 0x000000050600720c */ /* 0x000fe40003f26270 */
[----:B------:R-:W-:Y:S02]  /*11ce0*/  LOP3.LUT R184, R184, 0xfffffffe, RZ, 0xc0, !PT ;  /* 0xfffffffeb8b87812 */ /* 0x000fe400078ec0ff */
[----:B------:R-:W-:Y:S01]  /*11cf0*/  FSEL R84, R84, -INF , !P1 ;  /* 0xff80000054547808 */ /* 0x000fe20004800000 */
[----:B------:R-:W-:Y:S01]  /*11d00*/  FMUL.FTZ R32, R32, c[0x0][0x2ec] ;  /* 0x0000bb0020207a20 */ /* 0x000fe20000410000 */
[----:B------:R-:W-:Y:S01]  /*11d10*/  @P0 LOP3.LUT R184, R184, 0x1, RZ, 0xfc, !PT ;  /* 0x00000001b8b80812 */ /* 0x000fe200078efcff */
[----:B------:R-:W-:Y:S01]  /*11d20*/  FMUL.FTZ R33, R33, c[0x0][0x2ec] ;  /* 0x0000bb0021217a20 */ /* 0x000fe20000410000 */
[----:B------:R-:W-:Y:S01]  /*11d30*/  ISETP.GE.AND P0, PT, R6, R4, PT ;  /* 0x000000040600720c */ /* 0x000fe20003f06270 */
[----:B-1----:R-:W-:Y:S01]  /*11d40*/  HMMA.16816.F32.BF16 R16, R8, R42, R24 ;  /* 0x0000002a0810723c */ /* 0x002fe20000041818 */
[----:B------:R-:W1:Y:S01]  /*11d50*/  LDSM.16.M88.4 R40, [R134+0x3800] ;  /* 0x003800008628783b */ /* 0x000e620000000200 */
[----:B------:R-:W-:Y:S01]  /*11d60*/  FMUL.FTZ R34, R34, c[0x0][0x2ec] ;  /* 0x0000bb0022227a20 */ /* 0x000fe20000410000 */
[----:B------:R-:W-:Y:S01]  /*11d70*/  MUFU.TANH R57, R33 ;  /* 0x0000002100397308 */ /* 0x000fe20000002400 */
[----:B------:R-:W-:Y:S01]  /*11d80*/  FMUL.FTZ R35, R35, c[0x0][0x2ec] ;  /* 0x0000bb0023237a20 */ /* 0x000fe20000410000 */
[----:B------:R-:W-:-:S02]  /*11d90*/  LOP3.LUT R6, R0, 0x8, R7, 0xfe, !PT ;  /* 0x0000000800067812 */ /* 0x000fc400078efe07 */
[----:B------:R-:W-:Y:S01]  /*11da0*/  FSEL R100, R100, -INF , !P0 ;  /* 0xff80000064647808 */ /* 0x000fe20004000000 */
[----:B------:R-:W-:Y:S01]  /*11db0*/  HMMA.16816.F32.BF16 R24, R12, R54, RZ ;  /* 0x000000360c18723c */ /* 0x000fe200000418ff */
[----:B------:R-:W-:Y:S02]  /*11dc0*/  FSEL R87, R87, -INF , !P2 ;  /* 0xff80000057577808 */ /* 0x000fe40005000000 */
[----:B------:R-:W-:Y:S01]  /*11dd0*/  MUFU.TANH R55, R32 ;  /* 0x0000002000377308 */ /* 0x000fe20000002400 */
[-C--:B------:R-:W-:Y:S02]  /*11de0*/  ISETP.GE.AND P0, PT, R6, R4.reuse, PT ;  /* 0x000000040600720c */ /* 0x080fe40003f06270 */
[C---:B------:R-:W-:Y:S02]  /*11df0*/  ISETP.GE.AND P1, PT, R2.reuse, R5, PT ;  /* 0x000000050200720c */ /* 0x040fe40003f26270 */
[----:B---3--:R-:W-:Y:S01]  /*11e00*/  HMMA.16816.F32.BF16 R28, R8, R36, R28 ;  /* 0x00000024081c723c */ /* 0x008fe2000004181c */
[----:B------:R-:W-:-:S02]  /*11e10*/  ISETP.GE.AND P2, PT, R2, R4, PT ;  /* 0x000000040200720c */ /* 0x000fc40003f46270 */
[----:B------:R-:W-:Y:S01]  /*11e20*/  MUFU.TANH R160, R34 ;  /* 0x0000002200a07308 */ /* 0x000fe20000002400 */
[----:B------:R-:W-:Y:S02]  /*11e30*/  LOP3.LUT R2, R0, 0x11, R7, 0xfe, !PT ;  /* 0x0000001100027812 */ /* 0x000fe400078efe07 */
[----:B-----5:R-:W-:Y:S02]  /*11e40*/  FSEL R101, R101, -INF , !P0 ;  /* 0xff80000065657808 */ /* 0x020fe40004000000 */
        /* <DEDUP_REMOVED lines=8> */
[----:B------:R-:W-:Y:S02]  /*11ed0*/  ISETP.GE.AND P2, PT, R2, R4, PT ;  /* 0x000000040200720c */ /* 0x000fe40003f46270 */
[----:B------:R-:W3:Y:S01]  /*11ee0*/  MUFU.TANH R56, R16 ;  /* 0x0000001000387308 */ /* 0x000ee20000002400 */
[C-C-:B------:R-:W-:Y:S02]  /*11ef0*/  LOP3.LUT R6, R0.reuse, 0x10, R7.reuse, 0xfe, !PT ;  /* 0x0000001000067812 */ /* 0x140fe400078efe07 */
        /* <DEDUP_REMOVED lines=10> */
[----:B------:R-:W5:Y:S01]  /*11fa0*/  MUFU.TANH R159, R18 ;  /* 0x00000012009f7308 */ /* 0x000f620000002400 */
[C---:B------:R-:W-:Y:S02]  /*11fb0*/  ISETP.GE.AND P4, PT, R2.reuse, R5, PT ;  /* 0x000000050200720c */ /* 0x040fe40003f86270 */
[----:B------:R-:W-:Y:S02]  /*11fc0*/  ISETP.GE.AND P1, PT, R2, R4, PT ;  /* 0x000000040200720c */ /* 0x000fe40003f26270 */
[----:B------:R-:W-:Y:S02]  /*11fd0*/  LOP3.LUT R2, R0, 0x19, R7, 0xfe, !PT ;  /* 0x0000001900027812 */ /* 0x000fe400078efe07 */
[----:B------:R-:W-:Y:S01]  /*11fe0*/  FSEL R82, R82, -INF , !P3 ;  /* 0xff80000052527808 */ /* 0x000fe20005800000 */
[----:B------:R1:W1:Y:S01]  /*11ff0*/  MUFU.TANH R161, R19 ;  /* 0x0000001300a17308 */ /* 0x0002620000002400 */
[----:B------:R-:W-:-:S02]  /*12000*/  FSEL R85, R85, -INF , !P0 ;  /* 0xff80000055557808 */ /* 0x000fc40004000000 */
[-C--:B------:R-:W-:Y:S02]  /*12010*/  ISETP.GE.AND P5, PT, R6, R4.reuse, PT ;  /* 0x000000040600720c */ /* 0x080fe40003fa6270 */
[C---:B------:R-:W-:Y:S02]  /*12020*/  ISETP.GE.AND P3, PT, R2.reuse, R5, PT ;  /* 0x000000050200720c */ /* 0x040fe40003f66270 */
[----:B------:R-:W-:Y:S01]  /*12030*/  ISETP.GE.AND P0, PT, R2, R4, PT ;  /* 0x000000040200720c */ /* 0x000fe20003f06270 */
[----:B------:R-:W-:Y:S01]  /*12040*/  MUFU.TANH R189, R30 ;  /* 0x0000001e00bd7308 */ /* 0x000fe20000002400 */
[C-C-:B------:R-:W-:Y:S02]  /*12050*/  LOP3.LUT R2, R0.reuse, 0x20, R7.reuse, 0xfe, !PT ;  /* 0x0000002000027812 */ /* 0x140fe400078efe07 */
[----:B------:R-:W-:Y:S02]  /*12060*/  LOP3.LUT R6, R0, 0x21, R7, 0xfe, !PT ;  /* 0x0000002100067812 */ /* 0x000fe400078efe07 */
[----:B------:R-:W-:-:S02]  /*12070*/  FSEL R107, R107, -INF , !P2 ;  /* 0xff8000006b6b7808 */ /* 0x000fc40005000000 */
[----:B------:R-:W-:Y:S01]  /*12080*/  FSEL R80, R80, -INF , !P4 ;  /* 0xff80000050507808 */ /* 0x000fe20006000000 */
[----:B-1----:R-:W-:Y:S01]  /*12090*/  HMMA.16816.F32.BF16 R16, R8, R46, R24 ;  /* 0x0000002e0810723c */ /* 0x002fe20000041818 */
[----:B------:R-:W1:Y:S01]  /*120a0*/  LDSM.16.M88.4 R44, [R173] ;  /* 0x00000000ad2c783b */ /* 0x000e620000000200 */
[----:B------:R-:W-:Y:S01]  /*120b0*/  MUFU.TANH R22, R31 ;  /* 0x0000001f00167308 */ /* 0x000fe20000002400 */
[----:B------:R-:W-:Y:S02]  /*120c0*/  FSEL R108, R108, -INF , !P1 ;  /* 0xff8000006c6c7808 */ /* 0x000fe40004800000 */
[----:B------:R-:W-:Y:S02]  /*120d0*/  FSEL R109, R109, -INF , !P0 ;  /* 0xff8000006d6d7808 */ /* 0x000fe40004000000 */
[CC--:B------:R-:W-:Y:S01]  /*120e0*/  ISETP.GE.AND P2, PT, R2.reuse, R5.reuse, PT ;  /* 0x000000050200720c */ /* 0x0c0fe20003f46270 */
[----:B------:R-:W-:Y:S01]  /*120f0*/  HMMA.16816.F32.BF16 R24, R12, R50, RZ ;  /* 0x000000320c18723c */ /* 0x000fe200000418ff */
[----:B------:R-:W-:Y:S01]  /*12100*/  ISETP.GE.AND P4, PT, R2, R4, PT ;  /* 0x000000040200720c */ /* 0x000fe20003f86270 */
[----:B------:R-:W-:Y:S01]  /*12110*/  MUFU.TANH R51, R28 ;  /* 0x0000001c00337308 */ /* 0x000fe20000002400 */
[----:B------:R-:W-:-:S02]  /*12120*/  ISETP.GE.AND P1, PT, R6, R5, PT ;  /* 0x000000050600720c */ /* 0x000fc40003f26270 */
[-C--:B------:R-:W-:Y:S02]  /*12130*/  ISETP.GE.AND P0, PT, R6, R4.reuse, PT ;  /* 0x000000040600720c */ /* 0x080fe40003f06270 */
[C-C-:B------:R-:W-:Y:S02]  /*12140*/  LOP3.LUT R2, R0.reuse, 0x28, R7.reuse, 0xfe, !PT ;  /* 0x0000002800027812 */ /* 0x140fe400078efe07 */
[----:B------:R-:W-:Y:S01]  /*12150*/  LOP3.LUT R6, R0, 0x29, R7, 0xfe, !PT ;  /* 0x0000002900067812 */ /* 0x000fe200078efe07 */
[----:B------:R-:W-:Y:S01]  /*12160*/  MUFU.TANH R50, R29 ;  /* 0x0000001d00327308 */ /* 0x000fe20000002400 */
[----:B------:R-:W-:Y:S02]  /*12170*/  FSEL R77, R77, -INF , !P3 ;  /* 0xff8000004d4d7808 */ /* 0x000fe40005800000 */
[----:B------:R-:W-:Y:S02]  /*12180*/  FSEL R78, R78, -INF , !P2 ;  /* 0xff8000004e4e7808 */ /* 0x000fe40005000000 */
[----:B------:R-:W-:Y:S01]  /*12190*/  FSEL R81, R81, -INF , !P1 ;  /* 0xff80000051517808 */ /* 0x000fe20004800000 */
[----:B------:R-:W-:Y:S01]  /*121a0*/  FMUL.FTZ R16, R16, c[0x0][0x2ec] ;  /* 0x0000bb0010107a20 */ /* 0x000fe20000410000 */
[----:B------:R-:W-:Y:S01]  /*121b0*/  FSEL R114, R114, -INF , !P0 ;  /* 0xff80000072727808 */ /* 0x000fe20004000000 */
[----:B------:R-:W-:Y:S01]  /*121c0*/  FMUL.FTZ R17, R17, c[0x0][0x2ec] ;  /* 0x0000bb0011117a20 */ /* 0x000fe20000410000 */
[-C--:B------:R-:W-:Y:S01]  /*121d0*/  ISETP.GE.AND P3, PT, R2, R5.reuse, PT ;  /* 0x000000050200720c */ /* 0x080fe20003f66270 */
[----:B------:R-:W-:Y:S01]  /*121e0*/  FMUL.FTZ R18, R18, c[0x0][0x2ec] ;  /* 0x0000bb0012127a20 */ /* 0x000fe20000410000 */
[----:B------:R-:W1:Y:S01]  /*121f0*/  MUFU.TANH R52, R16 ;  /* 0x0000001000347308 */ /* 0x000e620000002400 */
[----:B------:R-:W-:Y:S01]  /*12200*/  FMUL.FTZ R19, R19, c[0x0][0x2ec] ;  /* 0x0000bb0013137a20 */ /* 0x000fe20000410000 */
[----:B------:R-:W-:Y:S01]  /*12210*/  ISETP.GE.AND P1, PT, R2, R4, PT ;  /* 0x000000040200720c */ /* 0x000fe20003f26270 */
[----:B------:R-:W-:Y:S01]  /*12220*/  HMMA.16816.F32.BF16 R32, R8, R38, R24 ;  /* 0x000000260820723c */ /* 0x000fe20000041818 */
[----:B------:R-:W1:Y:S01]  /*12230*/  LDSM.16.M88.4 R36, [R134+0x3c00] ;  /* 0x003c00008624783b */ /* 0x000e620000000200 */
[----:B------:R-:W-:-:S02]  /*12240*/  ISETP.GE.AND P2, PT, R6, R5, PT ;  /* 0x000000050600720c */ /* 0x000fc40003f46270 */
[----:B------:R-:W-:Y:S01]  /*12250*/  ISETP.GE.AND P0, PT, R6, R4, PT ;  /* 0x000000040600720c */ /* 0x000fe20003f06270 */
[----:B------:R-:W-:Y:S01]  /*12260*/  MUFU.TANH R53, R17 ;  /* 0x0000001100357308 */ /* 0x000fe20000002400 */
[C-C-:B------:R-:W-:Y:S02]  /*12270*/  LOP3.LUT R2, R0.reuse, 0x30, R7.reuse, 0xfe, !PT ;  /* 0x0000003000027812 */ /* 0x140fe400078efe07 */
[----:B------:R-:W-:Y:S02]  /*12280*/  LOP3.LUT R6, R0, 0x31, R7, 0xfe, !PT ;  /* 0x0000003100067812 */ /* 0x000fe400078efe07 */
[----:B------:R-:W-:Y:S02]  /*12290*/  FSEL R111, R111, -INF , !P4 ;  /* 0xff8000006f6f7808 */ /* 0x000fe40006000000 */
[----:B------:R-:W-:Y:S01]  /*122a0*/  FSEL R79, R79, -INF , !P3 ;  /* 0xff8000004f4f7808 */ /* 0x000fe20005800000 */
[----:B------:R-:W1:Y:S01]  /*122b0*/  MUFU.TANH R163, R18 ;  /* 0x0000001200a37308 */ /* 0x000e620000002400 */
[----:B------:R-:W-:-:S02]  /*122c0*/  FSEL R116, R116, -INF , !P1 ;  /* 0xff80000074747808 */ /* 0x000fc40004800000 */
[CC--:B------:R-:W-:Y:S02]  /*122d0*/  ISETP.GE.AND P3, PT, R2.reuse, R5.reuse, PT ;  /* 0x000000050200720c */ /* 0x0c0fe40003f66270 */
[----:B------:R-:W-:Y:S02]  /*122e0*/  ISETP.GE.AND P4, PT, R2, R4, PT ;  /* 0x000000040200720c */ /* 0x000fe40003f86270 */
[----:B------:R-:W-:Y:S01]  /*122f0*/  ISETP.GE.AND P1, PT, R6, R5, PT ;  /* 0x000000050600720c */ /* 0x000fe20003f26270 */
[----:B------:R2:W1:Y:S01]  /*12300*/  MUFU.TANH R187, R19 ;  /* 0x0000001300bb7308 */ /* 0x0004620000002400 */
[----:B------:R-:W-:Y:S02]  /*12310*/  LOP3.LUT R2, R0, 0x38, R7, 0xfe, !PT ;  /* 0x0000003800027812 */ /* 0x000fe400078efe07 */
        /* <DEDUP_REMOVED lines=8> */
[-C--:B------:R-:W-:Y:S02]  /*123a0*/  ISETP.GE.AND P0, PT, R6, R4.reuse, PT ;  /* 0x000000040600720c */ /* 0x080fe40003f06270 */
[CC--:B------:R-:W-:Y:S01]  /*123b0*/  ISETP.GE.AND P3, PT, R2.reuse, R5.reuse, PT ;  /* 0x000000050200720c */ /* 0x0c0fe20003f66270 */
[----:B--2---:R-:W-:Y:S01]  /*123c0*/  HMMA.16816.F32.BF16 R16, R12, R40, RZ ;  /* 0x000000280c10723c */ /* 0x004fe200000418ff */
[----:B------:R-:W-:Y:S01]  /*123d0*/  MUFU.TANH R48, R33 ;  /* 0x0000002100307308 */ /* 0x000fe20000002400 */
[----:B------:R-:W-:Y:S02]  /*123e0*/  ISETP.GE.AND P1, PT, R2, R4, PT ;  /* 0x000000040200720c */ /* 0x000fe40003f26270 */
[----:B------:R-:W-:Y:S02]  /*123f0*/  LOP3.LUT R2, R0, 0x39, R7, 0xfe, !PT ;  /* 0x0000003900027812 */ /* 0x000fe400078efe07 */
[----:B------:R-:W-:Y:S02]  /*12400*/  FSEL R75, R75, -INF , !P2 ;  /* 0xff8000004b4b7808 */ /* 0x000fe40005000000 */
[----:B------:R-:W-:Y:S01]  /*12410*/  FSEL R120, R120, -INF , !P0 ;  /* 0xff80000078787808 */ /* 0x000fe20004000000 */
[----:B------:R-:W2:Y:S01]  /*12420*/  MUFU.TANH R190, R34 ;  /* 0x0000002200be7308 */ /* 0x000ea20000002400 */
        /* <DEDUP_REMOVED lines=8> */
[----:B-1----:R-:W-:Y:S01]  /*124b0*/  HMMA.16816.F32.BF16 R24, R8, R44, R16 ;  /* 0x0000002c0818723c */ /* 0x002fe20000041810 */
[----:B------:R-:W-:Y:S02]  /*124c0*/  LOP3.LUT R2, R0, 0x41, R7, 0xfe, !PT ;  /* 0x0000004100027812 */ /* 0x000fe400078efe07 */
[----:B------:R-:W-:Y:S02]  /*124d0*/  FSEL R122, R122, -INF , !P1 ;  /* 0xff8000007a7a7808 */ /* 0x000fe40004800000 */
[----:B------:R-:W-:Y:S02]  /*124e0*/  FSEL R119, R119, -INF , !P0 ;  /* 0xff80000077777808 */ /* 0x000fe40004000000 */
[C---:B------:R-:W-:Y:S01]  /*124f0*/  ISETP.GE.AND P1, PT, R2.reuse, R5, PT ;  /* 0x000000050200720c */ /* 0x040fe20003f26270 */
[----:B------:R-:W-:Y:S01]  /*12500*/  HMMA.16816.F32.BF16 R16, R12, R42, RZ ;  /* 0x0000002a0c10723c */ /* 0x000fe200000418ff */
[----:B------:R-:W1:Y:S01]  /*12510*/  LDSM.16.M88.4 R40, [R172] ;  /* 0x00000000ac28783b */ /* 0x000e620000000200 */
[----:B------:R-:W-:-:S02]  /*12520*/  ISETP.GE.AND P0, PT, R2, R4, PT ;  /* 0x000000040200720c */ /* 0x000fc40003f06270 */
[C-C-:B------:R-:W-:Y:S01]  /*12530*/  LOP3.LUT R6, R0.reuse, 0x48, R7.reuse, 0xfe, !PT ;  /* 0x0000004800067812 */ /* 0x140fe200078efe07 */
[----:B--2---:R-:W-:Y:S01]  /*12540*/  LDSM.16.M88.4 R32, [R171] ;  /* 0x00000000ab20783b */ /* 0x004fe20000000200 */
        /* <DEDUP_REMOVED lines=10> */
[----:B------:R-:W-:Y:S01]  /*125f0*/  MUFU.TANH R188, R24 ;  /* 0x0000001800bc7308 */ /* 0x000fe20000002400 */
[----:B------:R-:W-:Y:S01]  /*12600*/  FMUL.FTZ R27, R27, c[0x0][0x2ec] ;  /* 0x0000bb001b1b7a20 */ /* 0x000fe20000410000 */
[C---:B------:R-:W-:Y:S01]  /*12610*/  ISETP.GE.AND P2, PT, R2.reuse, R5, PT ;  /* 0x000000050200720c */ /* 0x040fe20003f46270 */
[----:B------:R-:W-:Y:S01]  /*12620*/  HMMA.16816.F32.BF16 R28, R8, R46, R16 ;  /* 0x0000002e081c723c */ /* 0x000fe20000041810 */
[----:B------:R-:W2:Y:S01]  /*12630*/  LDSM.16.M88.4 R44, [R134+0x4000] ;  /* 0x00400000862c783b */ /* 0x000ea20000000200 */
[----:B------:R-:W-:-:S02]  /*12640*/  ISETP.GE.AND P0, PT, R2, R4, PT ;  /* 0x000000040200720c */ /* 0x000fc40003f06270 */
[C-C-:B------:R-:W-:Y:S01]  /*12650*/  LOP3.LUT R6, R0.reuse, 0x50, R7.reuse, 0xfe, !PT ;  /* 0x0000005000067812 */ /* 0x140fe200078efe07 */
[----:B------:R-:W1:Y:S01]  /*12660*/  MUFU.TANH R21, R25 ;  /* 0x0000001900157308 */ /* 0x000e620000002400 */
[----:B------:R-:W-:Y:S02]  /*12670*/  LOP3.LUT R2, R0, 0x51, R7, 0xfe, !PT ;  /* 0x0000005100027812 */ /* 0x000fe400078efe07 */
[----:B------:R-:W-:Y:S01]  /*12680*/  HMMA.16816.F32.BF16 R16, R12, R36, RZ ;  /* 0x000000240c10723c */ /* 0x000fe200000418ff */
[----:B------:R-:W-:Y:S02]  /*12690*/  FSEL R121, R121, -INF , !P4 ;  /* 0xff80000079797808 */ /* 0x000fe40006000000 */
[----:B------:R-:W-:Y:S02]  /*126a0*/  FSEL R69, R69, -INF , !P3 ;  /* 0xff80000045457808 */ /* 0x000fe40005800000 */
[----:B------:R-:W-:Y:S01]  /*126b0*/  MUFU.TANH R157, R26 ;  /* 0x0000001a009d7308 */ /* 0x000fe20000002400 */
        /* <DEDUP_REMOVED lines=36> */
[----:B------:R-:W3:Y:S01]  /*12900*/  MUFU.TANH R118, R24 ;  /* 0x0000001800767308 */ /* 0x000ee20000002400 */
[----:B------:R-:W-:Y:S01]  /*12910*/  FMUL.FTZ R27, R27, c[0x0][0x2ec] ;  /* 0x0000bb001b1b7a20 */ /* 0x000fe20000410000 */
[----:B------:R-:W-:Y:S01]  /*12920*/  LOP3.LUT R2, R0, 0x61, R7, 0xfe, !PT ;  /* 0x0000006100027812 */ /* 0x000fe200078efe07 */
[----:B-1----:R-:W-:Y:S01]  /*12930*/  HMMA.16816.F32.BF16 R28, R8, R42, R16 ;  /* 0x0000002a081c723c */ /* 0x002fe20000041810 */
[----:B------:R-:W1:Y:S01]  /*12940*/  LDSM.16.M88.4 R40, [R134+0x4400] ;  /* 0x004400008628783b */ /* 0x000e620000000200 */
[----:B------:R-:W-:-:S03]  /*12950*/  FSEL R131, R131, -INF , !P1 ;  /* 0xff80000083837808 */ /* 0x000fc60004800000 */
[----:B------:R-:W1:Y:S01]  /*12960*/  MUFU.TANH R112, R25 ;  /* 0x0000001900707308 */ /* 0x000e620000002400 */
[----:B------:R-:W-:Y:S02]  /*12970*/  FSEL R132, R132, -INF , !P0 ;  /* 0xff80000084847808 */ /* 0x000fe40004000000 */
[C---:B------:R-:W-:Y:S01]  /*12980*/  ISETP.GE.AND P1, PT, R2.reuse, R5, PT ;  /* 0x000000050200720c */ /* 0x040fe20003f26270 */
[----:B--2---:R-:W-:Y:S01]  /*12990*/  HMMA.16816.F32.BF16 R16, R12, R44, RZ ;  /* 0x0000002c0c10723c */ /* 0x004fe200000418ff */
[----:B------:R-:W-:Y:S02]  /*129a0*/  ISETP.GE.AND P0, PT, R2, R4, PT ;  /* 0x000000040200720c */ /* 0x000fe40003f06270 */
[C-C-:B------:R-:W-:Y:S01]  /*129b0*/  LOP3.LUT R2, R0.reuse, 0x68, R7.reuse, 0xfe, !PT ;  /* 0x0000006800027812 */ /* 0x140fe200078efe07 */
[----:B------:R-:W-:Y:S01]  /*129c0*/  MUFU.TANH R123, R26 ;  /* 0x0000001a007b7308 */ /* 0x000fe20000002400 */
[----:B------:R-:W-:Y:S02]  /*129d0*/  LOP3.LUT R6, R0, 0x69, R7, 0xfe, !PT ;  /* 0x0000006900067812 */ /* 0x000fe400078efe07 */
[----:B------:R-:W-:-:S02]  /*129e0*/  FSEL R65, R65, -INF , !P2 ;  /* 0xff80000041417808 */ /* 0x000fc40005000000 */
[----:B------:R-:W-:Y:S02]  /*129f0*/  FSEL R61, R61, -INF , !P3 ;  /* 0xff8000003d3d7808 */ /* 0x000fe40005800000 */
[----:B------:R-:W-:Y:S01]  /*12a00*/  FSEL R63, R63, -INF , !P1 ;  /* 0xff8000003f3f7808 */ /* 0x000fe20004800000 */
[----:B------:R2:W1:Y:S01]  /*12a10*/  MUFU.TANH R117, R27 ;  /* 0x0000001b00757308 */ /* 0x0004620000002400 */
[----:B------:R-:W-:Y:S02]  /*12a20*/  FSEL R152, R152, -INF , !P0 ;  /* 0xff80000098987808 */ /* 0x000fe40004000000 */
[-C--:B------:R-:W-:Y:S01]  /*12a30*/  ISETP.GE.AND P3, PT, R2, R5.reuse, PT ;  /* 0x000000050200720c */ /* 0x080fe20003f66270 */
[----:B------:R-:W-:Y:S01]  /*12a40*/  FMUL.FTZ R28, R28, c[0x0][0x2ec] ;  /* 0x0000bb001c1c7a20 */ /* 0x000fe20000410000 */
[-C--:B------:R-:W-:Y:S01]  /*12a50*/  ISETP.GE.AND P1, PT, R2, R4.reuse, PT ;  /* 0x000000040200720c */ /* 0x080fe20003f26270 */
[----:B------:R-:W-:Y:S01]  /*12a60*/  FMUL.FTZ R29, R29, c[0x0][0x2ec] ;  /* 0x0000bb001d1d7a20 */ /* 0x000fe20000410000 */
[----:B------:R-:W-:Y:S01]  /*12a70*/  ISETP.GE.AND P2, PT, R6, R5, PT ;  /* 0x000000050600720c */ /* 0x000fe20003f46270 */
[----:B------:R-:W-:Y:S01]  /*12a80*/  FMUL.FTZ R30, R30, c[0x0][0x2ec] ;  /* 0x0000bb001e1e7a20 */ /* 0x000fe20000410000 */
[----:B------:R-:W1:Y:S01]  /*12a90*/  MUFU.TANH R106, R28 ;  /* 0x0000001c006a7308 */ /* 0x000e620000002400 */
[----:B------:R-:W-:Y:S01]  /*12aa0*/  FMUL.FTZ R31, R31, c[0x0][0x2ec] ;  /* 0x0000bb001f1f7a20 */ /* 0x000fe20000410000 */
[----:B------:R-:W-:-:S02]  /*12ab0*/  ISETP.GE.AND P0, PT, R6, R4, PT ;  /* 0x000000040600720c */ /* 0x000fc40003f06270 */
[C-C-:B------:R-:W-:Y:S02]  /*12ac0*/  LOP3.LUT R2, R0.reuse, 0x70, R7.reuse, 0xfe, !PT ;  /* 0x0000007000027812 */ /* 0x140fe400078efe07 */
[----:B------:R-:W-:Y:S01]  /*12ad0*/  LOP3.LUT R6, R0, 0x71, R7, 0xfe, !PT ;  /* 0x0000007100067812 */ /* 0x000fe200078efe07 */
[----:B--2---:R-:W-:Y:S01]  /*12ae0*/  HMMA.16816.F32.BF16 R24, R8, R32, R16 ;  /* 0x000000200818723c */ /* 0x004fe20000041810 */
[----:B------:R-:W-:Y:S01]  /*12af0*/  MUFU.TANH R110, R29 ;  /* 0x0000001d006e7308 */ /* 0x000fe20000002400 */
[----:B------:R-:W-:Y:S02]  /*12b00*/  FSEL R130, R130, -INF , !P4 ;  /* 0xff80000082827808 */ /* 0x000fe40006000000 */
[----:B------:R-:W-:Y:S02]  /*12b10*/  FSEL R59, R59, -INF , !P3 ;  /* 0xff8000003b3b7808 */ /* 0x000fe40005800000 */
[----:B------:R-:W-:Y:S02]  /*12b20*/  FSEL R154, R154, -INF , !P1 ;  /* 0xff8000009a9a7808 */ /* 0x000fe40004800000 */
[----:B------:R-:W-:Y:S01]  /*12b30*/  HMMA.16816.F32.BF16 R16, R12, R46, RZ ;  /* 0x0000002e0c10723c */ /* 0x000fe200000418ff */
[----:B------:R-:W2:Y:S01]  /*12b40*/  LDSM.16.M88.4 R44, [R170] ;  /* 0x00000000aa2c783b */ /* 0x000ea20000000200 */
[----:B------:R-:W1:Y:S01]  /*12b50*/  MUFU.TANH R98, R30 ;  /* 0x0000001e00627308 */ /* 0x000e620000002400 */
[----:B------:R-:W-:-:S02]  /*12b60*/  ISETP.GE.AND P3, PT, R2, R5, PT ;  /* 0x000000050200720c */ /* 0x000fc40003f66270 */
[-C--:B------:R-:W-:Y:S02]  /*12b70*/  ISETP.GE.AND P4, PT, R2, R4.reuse, PT ;  /* 0x000000040200720c */ /* 0x080fe40003f86270 */
[-C--:B------:R-:W-:Y:S02]  /*12b80*/  ISETP.GE.AND P1, PT, R6, R5.reuse, PT ;  /* 0x000000050600720c */ /* 0x080fe40003f26270 */
[----:B------:R-:W-:Y:S01]  /*12b90*/  LOP3.LUT R2, R0, 0x78, R7, 0xfe, !PT ;  /* 0x0000007800027812 */ /* 0x000fe200078efe07 */
[----:B------:R1:W1:Y:S01]  /*12ba0*/  MUFU.TANH R105, R31 ;  /* 0x0000001f00697308 */ /* 0x0002620000002400 */
[----:B----4-:R-:W-:Y:S02]  /*12bb0*/  FSEL R156, R156, -INF , !P0 ;  /* 0xff8000009c9c7808 */ /* 0x010fe40004000000 */
[----:B------:R-:W-:Y:S02]  /*12bc0*/  FSEL R60, R60, -INF , !P3 ;  /* 0xff8000003c3c7808 */ /* 0x000fe40005800000 */
[----:B------:R-:W-:Y:S01]  /*12bd0*/  FSEL R62, R62, -INF , !P1 ;  /* 0xff8000003e3e7808 */ /* 0x000fe20004800000 */
[----:B------:R-:W-:Y:S01]  /*12be0*/  FMUL.FTZ R24, R24, c[0x0][0x2ec] ;  /* 0x0000bb0018187a20 */ /* 0x000fe20000410000 */
[-C--:B------:R-:W-:Y:S01]  /*12bf0*/  ISETP.GE.AND P0, PT, R6, R4.reuse, PT ;  /* 0x000000040600720c */ /* 0x080fe20003f06270 */
[----:B------:R-:W-:Y:S01]  /*12c00*/  FMUL.FTZ R25, R25, c[0x0][0x2ec] ;  /* 0x0000bb0019197a20 */ /* 0x000fe20000410000 */
[----:B------:R-:W-:Y:S01]  /*12c10*/  ISETP.GE.AND P3, PT, R2, R5, PT ;  /* 0x000000050200720c */ /* 0x000fe20003f66270 */
[----:B------:R-:W-:Y:S01]  /*12c20*/  FMUL.FTZ R26, R26, c[0x0][0x2ec] ;  /* 0x0000bb001a1a7a20 */ /* 0x000fe20000410000 */
[----:B------:R-:W4:Y:S01]  /*12c30*/  MUFU.TANH R23, R24 ;  /* 0x0000001800177308 */ /* 0x000f220000002400 */
[----:B------:R-:W-:Y:S01]  /*12c40*/  FMUL.FTZ R27, R27, c[0x0][0x2ec] ;  /* 0x0000bb001b1b7a20 */ /* 0x000fe20000410000 */
[----:B------:R-:W-:-:S02]  /*12c50*/  ISETP.GE.AND P1, PT, R2, R4, PT ;  /* 0x000000040200720c */ /* 0x000fc40003f26270 */
[C-C-:B------:R-:W-:Y:S01]  /*12c60*/  LOP3.LUT R6, R0.reuse, 0x79, R7.reuse, 0xfe, !PT ;  /* 0x0000007900067812 */ /* 0x140fe200078efe07 */
[----:B-1----:R-:W-:Y:S01]  /*12c70*/  HMMA.16816.F32.BF16 R28, R8, R34, R16 ;  /* 0x00000022081c723c */ /* 0x002fe20000041810 */
[----:B------:R-:W-:Y:S02]  /*12c80*/  LOP3.LUT R2, R0, 0x80, R7, 0xfe, !PT ;  /* 0x0000008000027812 */ /* 0x000fe400078efe07 */
[----:B------:R-:W1:Y:S01]  /*12c90*/  MUFU.TANH R96, R25 ;  /* 0x0000001900607308 */ /* 0x000e620000002400 */
[----:B------:R-:W-:Y:S02]  /*12ca0*/  FSEL R155, R155, -INF , !P4 ;  /* 0xff8000009b9b7808 */ /* 0x000fe40006000000 */
[----:B------:R-:W-:Y:S02]  /*12cb0*/  FSEL R158, R158, -INF , !P0 ;  /* 0xff8000009e9e7808 */ /* 0x000fe40004000000 */
[----:B------:R-:W-:Y:S01]  /*12cc0*/  HMMA.16816.F32.BF16 R16, R12, R40, RZ ;  /* 0x000000280c10723c */ /* 0x000fe200000418ff */
[----:B---3--:R-:W-:-:S02]  /*12cd0*/  FSEL R56, R56, -INF , !P3 ;  /* 0xff80000038387808 */ /* 0x008fc40005800000 */
[----:B------:R-:W-:Y:S01]  /*12ce0*/  MUFU.TANH R99, R26 ;  /* 0x0000001a00637308 */ /* 0x000fe20000002400 */
[-C--:B------:R-:W-:Y:S02]  /*12cf0*/  ISETP.GE.AND P0, PT, R6, R4.reuse, PT ;  /* 0x000000040600720c */ /* 0x080fe40003f06270 */
[C---:B------:R-:W-:Y:S02]  /*12d00*/  ISETP.GE.AND P3, PT, R2.reuse, R5, PT ;  /* 0x000000050200720c */ /* 0x040fe40003f66270 */
[----:B------:R-:W-:Y:S02]  /*12d10*/  ISETP.GE.AND P4, PT, R2, R4, PT ;  /* 0x000000040200720c */ /* 0x000fe40003f86270 */
[----:B------:R-:W-:Y:S01]  /*12d20*/  LOP3.LUT R2, R0, 0x81, R7, 0xfe, !PT ;  /* 0x0000008100027812 */ /* 0x000fe200078efe07 */
[----:B------:R2:W3:Y:S01]  /*12d30*/  MUFU.TANH R97, R27 ;  /* 0x0000001b00617308 */ /* 0x0004e20000002400 */
[----:B-----5:R-:W-:Y:S02]  /*12d40*/  FSEL R159, R159, -INF , !P1 ;  /* 0xff8000009f9f7808 */ /* 0x020fe40004800000 */
[----:B------:R-:W-:-:S02]  /*12d50*/  FSEL R161, R161, -INF , !P0 ;  /* 0xff800000a1a17808 */ /* 0x000fc40004000000 */
[-C--:B------:R-:W-:Y:S01]  /*12d60*/  ISETP.GE.AND P1, PT, R2, R5.reuse, PT ;  /* 0x000000050200720c */ /* 0x080fe20003f26270 */
[----:B------:R-:W-:Y:S01]  /*12d70*/  FMUL.FTZ R28, R28, c[0x0][0x2ec] ;  /* 0x0000bb001c1c7a20 */ /* 0x000fe20000410000 */
[----:B------:R-:W-:Y:S01]  /*12d80*/  ISETP.GE.AND P0, PT, R2, R4, PT ;  /* 0x000000040200720c */ /* 0x000fe20003f06270 */
[----:B------:R-:W-:Y:S01]  /*12d90*/  FMUL.FTZ R29, R29, c[0x0][0x2ec] ;  /* 0x0000bb001d1d7a20 */ /* 0x000fe20000410000 */
[----:B------:R-:W-:Y:S01]  /*12da0*/  LOP3.LUT R2, R0, 0x88, R7, 0xfe, !PT ;  /* 0x0000008800027812 */ /* 0x000fe200078efe07 */
[----:B------:R-:W-:Y:S01]  /*12db0*/  FMUL.FTZ R30, R30, c[0x0][0x2ec] ;  /* 0x0000bb001e1e7a20 */ /* 0x000fe20000410000 */
[----:B------:R-:W-:Y:S01]  /*12dc0*/  FSEL R58, R58, -INF , !P2 ;  /* 0xff8000003a3a7808 */ /* 0x000fe20005000000 */
[----:B------:R-:W-:Y:S01]  /*12dd0*/  FMUL.FTZ R31, R31, c[0x0][0x2ec] ;  /* 0x0000bb001f1f7a20 */ /* 0x000fe20000410000 */
[----:B------:R-:W-:Y:S01]  /*12de0*/  FSEL R55, R55, -INF , !P3 ;  /* 0xff80000037377808 */ /* 0x000fe20005800000 */
[----:B------:R-:W5:Y:S01]  /*12df0*/  MUFU.TANH R94, R28 ;  /* 0x0000001c005e7308 */ /* 0x000f620000002400 */
[----:B------:R-:W-:Y:S01]  /*12e00*/  FSEL R57, R57, -INF , !P1 ;  /* 0xff80000039397808 */ /* 0x000fe20004800000 */
[----:B--2---:R-:W-:Y:S01]  /*12e10*/  HMMA.16816.F32.BF16 R24, R8, R44, R16 ;  /* 0x0000002c0818723c */ /* 0x004fe20000041810 */
[----:B------:R-:W-:-:S02]  /*12e20*/  ISETP.GE.AND P2, PT, R6, R5, PT ;  /* 0x000000050600720c */ /* 0x000fc40003f46270 */
[CC--:B------:R-:W-:Y:S02]  /*12e30*/  ISETP.GE.AND P3, PT, R2.reuse, R5.reuse, PT ;  /* 0x000000050200720c */ /* 0x0c0fe40003f66270 */
[----:B------:R-:W-:Y:S01]  /*12e40*/  ISETP.GE.AND P1, PT, R2, R4, PT ;  /* 0x000000040200720c */ /* 0x000fe20003f26270 */
[----:B------:R-:W-:Y:S01]  /*12e50*/  MUFU.TANH R95, R29 ;  /* 0x0000001d005f7308 */ /* 0x000fe20000002400 */
[----:B------:R-:W-:Y:S01]  /*12e60*/  LOP3.LUT R2, R0, 0x89, R7, 0xfe, !PT ;  /* 0x0000008900027812 */ /* 0x000fe200078efe07 */
[----:B------:R-:W-:Y:S01]  /*12e70*/  HMMA.16816.F32.BF16 R16, R12, R42, RZ ;  /* 0x0000002a0c10723c */ /* 0x000fe200000418ff */
[----:B------:R-:W2:Y:S01]  /*12e80*/  LDSM.16.M88.4 R40, [R169] ;  /* 0x00000000a928783b */ /* 0x000ea20000000200 */
[----:B------:R-:W-:Y:S02]  /*12e90*/  FSEL R54, R54, -INF , !P2 ;  /* 0xff80000036367808 */ /* 0x000fe40005000000 */
[----:B------:R-:W-:Y:S02]  /*12ea0*/  FSEL R185, R185, -INF , !P0 ;  /* 0xff800000b9b97808 */ /* 0x000fe40004000000 */
[----:B------:R-:W1:Y:S01]  /*12eb0*/  MUFU.TANH R89, R30 ;  /* 0x0000001e00597308 */ /* 0x000e620000002400 */
[----:B------:R-:W-:-:S02]  /*12ec0*/  ISETP.GE.AND P2, PT, R2, R5, PT ;  /* 0x000000050200720c */ /* 0x000fc40003f46270 */
[----:B------:R-:W-:Y:S02]  /*12ed0*/  ISETP.GE.AND P0, PT, R2, R4, PT ;  /* 0x000000040200720c */ /* 0x000fe40003f06270 */
[C-C-:B------:R-:W-:Y:S02]  /*12ee0*/  LOP3.LUT R6, R0.reuse, 0x90, R7.reuse, 0xfe, !PT ;  /* 0x0000009000067812 */ /* 0x140fe400078efe07 */
[----:B------:R-:W-:Y:S01]  /*12ef0*/  LOP3.LUT R2, R0, 0x91, R7, 0xfe, !PT ;  /* 0x0000009100027812 */ /* 0x000fe200078efe07 */
[----:B------:R2:W1:Y:S01]  /*12f00*/  MUFU.TANH R93, R31 ;  /* 0x0000001f005d7308 */ /* 0x0004620000002400 */
[----:B------:R-:W-:Y:S01]  /*12f10*/  FSEL R160, R160, -INF , !P4 ;  /* 0xff800000a0a07808 */ /* 0x000fe20006000000 */
[----:B------:R-:W-:Y:S01]  /*12f20*/  FMUL.FTZ R24, R24, c[0x0][0x2ec] ;  /* 0x0000bb0018187a20 */ /* 0x000fe20000410000 */
[----:B------:R-:W-:Y:S01]  /*12f30*/  FSEL R52, R52, -INF , !P3 ;  /* 0xff80000034347808 */ /* 0x000fe20005800000 */
[----:B------:R-:W-:Y:S01]  /*12f40*/  FMUL.FTZ R25, R25, c[0x0][0x2ec] ;  /* 0x0000bb0019197a20 */ /* 0x000fe20000410000 */
[----:B------:R-:W-:Y:S01]  /*12f50*/  FSEL R163, R163, -INF , !P1 ;  /* 0xff800000a3a37808 */ /* 0x000fe20004800000 */
[----:B------:R-:W-:Y:S01]  /*12f60*/  FMUL.FTZ R26, R26, c[0x0][0x2ec] ;  /* 0x0000bb001a1a7a20 */ /* 0x000fe20000410000 */
[----:B------:R-:W-:Y:S01]  /*12f70*/  FSEL R187, R187, -INF , !P0 ;  /* 0xff800000bbbb7808 */ /* 0x000fe20004000000 */
[----:B------:R-:W-:Y:S01]  /*12f80*/  FMUL.FTZ R27, R27, c[0x0][0x2ec] ;  /* 0x0000bb001b1b7a20 */ /* 0x000fe20000410000 */
[----:B------:R-:W-:Y:S01]  /*12f90*/  MUFU.TANH R92, R24 ;  /* 0x00000018005c7308 */ /* 0x000fe20000002400 */
[----:B------:R-:W-:Y:S01]  /*12fa0*/  HMMA.16816.F32.BF16 R32, R8, R46, R16 ;  /* 0x0000002e0820723c */ /* 0x000fe20000041810 */
[----:B------:R-:W-:-:S02]  /*12fb0*/  ISETP.GE.AND P3, PT, R6, R5, PT ;  /* 0x000000050600720c */ /* 0x000fc40003f66270 */
[-C--:B------:R-:W-:Y:S02]  /*12fc0*/  ISETP.GE.AND P4, PT, R6, R4.reuse, PT ;  /* 0x000000040600720c */ /* 0x080fe40003f86270 */
[C---:B------:R-:W-:Y:S02]  /*12fd0*/  ISETP.GE.AND P1, PT, R2.reuse, R5, PT ;  /* 0x000000050200720c */ /* 0x040fe40003f26270 */
[----:B------:R-:W1:Y:S01]  /*12fe0*/  MUFU.TANH R90, R25 ;  /* 0x00000019005a7308 */ /* 0x000e620000002400 */
[----:B------:R-:W-:Y:S01]  /*12ff0*/  HMMA.16816.F32.BF16 R16, R12, R36, RZ ;  /* 0x000000240c10723c */ /* 0x000fe200000418ff */
[----:B------:R-:W-:Y:S02]  /*13000*/  ISETP.GE.AND P0, PT, R2, R4, PT ;  /* 0x000000040200720c */ /* 0x000fe40003f06270 */
[C-C-:B------:R-:W-:Y:S02]  /*13010*/  LOP3.LUT R6, R0.reuse, 0x98, R7.reuse, 0xfe, !PT ;  /* 0x0000009800067812 */ /* 0x140fe400078efe07 */
[----:B------:R-:W-:-:S02]  /*13020*/  LOP3.LUT R2, R0, 0x99, R7, 0xfe, !PT ;  /* 0x0000009900027812 */ /* 0x000fc400078efe07 */
[----:B------:R-:W-:Y:S01]  /*13030*/  MUFU.TANH R91, R26 ;  /* 0x0000001a005b7308 */ /* 0x000fe20000002400 */
[----:B------:R-:W-:Y:S02]  /*13040*/  FSEL R53, R53, -INF , !P2 ;  /* 0xff80000035357808 */ /* 0x000fe40005000000 */
[----:B------:R-:W-:Y:S02]  /*13050*/  FSEL R50, R50, -INF , !P1 ;  /* 0xff80000032327808 */ /* 0x000fe40004800000 */
[----:B------:R-:W-:Y:S02]  /*13060*/  FSEL R194, R22, -INF , !P0 ;  /* 0xff80000016c27808 */ /* 0x000fe40004000000 */
[-C--:B------:R-:W-:Y:S01]  /*13070*/  ISETP.GE.AND P1, PT, R6, R4.reuse, PT ;  /* 0x000000040600720c */ /* 0x080fe20003f26270 */
[----:B------:R1:W1:Y:S01]  /*13080*/  MUFU.TANH R88, R27 ;  /* 0x0000001b00587308 */ /* 0x0002620000002400 */
        /* <DEDUP_REMOVED lines=8> */
[----:B--2---:R-:W-:Y:S01]  /*13110*/  HMMA.16816.F32.BF16 R28, R8, R40, R16 ;  /* 0x00000028081c723c */ /* 0x004fe20000041810 */
[----:B------:R-:W-:Y:S01]  /*13120*/  ISETP.GE.AND P1, PT, R2, R5, PT ;  /* 0x000000050200720c */ /* 0x000fe20003f26270 */
[----:B------:R-:W-:Y:S01]  /*13130*/  MUFU.TANH R45, R32 ;  /* 0x00000020002d7308 */ /* 0x000fe20000002400 */
[----:B------:R-:W-:-:S02]  /*13140*/  FSEL R51, R51, -INF , !P3 ;  /* 0xff80000033337808 */ /* 0x000fc40005800000 */
[----:B------:R-:W-:Y:S01]  /*13150*/  FSEL R47, R21, -INF , !P1 ;  /* 0xff800000152f7808 */ /* 0x000fe20004800000 */
[----:B-1----:R-:W1:Y:S02]  /*13160*/  LDSM.16.M88.4 R24, [R134+0x4c00] ;  /* 0x004c00008618783b */ /* 0x002e640000000200 */
[----:B------:R-:W-:Y:S01]  /*13170*/  HMMA.16816.F32.BF16 R16, R12, R38, RZ ;  /* 0x000000260c10723c */ /* 0x000fe200000418ff */
[----:B------:R-:W-:Y:S01]  /*13180*/  ISETP.GE.AND P3, PT, R6, R5, PT ;  /* 0x000000050600720c */ /* 0x000fe20003f66270 */
[----:B------:R-:W-:Y:S01]  /*13190*/  MUFU.TANH R44, R33 ;  /* 0x00000021002c7308 */ /* 0x000fe20000002400 */
[----:B------:R-:W2:Y:S01]  /*131a0*/  LDSM.16.M88.4 R36, [R168] ;  /* 0x00000000a824783b */ /* 0x000ea20000000200 */
[----:B------:R-:W-:Y:S01]  /*131b0*/  LOP3.LUT R6, R0, 0xa0, R7, 0xfe, !PT ;  /* 0x000000a000067812 */ /* 0x000fe200078efe07 */
[----:B------:R-:W-:-:S04]  /*131c0*/  DEPBAR.LE SB0, 0x0 ;  /* 0x000080000000791a */ /* 0x000fc80000000000 */
[----:B------:R-:W-:Y:S01]  /*131d0*/  FSEL R189, R189, -INF , !P4 ;  /* 0xff800000bdbd7808 */ /* 0x000fe20006000000 */
[----:B------:R-:W1:Y:S01]  /*131e0*/  MUFU.TANH R22, R34 ;  /* 0x0000002200167308 */ /* 0x000e620000002400 */
[----:B------:R-:W-:Y:S02]  /*131f0*/  FSEL R49, R49, -INF , !P3 ;  /* 0xff80000031317808 */ /* 0x000fe40005800000 */
[----:B------:R-:W-:Y:S02]  /*13200*/  FSEL R191, R191, -INF , !P0 ;  /* 0xff800000bfbf7808 */ /* 0x000fe40004000000 */
[C---:B------:R-:W-:Y:S01]  /*13210*/  ISETP.GE.AND P3, PT, R6.reuse, R5, PT ;  /* 0x000000050600720c */ /* 0x040fe20003f66270 */
[----:B------:R-:W-:Y:S01]  /*13220*/  FMUL.FTZ R31, R31, c[0x0][0x2ec] ;  /* 0x0000bb001f1f7a20 */ /* 0x000fe20000410000 */
[-C--:B------:R-:W-:Y:S01]  /*13230*/  ISETP.GE.AND P4, PT, R6, R4.reuse, PT ;  /* 0x000000040600720c */ /* 0x080fe20003f86270 */
[----:B------:R3:W1:Y:S01]  /*13240*/  MUFU.TANH R21, R35 ;  /* 0x0000002300157308 */ /* 0x0006620000002400 */
[----:B------:R-:W-:Y:S01]  /*13250*/  ISETP.GE.AND P0, PT, R2, R4, PT ;  /* 0x000000040200720c */ /* 0x000fe20003f06270 */
[----:B------:R-:W-:Y:S01]  /*13260*/  FMUL.FTZ R28, R28, c[0x0][0x2ec] ;  /* 0x0000bb001c1c7a20 */ /* 0x000fe20000410000 */
[C-C-:B------:R-:W-:Y:S01]  /*13270*/  LOP3.LUT R6, R0.reuse, 0xa8, R7.reuse, 0xfe, !PT ;  /* 0x000000a800067812 */ /* 0x140fe200078efe07 */
[----:B------:R-:W-:Y:S01]  /*13280*/  FMUL.FTZ R29, R29, c[0x0][0x2ec] ;  /* 0x0000bb001d1d7a20 */ /* 0x000fe20000410000 */
[----:B------:R-:W-:Y:S01]  /*13290*/  LOP3.LUT R2, R0, 0xa9, R7, 0xfe, !PT ;  /* 0x000000a900027812 */ /* 0x000fe200078efe07 */
[----:B------:R-:W-:Y:S01]  /*132a0*/  FMUL.FTZ R30, R30, c[0x0][0x2ec] ;  /* 0x0000bb001e1e7a20 */ /* 0x000fe20000410000 */
[----:B------:R-:W-:Y:S01]  /*132b0*/  FSEL R48, R48, -INF , !P2 ;  /* 0xff80000030307808 */ /* 0x000fe20005000000 */
[----:B------:R-:W1:Y:S01]  /*132c0*/  MUFU.TANH R31, R31 ;  /* 0x0000001f001f7308 */ /* 0x000e620000002400 */
[----:B------:R-:W-:-:S02]  /*132d0*/  FSEL R46, R188, -INF , !P3 ;  /* 0xff800000bc2e7808 */ /* 0x000fc40005800000 */
[----:B------:R-:W-:Y:S02]  /*132e0*/  FSEL R162, R162, -INF , !P0 ;  /* 0xff800000a2a27808 */ /* 0x000fe40004000000 */
[CC--:B------:R-:W-:Y:S02]  /*132f0*/  ISETP.GE.AND P3, PT, R6.reuse, R5.reuse, PT ;  /* 0x000000050600720c */ /* 0x0c0fe40003f66270 */
[-C--:B------:R-:W-:Y:S01]  /*13300*/  ISETP.GE.AND P1, PT, R6, R4.reuse, PT ;  /* 0x000000040600720c */ /* 0x080fe20003f26270 */
[----:B---3--:R-:W-:Y:S01]  /*13310*/  HMMA.16816.F32.BF16 R32, R8, R42, R16 ;  /* 0x0000002a0820723c */ /* 0x008fe20000041810 */
[C---:B------:R-:W-:Y:S01]  /*13320*/  ISETP.GE.AND P2, PT, R2.reuse, R5, PT ;  /* 0x000000050200720c */ /* 0x040fe20003f46270 */
[----:B------:R-:W3:Y:S01]  /*13330*/  MUFU.TANH R28, R28 ;  /* 0x0000001c001c7308 */ /* 0x000ee20000002400 */
[----:B------:R-:W-:Y:S02]  /*13340*/  ISETP.GE.AND P0, PT, R2, R4, PT ;  /* 0x000000040200720c */ /* 0x000fe40003f06270 */
[----:B------:R-:W-:-:S02]  /*13350*/  LOP3.LUT R2, R0, 0xb0, R7, 0xfe, !PT ;  /* 0x000000b000027812 */ /* 0x000fc400078efe07 */
[----:B------:R-:W-:Y:S01]  /*13360*/  LOP3.LUT R6, R0, 0xb1, R7, 0xfe, !PT ;  /* 0x000000b100067812 */ /* 0x000fe200078efe07 */
[C---:B-1----:R-:W-:Y:S01]  /*13370*/  HMMA.16816.F32.BF16 R16, R12.reuse, R24, RZ ;  /* 0x000000180c10723c */ /* 0x042fe200000418ff */
[----:B------:R-:W-:Y:S01]  /*13380*/  FSEL R157, R157, -INF , !P4 ;  /* 0xff8000009d9d7808 */ /* 0x000fe20006000000 */
[----:B------:R-:W1:Y:S01]  /*13390*/  MUFU.TANH R29, R29 ;  /* 0x0000001d001d7308 */ /* 0x000e620000002400 */
[----:B------:R-:W-:Y:S02]  /*133a0*/  FSEL R43, R153, -INF , !P3 ;  /* 0xff800000992b7808 */ /* 0x000fe40005800000 */
[----:B------:R-:W-:Y:S02]  /*133b0*/  FSEL R124, R124, -INF , !P1 ;  /* 0xff8000007c7c7808 */ /* 0x000fe40004800000 */
[----:B------:R-:W-:Y:S01]  /*133c0*/  FSEL R133, R133, -INF , !P0 ;  /* 0xff80000085857808 */ /* 0x000fe20004000000 */
[----:B------:R-:W-:Y:S01]  /*133d0*/  HMMA.16816.F32.BF16 R12, R12, R26, RZ ;  /* 0x0000001a0c0c723c */ /* 0x000fe200000418ff */
[C---:B------:R-:W-:Y:S01]  /*133e0*/  ISETP.GE.AND P3, PT, R2.reuse, R5, PT ;  /* 0x000000050200720c */ /* 0x040fe20003f66270 */
[----:B------:R-:W1:Y:S01]  /*133f0*/  MUFU.TANH R30, R30 ;  /* 0x0000001e001e7308 */ /* 0x000e620000002400 */
[----:B------:R-:W-:-:S02]  /*13400*/  ISETP.GE.AND P4, PT, R2, R4, PT ;  /* 0x000000040200720c */ /* 0x000fc40003f86270 */
[C---:B------:R-:W-:Y:S02]  /*13410*/  ISETP.GE.AND P1, PT, R6.reuse, R5, PT ;  /* 0x000000050600720c */ /* 0x040fe40003f26270 */
[----:B------:R-:W-:Y:S01]  /*13420*/  ISETP.GE.AND P0, PT, R6, R4, PT ;  /* 0x000000040600720c */ /* 0x000fe20003f06270 */
[----:B------:R-:W-:Y:S01]  /*13430*/  FMUL.FTZ R32, R32, c[0x0][0x2ec] ;  /* 0x0000bb0020207a20 */ /* 0x000fe20000410000 */
[C-C-:B------:R-:W-:Y:S01]  /*13440*/  LOP3.LUT R2, R0.reuse, 0xb8, R7.reuse, 0xfe, !PT ;  /* 0x000000b800027812 */ /* 0x140fe200078efe07 */
[----:B------:R-:W-:Y:S01]  /*13450*/  FMUL.FTZ R33, R33, c[0x0][0x2ec] ;  /* 0x0000bb0021217a20 */ /* 0x000fe20000410000 */
[----:B------:R-:W-:Y:S01]  /*13460*/  LOP3.LUT R6, R0, 0xb9, R7, 0xfe, !PT ;  /* 0x000000b900067812 */ /* 0x000fe200078efe07 */
[----:B------:R-:W-:Y:S01]  /*13470*/  FMUL.FTZ R34, R34, c[0x0][0x2ec] ;  /* 0x0000bb0022227a20 */ /* 0x000fe20000410000 */
[----:B------:R-:W-:Y:S01]  /*13480*/  FSEL R42, R186, -INF , !P2 ;  /* 0xff800000ba2a7808 */ /* 0x000fe20005000000 */
[----:B------:R-:W-:Y:S01]  /*13490*/  FMUL.FTZ R35, R35, c[0x0][0x2ec] ;  /* 0x0000bb0023237a20 */ /* 0x000fe20000410000 */
[----:B------:R-:W-:Y:S01]  /*134a0*/  FSEL R41, R118, -INF , !P3 ;  /* 0xff80000076297808 */ /* 0x000fe20005800000 */
[----:B--2---:R-:W-:Y:S01]  /*134b0*/  HMMA.16816.F32.BF16 R16, R8, R36, R16 ;  /* 0x000000240810723c */ /* 0x004fe20000041810 */
[----:B------:R-:W-:Y:S01]  /*134c0*/  FSEL R40, R112, -INF , !P1 ;  /* 0xff80000070287808 */ /* 0x000fe20004800000 */
[----:B------:R-:W2:Y:S01]  /*134d0*/  MUFU.TANH R32, R32 ;  /* 0x0000002000207308 */ /* 0x000ea20000002400 */
[----:B------:R-:W-:-:S02]  /*134e0*/  FSEL R117, R117, -INF , !P0 ;  /* 0xff80000075757808 */ /* 0x000fc40004000000 */
[CC--:B------:R-:W-:Y:S02]  /*134f0*/  ISETP.GE.AND P3, PT, R2.reuse, R5.reuse, PT ;  /* 0x000000050200720c */ /* 0x0c0fe40003f66270 */
[-C--:B------:R-:W-:Y:S01]  /*13500*/  ISETP.GE.AND P1, PT, R2, R4.reuse, PT ;  /* 0x000000040200720c */ /* 0x080fe20003f26270 */
[----:B------:R-:W-:Y:S01]  /*13510*/  HMMA.16816.F32.BF16 R12, R8, R38, R12 ;  /* 0x00000026080c723c */ /* 0x000fe2000004180c */
[C---:B------:R-:W-:Y:S01]  /*13520*/  ISETP.GE.AND P2, PT, R6.reuse, R5, PT ;  /* 0x000000050600720c */ /* 0x040fe20003f46270 */
[----:B------:R-:W-:Y:S01]  /*13530*/  MUFU.TANH R33, R33 ;  /* 0x0000002100217308 */ /* 0x000fe20000002400 */
[----:B------:R-:W-:Y:S02]  /*13540*/  ISETP.GE.AND P0, PT, R6, R4, PT ;  /* 0x000000040600720c */ /* 0x000fe40003f06270 */
[C-C-:B------:R-:W-:Y:S02]  /*13550*/  LOP3.LUT R2, R0.reuse, 0xc0, R7.reuse, 0xfe, !PT ;  /* 0x000000c000027812 */ /* 0x140fe400078efe07 */
[----:B------:R-:W-:-:S02]  /*13560*/  LOP3.LUT R6, R0, 0xc1, R7, 0xfe, !PT ;  /* 0x000000c100067812 */ /* 0x000fc400078efe07 */
[----:B------:R-:W-:Y:S01]  /*13570*/  FSEL R123, R123, -INF , !P4 ;  /* 0xff8000007b7b7808 */ /* 0x000fe20006000000 */
[----:B------:R-:W1:Y:S01]  /*13580*/  MUFU.TANH R34, R34 ;  /* 0x0000002200227308 */ /* 0x000e620000002400 */
[----:B------:R-:W-:Y:S02]  /*13590*/  FSEL R25, R106, -INF , !P3 ;  /* 0xff8000006a197808 */ /* 0x000fe40005800000 */
        /* <DEDUP_REMOVED lines=8> */
[----:B------:R-:W-:Y:S01]  /*13620*/  FMUL.FTZ R19, R19, c[0x0][0x2ec] ;  /* 0x0000bb0013137a20 */ /* 0x000fe20000410000 */
        /* <DEDUP_REMOVED lines=8> */
[----:B----4-:R-:W-:-:S02]  /*136b0*/  FSEL R23, R23, -INF , !P3 ;  /* 0xff80000017177808 */ /* 0x010fc40005800000 */
[----:B------:R-:W-:Y:S02]  /*136c0*/  FSEL R26, R96, -INF , !P1 ;  /* 0xff800000601a7808 */ /* 0x000fe40004800000 */
[----:B------:R-:W-:Y:S02]  /*136d0*/  FSEL R110, R97, -INF , !P0 ;  /* 0xff800000616e7808 */ /* 0x000fe40004000000 */
[CC--:B------:R-:W-:Y:S01]  /*136e0*/  ISETP.GE.AND P3, PT, R2.reuse, R5.reuse, PT ;  /* 0x000000050200720c */ /* 0x0c0fe20003f66270 */
[----:B------:R-:W4:Y:S01]  /*136f0*/  MUFU.TANH R16, R16 ;  /* 0x0000001000107308 */ /* 0x000f220000002400 */
[-C--:B------:R-:W-:Y:S02]  /*13700*/  ISETP.GE.AND P1, PT, R2, R4.reuse, PT ;  /* 0x000000040200720c */ /* 0x080fe40003f26270 */
[C---:B------:R-:W-:Y:S02]  /*13710*/  ISETP.GE.AND P2, PT, R6.reuse, R5, PT ;  /* 0x000000050600720c */ /* 0x040fe40003f46270 */
[----:B------:R-:W-:-:S02]  /*13720*/  ISETP.GE.AND P0, PT, R6, R4, PT ;  /* 0x000000040600720c */ /* 0x000fc40003f06270 */
[C-C-:B------:R-:W-:Y:S01]  /*13730*/  LOP3.LUT R2, R0.reuse, 0xd0, R7.reuse, 0xfe, !PT ;  /* 0x000000d000027812 */ /* 0x140fe200078efe07 */
[----:B------:R-:W1:Y:S01]  /*13740*/  MUFU.TANH R17, R17 ;  /* 0x0000001100117308 */ /* 0x000e620000002400 */
[----:B------:R-:W-:Y:S02]  /*13750*/  LOP3.LUT R6, R0, 0xd1, R7, 0xfe, !PT ;  /* 0x000000d100067812 */ /* 0x000fe400078efe07 */
[----:B------:R-:W-:Y:S02]  /*13760*/  FSEL R99, R99, -INF , !P4 ;  /* 0xff80000063637808 */ /* 0x000fe40006000000 */
[----:B-----5:R-:W-:Y:S02]  /*13770*/  FSEL R36, R94, -INF , !P3 ;  /* 0xff8000005e247808 */ /* 0x020fe40005800000 */
[----:B------:R-:W-:Y:S01]  /*13780*/  FSEL R112, R89, -INF , !P1 ;  /* 0xff80000059707808 */ /* 0x000fe20004800000 */
[----:B------:R-:W5:Y:S01]  /*13790*/  MUFU.TANH R12, R12 ;  /* 0x0000000c000c7308 */ /* 0x000f620000002400 */
[----:B------:R-:W-:-:S02]  /*137a0*/  FSEL R118, R93, -INF , !P0 ;  /* 0xff8000005d767808 */ /* 0x000fc40004000000 */
[CC--:B------:R-:W-:Y:S02]  /*137b0*/  ISETP.GE.AND P3, PT, R2.reuse, R5.reuse, PT ;  /* 0x000000050200720c */ /* 0x0c0fe40003f66270 */
[-C--:B------:R-:W-:Y:S02]  /*137c0*/  ISETP.GE.AND P4, PT, R2, R4.reuse, PT ;  /* 0x000000040200720c */ /* 0x080fe40003f86270 */
[C---:B------:R-:W-:Y:S01]  /*137d0*/  ISETP.GE.AND P1, PT, R6.reuse, R5, PT ;  /* 0x000000050600720c */ /* 0x040fe20003f26270 */
[----:B------:R-:W1:Y:S01]  /*137e0*/  MUFU.TANH R13, R13 ;  /* 0x0000000d000d7308 */ /* 0x000e620000002400 */
[----:B------:R-:W-:Y:S02]  /*137f0*/  ISETP.GE.AND P0, PT, R6, R4, PT ;  /* 0x000000040600720c */ /* 0x000fe40003f06270 */
[C-C-:B------:R-:W-:Y:S02]  /*13800*/  LOP3.LUT R2, R0.reuse, 0xd8, R7.reuse, 0xfe, !PT ;  /* 0x000000d800027812 */ /* 0x140fe400078efe07 */
[----:B------:R-:W-:-:S02]  /*13810*/  LOP3.LUT R6, R0, 0xd9, R7, 0xfe, !PT ;  /* 0x000000d900067812 */ /* 0x000fc400078efe07 */
[----:B------:R-:W-:Y:S01]  /*13820*/  FSEL R89, R95, -INF , !P2 ;  /* 0xff8000005f597808 */ /* 0x000fe20005000000 */
[----:B------:R-:W1:Y:S01]  /*13830*/  MUFU.TANH R18, R18 ;  /* 0x0000001200127308 */ /* 0x000e620000002400 */
[----:B------:R-:W-:Y:S02]  /*13840*/  FSEL R90, R90, -INF , !P1 ;  /* 0xff8000005a5a7808 */ /* 0x000fe40004800000 */
[----:B------:R-:W-:Y:S02]  /*13850*/  FSEL R186, R88, -INF , !P0 ;  /* 0xff80000058ba7808 */ /* 0x000fe40004000000 */
[-C--:B------:R-:W-:Y:S02]  /*13860*/  ISETP.GE.AND P1, PT, R2, R4.reuse, PT ;  /* 0x000000040200720c */ /* 0x080fe40003f26270 */
[C---:B------:R-:W-:Y:S01]  /*13870*/  ISETP.GE.AND P2, PT, R6.reuse, R5, PT ;  /* 0x000000050600720c */ /* 0x040fe20003f46270 */
[----:B------:R-:W1:Y:S01]  /*13880*/  MUFU.TANH R19, R19 ;  /* 0x0000001300137308 */ /* 0x000e620000002400 */
[----:B------:R-:W-:Y:S01]  /*13890*/  BAR.SYNC.DEFER_BLOCKING 0x0 ;  /* 0x0000000000007b1d */ /* 0x000fe20000010000 */
[----:B------:R-:W-:-:S02]  /*138a0*/  ISETP.GE.AND P0, PT, R6, R4, PT ;  /* 0x000000040600720c */ /* 0x000fc40003f06270 */
[--C-:B------:R-:W-:Y:S02]  /*138b0*/  LOP3.LUT R6, R0, 0xe1, R7.reuse, 0xfe, !PT ;  /* 0x000000e100067812 */ /* 0x100fe400078efe07 */
[----:B------:R-:W-:Y:S02]  /*138c0*/  FSEL R92, R92, -INF , !P3 ;  /* 0xff8000005c5c7808 */ /* 0x000fe40005800000 */
[----:B------:R-:W-:Y:S01]  /*138d0*/  ISETP.GE.AND P3, PT, R2, R5, PT ;  /* 0x000000050200720c */ /* 0x000fe20003f66270 */
[----:B------:R-:W1:Y:S01]  /*138e0*/  MUFU.TANH R8, R8 ;  /* 0x0000000800087308 */ /* 0x000e620000002400 */
[----:B------:R-:W-:Y:S02]  /*138f0*/  FSEL R195, R22, -INF , !P1 ;  /* 0xff80000016c37808 */ /* 0x000fe40004800000 */
[----:B------:R-:W-:Y:S02]  /*13900*/  FSEL R196, R21, -INF , !P0 ;  /* 0xff80000015c47808 */ /* 0x000fe40004000000 */
[----:B------:R-:W-:-:S02]  /*13910*/  LOP3.LUT R2, R0, 0xe0, R7, 0xfe, !PT ;  /* 0x000000e000027812 */ /* 0x000fc400078efe07 */
[CC--:B------:R-:W-:Y:S02]  /*13920*/  ISETP.GE.AND P1, PT, R6.reuse, R5.reuse, PT ;  /* 0x000000050600720c */ /* 0x0c0fe40003f26270 */
[----:B------:R-:W-:Y:S02]  /*13930*/  ISETP.GE.AND P0, PT, R6, R4, PT ;  /* 0x000000040600720c */ /* 0x000fe40003f06270 */
[----:B------:R-:W-:Y:S02]  /*13940*/  LOP3.LUT R6, R0, 0xe9, R7, 0xfe, !PT ;  /* 0x000000e900067812 */ /* 0x000fe400078efe07 */
[----:B------:R-:W-:Y:S02]  /*13950*/  FSEL R153, R91, -INF , !P4 ;  /* 0xff8000005b997808 */ /* 0x000fe40006000000 */
[----:B------:R-:W-:Y:S02]  /*13960*/  FSEL R91, R45, -INF , !P3 ;  /* 0xff8000002d5b7808 */ /* 0x000fe40005800000 */
[----:B------:R-:W-:-:S02]  /*13970*/  ISETP.GE.AND P3, PT, R2, R5, PT ;  /* 0x000000050200720c */ /* 0x000fc40003f66270 */
[-C--:B------:R-:W-:Y:S02]  /*13980*/  ISETP.GE.AND P4, PT, R2, R4.reuse, PT ;  /* 0x000000040200720c */ /* 0x080fe40003f86270 */
[----:B------:R-:W-:Y:S02]  /*13990*/  FSEL R93, R44, -INF , !P2 ;  /* 0xff8000002c5d7808 */ /* 0x000fe40005000000 */
[----:B------:R-:W-:Y:S02]  /*139a0*/  FSEL R198, R31, -INF , !P0 ;  /* 0xff8000001fc67808 */ /* 0x000fe40004000000 */
[----:B------:R-:W-:Y:S02]  /*139b0*/  LOP3.LUT R2, R0, 0xe8, R7, 0xfe, !PT ;  /* 0x000000e800027812 */ /* 0x000fe400078efe07 */
[C---:B------:R-:W-:Y:S02]  /*139c0*/  ISETP.GE.AND P2, PT, R6.reuse, R5, PT ;  /* 0x000000050600720c */ /* 0x040fe40003f46270 */
[----:B------:R-:W-:Y:S01]  /*139d0*/  ISETP.GE.AND P0, PT, R6, R4, PT ;  /* 0x000000040600720c */ /* 0x000fe20003f06270 */
[----:B------:R-:W-:Y:S01]  /*139e0*/  FMUL.FTZ R6, R15, c[0x0][0x2ec] ;  /* 0x0000bb000f067a20 */ /* 0x000fe20000410000 */
[----:B---3--:R-:W-:-:S02]  /*139f0*/  FSEL R94, R28, -INF , !P3 ;  /* 0xff8000001c5e7808 */ /* 0x008fc40005800000 */
[----:B-1----:R-:W-:Y:S02]  /*13a00*/  FSEL R95, R29, -INF , !P1 ;  /* 0xff8000001d5f7808 */ /* 0x002fe40004800000 */
[C---:B------:R-:W-:Y:S01]  /*13a10*/  ISETP.GE.AND P3, PT, R2.reuse, R5, PT ;  /* 0x000000050200720c */ /* 0x040fe20003f66270 */
[----:B------:R-:W1:Y:S01]  /*13a20*/  MUFU.TANH R6, R6 ;  /* 0x0000000600067308 */ /* 0x000e620000002400 */
[----:B------:R-:W-:Y:S02]  /*13a30*/  ISETP.GE.AND P1, PT, R2, R4, PT ;  /* 0x000000040200720c */ /* 0x000fe40003f26270 */
[----:B------:R-:W-:Y:S02]  /*13a40*/  LOP3.LUT R2, R0, 0xf0, R7, 0xfe, !PT ;  /* 0x000000f000027812 */ /* 0x000fe400078efe07 */
[----:B------:R-:W-:Y:S02]  /*13a50*/  FSEL R103, R103, -INF , !P5 ;  /* 0xff80000067677808 */ /* 0x000fe40006800000 */
[----:B------:R-:W-:-:S02]  /*13a60*/  FSEL R197, R30, -INF , !P4 ;  /* 0xff8000001ec57808 */ /* 0x000fc40006000000 */
[CC--:B------:R-:W-:Y:S02]  /*13a70*/  ISETP.GE.AND P4, PT, R2.reuse, R5.reuse, PT ;  /* 0x000000050200720c */ /* 0x0c0fe40003f86270 */
[----:B------:R-:W-:Y:S02]  /*13a80*/  ISETP.GE.AND P5, PT, R2, R4, PT ;  /* 0x000000040200720c */ /* 0x000fe40003fa6270 */
[--C-:B------:R-:W-:Y:S02]  /*13a90*/  LOP3.LUT R2, R0, 0xf1, R7.reuse, 0xfe, !PT ;  /* 0x000000f100027812 */ /* 0x100fe400078efe07 */
[----:B--2---:R-:W-:Y:S02]  /*13aa0*/  FSEL R96, R32, -INF , !P3 ;  /* 0xff80000020607808 */ /* 0x004fe40005800000 */
[----:B------:R-:W-:Y:S02]  /*13ab0*/  ISETP.GE.AND P3, PT, R2, R5, PT ;  /* 0x000000050200720c */ /* 0x000fe40003f66270 */
[----:B------:R-:W-:-:S02]  /*13ac0*/  LOP3.LUT R7, R0, 0xf8, R7, 0xfe, !PT ;  /* 0x000000f800077812 */ /* 0x000fc400078efe07 */
[----:B------:R-:W-:Y:S02]  /*13ad0*/  FSEL R199, R34, -INF , !P1 ;  /* 0xff80000022c77808 */ /* 0x000fe40004800000 */
[----:B------:R-:W-:Y:S02]  /*13ae0*/  FSEL R97, R33, -INF , !P2 ;  /* 0xff80000021617808 */ /* 0x000fe40005000000 */
[----:B------:R-:W-:Y:S02]  /*13af0*/  FSEL R200, R35, -INF , !P0 ;  /* 0xff80000023c87808 */ /* 0x000fe40004000000 */
[----:B----4-:R-:W-:Y:S02]  /*13b00*/  FSEL R106, R16, -INF , !P4 ;  /* 0xff800000106a7808 */ /* 0x010fe40006000000 */
[----:B------:R-:W-:Y:S02]  /*13b10*/  FSEL R188, R17, -INF , !P3 ;  /* 0xff80000011bc7808 */ /* 0x000fe40005800000 */
[----:B------:R-:W-:-:S02]  /*13b20*/  ISETP.GE.AND P2, PT, R7, R5, PT ;  /* 0x000000050700720c */ /* 0x000fc40003f46270 */
[----:B------:R-:W-:Y:S02]  /*13b30*/  LOP3.LUT P4, RZ, R184, 0x1, RZ, 0xc0, !PT ;  /* 0x00000001b8ff7812 */ /* 0x000fe4000788c0ff */
[-C--:B------:R-:W-:Y:S02]  /*13b40*/  ISETP.GE.AND P1, PT, R2, R4.reuse, PT ;  /* 0x000000040200720c */ /* 0x080fe40003f26270 */
[----:B------:R-:W-:Y:S02]  /*13b50*/  LOP3.LUT P3, RZ, R184, 0x2, RZ, 0xc0, !PT ;  /* 0x00000002b8ff7812 */ /* 0x000fe4000786c0ff */
[----:B------:R-:W-:Y:S02]  /*13b60*/  ISETP.GE.AND P0, PT, R7, R4, PT ;  /* 0x000000040700720c */ /* 0x000fe40003f06270 */
[----:B-----5:R-:W-:Y:S02]  /*13b70*/  FSEL R201, R12, -INF , !P2 ;  /* 0xff8000000cc97808 */ /* 0x020fe40005000000 */
[----:B------:R-:W-:-:S02]  /*13b80*/  FSEL R202, R13, -INF , !P3 ;  /* 0xff8000000dca7808 */ /* 0x000fc40005800000 */
[----:B------:R-:W-:Y:S02]  /*13b90*/  FSEL R203, R18, -INF , !P5 ;  /* 0xff80000012cb7808 */ /* 0x000fe40006800000 */
[----:B------:R-:W-:Y:S02]  /*13ba0*/  FSEL R204, R19, -INF , !P1 ;  /* 0xff80000013cc7808 */ /* 0x000fe40004800000 */
        /* <DEDUP_REMOVED lines=58> */
[----:B------:R-:W-:-:S03]  /*13f50*/  SHF.R.S32.HI R7, RZ, 0x1f, R6 ;  /* 0x0000001fff077819 */ /* 0x000fc60000011406 */
[----:B------:R-:W-:Y:S02]  /*13f60*/  IMAD.MOV.U32 R0, RZ, RZ, R4 ;  /* 0x000000ffff007224 */ /* 0x000fe400078e0004 */
[----:B------:R-:W-:-:S04]  /*13f70*/  IMAD R2, R7, c[0x0][0x180], RZ ;  /* 0x0000600007027a24 */ /* 0x000fc800078e02ff */
[----:B------:R-:W-:-:S05]  /*13f80*/  IMAD R2, R6, c[0x0][0x184], R2 ;  /* 0x0000610006027a24 */ /* 0x000fca00078e0202 */
[----:B------:R-:W-:Y:S01]  /*13f90*/  IADD3 R2, R5, R2, RZ ;  /* 0x0000000205027210 */ /* 0x000fe20007ffe0ff */
[----:B------:R-:W-:Y:S05]  /*13fa0*/  BRA `(.L_x_2573) ;  /* 0x0000003000007947 */ /* 0x000fea0003800000 */
.L_x_2572:
[----:B------:R-:W-:-:S05]  /*13fb0*/  IMAD.MOV.U32 R0, RZ, RZ, c[0x0][0x198] ;  /* 0x00006600ff007624 */ /* 0x000fca00078e00ff */
[----:B------:R-:W-:-:S04]  /*13fc0*/  LEA R0, -R0, RZ, 0x8 ;  /* 0x000000ff00007211 */ /* 0x000fc800078e41ff */
[----:B------:R-:W-:Y:S02]  /*13fd0*/  SHF.R.S32.HI R2, RZ, 0x1f, R0 ;  /* 0x0000001fff027819 */ /* 0x000fe40000011400 */
.L_x_2573:
        /* <DEDUP_REMOVED lines=34> */
.L_x_2571:
        /* <DEDUP_REMOVED lines=260> */
[----:B--2---:R-:W-:-:S04]  /*15240*/  FFMA.FTZ R4, R42, c[0x0][0x23c], -R2 ;  /* 0x00008f002a047a23 */ /* 0x004fc80000010802 */
[----:B------:R1:W-:Y:S02]  /*15250*/  MUFU.EX2 R31, R4 ;  /* 0x00000004001f7308 */ /* 0x0003e40000000800 */
[----:B-1----:R-:W-:-:S06]  /*15260*/  FFMA.FTZ R4, R41, c[0x0][0x23c], -R2 ;  /* 0x00008f0029047a23 */ /* 0x002fcc0000010802 */
[----:B------:R1:W-:Y:S02]  /*15270*/  MUFU.EX2 R84, R4 ;  /* 0x0000000400547308 */ /* 0x0003e40000000800 */
[--C-:B-1----:R-:W-:Y:S02]  /*15280*/  FFMA.FTZ R4, R40, c[0x0][0x23c], -R2.reuse ;  /* 0x00008f0028047a23 */ /* 0x102fe40000010802 */
[----:B------:R-:W-:Y:S04]  /*15290*/  LDSM.16.MT88.4 R40, [R135+0x7800] ;  /* 0x007800008728783b */ /* 0x000fe80000004200 */
[----:B------:R1:W-:Y:S02]  /*152a0*/  MUFU.EX2 R86, R4 ;  /* 0x0000000400567308 */ /* 0x0003e40000000800 */
[----:B-1----:R-:W-:-:S02]  /*152b0*/  FFMA.FTZ R4, R24, c[0x0][0x23c], -R2 ;  /* 0x00008f0018047a23 */ /* 0x002fc40000010802 */
[----:B------:R-:W1:Y:S04]  /*152c0*/  LDSM.16.MT88.4 R24, [R135+0x5400] ;  /* 0x005400008718783b */ /* 0x000e680000004200 */
[----:B------:R2:W-:Y:S02]  /*152d0*/  MUFU.EX2 R32, R4 ;  /* 0x0000000400207308 */ /* 0x0005e40000000800 */
[----:B--2---:R-:W-:-:S06]  /*152e0*/  FFMA.FTZ R4, R23, c[0x0][0x23c], -R2 ;  /* 0x00008f0017047a23 */ /* 0x004fcc0000010802 */
[----:B------:R2:W4:Y:S02]  /*152f0*/  MUFU.EX2 R21, R4 ;  /* 0x0000000400157308 */ /* 0x0005240000000800 */
[----:B--2---:R-:W-:-:S06]  /*15300*/  FFMA.FTZ R4, R100, c[0x0][0x23c], -R0 ;  /* 0x00008f0064047a23 */ /* 0x004fcc0000010800 */
[----:B------:R2:W-:Y:S08]  /*15310*/  MUFU.EX2 R100, R3 ;  /* 0x0000000300647308 */ /* 0x0005f00000000800 */
[----:B------:R5:W-:Y:S01]  /*15320*/  MUFU.EX2 R46, R4 ;  /* 0x00000004002e7308 */ /* 0x000be20000000800 */
[----:B--2---:R-:W-:Y:S01]  /*15330*/  FFMA.FTZ R3, R107, c[0x0][0x23c], -R0 ;  /* 0x00008f006b037a23 */ /* 0x004fe20000010800 */
[----:B---3--:R-:W-:-:S06]  /*15340*/  MOV R107, R16 ;  /* 0x00000010006b7202 */ /* 0x008fcc0000000f00 */
        /* <DEDUP_REMOVED lines=9> */
[--C-:B--2---:R-:W-:Y:S01]  /*153e0*/  FFMA.FTZ R3, R109, c[0x0][0x23c], -R0.reuse ;  /* 0x00008f006d037a23 */ /* 0x104fe20000010800 */
[----:B------:R-:W-:Y:S02]  /*153f0*/  MOV R109, R32 ;  /* 0x00000020006d7202 */ /* 0x000fe40000000f00 */
[----:B------:R-:W2:Y:S04]  /*15400*/  LDSM.16.MT88.4 R32, [R164+0x5400] ;  /* 0x00540000a420783b */ /* 0x000ea80000004200 */
[----:B------:R4:W-:Y:S01]  /*15410*/  MUFU.EX2 R52, R3 ;  /* 0x0000000300347308 */ /* 0x0009e20000000800 */
[----:B---3--:R-:W-:-:S07]  /*15420*/  FFMA.FTZ R4, R102, c[0x0][0x23c], -R0 ;  /* 0x00008f0066047a23 */ /* 0x008fce0000010800 */
[----:B------:R3:W5:Y:S01]  /*15430*/  MUFU.EX2 R101, R4 ;  /* 0x0000000400657308 */ /* 0x0007620000000800 */
[----:B----4-:R-:W-:Y:S01]  /*15440*/  FFMA.FTZ R3, R111, c[0x0][0x23c], -R0 ;  /* 0x00008f006f037a23 */ /* 0x010fe20000010800 */
[----:B------:R-:W-:-:S06]  /*15450*/  MOV R111, R83 ;  /* 0x00000053006f7202 */ /* 0x000fcc0000000f00 */
[----:B------:R4:W-:Y:S01]  /*15460*/  MUFU.EX2 R51, R3 ;  /* 0x0000000300337308 */ /* 0x0009e20000000800 */
[----:B---3--:R-:W-:Y:S02]  /*15470*/  F2FP.BF16.PACK_AB R4, R208, R207 ;  /* 0x000000cfd004723e */ /* 0x008fe400000010ff */
[----:B-----5:R-:W-:-:S07]  /*15480*/  F2FP.BF16.PACK_AB R7, R101, R70 ;  /* 0x000000466507723e */ /* 0x020fce00000010ff */
[----:B------:R-:W-:Y:S01]  /*15490*/  HMMA.16816.F32.BF16 R16, R4, R8, R136 ;  /* 0x000000080410723c */ /* 0x000fe20000041888 */
[----:B----4-:R-:W-:Y:S01]  /*154a0*/  FFMA.FTZ R3, R114, c[0x0][0x23c], -R0 ;  /* 0x00008f0072037a23 */ /* 0x010fe20000010800 */
[----:B------:R-:W-:-:S06]  /*154b0*/  MOV R114, R29 ;  /* 0x0000001d00727202 */ /* 0x000fcc0000000f00 */
[C---:B------:R-:W-:Y:S01]  /*154c0*/  HMMA.16816.F32.BF16 R20, R4.reuse, R10, R140 ;  /* 0x0000000a0414723c */ /* 0x040fe2000004188c */
[----:B------:R-:W-:Y:S07]  /*154d0*/  LDSM.16.MT88.4 R140, [R135+0x8800] ;  /* 0x00880000878c783b */ /* 0x000fee0000004200 */
[C---:B------:R-:W-:Y:S07]  /*154e0*/  HMMA.16816.F32.BF16 R8, R4.reuse, R14, R148 ;  /* 0x0000000e0408723c */ /* 0x040fee0000041894 */
[----:B------:R-:W-:Y:S01]  /*154f0*/  MOV R151, R86 ;  /* 0x0000005600977202 */ /* 0x000fe20000000f00 */
[----:B------:R-:W-:Y:S01]  /*15500*/  HMMA.16816.F32.BF16 R144, R4, R12, R144 ;  /* 0x0000000c0490723c */ /* 0x000fe20000041890 */
[----:B------:R3:W4:Y:S01]  /*15510*/  MUFU.EX2 R86, R3 ;  /* 0x0000000300567308 */ /* 0x0007220000000800 */
[----:B------:R-:W-:Y:S01]  /*15520*/  MOV R149, R31 ;  /* 0x0000001f00957202 */ /* 0x000fe20000000f00 */
[----:B------:R-:W5:Y:S01]  /*15530*/  LDSM.16.MT88.4 R12, [R135+0x5800] ;  /* 0x00580000870c783b */ /* 0x000f620000004200 */
[----:B------:R-:W-:-:S02]  /*15540*/  MOV R148, R30 ;  /* 0x0000001e00947202 */ /* 0x000fc40000000f00 */
[----:B------:R-:W-:Y:S02]  /*15550*/  MOV R150, R84 ;  /* 0x0000005400967202 */ /* 0x000fe40000000f00 */
[----:B------:R-:W-:Y:S02]  /*15560*/  F2FP.BF16.PACK_AB R4, R211, R212 ;  /* 0x000000d4d304723e */ /* 0x000fe400000010ff */
[----:B------:R-:W-:Y:S02]  /*15570*/  F2FP.BF16.PACK_AB R5, R87, R100 ;  /* 0x000000645705723e */ /* 0x000fe400000010ff */
[----:B------:R-:W-:Y:S02]  /*15580*/  F2FP.BF16.PACK_AB R6, R215, R213 ;  /* 0x000000d5d706723e */ /* 0x000fe400000010ff */
[----:B------:R-:W-:Y:S01]  /*15590*/  F2FP.BF16.PACK_AB R7, R52, R53 ;  /* 0x000000353407723e */ /* 0x000fe200000010ff */
[----:B---3--:R-:W-:Y:S01]  /*155a0*/  FFMA.FTZ R3, R116, c[0x0][0x23c], -R0 ;  /* 0x00008f0074037a23 */ /* 0x008fe20000010800 */
[----:B------:R-:W-:-:S02]  /*155b0*/  MOV R116, R28 ;  /* 0x0000001c00747202 */ /* 0x000fc40000000f00 */
[----:B------:R-:W3:Y:S01]  /*155c0*/  LDSM.16.MT88.4 R28, [R164+0x5800] ;  /* 0x00580000a41c783b */ /* 0x000ee20000004200 */
[----:B------:R2:W-:Y:S02]  /*155d0*/  MUFU.EX2 R60, R3 ;  /* 0x00000003003c7308 */ /* 0x0005e40000000800 */
[C---:B-1----:R-:W-:Y:S08]  /*155e0*/  HMMA.16816.F32.BF16 R16, R4.reuse, R24, R16 ;  /* 0x000000180410723c */ /* 0x042ff00000041810 */
[----:B------:R-:W-:Y:S01]  /*155f0*/  HMMA.16816.F32.BF16 R20, R4, R26, R20 ;  /* 0x0000001a0414723c */ /* 0x000fe20000041814 */
[----:B--2---:R-:W-:-:S07]  /*15600*/  FFMA.FTZ R3, R113, c[0x0][0x23c], -R0 ;  /* 0x00008f0071037a23 */ /* 0x004fce0000010800 */
[C---:B------:R-:W-:Y:S01]  /*15610*/  HMMA.16816.F32.BF16 R8, R4.reuse, R34, R8 ;  /* 0x000000220408723c */ /* 0x040fe20000041808 */
[----:B------:R-:W-:Y:S01]  /*15620*/  MOV R113, R39 ;  /* 0x0000002700717202 */ /* 0x000fe20000000f00 */
[----:B------:R1:W2:Y:S06]  /*15630*/  MUFU.EX2 R85, R3 ;  /* 0x0000000300557308 */ /* 0x0002ac0000000800 */
[----:B------:R-:W-:Y:S01]  /*15640*/  HMMA.16816.F32.BF16 R24, R4, R32, R144 ;  /* 0x000000200418723c */ /* 0x000fe20000041890 */
[----:B------:R-:W3:Y:S06]  /*15650*/  LDSM.16.MT88.4 R32, [R135+0x5c00] ;  /* 0x005c00008720783b */ /* 0x000eec0000004200 */
[----:B------:R-:W-:-:S02]  /*15660*/  MOV R147, R38 ;  /* 0x0000002600937202 */ /* 0x000fc40000000f00 */
[----:B------:R-:W-:Y:S01]  /*15670*/  MOV R146, R37 ;  /* 0x0000002500927202 */ /* 0x000fe20000000f00 */
[----:B-1----:R-:W-:Y:S01]  /*15680*/  FFMA.FTZ R3, R36, c[0x0][0x23c], -R2 ;  /* 0x00008f0024037a23 */ /* 0x002fe20000010802 */
[----:B------:R-:W-:Y:S01]  /*15690*/  F2FP.BF16.PACK_AB R4, R217, R214 ;  /* 0x000000d6d904723e */ /* 0x000fe200000010ff */
[----:B------:R-:W1:Y:S01]  /*156a0*/  LDSM.16.MT88.4 R36, [R164+0x5c00] ;  /* 0x005c0000a424783b */ /* 0x000e620000004200 */
[----:B----4-:R-:W-:Y:S01]  /*156b0*/  F2FP.BF16.PACK_AB R5, R86, R51 ;  /* 0x000000335605723e */ /* 0x010fe200000010ff */
[----:B------:R4:W-:Y:S01]  /*156c0*/  MUFU.EX2 R104, R3 ;  /* 0x0000000300687308 */ /* 0x0009e20000000800 */
[----:B------:R-:W-:Y:S02]  /*156d0*/  F2FP.BF16.PACK_AB R6, R218, R216 ;  /* 0x000000d8da06723e */ /* 0x000fe400000010ff */
[----:B--2---:R-:W-:-:S07]  /*156e0*/  F2FP.BF16.PACK_AB R7, R85, R60 ;  /* 0x0000003c5507723e */ /* 0x004fce00000010ff */
[----:B-----5:R-:W-:Y:S01]  /*156f0*/  HMMA.16816.F32.BF16 R16, R4, R12, R16 ;  /* 0x0000000c0410723c */ /* 0x020fe20000041810 */
[----:B----4-:R-:W-:-:S07]  /*15700*/  FFMA.FTZ R3, R115, c[0x0][0x23c], -R0 ;  /* 0x00008f0073037a23 */ /* 0x010fce0000010800 */
[C---:B------:R-:W-:Y:S01]  /*15710*/  HMMA.16816.F32.BF16 R20, R4.reuse, R14, R20 ;  /* 0x0000000e0414723c */ /* 0x040fe20000041814 */
[----:B------:R-:W2:Y:S01]  /*15720*/  LDSM.16.MT88.4 R12, [R135+0x6000] ;  /* 0x00600000870c783b */ /* 0x000ea20000004200 */
[----:B------:R4:W-:Y:S06]  /*15730*/  MUFU.EX2 R49, R3 ;  /* 0x0000000300317308 */ /* 0x0009ec0000000800 */
[C---:B---3--:R-:W-:Y:S08]  /*15740*/  HMMA.16816.F32.BF16 R8, R4.reuse, R30, R8 ;  /* 0x0000001e0408723c */ /* 0x048ff00000041808 */
[----:B------:R-:W-:Y:S01]  /*15750*/  HMMA.16816.F32.BF16 R24, R4, R28, R24 ;  /* 0x0000001c0418723c */ /* 0x000fe20000041818 */
[----:B------:R-:W3:Y:S01]  /*15760*/  LDSM.16.MT88.4 R28, [R164+0x6000] ;  /* 0x00600000a41c783b */ /* 0x000ee20000004200 */
[----:B----4-:R-:W-:-:S04]  /*15770*/  FFMA.FTZ R3, R120, c[0x0][0x23c], -R0 ;  /* 0x00008f0078037a23 */ /* 0x010fc80000010800 */
[----:B------:R4:W5:Y:S01]  /*15780*/  MUFU.EX2 R84, R3 ;  /* 0x0000000300547308 */ /* 0x0009620000000800 */
[----:B------:R-:W-:Y:S02]  /*15790*/  F2FP.BF16.PACK_AB R4, R220, R219 ;  /* 0x000000dbdc04723e */ /* 0x000fe400000010ff */
[----:B------:R-:W-:Y:S01]  /*157a0*/  F2FP.BF16.PACK_AB R6, R221, R222 ;  /* 0x000000dedd06723e */ /* 0x000fe200000010ff */
[----:B----4-:R-:W-:Y:S01]  /*157b0*/  FFMA.FTZ R3, R122, c[0x0][0x23c], -R0 ;  /* 0x00008f007a037a23 */ /* 0x010fe20000010800 */
[----:B-----5:R-:W-:-:S03]  /*157c0*/  F2FP.BF16.PACK_AB R5, R84, R49 ;  /* 0x000000315405723e */ /* 0x020fc600000010ff */
[----:B------:R4:W-:Y:S02]  /*157d0*/  MUFU.EX2 R83, R3 ;  /* 0x0000000300537308 */ /* 0x0009e40000000800 */
[----:B----4-:R-:W-:-:S06]  /*157e0*/  FFMA.FTZ R3, R119, c[0x0][0x23c], -R0 ;  /* 0x00008f0077037a23 */ /* 0x010fcc0000010800 */
[----:B------:R4:W5:Y:S02]  /*157f0*/  MUFU.EX2 R82, R3 ;  /* 0x0000000300527308 */ /* 0x0009640000000800 */
[----:B----4-:R-:W-:Y:S01]  /*15800*/  FFMA.FTZ R3, R89, c[0x0][0x23c], -R2 ;  /* 0x00008f0059037a23 */ /* 0x010fe20000010802 */
[----:B-----5:R-:W-:-:S05]  /*15810*/  F2FP.BF16.PACK_AB R7, R82, R83 ;  /* 0x000000535207723e */ /* 0x020fca00000010ff */
[----:B------:R4:W-:Y:S02]  /*15820*/  MUFU.EX2 R103, R3 ;  /* 0x0000000300677308 */ /* 0x0009e40000000800 */
[C---:B------:R-:W-:Y:S08]  /*15830*/  HMMA.16816.F32.BF16 R16, R4.reuse, R32, R16 ;  /* 0x000000200410723c */ /* 0x040ff00000041810 */
[----:B------:R-:W-:Y:S01]  /*15840*/  HMMA.16816.F32.BF16 R20, R4, R34, R20 ;  /* 0x000000220414723c */ /* 0x000fe20000041814 */
[----:B------:R-:W5:Y:S01]  /*15850*/  LDSM.16.MT88.4 R32, [R135+0x6400] ;  /* 0x006400008720783b */ /* 0x000f620000004200 */
[----:B----4-:R-:W-:-:S04]  /*15860*/  FFMA.FTZ R3, R121, c[0x0][0x23c], -R0 ;  /* 0x00008f0079037a23 */ /* 0x010fc80000010800 */
[----:B------:R4:W-:Y:S02]  /*15870*/  MUFU.EX2 R80, R3 ;  /* 0x0000000300507308 */ /* 0x0009e40000000800 */
[C---:B-1----:R-:W-:Y:S08]  /*15880*/  HMMA.16816.F32.BF16 R8, R4.reuse, R38, R8 ;  /* 0x000000260408723c */ /* 0x042ff00000041808 */
[----:B------:R-:W-:Y:S01]  /*15890*/  HMMA.16816.F32.BF16 R24, R4, R36, R24 ;  /* 0x000000240418723c */ /* 0x000fe20000041818 */
[----:B------:R-:W1:Y:S01]  /*158a0*/  LDSM.16.MT88.4 R36, [R164+0x6400] ;  /* 0x00640000a424783b */ /* 0x000e620000004200 */
[----:B----4-:R-:W-:-:S05]  /*158b0*/  FFMA.FTZ R3, R125, c[0x0][0x23c], -R0 ;  /* 0x00008f007d037a23 */ /* 0x010fca0000010800 */
[----:B------:R-:W-:Y:S02]  /*158c0*/  F2FP.BF16.PACK_AB R4, R224, R223 ;  /* 0x000000dfe004723e */ /* 0x000fe400000010ff */
[----:B------:R-:W-:Y:S01]  /*158d0*/  F2FP.BF16.PACK_AB R6, R225, R226 ;  /* 0x000000e2e106723e */ /* 0x000fe200000010ff */
[----:B------:R4:W2:Y:S02]  /*158e0*/  MUFU.EX2 R81, R3 ;  /* 0x0000000300517308 */ /* 0x0008a40000000800 */
[----:B----4-:R-:W-:Y:S01]  /*158f0*/  FFMA.FTZ R3, R127, c[0x0][0x23c], -R0 ;  /* 0x00008f007f037a23 */ /* 0x010fe20000010800 */
[----:B--2---:R-:W-:-:S05]  /*15900*/  F2FP.BF16.PACK_AB R5, R81, R80 ;  /* 0x000000505105723e */ /* 0x004fca00000010ff */
        /* <DEDUP_REMOVED lines=11> */
[C---:B---3--:R-:W-:Y:S08]  /*159c0*/  HMMA.16816.F32.BF16 R8, R4.reuse, R30, R8 ;  /* 0x0000001e0408723c */ /* 0x048ff00000041808 */
[----:B------:R-:W-:Y:S01]  /*159d0*/  HMMA.16816.F32.BF16 R24, R4, R28, R24 ;  /* 0x0000001c0418723c */ /* 0x000fe20000041818 */
[----:B------:R-:W3:Y:S01]  /*159e0*/  LDSM.16.MT88.4 R28, [R164+0x6800] ;  /* 0x00680000a41c783b */ /* 0x000ee20000004200 */
        /* <DEDUP_REMOVED lines=54> */
[----:B------:R-:W-:Y:S01]  /*15d50*/  LDSM.16.MT88.4 R32, [R135+0x7400] ;  /* 0x007400008720783b */ /* 0x000fe20000004200 */
[----:B-1----:R-:W-:-:S04]  /*15d60*/  FFMA.FTZ R3, R160, c[0x0][0x23c], -R0 ;  /* 0x00008f00a0037a23 */ /* 0x002fc80000010800 */
[----:B------:R1:W-:Y:S02]  /*15d70*/  MUFU.EX2 R64, R3 ;  /* 0x0000000300407308 */ /* 0x0003e40000000800 */
[C---:B-----5:R-:W-:Y:S08]  /*15d80*/  HMMA.16816.F32.BF16 R8, R4.reuse, R38, R8 ;  /* 0x000000260408723c */ /* 0x060ff00000041808 */
        /* <DEDUP_REMOVED lines=16> */
[----:B-1----:R-:W-:-:S04]  /*15e90*/  FFMA.FTZ R3, R189, c[0x0][0x23c], -R0 ;  /* 0x00008f00bd037a23 */ /* 0x002fc80000010800 */
[----:B------:R1:W-:Y:S03]  /*15ea0*/  MUFU.EX2 R57, R3 ;  /* 0x0000000300397308 */ /* 0x0003e60000000800 */
[C---:B---3--:R-:W-:Y:S07]  /*15eb0*/  HMMA.16816.F32.BF16 R12, R4.reuse, R30, R8 ;  /* 0x0000001e040c723c */ /* 0x048fee0000041808 */
        /* <DEDUP_REMOVED lines=266> */
.L_x_2568:
        /* <DEDUP_REMOVED lines=15> */
.L_x_2578:
        /* <DEDUP_REMOVED lines=66> */
.L_x_2575:
        /* <DEDUP_REMOVED lines=454> */
.L_x_2577:
        /* <DEDUP_REMOVED lines=32> */
.L_x_2576:
        /* <DEDUP_REMOVED lines=712> */
.L_x_2574:
        /* <DEDUP_REMOVED lines=59> */
[----:B------:R-:W4:Y:S01]  /*1c300*/  S2R R11, SR_TID.X ;  /* 0x00000000000b7919 */ /* 0x000f220000002100 */
        /* <DEDUP_REMOVED lines=12> */
[----:B------:R-:W-:Y:S01]  /*1c3d0*/  LOP3.LUT R8, R10, R8, RZ, 0x3c, !PT ;  /* 0x000000080a087212 */ /* 0x000fe200078e3cff */
[----:B------:R-:W-:Y:S01]  /*1c3e0*/  FMUL.FTZ R145, R2, R145 ;  /* 0x0000009102917220 */ /* 0x000fe20000410000 */
[----:B------:R-:W-:Y:S01]  /*1c3f0*/  ISETP.NE.U32.AND P3, PT, R6, 0x1, PT ;  /* 0x000000010600780c */ /* 0x000fe20003f65070 */
[----:B------:R-:W-:Y:S01]  /*1c400*/  IMAD.MOV.U32 R6, RZ, RZ, -0x20 ;  /* 0xffffffe0ff067424 */ /* 0x000fe200078e00ff */
[----:B------:R-:W-:Y:S01]  /*1c410*/  STS.64 [R7.X4], R136 ;  /* 0x0000008807007388 */ /* 0x000fe20000004a00 */
[----:B------:R-:W-:Y:S01]  /*1c420*/  IMAD.SHL.U32 R4, R7, 0x4, RZ ;  /* 0x0000000407047824 */ /* 0x000fe200078e00ff */
[----:B------:R-:W-:Y:S01]  /*1c430*/  IADD3 R0, R16, R8, RZ ;  /* 0x0000000810007210 */ /* 0x000fe20007ffe0ff */
[----:B------:R-:W-:Y:S01]  /*1c440*/  FMUL.FTZ R148, R2, R148 ;  /* 0x0000009402947220 */ /* 0x000fe20000410000 */
[----:B------:R-:W-:Y:S01]  /*1c450*/  SEL R6, R6, 0x20, !P3 ;  /* 0x0000002006067807 */ /* 0x000fe20005800000 */
[----:B------:R-:W-:Y:S01]  /*1c460*/  FMUL.FTZ R149, R2, R149 ;  /* 0x0000009502957220 */ /* 0x000fe20000410000 */
[C---:B------:R-:W-:Y:S01]  /*1c470*/  IADD3 R2, R4.reuse, 0x40, RZ ;  /* 0x0000004004027810 */ /* 0x040fe20007ffe0ff */
[C---:B---3--:R-:W-:Y:S01]  /*1c480*/  FMUL.FTZ R139, R5.reuse, R139 ;  /* 0x0000008b058b7220 */ /* 0x048fe20000410000 */
[----:B------:R-:W-:Y:S01]  /*1c490*/  @P2 IADD3 R2, R4, -0x40, RZ ;  /* 0xffffffc004022810 */ /* 0x000fe20007ffe0ff */
[C---:B------:R-:W-:Y:S01]  /*1c4a0*/  FMUL.FTZ R138, R5.reuse, R138 ;  /* 0x0000008a058a7220 */ /* 0x040fe20000410000 */
[----:B------:R-:W2:Y:S01]  /*1c4b0*/  S2R R8, SR_CTAID.Z ;  /* 0x0000000000087919 */ /* 0x000ea20000002700 */
[C---:B------:R-:W-:Y:S01]  /*1c4c0*/  FMUL.FTZ R143, R5.reuse, R143 ;  /* 0x0000008f058f7220 */ /* 0x040fe20000410000 */
[----:B------:R-:W3:Y:S01]  /*1c4d0*/  @P1 MUFU.LG2 R10, R14 ;  /* 0x0000000e000a1308 */ /* 0x000ee20000000c00 */
[C---:B------:R-:W-:Y:S01]  /*1c4e0*/  FMUL.FTZ R142, R5.reuse, R142 ;  /* 0x0000008e058e7220 */ /* 0x040fe20000410000 */
[----:B------:R-:W-:Y:S01]  /*1c4f0*/  STS.64 [R7.X4+0x400], R138 ;  /* 0x0004008a07007388 */ /* 0x000fe20000004a00 */
[----:B------:R-:W-:-:S02]  /*1c500*/  FMUL.FTZ R147, R5, R147 ;  /* 0x0000009305937220 */ /* 0x000fc40000410000 */
[C---:B------:R-:W-:Y:S02]  /*1c510*/  FMUL.FTZ R146, R5.reuse, R146 ;  /* 0x0000009205927220 */ /* 0x040fe40000410000 */
[C---:B------:R-:W-:Y:S01]  /*1c520*/  FMUL.FTZ R151, R5.reuse, R151 ;  /* 0x0000009705977220 */ /* 0x040fe20000410000 */
[----:B------:R-:W1:Y:S01]  /*1c530*/  @P0 MUFU.LG2 R9, R15 ;  /* 0x0000000f00090308 */ /* 0x000e620000000c00 */
[----:B------:R-:W-:Y:S02]  /*1c540*/  FMUL.FTZ R150, R5, R150 ;  /* 0x0000009605967220 */ /* 0x000fe40000410000 */
[----:B------:R-:W-:Y:S02]  /*1c550*/  IMAD.IADD R5, R4, 0x1, R6 ;  /* 0x0000000104057824 */ /* 0x000fe400078e0206 */
[----:B------:R-:W-:-:S03]  /*1c560*/  IMAD.IADD R4, R6, 0x1, R2 ;  /* 0x0000000106047824 */ /* 0x000fc600078e0202 */
[----:B------:R-:W-:Y:S04]  /*1c570*/  STS.64 [R5], R140 ;  /* 0x0000008c05007388 */ /* 0x000fe80000000a00 */
[----:B------:R1:W-:Y:S04]  /*1c580*/  STS.64 [R5+0x400], R142 ;  /* 0x0004008e05007388 */ /* 0x0003e80000000a00 */
[----:B------:R-:W-:Y:S04]  /*1c590*/  STS.64 [R2], R144 ;  /* 0x0000009002007388 */ /* 0x000fe80000000a00 */
[----:B------:R4:W-:Y:S04]  /*1c5a0*/  STS.64 [R2+0x400], R146 ;  /* 0x0004009202007388 */ /* 0x0009e80000000a00 */
[----:B------:R-:W-:Y:S04]  /*1c5b0*/  STS.64 [R4], R148 ;  /* 0x0000009404007388 */ /* 0x000fe80000000a00 */
[----:B------:R2:W-:Y:S04]  /*1c5c0*/  STS.64 [R4+0x400], R150 ;  /* 0x0004009604007388 */ /* 0x0005e80000000a00 */
[----:B------:R-:W-:Y:S06]  /*1c5d0*/  BAR.SYNC.DEFER_BLOCKING 0x0 ;  /* 0x0000000000007b1d */ /* 0x000fec0000010000 */
[----:B-1----:R-:W1:Y:S01]  /*1c5e0*/  S2R R5, SR_CTAID.Y ;  /* 0x0000000000057919 */ /* 0x002e620000002600 */
[----:B----4-:R-:W-:-:S04]  /*1c5f0*/  SHF.R.S32.HI R2, RZ, 0x1f, R11 ;  /* 0x0000001fff027819 */ /* 0x010fc8000001140b */
[----:B------:R-:W-:Y:S02]  /*1c600*/  LEA.HI R2, R2, R11, RZ, 0x5 ;  /* 0x0000000b02027211 */ /* 0x000fe400078f28ff */
[----:B--2---:R-:W-:Y:S01]  /*1c610*/  SHF.R.S32.HI R4, RZ, 0x1f, R13 ;  /* 0x0000001fff047819 */ /* 0x004fe2000001140d */
[----:B------:R-:W2:Y:S03]  /*1c620*/  LDS.128 R32, [R0.X4] ;  /* 0x0000000000207984 */ /* 0x000ea60000004c00 */
[----:B------:R-:W-:Y:S01]  /*1c630*/  LEA.HI R4, R4, R13, RZ, 0x2 ;  /* 0x0000000d04047211 */ /* 0x000fe200078f10ff */
[----:B------:R-:W4:Y:S03]  /*1c640*/  LDS.128 R28, [R0.X4+0x800] ;  /* 0x00080000001c7984 */ /* 0x000f260000004c00 */
[----:B------:R-:W-:Y:S01]  /*1c650*/  LOP3.LUT R4, R4, 0xffffffc, RZ, 0xc0, !PT ;  /* 0x0ffffffc04047812 */ /* 0x000fe200078ec0ff */
[----:B------:R-:W2:Y:S01]  /*1c660*/  LDS.128 R24, [R0.X4+0x1000] ;  /* 0x0010000000187984 */ /* 0x000ea20000004c00 */
[----:B-1----:R-:W-:-:S03]  /*1c670*/  IMAD R5, R5, c[0x0][0x210], R246 ;  /* 0x0000840005057a24 */ /* 0x002fc600078e02f6 */
[----:B------:R1:W2:Y:S02]  /*1c680*/  LDS.128 R16, [R0.X4+0x1800] ;  /* 0x0018000000107984 */ /* 0x0002a40000004c00 */
[----:B-1----:R-:W-:-:S04]  /*1c690*/  IMAD.MOV R0, RZ, RZ, -R246 ;  /* 0x000000ffff007224 */ /* 0x002fc800078e0af6 */
[----:B------:R-:W-:Y:S01]  /*1c6a0*/  IMAD R6, R0, c[0x0][0x1c0], R8 ;  /* 0x0000700000067a24 */ /* 0x000fe200078e0208 */
[----:B------:R-:W-:Y:S01]  /*1c6b0*/  LOP3.LUT R0, R2, 0xffffffe0, RZ, 0xc0, !PT ;  /* 0xffffffe002007812 */ /* 0x000fe200078ec0ff */
[----:B------:R-:W-:Y:S01]  /*1c6c0*/  IMAD.MOV.U32 R8, RZ, RZ, -0x800000 ;  /* 0xff800000ff087424 */ /* 0x000fe200078e00ff */
[----:B------:R-:W-:Y:S01]  /*1c6d0*/  LOP3.LUT R2, R22, 0xffffffe0, RZ, 0xc0, !PT ;  /* 0xffffffe016027812 */ /* 0x000fe200078ec0ff */
[----:B------:R-:W-:Y:S01]  /*1c6e0*/  IMAD R6, R5, c[0x0][0x1c0], R6 ;  /* 0x0000700005067a24 */ /* 0x000fe200078e0206 */
[----:B------:R-:W-:Y:S01]  /*1c6f0*/  IADD3 R0, R11, -R0, RZ ;  /* 0x800000000b007210 */ /* 0x000fe20007ffe0ff */
[----:B---3--:R-:W-:Y:S01]  /*1c700*/  @P1 FMUL.FTZ R5, R10, 0.69314718246459960938 ;  /* 0x3f3172180a051820 */ /* 0x008fe20000410000 */
[----:B------:R-:W-:Y:S01]  /*1c710*/  SHF.L.U32 R11, R36, 0x6, RZ ;  /* 0x00000006240b7819 */ /* 0x000fe200000006ff */
[----:B------:R-:W-:Y:S01]  /*1c720*/  IMAD.IADD R2, R23, 0x1, -R2 ;  /* 0x0000000117027824 */ /* 0x000fe200078e0a02 */
[----:B------:R-:W-:-:S03]  /*1c730*/  SHF.R.S32.HI R7, RZ, 0x1f, R0 ;  /* 0x0000001fff077819 */ /* 0x000fc60000011400 */
[----:B------:R-:W-:Y:S01]  /*1c740*/  IMAD R6, R6, c[0x0][0x214], R11 ;  /* 0x0000850006067a24 */ /* 0x000fe200078e020b */
[----:B------:R-:W-:Y:S01]  /*1c750*/  LOP3.LUT P2, RZ, R2, 0x3, RZ, 0xc0, !PT ;  /* 0x0000000302ff7812 */ /* 0x000fe2000784c0ff */
[----:B------:R-:W-:Y:S01]  /*1c760*/  IMAD.IADD R2, R13, 0x1, -R4 ;  /* 0x000000010d027824 */ /* 0x000fe200078e0a04 */
[----:B------:R-:W-:Y:S01]  /*1c770*/  LEA.HI R0, R7, R0, RZ, 0x2 ;  /* 0x0000000007007211 */ /* 0x000fe200078f10ff */
[----:B------:R-:W-:Y:S02]  /*1c780*/  @P0 FMUL.FTZ R4, R9, 0.69314718246459960938 ;  /* 0x3f31721809040820 */ /* 0x000fe40000410000 */
[----:B------:R-:W-:Y:S01]  /*1c790*/  IMAD.MOV.U32 R7, RZ, RZ, -0x800000 ;  /* 0xff800000ff077424 */ /* 0x000fe200078e00ff */
[----:B------:R-:W-:Y:S01]  /*1c7a0*/  SHF.R.S32.HI R0, RZ, 0x2, R0 ;  /* 0x00000002ff007819 */ /* 0x000fe20000011400 */
[----:B------:R-:W-:Y:S02]  /*1c7b0*/  @P1 FFMA.FTZ R7, R20, c[0x0][0x238], R5 ;  /* 0x00008e0014071a23 */ /* 0x000fe40000010005 */
[----:B------:R-:W-:-:S02]  /*1c7c0*/  @P0 FFMA.FTZ R8, R3, c[0x0][0x238], R4 ;  /* 0x00008e0003080a23 */ /* 0x000fc40000010004 */
[----:B------:R-:W-:Y:S02]  /*1c7d0*/  IMAD R0, R2, 0x10, R0 ;  /* 0x0000001002007824 */ /* 0x000fe400078e0200 */
[----:B------:R-:W-:Y:S05]  /*1c7e0*/  @P2 BRA `(.L_x_2580) ;  /* 0x000000b000002947 */ /* 0x000fea0003800000 */
[----:B--2-45:R-:W-:Y:S01]  /*1c7f0*/  IMAD R2, R36, -0x40, R37 ;  /* 0xffffffc024027824 */ /* 0x034fe200078e0225 */
[----:B------:R-:W-:Y:S02]  /*1c800*/  IADD3 R4, R0, 0x8, RZ ;  /* 0x0000000800047810 */ /* 0x000fe40007ffe0ff */
[----:B------:R-:W-:Y:S02]  /*1c810*/  SHF.R.S32.HI R3, RZ, 0x1f, R0 ;  /* 0x0000001fff037819 */ /* 0x000fe40000011400 */
[----:B------:R-:W-:Y:S02]  /*1c820*/  IADD3 R5, P0, R6, R0, RZ ;  /* 0x0000000006057210 */ /* 0x000fe40007f1e0ff */
[-C--:B------:R-:W-:Y:S02]  /*1c830*/  ISETP.GE.AND P2, PT, R0, R2.reuse, PT ;  /* 0x000000020000720c */ /* 0x080fe40003f46270 */
[----:B------:R-:W-:-:S02]  /*1c840*/  ISETP.GE.AND P1, PT, R4, R2, PT ;  /* 0x000000020400720c */ /* 0x000fc40003f26270 */
[----:B------:R-:W-:Y:S02]  /*1c850*/  LEA.HI.X.SX32 R0, R6, R3, 0x1, P0 ;  /* 0x0000000306007211 */ /* 0x000fe400000f0eff */
[----:B------:R-:W-:-:S04]  /*1c860*/  LEA R2, P0, R5, c[0x0][0x208], 0x2 ;  /* 0x0000820005027a11 */ /* 0x000fc800078010ff */
[----:B------:R-:W-:-:S05]  /*1c870*/  LEA.HI.X R3, R5, c[0x0][0x20c], R0, 0x2, P0 ;  /* 0x0000830005037a11 */ /* 0x000fca00000f1400 */
[----:B------:R1:W-:Y:S04]  /*1c880*/  @!P2 STG.E [R2.64], R7 ;  /* 0x000000070200a986 */ /* 0x0003e8000c101904 */
[----:B------:R1:W-:Y:S02]  /*1c890*/  @!P1 STG.E [R2.64+0x20], R8 ;  /* 0x0000200802009986 */ /* 0x0003e4000c101904 */
.L_x_2580:
[----:B--2-4-:R-:W-:Y:S05]  /*1c8a0*/  BSYNC B0 ;  /* 0x0000000000007941 */ /* 0x014fea0003800000 */
.L_x_2579:
[----:B-1----:R-:W-:Y:S01]  /*1c8b0*/  IMAD.SHL.U32 R2, R21, 0x4, RZ ;  /* 0x0000000415027824 */ /* 0x002fe200078e00ff */
[----:B------:R-:W-:Y:S01]  /*1c8c0*/  IADD3 R7, R12, 0x10, RZ ;  /* 0x000000100c077810 */ /* 0x000fe20007ffe0ff */
[----:B------:R-:W-:Y:S01]  /*1c8d0*/  IMAD R0, R6, c[0x0][0x22c], RZ ;  /* 0x00008b0006007a24 */ /* 0x000fe200078e02ff */
[----:B------:R-:W-:Y:S01]  /*1c8e0*/  IADD3 R6, R12, 0x20, RZ ;  /* 0x000000200c067810 */ /* 0x000fe20007ffe0ff */
[----:B-----5:R-:W-:Y:S01]  /*1c8f0*/  IMAD R5, R36, -0x40, R37 ;  /* 0xffffffc024057824 */ /* 0x020fe200078e0225 */
[----:B------:R-:W-:-:S04]  /*1c900*/  SHF.R.S32.HI R3, RZ, 0x1f, R2 ;  /* 0x0000001fff037819 */ /* 0x000fc80000011402 */
[-C--:B------:R-:W-:Y:S01]  /*1c910*/  ISETP.GE.AND P3, PT, R7, R5.reuse, PT ;  /* 0x000000050700720c */ /* 0x080fe20003f66270 */
[----:B------:R-:W-:Y:S01]  /*1c920*/  IMAD.WIDE R2, R12, 0x20, R2 ;  /* 0x000000200c027825 */ /* 0x000fe200078e0202 */
[----:B------:R-:W-:-:S04]  /*1c930*/  ISETP.GE.AND P2, PT, R6, R5, PT ;  /* 0x000000050600720c */ /* 0x000fc80003f46270 */
[----:B------:R-:W-:-:S04]  /*1c940*/  IADD3 R4, P0, R0, R2, RZ ;  /* 0x0000000200047210 */ /* 0x000fc80007f1e0ff */
[----:B------:R-:W-:Y:S02]  /*1c950*/  LEA.HI.X.SX32 R3, R0, R3, 0x1, P0 ;  /* 0x0000000300037211 */ /* 0x000fe400000f0eff */
[----:B------:R-:W-:Y:S02]  /*1c960*/  ISETP.GE.AND P0, PT, R12, R5, PT ;  /* 0x000000050c00720c */ /* 0x000fe40003f06270 */
[----:B------:R-:W-:Y:S02]  /*1c970*/  LEA R2, P1, R4, c[0x0][0x1d8], 0x2 ;  /* 0x0000760004027a11 */ /* 0x000fe400078210ff */
[----:B------:R-:W-:Y:S02]  /*1c980*/  IADD3 R0, R12, 0x30, RZ ;  /* 0x000000300c007810 */ /* 0x000fe40007ffe0ff */
[----:B------:R-:W-:-:S05]  /*1c990*/  LEA.HI.X R3, R4, c[0x0][0x1dc], R3, 0x2, P1 ;  /* 0x0000770004037a11 */ /* 0x000fca00008f1403 */
[----:B------:R1:W-:Y:S04]  /*1c9a0*/  @!P3 STG.E.128 [R2.64+0x800], R28 ;  /* 0x0008001c0200b986 */ /* 0x0003e8000c101d04 */
[----:B------:R1:W-:Y:S04]  /*1c9b0*/  @!P0 STG.E.64 [R2.64], R32 ;  /* 0x0000002002008986 */ /* 0x0003e8000c101b04 */
[----:B------:R1:W-:Y:S01]  /*1c9c0*/  @!P0 STG.E.64 [R2.64+0x8], R34 ;  /* 0x0000082202008986 */ /* 0x0003e2000c101b04 */
[----:B------:R-:W-:-:S03]  /*1c9d0*/  ISETP.GE.AND P0, PT, R0, R5, PT ;  /* 0x000000050000720c */ /* 0x000fc60003f06270 */
[----:B------:R1:W-:Y:S10]  /*1c9e0*/  @!P2 STG.E.128 [R2.64+0x1000], R24 ;  /* 0x001000180200a986 */ /* 0x0003f4000c101d04 */
[----:B------:R-:W-:Y:S05]  /*1c9f0*/  @P0 EXIT ;  /* 0x000000000000094d */ /* 0x000fea0003800000 */
[----:B------:R-:W-:Y:S01]  /*1ca00*/  STG.E.128 [R2.64+0x1800], R16 ;  /* 0x0018001002007986 */ /* 0x000fe2000c101d04 */
[----:B------:R-:W-:Y:S05]  /*1ca10*/  EXIT ;  /* 0x000000000000794d */ /* 0x000fea0003800000 */
.L_x_2581:
        /* <DEDUP_REMOVED lines=14> */
.L_x_5215:


//--------------------- .text._ZN5flash24flash_fwd_splitkv_kernelI23Flash_fwd_kernel_traitsILi32ELi64ELi256ELi4ELb0ELb0EN7cutlass10bfloat16_tE19Flash_kernel_traitsILi32ELi64ELi256ELi4ES3_EELb1ELb0ELb1ELb0ELb0ELb0ELb1ELb1EEEvNS_16Flash_fwd_paramsE --------------------------
	.section	.text._ZN5flash24flash_fwd_splitkv_kernelI23Flash_fwd_kernel_traitsILi32ELi64ELi256ELi4ELb0ELb0EN7cutlass10bfloat16_tE19Flash_kernel_traitsILi32ELi64ELi256ELi4ES3_EELb1ELb0ELb1ELb0ELb0ELb0ELb1ELb1EEEvNS_16Flash_fwd_paramsE,"ax",@progbits
	.sectioninfo	@"SHI_REGISTERS=255"
	.align	128
        .global         _ZN5flash24flash_fwd_splitkv_kernelI23Flash_fwd_kernel_traitsILi32ELi64ELi256ELi4ELb0ELb0EN7cutlass10bfloat16_tE19Flash_kernel_traitsILi32ELi64ELi256ELi4ES3_EELb1ELb0ELb1ELb0ELb0ELb0ELb1ELb1EEEvNS_16Flash_fwd_paramsE
        .type           _ZN5flash24flash_fwd_splitkv_kernelI23Flash_fwd_kernel_traitsILi32ELi64ELi256ELi4ELb0ELb0EN7cutlass10bfloat16_tE19Flash_kernel_traitsILi32ELi64ELi256ELi4ES3_EELb1ELb0ELb1ELb0ELb0ELb0ELb1ELb1EEEvNS_16Flash_fwd_paramsE,@function
        .size           _ZN5flash24flash_fwd_splitkv_kernelI23Flash_fwd_kernel_traitsILi32ELi64ELi256ELi4ELb0ELb0EN7cutlass10bfloat16_tE19Flash_kernel_traitsILi32ELi64ELi256ELi4ES3_EELb1ELb0ELb1ELb0ELb0ELb0ELb1ELb1EEEvNS_16Flash_fwd_paramsE,(.L_x_5216 - _ZN5flash24flash_fwd_splitkv_kernelI23Flash_fwd_kernel_traitsILi32ELi64ELi256ELi4ELb0ELb0EN7cutlass10bfloat16_tE19Flash_kernel_traitsILi32ELi64ELi256ELi4ES3_EELb1ELb0ELb1ELb0ELb0ELb0ELb1ELb1EEEvNS_16Flash_fwd_paramsE)
        .other          _ZN5flash24flash_fwd_splitkv_kernelI23Flash_fwd_kernel_traitsILi32ELi64ELi256ELi4ELb0ELb0EN7cutlass10bfloat16_tE19Flash_kernel_traitsILi32ELi64ELi256ELi4ES3_EELb1ELb0ELb1ELb0ELb0ELb0ELb1ELb1EEEvNS_16Flash_fwd_paramsE,@"STO_CUDA_ENTRY STV_DEFAULT"
_ZN5flash24flash_fwd_splitkv_kernelI23Flash_fwd_kernel_traitsILi32ELi64ELi256ELi4ELb0ELb0EN7cutlass10bfloat16_tE19Flash_kernel_traitsILi32ELi64ELi256ELi4ES3_EELb1ELb0ELb1ELb0ELb0ELb0ELb1ELb1EEEvNS_16Flash_fwd_paramsE:
.text._ZN5flash24flash_fwd_splitkv_kernelI23Flash_fwd_kernel_traitsILi32ELi64ELi256ELi4ELb0ELb0EN7cutlass10bfloat16_tE19Flash_kernel_traitsILi32ELi64ELi256ELi4ES3_EELb1ELb0ELb1ELb0ELb0ELb0ELb1ELb1EEEvNS_16Flash_fwd_paramsE:
[----:B------:R-:W-:Y:S02]  /*0000*/  MOV R1, c[0x0][0x28] ;  /* 0x00000a0000017a02 */ /* 0x000fe40000000f00 */
[----:B------:R-:W1:Y:S01]  /*0010*/  I2F.U32.RP R2, c[0x0][0x1c0] ;  /* 0x0000700000027b06 */ /* 0x000e620000209000 */
[----:B------:R-:W2:Y:S01]  /*0020*/  S2UR UR5, SR_CTAID.Z ;  /* 0x00000000000579c3 */ /* 0x000ea20000002700 */
[----:B------:R-:W-:Y:S01]  /*0030*/  ULDC UR16, c[0x0][0x1c0] ;  /* 0x0000700000107ab9 */ /* 0x000fe20000000800 */
[----:B------:R-:W-:Y:S01]  /*0040*/  ISETP.NE.U32.AND P4, PT, RZ, c[0x0][0x250], PT ;  /* 0x00009400ff007a0c */ /* 0x000fe20003f85070 */
[----:B------:R-:W-:Y:S02]  /*0050*/  UMOV UR6, URZ ;  /* 0x0000003f00067c82 */ /* 0x000fe40008000000 */
[----:B------:R-:W-:Y:S02]  /*0060*/  UISETP.NE.U32.AND UP1, UPT, URZ, UR16, UPT ;  /* 0x000000103f00728c */ /* 0x000fe4000bf25070 */
[----:B------:R-:W-:Y:S02]  /*0070*/  UMOV UR14, 0x4 ;  /* 0x00000004000e7882 */ /* 0x000fe40000000000 */
[----:B------:R-:W-:-:S02]  /*0080*/  ULDC.64 UR8, c[0x0][0x240] ;  /* 0x0000900000087ab9 */ /* 0x000fc40000000a00 */
[----:B------:R-:W-:Y:S01]  /*0090*/  ULDC.64 UR10, c[0x0][0x248] ;  /* 0x00009200000a7ab9 */ /* 0x000fe20000000a00 */
[----:B-1----:R-:W1:Y:S02]  /*00a0*/  MUFU.RCP R0, R2 ;  /* 0x0000000200007308 */ /* 0x002e640000001000 */
[----:B-1----:R-:W-:-:S06]  /*00b0*/  IADD3 R0, R0, 0xffffffe, RZ ;  /* 0x0ffffffe00007810 */ /* 0x002fcc0007ffe0ff */
[----:B------:R-:W1:Y:S02]  /*00c0*/  F2I.FTZ.U32.TRUNC.NTZ R0, R0 ;  /* 0x0000000000007305 */ /* 0x000e64000021f000 */
[----:B-1----:R-:W1:Y:S02]  /*00d0*/  R2UR UR7, R0 ;  /* 0x00000000000773c2 */ /* 0x002e6400000e0000 */
[----:B-1----:R-:W-:-:S04]  /*00e0*/  UIADD3 UR4, URZ, -UR7, URZ ;  /* 0x800000073f047290 */ /* 0x002fc8000fffe03f */
[----:B------:R-:W-:-:S04]  /*00f0*/  UIMAD UR4, UR4, UR16, URZ ;  /* 0x00000010040472a4 */ /* 0x000fc8000f8e023f */
[----:B------:R-:W-:-:S04]  /*0100*/  UIMAD.WIDE.U32 UR6, UR7, UR4, UR6 ;  /* 0x00000004070672a5 */ /* 0x000fc8000f8e0006 */
[----:B--2---:R-:W-:-:S03]  /*0110*/  UIMAD.WIDE.U32 UR12, UR7, UR5, URZ ;  /* 0x00000005070c72a5 */ /* 0x004fc6000f8e003f */
[----:B------:R-:W-:Y:S02]  /*0120*/  ULDC.64 UR6, c[0x0][0x240] ;  /* 0x0000900000067ab9 */ /* 0x000fe40000000a00 */
[----:B------:R-:W-:Y:S02]  /*0130*/  UIADD3 UR4, -UR13, URZ, URZ ;  /* 0x0000003f0d047290 */ /* 0x000fe4000fffe13f */
[----:B------:R-:W-:Y:S02]  /*0140*/  UISETP.NE.U32.AND UP0, UPT, URZ, UR6, UPT ;  /* 0x000000063f00728c */ /* 0x000fe4000bf05070 */
[----:B------:R-:W-:Y:S02]  /*0150*/  UIMAD UR4, UR4, UR16, UR5 ;  /* 0x00000010040472a4 */ /* 0x000fe4000f8e0205 */
[----:B------:R-:W-:Y:S02]  /*0160*/  UISETP.NE.AND.EX UP0, UPT, URZ, UR7, UPT, UP0 ;  /* 0x000000073f00728c */ /* 0x000fe4000bf05300 */
[----:B------:R-:W-:-:S02]  /*0170*/  UISETP.GE.U32.AND UP3, UPT, UR4, UR16, UPT ;  /* 0x000000100400728c */ /* 0x000fc4000bf66070 */
[----:B------:R-:W-:Y:S02]  /*0180*/  ULDC.64 UR6, c[0x0][0x248] ;  /* 0x0000920000067ab9 */ /* 0x000fe40000000a00 */
[----:B------:R-:W-:-:S07]  /*0190*/  PLOP3.LUT P0, PT, PT, PT, UP0, 0x80, 0x0 ;  /* 0x000000000000781c */ /* 0x000fce0003f0f008 */
[----:B------:R-:W-:Y:S02]  /*01a0*/  @UP3 UIADD3 UR4, UR4, -UR16, URZ ;  /* 0x8000001004043290 */ /* 0x000fe4000fffe03f */
[----:B------:R-:W-:Y:S02]  /*01b0*/  @UP3 UIADD3 UR13, UR13, 0x1, URZ ;  /* 0x000000010d0d3890 */ /* 0x000fe4000fffe03f */
[----:B------:R-:W-:-:S03]  /*01c0*/  UISETP.GE.U32.AND UP2, UPT, UR4, UR16, UPT ;  /* 0x000000100400728c */ /* 0x000fc6000bf46070 */
[----:B------:R-:W-:-:S08]  /*01d0*/  ULDC.U8 UR4, c[0x0][0x312] ;  /* 0x0000c48000047ab9 */ /* 0x000fd00000000000 */
[----:B------:R-:W-:Y:S02]  /*01e0*/  @UP2 UIADD3 UR13, UR13, 0x1, URZ ;  /* 0x000000010d0d2890 */ /* 0x000fe4000fffe03f */
[----:B------:R-:W-:Y:S02]  /*01f0*/  @!UP1 ULOP3.LUT UR13, URZ, UR16, URZ, 0x33, !UPT ;  /* 0x000000103f0d9292 */ /* 0x000fe4000f8e333f */
[----:B------:R-:W-:Y:S02]  /*0200*/  UISETP.NE.AND UP2, UPT, UR4, URZ, UPT ;  /* 0x0000003f0400728c */ /* 0x000fe4000bf45270 */
[----:B------:R-:W-:Y:S02]  /*0210*/  UIMAD.WIDE UR8, UR13, UR14, UR8 ;  /* 0x0000000e0d0872a5 */ /* 0x000fe4000f8e0208 */
[----:B------:R-:W-:-:S04]  /*0220*/  UISETP.EQ.U32.AND UP1, UPT, URZ, UR6, UPT ;  /* 0x000000063f00728c */ /* 0x000fc8000bf22070 */
[----:B------:R-:W-:Y:S01]  /*0230*/  IMAD.U32 R8, RZ, RZ, UR8 ;  /* 0x00000008ff087e24 */ /* 0x000fe2000f8e00ff */
[----:B------:R-:W-:Y:S01]  /*0240*/  UISETP.EQ.OR.EX UP1, UPT, URZ, UR7, !UP2, UP1 ;  /* 0x000000073f00728c */ /* 0x000fe2000d722710 */
[----:B------:R-:W-:Y:S02]  /*0250*/  IMAD.U32 R9, RZ, RZ, UR9 ;  /* 0x00000009ff097e24 */ /* 0x000fe4000f8e00ff */
[----:B------:R-:W-:-:S03]  /*0260*/  ULDC.64 UR6, c[0x0][0x118] ;  /* 0x0000460000067ab9 */ /* 0x000fc60000000a00 */
[----:B------:R-:W2:Y:S04]  /*0270*/  @P0 LDG.E R4, [R8.64] ;  /* 0x0000000608040981 */ /* 0x000ea8000c1e1900 */
[----:B------:R-:W3:Y:S01]  /*0280*/  @P0 LDG.E R0, [R8.64+0x4] ;  /* 0x0000040608000981 */ /* 0x000ee2000c1e1900 */
[----:B------:R-:W-:Y:S01]  /*0290*/  ULDC.64 UR8, c[0x0][0x250] ;  /* 0x0000940000087ab9 */ /* 0x000fe20000000a00 */
[----:B------:R-:W-:Y:S01]  /*02a0*/  PLOP3.LUT P1, PT, PT, PT, UP1, 0x80, 0x0 ;  /* 0x000000000000781c */ /* 0x000fe20003f2f018 */
[----:B------:R-:W-:Y:S01]  /*02b0*/  UIMAD.WIDE UR10, UR13, UR14, UR10 ;  /* 0x0000000e0d0a72a5 */ /* 0x000fe2000f8e020a */
[----:B------:R-:W-:Y:S01]  /*02c0*/  ISETP.NE.AND.EX P4, PT, RZ, c[0x0][0x254], PT, P4 ;  /* 0x00009500ff007a0c */ /* 0x000fe20003f85340 */
        /* <DEDUP_REMOVED lines=12> */
[----:B------:R-:W-:-:S03]  /*0390*/  UIADD3 UR4, -UR13, URZ, URZ ;  /* 0x0000003f0d047290 */ /* 0x000fc6000fffe13f */
[----:B------:R-:W1:Y:S01]  /*03a0*/  S2UR UR19, SR_CTAID.Y ;  /* 0x00000000001379c3 */ /* 0x000e620000002600 */
[----:B------:R-:W-:-:S07]  /*03b0*/  UIMAD UR16, UR4, UR16, UR5 ;  /* 0x00000010041072a4 */ /* 0x000fce000f8e0205 */
        /* <DEDUP_REMOVED lines=16> */
.L_x_2582:
[----:B------:R-:W-:Y:S02]  /*04c0*/  ULDC UR18, c[0x0][0x218] ;  /* 0x0000860000127ab9 */ /* 0x000fe40000000800 */
.L_x_2583:
        /* <DEDUP_REMOVED lines=22> */
[----:B------:R-:W-:Y:S01]  /*0630*/  IABS R0, c[0x0][0x10] ;  /* 0x0000040000007a13 */ /* 0x000fe20000000000 */
[----:B------:R-:W-:Y:S02]  /*0640*/  ULDC UR4, c[0x0][0x218] ;  /* 0x0000860000047ab9 */ /* 0x000fe40000000800 */
[----:B------:R-:W-:Y:S01]  /*0650*/  UIADD3 UR4, UR4, 0xff, URZ ;  /* 0x000000ff04047890 */ /* 0x000fe2000fffe03f */
[----:B------:R1:W2:Y:S01]  /*0660*/  R2UR UR9, R0 ;  /* 0x00000000000973c2 */ /* 0x0002a200000e0000 */
[----:B------:R-:W-:Y:S02]  /*0670*/  ULDC UR5, c[0x0][0x10] ;  /* 0x0000040000057ab9 */ /* 0x000fe40000000800 */
[----:B------:R-:W-:Y:S02]  /*0680*/  USHF.R.S32.HI UR20, URZ, 0x1f, UR4 ;  /* 0x0000001f3f147899 */ /* 0x000fe40008011404 */
[----:B------:R-:W-:Y:S02]  /*0690*/  UMOV UR24, URZ ;  /* 0x0000003f00187c82 */ /* 0x000fe40008000000 */
[----:B------:R-:W-:-:S04]  /*06a0*/  ULEA.HI UR20, UR20, UR4, URZ, 0x8 ;  /* 0x0000000414147291 */ /* 0x000fc8000f8f403f */
[----:B------:R-:W-:-:S04]  /*06b0*/  ULEA.HI.SX32 UR20, UR20, UR5, 0x18 ;  /* 0x0000000514147291 */ /* 0x000fc8000f8fc23f */
[----:B------:R-:W-:-:S06]  /*06c0*/  UIADD3 UR20, UR20, -0x1, URZ ;  /* 0xffffffff14147890 */ /* 0x000fcc000fffe03f */
[----:B-1----:R-:W-:Y:S01]  /*06d0*/  IMAD.U32 R0, RZ, RZ, UR20 ;  /* 0x00000014ff007e24 */ /* 0x002fe2000f8e00ff */
[----:B--2---:R-:W1:Y:S01]  /*06e0*/  I2F.RP R3, UR9 ;  /* 0x0000000900037d06 */ /* 0x004e620008209400 */
[----:B------:R-:W-:-:S03]  /*06f0*/  ULOP3.LUT UR20, UR20, UR5, URZ, 0x3c, !UPT ;  /* 0x0000000514147292 */ /* 0x000fc6000f8e3c3f */
[----:B------:R-:W-:-:S04]  /*0700*/  IABS R0, R0 ;  /* 0x0000000000007213 */ /* 0x000fc80000000000 */
[----:B------:R-:W2:Y:S01]  /*0710*/  R2UR UR8, R0 ;  /* 0x00000000000873c2 */ /* 0x000ea200000e0000 */
[----:B-1----:R-:W1:Y:S02]  /*0720*/  MUFU.RCP R2, R3 ;  /* 0x0000000300027308 */ /* 0x002e640000001000 */
[----:B-1----:R-:W-:-:S06]  /*0730*/  IADD3 R2, R2, 0xffffffe, RZ ;  /* 0x0ffffffe02027810 */ /* 0x002fcc0007ffe0ff */
[----:B------:R-:W1:Y:S02]  /*0740*/  F2I.FTZ.U32.TRUNC.NTZ R2, R2 ;  /* 0x0000000200027305 */ /* 0x000e64000021f000 */
[----:B-1----:R-:W1:Y:S02]  /*0750*/  R2UR UR25, R2 ;  /* 0x00000000021973c2 */ /* 0x002e6400000e0000 */
[----:B-1----:R-:W-:-:S04]  /*0760*/  UIADD3 UR4, URZ, -UR25, URZ ;  /* 0x800000193f047290 */ /* 0x002fc8000fffe03f */
[----:B------:R-:W-:-:S04]  /*0770*/  UIMAD UR4, UR4, UR9, URZ ;  /* 0x00000009040472a4 */ /* 0x000fc8000f8e023f */
[----:B------:R-:W-:-:S07]  /*0780*/  UIMAD.WIDE.U32 UR24, UR25, UR4, UR24 ;  /* 0x00000004191872a5 */ /* 0x000fce000f8e0018 */
[----:B------:R-:W-:Y:S02]  /*0790*/  UMOV UR21, UR25 ;  /* 0x0000001900157c82 */ /* 0x000fe40008000000 */
[----:B--2---:R-:W-:-:S07]  /*07a0*/  UIMAD.WIDE.U32 UR24, UR21, UR8, URZ ;  /* 0x00000008151872a5 */ /* 0x004fce000f8e003f */
[----:B------:R-:W-:Y:S02]  /*07b0*/  UMOV UR21, UR25 ;  /* 0x0000001900157c82 */ /* 0x000fe40008000000 */
[----:B------:R-:W-:-:S04]  /*07c0*/  UIADD3 UR4, -UR21, URZ, URZ ;  /* 0x0000003f15047290 */ /* 0x000fc8000fffe13f */
[----:B------:R-:W-:Y:S02]  /*07d0*/  UIMAD UR4, UR9, UR4, UR8 ;  /* 0x00000004090472a4 */ /* 0x000fe4000f8e0208 */
[----:B------:R-:W-:Y:S02]  /*07e0*/  UIADD3 UR8, UR11, 0xff, URZ ;  /* 0x000000ff0b087890 */ /* 0x000fe4000fffe03f */
[----:B------:R-:W-:-:S11]  /*07f0*/  UISETP.GT.U32.AND UP0, UPT, UR9, UR4, UPT ;  /* 0x000000040900728c */ /* 0x000fd6000bf04070 */
[----:B------:R-:W-:Y:S02]  /*0800*/  @!UP0 UIADD3 UR4, UR4, -UR9, URZ ;  /* 0x8000000904048290 */ /* 0x000fe4000fffe03f */
[----:B------:R-:W-:Y:S02]  /*0810*/  @!UP0 UIADD3 UR21, UR21, 0x1, URZ ;  /* 0x0000000115158890 */ /* 0x000fe4000fffe03f */
[----:B------:R-:W-:Y:S02]  /*0820*/  UISETP.GE.U32.AND UP1, UPT, UR4, UR9, UPT ;  /* 0x000000090400728c */ /* 0x000fe4000bf26070 */
[----:B------:R-:W-:Y:S02]  /*0830*/  UISETP.GE.AND UP0, UPT, UR20, URZ, UPT ;  /* 0x0000003f1400728c */ /* 0x000fe4000bf06270 */
[----:B------:R-:W-:Y:S02]  /*0840*/  UIADD3 UR4, -UR12, 0x13f, UR10 ;  /* 0x0000013f0c047890 */ /* 0x000fe4000fffe10a */
[----:B------:R-:W-:-:S02]  /*0850*/  USHF.R.S32.HI UR20, URZ, 0x1f, UR8 ;  /* 0x0000001f3f147899 */ /* 0x000fc40008011408 */
[----:B------:R-:W-:Y:S02]  /*0860*/  ULDC UR9, c[0x0][0x2e8] ;  /* 0x0000ba0000097ab9 */ /* 0x000fe40000000800 */
[----:B------:R-:W-:Y:S02]  /*0870*/  UIADD3 UR4, UR4, UR9, UR11 ;  /* 0x0000000904047290 */ /* 0x000fe4000fffe00b */
[----:B------:R-:W-:Y:S02]  /*0880*/  @UP1 UIADD3 UR21, UR21, 0x1, URZ ;  /* 0x0000000115151890 */ /* 0x000fe4000fffe03f */
[----:B------:R-:W-:Y:S02]  /*0890*/  UISETP.NE.AND UP1, UPT, URZ, UR5, UPT ;  /* 0x000000053f00728c */ /* 0x000fe4000bf25270 */
[----:B------:R-:W-:Y:S02]  /*08a0*/  @!UP0 UIADD3 UR21, -UR21, URZ, URZ ;  /* 0x0000003f15158290 */ /* 0x000fe4000fffe13f */
[----:B------:R-:W-:-:S04]  /*08b0*/  ULEA.HI UR8, UR20, UR8, URZ, 0x8 ;  /* 0x0000000814087291 */ /* 0x000fc8000f8f403f */
[----:B------:R-:W-:-:S03]  /*08c0*/  USHF.R.S32.HI UR8, URZ, 0x8, UR8 ;  /* 0x000000083f087899 */ /* 0x000fc60008011408 */
[----:B------:R-:W-:Y:S02]  /*08d0*/  @!UP1 ULOP3.LUT UR21, URZ, UR5, URZ, 0x33, !UPT ;  /* 0x000000053f159292 */ /* 0x000fe4000f8e333f */
[----:B------:R-:W-:Y:S02]  /*08e0*/  USHF.R.S32.HI UR5, URZ, 0x1f, UR4 ;  /* 0x0000001f3f057899 */ /* 0x000fe40008011404 */
[----:B------:R-:W-:Y:S02]  /*08f0*/  UIMAD UR9, UR21, UR19, URZ ;  /* 0x00000013150972a4 */ /* 0x000fe4000f8e023f */
[----:B------:R-:W-:Y:S02]  /*0900*/  ULEA.HI UR4, UR5, UR4, URZ, 0x8 ;  /* 0x0000000405047291 */ /* 0x000fe4000f8f403f */
[----:B------:R-:W-:Y:S02]  /*0910*/  UIADD3 UR21, UR21, UR9, URZ ;  /* 0x0000000915157290 */ /* 0x000fe4000fffe03f */
[----:B------:R-:W-:-:S02]  /*0920*/  USHF.R.S32.HI UR4, URZ, 0x8, UR4 ;  /* 0x000000083f047899 */ /* 0x000fc40008011404 */
[----:B------:R-:W-:-:S04]  /*0930*/  UISETP.LT.AND UP0, UPT, UR8, UR21, UPT ;  /* 0x000000150800728c */ /* 0x000fc8000bf01270 */
[----:B------:R-:W-:-:S04]  /*0940*/  USEL UR8, UR8, UR21, UP0 ;  /* 0x0000001508087287 */ /* 0x000fc80008000000 */
[----:B------:R-:W-:-:S04]  /*0950*/  UISETP.LT.AND UP0, UPT, UR8, UR4, UPT ;  /* 0x000000040800728c */ /* 0x000fc8000bf01270 */
[----:B------:R-:W-:-:S04]  /*0960*/  USEL UR8, UR8, UR4, UP0 ;  /* 0x0000000408087287 */ /* 0x000fc80008000000 */
[----:B------:R-:W-:-:S06]  /*0970*/  UISETP.GE.AND UP0, UPT, UR9, UR8, UPT ;  /* 0x000000080900728c */ /* 0x000fcc000bf06270 */
[----:B------:R-:W-:-:S13]  /*0980*/  PLOP3.LUT P0, PT, PT, PT, UP0, 0x80, 0x0 ;  /* 0x000000000000781c */ /* 0x000fda0003f0f008 */
[----:B------:R-:W-:Y:S05]  /*0990*/  @!P0 BRA `(.L_x_2584) ;  /* 0x000003a000008947 */ /* 0x000fea0003800000 */
[----:B------:R-:W-:Y:S01]  /*09a0*/  SHF.R.S32.HI R5, RZ, 0x1f, R64 ;  /* 0x0000001fff057819 */ /* 0x000fe20000011440 */
[----:B------:R-:W-:Y:S02]  /*09b0*/  ULDC.64 UR4, c[0x0][0x210] ;  /* 0x0000840000047ab9 */ /* 0x000fe40000000a00 */
[----:B------:R-:W-:Y:S01]  /*09c0*/  UIMAD UR19, UR19, UR4, UR13 ;  /* 0x00000004131372a4 */ /* 0x000fe2000f8e020d */
[----:B------:R-:W-:Y:S02]  /*09d0*/  LEA.HI R5, R5, R64, RZ, 0x3 ;  /* 0x0000004005057211 */ /* 0x000fe400078f18ff */
[----:B------:R-:W-:Y:S02]  /*09e0*/  ULDC UR4, c[0x0][0x1c0] ;  /* 0x0000700000047ab9 */ /* 0x000fe40000000800 */
[----:B------:R-:W-:Y:S01]  /*09f0*/  LOP3.LUT R3, R5, 0xfffffff8, RZ, 0xc0, !PT ;  /* 0xfffffff805037812 */ /* 0x000fe200078ec0ff */
[----:B------:R-:W-:Y:S01]  /*0a00*/  UIMAD UR4, UR19, UR4, UR16 ;  /* 0x00000004130472a4 */ /* 0x000fe2000f8e0210 */
[----:B------:R-:W-:-:S03]  /*0a10*/  SHF.R.S32.HI R5, RZ, 0x3, R5 ;  /* 0x00000003ff057819 */ /* 0x000fc60000011405 */
[----:B------:R-:W-:Y:S01]  /*0a20*/  IMAD.IADD R64, R64, 0x1, -R3 ;  /* 0x0000000140407824 */ /* 0x000fe200078e0a03 */
[----:B------:R-:W-:Y:S01]  /*0a30*/  UIMAD UR14, UR4, UR5, UR10 ;  /* 0x00000005040e72a4 */ /* 0x000fe2000f8e020a */
[C---:B------:R-:W-:Y:S01]  /*0a40*/  IADD3 R2, R5.reuse, 0x10, RZ ;  /* 0x0000001005027810 */ /* 0x040fe20007ffe0ff */
[----:B------:R-:W-:Y:S01]  /*0a50*/  UIADD3 UR4, -UR10, UR12, URZ ;  /* 0x0000000c0a047290 */ /* 0x000fe2000fffe13f */
[----:B------:R-:W-:Y:S01]  /*0a60*/  IMAD.SHL.U32 R8, R64, 0x4, RZ ;  /* 0x0000000440087824 */ /* 0x000fe200078e00ff */
[----:B------:R-:W-:Y:S01]  /*0a70*/  ULDC UR5, c[0x0][0x22c] ;  /* 0x00008b0000057ab9 */ /* 0x000fe20000000800 */
[----:B------:R-:W-:Y:S01]  /*0a80*/  IADD3 R4, R5, 0x30, RZ ;  /* 0x0000003005047810 */ /* 0x000fe20007ffe0ff */
[----:B------:R-:W-:Y:S02]  /*0a90*/  UIMAD UR5, UR14, UR5, URZ ;  /* 0x000000050e0572a4 */ /* 0x000fe4000f8e023f */
[----:B------:R-:W-:Y:S02]  /*0aa0*/  SHF.R.S32.HI R9, RZ, 0x1f, R8 ;  /* 0x0000001fff097819 */ /* 0x000fe40000011408 */
[----:B------:R-:W-:-:S02]  /*0ab0*/  ISETP.GE.AND P3, PT, R8, c[0x0][0x220], PT ;  /* 0x0000880008007a0c */ /* 0x000fc40003f66270 */
[----:B------:R-:W-:Y:S02]  /*0ac0*/  IMAD.U32 R0, RZ, RZ, UR5 ;  /* 0x00000005ff007e24 */ /* 0x000fe4000f8e00ff */
[C---:B------:R-:W-:Y:S01]  /*0ad0*/  IMAD.WIDE R6, R5.reuse, 0x20, R8 ;  /* 0x0000002005067825 */ /* 0x040fe200078e0208 */
[----:B------:R-:W-:Y:S02]  /*0ae0*/  ISETP.GE.OR P5, PT, R5, UR4, P3 ;  /* 0x0000000405007c0c */ /* 0x000fe40009fa6670 */
[----:B------:R-:W-:Y:S02]  /*0af0*/  ISETP.GE.OR P2, PT, R2, UR4, P3 ;  /* 0x0000000402007c0c */ /* 0x000fe40009f46670 */
[----:B------:R-:W-:Y:S01]  /*0b00*/  IADD3 R3, P0, R6, UR5, RZ ;  /* 0x0000000506037c10 */ /* 0x000fe2000ff1e0ff */
[----:B------:R-:W-:-:S03]  /*0b10*/  USHF.R.S32.HI UR5, URZ, 0x1f, UR14 ;  /* 0x0000001f3f057899 */ /* 0x000fc6000801140e */
[----:B------:R-:W-:Y:S02]  /*0b20*/  LEA.HI.X.SX32 R0, R0, R7, 0x1, P0 ;  /* 0x0000000700007211 */ /* 0x000fe400000f0eff */
[C---:B------:R-:W-:Y:S02]  /*0b30*/  LEA R8, P1, R3.reuse, c[0x0][0x1d8], 0x2 ;  /* 0x0000760003087a11 */ /* 0x040fe400078210ff */
[----:B------:R-:W-:Y:S02]  /*0b40*/  ISETP.GE.AND P0, PT, R2, UR4, PT ;  /* 0x0000000402007c0c */ /* 0x000fe4000bf06270 */
[----:B------:R-:W-:Y:S02]  /*0b50*/  LEA.HI.X R9, R3, c[0x0][0x1dc], R0, 0x2, P1 ;  /* 0x0000770003097a11 */ /* 0x000fe400008f1400 */
[C---:B------:R-:W-:Y:S02]  /*0b60*/  IADD3 R0, R5.reuse, 0x20, RZ ;  /* 0x0000002005007810 */ /* 0x040fe40007ffe0ff */
[----:B------:R-:W-:Y:S01]  /*0b70*/  IADD3 R3, P6, R5, UR14, RZ ;  /* 0x0000000e05037c10 */ /* 0x000fe2000ffde0ff */
[----:B------:R1:W-:Y:S01]  /*0b80*/  @!P5 STG.E.128 [R8.64], RZ ;  /* 0x000000ff0800d986 */ /* 0x0003e2000c101d06 */
[----:B------:R-:W-:-:S02]  /*0b90*/  ISETP.GE.AND P4, PT, R0, UR4, PT ;  /* 0x0000000400007c0c */ /* 0x000fc4000bf86270 */
[C---:B------:R-:W-:Y:S02]  /*0ba0*/  ISETP.NE.OR P1, PT, R64.reuse, RZ, P0 ;  /* 0x000000ff4000720c */ /* 0x040fe40000725670 */
[----:B------:R-:W-:Y:S02]  /*0bb0*/  P2R R2, PR, RZ, 0x4 ;  /* 0x00000004ff027803 */ /* 0x000fe40000000000 */
[----:B------:R-:W-:Y:S02]  /*0bc0*/  ISETP.NE.OR P0, PT, R64, RZ, P4 ;  /* 0x000000ff4000720c */ /* 0x000fe40002705670 */
[----:B------:R-:W-:Y:S02]  /*0bd0*/  ISETP.GE.OR P5, PT, R0, UR4, P3 ;  /* 0x0000000400007c0c */ /* 0x000fe40009fa6670 */
[----:B------:R-:W-:Y:S02]  /*0be0*/  LEA.HI.X.SX32 R0, R5, UR5, 0x1, P6 ;  /* 0x0000000505007c11 */ /* 0x000fe4000b0f0eff */
[----:B------:R-:W-:-:S02]  /*0bf0*/  ISETP.GE.OR P4, PT, R4, UR4, P3 ;  /* 0x0000000404007c0c */ /* 0x000fc40009f86670 */
[----:B------:R-:W-:Y:S01]  /*0c00*/  ISETP.NE.AND P6, PT, R2, RZ, PT ;  /* 0x000000ff0200720c */ /* 0x000fe20003fc5270 */
[----:B------:R-:W-:Y:S01]  /*0c10*/  @!P1 IMAD.MOV.U32 R2, RZ, RZ, -0x800000 ;  /* 0xff800000ff029424 */ /* 0x000fe200078e00ff */
[C---:B------:R-:W-:Y:S02]  /*0c20*/  LEA R6, P3, R3.reuse, c[0x0][0x208], 0x2 ;  /* 0x0000820003067a11 */ /* 0x040fe400078610ff */
[----:B------:R-:W-:Y:S02]  /*0c30*/  ISETP.NE.AND P2, PT, R64, RZ, PT ;  /* 0x000000ff4000720c */ /* 0x000fe40003f45270 */
[----:B------:R-:W-:Y:S01]  /*0c40*/  LEA.HI.X R7, R3, c[0x0][0x20c], R0, 0x2, P3 ;  /* 0x0000830003077a11 */ /* 0x000fe200018f1400 */
[----:B------:R-:W-:Y:S01]  /*0c50*/  @!P0 IMAD.MOV.U32 R0, RZ, RZ, -0x800000 ;  /* 0xff800000ff008424 */ /* 0x000fe200078e00ff */
[----:B------:R-:W-:Y:S01]  /*0c60*/  ISETP.GE.OR P2, PT, R5, UR4, P2 ;  /* 0x0000000405007c0c */ /* 0x000fe20009746670 */
[----:B------:R1:W-:Y:S04]  /*0c70*/  @!P5 STG.E.128 [R8.64+0x1000], RZ ;  /* 0x001000ff0800d986 */ /* 0x0003e8000c101d06 */
[----:B------:R1:W-:Y:S04]  /*0c80*/  @!P6 STG.E.128 [R8.64+0x800], RZ ;  /* 0x000800ff0800e986 */ /* 0x0003e8000c101d06 */
[----:B------:R1:W-:Y:S04]  /*0c90*/  @!P4 STG.E.128 [R8.64+0x1800], RZ ;  /* 0x001800ff0800c986 */ /* 0x0003e8000c101d06 */
[----:B------:R1:W-:Y:S01]  /*0ca0*/  @!P0 STG.E [R6.64+0x80], R0 ;  /* 0x0000800006008986 */ /* 0x0003e2000c101906 */
[----:B------:R-:W-:Y:S01]  /*0cb0*/  ISETP.GE.AND P0, PT, R4, UR4, PT ;  /* 0x0000000404007c0c */ /* 0x000fe2000bf06270 */
[----:B------:R-:W-:-:S02]  /*0cc0*/  @!P2 IMAD.MOV.U32 R3, RZ, RZ, -0x800000 ;  /* 0xff800000ff03a424 */ /* 0x000fc400078e00ff */
[----:B------:R1:W-:Y:S01]  /*0cd0*/  @!P1 STG.E [R6.64+0x40], R2 ;  /* 0x0000400206009986 */ /* 0x0003e2000c101906 */
[----:B------:R-:W-:-:S03]  /*0ce0*/  ISETP.NE.OR P0, PT, R64, RZ, P0 ;  /* 0x000000ff4000720c */ /* 0x000fc60000705670 */
[----:B------:R1:W-:Y:S10]  /*0cf0*/  @!P2 STG.E [R6.64], R3 ;  /* 0x000000030600a986 */ /* 0x0003f4000c101906 */
[----:B------:R-:W-:Y:S05]  /*0d00*/  @P0 EXIT ;  /* 0x000000000000094d */ /* 0x000fea0003800000 */
[----:B-1----:R-:W-:-:S05]  /*0d10*/  MOV R3, 0xff800000 ;  /* 0xff80000000037802 */ /* 0x002fca0000000f00 */
[----:B------:R-:W-:Y:S01]  /*0d20*/  STG.E [R6.64+0xc0], R3 ;  /* 0x0000c00306007986 */ /* 0x000fe2000c101906 */
[----:B------:R-:W-:Y:S05]  /*0d30*/  EXIT ;  /* 0x000000000000794d */ /* 0x000fea0003800000 */
.L_x_2584:
[----:B------:R-:W-:Y:S02]  /*0d40*/  ULDC.64 UR4, c[0x0][0x2b8] ;  /* 0x0000ae0000047ab9 */ /* 0x000fe40000000a00 */
[----:B------:R-:W-:Y:S02]  /*0d50*/  UISETP.NE.U32.AND UP0, UPT, URZ, UR4, UPT ;  /* 0x000000043f00728c */ /* 0x000fe4000bf05070 */
[----:B------:R-:W-:Y:S02]  /*0d60*/  ULDC.64 UR20, c[0x0][0x2c0] ;  /* 0x0000b00000147ab9 */ /* 0x000fe40000000a00 */
[----:B------:R-:W-:-:S03]  /*0d70*/  UISETP.NE.AND.EX UP0, UPT, URZ, UR5, UPT, UP0 ;  /* 0x000000053f00728c */ /* 0x000fc6000bf05300 */
[----:B------:R-:W-:-:S03]  /*0d80*/  ULDC.64 UR4, c[0x0][0x2b8] ;  /* 0x0000ae0000047ab9 */ /* 0x000fc60000000a00 */
[----:B------:R-:W-:-:S05]  /*0d90*/  PLOP3.LUT P0, PT, PT, PT, UP0, 0x80, 0x0 ;  /* 0x000000000000781c */ /* 0x000fca0003f0f008 */
[----:B------:R-:W-:-:S06]  /*0da0*/  @UP0 UIMAD.WIDE UR4, UR13, UR14, UR4 ;  /* 0x0000000e0d0402a5 */ /* 0x000fcc000f8e0204 */
[----:B------:R-:W-:Y:S02]  /*0db0*/  IMAD.U32 R2, RZ, RZ, UR4 ;  /* 0x00000004ff027e24 */ /* 0x000fe4000f8e00ff */
[----:B------:R-:W-:Y:S01]  /*0dc0*/  IMAD.U32 R3, RZ, RZ, UR5 ;  /* 0x00000005ff037e24 */ /* 0x000fe2000f8e00ff */
[----:B------:R-:W-:Y:S02]  /*0dd0*/  UISETP.NE.U32.AND UP1, UPT, URZ, UR20, UPT ;  /* 0x000000143f00728c */ /* 0x000fe4000bf25070 */
[----:B------:R-:W-:Y:S02]  /*0de0*/  USHF.R.S32.HI UR14, URZ, 0x1f, UR13 ;  /* 0x0000001f3f0e7899 */ /* 0x000fe4000801140d */
[----:B------:R-:W2:Y:S01]  /*0df0*/  @P0 LDG.E R0, [R2.64] ;  /* 0x0000000602000981 */ /* 0x000ea2000c1e1900 */
[----:B------:R-:W-:Y:S02]  /*0e00*/  UISETP.NE.AND.EX UP1, UPT, URZ, UR21, UPT, UP1 ;  /* 0x000000153f00728c */ /* 0x000fe4000bf25310 */
[----:B------:R-:W-:-:S02]  /*0e10*/  ULDC.64 UR4, c[0x0][0x2c8] ;  /* 0x0000b20000047ab9 */ /* 0x000fc40000000a00 */
[----:B------:R-:W-:-:S07]  /*0e20*/  UPLOP3.LUT UP2, UPT, UPT, UPT, UPT, 0x40, 0x0 ;  /* 0x000000000000789c */ /* 0x000fce0003f4e870 */
[----:B------:R-:W-:Y:S02]  /*0e30*/  @UP1 UIMAD UR19, UR14, UR4, URZ ;  /* 0x000000040e1312a4 */ /* 0x000fe4000f8e023f */
[----:B------:R-:W-:Y:S02]  /*0e40*/  @UP1 UIMAD.WIDE.U32 UR24, UR13, UR4, URZ ;  /* 0x000000040d1812a5 */ /* 0x000fe4000f8e003f */
[----:B------:R-:W-:Y:S02]  /*0e50*/  @UP1 UIMAD UR5, UR13, UR5, UR19 ;  /* 0x000000050d0512a4 */ /* 0x000fe4000f8e0213 */
[----:B------:R-:W-:Y:S02]  /*0e60*/  UMOV UR4, URZ ;  /* 0x0000003f00047c82 */ /* 0x000fe40008000000 */
[----:B------:R-:W-:Y:S02]  /*0e70*/  @UP1 UIADD3 UR5, UR25, UR5, URZ ;  /* 0x0000000519051290 */ /* 0x000fe4000fffe03f */
[----:B------:R-:W-:-:S02]  /*0e80*/  @UP1 ULEA UR4, UP0, UR24, UR20, 0x2 ;  /* 0x0000001418041291 */ /* 0x000fc4000f80103f */
[----:B------:R-:W-:Y:S02]  /*0e90*/  @UP1 USHF.L.U64.HI UR24, UR24, 0x2, UR5 ;  /* 0x0000000218181899 */ /* 0x000fe40008010205 */
[----:B------:R-:W-:Y:S02]  /*0ea0*/  UMOV UR19, UR13 ;  /* 0x0000000d00137c82 */ /* 0x000fe40008000000 */
        /* <DEDUP_REMOVED lines=39> */
[----:B------:R-:W-:Y:S01]  /*1120*/  IMAD.U32 R0, RZ, RZ, UR16 ;  /* 0x00000010ff007e24 */ /* 0x000fe2000f8e00ff */
[----:B------:R-:W-:Y:S02]  /*1130*/  ULOP3.LUT UR20, UR16, UR20, URZ, 0x3c, !UPT ;  /* 0x0000001410147292 */ /* 0x000fe4000f8e3c3f */
[----:B------:R-:W1:Y:S02]  /*1140*/  I2F.RP R10, R4 ;  /* 0x00000004000a7306 */ /* 0x000e640000209400 */
[----:B------:R-:W-:-:S05]  /*1150*/  IABS R0, R0 ;  /* 0x0000000000007213 */ /* 0x000fca0000000000 */
[----:B------:R-:W-:Y:S01]  /*1160*/  IMAD.MOV.U32 R6, RZ, RZ, R0 ;  /* 0x000000ffff067224 */ /* 0x000fe200078e0000 */
        /* <DEDUP_REMOVED lines=11> */
[-C--:B------:R-:W-:Y:S02]  /*1220*/  @!P0 IADD3 R3, R3, -R4.reuse, RZ ;  /* 0x8000000403038210 */ /* 0x080fe40007ffe0ff */
[----:B------:R-:W-:Y:S02]  /*1230*/  @!P0 IADD3 R0, R0, 0x1, RZ ;  /* 0x0000000100008810 */ /* 0x000fe40007ffe0ff */
[----:B------:R-:W-:Y:S01]  /*1240*/  ISETP.GE.U32.AND P1, PT, R3, R4, PT ;  /* 0x000000040300720c */ /* 0x000fe20003f26070 */
[----:B------:R-:W-:Y:S01]  /*1250*/  IMAD.MOV R4, RZ, RZ, -R7 ;  /* 0x000000ffff047224 */ /* 0x000fe200078e0a07 */
[----:B------:R-:W-:-:S03]  /*1260*/  ISETP.LE.AND P0, PT, RZ, UR20, PT ;  /* 0x00000014ff007c0c */ /* 0x000fc6000bf03270 */
[----:B------:R-:W-:-:S05]  /*1270*/  IMAD R11, R4, c[0x0][0x2d0], R5 ;  /* 0x0000b400040b7a24 */ /* 0x000fca00078e0205 */
[----:B------:R-:W-:-:S03]  /*1280*/  SHF.R.S32.HI R9, RZ, 0x1f, R11 ;  /* 0x0000001fff097819 */ /* 0x000fc6000001140b */
[----:B------:R-:W-:Y:S02]  /*1290*/  @P1 IADD3 R0, R0, 0x1, RZ ;  /* 0x0000000100001810 */ /* 0x000fe40007ffe0ff */
[----:B------:R-:W-:Y:S02]  /*12a0*/  ISETP.NE.AND P1, PT, RZ, c[0x0][0x1c8], PT ;  /* 0x00007200ff007a0c */ /* 0x000fe40003f25270 */
[----:B------:R-:W-:-:S11]  /*12b0*/  @!P0 IADD3 R0, -R0, RZ, RZ ;  /* 0x000000ff00008210 */ /* 0x000fd60007ffe1ff */
        /* <DEDUP_REMOVED lines=20> */
[----:B------:R-:W-:Y:S02]  /*1400*/  IADD3 R7, R7, R2, RZ ;  /* 0x0000000207077210 */ /* 0x000fe40007ffe0ff */
[----:B------:R-:W-:-:S03]  /*1410*/  UIADD3 UR20, UR23, UR5, URZ ;  /* 0x0000000517147290 */ /* 0x000fc6000fffe03f */
[----:B------:R-:W-:-:S04]  /*1420*/  IMAD.WIDE.U32 R6, R0, c[0x0][0x1b0], R6 ;  /* 0x00006c0000067a25 */ /* 0x000fc800078e0006 */
[----:B------:R-:W-:Y:S01]  /*1430*/  IMAD.IADD R7, R7, 0x1, R3 ;  /* 0x0000000107077824 */ /* 0x000fe200078e0203 */
[----:B------:R-:W-:Y:S01]  /*1440*/  MOV R2, R6 ;  /* 0x0000000600027202 */ /* 0x000fe20000000f00 */
[----:B------:R-:W-:Y:S05]  /*1450*/  BRA `(.L_x_2586) ;  /* 0x000004f000007947 */ /* 0x000fea0003800000 */
.L_x_2585:
        /* <DEDUP_REMOVED lines=19> */
.L_x_2587:
[----:B------:R-:W-:Y:S01]  /*1590*/  IABS R3, c[0x0][0x1c8] ;  /* 0x0000720000037a13 */ /* 0x000fe20000000000 */
[----:B------:R-:W-:Y:S01]  /*15a0*/  IMAD.U32 R0, RZ, RZ, UR16 ;  /* 0x00000010ff007e24 */ /* 0x000fe2000f8e00ff */
[----:B------:R-:W-:Y:S01]  /*15b0*/  MOV R4, RZ ;  /* 0x000000ff00047202 */ /* 0x000fe20000000f00 */
[----:B------:R-:W-:Y:S01]  /*15c0*/  ULDC UR5, c[0x0][0x1c8] ;  /* 0x0000720000057ab9 */ /* 0x000fe20000000800 */
[----:B------:R-:W1:Y:S01]  /*15d0*/  I2F.RP R7, R3 ;  /* 0x0000000300077306 */ /* 0x000e620000209400 */
[----:B------:R-:W-:Y:S01]  /*15e0*/  ULOP3.LUT UR5, UR16, UR5, URZ, 0x3c, !UPT ;  /* 0x0000000510057292 */ /* 0x000fe2000f8e3c3f */
[----:B------:R-:W-:Y:S01]  /*15f0*/  IABS R0, R0 ;  /* 0x0000000000007213 */ /* 0x000fe20000000000 */
[----:B------:R-:W-:-:S04]  /*1600*/  ULEA UR4, UR8, 0xffffff00, 0x8 ;  /* 0xffffff0008047891 */ /* 0x000fc8000f8e403f */
[----:B------:R-:W-:Y:S01]  /*1610*/  ISETP.LE.AND P3, PT, RZ, UR5, PT ;  /* 0x00000005ff007c0c */ /* 0x000fe2000bf63270 */
[----:B-1----:R-:W1:Y:S02]  /*1620*/  MUFU.RCP R6, R7 ;  /* 0x0000000700067308 */ /* 0x002e640000001000 */
[----:B-1----:R-:W-:Y:S02]  /*1630*/  IADD3 R6, R6, 0xffffffe, RZ ;  /* 0x0ffffffe06067810 */ /* 0x002fe40007ffe0ff */
[----:B------:R-:W-:Y:S01]  /*1640*/  MOV R7, UR20 ;  /* 0x0000001400077c02 */ /* 0x000fe20008000f00 */
[----:B------:R-:W-:-:S03]  /*1650*/  @UP0 UIADD3 UR20, UR17, UR22, URZ ;  /* 0x0000001611140290 */ /* 0x000fc6000fffe03f */
[----:B------:R-:W1:Y:S02]  /*1660*/  F2I.FTZ.U32.TRUNC.NTZ R5, R6 ;  /* 0x0000000600057305 */ /* 0x000e64000021f000 */
[----:B-1----:R-:W-:Y:S02]  /*1670*/  IMAD.MOV R2, RZ, RZ, -R5 ;  /* 0x000000ffff027224 */ /* 0x002fe400078e0a05 */
[----:B------:R-:W-:Y:S02]  /*1680*/  IMAD.U32 R6, RZ, RZ, UR24 ;  /* 0x00000018ff067e24 */ /* 0x000fe4000f8e00ff */
        /* <DEDUP_REMOVED lines=20> */
[----:B------:R-:W-:Y:S01]  /*17d0*/  IADD3 R3, R7, R2, RZ ;  /* 0x0000000207037210 */ /* 0x000fe20007ffe0ff */
[----:B------:R-:W-:Y:S02]  /*17e0*/  IMAD.MOV.U32 R2, RZ, RZ, R6 ;  /* 0x000000ffff027224 */ /* 0x000fe400078e0006 */
[----:B------:R-:W-:-:S05]  /*17f0*/  @P2 IADD3 R0, R0, 0x1, RZ ;  /* 0x0000000100002810 */ /* 0x000fca0007ffe0ff */
[----:B------:R-:W-:Y:S01]  /*1800*/  @!P3 IMAD.MOV R0, RZ, RZ, -R0 ;  /* 0x000000ffff00b224 */ /* 0x000fe200078e0a00 */
[----:B------:R-:W-:-:S04]  /*1810*/  @!P1 LOP3.LUT R0, RZ, c[0x0][0x1c8], RZ, 0x33, !PT ;  /* 0x00007200ff009a12 */ /* 0x000fc800078e33ff */
[----:B------:R-:W-:Y:S01]  /*1820*/  SHF.R.S32.HI R109, RZ, 0x1f, R0 ;  /* 0x0000001fff6d7819 */ /* 0x000fe20000011400 */
[----:B------:R-:W-:-:S04]  /*1830*/  IMAD.WIDE.U32 R2, R0, c[0x0][0x1b0], R2 ;  /* 0x00006c0000027a25 */ /* 0x000fc800078e0002 */
[----:B------:R-:W-:-:S04]  /*1840*/  IMAD R7, R109, c[0x0][0x1b0], RZ ;  /* 0x00006c006d077a24 */ /* 0x000fc800078e02ff */
        /* <DEDUP_REMOVED lines=16> */
.L_x_2586:
[----:B------:R1:W5:Y:S01]  /*1950*/  @P4 LDG.E R112, [R140.64] ;  /* 0x000000068c704981 */ /* 0x000362000c1e1900 */
[----:B------:R-:W-:Y:S01]  /*1960*/  SHF.R.S32.HI R3, RZ, 0x1f, R64 ;  /* 0x0000001fff037819 */ /* 0x000fe20000011440 */
[----:B------:R-:W-:Y:S01]  /*1970*/  UISETP.NE.AND UP0, UPT, UR15, -0x1, UPT ;  /* 0xffffffff0f00788c */ /* 0x000fe2000bf05270 */
[----:B------:R-:W-:Y:S01]  /*1980*/  IMAD.MOV.U32 R13, RZ, RZ, 0x2 ;  /* 0x00000002ff0d7424 */ /* 0x000fe200078e00ff */
[----:B------:R-:W-:Y:S01]  /*1990*/  ULDC.64 UR4, c[0x0][0x190] ;  /* 0x0000640000047ab9 */ /* 0x000fe20000000a00 */
[CC--:B------:R-:W-:Y:S01]  /*19a0*/  LEA.HI R19, R3.reuse, R64.reuse, RZ, 0x2 ;  /* 0x0000004003137211 */ /* 0x0c0fe200078f10ff */
[----:B------:R-:W-:Y:S01]  /*19b0*/  IMAD.MOV.U32 R130, RZ, RZ, c[0x0][0x230] ;  /* 0x00008c00ff827624 */ /* 0x000fe200078e00ff */
[----:B------:R-:W-:Y:S01]  /*19c0*/  LEA.HI R57, R3, R64, RZ, 0x3 ;  /* 0x0000004003397211 */ /* 0x000fe200078f18ff */
[----:B------:R-:W-:Y:S01]  /*19d0*/  IMAD.MOV.U32 R14, RZ, RZ, RZ ;  /* 0x000000ffff0e7224 */ /* 0x000fe200078e00ff */
[----:B------:R-:W-:Y:S01]  /*19e0*/  SHF.R.S32.HI R156, RZ, 0x2, R19 ;  /* 0x00000002ff9c7819 */ /* 0x000fe20000011413 */
[----:B------:R-:W-:Y:S01]  /*19f0*/  IMAD.MOV.U32 R15, RZ, RZ, c[0x0][0x230] ;  /* 0x00008c00ff0f7624 */ /* 0x000fe200078e00ff */
[----:B------:R-:W-:Y:S01]  /*1a00*/  SHF.R.S32.HI R61, RZ, 0x3, R57 ;  /* 0x00000003ff3d7819 */ /* 0x000fe20000011439 */
[----:B------:R-:W2:Y:S01]  /*1a10*/  S2R R17, SR_CTAID.X ;  /* 0x0000000000117919 */ /* 0x000ea20000002500 */
[----:B------:R-:W-:Y:S01]  /*1a20*/  @UP0 UIMAD.WIDE.U32 UR24, UR15, UR4, URZ ;  /* 0x000000040f1802a5 */ /* 0x000fe2000f8e003f */
[----:B------:R-:W-:Y:S01]  /*1a30*/  IMAD.HI.U32 R130, R13, R130, R14 ;  /* 0x000000820d827227 */ /* 0x000fe200078e000e */
[----:B------:R-:W-:-:S02]  /*1a40*/  LEA.HI R13, R19, R156, RZ, 0x1 ;  /* 0x0000009c130d7211 */ /* 0x000fc400078f08ff */
[----:B------:R-:W-:Y:S01]  /*1a50*/  LOP3.LUT R19, R19, 0xfffffffc, RZ, 0xc0, !PT ;  /* 0xfffffffc13137812 */ /* 0x000fe200078ec0ff */
[----:B------:R-:W-:Y:S01]  /*1a60*/  @UP0 UIMAD UR17, UR15, UR5, UR25 ;  /* 0x000000050f1102a4 */ /* 0x000fe2000f8e0219 */
[-C--:B------:R-:W-:Y:S01]  /*1a70*/  LEA.HI R131, R3, R64.reuse, RZ, 0x5 ;  /* 0x0000004003837211 */ /* 0x080fe200078f28ff */
[----:B------:R-:W-:Y:S01]  /*1a80*/  IMAD.SHL.U32 R15, R61, 0x40, RZ ;  /* 0x000000403d0f7824 */ /* 0x000fe200078e00ff */
[----:B------:R-:W-:Y:S01]  /*1a90*/  ULDC.64 UR4, c[0x0][0x178] ;  /* 0x00005e0000047ab9 */ /* 0x000fe20000000a00 */
[----:B------:R-:W-:Y:S01]  /*1aa0*/  LOP3.LUT R13, R13, 0x7fffffe, RZ, 0xc0, !PT ;  /* 0x07fffffe0d0d7812 */ /* 0x000fe200078ec0ff */
[----:B------:R-:W-:Y:S01]  /*1ab0*/  IMAD.IADD R128, R64, 0x1, -R19 ;  /* 0x0000000140807824 */ /* 0x000fe200078e0a13 */
[----:B------:R-:W-:Y:S01]  /*1ac0*/  @!UP0 UIMAD UR15, UR14, UR4, URZ ;  /* 0x000000040e0f82a4 */ /* 0x000fe2000f8e023f */
[----:B------:R-:W-:Y:S01]  /*1ad0*/  SHF.R.S32.HI R131, RZ, 0x5, R131 ;  /* 0x00000005ff837819 */ /* 0x000fe20000011483 */
[----:B------:R-:W-:Y:S01]  /*1ae0*/  @!UP0 UIMAD.WIDE.U32 UR26, UR13, UR4, URZ ;  /* 0x000000040d1a82a5 */ /* 0x000fe2000f8e003f */
[----:B------:R-:W-:Y:S01]  /*1af0*/  IMAD.IADD R4, R156, 0x1, -R13 ;  /* 0x000000019c047824 */ /* 0x000fe200078e0a0d */
[----:B------:R-:W-:Y:S01]  /*1b00*/  @!UP0 UIMAD UR5, UR13, UR5, UR15 ;  /* 0x000000050d0582a4 */ /* 0x000fe2000f8e020f */
[----:B------:R-:W-:Y:S01]  /*1b10*/  IMAD.SHL.U32 R188, R128, 0x8, RZ ;  /* 0x0000000880bc7824 */ /* 0x000fe200078e00ff */
[----:B------:R-:W-:Y:S01]  /*1b20*/  LOP3.LUT R15, R15, 0xc0, RZ, 0xc0, !PT ;  /* 0x000000c00f0f7812 */ /* 0x000fe200078ec0ff */
[----:B------:R-:W-:Y:S01]  /*1b30*/  IMAD R131, R131, 0x8, R4 ;  /* 0x0000000883837824 */ /* 0x000fe200078e0204 */
[----:B------:R-:W-:Y:S01]  /*1b40*/  LEA.HI R3, R3, R64, RZ, 0x4 ;  /* 0x0000004003037211 */ /* 0x000fe200078f20ff */
[----:B------:R-:W-:Y:S01]  /*1b50*/  @!UP0 UIADD3 UR17, UR27, UR5, URZ ;  /* 0x000000051b118290 */ /* 0x000fe2000fffe03f */
[----:B------:R-:W-:Y:S01]  /*1b60*/  LOP3.LUT R57, R57, 0xfffffff8, RZ, 0xc0, !PT ;  /* 0xfffffff839397812 */ /* 0x000fe200078ec0ff */
[----:B------:R-:W-:Y:S01]  /*1b70*/  @!UP0 UMOV UR24, UR26 ;  /* 0x0000001a00188c82 */ /* 0x000fe20008000000 */
[--C-:B------:R-:W-:Y:S01]  /*1b80*/  LOP3.LUT R13, R15, 0x18, R188.reuse, 0xf8, !PT ;  /* 0x000000180f0d7812 */ /* 0x100fe200078ef8bc */
[----:B------:R-:W-:Y:S01]  /*1b90*/  USHF.R.S32.HI UR15, URZ, 0x1f, UR16 ;  /* 0x0000001f3f0f7899 */ /* 0x000fe20008011410 */
[----:B------:R-:W-:Y:S01]  /*1ba0*/  SHF.R.U32.HI R4, RZ, 0x3, R15 ;  /* 0x00000003ff047819 */ /* 0x000fe2000001160f */
[----:B------:R-:W-:Y:S01]  /*1bb0*/  IMAD.IADD R57, R64, 0x1, -R57 ;  /* 0x0000000140397824 */ /* 0x000fe200078e0a39 */
[----:B------:R-:W-:Y:S01]  /*1bc0*/  LOP3.LUT R3, R3, 0xfffffff0, RZ, 0xc0, !PT ;  /* 0xfffffff003037812 */ /* 0x000fe200078ec0ff */
[----:B------:R-:W-:Y:S01]  /*1bd0*/  ULDC.64 UR4, c[0x0][0x1a8] ;  /* 0x00006a0000047ab9 */ /* 0x000fe20000000a00 */
[----:B------:R-:W-:Y:S01]  /*1be0*/  SHF.R.S32.HI R189, RZ, 0x1f, R188 ;  /* 0x0000001fffbd7819 */ /* 0x000fe200000114bc */
[----:B------:R-:W-:Y:S01]  /*1bf0*/  UIMAD UR4, UR15, UR4, URZ ;  /* 0x000000040f0472a4 */ /* 0x000fe2000f8e023f */
[----:B------:R-:W-:Y:S01]  /*1c00*/  IADD3 R12, P0, R188, UR24, RZ ;  /* 0x00000018bc0c7c10 */ /* 0x000fe2000ff1e0ff */
[----:B------:R-:W-:Y:S01]  /*1c10*/  IMAD.IADD R60, R64, 0x1, -R3 ;  /* 0x00000001403c7824 */ /* 0x000fe200078e0a03 */
[----:B------:R-:W-:Y:S01]  /*1c20*/  LOP3.LUT R4, R13, R4, RZ, 0x3c, !PT ;  /* 0x000000040d047212 */ /* 0x000fe200078e3cff */
[----:B------:R-:W-:Y:S01]  /*1c30*/  IMAD R3, R109, c[0x0][0x1b8], RZ ;  /* 0x00006e006d037a24 */ /* 0x000fe200078e02ff */
[----:B------:R-:W-:Y:S01]  /*1c40*/  IADD3.X R13, R189, UR17, RZ, P0, !PT ;  /* 0x00000011bd0d7c10 */ /* 0x000fe200087fe4ff */
[----:B------:R-:W-:Y:S01]  /*1c50*/  USHF.R.S32.HI UR17, URZ, 0x1f, UR18 ;  /* 0x0000001f3f117899 */ /* 0x000fe20008011412 */
[----:B------:R-:W-:Y:S01]  /*1c60*/  LEA.HI R56, R57, R57, RZ, 0x1 ;  /* 0x0000003939387211 */ /* 0x000fe200078f08ff */
[----:B------:R-:W-:Y:S01]  /*1c70*/  IMAD.U32 R131, R131, 0x20, R4 ;  /* 0x0000002083837824 */ /* 0x000fe200078e0004 */
[----:B------:R-:W-:Y:S01]  /*1c80*/  LEA.HI R59, R60, R60, RZ, 0x1 ;  /* 0x0000003c3c3b7211 */ /* 0x000fe200078f08ff */
[----:B------:R-:W-:Y:S01]  /*1c90*/  ULEA.HI UR17, UR17, UR18, URZ, 0x8 ;  /* 0x0000001211117291 */ /* 0x000fe2000f8f403f */
[----:B------:R-:W-:Y:S01]  /*1ca0*/  LOP3.LUT R6, R56, 0xfffffffe, RZ, 0xc0, !PT ;  /* 0xfffffffe38067812 */ /* 0x000fe200078ec0ff */
[----:B------:R-:W-:Y:S01]  /*1cb0*/  IMAD R3, R0, c[0x0][0x1bc], R3 ;  /* 0x00006f0000037a24 */ /* 0x000fe200078e0203 */
[--C-:B------:R-:W-:Y:S01]  /*1cc0*/  SHF.R.S32.HI R58, RZ, 0x1, R59.reuse ;  /* 0x00000001ff3a7819 */ /* 0x100fe2000001143b */
[----:B------:R-:W-:Y:S01]  /*1cd0*/  USHF.R.S32.HI UR17, URZ, 0x8, UR17 ;  /* 0x000000083f117899 */ /* 0x000fe20008011411 */
[----:B------:R-:W-:Y:S01]  /*1ce0*/  SHF.R.S32.HI R15, RZ, 0x1f, R59 ;  /* 0x0000001fff0f7819 */ /* 0x000fe2000001143b */
[----:B------:R-:W-:Y:S01]  /*1cf0*/  UIMAD UR5, UR16, UR5, UR4 ;  /* 0x00000005100572a4 */ /* 0x000fe2000f8e0204 */
[----:B------:R-:W-:Y:S01]  /*1d00*/  IADD3 R14, P0, R188, UR22, RZ ;  /* 0x00000016bc0e7c10 */ /* 0x000fe2000ff1e0ff */
[----:B------:R-:W-:Y:S01]  /*1d10*/  UISETP.LT.AND UP0, UPT, UR9, UR17, UPT ;  /* 0x000000110900728c */ /* 0x000fe2000bf01270 */
[----:B------:R-:W-:Y:S01]  /*1d20*/  IADD3 R57, R57, -R6, RZ ;  /* 0x8000000639397210 */ /* 0x000fe20007ffe0ff */
[----:B------:R-:W-:Y:S01]  /*1d30*/  IMAD.MOV.U32 R153, RZ, RZ, c[0x0][0x198] ;  /* 0x00006600ff997624 */ /* 0x000fe200078e00ff */
[--C-:B------:R-:W-:Y:S01]  /*1d40*/  SHF.R.S32.HI R157, RZ, 0x1f, R156.reuse ;  /* 0x0000001fff9d7819 */ /* 0x100fe2000001149c */
[----:B------:R-:W-:Y:S01]  /*1d50*/  USEL UR17, UR9, UR17, !UP0 ;  /* 0x0000001109117287 */ /* 0x000fe2000c000000 */
[----:B------:R-:W-:Y:S01]  /*1d60*/  LEA.HI R6, R15, R58, RZ, 0x2 ;  /* 0x0000003a0f067211 */ /* 0x000fe200078f10ff */
[----:B------:R-:W-:Y:S01]  /*1d70*/  IMAD.MOV.U32 R116, RZ, RZ, 0x5 ;  /* 0x00000005ff747424 */ /* 0x000fe200078e00ff */
[----:B------:R-:W-:Y:S01]  /*1d80*/  IADD3.X R15, R189, UR20, RZ, P0, !PT ;  /* 0x00000014bd0f7c10 */ /* 0x000fe200087fe4ff */
[----:B--2---:R-:W-:Y:S01]  /*1d90*/  IMAD.WIDE R16, R17, 0x40, R156 ;  /* 0x0000004011107825 */ /* 0x004fe200078e029c */
[----:B------:R-:W-:Y:S01]  /*1da0*/  IADD3 R136, P0, R156, R11, RZ ;  /* 0x0000000b9c887210 */ /* 0x000fe20007f1e0ff */
[----:B------:R-:W-:Y:S01]  /*1db0*/  UISETP.GT.AND UP0, UPT, UR8, UR17, UPT ;  /* 0x000000110800728c */ /* 0x000fe2000bf04270 */
[----:B------:R-:W-:Y:S01]  /*1dc0*/  LOP3.LUT R11, R6, 0xfffffffc, RZ, 0xc0, !PT ;  /* 0xfffffffc060b7812 */ /* 0x000fe200078ec0ff */
[----:B------:R-:W-:Y:S01]  /*1dd0*/  IMAD R4, R17, c[0x0][0x190], RZ ;  /* 0x0000640011047a24 */ /* 0x000fe200078e02ff */
[----:B------:R-:W-:Y:S01]  /*1de0*/  SHF.R.S32.HI R127, RZ, 0x1, R130 ;  /* 0x00000001ff7f7819 */ /* 0x000fe20000011482 */
[----:B------:R-:W-:Y:S01]  /*1df0*/  IMAD.X R9, R157, 0x1, R9, P0 ;  /* 0x000000019d097824 */ /* 0x000fe200000e0609 */
[----:B------:R-:W-:Y:S01]  /*1e00*/  IADD3 R134, P0, R188, R2, RZ ;  /* 0x00000002bc867210 */ /* 0x000fe20007f1e0ff */
[----:B------:R-:W-:Y:S01]  /*1e10*/  IMAD R4, R16, c[0x0][0x194], R4 ;  /* 0x0000650010047a24 */ /* 0x000fe200078e0204 */
[----:B------:R-:W-:Y:S01]  /*1e20*/  SHF.L.U32 R128, R128, 0x2, RZ ;  /* 0x0000000280807819 */ /* 0x000fe200000006ff */
[----:B------:R-:W-:Y:S01]  /*1e30*/  IMAD.WIDE.U32 R12, R16, c[0x0][0x190], R12 ;  /* 0x00006400100c7a25 */ /* 0x000fe200078e000c */
[----:B------:R-:W-:-:S02]  /*1e40*/  MOV R142, UR16 ;  /* 0x00000010008e7c02 */ /* 0x000fc40008000f00 */
[----:B------:R-:W-:Y:S01]  /*1e50*/  SHF.L.U64.HI R114, R153, R116, c[0x0][0x19c] ;  /* 0x0000670099727619 */ /* 0x000fe20000010274 */
[----:B------:R-:W-:Y:S01]  /*1e60*/  IMAD.X R135, R189, 0x1, R7, P0 ;  /* 0x00000001bd877824 */ /* 0x000fe200000e0607 */
[----:B------:R-:W-:Y:S01]  /*1e70*/  PLOP3.LUT P0, PT, PT, PT, UP0, 0x80, 0x0 ;  /* 0x000000000000781c */ /* 0x000fe20003f0f008 */
[----:B------:R-:W-:Y:S01]  /*1e80*/  IMAD.IADD R13, R13, 0x1, R4 ;  /* 0x000000010d0d7824 */ /* 0x000fe200078e0204 */
[----:B------:R-:W-:Y:S01]  /*1e90*/  SHF.R.S32.HI R56, RZ, 0x1, R56 ;  /* 0x00000001ff387819 */ /* 0x000fe20000011438 */
[----:B------:R-:W-:-:S04]  /*1ea0*/  IMAD.WIDE.U32 R14, R0, c[0x0][0x1b8], R14 ;  /* 0x00006e00000e7a25 */ /* 0x000fc800078e000e */
[----:B------:R-:W-:Y:S02]  /*1eb0*/  IMAD.IADD R58, R58, 0x1, -R11 ;  /* 0x000000013a3a7824 */ /* 0x000fe400078e0a0b */
[----:B------:R-:W-:Y:S02]  /*1ec0*/  IMAD R9, R9, c[0x0][0x1a0], RZ ;  /* 0x0000680009097a24 */ /* 0x000fe400078e02ff */
[----:B------:R-:W-:Y:S01]  /*1ed0*/  IMAD R129, R156, R127, R128 ;  /* 0x0000007f9c817224 */ /* 0x000fe200078e0280 */
[----:B------:R-:W-:Y:S01]  /*1ee0*/  LOP3.LUT P1, RZ, R58, 0x2, RZ, 0xc0, !PT ;  /* 0x000000023aff7812 */ /* 0x000fe2000782c0ff */
[----:B------:R-:W-:Y:S02]  /*1ef0*/  IMAD.IADD R15, R15, 0x1, R3 ;  /* 0x000000010f0f7824 */ /* 0x000fe400078e0203 */
[----:B------:R-:W-:Y:S01]  /*1f00*/  IMAD.WIDE.U32 R142, R142, c[0x0][0x1a8], R12 ;  /* 0x00006a008e8e7a25 */ /* 0x000fe200078e000c */
[----:B------:R-:W-:-:S03]  /*1f10*/  SHF.R.S32.HI R119, RZ, 0x1f, R129 ;  /* 0x0000001fff777819 */ /* 0x000fc60000011481 */
[----:B------:R-:W-:Y:S01]  /*1f20*/  IMAD R79, R157, c[0x0][0x198], RZ ;  /* 0x000066009d4f7a24 */ /* 0x000fe200078e02ff */
[----:B------:R-:W-:Y:S01]  /*1f30*/  IADD3 R80, R143, UR5, RZ ;  /* 0x000000058f507c10 */ /* 0x000fe2000fffe0ff */
[----:B------:R-:W-:Y:S02]  /*1f40*/  IMAD R139, R136, c[0x0][0x1a4], R9 ;  /* 0x00006900888b7a24 */ /* 0x000fe400078e0209 */
[----:B------:R-:W-:Y:S02]  /*1f50*/  IMAD.MOV.U32 R10, RZ, RZ, 0x10 ;  /* 0x00000010ff0a7424 */ /* 0x000fe400078e00ff */
[----:B------:R-:W-:Y:S02]  /*1f60*/  IMAD.MOV.U32 R3, RZ, RZ, c[0x0][0x1a0] ;  /* 0x00006800ff037624 */ /* 0x000fe400078e00ff */
[----:B------:R-:W-:Y:S01]  /*1f70*/  IMAD.IADD R128, R128, 0x1, R129 ;  /* 0x0000000180807824 */ /* 0x000fe200078e0281 */
[----:B------:R-:W-:Y:S01]  /*1f80*/  SEL R10, R10, 0xfffffff0, !P1 ;  /* 0xfffffff00a0a7807 */ /* 0x000fe20004800000 */
[----:B------:R-:W-:Y:S01]  /*1f90*/  IMAD.WIDE.U32 R136, R136, c[0x0][0x1a0], R14 ;  /* 0x0000680088887a25 */ /* 0x000fe200078e000e */
[----:B------:R-:W-:-:S02]  /*1fa0*/  SHF.L.U64.HI R62, R3, R116, c[0x0][0x1a4] ;  /* 0x00006900033e7619 */ /* 0x000fc40000010274 */
        /* <DEDUP_REMOVED lines=12> */
[----:B------:R-:W-:Y:S01]  /*2070*/  ULDC.64 UR20, c[0x0][0x280] ;  /* 0x0000a00000147ab9 */ /* 0x000fe20000000a00 */
[----:B------:R-:W-:Y:S01]  /*2080*/  IMAD.WIDE.U32 R14, R7, c[0x0][0x278], R188 ;  /* 0x00009e00070e7a25 */ /* 0x000fe200078e00bc */
[----:B------:R-:W-:Y:S01]  /*2090*/  USHF.R.S32.HI UR25, URZ, 0x1f, UR18 ;  /* 0x0000001f3f197899 */ /* 0x000fe20008011412 */
[----:B------:R-:W-:Y:S01]  /*20a0*/  SHF.R.S32.HI R7, RZ, 0x1f, R5 ;  /* 0x0000001fff077819 */ /* 0x000fe20000011405 */
[----:B------:R-:W-:Y:S01]  /*20b0*/  UIMAD UR4, UR14, UR4, URZ ;  /* 0x000000040e0472a4 */ /* 0x000fe2000f8e023f */
[----:B------:R-:W-:Y:S01]  /*20c0*/  IADD3 R5, P1, P0, R5, -UR18, R156 ;  /* 0x8000001205057c10 */ /* 0x000fe2000f83e09c */
[----:B------:R-:W-:Y:S01]  /*20d0*/  UIMAD UR20, UR14, UR20, URZ ;  /* 0x000000140e1472a4 */ /* 0x000fe2000f8e023f */
[----:B------:R-:W-:Y:S01]  /*20e0*/  IMAD.U32 R9, RZ, RZ, UR13 ;  /* 0x0000000dff097e24 */ /* 0x000fe2000f8e00ff */
[----:B------:R-:W-:Y:S01]  /*20f0*/  UIMAD UR23, UR13, UR5, UR4 ;  /* 0x000000050d1772a4 */ /* 0x000fe2000f8e0204 */
[----:B------:R-:W-:Y:S01]  /*2100*/  IADD3.X R2, R7, ~UR25, R157, P1, P0 ;  /* 0x8000001907027c10 */ /* 0x000fe20008fe049d */
[----:B------:R-:W-:Y:S01]  /*2110*/  UIMAD UR26, UR13, UR21, UR20 ;  /* 0x000000150d1a72a4 */ /* 0x000fe2000f8e0214 */
[----:B------:R-:W-:Y:S01]  /*2120*/  IMAD.WIDE.U32 R8, R9, c[0x0][0x280], R188 ;  /* 0x0000a00009087a25 */ /* 0x000fe200078e00bc */
[----:B------:R-:W-:Y:S01]  /*2130*/  UMOV UR34, 0x80 ;  /* 0x0000008000227882 */ /* 0x000fe20000000000 */
[----:B------:R-:W-:Y:S01]  /*2140*/  IADD3 R126, R156, 0x20, RZ ;  /* 0x000000209c7e7810 */ /* 0x000fe20007ffe0ff */
[----:B------:R-:W-:Y:S01]  /*2150*/  ULDC.64 UR4, c[0x0][0x1a0] ;  /* 0x0000680000047ab9 */ /* 0x000fe20000000a00 */
[----:B------:R-:W-:Y:S01]  /*2160*/  IADD3 R15, R15, UR23, RZ ;  /* 0x000000170f0f7c10 */ /* 0x000fe2000fffe0ff */
[C---:B------:R-:W-:Y:S01]  /*2170*/  IMAD R4, R2.reuse, c[0x0][0x290], RZ ;  /* 0x0000a40002047a24 */ /* 0x040fe200078e02ff */
[----:B------:R-:W-:Y:S01]  /*2180*/  IADD3 R9, R9, UR26, RZ ;  /* 0x0000001a09097c10 */ /* 0x000fe2000fffe0ff */
[----:B------:R-:W-:Y:S01]  /*2190*/  IMAD R2, R2, c[0x0][0x288], RZ ;  /* 0x0000a20002027a24 */ /* 0x000fe200078e02ff */
[----:B------:R-:W-:Y:S01]  /*21a0*/  UMOV UR33, 0x40 ;  /* 0x0000004000217882 */ /* 0x000fe20000000000 */
[C---:B------:R-:W-:Y:S01]  /*21b0*/  IMAD.WIDE.U32 R6, R5.reuse, c[0x0][0x288], R14 ;  /* 0x0000a20005067a25 */ /* 0x040fe200078e000e */
[----:B------:R-:W-:Y:S01]  /*21c0*/  UIMAD UR24, UR34, UR5, URZ ;  /* 0x00000005221872a4 */ /* 0x000fe2000f8e023f */
[C---:B------:R-:W-:Y:S01]  /*21d0*/  IADD3 R125, R156.reuse, 0x40, RZ ;  /* 0x000000409c7d7810 */ /* 0x040fe20007ffe0ff */
[----:B------:R-:W-:Y:S01]  /*21e0*/  UIMAD UR5, UR33, UR5, URZ ;  /* 0x00000005210572a4 */ /* 0x000fe2000f8e023f */
[C---:B------:R-:W-:Y:S01]  /*21f0*/  IMAD R2, R5.reuse, c[0x0][0x28c], R2 ;  /* 0x0000a30005027a24 */ /* 0x040fe200078e0202 */
[----:B------:R-:W-:Y:S01]  /*2200*/  ULDC UR32, c[0x0][0x19c] ;  /* 0x0000670000207ab9 */ /* 0x000fe20000000800 */
[C---:B------:R-:W-:Y:S01]  /*2210*/  IMAD R4, R5.reuse, c[0x0][0x294], R4 ;  /* 0x0000a50005047a24 */ /* 0x040fe200078e0204 */
[----:B------:R-:W-:Y:S01]  /*2220*/  UMOV UR22, 0xc0 ;  /* 0x000000c000167882 */ /* 0x000fe20000000000 */
[----:B------:R-:W-:Y:S01]  /*2230*/  IMAD.WIDE.U32 R8, R5, c[0x0][0x290], R8 ;  /* 0x0000a40005087a25 */ /* 0x000fe200078e0008 */
[----:B------:R-:W-:Y:S01]  /*2240*/  ULDC UR23, c[0x0][0x294] ;  /* 0x0000a50000177ab9 */ /* 0x000fe20000000800 */
[C---:B------:R-:W-:Y:S01]  /*2250*/  IADD3 R124, R156.reuse, 0x60, RZ ;  /* 0x000000609c7c7810 */ /* 0x040fe20007ffe0ff */
[----:B------:R-:W-:Y:S01]  /*2260*/  UMOV UR21, 0x140 ;  /* 0x0000014000157882 */ /* 0x000fe20000000000 */
[----:B------:R-:W-:Y:S01]  /*2270*/  IMAD R107, R109, c[0x0][0x2a0], RZ ;  /* 0x0000a8006d6b7a24 */ /* 0x000fe200078e02ff */
[----:B------:R-:W-:Y:S01]  /*2280*/  UIMAD UR34, UR34, UR32, URZ ;  /* 0x00000020222272a4 */ /* 0x000fe2000f8e023f */
[----:B------:R-:W-:Y:S01]  /*2290*/  IMAD.IADD R7, R7, 0x1, R2 ;  /* 0x0000000107077824 */ /* 0x000fe200078e0202 */
[----:B------:R-:W-:Y:S01]  /*22a0*/  UIMAD UR33, UR33, UR32, URZ ;  /* 0x00000020212172a4 */ /* 0x000fe2000f8e023f */
[----:B------:R-:W-:Y:S01]  /*22b0*/  IMAD R109, R109, c[0x0][0x298], RZ ;  /* 0x0000a6006d6d7a24 */ /* 0x000fe200078e02ff */
[----:B------:R-:W-:Y:S01]  /*22c0*/  UMOV UR20, 0x180 ;  /* 0x0000018000147882 */ /* 0x000fe20000000000 */
[----:B------:R-:W-:Y:S01]  /*22d0*/  IMAD.IADD R5, R9, 0x1, R4 ;  /* 0x0000000109057824 */ /* 0x000fe200078e0204 */
[----:B------:R-:W-:Y:S01]  /*22e0*/  UIMAD.WIDE.U32 UR42, UR22, UR4, URZ ;  /* 0x00000004162a72a5 */ /* 0x000fe2000f8e003f */
[----:B------:R-:W-:Y:S01]  /*22f0*/  IMAD.MOV.U32 R4, RZ, RZ, R8 ;  /* 0x000000ffff047224 */ /* 0x000fe200078e0008 */
[----:B------:R-:W-:Y:S01]  /*2300*/  UIMAD UR32, UR22, UR23, URZ ;  /* 0x00000017162072a4 */ /* 0x000fe2000f8e023f */
[C---:B------:R-:W-:Y:S01]  /*2310*/  IMAD.WIDE.U32 R12, R3.reuse, 0x40, RZ ;  /* 0x00000040030c7825 */ /* 0x040fe200078e00ff */
[----:B------:R-:W-:Y:S01]  /*2320*/  UMOV UR19, 0x1c0 ;  /* 0x000001c000137882 */ /* 0x000fe20000000000 */
[C---:B------:R-:W-:Y:S01]  /*2330*/  IADD3 R123, R156.reuse, 0x80, RZ ;  /* 0x000000809c7b7810 */ /* 0x040fe20007ffe0ff */
[----:B------:R-:W-:Y:S01]  /*2340*/  UIMAD.WIDE.U32 UR40, UR21, UR4, URZ ;  /* 0x00000004152872a5 */ /* 0x000fe2000f8e003f */
[----:B------:R-:W-:Y:S01]  /*2350*/  IMAD.WIDE.U32 R8, R3, 0x80, RZ ;  /* 0x0000008003087825 */ /* 0x000fe200078e00ff */
[----:B------:R-:W-:Y:S01]  /*2360*/  IADD3 R92, R13, UR5, RZ ;  /* 0x000000050d5c7c10 */ /* 0x000fe2000fffe0ff */
[----:B------:R-:W-:Y:S01]  /*2370*/  ULDC UR5, c[0x0][0x1a4] ;  /* 0x0000690000057ab9 */ /* 0x000fe20000000800 */
[----:B------:R-:W-:Y:S01]  /*2380*/  IADD3 R122, R156, 0xa0, RZ ;  /* 0x000000a09c7a7810 */ /* 0x000fe20007ffe0ff */
[C---:B------:R-:W-:Y:S01]  /*2390*/  IMAD R109, R0.reuse, c[0x0][0x29c], R109 ;  /* 0x0000a700006d7a24 */ /* 0x040fe200078e026d */
[----:B------:R-:W-:Y:S01]  /*23a0*/  UIMAD UR35, UR22, UR5, URZ ;  /* 0x00000005162372a4 */ /* 0x000fe2000f8e023f */
[----:B------:R-:W-:Y:S01]  /*23b0*/  IMAD.WIDE.U32 R2, R0, c[0x0][0x298], R6 ;  /* 0x0000a60000027a25 */ /* 0x000fe200078e0006 */
[----:B------:R-:W-:Y:S01]  /*23c0*/  UIMAD UR22, UR21, UR23, URZ ;  /* 0x00000017151672a4 */ /* 0x000fe2000f8e023f */
[----:B------:R-:W-:Y:S01]  /*23d0*/  SHF.L.U64.HI R92, R12, 0x1, R92 ;  /* 0x000000010c5c7819 */ /* 0x000fe2000001025c */
[----:B------:R-:W-:Y:S01]  /*23e0*/  UIMAD UR38, UR21, UR5, URZ ;  /* 0x00000005152672a4 */ /* 0x000fe2000f8e023f */
[----:B------:R-:W-:Y:S01]  /*23f0*/  IMAD R107, R0, c[0x0][0x2a4], R107 ;  /* 0x0000a900006b7a24 */ /* 0x000fe200078e026b */
[----:B------:R-:W-:Y:S01]  /*2400*/  LEA R108, P0, R2, c[0x0][0x268], 0x1 ;  /* 0x00009a00026c7a11 */ /* 0x000fe200078008ff */
[----:B------:R-:W-:Y:S01]  /*2410*/  IMAD.WIDE.U32 R4, R0, c[0x0][0x2a0], R4 ;  /* 0x0000a80000047a25 */ /* 0x000fe200078e0004 */
[----:B------:R-:W-:Y:S01]  /*2420*/  UIMAD UR21, UR20, UR23, URZ ;  /* 0x00000017141572a4 */ /* 0x000fe2000f8e023f */
[----:B------:R-:W-:Y:S01]  /*2430*/  IADD3 R97, R9, UR24, RZ ;  /* 0x0000001809617c10 */ /* 0x000fe2000fffe0ff */
[----:B------:R-:W-:Y:S01]  /*2440*/  UIMAD UR23, UR19, UR23, URZ ;  /* 0x00000017131772a4 */ /* 0x000fe2000f8e023f */
[----:B------:R-:W-:Y:S01]  /*2450*/  IMAD.IADD R109, R3, 0x1, R109 ;  /* 0x00000001036d7824 */ /* 0x000fe200078e026d */
[----:B------:R-:W-:Y:S01]  /*2460*/  LEA R106, P1, R4, c[0x0][0x270], 0x1 ;  /* 0x00009c00046a7a11 */ /* 0x000fe200078208ff */
[----:B------:R-:W-:Y:S01]  /*2470*/  IMAD.IADD R107, R5, 0x1, R107 ;  /* 0x00000001056b7824 */ /* 0x000fe200078e026b */
[----:B------:R-:W-:Y:S01]  /*2480*/  UIMAD.WIDE.U32 UR36, UR20, UR4, URZ ;  /* 0x00000004142472a5 */ /* 0x000fe2000f8e003f */
        /* <DEDUP_REMOVED lines=8> */
[----:B------:R-:W-:Y:S01]  /*2510*/  IMAD.SHL.U32 R93, R12, 0x2, RZ ;  /* 0x000000020c5d7824 */ /* 0x000fe200078e00ff */
        /* <DEDUP_REMOVED lines=9> */
[C---:B------:R-:W-:Y:S01]  /*25b0*/  IMAD.SHL.U32 R96, R144.reuse, 0x80, RZ ;  /* 0x0000008090607824 */ /* 0x040fe200078e00ff */
[-C--:B------:R-:W-:Y:S01]  /*25c0*/  IADD3 R48, P1, R129, R112.reuse, RZ ;  /* 0x0000007081307210 */ /* 0x080fe20007f3e0ff */
[----:B------:R-:W-:Y:S01]  /*25d0*/  IMAD.SHL.U32 R89, R144, 0x20, RZ ;  /* 0x0000002090597824 */ /* 0x000fe200078e00ff */
[----:B------:R-:W-:Y:S01]  /*25e0*/  IADD3 R112, P0, R128, R112, RZ ;  /* 0x0000007080707210 */ /* 0x000fe20007f1e0ff */
[C---:B------:R-:W-:Y:S01]  /*25f0*/  IMAD.WIDE.U32 R150, R144.reuse, 0xc0, RZ ;  /* 0x000000c090967825 */ /* 0x040fe200078e00ff */
[C---:B------:R-:W-:Y:S01]  /*2600*/  SHF.L.U64.HI R90, R144.reuse, R82, c[0x0][0x294] ;  /* 0x0000a500905a7619 */ /* 0x040fe20000010252 */
[----:B------:R-:W-:Y:S01]  /*2610*/  UIMAD.WIDE.U32 UR44, UR19, UR4, URZ ;  /* 0x00000004132c72a5 */ /* 0x000fe2000f8e003f */
[-C--:B------:R-:W-:Y:S01]  /*2620*/  SHF.L.U64.HI R95, R144, R85.reuse, c[0x0][0x294] ;  /* 0x0000a500905f7619 */ /* 0x080fe20000010255 */
[--C-:B------:R-:W-:Y:S01]  /*2630*/  IMAD.X R113, R118, 0x1, R49.reuse, P0 ;  /* 0x0000000176717824 */ /* 0x100fe200000e0631 */
[C---:B------:R-:W-:Y:S01]  /*2640*/  SHF.L.U64.HI R88, R144.reuse, R116, c[0x0][0x294] ;  /* 0x0000a50090587619 */ /* 0x040fe20000010274 */
[----:B------:R-:W-:Y:S01]  /*2650*/  IMAD.X R49, R119, 0x1, R49, P1 ;  /* 0x0000000177317824 */ /* 0x000fe200008e0631 */
[----:B------:R-:W-:Y:S01]  /*2660*/  UIMAD UR5, UR19, UR5, URZ ;  /* 0x00000005130572a4 */ /* 0x000fe2000f8e023f */
[----:B------:R-:W-:Y:S01]  /*2670*/  IMAD.WIDE.U32 R148, R144, 0x140, RZ ;  /* 0x0000014090947825 */ /* 0x000fe200078e00ff */
[----:B------:R-:W-:Y:S01]  /*2680*/  SHF.L.U64.HI R113, R112, 0x1, R113 ;  /* 0x0000000170717819 */ /* 0x000fe20000010271 */
[----:B------:R-:W-:Y:S01]  /*2690*/  ULDC UR31, c[0x0][0x28c] ;  /* 0x0000a300001f7ab9 */ /* 0x000fe20000000800 */
[----:B------:R-:W-:Y:S01]  /*26a0*/  SHF.L.U64.HI R49, R48, 0x1, R49 ;  /* 0x0000000130317819 */ /* 0x000fe20000010231 */
[----:B------:R-:W-:Y:S01]  /*26b0*/  IMAD.SHL.U32 R112, R112, 0x2, RZ ;  /* 0x0000000270707824 */ /* 0x000fe200078e00ff */
[C---:B------:R-:W-:Y:S01]  /*26c0*/  SHF.L.U64.HI R82, R117.reuse, R82, c[0x0][0x28c] ;  /* 0x0000a30075527619 */ /* 0x040fe20000010252 */
        /* <DEDUP_REMOVED lines=25> */
[C---:B------:R-:W-:Y:S01]  /*2860*/  IADD3 R121, R156.reuse, 0xc0, RZ ;  /* 0x000000c09c797810 */ /* 0x040fe20007ffe0ff */
[----:B------:R-:W-:Y:S01]  /*2870*/  ULDC UR28, c[0x0][0x28c] ;  /* 0x0000a300001c7ab9 */ /* 0x000fe20000000800 */
[----:B------:R-:W-:Y:S01]  /*2880*/  IADD3 R120, R156, 0xe0, RZ ;  /* 0x000000e09c787810 */ /* 0x000fe20007ffe0ff */
        /* <DEDUP_REMOVED lines=43> */
.L_x_2642:
[----:B------:R-:W-:Y:S01]  /*2b40*/  ISETP.NE.AND P5, PT, R132, RZ, PT ;  /* 0x000000ff8400720c */ /* 0x000fe20003fa5270 */
[----:B------:R-:W-:Y:S02]  /*2b50*/  IMAD.SHL.U32 R14, R11, 0x100, RZ ;  /* 0x000001000b0e7824 */ /* 0x000fe400078e00ff */
[----:B------:R-:W-:Y:S02]  /*2b60*/  IMAD.MOV.U32 R16, RZ, RZ, R106 ;  /* 0x000000ffff107224 */ /* 0x000fe400078e006a */
[----:B------:R-:W-:Y:S01]  /*2b70*/  IMAD.MOV.U32 R17, RZ, RZ, R107 ;  /* 0x000000ffff117224 */ /* 0x000fe200078e006b */
[----:B------:R-:W-:Y:S04]  /*2b80*/  IADD3 R13, R14, -0x100, RZ ;  /* 0xffffff000e0d7810 */ /* 0x000fe80007ffe0ff */
[C---:B------:R-:W-:Y:S02]  /*2b90*/  IADD3 R7, -R13.reuse, UR11, RZ ;  /* 0x0000000b0d077c10 */ /* 0x040fe4000fffe1ff */
[----:B------:R-:W-:Y:S02]  /*2ba0*/  IADD3 R5, -R13, UR18, RZ ;  /* 0x000000120d057c10 */ /* 0x000fe4000fffe1ff */
        /* <DEDUP_REMOVED lines=17> */
[C---:B------:R-:W-:Y:S02]  /*2cc0*/  ISETP.GE.OR P0, PT, R122.reuse, R7, P5 ;  /* 0x000000077a00720c */ /* 0x040fe40002f06670 */
[----:B------:R-:W-:Y:S01]  /*2cd0*/  P2R R0, PR, RZ, 0x10 ;  /* 0x00000010ff007803 */ /* 0x000fe20000000000 */
[C---:B------:R-:W-:Y:S01]  /*2ce0*/  @!P3 IMAD.X R55, R107.reuse, 0x1, R88, P1 ;  /* 0x000000016b37b824 */ /* 0x040fe200008e0658 */
[----:B------:R-:W-:Y:S02]  /*2cf0*/  ISETP.LT.OR P5, PT, R122, R5, P0 ;  /* 0x000000057a00720c */ /* 0x000fe400007a1670 */
[C---:B------:R-:W-:Y:S03]  /*2d00*/  @!P6 IADD3 R32, P1, R106.reuse, R91, RZ ;  /* 0x0000005b6a20e210 */ /* 0x040fe60007f3e0ff */
[C---:B------:R-:W-:Y:S02]  /*2d10*/  @!P2 IADD3 R24, P0, R106.reuse, R96, RZ ;  /* 0x000000606a18a210 */ /* 0x040fe40007f1e0ff */
[C---:B------:R-:W-:Y:S01]  /*2d20*/  @!P6 IMAD.X R33, R107.reuse, 0x1, R90, P1 ;  /* 0x000000016b21e824 */ /* 0x040fe200008e065a */
[----:B------:R-:W-:Y:S02]  /*2d30*/  @!P4 IADD3 R28, P1, R106, R150, RZ ;  /* 0x000000966a1cc210 */ /* 0x000fe40007f3e0ff */
[C---:B------:R-:W-:Y:S01]  /*2d40*/  @!P2 IMAD.X R25, R107.reuse, 0x1, R95, P0 ;  /* 0x000000016b19a824 */ /* 0x040fe200000e065f */
[C---:B--2---:R-:W-:Y:S02]  /*2d50*/  @!P2 IADD3 R44, P0, R104.reuse, R98, RZ ;  /* 0x00000062682ca210 */ /* 0x044fe40007f1e0ff */
        /* <DEDUP_REMOVED lines=64> */
[C---:B-1----:R-:W-:Y:S01]  /*3160*/  @!P0 IMAD.U32 R8, R18.reuse, 0x10000, RZ ;  /* 0x0001000012088824 */ /* 0x042fe200078e00ff */
[----:B------:R-:W-:Y:S02]  /*3170*/  @!P0 LOP3.LUT R22, R18, 0xffff0000, RZ, 0xc0, !PT ;  /* 0xffff000012168812 */ /* 0x000fe400078ec0ff */
[C---:B---3--:R-:W-:Y:S02]  /*3180*/  @!P0 SHF.L.U32 R23, R28.reuse, 0x10, RZ ;  /* 0x000000101c178819 */ /* 0x048fe400000006ff */
[----:B------:R-:W-:Y:S02]  /*3190*/  @!P0 LOP3.LUT R25, R28, 0xffff0000, RZ, 0xc0, !PT ;  /* 0xffff00001c198812 */ /* 0x000fe400078ec0ff */
[----:B------:R-:W-:Y:S01]  /*31a0*/  @!P0 SHF.L.U32 R27, R29, 0x10, RZ ;  /* 0x000000101d1b8819 */ /* 0x000fe200000006ff */
[C---:B----4-:R-:W-:Y:S01]  /*31b0*/  @!P0 IMAD.U32 R5, R6.reuse, 0x10000, RZ ;  /* 0x0001000006058824 */ /* 0x050fe200078e00ff */
[----:B------:R-:W-:Y:S02]  /*31c0*/  @!P0 LOP3.LUT R15, R6, 0xffff0000, RZ, 0xc0, !PT ;  /* 0xffff0000060f8812 */ /* 0x000fe400078ec0ff */
[----:B------:R-:W-:Y:S01]  /*31d0*/  @!P0 SHF.L.U32 R6, R19, 0x10, RZ ;  /* 0x0000001013068819 */ /* 0x000fe200000006ff */
[-C--:B------:R-:W-:Y:S01]  /*31e0*/  @!P0 FMUL.FTZ R31, R21, R5.reuse ;  /* 0x00000005151f8220 */ /* 0x080fe20000410000 */
[----:B------:R-:W-:Y:S01]  /*31f0*/  @!P0 LOP3.LUT R29, R29, 0xffff0000, RZ, 0xc0, !PT ;  /* 0xffff00001d1d8812 */ /* 0x000fe200078ec0ff */
[C---:B------:R-:W-:Y:S02]  /*3200*/  @!P0 FMUL.FTZ R0, R20.reuse, R5 ;  /* 0x0000000514008220 */ /* 0x040fe40000410000 */
[-C--:B------:R-:W-:Y:S01]  /*3210*/  @!P0 FFMA.FTZ R31, R20, R23.reuse, -R31 ;  /* 0x00000017141f8223 */ /* 0x080fe2000001081f */
[----:B------:R-:W-:Y:S01]  /*3220*/  @!P0 SHF.L.U32 R20, R17, 0x10, RZ ;  /* 0x0000001011148819 */ /* 0x000fe200000006ff */
[C---:B------:R-:W-:Y:S01]  /*3230*/  @!P0 IMAD.U32 R5, R7.reuse, 0x10000, RZ ;  /* 0x0001000007058824 */ /* 0x040fe200078e00ff */
[----:B------:R-:W-:Y:S01]  /*3240*/  @!P0 LOP3.LUT R7, R7, 0xffff0000, RZ, 0xc0, !PT ;  /* 0xffff000007078812 */ /* 0x000fe200078ec0ff */
[----:B------:R-:W-:Y:S01]  /*3250*/  @!P0 FFMA.FTZ R0, R21, R23, R0 ;  /* 0x0000001715008223 */ /* 0x000fe20000010000 */
[----:B------:R-:W-:Y:S01]  /*3260*/  @!P0 LOP3.LUT R21, R17, 0xffff0000, RZ, 0xc0, !PT ;  /* 0xffff000011158812 */ /* 0x000fe200078ec0ff */
[----:B------:R-:W-:Y:S01]  /*3270*/  @!P0 FMUL.FTZ R2, R20, R15 ;  /* 0x0000000f14028220 */ /* 0x000fe20000410000 */
[----:B------:R-:W-:Y:S01]  /*3280*/  @!P0 LOP3.LUT R23, R19, 0xffff0000, RZ, 0xc0, !PT ;  /* 0xffff000013178812 */ /* 0x000fe200078ec0ff */
[----:B------:R-:W-:Y:S01]  /*3290*/  @!P0 FMUL.FTZ R3, R8, R5 ;  /* 0x0000000508038220 */ /* 0x000fe20000410000 */
[----:B------:R-:W-:Y:S01]  /*32a0*/  @!P0 F2FP.BF16.PACK_AB R31, R0, R31 ;  /* 0x0000001f001f823e */ /* 0x000fe200000010ff */
[----:B------:R-:W-:Y:S02]  /*32b0*/  @!P0 FMUL.FTZ R33, R21, R15 ;  /* 0x0000000f15218220 */ /* 0x000fe40000410000 */
[----:B------:R-:W-:Y:S01]  /*32c0*/  @!P0 FMUL.FTZ R24, R22, R5 ;  /* 0x0000000516188220 */ /* 0x000fe20000410000 */
[----:B------:R-:W-:Y:S01]  /*32d0*/  @!P0 MOV R16, R31 ;  /* 0x0000001f00108202 */ /* 0x000fe20000000f00 */
[-C--:B------:R-:W-:Y:S02]  /*32e0*/  @!P0 FMUL.FTZ R26, R23, R7.reuse ;  /* 0x00000007171a8220 */ /* 0x080fe40000410000 */
[----:B------:R-:W-:Y:S02]  /*32f0*/  @!P0 FMUL.FTZ R4, R6, R7 ;  /* 0x0000000706048220 */ /* 0x000fe40000410000 */
[----:B------:R-:W-:Y:S02]  /*3300*/  @!P0 FFMA.FTZ R2, R21, R25, R2 ;  /* 0x0000001915028223 */ /* 0x000fe40000010002 */
[----:B------:R-:W-:Y:S02]  /*3310*/  @!P0 FFMA.FTZ R3, R22, R27, R3 ;  /* 0x0000001b16038223 */ /* 0x000fe40000010003 */
        /* <DEDUP_REMOVED lines=11> */
.L_x_2592:
[----:B------:R-:W-:Y:S05]  /*33d0*/  BSYNC B0 ;  /* 0x0000000000007941 */ /* 0x000fea0003800000 */
.L_x_2591:
        /* <DEDUP_REMOVED lines=57> */
.L_x_2594:
[----:B------:R-:W-:Y:S05]  /*3770*/  BSYNC B0 ;  /* 0x0000000000007941 */ /* 0x000fea0003800000 */
.L_x_2593:
        /* <DEDUP_REMOVED lines=59> */
.L_x_2596:
[----:B------:R-:W-:Y:S05]  /*3b30*/  BSYNC B0 ;  /* 0x0000000000007941 */ /* 0x000fea0003800000 */
.L_x_2595:
[----:B------:R-:W-:Y:S01]  /*3b40*/  BSSY B0, `(.L_x_2597) ;  /* 0x000003c000007945 */ /* 0x000fe20003800000 */
[----:B------:R-:W-:-:S05]  /*3b50*/  @P4 BRA `(.L_x_2598) ;  /* 0x000003a000004947 */ /* 0x000fca0003800000 */
[----:B------:R-:W-:Y:S02]  /*3b60*/  ISETP.GE.AND P0, PT, R188, UR4, PT ;  /* 0x00000004bc007c0c */ /* 0x000fe4000bf06270 */
[----:B---3--:R-:W-:Y:S02]  /*3b70*/  MOV R33, c[0x0][0x288] ;  /* 0x0000a20000217a02 */ /* 0x008fe40000000f00 */
[----:B------:R-:W-:Y:S03]  /*3b80*/  MOV R37, 0xc0 ;  /* 0x000000c000257802 */ /* 0x000fe60000000f00 */
[----:B------:R-:W-:Y:S04]  /*3b90*/  IMAD.WIDE.U32 R32, R33, 0xc0, R108 ;  /* 0x000000c021207825 */ /* 0x000fe800078e006c */
[----:B------:R-:W-:Y:S01]  /*3ba0*/  IMAD.WIDE.U32 R40, R37, c[0x0][0x198], R102 ;  /* 0x0000660025287a25 */ /* 0x000fe200078e0066 */
[----:B------:R-:W-:Y:S02]  /*3bb0*/  IADD3 R33, R33, UR31, RZ ;  /* 0x0000001f21217c10 */ /* 0x000fe4000fffe0ff */
[C---:B------:R-:W-:Y:S01]  /*3bc0*/  @!P0 SHF.L.U64.HI R26, R74.reuse, 0x1, R73 ;  /* 0x000000014a1a8819 */ /* 0x040fe20000010249 */
[----:B-1----:R-:W-:Y:S02]  /*3bd0*/  @!P0 IMAD.SHL.U32 R35, R74, 0x2, RZ ;  /* 0x000000024a238824 */ /* 0x002fe400078e00ff */
[----:B------:R-:W-:Y:S01]  /*3be0*/  IMAD R37, R37, c[0x0][0x19c], RZ ;  /* 0x0000670025257a24 */ /* 0x000fe200078e02ff */
[----:B------:R-:W2:Y:S02]  /*3bf0*/  LDG.E.128 R16, [R32.64] ;  /* 0x0000000620107981 */ /* 0x000ea4000c1e1d00 */
[----:B------:R-:W-:Y:S01]  /*3c00*/  @!P0 IADD3 R30, P1, R35, R48, RZ ;  /* 0x00000030231e8210 */ /* 0x000fe20007f3e0ff */
[----:B------:R-:W-:Y:S03]  /*3c10*/  IMAD.IADD R41, R41, 0x1, R37 ;  /* 0x0000000129297824 */ /* 0x000fe600078e0225 */
        /* <DEDUP_REMOVED lines=46> */
.L_x_2598:
[----:B------:R-:W-:Y:S05]  /*3f00*/  BSYNC B0 ;  /* 0x0000000000007941 */ /* 0x000fea0003800000 */
.L_x_2597:
        /* <DEDUP_REMOVED lines=57> */
.L_x_2600:
[----:B------:R-:W-:Y:S05]  /*42a0*/  BSYNC B0 ;  /* 0x0000000000007941 */ /* 0x000fea0003800000 */
.L_x_2599:
        /* <DEDUP_REMOVED lines=60> */
.L_x_2602:
[----:B------:R-:W-:Y:S05]  /*4670*/  BSYNC B0 ;  /* 0x0000000000007941 */ /* 0x000fea0003800000 */
.L_x_2601:
        /* <DEDUP_REMOVED lines=60> */
.L_x_2604:
[----:B------:R-:W-:Y:S05]  /*4a40*/  BSYNC B0 ;  /* 0x0000000000007941 */ /* 0x000fea0003800000 */
.L_x_2603:
        /* <DEDUP_REMOVED lines=62> */
.L_x_2606:
[----:B------:R-:W-:Y:S05]  /*4e30*/  BSYNC B0 ;  /* 0x0000000000007941 */ /* 0x000fea0003800000 */
.L_x_2605:
        /* <DEDUP_REMOVED lines=9> */
.L_x_2590:
        /* <DEDUP_REMOVED lines=86> */
.L_x_2611:
[----:B------:R-:W-:Y:S05]  /*5430*/  BSYNC B0 ;  /* 0x0000000000007941 */ /* 0x000fea0003800000 */
.L_x_2610:
[----:B-----5:R2:W-:Y:S02]  /*5440*/  STG.E.128 [R102.64], R44 ;  /* 0x0000002c66007986 */ /* 0x0205e4000c101d06 */
.L_x_2609:
[----:B------:R-:W-:Y:S05]  /*5450*/  BSYNC B1 ;  /* 0x0000000000017941 */ /* 0x000fea0003800000 */
.L_x_2608:
        /* <DEDUP_REMOVED lines=88> */
.L_x_2615:
[----:B------:R-:W-:Y:S05]  /*59e0*/  BSYNC B0 ;  /* 0x0000000000007941 */ /* 0x000fea0003800000 */
.L_x_2614:
[C---:B------:R-:W-:Y:S04]  /*59f0*/  LEA R2, P0, R115.reuse, R102, 0x1 ;  /* 0x0000006673027211 */ /* 0x040fe800078008ff */
[----:B------:R-:W-:Y:S05]  /*5a00*/  LEA.HI.X R3, R115, R103, R114, 0x1, P0 ;  /* 0x0000006773037211 */ /* 0x000fea00000f0c72 */
[----:B-----5:R3:W-:Y:S04]  /*5a10*/  STG.E.128 [R2.64], R44 ;  /* 0x0000002c02007986 */ /* 0x0207e8000c101d06 */
.L_x_2613:
[----:B------:R-:W-:Y:S05]  /*5a20*/  BSYNC B1 ;  /* 0x0000000000017941 */ /* 0x000fea0003800000 */
.L_x_2612:
        /* <DEDUP_REMOVED lines=90> */
.L_x_2619:
[----:B------:R-:W-:Y:S05]  /*5fd0*/  BSYNC B0 ;  /* 0x0000000000007941 */ /* 0x000fea0003800000 */
.L_x_2618:
[C---:B------:R-:W-:Y:S04]  /*5fe0*/  LEA R2, P0, R152.reuse, R102, 0x1 ;  /* 0x0000006698027211 */ /* 0x040fe800078008ff */
[----:B------:R-:W-:Y:S05]  /*5ff0*/  LEA.HI.X R3, R152, R103, R84, 0x1, P0 ;  /* 0x0000006798037211 */ /* 0x000fea00000f0c54 */
[----:B-----5:R4:W-:Y:S04]  /*6000*/  STG.E.128 [R2.64], R36 ;  /* 0x0000002402007986 */ /* 0x0209e8000c101d06 */
.L_x_2617:
[----:B------:R-:W-:Y:S05]  /*6010*/  BSYNC B1 ;  /* 0x0000000000017941 */ /* 0x000fea0003800000 */
.L_x_2616:
        /* <DEDUP_REMOVED lines=27> */
[C---:B---3--:R-:W-:Y:S04]  /*61d0*/  LEA R160, P1, R47.reuse, R110, 0x1 ;  /* 0x0000006e2fa07211 */ /* 0x048fe800078208ff */
        /* <DEDUP_REMOVED lines=61> */
.L_x_2623:
[----:B------:R-:W-:Y:S05]  /*65b0*/  BSYNC B0 ;  /* 0x0000000000007941 */ /* 0x000fea0003800000 */
.L_x_2622:
[----:B------:R-:W-:Y:S05]  /*65c0*/  MOV R3, 0xc0 ;  /* 0x000000c000037802 */ /* 0x000fea0000000f00 */
[C---:B------:R-:W-:Y:S04]  /*65d0*/  IMAD.WIDE.U32 R4, R3.reuse, c[0x0][0x198], R102 ;  /* 0x0000660003047a25 */ /* 0x040fe800078e0066 */
[----:B------:R-:W-:Y:S05]  /*65e0*/  IMAD R0, R3, c[0x0][0x19c], RZ ;  /* 0x0000670003007a24 */ /* 0x000fea00078e02ff */
[----:B------:R-:W-:Y:S05]  /*65f0*/  IADD3 R5, R5, R0, RZ ;  /* 0x0000000005057210 */ /* 0x000fea0007ffe0ff */
[----:B-----5:R4:W-:Y:S02]  /*6600*/  STG.E.128 [R4.64], R36 ;  /* 0x0000002404007986 */ /* 0x0209e4000c101d06 */
.L_x_2621:
[----:B------:R-:W-:Y:S05]  /*6610*/  BSYNC B1 ;  /* 0x0000000000017941 */ /* 0x000fea0003800000 */
.L_x_2620:
        /* <DEDUP_REMOVED lines=8> */
[----:B----4-:R3:W5:Y:S10]  /*66a0*/  LDG.E.128 R36, [R160.64] ;  /* 0x00000006a0247981 */ /* 0x010774000c1e1d00 */
        /* <DEDUP_REMOVED lines=81> */
.L_x_2627:
[----:B------:R-:W-:Y:S05]  /*6bc0*/  BSYNC B0 ;  /* 0x0000000000007941 */ /* 0x000fea0003800000 */
.L_x_2626:
[C---:B------:R-:W-:Y:S04]  /*6bd0*/  LEA R2, P0, R154.reuse, R102, 0x1 ;  /* 0x000000669a027211 */ /* 0x040fe800078008ff */
[----:B------:R-:W-:Y:S05]  /*6be0*/  LEA.HI.X R3, R154, R103, R87, 0x1, P0 ;  /* 0x000000679a037211 */ /* 0x000fea00000f0c57 */
[----:B-----5:R4:W-:Y:S04]  /*6bf0*/  STG.E.128 [R2.64], R36 ;  /* 0x0000002402007986 */ /* 0x0209e8000c101d06 */
.L_x_2625:
[----:B------:R-:W-:Y:S05]  /*6c00*/  BSYNC B1 ;  /* 0x0000000000017941 */ /* 0x000fea0003800000 */
.L_x_2624:
        /* <DEDUP_REMOVED lines=89> */
.L_x_2631:
[----:B------:R-:W-:Y:S05]  /*71a0*/  BSYNC B0 ;  /* 0x0000000000007941 */ /* 0x000fea0003800000 */
.L_x_2630:
[----:B------:R-:W-:Y:S05]  /*71b0*/  MOV R3, 0x140 ;  /* 0x0000014000037802 */ /* 0x000fea0000000f00 */
[C---:B------:R-:W-:Y:S04]  /*71c0*/  IMAD.WIDE.U32 R4, R3.reuse, c[0x0][0x198], R102 ;  /* 0x0000660003047a25 */ /* 0x040fe800078e0066 */
[----:B------:R-:W-:Y:S05]  /*71d0*/  IMAD R0, R3, c[0x0][0x19c], RZ ;  /* 0x0000670003007a24 */ /* 0x000fea00078e02ff */
[----:B------:R-:W-:Y:S05]  /*71e0*/  IADD3 R5, R5, R0, RZ ;  /* 0x0000000005057210 */ /* 0x000fea0007ffe0ff */
[----:B-----5:R4:W-:Y:S02]  /*71f0*/  STG.E.128 [R4.64], R36 ;  /* 0x0000002404007986 */ /* 0x0209e4000c101d06 */
.L_x_2629:
[----:B------:R-:W-:Y:S05]  /*7200*/  BSYNC B1 ;  /* 0x0000000000017941 */ /* 0x000fea0003800000 */
.L_x_2628:
        /* <DEDUP_REMOVED lines=89> */
.L_x_2635:
[----:B------:R-:W-:Y:S05]  /*77a0*/  BSYNC B0 ;  /* 0x0000000000007941 */ /* 0x000fea0003800000 */
.L_x_2634:
[----:B------:R-:W-:Y:S05]  /*77b0*/  MOV R3, 0x180 ;  /* 0x0000018000037802 */ /* 0x000fea0000000f00 */
[C---:B------:R-:W-:Y:S04]  /*77c0*/  IMAD.WIDE.U32 R4, R3.reuse, c[0x0][0x198], R102 ;  /* 0x0000660003047a25 */ /* 0x040fe800078e0066 */
[----:B------:R-:W-:Y:S05]  /*77d0*/  IMAD R0, R3, c[0x0][0x19c], RZ ;  /* 0x0000670003007a24 */ /* 0x000fea00078e02ff */
[----:B------:R-:W-:Y:S05]  /*77e0*/  IADD3 R5, R5, R0, RZ ;  /* 0x0000000005057210 */ /* 0x000fea0007ffe0ff */
[----:B-----5:R4:W-:Y:S02]  /*77f0*/  STG.E.128 [R4.64], R36 ;  /* 0x0000002404007986 */ /* 0x0209e4000c101d06 */
.L_x_2633:
[----:B------:R-:W-:Y:S05]  /*7800*/  BSYNC B1 ;  /* 0x0000000000017941 */ /* 0x000fea0003800000 */
.L_x_2632:
[----:B------:R-:W-:Y:S01]  /*7810*/  ISETP.NE.AND P0, PT, R133, RZ, PT ;  /* 0x000000ff8500720c */ /* 0x000fe20003f05270 */
[----:B------:R-:W-:Y:S01]  /*7820*/  @!UPT UIADD3 URZ, URZ, URZ, URZ ;  /* 0x0000003f3f3ff290 */ /* 0x000fe2000fffe03f */
[----:B------:R-:W-:Y:S11]  /*7830*/  BSSY B1, `(.L_x_2636) ;  /* 0x000005e000017945 */ /* 0x000ff60003800000 */
        /* <DEDUP_REMOVED lines=16> */
[C---:B--2---:R-:W-:Y:S02]  /*7940*/  SHF.L.U32 R44, R39.reuse, 0x10, RZ ;  /* 0x00000010272c7819 */ /* 0x044fe400000006ff */
[----:B------:R-:W-:Y:S01]  /*7950*/  LOP3.LUT R45, R39, 0xffff0000, RZ, 0xc0, !PT ;  /* 0xffff0000272d7812 */ /* 0x000fe200078ec0ff */
[----:B------:R-:W-:Y:S01]  /*7960*/  @P0 IMAD R159, RZ, RZ, -UR19 ;  /* 0x80000013ff9f0e24 */ /* 0x000fe2000f8e02ff */
[----:B------:R-:W-:Y:S04]  /*7970*/  @P0 IADD3 R50, RZ, -UR19, RZ ;  /* 0x80000013ff320c10 */ /* 0x000fe8000fffe0ff */
[C---:B------:R-:W-:Y:S02]  /*7980*/  LEA R16, P1, R159.reuse, R160, 0x1 ;  /* 0x000000a09f107211 */ /* 0x040fe400078208ff */
[----:B------:R-:W-:Y:S02]  /*7990*/  IADD3 R47, P2, R66, R50, RZ ;  /* 0x00000032422f7210 */ /* 0x000fe40007f5e0ff */
[----:B------:R-:W-:Y:S02]  /*79a0*/  LEA.HI.X.SX32 R17, R159, R161, 0x1, P1 ;  /* 0x000000a19f117211 */ /* 0x000fe400008f0eff */
[C---:B---3--:R-:W-:Y:S02]  /*79b0*/  LEA R160, P1, R47.reuse, R110, 0x1 ;  /* 0x0000006e2fa07211 */ /* 0x048fe400078208ff */
        /* <DEDUP_REMOVED lines=63> */
.L_x_2639:
[----:B------:R-:W-:Y:S05]  /*7db0*/  BSYNC B0 ;  /* 0x0000000000007941 */ /* 0x000fea0003800000 */
.L_x_2638:
[----:B------:R-:W-:Y:S05]  /*7dc0*/  MOV R3, 0x1c0 ;  /* 0x000001c000037802 */ /* 0x000fea0000000f00 */
[C---:B------:R-:W-:Y:S04]  /*7dd0*/  IMAD.WIDE.U32 R4, R3.reuse, c[0x0][0x198], R102 ;  /* 0x0000660003047a25 */ /* 0x040fe800078e0066 */
[----:B------:R-:W-:Y:S05]  /*7de0*/  IMAD R0, R3, c[0x0][0x19c], RZ ;  /* 0x0000670003007a24 */ /* 0x000fea00078e02ff */
[----:B------:R-:W-:Y:S05]  /*7df0*/  IADD3 R5, R5, R0, RZ ;  /* 0x0000000005057210 */ /* 0x000fea0007ffe0ff */
[----:B-----5:R4:W-:Y:S02]  /*7e00*/  STG.E.128 [R4.64], R36 ;  /* 0x0000002404007986 */ /* 0x0209e4000c101d06 */
.L_x_2637:
[----:B------:R-:W-:Y:S05]  /*7e10*/  BSYNC B1 ;  /* 0x0000000000017941 */ /* 0x000fea0003800000 */
.L_x_2636:
        /* <DEDUP_REMOVED lines=8> */
.L_x_2589:
[----:B------:R-:W-:Y:S01]  /*7ea0*/  @!P4 IMAD.MOV.U32 R0, RZ, RZ, c[0x0][0x28c] ;  /* 0x0000a300ff00c624 */ /* 0x000fe200078e00ff */
[----:B---3--:R-:W2:Y:S01]  /*7eb0*/  @!P1 LDG.E.128 R4, [R108.64] ;  /* 0x000000066c049981 */ /* 0x008ea2000c1e1d00 */
[----:B------:R-:W-:Y:S01]  /*7ec0*/  @!P5 IMAD.MOV.U32 R15, RZ, RZ, 0x140 ;  /* 0x00000140ff0fd424 */ /* 0x000fe200078e00ff */
[C---:B------:R-:W-:Y:S01]  /*7ed0*/  @!P3 LEA R20, P0, R117.reuse, R108, 0x1 ;  /* 0x0000006c7514b211 */ /* 0x040fe200078008ff */
[----:B------:R-:W-:Y:S01]  /*7ee0*/  @!P4 IMAD R0, R0, 0xc0, RZ ;  /* 0x000000c00000c824 */ /* 0x000fe200078e02ff */
[----:B------:R-:W-:Y:S01]  /*7ef0*/  ISETP.NE.AND P2, PT, R160, RZ, PT ;  /* 0x000000ffa000720c */ /* 0x000fe20003f45270 */
[----:B------:R-:W-:Y:S01]  /*7f00*/  UMOV UR4, URZ ;  /* 0x0000003f00047c82 */ /* 0x000fe20008000000 */
[----:B------:R-:W-:Y:S02]  /*7f10*/  @!P3 LEA.HI.X R21, R117, R109, R116, 0x1, P0 ;  /* 0x0000006d7515b211 */ /* 0x000fe400000f0c74 */
[C---:B------:R-:W-:Y:S02]  /*7f20*/  @!P3 LEA R26, P0, R115.reuse, R102, 0x1 ;  /* 0x00000066731ab211 */ /* 0x040fe400078008ff */
[----:B------:R-:W-:Y:S02]  /*7f30*/  @!P4 MOV R3, c[0x0][0x288] ;  /* 0x0000a2000003ca02 */ /* 0x000fe40000000f00 */
[----:B------:R-:W-:Y:S03]  /*7f40*/  @!P3 LEA.HI.X R27, R115, R103, R114, 0x1, P0 ;  /* 0x00000067731bb211 */ /* 0x000fe600000f0c72 */
[----:B------:R-:W-:Y:S02]  /*7f50*/  @!P4 IMAD.WIDE.U32 R2, R3, 0xc0, R108 ;  /* 0x000000c00302c825 */ /* 0x000fe400078e006c */
[----:B------:R-:W-:Y:S03]  /*7f60*/  @!P2 LEA R16, P0, R83, R108, 0x1 ;  /* 0x0000006c5310a211 */ /* 0x000fe600078008ff */
[----:B------:R-:W-:Y:S02]  /*7f70*/  @!P4 IADD3 R3, R3, R0, RZ ;  /* 0x000000000303c210 */ /* 0x000fe40007ffe0ff */
[----:B------:R-:W-:Y:S02]  /*7f80*/  @!P2 LEA.HI.X R17, R83, R109, R82, 0x1, P0 ;  /* 0x0000006d5311a211 */ /* 0x000fe400000f0c52 */
[C---:B------:R-:W-:Y:S04]  /*7f90*/  @!P2 LEA R24, P0, R152.reuse, R102, 0x1 ;  /* 0x000000669818a211 */ /* 0x040fe800078008ff */
[----:B------:R-:W-:Y:S01]  /*7fa0*/  @!P2 LEA.HI.X R25, R152, R103, R84, 0x1, P0 ;  /* 0x000000679819a211 */ /* 0x000fe200000f0c54 */
[----:B--2---:R-:W-:Y:S01]  /*7fb0*/  @!P1 STG.E.128 [R102.64], R4 ;  /* 0x0000000466009986 */ /* 0x004fe2000c101d06 */
[----:B------:R-:W-:Y:S03]  /*7fc0*/  ISETP.NE.AND P1, PT, R158, RZ, PT ;  /* 0x000000ff9e00720c */ /* 0x000fe60003f25270 */
[----:B------:R-:W2:Y:S04]  /*7fd0*/  @!P3 LDG.E.128 R20, [R20.64] ;  /* 0x000000061414b981 */ /* 0x000ea8000c1e1d00 */
        /* <DEDUP_REMOVED lines=8> */
[C---:B------:R-:W-:Y:S04]  /*8060*/  @!P4 IMAD.WIDE.U32 R22, R3.reuse, c[0x0][0x198], R102 ;  /* 0x000066000316ca25 */ /* 0x040fe800078e0066 */
[----:B------:R-:W-:Y:S02]  /*8070*/  @!P4 IMAD R0, R3, c[0x0][0x19c], RZ ;  /* 0x000067000300ca24 */ /* 0x000fe400078e02ff */
        /* <DEDUP_REMOVED lines=8> */
[----:B---3--:R2:W-:Y:S04]  /*8100*/  @!P4 STG.E.128 [R22.64], R4 ;  /* 0x000000041600c986 */ /* 0x0085e8000c101d06 */
[----:B-1----:R1:W3:Y:S02]  /*8110*/  @!P1 LDG.E.128 R16, [R20.64] ;  /* 0x0000000614109981 */ /* 0x0022e4000c1e1d00 */
[C---:B-1----:R-:W-:Y:S04]  /*8120*/  @!P5 IMAD.WIDE.U32 R20, R15.reuse, c[0x0][0x198], R102 ;  /* 0x000066000f14da25 */ /* 0x042fe800078e0066 */
[----:B------:R-:W-:Y:S01]  /*8130*/  @!P5 IMAD R15, R15, c[0x0][0x19c], RZ ;  /* 0x000067000f0fda24 */ /* 0x000fe200078e02ff */
[C---:B--2---:R-:W-:Y:S03]  /*8140*/  @!P1 LEA R22, P0, R154.reuse, R102, 0x1 ;  /* 0x000000669a169211 */ /* 0x044fe600078008ff */
[----:B------:R-:W-:Y:S01]  /*8150*/  @!P5 IMAD.IADD R21, R21, 0x1, R15 ;  /* 0x000000011515d824 */ /* 0x000fe200078e020f */
[----:B------:R-:W-:Y:S02]  /*8160*/  @!P1 LEA.HI.X R23, R154, R103, R87, 0x1, P0 ;  /* 0x000000679a179211 */ /* 0x000fe400000f0c57 */
[----:B------:R-:W-:Y:S03]  /*8170*/  @!P6 MOV R15, 0x180 ;  /* 0x00000180000fe802 */ /* 0x000fe60000000f00 */
[----:B---3--:R1:W-:Y:S04]  /*8180*/  @!P1 STG.E.128 [R22.64], R16 ;  /* 0x0000001016009986 */ /* 0x0083e8000c101d06 */
        /* <DEDUP_REMOVED lines=21> */
.L_x_2607:
[----:B------:R-:W-:Y:S01]  /*82e0*/  PLOP3.LUT P0, PT, PT, PT, UP2, 0x40, 0x0 ;  /* 0x000000000000781c */ /* 0x000fe20003f0e828 */
[----:B------:R-:W-:Y:S04]  /*82f0*/  IMAD.MOV.U32 R0, RZ, RZ, c[0x0][0x288] ;  /* 0x0000a200ff007624 */ /* 0x000fe800078e00ff */
[----:B------:R-:W-:Y:S05]  /*8300*/  IMAD.U32 R3, R0, -0x100, RZ ;  /* 0xffffff0000037824 */ /* 0x000fea00078e00ff */
[C---:B-1----:R-:W-:Y:S04]  /*8310*/  LEA R108, P1, R3.reuse, R108, 0x1 ;  /* 0x0000006c036c7211 */ /* 0x042fe800078208ff */
[----:B------:R-:W-:Y:S01]  /*8320*/  LEA.HI.X.SX32 R109, R3, R109, 0x1, P1 ;  /* 0x0000006d036d7211 */ /* 0x000fe200008f0eff */
[----:B------:R-:W-:-:S05]  /*8330*/  @P0 BRA `(.L_x_2640) ;  /* 0x000004b000000947 */ /* 0x000fca0003800000 */
[----:B------:R-:W-:Y:S04]  /*8340*/  IADD3 R0, R11, -0x1, RZ ;  /* 0xffffffff0b007810 */ /* 0x000fe80007ffe0ff */
[----:B------:R-:W-:Y:S11]  /*8350*/  ISETP.GT.AND P0, PT, R0, UR17, PT ;  /* 0x0000001100007c0c */ /* 0x000ff6000bf04270 */
        /* <DEDUP_REMOVED lines=73> */
.L_x_2640:
[----:B------:R-:W-:Y:S02]  /*87f0*/  IMAD.MOV.U32 R2, RZ, RZ, c[0x0][0x1a0] ;  /* 0x00006800ff027624 */ /* 0x000fe400078e00ff */
[----:B------:R-:W-:Y:S02]  /*8800*/  IMAD.MOV.U32 R0, RZ, RZ, c[0x0][0x198] ;  /* 0x00006600ff007624 */ /* 0x000fe400078e00ff */
[----:B------:R-:W-:Y:S02]  /*8810*/  IMAD.U32 R3, R2, -0x100, RZ ;  /* 0xffffff0002037824 */ /* 0x000fe400078e00ff */
[----:B------:R-:W-:Y:S03]  /*8820*/  IMAD.U32 R5, R0, -0x100, RZ ;  /* 0xffffff0000057824 */ /* 0x000fe600078e00ff */
[----:B------:R-:W-:Y:S02]  /*8830*/  LEA R104, P1, R3, R104, 0x1 ;  /* 0x0000006803687211 */ /* 0x000fe400078208ff */
[----:B--2---:R-:W-:Y:S02]  /*8840*/  LEA R102, P0, R5, R102, 0x1 ;  /* 0x0000006605667211 */ /* 0x004fe400078008ff */
[----:B------:R-:W-:Y:S02]  /*8850*/  LEA.HI.X.SX32 R105, R3, R105, 0x1, P1 ;  /* 0x0000006903697211 */ /* 0x000fe400008f0eff */
[----:B------:R-:W-:Y:S02]  /*8860*/  LEA.HI.X.SX32 R103, R5, R103, 0x1, P0 ;  /* 0x0000006705677211 */ /* 0x000fe400000f0eff */
.L_x_2641:
[----:B------:R-:W-:Y:S04]  /*8870*/  IADD3 R11, R11, -0x1, RZ ;  /* 0xffffffff0b0b7810 */ /* 0x000fe80007ffe0ff */
[----:B------:R-:W-:Y:S11]  /*8880*/  ISETP.GT.AND P0, PT, R11, UR17, PT ;  /* 0x000000110b007c0c */ /* 0x000ff6000bf04270 */
[----:B------:R-:W-:Y:S02]  /*8890*/  @!UPT UIADD3 URZ, URZ, URZ, URZ ;  /* 0x0000003f3f3ff290 */ /* 0x000fe4000fffe03f */
[----:B------:R-:W-:-:S05]  /*88a0*/  @P0 BRA `(.L_x_2642) ;  /* 0xffffa29000000947 */ /* 0x000fca000383ffff */
.L_x_2588:
        /* <DEDUP_REMOVED lines=53> */
[C---:B-----5:R-:W-:Y:S01]  /*8c00*/  LOP3.LUT R0, R13.reuse, 0xffff0000, RZ, 0xc0, !PT ;  /* 0xffff00000d007812 */ /* 0x060fe200078ec0ff */
[C---:B------:R-:W-:Y:S01]  /*8c10*/  IMAD.U32 R8, R12.reuse, 0x10000, RZ ;  /* 0x000100000c087824 */ /* 0x040fe200078e00ff */
[----:B------:R-:W-:Y:S02]  /*8c20*/  SHF.L.U32 R7, R13, 0x10, RZ ;  /* 0x000000100d077819 */ /* 0x000fe400000006ff */
[----:B------:R-:W-:Y:S02]  /*8c30*/  LOP3.LUT R16, R12, 0xffff0000, RZ, 0xc0, !PT ;  /* 0xffff00000c107812 */ /* 0x000fe400078ec0ff */
[----:B------:R-:W-:-:S02]  /*8c40*/  SHF.L.U32 R13, R15, 0x10, RZ ;  /* 0x000000100f0d7819 */ /* 0x000fc400000006ff */
[----:B------:R-:W-:Y:S01]  /*8c50*/  LOP3.LUT R12, R15, 0xffff0000, RZ, 0xc0, !PT ;  /* 0xffff00000f0c7812 */ /* 0x000fe200078ec0ff */
[C---:B------:R-:W-:Y:S01]  /*8c60*/  IMAD.U32 R15, R14.reuse, 0x10000, RZ ;  /* 0x000100000e0f7824 */ /* 0x040fe200078e00ff */
[----:B------:R-:W-:Y:S02]  /*8c70*/  LOP3.LUT R20, R14, 0xffff0000, RZ, 0xc0, !PT ;  /* 0xffff00000e147812 */ /* 0x000fe400078ec0ff */
[----:B---3--:R-:W-:Y:S02]  /*8c80*/  LOP3.LUT R11, R2, 0xffff0000, RZ, 0xc0, !PT ;  /* 0xffff0000020b7812 */ /* 0x008fe400078ec0ff */
[C---:B------:R-:W-:Y:S01]  /*8c90*/  LOP3.LUT R17, R3.reuse, 0xffff0000, RZ, 0xc0, !PT ;  /* 0xffff000003117812 */ /* 0x040fe200078ec0ff */
[----:B------:R-:W-:Y:S01]  /*8ca0*/  IMAD.U32 R3, R3, 0x10000, RZ ;  /* 0x0001000003037824 */ /* 0x000fe200078e00ff */
[----:B----4-:R-:W-:Y:S01]  /*8cb0*/  LOP3.LUT R19, R4, 0xffff0000, RZ, 0xc0, !PT ;  /* 0xffff000004137812 */ /* 0x010fe200078ec0ff */
[-C--:B------:R-:W-:Y:S01]  /*8cc0*/  FMUL.FTZ R14, R0, R11.reuse ;  /* 0x0000000b000e7220 */ /* 0x080fe20000410000 */
[----:B------:R-:W-:Y:S01]  /*8cd0*/  LOP3.LUT R18, R5, 0xffff0000, RZ, 0xc0, !PT ;  /* 0xffff000005127812 */ /* 0x000fe200078ec0ff */
[----:B------:R-:W-:-:S02]  /*8ce0*/  FMUL.FTZ R21, R7, R11 ;  /* 0x0000000b07157220 */ /* 0x000fc40000410000 */
[----:B------:R-:W-:Y:S01]  /*8cf0*/  FFMA.FTZ R14, R7, R19, -R14 ;  /* 0x00000013070e7223 */ /* 0x000fe2000001080e */
[----:B------:R-:W-:Y:S01]  /*8d00*/  SHF.L.U32 R7, R2, 0x10, RZ ;  /* 0x0000001002077819 */ /* 0x000fe200000006ff */
[-C--:B------:R-:W-:Y:S02]  /*8d10*/  FMUL.FTZ R11, R12, R17.reuse ;  /* 0x000000110c0b7220 */ /* 0x080fe40000410000 */
[C---:B------:R-:W-:Y:S02]  /*8d20*/  FMUL.FTZ R17, R13.reuse, R17 ;  /* 0x000000110d117220 */ /* 0x040fe40000410000 */
[----:B------:R-:W-:Y:S02]  /*8d30*/  FFMA.FTZ R21, R0, R19, R21 ;  /* 0x0000001300157223 */ /* 0x000fe40000010015 */
[----:B------:R-:W-:Y:S01]  /*8d40*/  FFMA.FTZ R11, R13, R18, -R11 ;  /* 0x000000120d0b7223 */ /* 0x000fe2000001080b */
[----:B------:R-:W-:Y:S01]  /*8d50*/  SHF.L.U32 R13, R4, 0x10, RZ ;  /* 0x00000010040d7819 */ /* 0x000fe200000006ff */
[----:B------:R-:W-:-:S02]  /*8d60*/  FMUL.FTZ R0, R16, R7 ;  /* 0x0000000710007220 */ /* 0x000fc40000410000 */
[----:B------:R-:W-:Y:S02]  /*8d70*/  FMUL.FTZ R2, R20, R3 ;  /* 0x0000000314027220 */ /* 0x000fe40000410000 */
[----:B------:R-:W-:Y:S02]  /*8d80*/  IMAD.U32 R5, R5, 0x10000, RZ ;  /* 0x0001000005057824 */ /* 0x000fe400078e00ff */
[----:B------:R-:W-:Y:S02]  /*8d90*/  FMUL.FTZ R7, R8, R7 ;  /* 0x0000000708077220 */ /* 0x000fe40000410000 */
[----:B------:R-:W-:Y:S02]  /*8da0*/  FMUL.FTZ R3, R15, R3 ;  /* 0x000000030f037220 */ /* 0x000fe40000410000 */
[----:B------:R-:W-:Y:S02]  /*8db0*/  FFMA.FTZ R12, R12, R18, R17 ;  /* 0x000000120c0c7223 */ /* 0x000fe40000010011 */
[----:B------:R-:W-:-:S02]  /*8dc0*/  FFMA.FTZ R0, R8, R13, -R0 ;  /* 0x0000000d08007223 */ /* 0x000fc40000010800 */
[----:B------:R-:W-:Y:S01]  /*8dd0*/  FFMA.FTZ R7, R16, R13, R7 ;  /* 0x0000000d10077223 */ /* 0x000fe20000010007 */
[----:B------:R-:W-:Y:S01]  /*8de0*/  F2FP.BF16.PACK_AB R13, R21, R14 ;  /* 0x0000000e150d723e */ /* 0x000fe200000010ff */
[----:B------:R-:W-:Y:S01]  /*8df0*/  FFMA.FTZ R2, R15, R5, -R2 ;  /* 0x000000050f027223 */ /* 0x000fe20000010802 */
[----:B------:R-:W-:Y:S01]  /*8e00*/  F2FP.BF16.PACK_AB R15, R12, R11 ;  /* 0x0000000b0c0f723e */ /* 0x000fe200000010ff */
[----:B------:R-:W-:Y:S01]  /*8e10*/  FFMA.FTZ R3, R20, R5, R3 ;  /* 0x0000000514037223 */ /* 0x000fe20000010003 */
[----:B------:R-:W-:-:S04]  /*8e20*/  F2FP.BF16.PACK_AB R12, R7, R0 ;  /* 0x00000000070c723e */ /* 0x000fc800000010ff */
[----:B------:R-:W-:Y:S02]  /*8e30*/  F2FP.BF16.PACK_AB R14, R3, R2 ;  /* 0x00000002030e723e */ /* 0x000fe400000010ff */
.L_x_2649:
[----:B------:R-:W-:Y:S05]  /*8e40*/  BSYNC B0 ;  /* 0x0000000000007941 */ /* 0x000fea0003800000 */
.L_x_2648:
[----:B-----5:R3:W-:Y:S04]  /*8e50*/  STS.64 [R212], R12 ;  /* 0x0000000cd4007388 */ /* 0x0207e80000000a00 */
[----:B------:R3:W-:Y:S02]  /*8e60*/  STS.64 [R212+0x8], R14 ;  /* 0x0000080ed4007388 */ /* 0x0007e40000000a00 */
.L_x_2647:
[----:B------:R-:W-:Y:S05]  /*8e70*/  BSYNC B1 ;  /* 0x0000000000017941 */ /* 0x000fea0003800000 */
.L_x_2646:
        /* <DEDUP_REMOVED lines=57> */
.L_x_2652:
[----:B------:R-:W-:Y:S05]  /*9210*/  BSYNC B0 ;  /* 0x0000000000007941 */ /* 0x000fea0003800000 */
.L_x_2651:
[----:B-----5:R1:W-:Y:S01]  /*9220*/  STS.128 [R212+0x800], R28 ;  /* 0x0008001cd4007388 */ /* 0x0203e20000000c00 */
[----:B------:R-:W-:Y:S05]  /*9230*/  BRA `(.L_x_2650) ;  /* 0x00000e2000007947 */ /* 0x000fea0003800000 */
.L_x_2645:
        /* <DEDUP_REMOVED lines=23> */
[C---:B---3--:R-:W-:Y:S01]  /*93b0*/  LEA R12, P1, R3.reuse, c[0x0][0x2b0], 0x1 ;  /* 0x0000ac00030c7a11 */ /* 0x048fe200078208ff */
[----:B------:R-:W-:Y:S02]  /*93c0*/  IMAD.MOV.U32 R11, RZ, RZ, RZ ;  /* 0x000000ffff0b7224 */ /* 0x000fe400078e00ff */
[----:B------:R-:W3:Y:S01]  /*93d0*/  LDG.E.128 R4, [R6.64] ;  /* 0x0000000606047981 */ /* 0x000ee2000c1e1d00 */
[----:B------:R-:W-:Y:S02]  /*93e0*/  LEA.HI.X R13, R3, c[0x0][0x2b4], R8, 0x1, P1 ;  /* 0x0000ad00030d7a11 */ /* 0x000fe400008f0c08 */
[----:B------:R-:W-:-:S04]  /*93f0*/  @P0 SHF.R.S32.HI R3, RZ, 0x1, R130 ;  /* 0x00000001ff030819 */ /* 0x000fc80000011482 */
[----:B------:R-:W-:Y:S01]  /*9400*/  @P0 IADD3 R11, -R3, RZ, RZ ;  /* 0x000000ff030b0210 */ /* 0x000fe20007ffe1ff */
[----:B------:R-:W4:Y:S03]  /*9410*/  LDG.E.128 R12, [R12.64] ;  /* 0x000000060c0c7981 */ /* 0x000f26000c1e1d00 */
[----:B------:R-:W-:-:S04]  /*9420*/  IADD3 R3, P1, R11, R0, RZ ;  /* 0x000000000b037210 */ /* 0x000fc80007f3e0ff */
[----:B------:R-:W-:Y:S02]  /*9430*/  LEA.HI.X.SX32 R8, R11, R2, 0x1, P1 ;  /* 0x000000020b087211 */ /* 0x000fe400008f0eff */
[----:B------:R-:W-:-:S04]  /*9440*/  LEA R16, P1, R3, c[0x0][0x2a8], 0x1 ;  /* 0x0000aa0003107a11 */ /* 0x000fc800078208ff */
[----:B------:R-:W-:-:S06]  /*9450*/  LEA.HI.X R17, R3, c[0x0][0x2ac], R8, 0x1, P1 ;  /* 0x0000ab0003117a11 */ /* 0x000fcc00008f0c08 */
[----:B--2---:R-:W2:Y:S01]  /*9460*/  LDG.E.128 R16, [R16.64] ;  /* 0x0000000610107981 */ /* 0x004ea2000c1e1d00 */
        /* <DEDUP_REMOVED lines=11> */
[----:B------:R-:W-:-:S02]  /*9520*/  SHF.L.U32 R4, R5, 0x10, RZ ;  /* 0x0000001005047819 */ /* 0x000fc400000006ff */
[----:B------:R-:W-:Y:S02]  /*9530*/  LOP3.LUT R30, R5, 0xffff0000, RZ, 0xc0, !PT ;  /* 0xffff0000051e7812 */ /* 0x000fe400078ec0ff */
[C---:B------:R-:W-:Y:S01]  /*9540*/  SHF.L.U32 R5, R7.reuse, 0x10, RZ ;  /* 0x0000001007057819 */ /* 0x040fe200000006ff */
[----:B----4-:R-:W-:Y:S01]  /*9550*/  IMAD.U32 R32, R12, 0x10000, RZ ;  /* 0x000100000c207824 */ /* 0x010fe200078e00ff */
        /* <DEDUP_REMOVED lines=17> */
[----:B--2---:R-:W-:Y:S01]  /*9670*/  LOP3.LUT R15, R18, 0xffff0000, RZ, 0xc0, !PT ;  /* 0xffff0000120f7812 */ /* 0x004fe200078ec0ff */
        /* <DEDUP_REMOVED lines=27> */
.L_x_2656:
[----:B------:R-:W-:Y:S05]  /*9830*/  BSYNC B0 ;  /* 0x0000000000007941 */ /* 0x000fea0003800000 */
.L_x_2655:
[----:B-----5:R4:W-:Y:S04]  /*9840*/  STS.64 [R212], R20 ;  /* 0x00000014d4007388 */ /* 0x0209e80000000a00 */
[----:B------:R4:W-:Y:S02]  /*9850*/  STS.64 [R212+0x8], R22 ;  /* 0x00000816d4007388 */ /* 0x0009e40000000a00 */
.L_x_2654:
[----:B------:R-:W-:Y:S05]  /*9860*/  BSYNC B1 ;  /* 0x0000000000017941 */ /* 0x000fea0003800000 */
.L_x_2653:
        /* <DEDUP_REMOVED lines=16> */
[----:B---3--:R-:W-:-:S03]  /*9970*/  @P0 SHF.R.S32.HI R12, RZ, 0x1, R130 ;  /* 0x00000001ff0c0819 */ /* 0x008fc60000011482 */
        /* <DEDUP_REMOVED lines=29> */
[C---:B------:R-:W-:Y:S02]  /*9b50*/  SHF.L.U32 R24, R12.reuse, 0x10, RZ ;  /* 0x000000100c187819 */ /* 0x040fe400000006ff */
[----:B------:R-:W-:Y:S01]  /*9b60*/  LOP3.LUT R7, R12, 0xffff0000, RZ, 0xc0, !PT ;  /* 0xffff00000c077812 */ /* 0x000fe200078ec0ff */
[C---:B-12---:R-:W-:Y:S01]  /*9b70*/  IMAD.U32 R29, R16.reuse, 0x10000, RZ ;  /* 0x00010000101d7824 */ /* 0x046fe200078e00ff */
[----:B------:R-:W-:Y:S02]  /*9b80*/  LOP3.LUT R14, R16, 0xffff0000, RZ, 0xc0, !PT ;  /* 0xffff0000100e7812 */ /* 0x000fe400078ec0ff */
[----:B------:R-:W-:Y:S01]  /*9b90*/  SHF.L.U32 R12, R15, 0x10, RZ ;  /* 0x000000100f0c7819 */ /* 0x000fe200000006ff */
[----:B------:R-:W-:Y:S01]  /*9ba0*/  @!P0 FADD.FTZ R29, -R29, -RZ ;  /* 0x800000ff1d1d8221 */ /* 0x000fe20000010100 */
[----:B------:R-:W-:Y:S01]  /*9bb0*/  LOP3.LUT R28, R15, 0xffff0000, RZ, 0xc0, !PT ;  /* 0xffff00000f1c7812 */ /* 0x000fe200078ec0ff */
[C---:B------:R-:W-:Y:S01]  /*9bc0*/  IMAD.U32 R15, R17.reuse, 0x10000, RZ ;  /* 0x00010000110f7824 */ /* 0x040fe200078e00ff */
[----:B------:R-:W-:Y:S01]  /*9bd0*/  LOP3.LUT R16, R18, 0xffff0000, RZ, 0xc0, !PT ;  /* 0xffff000012107812 */ /* 0x000fe200078ec0ff */
[----:B------:R-:W-:Y:S01]  /*9be0*/  @!P0 FADD.FTZ R14, -R14, -RZ ;  /* 0x800000ff0e0e8221 */ /* 0x000fe20000010100 */
[----:B------:R-:W-:Y:S01]  /*9bf0*/  LOP3.LUT R30, R17, 0xffff0000, RZ, 0xc0, !PT ;  /* 0xffff0000111e7812 */ /* 0x000fe200078ec0ff */
[----:B------:R-:W-:Y:S01]  /*9c00*/  IMAD.U32 R17, R19, 0x10000, RZ ;  /* 0x0001000013117824 */ /* 0x000fe200078e00ff */
[----:B------:R-:W-:Y:S01]  /*9c10*/  SHF.L.U32 R31, R18, 0x10, RZ ;  /* 0x00000010121f7819 */ /* 0x000fe200000006ff */
[----:B------:R-:W-:Y:S01]  /*9c20*/  @!P0 FADD.FTZ R15, -R15, -RZ ;  /* 0x800000ff0f0f8221 */ /* 0x000fe20000010100 */
[----:B------:R-:W-:Y:S01]  /*9c30*/  LOP3.LUT R19, R19, 0xffff0000, RZ, 0xc0, !PT ;  /* 0xffff000013137812 */ /* 0x000fe200078ec0ff */
[----:B------:R-:W-:-:S02]  /*9c40*/  @!P0 FADD.FTZ R16, -R16, -RZ ;  /* 0x800000ff10108221 */ /* 0x000fc40000010100 */
[----:B------:R-:W-:Y:S02]  /*9c50*/  @!P0 FADD.FTZ R17, -R17, -RZ ;  /* 0x800000ff11118221 */ /* 0x000fe40000010100 */
[----:B------:R-:W-:Y:S01]  /*9c60*/  @!P0 FADD.FTZ R30, -R30, -RZ ;  /* 0x800000ff1e1e8221 */ /* 0x000fe20000010100 */
[----:B----4-:R-:W-:Y:S01]  /*9c70*/  LOP3.LUT R18, R22, 0xffff0000, RZ, 0xc0, !PT ;  /* 0xffff000016127812 */ /* 0x010fe200078ec0ff */
[----:B------:R-:W-:Y:S01]  /*9c80*/  FMUL.FTZ R7, R7, R14 ;  /* 0x0000000e07077220 */ /* 0x000fe20000410000 */
[----:B------:R-:W-:Y:S01]  /*9c90*/  LOP3.LUT R14, R20, 0xffff0000, RZ, 0xc0, !PT ;  /* 0xffff0000140e7812 */ /* 0x000fe200078ec0ff */
[----:B------:R-:W-:Y:S02]  /*9ca0*/  FMUL.FTZ R6, R6, R15 ;  /* 0x0000000f06067220 */ /* 0x000fe40000410000 */
[----:B------:R-:W-:Y:S02]  /*9cb0*/  @!P0 FADD.FTZ R31, -R31, -RZ ;  /* 0x800000ff1f1f8221 */ /* 0x000fe40000010100 */
[----:B------:R-:W-:-:S02]  /*9cc0*/  @!P0 FADD.FTZ R19, -R19, -RZ ;  /* 0x800000ff13138221 */ /* 0x000fc40000010100 */
        /* <DEDUP_REMOVED lines=8> */
[----:B------:R-:W-:Y:S02]  /*9d50*/  FMUL.FTZ R27, R27, R30 ;  /* 0x0000001e1b1b7220 */ /* 0x000fe40000410000 */
        /* <DEDUP_REMOVED lines=15> */
.L_x_2658:
[----:B------:R-:W-:Y:S05]  /*9e50*/  BSYNC B0 ;  /* 0x0000000000007941 */ /* 0x000fea0003800000 */
.L_x_2657:
[----:B-----5:R1:W-:Y:S01]  /*9e60*/  STS.128 [R212+0x800], R4 ;  /* 0x00080004d4007388 */ /* 0x0203e20000000c00 */
[----:B------:R-:W-:Y:S05]  /*9e70*/  BRA `(.L_x_2650) ;  /* 0x000001e000007947 */ /* 0x000fea0003800000 */
.L_x_2644:
        /* <DEDUP_REMOVED lines=15> */
.L_x_2660:
[----:B------:R-:W-:Y:S05]  /*9f70*/  BSYNC B0 ;  /* 0x0000000000007941 */ /* 0x000fea0003800000 */
.L_x_2659:
[----:B------:R-:W-:-:S04]  /*9f80*/  IADD3 R8, R156, 0x20, RZ ;  /* 0x000000209c087810 */ /* 0x000fc80007ffe0ff */
[----:B------:R-:W-:-:S13]  /*9f90*/  ISETP.GE.AND P0, PT, R8, UR17, PT ;  /* 0x0000001108007c0c */ /* 0x000fda000bf06270 */
        /* <DEDUP_REMOVED lines=12> */
.L_x_2650:
[----:B------:R-:W-:Y:S05]  /*a060*/  BSYNC B2 ;  /* 0x0000000000027941 */ /* 0x000fea0003800000 */
.L_x_2643:
        /* <DEDUP_REMOVED lines=17> */
.L_x_2662:
[----:B------:R-:W-:Y:S05]  /*a180*/  BSYNC B0 ;  /* 0x0000000000007941 */ /* 0x000fea0003800000 */
.L_x_2661:
        /* <DEDUP_REMOVED lines=12> */
.L_x_2664:
[----:B------:R-:W-:Y:S05]  /*a250*/  BSYNC B0 ;  /* 0x0000000000007941 */ /* 0x000fea0003800000 */
.L_x_2663:
[----:B---3--:R-:W-:Y:S01]  /*a260*/  IADD3 R12, R156, 0x40, RZ ;  /* 0x000000409c0c7810 */ /* 0x008fe20007ffe0ff */
        /* <DEDUP_REMOVED lines=14> */
.L_x_2666:
[----:B------:R-:W-:Y:S05]  /*a350*/  BSYNC B0 ;  /* 0x0000000000007941 */ /* 0x000fea0003800000 */
.L_x_2665:
        /* <DEDUP_REMOVED lines=16> */
.L_x_2668:
[----:B------:R-:W-:Y:S05]  /*a460*/  BSYNC B0 ;  /* 0x0000000000007941 */ /* 0x000fea0003800000 */
.L_x_2667:
[----:B------:R-:W-:Y:S01]  /*a470*/  IADD3 R9, R156, 0x80, RZ ;  /* 0x000000809c097810 */ /* 0x000fe20007ffe0ff */
[----:B------:R-:W-:Y:S03]  /*a480*/  BSSY B0, `(.L_x_2669) ;  /* 0x000000e000007945 */ /* 0x000fe60003800000 */
[----:B------:R-:W-:-:S13]  /*a490*/  ISETP.GE.AND P0, PT, R9, UR17, PT ;  /* 0x0000001109007c0c */ /* 0x000fda000bf06270 */
        /* <DEDUP_REMOVED lines=12> */
.L_x_2670:
[----:B------:R-:W-:Y:S05]  /*a560*/  BSYNC B0 ;  /* 0x0000000000007941 */ /* 0x000fea0003800000 */
.L_x_2669:
        /* <DEDUP_REMOVED lines=16> */
.L_x_2672:
[----:B------:R-:W-:Y:S05]  /*a670*/  BSYNC B0 ;  /* 0x0000000000007941 */ /* 0x000fea0003800000 */
.L_x_2671:
        /* <DEDUP_REMOVED lines=16> */
.L_x_2674:
[----:B------:R-:W-:Y:S05]  /*a780*/  BSYNC B0 ;  /* 0x0000000000007941 */ /* 0x000fea0003800000 */
.L_x_2673:
[----:B------:R-:W-:Y:S01]  /*a790*/  IADD3 R4, R156, 0xe0, RZ ;  /* 0x000000e09c047810 */ /* 0x000fe20007ffe0ff */
[----:B------:R-:W-:Y:S01]  /*a7a0*/  BSSY B0, `(.L_x_2675) ;  /* 0x0000013000007945 */ /* 0x000fe20003800000 */
[----:B------:R-:W-:Y:S02]  /*a7b0*/  SHF.R.S32.HI R5, RZ, 0x1f, R64 ;  /* 0x0000001fff057819 */ /* 0x000fe40000011440 */
[----:B------:R-:W-:Y:S02]  /*a7c0*/  ISETP.GE.AND P0, PT, R4, UR17, PT ;  /* 0x0000001104007c0c */ /* 0x000fe4000bf06270 */
[----:B-1----:R-:W-:-:S04]  /*a7d0*/  LEA.HI R3, R5, R64, RZ, 0x5 ;  /* 0x0000004005037211 */ /* 0x002fc800078f28ff */
        /* <DEDUP_REMOVED lines=15> */
.L_x_2676:
[----:B------:R-:W-:Y:S05]  /*a8d0*/  BSYNC B0 ;  /* 0x0000000000007941 */ /* 0x000fea0003800000 */
.L_x_2675:
        /* <DEDUP_REMOVED lines=16> */
[----:B------:R-:W-:Y:S02]  /*a9e0*/  ISETP.GE.AND P0, PT, R156, UR17, PT ;  /* 0x000000119c007c0c */ /* 0x000fe4000bf06270 */
[----:B------:R-:W-:-:S03]  /*a9f0*/  LEA R236, P1, R136, c[0x0][0x170], 0x1 ;  /* 0x00005c0088ec7a11 */ /* 0x000fc600078208ff */
[----:B------:R-:W2:Y:S01]  /*aa00*/  MUFU.RCP R0, c[0x0][0x238] ;  /* 0x00008e0000007b08 */ /* 0x000ea20000001000 */
[----:B------:R-:W-:Y:S01]  /*aa10*/  BSSY B0, `(.L_x_2677) ;  /* 0x0000014000007945 */ /* 0x000fe20003800000 */
[----:B------:R-:W-:-:S06]  /*aa20*/  LEA.HI.X R237, R136, c[0x0][0x174], R139, 0x1, P1 ;  /* 0x00005d0088ed7a11 */ /* 0x000fcc00008f0c8b */
[----:B------:R1:W-:Y:S04]  /*aa30*/  @P0 STS [R212+0x5000], RZ ;  /* 0x005000ffd4000388 */ /* 0x0003e80000000800 */
[----:B------:R1:W-:Y:S04]  /*aa40*/  @P0 STS [R212+0x5004], RZ ;  /* 0x005004ffd4000388 */ /* 0x0003e80000000800 */
[----:B------:R1:W-:Y:S01]  /*aa50*/  @P0 STS.64 [R212+0x5008], RZ ;  /* 0x005008ffd4000388 */ /* 0x0003e20000000a00 */
[----:B--2---:R-:W-:Y:S01]  /*aa60*/  FMUL.FTZ R0, R13, R0 ;  /* 0x000000000d007220 */ /* 0x004fe20000410000 */
        /* <DEDUP_REMOVED lines=14> */
.L_x_2678:
[----:B------:R-:W-:Y:S05]  /*ab50*/  BSYNC B0 ;  /* 0x0000000000007941 */ /* 0x000fea0003800000 */
.L_x_2677:
        /* <DEDUP_REMOVED lines=13> */
.L_x_2680:
[----:B------:R-:W-:Y:S05]  /*ac30*/  BSYNC B0 ;  /* 0x0000000000007941 */ /* 0x000fea0003800000 */
.L_x_2679:
        /* <DEDUP_REMOVED lines=15> */
.L_x_2682:
[----:B------:R-:W-:Y:S05]  /*ad30*/  BSYNC B0 ;  /* 0x0000000000007941 */ /* 0x000fea0003800000 */
.L_x_2681:
        /* <DEDUP_REMOVED lines=16> */
.L_x_2684:
[----:B------:R-:W-:Y:S05]  /*ae40*/  BSYNC B0 ;  /* 0x0000000000007941 */ /* 0x000fea0003800000 */
.L_x_2683:
        /* <DEDUP_REMOVED lines=15> */
.L_x_2686:
[----:B------:R-:W-:Y:S05]  /*af40*/  BSYNC B0 ;  /* 0x0000000000007941 */ /* 0x000fea0003800000 */
.L_x_2685:
        /* <DEDUP_REMOVED lines=16> */
.L_x_2688:
[----:B------:R-:W-:Y:S05]  /*b050*/  BSYNC B0 ;  /* 0x0000000000007941 */ /* 0x000fea0003800000 */
.L_x_2687:
        /* <DEDUP_REMOVED lines=16> */
.L_x_2690:
[----:B------:R-:W-:Y:S05]  /*b160*/  BSYNC B0 ;  /* 0x0000000000007941 */ /* 0x000fea0003800000 */
.L_x_2689:
[----:B------:R-:W-:Y:S01]  /*b170*/  ISETP.GE.AND P0, PT, R4, UR17, PT ;  /* 0x0000001104007c0c */ /* 0x000fe2000bf06270 */
[----:B------:R-:W-:Y:S01]  /*b180*/  BSSY B0, `(.L_x_2691) ;  /* 0x0000016000007945 */ /* 0x000fe20003800000 */
[CC--:B-1----:R-:W-:Y:S02]  /*b190*/  LEA.HI R0, R5.reuse, R64.reuse, RZ, 0x3 ;  /* 0x0000004005007211 */ /* 0x0c2fe400078f18ff */
        /* <DEDUP_REMOVED lines=20> */
.L_x_2692:
[----:B------:R-:W-:Y:S05]  /*b2e0*/  BSYNC B0 ;  /* 0x0000000000007941 */ /* 0x000fea0003800000 */
.L_x_2691:
[----:B------:R-:W-:Y:S01]  /*b2f0*/  LEA.HI R7, R12, R12, RZ, 0x1 ;  /* 0x0000000c0c077211 */ /* 0x000fe200078f08ff */
[----:B------:R-:W-:Y:S01]  /*b300*/  IMAD.SHL.U32 R8, R58, 0x40, RZ ;  /* 0x000000403a087824 */ /* 0x000fe200078e00ff */
[----:B-1----:R-:W-:Y:S01]  /*b310*/  SHF.R.S32.HI R5, RZ, 0x1f, R60 ;  /* 0x0000001fff057819 */ /* 0x002fe2000001143c */
[----:B------:R-:W-:Y:S01]  /*b320*/  IMAD.SHL.U32 R6, R6, 0x8, RZ ;  /* 0x0000000806067824 */ /* 0x000fe200078e00ff */
[----:B------:R-:W-:Y:S01]  /*b330*/  LOP3.LUT R7, R7, 0xfffffffe, RZ, 0xc0, !PT ;  /* 0xfffffffe07077812 */ /* 0x000fe200078ec0ff */
[----:B------:R-:W-:Y:S01]  /*b340*/  IMAD.SHL.U32 R208, R64, 0x2, RZ ;  /* 0x0000000240d07824 */ /* 0x000fe200078e00ff */
[----:B------:R-:W-:Y:S01]  /*b350*/  LEA.HI R5, R5, R60, RZ, 0x3 ;  /* 0x0000003c05057211 */ /* 0x000fe200078f18ff */
[----:B------:R-:W0:Y:S01]  /*b360*/  LDGDEPBAR ;  /* 0x00000000000079af */ /* 0x000e220000000000 */
[----:B------:R-:W-:Y:S01]  /*b370*/  LOP3.LUT R8, R8, 0xc0, RZ, 0xc0, !PT ;  /* 0x000000c008087812 */ /* 0x000fe200078ec0ff */
        /* <DEDUP_REMOVED lines=8> */
[----:B------:R-:W-:Y:S01]  /*b400*/  IMAD.IADD R4, R60, 0x1, -R59 ;  /* 0x000000013c047824 */ /* 0x000fe200078e0a3b */
[----:B------:R-:W-:Y:S01]  /*b410*/  LOP3.LUT R5, R5, 0xffffff00, RZ, 0xc0, !PT ;  /* 0xffffff0005057812 */ /* 0x000fe200078ec0ff */
[----:B------:R-:W-:Y:S01]  /*b420*/  IMAD R57, R12, 0x8, R57 ;  /* 0x000000080c397824 */ /* 0x000fe200078e0239 */
[----:B------:R-:W-:Y:S01]  /*b430*/  LOP3.LUT R6, R7, 0x8, R6, 0xf8, !PT ;  /* 0x0000000807067812 */ /* 0x000fe200078ef806 */
[----:B------:R-:W-:Y:S01]  /*b440*/  UISETP.GT.AND UP0, UPT, UR5, UR9, UPT ;  /* 0x000000090500728c */ /* 0x000fe2000bf04270 */
[----:B------:R-:W-:Y:S01]  /*b450*/  LOP3.LUT R55, R8, 0x8, R55, 0xf8, !PT ;  /* 0x0000000808377812 */ /* 0x000fe200078ef837 */
[----:B------:R-:W-:Y:S01]  /*b460*/  IMAD R5, R0, 0x200, R5 ;  /* 0x0000020000057824 */ /* 0x000fe200078e0205 */
[----:B------:R-:W-:-:S02]  /*b470*/  SHF.R.U32.HI R7, RZ, 0x3, R7 ;  /* 0x00000003ff077819 */ /* 0x000fc40000011607 */
[----:B------:R-:W-:Y:S01]  /*b480*/  SHF.R.U32.HI R8, RZ, 0x3, R8 ;  /* 0x00000003ff087819 */ /* 0x000fe20000011608 */
[----:B------:R-:W-:Y:S01]  /*b490*/  IMAD R4, R4, 0x20, R5 ;  /* 0x0000002004047824 */ /* 0x000fe200078e0205 */
[----:B------:R-:W-:Y:S02]  /*b4a0*/  LOP3.LUT R6, R6, R7, RZ, 0x3c, !PT ;  /* 0x0000000706067212 */ /* 0x000fe400078e3cff */
[----:B------:R-:W-:Y:S02]  /*b4b0*/  LOP3.LUT R55, R55, R8, RZ, 0x3c, !PT ;  /* 0x0000000837377212 */ /* 0x000fe400078e3cff */
[C---:B------:R-:W-:Y:S01]  /*b4c0*/  IADD3 R71, R208.reuse, UR20, RZ ;  /* 0x00000014d0477c10 */ /* 0x040fe2000fffe0ff */
[----:B------:R-:W-:Y:S01]  /*b4d0*/  IMAD.U32 R205, R57, 0x20, R6 ;  /* 0x0000002039cd7824 */ /* 0x000fe200078e0006 */
[----:B------:R-:W-:Y:S01]  /*b4e0*/  IADD3 R53, R208, UR20, RZ ;  /* 0x00000014d0357c10 */ /* 0x000fe2000fffe0ff */
[----:B------:R-:W-:Y:S01]  /*b4f0*/  IMAD.IADD R207, R55, 0x1, R4 ;  /* 0x0000000137cf7824 */ /* 0x000fe200078e0204 */
[----:B------:R-:W-:Y:S01]  /*b500*/  IADD3 R25, R71, 0x1, RZ ;  /* 0x0000000147197810 */ /* 0x000fe20007ffe0ff */
[----:B------:R-:W-:Y:S01]  /*b510*/  IMAD.SHL.U32 R205, R205, 0x2, RZ ;  /* 0x00000002cdcd7824 */ /* 0x000fe200078e00ff */
[----:B------:R-:W-:Y:S01]  /*b520*/  IADD3 R131, R71, 0x8, RZ ;  /* 0x0000000847837810 */ /* 0x000fe20007ffe0ff */
[----:B------:R-:W-:Y:S01]  /*b530*/  IMAD.SHL.U32 R207, R207, 0x2, RZ ;  /* 0x00000002cfcf7824 */ /* 0x000fe200078e00ff */
[----:B------:R-:W1:Y:S01]  /*b540*/  I2F R78, R25 ;  /* 0x00000019004e7306 */ /* 0x000e620000201400 */
[----:B------:R-:W-:Y:S01]  /*b550*/  IADD3 R129, R71, 0x9, RZ ;  /* 0x0000000947817810 */ /* 0x000fe20007ffe0ff */
[----:B------:R-:W-:Y:S01]  /*b560*/  LDSM.16.M88.4 R4, [R205+0x1000] ;  /* 0x00100000cd04783b */ /* 0x000fe20000000200 */
[C---:B------:R-:W-:Y:S01]  /*b570*/  IADD3 R8, R205.reuse, 0x1000, RZ ;  /* 0x00001000cd087810 */ /* 0x040fe20007ffe0ff */
[----:B------:R-:W-:Y:S01]  /*b580*/  IMAD R206, R10, 0x2, R207 ;  /* 0x000000020ace7824 */ /* 0x000fe200078e02cf */
[----:B------:R-:W-:Y:S01]  /*b590*/  IADD3 R204, R205, 0x1020, RZ ;  /* 0x00001020cdcc7810 */ /* 0x000fe20007ffe0ff */
[----:B------:R-:W3:Y:S01]  /*b5a0*/  LDSM.16.M88.4 R28, [R207] ;  /* 0x00000000cf1c783b */ /* 0x000ee20000000200 */
[----:B------:R-:W-:Y:S01]  /*b5b0*/  @P0 IADD3 R204, R8, -0x20, RZ ;  /* 0xffffffe008cc0810 */ /* 0x000fe20007ffe0ff */
[----:B------:R-:W-:Y:S01]  /*b5c0*/  I2F R127, R131 ;  /* 0x00000083007f7306 */ /* 0x000fe20000201400 */
[C---:B------:R-:W-:Y:S01]  /*b5d0*/  IADD3 R89, R71.reuse, 0x10, RZ ;  /* 0x0000001047597810 */ /* 0x040fe20007ffe0ff */
[----:B------:R-:W4:Y:S01]  /*b5e0*/  LDSM.16.M88.4 R8, [R205+0x1400] ;  /* 0x00140000cd08783b */ /* 0x000f220000000200 */
[----:B------:R-:W-:-:S02]  /*b5f0*/  IADD3 R101, R71, 0x18, RZ ;  /* 0x0000001847657810 */ /* 0x000fc40007ffe0ff */
[C---:B------:R-:W-:Y:S01]  /*b600*/  IADD3 R43, R71.reuse, 0x11, RZ ;  /* 0x00000011472b7810 */ /* 0x040fe20007ffe0ff */
[----:B----4-:R-:W-:Y:S01]  /*b610*/  LDSM.16.M88.4 R20, [R204] ;  /* 0x00000000cc14783b */ /* 0x010fe20000000200 */
[C---:B------:R-:W-:Y:S01]  /*b620*/  IADD3 R93, R71.reuse, 0x19, RZ ;  /* 0x00000019475d7810 */ /* 0x040fe20007ffe0ff */
[----:B------:R4:W2:Y:S01]  /*b630*/  I2F R76, R25 ;  /* 0x00000019004c7306 */ /* 0x0008a20000201400 */
[C---:B------:R-:W-:Y:S01]  /*b640*/  IADD3 R67, R71.reuse, 0x20, RZ ;  /* 0x0000002047437810 */ /* 0x040fe20007ffe0ff */
[----:B------:R-:W1:Y:S01]  /*b650*/  LDSM.16.M88.4 R12, [R206] ;  /* 0x00000000ce0c783b */ /* 0x000e620000000200 */
[C---:B------:R-:W-:Y:S02]  /*b660*/  IADD3 R119, R71.reuse, 0x28, RZ ;  /* 0x0000002847777810 */ /* 0x040fe40007ffe0ff */
[C---:B------:R-:W-:Y:S01]  /*b670*/  IADD3 R107, R71.reuse, 0x29, RZ ;  /* 0x00000029476b7810 */ /* 0x040fe20007ffe0ff */
[----:B------:R-:W1:Y:S01]  /*b680*/  LDSM.16.M88.4 R32, [R204+0x400] ;  /* 0x00040000cc20783b */ /* 0x000e620000000200 */
[C---:B------:R-:W-:Y:S01]  /*b690*/  IADD3 R85, R71.reuse, 0x30, RZ ;  /* 0x0000003047557810 */ /* 0x040fe20007ffe0ff */
[----:B------:R-:W1:Y:S01]  /*b6a0*/  I2F R42, R129 ;  /* 0x00000081002a7306 */ /* 0x000e620000201400 */
[C---:B------:R-:W-:Y:S01]  /*b6b0*/  IADD3 R105, R71.reuse, 0x21, RZ ;  /* 0x0000002147697810 */ /* 0x040fe20007ffe0ff */
[----:B------:R-:W1:Y:S01]  /*b6c0*/  LDSM.16.M88.4 R16, [R205+0x1800] ;  /* 0x00180000cd10783b */ /* 0x000e620000000200 */
[----:B------:R-:W-:-:S02]  /*b6d0*/  IADD3 R115, R71, 0x38, RZ ;  /* 0x0000003847737810 */ /* 0x000fc40007ffe0ff */
[C---:B------:R-:W-:Y:S01]  /*b6e0*/  IADD3 R109, R71.reuse, 0x39, RZ ;  /* 0x00000039476d7810 */ /* 0x040fe20007ffe0ff */
[----:B------:R-:W1:Y:S01]  /*b6f0*/  LDSM.16.M88.4 R44, [R204+0x800] ;  /* 0x00080000cc2c783b */ /* 0x000e620000000200 */
[C---:B------:R-:W-:Y:S01]  /*b700*/  IADD3 R97, R71.reuse, 0x40, RZ ;  /* 0x0000004047617810 */ /* 0x040fe20007ffe0ff */
[----:B------:R-:W1:Y:S01]  /*b710*/  I2F R40, R129 ;  /* 0x0000008100287306 */ /* 0x000e620000201400 */
[C---:B------:R-:W-:Y:S02]  /*b720*/  IADD3 R117, R71.reuse, 0x31, RZ ;  /* 0x0000003147757810 */ /* 0x040fe40007ffe0ff */
[C---:B------:R-:W-:Y:S02]  /*b730*/  IADD3 R79, R71.reuse, 0x48, RZ ;  /* 0x00000048474f7810 */ /* 0x040fe40007ffe0ff */
[C---:B------:R-:W-:Y:S02]  /*b740*/  IADD3 R77, R71.reuse, 0x49, RZ ;  /* 0x00000049474d7810 */ /* 0x040fe40007ffe0ff */
[C---:B------:R-:W-:Y:S01]  /*b750*/  IADD3 R87, R71.reuse, 0x41, RZ ;  /* 0x0000004147577810 */ /* 0x040fe20007ffe0ff */
[----:B------:R-:W1:Y:S01]  /*b760*/  I2F R41, R131 ;  /* 0x0000008300297306 */ /* 0x000e620000201400 */
[----:B------:R-:W-:-:S02]  /*b770*/  IADD3 R73, R71, 0x50, RZ ;  /* 0x0000005047497810 */ /* 0x000fc40007ffe0ff */
[C---:B------:R-:W-:Y:S02]  /*b780*/  IADD3 R203, R204.reuse, 0x400, RZ ;  /* 0x00000400cccb7810 */ /* 0x040fe40007ffe0ff */
[C---:B------:R-:W-:Y:S01]  /*b790*/  IADD3 R202, R204.reuse, 0x800, RZ ;  /* 0x00000800ccca7810 */ /* 0x040fe20007ffe0ff */
[C---:B---3--:R-:W-:Y:S01]  /*b7a0*/  HMMA.16816.F32.BF16 R48, R28.reuse, R4, RZ ;  /* 0x000000041c30723c */ /* 0x048fe200000418ff */
[C---:B------:R-:W-:Y:S01]  /*b7b0*/  IADD3 R201, R204.reuse, 0xc00, RZ ;  /* 0x00000c00ccc97810 */ /* 0x040fe20007ffe0ff */
[----:B------:R-:W-:Y:S01]  /*b7c0*/  I2F R99, R101 ;  /* 0x0000006500637306 */ /* 0x000fe20000201400 */
[C---:B------:R-:W-:Y:S02]  /*b7d0*/  IADD3 R200, R204.reuse, 0x1000, RZ ;  /* 0x00001000ccc87810 */ /* 0x040fe40007ffe0ff */
[C---:B------:R-:W-:Y:S02]  /*b7e0*/  IADD3 R199, R204.reuse, 0x1400, RZ ;  /* 0x00001400ccc77810 */ /* 0x040fe40007ffe0ff */
[C---:B------:R-:W-:Y:S01]  /*b7f0*/  IADD3 R198, R204.reuse, 0x1800, RZ ;  /* 0x00001800ccc67810 */ /* 0x040fe20007ffe0ff */
[----:B------:R-:W-:Y:S01]  /*b800*/  HMMA.16816.F32.BF16 R4, R28, R6, RZ ;  /* 0x000000061c04723c */ /* 0x000fe200000418ff */
[C---:B------:R-:W-:Y:S01]  /*b810*/  IADD3 R197, R204.reuse, 0x1c00, RZ ;  /* 0x00001c00ccc57810 */ /* 0x040fe20007ffe0ff */
[----:B------:R-:W-:Y:S01]  /*b820*/  I2F R95, R101 ;  /* 0x00000065005f7306 */ /* 0x000fe20000201400 */
[----:B------:R-:W-:-:S02]  /*b830*/  IADD3 R196, R204, 0x2000, RZ ;  /* 0x00002000ccc47810 */ /* 0x000fc40007ffe0ff */
[C---:B------:R-:W-:Y:S02]  /*b840*/  IADD3 R195, R204.reuse, 0x2400, RZ ;  /* 0x00002400ccc37810 */ /* 0x040fe40007ffe0ff */
[C---:B------:R-:W-:Y:S01]  /*b850*/  IADD3 R194, R204.reuse, 0x2800, RZ ;  /* 0x00002800ccc27810 */ /* 0x040fe20007ffe0ff */
[----:B------:R-:W-:Y:S01]  /*b860*/  HMMA.16816.F32.BF16 R36, R28, R8, RZ ;  /* 0x000000081c24723c */ /* 0x000fe200000418ff */
[C---:B------:R-:W-:Y:S01]  /*b870*/  IADD3 R193, R204.reuse, 0x2c00, RZ ;  /* 0x00002c00ccc17810 */ /* 0x040fe20007ffe0ff */
[----:B------:R-:W-:Y:S01]  /*b880*/  I2F R86, R43 ;  /* 0x0000002b00567306 */ /* 0x000fe20000201400 */
[C---:B------:R-:W-:Y:S02]  /*b890*/  IADD3 R192, R204.reuse, 0x3000, RZ ;  /* 0x00003000ccc07810 */ /* 0x040fe40007ffe0ff */
[----:B------:R-:W-:Y:S02]  /*b8a0*/  IADD3 R191, R204, 0x3400, RZ ;  /* 0x00003400ccbf7810 */ /* 0x000fe40007ffe0ff */
[----:B------:R-:W-:Y:S01]  /*b8b0*/  LEA R9, R0, UR10, 0x4 ;  /* 0x0000000a00097c11 */ /* 0x000fe2000f8e20ff */
[----:B------:R-:W-:Y:S01]  /*b8c0*/  IMAD.U32 R0, RZ, RZ, UR11 ;  /* 0x0000000bff007e24 */ /* 0x000fe2000f8e00ff */
[----:B-1----:R-:W-:Y:S01]  /*b8d0*/  HMMA.16816.F32.BF16 R48, R12, R20, R48 ;  /* 0x000000140c30723c */ /* 0x002fe20000041830 */
[----:B------:R-:W-:Y:S01]  /*b8e0*/  I2F R84, R43 ;  /* 0x0000002b00547306 */ /* 0x000fe20000201400 */
[----:B------:R-:W-:-:S02]  /*b8f0*/  IADD3 R9, R9, 0x1, R2 ;  /* 0x0000000109097810 */ /* 0x000fc40007ffe002 */
[----:B------:R-:W-:Y:S02]  /*b900*/  IADD3 R190, R204, 0x3800, RZ ;  /* 0x00003800ccbe7810 */ /* 0x000fe40007ffe0ff */
[----:B------:R-:W-:Y:S02]  /*b910*/  IADD3 R0, R0, -UR12, R9 ;  /* 0x8000000c00007c10 */ /* 0x000fe4000fffe009 */
[----:B------:R-:W-:Y:S01]  /*b920*/  HMMA.16816.F32.BF16 R4, R12, R22, R4 ;  /* 0x000000160c04723c */ /* 0x000fe20000041804 */
[----:B------:R-:W1:Y:S01]  /*b930*/  I2F R123, R89 ;  /* 0x00000059007b7306 */ /* 0x000e620000201400 */
[----:B------:R-:W-:-:S04]  /*b940*/  IADD3 R2, R0, c[0x0][0x2e8], RZ ;  /* 0x0000ba0000027a10 */ /* 0x000fc80007ffe0ff */
[C---:B------:R-:W-:Y:S02]  /*b950*/  IADD3 R0, R2.reuse, 0x8, RZ ;  /* 0x0000000802007810 */ /* 0x040fe40007ffe0ff */
[----:B------:R-:W-:Y:S01]  /*b960*/  HMMA.16816.F32.BF16 R8, R28, R10, RZ ;  /* 0x0000000a1c08723c */ /* 0x000fe200000418ff */
[----:B------:R-:W-:Y:S01]  /*b970*/  IMNMX R2, R2, UR11, PT ;  /* 0x0000000b02027c17 */ /* 0x000fe2000b800200 */
[----:B------:R-:W3:Y:S01]  /*b980*/  I2F R125, R89 ;  /* 0x00000059007d7306 */ /* 0x000ee20000201400 */
[----:B------:R-:W-:Y:S01]  /*b990*/  IMNMX R0, R0, UR11, PT ;  /* 0x0000000b00007c17 */ /* 0x000fe2000b800200 */
[----:B------:R-:W-:Y:S01]  /*b9a0*/  ULDC.64 UR10, c[0x0][0x118] ;  /* 0x00004600000a7ab9 */ /* 0x000fe20000000a00 */
[C---:B------:R-:W-:Y:S02]  /*b9b0*/  ISETP.GE.AND P2, PT, R25.reuse, R2, PT ;  /* 0x000000021900720c */ /* 0x040fe40003f46270 */
[----:B------:R-:W-:Y:S01]  /*b9c0*/  ISETP.GE.AND P0, PT, R25, R0, PT ;  /* 0x000000001900720c */ /* 0x000fe20003f06270 */
[----:B--2---:R-:W-:Y:S01]  /*b9d0*/  FFMA.FTZ R49, R78, UR4, R49 ;  /* 0x000000044e317c23 */ /* 0x004fe20008010031 */
[----:B----4-:R-:W2:Y:S01]  /*b9e0*/  LDSM.16.M88.4 R24, [R205+0x1c00] ;  /* 0x001c0000cd18783b */ /* 0x010ea20000000200 */
[-C--:B------:R-:W-:Y:S01]  /*b9f0*/  ISETP.GE.AND P1, PT, R131, R2.reuse, PT ;  /* 0x000000028300720c */ /* 0x080fe20003f26270 */
[----:B------:R-:W-:Y:S01]  /*ba00*/  HMMA.16816.F32.BF16 R36, R12, R32, R36 ;  /* 0x000000200c24723c */ /* 0x000fe20000041824 */
[----:B------:R-:W-:Y:S01]  /*ba10*/  ISETP.GE.AND P6, PT, R89, R2, PT ;  /* 0x000000025900720c */ /* 0x000fe20003fc6270 */
[----:B------:R-:W-:Y:S01]  /*ba20*/  FFMA.FTZ R51, R76, UR4, R51 ;  /* 0x000000044c337c23 */ /* 0x000fe20008010033 */
[----:B------:R-:W-:Y:S01]  /*ba30*/  FSEL R128, R49, -INF , !P2 ;  /* 0xff80000031807808 */ /* 0x000fe20005000000 */
[----:B------:R-:W4:Y:S01]  /*ba40*/  I2F R82, R93 ;  /* 0x0000005d00527306 */ /* 0x000f220000201400 */
[----:B------:R-:W-:Y:S01]  /*ba50*/  FFMA.FTZ R4, R127, UR4, R4 ;  /* 0x000000047f047c23 */ /* 0x000fe20008010004 */
[----:B------:R-:W-:Y:S01]  /*ba60*/  ISETP.GE.AND P2, PT, R89, R0, PT ;  /* 0x000000005900720c */ /* 0x000fe20003f46270 */
[----:B-----5:R-:W-:Y:S01]  /*ba70*/  FFMA.FTZ R112, R42, UR4, R5 ;  /* 0x000000042a707c23 */ /* 0x020fe20008010005 */
[----:B------:R-:W-:Y:S01]  /*ba80*/  HMMA.16816.F32.BF16 R20, R28, R16, RZ ;  /* 0x000000101c14723c */ /* 0x000fe200000418ff */
[----:B------:R-:W-:Y:S01]  /*ba90*/  FFMA.FTZ R32, R40, UR4, R7 ;  /* 0x0000000428207c23 */ /* 0x000fe20008010007 */
[----:B------:R-:W-:Y:S01]  /*baa0*/  ISETP.GE.AND P4, PT, R129, R2, PT ;  /* 0x000000028100720c */ /* 0x000fe20003f86270 */
[----:B------:R-:W-:Y:S01]  /*bab0*/  FFMA.FTZ R41, R41, UR4, R6 ;  /* 0x0000000429297c23 */ /* 0x000fe20008010006 */
[----:B------:R-:W-:Y:S01]  /*bac0*/  ISETP.GE.AND P5, PT, R129, R0, PT ;  /* 0x000000008100720c */ /* 0x000fe20003fa6270 */
[----:B------:R-:W2:Y:S01]  /*bad0*/  I2F R80, R93 ;  /* 0x0000005d00507306 */ /* 0x000ea20000201400 */
[----:B------:R-:W-:-:S02]  /*bae0*/  FSEL R118, R4, -INF , !P1 ;  /* 0xff80000004767808 */ /* 0x000fc40004800000 */
[----:B------:R-:W-:Y:S01]  /*baf0*/  P2R R16, PR, RZ, 0x40 ;  /* 0x00000040ff107803 */ /* 0x000fe20000000000 */
[----:B------:R-:W-:Y:S01]  /*bb00*/  HMMA.16816.F32.BF16 R4, R28, R18, RZ ;  /* 0x000000121c04723c */ /* 0x000fe200000418ff */
[----:B------:R-:W-:Y:S02]  /*bb10*/  P2R R17, PR, RZ, 0x4 ;  /* 0x00000004ff117803 */ /* 0x000fe40000000000 */
[----:B------:R-:W-:Y:S01]  /*bb20*/  ISETP.GE.AND P3, PT, R131, R0, PT ;  /* 0x000000008300720c */ /* 0x000fe20003f66270 */
[----:B------:R-:W2:Y:S01]  /*bb30*/  I2F R81, R67 ;  /* 0x0000004300517306 */ /* 0x000ea20000201400 */
[C---:B------:R-:W-:Y:S02]  /*bb40*/  ISETP.GE.AND P1, PT, R101.reuse, R2, PT ;  /* 0x000000026500720c */ /* 0x040fe40003f26270 */
[----:B------:R-:W-:Y:S01]  /*bb50*/  ISETP.GE.AND P2, PT, R101, R0, PT ;  /* 0x000000006500720c */ /* 0x000fe20003f46270 */
[C---:B------:R-:W-:Y:S01]  /*bb60*/  HMMA.16816.F32.BF16 R8, R12.reuse, R34, R8 ;  /* 0x000000220c08723c */ /* 0x040fe20000041808 */
[----:B------:R-:W-:Y:S01]  /*bb70*/  FSEL R112, R112, -INF , !P4 ;  /* 0xff80000070707808 */ /* 0x000fe20006000000 */
[----:B-1----:R-:W-:Y:S01]  /*bb80*/  FFMA.FTZ R38, R123, UR4, R38 ;  /* 0x000000047b267c23 */ /* 0x002fe20008010026 */
[----:B------:R-:W-:Y:S01]  /*bb90*/  FSEL R101, R32, -INF , !P5 ;  /* 0xff80000020657808 */ /* 0x000fe20006800000 */
[----:B---3--:R-:W-:Y:S01]  /*bba0*/  FFMA.FTZ R36, R125, UR4, R36 ;  /* 0x000000047d247c23 */ /* 0x008fe20008010024 */
[----:B------:R-:W-:Y:S01]  /*bbb0*/  ISETP.NE.AND P4, PT, R16, RZ, PT ;  /* 0x000000ff1000720c */ /* 0x000fe20003f85270 */
[----:B------:R-:W-:Y:S01]  /*bbc0*/  I2F R75, R119 ;  /* 0x00000077004b7306 */ /* 0x000fe20000201400 */
[----:B------:R-:W-:Y:S01]  /*bbd0*/  ISETP.NE.AND P5, PT, R17, RZ, PT ;  /* 0x000000ff1100720c */ /* 0x000fe20003fa5270 */
[----:B------:R-:W-:Y:S01]  /*bbe0*/  HMMA.16816.F32.BF16 R20, R12, R44, R20 ;  /* 0x0000002c0c14723c */ /* 0x000fe20000041814 */
[----:B------:R-:W-:Y:S01]  /*bbf0*/  FSEL R234, R51, -INF , !P0 ;  /* 0xff80000033ea7808 */ /* 0x000fe20004000000 */
[----:B------:R-:W1:Y:S01]  /*bc00*/  LDSM.16.M88.4 R16, [R205+0x2000] ;  /* 0x00200000cd10783b */ /* 0x000e620000000200 */
[C---:B------:R-:W-:Y:S01]  /*bc10*/  ISETP.GE.AND P6, PT, R43.reuse, R2, PT ;  /* 0x000000022b00720c */ /* 0x040fe20003fc6270 */
[----:B------:R-:W-:Y:S01]  /*bc20*/  FFMA.FTZ R37, R86, UR4, R37 ;  /* 0x0000000456257c23 */ /* 0x000fe20008010025 */
[----:B------:R-:W-:Y:S01]  /*bc30*/  ISETP.GE.AND P0, PT, R43, R0, PT ;  /* 0x000000002b00720c */ /* 0x000fe20003f06270 */
[----:B------:R-:W3:Y:S01]  /*bc40*/  I2F R121, R67 ;  /* 0x0000004300797306 */ /* 0x000ee20000201400 */
[----:B------:R-:W-:Y:S01]  /*bc50*/  FSEL R140, R41, -INF , !P3 ;  /* 0xff800000298c7808 */ /* 0x000fe20005800000 */
[----:B--2---:R-:W-:Y:S01]  /*bc60*/  HMMA.16816.F32.BF16 R32, R28, R24, RZ ;  /* 0x000000181c20723c */ /* 0x004fe200000418ff */
[----:B------:R-:W2:Y:S01]  /*bc70*/  LDSM.16.M88.4 R40, [R204+0xc00] ;  /* 0x000c0000cc28783b */ /* 0x000ea20000000200 */
[----:B------:R-:W-:Y:S01]  /*bc80*/  FSEL R126, R38, -INF , !P5 ;  /* 0xff800000267e7808 */ /* 0x000fe20006800000 */
[----:B------:R-:W-:Y:S01]  /*bc90*/  FFMA.FTZ R39, R84, UR4, R39 ;  /* 0x0000000454277c23 */ /* 0x000fe20008010027 */
[----:B------:R-:W-:-:S02]  /*bca0*/  ISETP.GE.AND P5, PT, R67, R2, PT ;  /* 0x000000024300720c */ /* 0x000fc40003fa6270 */
[----:B------:R-:W-:Y:S01]  /*bcb0*/  FSEL R108, R36, -INF , !P4 ;  /* 0xff800000246c7808 */ /* 0x000fe20006000000 */
[----:B------:R-:W1:Y:S01]  /*bcc0*/  I2F R113, R119 ;  /* 0x0000007700717306 */ /* 0x000e620000201400 */
[----:B------:R-:W-:Y:S01]  /*bcd0*/  HMMA.16816.F32.BF16 R4, R12, R46, R4 ;  /* 0x0000002e0c04723c */ /* 0x000fe20000041804 */
[----:B------:R-:W-:Y:S01]  /*bce0*/  FFMA.FTZ R8, R99, UR4, R8 ;  /* 0x0000000463087c23 */ /* 0x000fe20008010008 */
[----:B------:R-:W2:Y:S01]  /*bcf0*/  LDSM.16.M88.4 R44, [R204+0x1000] ;  /* 0x00100000cc2c783b */ /* 0x000ea20000000200 */
[----:B------:R-:W-:Y:S01]  /*bd00*/  FFMA.FTZ R95, R95, UR4, R10 ;  /* 0x000000045f5f7c23 */ /* 0x000fe2000801000a */
[----:B------:R-:W-:Y:S01]  /*bd10*/  ISETP.GE.AND P4, PT, R93, R0, PT ;  /* 0x000000005d00720c */ /* 0x000fe20003f86270 */
[----:B----4-:R-:W-:Y:S01]  /*bd20*/  FFMA.FTZ R92, R82, UR4, R9 ;  /* 0x00000004525c7c23 */ /* 0x010fe20008010009 */
[----:B------:R-:W-:Y:S01]  /*bd30*/  FSEL R98, R8, -INF , !P1 ;  /* 0xff80000008627808 */ /* 0x000fe20004800000 */
[----:B------:R-:W-:Y:S01]  /*bd40*/  FFMA.FTZ R80, R80, UR4, R11 ;  /* 0x0000000450507c23 */ /* 0x000fe2000801000b */
[----:B------:R-:W-:Y:S01]  /*bd50*/  P2R R24, PR, RZ, 0x20 ;  /* 0x00000020ff187803 */ /* 0x000fe20000000000 */
[----:B------:R-:W-:Y:S01]  /*bd60*/  HMMA.16816.F32.BF16 R8, R28, R26, RZ ;  /* 0x0000001a1c08723c */ /* 0x000fe200000418ff */
[----:B------:R-:W4:Y:S01]  /*bd70*/  I2F R70, R107 ;  /* 0x0000006b00467306 */ /* 0x000f220000201400 */
[----:B------:R-:W-:Y:S01]  /*bd80*/  FSEL R100, R37, -INF , !P6 ;  /* 0xff80000025647808 */ /* 0x000fe20007000000 */
[----:B------:R-:W-:Y:S01]  /*bd90*/  FFMA.FTZ R22, R81, UR4, R22 ;  /* 0x0000000451167c23 */ /* 0x000fe20008010016 */
[----:B------:R-:W-:Y:S01]  /*bda0*/  FSEL R114, R80, -INF , !P4 ;  /* 0xff80000050727808 */ /* 0x000fe20006000000 */
[----:B---3--:R-:W-:Y:S01]  /*bdb0*/  FFMA.FTZ R20, R121, UR4, R20 ;  /* 0x0000000479147c23 */ /* 0x008fe20008010014 */
[----:B------:R-:W-:-:S02]  /*bdc0*/  ISETP.NE.AND P4, PT, R24, RZ, PT ;  /* 0x000000ff1800720c */ /* 0x000fc40003f85270 */
[----:B------:R-:W3:Y:S01]  /*bdd0*/  LDSM.16.M88.4 R24, [R205+0x2400] ;  /* 0x00240000cd18783b */ /* 0x000ee20000000200 */
[----:B------:R-:W2:Y:S01]  /*bde0*/  I2F R68, R107 ;  /* 0x0000006b00447306 */ /* 0x000ea20000201400 */
[----:B------:R-:W-:Y:S02]  /*bdf0*/  FSEL R99, R39, -INF , !P0 ;  /* 0xff80000027637808 */ /* 0x000fe40004000000 */
[----:B------:R-:W-:Y:S02]  /*be00*/  ISETP.GE.AND P6, PT, R67, R0, PT ;  /* 0x000000004300720c */ /* 0x000fe40003fc6270 */
[-C--:B------:R-:W-:Y:S01]  /*be10*/  ISETP.GE.AND P1, PT, R119, R2.reuse, PT ;  /* 0x000000027700720c */ /* 0x080fe20003f26270 */
[----:B------:R-:W-:Y:S01]  /*be20*/  FFMA.FTZ R4, R75, UR4, R4 ;  /* 0x000000044b047c23 */ /* 0x000fe20008010004 */
[----:B------:R-:W-:Y:S01]  /*be30*/  FSEL R116, R22, -INF , !P6 ;  /* 0xff80000016747808 */ /* 0x000fe20007000000 */
[----:B-1----:R-:W-:Y:S01]  /*be40*/  HMMA.16816.F32.BF16 R36, R28, R16, RZ ;  /* 0x000000101c24723c */ /* 0x002fe200000418ff */
[----:B------:R-:W-:Y:S01]  /*be50*/  ISETP.GE.AND P6, PT, R85, R2, PT ;  /* 0x000000025500720c */ /* 0x000fe20003fc6270 */
[----:B------:R-:W-:Y:S01]  /*be60*/  FFMA.FTZ R252, R113, UR4, R6 ;  /* 0x0000000471fc7c23 */ /* 0x000fe20008010006 */
[----:B------:R-:W-:Y:S01]  /*be70*/  FSEL R80, R4, -INF , !P1 ;  /* 0xff80000004507808 */ /* 0x000fe20004800000 */
[----:B----4-:R-:W-:Y:S01]  /*be80*/  FFMA.FTZ R70, R70, UR4, R5 ;  /* 0x0000000446467c23 */ /* 0x010fe20008010005 */
[----:B------:R-:W-:Y:S01]  /*be90*/  I2F R103, R85 ;  /* 0x0000005500677306 */ /* 0x000fe20000201400 */
[----:B------:R-:W-:-:S02]  /*bea0*/  FSEL R90, R20, -INF , !P4 ;  /* 0xff800000145a7808 */ /* 0x000fc40006000000 */
[----:B--2---:R-:W-:Y:S01]  /*beb0*/  HMMA.16816.F32.BF16 R32, R12, R40, R32 ;  /* 0x000000280c20723c */ /* 0x004fe20000041820 */
[----:B------:R-:W-:Y:S01]  /*bec0*/  FFMA.FTZ R68, R68, UR4, R7 ;  /* 0x0000000444447c23 */ /* 0x000fe20008010007 */
[-C--:B------:R-:W-:Y:S02]  /*bed0*/  ISETP.GE.AND P4, PT, R107, R0.reuse, PT ;  /* 0x000000006b00720c */ /* 0x080fe40003f86270 */
[----:B------:R-:W-:Y:S01]  /*bee0*/  P2R R16, PR, RZ, 0x40 ;  /* 0x00000040ff107803 */ /* 0x000fe20000000000 */
[----:B------:R-:W1:Y:S01]  /*bef0*/  I2F R74, R105 ;  /* 0x00000069004a7306 */ /* 0x000e620000201400 */
[----:B------:R-:W-:Y:S02]  /*bf00*/  FSEL R122, R68, -INF , !P4 ;  /* 0xff800000447a7808 */ /* 0x000fe40006000000 */
[----:B------:R-:W-:Y:S01]  /*bf10*/  HMMA.16816.F32.BF16 R4, R28, R18, RZ ;  /* 0x000000121c04723c */ /* 0x000fe200000418ff */
[----:B------:R-:W-:Y:S02]  /*bf20*/  ISETP.NE.AND P4, PT, R16, RZ, PT ;  /* 0x000000ff1000720c */ /* 0x000fe40003f85270 */
[----:B------:R-:W-:Y:S01]  /*bf30*/  LDSM.16.M88.4 R16, [R205+0x2800] ;  /* 0x00280000cd10783b */ /* 0x000fe20000000200 */
[----:B------:R-:W-:Y:S01]  /*bf40*/  ISETP.GE.AND P6, PT, R85, R0, PT ;  /* 0x000000005500720c */ /* 0x000fe20003fc6270 */
[----:B------:R-:W2:Y:S01]  /*bf50*/  I2F R72, R105 ;  /* 0x0000006900487306 */ /* 0x000ea20000201400 */
[----:B------:R-:W-:-:S02]  /*bf60*/  ISETP.GE.AND P5, PT, R105, R2, PT ;  /* 0x000000026900720c */ /* 0x000fc40003fa6270 */
[C---:B------:R-:W-:Y:S01]  /*bf70*/  HMMA.16816.F32.BF16 R8, R12.reuse, R42, R8 ;  /* 0x0000002a0c08723c */ /* 0x040fe20000041808 */
[----:B------:R-:W4:Y:S01]  /*bf80*/  LDSM.16.M88.4 R40, [R204+0x1400] ;  /* 0x00140000cc28783b */ /* 0x000f220000000200 */
[----:B------:R-:W-:Y:S02]  /*bf90*/  ISETP.GE.AND P0, PT, R105, R0, PT ;  /* 0x000000006900720c */ /* 0x000fe40003f06270 */
[-C--:B------:R-:W-:Y:S01]  /*bfa0*/  ISETP.GE.AND P1, PT, R115, R2.reuse, PT ;  /* 0x000000027300720c */ /* 0x080fe20003f26270 */
[----:B------:R-:W3:Y:S01]  /*bfb0*/  I2F R111, R85 ;  /* 0x00000055006f7306 */ /* 0x000ee20000201400 */
[----:B-1----:R-:W-:Y:S01]  /*bfc0*/  FFMA.FTZ R21, R74, UR4, R21 ;  /* 0x000000044a157c23 */ /* 0x002fe20008010015 */
[----:B------:R-:W-:Y:S01]  /*bfd0*/  ISETP.GE.AND P3, PT, R93, R2, PT ;  /* 0x000000025d00720c */ /* 0x000fe20003f66270 */
[----:B------:R-:W-:Y:S01]  /*bfe0*/  HMMA.16816.F32.BF16 R36, R12, R44, R36 ;  /* 0x0000002c0c24723c */ /* 0x000fe20000041824 */
[----:B------:R-:W-:Y:S01]  /*bff0*/  FFMA.FTZ R34, R103, UR4, R34 ;  /* 0x0000000467227c23 */ /* 0x000fe20008010022 */
[----:B------:R-:W-:-:S02]  /*c000*/  IADD3 R93, R71, 0x58, RZ ;  /* 0x00000058475d7810 */ /* 0x000fc40007ffe0ff */
[----:B------:R-:W-:Y:S01]  /*c010*/  FSEL R84, R21, -INF , !P5 ;  /* 0xff80000015547808 */ /* 0x000fe20006800000 */
[----:B------:R-:W1:Y:S01]  /*c020*/  I2F R91, R115 ;  /* 0x00000073005b7306 */ /* 0x000e620000201400 */
[----:B--2---:R-:W-:Y:S01]  /*c030*/  FFMA.FTZ R23, R72, UR4, R23 ;  /* 0x0000000448177c23 */ /* 0x004fe20008010017 */
[----:B------:R-:W-:Y:S01]  /*c040*/  FSEL R144, R34, -INF , !P6 ;  /* 0xff80000022907808 */ /* 0x000fe20007000000 */
[----:B------:R-:W-:Y:S01]  /*c050*/  HMMA.16816.F32.BF16 R4, R12, R46, R4 ;  /* 0x0000002e0c04723c */ /* 0x000fe20000041804 */
[----:B------:R-:W-:Y:S01]  /*c060*/  ISETP.GE.AND P6, PT, R97, R2, PT ;  /* 0x000000026100720c */ /* 0x000fe20003fc6270 */
[----:B------:R-:W-:Y:S01]  /*c070*/  LDSM.16.M88.4 R44, [R204+0x1800] ;  /* 0x00180000cc2c783b */ /* 0x000fe20000000200 */
[----:B------:R-:W-:Y:S02]  /*c080*/  FSEL R92, R92, -INF , !P3 ;  /* 0xff8000005c5c7808 */ /* 0x000fe40005800000 */
[----:B------:R-:W2:Y:S01]  /*c090*/  I2F R60, R109 ;  /* 0x0000006d003c7306 */ /* 0x000ea20000201400 */
[----:B---3--:R-:W-:Y:S01]  /*c0a0*/  FFMA.FTZ R32, R111, UR4, R32 ;  /* 0x000000046f207c23 */ /* 0x008fe20008010020 */
[----:B------:R-:W-:-:S02]  /*c0b0*/  FSEL R85, R23, -INF , !P0 ;  /* 0xff80000017557808 */ /* 0x000fc40004000000 */
[----:B------:R-:W-:Y:S01]  /*c0c0*/  HMMA.16816.F32.BF16 R20, R28, R24, RZ ;  /* 0x000000181c14723c */ /* 0x000fe200000418ff */
[----:B------:R-:W-:Y:S02]  /*c0d0*/  ISETP.GE.AND P3, PT, R107, R2, PT ;  /* 0x000000026b00720c */ /* 0x000fe40003f66270 */
[----:B------:R-:W-:Y:S01]  /*c0e0*/  FSEL R72, R32, -INF , !P4 ;  /* 0xff80000020487808 */ /* 0x000fe20006000000 */
[----:B------:R-:W3:Y:S01]  /*c0f0*/  I2F R83, R115 ;  /* 0x0000007300537306 */ /* 0x000ee20000201400 */
[----:B-1----:R-:W-:Y:S01]  /*c100*/  FFMA.FTZ R8, R91, UR4, R8 ;  /* 0x000000045b087c23 */ /* 0x002fe20008010008 */
[----:B------:R-:W-:Y:S02]  /*c110*/  ISETP.GE.AND P4, PT, R109, R0, PT ;  /* 0x000000006d00720c */ /* 0x000fe40003f86270 */
[----:B------:R-:W-:Y:S02]  /*c120*/  P2R R24, PR, RZ, 0x40 ;  /* 0x00000040ff187803 */ /* 0x000fe40000000000 */
        /* <DEDUP_REMOVED lines=8> */
[----:B------:R-:W-:-:S02]  /*c1b0*/  ISETP.NE.AND P4, PT, R24, RZ, PT ;  /* 0x000000ff1800720c */ /* 0x000fc40003f85270 */
[----:B------:R-:W-:Y:S01]  /*c1c0*/  ISETP.GE.AND P0, PT, R117, R0, PT ;  /* 0x000000007500720c */ /* 0x000fe20003f06270 */
[----:B----4-:R-:W-:Y:S01]  /*c1d0*/  HMMA.16816.F32.BF16 R20, R12, R40, R20 ;  /* 0x000000280c14723c */ /* 0x010fe20000041814 */
[----:B------:R-:W-:Y:S02]  /*c1e0*/  FSEL R74, R70, -INF , !P3 ;  /* 0xff800000464a7808 */ /* 0x000fe40005800000 */
[----:B------:R-:W3:Y:S01]  /*c1f0*/  I2F R66, R117 ;  /* 0x0000007500427306 */ /* 0x000ee20000201400 */
[----:B-1----:R-:W-:Y:S01]  /*c200*/  FFMA.FTZ R62, R62, UR4, R9 ;  /* 0x000000043e3e7c23 */ /* 0x002fe20008010009 */
[-C--:B------:R-:W-:Y:S02]  /*c210*/  ISETP.GE.AND P1, PT, R79, R2.reuse, PT ;  /* 0x000000024f00720c */ /* 0x080fe40003f26270 */
[----:B------:R-:W-:Y:S01]  /*c220*/  ISETP.GE.AND P3, PT, R109, R2, PT ;  /* 0x000000026d00720c */ /* 0x000fe20003f66270 */
[----:B------:R-:W-:Y:S01]  /*c230*/  HMMA.16816.F32.BF16 R8, R28, R26, RZ ;  /* 0x0000001a1c08723c */ /* 0x000fe200000418ff */
[----:B------:R-:W1:Y:S01]  /*c240*/  LDSM.16.M88.4 R24, [R205+0x2c00] ;  /* 0x002c0000cd18783b */ /* 0x000e620000000200 */
[----:B------:R-:W-:Y:S01]  /*c250*/  IADD3 R105, R71, 0x59, RZ ;  /* 0x0000005947697810 */ /* 0x000fe20007ffe0ff */
[----:B------:R-:W4:Y:S01]  /*c260*/  I2F R64, R117 ;  /* 0x0000007500407306 */ /* 0x000f220000201400 */
[----:B--2---:R-:W-:Y:S01]  /*c270*/  FFMA.FTZ R38, R57, UR4, R38 ;  /* 0x0000000439267c23 */ /* 0x004fe20008010026 */
[----:B------:R-:W-:-:S02]  /*c280*/  FSEL R95, R95, -INF , !P2 ;  /* 0xff8000005f5f7808 */ /* 0x000fc40005000000 */
[----:B------:R-:W-:Y:S02]  /*c290*/  IADD3 R89, R71, 0x51, RZ ;  /* 0x0000005147597810 */ /* 0x000fe40007ffe0ff */
[----:B------:R-:W-:Y:S02]  /*c2a0*/  FSEL R158, R38, -INF , !P6 ;  /* 0xff800000269e7808 */ /* 0x000fe40007000000 */
[----:B------:R-:W2:Y:S01]  /*c2b0*/  I2F R65, R97 ;  /* 0x0000006100417306 */ /* 0x000ea20000201400 */
[----:B---3--:R-:W-:Y:S01]  /*c2c0*/  FFMA.FTZ R33, R66, UR4, R33 ;  /* 0x0000000442217c23 */ /* 0x008fe20008010021 */
[----:B------:R-:W-:Y:S02]  /*c2d0*/  ISETP.GE.AND P6, PT, R73, R2, PT ;  /* 0x000000024900720c */ /* 0x000fe40003fc6270 */
[----:B------:R-:W-:Y:S02]  /*c2e0*/  FSEL R66, R62, -INF , !P3 ;  /* 0xff8000003e427808 */ /* 0x000fe40005800000 */
[----:B------:R-:W-:-:S02]  /*c2f0*/  FSEL R70, R33, -INF , !P5 ;  /* 0xff80000021467808 */ /* 0x000fc40006800000 */
[----:B------:R-:W3:Y:S01]  /*c300*/  I2F R63, R79 ;  /* 0x0000004f003f7306 */ /* 0x000ee20000201400 */
[----:B----4-:R-:W-:Y:S01]  /*c310*/  FFMA.FTZ R35, R64, UR4, R35 ;  /* 0x0000000440237c23 */ /* 0x010fe20008010023 */
[----:B------:R-:W-:Y:S02]  /*c320*/  ISETP.GE.AND P5, PT, R87, R2, PT ;  /* 0x000000025700720c */ /* 0x000fe40003fa6270 */
[-C--:B------:R-:W-:Y:S01]  /*c330*/  ISETP.GE.AND P2, PT, R119, R0.reuse, PT ;  /* 0x000000007700720c */ /* 0x080fe20003f46270 */
[----:B------:R-:W-:Y:S01]  /*c340*/  HMMA.16816.F32.BF16 R8, R12, R42, R8 ;  /* 0x0000002a0c08723c */ /* 0x000fe20000041808 */
[----:B------:R-:W-:Y:S02]  /*c350*/  FSEL R250, R35, -INF , !P0 ;  /* 0xff80000023fa7808 */ /* 0x000fe40004000000 */
[----:B------:R-:W4:Y:S01]  /*c360*/  I2F R58, R77 ;  /* 0x0000004d003a7306 */ /* 0x000f220000201400 */
[----:B--2---:R-:W-:Y:S01]  /*c370*/  FFMA.FTZ R36, R65, UR4, R36 ;  /* 0x0000000441247c23 */ /* 0x004fe20008010024 */
[----:B------:R-:W-:-:S02]  /*c380*/  ISETP.GE.AND P0, PT, R87, R0, PT ;  /* 0x000000005700720c */ /* 0x000fc40003f06270 */
[----:B------:R-:W-:Y:S01]  /*c390*/  FSEL R252, R252, -INF , !P2 ;  /* 0xff800000fcfc7808 */ /* 0x000fe20005000000 */
[C---:B------:R-:W-:Y:S01]  /*c3a0*/  HMMA.16816.F32.BF16 R32, R28.reuse, R16, RZ ;  /* 0x000000101c20723c */ /* 0x040fe200000418ff */
[----:B------:R-:W-:Y:S02]  /*c3b0*/  FSEL R64, R36, -INF , !P4 ;  /* 0xff80000024407808 */ /* 0x000fe40006000000 */
[----:B------:R-:W2:Y:S01]  /*c3c0*/  I2F R52, R87 ;  /* 0x0000005700347306 */ /* 0x000ea20000201400 */
[----:B---3--:R-:W-:Y:S01]  /*c3d0*/  FFMA.FTZ R4, R63, UR4, R4 ;  /* 0x000000043f047c23 */ /* 0x008fe20008010004 */
[-C--:B------:R-:W-:Y:S02]  /*c3e0*/  ISETP.GE.AND P4, PT, R77, R0.reuse, PT ;  /* 0x000000004d00720c */ /* 0x080fe40003f86270 */
[----:B------:R-:W-:Y:S02]  /*c3f0*/  P2R R16, PR, RZ, 0x40 ;  /* 0x00000040ff107803 */ /* 0x000fe40000000000 */
[----:B------:R-:W-:Y:S01]  /*c400*/  FSEL R60, R4, -INF , !P1 ;  /* 0xff800000043c7808 */ /* 0x000fe20004800000 */
[----:B-1----:R-:W-:Y:S01]  /*c410*/  HMMA.16816.F32.BF16 R40, R28, R24, RZ ;  /* 0x000000181c28723c */ /* 0x002fe200000418ff */
[----:B------:R-:W1:Y:S01]  /*c420*/  I2F R54, R87 ;  /* 0x0000005700367306 */ /* 0x000e620000201400 */
[----:B----4-:R-:W-:Y:S01]  /*c430*/  FFMA.FTZ R132, R58, UR4, R7 ;  /* 0x000000043a847c23 */ /* 0x010fe20008010007 */
[----:B------:R-:W-:-:S02]  /*c440*/  ISETP.GE.AND P2, PT, R115, R0, PT ;  /* 0x000000007300720c */ /* 0x000fc40003f46270 */
[----:B------:R-:W-:Y:S02]  /*c450*/  IADD3 R107, R71, 0x60, RZ ;  /* 0x00000060476b7810 */ /* 0x000fe40007ffe0ff */
[----:B------:R-:W-:Y:S01]  /*c460*/  FSEL R132, R132, -INF , !P4 ;  /* 0xff80000084847808 */ /* 0x000fe20006000000 */
[----:B------:R-:W-:Y:S01]  /*c470*/  HMMA.16816.F32.BF16 R24, R28, R26, RZ ;  /* 0x0000001a1c18723c */ /* 0x000fe200000418ff */
[----:B------:R-:W3:Y:S01]  /*c480*/  I2F R61, R79 ;  /* 0x0000004f003d7306 */ /* 0x000ee20000201400 */
[----:B--2---:R-:W-:Y:S01]  /*c490*/  FFMA.FTZ R37, R52, UR4, R37 ;  /* 0x0000000434257c23 */ /* 0x004fe20008010025 */
[----:B------:R-:W-:Y:S02]  /*c4a0*/  ISETP.NE.AND P4, PT, R16, RZ, PT ;  /* 0x000000ff1000720c */ /* 0x000fe40003f85270 */
[----:B------:R-:W-:Y:S02]  /*c4b0*/  FSEL R248, R248, -INF , !P2 ;  /* 0xff800000f8f87808 */ /* 0x000fe40005000000 */
[----:B------:R-:W-:Y:S01]  /*c4c0*/  FSEL R62, R37, -INF , !P5 ;  /* 0xff800000253e7808 */ /* 0x000fe20006800000 */
[----:B------:R-:W-:Y:S01]  /*c4d0*/  HMMA.16816.F32.BF16 R32, R12, R44, R32 ;  /* 0x0000002c0c20723c */ /* 0x000fe20000041820 */
[----:B------:R-:W2:Y:S01]  /*c4e0*/  I2F R56, R77 ;  /* 0x0000004d00387306 */ /* 0x000ea20000201400 */
[----:B-1----:R-:W-:Y:S01]  /*c4f0*/  FFMA.FTZ R39, R54, UR4, R39 ;  /* 0x0000000436277c23 */ /* 0x002fe20008010027 */
[----:B------:R-:W-:-:S02]  /*c500*/  ISETP.GE.AND P3, PT, R77, R2, PT ;  /* 0x000000024d00720c */ /* 0x000fc40003f66270 */
[-C--:B------:R-:W-:Y:S02]  /*c510*/  ISETP.GE.AND P2, PT, R79, R0.reuse, PT ;  /* 0x000000004f00720c */ /* 0x080fe40003f46270 */
[----:B------:R-:W-:Y:S01]  /*c520*/  FSEL R246, R39, -INF , !P0 ;  /* 0xff80000027f67808 */ /* 0x000fe20004000000 */
[----:B---3--:R-:W-:Y:S01]  /*c530*/  FFMA.FTZ R164, R61, UR4, R6 ;  /* 0x000000043da47c23 */ /* 0x008fe20008010006 */
[----:B------:R-:W1:Y:S01]  /*c540*/  LDSM.16.M88.4 R36, [R204+0x1c00] ;  /* 0x001c0000cc24783b */ /* 0x000e620000000200 */
[----:B------:R-:W3:Y:S01]  /*c550*/  I2F R59, R73 ;  /* 0x00000049003b7306 */ /* 0x000ee20000201400 */
[----:B------:R-:W-:Y:S02]  /*c560*/  ISETP.GE.AND P6, PT, R73, R0, PT ;  /* 0x000000004900720c */ /* 0x000fe40003fc6270 */
[C---:B------:R-:W-:Y:S02]  /*c570*/  IADD3 R109, R71.reuse, 0x68, RZ ;  /* 0x00000068476d7810 */ /* 0x040fe40007ffe0ff */
[----:B------:R-:W-:Y:S01]  /*c580*/  IADD3 R83, R71, 0x69, RZ ;  /* 0x0000006947537810 */ /* 0x000fe20007ffe0ff */
[----:B--2---:R-:W-:Y:S01]  /*c590*/  FFMA.FTZ R56, R56, UR4, R5 ;  /* 0x0000000438387c23 */ /* 0x004fe20008010005 */
[----:B------:R-:W-:Y:S01]  /*c5a0*/  FSEL R164, R164, -INF , !P2 ;  /* 0xff800000a4a47808 */ /* 0x000fe20005000000 */
[----:B------:R-:W-:Y:S01]  /*c5b0*/  HMMA.16816.F32.BF16 R4, R28, R18, RZ ;  /* 0x000000121c04723c */ /* 0x000fe200000418ff */
[----:B------:R-:W2:Y:S01]  /*c5c0*/  LDSM.16.M88.4 R16, [R205+0x3000] ;  /* 0x00300000cd10783b */ /* 0x000ea20000000200 */
[----:B------:R-:W4:Y:S01]  /*c5d0*/  I2F R49, R73 ;  /* 0x0000004900317306 */ /* 0x000f220000201400 */
[----:B------:R-:W-:-:S02]  /*c5e0*/  FSEL R58, R56, -INF , !P3 ;  /* 0xff800000383a7808 */ /* 0x000fc40005800000 */
[C---:B------:R-:W-:Y:S02]  /*c5f0*/  ISETP.GE.AND P1, PT, R93.reuse, R2, PT ;  /* 0x000000025d00720c */ /* 0x040fe40003f26270 */
[----:B------:R-:W-:Y:S01]  /*c600*/  ISETP.GE.AND P2, PT, R93, R0, PT ;  /* 0x000000005d00720c */ /* 0x000fe20003f46270 */
[----:B---3--:R-:W-:Y:S01]  /*c610*/  FFMA.FTZ R20, R59, UR4, R20 ;  /* 0x000000043b147c23 */ /* 0x008fe20008010014 */
[-C--:B------:R-:W-:Y:S01]  /*c620*/  ISETP.GE.AND P3, PT, R105, R2.reuse, PT ;  /* 0x000000026900720c */ /* 0x080fe20003f66270 */
[----:B------:R-:W3:Y:S01]  /*c630*/  I2F R51, R93 ;  /* 0x0000005d00337306 */ /* 0x000ee20000201400 */
[----:B------:R-:W-:Y:S02]  /*c640*/  ISETP.GE.AND P5, PT, R89, R2, PT ;  /* 0x000000025900720c */ /* 0x000fe40003fa6270 */
[----:B------:R-:W-:Y:S02]  /*c650*/  FSEL R56, R20, -INF , !P4 ;  /* 0xff80000014387808 */ /* 0x000fe40006000000 */
[----:B------:R-:W-:-:S02]  /*c660*/  ISETP.GE.AND P4, PT, R105, R0, PT ;  /* 0x000000006900720c */ /* 0x000fc40003f86270 */
[----:B------:R-:W-:Y:S01]  /*c670*/  ISETP.GE.AND P0, PT, R89, R0, PT ;  /* 0x000000005900720c */ /* 0x000fe20003f06270 */
[----:B------:R-:W1:Y:S01]  /*c680*/  I2F R67, R93 ;  /* 0x0000005d00437306 */ /* 0x000e620000201400 */
[----:B----4-:R-:W-:Y:S01]  /*c690*/  FFMA.FTZ R22, R49, UR4, R22 ;  /* 0x0000000431167c23 */ /* 0x010fe20008010016 */
[C---:B------:R-:W-:Y:S02]  /*c6a0*/  IADD3 R113, R71.reuse, 0x61, RZ ;  /* 0x0000006147717810 */ /* 0x040fe40007ffe0ff */
[----:B------:R-:W-:Y:S02]  /*c6b0*/  IADD3 R61, R71, 0x71, RZ ;  /* 0x00000071473d7810 */ /* 0x000fe40007ffe0ff */
[----:B------:R-:W-:Y:S01]  /*c6c0*/  HMMA.16816.F32.BF16 R4, R12, R46, R4 ;  /* 0x0000002e0c04723c */ /* 0x000fe20000041804 */
[----:B------:R-:W4:Y:S01]  /*c6d0*/  LDSM.16.M88.4 R44, [R204+0x2000] ;  /* 0x00200000cc2c783b */ /* 0x000f220000000200 */
[----:B------:R-:W2:Y:S01]  /*c6e0*/  I2F R82, R105 ;  /* 0x0000006900527306 */ /* 0x000ea20000201400 */
[----:B---3--:R-:W-:Y:S01]  /*c6f0*/  FFMA.FTZ R8, R51, UR4, R8 ;  /* 0x0000000433087c23 */ /* 0x008fe20008010008 */
[----:B------:R-:W-:-:S02]  /*c700*/  FSEL R170, R22, -INF , !P6 ;  /* 0xff80000016aa7808 */ /* 0x000fc40007000000 */
[-C--:B------:R-:W-:Y:S02]  /*c710*/  ISETP.GE.AND P6, PT, R107, R2.reuse, PT ;  /* 0x000000026b00720c */ /* 0x080fe40003fc6270 */
[----:B------:R-:W-:Y:S01]  /*c720*/  FSEL R52, R8, -INF , !P1 ;  /* 0xff80000008347808 */ /* 0x000fe20004800000 */
[C---:B-1----:R-:W-:Y:S01]  /*c730*/  HMMA.16816.F32.BF16 R40, R12.reuse, R36, R40 ;  /* 0x000000240c28723c */ /* 0x042fe20000041828 */
[----:B------:R-:W1:Y:S01]  /*c740*/  I2F R94, R105 ;  /* 0x00000069005e7306 */ /* 0x000e620000201400 */
[----:B------:R-:W-:Y:S01]  /*c750*/  FFMA.FTZ R10, R67, UR4, R10 ;  /* 0x00000004430a7c23 */ /* 0x000fe2000801000a */
[----:B------:R-:W-:Y:S02]  /*c760*/  P2R R20, PR, RZ, 0x40 ;  /* 0x00000040ff147803 */ /* 0x000fe40000000000 */
[C---:B------:R-:W-:Y:S02]  /*c770*/  ISETP.GE.AND P1, PT, R109.reuse, R2, PT ;  /* 0x000000026d00720c */ /* 0x040fe40003f26270 */
[----:B------:R-:W-:Y:S01]  /*c780*/  FSEL R242, R10, -INF , !P2 ;  /* 0xff8000000af27808 */ /* 0x000fe20005000000 */
[----:B------:R-:W-:Y:S01]  /*c790*/  HMMA.16816.F32.BF16 R24, R12, R38, R24 ;  /* 0x000000260c18723c */ /* 0x000fe20000041818 */
[----:B------:R-:W3:Y:S01]  /*c7a0*/  I2F R76, R89 ;  /* 0x00000059004c7306 */ /* 0x000ee20000201400 */
[----:B--2---:R-:W-:Y:S01]  /*c7b0*/  FFMA.FTZ R9, R82, UR4, R9 ;  /* 0x0000000452097c23 */ /* 0x004fe20008010009 */
[----:B------:R-:W-:Y:S01]  /*c7c0*/  ISETP.GE.AND P2, PT, R109, R0, PT ;  /* 0x000000006d00720c */ /* 0x000fe20003f46270 */
[----:B------:R-:W-:Y:S01]  /*c7d0*/  LDSM.16.M88.4 R36, [R204+0x2400] ;  /* 0x00240000cc24783b */ /* 0x000fe20000000200 */
[----:B------:R-:W-:-:S02]  /*c7e0*/  IADD3 R87, R71, 0x78, RZ ;  /* 0x0000007847577810 */ /* 0x000fc40007ffe0ff */
[----:B------:R-:W-:Y:S02]  /*c7f0*/  FSEL R146, R9, -INF , !P3 ;  /* 0xff80000009927808 */ /* 0x000fe40005800000 */
[----:B------:R-:W2:Y:S01]  /*c800*/  I2F R78, R89 ;  /* 0x00000059004e7306 */ /* 0x000ea20000201400 */
[----:B-1----:R-:W-:Y:S01]  /*c810*/  FFMA.FTZ R11, R94, UR4, R11 ;  /* 0x000000045e0b7c23 */ /* 0x002fe2000801000b */
[----:B------:R-:W-:Y:S02]  /*c820*/  ISETP.GE.AND P3, PT, R83, R2, PT ;  /* 0x000000025300720c */ /* 0x000fe40003f66270 */
[----:B------:R-:W-:Y:S02]  /*c830*/  IADD3 R77, R71, 0x70, RZ ;  /* 0x00000070474d7810 */ /* 0x000fe40007ffe0ff */
[----:B------:R-:W-:Y:S02]  /*c840*/  FSEL R174, R11, -INF , !P4 ;  /* 0xff8000000bae7808 */ /* 0x000fe40006000000 */
[----:B------:R-:W1:Y:S01]  /*c850*/  I2F R81, R107 ;  /* 0x0000006b00517306 */ /* 0x000e620000201400 */
[----:B---3--:R-:W-:Y:S01]  /*c860*/  FFMA.FTZ R21, R76, UR4, R21 ;  /* 0x000000044c157c23 */ /* 0x008fe20008010015 */
[----:B------:R-:W3:Y:S01]  /*c870*/  LDSM.16.M88.4 R8, [R205+0x3400] ;  /* 0x00340000cd08783b */ /* 0x000ee20000000200 */
[----:B------:R-:W-:-:S02]  /*c880*/  ISETP.NE.AND P4, PT, R20, RZ, PT ;  /* 0x000000ff1400720c */ /* 0x000fc40003f85270 */
[----:B------:R-:W-:Y:S02]  /*c890*/  ISETP.GE.AND P6, PT, R107, R0, PT ;  /* 0x000000006b00720c */ /* 0x000fe40003fc6270 */
[----:B------:R-:W-:Y:S01]  /*c8a0*/  FSEL R54, R21, -INF , !P5 ;  /* 0xff80000015367808 */ /* 0x000fe20006800000 */
[----:B------:R-:W4:Y:S01]  /*c8b0*/  I2F R103, R109 ;  /* 0x0000006d00677306 */ /* 0x000f220000201400 */
[----:B--2---:R-:W-:Y:S01]  /*c8c0*/  FFMA.FTZ R23, R78, UR4, R23 ;  /* 0x000000044e177c23 */ /* 0x004fe20008010017 */
[----:B------:R-:W-:Y:S02]  /*c8d0*/  IADD3 R67, R71, 0x79, RZ ;  /* 0x0000007947437810 */ /* 0x000fe40007ffe0ff */
[----:B------:R-:W-:Y:S02]  /*c8e0*/  ISETP.GE.AND P5, PT, R113, R2, PT ;  /* 0x000000027100720c */ /* 0x000fe40003fa6270 */
[----:B------:R-:W-:Y:S02]  /*c8f0*/  FSEL R244, R23, -INF , !P0 ;  /* 0xff80000017f47808 */ /* 0x000fe40004000000 */
[----:B------:R-:W2:Y:S01]  /*c900*/  I2F R91, R109 ;  /* 0x0000006d005b7306 */ /* 0x000ea20000201400 */
[----:B------:R-:W-:Y:S01]  /*c910*/  HMMA.16816.F32.BF16 R20, R28, R16, RZ ;  /* 0x000000101c14723c */ /* 0x000fe200000418ff */
[----:B-1----:R-:W-:Y:S01]  /*c920*/  FFMA.FTZ R32, R81, UR4, R32 ;  /* 0x0000000451207c23 */ /* 0x002fe20008010020 */
[----:B------:R-:W-:-:S02]  /*c930*/  ISETP.GE.AND P0, PT, R113, R0, PT ;  /* 0x000000007100720c */ /* 0x000fc40003f06270 */
[----:B------:R-:W-:Y:S02]  /*c940*/  IADD3 R81, R71, 0x80, RZ ;  /* 0x0000008047517810 */ /* 0x000fe40007ffe0ff */
[----:B------:R-:W-:Y:S01]  /*c950*/  FSEL R49, R32, -INF , !P4 ;  /* 0xff80000020317808 */ /* 0x000fe20006000000 */
[----:B------:R-:W1:Y:S01]  /*c960*/  I2F R96, R83 ;  /* 0x0000005300607306 */ /* 0x000e620000201400 */
[----:B----4-:R-:W-:Y:S01]  /*c970*/  FFMA.FTZ R4, R103, UR4, R4 ;  /* 0x0000000467047c23 */ /* 0x010fe20008010004 */
[----:B------:R-:W-:Y:S01]  /*c980*/  ISETP.GE.AND P4, PT, R83, R0, PT ;  /* 0x000000005300720c */ /* 0x000fe20003f86270 */
[----:B------:R-:W-:Y:S03]  /*c990*/  HMMA.16816.F32.BF16 R16, R28, R18, RZ ;  /* 0x000000121c10723c */ /* 0x000fe600000418ff */
[----:B------:R-:W-:Y:S02]  /*c9a0*/  FSEL R57, R4, -INF , !P1 ;  /* 0xff80000004397808 */ /* 0x000fe40004800000 */
[----:B------:R-:W4:Y:S01]  /*c9b0*/  I2F R102, R83 ;  /* 0x0000005300667306 */ /* 0x000f220000201400 */
[----:B--2---:R-:W-:Y:S01]  /*c9c0*/  FFMA.FTZ R6, R91, UR4, R6 ;  /* 0x000000045b067c23 */ /* 0x004fe20008010006 */
[----:B------:R-:W-:-:S04]  /*c9d0*/  ISETP.GE.AND P1, PT, R87, R2, PT ;  /* 0x000000025700720c */ /* 0x000fc80003f26270 */
[----:B------:R-:W-:Y:S02]  /*c9e0*/  FSEL R230, R6, -INF , !P2 ;  /* 0xff80000006e67808 */ /* 0x000fe40005000000 */
[----:B------:R-:W2:Y:S01]  /*c9f0*/  I2F R75, R107 ;  /* 0x0000006b004b7306 */ /* 0x000ea20000201400 */
[----:B-1----:R-:W-:Y:S01]  /*ca00*/  FFMA.FTZ R5, R96, UR4, R5 ;  /* 0x0000000460057c23 */ /* 0x002fe20008010005 */
[----:B------:R-:W-:Y:S01]  /*ca10*/  HMMA.16816.F32.BF16 R20, R12, R44, R20 ;  /* 0x0000002c0c14723c */ /* 0x000fe20000041814 */
[----:B------:R-:W-:-:S03]  /*ca20*/  ISETP.GE.AND P2, PT, R87, R0, PT ;  /* 0x000000005700720c */ /* 0x000fc60003f46270 */
[----:B------:R-:W-:Y:S02]  /*ca30*/  FSEL R59, R5, -INF , !P3 ;  /* 0xff800000053b7808 */ /* 0x000fe40005800000 */
[----:B------:R-:W1:Y:S01]  /*ca40*/  I2F R88, R113 ;  /* 0x0000007100587306 */ /* 0x000e620000201400 */
[----:B----4-:R-:W-:Y:S01]  /*ca50*/  FFMA.FTZ R7, R102, UR4, R7 ;  /* 0x0000000466077c23 */ /* 0x010fe20008010007 */
[C---:B------:R-:W-:Y:S01]  /*ca60*/  IADD3 R83, R71.reuse, 0x81, RZ ;  /* 0x0000008147537810 */ /* 0x040fe20007ffe0ff */
[----:B------:R-:W-:Y:S01]  /*ca70*/  HMMA.16816.F32.BF16 R16, R12, R46, R16 ;  /* 0x0000002e0c10723c */ /* 0x000fe20000041810 */
[----:B------:R-:W-:Y:S02]  /*ca80*/  IADD3 R45, R71, 0x88, RZ ;  /* 0x00000088472d7810 */ /* 0x000fe40007ffe0ff */
[----:B------:R-:W-:Y:S02]  /*ca90*/  FSEL R186, R7, -INF , !P4 ;  /* 0xff80000007ba7808 */ /* 0x000fe40006000000 */
[----:B------:R-:W4:Y:S01]  /*caa0*/  I2F R106, R61 ;  /* 0x0000003d006a7306 */ /* 0x000f220000201400 */
[----:B------:R-:W3:Y:S01]  /*cab0*/  LDSM.16.M88.4 R4, [R205+0x3800] ;  /* 0x00380000cd04783b */ /* 0x000ee20000000200 */
[----:B--2---:R-:W-:Y:S01]  /*cac0*/  FFMA.FTZ R34, R75, UR4, R34 ;  /* 0x000000044b227c23 */ /* 0x004fe20008010022 */
[----:B------:R-:W-:-:S04]  /*cad0*/  ISETP.GE.AND P3, PT, R67, R2, PT ;  /* 0x000000024300720c */ /* 0x000fc80003f66270 */
[----:B------:R-:W-:Y:S01]  /*cae0*/  FSEL R182, R34, -INF , !P6 ;  /* 0xff80000022b67808 */ /* 0x000fe20007000000 */
[----:B------:R-:W2:Y:S01]  /*caf0*/  I2F R86, R113 ;  /* 0x0000007100567306 */ /* 0x000ea20000201400 */
[----:B-1----:R-:W-:Y:S01]  /*cb00*/  FFMA.FTZ R35, R88, UR4, R35 ;  /* 0x0000000458237c23 */ /* 0x002fe20008010023 */
[----:B------:R-:W-:-:S04]  /*cb10*/  ISETP.GE.AND P6, PT, R77, R2, PT ;  /* 0x000000024d00720c */ /* 0x000fc80003fc6270 */
[----:B------:R-:W-:Y:S02]  /*cb20*/  FSEL R238, R35, -INF , !P0 ;  /* 0xff80000023ee7808 */ /* 0x000fe40004000000 */
[----:B------:R-:W1:Y:S01]  /*cb30*/  I2F R73, R87 ;  /* 0x0000005700497306 */ /* 0x000e620000201400 */
[----:B----4-:R-:W-:Y:S01]  /*cb40*/  FFMA.FTZ R106, R106, UR4, R43 ;  /* 0x000000046a6a7c23 */ /* 0x010fe2000801002b */
[C---:B------:R-:W-:Y:S02]  /*cb50*/  ISETP.GE.AND P0, PT, R61.reuse, R0, PT ;  /* 0x000000003d00720c */ /* 0x040fe40003f06270 */
[----:B------:R-:W-:Y:S02]  /*cb60*/  P2R R32, PR, RZ, 0x40 ;  /* 0x00000040ff207803 */ /* 0x000fe40000000000 */
[----:B------:R-:W-:Y:S02]  /*cb70*/  FSEL R226, R106, -INF , !P0 ;  /* 0xff8000006ae27808 */ /* 0x000fe40004000000 */
[----:B------:R-:W4:Y:S01]  /*cb80*/  I2F R79, R87 ;  /* 0x00000057004f7306 */ /* 0x000f220000201400 */
[----:B--2---:R-:W-:Y:S01]  /*cb90*/  FFMA.FTZ R33, R86, UR4, R33 ;  /* 0x0000000456217c23 */ /* 0x004fe20008010021 */
[----:B------:R-:W-:-:S02]  /*cba0*/  ISETP.GE.AND P6, PT, R61, R2, PT ;  /* 0x000000023d00720c */ /* 0x000fc40003fc6270 */
[----:B------:R-:W-:Y:S02]  /*cbb0*/  ISETP.GE.AND P0, PT, R83, R2, PT ;  /* 0x000000025300720c */ /* 0x000fe40003f06270 */
[----:B------:R-:W-:Y:S02]  /*cbc0*/  FSEL R51, R33, -INF , !P5 ;  /* 0xff80000021337808 */ /* 0x000fe40006800000 */
[----:B------:R-:W2:Y:S01]  /*cbd0*/  I2F R65, R77 ;  /* 0x0000004d00417306 */ /* 0x000ea20000201400 */
[----:B-1----:R-:W-:Y:S01]  /*cbe0*/  FFMA.FTZ R24, R73, UR4, R24 ;  /* 0x0000000449187c23 */ /* 0x002fe20008010018 */
[----:B------:R-:W-:Y:S02]  /*cbf0*/  ISETP.NE.AND P4, PT, R32, RZ, PT ;  /* 0x000000ff2000720c */ /* 0x000fe40003f85270 */
[----:B---3--:R-:W-:Y:S01]  /*cc00*/  HMMA.16816.F32.BF16 R32, R28, R8, RZ ;  /* 0x000000081c20723c */ /* 0x008fe200000418ff */
[----:B------:R-:W-:Y:S02]  /*cc10*/  ISETP.GE.AND P5, PT, R77, R0, PT ;  /* 0x000000004d00720c */ /* 0x000fe40003fa6270 */
[----:B------:R-:W-:Y:S01]  /*cc20*/  IADD3 R73, R71, 0x89, RZ ;  /* 0x0000008947497810 */ /* 0x000fe20007ffe0ff */
[----:B------:R2:W1:Y:S01]  /*cc30*/  I2F R104, R61 ;  /* 0x0000003d00687306 */ /* 0x0004620000201400 */
[----:B----4-:R-:W-:-:S03]  /*cc40*/  FFMA.FTZ R26, R79, UR4, R26 ;  /* 0x000000044f1a7c23 */ /* 0x010fc6000801001a */
[----:B------:R-:W-:Y:S02]  /*cc50*/  HMMA.16816.F32.BF16 R8, R28, R10, RZ ;  /* 0x0000000a1c08723c */ /* 0x000fe400000418ff */
[----:B------:R-:W-:Y:S02]  /*cc60*/  FSEL R224, R26, -INF , !P2 ;  /* 0xff8000001ae07808 */ /* 0x000fe40005000000 */
[----:B------:R-:W3:Y:S01]  /*cc70*/  I2F R63, R77 ;  /* 0x0000004d003f7306 */ /* 0x000ee20000201400 */
[----:B------:R-:W-:-:S07]  /*cc80*/  ISETP.GE.AND P2, PT, R45, R2, PT ;  /* 0x000000022d00720c */ /* 0x000fce0003f46270 */
[----:B------:R-:W4:Y:S01]  /*cc90*/  I2F R76, R67 ;  /* 0x00000043004c7306 */ /* 0x000f220000201400 */
[----:B--2---:R-:W-:Y:S01]  /*cca0*/  FFMA.FTZ R61, R65, UR4, R40 ;  /* 0x00000004413d7c23 */ /* 0x004fe20008010028 */
[----:B------:R-:W-:Y:S01]  /*ccb0*/  FSEL R65, R24, -INF , !P1 ;  /* 0xff80000018417808 */ /* 0x000fe20004800000 */
[----:B-1----:R-:W-:Y:S01]  /*ccc0*/  FFMA.FTZ R104, R104, UR4, R41 ;  /* 0x0000000468687c23 */ /* 0x002fe20008010029 */
[----:B------:R-:W-:Y:S01]  /*ccd0*/  P2R R24, PR, RZ, 0x1 ;  /* 0x00000001ff187803 */ /* 0x000fe20000000000 */
[----:B------:R-:W-:Y:S01]  /*cce0*/  HMMA.16816.F32.BF16 R32, R12, R36, R32 ;  /* 0x000000240c20723c */ /* 0x000fe20000041820 */
[-C--:B------:R-:W-:Y:S02]  /*ccf0*/  ISETP.GE.AND P0, PT, R45, R0.reuse, PT ;  /* 0x000000002d00720c */ /* 0x080fe40003f06270 */
[----:B------:R-:W1:Y:S01]  /*cd00*/  I2F R78, R67 ;  /* 0x00000043004e7306 */ /* 0x000e620000201400 */
[----:B------:R-:W-:Y:S01]  /*cd10*/  FSEL R61, R61, -INF , !P4 ;  /* 0xff8000003d3d7808 */ /* 0x000fe20006000000 */
[----:B---3--:R-:W-:Y:S01]  /*cd20*/  FFMA.FTZ R63, R63, UR4, R42 ;  /* 0x000000043f3f7c23 */ /* 0x008fe2000801002a */
[----:B------:R-:W-:-:S02]  /*cd30*/  ISETP.GE.AND P4, PT, R67, R0, PT ;  /* 0x000000004300720c */ /* 0x000fc40003f86270 */
[----:B------:R-:W-:Y:S01]  /*cd40*/  ISETP.GE.AND P1, PT, R83, R0, PT ;  /* 0x000000005300720c */ /* 0x000fe20003f26270 */
[----:B------:R-:W-:Y:S01]  /*cd50*/  HMMA.16816.F32.BF16 R8, R12, R38, R8 ;  /* 0x000000260c08723c */ /* 0x000fe20000041808 */
[----:B------:R-:W-:Y:S01]  /*cd60*/  P2R R42, PR, RZ, 0x10 ;  /* 0x00000010ff2a7803 */ /* 0x000fe20000000000 */
[----:B------:R-:W2:Y:S01]  /*cd70*/  I2F R75, R81 ;  /* 0x00000051004b7306 */ /* 0x000ea20000201400 */
[----:B------:R-:W-:Y:S01]  /*cd80*/  FSEL R228, R63, -INF , !P5 ;  /* 0xff8000003fe47808 */ /* 0x000fe20006800000 */
[----:B----4-:R-:W-:Y:S01]  /*cd90*/  FFMA.FTZ R25, R76, UR4, R25 ;  /* 0x000000044c197c23 */ /* 0x010fe20008010019 */
[----:B------:R-:W-:Y:S02]  /*cda0*/  FSEL R63, R104, -INF , !P6 ;  /* 0xff800000683f7808 */ /* 0x000fe40007000000 */
[----:B------:R-:W-:Y:S02]  /*cdb0*/  ISETP.NE.AND P6, PT, R42, RZ, PT ;  /* 0x000000ff2a00720c */ /* 0x000fe40003fc5270 */
[----:B------:R-:W-:Y:S01]  /*cdc0*/  ISETP.GE.AND P4, PT, R81, R2, PT ;  /* 0x000000025100720c */ /* 0x000fe20003f86270 */
[----:B------:R-:W3:Y:S01]  /*cdd0*/  I2F R77, R81 ;  /* 0x00000051004d7306 */ /* 0x000ee20000201400 */
[----:B-1----:R-:W-:Y:S01]  /*cde0*/  FFMA.FTZ R27, R78, UR4, R27 ;  /* 0x000000044e1b7c23 */ /* 0x002fe2000801001b */
[----:B------:R-:W-:-:S02]  /*cdf0*/  FSEL R67, R25, -INF , !P3 ;  /* 0xff80000019437808 */ /* 0x000fc40005800000 */
[----:B------:R-:W-:Y:S02]  /*ce00*/  ISETP.NE.AND P3, PT, R24, RZ, PT ;  /* 0x000000ff1800720c */ /* 0x000fe40003f65270 */
[----:B------:R-:W-:Y:S02]  /*ce10*/  FSEL R222, R27, -INF , !P6 ;  /* 0xff8000001bde7808 */ /* 0x000fe40007000000 */
[----:B------:R-:W1:Y:S01]  /*ce20*/  I2F R82, R83 ;  /* 0x0000005300527306 */ /* 0x000e620000201400 */
[----:B--2---:R-:W-:Y:S01]  /*ce30*/  FFMA.FTZ R20, R75, UR4, R20 ;  /* 0x000000044b147c23 */ /* 0x004fe20008010014 */
[----:B------:R-:W-:Y:S01]  /*ce40*/  LDSM.16.M88.4 R24, [R205+0x3c00] ;  /* 0x003c0000cd18783b */ /* 0x000fe20000000200 */
[----:B------:R-:W-:Y:S02]  /*ce50*/  ISETP.GE.AND P6, PT, R71, R2, PT ;  /* 0x000000024700720c */ /* 0x000fe40003fc6270 */
[----:B------:R-:W-:Y:S02]  /*ce60*/  IADD3 R39, R53, 0x91, RZ ;  /* 0x0000009135277810 */ /* 0x000fe40007ffe0ff */
[----:B------:R-:W-:Y:S01]  /*ce70*/  FSEL R103, R20, -INF , !P4 ;  /* 0xff80000014677808 */ /* 0x000fe20006000000 */
[----:B------:R-:W2:Y:S01]  /*ce80*/  I2F R40, R83 ;  /* 0x0000005300287306 */ /* 0x000ea20000201400 */
[----:B---3--:R-:W-:Y:S01]  /*ce90*/  FFMA.FTZ R77, R77, UR4, R22 ;  /* 0x000000044d4d7c23 */ /* 0x008fe20008010016 */
[----:B------:R-:W-:-:S02]  /*cea0*/  P2R R36, PR, RZ, 0x40 ;  /* 0x00000040ff247803 */ /* 0x000fc40000000000 */
[C---:B------:R-:W-:Y:S02]  /*ceb0*/  ISETP.GE.AND P4, PT, R73.reuse, R2, PT ;  /* 0x000000024900720c */ /* 0x040fe40003f86270 */
[-C--:B------:R-:W-:Y:S02]  /*cec0*/  ISETP.GE.AND P6, PT, R73, R0.reuse, PT ;  /* 0x000000004900720c */ /* 0x080fe40003fc6270 */
[----:B------:R-:W3:Y:S01]  /*ced0*/  I2F R41, R45 ;  /* 0x0000002d00297306 */ /* 0x000ee20000201400 */
[----:B-1----:R-:W-:Y:S01]  /*cee0*/  FFMA.FTZ R82, R82, UR4, R21 ;  /* 0x0000000452527c23 */ /* 0x002fe20008010015 */
[----:B------:R-:W-:Y:S02]  /*cef0*/  ISETP.GE.AND P5, PT, R81, R0, PT ;  /* 0x000000005100720c */ /* 0x000fe40003fa6270 */
[----:B------:R-:W-:Y:S02]  /*cf00*/  IADD3 R75, R53, 0xb9, RZ ;  /* 0x000000b9354b7810 */ /* 0x000fe40007ffe0ff */
[----:B------:R-:W-:-:S02]  /*cf10*/  FSEL R105, R82, -INF , !P3 ;  /* 0xff80000052697808 */ /* 0x000fc40005800000 */
[----:B------:R1:W4:Y:S01]  /*cf20*/  I2F R43, R45 ;  /* 0x0000002d002b7306 */ /* 0x0003220000201400 */
[----:B--2---:R-:W-:Y:S01]  /*cf30*/  FFMA.FTZ R40, R40, UR4, R23 ;  /* 0x0000000428287c23 */ /* 0x004fe20008010017 */
[----:B------:R-:W-:Y:S01]  /*cf40*/  FSEL R218, R77, -INF , !P5 ;  /* 0xff8000004dda7808 */ /* 0x000fe20006800000 */
[C---:B------:R-:W-:Y:S03]  /*cf50*/  HMMA.16816.F32.BF16 R20, R28.reuse, R4, RZ ;  /* 0x000000041c14723c */ /* 0x040fe600000418ff */
[----:B------:R-:W-:Y:S02]  /*cf60*/  FSEL R216, R40, -INF , !P1 ;  /* 0xff80000028d87808 */ /* 0x000fe40004800000 */
[----:B------:R-:W2:Y:S01]  /*cf70*/  I2F R86, R73 ;  /* 0x0000004900567306 */ /* 0x000ea20000201400 */
[----:B---3--:R-:W-:Y:S02]  /*cf80*/  FFMA.FTZ R16, R41, UR4, R16 ;  /* 0x0000000429107c23 */ /* 0x008fe40008010010 */
[----:B------:R-:W-:Y:S03]  /*cf90*/  HMMA.16816.F32.BF16 R4, R28, R6, RZ ;  /* 0x000000061c04723c */ /* 0x000fe600000418ff */
[----:B------:R-:W-:Y:S01]  /*cfa0*/  FSEL R109, R16, -INF , !P2 ;  /* 0xff800000106d7808 */ /* 0x000fe20005000000 */
[----:B-1----:R-:W1:Y:S01]  /*cfb0*/  LDSM.16.M88.4 R44, [R204+0x2800] ;  /* 0x00280000cc2c783b */ /* 0x002e620000000200 */
[----:B------:R-:W3:Y:S01]  /*cfc0*/  I2F R42, R73 ;  /* 0x00000049002a7306 */ /* 0x000ee20000201400 */
[----:B----4-:R-:W-:-:S05]  /*cfd0*/  FFMA.FTZ R18, R43, UR4, R18 ;  /* 0x000000042b127c23 */ /* 0x010fca0008010012 */
[----:B------:R-:W-:Y:S01]  /*cfe0*/  FSEL R210, R18, -INF , !P0 ;  /* 0xff80000012d27808 */ /* 0x000fe20004000000 */
[----:B--2---:R-:W-:Y:S01]  /*cff0*/  FFMA.FTZ R86, R86, UR4, R17 ;  /* 0x0000000456567c23 */ /* 0x004fe20008010011 */
[----:B------:R2:W4:Y:S01]  /*d000*/  I2F R69, R71 ;  /* 0x0000004700457306 */ /* 0x0005220000201400 */
[----:B------:R-:W-:Y:S02]  /*d010*/  IADD3 R17, R53, 0x98, RZ ;  /* 0x0000009835117810 */ /* 0x000fe40007ffe0ff */
[----:B------:R-:W-:Y:S02]  /*d020*/  ISETP.GE.AND P0, PT, R39, R0, PT ;  /* 0x000000002700720c */ /* 0x000fe40003f06270 */
[----:B------:R-:W-:Y:S02]  /*d030*/  FSEL R115, R86, -INF , !P4 ;  /* 0xff80000056737808 */ /* 0x000fe40006000000 */
[C---:B------:R-:W-:Y:S01]  /*d040*/  ISETP.GE.AND P1, PT, R17.reuse, R2, PT ;  /* 0x000000021100720c */ /* 0x040fe20003f26270 */
[----:B------:R-:W1:Y:S01]  /*d050*/  I2F R76, R39 ;  /* 0x00000027004c7306 */ /* 0x000e620000201400 */
[----:B---3--:R-:W-:Y:S01]  /*d060*/  FFMA.FTZ R19, R42, UR4, R19 ;  /* 0x000000042a137c23 */ /* 0x008fe20008010013 */
[----:B------:R-:W-:-:S04]  /*d070*/  ISETP.GE.AND P2, PT, R17, R0, PT ;  /* 0x000000001100720c */ /* 0x000fc80003f46270 */
[----:B------:R-:W-:Y:S02]  /*d080*/  FSEL R184, R19, -INF , !P6 ;  /* 0xff80000013b87808 */ /* 0x000fe40007000000 */
[----:B--2---:R-:W-:Y:S01]  /*d090*/  IADD3 R71, R71, 0x90, RZ ;  /* 0x0000009047477810 */ /* 0x004fe20007ffe0ff */
[----:B----4-:R-:W-:Y:S01]  /*d0a0*/  FFMA.FTZ R69, R69, UR4, R48 ;  /* 0x0000000445457c23 */ /* 0x010fe20008010030 */
[----:B------:R-:W-:Y:S01]  /*d0b0*/  ISETP.NE.AND P6, PT, R36, RZ, PT ;  /* 0x000000ff2400720c */ /* 0x000fe20003fc5270 */
[----:B------:R-:W-:Y:S01]  /*d0c0*/  I2F R3, R53 ;  /* 0x0000003500037306 */ /* 0x000fe20000201400 */
[C---:B------:R-:W-:Y:S02]  /*d0d0*/  ISETP.GE.AND P3, PT, R71.reuse, R2, PT ;  /* 0x000000024700720c */ /* 0x040fe40003f66270 */
[----:B------:R-:W-:Y:S02]  /*d0e0*/  ISETP.GE.AND P5, PT, R71, R0, PT ;  /* 0x000000004700720c */ /* 0x000fe40003fa6270 */
[----:B------:R-:W-:Y:S01]  /*d0f0*/  P2R R40, PR, RZ, 0x8 ;  /* 0x00000008ff287803 */ /* 0x000fe20000000000 */
[----:B-1----:R-:W-:Y:S01]  /*d100*/  FFMA.FTZ R117, R76, UR4, R33 ;  /* 0x000000044c757c23 */ /* 0x002fe20008010021 */
[----:B------:R-:W-:Y:S01]  /*d110*/  ISETP.GE.AND P3, PT, R39, R2, PT ;  /* 0x000000022700720c */ /* 0x000fe20003f66270 */
[----:B------:R-:W1:Y:S01]  /*d120*/  I2F R37, R71 ;  /* 0x0000004700257306 */ /* 0x000e620000201400 */
[----:B------:R-:W-:Y:S01]  /*d130*/  ISETP.NE.AND P4, PT, R40, RZ, PT ;  /* 0x000000ff2800720c */ /* 0x000fe20003f85270 */
[----:B------:R-:W-:Y:S01]  /*d140*/  FFMA.FTZ R172, R76, UR4, R35 ;  /* 0x000000044cac7c23 */ /* 0x000fe20008010023 */
[----:B------:R-:W2:Y:S01]  /*d150*/  LDSM.16.M88.4 R40, [R204+0x2c00] ;  /* 0x002c0000cc28783b */ /* 0x000ea20000000200 */
[----:B------:R-:W-:Y:S01]  /*d160*/  HMMA.16816.F32.BF16 R20, R12, R44, R20 ;  /* 0x0000002c0c14723c */ /* 0x000fe20000041814 */
[----:B------:R-:W-:-:S02]  /*d170*/  FSEL R69, R69, -INF , !P6 ;  /* 0xff80000045457808 */ /* 0x000fc40007000000 */
[----:B------:R-:W-:Y:S01]  /*d180*/  IADD3 R35, R53, 0xa8, RZ ;  /* 0x000000a835237810 */ /* 0x000fe20007ffe0ff */
[----:B------:R-:W3:Y:S01]  /*d190*/  I2F R73, R71 ;  /* 0x0000004700497306 */ /* 0x000ee20000201400 */
[----:B------:R-:W-:Y:S02]  /*d1a0*/  FSEL R117, R117, -INF , !P3 ;  /* 0xff80000075757808 */ /* 0x000fe40005800000 */
[----:B------:R-:W-:Y:S01]  /*d1b0*/  IADD3 R45, R53, 0x99, RZ ;  /* 0x00000099352d7810 */ /* 0x000fe20007ffe0ff */
[----:B------:R-:W-:Y:S01]  /*d1c0*/  HMMA.16816.F32.BF16 R4, R12, R46, R4 ;  /* 0x0000002e0c04723c */ /* 0x000fe20000041804 */
[----:B------:R-:W-:Y:S02]  /*d1d0*/  FSEL R172, R172, -INF , !P0 ;  /* 0xff800000acac7808 */ /* 0x000fe40004000000 */
[----:B------:R-:W-:Y:S01]  /*d1e0*/  ISETP.GE.AND P6, PT, R45, R2, PT ;  /* 0x000000022d00720c */ /* 0x000fe20003fc6270 */
[----:B------:R4:W4:Y:S01]  /*d1f0*/  I2F R71, R17 ;  /* 0x0000001100477306 */ /* 0x0009220000201400 */
[----:B-1----:R-:W-:-:S02]  /*d200*/  FFMA.FTZ R123, R37, UR4, R32 ;  /* 0x00000004257b7c23 */ /* 0x002fc40008010020 */
[----:B------:R-:W1:Y:S03]  /*d210*/  LDSM.16.M88.4 R36, [R205+0x4000] ;  /* 0x00400000cd24783b */ /* 0x000e660000000200 */
[----:B------:R-:W-:Y:S02]  /*d220*/  FSEL R123, R123, -INF , !P4 ;  /* 0xff8000007b7b7808 */ /* 0x000fe40006000000 */
[----:B------:R-:W2:Y:S01]  /*d230*/  I2F R32, R45 ;  /* 0x0000002d00207306 */ /* 0x000ea20000201400 */
[----:B---3--:R-:W-:Y:S01]  /*d240*/  FFMA.FTZ R178, R73, UR4, R34 ;  /* 0x0000000449b27c23 */ /* 0x008fe20008010022 */
[----:B------:R-:W-:Y:S02]  /*d250*/  IADD3 R73, R53, 0xa0, RZ ;  /* 0x000000a035497810 */ /* 0x000fe40007ffe0ff */
[----:B------:R-:W-:Y:S02]  /*d260*/  P2R R34, PR, RZ, 0x40 ;  /* 0x00000040ff227803 */ /* 0x000fe40000000000 */
[----:B------:R-:W-:-:S02]  /*d270*/  FSEL R178, R178, -INF , !P5 ;  /* 0xff800000b2b27808 */ /* 0x000fc40006800000 */
[----:B------:R3:W3:Y:S01]  /*d280*/  I2F R33, R73 ;  /* 0x0000004900217306 */ /* 0x0006e20000201400 */
[C---:B----4-:R-:W-:Y:S01]  /*d290*/  HMMA.16816.F32.BF16 R16, R28.reuse, R24, RZ ;  /* 0x000000181c10723c */ /* 0x050fe200000418ff */
[----:B------:R-:W-:Y:S01]  /*d2a0*/  FFMA.FTZ R10, R71, UR4, R10 ;  /* 0x00000004470a7c23 */ /* 0x000fe2000801000a */
[----:B------:R-:W-:Y:S01]  /*d2b0*/  ISETP.GE.AND P5, PT, R73, R2, PT ;  /* 0x000000024900720c */ /* 0x000fe20003fa6270 */
[----:B------:R-:W-:Y:S01]  /*d2c0*/  FFMA.FTZ R8, R71, UR4, R8 ;  /* 0x0000000447087c23 */ /* 0x000fe20008010008 */
[-C--:B------:R-:W-:Y:S02]  /*d2d0*/  ISETP.GE.AND P4, PT, R73, R0.reuse, PT ;  /* 0x000000004900720c */ /* 0x080fe40003f86270 */
[----:B------:R-:W-:Y:S01]  /*d2e0*/  FSEL R168, R10, -INF , !P2 ;  /* 0xff8000000aa87808 */ /* 0x000fe20005000000 */
[----:B--2---:R-:W-:Y:S01]  /*d2f0*/  FFMA.FTZ R9, R32, UR4, R9 ;  /* 0x0000000420097c23 */ /* 0x004fe20008010009 */
[----:B------:R-:W-:Y:S01]  /*d300*/  HMMA.16816.F32.BF16 R24, R28, R26, RZ ;  /* 0x0000001a1c18723c */ /* 0x000fe200000418ff */
[----:B------:R-:W-:Y:S01]  /*d310*/  ISETP.NE.AND P2, PT, R34, RZ, PT ;  /* 0x000000ff2200720c */ /* 0x000fe20003f45270 */
[----:B------:R2:W4:Y:S01]  /*d320*/  I2F R71, R35 ;  /* 0x0000002300477306 */ /* 0x0005220000201400 */
[----:B------:R-:W-:Y:S01]  /*d330*/  ISETP.GE.AND P6, PT, R45, R0, PT ;  /* 0x000000002d00720c */ /* 0x000fe20003fc6270 */
[----:B------:R-:W-:Y:S01]  /*d340*/  FFMA.FTZ R11, R32, UR4, R11 ;  /* 0x00000004200b7c23 */ /* 0x000fe2000801000b */
[----:B------:R-:W-:-:S02]  /*d350*/  IADD3 R45, R53, 0xa1, RZ ;  /* 0x000000a1352d7810 */ /* 0x000fc40007ffe0ff */
[----:B---3--:R-:W-:Y:S01]  /*d360*/  IADD3 R73, R53, 0xa9, RZ ;  /* 0x000000a935497810 */ /* 0x008fe20007ffe0ff */
[C---:B------:R-:W-:Y:S01]  /*d370*/  FFMA.FTZ R133, R33.reuse, UR4, R20 ;  /* 0x0000000421857c23 */ /* 0x040fe20008010014 */
[----:B------:R-:W-:Y:S01]  /*d380*/  FSEL R127, R8, -INF , !P1 ;  /* 0xff800000087f7808 */ /* 0x000fe20004800000 */
[----:B------:R-:W-:Y:S01]  /*d390*/  FFMA.FTZ R160, R33, UR4, R22 ;  /* 0x0000000421a07c23 */ /* 0x000fe20008010016 */
[----:B------:R-:W-:Y:S01]  /*d3a0*/  FSEL R129, R9, -INF , !P2 ;  /* 0xff80000009817808 */ /* 0x000fe20005000000 */
[----:B------:R-:W3:Y:S01]  /*d3b0*/  I2F R20, R73 ;  /* 0x0000004900147306 */ /* 0x000ee20000201400 */
[C---:B------:R-:W-:Y:S02]  /*d3c0*/  ISETP.GE.AND P1, PT, R35.reuse, R2, PT ;  /* 0x000000022300720c */ /* 0x040fe40003f26270 */
[----:B------:R-:W-:Y:S01]  /*d3d0*/  ISETP.GE.AND P2, PT, R35, R0, PT ;  /* 0x000000002300720c */ /* 0x000fe20003f46270 */
[C---:B------:R-:W-:Y:S01]  /*d3e0*/  HMMA.16816.F32.BF16 R16, R12.reuse, R40, R16 ;  /* 0x000000280c10723c */ /* 0x040fe20000041810 */
[C---:B------:R-:W-:Y:S01]  /*d3f0*/  ISETP.GE.AND P3, PT, R45.reuse, R2, PT ;  /* 0x000000022d00720c */ /* 0x040fe20003f66270 */
[----:B--2---:R-:W2:Y:S01]  /*d400*/  LDSM.16.M88.4 R32, [R205+0x4400] ;  /* 0x00440000cd20783b */ /* 0x004ea20000000200 */
[----:B------:R-:W-:Y:S01]  /*d410*/  ISETP.GE.AND P0, PT, R45, R0, PT ;  /* 0x000000002d00720c */ /* 0x000fe20003f06270 */
[----:B------:R1:W1:Y:S01]  /*d420*/  I2F R48, R45 ;  /* 0x0000002d00307306 */ /* 0x0002620000201400 */
[----:B------:R-:W-:Y:S01]  /*d430*/  FSEL R166, R11, -INF , !P6 ;  /* 0xff8000000ba67808 */ /* 0x000fe20007000000 */
[----:B----4-:R-:W-:Y:S01]  /*d440*/  FFMA.FTZ R6, R71, UR4, R6 ;  /* 0x0000000447067c23 */ /* 0x010fe20008010006 */
[----:B------:R-:W-:Y:S01]  /*d450*/  ISETP.GE.AND P6, PT, R73, R2, PT ;  /* 0x000000024900720c */ /* 0x000fe20003fc6270 */
[----:B------:R-:W-:Y:S01]  /*d460*/  HMMA.16816.F32.BF16 R24, R12, R42, R24 ;  /* 0x0000002a0c18723c */ /* 0x000fe20000041818 */
[----:B------:R-:W-:Y:S01]  /*d470*/  FFMA.FTZ R4, R71, UR4, R4 ;  /* 0x0000000447047c23 */ /* 0x000fe20008010004 */
[----:B------:R-:W-:-:S02]  /*d480*/  IADD3 R41, R53, 0xb0, RZ ;  /* 0x000000b035297810 */ /* 0x000fc40007ffe0ff */
[----:B------:R-:W-:Y:S01]  /*d490*/  P2R R22, PR, RZ, 0x40 ;  /* 0x00000040ff167803 */ /* 0x000fe20000000000 */
[----:B---3--:R-:W-:Y:S01]  /*d4a0*/  FFMA.FTZ R5, R20, UR4, R5 ;  /* 0x0000000414057c23 */ /* 0x008fe20008010005 */
[----:B------:R-:W-:Y:S01]  /*d4b0*/  FSEL R152, R6, -INF , !P2 ;  /* 0xff80000006987808 */ /* 0x000fe20005000000 */
[----:B------:R-:W-:Y:S01]  /*d4c0*/  FFMA.FTZ R150, R20, UR4, R7 ;  /* 0x0000000414967c23 */ /* 0x000fe20008010007 */
[C---:B------:R-:W-:Y:S01]  /*d4d0*/  IADD3 R43, R53.reuse, 0xb1, RZ ;  /* 0x000000b1352b7810 */ /* 0x040fe20007ffe0ff */
[----:B-1----:R-:W-:Y:S01]  /*d4e0*/  HMMA.16816.F32.BF16 R8, R28, R36, RZ ;  /* 0x000000241c08723c */ /* 0x002fe200000418ff */
[----:B------:R-:W-:Y:S01]  /*d4f0*/  ISETP.NE.AND P2, PT, R22, RZ, PT ;  /* 0x000000ff1600720c */ /* 0x000fe20003f45270 */
[----:B------:R-:W1:Y:S01]  /*d500*/  LDSM.16.M88.4 R44, [R204+0x3000] ;  /* 0x00300000cc2c783b */ /* 0x000e620000000200 */
[C---:B------:R-:W-:Y:S01]  /*d510*/  FFMA.FTZ R131, R48.reuse, UR4, R21 ;  /* 0x0000000430837c23 */ /* 0x040fe20008010015 */
[----:B------:R-:W3:Y:S01]  /*d520*/  I2F R76, R43 ;  /* 0x0000002b004c7306 */ /* 0x000ee20000201400 */
[----:B------:R-:W-:Y:S01]  /*d530*/  FFMA.FTZ R156, R48, UR4, R23 ;  /* 0x00000004309c7c23 */ /* 0x000fe20008010017 */
[----:B------:R-:W-:-:S02]  /*d540*/  IADD3 R23, R53, 0xb8, RZ ;  /* 0x000000b835177810 */ /* 0x000fc40007ffe0ff */
[----:B------:R-:W-:Y:S01]  /*d550*/  HMMA.16816.F32.BF16 R36, R28, R38, RZ ;  /* 0x000000261c24723c */ /* 0x000fe200000418ff */
[----:B------:R-:W-:Y:S02]  /*d560*/  FSEL R143, R4, -INF , !P1 ;  /* 0xff800000048f7808 */ /* 0x000fe40004800000 */
[----:B------:R-:W-:Y:S02]  /*d570*/  FSEL R145, R5, -INF , !P2 ;  /* 0xff80000005917808 */ /* 0x000fe40005000000 */
[----:B------:R-:W-:Y:S01]  /*d580*/  FSEL R133, R133, -INF , !P5 ;  /* 0xff80000085857808 */ /* 0x000fe20006800000 */
[----:B------:R-:W4:Y:S01]  /*d590*/  LDSM.16.M88.4 R4, [R205+0x4800] ;  /* 0x00480000cd04783b */ /* 0x000f220000000200 */
[----:B------:R-:W-:Y:S01]  /*d5a0*/  FSEL R160, R160, -INF , !P4 ;  /* 0xff800000a0a07808 */ /* 0x000fe20006000000 */
[----:B------:R2:W2:Y:S01]  /*d5b0*/  I2F R21, R41 ;  /* 0x0000002900157306 */ /* 0x0004a20000201400 */
[----:B------:R-:W-:Y:S02]  /*d5c0*/  FSEL R131, R131, -INF , !P3 ;  /* 0xff80000083837808 */ /* 0x000fe40005800000 */
[----:B------:R-:W-:-:S02]  /*d5d0*/  FSEL R156, R156, -INF , !P0 ;  /* 0xff8000009c9c7808 */ /* 0x000fc40004000000 */
[C---:B------:R-:W-:Y:S01]  /*d5e0*/  ISETP.GE.AND P5, PT, R41.reuse, R2, PT ;  /* 0x000000022900720c */ /* 0x040fe20003fa6270 */
[C---:B---3--:R-:W-:Y:S01]  /*d5f0*/  FFMA.FTZ R17, R76.reuse, UR4, R17 ;  /* 0x000000044c117c23 */ /* 0x048fe20008010011 */
[----:B------:R-:W-:Y:S01]  /*d600*/  ISETP.GE.AND P4, PT, R41, R0, PT ;  /* 0x000000002900720c */ /* 0x000fe20003f86270 */
[----:B------:R-:W3:Y:S01]  /*d610*/  I2F R71, R23 ;  /* 0x0000001700477306 */ /* 0x000ee20000201400 */
[C---:B------:R-:W-:Y:S01]  /*d620*/  ISETP.GE.AND P3, PT, R43.reuse, R2, PT ;  /* 0x000000022b00720c */ /* 0x040fe20003f66270 */
[----:B------:R-:W-:Y:S01]  /*d630*/  FFMA.FTZ R19, R76, UR4, R19 ;  /* 0x000000044c137c23 */ /* 0x000fe20008010013 */
[-C--:B------:R-:W-:Y:S02]  /*d640*/  ISETP.GE.AND P0, PT, R43, R0.reuse, PT ;  /* 0x000000002b00720c */ /* 0x080fe40003f06270 */
[----:B------:R-:W-:Y:S02]  /*d650*/  ISETP.GE.AND P6, PT, R73, R0, PT ;  /* 0x000000004900720c */ /* 0x000fe40003fc6270 */
[-C--:B------:R-:W-:Y:S01]  /*d660*/  ISETP.GE.AND P1, PT, R23, R2.reuse, PT ;  /* 0x000000021700720c */ /* 0x080fe20003f26270 */
[----:B--2---:R-:W2:Y:S01]  /*d670*/  LDSM.16.M88.4 R40, [R204+0x3400] ;  /* 0x00340000cc28783b */ /* 0x004ea20000000200 */
[----:B------:R-:W-:Y:S01]  /*d680*/  FSEL R150, R150, -INF , !P6 ;  /* 0xff80000096967808 */ /* 0x000fe20007000000 */
[----:B------:R-:W-:Y:S01]  /*d690*/  FFMA.FTZ R149, R21, UR4, R16 ;  /* 0x0000000415957c23 */ /* 0x000fe20008010010 */
[----:B------:R-:W-:Y:S01]  /*d6a0*/  ISETP.GE.AND P6, PT, R75, R2, PT ;  /* 0x000000024b00720c */ /* 0x000fe20003fc6270 */
[----:B------:R-:W-:Y:S01]  /*d6b0*/  FFMA.FTZ R18, R21, UR4, R18 ;  /* 0x0000000415127c23 */ /* 0x000fe20008010012 */
[----:B------:R-:W-:Y:S01]  /*d6c0*/  ISETP.GE.AND P2, PT, R23, R0, PT ;  /* 0x000000001700720c */ /* 0x000fe20003f46270 */
[----:B------:R-:W4:Y:S01]  /*d6d0*/  I2F R48, R75 ;  /* 0x0000004b00307306 */ /* 0x000f220000201400 */
[----:B------:R-:W-:Y:S01]  /*d6e0*/  FSEL R147, R17, -INF , !P3 ;  /* 0xff80000011937808 */ /* 0x000fe20005800000 */
[C---:B---3--:R-:W-:Y:S01]  /*d6f0*/  FFMA.FTZ R26, R71.reuse, UR4, R26 ;  /* 0x00000004471a7c23 */ /* 0x048fe2000801001a */
[----:B------:R-:W-:Y:S01]  /*d700*/  HMMA.16816.F32.BF16 R20, R28, R32, RZ ;  /* 0x000000201c14723c */ /* 0x000fe200000418ff */
[----:B------:R-:W-:Y:S01]  /*d710*/  P2R R16, PR, RZ, 0x40 ;  /* 0x00000040ff107803 */ /* 0x000fe20000000000 */
[----:B------:R-:W-:Y:S01]  /*d720*/  FFMA.FTZ R24, R71, UR4, R24 ;  /* 0x0000000447187c23 */ /* 0x000fe20008010018 */
[----:B------:R-:W-:-:S02]  /*d730*/  IADD3 R17, R53, 0xc1, RZ ;  /* 0x000000c135117810 */ /* 0x000fc40007ffe0ff */
[----:B------:R-:W-:Y:S02]  /*d740*/  FSEL R120, R19, -INF , !P0 ;  /* 0xff80000013787808 */ /* 0x000fe40004000000 */
[----:B------:R-:W-:Y:S01]  /*d750*/  FSEL R110, R26, -INF , !P2 ;  /* 0xff8000001a6e7808 */ /* 0x000fe20005000000 */
[C---:B-1----:R-:W-:Y:S01]  /*d760*/  HMMA.16816.F32.BF16 R8, R12.reuse, R44, R8 ;  /* 0x0000002c0c08723c */ /* 0x042fe20000041808 */
[----:B------:R-:W-:Y:S01]  /*d770*/  FSEL R124, R18, -INF , !P4 ;  /* 0xff800000127c7808 */ /* 0x000fe20006000000 */
[----:B------:R1:W3:Y:S01]  /*d780*/  I2F R44, R17 ;  /* 0x00000011002c7306 */ /* 0x0002e20000201400 */
[C---:B------:R-:W-:Y:S02]  /*d790*/  ISETP.GE.AND P3, PT, R17.reuse, R2, PT ;  /* 0x000000021100720c */ /* 0x040fe40003f66270 */
[-C--:B------:R-:W-:Y:S01]  /*d7a0*/  ISETP.GE.AND P0, PT, R17, R0.reuse, PT ;  /* 0x000000001100720c */ /* 0x080fe20003f06270 */
[----:B----4-:R-:W-:Y:S01]  /*d7b0*/  FFMA.FTZ R25, R48, UR4, R25 ;  /* 0x0000000430197c23 */ /* 0x010fe20008010019 */
[----:B------:R-:W-:Y:S01]  /*d7c0*/  ISETP.NE.AND P2, PT, R16, RZ, PT ;  /* 0x000000ff1000720c */ /* 0x000fe20003f45270 */
[----:B------:R-:W-:Y:S01]  /*d7d0*/  FFMA.FTZ R27, R48, UR4, R27 ;  /* 0x00000004301b7c23 */ /* 0x000fe2000801001b */
[----:B------:R-:W-:Y:S01]  /*d7e0*/  IADD3 R73, R53, 0xc0, RZ ;  /* 0x000000c035497810 */ /* 0x000fe20007ffe0ff */
[----:B------:R-:W-:Y:S01]  /*d7f0*/  HMMA.16816.F32.BF16 R36, R12, R46, R36 ;  /* 0x0000002e0c24723c */ /* 0x000fe20000041824 */
[----:B------:R-:W-:-:S02]  /*d800*/  ISETP.GE.AND P6, PT, R75, R0, PT ;  /* 0x000000004b00720c */ /* 0x000fc40003fc6270 */
[----:B------:R-:W4:Y:S01]  /*d810*/  I2F R45, R73 ;  /* 0x00000049002d7306 */ /* 0x000f220000201400 */
[----:B------:R-:W-:Y:S02]  /*d820*/  FSEL R151, R24, -INF , !P1 ;  /* 0xff80000018977808 */ /* 0x000fe40004800000 */
[----:B------:R-:W-:Y:S01]  /*d830*/  FSEL R153, R25, -INF , !P2 ;  /* 0xff80000019997808 */ /* 0x000fe20005000000 */
[----:B-1----:R-:W1:Y:S01]  /*d840*/  LDSM.16.M88.4 R16, [R204+0x3800] ;  /* 0x00380000cc10783b */ /* 0x002e620000000200 */
[----:B------:R-:W-:Y:S01]  /*d850*/  FSEL R106, R27, -INF , !P6 ;  /* 0xff8000001b6a7808 */ /* 0x000fe20007000000 */
[C---:B------:R-:W-:Y:S01]  /*d860*/  HMMA.16816.F32.BF16 R32, R28.reuse, R34, RZ ;  /* 0x000000221c20723c */ /* 0x040fe200000418ff */
[----:B------:R-:W-:Y:S02]  /*d870*/  FSEL R149, R149, -INF , !P5 ;  /* 0xff80000095957808 */ /* 0x000fe40006800000 */
[C---:B------:R-:W-:Y:S02]  /*d880*/  ISETP.GE.AND P5, PT, R73.reuse, R2, PT ;  /* 0x000000024900720c */ /* 0x040fe40003fa6270 */
[C---:B---3--:R-:W-:Y:S01]  /*d890*/  FFMA.FTZ R9, R44.reuse, UR4, R9 ;  /* 0x000000042c097c23 */ /* 0x048fe20008010009 */
[----:B------:R-:W-:Y:S01]  /*d8a0*/  ISETP.GE.AND P4, PT, R73, R0, PT ;  /* 0x000000004900720c */ /* 0x000fe20003f86270 */
[----:B------:R-:W-:Y:S01]  /*d8b0*/  FFMA.FTZ R96, R44, UR4, R11 ;  /* 0x000000042c607c23 */ /* 0x000fe2000801000b */
[----:B------:R-:W-:Y:S01]  /*d8c0*/  IADD3 R71, R53, 0xc8, RZ ;  /* 0x000000c835477810 */ /* 0x000fe20007ffe0ff */
[----:B------:R-:W-:Y:S01]  /*d8d0*/  HMMA.16816.F32.BF16 R24, R28, R4, RZ ;  /* 0x000000041c18723c */ /* 0x000fe200000418ff */
[----:B----4-:R-:W-:Y:S01]  /*d8e0*/  FFMA.FTZ R8, R45, UR4, R8 ;  /* 0x000000042d087c23 */ /* 0x010fe20008010008 */
[----:B------:R-:W-:Y:S01]  /*d8f0*/  IADD3 R73, R53, 0xd0, RZ ;  /* 0x000000d035497810 */ /* 0x000fe20007ffe0ff */
[----:B------:R-:W-:Y:S01]  /*d900*/  FFMA.FTZ R10, R45, UR4, R10 ;  /* 0x000000042d0a7c23 */ /* 0x000fe2000801000a */
[----:B------:R-:W-:Y:S01]  /*d910*/  FSEL R113, R9, -INF , !P3 ;  /* 0xff80000009717808 */ /* 0x000fe20005800000 */
[----:B------:R3:W4:Y:S01]  /*d920*/  I2F R47, R71 ;  /* 0x00000047002f7306 */ /* 0x0007220000201400 */
[----:B------:R-:W-:-:S02]  /*d930*/  FSEL R141, R8, -INF , !P5 ;  /* 0xff800000088d7808 */ /* 0x000fc40006800000 */
[----:B--2---:R-:W-:Y:S01]  /*d940*/  HMMA.16816.F32.BF16 R20, R12, R40, R20 ;  /* 0x000000280c14723c */ /* 0x004fe20000041814 */
[----:B------:R-:W-:Y:S02]  /*d950*/  FSEL R102, R10, -INF , !P4 ;  /* 0xff8000000a667808 */ /* 0x000fe40006000000 */
[----:B------:R-:W2:Y:S01]  /*d960*/  LDSM.16.M88.4 R8, [R205+0x4c00] ;  /* 0x004c0000cd08783b */ /* 0x000ea20000000200 */
[C---:B------:R-:W-:Y:S01]  /*d970*/  ISETP.GE.AND P1, PT, R71.reuse, R2, PT ;  /* 0x000000024700720c */ /* 0x040fe20003f26270 */
[----:B------:R-:W1:Y:S01]  /*d980*/  I2F R45, R73 ;  /* 0x00000049002d7306 */ /* 0x000e620000201400 */
[----:B------:R-:W-:Y:S02]  /*d990*/  ISETP.GE.AND P2, PT, R71, R0, PT ;  /* 0x000000004700720c */ /* 0x000fe40003f46270 */
[----:B------:R-:W-:Y:S01]  /*d9a0*/  IADD3 R41, R53, 0xc9, RZ ;  /* 0x000000c935297810 */ /* 0x000fe20007ffe0ff */
[----:B------:R-:W-:Y:S01]  /*d9b0*/  HMMA.16816.F32.BF16 R4, R28, R6, RZ ;  /* 0x000000061c04723c */ /* 0x000fe200000418ff */
[----:B------:R-:W-:-:S02]  /*d9c0*/  ISETP.GE.AND P5, PT, R73, R2, PT ;  /* 0x000000024900720c */ /* 0x000fc40003fa6270 */
[----:B------:R-:W-:Y:S01]  /*d9d0*/  ISETP.GE.AND P6, PT, R41, R2, PT ;  /* 0x000000022900720c */ /* 0x000fe20003fc6270 */
[----:B------:R-:W1:Y:S01]  /*d9e0*/  I2F R40, R41 ;  /* 0x0000002900287306 */ /* 0x000e620000201400 */
[----:B---3--:R-:W-:Y:S01]  /*d9f0*/  IADD3 R71, R53, 0xd1, RZ ;  /* 0x000000d135477810 */ /* 0x008fe20007ffe0ff */
[C---:B----4-:R-:W-:Y:S01]  /*da00*/  FFMA.FTZ R94, R47.reuse, UR4, R38 ;  /* 0x000000042f5e7c23 */ /* 0x050fe20008010026 */
[----:B------:R-:W-:Y:S01]  /*da10*/  P2R R46, PR, RZ, 0x40 ;  /* 0x00000040ff2e7803 */ /* 0x000fe20000000000 */
[----:B------:R-:W-:Y:S01]  /*da20*/  FFMA.FTZ R36, R47, UR4, R36 ;  /* 0x000000042f247c23 */ /* 0x000fe20008010024 */
[----:B------:R-:W-:Y:S01]  /*da30*/  ISETP.GE.AND P6, PT, R41, R0, PT ;  /* 0x000000002900720c */ /* 0x000fe20003fc6270 */
[----:B------:R-:W-:Y:S01]  /*da40*/  HMMA.16816.F32.BF16 R32, R12, R42, R32 ;  /* 0x0000002a0c20723c */ /* 0x000fe20000041820 */
[----:B------:R-:W-:Y:S01]  /*da50*/  FSEL R96, R96, -INF , !P0 ;  /* 0xff80000060607808 */ /* 0x000fe20004000000 */
[----:B------:R-:W3:Y:S01]  /*da60*/  I2F R38, R71 ;  /* 0x0000004700267306 */ /* 0x000ee20000201400 */
[----:B------:R-:W-:-:S02]  /*da70*/  FSEL R121, R36, -INF , !P1 ;  /* 0xff80000024797808 */ /* 0x000fc40004800000 */
[----:B-1----:R-:W-:Y:S01]  /*da80*/  FFMA.FTZ R20, R45, UR4, R20 ;  /* 0x000000042d147c23 */ /* 0x002fe20008010014 */
[----:B------:R-:W-:Y:S01]  /*da90*/  ISETP.GE.AND P0, PT, R71, R0, PT ;  /* 0x000000004700720c */ /* 0x000fe20003f06270 */
[----:B------:R-:W-:Y:S01]  /*daa0*/  FFMA.FTZ R22, R45, UR4, R22 ;  /* 0x000000042d167c23 */ /* 0x000fe20008010016 */
[C---:B------:R-:W-:Y:S01]  /*dab0*/  HMMA.16816.F32.BF16 R24, R12.reuse, R16, R24 ;  /* 0x000000100c18723c */ /* 0x040fe20000041818 */
[C---:B------:R-:W-:Y:S01]  /*dac0*/  IADD3 R43, R53.reuse, 0xd8, RZ ;  /* 0x000000d8352b7810 */ /* 0x040fe20007ffe0ff */
[----:B------:R-:W-:Y:S01]  /*dad0*/  FFMA.FTZ R39, R40, UR4, R39 ;  /* 0x0000000428277c23 */ /* 0x000fe20008010027 */
[----:B------:R-:W-:Y:S01]  /*dae0*/  FSEL R240, R20, -INF , !P5 ;  /* 0xff80000014f07808 */ /* 0x000fe20006800000 */
[----:B------:R-:W-:Y:S01]  /*daf0*/  FFMA.FTZ R37, R40, UR4, R37 ;  /* 0x0000000428257c23 */ /* 0x000fe20008010025 */
[----:B------:R-:W1:Y:S01]  /*db00*/  I2F R41, R43 ;  /* 0x0000002b00297306 */ /* 0x000e620000201400 */
[----:B------:R-:W-:Y:S02]  /*db10*/  FSEL R94, R94, -INF , !P2 ;  /* 0xff8000005e5e7808 */ /* 0x000fe40005000000 */
[----:B------:R-:W-:Y:S01]  /*db20*/  IADD3 R17, R53, 0xd9, RZ ;  /* 0x000000d935117810 */ /* 0x000fe20007ffe0ff */
[----:B------:R-:W-:Y:S01]  /*db30*/  HMMA.16816.F32.BF16 R4, R12, R18, R4 ;  /* 0x000000120c04723c */ /* 0x000fe20000041804 */
[----:B------:R-:W-:Y:S01]  /*db40*/  FSEL R86, R39, -INF , !P6 ;  /* 0xff80000027567808 */ /* 0x000fe20007000000 */
[C---:B---3--:R-:W-:Y:S01]  /*db50*/  FFMA.FTZ R23, R38.reuse, UR4, R23 ;  /* 0x0000000426177c23 */ /* 0x048fe20008010017 */
[----:B------:R-:W-:Y:S01]  /*db60*/  ISETP.GE.AND P6, PT, R17, R2, PT ;  /* 0x000000021100720c */ /* 0x000fe20003fc6270 */
[----:B------:R3:W4:Y:S01]  /*db70*/  I2F R36, R17 ;  /* 0x0000001100247306 */ /* 0x0007220000201400 */
[----:B------:R-:W-:Y:S01]  /*db80*/  FFMA.FTZ R21, R38, UR4, R21 ;  /* 0x0000000426157c23 */ /* 0x000fe20008010015 */
[----:B------:R-:W-:-:S02]  /*db90*/  ISETP.GE.AND P4, PT, R73, R0, PT ;  /* 0x000000004900720c */ /* 0x000fc40003f86270 */
[----:B------:R-:W-:Y:S02]  /*dba0*/  P2R R20, PR, RZ, 0x40 ;  /* 0x00000040ff147803 */ /* 0x000fe40000000000 */
[----:B------:R-:W-:Y:S02]  /*dbb0*/  ISETP.GE.AND P6, PT, R17, R0, PT ;  /* 0x000000001100720c */ /* 0x000fe40003fc6270 */
[----:B------:R-:W-:Y:S01]  /*dbc0*/  ISETP.GE.AND P3, PT, R71, R2, PT ;  /* 0x000000024700720c */ /* 0x000fe20003f66270 */
[----:B-1----:R-:W-:Y:S01]  /*dbd0*/  FFMA.FTZ R220, R41, UR4, R32 ;  /* 0x0000000429dc7c23 */ /* 0x002fe20008010020 */
[----:B------:R-:W-:Y:S01]  /*dbe0*/  ISETP.NE.AND P2, PT, R46, RZ, PT ;  /* 0x000000ff2e00720c */ /* 0x000fe20003f45270 */
[----:B------:R-:W1:Y:S01]  /*dbf0*/  S2R R32, SR_TID.X ;  /* 0x0000000000207919 */ /* 0x000e620000002100 */
[----:B------:R-:W-:Y:S01]  /*dc00*/  FSEL R76, R23, -INF , !P0 ;  /* 0xff800000174c7808 */ /* 0x000fe20004000000 */
[----:B------:R-:W-:Y:S01]  /*dc10*/  FFMA.FTZ R45, R41, UR4, R34 ;  /* 0x00000004292d7c23 */ /* 0x000fe20008010022 */
[----:B------:R-:W-:Y:S01]  /*dc20*/  FSEL R125, R37, -INF , !P2 ;  /* 0xff800000257d7808 */ /* 0x000fe20005000000 */
[----:B---3--:R-:W3:Y:S01]  /*dc30*/  LDSM.16.M88.4 R16, [R204+0x3c00] ;  /* 0x003c0000cc10783b */ /* 0x008ee20000000200 */
[----:B------:R-:W-:Y:S01]  /*dc40*/  FSEL R78, R22, -INF , !P4 ;  /* 0xff800000164e7808 */ /* 0x000fe20006000000 */
[C---:B----4-:R-:W-:Y:S01]  /*dc50*/  FFMA.FTZ R180, R36.reuse, UR4, R33 ;  /* 0x0000000424b47c23 */ /* 0x050fe20008010021 */
[----:B------:R-:W-:Y:S01]  /*dc60*/  FSEL R176, R21, -INF , !P3 ;  /* 0xff80000015b07808 */ /* 0x000fe20005800000 */
[----:B------:R-:W-:Y:S01]  /*dc70*/  FFMA.FTZ R35, R36, UR4, R35 ;  /* 0x0000000424237c23 */ /* 0x000fe20008010023 */
[----:B------:R-:W-:Y:S01]  /*dc80*/  ISETP.NE.AND P0, PT, R20, RZ, PT ;  /* 0x000000ff1400720c */ /* 0x000fe20003f05270 */
[----:B------:R-:W-:-:S04]  /*dc90*/  DEPBAR.LE SB0, 0x0 ;  /* 0x000080000000791a */ /* 0x000fc80000000000 */
[----:B------:R-:W-:Y:S01]  /*dca0*/  IADD3 R37, R53, 0xe0, RZ ;  /* 0x000000e035257810 */ /* 0x000fe20007ffe0ff */
[C---:B--2---:R-:W-:Y:S01]  /*dcb0*/  HMMA.16816.F32.BF16 R20, R28.reuse, R8, RZ ;  /* 0x000000081c14723c */ /* 0x044fe200000418ff */
[-C--:B------:R-:W-:Y:S02]  /*dcc0*/  ISETP.GE.AND P1, PT, R43, R2.reuse, PT ;  /* 0x000000022b00720c */ /* 0x080fe40003f26270 */
[C---:B------:R-:W-:Y:S02]  /*dcd0*/  ISETP.GE.AND P5, PT, R37.reuse, R2, PT ;  /* 0x000000022500720c */ /* 0x040fe40003fa6270 */
[-C--:B------:R-:W-:Y:S02]  /*dce0*/  ISETP.GE.AND P4, PT, R37, R0.reuse, PT ;  /* 0x000000002500720c */ /* 0x080fe40003f86270 */
[----:B------:R-:W2:Y:S01]  /*dcf0*/  I2F R37, R37 ;  /* 0x0000002500257306 */ /* 0x000ea20000201400 */
[----:B------:R-:W-:Y:S01]  /*dd00*/  ISETP.GE.AND P2, PT, R43, R0, PT ;  /* 0x000000002b00720c */ /* 0x000fe20003f46270 */
[----:B------:R-:W-:Y:S01]  /*dd10*/  HMMA.16816.F32.BF16 R8, R28, R10, RZ ;  /* 0x0000000a1c08723c */ /* 0x000fe200000418ff */
[----:B------:R-:W-:-:S02]  /*dd20*/  IADD3 R43, R53, 0xe1, RZ ;  /* 0x000000e1352b7810 */ /* 0x000fc40007ffe0ff */
[----:B------:R-:W-:Y:S02]  /*dd30*/  IADD3 R39, R53, 0xe8, RZ ;  /* 0x000000e835277810 */ /* 0x000fe40007ffe0ff */
[----:B------:R-:W-:Y:S01]  /*dd40*/  FSEL R220, R220, -INF , !P1 ;  /* 0xff800000dcdc7808 */ /* 0x000fe20004800000 */
[----:B------:R4:W1:Y:S01]  /*dd50*/  I2F R34, R43 ;  /* 0x0000002b00227306 */ /* 0x0008620000201400 */
[C---:B------:R-:W-:Y:S02]  /*dd60*/  ISETP.GE.AND P3, PT, R43.reuse, R2, PT ;  /* 0x000000022b00720c */ /* 0x040fe40003f66270 */
[----:B------:R-:W-:Y:S02]  /*dd70*/  ISETP.GE.AND P1, PT, R43, R0, PT ;  /* 0x000000002b00720c */ /* 0x000fe40003f26270 */
[C---:B------:R-:W-:Y:S02]  /*dd80*/  IADD3 R41, R53.reuse, 0xe9, RZ ;  /* 0x000000e935297810 */ /* 0x040fe40007ffe0ff */
[----:B------:R-:W-:Y:S01]  /*dd90*/  IADD3 R31, R53, 0xf0, RZ ;  /* 0x000000f0351f7810 */ /* 0x000fe20007ffe0ff */
[----:B------:R-:W1:Y:S01]  /*dda0*/  I2F R33, R39 ;  /* 0x0000002700217306 */ /* 0x000e620000201400 */
[----:B--2---:R-:W-:Y:S01]  /*ddb0*/  FFMA.FTZ R162, R37, UR4, R24 ;  /* 0x0000000425a27c23 */ /* 0x004fe20008010018 */
[----:B------:R-:W-:-:S02]  /*ddc0*/  FSEL R44, R35, -INF , !P6 ;  /* 0xff800000232c7808 */ /* 0x000fc40007000000 */
[-C--:B------:R-:W-:Y:S01]  /*ddd0*/  ISETP.GE.AND P6, PT, R41, R2.reuse, PT ;  /* 0x000000022900720c */ /* 0x080fe20003fc6270 */
[C---:B---3--:R-:W-:Y:S01]  /*dde0*/  HMMA.16816.F32.BF16 R20, R12.reuse, R16, R20 ;  /* 0x000000100c14723c */ /* 0x048fe20000041814 */
[----:B------:R-:W-:Y:S01]  /*ddf0*/  FSEL R162, R162, -INF , !P5 ;  /* 0xff800000a2a27808 */ /* 0x000fe20006800000 */
[----:B----4-:R-:W-:Y:S01]  /*de00*/  FFMA.FTZ R43, R37, UR4, R26 ;  /* 0x00000004252b7c23 */ /* 0x010fe2000801001a */
[----:B------:R-:W2:Y:S01]  /*de10*/  I2F R24, R41 ;  /* 0x0000002900187306 */ /* 0x000ea20000201400 */
[C---:B-1----:R-:W-:Y:S01]  /*de20*/  FFMA.FTZ R130, R34.reuse, UR4, R25 ;  /* 0x0000000422827c23 */ /* 0x042fe20008010019 */
[----:B------:R-:W-:Y:S01]  /*de30*/  SHF.R.S32.HI R25, RZ, 0x1f, R32 ;  /* 0x0000001fff197819 */ /* 0x000fe20000011420 */
[----:B------:R-:W-:Y:S01]  /*de40*/  FFMA.FTZ R42, R34, UR4, R27 ;  /* 0x00000004222a7c23 */ /* 0x000fe2000801001b */
[----:B------:R-:W-:Y:S01]  /*de50*/  FSEL R43, R43, -INF , !P4 ;  /* 0xff8000002b2b7808 */ /* 0x000fe20006000000 */
[----:B------:R-:W-:Y:S01]  /*de60*/  HMMA.16816.F32.BF16 R8, R12, R18, R8 ;  /* 0x000000120c08723c */ /* 0x000fe20000041808 */
[----:B------:R-:W-:Y:S01]  /*de70*/  ISETP.GE.AND P4, PT, R31, R2, PT ;  /* 0x000000021f00720c */ /* 0x000fe20003f86270 */
[----:B------:R-:W-:Y:S01]  /*de80*/  FFMA.FTZ R4, R33, UR4, R4 ;  /* 0x0000000421047c23 */ /* 0x000fe20008010004 */
[----:B------:R-:W1:Y:S01]  /*de90*/  I2F R29, R31 ;  /* 0x0000001f001d7306 */ /* 0x000e620000201400 */
[----:B------:R-:W-:Y:S01]  /*dea0*/  IADD3 R27, R53, 0xf1, RZ ;  /* 0x000000f1351b7810 */ /* 0x000fe20007ffe0ff */
[----:B------:R-:W-:Y:S01]  /*deb0*/  FFMA.FTZ R6, R33, UR4, R6 ;  /* 0x0000000421067c23 */ /* 0x000fe20008010006 */
[----:B------:R-:W-:-:S02]  /*dec0*/  P2R R30, PR, RZ, 0x10 ;  /* 0x00000010ff1e7803 */ /* 0x000fc40000000000 */
[----:B------:R-:W-:Y:S02]  /*ded0*/  FSEL R130, R130, -INF , !P3 ;  /* 0xff80000082827808 */ /* 0x000fe40005800000 */
[----:B------:R-:W-:Y:S01]  /*dee0*/  ISETP.NE.AND P3, PT, R30, RZ, PT ;  /* 0x000000ff1e00720c */ /* 0x000fe20003f65270 */
[----:B------:R-:W3:Y:S01]  /*def0*/  I2F R16, R27 ;  /* 0x0000001b00107306 */ /* 0x000ee20000201400 */
[----:B------:R-:W-:Y:S01]  /*df00*/  ISETP.GE.AND P5, PT, R41, R0, PT ;  /* 0x000000002900720c */ /* 0x000fe20003fa6270 */
[C---:B--2---:R-:W-:Y:S01]  /*df10*/  FFMA.FTZ R5, R24.reuse, UR4, R5 ;  /* 0x0000000418057c23 */ /* 0x044fe20008010005 */
[----:B------:R-:W-:Y:S01]  /*df20*/  LEA.HI R30, R25, R32, RZ, 0x4 ;  /* 0x00000020191e7211 */ /* 0x000fe200078f20ff */
[----:B------:R-:W-:Y:S01]  /*df30*/  FFMA.FTZ R7, R24, UR4, R7 ;  /* 0x0000000418077c23 */ /* 0x000fe20008010007 */
[----:B------:R-:W-:Y:S02]  /*df40*/  FSEL R45, R45, -INF , !P2 ;  /* 0xff8000002d2d7808 */ /* 0x000fe40005000000 */
[----:B------:R-:W-:Y:S01]  /*df50*/  ISETP.GE.AND P2, PT, R39, R2, PT ;  /* 0x000000022700720c */ /* 0x000fe20003f46270 */
[C---:B-1----:R-:W-:Y:S01]  /*df60*/  FFMA.FTZ R22, R29.reuse, UR4, R22 ;  /* 0x000000041d167c23 */ /* 0x042fe20008010016 */
[----:B------:R-:W-:Y:S01]  /*df70*/  P2R R28, PR, RZ, 0x40 ;  /* 0x00000040ff1c7803 */ /* 0x000fe20000000000 */
[----:B------:R-:W-:Y:S01]  /*df80*/  FFMA.FTZ R20, R29, UR4, R20 ;  /* 0x000000041d147c23 */ /* 0x000fe20008010014 */
[----:B------:R-:W-:-:S02]  /*df90*/  P2R R26, PR, RZ, 0x20 ;  /* 0x00000020ff1a7803 */ /* 0x000fc40000000000 */
[----:B------:R-:W-:Y:S02]  /*dfa0*/  LOP3.LUT R35, R30, 0xfffffff0, RZ, 0xc0, !PT ;  /* 0xfffffff01e237812 */ /* 0x000fe400078ec0ff */
[----:B------:R-:W-:Y:S01]  /*dfb0*/  FSEL R42, R42, -INF , !P1 ;  /* 0xff8000002a2a7808 */ /* 0x000fe20004800000 */
[----:B---3--:R-:W-:Y:S01]  /*dfc0*/  FFMA.FTZ R21, R16, UR4, R21 ;  /* 0x0000000410157c23 */ /* 0x008fe20008010015 */
[----:B------:R-:W-:Y:S01]  /*dfd0*/  ISETP.NE.AND P1, PT, R28, RZ, PT ;  /* 0x000000ff1c00720c */ /* 0x000fe20003f25270 */
[----:B------:R-:W-:Y:S01]  /*dfe0*/  FFMA.FTZ R23, R16, UR4, R23 ;  /* 0x0000000410177c23 */ /* 0x000fe20008010017 */
[----:B------:R-:W-:Y:S01]  /*dff0*/  FSEL R104, R4, -INF , !P2 ;  /* 0xff80000004687808 */ /* 0x000fe20005000000 */
[----:B------:R-:W-:Y:S01]  /*e000*/  BAR.SYNC.DEFER_BLOCKING 0x0 ;  /* 0x0000000000007b1d */ /* 0x000fe20000010000 */
[----:B------:R-:W-:Y:S01]  /*e010*/  ISETP.NE.AND P2, PT, R26, RZ, PT ;  /* 0x000000ff1a00720c */ /* 0x000fe20003f45270 */
[----:B------:R-:W-:Y:S01]  /*e020*/  IMAD.IADD R26, R32, 0x1, -R35 ;  /* 0x00000001201a7824 */ /* 0x000fe200078e0a23 */
[----:B------:R-:W-:-:S02]  /*e030*/  ISETP.GE.AND P4, PT, R27, R2, PT ;  /* 0x000000021b00720c */ /* 0x000fc40003f86270 */
[----:B------:R-:W-:Y:S02]  /*e040*/  FSEL R180, R180, -INF , !P0 ;  /* 0xff800000b4b47808 */ /* 0x000fe40004000000 */
[-C--:B------:R-:W-:Y:S02]  /*e050*/  ISETP.GE.AND P0, PT, R39, R0.reuse, PT ;  /* 0x000000002700720c */ /* 0x080fe40003f06270 */
[----:B------:R-:W-:Y:S02]  /*e060*/  ISETP.GE.AND P6, PT, R31, R0, PT ;  /* 0x000000001f00720c */ /* 0x000fe40003fc6270 */
[----:B------:R-:W-:Y:S02]  /*e070*/  FSEL R88, R5, -INF , !P1 ;  /* 0xff80000005587808 */ /* 0x000fe40004800000 */
[C---:B------:R-:W-:Y:S02]  /*e080*/  IADD3 R31, R53.reuse, 0xf8, RZ ;  /* 0x000000f8351f7810 */ /* 0x040fe40007ffe0ff */
[----:B------:R-:W-:-:S02]  /*e090*/  IADD3 R5, R53, 0xf9, RZ ;  /* 0x000000f935057810 */ /* 0x000fc40007ffe0ff */
[----:B------:R-:W-:Y:S01]  /*e0a0*/  P2R R17, PR, RZ, 0x10 ;  /* 0x00000010ff117803 */ /* 0x000fe20000000000 */
[----:B------:R-:W1:Y:S01]  /*e0b0*/  I2F R13, R31 ;  /* 0x0000001f000d7306 */ /* 0x000e620000201400 */
[----:B------:R-:W-:Y:S02]  /*e0c0*/  SHF.R.S32.HI R15, RZ, 0x1f, R26 ;  /* 0x0000001fff0f7819 */ /* 0x000fe4000001141a */
[----:B------:R-:W-:Y:S02]  /*e0d0*/  FSEL R41, R6, -INF , !P0 ;  /* 0xff80000006297808 */ /* 0x000fe40004000000 */
[----:B------:R-:W-:Y:S02]  /*e0e0*/  FSEL R39, R22, -INF , !P6 ;  /* 0xff80000016277808 */ /* 0x000fe40007000000 */
[----:B------:R-:W-:Y:S01]  /*e0f0*/  ISETP.NE.AND P6, PT, R17, RZ, PT ;  /* 0x000000ff1100720c */ /* 0x000fe20003fc5270 */
[----:B------:R-:W2:Y:S01]  /*e100*/  I2F R6, R5 ;  /* 0x0000000500067306 */ /* 0x000ea20000201400 */
[----:B------:R-:W-:-:S02]  /*e110*/  LEA.HI R12, R15, R26, RZ, 0x3 ;  /* 0x0000001a0f0c7211 */ /* 0x000fc400078f18ff */
[----:B------:R-:W-:Y:S02]  /*e120*/  LEA.HI R4, R26, R26, RZ, 0x1 ;  /* 0x0000001a1a047211 */ /* 0x000fe400078f08ff */
[----:B------:R-:W-:Y:S01]  /*e130*/  FSEL R48, R21, -INF , !P6 ;  /* 0xff80000015307808 */ /* 0x000fe20007000000 */
[----:B------:R-:W-:Y:S01]  /*e140*/  IMAD.SHL.U32 R12, R12, 0x20, RZ ;  /* 0x000000200c0c7824 */ /* 0x000fe200078e00ff */
[----:B------:R-:W-:Y:S01]  /*e150*/  PLOP3.LUT P6, PT, PT, PT, UP0, 0x80, 0x0 ;  /* 0x000000000000781c */ /* 0x000fe20003fcf008 */
[C---:B-1----:R-:W-:Y:S01]  /*e160*/  FFMA.FTZ R8, R13.reuse, UR4, R8 ;  /* 0x000000040d087c23 */ /* 0x042fe20008010008 */
[----:B------:R-:W-:Y:S01]  /*e170*/  LOP3.LUT R15, R4, 0x7fffffe, RZ, 0xc0, !PT ;  /* 0x07fffffe040f7812 */ /* 0x000fe200078ec0ff */
[----:B------:R-:W-:Y:S01]  /*e180*/  FFMA.FTZ R10, R13, UR4, R10 ;  /* 0x000000040d0a7c23 */ /* 0x000fe2000801000a */
[----:B------:R-:W-:Y:S02]  /*e190*/  LOP3.LUT R12, R12, 0xffffff00, RZ, 0xc0, !PT ;  /* 0xffffff000c0c7812 */ /* 0x000fe400078ec0ff */
[----:B------:R-:W-:Y:S01]  /*e1a0*/  FSEL R82, R20, -INF , !P3 ;  /* 0xff80000014527808 */ /* 0x000fe20005800000 */
[----:B------:R-:W-:Y:S01]  /*e1b0*/  IMAD.IADD R15, R26, 0x1, -R15 ;  /* 0x000000011a0f7824 */ /* 0x000fe200078e0a0f */
[C---:B------:R-:W-:Y:S01]  /*e1c0*/  ISETP.GE.AND P3, PT, R5.reuse, R2, PT ;  /* 0x000000020500720c */ /* 0x040fe20003f66270 */
[C---:B--2---:R-:W-:Y:S01]  /*e1d0*/  FFMA.FTZ R9, R6.reuse, UR4, R9 ;  /* 0x0000000406097c23 */ /* 0x044fe20008010009 */
[-C--:B------:R-:W-:Y:S01]  /*e1e0*/  ISETP.GE.AND P0, PT, R5, R0.reuse, PT ;  /* 0x000000000500720c */ /* 0x080fe20003f06270 */
[----:B------:R-:W-:Y:S01]  /*e1f0*/  FFMA.FTZ R5, R3, UR4, R50 ;  /* 0x0000000403057c23 */ /* 0x000fe20008010032 */
[----:B------:R-:W-:Y:S01]  /*e200*/  FSEL R40, R7, -INF , !P2 ;  /* 0xff80000007287808 */ /* 0x000fe20005000000 */
[----:B------:R-:W-:Y:S01]  /*e210*/  FFMA.FTZ R11, R6, UR4, R11 ;  /* 0x00000004060b7c23 */ /* 0x000fe2000801000b */
[----:B------:R-:W-:Y:S01]  /*e220*/  ISETP.GE.AND P5, PT, R27, R0, PT ;  /* 0x000000001b00720c */ /* 0x000fe20003fa6270 */
[----:B------:R-:W-:Y:S01]  /*e230*/  IMAD R12, R15, 0x20, R12 ;  /* 0x000000200f0c7824 */ /* 0x000fe200078e020c */
[----:B------:R-:W-:-:S02]  /*e240*/  ISETP.GE.AND P4, PT, R31, R2, PT ;  /* 0x000000021f00720c */ /* 0x000fc40003f86270 */
[-C--:B------:R-:W-:Y:S01]  /*e250*/  ISETP.GE.AND P1, PT, R31, R0.reuse, PT ;  /* 0x000000001f00720c */ /* 0x080fe20003f26270 */
[----:B------:R-:W-:Y:S01]  /*e260*/  IMAD.IADD R235, R55, 0x1, R12 ;  /* 0x0000000137eb7824 */ /* 0x000fe200078e020c */
[----:B------:R-:W-:Y:S02]  /*e270*/  ISETP.GE.AND P2, PT, R53, R0, PT ;  /* 0x000000003500720c */ /* 0x000fe40003f46270 */
[----:B------:R-:W-:Y:S02]  /*e280*/  IADD3 R3, R204, 0x3c00, RZ ;  /* 0x00003c00cc037810 */ /* 0x000fe40007ffe0ff */
[----:B------:R-:W-:Y:S02]  /*e290*/  FSEL R38, R23, -INF , !P5 ;  /* 0xff80000017267808 */ /* 0x000fe40006800000 */
[----:B------:R-:W-:Y:S02]  /*e2a0*/  FSEL R47, R8, -INF , !P4 ;  /* 0xff800000082f7808 */ /* 0x000fe40006000000 */
[----:B------:R-:W-:-:S02]  /*e2b0*/  FSEL R37, R10, -INF , !P1 ;  /* 0xff8000000a257808 */ /* 0x000fc40004800000 */
[----:B------:R-:W-:Y:S02]  /*e2c0*/  FSEL R5, R5, -INF , !P2 ;  /* 0xff80000005057808 */ /* 0x000fe40005000000 */
[----:B------:R-:W-:Y:S02]  /*e2d0*/  FSEL R46, R9, -INF , !P3 ;  /* 0xff800000092e7808 */ /* 0x000fe40005800000 */
        /* <DEDUP_REMOVED lines=64> */
.L_x_2694:
[----:B------:R-:W-:-:S05]  /*e6e0*/  IMAD.MOV.U32 R7, RZ, RZ, c[0x0][0x198] ;  /* 0x00006600ff077624 */ /* 0x000fca00078e00ff */
[----:B------:R-:W-:-:S04]  /*e6f0*/  LEA R7, -R7, RZ, 0x8 ;  /* 0x000000ff07077211 */ /* 0x000fc800078e41ff */
[----:B------:R-:W-:Y:S02]  /*e700*/  SHF.R.S32.HI R6, RZ, 0x1f, R7 ;  /* 0x0000001fff067819 */ /* 0x000fe40000011407 */
.L_x_2695:
[----:B------:R-:W-:Y:S01]  /*e710*/  LEA.HI R8, R25, R32, RZ, 0x2 ;  /* 0x0000002019087211 */ /* 0x000fe200078f10ff */
[----:B------:R-:W-:Y:S01]  /*e720*/  ULDC.64 UR6, c[0x0][0x198] ;  /* 0x0000660000067ab9 */ /* 0x000fe20000000a00 */
[----:B------:R-:W-:Y:S01]  /*e730*/  ISETP.GE.AND P0, PT, R188, c[0x0][0x220], PT ;  /* 0x00008800bc007a0c */ /* 0x000fe20003f06270 */
[----:B------:R-:W-:Y:S01]  /*e740*/  USHF.L.U32 UR15, UR6, 0x5, URZ ;  /* 0x00000005060f7899 */ /* 0x000fe2000800063f */
[----:B------:R-:W-:Y:S01]  /*e750*/  SHF.R.S32.HI R8, RZ, 0x2, R8 ;  /* 0x00000002ff087819 */ /* 0x000fe20000011408 */
[----:B------:R-:W-:Y:S01]  /*e760*/  UMOV UR14, 0x5 ;  /* 0x00000005000e7882 */ /* 0x000fe20000000000 */
[----:B------:R-:W-:Y:S01]  /*e770*/  BSSY B0, `(.L_x_2696) ;  /* 0x000006b000007945 */ /* 0x000fe20003800000 */
[----:B------:R-:W-:Y:S01]  /*e780*/  USHF.L.U64.HI UR7, UR6, UR14, UR7 ;  /* 0x0000000e06077299 */ /* 0x000fe20008010207 */
[----:B------:R-:W-:-:S05]  /*e790*/  SHF.R.S32.HI R23, RZ, 0x1f, R8 ;  /* 0x0000001fff177819 */ /* 0x000fca0000011408 */
[----:B------:R-:W-:Y:S02]  /*e7a0*/  IMAD R23, R23, c[0x0][0x198], RZ ;  /* 0x0000660017177a24 */ /* 0x000fe400078e02ff */
[C---:B------:R-:W-:Y:S01]  /*e7b0*/  @!P0 LEA R10, P1, R7.reuse, R232, 0x1 ;  /* 0x000000e8070a8211 */ /* 0x040fe200078208ff */
[----:B------:R-:W-:Y:S01]  /*e7c0*/  @!P0 IMAD.MOV.U32 R15, RZ, RZ, c[0x0][0x198] ;  /* 0x00006600ff0f8624 */ /* 0x000fe200078e00ff */
[C---:B------:R-:W-:Y:S01]  /*e7d0*/  @!P0 IADD3 R12, P5, P4, R7.reuse, UR15, R134 ;  /* 0x0000000f070c8c10 */ /* 0x040fe2000fcbe086 */
[----:B------:R-:W-:Y:S01]  /*e7e0*/  IMAD R23, R8, c[0x0][0x19c], R23 ;  /* 0x0000670008177a24 */ /* 0x000fe200078e0217 */
[----:B------:R-:W-:Y:S01]  /*e7f0*/  @!P0 LEA.HI.X R11, R7, R233, R6, 0x1, P1 ;  /* 0x000000e9070b8211 */ /* 0x000fe200008f0c06 */
[----:B------:R-:W-:Y:S01]  /*e800*/  @!P0 IMAD.MOV.U32 R13, RZ, RZ, c[0x0][0x198] ;  /* 0x00006600ff0d8624 */ /* 0x000fe200078e00ff */
[----:B------:R1:W-:Y:S01]  /*e810*/  @P0 STS [R212+0x1000], RZ ;  /* 0x001000ffd4000388 */ /* 0x0003e20000000800 */
[----:B------:R-:W-:Y:S01]  /*e820*/  IMAD.IADD R23, R135, 0x1, R23 ;  /* 0x0000000187177824 */ /* 0x000fe200078e0217 */
[C---:B------:R-:W-:Y:S01]  /*e830*/  @!P0 LEA R8, P2, R15.reuse, R134, 0x6 ;  /* 0x000000860f088211 */ /* 0x040fe200078430ff */
[----:B------:R-:W-:Y:S01]  /*e840*/  @!P0 IMAD.MOV.U32 R9, RZ, RZ, c[0x0][0x19c] ;  /* 0x00006700ff098624 */ /* 0x000fe200078e00ff */
[----:B------:R1:W-:Y:S01]  /*e850*/  @P0 STS [R212+0x1004], RZ ;  /* 0x001004ffd4000388 */ /* 0x0003e20000000800 */
[----:B------:R-:W-:Y:S01]  /*e860*/  @!P0 IMAD.MOV.U32 R17, RZ, RZ, c[0x0][0x19c] ;  /* 0x00006700ff118624 */ /* 0x000fe200078e00ff */
[----:B------:R-:W-:Y:S01]  /*e870*/  @!P0 LEA R28, P3, R12, c[0x0][0x168], 0x1 ;  /* 0x00005a000c1c8a11 */ /* 0x000fe200078608ff */
[----:B------:R-:W-:Y:S01]  /*e880*/  @!P0 IMAD.MOV.U32 R20, RZ, RZ, c[0x0][0x198] ;  /* 0x00006600ff148624 */ /* 0x000fe200078e00ff */
[----:B------:R1:W-:Y:S01]  /*e890*/  @P0 STS.64 [R212+0x1008], RZ ;  /* 0x001008ffd4000388 */ /* 0x0003e20000000a00 */
[----:B------:R-:W-:Y:S01]  /*e8a0*/  @!P0 LEA.HI.X R9, R15, R23, R9, 0x6, P2 ;  /* 0x000000170f098211 */ /* 0x000fe200010f3409 */
[----:B------:R-:W-:Y:S01]  /*e8b0*/  @!P0 IMAD.MOV.U32 R18, RZ, RZ, c[0x0][0x198] ;  /* 0x00006600ff128624 */ /* 0x000fe200078e00ff */
[----:B------:R-:W-:Y:S01]  /*e8c0*/  @!P0 IADD3 R15, P2, R7, R8, RZ ;  /* 0x00000008070f8210 */ /* 0x000fe20007f5e0ff */
[----:B------:R-:W-:Y:S01]  /*e8d0*/  @!PT LDS RZ, [RZ] ;  /* 0x00000000fffff984 */ /* 0x000fe20000000800 */
[----:B------:R-:W-:Y:S01]  /*e8e0*/  @!PT LDS RZ, [RZ] ;  /* 0x00000000fffff984 */ /* 0x000fe20000000800 */
[----:B------:R-:W-:Y:S01]  /*e8f0*/  @!PT LDS RZ, [RZ] ;  /* 0x00000000fffff984 */ /* 0x000fe20000000800 */
[----:B------:R2:W-:Y:S01]  /*e900*/  @!P0 LDGSTS.E.BYPASS.LTC128B.128 [R212+0x1000], [R10.64] ;  /* 0x010000000ad48fae */ /* 0x0005e2000b901d4a */
[----:B------:R-:W-:-:S02]  /*e910*/  @!P0 IMAD.MOV.U32 R25, RZ, RZ, c[0x0][0x198] ;  /* 0x00006600ff198624 */ /* 0x000fc400078e00ff */
[----:B------:R-:W-:Y:S01]  /*e920*/  @!P0 IMAD.MOV.U32 R22, RZ, RZ, R134 ;  /* 0x000000ffff168224 */ /* 0x000fe200078e0086 */
[----:B------:R1:W-:Y:S01]  /*e930*/  @P0 STS.128 [R212+0x1800], RZ ;  /* 0x001800ffd4000388 */ /* 0x0003e20000000c00 */
[----:B------:R-:W-:Y:S02]  /*e940*/  @!P0 IMAD.X R8, R6, 0x1, R9, P2 ;  /* 0x0000000106088824 */ /* 0x000fe400010e0609 */
[----:B------:R-:W-:-:S04]  /*e950*/  @!P0 IMAD.WIDE.U32 R24, R25, 0x60, R22 ;  /* 0x0000006019188825 */ /* 0x000fc800078e0016 */
[----:B------:R-:W-:-:S04]  /*e960*/  @!P0 IMAD.MOV.U32 R9, RZ, RZ, c[0x0][0x19c] ;  /* 0x00006700ff098624 */ /* 0x000fc800078e00ff */
[----:B------:R-:W-:Y:S01]  /*e970*/  @!P0 IMAD R9, R9, 0xc0, RZ ;  /* 0x000000c009098824 */ /* 0x000fe200078e02ff */
[C---:B--2---:R-:W-:Y:S02]  /*e980*/  @!P0 LEA R10, P1, R13.reuse, R134, 0x7 ;  /* 0x000000860d0a8211 */ /* 0x044fe400078238ff */
[----:B------:R-:W-:Y:S02]  /*e990*/  @!P0 IADD3.X R11, R6, UR7, R23, P5, P4 ;  /* 0x00000007060b8c10 */ /* 0x000fe4000afe8417 */
[----:B------:R-:W-:Y:S01]  /*e9a0*/  @!P0 LEA.HI.X R17, R13, R23, R17, 0x7, P1 ;  /* 0x000000170d118211 */ /* 0x000fe200008f3c11 */
[----:B------:R-:W-:Y:S01]  /*e9b0*/  @!P0 IMAD.MOV.U32 R13, RZ, RZ, R23 ;  /* 0x000000ffff0d8224 */ /* 0x000fe200078e0017 */
[----:B------:R-:W-:Y:S01]  /*e9c0*/  @!P0 LEA.HI.X R29, R12, c[0x0][0x16c], R11, 0x1, P3 ;  /* 0x00005b000c1d8a11 */ /* 0x000fe200018f0c0b */
[----:B------:R-:W-:Y:S01]  /*e9d0*/  @!P0 IMAD.MOV.U32 R12, RZ, RZ, R134 ;  /* 0x000000ffff0c8224 */ /* 0x000fe200078e0086 */
[----:B------:R-:W-:Y:S01]  /*e9e0*/  @!P0 LEA R26, P1, R15, c[0x0][0x168], 0x1 ;  /* 0x00005a000f1a8a11 */ /* 0x000fe200078208ff */
[----:B------:R-:W-:-:S02]  /*e9f0*/  @!P0 IMAD.MOV.U32 R11, RZ, RZ, c[0x0][0x19c] ;  /* 0x00006700ff0b8624 */ /* 0x000fc400078e00ff */
[----:B------:R-:W-:Y:S01]  /*ea00*/  @!P0 IMAD.WIDE.U32 R20, R20, 0xa0, R12 ;  /* 0x000000a014148825 */ /* 0x000fe200078e000c */
[----:B------:R-:W-:Y:S01]  /*ea10*/  @!P0 LEA.HI.X R27, R15, c[0x0][0x16c], R8, 0x1, P1 ;  /* 0x00005b000f1b8a11 */ /* 0x000fe200008f0c08 */
[----:B------:R-:W-:Y:S01]  /*ea20*/  @!PT LDS RZ, [RZ] ;  /* 0x00000000fffff984 */ /* 0x000fe20000000800 */
[----:B------:R-:W-:Y:S01]  /*ea30*/  @!PT LDS RZ, [RZ] ;  /* 0x00000000fffff984 */ /* 0x000fe20000000800 */
[----:B------:R-:W-:Y:S01]  /*ea40*/  @!PT LDS RZ, [RZ] ;  /* 0x00000000fffff984 */ /* 0x000fe20000000800 */
[----:B------:R1:W-:Y:S01]  /*ea50*/  @!P0 LDGSTS.E.BYPASS.LTC128B.128 [R212+0x1800], [R28.64] ;  /* 0x018000001cd48fae */ /* 0x0003e2000b901d4a */
[C---:B------:R-:W-:Y:S01]  /*ea60*/  @!P0 IADD3 R15, P1, R7.reuse, R10, RZ ;  /* 0x0000000a070f8210 */ /* 0x040fe20007f3e0ff */
[----:B------:R-:W-:Y:S01]  /*ea70*/  @!P0 IMAD.WIDE.U32 R18, R18, 0xc0, R12 ;  /* 0x000000c012128825 */ /* 0x000fe200078e000c */
[C---:B------:R-:W-:Y:S01]  /*ea80*/  @!P0 IADD3 R8, P3, R7.reuse, R24, RZ ;  /* 0x0000001807088210 */ /* 0x040fe20007f7e0ff */
[----:B------:R1:W-:Y:S01]  /*ea90*/  @P0 STS.128 [R212+0x2000], RZ ;  /* 0x002000ffd4000388 */ /* 0x0003e20000000c00 */
[----:B------:R-:W-:Y:S01]  /*eaa0*/  @!P0 IADD3 R12, P2, R7, R20, RZ ;  /* 0x00000014070c8210 */ /* 0x000fe20007f5e0ff */
[----:B------:R-:W-:Y:S01]  /*eab0*/  @!P0 IMAD.MOV.U32 R13, RZ, RZ, c[0x0][0x19c] ;  /* 0x00006700ff0d8624 */ /* 0x000fe200078e00ff */
[----:B------:R-:W-:Y:S01]  /*eac0*/  @!P0 LEA R16, P4, R15, c[0x0][0x168], 0x1 ;  /* 0x00005a000f108a11 */ /* 0x000fe200078808ff */
[----:B------:R-:W-:Y:S01]  /*ead0*/  @!P0 IMAD R11, R11, 0xa0, RZ ;  /* 0x000000a00b0b8824 */ /* 0x000fe200078e02ff */
[----:B------:R-:W-:Y:S01]  /*eae0*/  @!PT LDS RZ, [RZ] ;  /* 0x00000000fffff984 */ /* 0x000fe20000000800 */
[----:B------:R-:W-:Y:S01]  /*eaf0*/  @!PT LDS RZ, [RZ] ;  /* 0x00000000fffff984 */ /* 0x000fe20000000800 */
[----:B------:R-:W-:Y:S01]  /*eb00*/  @!PT LDS RZ, [RZ] ;  /* 0x00000000fffff984 */ /* 0x000fe20000000800 */
[----:B------:R1:W-:Y:S01]  /*eb10*/  @!P0 LDGSTS.E.BYPASS.LTC128B.128 [R212+0x2000], [R26.64] ;  /* 0x020000001ad48fae */ /* 0x0003e2000b901d4a */
[----:B------:R-:W-:-:S02]  /*eb20*/  @!P0 IMAD R13, R13, 0x60, RZ ;  /* 0x000000600d0d8824 */ /* 0x000fc400078e02ff */
[C---:B------:R-:W-:Y:S01]  /*eb30*/  @!P0 IMAD.X R10, R6.reuse, 0x1, R17, P1 ;  /* 0x00000001060a8824 */ /* 0x040fe200008e0611 */
[----:B------:R-:W-:Y:S01]  /*eb40*/  @!P0 IADD3 R14, P1, R7, R18, RZ ;  /* 0x00000012070e8210 */ /* 0x000fe20007f3e0ff */
[----:B------:R1:W-:Y:S01]  /*eb50*/  @P0 STS.128 [R212+0x2800], RZ ;  /* 0x002800ffd4000388 */ /* 0x0003e20000000c00 */
[----:B------:R-:W-:Y:S02]  /*eb60*/  @!P0 IADD3.X R13, R6, R25, R13, P3, !PT ;  /* 0x00000019060d8210 */ /* 0x000fe40001ffe40d */
[----:B------:R-:W-:Y:S02]  /*eb70*/  @!P0 LEA R20, P3, R8, c[0x0][0x168], 0x1 ;  /* 0x00005a0008148a11 */ /* 0x000fe400078608ff */
[----:B------:R-:W-:Y:S02]  /*eb80*/  @!P0 IADD3.X R11, R6, R21, R11, P2, !PT ;  /* 0x00000015060b8210 */ /* 0x000fe400017fe40b */
[----:B------:R-:W-:Y:S02]  /*eb90*/  @!P0 LEA R18, P2, R12, c[0x0][0x168], 0x1 ;  /* 0x00005a000c128a11 */ /* 0x000fe400078408ff */
[----:B------:R-:W-:-:S02]  /*eba0*/  @!P0 LEA.HI.X R21, R8, c[0x0][0x16c], R13, 0x1, P3 ;  /* 0x00005b0008158a11 */ /* 0x000fc400018f0c0d */
        /* <DEDUP_REMOVED lines=39> */
.L_x_2697:
[----:B------:R-:W-:Y:S05]  /*ee20*/  BSYNC B0 ;  /* 0x0000000000007941 */ /* 0x000fea0003800000 */
.L_x_2696:
[----:B------:R-:W0:Y:S01]  /*ee30*/  LDGDEPBAR ;  /* 0x00000000000079af */ /* 0x000e220000000000 */
[----:B------:R-:W-:-:S04]  /*ee40*/  LEA R232, P0, R7, R232, 0x1 ;  /* 0x000000e807e87211 */ /* 0x000fc800078008ff */
[----:B------:R-:W-:Y:S02]  /*ee50*/  LEA.HI.X R233, R7, R233, R6, 0x1, P0 ;  /* 0x000000e907e97211 */ /* 0x000fe400000f0c06 */
.L_x_2693:
[----:B------:R-:W-:Y:S02]  /*ee60*/  FMNMX.FTZ R7, R69, R128, !PT ;  /* 0x0000008045077209 */ /* 0x000fe40007810000 */
[----:B------:R-:W-:Y:S02]  /*ee70*/  SHF.L.U32 R235, R235, 0x1, RZ ;  /* 0x00000001ebeb7819 */ /* 0x000fe400000006ff */
[----:B------:R-:W-:Y:S02]  /*ee80*/  FMNMX.FTZ R7, R118, R7, !PT ;  /* 0x0000000776077209 */ /* 0x000fe40007810000 */
[----:B------:R-:W-:Y:S01]  /*ee90*/  MOV R8, 0x10 ;  /* 0x0000001000087802 */ /* 0x000fe20000000f00 */
        /* <DEDUP_REMOVED lines=227> */
[----:B------:R-:W-:Y:S01]  /*fcd0*/  SHF.R.S32.HI R7, RZ, 0x1f, R4 ;  /* 0x0000001fff077819 */ /* 0x000fe20000011404 */
[----:B------:R-:W1:Y:S06]  /*fce0*/  SHFL.BFLY PT, R133, R6, 0x1, 0x1f ;  /* 0x0c201f0006857f89 */ /* 0x000e6c00000e0000 */
[----:B------:R-:W-:Y:S08]  /*fcf0*/  MUFU.EX2 R65, R65 ;  /* 0x0000004100417308 */ /* 0x000ff00000000800 */
[----:B------:R-:W-:Y:S08]  /*fd00*/  MUFU.EX2 R64, R64 ;  /* 0x0000004000407308 */ /* 0x000ff00000000800 */
[----:B------:R-:W-:Y:S01]  /*fd10*/  MUFU.EX2 R63, R63 ;  /* 0x0000003f003f7308 */ /* 0x000fe20000000800 */
[----:B-1----:R-:W-:-:S02]  /*fd20*/  FMNMX.FTZ R133, R6, R133, !PT ;  /* 0x0000008506857209 */ /* 0x002fc40007810000 */
[----:B------:R-:W-:Y:S02]  /*fd30*/  SHF.R.S32.HI R6, RZ, 0x1, R4 ;  /* 0x00000001ff067819 */ /* 0x000fe40000011404 */
[C---:B------:R-:W-:Y:S01]  /*fd40*/  FSETP.NEU.FTZ.AND P0, PT, R133.reuse, -INF , PT ;  /* 0xff8000008500780b */ /* 0x040fe20003f1d000 */
[----:B------:R-:W-:Y:S01]  /*fd50*/  FMUL.FTZ R49, R133, c[0x0][0x23c] ;  /* 0x00008f0085317a20 */ /* 0x000fe20000410000 */
[----:B------:R-:W-:Y:S01]  /*fd60*/  LEA.HI R7, R7, R6, RZ, 0x2 ;  /* 0x0000000607077211 */ /* 0x000fe200078f10ff */
[----:B------:R-:W-:Y:S03]  /*fd70*/  MUFU.EX2 R62, R62 ;  /* 0x0000003e003e7308 */ /* 0x000fe60000000800 */
[----:B------:R-:W-:Y:S02]  /*fd80*/  LOP3.LUT R7, R7, 0xfffffffc, RZ, 0xc0, !PT ;  /* 0xfffffffc07077812 */ /* 0x000fe400078ec0ff */
[----:B------:R-:W-:-:S02]  /*fd90*/  FSEL R49, R49, RZ, P0 ;  /* 0x000000ff31317208 */ /* 0x000fc40000000000 */
[----:B------:R-:W-:Y:S01]  /*fda0*/  IADD3 R7, R6, -R7, RZ ;  /* 0x8000000706077210 */ /* 0x000fe20007ffe0ff */
[----:B------:R-:W-:Y:S02]  /*fdb0*/  MUFU.EX2 R61, R61 ;  /* 0x0000003d003d7308 */ /* 0x000fe40000000800 */
[--C-:B------:R-:W-:Y:S01]  /*fdc0*/  FFMA.FTZ R146, R5, c[0x0][0x23c], -R49.reuse ;  /* 0x00008f0005927a23 */ /* 0x100fe20000010831 */
[----:B------:R-:W-:Y:S01]  /*fdd0*/  LOP3.LUT P0, RZ, R7, 0x2, RZ, 0xc0, !PT ;  /* 0x0000000207ff7812 */ /* 0x000fe2000780c0ff */
[--C-:B------:R-:W-:Y:S01]  /*fde0*/  FFMA.FTZ R117, R234, c[0x0][0x23c], -R49.reuse ;  /* 0x00008f00ea757a23 */ /* 0x100fe20000010831 */
[----:B------:R-:W1:Y:S01]  /*fdf0*/  LDSM.16.MT88.4 R4, [R235+0x5000] ;  /* 0x00500000eb04783b */ /* 0x000e620000004200 */
[--C-:B------:R-:W-:Y:S01]  /*fe00*/  FFMA.FTZ R140, R140, c[0x0][0x23c], -R49.reuse ;  /* 0x00008f008c8c7a23 */ /* 0x100fe20000010831 */
[----:B------:R-:W-:Y:S01]  /*fe10*/  SEL R234, R8, 0xfffffff0, !P0 ;  /* 0xfffffff008ea7807 */ /* 0x000fe20004000000 */
[--C-:B------:R-:W-:Y:S01]  /*fe20*/  FFMA.FTZ R109, R101, c[0x0][0x23c], -R49.reuse ;  /* 0x00008f00656d7a23 */ /* 0x100fe20000010831 */
[----:B------:R-:W-:Y:S01]  /*fe30*/  MUFU.EX2 R146, R146 ;  /* 0x0000009200927308 */ /* 0x000fe20000000800 */
[--C-:B------:R-:W-:Y:S01]  /*fe40*/  FFMA.FTZ R105, R99, c[0x0][0x23c], -R49.reuse ;  /* 0x00008f0063697a23 */ /* 0x100fe20000010831 */
[----:B------:R-:W-:Y:S01]  /*fe50*/  LEA R234, R234, R235, 0x1 ;  /* 0x000000ebeaea7211 */ /* 0x000fe200078e08ff */
[----:B------:R-:W-:-:S02]  /*fe60*/  FFMA.FTZ R126, R126, c[0x0][0x23c], -R49 ;  /* 0x00008f007e7e7a23 */ /* 0x000fc40000010831 */
[--C-:B------:R-:W-:Y:S02]  /*fe70*/  FFMA.FTZ R99, R95, c[0x0][0x23c], -R49.reuse ;  /* 0x00008f005f637a23 */ /* 0x100fe40000010831 */
[----:B------:R-:W2:Y:S01]  /*fe80*/  LDSM.16.MT88.4 R12, [R234+0x5000] ;  /* 0x00500000ea0c783b */ /* 0x000ea20000004200 */
[----:B------:R-:W3:Y:S01]  /*fe90*/  MUFU.EX2 R117, R117 ;  /* 0x0000007500757308 */ /* 0x000ee20000000800 */
[--C-:B------:R-:W-:Y:S02]  /*fea0*/  FFMA.FTZ R114, R114, c[0x0][0x23c], -R49.reuse ;  /* 0x00008f0072727a23 */ /* 0x100fe40000010831 */
[----:B------:R-:W4:Y:S01]  /*feb0*/  LDSM.16.MT88.4 R16, [R234+0x5400] ;  /* 0x00540000ea10783b */ /* 0x000f220000004200 */
[--C-:B------:R-:W-:Y:S02]  /*fec0*/  FFMA.FTZ R116, R116, c[0x0][0x23c], -R49.reuse ;  /* 0x00008f0074747a23 */ /* 0x100fe40000010831 */
[--C-:B------:R-:W-:Y:S02]  /*fed0*/  FFMA.FTZ R103, R85, c[0x0][0x23c], -R49.reuse ;  /* 0x00008f0055677a23 */ /* 0x100fe40000010831 */
[----:B------:R-:W-:Y:S01]  /*fee0*/  MUFU.EX2 R140, R140 ;  /* 0x0000008c008c7308 */ /* 0x000fe20000000800 */
[----:B------:R-:W-:-:S02]  /*fef0*/  FFMA.FTZ R101, R252, c[0x0][0x23c], -R49 ;  /* 0x00008f00fc657a23 */ /* 0x000fc40000010831 */
[----:B------:R-:W-:Y:S02]  /*ff00*/  FFMA.FTZ R122, R122, c[0x0][0x23c], -R49 ;  /* 0x00008f007a7a7a23 */ /* 0x000fe40000010831 */
[----:B------:R-:W-:Y:S02]  /*ff10*/  FFMA.FTZ R85, R113, c[0x0][0x23c], -R75 ;  /* 0x00008f0071557a23 */ /* 0x000fe4000001084b */
[--C-:B------:R-:W-:Y:S01]  /*ff20*/  FFMA.FTZ R144, R144, c[0x0][0x23c], -R49.reuse ;  /* 0x00008f0090907a23 */ /* 0x100fe20000010831 */
[----:B------:R-:W5:Y:S01]  /*ff30*/  MUFU.EX2 R109, R109 ;  /* 0x0000006d006d7308 */ /* 0x000f620000000800 */
[----:B---3--:R-:W-:Y:S01]  /*ff40*/  F2FP.BF16.PACK_AB R21, R117, R146 ;  /* 0x000000927515723e */ /* 0x008fe200000010ff */
[--C-:B------:R-:W-:Y:S02]  /*ff50*/  FFMA.FTZ R113, R250, c[0x0][0x23c], -R49.reuse ;  /* 0x00008f00fa717a23 */ /* 0x100fe40000010831 */
[--C-:B------:R-:W-:Y:S02]  /*ff60*/  FFMA.FTZ R115, R248, c[0x0][0x23c], -R49.reuse ;  /* 0x00008f00f8737a23 */ /* 0x100fe40000010831 */
[----:B------:R-:W-:-:S02]  /*ff70*/  FFMA.FTZ R142, R142, c[0x0][0x23c], -R49 ;  /* 0x00008f008e8e7a23 */ /* 0x000fc40000010831 */
[----:B------:R-:W-:Y:S01]  /*ff80*/  MUFU.EX2 R126, R126 ;  /* 0x0000007e007e7308 */ /* 0x000fe20000000800 */
[----:B------:R-:W-:Y:S02]  /*ff90*/  FFMA.FTZ R95, R121, c[0x0][0x23c], -R75 ;  /* 0x00008f00795f7a23 */ /* 0x000fe4000001084b */
        /* <DEDUP_REMOVED lines=23> */
[--C-:B------:R-:W-:Y:S01]  /*10110*/  FFMA.FTZ R222, R222, c[0x0][0x23c], -R49.reuse ;  /* 0x00008f00dede7a23 */ /* 0x100fe20000010831 */
[----:B------:R-:W-:Y:S01]  /*10120*/  LDSM.16.MT88.4 R224, [R235+0x8c00] ;  /* 0x008c0000ebe0783b */ /* 0x000fe20000004200 */
[--C-:B------:R-:W-:Y:S02]  /*10130*/  FFMA.FTZ R147, R218, c[0x0][0x23c], -R49.reuse ;  /* 0x00008f00da937a23 */ /* 0x100fe40000010831 */
        /* <DEDUP_REMOVED lines=24> */
[----:B------:R-:W-:Y:S01]  /*102c0*/  FFMA.FTZ R120, R120, c[0x0][0x23c], -R49 ;  /* 0x00008f0078787a23 */ /* 0x000fe20000010831 */
[----:B----4-:R-:W-:Y:S01]  /*102d0*/  HMMA.16816.F32.BF16 R24, R12, R16, R24 ;  /* 0x000000100c18723c */ /* 0x010fe20000041818 */
[----:B------:R-:W-:Y:S01]  /*102e0*/  FADD.FTZ R140, R140, R117 ;  /* 0x000000758c8c7221 */ /* 0x000fe20000010000 */
[----:B------:R-:W4:Y:S01]  /*102f0*/  MUFU.EX2 R113, R113 ;  /* 0x0000007100717308 */ /* 0x000f220000000800 */
[----:B------:R-:W-:-:S02]  /*10300*/  FFMA.FTZ R106, R106, c[0x0][0x23c], -R49 ;  /* 0x00008f006a6a7a23 */ /* 0x000fc40000010831 */
[----:B------:R-:W-:Y:S02]  /*10310*/  FFMA.FTZ R110, R110, c[0x0][0x23c], -R49 ;  /* 0x00008f006e6e7a23 */ /* 0x000fe40000010831 */
[----:B------:R-:W-:Y:S01]  /*10320*/  FFMA.FTZ R132, R125, c[0x0][0x23c], -R75 ;  /* 0x00008f007d847a23 */ /* 0x000fe2000001084b */
        /* <DEDUP_REMOVED lines=137> */
[----:B------:R-:W-:Y:S03]  /*10bc0*/  MUFU.EX2 R50, R50 ;  /* 0x0000003200327308 */ /* 0x000fe60000000800 */
[----:B------:R-:W-:-:S02]  /*10bd0*/  FADD.FTZ R29, R109, R140 ;  /* 0x0000008c6d1d7221 */ /* 0x000fc40000010000 */
[----:B------:R-:W-:Y:S02]  /*10be0*/  FADD.FTZ R107, R107, R128 ;  /* 0x000000806b6b7221 */ /* 0x000fe40000010000 */
[----:B------:R-:W-:Y:S01]  /*10bf0*/  FADD.FTZ R126, R126, R29 ;  /* 0x0000001d7e7e7221 */ /* 0x000fe20000010000 */
[----:B------:R-:W-:Y:S01]  /*10c00*/  MUFU.EX2 R85, R85 ;  /* 0x0000005500557308 */ /* 0x000fe20000000800 */
[----:B------:R-:W-:Y:S01]  /*10c10*/  HMMA.16816.F32.BF16 R28, R32, R30, R20 ;  /* 0x0000001e201c723c */ /* 0x000fe20000041814 */
[----:B------:R-:W2:Y:S01]  /*10c20*/  LDSM.16.MT88.4 R20, [R235+0x7c00] ;  /* 0x007c0000eb14783b */ /* 0x000ea20000004200 */
[----:B------:R-:W-:Y:S02]  /*10c30*/  FADD.FTZ R126, R105, R126 ;  /* 0x0000007e697e7221 */ /* 0x000fe40000010000 */
[----:B------:R-:W-:Y:S02]  /*10c40*/  FADD.FTZ R118, R118, R107 ;  /* 0x0000006b76767221 */ /* 0x000fe40000010000 */
[----:B------:R-:W-:Y:S01]  /*10c50*/  FFMA.FTZ R109, R124, c[0x0][0x23c], -R49 ;  /* 0x00008f007c6d7a23 */ /* 0x000fe20000010831 */
[----:B------:R-:W-:Y:S01]  /*10c60*/  F2FP.BF16.PACK_AB R32, R57, R58 ;  /* 0x0000003a3920723e */ /* 0x000fe200000010ff */
[----:B------:R-:W-:Y:S01]  /*10c70*/  MUFU.EX2 R95, R95 ;  /* 0x0000005f005f7308 */ /* 0x000fe20000000800 */
[----:B------:R-:W-:-:S02]  /*10c80*/  F2FP.BF16.PACK_AB R33, R156, R157 ;  /* 0x0000009d9c21723e */ /* 0x000fc400000010ff */
[----:B------:R-:W-:Y:S02]  /*10c90*/  F2FP.BF16.PACK_AB R34, R55, R56 ;  /* 0x000000383722723e */ /* 0x000fe400000010ff */
[----:B-1----:R-:W-:-:S03]  /*10ca0*/  F2FP.BF16.PACK_AB R35, R119, R152 ;  /* 0x000000987723723e */ /* 0x002fc600000010ff */
[----:B------:R-:W1:Y:S04]  /*10cb0*/  MUFU.EX2 R109, R109 ;  /* 0x0000006d006d7308 */ /* 0x000e680000000800 */
[C---:B---3--:R-:W-:Y:S04]  /*10cc0*/  HMMA.16816.F32.BF16 R8, R32.reuse, R16, R8 ;  /* 0x000000102008723c */ /* 0x048fe80000041808 */
[----:B------:R-:W-:Y:S03]  /*10cd0*/  MUFU.EX2 R132, R132 ;  /* 0x0000008400847308 */ /* 0x000fe60000000800 */
[----:B------:R-:W-:Y:S01]  /*10ce0*/  FADD.FTZ R17, R99, R126 ;  /* 0x0000007e63117221 */ /* 0x000fe20000010000 */
[----:B----4-:R-:W-:Y:S01]  /*10cf0*/  HMMA.16816.F32.BF16 R24, R32, R12, R24 ;  /* 0x0000000c2018723c */ /* 0x010fe20000041818 */
[----:B------:R-:W-:-:S02]  /*10d00*/  FADD.FTZ R99, R97, R118 ;  /* 0x0000007661637221 */ /* 0x000fc40000010000 */
[----:B------:R-:W-:Y:S01]  /*10d10*/  FADD.FTZ R17, R114, R17 ;  /* 0x0000001172117221 */ /* 0x000fe20000010000 */
[----:B------:R-:W3:Y:S01]  /*10d20*/  MUFU.EX2 R97, R110 ;  /* 0x0000006e00617308 */ /* 0x000ee20000000800 */
[----:B------:R-:W-:Y:S02]  /*10d30*/  FADD.FTZ R112, R112, R99 ;  /* 0x0000006370707221 */ /* 0x000fe40000010000 */
[----:B------:R-:W-:Y:S01]  /*10d40*/  FADD.FTZ R116, R116, R17 ;  /* 0x0000001174747221 */ /* 0x000fe20000010000 */
[C---:B------:R-:W-:Y:S01]  /*10d50*/  HMMA.16816.F32.BF16 R4, R32.reuse, R18, R4 ;  /* 0x000000122004723c */ /* 0x040fe20000041804 */
[----:B------:R-:W-:Y:S01]  /*10d60*/  FADD.FTZ R93, R93, R112 ;  /* 0x000000705d5d7221 */ /* 0x000fe20000010000 */
[----:B------:R-:W4:Y:S01]  /*10d70*/  LDSM.16.MT88.4 R16, [R234+0x7c00] ;  /* 0x007c0000ea10783b */ /* 0x000f220000004200 */
[----:B------:R-:W-:Y:S01]  /*10d80*/  FADD.FTZ R112, R103, R116 ;  /* 0x0000007467707221 */ /* 0x000fe20000010000 */
[----:B------:R-:W-:Y:S01]  /*10d90*/  F2FP.BF16.PACK_AB R12, R53, R54 ;  /* 0x00000036350c723e */ /* 0x000fe200000010ff */
[----:B------:R-:W-:Y:S01]  /*10da0*/  FADD.FTZ R108, R108, R93 ;  /* 0x0000005d6c6c7221 */ /* 0x000fe20000010000 */
[----:B------:R-:W-:Y:S01]  /*10db0*/  MUFU.EX2 R96, R96 ;  /* 0x0000006000607308 */ /* 0x000fe20000000800 */
[----:B------:R-:W-:Y:S01]  /*10dc0*/  FADD.FTZ R13, R101, R112 ;  /* 0x00000070650d7221 */ /* 0x000fe20000010000 */
[----:B------:R-:W-:Y:S01]  /*10dd0*/  HMMA.16816.F32.BF16 R28, R32, R14, R28 ;  /* 0x0000000e201c723c */ /* 0x000fe2000004181c */
[----:B------:R-:W-:-:S02]  /*10de0*/  FADD.FTZ R91, R91, R108 ;  /* 0x0000006c5b5b7221 */ /* 0x000fc40000010000 */
[----:B------:R-:W-:Y:S02]  /*10df0*/  FADD.FTZ R13, R122, R13 ;  /* 0x0000000d7a0d7221 */ /* 0x000fe40000010000 */
[----:B------:R-:W-:Y:S01]  /*10e00*/  FADD.FTZ R100, R100, R91 ;  /* 0x0000005b64647221 */ /* 0x000fe20000010000 */
[----:B------:R-:W-:Y:S01]  /*10e10*/  MUFU.EX2 R125, R125 ;  /* 0x0000007d007d7308 */ /* 0x000fe20000000800 */
        /* <DEDUP_REMOVED lines=9> */
[----:B------:R-:W3:Y:S01]  /*10eb0*/  LDSM.16.MT88.4 R32, [R235+0x8000] ;  /* 0x00800000eb20783b */ /* 0x000ee20000004200 */
[----:B------:R-:W-:Y:S01]  /*10ec0*/  FFMA.FTZ R89, R86, c[0x0][0x23c], -R49 ;  /* 0x00008f0056597a23 */ /* 0x000fe20000010831 */
[C---:B--2---:R-:W-:Y:S01]  /*10ed0*/  HMMA.16816.F32.BF16 R8, R12.reuse, R20, R8 ;  /* 0x000000140c08723c */ /* 0x044fe20000041808 */
[----:B------:R-:W-:Y:S02]  /*10ee0*/  FADD.FTZ R115, R142, R115 ;  /* 0x000000738e737221 */ /* 0x000fe40000010000 */
[----:B------:R-:W-:Y:S01]  /*10ef0*/  MUFU.EX2 R176, R176 ;  /* 0x000000b000b07308 */ /* 0x000fe20000000800 */
[----:B------:R-:W-:Y:S02]  /*10f00*/  FFMA.FTZ R93, R104, c[0x0][0x23c], -R75 ;  /* 0x00008f00685d7a23 */ /* 0x000fe4000001084b */
[----:B------:R-:W-:Y:S02]  /*10f10*/  FADD.FTZ R158, R158, R115 ;  /* 0x000000739e9e7221 */ /* 0x000fe40000010000 */
[----:B------:R-:W-:Y:S01]  /*10f20*/  FADD.FTZ R21, R87, R98 ;  /* 0x0000006257157221 */ /* 0x000fe20000010000 */
[----:B------:R-:W-:Y:S01]  /*10f30*/  HMMA.16816.F32.BF16 R4, R12, R22, R4 ;  /* 0x000000160c04723c */ /* 0x000fe20000041804 */
[----:B------:R-:W-:Y:S01]  /*10f40*/  FFMA.FTZ R87, R94, c[0x0][0x23c], -R49 ;  /* 0x00008f005e577a23 */ /* 0x000fe20000010831 */
[----:B------:R-:W-:Y:S01]  /*10f50*/  MUFU.EX2 R143, R143 ;  /* 0x0000008f008f7308 */ /* 0x000fe20000000800 */
[----:B------:R-:W-:-:S02]  /*10f60*/  FADD.FTZ R92, R92, R21 ;  /* 0x000000155c5c7221 */ /* 0x000fc40000010000 */
[----:B------:R-:W-:Y:S01]  /*10f70*/  FADD.FTZ R158, R121, R158 ;  /* 0x0000009e799e7221 */ /* 0x000fe20000010000 */
[----:B------:R-:W2:Y:S01]  /*10f80*/  LDSM.16.MT88.4 R20, [R234+0x8000] ;  /* 0x00800000ea14783b */ /* 0x000ea20000004200 */
        /* <DEDUP_REMOVED lines=13> */
[----:B------:R-:W-:Y:S01]  /*11060*/  F2FP.BF16.PACK_AB R12, R85, R50 ;  /* 0x00000032550c723e */ /* 0x000fe200000010ff */
[----:B------:R-:W-:Y:S01]  /*11070*/  FFMA.FTZ R86, R88, c[0x0][0x23c], -R75 ;  /* 0x00008f0058567a23 */ /* 0x000fe2000001084b */
[----:B-1----:R-:W-:Y:S01]  /*11080*/  F2FP.BF16.PACK_AB R13, R96, R91 ;  /* 0x0000005b600d723e */ /* 0x002fe200000010ff */
[----:B------:R-:W-:Y:S01]  /*11090*/  FADD.FTZ R80, R80, R17 ;  /* 0x0000001150507221 */ /* 0x000fe20000010000 */
[----:B------:R-:W-:Y:S01]  /*110a0*/  F2FP.BF16.PACK_AB R14, R132, R95 ;  /* 0x0000005f840e723e */ /* 0x000fe200000010ff */
[----:B------:R-:W-:Y:S01]  /*110b0*/  FADD.FTZ R17, R129, R170 ;  /* 0x000000aa81117221 */ /* 0x000fe20000010000 */
[----:B------:R-:W-:Y:S01]  /*110c0*/  MUFU.EX2 R180, R180 ;  /* 0x000000b400b47308 */ /* 0x000fe20000000800 */
[----:B------:R-:W-:-:S02]  /*110d0*/  FADD.FTZ R77, R77, R80 ;  /* 0x000000504d4d7221 */ /* 0x000fc40000010000 */
[----:B------:R-:W-:Y:S01]  /*110e0*/  FADD.FTZ R17, R174, R17 ;  /* 0x00000011ae117221 */ /* 0x000fe20000010000 */
        /* <DEDUP_REMOVED lines=16> */
[----:B--2---:R-:W-:Y:S01]  /*111f0*/  HMMA.16816.F32.BF16 R24, R12, R20, R24 ;  /* 0x000000140c18723c */ /* 0x004fe20000041818 */
[----:B------:R-:W-:-:S02]  /*11200*/  FADD.FTZ R68, R68, R69 ;  /* 0x0000004544447221 */ /* 0x000fc40000010000 */
        /* <DEDUP_REMOVED lines=26> */
[----:B------:R-:W-:Y:S01]  /*113b0*/  FADD.FTZ R60, R60, R61 ;  /* 0x0000003d3c3c7221 */ /* 0x000fe20000010000 */
[----:B---3--:R-:W-:Y:S01]  /*113c0*/  HMMA.16816.F32.BF16 R8, R12, R16, R8 ;  /* 0x000000100c08723c */ /* 0x008fe20000041808 */
[----:B------:R-:W-:Y:S01]  /*113d0*/  FADD.FTZ R184, R184, R149 ;  /* 0x00000095b8b87221 */ /* 0x000fe20000010000 */
[----:B------:R-:W-:Y:S01]  /*113e0*/  LDSM.16.MT88.4 R216, [R234+0x8c00] ;  /* 0x008c0000ead8783b */ /* 0x000fe20000004200 */
[----:B------:R-:W-:-:S02]  /*113f0*/  FADD.FTZ R59, R59, R60 ;  /* 0x0000003c3b3b7221 */ /* 0x000fc40000010000 */
[----:B------:R-:W-:Y:S01]  /*11400*/  FADD.FTZ R151, R151, R184 ;  /* 0x000000b897977221 */ /* 0x000fe20000010000 */
[----:B------:R-:W2:Y:S01]  /*11410*/  MUFU.EX2 R86, R86 ;  /* 0x0000005600567308 */ /* 0x000ea20000000800 */
[----:B------:R-:W-:Y:S01]  /*11420*/  FADD.FTZ R58, R58, R59 ;  /* 0x0000003b3a3a7221 */ /* 0x000fe20000010000 */
[C---:B------:R-:W-:Y:S01]  /*11430*/  HMMA.16816.F32.BF16 R4, R12.reuse, R18, R4 ;  /* 0x000000120c04723c */ /* 0x040fe20000041804 */
[----:B------:R-:W-:Y:S01]  /*11440*/  FADD.FTZ R172, R172, R151 ;  /* 0x00000097acac7221 */ /* 0x000fe20000010000 */
[----:B------:R-:W3:Y:S01]  /*11450*/  LDSM.16.MT88.4 R16, [R234+0x8800] ;  /* 0x00880000ea10783b */ /* 0x000ee20000004200 */
        /* <DEDUP_REMOVED lines=18> */
[----:B--2---:R-:W-:Y:S01]  /*11580*/  F2FP.BF16.PACK_AB R14, R86, R93 ;  /* 0x0000005d560e723e */ /* 0x004fe200000010ff */
        /* <DEDUP_REMOVED lines=19> */
[C---:B-----5:R-:W-:Y:S01]  /*116c0*/  HMMA.16816.F32.BF16 R8, R12.reuse, R20, R8 ;  /* 0x000000140c08723c */ /* 0x060fe20000041808 */
[----:B------:R-:W-:Y:S01]  /*116d0*/  FADD.FTZ R143, R143, R176 ;  /* 0x000000b08f8f7221 */ /* 0x000fe20000010000 */
[----:B------:R-:W-:Y:S01]  /*116e0*/  MUFU.EX2 R209, R209 ;  /* 0x000000d100d17308 */ /* 0x000fe20000000800 */
[----:B------:R-:W-:Y:S02]  /*116f0*/  FADD.FTZ R87, R92, R87 ;  /* 0x000000575c577221 */ /* 0x000fe40000010000 */
[----:B------:R-:W-:Y:S02]  /*11700*/  FFMA.FTZ R33, R39, c[0x0][0x23c], -R49 ;  /* 0x00008f0027217a23 */ /* 0x000fe40000010831 */
[----:B------:R-:W-:Y:S01]  /*11710*/  FADD.FTZ R78, R78, R87 ;  /* 0x000000574e4e7221 */ /* 0x000fe20000010000 */
[----:B------:R-:W-:Y:S01]  /*11720*/  HMMA.16816.F32.BF16 R4, R12, R22, R4 ;  /* 0x000000160c04723c */ /* 0x000fe20000041804 */
[----:B------:R-:W-:-:S02]  /*11730*/  FFMA.FTZ R20, R38, c[0x0][0x23c], -R49 ;  /* 0x00008f0026147a23 */ /* 0x000fc40000010831 */
[----:B------:R-:W-:Y:S01]  /*11740*/  FADD.FTZ R78, R77, R78 ;  /* 0x0000004e4d4e7221 */ /* 0x000fe20000010000 */
[----:B------:R-:W-:Y:S01]  /*11750*/  MUFU.EX2 R33, R33 ;  /* 0x0000002100217308 */ /* 0x000fe20000000800 */
[----:B------:R-:W-:Y:S02]  /*11760*/  FFMA.FTZ R32, R47, c[0x0][0x23c], -R75 ;  /* 0x00008f002f207a23 */ /* 0x000fe4000001084b */
[----:B------:R-:W-:Y:S01]  /*11770*/  FADD.FTZ R45, R45, R78 ;  /* 0x0000004e2d2d7221 */ /* 0x000fe20000010000 */
[----:B---3--:R-:W-:Y:S01]  /*11780*/  HMMA.16816.F32.BF16 R24, R12, R16, R24 ;  /* 0x000000100c18723c */ /* 0x008fe20000041818 */
[--C-:B------:R-:W-:Y:S02]  /*11790*/  FFMA.FTZ R21, R37, c[0x0][0x23c], -R49.reuse ;  /* 0x00008f0025157a23 */ /* 0x100fe40000010831 */
[----:B------:R-:W-:Y:S01]  /*117a0*/  FFMA.FTZ R22, R36, c[0x0][0x23c], -R49 ;  /* 0x00008f0024167a23 */ /* 0x000fe20000010831 */
[----:B------:R-:W2:Y:S01]  /*117b0*/  MUFU.EX2 R20, R20 ;  /* 0x0000001400147308 */ /* 0x000ea20000000800 */
[----:B------:R-:W-:-:S02]  /*117c0*/  FADD.FTZ R180, R180, R143 ;  /* 0x0000008fb4b47221 */ /* 0x000fc40000010000 */
        /* <DEDUP_REMOVED lines=27> */
[C---:B------:R-:W-:Y:S08]  /*11980*/  HMMA.16816.F32.BF16 R224, R12.reuse, R226, R4 ;  /* 0x000000e20ce0723c */ /* 0x040ff00000041804 */
[----:B------:R-:W-:Y:S01]  /*11990*/  HMMA.16816.F32.BF16 R216, R12, R218, R28 ;  /* 0x000000da0cd8723c */ /* 0x000fe2000004181c */
[----:B------:R-:W-:Y:S07]  /*119a0*/  @!UPT UIADD3 URZ, URZ, URZ, URZ ;  /* 0x0000003f3f3ff290 */ /* 0x000fee000fffe03f */
[----:B------:R-:W-:Y:S11]  /*119b0*/  @!P6 BRA `(.L_x_2698) ;  /* 0x000070500000e947 */ /* 0x000ff60003800000 */
        /* <DEDUP_REMOVED lines=66> */
.L_x_2699:
[----:B------:R-:W-:-:S05]  /*11de0*/  IMAD.MOV.U32 R8, RZ, RZ, c[0x0][0x1a0] ;  /* 0x00006800ff087624 */ /* 0x000fca00078e00ff */
[----:B------:R-:W-:-:S04]  /*11df0*/  LEA R8, -R8, RZ, 0x8 ;  /* 0x000000ff08087211 */ /* 0x000fc800078e41ff */
[----:B------:R-:W-:Y:S02]  /*11e00*/  SHF.R.S32.HI R7, RZ, 0x1f, R8 ;  /* 0x0000001fff077819 */ /* 0x000fe40000011408 */
.L_x_2700:
[----:B------:R-:W-:Y:S01]  /*11e10*/  ISETP.GE.AND P0, PT, R188, c[0x0][0x220], PT ;  /* 0x00008800bc007a0c */ /* 0x000fe20003f06270 */
[----:B------:R-:W-:Y:S01]  /*11e20*/  ULDC.64 UR6, c[0x0][0x1a0] ;  /* 0x0000680000067ab9 */ /* 0x000fe20000000a00 */
[C---:B------:R-:W-:Y:S01]  /*11e30*/  LEA R236, P1, R8.reuse, R236, 0x1 ;  /* 0x000000ec08ec7211 */ /* 0x040fe200078208ff */
[----:B------:R-:W-:Y:S01]  /*11e40*/  USHF.L.U32 UR8, UR6, 0x5, URZ ;  /* 0x0000000506087899 */ /* 0x000fe2000800063f */
[----:B------:R-:W-:Y:S01]  /*11e50*/  P2R R135, PR, RZ, 0x1 ;  /* 0x00000001ff877803 */ /* 0x000fe20000000000 */
[----:B------:R-:W-:Y:S01]  /*11e60*/  UISETP.GT.AND UP0, UPT, UR5, UR9, UPT ;  /* 0x000000090500728c */ /* 0x000fe2000bf04270 */
[----:B------:R-:W-:Y:S02]  /*11e70*/  LEA.HI.X R237, R8, R237, R7, 0x1, P1 ;  /* 0x000000ed08ed7211 */ /* 0x000fe400008f0c07 */
[----:B------:R-:W-:-:S05]  /*11e80*/  LOP3.LUT R132, R132, 0xfffffffd, RZ, 0xc0, !PT ;  /* 0xfffffffd84847812 */ /* 0x000fca00078ec0ff */
[----:B------:R-:W-:Y:S01]  /*11e90*/  @!P0 IMAD.MOV.U32 R17, RZ, RZ, c[0x0][0x1a0] ;  /* 0x00006800ff118624 */ /* 0x000fe200078e00ff */
[----:B------:R-:W-:Y:S01]  /*11ea0*/  @P0 STS [R212+0x5000], RZ ;  /* 0x005000ffd4000388 */ /* 0x000fe20000000800 */
[----:B------:R-:W-:Y:S02]  /*11eb0*/  @!P0 IMAD.MOV.U32 R138, RZ, RZ, R136 ;  /* 0x000000ffff8a8224 */ /* 0x000fe400078e0088 */
[----:B------:R-:W-:Y:S01]  /*11ec0*/  @!P0 IMAD.MOV.U32 R9, RZ, RZ, c[0x0][0x1a0] ;  /* 0x00006800ff098624 */ /* 0x000fe200078e00ff */
[----:B------:R-:W-:Y:S01]  /*11ed0*/  @P0 STS [R212+0x5004], RZ ;  /* 0x005004ffd4000388 */ /* 0x000fe20000000800 */
[----:B------:R-:W-:-:S03]  /*11ee0*/  @!P0 IMAD.WIDE.U32 R16, R17, 0x60, R138 ;  /* 0x0000006011108825 */ /* 0x000fc600078e008a */
[----:B------:R-:W-:Y:S01]  /*11ef0*/  @!P0 LEA R6, P2, R9, R136, 0x7 ;  /* 0x0000008809068211 */ /* 0x000fe200078438ff */
[----:B------:R-:W-:Y:S01]  /*11f00*/  @!P0 IMAD.MOV.U32 R10, RZ, RZ, c[0x0][0x1a4] ;  /* 0x00006900ff0a8624 */ /* 0x000fe200078e00ff */
[C---:B------:R-:W-:Y:S01]  /*11f10*/  @!P0 IADD3 R16, P1, R8.reuse, R16, RZ ;  /* 0x0000001008108210 */ /* 0x040fe20007f3e0ff */
[----:B------:R-:W-:Y:S01]  /*11f20*/  @!P0 IMAD.MOV.U32 R12, RZ, RZ, c[0x0][0x1a0] ;  /* 0x00006800ff0c8624 */ /* 0x000fe200078e00ff */
[----:B------:R-:W-:Y:S01]  /*11f30*/  @!P0 IADD3 R6, P5, R8, R6, RZ ;  /* 0x0000000608068210 */ /* 0x000fe20007fbe0ff */
[----:B------:R-:W-:Y:S01]  /*11f40*/  @!P0 IMAD.MOV.U32 R4, RZ, RZ, R136 ;  /* 0x000000ffff048224 */ /* 0x000fe200078e0088 */
[----:B------:R-:W-:Y:S01]  /*11f50*/  @P0 STS.64 [R212+0x5008], RZ ;  /* 0x005008ffd4000388 */ /* 0x000fe20000000a00 */
[----:B------:R-:W-:Y:S02]  /*11f60*/  @!P0 IMAD.MOV.U32 R5, RZ, RZ, R139 ;  /* 0x000000ffff058224 */ /* 0x000fe400078e008b */
[----:B------:R-:W-:Y:S01]  /*11f70*/  @!P0 IMAD.MOV.U32 R22, RZ, RZ, c[0x0][0x1a0] ;  /* 0x00006800ff168624 */ /* 0x000fe200078e00ff */
[----:B------:R-:W-:Y:S01]  /*11f80*/  @!PT LDS RZ, [RZ] ;  /* 0x00000000fffff984 */ /* 0x000fe20000000800 */
[----:B------:R-:W-:Y:S01]  /*11f90*/  @!PT LDS RZ, [RZ] ;  /* 0x00000000fffff984 */ /* 0x000fe20000000800 */
[----:B------:R-:W-:Y:S01]  /*11fa0*/  @!PT LDS RZ, [RZ] ;  /* 0x00000000fffff984 */ /* 0x000fe20000000800 */
[----:B------:R1:W-:Y:S01]  /*11fb0*/  @!P0 LDGSTS.E.BYPASS.LTC128B.128 [R212+0x5000], [R236.64] ;  /* 0x05000000ecd48fae */ /* 0x0003e2000b901d4a */
[----:B------:R-:W-:-:S02]  /*11fc0*/  @!P0 IMAD.MOV.U32 R138, RZ, RZ, c[0x0][0x1a4] ;  /* 0x00006900ff8a8624 */ /* 0x000fc400078e00ff */
[----:B------:R-:W-:Y:S01]  /*11fd0*/  @!P0 IMAD.MOV.U32 R11, RZ, RZ, c[0x0][0x1a0] ;  /* 0x00006800ff0b8624 */ /* 0x000fe200078e00ff */
[----:B------:R-:W-:Y:S01]  /*11fe0*/  @P0 STS.128 [R212+0x5800], RZ ;  /* 0x005800ffd4000388 */ /* 0x000fe20000000c00 */
[----:B------:R-:W-:Y:S01]  /*11ff0*/  @!P0 IMAD R10, R10, 0x60, RZ ;  /* 0x000000600a0a8824 */ /* 0x000fe200078e02ff */
[----:B------:R-:W-:Y:S01]  /*12000*/  @!P0 LEA.HI.X R18, R9, R139, R138, 0x7, P2 ;  /* 0x0000008b09128211 */ /* 0x000fe200010f3c8a */
[----:B------:R-:W-:-:S03]  /*12010*/  @!P0 IMAD.WIDE.U32 R12, R12, 0xa0, R4 ;  /* 0x000000a00c0c8825 */ /* 0x000fc600078e0004 */
[----:B------:R-:W-:Y:S01]  /*12020*/  @!P0 IADD3.X R9, R7, R17, R10, P1, !PT ;  /* 0x0000001107098210 */ /* 0x000fe20000ffe40a */
[----:B------:R-:W-:Y:S01]  /*12030*/  @!P0 IMAD.MOV.U32 R26, RZ, RZ, c[0x0][0x1a4] ;  /* 0x00006900ff1a8624 */ /* 0x000fe200078e00ff */
[----:B------:R-:W-:Y:S01]  /*12040*/  @!P0 IADD3 R20, P1, R8, R12, RZ ;  /* 0x0000000c08148210 */ /* 0x000fe20007f3e0ff */
[----:B------:R-:W-:Y:S01]  /*12050*/  @!P0 IMAD.WIDE.U32 R22, R22, 0xc0, R4 ;  /* 0x000000c016168825 */ /* 0x000fe200078e0004 */
[----:B------:R-:W-:Y:S01]  /*12060*/  @!P0 IADD3 R4, P6, P4, R8, UR8, R136 ;  /* 0x0000000808048c10 */ /* 0x000fe2000fcde088 */
[----:B------:R-:W-:Y:S01]  /*12070*/  UMOV UR8, 0x5 ;  /* 0x0000000500087882 */ /* 0x000fe20000000000 */
[----:B------:R-:W-:Y:S01]  /*12080*/  @!P0 LEA R5, P3, R11, R136, 0x6 ;  /* 0x000000880b058211 */ /* 0x000fe200078630ff */
[----:B------:R-:W-:Y:S01]  /*12090*/  @!P0 IMAD.MOV.U32 R24, RZ, RZ, c[0x0][0x1a0] ;  /* 0x00006800ff188624 */ /* 0x000fe200078e00ff */
[----:B------:R-:W-:Y:S01]  /*120a0*/  USHF.L.U64.HI UR7, UR6, UR8, UR7 ;  /* 0x0000000806077299 */ /* 0x000fe20008010207 */
[----:B------:R-:W-:Y:S02]  /*120b0*/  @!P0 IMAD.MOV.U32 R137, RZ, RZ, R139 ;  /* 0x000000ffff898224 */ /* 0x000fe400078e008b */
[----:B------:R-:W-:-:S02]  /*120c0*/  @!P0 IMAD.MOV.U32 R14, RZ, RZ, c[0x0][0x1a4] ;  /* 0x00006900ff0e8624 */ /* 0x000fc400078e00ff */
[----:B------:R-:W-:Y:S02]  /*120d0*/  @!P0 IMAD R26, R26, 0xa0, RZ ;  /* 0x000000a01a1a8824 */ /* 0x000fe400078e02ff */
[----:B------:R-:W-:Y:S01]  /*120e0*/  @!P0 IMAD.MOV.U32 R10, RZ, RZ, c[0x0][0x1a4] ;  /* 0x00006900ff0a8624 */ /* 0x000fe200078e00ff */
[----:B------:R-:W-:Y:S01]  /*120f0*/  @!P0 LEA.HI.X R14, R11, R139, R14, 0x6, P3 ;  /* 0x0000008b0b0e8211 */ /* 0x000fe200018f340e */
[----:B------:R-:W-:Y:S01]  /*12100*/  @!P0 IMAD.WIDE.U32 R24, R24, 0xe0, R136 ;  /* 0x000000e018188825 */ /* 0x000fe200078e0088 */
[C---:B------:R-:W-:Y:S02]  /*12110*/  @!P0 IADD3.X R11, R7.reuse, R13, R26, P1, !PT ;  /* 0x0000000d070b8210 */ /* 0x040fe40000ffe41a */
[C---:B------:R-:W-:Y:S01]  /*12120*/  @!P0 IADD3 R5, P3, R8.reuse, R5, RZ ;  /* 0x0000000508058210 */ /* 0x040fe20007f7e0ff */
[----:B------:R-:W-:Y:S01]  /*12130*/  @!P0 IMAD.MOV.U32 R12, RZ, RZ, c[0x0][0x1a4] ;  /* 0x00006900ff0c8624 */ /* 0x000fe200078e00ff */
[----:B------:R-:W-:Y:S01]  /*12140*/  @!P0 IADD3 R13, P2, R8, R22, RZ ;  /* 0x00000016080d8210 */ /* 0x000fe20007f5e0ff */
[----:B------:R-:W-:Y:S01]  /*12150*/  @!P0 IMAD R10, R10, 0xc0, RZ ;  /* 0x000000c00a0a8824 */ /* 0x000fe200078e02ff */
[----:B------:R-:W-:Y:S01]  /*12160*/  @!P0 IADD3 R15, P1, R8, R24, RZ ;  /* 0x00000018080f8210 */ /* 0x000fe20007f3e0ff */
[----:B------:R-:W-:Y:S01]  /*12170*/  @!P0 IMAD R12, R12, 0xe0, RZ ;  /* 0x000000e00c0c8824 */ /* 0x000fe200078e02ff */
[C---:B------:R-:W-:Y:S01]  /*12180*/  @!P0 IADD3.X R139, R7.reuse, UR7, R139, P6, P4 ;  /* 0x00000007078b8c10 */ /* 0x040fe2000b7e848b */
[C---:B------:R-:W-:Y:S01]  /*12190*/  @!P0 IMAD.X R14, R7.reuse, 0x1, R14, P3 ;  /* 0x00000001070e8824 */ /* 0x040fe200018e060e */
[----:B------:R-:W-:Y:S01]  /*121a0*/  @!P0 LEA R22, P4, R4, c[0x0][0x170], 0x1 ;  /* 0x00005c0004168a11 */ /* 0x000fe200078808ff */
[----:B------:R-:W-:Y:S01]  /*121b0*/  USHF.L.U32 UR7, UR5, 0x8, URZ ;  /* 0x0000000805077899 */ /* 0x000fe2000800063f */
[----:B------:R-:W-:-:S02]  /*121c0*/  @!P0 IADD3.X R10, R7, R10, R23, P2, !PT ;  /* 0x0000000a070a8210 */ /* 0x000fc400017fe417 */
[----:B------:R-:W-:Y:S02]  /*121d0*/  @!P0 LEA R24, P2, R5, c[0x0][0x170], 0x1 ;  /* 0x00005c0005188a11 */ /* 0x000fe400078408ff */
[C---:B------:R-:W-:Y:S01]  /*121e0*/  @!P0 IADD3.X R12, R7.reuse, R25, R12, P1, !PT ;  /* 0x00000019070c8210 */ /* 0x040fe20000ffe40c */
[----:B------:R-:W-:Y:S01]  /*121f0*/  @!P0 IMAD.X R7, R7, 0x1, R18, P5 ;  /* 0x0000000107078824 */ /* 0x000fe200028e0612 */
[----:B------:R-:W-:Y:S01]  /*12200*/  @!P0 LEA R8, P1, R16, c[0x0][0x170], 0x1 ;  /* 0x00005c0010088a11 */ /* 0x000fe200078208ff */
[----:B------:R-:W-:Y:S01]  /*12210*/  IMAD.U32 R169, RZ, RZ, UR7 ;  /* 0x00000007ffa97e24 */ /* 0x000fe2000f8e00ff */
[----:B------:R-:W-:Y:S01]  /*12220*/  @!P0 LEA.HI.X R23, R4, c[0x0][0x174], R139, 0x1, P4 ;  /* 0x00005d0004178a11 */ /* 0x000fe200020f0c8b */
[----:B------:R-:W-:Y:S01]  /*12230*/  IMAD.U32 R177, RZ, RZ, UR7 ;  /* 0x00000007ffb17e24 */ /* 0x000fe2000f8e00ff */
[----:B------:R-:W-:Y:S01]  /*12240*/  @!P0 LEA.HI.X R25, R5, c[0x0][0x174], R14, 0x1, P2 ;  /* 0x00005d0005198a11 */ /* 0x000fe200010f0c0e */
[----:B------:R-:W-:Y:S01]  /*12250*/  IMAD.U32 R179, RZ, RZ, UR7 ;  /* 0x00000007ffb37e24 */ /* 0x000fe2000f8e00ff */
[----:B------:R-:W-:Y:S01]  /*12260*/  @!P0 LEA R26, P4, R6, c[0x0][0x170], 0x1 ;  /* 0x00005c00061a8a11 */ /* 0x000fe200078808ff */
[----:B------:R-:W-:Y:S01]  /*12270*/  @!PT LDS RZ, [RZ] ;  /* 0x00000000fffff984 */ /* 0x000fe20000000800 */
[----:B------:R-:W-:Y:S01]  /*12280*/  @!PT LDS RZ, [RZ] ;  /* 0x00000000fffff984 */ /* 0x000fe20000000800 */
[----:B------:R-:W-:Y:S01]  /*12290*/  @!PT LDS RZ, [RZ] ;  /* 0x00000000fffff984 */ /* 0x000fe20000000800 */
[----:B------:R2:W-:Y:S01]  /*122a0*/  @!P0 LDGSTS.E.BYPASS.LTC128B.128 [R212+0x5800], [R22.64] ;  /* 0x0580000016d48fae */ /* 0x0005e2000b901d4a */
[----:B------:R-:W-:Y:S01]  /*122b0*/  @!P0 LEA.HI.X R9, R16, c[0x0][0x174], R9, 0x1, P1 ;  /* 0x00005d0010098a11 */ /* 0x000fe200008f0c09 */
[----:B------:R-:W-:Y:S01]  /*122c0*/  IMAD.U32 R181, RZ, RZ, UR7 ;  /* 0x00000007ffb57e24 */ /* 0x000fe2000f8e00ff */
[----:B------:R-:W-:Y:S01]  /*122d0*/  @!P0 LEA R18, P3, R20, c[0x0][0x170], 0x1 ;  /* 0x00005c0014128a11 */ /* 0x000fe200078608ff */
[----:B------:R-:W-:Y:S01]  /*122e0*/  @P0 STS.128 [R212+0x6000], RZ ;  /* 0x006000ffd4000388 */ /* 0x000fe20000000c00 */
[----:B------:R-:W-:Y:S01]  /*122f0*/  @!P0 LEA R16, P2, R13, c[0x0][0x170], 0x1 ;  /* 0x00005c000d108a11 */ /* 0x000fe200078408ff */
[----:B------:R-:W-:Y:S01]  /*12300*/  IMAD.U32 R171, RZ, RZ, UR7 ;  /* 0x00000007ffab7e24 */ /* 0x000fe2000f8e00ff */
[----:B------:R-:W-:Y:S01]  /*12310*/  @!P0 LEA.HI.X R27, R6, c[0x0][0x174], R7, 0x1, P4 ;  /* 0x00005d00061b8a11 */ /* 0x000fe200020f0c07 */
[----:B------:R-:W-:Y:S01]  /*12320*/  @!PT LDS RZ, [RZ] ;  /* 0x00000000fffff984 */ /* 0x000fe20000000800 */
[----:B------:R-:W-:Y:S01]  /*12330*/  @!PT LDS RZ, [RZ] ;  /* 0x00000000fffff984 */ /* 0x000fe20000000800 */
[----:B------:R-:W-:Y:S01]  /*12340*/  @!PT LDS RZ, [RZ] ;  /* 0x00000000fffff984 */ /* 0x000fe20000000800 */
[----:B------:R3:W-:Y:S01]  /*12350*/  @!P0 LDGSTS.E.BYPASS.LTC128B.128 [R212+0x6000], [R24.64] ;  /* 0x0600000018d48fae */ /* 0x0007e2000b901d4a */
[----:B------:R-:W-:Y:S01]  /*12360*/  @!P0 LEA R4, P1, R15, c[0x0][0x170], 0x1 ;  /* 0x00005c000f048a11 */ /* 0x000fe200078208ff */
[----:B------:R-:W-:Y:S01]  /*12370*/  IMAD.U32 R185, RZ, RZ, UR7 ;  /* 0x00000007ffb97e24 */ /* 0x000fe2000f8e00ff */
[----:B------:R-:W-:Y:S01]  /*12380*/  @!P0 LEA.HI.X R19, R20, c[0x0][0x174], R11, 0x1, P3 ;  /* 0x00005d0014138a11 */ /* 0x000fe200018f0c0b */
[----:B------:R-:W-:Y:S01]  /*12390*/  @P0 STS.128 [R212+0x6800], RZ ;  /* 0x006800ffd4000388 */ /* 0x000fe20000000c00 */
[----:B------:R-:W-:Y:S01]  /*123a0*/  @!P0 LEA.HI.X R17, R13, c[0x0][0x174], R10, 0x1, P2 ;  /* 0x00005d000d118a11 */ /* 0x000fe200010f0c0a */
[----:B------:R-:W-:Y:S01]  /*123b0*/  IMAD.U32 R187, RZ, RZ, UR7 ;  /* 0x00000007ffbb7e24 */ /* 0x000fe2000f8e00ff */
[----:B------:R-:W-:Y:S01]  /*123c0*/  @!P0 LEA.HI.X R5, R15, c[0x0][0x174], R12, 0x1, P1 ;  /* 0x00005d000f058a11 */ /* 0x000fe200008f0c0c */
[----:B------:R-:W-:Y:S01]  /*123d0*/  @!PT LDS RZ, [RZ] ;  /* 0x00000000fffff984 */ /* 0x000fe20000000800 */
[----:B------:R-:W-:Y:S01]  /*123e0*/  @!PT LDS RZ, [RZ] ;  /* 0x00000000fffff984 */ /* 0x000fe20000000800 */
[----:B------:R-:W-:Y:S01]  /*123f0*/  @!PT LDS RZ, [RZ] ;  /* 0x00000000fffff984 */ /* 0x000fe20000000800 */
[----:B------:R4:W-:Y:S01]  /*12400*/  @!P0 LDGSTS.E.BYPASS.LTC128B.128 [R212+0x6800], [R8.64] ;  /* 0x0680000008d48fae */ /* 0x0009e2000b901d4a */
[--C-:B------:R-:W-:Y:S01]  /*12410*/  LOP3.LUT R169, R169, 0xf9, R208.reuse, 0xfe, !PT ;  /* 0x000000f9a9a97812 */ /* 0x100fe200078efed0 */
[----:B------:R-:W-:Y:S01]  /*12420*/  IMAD.U32 R239, RZ, RZ, UR7 ;  /* 0x00000007ffef7e24 */ /* 0x000fe2000f8e00ff */
[--C-:B------:R-:W-:Y:S01]  /*12430*/  LOP3.LUT R177, R177, 0x78, R208.reuse, 0xfe, !PT ;  /* 0x00000078b1b17812 */ /* 0x100fe200078efed0 */
[----:B------:R-:W-:Y:S01]  /*12440*/  @P0 STS.128 [R212+0x7000], RZ ;  /* 0x007000ffd4000388 */ /* 0x000fe20000000c00 */
[----:B------:R5:W-:Y:S01]  /*12450*/  I2F R162, R169 ;  /* 0x000000a900a27306 */ /* 0x000be20000201400 */
[--C-:B------:R-:W-:Y:S01]  /*12460*/  LOP3.LUT R179, R179, 0x80, R208.reuse, 0xfe, !PT ;  /* 0x00000080b3b37812 */ /* 0x100fe200078efed0 */
[----:B------:R-:W-:Y:S01]  /*12470*/  IMAD.U32 R241, RZ, RZ, UR7 ;  /* 0x00000007fff17e24 */ /* 0x000fe2000f8e00ff */
[----:B------:R-:W-:Y:S01]  /*12480*/  @!PT LDS RZ, [RZ] ;  /* 0x00000000fffff984 */ /* 0x000fe20000000800 */
[----:B------:R-:W-:Y:S01]  /*12490*/  @!PT LDS RZ, [RZ] ;  /* 0x00000000fffff984 */ /* 0x000fe20000000800 */
[----:B------:R-:W-:Y:S01]  /*124a0*/  @!PT LDS RZ, [RZ] ;  /* 0x00000000fffff984 */ /* 0x000fe20000000800 */
[----:B------:R3:W-:Y:S01]  /*124b0*/  @!P0 LDGSTS.E.BYPASS.LTC128B.128 [R212+0x7000], [R26.64] ;  /* 0x070000001ad48fae */ /* 0x0007e2000b901d4a */
[--C-:B------:R-:W-:Y:S01]  /*124c0*/  LOP3.LUT R181, R181, 0x81, R208.reuse, 0xfe, !PT ;  /* 0x00000081b5b57812 */ /* 0x100fe200078efed0 */
[----:B------:R-:W-:Y:S01]  /*124d0*/  IMAD.U32 R245, RZ, RZ, UR7 ;  /* 0x00000007fff57e24 */ /* 0x000fe2000f8e00ff */
[----:B------:R-:W-:Y:S01]  /*124e0*/  LOP3.LUT R165, R208, UR7, RZ, 0xfc, !PT ;  /* 0x00000007d0a57c12 */ /* 0x000fe2000f8efcff */
[----:B------:R-:W-:Y:S01]  /*124f0*/  @P0 STS.128 [R212+0x7800], RZ ;  /* 0x007800ffd4000388 */ /* 0x000fe20000000c00 */
[----:B------:R-:W-:Y:S01]  /*12500*/  I2F R173, R177 ;  /* 0x000000b100ad7306 */ /* 0x000fe20000201400 */
        /* <DEDUP_REMOVED lines=8> */
[----:B------:R-:W-:Y:S01]  /*12590*/  LOP3.LUT R187, R187, 0x89, R208, 0xfe, !PT ;  /* 0x00000089bbbb7812 */ /* 0x000fe200078efed0 */
[----:B------:R-:W-:Y:S01]  /*125a0*/  @P0 STS.128 [R212+0x8000], RZ ;  /* 0x008000ffd4000388 */ /* 0x000fe20000000c00 */
[----:B------:R-:W1:Y:S01]  /*125b0*/  I2F R175, R179 ;  /* 0x000000b300af7306 */ /* 0x000e620000201400 */
[----:B------:R-:W-:Y:S01]  /*125c0*/  ISETP.GE.AND P6, PT, R165, R2, PT ;  /* 0x00000002a500720c */ /* 0x000fe20003fc6270 */
[----:B------:R-:W-:Y:S01]  /*125d0*/  IMAD.U32 R174, RZ, RZ, UR7 ;  /* 0x00000007ffae7e24 */ /* 0x000fe2000f8e00ff */
[----:B------:R-:W-:Y:S01]  /*125e0*/  @!PT LDS RZ, [RZ] ;  /* 0x00000000fffff984 */ /* 0x000fe20000000800 */
[----:B------:R-:W-:Y:S01]  /*125f0*/  @!PT LDS RZ, [RZ] ;  /* 0x00000000fffff984 */ /* 0x000fe20000000800 */
[----:B------:R-:W-:Y:S01]  /*12600*/  @!PT LDS RZ, [RZ] ;  /* 0x00000000fffff984 */ /* 0x000fe20000000800 */
[----:B------:R1:W-:Y:S01]  /*12610*/  @!P0 LDGSTS.E.BYPASS.LTC128B.128 [R212+0x8000], [R16.64] ;  /* 0x0800000010d48fae */ /* 0x0003e2000b901d4a */
[----:B------:R-:W-:-:S02]  /*12620*/  ISETP.GE.AND P1, PT, R169, R0, PT ;  /* 0x00000000a900720c */ /* 0x000fc40003f26270 */
[--C-:B------:R-:W-:Y:S01]  /*12630*/  LOP3.LUT R239, R239, 0x90, R208.reuse, 0xfe, !PT ;  /* 0x00000090efef7812 */ /* 0x100fe200078efed0 */
[----:B------:R-:W-:Y:S01]  /*12640*/  @P0 STS.128 [R212+0x8800], RZ ;  /* 0x008800ffd4000388 */ /* 0x000fe20000000c00 */
[----:B------:R-:W-:Y:S01]  /*12650*/  I2F R166, R181 ;  /* 0x000000b500a67306 */ /* 0x000fe20000201400 */
[----:B------:R-:W-:Y:S02]  /*12660*/  LOP3.LUT R241, R241, 0x91, R208, 0xfe, !PT ;  /* 0x00000091f1f17812 */ /* 0x000fe400078efed0 */
[----:B------:R-:W-:Y:S01]  /*12670*/  @!PT LDS RZ, [RZ] ;  /* 0x00000000fffff984 */ /* 0x000fe20000000800 */
[----:B------:R-:W-:Y:S01]  /*12680*/  @!PT LDS RZ, [RZ] ;  /* 0x00000000fffff984 */ /* 0x000fe20000000800 */
[----:B------:R-:W-:Y:S01]  /*12690*/  @!PT LDS RZ, [RZ] ;  /* 0x00000000fffff984 */ /* 0x000fe20000000800 */
[----:B------:R1:W-:Y:S01]  /*126a0*/  @!P0 LDGSTS.E.BYPASS.LTC128B.128 [R212+0x8800], [R4.64] ;  /* 0x0880000004d48fae */ /* 0x0003e2000b901d4a */
[-C--:B------:R-:W-:Y:S02]  /*126b0*/  ISETP.GE.AND P3, PT, R177, R2.reuse, PT ;  /* 0x00000002b100720c */ /* 0x080fe40003f66270 */
[-C--:B------:R-:W-:Y:S01]  /*126c0*/  ISETP.GE.AND P2, PT, R169, R2.reuse, PT ;  /* 0x00000002a900720c */ /* 0x080fe20003f46270 */
[----:B------:R-:W-:Y:S01]  /*126d0*/  LDSM.16.M88.4 R60, [R207] ;  /* 0x00000000cf3c783b */ /* 0x000fe20000000200 */
[----:B------:R2:W-:Y:S01]  /*126e0*/  I2F R163, R165 ;  /* 0x000000a500a37306 */ /* 0x0005e20000201400 */
[----:B------:R-:W-:Y:S01]  /*126f0*/  ISETP.GE.AND P5, PT, R171, R2, PT ;  /* 0x00000002ab00720c */ /* 0x000fe20003fa6270 */
[----:B-----5:R-:W-:Y:S01]  /*12700*/  IMAD.U32 R169, RZ, RZ, UR7 ;  /* 0x00000007ffa97e24 */ /* 0x020fe2000f8e00ff */
[----:B------:R-:W5:Y:S01]  /*12710*/  LDSM.16.M88.4 R52, [R205+0x1000] ;  /* 0x00100000cd34783b */ /* 0x000f620000000200 */
[----:B------:R-:W-:-:S02]  /*12720*/  ISETP.GE.AND P4, PT, R177, R0, PT ;  /* 0x00000000b100720c */ /* 0x000fc40003f86270 */
[--C-:B------:R-:W-:Y:S01]  /*12730*/  LOP3.LUT R245, R245, 0x98, R208.reuse, 0xfe, !PT ;  /* 0x00000098f5f57812 */ /* 0x100fe200078efed0 */
[----:B------:R-:W-:Y:S01]  /*12740*/  LDSM.16.M88.4 R152, [R206] ;  /* 0x00000000ce98783b */ /* 0x000fe20000000200 */
[----:B------:R-:W-:Y:S01]  /*12750*/  I2F R164, R171 ;  /* 0x000000ab00a47306 */ /* 0x000fe20000201400 */
[--C-:B------:R-:W-:Y:S02]  /*12760*/  LOP3.LUT R249, R249, 0x99, R208.reuse, 0xfe, !PT ;  /* 0x00000099f9f97812 */ /* 0x100fe400078efed0 */
[----:B------:R-:W-:Y:S01]  /*12770*/  LDSM.16.M88.4 R136, [R204] ;  /* 0x00000000cc88783b */ /* 0x000fe20000000200 */
[--C-:B------:R-:W-:Y:S02]  /*12780*/  LOP3.LUT R186, R169, 0xc9, R208.reuse, 0xfe, !PT ;  /* 0x000000c9a9ba7812 */ /* 0x100fe400078efed0 */
[--C-:B------:R-:W-:Y:S01]  /*12790*/  LOP3.LUT R247, R247, 0xa0, R208.reuse, 0xfe, !PT ;  /* 0x000000a0f7f77812 */ /* 0x100fe200078efed0 */
[----:B------:R-:W1:Y:S01]  /*127a0*/  LDSM.16.M88.4 R124, [R205+0x1400] ;  /* 0x00140000cd7c783b */ /* 0x000e620000000200 */
[----:B--2---:R-:W-:Y:S01]  /*127b0*/  IMAD.U32 R165, RZ, RZ, UR7 ;  /* 0x00000007ffa57e24 */ /* 0x004fe2000f8e00ff */
[----:B------:R-:W2:Y:S01]  /*127c0*/  I2F R183, R185 ;  /* 0x000000b900b77306 */ /* 0x000ea20000201400 */
[----:B------:R-:W-:Y:S01]  /*127d0*/  LOP3.LUT R167, R208, UR7, RZ, 0xfc, !PT ;  /* 0x00000007d0a77c12 */ /* 0x000fe2000f8efcff */
[----:B------:R-:W1:Y:S02]  /*127e0*/  LDSM.16.M88.4 R116, [R205+0x1800] ;  /* 0x00180000cd74783b */ /* 0x000e640000000200 */
[----:B------:R-:W-:-:S02]  /*127f0*/  LOP3.LUT R176, R165, 0xb9, R208, 0xfe, !PT ;  /* 0x000000b9a5b07812 */ /* 0x000fc400078efed0 */
[----:B------:R-:W2:Y:S01]  /*12800*/  LDSM.16.M88.4 R108, [R205+0x1c00] ;  /* 0x001c0000cd6c783b */ /* 0x000ea20000000200 */
[--C-:B------:R-:W-:Y:S01]  /*12810*/  LOP3.LUT R180, R165, 0xc1, R208.reuse, 0xfe, !PT ;  /* 0x000000c1a5b47812 */ /* 0x100fe200078efed0 */
[----:B------:R-:W-:Y:S01]  /*12820*/  I2F R168, R187 ;  /* 0x000000bb00a87306 */ /* 0x000fe20000201400 */
[----:B------:R-:W-:Y:S01]  /*12830*/  ISETP.GE.AND P0, PT, R167, R0, PT ;  /* 0x00000000a700720c */ /* 0x000fe20003f06270 */
[----:B------:R-:W2:Y:S04]  /*12840*/  LDSM.16.M88.4 R100, [R205+0x2000] ;  /* 0x00200000cd64783b */ /* 0x000ea80000000200 */
[----:B------:R-:W2:Y:S02]  /*12850*/  LDSM.16.M88.4 R92, [R205+0x2400] ;  /* 0x00240000cd5c783b */ /* 0x000ea40000000200 */
[----:B------:R-:W1:Y:S02]  /*12860*/  I2F R213, R239 ;  /* 0x000000ef00d57306 */ /* 0x000e640000201400 */
[----:B------:R-:W2:Y:S04]  /*12870*/  LDSM.16.M88.4 R84, [R205+0x2800] ;  /* 0x00280000cd54783b */ /* 0x000ea80000000200 */
[----:B------:R-:W2:Y:S01]  /*12880*/  LDSM.16.M88.4 R76, [R205+0x2c00] ;  /* 0x002c0000cd4c783b */ /* 0x000ea20000000200 */
[----:B------:R-:W-:Y:S01]  /*12890*/  @P0 LOP3.LUT R132, R132, 0x2, RZ, 0xfc, !PT ;  /* 0x0000000284840812 */ /* 0x000fe200078efcff */
[----:B------:R-:W-:Y:S02]  /*128a0*/  I2F R170, R241 ;  /* 0x000000f100aa7306 */ /* 0x000fe40000201400 */
[----:B------:R-:W2:Y:S01]  /*128b0*/  LDSM.16.M88.4 R44, [R205+0x3000] ;  /* 0x00300000cd2c783b */ /* 0x000ea20000000200 */
[C---:B-----5:R-:W-:Y:S03]  /*128c0*/  HMMA.16816.F32.BF16 R56, R60.reuse, R52, RZ ;  /* 0x000000343c38723c */ /* 0x060fe600000418ff */
[----:B------:R-:W5:Y:S02]  /*128d0*/  LDSM.16.M88.4 R36, [R205+0x3400] ;  /* 0x00340000cd24783b */ /* 0x000f640000000200 */
[----:B------:R-:W-:Y:S02]  /*128e0*/  I2F R243, R245 ;  /* 0x000000f500f37306 */ /* 0x000fe40000201400 */
[----:B------:R-:W3:Y:S01]  /*128f0*/  LDSM.16.M88.4 R28, [R205+0x3800] ;  /* 0x00380000cd1c783b */ /* 0x000ee20000000200 */
[C---:B------:R-:W-:Y:S03]  /*12900*/  HMMA.16816.F32.BF16 R52, R60.reuse, R54, RZ ;  /* 0x000000363c34723c */ /* 0x040fe600000418ff */
[----:B------:R-:W3:Y:S02]  /*12910*/  LDSM.16.M88.4 R20, [R205+0x3c00] ;  /* 0x003c0000cd14783b */ /* 0x000ee40000000200 */
[----:B------:R-:W-:Y:S02]  /*12920*/  I2F R172, R249 ;  /* 0x000000f900ac7306 */ /* 0x000fe40000201400 */
[----:B------:R-:W3:Y:S01]  /*12930*/  LDSM.16.M88.4 R12, [R205+0x4000] ;  /* 0x00400000cd0c783b */ /* 0x000ee20000000200 */
[----:B-1----:R-:W-:Y:S03]  /*12940*/  HMMA.16816.F32.BF16 R128, R60, R124, RZ ;  /* 0x0000007c3c80723c */ /* 0x002fe600000418ff */
[----:B------:R-:W4:Y:S02]  /*12950*/  LDSM.16.M88.4 R4, [R205+0x4400] ;  /* 0x00440000cd04783b */ /* 0x000f240000000200 */
[----:B------:R-:W1:Y:S02]  /*12960*/  I2F R251, R247 ;  /* 0x000000f700fb7306 */ /* 0x000e640000201400 */
[----:B------:R-:W1:Y:S01]  /*12970*/  LDSM.16.M88.4 R68, [R205+0x4800] ;  /* 0x00480000cd44783b */ /* 0x000e620000000200 */
[----:B------:R-:W-:Y:S03]  /*12980*/  HMMA.16816.F32.BF16 R56, R152, R136, R56 ;  /* 0x000000889838723c */ /* 0x000fe60000041838 */
[----:B------:R-:W1:Y:S02]  /*12990*/  LDSM.16.M88.4 R144, [R205+0x4c00] ;  /* 0x004c0000cd90783b */ /* 0x000e640000000200 */
[----:B------:R5:W-:Y:S02]  /*129a0*/  I2F R161, R167 ;  /* 0x000000a700a17306 */ /* 0x000be40000201400 */
[----:B------:R-:W-:Y:S01]  /*129b0*/  IMAD.U32 R137, RZ, RZ, UR7 ;  /* 0x00000007ff897e24 */ /* 0x000fe2000f8e00ff */
[C---:B------:R-:W-:Y:S01]  /*129c0*/  HMMA.16816.F32.BF16 R120, R60.reuse, R116, RZ ;  /* 0x000000743c78723c */ /* 0x040fe200000418ff */
[----:B------:R-:W-:Y:S03]  /*129d0*/  LDSM.16.M88.4 R140, [R196] ;  /* 0x00000000c48c783b */ /* 0x000fe60000000200 */
[----:B------:R-:W-:Y:S01]  /*129e0*/  LOP3.LUT R160, R137, 0x71, R208, 0xfe, !PT ;  /* 0x0000007189a07812 */ /* 0x000fe200078efed0 */
[----:B------:R-:W-:Y:S01]  /*129f0*/  LDSM.16.M88.4 R148, [R195] ;  /* 0x00000000c394783b */ /* 0x000fe20000000200 */
[----:B------:R-:W-:Y:S02]  /*12a00*/  I2F R182, R186 ;  /* 0x000000ba00b67306 */ /* 0x000fe40000201400 */
[----:B--2---:R-:W-:Y:S01]  /*12a10*/  HMMA.16816.F32.BF16 R112, R60, R108, RZ ;  /* 0x0000006c3c70723c */ /* 0x004fe200000418ff */
[----:B------:R-:W-:Y:S01]  /*12a20*/  LDSM.16.M88.4 R156, [R191] ;  /* 0x00000000bf9c783b */ /* 0x000fe20000000200 */
[----:B-----5:R-:W-:-:S04]  /*12a30*/  IMAD.U32 R167, RZ, RZ, UR7 ;  /* 0x00000007ffa77e24 */ /* 0x020fc8000f8e00ff */
[----:B------:R-:W-:Y:S01]  /*12a40*/  I2F R160, R160 ;  /* 0x000000a000a07306 */ /* 0x000fe20000201400 */
[----:B------:R-:W0:Y:S01]  /*12a50*/  LDGDEPBAR ;  /* 0x00000000000079af */ /* 0x000e220000000000 */
        /* <DEDUP_REMOVED lines=9> */
[C---:B----4-:R-:W-:Y:S08]  /*12af0*/  HMMA.16816.F32.BF16 R8, R60.reuse, R4, RZ ;  /* 0x000000043c08723c */ /* 0x050ff000000418ff */
[----:B-1----:R-:W-:Y:S08]  /*12b00*/  HMMA.16816.F32.BF16 R72, R60, R68, RZ ;  /* 0x000000443c48723c */ /* 0x002ff000000418ff */
[----:B------:R-:W-:Y:S01]  /*12b10*/  HMMA.16816.F32.BF16 R52, R152, R138, R52 ;  /* 0x0000008a9834723c */ /* 0x000fe20000041834 */
[----:B------:R-:W1:Y:S07]  /*12b20*/  LDSM.16.M88.4 R136, [R193] ;  /* 0x00000000c188783b */ /* 0x000e6e0000000200 */
        /* <DEDUP_REMOVED lines=17> */
[C---:B-1----:R-:W-:Y:S08]  /*12c40*/  HMMA.16816.F32.BF16 R24, R152.reuse, R136, R24 ;  /* 0x000000889818723c */ /* 0x042ff00000041818 */
[C---:B------:R-:W-:Y:S01]  /*12c50*/  HMMA.16816.F32.BF16 R20, R152.reuse, R138, R20 ;  /* 0x0000008a9814723c */ /* 0x040fe20000041814 */
[----:B------:R-:W1:Y:S07]  /*12c60*/  LDSM.16.M88.4 R136, [R3] ;  /* 0x000000000388783b */ /* 0x000e6e0000000200 */
[C---:B------:R-:W-:Y:S08]  /*12c70*/  HMMA.16816.F32.BF16 R48, R152.reuse, R140, R48 ;  /* 0x0000008c9830723c */ /* 0x040ff00000041830 */
[C---:B------:R-:W-:Y:S01]  /*12c80*/  HMMA.16816.F32.BF16 R44, R152.reuse, R142, R44 ;  /* 0x0000008e982c723c */ /* 0x040fe2000004182c */
[----:B------:R-:W3:Y:S07]  /*12c90*/  LDSM.16.M88.4 R140, [R192] ;  /* 0x00000000c08c783b */ /* 0x000eee0000000200 */
[C---:B------:R-:W-:Y:S08]  /*12ca0*/  HMMA.16816.F32.BF16 R40, R152.reuse, R148, R40 ;  /* 0x000000949828723c */ /* 0x040ff00000041828 */
[----:B--2---:R-:W-:Y:S01]  /*12cb0*/  HMMA.16816.F32.BF16 R32, R152, R144, R32 ;  /* 0x000000909820723c */ /* 0x004fe20000041820 */
[----:B------:R-:W-:-:S07]  /*12cc0*/  FFMA.FTZ R50, R175, UR4, R50 ;  /* 0x00000004af327c23 */ /* 0x000fce0008010032 */
[----:B------:R-:W-:Y:S01]  /*12cd0*/  HMMA.16816.F32.BF16 R28, R152, R146, R28 ;  /* 0x00000092981c723c */ /* 0x000fe2000004181c */
[----:B------:R-:W2:Y:S01]  /*12ce0*/  LDSM.16.M88.4 R144, [R197] ;  /* 0x00000000c590783b */ /* 0x000ea20000000200 */
[----:B------:R-:W-:-:S06]  /*12cf0*/  FFMA.FTZ R46, R183, UR4, R46 ;  /* 0x00000004b72e7c23 */ /* 0x000fcc000801002e */
[----:B------:R-:W-:Y:S01]  /*12d00*/  HMMA.16816.F32.BF16 R36, R152, R150, R36 ;  /* 0x000000969824723c */ /* 0x000fe20000041824 */
[----:B------:R-:W4:Y:S01]  /*12d10*/  LDSM.16.M88.4 R148, [R203] ;  /* 0x00000000cb94783b */ /* 0x000f220000000200 */
[C---:B------:R-:W-:Y:S02]  /*12d20*/  FFMA.FTZ R177, R213.reuse, UR4, R40 ;  /* 0x00000004d5b17c23 */ /* 0x040fe40008010028 */
[----:B------:R-:W-:-:S04]  /*12d30*/  FFMA.FTZ R42, R213, UR4, R42 ;  /* 0x00000004d52a7c23 */ /* 0x000fc8000801002a */
[----:B-1----:R-:W-:Y:S01]  /*12d40*/  HMMA.16816.F32.BF16 R60, R152, R138, R60 ;  /* 0x0000008a983c723c */ /* 0x002fe2000004183c */
[----:B------:R-:W-:-:S06]  /*12d50*/  FFMA.FTZ R34, R251, UR4, R34 ;  /* 0x00000004fb227c23 */ /* 0x000fcc0008010022 */
[----:B------:R-:W-:Y:S01]  /*12d60*/  IMAD.U32 R139, RZ, RZ, UR7 ;  /* 0x00000007ff8b7e24 */ /* 0x000fe2000f8e00ff */
[----:B---3--:R-:W-:Y:S04]  /*12d70*/  HMMA.16816.F32.BF16 R16, R152, R140, R16 ;  /* 0x0000008c9810723c */ /* 0x008fe80000041810 */
[----:B------:R-:W-:-:S04]  /*12d80*/  LOP3.LUT R139, R139, 0xb1, R208, 0xfe, !PT ;  /* 0x000000b18b8b7812 */ /* 0x000fc800078efed0 */
[----:B------:R-:W-:Y:S01]  /*12d90*/  HMMA.16816.F32.BF16 R12, R152, R142, R12 ;  /* 0x0000008e980c723c */ /* 0x000fe2000004180c */
[----:B------:R-:W1:Y:S01]  /*12da0*/  LDSM.16.M88.4 R140, [R190] ;  /* 0x00000000be8c783b */ /* 0x000e620000000200 */
[----:B------:R-:W-:Y:S02]  /*12db0*/  FFMA.FTZ R38, R243, UR4, R38 ;  /* 0x00000004f3267c23 */ /* 0x000fe40008010026 */
[----:B------:R-:W-:-:S04]  /*12dc0*/  FFMA.FTZ R39, R172, UR4, R39 ;  /* 0x00000004ac277c23 */ /* 0x000fc80008010027 */
[C---:B------:R-:W-:Y:S01]  /*12dd0*/  FFMA.FTZ R63, R162.reuse, UR4, R63 ;  /* 0x00000004a23f7c23 */ /* 0x040fe2000801003f */
[C---:B--2---:R-:W-:Y:S01]  /*12de0*/  HMMA.16816.F32.BF16 R76, R152.reuse, R146, R76 ;  /* 0x00000092984c723c */ /* 0x044fe2000004184c */
[----:B------:R-:W-:Y:S01]  /*12df0*/  FFMA.FTZ R61, R162, UR4, R61 ;  /* 0x00000004a23d7c23 */ /* 0x000fe2000801003d */
[----:B------:R-:W2:Y:S02]  /*12e00*/  I2F R146, R139 ;  /* 0x0000008b00927306 */ /* 0x000ea40000201400 */
[----:B------:R-:W-:Y:S02]  /*12e10*/  FSEL R63, R63, -INF , !P1 ;  /* 0xff8000003f3f7808 */ /* 0x000fe40004800000 */
[-C--:B------:R-:W-:Y:S01]  /*12e20*/  ISETP.GE.AND P1, PT, R171, R0.reuse, PT ;  /* 0x00000000ab00720c */ /* 0x080fe20003f26270 */
[----:B------:R-:W-:Y:S01]  /*12e30*/  FFMA.FTZ R171, R175, UR4, R48 ;  /* 0x00000004afab7c23 */ /* 0x000fe20008010030 */
[----:B------:R-:W-:Y:S01]  /*12e40*/  HMMA.16816.F32.BF16 R8, R152, R156, R8 ;  /* 0x0000009c9808723c */ /* 0x000fe20000041808 */
[----:B------:R-:W-:Y:S01]  /*12e50*/  FSEL R61, R61, -INF , !P2 ;  /* 0xff8000003d3d7808 */ /* 0x000fe20005000000 */
[----:B------:R-:W-:Y:S01]  /*12e60*/  FFMA.FTZ R175, R168, UR4, R45 ;  /* 0x00000004a8af7c23 */ /* 0x000fe2000801002d */
[----:B------:R-:W-:Y:S01]  /*12e70*/  ISETP.GE.AND P2, PT, R179, R0, PT ;  /* 0x00000000b300720c */ /* 0x000fe20003f46270 */
[----:B------:R-:W-:-:S02]  /*12e80*/  IMAD.U32 R147, RZ, RZ, UR7 ;  /* 0x00000007ff937e24 */ /* 0x000fc4000f8e00ff */
[----:B------:R-:W-:Y:S02]  /*12e90*/  FFMA.FTZ R168, R168, UR4, R47 ;  /* 0x00000004a8a87c23 */ /* 0x000fe4000801002f */
[----:B------:R-:W-:Y:S01]  /*12ea0*/  IMAD.U32 R157, RZ, RZ, UR7 ;  /* 0x00000007ff9d7e24 */ /* 0x000fe2000f8e00ff */
[C---:B------:R-:W-:Y:S01]  /*12eb0*/  HMMA.16816.F32.BF16 R4, R152.reuse, R158, R4 ;  /* 0x0000009e9804723c */ /* 0x040fe20000041804 */
[----:B------:R-:W-:Y:S01]  /*12ec0*/  IMAD.U32 R156, RZ, RZ, UR7 ;  /* 0x00000007ff9c7e24 */ /* 0x000fe2000f8e00ff */
[--C-:B------:R-:W-:Y:S01]  /*12ed0*/  LOP3.LUT R178, R147, 0xb8, R208.reuse, 0xfe, !PT ;  /* 0x000000b893b27812 */ /* 0x100fe200078efed0 */
[----:B------:R-:W-:Y:S01]  /*12ee0*/  IMAD.U32 R47, RZ, RZ, UR7 ;  /* 0x00000007ff2f7e24 */ /* 0x000fe2000f8e00ff */
[--C-:B------:R-:W-:Y:S01]  /*12ef0*/  LOP3.LUT R157, R157, 0xa1, R208.reuse, 0xfe, !PT ;  /* 0x000000a19d9d7812 */ /* 0x100fe200078efed0 */
[----:B--2---:R-:W-:Y:S01]  /*12f00*/  FFMA.FTZ R25, R146, UR4, R25 ;  /* 0x0000000492197c23 */ /* 0x004fe20008010019 */
[----:B------:R-:W-:Y:S01]  /*12f10*/  LOP3.LUT R156, R156, 0xa8, R208, 0xfe, !PT ;  /* 0x000000a89c9c7812 */ /* 0x000fe200078efed0 */
[C---:B------:R-:W-:Y:S01]  /*12f20*/  FFMA.FTZ R76, R173.reuse, UR4, R76 ;  /* 0x00000004ad4c7c23 */ /* 0x040fe2000801004c */
[----:B------:R-:W-:Y:S01]  /*12f30*/  I2F R158, R157 ;  /* 0x0000009d009e7306 */ /* 0x000fe20000201400 */
[----:B------:R-:W-:Y:S01]  /*12f40*/  FFMA.FTZ R173, R173, UR4, R78 ;  /* 0x00000004adad7c23 */ /* 0x000fe2000801004e */
[C---:B----4-:R-:W-:Y:S01]  /*12f50*/  HMMA.16816.F32.BF16 R128, R152.reuse, R148, R128 ;  /* 0x000000949880723c */ /* 0x050fe20000041880 */
[----:B------:R-:W-:Y:S01]  /*12f60*/  FFMA.FTZ R77, R164, UR4, R77 ;  /* 0x00000004a44d7c23 */ /* 0x000fe2000801004d */
[----:B------:R-:W-:Y:S01]  /*12f70*/  FSEL R165, R76, -INF , !P3 ;  /* 0xff8000004ca57808 */ /* 0x000fe20005800000 */
[----:B------:R-:W-:Y:S01]  /*12f80*/  FFMA.FTZ R164, R164, UR4, R79 ;  /* 0x00000004a4a47c23 */ /* 0x000fe2000801004f */
[-C--:B------:R-:W-:Y:S01]  /*12f90*/  ISETP.GE.AND P3, PT, R179, R2.reuse, PT ;  /* 0x00000002b300720c */ /* 0x080fe20003f66270 */
[----:B------:R-:W-:Y:S01]  /*12fa0*/  FFMA.FTZ R179, R170, UR4, R41 ;  /* 0x00000004aab37c23 */ /* 0x000fe20008010029 */
[----:B------:R-:W-:Y:S01]  /*12fb0*/  FSEL R76, R173, -INF , !P4 ;  /* 0xff800000ad4c7808 */ /* 0x000fe20006000000 */
[----:B------:R-:W-:Y:S01]  /*12fc0*/  IMAD.U32 R173, RZ, RZ, UR7 ;  /* 0x00000007ffad7e24 */ /* 0x000fe2000f8e00ff */
[----:B------:R-:W-:Y:S01]  /*12fd0*/  FSEL R169, R171, -INF , !P3 ;  /* 0xff800000aba97808 */ /* 0x000fe20005800000 */
[----:B------:R-:W-:Y:S01]  /*12fe0*/  FFMA.FTZ R171, R166, UR4, R49 ;  /* 0x00000004a6ab7c23 */ /* 0x000fe20008010031 */
[-C--:B------:R-:W-:Y:S01]  /*12ff0*/  ISETP.GE.AND P4, PT, R181, R2.reuse, PT ;  /* 0x00000002b500720c */ /* 0x080fe20003f86270 */
[----:B------:R-:W2:Y:S01]  /*13000*/  I2F R159, R156 ;  /* 0x0000009c009f7306 */ /* 0x000ea20000201400 */
[----:B------:R-:W-:Y:S01]  /*13010*/  LOP3.LUT R238, R173, 0xd0, R208, 0xfe, !PT ;  /* 0x000000d0adee7812 */ /* 0x000fe200078efed0 */
[----:B------:R-:W-:Y:S01]  /*13020*/  FFMA.FTZ R173, R183, UR4, R44 ;  /* 0x00000004b7ad7c23 */ /* 0x000fe2000801002c */
[--C-:B------:R-:W-:Y:S01]  /*13030*/  LOP3.LUT R149, R174, 0xa9, R208.reuse, 0xfe, !PT ;  /* 0x000000a9ae957812 */ /* 0x100fe200078efed0 */
[----:B------:R-:W-:Y:S01]  /*13040*/  FFMA.FTZ R166, R166, UR4, R51 ;  /* 0x00000004a6a67c23 */ /* 0x000fe20008010033 */
[----:B------:R-:W-:Y:S01]  /*13050*/  FSEL R171, R171, -INF , !P4 ;  /* 0xff800000abab7808 */ /* 0x000fe20006000000 */
[C---:B-1----:R-:W-:Y:S01]  /*13060*/  HMMA.16816.F32.BF16 R72, R152.reuse, R140, R72 ;  /* 0x0000008c9848723c */ /* 0x042fe20000041848 */
[-C--:B------:R-:W-:Y:S01]  /*13070*/  ISETP.GE.AND P3, PT, R185, R2.reuse, PT ;  /* 0x00000002b900720c */ /* 0x080fe20003f66270 */
[----:B------:R-:W1:Y:S01]  /*13080*/  I2F R148, R149 ;  /* 0x0000009500947306 */ /* 0x000e620000201400 */
[----:B------:R-:W-:Y:S01]  /*13090*/  FSEL R49, R50, -INF , !P2 ;  /* 0xff80000032317808 */ /* 0x000fe20005000000 */
[----:B------:R-:W-:Y:S01]  /*130a0*/  FFMA.FTZ R183, R172, UR4, R37 ;  /* 0x00000004acb77c23 */ /* 0x000fe20008010025 */
[----:B------:R-:W-:Y:S01]  /*130b0*/  ISETP.GE.AND P4, PT, R187, R2, PT ;  /* 0x00000002bb00720c */ /* 0x000fe20003f86270 */
[----:B------:R-:W-:Y:S01]  /*130c0*/  IMAD.U32 R51, RZ, RZ, UR7 ;  /* 0x00000007ff337e24 */ /* 0x000fe2000f8e00ff */
[-C--:B------:R-:W-:Y:S01]  /*130d0*/  ISETP.GE.AND P2, PT, R185, R0.reuse, PT ;  /* 0x00000000b900720c */ /* 0x080fe20003f46270 */
[----:B------:R-:W-:Y:S01]  /*130e0*/  IMAD.U32 R141, RZ, RZ, UR7 ;  /* 0x00000007ff8d7e24 */ /* 0x000fe2000f8e00ff */
[----:B------:R-:W-:Y:S01]  /*130f0*/  FSEL R48, R164, -INF , !P1 ;  /* 0xff800000a4307808 */ /* 0x000fe20004800000 */
[----:B------:R-:W3:Y:S01]  /*13100*/  I2F R147, R178 ;  /* 0x000000b200937306 */ /* 0x000ee20000201400 */
[----:B------:R-:W-:Y:S01]  /*13110*/  LOP3.LUT R174, R174, 0xb0, R208, 0xfe, !PT ;  /* 0x000000b0aeae7812 */ /* 0x000fe200078efed0 */
[----:B------:R-:W-:Y:S01]  /*13120*/  FFMA.FTZ R185, R251, UR4, R32 ;  /* 0x00000004fbb97c23 */ /* 0x000fe20008010020 */
[----:B------:R-:W-:Y:S01]  /*13130*/  ISETP.GE.AND P1, PT, R181, R0, PT ;  /* 0x00000000b500720c */ /* 0x000fe20003f26270 */
[----:B------:R-:W-:Y:S01]  /*13140*/  FFMA.FTZ R181, R243, UR4, R36 ;  /* 0x00000004f3b57c23 */ /* 0x000fe20008010024 */
[----:B------:R-:W-:Y:S01]  /*13150*/  FSEL R173, R173, -INF , !P3 ;  /* 0xff800000adad7808 */ /* 0x000fe20005800000 */
[----:B--2---:R-:W-:Y:S01]  /*13160*/  FFMA.FTZ R28, R159, UR4, R28 ;  /* 0x000000049f1c7c23 */ /* 0x004fe2000801001c */
[----:B------:R-:W-:Y:S01]  /*13170*/  FSEL R175, R175, -INF , !P4 ;  /* 0xff800000afaf7808 */ /* 0x000fe20006000000 */
[----:B------:R-:W2:Y:S01]  /*13180*/  I2F R138, R174 ;  /* 0x000000ae008a7306 */ /* 0x000ea20000201400 */
[-C--:B------:R-:W-:Y:S01]  /*13190*/  ISETP.GE.AND P3, PT, R239, R2.reuse, PT ;  /* 0x00000002ef00720c */ /* 0x080fe20003f66270 */
[----:B-1----:R-:W-:Y:S01]  /*131a0*/  FFMA.FTZ R29, R148, UR4, R29 ;  /* 0x00000004941d7c23 */ /* 0x002fe2000801001d */
[----:B------:R-:W-:Y:S01]  /*131b0*/  FSEL R45, R46, -INF , !P2 ;  /* 0xff8000002e2d7808 */ /* 0x000fe20005000000 */
[----:B------:R-:W-:Y:S01]  /*131c0*/  FFMA.FTZ R30, R159, UR4, R30 ;  /* 0x000000049f1e7c23 */ /* 0x000fe2000801001e */
[----:B------:R-:W-:Y:S01]  /*131d0*/  ISETP.GE.AND P4, PT, R241, R2, PT ;  /* 0x00000002f100720c */ /* 0x000fe20003f86270 */
[----:B------:R-:W-:Y:S01]  /*131e0*/  FFMA.FTZ R13, R182, UR4, R13 ;  /* 0x00000004b60d7c23 */ /* 0x000fe2000801000d */
[-C--:B------:R-:W-:Y:S01]  /*131f0*/  ISETP.GE.AND P2, PT, R239, R0.reuse, PT ;  /* 0x00000000ef00720c */ /* 0x080fe20003f46270 */
[----:B------:R-:W1:Y:S01]  /*13200*/  I2F R140, R176 ;  /* 0x000000b0008c7306 */ /* 0x000e620000201400 */
[----:B------:R-:W-:Y:S01]  /*13210*/  FSEL R44, R166, -INF , !P1 ;  /* 0xff800000a62c7808 */ /* 0x000fe20004800000 */
[----:B---3--:R-:W-:Y:S01]  /*13220*/  FFMA.FTZ R20, R147, UR4, R20 ;  /* 0x0000000493147c23 */ /* 0x008fe20008010014 */
[----:B------:R-:W-:Y:S01]  /*13230*/  ISETP.GE.AND P1, PT, R187, R0, PT ;  /* 0x00000000bb00720c */ /* 0x000fe20003f26270 */
[----:B------:R-:W-:Y:S01]  /*13240*/  FFMA.FTZ R187, R158, UR4, R33 ;  /* 0x000000049ebb7c23 */ /* 0x000fe20008010021 */
[----:B------:R-:W-:Y:S01]  /*13250*/  FSEL R177, R177, -INF , !P3 ;  /* 0xff800000b1b17808 */ /* 0x000fe20005800000 */
[----:B------:R-:W-:Y:S01]  /*13260*/  FFMA.FTZ R22, R147, UR4, R22 ;  /* 0x0000000493167c23 */ /* 0x000fe20008010016 */
[----:B------:R-:W-:Y:S01]  /*13270*/  FSEL R179, R179, -INF , !P4 ;  /* 0xff800000b3b37808 */ /* 0x000fe20006000000 */
[----:B------:R-:W3:Y:S01]  /*13280*/  I2F R78, R180 ;  /* 0x000000b4004e7306 */ /* 0x000ee20000201400 */
[-C--:B------:R-:W-:Y:S01]  /*13290*/  ISETP.GE.AND P3, PT, R245, R2.reuse, PT ;  /* 0x00000002f500720c */ /* 0x080fe20003f66270 */
[----:B--2---:R-:W-:Y:S01]  /*132a0*/  FFMA.FTZ R24, R138, UR4, R24 ;  /* 0x000000048a187c23 */ /* 0x004fe20008010018 */
[----:B------:R-:W-:Y:S01]  /*132b0*/  FSEL R41, R42, -INF , !P2 ;  /* 0xff8000002a297808 */ /* 0x000fe20005000000 */
[----:B------:R-:W-:Y:S01]  /*132c0*/  FFMA.FTZ R42, R170, UR4, R43 ;  /* 0x00000004aa2a7c23 */ /* 0x000fe2000801002b */
[----:B------:R-:W-:Y:S01]  /*132d0*/  ISETP.GE.AND P4, PT, R249, R2, PT ;  /* 0x00000002f900720c */ /* 0x000fe20003f86270 */
[----:B------:R-:W-:Y:S01]  /*132e0*/  FFMA.FTZ R26, R138, UR4, R26 ;  /* 0x000000048a1a7c23 */ /* 0x000fe2000801001a */
[-C--:B------:R-:W-:Y:S01]  /*132f0*/  ISETP.GE.AND P2, PT, R245, R0.reuse, PT ;  /* 0x00000000f500720c */ /* 0x080fe20003f46270 */
[----:B------:R-:W2:Y:S01]  /*13300*/  I2F R184, R238 ;  /* 0x000000ee00b87306 */ /* 0x000ea20000201400 */
[----:B------:R-:W-:Y:S01]  /*13310*/  FSEL R40, R168, -INF , !P1 ;  /* 0xff800000a8287808 */ /* 0x000fe20004800000 */
[----:B------:R-:W-:Y:S01]  /*13320*/  IMAD.U32 R43, RZ, RZ, UR7 ;  /* 0x00000007ff2b7e24 */ /* 0x000fe2000f8e00ff */
[----:B------:R-:W-:Y:S01]  /*13330*/  LOP3.LUT R162, R141, 0xc0, R208, 0xfe, !PT ;  /* 0x000000c08da27812 */ /* 0x000fe200078efed0 */
[C---:B-1----:R-:W-:Y:S01]  /*13340*/  FFMA.FTZ R21, R140.reuse, UR4, R21 ;  /* 0x000000048c157c23 */ /* 0x042fe20008010015 */
[----:B------:R-:W-:Y:S01]  /*13350*/  ISETP.GE.AND P1, PT, R241, R0, PT ;  /* 0x00000000f100720c */ /* 0x000fe20003f26270 */
[----:B------:R-:W-:Y:S01]  /*13360*/  FFMA.FTZ R46, R140, UR4, R23 ;  /* 0x000000048c2e7c23 */ /* 0x000fe20008010017 */
[----:B------:R-:W-:Y:S01]  /*13370*/  FSEL R181, R181, -INF , !P3 ;  /* 0xff800000b5b57808 */ /* 0x000fe20005800000 */
[----:B------:R-:W1:Y:S01]  /*13380*/  I2F R141, R162 ;  /* 0x000000a2008d7306 */ /* 0x000e620000201400 */
[----:B------:R-:W-:Y:S01]  /*13390*/  FSEL R183, R183, -INF , !P4 ;  /* 0xff800000b7b77808 */ /* 0x000fe20006000000 */
[C---:B---3--:R-:W-:Y:S01]  /*133a0*/  FFMA.FTZ R17, R78.reuse, UR4, R17 ;  /* 0x000000044e117c23 */ /* 0x048fe20008010011 */
[-C--:B------:R-:W-:Y:S01]  /*133b0*/  ISETP.GE.AND P3, PT, R247, R2.reuse, PT ;  /* 0x00000002f700720c */ /* 0x080fe20003f66270 */
[----:B------:R-:W-:Y:S01]  /*133c0*/  FFMA.FTZ R50, R78, UR4, R19 ;  /* 0x000000044e327c23 */ /* 0x000fe20008010013 */
[----:B------:R-:W-:Y:S01]  /*133d0*/  FSEL R37, R38, -INF , !P2 ;  /* 0xff80000026257808 */ /* 0x000fe20005000000 */
[----:B------:R-:W-:Y:S01]  /*133e0*/  FFMA.FTZ R38, R148, UR4, R31 ;  /* 0x0000000494267c23 */ /* 0x000fe2000801001f */
[----:B------:R-:W-:Y:S01]  /*133f0*/  ISETP.GE.AND P4, PT, R157, R2, PT ;  /* 0x000000029d00720c */ /* 0x000fe20003f86270 */
[----:B------:R-:W-:Y:S01]  /*13400*/  IMAD.U32 R31, RZ, RZ, UR7 ;  /* 0x00000007ff1f7e24 */ /* 0x000fe2000f8e00ff */
[-C--:B------:R-:W-:Y:S01]  /*13410*/  ISETP.GE.AND P2, PT, R247, R0.reuse, PT ;  /* 0x00000000f700720c */ /* 0x080fe20003f46270 */
[----:B--2---:R-:W-:Y:S01]  /*13420*/  FFMA.FTZ R8, R184, UR4, R8 ;  /* 0x00000004b8087c23 */ /* 0x004fe20008010008 */
[----:B------:R-:W-:Y:S01]  /*13430*/  FSEL R36, R42, -INF , !P1 ;  /* 0xff8000002a247808 */ /* 0x000fe20004800000 */
[----:B------:R-:W-:Y:S01]  /*13440*/  FFMA.FTZ R42, R146, UR4, R27 ;  /* 0x00000004922a7c23 */ /* 0x000fe2000801001b */
[----:B------:R-:W-:Y:S01]  /*13450*/  LOP3.LUT R79, R167, 0xc8, R208, 0xfe, !PT ;  /* 0x000000c8a74f7812 */ /* 0x000fe200078efed0 */
[----:B------:R-:W-:Y:S01]  /*13460*/  FFMA.FTZ R10, R184, UR4, R10 ;  /* 0x00000004b80a7c23 */ /* 0x000fe2000801000a */
[----:B------:R-:W-:Y:S01]  /*13470*/  ISETP.GE.AND P1, PT, R249, R0, PT ;  /* 0x00000000f900720c */ /* 0x000fe20003f26270 */
[----:B-1----:R-:W-:Y:S01]  /*13480*/  FFMA.FTZ R16, R141, UR4, R16 ;  /* 0x000000048d107c23 */ /* 0x002fe20008010010 */
[----:B------:R-:W-:Y:S01]  /*13490*/  FSEL R185, R185, -INF , !P3 ;  /* 0xff800000b9b97808 */ /* 0x000fe20005800000 */
[----:B------:R-:W-:Y:S01]  /*134a0*/  FFMA.FTZ R18, R141, UR4, R18 ;  /* 0x000000048d127c23 */ /* 0x000fe20008010012 */
[----:B------:R-:W-:Y:S01]  /*134b0*/  FSEL R187, R187, -INF , !P4 ;  /* 0xff800000bbbb7808 */ /* 0x000fe20006000000 */
[C---:B------:R-:W-:Y:S01]  /*134c0*/  HMMA.16816.F32.BF16 R68, R152.reuse, R142, R68 ;  /* 0x0000008e9844723c */ /* 0x040fe20000041844 */
[-C--:B------:R-:W-:Y:S01]  /*134d0*/  ISETP.GE.AND P3, PT, R156, R2.reuse, PT ;  /* 0x000000029c00720c */ /* 0x080fe20003f66270 */
[----:B------:R-:W-:Y:S01]  /*134e0*/  IMAD.U32 R245, RZ, RZ, UR7 ;  /* 0x00000007fff57e24 */ /* 0x000fe2000f8e00ff */
[----:B------:R-:W-:Y:S01]  /*134f0*/  FSEL R33, R34, -INF , !P2 ;  /* 0xff80000022217808 */ /* 0x000fe20005000000 */
[----:B------:R-:W-:Y:S01]  /*13500*/  FFMA.FTZ R34, R158, UR4, R35 ;  /* 0x000000049e227c23 */ /* 0x000fe20008010023 */
[----:B------:R-:W-:Y:S01]  /*13510*/  ISETP.GE.AND P4, PT, R149, R2, PT ;  /* 0x000000029500720c */ /* 0x000fe20003f86270 */
[----:B------:R-:W-:Y:S01]  /*13520*/  IMAD.U32 R247, RZ, RZ, UR7 ;  /* 0x00000007fff77e24 */ /* 0x000fe2000f8e00ff */
[----:B------:R-:W-:Y:S01]  /*13530*/  ISETP.GE.AND P2, PT, R156, R0, PT ;  /* 0x000000009c00720c */ /* 0x000fe20003f46270 */
[C---:B------:R-:W-:Y:S01]  /*13540*/  HMMA.16816.F32.BF16 R64, R152.reuse, R136, R64 ;  /* 0x000000889840723c */ /* 0x040fe20000041840 */
[----:B------:R-:W-:Y:S01]  /*13550*/  FSEL R167, R77, -INF , !P5 ;  /* 0xff8000004da77808 */ /* 0x000fe20006800000 */
[----:B------:R-:W-:Y:S01]  /*13560*/  IMAD.U32 R251, RZ, RZ, UR7 ;  /* 0x00000007fffb7e24 */ /* 0x000fe2000f8e00ff */
[----:B------:R-:W1:Y:S01]  /*13570*/  I2F R77, R79 ;  /* 0x0000004f004d7306 */ /* 0x000e620000201400 */
[----:B------:R-:W-:Y:S01]  /*13580*/  FSEL R32, R39, -INF , !P1 ;  /* 0xff80000027207808 */ /* 0x000fe20004800000 */
[----:B------:R-:W-:Y:S01]  /*13590*/  IMAD.U32 R39, RZ, RZ, UR7 ;  /* 0x00000007ff277e24 */ /* 0x000fe2000f8e00ff */
[----:B------:R-:W-:Y:S01]  /*135a0*/  LOP3.LUT R242, R51, 0xd1, R208, 0xfe, !PT ;  /* 0x000000d133f27812 */ /* 0x000fe200078efed0 */
[----:B------:R-:W-:Y:S01]  /*135b0*/  FFMA.FTZ R182, R182, UR4, R15 ;  /* 0x00000004b6b67c23 */ /* 0x000fe2000801000f */
[----:B------:R-:W-:Y:S01]  /*135c0*/  FSEL R213, R28, -INF , !P3 ;  /* 0xff8000001cd57808 */ /* 0x000fe20005800000 */
[----:B------:R-:W-:Y:S01]  /*135d0*/  FFMA.FTZ R137, R163, UR4, R56 ;  /* 0x00000004a3897c23 */ /* 0x000fe20008010038 */
[----:B------:R-:W-:Y:S01]  /*135e0*/  FSEL R29, R29, -INF , !P4 ;  /* 0xff8000001d1d7808 */ /* 0x000fe20006000000 */
[----:B------:R-:W2:Y:S01]  /*135f0*/  I2F R210, R242 ;  /* 0x000000f200d27306 */ /* 0x000ea20000201400 */
[-C--:B------:R-:W-:Y:S01]  /*13600*/  ISETP.GE.AND P3, PT, R174, R2.reuse, PT ;  /* 0x00000002ae00720c */ /* 0x080fe20003f66270 */
[----:B------:R-:W-:Y:S01]  /*13610*/  HMMA.16816.F32.BF16 R124, R152, R150, R124 ;  /* 0x00000096987c723c */ /* 0x000fe2000004187c */
[----:B------:R-:W-:Y:S01]  /*13620*/  FSEL R35, R30, -INF , !P2 ;  /* 0xff8000001e237808 */ /* 0x000fe20005000000 */
[----:B------:R-:W-:Y:S01]  /*13630*/  IMAD.U32 R15, RZ, RZ, UR7 ;  /* 0x00000007ff0f7e24 */ /* 0x000fe2000f8e00ff */
[----:B------:R-:W-:-:S02]  /*13640*/  ISETP.GE.AND P4, PT, R139, R2, PT ;  /* 0x000000028b00720c */ /* 0x000fc40003f86270 */
[-C--:B------:R-:W-:Y:S01]  /*13650*/  ISETP.GE.AND P2, PT, R174, R0.reuse, PT ;  /* 0x00000000ae00720c */ /* 0x080fe20003f46270 */
[----:B-1----:R-:W-:Y:S01]  /*13660*/  FFMA.FTZ R12, R77, UR4, R12 ;  /* 0x000000044d0c7c23 */ /* 0x002fe2000801000c */
[----:B------:R-:W-:Y:S01]  /*13670*/  ISETP.GE.AND P1, PT, R157, R0, PT ;  /* 0x000000009d00720c */ /* 0x000fe20003f26270 */
[----:B------:R-:W-:Y:S01]  /*13680*/  FFMA.FTZ R14, R77, UR4, R14 ;  /* 0x000000044d0e7c23 */ /* 0x000fe2000801000e */
[--C-:B------:R-:W-:Y:S01]  /*13690*/  LOP3.LUT R148, R31, 0x1, R208.reuse, 0xfe, !PT ;  /* 0x000000011f947812 */ /* 0x100fe200078efed0 */
[----:B------:R-:W-:Y:S01]  /*136a0*/  IMAD.U32 R77, RZ, RZ, UR7 ;  /* 0x00000007ff4d7e24 */ /* 0x000fe2000f8e00ff */
[--C-:B------:R-:W-:Y:S01]  /*136b0*/  LOP3.LUT R244, R51, 0xd8, R208.reuse, 0xfe, !PT ;  /* 0x000000d833f47812 */ /* 0x100fe200078efed0 */
[----:B------:R-:W-:Y:S01]  /*136c0*/  HMMA.16816.F32.BF16 R80, R152, R144, R80 ;  /* 0x000000909850723c */ /* 0x000fe20000041850 */
[--C-:B------:R-:W-:Y:S01]  /*136d0*/  LOP3.LUT R248, R47, 0xd9, R208.reuse, 0xfe, !PT ;  /* 0x000000d92ff87812 */ /* 0x100fe200078efed0 */
[----:B--2---:R-:W-:Y:S01]  /*136e0*/  FFMA.FTZ R9, R210, UR4, R9 ;  /* 0x00000004d2097c23 */ /* 0x004fe20008010009 */
[----:B------:R-:W-:Y:S01]  /*136f0*/  LOP3.LUT R30, R39, 0xf8, R208, 0xfe, !PT ;  /* 0x000000f8271e7812 */ /* 0x000fe200078efed0 */
[----:B------:R-:W1:Y:S01]  /*13700*/  I2F R240, R244 ;  /* 0x000000f400f07306 */ /* 0x000e620000201400 */
[----:B------:R-:W-:-:S02]  /*13710*/  FSEL R31, R24, -INF , !P3 ;  /* 0xff800000181f7808 */ /* 0x000fc40005800000 */
[----:B------:R-:W-:Y:S02]  /*13720*/  FSEL R27, R25, -INF , !P4 ;  /* 0xff800000191b7808 */ /* 0x000fe40006000000 */
[-C--:B------:R-:W-:Y:S02]  /*13730*/  ISETP.GE.AND P3, PT, R178, R2.reuse, PT ;  /* 0x00000002b200720c */ /* 0x080fe40003f66270 */
[----:B------:R-:W-:Y:S01]  /*13740*/  FSEL R39, R26, -INF , !P2 ;  /* 0xff8000001a277808 */ /* 0x000fe20005000000 */
[----:B------:R-:W2:Y:S01]  /*13750*/  I2F R168, R248 ;  /* 0x000000f800a87306 */ /* 0x000ea20000201400 */
[----:B------:R-:W-:Y:S02]  /*13760*/  ISETP.GE.AND P4, PT, R176, R2, PT ;  /* 0x00000002b000720c */ /* 0x000fe40003f86270 */
[----:B------:R-:W-:Y:S02]  /*13770*/  ISETP.GE.AND P2, PT, R178, R0, PT ;  /* 0x00000000b200720c */ /* 0x000fe40003f46270 */
[----:B------:R-:W-:-:S02]  /*13780*/  FSEL R34, R34, -INF , !P1 ;  /* 0xff80000022227808 */ /* 0x000fc40004800000 */
[----:B------:R-:W-:Y:S01]  /*13790*/  ISETP.GE.AND P1, PT, R149, R0, PT ;  /* 0x000000009500720c */ /* 0x000fe20003f26270 */
[C---:B-1----:R-:W-:Y:S01]  /*137a0*/  FFMA.FTZ R4, R240.reuse, UR4, R4 ;  /* 0x00000004f0047c23 */ /* 0x042fe20008010004 */
[----:B------:R-:W-:Y:S01]  /*137b0*/  LOP3.LUT R250, R47, 0xe0, R208, 0xfe, !PT ;  /* 0x000000e02ffa7812 */ /* 0x000fe200078efed0 */
[----:B------:R-:W-:Y:S01]  /*137c0*/  FFMA.FTZ R6, R240, UR4, R6 ;  /* 0x00000004f0067c23 */ /* 0x000fe20008010006 */
[C-C-:B------:R-:W-:Y:S01]  /*137d0*/  LOP3.LUT R246, R43.reuse, 0xe1, R208.reuse, 0xfe, !PT ;  /* 0x000000e12bf67812 */ /* 0x140fe200078efed0 */
[----:B------:R-:W-:Y:S01]  /*137e0*/  I2F R239, R30 ;  /* 0x0000001e00ef7306 */ /* 0x000fe20000201400 */
[C-C-:B------:R-:W-:Y:S02]  /*137f0*/  LOP3.LUT R172, R43.reuse, 0xe8, R208.reuse, 0xfe, !PT ;  /* 0x000000e82bac7812 */ /* 0x140fe400078efed0 */
[C-C-:B------:R-:W-:Y:S01]  /*13800*/  LOP3.LUT R156, R43.reuse, 0x8, R208.reuse, 0xfe, !PT ;  /* 0x000000082b9c7812 */ /* 0x140fe200078efed0 */
[C---:B--2---:R-:W-:Y:S01]  /*13810*/  FFMA.FTZ R5, R168.reuse, UR4, R5 ;  /* 0x00000004a8057c23 */ /* 0x044fe20008010005 */
[----:B------:R-:W-:Y:S01]  /*13820*/  LOP3.LUT R26, R43, 0x9, R208, 0xfe, !PT ;  /* 0x000000092b1a7812 */ /* 0x000fe200078efed0 */
[----:B------:R-:W-:Y:S01]  /*13830*/  FFMA.FTZ R140, R168, UR4, R7 ;  /* 0x00000004a88c7c23 */ /* 0x000fe20008010007 */
[----:B------:R-:W-:Y:S01]  /*13840*/  FSEL R25, R20, -INF , !P3 ;  /* 0xff80000014197808 */ /* 0x000fe20005800000 */
[----:B------:R-:W1:Y:S01]  /*13850*/  I2F R170, R250 ;  /* 0x000000fa00aa7306 */ /* 0x000e620000201400 */
[----:B------:R-:W-:Y:S01]  /*13860*/  FSEL R23, R21, -INF , !P4 ;  /* 0xff80000015177808 */ /* 0x000fe20006000000 */
[----:B------:R-:W-:Y:S01]  /*13870*/  IMAD.U32 R7, RZ, RZ, UR7 ;  /* 0x00000007ff077e24 */ /* 0x000fe2000f8e00ff */
[----:B------:R-:W-:-:S02]  /*13880*/  ISETP.GE.AND P3, PT, R162, R2, PT ;  /* 0x00000002a200720c */ /* 0x000fc40003f66270 */
[----:B------:R-:W-:Y:S02]  /*13890*/  FSEL R43, R22, -INF , !P2 ;  /* 0xff800000162b7808 */ /* 0x000fe40005000000 */
[----:B------:R-:W-:Y:S01]  /*138a0*/  ISETP.GE.AND P4, PT, R180, R2, PT ;  /* 0x00000002b400720c */ /* 0x000fe20003f86270 */
[----:B------:R-:W2:Y:S01]  /*138b0*/  I2F R166, R246 ;  /* 0x000000f600a67306 */ /* 0x000ea20000201400 */
[-C--:B------:R-:W-:Y:S02]  /*138c0*/  ISETP.GE.AND P2, PT, R162, R0.reuse, PT ;  /* 0x00000000a200720c */ /* 0x080fe40003f46270 */
[----:B------:R-:W-:Y:S02]  /*138d0*/  FSEL R38, R38, -INF , !P1 ;  /* 0xff80000026267808 */ /* 0x000fe40004800000 */
[----:B------:R-:W-:Y:S02]  /*138e0*/  ISETP.GE.AND P1, PT, R139, R0, PT ;  /* 0x000000008b00720c */ /* 0x000fe40003f26270 */
[C---:B------:R-:W-:Y:S01]  /*138f0*/  LOP3.LUT R146, R47.reuse, 0x10, R208, 0xfe, !PT ;  /* 0x000000102f927812 */ /* 0x040fe200078efed0 */
[----:B-1----:R-:W-:Y:S01]  /*13900*/  FFMA.FTZ R72, R170, UR4, R72 ;  /* 0x00000004aa487c23 */ /* 0x002fe20008010048 */
[----:B------:R-:W-:Y:S01]  /*13910*/  LOP3.LUT R158, R47, 0x11, R208, 0xfe, !PT ;  /* 0x000000112f9e7812 */ /* 0x000fe200078efed0 */
[----:B------:R-:W-:Y:S01]  /*13920*/  I2F R241, R172 ;  /* 0x000000ac00f17306 */ /* 0x000fe20000201400 */
[----:B------:R-:W-:-:S02]  /*13930*/  FSEL R21, R16, -INF , !P3 ;  /* 0xff80000010157808 */ /* 0x000fc40005800000 */
[----:B------:R-:W-:Y:S02]  /*13940*/  FSEL R17, R17, -INF , !P4 ;  /* 0xff80000011117808 */ /* 0x000fe40006000000 */
[CC--:B------:R-:W-:Y:S01]  /*13950*/  ISETP.GE.AND P3, PT, R79.reuse, R2.reuse, PT ;  /* 0x000000024f00720c */ /* 0x0c0fe20003f66270 */
[----:B--2---:R-:W-:Y:S01]  /*13960*/  FFMA.FTZ R73, R166, UR4, R73 ;  /* 0x00000004a6497c23 */ /* 0x004fe20008010049 */
[----:B------:R-:W-:Y:S01]  /*13970*/  FSEL R47, R18, -INF , !P2 ;  /* 0xff800000122f7808 */ /* 0x000fe20005000000 */
[----:B------:R-:W-:Y:S01]  /*13980*/  FFMA.FTZ R75, R166, UR4, R75 ;  /* 0x00000004a64b7c23 */ /* 0x000fe2000801004b */
[----:B------:R-:W-:Y:S01]  /*13990*/  ISETP.GE.AND P4, PT, R186, R2, PT ;  /* 0x00000002ba00720c */ /* 0x000fe20003f86270 */
[----:B------:R-:W1:Y:S01]  /*139a0*/  I2F R249, R156 ;  /* 0x0000009c00f97306 */ /* 0x000e620000201400 */
[-C--:B------:R-:W-:Y:S01]  /*139b0*/  ISETP.GE.AND P2, PT, R79, R0.reuse, PT ;  /* 0x000000004f00720c */ /* 0x080fe20003f46270 */
[----:B------:R-:W-:Y:S01]  /*139c0*/  FFMA.FTZ R79, R210, UR4, R11 ;  /* 0x00000004d24f7c23 */ /* 0x000fe2000801000b */
[----:B------:R-:W-:Y:S01]  /*139d0*/  FSEL R42, R42, -INF , !P1 ;  /* 0xff8000002a2a7808 */ /* 0x000fe20004800000 */
[----:B------:R-:W-:Y:S01]  /*139e0*/  IMAD.U32 R11, RZ, RZ, UR7 ;  /* 0x00000007ff0b7e24 */ /* 0x000fe2000f8e00ff */
[----:B------:R-:W-:-:S02]  /*139f0*/  ISETP.GE.AND P1, PT, R176, R0, PT ;  /* 0x00000000b000720c */ /* 0x000fc40003f26270 */
[C-C-:B------:R-:W-:Y:S01]  /*13a00*/  LOP3.LUT R176, R51.reuse, 0x18, R208.reuse, 0xfe, !PT ;  /* 0x0000001833b07812 */ /* 0x140fe200078efed0 */
[----:B------:R-:W-:Y:S01]  /*13a10*/  I2F R24, R148 ;  /* 0x0000009400187306 */ /* 0x000fe20000201400 */
[----:B------:R-:W-:Y:S02]  /*13a20*/  LOP3.LUT R174, R51, 0x19, R208, 0xfe, !PT ;  /* 0x0000001933ae7812 */ /* 0x000fe400078efed0 */
[----:B------:R-:W-:Y:S02]  /*13a30*/  FSEL R159, R12, -INF , !P3 ;  /* 0xff8000000c9f7808 */ /* 0x000fe40005800000 */
[----:B------:R-:W-:Y:S02]  /*13a40*/  FSEL R157, R13, -INF , !P4 ;  /* 0xff8000000d9d7808 */ /* 0x000fe40006000000 */
[-C--:B------:R-:W-:Y:S01]  /*13a50*/  ISETP.GE.AND P3, PT, R238, R2.reuse, PT ;  /* 0x00000002ee00720c */ /* 0x080fe20003f66270 */
[----:B------:R-:W2:Y:S01]  /*13a60*/  I2F R22, R146 ;  /* 0x0000009200167306 */ /* 0x000ea20000201400 */
[----:B------:R-:W-:Y:S01]  /*13a70*/  FSEL R51, R14, -INF , !P2 ;  /* 0xff8000000e337808 */ /* 0x000fe20005000000 */
[----:B-1----:R-:W-:Y:S01]  /*13a80*/  FFMA.FTZ R163, R249, UR4, R52 ;  /* 0x00000004f9a37c23 */ /* 0x002fe20008010034 */
[----:B------:R-:W-:-:S02]  /*13a90*/  ISETP.GE.AND P4, PT, R242, R2, PT ;  /* 0x00000002f200720c */ /* 0x000fc40003f86270 */
[----:B------:R-:W-:Y:S02]  /*13aa0*/  ISETP.GE.AND P2, PT, R238, R0, PT ;  /* 0x00000000ee00720c */ /* 0x000fe40003f46270 */
[----:B------:R-:W-:Y:S01]  /*13ab0*/  FSEL R149, R8, -INF , !P3 ;  /* 0xff80000008957808 */ /* 0x000fe20005800000 */
[----:B------:R-:W-:Y:S01]  /*13ac0*/  FFMA.FTZ R8, R241, UR4, R68 ;  /* 0x00000004f1087c23 */ /* 0x000fe20008010044 */
[----:B------:R-:W-:Y:S01]  /*13ad0*/  FSEL R147, R9, -INF , !P4 ;  /* 0xff80000009937808 */ /* 0x000fe20006000000 */
[----:B------:R-:W-:Y:S01]  /*13ae0*/  IMAD.U32 R9, RZ, RZ, UR7 ;  /* 0x00000007ff097e24 */ /* 0x000fe2000f8e00ff */
[-C--:B------:R-:W-:Y:S01]  /*13af0*/  ISETP.GE.AND P3, PT, R244, R2.reuse, PT ;  /* 0x00000002f400720c */ /* 0x080fe20003f66270 */
[----:B------:R-:W-:Y:S01]  /*13b00*/  I2F R16, R158 ;  /* 0x0000009e00107306 */ /* 0x000fe20000201400 */
[----:B------:R-:W-:Y:S01]  /*13b10*/  FSEL R78, R10, -INF , !P2 ;  /* 0xff8000000a4e7808 */ /* 0x000fe20005000000 */
[----:B------:R-:W-:Y:S01]  /*13b20*/  FFMA.FTZ R10, R241, UR4, R70 ;  /* 0x00000004f10a7c23 */ /* 0x000fe20008010046 */
[----:B------:R-:W-:Y:S01]  /*13b30*/  ISETP.GE.AND P4, PT, R248, R2, PT ;  /* 0x00000002f800720c */ /* 0x000fe20003f86270 */
[----:B--2---:R-:W-:Y:S01]  /*13b40*/  FFMA.FTZ R128, R22, UR4, R128 ;  /* 0x0000000416807c23 */ /* 0x004fe20008010080 */
[----:B------:R-:W-:Y:S01]  /*13b50*/  ISETP.GE.AND P2, PT, R244, R0, PT ;  /* 0x00000000f400720c */ /* 0x000fe20003f46270 */
[----:B------:R-:W-:Y:S01]  /*13b60*/  FFMA.FTZ R57, R24, UR4, R57 ;  /* 0x0000000418397c23 */ /* 0x000fe20008010039 */
[----:B------:R-:W-:Y:S01]  /*13b70*/  FSEL R139, R4, -INF , !P3 ;  /* 0xff800000048b7808 */ /* 0x000fe20005800000 */
[----:B------:R-:W-:Y:S01]  /*13b80*/  FFMA.FTZ R4, R170, UR4, R74 ;  /* 0x00000004aa047c23 */ /* 0x000fe2000801004a */
[----:B------:R-:W-:Y:S01]  /*13b90*/  FSEL R141, R5, -INF , !P4 ;  /* 0xff800000058d7808 */ /* 0x000fe20006000000 */
[----:B------:R-:W-:Y:S01]  /*13ba0*/  IMAD.U32 R5, RZ, RZ, UR7 ;  /* 0x00000007ff057e24 */ /* 0x000fe2000f8e00ff */
[----:B------:R-:W-:Y:S01]  /*13bb0*/  ISETP.GE.AND P3, PT, R250, R2, PT ;  /* 0x00000002fa00720c */ /* 0x000fe20003f66270 */
[----:B------:R-:W1:Y:S01]  /*13bc0*/  I2F R19, R176 ;  /* 0x000000b000137306 */ /* 0x000e620000201400 */
[----:B------:R-:W-:-:S02]  /*13bd0*/  FSEL R138, R6, -INF , !P2 ;  /* 0xff800000068a7808 */ /* 0x000fc40005000000 */
[----:B------:R-:W-:Y:S02]  /*13be0*/  ISETP.GE.AND P2, PT, R250, R0, PT ;  /* 0x00000000fa00720c */ /* 0x000fe40003f46270 */
[----:B------:R-:W-:Y:S02]  /*13bf0*/  FSEL R74, R72, -INF , !P3 ;  /* 0xff800000484a7808 */ /* 0x000fe40005800000 */
[--C-:B------:R-:W-:Y:S01]  /*13c00*/  LOP3.LUT R168, R7, 0x31, R208.reuse, 0xfe, !PT ;  /* 0x0000003107a87812 */ /* 0x100fe200078efed0 */
[----:B------:R-:W2:Y:S01]  /*13c10*/  I2F R20, R26 ;  /* 0x0000001a00147306 */ /* 0x000ea20000201400 */
[C-C-:B------:R-:W-:Y:S02]  /*13c20*/  LOP3.LUT R170, R5.reuse, 0x38, R208.reuse, 0xfe, !PT ;  /* 0x0000003805aa7812 */ /* 0x140fe400078efed0 */
[----:B------:R-:W-:Y:S02]  /*13c30*/  FSEL R72, R4, -INF , !P2 ;  /* 0xff80000004487808 */ /* 0x000fe40005000000 */
[----:B------:R-:W-:-:S02]  /*13c40*/  LOP3.LUT R166, R5, 0x39, R208, 0xfe, !PT ;  /* 0x0000003905a67812 */ /* 0x000fc400078efed0 */
[----:B------:R-:W3:Y:S01]  /*13c50*/  LDSM.16.M88.4 R4, [R202] ;  /* 0x00000000ca04783b */ /* 0x000ee20000000200 */
[----:B------:R-:W-:Y:S01]  /*13c60*/  LOP3.LUT R245, R245, 0xe9, R208, 0xfe, !PT ;  /* 0x000000e9f5f57812 */ /* 0x000fe200078efed0 */
[----:B-1----:R-:W-:Y:S01]  /*13c70*/  FFMA.FTZ R249, R19, UR4, R124 ;  /* 0x0000000413f97c23 */ /* 0x002fe2000801007c */
[----:B------:R-:W-:Y:S01]  /*13c80*/  FSEL R46, R46, -INF , !P1 ;  /* 0xff8000002e2e7808 */ /* 0x000fe20004800000 */
[----:B------:R-:W1:Y:S01]  /*13c90*/  I2F R12, R174 ;  /* 0x000000ae000c7306 */ /* 0x000e620000201400 */
[-C--:B------:R-:W-:Y:S02]  /*13ca0*/  ISETP.GE.AND P1, PT, R180, R0.reuse, PT ;  /* 0x00000000b400720c */ /* 0x080fe40003f26270 */
[--C-:B------:R-:W-:Y:S02]  /*13cb0*/  LOP3.LUT R247, R247, 0xf0, R208.reuse, 0xfe, !PT ;  /* 0x000000f0f7f77812 */ /* 0x100fe400078efed0 */
[----:B------:R-:W-:Y:S01]  /*13cc0*/  FSEL R50, R50, -INF , !P1 ;  /* 0xff80000032327808 */ /* 0x000fe20004800000 */
[----:B--2---:R-:W-:Y:S01]  /*13cd0*/  FFMA.FTZ R53, R20, UR4, R53 ;  /* 0x0000000414357c23 */ /* 0x004fe20008010035 */
[----:B------:R-:W-:Y:S01]  /*13ce0*/  ISETP.GE.AND P1, PT, R186, R0, PT ;  /* 0x00000000ba00720c */ /* 0x000fe20003f26270 */
[----:B------:R-:W2:Y:S01]  /*13cf0*/  I2F R164, R245 ;  /* 0x000000f500a47306 */ /* 0x000ea20000201400 */
[----:B------:R-:W-:-:S02]  /*13d00*/  LOP3.LUT R251, R251, 0xf1, R208, 0xfe, !PT ;  /* 0x000000f1fbfb7812 */ /* 0x000fc400078efed0 */
[----:B------:R-:W-:Y:S02]  /*13d10*/  LOP3.LUT R180, R77, 0x20, R208, 0xfe, !PT ;  /* 0x000000204db47812 */ /* 0x000fe400078efed0 */
[----:B------:R-:W-:Y:S02]  /*13d20*/  FSEL R77, R182, -INF , !P1 ;  /* 0xff800000b64d7808 */ /* 0x000fe40004800000 */
[----:B------:R-:W-:Y:S01]  /*13d30*/  ISETP.GE.AND P1, PT, R242, R0, PT ;  /* 0x00000000f200720c */ /* 0x000fe20003f26270 */
[----:B------:R-:W4:Y:S01]  /*13d40*/  I2F R243, R247 ;  /* 0x000000f700f37306 */ /* 0x000f220000201400 */
[----:B------:R-:W-:Y:S01]  /*13d50*/  ISETP.GE.AND P3, PT, R172, R2, PT ;  /* 0x00000002ac00720c */ /* 0x000fe20003f66270 */
[----:B-1----:R-:W-:Y:S01]  /*13d60*/  FFMA.FTZ R125, R12, UR4, R125 ;  /* 0x000000040c7d7c23 */ /* 0x002fe2000801007d */
[----:B------:R-:W-:Y:S01]  /*13d70*/  FSEL R79, R79, -INF , !P1 ;  /* 0xff8000004f4f7808 */ /* 0x000fe20004800000 */
[----:B------:R-:W-:Y:S01]  /*13d80*/  IMAD.U32 R12, RZ, RZ, UR7 ;  /* 0x00000007ff0c7e24 */ /* 0x000fe2000f8e00ff */
[----:B------:R-:W-:-:S02]  /*13d90*/  ISETP.GE.AND P1, PT, R248, R0, PT ;  /* 0x00000000f800720c */ /* 0x000fc40003f26270 */
[-C--:B------:R-:W-:Y:S01]  /*13da0*/  ISETP.GE.AND P2, PT, R172, R0.reuse, PT ;  /* 0x00000000ac00720c */ /* 0x080fe20003f46270 */
[----:B------:R-:W1:Y:S01]  /*13db0*/  I2F R28, R251 ;  /* 0x000000fb001c7306 */ /* 0x000e620000201400 */
[----:B------:R-:W-:Y:S01]  /*13dc0*/  FSEL R70, R8, -INF , !P3 ;  /* 0xff80000008467808 */ /* 0x000fe20005800000 */
[----:B--2---:R-:W-:Y:S01]  /*13dd0*/  FFMA.FTZ R8, R164, UR4, R69 ;  /* 0x00000004a4087c23 */ /* 0x004fe20008010045 */
[----:B------:R-:W-:Y:S01]  /*13de0*/  FSEL R140, R140, -INF , !P1 ;  /* 0xff8000008c8c7808 */ /* 0x000fe20004800000 */
[----:B------:R-:W-:Y:S01]  /*13df0*/  FFMA.FTZ R164, R164, UR4, R71 ;  /* 0x00000004a4a47c23 */ /* 0x000fe20008010047 */
[C---:B------:R-:W-:Y:S02]  /*13e00*/  ISETP.GE.AND P1, PT, R246.reuse, R0, PT ;  /* 0x00000000f600720c */ /* 0x040fe40003f26270 */
[-C--:B------:R-:W-:Y:S01]  /*13e10*/  ISETP.GE.AND P5, PT, R245, R2.reuse, PT ;  /* 0x00000002f500720c */ /* 0x080fe20003fa6270 */
[----:B------:R-:W2:Y:S01]  /*13e20*/  I2F R13, R180 ;  /* 0x000000b4000d7306 */ /* 0x000ea20000201400 */
[----:B------:R-:W-:-:S02]  /*13e30*/  ISETP.GE.AND P4, PT, R246, R2, PT ;  /* 0x00000002f600720c */ /* 0x000fc40003f86270 */
[----:B------:R-:W-:Y:S01]  /*13e40*/  FSEL R69, R10, -INF , !P2 ;  /* 0xff8000000a457808 */ /* 0x000fe20005000000 */
[----:B----4-:R-:W-:Y:S01]  /*13e50*/  FFMA.FTZ R10, R243, UR4, R66 ;  /* 0x00000004f30a7c23 */ /* 0x010fe20008010042 */
[----:B------:R-:W-:Y:S01]  /*13e60*/  FSEL R68, R75, -INF , !P1 ;  /* 0xff8000004b447808 */ /* 0x000fe20004800000 */
[C---:B---3--:R-:W-:Y:S01]  /*13e70*/  HMMA.16816.F32.BF16 R120, R152.reuse, R4, R120 ;  /* 0x000000049878723c */ /* 0x048fe20000041878 */
[-C--:B------:R-:W-:Y:S01]  /*13e80*/  ISETP.GE.AND P3, PT, R247, R0.reuse, PT ;  /* 0x00000000f700720c */ /* 0x080fe20003f66270 */
[----:B-1----:R-:W-:Y:S01]  /*13e90*/  FFMA.FTZ R75, R28, UR4, R65 ;  /* 0x000000041c4b7c23 */ /* 0x002fe20008010041 */
[----:B------:R-:W-:Y:S01]  /*13ea0*/  FSEL R71, R8, -INF , !P5 ;  /* 0xff80000008477808 */ /* 0x000fe20006800000 */
[----:B------:R-:W-:Y:S01]  /*13eb0*/  FFMA.FTZ R8, R243, UR4, R64 ;  /* 0x00000004f3087c23 */ /* 0x000fe20008010040 */
[----:B------:R-:W-:Y:S01]  /*13ec0*/  FSEL R73, R73, -INF , !P4 ;  /* 0xff80000049497808 */ /* 0x000fe20006000000 */
[----:B------:R-:W-:Y:S01]  /*13ed0*/  FFMA.FTZ R67, R28, UR4, R67 ;  /* 0x000000041c437c23 */ /* 0x000fe20008010043 */
[----:B------:R-:W-:Y:S01]  /*13ee0*/  ISETP.GE.AND P1, PT, R245, R0, PT ;  /* 0x00000000f500720c */ /* 0x000fe20003f26270 */
[----:B------:R-:W-:Y:S01]  /*13ef0*/  FFMA.FTZ R4, R239, UR4, R60 ;  /* 0x00000004ef047c23 */ /* 0x000fe2000801003c */
[-C--:B------:R-:W-:Y:S01]  /*13f00*/  ISETP.GE.AND P4, PT, R247, R2.reuse, PT ;  /* 0x00000002f700720c */ /* 0x080fe20003f86270 */
[----:B------:R-:W-:Y:S01]  /*13f10*/  FFMA.FTZ R60, R239, UR4, R62 ;  /* 0x00000004ef3c7c23 */ /* 0x000fe2000801003e */
[----:B------:R-:W-:Y:S01]  /*13f20*/  FSEL R65, R10, -INF , !P3 ;  /* 0xff8000000a417808 */ /* 0x000fe20005800000 */
[----:B------:R-:W-:Y:S01]  /*13f30*/  IMAD.U32 R5, RZ, RZ, UR7 ;  /* 0x00000007ff057e24 */ /* 0x000fe2000f8e00ff */
[C---:B------:R-:W-:Y:S01]  /*13f40*/  ISETP.GE.AND P5, PT, R251.reuse, R2, PT ;  /* 0x00000002fb00720c */ /* 0x040fe20003fa6270 */
[----:B------:R-:W-:Y:S01]  /*13f50*/  HMMA.16816.F32.BF16 R116, R152, R6, R116 ;  /* 0x000000069874723c */ /* 0x000fe20000041874 */
[----:B------:R-:W-:Y:S01]  /*13f60*/  FSEL R64, R164, -INF , !P1 ;  /* 0xff800000a4407808 */ /* 0x000fe20004800000 */
[----:B------:R-:W-:Y:S01]  /*13f70*/  IMAD.U32 R247, RZ, RZ, UR7 ;  /* 0x00000007fff77e24 */ /* 0x000fe2000f8e00ff */
[----:B------:R-:W-:Y:S01]  /*13f80*/  ISETP.GE.AND P2, PT, R251, R0, PT ;  /* 0x00000000fb00720c */ /* 0x000fe20003f46270 */
[----:B------:R-:W-:Y:S01]  /*13f90*/  I2F R142, R168 ;  /* 0x000000a8008e7306 */ /* 0x000fe20000201400 */
[----:B------:R-:W-:Y:S01]  /*13fa0*/  ISETP.GE.AND P3, PT, R156, R2, PT ;  /* 0x000000029c00720c */ /* 0x000fe20003f66270 */
[----:B------:R-:W-:Y:S01]  /*13fb0*/  IMAD.U32 R245, RZ, RZ, UR7 ;  /* 0x00000007fff57e24 */ /* 0x000fe2000f8e00ff */
[--C-:B------:R-:W-:Y:S01]  /*13fc0*/  LOP3.LUT R182, R11, 0x29, R208.reuse, 0xfe, !PT ;  /* 0x000000290bb67812 */ /* 0x100fe200078efed0 */
[----:B------:R-:W-:Y:S01]  /*13fd0*/  IMAD.U32 R239, RZ, RZ, UR7 ;  /* 0x00000007ffef7e24 */ /* 0x000fe2000f8e00ff */
[----:B------:R-:W-:Y:S01]  /*13fe0*/  LOP3.LUT R184, R9, 0x30, R208, 0xfe, !PT ;  /* 0x0000003009b87812 */ /* 0x000fe200078efed0 */
[----:B--2---:R-:W-:Y:S01]  /*13ff0*/  FFMA.FTZ R120, R13, UR4, R120 ;  /* 0x000000040d787c23 */ /* 0x004fe20008010078 */
[C-C-:B------:R-:W-:Y:S01]  /*14000*/  LOP3.LUT R172, R9.reuse, 0x40, R208.reuse, 0xfe, !PT ;  /* 0x0000004009ac7812 */ /* 0x140fe200078efed0 */
[----:B------:R-:W1:Y:S01]  /*14010*/  I2F R14, R182 ;  /* 0x000000b6000e7306 */ /* 0x000e620000201400 */
[----:B------:R-:W-:-:S02]  /*14020*/  LOP3.LUT R251, R9, 0x48, R208, 0xfe, !PT ;  /* 0x0000004809fb7812 */ /* 0x000fc400078efed0 */
[----:B------:R-:W-:Y:S02]  /*14030*/  FSEL R66, R8, -INF , !P4 ;  /* 0xff80000008427808 */ /* 0x000fe40006000000 */
[C---:B------:R-:W-:Y:S02]  /*14040*/  ISETP.GE.AND P1, PT, R30.reuse, R0, PT ;  /* 0x000000001e00720c */ /* 0x040fe40003f26270 */
[----:B------:R-:W-:Y:S01]  /*14050*/  LOP3.LUT R156, R9, 0x50, R208, 0xfe, !PT ;  /* 0x00000050099c7812 */ /* 0x000fe200078efed0 */
[----:B------:R-:W-:Y:S01]  /*14060*/  I2F R143, R184 ;  /* 0x000000b8008f7306 */ /* 0x000fe20000201400 */
[----:B------:R-:W2:Y:S01]  /*14070*/  LDSM.16.M88.4 R8, [R201] ;  /* 0x00000000c908783b */ /* 0x000ea20000000200 */
[----:B------:R-:W-:Y:S02]  /*14080*/  ISETP.GE.AND P4, PT, R30, R2, PT ;  /* 0x000000021e00720c */ /* 0x000fe40003f86270 */
[----:B------:R-:W-:Y:S02]  /*14090*/  FSEL R75, R75, -INF , !P5 ;  /* 0xff8000004b4b7808 */ /* 0x000fe40006800000 */
[----:B------:R-:W-:-:S02]  /*140a0*/  FSEL R60, R60, -INF , !P1 ;  /* 0xff8000003c3c7808 */ /* 0x000fc40004800000 */
[----:B------:R-:W-:Y:S01]  /*140b0*/  FSEL R137, R137, -INF , !P6 ;  /* 0xff80000089897808 */ /* 0x000fe20007000000 */
[----:B------:R-:W-:Y:S01]  /*140c0*/  I2F R151, R170 ;  /* 0x000000aa00977306 */ /* 0x000fe20000201400 */
[-C--:B------:R-:W-:Y:S01]  /*140d0*/  ISETP.GE.AND P5, PT, R148, R2.reuse, PT ;  /* 0x000000029400720c */ /* 0x080fe20003fa6270 */
[----:B-1----:R-:W-:Y:S01]  /*140e0*/  FFMA.FTZ R14, R14, UR4, R117 ;  /* 0x000000040e0e7c23 */ /* 0x002fe20008010075 */
[-C--:B------:R-:W-:Y:S01]  /*140f0*/  ISETP.GE.AND P1, PT, R146, R2.reuse, PT ;  /* 0x000000029200720c */ /* 0x080fe20003f26270 */
[----:B------:R-:W-:Y:S01]  /*14100*/  IMAD.U32 R117, RZ, RZ, UR7 ;  /* 0x00000007ff757e24 */ /* 0x000fe2000f8e00ff */
[----:B------:R-:W-:Y:S02]  /*14110*/  ISETP.GE.AND P6, PT, R158, R2, PT ;  /* 0x000000029e00720c */ /* 0x000fe40003fc6270 */
[----:B------:R-:W-:Y:S01]  /*14120*/  FSEL R62, R4, -INF , !P4 ;  /* 0xff800000043e7808 */ /* 0x000fe20006000000 */
[----:B------:R-:W-:Y:S01]  /*14130*/  I2F R136, R166 ;  /* 0x000000a600887306 */ /* 0x000fe20000201400 */
[----:B------:R-:W-:-:S02]  /*14140*/  LOP3.LUT R148, R5, 0x51, R208, 0xfe, !PT ;  /* 0x0000005105947812 */ /* 0x000fc400078efed0 */
[C-C-:B------:R-:W-:Y:S02]  /*14150*/  LOP3.LUT R164, R5.reuse, 0x58, R208.reuse, 0xfe, !PT ;  /* 0x0000005805a47812 */ /* 0x140fe400078efed0 */
[C-C-:B------:R-:W-:Y:S02]  /*14160*/  LOP3.LUT R146, R5.reuse, 0x59, R208.reuse, 0xfe, !PT ;  /* 0x0000005905927812 */ /* 0x140fe400078efed0 */
[C-C-:B------:R-:W-:Y:S01]  /*14170*/  LOP3.LUT R52, R5.reuse, 0x60, R208.reuse, 0xfe, !PT ;  /* 0x0000006005347812 */ /* 0x140fe200078efed0 */
[----:B------:R-:W-:Y:S01]  /*14180*/  I2F R243, R251 ;  /* 0x000000fb00f37306 */ /* 0x000fe20000201400 */
[--C-:B------:R-:W-:Y:S02]  /*14190*/  LOP3.LUT R158, R5, 0x61, R208.reuse, 0xfe, !PT ;  /* 0x00000061059e7812 */ /* 0x100fe400078efed0 */
[----:B------:R-:W1:Y:S01]  /*141a0*/  LDSM.16.M88.4 R4, [R200] ;  /* 0x00000000c804783b */ /* 0x000e620000000200 */
[----:B------:R-:W-:Y:S02]  /*141b0*/  ISETP.GE.AND P4, PT, R176, R2, PT ;  /* 0x00000002b000720c */ /* 0x000fe40003f86270 */
[----:B------:R-:W-:-:S02]  /*141c0*/  LOP3.LUT R162, R15, 0x21, R208, 0xfe, !PT ;  /* 0x000000210fa27812 */ /* 0x000fc400078efed0 */
[--C-:B------:R-:W-:Y:S01]  /*141d0*/  LOP3.LUT R178, R15, 0x28, R208.reuse, 0xfe, !PT ;  /* 0x000000280fb27812 */ /* 0x100fe200078efed0 */
[----:B------:R-:W-:Y:S01]  /*141e0*/  I2F R241, R172 ;  /* 0x000000ac00f17306 */ /* 0x000fe20000201400 */
[----:B------:R-:W-:Y:S02]  /*141f0*/  FSEL R67, R67, -INF , !P2 ;  /* 0xff80000043437808 */ /* 0x000fe40005000000 */
[----:B------:R-:W-:Y:S02]  /*14200*/  ISETP.GE.AND P2, PT, R26, R2, PT ;  /* 0x000000021a00720c */ /* 0x000fe40003f46270 */
[----:B------:R-:W-:Y:S01]  /*14210*/  LOP3.LUT R247, R247, 0x49, R208, 0xfe, !PT ;  /* 0x00000049f7f77812 */ /* 0x000fe200078efed0 */
[----:B--2---:R-:W-:Y:S02]  /*14220*/  HMMA.16816.F32.BF16 R112, R152, R8, R112 ;  /* 0x000000089870723c */ /* 0x004fe40000041870 */
[----:B------:R-:W2:Y:S01]  /*14230*/  I2F R18, R162 ;  /* 0x000000a200127306 */ /* 0x000ea20000201400 */
[----:B------:R-:W-:-:S02]  /*14240*/  FSEL R53, R53, -INF , !P2 ;  /* 0xff80000035357808 */ /* 0x000fc40005000000 */
[----:B------:R-:W-:Y:S02]  /*14250*/  ISETP.GE.AND P2, PT, R180, R2, PT ;  /* 0x00000002b400720c */ /* 0x000fe40003f46270 */
[--C-:B------:R-:W-:Y:S01]  /*14260*/  LOP3.LUT R245, R245, 0x41, R208.reuse, 0xfe, !PT ;  /* 0x00000041f5f57812 */ /* 0x100fe200078efed0 */
[----:B------:R-:W-:Y:S01]  /*14270*/  IMAD.U32 R9, RZ, RZ, UR7 ;  /* 0x00000007ff097e24 */ /* 0x000fe2000f8e00ff */
[----:B------:R-:W-:Y:S01]  /*14280*/  HMMA.16816.F32.BF16 R108, R152, R10, R108 ;  /* 0x0000000a986c723c */ /* 0x000fe2000004186c */
[----:B------:R-:W-:Y:S01]  /*14290*/  FFMA.FTZ R8, R16, UR4, R129 ;  /* 0x0000000410087c23 */ /* 0x000fe20008010081 */
[----:B------:R-:W3:Y:S01]  /*142a0*/  I2F R15, R178 ;  /* 0x000000b2000f7306 */ /* 0x000ee20000201400 */
[----:B------:R-:W-:Y:S02]  /*142b0*/  FSEL R249, R249, -INF , !P4 ;  /* 0xff800000f9f97808 */ /* 0x000fe40006000000 */
[----:B------:R-:W-:Y:S02]  /*142c0*/  LOP3.LUT R129, R9, 0x69, R208, 0xfe, !PT ;  /* 0x0000006909817812 */ /* 0x000fe400078efed0 */
[----:B------:R-:W-:-:S02]  /*142d0*/  FSEL R19, R8, -INF , !P6 ;  /* 0xff80000008137808 */ /* 0x000fc40007000000 */
[C-C-:B------:R-:W-:Y:S01]  /*142e0*/  LOP3.LUT R124, R9.reuse, 0x70, R208.reuse, 0xfe, !PT ;  /* 0x00000070097c7812 */ /* 0x140fe200078efed0 */
[----:B------:R-:W4:Y:S01]  /*142f0*/  I2F R28, R247 ;  /* 0x000000f7001c7306 */ /* 0x000f220000201400 */
[----:B------:R-:W-:Y:S01]  /*14300*/  LOP3.LUT R176, R9, 0x11, R208, 0xfe, !PT ;  /* 0x0000001109b07812 */ /* 0x000fe200078efed0 */
[----:B--2---:R-:W-:Y:S01]  /*14310*/  FFMA.FTZ R13, R18, UR4, R121 ;  /* 0x00000004120d7c23 */ /* 0x004fe20008010079 */
[----:B------:R-:W2:Y:S01]  /*14320*/  LDSM.16.M88.4 R8, [R199] ;  /* 0x00000000c708783b */ /* 0x000ea20000000200 */
[----:B------:R-:W-:Y:S02]  /*14330*/  FSEL R163, R163, -INF , !P3 ;  /* 0xff800000a3a37808 */ /* 0x000fe40005800000 */
[-C--:B------:R-:W-:Y:S01]  /*14340*/  ISETP.GE.AND P4, PT, R182, R2.reuse, PT ;  /* 0x00000002b600720c */ /* 0x080fe20003f86270 */
[----:B------:R-:W-:Y:S01]  /*14350*/  FFMA.FTZ R113, R142, UR4, R113 ;  /* 0x000000048e717c23 */ /* 0x000fe20008010071 */
[----:B------:R-:W-:Y:S01]  /*14360*/  FSEL R121, R120, -INF , !P2 ;  /* 0xff80000078797808 */ /* 0x000fe20005000000 */
[----:B-1----:R-:W-:Y:S01]  /*14370*/  HMMA.16816.F32.BF16 R104, R152, R4, R104 ;  /* 0x000000049868723c */ /* 0x002fe20000041868 */
[-C--:B------:R-:W-:Y:S01]  /*14380*/  ISETP.GE.AND P3, PT, R174, R2.reuse, PT ;  /* 0x00000002ae00720c */ /* 0x080fe20003f66270 */
[----:B------:R-:W-:Y:S01]  /*14390*/  I2F R24, R146 ;  /* 0x0000009200187306 */ /* 0x000fe20000201400 */
[----:B------:R-:W-:-:S02]  /*143a0*/  ISETP.GE.AND P2, PT, R168, R2, PT ;  /* 0x00000002a800720c */ /* 0x000fc40003f46270 */
[----:B------:R-:W-:Y:S01]  /*143b0*/  LOP3.LUT R174, R239, 0x68, R208, 0xfe, !PT ;  /* 0x00000068efae7812 */ /* 0x000fe200078efed0 */
[----:B------:R-:W-:Y:S01]  /*143c0*/  FFMA.FTZ R108, R151, UR4, R108 ;  /* 0x00000004976c7c23 */ /* 0x000fe2000801006c */
[----:B------:R-:W-:Y:S01]  /*143d0*/  LOP3.LUT R168, R12, 0x18, R208, 0xfe, !PT ;  /* 0x000000180ca87812 */ /* 0x000fe200078efed0 */
[----:B------:R-:W-:Y:S01]  /*143e0*/  HMMA.16816.F32.BF16 R100, R152, R6, R100 ;  /* 0x000000069864723c */ /* 0x000fe20000041864 */
[----:B------:R-:W1:Y:S01]  /*143f0*/  LDSM.16.M88.4 R4, [R198] ;  /* 0x00000000c604783b */ /* 0x000e620000000200 */
[----:B------:R-:W-:Y:S01]  /*14400*/  I2F R20, R52 ;  /* 0x0000003400147306 */ /* 0x000fe20000201400 */
[----:B------:R-:W-:Y:S01]  /*14410*/  FSEL R239, R128, -INF , !P1 ;  /* 0xff80000080ef7808 */ /* 0x000fe20004800000 */
[----:B---3--:R-:W-:Y:S01]  /*14420*/  FFMA.FTZ R12, R15, UR4, R116 ;  /* 0x000000040f0c7c23 */ /* 0x008fe20008010074 */
[-C--:B------:R-:W-:Y:S01]  /*14430*/  ISETP.GE.AND P1, PT, R162, R2.reuse, PT ;  /* 0x00000002a200720c */ /* 0x080fe20003f26270 */
[----:B------:R-:W-:Y:S01]  /*14440*/  IMAD.U32 R151, RZ, RZ, UR7 ;  /* 0x00000007ff977e24 */ /* 0x000fe2000f8e00ff */
[----:B------:R-:W-:Y:S01]  /*14450*/  FSEL R15, R14, -INF , !P4 ;  /* 0xff8000000e0f7808 */ /* 0x000fe20006000000 */
[----:B------:R-:W-:Y:S01]  /*14460*/  FFMA.FTZ R14, R143, UR4, R112 ;  /* 0x000000048f0e7c23 */ /* 0x000fe20008010070 */
[----:B------:R-:W-:Y:S01]  /*14470*/  FSEL R125, R125, -INF , !P3 ;  /* 0xff8000007d7d7808 */ /* 0x000fe20005800000 */
[----:B------:R3:W5:Y:S01]  /*14480*/  I2F R150, R245 ;  /* 0x000000f500967306 */ /* 0x0007620000201400 */
[----:B------:R-:W-:Y:S01]  /*14490*/  ISETP.GE.AND P3, PT, R184, R2, PT ;  /* 0x00000002b800720c */ /* 0x000fe20003f66270 */
[----:B------:R-:W-:Y:S01]  /*144a0*/  IMAD.U32 R143, RZ, RZ, UR7 ;  /* 0x00000007ff8f7e24 */ /* 0x000fe2000f8e00ff */
[----:B------:R-:W-:Y:S01]  /*144b0*/  FSEL R13, R13, -INF , !P1 ;  /* 0xff8000000d0d7808 */ /* 0x000fe20004800000 */
[----:B------:R-:W-:-:S04]  /*144c0*/  DEPBAR.LE SB0, 0x0 ;  /* 0x000080000000791a */ /* 0x000fc80000000000 */
[----:B------:R-:W1:Y:S01]  /*144d0*/  I2F R26, R148 ;  /* 0x00000094001a7306 */ /* 0x000e620000201400 */
[-C--:B------:R-:W-:Y:S01]  /*144e0*/  ISETP.GE.AND P1, PT, R170, R2.reuse, PT ;  /* 0x00000002aa00720c */ /* 0x080fe20003f26270 */
[----:B------:R-:W-:Y:S01]  /*144f0*/  IMAD.U32 R170, RZ, RZ, UR7 ;  /* 0x00000007ffaa7e24 */ /* 0x000fe2000f8e00ff */
[----:B------:R-:W-:Y:S01]  /*14500*/  FSEL R14, R14, -INF , !P3 ;  /* 0xff8000000e0e7808 */ /* 0x000fe20005800000 */
[----:B------:R-:W-:Y:S01]  /*14510*/  FFMA.FTZ R104, R241, UR4, R104 ;  /* 0x00000004f1687c23 */ /* 0x000fe20008010068 */
[-C--:B------:R-:W-:Y:S01]  /*14520*/  ISETP.GE.AND P3, PT, R245, R2.reuse, PT ;  /* 0x00000002f500720c */ /* 0x080fe20003f66270 */
[----:B------:R-:W-:Y:S01]  /*14530*/  FFMA.FTZ R100, R243, UR4, R100 ;  /* 0x00000004f3647c23 */ /* 0x000fe20008010064 */
[-C--:B------:R-:W-:Y:S01]  /*14540*/  ISETP.GE.AND P4, PT, R172, R2.reuse, PT ;  /* 0x00000002ac00720c */ /* 0x080fe20003f86270 */
[C---:B--2---:R-:W-:Y:S01]  /*14550*/  HMMA.16816.F32.BF16 R92, R152.reuse, R10, R92 ;  /* 0x0000000a985c723c */ /* 0x044fe2000004185c */
[----:B------:R-:W-:Y:S01]  /*14560*/  I2F R22, R158 ;  /* 0x0000009e00167306 */ /* 0x000fe20000201400 */
[--C-:B---3--:R-:W-:Y:S01]  /*14570*/  LOP3.LUT R245, R143, 0x28, R208.reuse, 0xfe, !PT ;  /* 0x000000288ff57812 */ /* 0x108fe200078efed0 */
[----:B----4-:R-:W-:Y:S01]  /*14580*/  FFMA.FTZ R101, R28, UR4, R101 ;  /* 0x000000041c657c23 */ /* 0x010fe20008010065 */
[----:B------:R-:W-:Y:S01]  /*14590*/  FSEL R143, R113, -INF , !P2 ;  /* 0xff800000718f7808 */ /* 0x000fe20005000000 */
[----:B------:R-:W-:Y:S01]  /*145a0*/  IMAD.U32 R172, RZ, RZ, UR7 ;  /* 0x00000007ffac7e24 */ /* 0x000fe2000f8e00ff */
[----:B------:R-:W-:Y:S01]  /*145b0*/  ISETP.GE.AND P2, PT, R251, R2, PT ;  /* 0x00000002fb00720c */ /* 0x000fe20003f46270 */
[----:B------:R-:W-:Y:S01]  /*145c0*/  IMAD.U32 R251, RZ, RZ, UR7 ;  /* 0x00000007fffb7e24 */ /* 0x000fe2000f8e00ff */
[C---:B------:R-:W-:Y:S01]  /*145d0*/  HMMA.16816.F32.BF16 R96, R152.reuse, R8, R96 ;  /* 0x000000089860723c */ /* 0x040fe20000041860 */
[----:B------:R-:W-:Y:S01]  /*145e0*/  I2F R16, R129 ;  /* 0x0000008100107306 */ /* 0x000fe20000201400 */
[--C-:B------:R-:W-:Y:S01]  /*145f0*/  LOP3.LUT R116, R170, 0x19, R208.reuse, 0xfe, !PT ;  /* 0x00000019aa747812 */ /* 0x100fe200078efed0 */
[----:B-----5:R-:W-:Y:S01]  /*14600*/  FFMA.FTZ R11, R150, UR4, R105 ;  /* 0x00000004960b7c23 */ /* 0x020fe20008010069 */
[----:B------:R-:W-:Y:S01]  /*14610*/  LOP3.LUT R172, R172, 0x21, R208, 0xfe, !PT ;  /* 0x00000021acac7812 */ /* 0x000fe200078efed0 */
[----:B------:R-:W-:Y:S01]  /*14620*/  IMAD.U32 R243, RZ, RZ, UR7 ;  /* 0x00000007fff37e24 */ /* 0x000fe2000f8e00ff */
[----:B------:R-:W-:Y:S01]  /*14630*/  FSEL R105, R104, -INF , !P4 ;  /* 0xff80000068697808 */ /* 0x000fe20006000000 */
[----:B------:R-:W-:Y:S01]  /*14640*/  FFMA.FTZ R9, R136, UR4, R109 ;  /* 0x0000000488097c23 */ /* 0x000fe2000801006d */
[----:B-1----:R-:W-:Y:S01]  /*14650*/  HMMA.16816.F32.BF16 R88, R152, R4, R88 ;  /* 0x000000049858723c */ /* 0x002fe20000041858 */
[----:B------:R-:W1:Y:S01]  /*14660*/  I2F R56, R164 ;  /* 0x000000a400387306 */ /* 0x000e620000201400 */
[----:B------:R-:W-:-:S02]  /*14670*/  FSEL R109, R108, -INF , !P1 ;  /* 0xff8000006c6d7808 */ /* 0x000fc40004800000 */
[-C--:B------:R-:W-:Y:S01]  /*14680*/  ISETP.GE.AND P1, PT, R247, R2.reuse, PT ;  /* 0x00000002f700720c */ /* 0x080fe20003f26270 */
[----:B------:R-:W-:Y:S01]  /*14690*/  IMAD.U32 R247, RZ, RZ, UR7 ;  /* 0x00000007fff77e24 */ /* 0x000fe2000f8e00ff */
[-C--:B------:R-:W-:Y:S02]  /*146a0*/  ISETP.GE.AND P4, PT, R148, R2.reuse, PT ;  /* 0x000000029400720c */ /* 0x080fe40003f86270 */
[----:B------:R-:W-:Y:S01]  /*146b0*/  HMMA.16816.F32.BF16 R84, R152, R6, R84 ;  /* 0x000000069854723c */ /* 0x000fe20000041854 */
[----:B------:R-:W2:Y:S01]  /*146c0*/  I2F R30, R156 ;  /* 0x0000009c001e7306 */ /* 0x000ea20000201400 */
[----:B------:R-:W-:Y:S01]  /*146d0*/  FSEL R5, R100, -INF , !P2 ;  /* 0xff80000064057808 */ /* 0x000fe20005000000 */
[----:B------:R-:W-:Y:S01]  /*146e0*/  FFMA.FTZ R93, R24, UR4, R93 ;  /* 0x00000004185d7c23 */ /* 0x000fe2000801005d */
[----:B------:R-:W-:Y:S02]  /*146f0*/  FSEL R101, R101, -INF , !P1 ;  /* 0xff80000065657808 */ /* 0x000fe40004800000 */
[-C--:B------:R-:W-:Y:S01]  /*14700*/  ISETP.GE.AND P2, PT, R146, R2.reuse, PT ;  /* 0x000000029200720c */ /* 0x080fe20003f46270 */
[----:B------:R-:W-:Y:S01]  /*14710*/  IMAD.U32 R155, RZ, RZ, UR7 ;  /* 0x00000007ff9b7e24 */ /* 0x000fe2000f8e00ff */
[-C--:B------:R-:W-:Y:S01]  /*14720*/  ISETP.GE.AND P1, PT, R52, R2.reuse, PT ;  /* 0x000000023400720c */ /* 0x080fe20003f26270 */
[----:B------:R-:W3:Y:S01]  /*14730*/  I2F R120, R168 ;  /* 0x000000a800787306 */ /* 0x000ee20000201400 */
[----:B------:R-:W-:Y:S01]  /*14740*/  FFMA.FTZ R7, R26, UR4, R97 ;  /* 0x000000041a077c23 */ /* 0x000fe20008010061 */
[--C-:B------:R-:W-:Y:S01]  /*14750*/  LOP3.LUT R241, R247, 0x30, R208.reuse, 0xfe, !PT ;  /* 0x00000030f7f17812 */ /* 0x100fe200078efed0 */
[----:B------:R-:W-:Y:S01]  /*14760*/  IMAD.U32 R153, RZ, RZ, UR7 ;  /* 0x00000007ff997e24 */ /* 0x000fe2000f8e00ff */
[----:B------:R-:W-:Y:S01]  /*14770*/  LOP3.LUT R155, R155, 0x71, R208, 0xfe, !PT ;  /* 0x000000719b9b7812 */ /* 0x000fe200078efed0 */
[----:B-1----:R-:W-:Y:S01]  /*14780*/  FFMA.FTZ R92, R56, UR4, R92 ;  /* 0x00000004385c7c23 */ /* 0x002fe2000801005c */
[----:B------:R-:W-:Y:S01]  /*14790*/  FSEL R57, R57, -INF , !P5 ;  /* 0xff80000039397808 */ /* 0x000fe20006800000 */
[----:B------:R-:W-:Y:S01]  /*147a0*/  FFMA.FTZ R20, R20, UR4, R88 ;  /* 0x0000000414147c23 */ /* 0x000fe20008010058 */
[----:B------:R-:W1:Y:S01]  /*147b0*/  I2F R162, R124 ;  /* 0x0000007c00a27306 */ /* 0x000e620000201400 */
[----:B------:R-:W-:Y:S01]  /*147c0*/  LOP3.LUT R251, R251, 0x31, R208, 0xfe, !PT ;  /* 0x00000031fbfb7812 */ /* 0x000fe200078efed0 */
[----:B------:R-:W-:Y:S01]  /*147d0*/  FFMA.FTZ R24, R22, UR4, R89 ;  /* 0x0000000416187c23 */ /* 0x000fe20008010059 */
[-C--:B------:R-:W-:Y:S01]  /*147e0*/  ISETP.GE.AND P5, PT, R178, R2.reuse, PT ;  /* 0x00000002b200720c */ /* 0x080fe20003fa6270 */
[----:B------:R-:W-:Y:S01]  /*147f0*/  IMAD.U32 R52, RZ, RZ, UR7 ;  /* 0x00000007ff347e24 */ /* 0x000fe2000f8e00ff */
[----:B------:R-:W-:Y:S01]  /*14800*/  FSEL R93, R93, -INF , !P2 ;  /* 0xff8000005d5d7808 */ /* 0x000fe20005000000 */
[----:B--2---:R-:W-:Y:S01]  /*14810*/  FFMA.FTZ R96, R30, UR4, R96 ;  /* 0x000000041e607c23 */ /* 0x004fe20008010060 */
[----:B------:R-:W-:Y:S01]  /*14820*/  FSEL R89, R20, -INF , !P1 ;  /* 0xff80000014597808 */ /* 0x000fe20004800000 */
[----:B------:R-:W2:Y:S01]  /*14830*/  I2F R128, R174 ;  /* 0x000000ae00807306 */ /* 0x000ea20000201400 */
[C---:B------:R-:W-:Y:S01]  /*14840*/  ISETP.GE.AND P2, PT, R155.reuse, R2, PT ;  /* 0x000000029b00720c */ /* 0x040fe20003f46270 */
[----:B------:R-:W-:Y:S01]  /*14850*/  FFMA.FTZ R20, R160, UR4, R81 ;  /* 0x00000004a0147c23 */ /* 0x000fe20008010051 */
[----:B------:R-:W-:Y:S01]  /*14860*/  ISETP.GE.AND P1, PT, R155, R0, PT ;  /* 0x000000009b00720c */ /* 0x000fe20003f26270 */
[----:B------:R-:W-:Y:S01]  /*14870*/  FFMA.FTZ R155, R16, UR4, R85 ;  /* 0x00000004109b7c23 */ /* 0x000fe20008010055 */
[-C--:B------:R-:W-:Y:S01]  /*14880*/  ISETP.GE.AND P6, PT, R158, R2.reuse, PT ;  /* 0x000000029e00720c */ /* 0x080fe20003fc6270 */
[----:B---3--:R-:W-:Y:S01]  /*14890*/  FFMA.FTZ R26, R120, UR4, R126 ;  /* 0x00000004781a7c23 */ /* 0x008fe2000801007e */
[----:B------:R-:W-:Y:S01]  /*148a0*/  FSEL R7, R7, -INF , !P4 ;  /* 0xff80000007077808 */ /* 0x000fe20006000000 */
[----:B------:R-:W-:Y:S01]  /*148b0*/  I2F R170, R116 ;  /* 0x0000007400aa7306 */ /* 0x000fe20000201400 */
[----:B------:R-:W-:Y:S01]  /*148c0*/  FSEL R11, R11, -INF , !P3 ;  /* 0xff8000000b0b7808 */ /* 0x000fe20005800000 */
[----:B------:R-:W-:Y:S01]  /*148d0*/  IMAD.U32 R30, RZ, RZ, UR7 ;  /* 0x00000007ff1e7e24 */ /* 0x000fe2000f8e00ff */
[-C--:B------:R-:W-:Y:S01]  /*148e0*/  ISETP.GE.AND P4, PT, R129, R2.reuse, PT ;  /* 0x000000028100720c */ /* 0x080fe20003f86270 */
[----:B-1----:R-:W-:Y:S01]  /*148f0*/  FFMA.FTZ R162, R162, UR4, R80 ;  /* 0x00000004a2a27c23 */ /* 0x002fe20008010050 */
[----:B------:R-:W-:Y:S01]  /*14900*/  FSEL R12, R12, -INF , !P5 ;  /* 0xff8000000c0c7808 */ /* 0x000fe20006800000 */
[----:B------:R-:W-:Y:S01]  /*14910*/  FFMA.FTZ R154, R160, UR4, R83 ;  /* 0x00000004a09a7c23 */ /* 0x000fe20008010053 */
[--C-:B------:R-:W-:Y:S01]  /*14920*/  LOP3.LUT R117, R117, 0x20, R208.reuse, 0xfe, !PT ;  /* 0x0000002075757812 */ /* 0x100fe200078efed0 */
[----:B------:R-:W1:Y:S01]  /*14930*/  I2F R112, R172 ;  /* 0x000000ac00707306 */ /* 0x000e620000201400 */
[----:B------:R-:W-:Y:S01]  /*14940*/  LOP3.LUT R151, R151, 0x29, R208, 0xfe, !PT ;  /* 0x0000002997977812 */ /* 0x000fe200078efed0 */
[----:B--2---:R-:W-:Y:S01]  /*14950*/  FFMA.FTZ R128, R128, UR4, R84 ;  /* 0x0000000480807c23 */ /* 0x004fe20008010054 */
[-C--:B------:R-:W-:Y:S01]  /*14960*/  ISETP.GE.AND P3, PT, R164, R2.reuse, PT ;  /* 0x00000002a400720c */ /* 0x080fe20003f66270 */
[----:B------:R-:W-:Y:S01]  /*14970*/  IMAD.U32 R84, RZ, RZ, UR7 ;  /* 0x00000007ff547e24 */ /* 0x000fe2000f8e00ff */
[----:B------:R-:W-:Y:S01]  /*14980*/  ISETP.GE.AND P5, PT, R166, R2, PT ;  /* 0x00000002a600720c */ /* 0x000fe20003fa6270 */
[----:B------:R-:W-:Y:S01]  /*14990*/  IMAD.U32 R80, RZ, RZ, UR7 ;  /* 0x00000007ff507e24 */ /* 0x000fe2000f8e00ff */
[C-C-:B------:R-:W-:Y:S01]  /*149a0*/  LOP3.LUT R129, R153.reuse, 0x41, R208.reuse, 0xfe, !PT ;  /* 0x0000004199817812 */ /* 0x140fe200078efed0 */
[----:B------:R-:W2:Y:S01]  /*149b0*/  I2F R247, R241 ;  /* 0x000000f100f77306 */ /* 0x000ea20000201400 */
[----:B------:R-:W-:-:S02]  /*149c0*/  LOP3.LUT R22, R153, 0x48, R208, 0xfe, !PT ;  /* 0x0000004899167812 */ /* 0x000fc400078efed0 */
[----:B------:R-:W-:Y:S01]  /*149d0*/  FSEL R153, R24, -INF , !P6 ;  /* 0xff80000018997808 */ /* 0x000fe20007000000 */
[----:B------:R-:W-:Y:S01]  /*149e0*/  IMAD.U32 R24, RZ, RZ, UR7 ;  /* 0x00000007ff187e24 */ /* 0x000fe2000f8e00ff */
[----:B------:R-:W-:Y:S02]  /*149f0*/  FSEL R155, R155, -INF , !P4 ;  /* 0xff8000009b9b7808 */ /* 0x000fe40006000000 */
[----:B------:R-:W-:Y:S01]  /*14a00*/  FSEL R145, R92, -INF , !P3 ;  /* 0xff8000005c917808 */ /* 0x000fe20005800000 */
[----:B------:R-:W3:Y:S01]  /*14a10*/  I2F R10, R251 ;  /* 0x000000fb000a7306 */ /* 0x000ee20000201400 */
[----:B------:R-:W-:Y:S01]  /*14a20*/  ISETP.GE.AND P4, PT, R168, R0, PT ;  /* 0x00000000a800720c */ /* 0x000fe20003f86270 */
[----:B-1----:R-:W-:Y:S01]  /*14a30*/  FFMA.FTZ R112, R112, UR4, R123 ;  /* 0x0000000470707c23 */ /* 0x002fe2000801007b */
[----:B------:R-:W-:Y:S02]  /*14a40*/  FSEL R9, R9, -INF , !P5 ;  /* 0xff80000009097808 */ /* 0x000fe40006800000 */
[----:B------:R-:W-:-:S02]  /*14a50*/  LOP3.LUT R52, R52, 0x40, R208, 0xfe, !PT ;  /* 0x0000004034347812 */ /* 0x000fc400078efed0 */
[-C--:B------:R-:W-:Y:S01]  /*14a60*/  ISETP.GE.AND P3, PT, R124, R2.reuse, PT ;  /* 0x000000027c00720c */ /* 0x080fe20003f66270 */
[----:B------:R1:W4:Y:S01]  /*14a70*/  I2F R166, R117 ;  /* 0x0000007500a67306 */ /* 0x0003220000201400 */
[----:B------:R-:W-:Y:S01]  /*14a80*/  ISETP.GE.AND P5, PT, R156, R2, PT ;  /* 0x000000029c00720c */ /* 0x000fe20003fa6270 */
[----:B--2---:R-:W-:Y:S01]  /*14a90*/  FFMA.FTZ R114, R247, UR4, R114 ;  /* 0x00000004f7727c23 */ /* 0x004fe20008010072 */
[----:B------:R-:W-:Y:S02]  /*14aa0*/  FSEL R83, R20, -INF , !P2 ;  /* 0xff80000014537808 */ /* 0x000fe40005000000 */
[----:B------:R-:W-:Y:S02]  /*14ab0*/  ISETP.GE.AND P2, PT, R117, R0, PT ;  /* 0x000000007500720c */ /* 0x000fe40003f46270 */
[----:B------:R-:W-:Y:S01]  /*14ac0*/  FSEL R26, R26, -INF , !P4 ;  /* 0xff8000001a1a7808 */ /* 0x000fe20006000000 */
[----:B------:R2:W5:Y:S01]  /*14ad0*/  I2F R8, R151 ;  /* 0x0000009700087306 */ /* 0x0005620000201400 */
[----:B------:R-:W-:Y:S01]  /*14ae0*/  LOP3.LUT R30, R30, 0x39, R208, 0xfe, !PT ;  /* 0x000000391e1e7812 */ /* 0x000fe200078efed0 */
[----:B---3--:R-:W-:Y:S01]  /*14af0*/  FFMA.FTZ R10, R10, UR4, R115 ;  /* 0x000000040a0a7c23 */ /* 0x008fe20008010073 */
[----:B------:R-:W-:-:S02]  /*14b00*/  FSEL R81, R162, -INF , !P3 ;  /* 0xff800000a2517808 */ /* 0x000fc40005800000 */
[-C--:B------:R-:W-:Y:S02]  /*14b10*/  ISETP.GE.AND P4, PT, R151, R0.reuse, PT ;  /* 0x000000009700720c */ /* 0x080fe40003f86270 */
[--C-:B------:R-:W-:Y:S01]  /*14b20*/  LOP3.LUT R4, R243, 0x38, R208.reuse, 0xfe, !PT ;  /* 0x00000038f3047812 */ /* 0x100fe200078efed0 */
[----:B------:R-:W3:Y:S01]  /*14b30*/  I2F R88, R129 ;  /* 0x0000008100587306 */ /* 0x000ee20000201400 */
[----:B-1----:R-:W-:Y:S01]  /*14b40*/  LOP3.LUT R117, R24, 0x51, R208, 0xfe, !PT ;  /* 0x0000005118757812 */ /* 0x002fe200078efed0 */
[----:B------:R-:W-:Y:S01]  /*14b50*/  FFMA.FTZ R24, R170, UR4, R127 ;  /* 0x00000004aa187c23 */ /* 0x000fe2000801007f */
[----:B------:R-:W-:Y:S01]  /*14b60*/  FSEL R97, R96, -INF , !P5 ;  /* 0xff80000060617808 */ /* 0x000fe20006800000 */
[----:B----4-:R-:W-:Y:S01]  /*14b70*/  FFMA.FTZ R28, R166, UR4, R122 ;  /* 0x00000004a61c7c23 */ /* 0x010fe2000801007a */
[----:B------:R-:W-:Y:S02]  /*14b80*/  ISETP.GE.AND P3, PT, R116, R0, PT ;  /* 0x000000007400720c */ /* 0x000fe40003f66270 */
[----:B------:R-:W-:Y:S01]  /*14b90*/  ISETP.GE.AND P5, PT, R174, R2, PT ;  /* 0x00000002ae00720c */ /* 0x000fe20003fa6270 */
[----:B------:R-:W1:Y:S01]  /*14ba0*/  I2F R56, R52 ;  /* 0x0000003400387306 */ /* 0x000e620000201400 */
[----:B--2---:R-:W-:Y:S01]  /*14bb0*/  IMAD.U32 R151, RZ, RZ, UR7 ;  /* 0x00000007ff977e24 */ /* 0x004fe2000f8e00ff */
[----:B------:R-:W-:Y:S01]  /*14bc0*/  FSEL R154, R154, -INF , !P1 ;  /* 0xff8000009a9a7808 */ /* 0x000fe20004800000 */
[----:B-----5:R-:W-:Y:S01]  /*14bd0*/  FFMA.FTZ R8, R8, UR4, R119 ;  /* 0x0000000408087c23 */ /* 0x020fe20008010077 */
[----:B------:R-:W-:-:S02]  /*14be0*/  ISETP.GE.AND P1, PT, R172, R0, PT ;  /* 0x00000000ac00720c */ /* 0x000fc40003f26270 */
[----:B------:R-:W-:Y:S02]  /*14bf0*/  FSEL R24, R24, -INF , !P3 ;  /* 0xff80000018187808 */ /* 0x000fe40005800000 */
[----:B------:R-:W2:Y:S01]  /*14c00*/  I2F R18, R176 ;  /* 0x000000b000127306 */ /* 0x000ea20000201400 */
[--C-:B------:R-:W-:Y:S01]  /*14c10*/  LOP3.LUT R84, R84, 0x49, R208.reuse, 0xfe, !PT ;  /* 0x0000004954547812 */ /* 0x100fe200078efed0 */
[----:B---3--:R-:W-:Y:S01]  /*14c20*/  FFMA.FTZ R88, R88, UR4, R107 ;  /* 0x0000000458587c23 */ /* 0x008fe2000801006b */
[-C--:B------:R-:W-:Y:S02]  /*14c30*/  ISETP.GE.AND P3, PT, R241, R0.reuse, PT ;  /* 0x00000000f100720c */ /* 0x080fe40003f66270 */
[C-C-:B------:R-:W-:Y:S02]  /*14c40*/  LOP3.LUT R123, R151.reuse, 0x59, R208.reuse, 0xfe, !PT ;  /* 0x00000059977b7812 */ /* 0x140fe400078efed0 */
[----:B------:R-:W-:Y:S01]  /*14c50*/  LOP3.LUT R115, R151, 0x61, R208, 0xfe, !PT ;  /* 0x0000006197737812 */ /* 0x000fe200078efed0 */
[----:B------:R-:W3:Y:S01]  /*14c60*/  I2F R2, R22 ;  /* 0x0000001600027306 */ /* 0x000ee20000201400 */
[----:B------:R-:W-:Y:S01]  /*14c70*/  FSEL R182, R112, -INF , !P1 ;  /* 0xff80000070b67808 */ /* 0x000fe20004800000 */
[----:B-1----:R-:W-:Y:S01]  /*14c80*/  FFMA.FTZ R56, R56, UR4, R106 ;  /* 0x0000000438387c23 */ /* 0x002fe2000801006a */
[----:B------:R-:W-:-:S02]  /*14c90*/  ISETP.GE.AND P1, PT, R4, R0, PT ;  /* 0x000000000400720c */ /* 0x000fc40003f26270 */
[----:B------:R-:W-:Y:S02]  /*14ca0*/  FSEL R178, R114, -INF , !P3 ;  /* 0xff80000072b27808 */ /* 0x000fe40005800000 */
[-C--:B------:R-:W-:Y:S01]  /*14cb0*/  ISETP.GE.AND P3, PT, R129, R0.reuse, PT ;  /* 0x000000008100720c */ /* 0x080fe20003f66270 */
[----:B------:R-:W1:Y:S01]  /*14cc0*/  I2F R6, R30 ;  /* 0x0000001e00067306 */ /* 0x000e620000201400 */
[----:B------:R-:W-:Y:S01]  /*14cd0*/  IMAD.U32 R129, RZ, RZ, UR7 ;  /* 0x00000007ff817e24 */ /* 0x000fe2000f8e00ff */
[----:B------:R-:W-:Y:S01]  /*14ce0*/  FSEL R28, R28, -INF , !P2 ;  /* 0xff8000001c1c7808 */ /* 0x000fe20005000000 */
[----:B--2---:R-:W-:Y:S01]  /*14cf0*/  FFMA.FTZ R20, R18, UR4, R131 ;  /* 0x0000000412147c23 */ /* 0x004fe20008010083 */
[----:B------:R-:W-:Y:S01]  /*14d00*/  FSEL R136, R8, -INF , !P4 ;  /* 0xff80000008887808 */ /* 0x000fe20006000000 */
[----:B------:R-:W-:Y:S01]  /*14d10*/  IMAD.U32 R131, RZ, RZ, UR7 ;  /* 0x00000007ff837e24 */ /* 0x000fe2000f8e00ff */
[----:B------:R-:W-:Y:S02]  /*14d20*/  LOP3.LUT R107, R151, 0x69, R208, 0xfe, !PT ;  /* 0x00000069976b7812 */ /* 0x000fe400078efed0 */
[----:B------:R-:W2:Y:S01]  /*14d30*/  I2F R243, R4 ;  /* 0x0000000400f37306 */ /* 0x000ea20000201400 */
[-C--:B------:R-:W-:Y:S01]  /*14d40*/  ISETP.GE.AND P2, PT, R251, R0.reuse, PT ;  /* 0x00000000fb00720c */ /* 0x080fe20003f46270 */
[----:B---3--:R-:W-:Y:S01]  /*14d50*/  FFMA.FTZ R102, R2, UR4, R102 ;  /* 0x0000000402667c23 */ /* 0x008fe20008010066 */
[----:B------:R-:W-:-:S02]  /*14d60*/  ISETP.GE.AND P4, PT, R52, R0, PT ;  /* 0x000000003400720c */ /* 0x000fc40003f86270 */
[----:B------:R-:W-:Y:S02]  /*14d70*/  LOP3.LUT R129, R129, 0x68, R208, 0xfe, !PT ;  /* 0x0000006881817812 */ /* 0x000fe400078efed0 */
[----:B------:R-:W-:Y:S01]  /*14d80*/  FSEL R85, R128, -INF , !P5 ;  /* 0xff80000080557808 */ /* 0x000fe20006800000 */
[----:B------:R-:W3:Y:S01]  /*14d90*/  I2F R113, R245 ;  /* 0x000000f500717306 */ /* 0x000ee20000201400 */
[----:B-1----:R-:W-:Y:S01]  /*14da0*/  FFMA.FTZ R6, R6, UR4, R111 ;  /* 0x0000000406067c23 */ /* 0x002fe2000801006f */
[----:B------:R-:W-:Y:S02]  /*14db0*/  FSEL R144, R10, -INF , !P2 ;  /* 0xff8000000a907808 */ /* 0x000fe40005000000 */
[----:B------:R-:W-:Y:S02]  /*14dc0*/  FSEL R174, R56, -INF , !P4 ;  /* 0xff80000038ae7808 */ /* 0x000fe40006000000 */
[-C--:B------:R-:W-:Y:S02]  /*14dd0*/  ISETP.GE.AND P5, PT, R176, R0.reuse, PT ;  /* 0x00000000b000720c */ /* 0x080fe40003fa6270 */
[----:B------:R-:W1:Y:S01]  /*14de0*/  I2F R16, R84 ;  /* 0x0000005400107306 */ /* 0x000e620000201400 */
[----:B--2---:R-:W-:Y:S01]  /*14df0*/  FFMA.FTZ R110, R243, UR4, R110 ;  /* 0x00000004f36e7c23 */ /* 0x004fe2000801006e */
[----:B------:R-:W-:-:S02]  /*14e00*/  ISETP.GE.AND P2, PT, R22, R0, PT ;  /* 0x000000001600720c */ /* 0x000fc40003f46270 */
[-C--:B------:R-:W-:Y:S02]  /*14e10*/  ISETP.GE.AND P4, PT, R117, R0.reuse, PT ;  /* 0x000000007500720c */ /* 0x080fe40003f86270 */
[--C-:B------:R-:W-:Y:S02]  /*14e20*/  LOP3.LUT R80, R80, 0x50, R208.reuse, 0xfe, !PT ;  /* 0x0000005050507812 */ /* 0x100fe400078efed0 */
[----:B------:R-:W2:Y:S01]  /*14e30*/  I2F R96, R123 ;  /* 0x0000007b00607306 */ /* 0x000ea20000201400 */
[----:B------:R-:W-:Y:S01]  /*14e40*/  LOP3.LUT R131, R131, 0x58, R208, 0xfe, !PT ;  /* 0x0000005883837812 */ /* 0x000fe200078efed0 */
[----:B---3--:R-:W-:Y:S01]  /*14e50*/  FFMA.FTZ R113, R113, UR4, R118 ;  /* 0x0000000471717c23 */ /* 0x008fe20008010076 */
[----:B------:R-:W-:Y:S02]  /*14e60*/  FSEL R20, R20, -INF , !P5 ;  /* 0xff80000014147808 */ /* 0x000fe40006800000 */
[----:B------:R-:W-:Y:S02]  /*14e70*/  FSEL R176, R110, -INF , !P1 ;  /* 0xff8000006eb07808 */ /* 0x000fe40004800000 */
[----:B------:R-:W-:Y:S01]  /*14e80*/  FSEL R152, R102, -INF , !P2 ;  /* 0xff80000066987808 */ /* 0x000fe20005000000 */
[----:B------:R-:W3:Y:S01]  /*14e90*/  I2F R4, R115 ;  /* 0x0000007300047306 */ /* 0x000ee20000201400 */
[----:B-1----:R-:W-:Y:S01]  /*14ea0*/  FFMA.FTZ R16, R16, UR4, R103 ;  /* 0x0000000410107c23 */ /* 0x002fe20008010067 */
[----:B------:R-:W-:-:S02]  /*14eb0*/  ISETP.GE.AND P5, PT, R245, R0, PT ;  /* 0x00000000f500720c */ /* 0x000fc40003fa6270 */
[-C--:B------:R-:W-:Y:S02]  /*14ec0*/  ISETP.GE.AND P1, PT, R84, R0.reuse, PT ;  /* 0x000000005400720c */ /* 0x080fe40003f26270 */
[-C--:B------:R-:W-:Y:S02]  /*14ed0*/  ISETP.GE.AND P2, PT, R123, R0.reuse, PT ;  /* 0x000000007b00720c */ /* 0x080fe40003f46270 */
[----:B------:R1:W4:Y:S01]  /*14ee0*/  I2F R18, R117 ;  /* 0x0000007500127306 */ /* 0x0003220000201400 */
[----:B--2---:R-:W-:Y:S01]  /*14ef0*/  FFMA.FTZ R96, R96, UR4, R95 ;  /* 0x0000000460607c23 */ /* 0x004fe2000801005f */
[----:B------:R-:W-:Y:S01]  /*14f00*/  ISETP.GE.AND P0, PT, R115, R0, PT ;  /* 0x000000007300720c */ /* 0x000fe20003f06270 */
[----:B------:R-:W-:Y:S01]  /*14f10*/  IMAD.U32 R95, RZ, RZ, UR7 ;  /* 0x00000007ff5f7e24 */ /* 0x000fe2000f8e00ff */
[----:B------:R-:W-:Y:S01]  /*14f20*/  LOP3.LUT R119, R151, 0x60, R208, 0xfe, !PT ;  /* 0x0000006097777812 */ /* 0x000fe200078efed0 */
[----:B------:R-:W-:Y:S01]  /*14f30*/  IMAD.U32 R123, RZ, RZ, UR7 ;  /* 0x00000007ff7b7e24 */ /* 0x000fe2000f8e00ff */
[----:B------:R-:W-:-:S02]  /*14f40*/  FSEL R180, R113, -INF , !P5 ;  /* 0xff80000071b47808 */ /* 0x000fc40006800000 */
[----:B------:R-:W2:Y:S01]  /*14f50*/  I2F R2, R107 ;  /* 0x0000006b00027306 */ /* 0x000ea20000201400 */
[----:B---3--:R-:W-:Y:S01]  /*14f60*/  FFMA.FTZ R168, R4, UR4, R91 ;  /* 0x0000000404a87c23 */ /* 0x008fe2000801005b */
[----:B------:R-:W-:Y:S01]  /*14f70*/  FSEL R148, R16, -INF , !P1 ;  /* 0xff80000010947808 */ /* 0x000fe20004800000 */
[----:B------:R-:W-:Y:S01]  /*14f80*/  IMAD.U32 R115, RZ, RZ, UR7 ;  /* 0x00000007ff737e24 */ /* 0x000fe2000f8e00ff */
[-C--:B------:R-:W-:Y:S01]  /*14f90*/  ISETP.GE.AND P5, PT, R30, R0.reuse, PT ;  /* 0x000000001e00720c */ /* 0x080fe20003fa6270 */
[----:B------:R-:W-:Y:S01]  /*14fa0*/  IMAD.U32 R91, RZ, RZ, UR7 ;  /* 0x00000007ff5b7e24 */ /* 0x000fe2000f8e00ff */
[----:B------:R-:W-:Y:S01]  /*14fb0*/  ISETP.GE.AND P1, PT, R119, R0, PT ;  /* 0x000000007700720c */ /* 0x000fe20003f26270 */
[----:B------:R-:W-:Y:S01]  /*14fc0*/  FFMA.FTZ R16, R161, UR4, R58 ;  /* 0x00000004a1107c23 */ /* 0x000fe2000801003a */
[----:B------:R-:W3:Y:S01]  /*14fd0*/  I2F R111, R129 ;  /* 0x00000081006f7306 */ /* 0x000ee20000201400 */
[----:B-1----:R-:W-:Y:S01]  /*14fe0*/  IMAD.U32 R117, RZ, RZ, UR7 ;  /* 0x00000007ff757e24 */ /* 0x002fe2000f8e00ff */
[--C-:B------:R-:W-:Y:S01]  /*14ff0*/  LOP3.LUT R95, R95, 0x9, R208.reuse, 0xfe, !PT ;  /* 0x000000095f5f7812 */ /* 0x100fe200078efed0 */
[----:B----4-:R-:W-:Y:S01]  /*15000*/  FFMA.FTZ R18, R18, UR4, R99 ;  /* 0x0000000412127c23 */ /* 0x010fe20008010063 */
[----:B------:R-:W-:-:S02]  /*15010*/  LOP3.LUT R115, R115, 0x1, R208, 0xfe, !PT ;  /* 0x0000000173737812 */ /* 0x000fc400078efed0 */
[--C-:B------:R-:W-:Y:S02]  /*15020*/  LOP3.LUT R117, R117, 0x70, R208.reuse, 0xfe, !PT ;  /* 0x0000007075757812 */ /* 0x100fe400078efed0 */
[----:B------:R-:W1:Y:S01]  /*15030*/  I2F R92, R80 ;  /* 0x00000050005c7306 */ /* 0x000e620000201400 */
[----:B------:R-:W-:Y:S01]  /*15040*/  LOP3.LUT R91, R91, 0x8, R208, 0xfe, !PT ;  /* 0x000000085b5b7812 */ /* 0x000fe200078efed0 */
[----:B--2---:R-:W-:Y:S01]  /*15050*/  FFMA.FTZ R2, R2, UR4, R87 ;  /* 0x0000000402027c23 */ /* 0x004fe20008010057 */
[----:B------:R-:W-:Y:S02]  /*15060*/  FSEL R146, R6, -INF , !P5 ;  /* 0xff80000006927808 */ /* 0x000fe40006800000 */
[-C--:B------:R-:W-:Y:S02]  /*15070*/  ISETP.GE.AND P6, PT, R129, R0.reuse, PT ;  /* 0x000000008100720c */ /* 0x080fe40003fc6270 */
[----:B------:R-:W-:Y:S01]  /*15080*/  FSEL R150, R88, -INF , !P3 ;  /* 0xff80000058967808 */ /* 0x000fe20005800000 */
[----:B------:R-:W2:Y:S01]  /*15090*/  I2F R127, R131 ;  /* 0x00000083007f7306 */ /* 0x000ea20000201400 */
[----:B---3--:R-:W-:Y:S01]  /*150a0*/  FFMA.FTZ R86, R111, UR4, R86 ;  /* 0x000000046f567c23 */ /* 0x008fe20008010056 */
[----:B------:R-:W-:-:S02]  /*150b0*/  ISETP.GE.AND P5, PT, R80, R0, PT ;  /* 0x000000005000720c */ /* 0x000fc40003fa6270 */
[----:B------:R-:W-:Y:S02]  /*150c0*/  ISETP.GE.AND P3, PT, R131, R0, PT ;  /* 0x000000008300720c */ /* 0x000fe40003f66270 */
[----:B------:R-:W-:Y:S02]  /*150d0*/  FSEL R160, R86, -INF , !P6 ;  /* 0xff80000056a07808 */ /* 0x000fe40007000000 */
[----:B------:R3:W4:Y:S01]  /*150e0*/  I2F R113, R119 ;  /* 0x0000007700717306 */ /* 0x0007220000201400 */
[----:B-1----:R-:W-:Y:S01]  /*150f0*/  FFMA.FTZ R92, R92, UR4, R98 ;  /* 0x000000045c5c7c23 */ /* 0x002fe20008010062 */
[----:B------:R-:W-:Y:S02]  /*15100*/  PLOP3.LUT P6, PT, PT, PT, UP0, 0x80, 0x0 ;  /* 0x000000000000781c */ /* 0x000fe40003fcf008 */
[----:B------:R-:W-:Y:S02]  /*15110*/  FSEL R170, R96, -INF , !P2 ;  /* 0xff80000060aa7808 */ /* 0x000fe40005000000 */
[----:B------:R-:W-:-:S02]  /*15120*/  FSEL R158, R92, -INF , !P5 ;  /* 0xff8000005c9e7808 */ /* 0x000fc40006800000 */
[----:B------:R-:W1:Y:S01]  /*15130*/  I2F R103, R117 ;  /* 0x0000007500677306 */ /* 0x000e620000201400 */
[----:B--2---:R-:W-:Y:S01]  /*15140*/  FFMA.FTZ R94, R127, UR4, R94 ;  /* 0x000000047f5e7c23 */ /* 0x004fe2000801005e */
[-C--:B------:R-:W-:Y:S02]  /*15150*/  ISETP.GE.AND P5, PT, R117, R0.reuse, PT ;  /* 0x000000007500720c */ /* 0x080fe40003fa6270 */
[----:B------:R-:W-:Y:S02]  /*15160*/  FSEL R172, R18, -INF , !P4 ;  /* 0xff80000012ac7808 */ /* 0x000fe40006000000 */
[----:B------:R-:W-:Y:S02]  /*15170*/  FSEL R156, R94, -INF , !P3 ;  /* 0xff8000005e9c7808 */ /* 0x000fe40005800000 */
[----:B---3--:R-:W-:Y:S01]  /*15180*/  LOP3.LUT R119, R123, 0x10, R208, 0xfe, !PT ;  /* 0x000000107b777812 */ /* 0x008fe200078efed0 */
[----:B------:R-:W2:Y:S01]  /*15190*/  I2F R4, R95 ;  /* 0x0000005f00047306 */ /* 0x000ea20000201400 */
[----:B----4-:R-:W-:Y:S01]  /*151a0*/  FFMA.FTZ R90, R113, UR4, R90 ;  /* 0x00000004715a7c23 */ /* 0x010fe2000801005a */
[----:B------:R-:W-:-:S02]  /*151b0*/  ISETP.GE.AND P3, PT, R107, R0, PT ;  /* 0x000000006b00720c */ /* 0x000fc40003f66270 */
[-C--:B------:R-:W-:Y:S02]  /*151c0*/  ISETP.GE.AND P2, PT, R95, R0.reuse, PT ;  /* 0x000000005f00720c */ /* 0x080fe40003f46270 */
[----:B------:R-:W-:Y:S01]  /*151d0*/  FSEL R162, R90, -INF , !P1 ;  /* 0xff8000005aa27808 */ /* 0x000fe20004800000 */
[----:B-1----:R-:W-:Y:S01]  /*151e0*/  FFMA.FTZ R82, R103, UR4, R82 ;  /* 0x0000000467527c23 */ /* 0x002fe20008010052 */
[----:B------:R-:W1:Y:S01]  /*151f0*/  I2F R99, R119 ;  /* 0x0000007700637306 */ /* 0x000e620000201400 */
[----:B------:R-:W-:Y:S02]  /*15200*/  FSEL R164, R2, -INF , !P3 ;  /* 0xff80000002a47808 */ /* 0x000fe40005800000 */
[-C--:B------:R-:W-:Y:S02]  /*15210*/  ISETP.GE.AND P1, PT, R119, R0.reuse, PT ;  /* 0x000000007700720c */ /* 0x080fe40003f26270 */
[----:B------:R-:W-:Y:S02]  /*15220*/  FSEL R166, R82, -INF , !P5 ;  /* 0xff80000052a67808 */ /* 0x000fe40006800000 */
[-C--:B------:R-:W-:Y:S01]  /*15230*/  ISETP.GE.AND P4, PT, R115, R0.reuse, PT ;  /* 0x000000007300720c */ /* 0x080fe20003f86270 */
[----:B------:R-:W3:Y:S01]  /*15240*/  I2F R6, R115 ;  /* 0x0000007300067306 */ /* 0x000ee20000201400 */
[----:B--2---:R-:W-:Y:S01]  /*15250*/  FFMA.FTZ R4, R4, UR4, R55 ;  /* 0x0000000404047c23 */ /* 0x004fe20008010037 */
[----:B------:R-:W-:Y:S01]  /*15260*/  BAR.SYNC.DEFER_BLOCKING 0x0 ;  /* 0x0000000000007b1d */ /* 0x000fe20000010000 */
[----:B------:R-:W-:-:S02]  /*15270*/  ISETP.GE.AND P3, PT, R91, R0, PT ;  /* 0x000000005b00720c */ /* 0x000fc40003f66270 */
[----:B------:R-:W-:Y:S02]  /*15280*/  LOP3.LUT P5, RZ, R132, 0x2, RZ, 0xc0, !PT ;  /* 0x0000000284ff7812 */ /* 0x000fe400078ac0ff */
[----:B------:R-:W-:Y:S01]  /*15290*/  FSEL R168, R168, -INF , !P0 ;  /* 0xff800000a8a87808 */ /* 0x000fe20004000000 */
[----:B------:R-:W2:Y:S01]  /*152a0*/  I2F R87, R91 ;  /* 0x0000005b00577306 */ /* 0x000ea20000201400 */
[----:B-1----:R-:W-:Y:S01]  /*152b0*/  FFMA.FTZ R8, R99, UR4, R130 ;  /* 0x0000000463087c23 */ /* 0x002fe20008010082 */
[----:B------:R-:W-:Y:S02]  /*152c0*/  FSEL R10, R4, -INF , !P2 ;  /* 0xff800000040a7808 */ /* 0x000fe40005000000 */
[----:B------:R-:W-:Y:S02]  /*152d0*/  ISETP.NE.AND P0, PT, R135, RZ, PT ;  /* 0x000000ff8700720c */ /* 0x000fe40003f05270 */
[----:B------:R-:W-:Y:S01]  /*152e0*/  FSEL R8, R8, -INF , !P1 ;  /* 0xff80000008087808 */ /* 0x000fe20004800000 */
[----:B---3--:R-:W-:Y:S01]  /*152f0*/  FFMA.FTZ R6, R6, UR4, R59 ;  /* 0x0000000406067c23 */ /* 0x008fe2000801003b */
[----:B------:R-:W-:-:S04]  /*15300*/  FSEL R16, R16, -INF , !P5 ;  /* 0xff80000010107808 */ /* 0x000fc80006800000 */
[----:B------:R-:W-:Y:S01]  /*15310*/  FSEL R6, R6, -INF , !P4 ;  /* 0xff80000006067808 */ /* 0x000fe20006000000 */
[----:B--2---:R-:W-:-:S05]  /*15320*/  FFMA.FTZ R54, R87, UR4, R54 ;  /* 0x0000000457367c23 */ /* 0x004fca0008010036 */
        /* <DEDUP_REMOVED lines=35> */
[----:B------:R-:W-:Y:S02]  /*15560*/  ISETP.LE.AND P1, PT, RZ, UR6, PT ;  /* 0x00000006ff007c0c */ /* 0x000fe4000bf23270 */
[----:B------:R-:W-:-:S02]  /*15570*/  @!P2 IADD3 R22, R22, 0x1, RZ ;  /* 0x000000011616a810 */ /* 0x000fc40007ffe0ff */
[----:B------:R-:W-:Y:S02]  /*15580*/  ISETP.NE.AND P2, PT, RZ, c[0x0][0x2d0], PT ;  /* 0x0000b400ff007a0c */ /* 0x000fe40003f45270 */
[----:B------:R-:W-:-:S03]  /*15590*/  LOP3.LUT R0, RZ, c[0x0][0x2d0], RZ, 0x33, !PT ;  /* 0x0000b400ff007a12 */ /* 0x000fc600078e33ff */
        /* <DEDUP_REMOVED lines=26> */
.L_x_2702:
[----:B------:R-:W-:-:S05]  /*15740*/  IMAD.MOV.U32 R54, RZ, RZ, c[0x0][0x198] ;  /* 0x00006600ff367624 */ /* 0x000fca00078e00ff */
[----:B------:R-:W-:-:S04]  /*15750*/  LEA R54, -R54, RZ, 0x8 ;  /* 0x000000ff36367211 */ /* 0x000fc800078e41ff */
[----:B------:R-:W-:Y:S02]  /*15760*/  SHF.R.S32.HI R55, RZ, 0x1f, R54 ;  /* 0x0000001fff377819 */ /* 0x000fe40000011436 */
.L_x_2703:
        /* <DEDUP_REMOVED lines=94> */
.L_x_2705:
[----:B------:R-:W-:Y:S05]  /*15d50*/  BSYNC B0 ;  /* 0x0000000000007941 */ /* 0x000fea0003800000 */
.L_x_2704:
[----:B------:R-:W0:Y:S01]  /*15d60*/  LDGDEPBAR ;  /* 0x00000000000079af */ /* 0x000e220000000000 */
[----:B------:R-:W-:-:S04]  /*15d70*/  LEA R232, P0, R54, R232, 0x1 ;  /* 0x000000e836e87211 */ /* 0x000fc800078008ff */
[----:B------:R-:W-:Y:S02]  /*15d80*/  LEA.HI.X R233, R54, R233, R55, 0x1, P0 ;  /* 0x000000e936e97211 */ /* 0x000fe400000f0c37 */
.L_x_2701:
        /* <DEDUP_REMOVED lines=76> */
[--C-:B-1----:R-:W-:Y:S01]  /*16250*/  FFMA.FTZ R102, R9, c[0x0][0x23c], -R104.reuse ;  /* 0x00008f0009667a23 */ /* 0x102fe20000010868 */
        /* <DEDUP_REMOVED lines=95> */
[--C-:B------:R-:W-:Y:S01]  /*16850*/  FFMA.FTZ R66, R66, c[0x0][0x23c], -R104.reuse ;  /* 0x00008f0042427a23 */ /* 0x100fe20000010868 */
[----:B------:R-:W-:Y:S01]  /*16860*/  FSEL R9, R108, RZ, P1 ;  /* 0x000000ff6c097208 */ /* 0x000fe20000800000 */
[----:B------:R-:W-:Y:S01]  /*16870*/  FFMA.FTZ R75, R75, c[0x0][0x23c], -R104 ;  /* 0x00008f004b4b7a23 */ /* 0x000fe20000010868 */
[----:B------:R-:W-:-:S03]  /*16880*/  FMNMX.FTZ R0, R48, R5, !PT ;  /* 0x0000000530007209 */ /* 0x000fc60007810000 */
[----:B------:R-:W-:Y:S01]  /*16890*/  FADD.FTZ R9, R134, -R9 ;  /* 0x8000000986097221 */ /* 0x000fe20000010000 */
[----:B------:R-:W-:Y:S01]  /*168a0*/  FMNMX.FTZ R5, R49, R0, !PT ;  /* 0x0000000031057209 */ /* 0x000fe20007810000 */
[----:B------:R-:W-:Y:S01]  /*168b0*/  MUFU.EX2 R102, R102 ;  /* 0x0000006600667308 */ /* 0x000fe20000000800 */
[----:B------:R-:W-:Y:S02]  /*168c0*/  FFMA.FTZ R134, R159, c[0x0][0x23c], -R104 ;  /* 0x00008f009f867a23 */ /* 0x000fe40000010868 */
[----:B------:R-:W-:Y:S01]  /*168d0*/  FMNMX.FTZ R0, R44, R5, !PT ;  /* 0x000000052c007209 */ /* 0x000fe20007810000 */
[----:B------:R-:W-:-:S03]  /*168e0*/  FMUL.FTZ R132, R9, c[0x0][0x23c] ;  /* 0x00008f0009847a20 */ /* 0x000fc60000410000 */
        /* <DEDUP_REMOVED lines=10> */
[-C--:B-1----:R-:W-:Y:S01]  /*16990*/  FMUL.FTZ R17, R229, R132.reuse ;  /* 0x00000084e5117220 */ /* 0x082fe20000410000 */
[----:B------:R-:W-:Y:S01]  /*169a0*/  MUFU.EX2 R103, R103 ;  /* 0x0000006700677308 */ /* 0x000fe20000000800 */
        /* <DEDUP_REMOVED lines=10> */
[----:B------:R-:W-:Y:S01]  /*16a50*/  FFMA.FTZ R129, R209, R132, R129 ;  /* 0x00000084d1817223 */ /* 0x000fe20000010081 */
[----:B------:R-:W-:Y:S01]  /*16a60*/  FMNMX.FTZ R5, R39, R0, !PT ;  /* 0x0000000027057209 */ /* 0x000fe20007810000 */
[----:B------:R-:W-:Y:S01]  /*16a70*/  FFMA.FTZ R209, R61, c[0x0][0x23c], -R104 ;  /* 0x00008f003dd17a23 */ /* 0x000fe20000010868 */
[----:B------:R-:W-:Y:S01]  /*16a80*/  MUFU.EX2 R101, R101 ;  /* 0x0000006500657308 */ /* 0x000fe20000000800 */
[----:B------:R-:W-:Y:S01]  /*16a90*/  FADD.FTZ R128, R128, R129 ;  /* 0x0000008180807221 */ /* 0x000fe20000010000 */
[----:B------:R-:W-:-:S03]  /*16aa0*/  FMNMX.FTZ R0, R42, R5, !PT ;  /* 0x000000052a007209 */ /* 0x000fc60007810000 */
[----:B------:R-:W-:Y:S01]  /*16ab0*/  FADD.FTZ R127, R127, R128 ;  /* 0x000000807f7f7221 */ /* 0x000fe20000010000 */
[----:B------:R-:W-:Y:S02]  /*16ac0*/  FMNMX.FTZ R5, R43, R0, !PT ;  /* 0x000000002b057209 */ /* 0x000fe40007810000 */
[----:B------:R-:W-:Y:S01]  /*16ad0*/  MUFU.EX2 R96, R96 ;  /* 0x0000006000607308 */ /* 0x000fe20000000800 */
[----:B------:R-:W-:Y:S01]  /*16ae0*/  FADD.FTZ R124, R124, R127 ;  /* 0x0000007f7c7c7221 */ /* 0x000fe20000010000 */
        /* <DEDUP_REMOVED lines=39> */
[----:B------:R-:W-:Y:S02]  /*16d60*/  FMUL.FTZ R53, R106, c[0x0][0x23c] ;  /* 0x00008f006a357a20 */ /* 0x000fe40000410000 */
[----:B------:R-:W-:Y:S03]  /*16d70*/  MUFU.EX2 R80, R80 ;  /* 0x0000005000507308 */ /* 0x000fe60000000800 */
[----:B------:R-:W-:-:S05]  /*16d80*/  FSEL R53, R53, RZ, P0 ;  /* 0x000000ff35357208 */ /* 0x000fca0000000000 */
[----:B------:R-:W-:Y:S01]  /*16d90*/  MUFU.EX2 R83, R83 ;  /* 0x0000005300537308 */ /* 0x000fe20000000800 */
[--C-:B------:R-:W-:Y:S01]  /*16da0*/  FFMA.FTZ R120, R10, c[0x0][0x23c], -R53.reuse ;  /* 0x00008f000a787a23 */ /* 0x100fe20000010835 */
[----:B------:R-:W-:Y:S01]  /*16db0*/  FSEL R10, R106, RZ, P0 ;  /* 0x000000ff6a0a7208 */ /* 0x000fe20000000000 */
[--C-:B------:R-:W-:Y:S02]  /*16dc0*/  FFMA.FTZ R125, R6, c[0x0][0x23c], -R53.reuse ;  /* 0x00008f00067d7a23 */ /* 0x100fe40000010835 */
[--C-:B------:R-:W-:Y:S02]  /*16dd0*/  FFMA.FTZ R123, R4, c[0x0][0x23c], -R53.reuse ;  /* 0x00008f00047b7a23 */ /* 0x100fe40000010835 */
[----:B------:R-:W1:Y:S01]  /*16de0*/  LDSM.16.MT88.4 R4, [R235+0x5000] ;  /* 0x00500000eb04783b */ /* 0x000e620000004200 */
[----:B------:R-:W-:Y:S01]  /*16df0*/  FADD.FTZ R10, R133, -R10 ;  /* 0x8000000a850a7221 */ /* 0x000fe20000010000 */
[----:B------:R-:W-:Y:S01]  /*16e00*/  MUFU.EX2 R125, R125 ;  /* 0x0000007d007d7308 */ /* 0x000fe20000000800 */
[----:B------:R-:W-:-:S02]  /*16e10*/  FFMA.FTZ R121, R8, c[0x0][0x23c], -R53 ;  /* 0x00008f0008797a23 */ /* 0x000fc40000010835 */
[----:B------:R-:W-:Y:S02]  /*16e20*/  FMUL.FTZ R131, R10, c[0x0][0x23c] ;  /* 0x00008f000a837a20 */ /* 0x000fe40000410000 */
[----:B------:R-:W2:Y:S01]  /*16e30*/  LDSM.16.MT88.4 R8, [R234+0x5000] ;  /* 0x00500000ea08783b */ /* 0x000ea20000004200 */
[--C-:B------:R-:W-:Y:S02]  /*16e40*/  FFMA.FTZ R126, R16, c[0x0][0x23c], -R53.reuse ;  /* 0x00008f00107e7a23 */ /* 0x100fe40000010835 */
[----:B------:R-:W-:Y:S01]  /*16e50*/  MUFU.EX2 R123, R123 ;  /* 0x0000007b007b7308 */ /* 0x000fe20000000800 */
[--C-:B------:R-:W-:Y:S02]  /*16e60*/  FFMA.FTZ R122, R20, c[0x0][0x23c], -R53.reuse ;  /* 0x00008f00147a7a23 */ /* 0x100fe40000010835 */
[----:B------:R-:W3:Y:S01]  /*16e70*/  LDSM.16.MT88.4 R20, [R235+0x5400] ;  /* 0x00540000eb14783b */ /* 0x000ee20000004200 */
[----:B------:R-:W-:Y:S02]  /*16e80*/  FMUL.FTZ R16, R228, R132 ;  /* 0x00000084e4107220 */ /* 0x000fe40000410000 */
[----:B------:R-:W-:-:S02]  /*16e90*/  FFMA.FTZ R130, R26, c[0x0][0x23c], -R53 ;  /* 0x00008f001a827a23 */ /* 0x000fc40000010835 */
[----:B------:R-:W4:Y:S01]  /*16ea0*/  MUFU.EX2 R126, R126 ;  /* 0x0000007e007e7308 */ /* 0x000f220000000800 */
[--C-:B------:R-:W-:Y:S02]  /*16eb0*/  FFMA.FTZ R133, R24, c[0x0][0x23c], -R53.reuse ;  /* 0x00008f0018857a23 */ /* 0x100fe40000010835 */
[----:B------:R-:W5:Y:S01]  /*16ec0*/  LDSM.16.MT88.4 R24, [R234+0x5400] ;  /* 0x00540000ea18783b */ /* 0x000f620000004200 */
[--C-:B------:R-:W-:Y:S01]  /*16ed0*/  FFMA.FTZ R142, R28, c[0x0][0x23c], -R53.reuse ;  /* 0x00008f001c8e7a23 */ /* 0x100fe20000010835 */
[----:B------:R-:W-:Y:S01]  /*16ee0*/  F2FP.BF16.PACK_AB R28, R118, R119 ;  /* 0x00000077761c723e */ /* 0x000fe200000010ff */
[--C-:B------:R-:W-:Y:S02]  /*16ef0*/  FFMA.FTZ R135, R182, c[0x0][0x23c], -R53.reuse ;  /* 0x00008f00b6877a23 */ /* 0x100fe40000010835 */
[----:B------:R-:W1:Y:S01]  /*16f00*/  MUFU.EX2 R120, R120 ;  /* 0x0000007800787308 */ /* 0x000e620000000800 */
[--C-:B------:R-:W-:Y:S02]  /*16f10*/  FFMA.FTZ R137, R180, c[0x0][0x23c], -R53.reuse ;  /* 0x00008f00b4897a23 */ /* 0x100fe40000010835 */
[----:B------:R-:W-:-:S02]  /*16f20*/  FFMA.FTZ R136, R136, c[0x0][0x23c], -R53 ;  /* 0x00008f0088887a23 */ /* 0x000fc40000010835 */
[--C-:B------:R-:W-:Y:S02]  /*16f30*/  FFMA.FTZ R151, R178, c[0x0][0x23c], -R53.reuse ;  /* 0x00008f00b2977a23 */ /* 0x100fe40000010835 */
[--C-:B------:R-:W-:Y:S01]  /*16f40*/  FFMA.FTZ R144, R144, c[0x0][0x23c], -R53.reuse ;  /* 0x00008f0090907a23 */ /* 0x100fe20000010835 */
[----:B------:R-:W2:Y:S01]  /*16f50*/  MUFU.EX2 R131, R131 ;  /* 0x0000008300837308 */ /* 0x000ea20000000800 */
[----:B----4-:R-:W-:Y:S01]  /*16f60*/  F2FP.BF16.PACK_AB R13, R125, R126 ;  /* 0x0000007e7d0d723e */ /* 0x010fe200000010ff */
        /* <DEDUP_REMOVED lines=19> */
[----:B------:R-:W-:Y:S01]  /*170a0*/  FFMA.FTZ R148, R149, c[0x0][0x23c], -R104 ;  /* 0x00008f0095947a23 */ /* 0x000fe20000010868 */
[----:B------:R-:W-:Y:S01]  /*170b0*/  HMMA.16816.F32.BF16 R4, R12, R6, R224 ;  /* 0x000000060c04723c */ /* 0x000fe200000418e0 */
[----:B-1----:R-:W-:Y:S01]  /*170c0*/  F2FP.BF16.PACK_AB R29, R122, R121 ;  /* 0x000000797a1d723e */ /* 0x002fe200000010ff */
[----:B------:R-:W1:Y:S01]  /*170d0*/  MUFU.EX2 R133, R133 ;  /* 0x0000008500857308 */ /* 0x000e620000000800 */
[--C-:B------:R-:W-:Y:S01]  /*170e0*/  FFMA.FTZ R158, R158, c[0x0][0x23c], -R53.reuse ;  /* 0x00008f009e9e7a23 */ /* 0x100fe20000010835 */
        /* <DEDUP_REMOVED lines=30> */
[--C-:B------:R-:W-:Y:S01]  /*172d0*/  FFMA.FTZ R36, R36, c[0x0][0x23c], -R53.reuse ;  /* 0x00008f0024247a23 */ /* 0x100fe20000010835 */
[----:B------:R-:W-:Y:S01]  /*172e0*/  MUFU.EX2 R151, R151 ;  /* 0x0000009700977308 */ /* 0x000fe20000000800 */
[--C-:B------:R-:W-:Y:S02]  /*172f0*/  FFMA.FTZ R37, R37, c[0x0][0x23c], -R53.reuse ;  /* 0x00008f0025257a23 */ /* 0x100fe40000010835 */
[----:B------:R-:W-:Y:S02]  /*17300*/  FFMA.FTZ R32, R32, c[0x0][0x23c], -R53 ;  /* 0x00008f0020207a23 */ /* 0x000fe40000010835 */
[----:B------:R-:W-:Y:S01]  /*17310*/  FFMA.FTZ R126, R211, R131, R126 ;  /* 0x00000083d37e7223 */ /* 0x000fe2000001007e */
[----:B------:R-:W-:Y:S01]  /*17320*/  HMMA.16816.F32.BF16 R24, R28, R26, R12 ;  /* 0x0000001a1c18723c */ /* 0x000fe2000004180c */
[----:B------:R-:W5:Y:S01]  /*17330*/  LDSM.16.MT88.4 R12, [R235+0x5c00] ;  /* 0x005c0000eb0c783b */ /* 0x000f620000004200 */
[----:B------:R-:W2:Y:S01]  /*17340*/  MUFU.EX2 R144, R144 ;  /* 0x0000009000907308 */ /* 0x000ea20000000800 */
[----:B------:R-:W-:-:S02]  /*17350*/  FADD.FTZ R126, R125, R126 ;  /* 0x0000007e7d7e7221 */ /* 0x000fc40000010000 */
[--C-:B------:R-:W-:Y:S02]  /*17360*/  FFMA.FTZ R33, R33, c[0x0][0x23c], -R53.reuse ;  /* 0x00008f0021217a23 */ /* 0x100fe40000010835 */
[----:B------:R-:W-:Y:S01]  /*17370*/  F2FP.BF16.PACK_AB R28, R114, R115 ;  /* 0x00000073721c723e */ /* 0x000fe200000010ff */
[----:B------:R-:W-:Y:S01]  /*17380*/  FADD.FTZ R123, R123, R126 ;  /* 0x0000007e7b7b7221 */ /* 0x000fe20000010000 */
[----:B-1----:R-:W-:Y:S01]  /*17390*/  F2FP.BF16.PACK_AB R29, R135, R142 ;  /* 0x0000008e871d723e */ /* 0x002fe200000010ff */
[----:B------:R-:W-:Y:S01]  /*173a0*/  MUFU.EX2 R145, R145 ;  /* 0x0000009100917308 */ /* 0x000fe20000000800 */
[----:B------:R-:W-:Y:S01]  /*173b0*/  F2FP.BF16.PACK_AB R30, R112, R113 ;  /* 0x00000071701e723e */ /* 0x000fe200000010ff */
[--C-:B------:R-:W-:Y:S01]  /*173c0*/  FFMA.FTZ R34, R34, c[0x0][0x23c], -R53.reuse ;  /* 0x00008f0022227a23 */ /* 0x100fe20000010835 */
[----:B----4-:R-:W-:Y:S01]  /*173d0*/  F2FP.BF16.PACK_AB R31, R136, R137 ;  /* 0x00000089881f723e */ /* 0x010fe200000010ff */
[--C-:B------:R-:W-:Y:S02]  /*173e0*/  FFMA.FTZ R35, R35, c[0x0][0x23c], -R53.reuse ;  /* 0x00008f0023237a23 */ /* 0x100fe40000010835 */
[----:B------:R-:W-:-:S02]  /*173f0*/  FFMA.FTZ R38, R38, c[0x0][0x23c], -R53 ;  /* 0x00008f0026267a23 */ /* 0x000fc40000010835 */
[----:B------:R-:W1:Y:S01]  /*17400*/  MUFU.EX2 R146, R146 ;  /* 0x0000009200927308 */ /* 0x000e620000000800 */
[----:B------:R-:W-:Y:S01]  /*17410*/  FADD.FTZ R120, R120, R123 ;  /* 0x0000007b78787221 */ /* 0x000fe20000010000 */
[C---:B--2---:R-:W-:Y:S01]  /*17420*/  HMMA.16816.F32.BF16 R16, R28.reuse, R8, R16 ;  /* 0x000000081c10723c */ /* 0x044fe20000041810 */
[--C-:B------:R-:W-:Y:S02]  /*17430*/  FFMA.FTZ R42, R42, c[0x0][0x23c], -R53.reuse ;  /* 0x00008f002a2a7a23 */ /* 0x100fe40000010835 */
[----:B------:R-:W-:Y:S02]  /*17440*/  FADD.FTZ R121, R121, R120 ;  /* 0x0000007879797221 */ /* 0x000fe40000010000 */
[----:B------:R-:W-:Y:S01]  /*17450*/  FFMA.FTZ R43, R43, c[0x0][0x23c], -R53 ;  /* 0x00008f002b2b7a23 */ /* 0x000fe20000010835 */
[----:B------:R-:W-:Y:S01]  /*17460*/  MUFU.EX2 R153, R153 ;  /* 0x0000009900997308 */ /* 0x000fe20000000800 */
[----:B------:R-:W-:Y:S01]  /*17470*/  FADD.FTZ R121, R122, R121 ;  /* 0x000000797a797221 */ /* 0x000fe20000010000 */
[----:B------:R-:W-:Y:S01]  /*17480*/  HMMA.16816.F32.BF16 R4, R28, R10, R4 ;  /* 0x0000000a1c04723c */ /* 0x000fe20000041804 */
[----:B------:R-:W2:Y:S01]  /*17490*/  LDSM.16.MT88.4 R8, [R234+0x5c00] ;  /* 0x005c0000ea08783b */ /* 0x000ea20000004200 */
        /* <DEDUP_REMOVED lines=12> */
[----:B------:R-:W-:Y:S01]  /*17560*/  FADD.FTZ R142, R135, R142 ;  /* 0x0000008e878e7221 */ /* 0x000fe20000010000 */
[----:B------:R-:W-:Y:S01]  /*17570*/  MOV R133, R106 ;  /* 0x0000006a00857202 */ /* 0x000fe20000000f00 */
[----:B------:R-:W-:-:S02]  /*17580*/  FFMA.FTZ R48, R141, c[0x0][0x23c], -R104 ;  /* 0x00008f008d307a23 */ /* 0x000fc40000010868 */
[----:B------:R-:W2:Y:S01]  /*17590*/  MUFU.EX2 R155, R155 ;  /* 0x0000009b009b7308 */ /* 0x000ea20000000800 */
[----:B------:R-:W-:Y:S01]  /*175a0*/  F2FP.BF16.PACK_AB R28, R110, R111 ;  /* 0x0000006f6e1c723e */ /* 0x000fe200000010ff */
[----:B------:R-:W-:Y:S01]  /*175b0*/  FADD.FTZ R137, R137, R142 ;  /* 0x0000008e89897221 */ /* 0x000fe20000010000 */
[----:B------:R-:W-:Y:S01]  /*175c0*/  F2FP.BF16.PACK_AB R29, R144, R151 ;  /* 0x00000097901d723e */ /* 0x000fe200000010ff */
[----:B------:R-:W-:Y:S01]  /*175d0*/  FFMA.FTZ R78, R79, c[0x0][0x23c], -R53 ;  /* 0x00008f004f4e7a23 */ /* 0x000fe20000010835 */
[----:B------:R-:W-:Y:S01]  /*175e0*/  F2FP.BF16.PACK_AB R30, R102, R107 ;  /* 0x0000006b661e723e */ /* 0x000fe200000010ff */
[----:B------:R-:W-:Y:S01]  /*175f0*/  FADD.FTZ R136, R136, R137 ;  /* 0x0000008988887221 */ /* 0x000fe20000010000 */
[----:B-1----:R-:W-:Y:S01]  /*17600*/  F2FP.BF16.PACK_AB R31, R146, R145 ;  /* 0x00000091921f723e */ /* 0x002fe200000010ff */
[----:B------:R-:W-:Y:S01]  /*17610*/  MUFU.EX2 R158, R158 ;  /* 0x0000009e009e7308 */ /* 0x000fe20000000800 */
[----:B------:R-:W-:Y:S02]  /*17620*/  FFMA.FTZ R140, R140, c[0x0][0x23c], -R53 ;  /* 0x00008f008c8c7a23 */ /* 0x000fe40000010835 */
[----:B------:R-:W-:-:S02]  /*17630*/  FADD.FTZ R151, R151, R136 ;  /* 0x0000008897977221 */ /* 0x000fc40000010000 */
[----:B------:R-:W-:Y:S01]  /*17640*/  FFMA.FTZ R72, R72, c[0x0][0x23c], -R53 ;  /* 0x00008f0048487a23 */ /* 0x000fe20000010835 */
[C---:B-----5:R-:W-:Y:S01]  /*17650*/  HMMA.16816.F32.BF16 R16, R28.reuse, R12, R16 ;  /* 0x0000000c1c10723c */ /* 0x060fe20000041810 */
[----:B------:R-:W-:Y:S01]  /*17660*/  FADD.FTZ R144, R144, R151 ;  /* 0x0000009790907221 */ /* 0x000fe20000010000 */
[----:B------:R-:W1:Y:S01]  /*17670*/  MUFU.EX2 R149, R149 ;  /* 0x0000009500957308 */ /* 0x000e620000000800 */
        /* <DEDUP_REMOVED lines=8> */
[----:B------:R-:W-:Y:S01]  /*17700*/  FFMA.FTZ R60, R60, c[0x0][0x23c], -R53 ;  /* 0x00008f003c3c7a23 */ /* 0x000fe20000010835 */
[C---:B--2---:R-:W-:Y:S02]  /*17710*/  HMMA.16816.F32.BF16 R220, R28.reuse, R8, R220 ;  /* 0x000000081cdc723c */ /* 0x044fe400000418dc */
        /* <DEDUP_REMOVED lines=42> */
[----:B------:R-:W4:Y:S02]  /*179c0*/  MUFU.EX2 R36, R36 ;  /* 0x0000002400247308 */ /* 0x000f240000000800 */
        /* <DEDUP_REMOVED lines=18> */
[C---:B----4-:R-:W-:Y:S02]  /*17af0*/  HMMA.16816.F32.BF16 R220, R28.reuse, R12, R220 ;  /* 0x0000000c1cdc723c */ /* 0x050fe400000418dc */
[----:B------:R-:W-:Y:S06]  /*17b00*/  MUFU.EX2 R33, R33 ;  /* 0x0000002100217308 */ /* 0x000fec0000000800 */
[----:B------:R-:W-:Y:S01]  /*17b10*/  HMMA.16816.F32.BF16 R24, R28, R14, R24 ;  /* 0x0000000e1c18723c */ /* 0x000fe20000041818 */
[----:B------:R-:W4:Y:S01]  /*17b20*/  LDSM.16.MT88.4 R12, [R235+0x7400] ;  /* 0x00740000eb0c783b */ /* 0x000f220000004200 */
[----:B------:R-:W5:Y:S05]  /*17b30*/  MUFU.EX2 R34, R34 ;  /* 0x0000002200227308 */ /* 0x000f6a0000000800 */
        /* <DEDUP_REMOVED lines=10> */
[----:B------:R-:W1:Y:S02]  /*17be0*/  MUFU.EX2 R52, R52 ;  /* 0x0000003400347308 */ /* 0x000e640000000800 */
        /* <DEDUP_REMOVED lines=11> */
[----:B------:R-:W-:Y:S06]  /*17ca0*/  MUFU.EX2 R43, R43 ;  /* 0x0000002b002b7308 */ /* 0x000fec0000000800 */
[C---:B------:R-:W-:Y:S01]  /*17cb0*/  HMMA.16816.F32.BF16 R4, R28.reuse, R14, R4 ;  /* 0x0000000e1c04723c */ /* 0x040fe20000041804 */
[----:B------:R-:W4:Y:S01]  /*17cc0*/  LDSM.16.MT88.4 R12, [R234+0x7800] ;  /* 0x00780000ea0c783b */ /* 0x000f220000004200 */
[----:B------:R-:W-:Y:S06]  /*17cd0*/  MUFU.EX2 R46, R46 ;  /* 0x0000002e002e7308 */ /* 0x000fec0000000800 */
[C---:B--2---:R-:W-:Y:S02]  /*17ce0*/  HMMA.16816.F32.BF16 R220, R28.reuse, R8, R220 ;  /* 0x000000081cdc723c */ /* 0x044fe400000418dc */
[----:B------:R-:W-:Y:S05]  /*17cf0*/  MUFU.EX2 R0, R0 ;  /* 0x0000000000007308 */ /* 0x000fea0000000800 */
        /* <DEDUP_REMOVED lines=9> */
[----:B------:R-:W-:Y:S01]  /*17d90*/  F2FP.BF16.PACK_AB R10, R54, R59 ;  /* 0x0000003b360a723e */ /* 0x000fe200000010ff */
[----:B------:R-:W-:Y:S01]  /*17da0*/  FFMA.FTZ R39, R70, c[0x0][0x23c], -R104 ;  /* 0x00008f0046277a23 */ /* 0x000fe20000010868 */
[----:B------:R-:W-:Y:S01]  /*17db0*/  F2FP.BF16.PACK_AB R11, R38, R35 ;  /* 0x00000023260b723e */ /* 0x000fe200000010ff */
[----:B------:R-:W-:-:S02]  /*17dc0*/  FADD.FTZ R116, R116, R117 ;  /* 0x0000007574747221 */ /* 0x000fc40000010000 */
[--C-:B------:R-:W-:Y:S01]  /*17dd0*/  FFMA.FTZ R70, R47, c[0x0][0x23c], -R53.reuse ;  /* 0x00008f002f467a23 */ /* 0x100fe20000010835 */
[----:B------:R-:W1:Y:S01]  /*17de0*/  MUFU.EX2 R119, R119 ;  /* 0x0000007700777308 */ /* 0x000e620000000800 */
[----:B------:R-:W-:Y:S02]  /*17df0*/  FADD.FTZ R115, R115, R116 ;  /* 0x0000007473737221 */ /* 0x000fe40000010000 */
[C---:B---3--:R-:W-:Y:S01]  /*17e00*/  HMMA.16816.F32.BF16 R16, R8.reuse, R20, R16 ;  /* 0x000000140810723c */ /* 0x048fe20000041810 */
[----:B------:R-:W-:Y:S02]  /*17e10*/  FFMA.FTZ R47, R50, c[0x0][0x23c], -R53 ;  /* 0x00008f00322f7a23 */ /* 0x000fe40000010835 */
[----:B------:R-:W-:Y:S02]  /*17e20*/  FADD.FTZ R114, R114, R115 ;  /* 0x0000007372727221 */ /* 0x000fe40000010000 */
[--C-:B------:R-:W-:Y:S01]  /*17e30*/  FFMA.FTZ R50, R51, c[0x0][0x23c], -R53.reuse ;  /* 0x00008f0033327a23 */ /* 0x100fe20000010835 */
[----:B------:R-:W-:Y:S01]  /*17e40*/  MUFU.EX2 R134, R134 ;  /* 0x0000008600867308 */ /* 0x000fe20000000800 */
[----:B------:R-:W-:Y:S01]  /*17e50*/  FADD.FTZ R113, R113, R114 ;  /* 0x0000007271717221 */ /* 0x000fe20000010000 */
[----:B------:R-:W-:Y:S01]  /*17e60*/  HMMA.16816.F32.BF16 R4, R8, R22, R4 ;  /* 0x000000160804723c */ /* 0x000fe20000041804 */
[----:B------:R-:W3:Y:S01]  /*17e70*/  LDSM.16.MT88.4 R20, [R234+0x7c00] ;  /* 0x007c0000ea14783b */ /* 0x000ee20000004200 */
[----:B------:R-:W-:-:S02]  /*17e80*/  FFMA.FTZ R51, R77, c[0x0][0x23c], -R53 ;  /* 0x00008f004d337a23 */ /* 0x000fc40000010835 */
[----:B------:R-:W-:Y:S02]  /*17e90*/  FADD.FTZ R112, R112, R113 ;  /* 0x0000007170707221 */ /* 0x000fe40000010000 */
[----:B------:R-:W-:Y:S01]  /*17ea0*/  MUFU.EX2 R143, R143 ;  /* 0x0000008f008f7308 */ /* 0x000fe20000000800 */
[----:B------:R-:W-:Y:S01]  /*17eb0*/  FFMA.FTZ R77, R138, c[0x0][0x23c], -R53 ;  /* 0x00008f008a4d7a23 */ /* 0x000fe20000010835 */
[----:B----4-:R-:W-:Y:S01]  /*17ec0*/  HMMA.16816.F32.BF16 R220, R8, R12, R220 ;  /* 0x0000000c08dc723c */ /* 0x010fe200000418dc */
[----:B------:R-:W-:-:S04]  /*17ed0*/  FADD.FTZ R111, R111, R112 ;  /* 0x000000706f6f7221 */ /* 0x000fc80000010000 */
[----:B------:R-:W-:Y:S01]  /*17ee0*/  FADD.FTZ R110, R110, R111 ;  /* 0x0000006f6e6e7221 */ /* 0x000fe20000010000 */
[----:B------:R-:W-:Y:S02]  /*17ef0*/  MUFU.EX2 R70, R70 ;  /* 0x0000004600467308 */ /* 0x000fe40000000800 */
[----:B------:R-:W-:Y:S01]  /*17f00*/  HMMA.16816.F32.BF16 R24, R8, R14, R24 ;  /* 0x0000000e0818723c */ /* 0x000fe20000041818 */
[----:B------:R-:W-:Y:S01]  /*17f10*/  FADD.FTZ R107, R107, R110 ;  /* 0x0000006e6b6b7221 */ /* 0x000fe20000010000 */
[----:B------:R-:W4:Y:S03]  /*17f20*/  LDSM.16.MT88.4 R12, [R235+0x8000] ;  /* 0x00800000eb0c783b */ /* 0x000f260000004200 */
[----:B------:R-:W-:Y:S01]  /*17f30*/  FADD.FTZ R102, R102, R107 ;  /* 0x0000006b66667221 */ /* 0x000fe20000010000 */
[----:B------:R-:W5:Y:S01]  /*17f40*/  MUFU.EX2 R47, R47 ;  /* 0x0000002f002f7308 */ /* 0x000f620000000800 */
[----:B------:R-:W-:-:S02]  /*17f50*/  F2FP.BF16.PACK_AB R8, R52, R57 ;  /* 0x000000393408723e */ /* 0x000fc400000010ff */
[----:B-1----:R-:W-:Y:S01]  /*17f60*/  F2FP.BF16.PACK_AB R9, R42, R119 ;  /* 0x000000772a09723e */ /* 0x002fe200000010ff */
[----:B------:R-:W-:Y:S01]  /*17f70*/  FADD.FTZ R105, R105, R102 ;  /* 0x0000006669697221 */ /* 0x000fe20000010000 */
[----:B------:R-:W-:Y:S02]  /*17f80*/  F2FP.BF16.PACK_AB R10, R2, R55 ;  /* 0x00000037020a723e */ /* 0x000fe400000010ff */
[----:B------:R-:W-:Y:S01]  /*17f90*/  F2FP.BF16.PACK_AB R11, R46, R43 ;  /* 0x0000002b2e0b723e */ /* 0x000fe200000010ff */
[----:B------:R-:W-:Y:S01]  /*17fa0*/  FADD.FTZ R100, R100, R105 ;  /* 0x0000006964647221 */ /* 0x000fe20000010000 */
[----:B------:R-:W-:Y:S03]  /*17fb0*/  MUFU.EX2 R50, R50 ;  /* 0x0000003200327308 */ /* 0x000fe60000000800 */
[----:B------:R-:W-:Y:S02]  /*17fc0*/  FADD.FTZ R103, R103, R100 ;  /* 0x0000006467677221 */ /* 0x000fe40000010000 */
[----:B--2---:R-:W-:Y:S02]  /*17fd0*/  HMMA.16816.F32.BF16 R16, R8, R28, R16 ;  /* 0x0000001c0810723c */ /* 0x004fe40000041810 */
[----:B------:R-:W-:Y:S01]  /*17fe0*/  FADD.FTZ R98, R98, R103 ;  /* 0x0000006762627221 */ /* 0x000fe20000010000 */
[----:B------:R-:W1:Y:S03]  /*17ff0*/  MUFU.EX2 R51, R51 ;  /* 0x0000003300337308 */ /* 0x000e660000000800 */
        /* <DEDUP_REMOVED lines=9> */
[----:B------:R-:W2:Y:S01]  /*18090*/  LDSM.16.MT88.4 R28, [R234+0x8000] ;  /* 0x00800000ea1c783b */ /* 0x000ea20000004200 */
[----:B------:R-:W-:Y:S01]  /*180a0*/  FADD.FTZ R94, R94, R99 ;  /* 0x000000635e5e7221 */ /* 0x000fe20000010000 */
[----:B------:R-:W3:Y:S01]  /*180b0*/  MUFU.EX2 R147, R147 ;  /* 0x0000009300937308 */ /* 0x000ee20000000800 */
[----:B------:R-:W-:-:S02]  /*180c0*/  FADD.FTZ R155, R155, R152 ;  /* 0x000000989b9b7221 */ /* 0x000fc40000010000 */
[----:B------:R-:W-:Y:S02]  /*180d0*/  FADD.FTZ R97, R97, R94 ;  /* 0x0000005e61617221 */ /* 0x000fe40000010000 */
[----:B------:R-:W-:Y:S01]  /*180e0*/  FADD.FTZ R158, R158, R155 ;  /* 0x0000009b9e9e7221 */ /* 0x000fe20000010000 */
[----:B------:R-:W-:Y:S01]  /*180f0*/  HMMA.16816.F32.BF16 R24, R8, R22, R24 ;  /* 0x000000160818723c */ /* 0x000fe20000041818 */
[----:B------:R-:W-:Y:S01]  /*18100*/  FADD.FTZ R92, R92, R97 ;  /* 0x000000615c5c7221 */ /* 0x000fe20000010000 */
[----:B------:R-:W3:Y:S01]  /*18110*/  LDSM.16.MT88.4 R20, [R235+0x8400] ;  /* 0x00840000eb14783b */ /* 0x000ee20000004200 */
[----:B------:R-:W-:Y:S01]  /*18120*/  FADD.FTZ R149, R149, R158 ;  /* 0x0000009e95957221 */ /* 0x000fe20000010000 */
[----:B------:R-:W-:Y:S01]  /*18130*/  MUFU.EX2 R139, R139 ;  /* 0x0000008b008b7308 */ /* 0x000fe20000000800 */
[----:B------:R-:W-:Y:S02]  /*18140*/  FADD.FTZ R95, R95, R92 ;  /* 0x0000005c5f5f7221 */ /* 0x000fe40000010000 */
[----:B------:R-:W-:Y:S01]  /*18150*/  FADD.FTZ R156, R156, R149 ;  /* 0x000000959c9c7221 */ /* 0x000fe20000010000 */
[----:B------:R-:W-:Y:S01]  /*18160*/  F2FP.BF16.PACK_AB R8, R109, R0 ;  /* 0x000000006d08723e */ /* 0x000fe200000010ff */
[----:B------:R-:W-:Y:S01]  /*18170*/  FADD.FTZ R90, R90, R95 ;  /* 0x0000005f5a5a7221 */ /* 0x000fe20000010000 */
[----:B-----5:R-:W-:Y:S01]  /*18180*/  F2FP.BF16.PACK_AB R9, R47, R70 ;  /* 0x000000462f09723e */ /* 0x020fe200000010ff */
[----:B------:R-:W-:Y:S01]  /*18190*/  FADD.FTZ R157, R157, R156 ;  /* 0x0000009c9d9d7221 */ /* 0x000fe20000010000 */
[----:B------:R-:W-:Y:S01]  /*181a0*/  F2FP.BF16.PACK_AB R10, R143, R134 ;  /* 0x000000868f0a723e */ /* 0x000fe200000010ff */
[----:B------:R-:W-:Y:S01]  /*181b0*/  FADD.FTZ R93, R93, R90 ;  /* 0x0000005a5d5d7221 */ /* 0x000fe20000010000 */
[----:B-1----:R-:W-:Y:S01]  /*181c0*/  F2FP.BF16.PACK_AB R11, R51, R50 ;  /* 0x00000032330b723e */ /* 0x002fe200000010ff */
[----:B------:R-:W-:Y:S01]  /*181d0*/  FADD.FTZ R162, R162, R157 ;  /* 0x0000009da2a27221 */ /* 0x000fe20000010000 */
[----:B------:R-:W-:Y:S03]  /*181e0*/  MUFU.EX2 R48, R48 ;  /* 0x0000003000307308 */ /* 0x000fe60000000800 */
[----:B------:R-:W-:-:S02]  /*181f0*/  FADD.FTZ R159, R159, R162 ;  /* 0x000000a29f9f7221 */ /* 0x000fc40000010000 */
[C---:B----4-:R-:W-:Y:S02]  /*18200*/  HMMA.16816.F32.BF16 R16, R8.reuse, R12, R16 ;  /* 0x0000000c0810723c */ /* 0x050fe40000041810 */
[----:B------:R-:W-:Y:S01]  /*18210*/  FADD.FTZ R160, R160, R159 ;  /* 0x0000009fa0a07221 */ /* 0x000fe20000010000 */
[----:B------:R-:W-:Y:S03]  /*18220*/  MUFU.EX2 R71, R71 ;  /* 0x0000004700477308 */ /* 0x000fe60000000800 */
[----:B------:R-:W-:Y:S02]  /*18230*/  FADD.FTZ R160, R161, R160 ;  /* 0x000000a0a1a07221 */ /* 0x000fe40000010000 */
[----:B------:R-:W-:Y:S01]  /*18240*/  FADD.FTZ R12, R88, R93 ;  /* 0x0000005d580c7221 */ /* 0x000fe20000010000 */
[----:B------:R-:W-:Y:S01]  /*18250*/  HMMA.16816.F32.BF16 R4, R8, R14, R4 ;  /* 0x0000000e0804723c */ /* 0x000fe20000041804 */
[----:B------:R-:W-:Y:S01]  /*18260*/  FADD.FTZ R163, R163, R160 ;  /* 0x000000a0a3a37221 */ /* 0x000fe20000010000 */
[----:B------:R-:W1:Y:S01]  /*18270*/  MUFU.EX2 R78, R78 ;  /* 0x0000004e004e7308 */ /* 0x000e620000000800 */
[----:B------:R-:W-:-:S02]  /*18280*/  FADD.FTZ R91, R91, R12 ;  /* 0x0000000c5b5b7221 */ /* 0x000fc40000010000 */
[----:B------:R-:W-:Y:S01]  /*18290*/  FADD.FTZ R163, R154, R163 ;  /* 0x000000a39aa37221 */ /* 0x000fe20000010000 */
[----:B------:R-:W4:Y:S01]  /*182a0*/  LDSM.16.MT88.4 R12, [R234+0x8400] ;  /* 0x00840000ea0c783b */ /* 0x000f220000004200 */
[----:B------:R-:W-:Y:S01]  /*182b0*/  FADD.FTZ R86, R86, R91 ;  /* 0x0000005b56567221 */ /* 0x000fe20000010000 */
[----:B--2---:R-:W-:Y:S02]  /*182c0*/  HMMA.16816.F32.BF16 R220, R8, R28, R220 ;  /* 0x0000001c08dc723c */ /* 0x004fe400000418dc */
[----:B------:R-:W-:Y:S01]  /*182d0*/  MUFU.EX2 R77, R77 ;  /* 0x0000004d004d7308 */ /* 0x000fe20000000800 */
[----:B------:R-:W-:-:S04]  /*182e0*/  FADD.FTZ R89, R89, R86 ;  /* 0x0000005659597221 */ /* 0x000fc80000010000 */
[----:B------:R-:W-:Y:S01]  /*182f0*/  FADD.FTZ R28, R76, R163 ;  /* 0x000000a34c1c7221 */ /* 0x000fe20000010000 */
[----:B------:R-:W-:Y:S01]  /*18300*/  HMMA.16816.F32.BF16 R24, R8, R30, R24 ;  /* 0x0000001e0818723c */ /* 0x000fe20000041818 */
[----:B------:R-:W-:Y:S01]  /*18310*/  FADD.FTZ R84, R84, R89 ;  /* 0x0000005954547221 */ /* 0x000fe20000010000 */
[----:B------:R-:W2:Y:S01]  /*18320*/  MUFU.EX2 R88, R140 ;  /* 0x0000008c00587308 */ /* 0x000ea20000000800 */
[----:B------:R-:W-:Y:S02]  /*18330*/  FADD.FTZ R28, R165, R28 ;  /* 0x0000001ca51c7221 */ /* 0x000fe40000010000 */
[----:B------:R-:W-:Y:S02]  /*18340*/  FADD.FTZ R87, R87, R84 ;  /* 0x0000005457577221 */ /* 0x000fe40000010000 */
[----:B------:R-:W-:Y:S01]  /*18350*/  FADD.FTZ R29, R49, R28 ;  /* 0x0000001c311d7221 */ /* 0x000fe20000010000 */
[----:B---3--:R-:W-:Y:S01]  /*18360*/  F2FP.BF16.PACK_AB R8, R147, R148 ;  /* 0x000000949308723e */ /* 0x008fe200000010ff */
[----:B------:R-:W-:Y:S01]  /*18370*/  FADD.FTZ R82, R82, R87 ;  /* 0x0000005752527221 */ /* 0x000fe20000010000 */
[----:B-1----:R-:W-:Y:S01]  /*18380*/  F2FP.BF16.PACK_AB R9, R78, R71 ;  /* 0x000000474e09723e */ /* 0x002fe200000010ff */
[----:B------:R-:W-:Y:S01]  /*18390*/  FADD.FTZ R28, R44, R29 ;  /* 0x0000001d2c1c7221 */ /* 0x000fe20000010000 */
[----:B------:R-:W-:Y:S01]  /*183a0*/  F2FP.BF16.PACK_AB R10, R48, R139 ;  /* 0x0000008b300a723e */ /* 0x000fe200000010ff */
[----:B------:R-:W-:Y:S01]  /*183b0*/  FADD.FTZ R85, R85, R82 ;  /* 0x0000005255557221 */ /* 0x000fe20000010000 */
[----:B------:R-:W-:Y:S01]  /*183c0*/  MUFU.EX2 R40, R40 ;  /* 0x0000002800287308 */ /* 0x000fe20000000800 */
[----:B------:R-:W-:-:S02]  /*183d0*/  FADD.FTZ R45, R45, R28 ;  /* 0x0000001c2d2d7221 */ /* 0x000fc40000010000 */
[----:B------:R-:W-:Y:S01]  /*183e0*/  FADD.FTZ R80, R80, R85 ;  /* 0x0000005550507221 */ /* 0x000fe20000010000 */
[----:B--2---:R-:W-:Y:S01]  /*183f0*/  F2FP.BF16.PACK_AB R11, R88, R77 ;  /* 0x0000004d580b723e */ /* 0x004fe200000010ff */
[----:B------:R-:W-:Y:S01]  /*18400*/  FADD.FTZ R164, R164, R45 ;  /* 0x0000002da4a47221 */ /* 0x000fe20000010000 */
[----:B------:R-:W1:Y:S01]  /*18410*/  LDSM.16.MT88.4 R28, [R235+0x8800] ;  /* 0x00880000eb1c783b */ /* 0x000e620000004200 */
[----:B------:R-:W-:Y:S01]  /*18420*/  FADD.FTZ R83, R83, R80 ;  /* 0x0000005053537221 */ /* 0x000fe20000010000 */
[----:B------:R-:W2:Y:S01]  /*18430*/  MUFU.EX2 R73, R73 ;  /* 0x0000004900497308 */ /* 0x000ea20000000800 */
[----:B------:R-:W-:Y:S02]  /*18440*/  FFMA.FTZ R44, R68, c[0x0][0x23c], -R53 ;  /* 0x00008f00442c7a23 */ /* 0x000fe40000010835 */
[----:B------:R-:W-:Y:S01]  /*18450*/  HMMA.16816.F32.BF16 R16, R8, R20, R16 ;  /* 0x000000140810723c */ /* 0x000fe20000041810 */
[----:B------:R-:W-:-:S04]  /*18460*/  FADD.FTZ R58, R58, R83 ;  /* 0x000000533a3a7221 */ /* 0x000fc80000010000 */
[----:B------:R-:W-:Y:S01]  /*18470*/  FADD.FTZ R81, R81, R58 ;  /* 0x0000003a51517221 */ /* 0x000fe20000010000 */
[----:B------:R-:W-:Y:S01]  /*18480*/  MUFU.EX2 R39, R39 ;  /* 0x0000002700277308 */ /* 0x000fe20000000800 */
[----:B------:R-:W-:Y:S01]  /*18490*/  FADD.FTZ R21, R41, R164 ;  /* 0x000000a429157221 */ /* 0x000fe20000010000 */
[C---:B------:R-:W-:Y:S01]  /*184a0*/  HMMA.16816.F32.BF16 R4, R8.reuse, R22, R4 ;  /* 0x000000160804723c */ /* 0x040fe20000041804 */
[----:B------:R-:W-:Y:S02]  /*184b0*/  FADD.FTZ R56, R56, R81 ;  /* 0x0000005138387221 */ /* 0x000fe40000010000 */
[----:B------:R-:W-:Y:S02]  /*184c0*/  FADD.FTZ R36, R36, R21 ;  /* 0x0000001524247221 */ /* 0x000fe40000010000 */
[----:B------:R-:W-:Y:S01]  /*184d0*/  FADD.FTZ R59, R59, R56 ;  /* 0x000000383b3b7221 */ /* 0x000fe20000010000 */
[----:B------:R-:W3:Y:S01]  /*184e0*/  LDSM.16.MT88.4 R20, [R234+0x8800] ;  /* 0x00880000ea14783b */ /* 0x000ee20000004200 */
        /* <DEDUP_REMOVED lines=10> */
[----:B------:R-:W-:Y:S02]  /*18590*/  FADD.FTZ R34, R34, R33 ;  /* 0x0000002122227221 */ /* 0x000fe40000010000 */
[----:B------:R-:W-:Y:S02]  /*185a0*/  FADD.FTZ R15, R55, R52 ;  /* 0x00000034370f7221 */ /* 0x000fe40000010000 */
[----:B------:R-:W-:Y:S01]  /*185b0*/  FADD.FTZ R35, R35, R34 ;  /* 0x0000002223237221 */ /* 0x000fe20000010000 */
[----:B------:R-:W4:Y:S01]  /*185c0*/  MUFU.EX2 R44, R44 ;  /* 0x0000002c002c7308 */ /* 0x000f220000000800 */
[----:B------:R-:W-:Y:S01]  /*185d0*/  FADD.FTZ R15, R2, R15 ;  /* 0x0000000f020f7221 */ /* 0x000fe20000010000 */
[----:B--2---:R-:W-:Y:S01]  /*185e0*/  F2FP.BF16.PACK_AB R8, R73, R40 ;  /* 0x000000284908723e */ /* 0x004fe200000010ff */
[----:B------:R-:W-:Y:S01]  /*185f0*/  FADD.FTZ R38, R38, R35 ;  /* 0x0000002326267221 */ /* 0x000fe20000010000 */
[----:B-----5:R-:W-:Y:S01]  /*18600*/  F2FP.BF16.PACK_AB R10, R74, R39 ;  /* 0x000000274a0a723e */ /* 0x020fe200000010ff */
[----:B------:R-:W-:-:S02]  /*18610*/  FADD.FTZ R0, R0, R15 ;  /* 0x0000000f00007221 */ /* 0x000fc40000010000 */
[----:B------:R-:W-:Y:S01]  /*18620*/  FADD.FTZ R119, R119, R38 ;  /* 0x0000002677777221 */ /* 0x000fe20000010000 */
[----:B------:R-:W-:Y:S01]  /*18630*/  MUFU.EX2 R41, R69 ;  /* 0x0000004500297308 */ /* 0x000fe20000000800 */
[----:B------:R-:W-:Y:S02]  /*18640*/  FADD.FTZ R109, R109, R0 ;  /* 0x000000006d6d7221 */ /* 0x000fe40000010000 */
[----:B------:R-:W-:Y:S02]  /*18650*/  FADD.FTZ R42, R42, R119 ;  /* 0x000000772a2a7221 */ /* 0x000fe40000010000 */
[----:B------:R-:W-:Y:S02]  /*18660*/  FADD.FTZ R134, R134, R109 ;  /* 0x0000006d86867221 */ /* 0x000fe40000010000 */
[----:B------:R-:W-:Y:S01]  /*18670*/  FADD.FTZ R43, R43, R42 ;  /* 0x0000002a2b2b7221 */ /* 0x000fe20000010000 */
[----:B------:R-:W2:Y:S01]  /*18680*/  MUFU.EX2 R36, R64 ;  /* 0x0000004000247308 */ /* 0x000ea20000000800 */
[----:B----4-:R-:W-:Y:S01]  /*18690*/  F2FP.BF16.PACK_AB R9, R44, R49 ;  /* 0x000000312c09723e */ /* 0x010fe200000010ff */
[----:B------:R-:W-:-:S02]  /*186a0*/  FFMA.FTZ R12, R62, c[0x0][0x23c], -R104 ;  /* 0x00008f003e0c7a23 */ /* 0x000fc40000010868 */
[----:B------:R-:W-:Y:S02]  /*186b0*/  FADD.FTZ R43, R46, R43 ;  /* 0x0000002b2e2b7221 */ /* 0x000fe40000010000 */
[----:B------:R-:W-:Y:S02]  /*186c0*/  FFMA.FTZ R13, R65, c[0x0][0x23c], -R53 ;  /* 0x00008f00410d7a23 */ /* 0x000fe40000010835 */
[----:B------:R-:W-:Y:S01]  /*186d0*/  FADD.FTZ R70, R70, R43 ;  /* 0x0000002b46467221 */ /* 0x000fe20000010000 */
[----:B------:R-:W-:Y:S01]  /*186e0*/  MUFU.EX2 R66, R66 ;  /* 0x0000004200427308 */ /* 0x000fe20000000800 */
[----:B------:R-:W-:Y:S02]  /*186f0*/  FFMA.FTZ R14, R67, c[0x0][0x23c], -R53 ;  /* 0x00008f00430e7a23 */ /* 0x000fe40000010835 */
[----:B------:R-:W-:Y:S02]  /*18700*/  FADD.FTZ R47, R47, R70 ;  /* 0x000000462f2f7221 */ /* 0x000fe40000010000 */
[----:B------:R-:W-:Y:S01]  /*18710*/  FADD.FTZ R143, R143, R134 ;  /* 0x000000868f8f7221 */ /* 0x000fe20000010000 */
[----:B------:R-:W-:Y:S01]  /*18720*/  MOV R134, R108 ;  /* 0x0000006c00867202 */ /* 0x000fe20000000f00 */
[----:B------:R-:W-:Y:S01]  /*18730*/  FADD.FTZ R50, R50, R47 ;  /* 0x0000002f32327221 */ /* 0x000fe20000010000 */
[----:B--2---:R-:W-:Y:S01]  /*18740*/  F2FP.BF16.PACK_AB R11, R36, R41 ;  /* 0x00000029240b723e */ /* 0x004fe200000010ff */
[----:B------:R-:W2:Y:S01]  /*18750*/  MUFU.EX2 R75, R75 ;  /* 0x0000004b004b7308 */ /* 0x000ea20000000800 */
        /* <DEDUP_REMOVED lines=15> */
[----:B---3--:R-:W-:Y:S01]  /*18850*/  HMMA.16816.F32.BF16 R220, R8, R20, R220 ;  /* 0x0000001408dc723c */ /* 0x008fe200000418dc */
[----:B------:R-:W-:Y:S01]  /*18860*/  FADD.FTZ R49, R49, R88 ;  /* 0x0000005831317221 */ /* 0x000fe20000010000 */
[----:B------:R-:W-:Y:S03]  /*18870*/  MUFU.EX2 R13, R13 ;  /* 0x0000000d000d7308 */ /* 0x000fe60000000800 */
[----:B------:R-:W-:-:S03]  /*18880*/  FADD.FTZ R44, R44, R49 ;  /* 0x000000312c2c7221 */ /* 0x000fc60000010000 */
[----:B------:R-:W-:Y:S01]  /*18890*/  HMMA.16816.F32.BF16 R24, R8, R22, R24 ;  /* 0x000000160818723c */ /* 0x000fe20000041818 */
[----:B------:R-:W-:Y:S01]  /*188a0*/  FADD.FTZ R41, R41, R44 ;  /* 0x0000002c29297221 */ /* 0x000fe20000010000 */
[----:B------:R-:W3:Y:S03]  /*188b0*/  MUFU.EX2 R14, R14 ;  /* 0x0000000e000e7308 */ /* 0x000ee60000000800 */
[----:B------:R-:W-:Y:S02]  /*188c0*/  FADD.FTZ R36, R36, R41 ;  /* 0x0000002924247221 */ /* 0x000fe40000010000 */
[----:B--2---:R-:W-:Y:S02]  /*188d0*/  F2FP.BF16.PACK_AB R8, R75, R66 ;  /* 0x000000424b08723e */ /* 0x004fe400000010ff */
[----:B-1----:R-:W-:Y:S01]  /*188e0*/  F2FP.BF16.PACK_AB R10, R209, R12 ;  /* 0x0000000cd10a723e */ /* 0x002fe200000010ff */
[----:B------:R-:W-:Y:S08]  /*188f0*/  MUFU.EX2 R2, R60 ;  /* 0x0000003c00027308 */ /* 0x000ff00000000800 */
[----:B------:R-:W1:Y:S01]  /*18900*/  MUFU.EX2 R211, R211 ;  /* 0x000000d300d37308 */ /* 0x000e620000000800 */
[----:B---3--:R-:W-:Y:S01]  /*18910*/  F2FP.BF16.PACK_AB R9, R14, R13 ;  /* 0x0000000d0e09723e */ /* 0x008fe200000010ff */
[----:B------:R-:W-:-:S04]  /*18920*/  FADD.FTZ R13, R13, R36 ;  /* 0x000000240d0d7221 */ /* 0x000fc80000010000 */
[----:B------:R-:W-:Y:S01]  /*18930*/  FADD.FTZ R13, R14, R13 ;  /* 0x0000000d0e0d7221 */ /* 0x000fe20000010000 */
[----:B-1----:R-:W-:-:S03]  /*18940*/  F2FP.BF16.PACK_AB R11, R211, R2 ;  /* 0x00000002d30b723e */ /* 0x002fc600000010ff */
[----:B------:R-:W-:-:S04]  /*18950*/  FADD.FTZ R2, R2, R13 ;  /* 0x0000000d02027221 */ /* 0x000fc80000010000 */
[----:B------:R-:W-:Y:S01]  /*18960*/  FADD.FTZ R211, R211, R2 ;  /* 0x00000002d3d37221 */ /* 0x000fe20000010000 */
        /* <DEDUP_REMOVED lines=10> */
.L_x_2698:
        /* <DEDUP_REMOVED lines=8> */
[----:B------:R-:W-:Y:S02]  /*18a90*/  UMOV UR11, 0x5 ;  /* 0x00000005000b7882 */ /* 0x000fe40000000000 */
.L_x_2710:
[----:B------:R-:W-:Y:S04]  /*18aa0*/  DEPBAR.LE SB0, 0x0 ;  /* 0x000080000000791a */ /* 0x000fe80000000000 */
[----:B------:R-:W-:Y:S01]  /*18ab0*/  BAR.SYNC.DEFER_BLOCKING 0x0 ;  /* 0x0000000000007b1d */ /* 0x000fe20000010000 */
[----:B------:R-:W-:Y:S01]  /*18ac0*/  PLOP3.LUT P0, PT, PT, PT, UP2, 0x40, 0x0 ;  /* 0x000000000000781c */ /* 0x000fe20003f0e828 */
[----:B------:R-:W-:Y:S01]  /*18ad0*/  UIADD3 UR5, UR5, -0x1, URZ ;  /* 0xffffffff05057890 */ /* 0x000fe2000fffe03f */
[----:B------:R-:W-:Y:S05]  /*18ae0*/  IMAD.U32 R242, R238, -0x100, RZ ;  /* 0xffffff00eef27824 */ /* 0x000fea00078e00ff */
[----:B------:R-:W-:Y:S06]  /*18af0*/  SHF.R.S32.HI R243, RZ, 0x1f, R242 ;  /* 0x0000001ffff37819 */ /* 0x000fec00000114f2 */
[----:B------:R-:W-:-:S05]  /*18b00*/  @P0 BRA `(.L_x_2707) ;  /* 0x000003d000000947 */ /* 0x000fca0003800000 */
[----:B------:R-:W-:Y:S01]  /*18b10*/  IABS R6, c[0x0][0x2d0] ;  /* 0x0000b40000067a13 */ /* 0x000fe20000000000 */
[----:B------:R-:W-:Y:S01]  /*18b20*/  USHF.L.U32 UR6, UR5, 0x8, URZ ;  /* 0x0000000805067899 */ /* 0x000fe2000800063f */
[----:B------:R-:W-:Y:S02]  /*18b30*/  LOP3.LUT R2, RZ, c[0x0][0x2d0], RZ, 0x33, !PT ;  /* 0x0000b400ff027a12 */ /* 0x000fe400078e33ff */
[----:B------:R-:W1:Y:S01]  /*18b40*/  I2F.RP R14, R6 ;  /* 0x00000006000e7306 */ /* 0x000e620000209400 */
[----:B------:R-:W-:Y:S06]  /*18b50*/  UIADD3 UR7, UR6, 0x100, URZ ;  /* 0x0000010006077890 */ /* 0x000fec000fffe03f */
        /* <DEDUP_REMOVED lines=56> */
.L_x_2707:
[----:B------:R-:W-:Y:S01]  /*18ee0*/  ULDC.64 UR6, c[0x0][0x1a0] ;  /* 0x0000680000067ab9 */ /* 0x000fe20000000a00 */
[----:B------:R-:W-:Y:S01]  /*18ef0*/  ISETP.GE.AND P1, PT, R188, c[0x0][0x220], PT ;  /* 0x00008800bc007a0c */ /* 0x000fe20003f26270 */
[----:B------:R-:W-:Y:S01]  /*18f00*/  USHF.L.U32 UR15, UR6, 0x5, URZ ;  /* 0x00000005060f7899 */ /* 0x000fe2000800063f */
[C---:B------:R-:W-:Y:S01]  /*18f10*/  LEA R240, P3, R242.reuse, R236, 0x1 ;  /* 0x000000ecf2f07211 */ /* 0x040fe200078608ff */
[----:B------:R-:W-:Y:S02]  /*18f20*/  USHF.L.U64.HI UR7, UR6, UR14, UR7 ;  /* 0x0000000e06077299 */ /* 0x000fe40008010207 */
[----:B------:R-:W-:Y:S01]  /*18f30*/  UISETP.GT.AND UP0, UPT, UR5, UR9, UPT ;  /* 0x000000090500728c */ /* 0x000fe2000bf04270 */
[--C-:B------:R-:W-:Y:S07]  /*18f40*/  LEA.HI.X R241, R242, R237, R243.reuse, 0x1, P3 ;  /* 0x000000edf2f17211 */ /* 0x100fee00018f0cf3 */
[----:B------:R-:W-:Y:S01]  /*18f50*/  @P1 STS [R212+0x5000], RZ ;  /* 0x005000ffd4001388 */ /* 0x000fe20000000800 */
[CC--:B------:R-:W-:Y:S01]  /*18f60*/  @!P1 LEA R239, P2, R238.reuse, R242.reuse, 0x6 ;  /* 0x000000f2eeef9211 */ /* 0x0c0fe200078430ff */
[--C-:B------:R-:W-:Y:S01]  /*18f70*/  @!P1 IMAD.MOV.U32 R162, RZ, RZ, R242.reuse ;  /* 0x000000ffffa29224 */ /* 0x100fe200078e00f2 */
[C---:B------:R-:W-:Y:S01]  /*18f80*/  @!P1 LEA R245, P0, R238.reuse, R242, 0x7 ;  /* 0x000000f2eef59211 */ /* 0x040fe200078038ff */
[C---:B------:R-:W-:Y:S01]  /*18f90*/  @!P1 IMAD.WIDE.U32 R166, R238.reuse, 0x60, R242 ;  /* 0x00000060eea69825 */ /* 0x040fe200078e00f2 */
[----:B------:R-:W-:Y:S01]  /*18fa0*/  @P1 STS [R212+0x5004], RZ ;  /* 0x005004ffd4001388 */ /* 0x000fe20000000800 */
[-C--:B------:R-:W-:Y:S02]  /*18fb0*/  @!P1 MOV R247, R243.reuse ;  /* 0x000000f300f79202 */ /* 0x080fe40000000f00 */
[----:B------:R-:W-:Y:S02]  /*18fc0*/  @!P1 IMAD.MOV.U32 R163, RZ, RZ, R243 ;  /* 0x000000ffffa39224 */ /* 0x000fe400078e00f3 */
[----:B------:R-:W-:Y:S01]  /*18fd0*/  @P1 STS.64 [R212+0x5008], RZ ;  /* 0x005008ffd4001388 */ /* 0x000fe20000000a00 */
[----:B------:R-:W-:Y:S02]  /*18fe0*/  @!P1 IMAD.MOV.U32 R0, RZ, RZ, c[0x0][0x1a4] ;  /* 0x00006900ff009624 */ /* 0x000fe400078e00ff */
[C---:B------:R-:W-:Y:S02]  /*18ff0*/  @!P1 IMAD.WIDE.U32 R162, R238.reuse, 0xe0, R162 ;  /* 0x000000e0eea29825 */ /* 0x040fe400078e00a2 */
[----:B------:R-:W-:Y:S01]  /*19000*/  @!PT LDS RZ, [RZ] ;  /* 0x00000000fffff984 */ /* 0x000fe20000000800 */
[----:B------:R-:W-:Y:S01]  /*19010*/  @!PT LDS RZ, [RZ] ;  /* 0x00000000fffff984 */ /* 0x000fe20000000800 */
[----:B------:R-:W-:Y:S01]  /*19020*/  @!PT LDS RZ, [RZ] ;  /* 0x00000000fffff984 */ /* 0x000fe20000000800 */
[----:B------:R1:W-:Y:S01]  /*19030*/  @!P1 LDGSTS.E.BYPASS.LTC128B.128 [R212+0x5000], [R240.64] ;  /* 0x05000000f0d49fae */ /* 0x0003e2000b901d50 */
[----:B------:R-:W-:Y:S01]  /*19040*/  @!P1 LEA.HI.X R0, R238, R243, R0, 0x6, P2 ;  /* 0x000000f3ee009211 */ /* 0x000fe200010f3400 */
[----:B------:R-:W-:Y:S01]  /*19050*/  @!P1 IMAD.MOV.U32 R2, RZ, RZ, c[0x0][0x1a4] ;  /* 0x00006900ff029624 */ /* 0x000fe200078e00ff */
[CC--:B------:R-:W-:Y:S01]  /*19060*/  @!P1 LEA R154, P2, R239.reuse, R236.reuse, 0x1 ;  /* 0x000000ecef9a9211 */ /* 0x0c0fe200078408ff */
[--C-:B------:R-:W-:Y:S01]  /*19070*/  @!P1 IMAD.MOV.U32 R248, RZ, RZ, R242.reuse ;  /* 0x000000fffff89224 */ /* 0x100fe200078e00f2 */
[----:B------:R-:W-:Y:S01]  /*19080*/  @P1 STS.128 [R212+0x5800], RZ ;  /* 0x005800ffd4001388 */ /* 0x000fe20000000c00 */
[----:B------:R-:W-:Y:S01]  /*19090*/  @!P1 IMAD.MOV.U32 R246, RZ, RZ, R242 ;  /* 0x000000fffff69224 */ /* 0x000fe200078e00f2 */
[----:B------:R-:W-:Y:S01]  /*190a0*/  @!P1 LEA.HI.X R155, R239, R237, R0, 0x1, P2 ;  /* 0x000000edef9b9211 */ /* 0x000fe200010f0c00 */
[----:B------:R-:W-:Y:S01]  /*190b0*/  @!P1 IMAD.MOV.U32 R0, RZ, RZ, c[0x0][0x1a4] ;  /* 0x00006900ff009624 */ /* 0x000fe200078e00ff */
[----:B------:R-:W-:Y:S01]  /*190c0*/  @!P1 IADD3 R242, P2, R242, UR15, RZ ;  /* 0x0000000ff2f29c10 */ /* 0x000fe2000ff5e0ff */
[C---:B------:R-:W-:Y:S01]  /*190d0*/  @!P1 IMAD.WIDE.U32 R246, R238.reuse, 0xc0, R246 ;  /* 0x000000c0eef69825 */ /* 0x040fe200078e00f6 */
[----:B------:R-:W-:Y:S02]  /*190e0*/  @!P1 LEA.HI.X R2, R238, R243, R2, 0x7, P0 ;  /* 0x000000f3ee029211 */ /* 0x000fe400000f3c02 */
[-C--:B------:R-:W-:Y:S01]  /*190f0*/  @!P1 LEA R170, P4, R242, R236.reuse, 0x1 ;  /* 0x000000ecf2aa9211 */ /* 0x080fe200078808ff */
[----:B------:R-:W-:Y:S01]  /*19100*/  @!P1 IMAD R0, R0, 0xe0, RZ ;  /* 0x000000e000009824 */ /* 0x000fe200078e02ff */
[-C--:B------:R-:W-:Y:S01]  /*19110*/  @!P1 LEA R250, P0, R245, R236.reuse, 0x1 ;  /* 0x000000ecf5fa9211 */ /* 0x080fe200078008ff */
[----:B------:R-:W-:Y:S01]  /*19120*/  @!P1 IMAD.MOV.U32 R249, RZ, RZ, R243 ;  /* 0x000000fffff99224 */ /* 0x000fe200078e00f3 */
[----:B------:R-:W-:Y:S01]  /*19130*/  @!P1 IADD3.X R243, R243, UR7, RZ, P2, !PT ;  /* 0x00000007f3f39c10 */ /* 0x000fe200097fe4ff */
[----:B------:R-:W-:Y:S01]  /*19140*/  @!P1 IMAD.IADD R0, R0, 0x1, R163 ;  /* 0x0000000100009824 */ /* 0x000fe200078e02a3 */
[-C--:B------:R-:W-:Y:S01]  /*19150*/  @!P1 LEA.HI.X R251, R245, R237.reuse, R2, 0x1, P0 ;  /* 0x000000edf5fb9211 */ /* 0x080fe200000f0c02 */
[----:B------:R-:W-:Y:S01]  /*19160*/  @!P1 IMAD.WIDE.U32 R248, R238, 0xa0, R248 ;  /* 0x000000a0eef89825 */ /* 0x000fe200078e00f8 */
[-C--:B------:R-:W-:Y:S02]  /*19170*/  @!P1 LEA.HI.X R171, R242, R237.reuse, R243, 0x1, P4 ;  /* 0x000000edf2ab9211 */ /* 0x080fe400020f0cf3 */
[-C--:B------:R-:W-:Y:S01]  /*19180*/  @!P1 LEA R158, P0, R166, R236.reuse, 0x1 ;  /* 0x000000eca69e9211 */ /* 0x080fe200078008ff */
[----:B------:R-:W-:Y:S02]  /*19190*/  @!P1 IMAD.MOV.U32 R244, RZ, RZ, c[0x0][0x1a4] ;  /* 0x00006900fff49624 */ /* 0x000fe400078e00ff */
[----:B------:R-:W-:Y:S01]  /*191a0*/  @!PT LDS RZ, [RZ] ;  /* 0x00000000fffff984 */ /* 0x000fe20000000800 */
[----:B------:R-:W-:Y:S01]  /*191b0*/  @!PT LDS RZ, [RZ] ;  /* 0x00000000fffff984 */ /* 0x000fe20000000800 */
[----:B------:R-:W-:Y:S01]  /*191c0*/  @!PT LDS RZ, [RZ] ;  /* 0x00000000fffff984 */ /* 0x000fe20000000800 */
[----:B------:R2:W-:Y:S01]  /*191d0*/  @!P1 LDGSTS.E.BYPASS.LTC128B.128 [R212+0x5800], [R170.64] ;  /* 0x05800000aad49fae */ /* 0x0005e2000b901d50 */
[----:B------:R-:W-:Y:S02]  /*191e0*/  @!P1 IMAD.MOV.U32 R239, RZ, RZ, c[0x0][0x1a4] ;  /* 0x00006900ffef9624 */ /* 0x000fe400078e00ff */
[----:B------:R-:W-:Y:S02]  /*191f0*/  @!P1 IMAD R244, R244, 0x60, RZ ;  /* 0x00000060f4f49824 */ /* 0x000fe400078e02ff */
[----:B------:R-:W-:Y:S01]  /*19200*/  @P1 STS.128 [R212+0x6000], RZ ;  /* 0x006000ffd4001388 */ /* 0x000fe20000000c00 */
[----:B------:R-:W-:Y:S02]  /*19210*/  @!P1 IMAD R239, R239, 0xa0, RZ ;  /* 0x000000a0efef9824 */ /* 0x000fe400078e02ff */
[----:B------:R-:W-:Y:S02]  /*19220*/  @!P1 IMAD.IADD R244, R244, 0x1, R167 ;  /* 0x00000001f4f49824 */ /* 0x000fe400078e02a7 */
[----:B------:R-:W-:Y:S01]  /*19230*/  @!PT LDS RZ, [RZ] ;  /* 0x00000000fffff984 */ /* 0x000fe20000000800 */
[----:B------:R-:W-:Y:S01]  /*19240*/  @!PT LDS RZ, [RZ] ;  /* 0x00000000fffff984 */ /* 0x000fe20000000800 */
[----:B------:R-:W-:Y:S01]  /*19250*/  @!PT LDS RZ, [RZ] ;  /* 0x00000000fffff984 */ /* 0x000fe20000000800 */
[----:B------:R3:W-:Y:S01]  /*19260*/  @!P1 LDGSTS.E.BYPASS.LTC128B.128 [R212+0x6000], [R154.64] ;  /* 0x060000009ad49fae */ /* 0x0007e2000b901d50 */
[----:B------:R-:W-:Y:S02]  /*19270*/  @!P1 IMAD.IADD R239, R239, 0x1, R249 ;  /* 0x00000001efef9824 */ /* 0x000fe400078e02f9 */
[-C--:B------:R-:W-:Y:S01]  /*19280*/  @!P1 LEA.HI.X R159, R166, R237.reuse, R244, 0x1, P0 ;  /* 0x000000eda69f9211 */ /* 0x080fe200000f0cf4 */
[----:B------:R-:W-:Y:S01]  /*19290*/  @!P1 IMAD.MOV.U32 R2, RZ, RZ, c[0x0][0x1a4] ;  /* 0x00006900ff029624 */ /* 0x000fe200078e00ff */
[----:B------:R-:W-:Y:S01]  /*192a0*/  @P1 STS.128 [R212+0x6800], RZ ;  /* 0x006800ffd4001388 */ /* 0x000fe20000000c00 */
[-C--:B------:R-:W-:Y:S02]  /*192b0*/  @!P1 LEA R166, P3, R248, R236.reuse, 0x1 ;  /* 0x000000ecf8a69211 */ /* 0x080fe400078608ff */
[-C--:B------:R-:W-:Y:S01]  /*192c0*/  @!P1 LEA R244, P2, R246, R236.reuse, 0x1 ;  /* 0x000000ecf6f49211 */ /* 0x080fe200078408ff */
[----:B------:R-:W-:Y:S01]  /*192d0*/  @!P1 IMAD R2, R2, 0xc0, RZ ;  /* 0x000000c002029824 */ /* 0x000fe200078e02ff */
[----:B------:R-:W-:Y:S01]  /*192e0*/  @!PT LDS RZ, [RZ] ;  /* 0x00000000fffff984 */ /* 0x000fe20000000800 */
[----:B------:R-:W-:Y:S01]  /*192f0*/  @!PT LDS RZ, [RZ] ;  /* 0x00000000fffff984 */ /* 0x000fe20000000800 */
[----:B------:R-:W-:Y:S01]  /*19300*/  @!PT LDS RZ, [RZ] ;  /* 0x00000000fffff984 */ /* 0x000fe20000000800 */
[----:B------:R4:W-:Y:S01]  /*19310*/  @!P1 LDGSTS.E.BYPASS.LTC128B.128 [R212+0x6800], [R158.64] ;  /* 0x068000009ed49fae */ /* 0x0009e2000b901d50 */
[----:B------:R-:W-:Y:S02]  /*19320*/  @!P1 LEA.HI.X R167, R248, R237, R239, 0x1, P3 ;  /* 0x000000edf8a79211 */ /* 0x000fe400018f0cef */
[----:B------:R-:W-:Y:S02]  /*19330*/  @!P1 LEA R236, P0, R162, R236, 0x1 ;  /* 0x000000eca2ec9211 */ /* 0x000fe400078008ff */
[----:B------:R-:W-:Y:S01]  /*19340*/  @P1 STS.128 [R212+0x7000], RZ ;  /* 0x007000ffd4001388 */ /* 0x000fe20000000c00 */
[----:B------:R-:W-:Y:S04]  /*19350*/  @!P1 IADD3 R2, R2, R247, RZ ;  /* 0x000000f702029210 */ /* 0x000fe80007ffe0ff */
[----:B------:R-:W-:Y:S01]  /*19360*/  @!PT LDS RZ, [RZ] ;  /* 0x00000000fffff984 */ /* 0x000fe20000000800 */
[----:B------:R-:W-:Y:S01]  /*19370*/  @!PT LDS RZ, [RZ] ;  /* 0x00000000fffff984 */ /* 0x000fe20000000800 */
[----:B------:R-:W-:Y:S01]  /*19380*/  @!PT LDS RZ, [RZ] ;  /* 0x00000000fffff984 */ /* 0x000fe20000000800 */
[----:B------:R1:W-:Y:S01]  /*19390*/  @!P1 LDGSTS.E.BYPASS.LTC128B.128 [R212+0x7000], [R250.64] ;  /* 0x07000000fad49fae */ /* 0x0003e2000b901d50 */
[-C--:B------:R-:W-:Y:S02]  /*193a0*/  @!P1 LEA.HI.X R245, R246, R237.reuse, R2, 0x1, P2 ;  /* 0x000000edf6f59211 */ /* 0x080fe400010f0c02 */
[----:B------:R-:W-:Y:S02]  /*193b0*/  @!P1 LEA.HI.X R237, R162, R237, R0, 0x1, P0 ;  /* 0x000000eda2ed9211 */ /* 0x000fe400000f0c00 */
[----:B------:R-:W-:Y:S01]  /*193c0*/  @P1 STS.128 [R212+0x7800], RZ ;  /* 0x007800ffd4001388 */ /* 0x000fe20000000c00 */
[----:B------:R-:W-:Y:S04]  /*193d0*/  PLOP3.LUT P0, PT, PT, PT, UP0, 0x80, 0x0 ;  /* 0x000000000000781c */ /* 0x000fe80003f0f008 */
        /* <DEDUP_REMOVED lines=16> */
[----:B------:R-:W2:Y:S05]  /*194e0*/  LDSM.16.M88.4 R8, [R205+0x1000] ;  /* 0x00100000cd08783b */ /* 0x000eaa0000000200 */
[----:B------:R-:W3:Y:S05]  /*194f0*/  LDSM.16.M88.4 R16, [R205+0x1400] ;  /* 0x00140000cd10783b */ /* 0x000eea0000000200 */
[----:B------:R-:W3:Y:S01]  /*19500*/  LDSM.16.M88.4 R24, [R205+0x1800] ;  /* 0x00180000cd18783b */ /* 0x000ee20000000200 */
[----:B-1----:R-:W-:Y:S02]  /*19510*/  IMAD.MOV.U32 R236, RZ, RZ, R240 ;  /* 0x000000ffffec7224 */ /* 0x002fe400078e00f0 */
[----:B------:R-:W-:Y:S02]  /*19520*/  IMAD.MOV.U32 R237, RZ, RZ, R241 ;  /* 0x000000ffffed7224 */ /* 0x000fe400078e00f1 */
[----:B------:R-:W1:Y:S05]  /*19530*/  LDSM.16.M88.4 R32, [R205+0x1c00] ;  /* 0x001c0000cd20783b */ /* 0x000e6a0000000200 */
[----:B------:R-:W1:Y:S05]  /*19540*/  LDSM.16.M88.4 R40, [R205+0x2000] ;  /* 0x00200000cd28783b */ /* 0x000e6a0000000200 */
[----:B------:R-:W1:Y:S05]  /*19550*/  LDSM.16.M88.4 R48, [R205+0x2400] ;  /* 0x00240000cd30783b */ /* 0x000e6a0000000200 */
[----:B------:R-:W1:Y:S05]  /*19560*/  LDSM.16.M88.4 R56, [R205+0x2800] ;  /* 0x00280000cd38783b */ /* 0x000e6a0000000200 */
[----:B------:R-:W1:Y:S01]  /*19570*/  LDSM.16.M88.4 R64, [R205+0x2c00] ;  /* 0x002c0000cd40783b */ /* 0x000e620000000200 */
[C---:B--2---:R-:W-:Y:S04]  /*19580*/  HMMA.16816.F32.BF16 R4, R128.reuse, R8, RZ ;  /* 0x000000088004723c */ /* 0x044fe800000418ff */
[----:B------:R-:W2:Y:S05]  /*19590*/  LDSM.16.M88.4 R72, [R205+0x3000] ;  /* 0x00300000cd48783b */ /* 0x000eaa0000000200 */
[----:B------:R-:W1:Y:S01]  /*195a0*/  LDSM.16.M88.4 R80, [R205+0x3400] ;  /* 0x00340000cd50783b */ /* 0x000e620000000200 */
[C---:B------:R-:W-:Y:S04]  /*195b0*/  HMMA.16816.F32.BF16 R8, R128.reuse, R10, RZ ;  /* 0x0000000a8008723c */ /* 0x040fe800000418ff */
[----:B------:R-:W2:Y:S04]  /*195c0*/  LDSM.16.M88.4 R88, [R205+0x3800] ;  /* 0x00380000cd58783b */ /* 0x000ea80000000200 */
[C---:B---3--:R-:W-:Y:S01]  /*195d0*/  HMMA.16816.F32.BF16 R12, R128.reuse, R16, RZ ;  /* 0x00000010800c723c */ /* 0x048fe200000418ff */
[----:B------:R-:W3:Y:S05]  /*195e0*/  LDSM.16.M88.4 R96, [R205+0x3c00] ;  /* 0x003c0000cd60783b */ /* 0x000eea0000000200 */
[----:B------:R-:W2:Y:S02]  /*195f0*/  LDSM.16.M88.4 R104, [R205+0x4000] ;  /* 0x00400000cd68783b */ /* 0x000ea40000000200 */
[C---:B------:R-:W-:Y:S03]  /*19600*/  HMMA.16816.F32.BF16 R16, R128.reuse, R18, RZ ;  /* 0x000000128010723c */ /* 0x040fe600000418ff */
[----:B------:R-:W2:Y:S05]  /*19610*/  LDSM.16.M88.4 R112, [R205+0x4400] ;  /* 0x00440000cd70783b */ /* 0x000eaa0000000200 */
[C---:B------:R-:W-:Y:S01]  /*19620*/  HMMA.16816.F32.BF16 R20, R128.reuse, R24, RZ ;  /* 0x000000188014723c */ /* 0x040fe200000418ff */
[----:B------:R-:W2:Y:S05]  /*19630*/  LDSM.16.M88.4 R120, [R205+0x4800] ;  /* 0x00480000cd78783b */ /* 0x000eaa0000000200 */
[----:B------:R-:W2:Y:S02]  /*19640*/  LDSM.16.M88.4 R148, [R205+0x4c00] ;  /* 0x004c0000cd94783b */ /* 0x000ea40000000200 */
[C---:B------:R-:W-:Y:S03]  /*19650*/  HMMA.16816.F32.BF16 R24, R128.reuse, R26, RZ ;  /* 0x0000001a8018723c */ /* 0x040fe600000418ff */
[----:B------:R-:W-:Y:S05]  /*19660*/  LDSM.16.M88.4 R132, [R206] ;  /* 0x00000000ce84783b */ /* 0x000fea0000000200 */
[C---:B-1----:R-:W-:Y:S01]  /*19670*/  HMMA.16816.F32.BF16 R28, R128.reuse, R32, RZ ;  /* 0x00000020801c723c */ /* 0x042fe200000418ff */
[----:B------:R-:W1:Y:S05]  /*19680*/  LDSM.16.M88.4 R144, [R204] ;  /* 0x00000000cc90783b */ /* 0x000e6a0000000200 */
[----:B------:R-:W1:Y:S02]  /*19690*/  LDSM.16.M88.4 R140, [R203] ;  /* 0x00000000cb8c783b */ /* 0x000e640000000200 */
[C---:B------:R-:W-:Y:S03]  /*196a0*/  HMMA.16816.F32.BF16 R32, R128.reuse, R34, RZ ;  /* 0x000000228020723c */ /* 0x040fe600000418ff */
[----:B------:R-:W1:Y:S05]  /*196b0*/  LDSM.16.M88.4 R136, [R202] ;  /* 0x00000000ca88783b */ /* 0x000e6a0000000200 */
[C---:B------:R-:W-:Y:S01]  /*196c0*/  HMMA.16816.F32.BF16 R36, R128.reuse, R40, RZ ;  /* 0x000000288024723c */ /* 0x040fe200000418ff */
        /* <DEDUP_REMOVED lines=8> */
[----:B-----5:R-:W5:Y:S05]  /*19750*/  LDSM.16.M88.4 R164, [R196] ;  /* 0x00000000c4a4783b */ /* 0x020f6a0000000200 */
[C---:B------:R-:W-:Y:S01]  /*19760*/  HMMA.16816.F32.BF16 R52, R128.reuse, R56, RZ ;  /* 0x000000388034723c */ /* 0x040fe200000418ff */
[----:B------:R-:W1:Y:S05]  /*19770*/  LDSM.16.M88.4 R160, [R195] ;  /* 0x00000000c3a0783b */ /* 0x000e6a0000000200 */
[----:B----4-:R-:W4:Y:S02]  /*19780*/  LDSM.16.M88.4 R156, [R194] ;  /* 0x00000000c29c783b */ /* 0x010f240000000200 */
[C---:B------:R-:W-:Y:S03]  /*19790*/  HMMA.16816.F32.BF16 R56, R128.reuse, R58, RZ ;  /* 0x0000003a8038723c */ /* 0x040fe600000418ff */
[----:B------:R-:W1:Y:S05]  /*197a0*/  LDSM.16.M88.4 R152, [R193] ;  /* 0x00000000c198783b */ /* 0x000e6a0000000200 */
        /* <DEDUP_REMOVED lines=26> */
[C---:B------:R-:W-:Y:S01]  /*19950*/  HMMA.16816.F32.BF16 R24, R132.reuse, R138, R24 ;  /* 0x0000008a8418723c */ /* 0x040fe20000041818 */
[----:B------:R-:W1:Y:S01]  /*19960*/  LDSM.16.M88.4 R136, [R3] ;  /* 0x000000000388783b */ /* 0x000e620000000200 */
[----:B------:R-:W-:Y:S04]  /*19970*/  DEPBAR.LE SB0, 0x0 ;  /* 0x000080000000791a */ /* 0x000fe80000000000 */
[----:B------:R-:W-:Y:S02]  /*19980*/  BAR.SYNC.DEFER_BLOCKING 0x0 ;  /* 0x0000000000007b1d */ /* 0x000fe40000010000 */
        /* <DEDUP_REMOVED lines=10> */
[C---:B-----5:R-:W-:Y:S08]  /*19a30*/  HMMA.16816.F32.BF16 R68, R132.reuse, R164, R68 ;  /* 0x000000a48444723c */ /* 0x060ff00000041844 */
[C---:B------:R-:W-:Y:S08]  /*19a40*/  HMMA.16816.F32.BF16 R72, R132.reuse, R166, R72 ;  /* 0x000000a68448723c */ /* 0x040ff00000041848 */
[C---:B------:R-:W-:Y:S08]  /*19a50*/  HMMA.16816.F32.BF16 R76, R132.reuse, R160, R76 ;  /* 0x000000a0844c723c */ /* 0x040ff0000004184c */
[C---:B------:R-:W-:Y:S08]  /*19a60*/  HMMA.16816.F32.BF16 R80, R132.reuse, R162, R80 ;  /* 0x000000a28450723c */ /* 0x040ff00000041850 */
[C---:B----4-:R-:W-:Y:S08]  /*19a70*/  HMMA.16816.F32.BF16 R84, R132.reuse, R156, R84 ;  /* 0x0000009c8454723c */ /* 0x050ff00000041854 */
[C---:B------:R-:W-:Y:S08]  /*19a80*/  HMMA.16816.F32.BF16 R88, R132.reuse, R158, R88 ;  /* 0x0000009e8458723c */ /* 0x040ff00000041858 */
[C---:B------:R-:W-:Y:S08]  /*19a90*/  HMMA.16816.F32.BF16 R92, R132.reuse, R152, R92 ;  /* 0x00000098845c723c */ /* 0x040ff0000004185c */
[C---:B------:R-:W-:Y:S08]  /*19aa0*/  HMMA.16816.F32.BF16 R96, R132.reuse, R154, R96 ;  /* 0x0000009a8460723c */ /* 0x040ff00000041860 */
[C---:B--2---:R-:W-:Y:S08]  /*19ab0*/  HMMA.16816.F32.BF16 R100, R132.reuse, R148, R100 ;  /* 0x000000948464723c */ /* 0x044ff00000041864 */
[C---:B------:R-:W-:Y:S08]  /*19ac0*/  HMMA.16816.F32.BF16 R104, R132.reuse, R150, R104 ;  /* 0x000000968468723c */ /* 0x040ff00000041868 */
[C---:B-1----:R-:W-:Y:S08]  /*19ad0*/  HMMA.16816.F32.BF16 R108, R132.reuse, R144, R108 ;  /* 0x00000090846c723c */ /* 0x042ff0000004186c */
[C---:B------:R-:W-:Y:S08]  /*19ae0*/  HMMA.16816.F32.BF16 R112, R132.reuse, R146, R112 ;  /* 0x000000928470723c */ /* 0x040ff00000041870 */
[C---:B---3--:R-:W-:Y:S08]  /*19af0*/  HMMA.16816.F32.BF16 R116, R132.reuse, R140, R116 ;  /* 0x0000008c8474723c */ /* 0x048ff00000041874 */
        /* <DEDUP_REMOVED lines=70> */
.L_x_2709:
[----:B------:R1:W-:Y:S01]  /*19f60*/  @P1 STS [R212+0x1000], RZ ;  /* 0x001000ffd4001388 */ /* 0x0003e20000000800 */
[----:B------:R-:W-:Y:S01]  /*19f70*/  @!P1 IMAD.MOV.U32 R2, RZ, RZ, c[0x0][0x19c] ;  /* 0x00006700ff029624 */ /* 0x000fe200078e00ff */
[CC--:B------:R-:W-:Y:S01]  /*19f80*/  @!P1 LEA R143, P0, R134.reuse, R138.reuse, 0x7 ;  /* 0x0000008a868f9211 */ /* 0x0c0fe200078038ff */
[----:B------:R-:W-:Y:S01]  /*19f90*/  @!P1 IMAD.MOV.U32 R148, RZ, RZ, c[0x0][0x19c] ;  /* 0x00006700ff949624 */ /* 0x000fe200078e00ff */
[----:B------:R1:W-:Y:S01]  /*19fa0*/  @P1 STS [R212+0x1004], RZ ;  /* 0x001004ffd4001388 */ /* 0x0003e20000000800 */
[C---:B------:R-:W-:Y:S01]  /*19fb0*/  @!P1 IMAD.WIDE.U32 R150, R134.reuse, 0x60, R138 ;  /* 0x0000006086969825 */ /* 0x040fe200078e008a */
[-C--:B------:R-:W-:Y:S01]  /*19fc0*/  @!P1 MOV R137, R139.reuse ;  /* 0x0000008b00899202 */ /* 0x080fe20000000f00 */
[----:B------:R-:W-:Y:S01]  /*19fd0*/  ULDC.64 UR6, c[0x0][0x198] ;  /* 0x0000660000067ab9 */ /* 0x000fe20000000a00 */
[----:B------:R1:W-:Y:S01]  /*19fe0*/  @P1 STS.64 [R212+0x1008], RZ ;  /* 0x001008ffd4001388 */ /* 0x0003e20000000a00 */
[----:B------:R-:W-:Y:S01]  /*19ff0*/  @!P1 IMAD.MOV.U32 R0, RZ, RZ, c[0x0][0x19c] ;  /* 0x00006700ff009624 */ /* 0x000fe200078e00ff */
[----:B------:R-:W-:Y:S01]  /*1a000*/  @!P1 LEA R133, P2, R134, R138, 0x6 ;  /* 0x0000008a86859211 */ /* 0x000fe200078430ff */
[----:B------:R-:W-:Y:S01]  /*1a010*/  @!P1 IMAD R148, R148, 0x60, RZ ;  /* 0x0000006094949824 */ /* 0x000fe200078e02ff */
[CC--:B------:R-:W-:Y:S01]  /*1a020*/  @!P1 LEA.HI.X R2, R134.reuse, R139.reuse, R2, 0x7, P0 ;  /* 0x0000008b86029211 */ /* 0x0c0fe200000f3c02 */
[----:B------:R-:W-:Y:S01]  /*1a030*/  @!P1 IMAD.MOV.U32 R146, RZ, RZ, R138 ;  /* 0x000000ffff929224 */ /* 0x000fe200078e008a */
[CC--:B------:R-:W-:Y:S01]  /*1a040*/  @!P1 LEA R142, P0, R143.reuse, R232.reuse, 0x1 ;  /* 0x000000e88f8e9211 */ /* 0x0c0fe200078008ff */
[--C-:B------:R-:W-:Y:S01]  /*1a050*/  @!P1 IMAD.MOV.U32 R147, RZ, RZ, R139.reuse ;  /* 0x000000ffff939224 */ /* 0x100fe200078e008b */
[----:B------:R-:W-:Y:S01]  /*1a060*/  @!P1 LEA.HI.X R0, R134, R139, R0, 0x6, P2 ;  /* 0x0000008b86009211 */ /* 0x000fe200010f3400 */
[----:B------:R-:W-:Y:S01]  /*1a070*/  @!P1 IMAD.MOV.U32 R140, RZ, RZ, R138 ;  /* 0x000000ffff8c9224 */ /* 0x000fe200078e008a */
[-C--:B------:R-:W-:Y:S01]  /*1a080*/  @!P1 LEA.HI.X R143, R143, R233.reuse, R2, 0x1, P0 ;  /* 0x000000e98f8f9211 */ /* 0x080fe200000f0c02 */
[----:B------:R-:W-:Y:S01]  /*1a090*/  @!P1 IMAD.MOV.U32 R141, RZ, RZ, R139 ;  /* 0x000000ffff8d9224 */ /* 0x000fe200078e008b */
[----:B------:R-:W-:Y:S01]  /*1a0a0*/  USHF.L.U32 UR15, UR6, 0x5, URZ ;  /* 0x00000005060f7899 */ /* 0x000fe2000800063f */
[----:B------:R-:W-:Y:S01]  /*1a0b0*/  @!P1 IMAD.MOV.U32 R136, RZ, RZ, R138 ;  /* 0x000000ffff889224 */ /* 0x000fe200078e008a */
[----:B------:R-:W-:Y:S01]  /*1a0c0*/  USHF.L.U64.HI UR7, UR6, UR11, UR7 ;  /* 0x0000000b06077299 */ /* 0x000fe20008010207 */
[----:B------:R-:W-:Y:S01]  /*1a0d0*/  @!P1 IMAD.IADD R148, R148, 0x1, R151 ;  /* 0x0000000194949824 */ /* 0x000fe200078e0297 */
[CC--:B------:R-:W-:Y:S01]  /*1a0e0*/  @!P1 LEA R144, P2, R133.reuse, R232.reuse, 0x1 ;  /* 0x000000e885909211 */ /* 0x0c0fe200078408ff */
[C---:B------:R-:W-:Y:S01]  /*1a0f0*/  @!P1 IMAD.WIDE.U32 R140, R134.reuse, 0xa0, R140 ;  /* 0x000000a0868c9825 */ /* 0x040fe200078e008c */
[----:B------:R-:W-:Y:S02]  /*1a100*/  @!P1 MOV R2, c[0x0][0x19c] ;  /* 0x0000670000029a02 */ /* 0x000fe40000000f00 */
[-C--:B------:R-:W-:Y:S01]  /*1a110*/  @!P1 LEA.HI.X R145, R133, R233.reuse, R0, 0x1, P2 ;  /* 0x000000e985919211 */ /* 0x080fe200010f0c00 */
[----:B------:R-:W-:Y:S01]  /*1a120*/  @!P1 IMAD.WIDE.U32 R136, R134, 0xc0, R136 ;  /* 0x000000c086889825 */ /* 0x000fe200078e0088 */
[-C--:B------:R-:W-:Y:S03]  /*1a130*/  @!P1 LEA R154, P4, R140, R232.reuse, 0x1 ;  /* 0x000000e88c9a9211 */ /* 0x080fe600078808ff */
        /* <DEDUP_REMOVED lines=21> */
[----:B------:R-:W-:Y:S01]  /*1a290*/  @!P1 LEA R156, P0, R138, R232, 0x1 ;  /* 0x000000e88a9c9211 */ /* 0x000fe200078008ff */
        /* <DEDUP_REMOVED lines=42> */
.L_x_2708:
[----:B------:R-:W-:Y:S01]  /*1a540*/  MOV R139, UR5 ;  /* 0x00000005008b7c02 */ /* 0x000fe20008000f00 */
[----:B------:R-:W-:Y:S03]  /*1a550*/  UISETP.GT.AND UP0, UPT, UR5, UR9, UPT ;  /* 0x000000090500728c */ /* 0x000fe6000bf04270 */
        /* <DEDUP_REMOVED lines=10> */
[C---:B-1----:R-:W-:Y:S02]  /*1a600*/  IADD3 R155, R164.reuse, 0x58, RZ ;  /* 0x00000058a49b7810 */ /* 0x042fe40007ffe0ff */
        /* <DEDUP_REMOVED lines=71> */
[----:B------:R-:W-:Y:S01]  /*1aa80*/  FFMA.FTZ R9, R2, UR4, R9 ;  /* 0x0000000402097c23 */ /* 0x000fe20008010009 */
[----:B------:R-:W-:Y:S01]  /*1aa90*/  FMNMX.FTZ R0, R4, R213, !PT ;  /* 0x000000d504007209 */ /* 0x000fe20007810000 */
[----:B------:R-:W-:Y:S01]  /*1aaa0*/  FFMA.FTZ R11, R2, UR4, R11 ;  /* 0x00000004020b7c23 */ /* 0x000fe2000801000b */
[----:B------:R-:W-:Y:S01]  /*1aab0*/  FMNMX.FTZ R166, R10, R169, !PT ;  /* 0x000000a90aa67209 */ /* 0x000fe20007810000 */
[----:B---3--:R-:W-:Y:S01]  /*1aac0*/  FFMA.FTZ R12, R137, UR4, R12 ;  /* 0x00000004890c7c23 */ /* 0x008fe2000801000c */
[----:B------:R-:W-:Y:S01]  /*1aad0*/  FMNMX.FTZ R135, R5, R0, !PT ;  /* 0x0000000005877209 */ /* 0x000fe20007810000 */
[----:B------:R-:W-:Y:S01]  /*1aae0*/  FFMA.FTZ R14, R137, UR4, R14 ;  /* 0x00000004890e7c23 */ /* 0x000fe2000801000e */
[----:B------:R-:W-:Y:S01]  /*1aaf0*/  FMNMX.FTZ R169, R11, R166, !PT ;  /* 0x000000a60ba97209 */ /* 0x000fe20007810000 */
[----:B----4-:R-:W-:Y:S01]  /*1ab00*/  FFMA.FTZ R13, R132, UR4, R13 ;  /* 0x00000004840d7c23 */ /* 0x010fe2000801000d */
[----:B------:R-:W-:Y:S01]  /*1ab10*/  FMNMX.FTZ R2, R8, R135, !PT ;  /* 0x0000008708027209 */ /* 0x000fe20007810000 */
        /* <DEDUP_REMOVED lines=34> */
[----:B------:R-:W-:Y:S01]  /*1ad40*/  FFMA.FTZ R32, R147, UR4, R32 ;  /* 0x0000000493207c23 */ /* 0x000fe20008010020 */
[----:B------:R-:W-:Y:S01]  /*1ad50*/  I2F R132, R132 ;  /* 0x0000008400847306 */ /* 0x000fe20000201400 */
[----:B------:R-:W-:Y:S01]  /*1ad60*/  FMNMX.FTZ R141, R25, R136, !PT ;  /* 0x00000088198d7209 */ /* 0x000fe20007810000 */
[----:B------:R-:W-:Y:S01]  /*1ad70*/  FFMA.FTZ R34, R147, UR4, R34 ;  /* 0x0000000493227c23 */ /* 0x000fe20008010022 */
[----:B------:R-:W-:Y:S01]  /*1ad80*/  IADD3 R134, R164, 0xa0, RZ ;  /* 0x000000a0a4867810 */ /* 0x000fe20007ffe0ff */
[----:B------:R-:W-:Y:S01]  /*1ad90*/  FFMA.FTZ R33, R142, UR4, R33 ;  /* 0x000000048e217c23 */ /* 0x000fe20008010021 */
[----:B------:R-:W-:Y:S01]  /*1ada0*/  IADD3 R0, R164, 0x91, RZ ;  /* 0x00000091a4007810 */ /* 0x000fe20007ffe0ff */
[----:B------:R-:W-:Y:S01]  /*1adb0*/  FFMA.FTZ R35, R142, UR4, R35 ;  /* 0x000000048e237c23 */ /* 0x000fe20008010023 */
[C---:B------:R-:W-:Y:S01]  /*1adc0*/  IADD3 R142, R164.reuse, 0xc0, RZ ;  /* 0x000000c0a48e7810 */ /* 0x040fe20007ffe0ff */
[C---:B------:R-:W-:Y:S01]  /*1add0*/  FFMA.FTZ R36, R149.reuse, UR4, R36 ;  /* 0x0000000495247c23 */ /* 0x040fe20008010024 */
[C---:B------:R-:W-:Y:S01]  /*1ade0*/  IADD3 R135, R164.reuse, 0x98, RZ ;  /* 0x00000098a4877810 */ /* 0x040fe20007ffe0ff */
[----:B------:R2:W-:Y:S01]  /*1adf0*/  I2F R137, R134 ;  /* 0x0000008600897306 */ /* 0x0005e20000201400 */
[----:B------:R-:W-:Y:S01]  /*1ae00*/  FFMA.FTZ R38, R149, UR4, R38 ;  /* 0x0000000495267c23 */ /* 0x000fe20008010026 */
[----:B------:R-:W-:Y:S01]  /*1ae10*/  IADD3 R2, R164, 0x99, RZ ;  /* 0x00000099a4027810 */ /* 0x000fe20007ffe0ff */
[C---:B------:R-:W-:Y:S02]  /*1ae20*/  FFMA.FTZ R37, R144.reuse, UR4, R37 ;  /* 0x0000000490257c23 */ /* 0x040fe40008010025 */
[----:B------:R-:W-:Y:S02]  /*1ae30*/  FFMA.FTZ R39, R144, UR4, R39 ;  /* 0x0000000490277c23 */ /* 0x000fe40008010027 */
[C---:B------:R-:W-:Y:S02]  /*1ae40*/  FFMA.FTZ R40, R151.reuse, UR4, R40 ;  /* 0x0000000497287c23 */ /* 0x040fe40008010028 */
[----:B------:R-:W-:Y:S01]  /*1ae50*/  FFMA.FTZ R42, R151, UR4, R42 ;  /* 0x00000004972a7c23 */ /* 0x000fe2000801002a */
[----:B------:R-:W3:Y:S01]  /*1ae60*/  I2F R0, R0 ;  /* 0x0000000000007306 */ /* 0x000ee20000201400 */
[C---:B------:R-:W-:Y:S02]  /*1ae70*/  FFMA.FTZ R41, R146.reuse, UR4, R41 ;  /* 0x0000000492297c23 */ /* 0x040fe40008010029 */
[----:B------:R-:W-:Y:S01]  /*1ae80*/  FFMA.FTZ R43, R146, UR4, R43 ;  /* 0x00000004922b7c23 */ /* 0x000fe2000801002b */
[----:B------:R-:W-:Y:S01]  /*1ae90*/  IADD3 R146, R164, 0xd0, RZ ;  /* 0x000000d0a4927810 */ /* 0x000fe20007ffe0ff */
[C---:B------:R-:W-:Y:S02]  /*1aea0*/  FFMA.FTZ R44, R153.reuse, UR4, R44 ;  /* 0x00000004992c7c23 */ /* 0x040fe4000801002c */
[----:B------:R-:W-:Y:S02]  /*1aeb0*/  FFMA.FTZ R46, R153, UR4, R46 ;  /* 0x00000004992e7c23 */ /* 0x000fe4000801002e */
[C---:B------:R-:W-:Y:S01]  /*1aec0*/  FFMA.FTZ R45, R148.reuse, UR4, R45 ;  /* 0x00000004942d7c23 */ /* 0x040fe2000801002d */
[----:B------:R-:W4:Y:S01]  /*1aed0*/  I2F R135, R135 ;  /* 0x0000008700877306 */ /* 0x000f220000201400 */
[----:B------:R-:W-:Y:S02]  /*1aee0*/  FFMA.FTZ R47, R148, UR4, R47 ;  /* 0x00000004942f7c23 */ /* 0x000fe4000801002f */
[C---:B------:R-:W-:Y:S01]  /*1aef0*/  FFMA.FTZ R48, R155.reuse, UR4, R48 ;  /* 0x000000049b307c23 */ /* 0x040fe20008010030 */
[----:B--2---:R-:W-:Y:S01]  /*1af00*/  FMNMX.FTZ R134, R26, R143, !PT ;  /* 0x0000008f1a867209 */ /* 0x004fe20007810000 */
[----:B------:R-:W-:Y:S02]  /*1af10*/  FFMA.FTZ R50, R155, UR4, R50 ;  /* 0x000000049b327c23 */ /* 0x000fe40008010032 */
[C---:B------:R-:W-:Y:S01]  /*1af20*/  FFMA.FTZ R49, R150.reuse, UR4, R49 ;  /* 0x0000000496317c23 */ /* 0x040fe20008010031 */
[----:B------:R-:W-:Y:S01]  /*1af30*/  FMNMX.FTZ R143, R27, R134, !PT ;  /* 0x000000861b8f7209 */ /* 0x000fe20007810000 */
[----:B------:R-:W-:Y:S01]  /*1af40*/  FFMA.FTZ R51, R150, UR4, R51 ;  /* 0x0000000496337c23 */ /* 0x000fe20008010033 */
[----:B------:R-:W2:Y:S01]  /*1af50*/  I2F R2, R2 ;  /* 0x0000000200027306 */ /* 0x000ea20000201400 */
        /* <DEDUP_REMOVED lines=9> */
[----:B------:R-:W5:Y:S01]  /*1aff0*/  I2F R139, R139 ;  /* 0x0000008b008b7306 */ /* 0x000f620000201400 */
        /* <DEDUP_REMOVED lines=9> */
[----:B------:R1:W-:Y:S01]  /*1b090*/  I2F R141, R138 ;  /* 0x0000008a008d7306 */ /* 0x0003e20000201400 */
        /* <DEDUP_REMOVED lines=8> */
[C---:B------:R-:W-:Y:S01]  /*1b120*/  IADD3 R134, R164.reuse, 0xa9, RZ ;  /* 0x000000a9a4867810 */ /* 0x040fe20007ffe0ff */
[----:B------:R-:W-:Y:S01]  /*1b130*/  FFMA.FTZ R66, R163, UR4, R66 ;  /* 0x00000004a3427c23 */ /* 0x000fe20008010042 */
[----:B------:R-:W-:Y:S01]  /*1b140*/  IADD3 R143, R164, 0xb8, RZ ;  /* 0x000000b8a48f7810 */ /* 0x000fe20007ffe0ff */
[----:B------:R-:W-:Y:S01]  /*1b150*/  FFMA.FTZ R65, R158, UR4, R65 ;  /* 0x000000049e417c23 */ /* 0x000fe20008010041 */
[----:B------:R-:W-:Y:S01]  /*1b160*/  IADD3 R136, R164, 0xb1, RZ ;  /* 0x000000b1a4887810 */ /* 0x000fe20007ffe0ff */
[----:B------:R-:W-:Y:S01]  /*1b170*/  FFMA.FTZ R67, R158, UR4, R67 ;  /* 0x000000049e437c23 */ /* 0x000fe20008010043 */
[----:B------:R-:W2:Y:S01]  /*1b180*/  I2F R134, R134 ;  /* 0x0000008600867306 */ /* 0x000ea20000201400 */
[C---:B------:R-:W-:Y:S02]  /*1b190*/  FFMA.FTZ R68, R165.reuse, UR4, R68 ;  /* 0x00000004a5447c23 */ /* 0x040fe40008010044 */
[----:B------:R-:W-:Y:S02]  /*1b1a0*/  FFMA.FTZ R70, R165, UR4, R70 ;  /* 0x00000004a5467c23 */ /* 0x000fe40008010046 */
[C---:B------:R-:W-:Y:S02]  /*1b1b0*/  FFMA.FTZ R69, R160.reuse, UR4, R69 ;  /* 0x00000004a0457c23 */ /* 0x040fe40008010045 */
[----:B------:R-:W-:Y:S02]  /*1b1c0*/  FFMA.FTZ R71, R160, UR4, R71 ;  /* 0x00000004a0477c23 */ /* 0x000fe40008010047 */
[C---:B------:R-:W-:Y:S01]  /*1b1d0*/  FFMA.FTZ R72, R167.reuse, UR4, R72 ;  /* 0x00000004a7487c23 */ /* 0x040fe20008010048 */
[----:B------:R-:W5:Y:S01]  /*1b1e0*/  I2F R136, R136 ;  /* 0x0000008800887306 */ /* 0x000f620000201400 */
[----:B-1----:R-:W-:Y:S01]  /*1b1f0*/  FMNMX.FTZ R138, R42, R145, !PT ;  /* 0x000000912a8a7209 */ /* 0x002fe20007810000 */
        /* <DEDUP_REMOVED lines=8> */
[----:B------:R-:W1:Y:S01]  /*1b280*/  I2F R143, R143 ;  /* 0x0000008f008f7306 */ /* 0x000e620000201400 */
[----:B------:R-:W-:Y:S01]  /*1b290*/  FFMA.FTZ R78, R133, UR4, R78 ;  /* 0x00000004854e7c23 */ /* 0x000fe2000801004e */
[----:B------:R-:W-:Y:S01]  /*1b2a0*/  FMNMX.FTZ R145, R45, R138, !PT ;  /* 0x0000008a2d917209 */ /* 0x000fe20007810000 */
[----:B---3--:R-:W-:Y:S01]  /*1b2b0*/  FFMA.FTZ R77, R0, UR4, R77 ;  /* 0x00000004004d7c23 */ /* 0x008fe2000801004d */
[----:B------:R-:W-:Y:S01]  /*1b2c0*/  IADD3 R138, R164, 0xb9, RZ ;  /* 0x000000b9a48a7810 */ /* 0x000fe20007ffe0ff */
[----:B------:R-:W-:Y:S01]  /*1b2d0*/  FFMA.FTZ R79, R0, UR4, R79 ;  /* 0x00000004004f7c23 */ /* 0x000fe2000801004f */
[----:B------:R-:W-:Y:S01]  /*1b2e0*/  FMNMX.FTZ R147, R47, R140, !PT ;  /* 0x0000008c2f937209 */ /* 0x000fe20007810000 */
[C---:B----4-:R-:W-:Y:S01]  /*1b2f0*/  FFMA.FTZ R80, R135.reuse, UR4, R80 ;  /* 0x0000000487507c23 */ /* 0x050fe20008010050 */
[----:B------:R-:W-:Y:S01]  /*1b300*/  FMNMX.FTZ R140, R48, R145, !PT ;  /* 0x00000091308c7209 */ /* 0x000fe20007810000 */
[----:B------:R-:W-:Y:S01]  /*1b310*/  FFMA.FTZ R82, R135, UR4, R82 ;  /* 0x0000000487527c23 */ /* 0x000fe20008010052 */
[----:B------:R-:W3:Y:S01]  /*1b320*/  I2F R138, R138 ;  /* 0x0000008a008a7306 */ /* 0x000ee20000201400 */
[C---:B--2---:R-:W-:Y:S01]  /*1b330*/  FFMA.FTZ R81, R2.reuse, UR4, R81 ;  /* 0x0000000402517c23 */ /* 0x044fe20008010051 */
        /* <DEDUP_REMOVED lines=8> */
[----:B------:R2:W4:Y:S01]  /*1b3c0*/  I2F R145, R142 ;  /* 0x0000008e00917306 */ /* 0x0005220000201400 */
[----:B------:R-:W-:Y:S01]  /*1b3d0*/  FFMA.FTZ R87, R132, UR4, R87 ;  /* 0x0000000484577c23 */ /* 0x000fe20008010057 */
[----:B------:R-:W-:Y:S01]  /*1b3e0*/  FMNMX.FTZ R144, R54, R147, !PT ;  /* 0x0000009336907209 */ /* 0x000fe20007810000 */
[----:B-----5:R-:W-:Y:S01]  /*1b3f0*/  FFMA.FTZ R88, R139, UR4, R88 ;  /* 0x000000048b587c23 */ /* 0x020fe20008010058 */
[----:B------:R-:W-:Y:S01]  /*1b400*/  FMNMX.FTZ R147, R53, R140, !PT ;  /* 0x0000008c35937209 */ /* 0x000fe20007810000 */
[----:B------:R-:W-:Y:S01]  /*1b410*/  FFMA.FTZ R90, R139, UR4, R90 ;  /* 0x000000048b5a7c23 */ /* 0x000fe2000801005a */
[----:B------:R-:W-:Y:S01]  /*1b420*/  IADD3 R140, R164, 0xc1, RZ ;  /* 0x000000c1a48c7810 */ /* 0x000fe20007ffe0ff */
[C---:B------:R-:W-:Y:S01]  /*1b430*/  FFMA.FTZ R89, R134.reuse, UR4, R89 ;  /* 0x0000000486597c23 */ /* 0x040fe20008010059 */
[----:B------:R-:W-:Y:S01]  /*1b440*/  FMNMX.FTZ R149, R55, R144, !PT ;  /* 0x0000009037957209 */ /* 0x000fe20007810000 */
[----:B------:R-:W-:Y:S01]  /*1b450*/  FFMA.FTZ R91, R134, UR4, R91 ;  /* 0x00000004865b7c23 */ /* 0x000fe2000801005b */
[----:B------:R-:W-:Y:S01]  /*1b460*/  IADD3 R134, R164, 0xe8, RZ ;  /* 0x000000e8a4867810 */ /* 0x000fe20007ffe0ff */
[C---:B------:R-:W-:Y:S01]  /*1b470*/  FFMA.FTZ R92, R141.reuse, UR4, R92 ;  /* 0x000000048d5c7c23 */ /* 0x040fe2000801005c */
[----:B------:R-:W5:Y:S01]  /*1b480*/  I2F R140, R140 ;  /* 0x0000008c008c7306 */ /* 0x000f620000201400 */
[----:B------:R-:W-:Y:S01]  /*1b490*/  FFMA.FTZ R94, R141, UR4, R94 ;  /* 0x000000048d5e7c23 */ /* 0x000fe2000801005e */
[----:B------:R-:W-:Y:S01]  /*1b4a0*/  FMNMX.FTZ R144, R56, R147, !PT ;  /* 0x0000009338907209 */ /* 0x000fe20007810000 */
[----:B------:R-:W-:Y:S01]  /*1b4b0*/  FFMA.FTZ R93, R136, UR4, R93 ;  /* 0x00000004885d7c23 */ /* 0x000fe2000801005d */
[----:B------:R-:W-:Y:S01]  /*1b4c0*/  IADD3 R147, R164, 0xc8, RZ ;  /* 0x000000c8a4937810 */ /* 0x000fe20007ffe0ff */
[----:B------:R-:W-:Y:S01]  /*1b4d0*/  FFMA.FTZ R95, R136, UR4, R95 ;  /* 0x00000004885f7c23 */ /* 0x000fe2000801005f */
[C---:B------:R-:W-:Y:S01]  /*1b4e0*/  IADD3 R133, R164.reuse, 0xd8, RZ ;  /* 0x000000d8a4857810 */ /* 0x040fe20007ffe0ff */
[C---:B-1----:R-:W-:Y:S01]  /*1b4f0*/  FFMA.FTZ R96, R143.reuse, UR4, R96 ;  /* 0x000000048f607c23 */ /* 0x042fe20008010060 */
[----:B------:R-:W-:Y:S01]  /*1b500*/  IADD3 R139, R164, 0xf0, RZ ;  /* 0x000000f0a48b7810 */ /* 0x000fe20007ffe0ff */
[----:B------:R-:W-:Y:S01]  /*1b510*/  FFMA.FTZ R98, R143, UR4, R98 ;  /* 0x000000048f627c23 */ /* 0x000fe20008010062 */
[----:B------:R-:W1:Y:S01]  /*1b520*/  I2F R147, R147 ;  /* 0x0000009300937306 */ /* 0x000e620000201400 */
[----:B---3--:R-:W-:Y:S01]  /*1b530*/  FFMA.FTZ R97, R138, UR4, R97 ;  /* 0x000000048a617c23 */ /* 0x008fe20008010061 */
[----:B--2---:R-:W-:Y:S01]  /*1b540*/  FMNMX.FTZ R142, R58, R149, !PT ;  /* 0x000000953a8e7209 */ /* 0x004fe20007810000 */
[----:B------:R-:W-:Y:S01]  /*1b550*/  FFMA.FTZ R99, R138, UR4, R99 ;  /* 0x000000048a637c23 */ /* 0x000fe20008010063 */
[----:B------:R-:W-:Y:S01]  /*1b560*/  FMNMX.FTZ R149, R57, R144, !PT ;  /* 0x0000009039957209 */ /* 0x000fe20007810000 */
[----:B----4-:R-:W-:Y:S01]  /*1b570*/  FFMA.FTZ R100, R145, UR4, R100 ;  /* 0x0000000491647c23 */ /* 0x010fe20008010064 */
[----:B------:R-:W-:Y:S01]  /*1b580*/  FMNMX.FTZ R151, R59, R142, !PT ;  /* 0x0000008e3b977209 */ /* 0x000fe20007810000 */
[----:B------:R-:W-:Y:S01]  /*1b590*/  FFMA.FTZ R102, R145, UR4, R102 ;  /* 0x0000000491667c23 */ /* 0x000fe20008010066 */
[----:B------:R-:W-:Y:S02]  /*1b5a0*/  FMNMX.FTZ R142, R60, R149, !PT ;  /* 0x000000953c8e7209 */ /* 0x000fe40007810000 */
[----:B------:R-:W-:Y:S01]  /*1b5b0*/  I2F R133, R133 ;  /* 0x0000008500857306 */ /* 0x000fe20000201400 */
[----:B------:R-:W-:Y:S02]  /*1b5c0*/  FMNMX.FTZ R144, R62, R151, !PT ;  /* 0x000000973e907209 */ /* 0x000fe40007810000 */
[----:B------:R-:W-:Y:S01]  /*1b5d0*/  FMNMX.FTZ R149, R61, R142, !PT ;  /* 0x0000008e3d957209 */ /* 0x000fe20007810000 */
[----:B-----5:R-:W-:Y:S01]  /*1b5e0*/  FFMA.FTZ R101, R140, UR4, R101 ;  /* 0x000000048c657c23 */ /* 0x020fe20008010065 */
[----:B------:R-:W-:Y:S01]  /*1b5f0*/  IADD3 R142, R164, 0xc9, RZ ;  /* 0x000000c9a48e7810 */ /* 0x000fe20007ffe0ff */
[----:B------:R-:W-:Y:S01]  /*1b600*/  FFMA.FTZ R103, R140, UR4, R103 ;  /* 0x000000048c677c23 */ /* 0x000fe20008010067 */
[----:B------:R-:W-:Y:S02]  /*1b610*/  FMNMX.FTZ R151, R63, R144, !PT ;  /* 0x000000903f977209 */ /* 0x000fe40007810000 */
[----:B------:R-:W-:Y:S01]  /*1b620*/  FMNMX.FTZ R144, R64, R149, !PT ;  /* 0x0000009540907209 */ /* 0x000fe20007810000 */
[----:B------:R-:W-:Y:S01]  /*1b630*/  I2F R139, R139 ;  /* 0x0000008b008b7306 */ /* 0x000fe20000201400 */
[----:B------:R-:W-:Y:S02]  /*1b640*/  FMNMX.FTZ R148, R66, R151, !PT ;  /* 0x0000009742947209 */ /* 0x000fe40007810000 */
[----:B------:R-:W-:Y:S01]  /*1b650*/  FMNMX.FTZ R149, R65, R144, !PT ;  /* 0x0000009041957209 */ /* 0x000fe20007810000 */
[----:B-1----:R-:W-:Y:S01]  /*1b660*/  FFMA.FTZ R104, R147, UR4, R104 ;  /* 0x0000000493687c23 */ /* 0x002fe20008010068 */
[----:B------:R-:W-:Y:S01]  /*1b670*/  FMNMX.FTZ R151, R67, R148, !PT ;  /* 0x0000009443977209 */ /* 0x000fe20007810000 */
[----:B------:R-:W-:Y:S01]  /*1b680*/  FFMA.FTZ R106, R147, UR4, R106 ;  /* 0x00000004936a7c23 */ /* 0x000fe2000801006a */
[----:B------:R-:W-:Y:S02]  /*1b690*/  FMNMX.FTZ R144, R68, R149, !PT ;  /* 0x0000009544907209 */ /* 0x000fe40007810000 */
[----:B------:R-:W-:Y:S01]  /*1b6a0*/  FMNMX.FTZ R148, R70, R151, !PT ;  /* 0x0000009746947209 */ /* 0x000fe20007810000 */
[----:B------:R1:W-:Y:S01]  /*1b6b0*/  I2F R149, R146 ;  /* 0x0000009200957306 */ /* 0x0003e20000201400 */
[----:B------:R-:W-:Y:S02]  /*1b6c0*/  FMNMX.FTZ R151, R69, R144, !PT ;  /* 0x0000009045977209 */ /* 0x000fe40007810000 */
[----:B------:R-:W-:Y:S02]  /*1b6d0*/  FMNMX.FTZ R153, R71, R148, !PT ;  /* 0x0000009447997209 */ /* 0x000fe40007810000 */
[----:B------:R-:W-:Y:S02]  /*1b6e0*/  FMNMX.FTZ R148, R72, R151, !PT ;  /* 0x0000009748947209 */ /* 0x000fe40007810000 */
[----:B------:R-:W-:Y:S02]  /*1b6f0*/  IADD3 R144, R164, 0xd1, RZ ;  /* 0x000000d1a4907810 */ /* 0x000fe40007ffe0ff */
[----:B------:R-:W-:Y:S01]  /*1b700*/  FMNMX.FTZ R151, R73, R148, !PT ;  /* 0x0000009449977209 */ /* 0x000fe20007810000 */
[----:B------:R-:W2:Y:S03]  /*1b710*/  I2F R142, R142 ;  /* 0x0000008e008e7306 */ /* 0x000ea60000201400 */
[----:B------:R-:W-:Y:S04]  /*1b720*/  FMNMX.FTZ R0, R76, R151, !PT ;  /* 0x000000974c007209 */ /* 0x000fe80007810000 */
[----:B------:R-:W-:Y:S02]  /*1b730*/  FMNMX.FTZ R135, R77, R0, !PT ;  /* 0x000000004d877209 */ /* 0x000fe40007810000 */
[----:B------:R-:W-:Y:S01]  /*1b740*/  IADD3 R0, R164, 0xd9, RZ ;  /* 0x000000d9a4007810 */ /* 0x000fe20007ffe0ff */
[----:B------:R-:W3:Y:S01]  /*1b750*/  I2F R144, R144 ;  /* 0x0000009000907306 */ /* 0x000ee20000201400 */
[----:B------:R-:W-:Y:S02]  /*1b760*/  FMNMX.FTZ R2, R80, R135, !PT ;  /* 0x0000008750027209 */ /* 0x000fe40007810000 */
[----:B------:R-:W-:Y:S02]  /*1b770*/  IADD3 R135, R164, 0xe0, RZ ;  /* 0x000000e0a4877810 */ /* 0x000fe40007ffe0ff */
[----:B-1----:R-:W-:Y:S02]  /*1b780*/  FMNMX.FTZ R146, R74, R153, !PT ;  /* 0x000000994a927209 */ /* 0x002fe40007810000 */
[----:B------:R-:W-:Y:S02]  /*1b790*/  FMNMX.FTZ R137, R81, R2, !PT ;  /* 0x0000000251897209 */ /* 0x000fe40007810000 */
[----:B------:R-:W-:Y:S01]  /*1b7a0*/  FMNMX.FTZ R153, R75, R146, !PT ;  /* 0x000000924b997209 */ /* 0x000fe20007810000 */
[----:B------:R-:W1:Y:S01]  /*1b7b0*/  I2F R0, R0 ;  /* 0x0000000000007306 */ /* 0x000e620000201400 */
[----:B------:R-:W-:Y:S02]  /*1b7c0*/  FMNMX.FTZ R2, R84, R137, !PT ;  /* 0x0000008954027209 */ /* 0x000fe40007810000 */
[----:B------:R-:W-:Y:S01]  /*1b7d0*/  FMNMX.FTZ R146, R78, R153, !PT ;  /* 0x000000994e927209 */ /* 0x000fe20007810000 */
[C---:B--2---:R-:W-:Y:S01]  /*1b7e0*/  FFMA.FTZ R105, R142.reuse, UR4, R105 ;  /* 0x000000048e697c23 */ /* 0x044fe20008010069 */
[----:B------:R-:W-:Y:S01]  /*1b7f0*/  FMNMX.FTZ R137, R85, R2, !PT ;  /* 0x0000000255897209 */ /* 0x000fe20007810000 */
[----:B------:R-:W-:Y:S01]  /*1b800*/  FFMA.FTZ R107, R142, UR4, R107 ;  /* 0x000000048e6b7c23 */ /* 0x000fe2000801006b */
[----:B------:R-:W-:Y:S01]  /*1b810*/  FMNMX.FTZ R151, R79, R146, !PT ;  /* 0x000000924f977209 */ /* 0x000fe20007810000 */
[C---:B------:R-:W-:Y:S01]  /*1b820*/  FFMA.FTZ R108, R149.reuse, UR4, R108 ;  /* 0x00000004956c7c23 */ /* 0x040fe2000801006c */
[----:B------:R-:W-:Y:S01]  /*1b830*/  IADD3 R2, R164, 0xe1, RZ ;  /* 0x000000e1a4027810 */ /* 0x000fe20007ffe0ff */
[----:B------:R-:W2:Y:S01]  /*1b840*/  I2F R135, R135 ;  /* 0x0000008700877306 */ /* 0x000ea20000201400 */
[----:B------:R-:W-:Y:S01]  /*1b850*/  FFMA.FTZ R110, R149, UR4, R110 ;  /* 0x00000004956e7c23 */ /* 0x000fe2000801006e */
[----:B------:R-:W-:Y:S01]  /*1b860*/  FMNMX.FTZ R146, R82, R151, !PT ;  /* 0x0000009752927209 */ /* 0x000fe20007810000 */
[C---:B---3--:R-:W-:Y:S02]  /*1b870*/  FFMA.FTZ R109, R144.reuse, UR4, R109 ;  /* 0x00000004906d7c23 */ /* 0x048fe4000801006d */
[----:B------:R-:W-:Y:S01]  /*1b880*/  FFMA.FTZ R111, R144, UR4, R111 ;  /* 0x00000004906f7c23 */ /* 0x000fe2000801006f */
[----:B------:R-:W-:Y:S01]  /*1b890*/  FMNMX.FTZ R151, R83, R146, !PT ;  /* 0x0000009253977209 */ /* 0x000fe20007810000 */
[C---:B------:R-:W-:Y:S03]  /*1b8a0*/  FFMA.FTZ R112, R133.reuse, UR4, R112 ;  /* 0x0000000485707c23 */ /* 0x040fe60008010070 */
[----:B------:R-:W3:Y:S01]  /*1b8b0*/  I2F R2, R2 ;  /* 0x0000000200027306 */ /* 0x000ee20000201400 */
[----:B------:R-:W-:Y:S01]  /*1b8c0*/  FMNMX.FTZ R132, R86, R151, !PT ;  /* 0x0000009756847209 */ /* 0x000fe20007810000 */
[----:B------:R-:W-:Y:S02]  /*1b8d0*/  FFMA.FTZ R114, R133, UR4, R114 ;  /* 0x0000000485727c23 */ /* 0x000fe40008010072 */
[C---:B-1----:R-:W-:Y:S01]  /*1b8e0*/  FFMA.FTZ R113, R0.reuse, UR4, R113 ;  /* 0x0000000400717c23 */ /* 0x042fe20008010071 */
[----:B------:R-:W-:Y:S01]  /*1b8f0*/  FMNMX.FTZ R151, R87, R132, !PT ;  /* 0x0000008457977209 */ /* 0x000fe20007810000 */
[----:B------:R-:W-:Y:S01]  /*1b900*/  FFMA.FTZ R115, R0, UR4, R115 ;  /* 0x0000000400737c23 */ /* 0x000fe20008010073 */
[----:B------:R-:W-:Y:S02]  /*1b910*/  FMNMX.FTZ R132, R88, R137, !PT ;  /* 0x0000008958847209 */ /* 0x000fe40007810000 */
[----:B------:R-:W-:Y:S02]  /*1b920*/  FMNMX.FTZ R146, R90, R151, !PT ;  /* 0x000000975a927209 */ /* 0x000fe40007810000 */
[----:B------:R-:W-:Y:S02]  /*1b930*/  FMNMX.FTZ R137, R89, R132, !PT ;  /* 0x0000008459897209 */ /* 0x000fe40007810000 */
[----:B------:R-:W-:Y:S01]  /*1b940*/  FMNMX.FTZ R141, R91, R146, !PT ;  /* 0x000000925b8d7209 */ /* 0x000fe20007810000 */
[C---:B--2---:R-:W-:Y:S01]  /*1b950*/  FFMA.FTZ R116, R135.reuse, UR4, R116 ;  /* 0x0000000487747c23 */ /* 0x044fe20008010074 */
[----:B------:R-:W-:Y:S01]  /*1b960*/  FMNMX.FTZ R132, R92, R137, !PT ;  /* 0x000000895c847209 */ /* 0x000fe20007810000 */
[----:B------:R-:W-:Y:S01]  /*1b970*/  FFMA.FTZ R118, R135, UR4, R118 ;  /* 0x0000000487767c23 */ /* 0x000fe20008010076 */
[----:B------:R-:W1:Y:S01]  /*1b980*/  I2F R137, R134 ;  /* 0x0000008600897306 */ /* 0x000e620000201400 */
[----:B------:R-:W-:Y:S02]  /*1b990*/  FMNMX.FTZ R136, R94, R141, !PT ;  /* 0x0000008d5e887209 */ /* 0x000fe40007810000 */
[----:B------:R-:W-:Y:S02]  /*1b9a0*/  FMNMX.FTZ R141, R93, R132, !PT ;  /* 0x000000845d8d7209 */ /* 0x000fe40007810000 */
[----:B------:R-:W-:Y:S01]  /*1b9b0*/  FMNMX.FTZ R143, R95, R136, !PT ;  /* 0x000000885f8f7209 */ /* 0x000fe20007810000 */
[----:B---3--:R-:W-:Y:S01]  /*1b9c0*/  FFMA.FTZ R117, R2, UR4, R117 ;  /* 0x0000000402757c23 */ /* 0x008fe20008010075 */
[----:B------:R-:W-:Y:S01]  /*1b9d0*/  FMNMX.FTZ R136, R96, R141, !PT ;  /* 0x0000008d60887209 */ /* 0x000fe20007810000 */
[----:B------:R-:W-:Y:S01]  /*1b9e0*/  FFMA.FTZ R119, R2, UR4, R119 ;  /* 0x0000000402777c23 */ /* 0x000fe20008010077 */
[C---:B------:R-:W-:Y:S02]  /*1b9f0*/  IADD3 R132, R164.reuse, 0xe9, RZ ;  /* 0x000000e9a4847810 */ /* 0x040fe40007ffe0ff */
[----:B------:R-:W-:Y:S02]  /*1ba00*/  FMNMX.FTZ R141, R97, R136, !PT ;  /* 0x00000088618d7209 */ /* 0x000fe40007810000 */
[----:B------:R-:W-:Y:S02]  /*1ba10*/  IADD3 R0, R164, 0xf9, RZ ;  /* 0x000000f9a4007810 */ /* 0x000fe40007ffe0ff */
[----:B------:R-:W2:Y:S01]  /*1ba20*/  I2F R132, R132 ;  /* 0x0000008400847306 */ /* 0x000ea20000201400 */
[C---:B-1----:R-:W-:Y:S01]  /*1ba30*/  FFMA.FTZ R120, R137.reuse, UR4, R120 ;  /* 0x0000000489787c23 */ /* 0x042fe20008010078 */
[----:B------:R-:W-:Y:S08]  /*1ba40*/  FMNMX.FTZ R134, R98, R143, !PT ;  /* 0x0000008f62867209 */ /* 0x000ff00007810000 */
[----:B------:R-:W-:Y:S01]  /*1ba50*/  I2F R0, R0 ;  /* 0x0000000000007306 */ /* 0x000fe20000201400 */
[----:B------:R-:W-:Y:S01]  /*1ba60*/  FFMA.FTZ R122, R137, UR4, R122 ;  /* 0x00000004897a7c23 */ /* 0x000fe2000801007a */
[----:B------:R-:W-:Y:S02]  /*1ba70*/  FMNMX.FTZ R143, R99, R134, !PT ;  /* 0x00000086638f7209 */ /* 0x000fe40007810000 */
[----:B------:R-:W-:Y:S02]  /*1ba80*/  FMNMX.FTZ R134, R100, R141, !PT ;  /* 0x0000008d64867209 */ /* 0x000fe40007810000 */
[----:B------:R-:W-:Y:S02]  /*1ba90*/  FMNMX.FTZ R136, R102, R143, !PT ;  /* 0x0000008f66887209 */ /* 0x000fe40007810000 */
[----:B------:R-:W-:Y:S02]  /*1baa0*/  FMNMX.FTZ R141, R101, R134, !PT ;  /* 0x00000086658d7209 */ /* 0x000fe40007810000 */
[----:B------:R-:W-:Y:S02]  /*1bab0*/  FMNMX.FTZ R143, R103, R136, !PT ;  /* 0x00000088678f7209 */ /* 0x000fe40007810000 */
[----:B------:R-:W-:Y:S01]  /*1bac0*/  FMNMX.FTZ R136, R104, R141, !PT ;  /* 0x0000008d68887209 */ /* 0x000fe20007810000 */
[----:B--2---:R-:W-:Y:S01]  /*1bad0*/  FFMA.FTZ R121, R132, UR4, R121 ;  /* 0x0000000484797c23 */ /* 0x004fe20008010079 */
[----:B------:R-:W-:Y:S01]  /*1bae0*/  FMNMX.FTZ R138, R106, R143, !PT ;  /* 0x0000008f6a8a7209 */ /* 0x000fe20007810000 */
[----:B------:R-:W-:Y:S01]  /*1baf0*/  FFMA.FTZ R123, R132, UR4, R123 ;  /* 0x00000004847b7c23 */ /* 0x000fe2000801007b */
[----:B------:R-:W-:Y:S01]  /*1bb00*/  FMNMX.FTZ R141, R105, R136, !PT ;  /* 0x00000088698d7209 */ /* 0x000fe20007810000 */
[----:B------:R-:W-:Y:S01]  /*1bb10*/  FFMA.FTZ R124, R139, UR4, R124 ;  /* 0x000000048b7c7c23 */ /* 0x000fe2000801007c */
[----:B------:R-:W-:Y:S01]  /*1bb20*/  FMNMX.FTZ R143, R107, R138, !PT ;  /* 0x0000008a6b8f7209 */ /* 0x000fe20007810000 */
[----:B------:R-:W-:Y:S01]  /*1bb30*/  FFMA.FTZ R126, R139, UR4, R126 ;  /* 0x000000048b7e7c23 */ /* 0x000fe2000801007e */
[----:B------:R-:W-:Y:S02]  /*1bb40*/  FMNMX.FTZ R138, R108, R141, !PT ;  /* 0x0000008d6c8a7209 */ /* 0x000fe40007810000 */
[----:B------:R-:W-:Y:S02]  /*1bb50*/  FMNMX.FTZ R140, R110, R143, !PT ;  /* 0x0000008f6e8c7209 */ /* 0x000fe40007810000 */
[----:B------:R-:W-:Y:S02]  /*1bb60*/  FMNMX.FTZ R141, R109, R138, !PT ;  /* 0x0000008a6d8d7209 */ /* 0x000fe40007810000 */
[----:B------:R-:W-:Y:S02]  /*1bb70*/  IADD3 R136, R164, 0xf8, RZ ;  /* 0x000000f8a4887810 */ /* 0x000fe40007ffe0ff */
[----:B------:R-:W-:Y:S02]  /*1bb80*/  FMNMX.FTZ R138, R112, R141, !PT ;  /* 0x0000008d708a7209 */ /* 0x000fe40007810000 */
[----:B------:R1:W-:Y:S01]  /*1bb90*/  I2F R133, R136 ;  /* 0x0000008800857306 */ /* 0x0003e20000201400 */
[----:B------:R-:W-:Y:S02]  /*1bba0*/  FMNMX.FTZ R141, R111, R140, !PT ;  /* 0x0000008c6f8d7209 */ /* 0x000fe40007810000 */
[----:B------:R-:W-:Y:S02]  /*1bbb0*/  FMNMX.FTZ R135, R113, R138, !PT ;  /* 0x0000008a71877209 */ /* 0x000fe40007810000 */
[----:B------:R-:W-:Y:S02]  /*1bbc0*/  IADD3 R134, R164, 0xf1, RZ ;  /* 0x000000f1a4867810 */ /* 0x000fe40007ffe0ff */
[----:B------:R-:W-:Y:S04]  /*1bbd0*/  FMNMX.FTZ R138, R116, R135, !PT ;  /* 0x00000087748a7209 */ /* 0x000fe80007810000 */
[----:B------:R-:W2:Y:S01]  /*1bbe0*/  I2F R134, R134 ;  /* 0x0000008600867306 */ /* 0x000ea20000201400 */
[----:B-1----:R-:W-:Y:S02]  /*1bbf0*/  FMNMX.FTZ R136, R114, R141, !PT ;  /* 0x0000008d72887209 */ /* 0x002fe40007810000 */
[----:B------:R-:W-:Y:S02]  /*1bc00*/  FMNMX.FTZ R141, R117, R138, !PT ;  /* 0x0000008a758d7209 */ /* 0x000fe40007810000 */
[----:B------:R-:W-:Y:S02]  /*1bc10*/  FMNMX.FTZ R135, R115, R136, !PT ;  /* 0x0000008873877209 */ /* 0x000fe40007810000 */
[----:B------:R-:W-:Y:S02]  /*1bc20*/  FMNMX.FTZ R136, R120, R141, !PT ;  /* 0x0000008d78887209 */ /* 0x000fe40007810000 */
[----:B------:R-:W-:Y:S02]  /*1bc30*/  FMNMX.FTZ R2, R118, R135, !PT ;  /* 0x0000008776027209 */ /* 0x000fe40007810000 */
[----:B------:R-:W-:Y:S01]  /*1bc40*/  FMNMX.FTZ R137, R121, R136, !PT ;  /* 0x0000008879897209 */ /* 0x000fe20007810000 */
        /* <DEDUP_REMOVED lines=11> */
[----:B------:R-:W-:Y:S02]  /*1bd00*/  FMNMX.FTZ R134, R128, R137, !PT ;  /* 0x0000008980867209 */ /* 0x000fe40007810000 */
[----:B------:R-:W-:Y:S02]  /*1bd10*/  FMNMX.FTZ R2, R126, R135, !PT ;  /* 0x000000877e027209 */ /* 0x000fe40007810000 */
[----:B------:R-:W-:Y:S02]  /*1bd20*/  FMNMX.FTZ R132, R129, R134, !PT ;  /* 0x0000008681847209 */ /* 0x000fe40007810000 */
[----:B------:R-:W-:Y:S04]  /*1bd30*/  FMNMX.FTZ R133, R127, R2, !PT ;  /* 0x000000027f857209 */ /* 0x000fe80007810000 */
[----:B------:R-:W-:Y:S02]  /*1bd40*/  FMNMX.FTZ R0, R130, R133, !PT ;  /* 0x0000008582007209 */ /* 0x000fe40007810000 */
[----:B------:R-:W1:Y:S02]  /*1bd50*/  SHFL.BFLY PT, R133, R132, 0x2, 0x1f ;  /* 0x0c401f0084857f89 */ /* 0x000e6400000e0000 */
[----:B------:R-:W-:Y:S06]  /*1bd60*/  FMNMX.FTZ R137, R131, R0, !PT ;  /* 0x0000000083897209 */ /* 0x000fec0007810000 */
        /* <DEDUP_REMOVED lines=74> */
[----:B------:R-:W-:Y:S01]  /*1c210*/  PLOP3.LUT P0, PT, PT, PT, UP0, 0x80, 0x0 ;  /* 0x000000000000781c */ /* 0x000fe20003f0f008 */
        /* <DEDUP_REMOVED lines=53> */
[----:B------:R-:W-:Y:S01]  /*1c570*/  FFMA.FTZ R65, R65, c[0x0][0x23c], -R132 ;  /* 0x00008f0041417a23 */ /* 0x000fe20000010884 */
        /* <DEDUP_REMOVED lines=9> */
[----:B------:R-:W-:Y:S02]  /*1c610*/  FFMA.FTZ R67, R67, c[0x0][0x23c], -R4 ;  /* 0x00008f0043437a23 */ /* 0x000fe40000010804 */
[C---:B------:R-:W-:Y:S03]  /*1c620*/  HMMA.16816.F32.BF16 R228, R144.reuse, R140, R228 ;  /* 0x0000008c90e4723c */ /* 0x040fe600000418e4 */
[----:B------:R-:W-:Y:S01]  /*1c630*/  MUFU.EX2 R27, R27 ;  /* 0x0000001b001b7308 */ /* 0x000fe20000000800 */
[--C-:B------:R-:W-:Y:S02]  /*1c640*/  FFMA.FTZ R84, R84, c[0x0][0x23c], -R132.reuse ;  /* 0x00008f0054547a23 */ /* 0x100fe40000010884 */
[----:B------:R-:W-:Y:S02]  /*1c650*/  FFMA.FTZ R85, R85, c[0x0][0x23c], -R132 ;  /* 0x00008f0055557a23 */ /* 0x000fe40000010884 */
        /* <DEDUP_REMOVED lines=29> */
[----:B------:R-:W-:Y:S01]  /*1c830*/  FFMA.FTZ R94, R94, c[0x0][0x23c], -R4 ;  /* 0x00008f005e5e7a23 */ /* 0x000fe20000010804 */
[----:B--2---:R-:W-:Y:S01]  /*1c840*/  F2FP.BF16.PACK_AB R23, R141, R140 ;  /* 0x0000008c8d17723e */ /* 0x004fe200000010ff */
[--C-:B------:R-:W-:Y:S02]  /*1c850*/  FFMA.FTZ R92, R92, c[0x0][0x23c], -R132.reuse ;  /* 0x00008f005c5c7a23 */ /* 0x100fe40000010884 */
[--C-:B------:R-:W-:Y:S02]  /*1c860*/  FFMA.FTZ R93, R93, c[0x0][0x23c], -R132.reuse ;  /* 0x00008f005d5d7a23 */ /* 0x100fe40000010884 */
[--C-:B------:R-:W-:Y:S01]  /*1c870*/  FFMA.FTZ R96, R96, c[0x0][0x23c], -R132.reuse ;  /* 0x00008f0060607a23 */ /* 0x100fe20000010884 */
[----:B------:R-:W2:Y:S01]  /*1c880*/  MUFU.EX2 R144, R144 ;  /* 0x0000009000907308 */ /* 0x000ea20000000800 */
[C---:B---3--:R-:W-:Y:S05]  /*1c890*/  HMMA.16816.F32.BF16 R228, R20.reuse, R12, R228 ;  /* 0x0000000c14e4723c */ /* 0x048fea00000418e4 */
[----:B------:R-:W-:Y:S02]  /*1c8a0*/  FFMA.FTZ R97, R97, c[0x0][0x23c], -R132 ;  /* 0x00008f0061617a23 */ /* 0x000fe40000010884 */
[----:B------:R-:W-:Y:S01]  /*1c8b0*/  FFMA.FTZ R99, R99, c[0x0][0x23c], -R4 ;  /* 0x00008f0063637a23 */ /* 0x000fe20000010804 */
        /* <DEDUP_REMOVED lines=12> */
[----:B------:R-:W1:Y:S01]  /*1c980*/  MUFU.EX2 R33, R33 ;  /* 0x0000002100217308 */ /* 0x000e620000000800 */
[----:B------:R-:W-:Y:S01]  /*1c990*/  FFMA.FTZ R117, R117, c[0x0][0x23c], -R132 ;  /* 0x00008f0075757a23 */ /* 0x000fe20000010884 */
[----:B------:R-:W-:Y:S01]  /*1c9a0*/  F2FP.BF16.PACK_AB R20, R153, R152 ;  /* 0x000000989914723e */ /* 0x000fe200000010ff */
[----:B------:R-:W-:Y:S01]  /*1c9b0*/  FFMA.FTZ R0, R209, R136, R0 ;  /* 0x00000088d1007223 */ /* 0x000fe20000010000 */
[----:B------:R-:W-:Y:S03]  /*1c9c0*/  F2FP.BF16.PACK_AB R22, R25, R24 ;  /* 0x000000181916723e */ /* 0x000fe600000010ff */
[----:B----4-:R-:W-:Y:S01]  /*1c9d0*/  F2FP.BF16.PACK_AB R21, R142, R143 ;  /* 0x0000008f8e15723e */ /* 0x010fe200000010ff */
[----:B------:R-:W-:Y:S01]  /*1c9e0*/  FFMA.FTZ R2, R211, R137, R2 ;  /* 0x00000089d3027223 */ /* 0x000fe20000010002 */
[----:B--2---:R-:W-:Y:S01]  /*1c9f0*/  F2FP.BF16.PACK_AB R23, R27, R144 ;  /* 0x000000901b17723e */ /* 0x004fe200000010ff */
[----:B------:R-:W-:Y:S01]  /*1ca00*/  MUFU.EX2 R30, R30 ;  /* 0x0000001e001e7308 */ /* 0x000fe20000000800 */
[----:B------:R-:W-:Y:S02]  /*1ca10*/  FADD.FTZ R0, R5, R0 ;  /* 0x0000000005007221 */ /* 0x000fe40000010000 */
[----:B------:R-:W-:Y:S02]  /*1ca20*/  FADD.FTZ R157, R157, R2 ;  /* 0x000000029d9d7221 */ /* 0x000fe40000010000 */
[----:B------:R-:W-:Y:S01]  /*1ca30*/  FADD.FTZ R5, R135, R0 ;  /* 0x0000000087057221 */ /* 0x000fe20000010000 */
[C---:B------:R-:W-:Y:S03]  /*1ca40*/  HMMA.16816.F32.BF16 R228, R20.reuse, R8, R228 ;  /* 0x0000000814e4723c */ /* 0x040fe600000418e4 */
[----:B------:R-:W-:Y:S01]  /*1ca50*/  FADD.FTZ R2, R154, R157 ;  /* 0x0000009d9a027221 */ /* 0x000fe20000010000 */
[----:B------:R-:W2:Y:S01]  /*1ca60*/  MUFU.EX2 R31, R31 ;  /* 0x0000001f001f7308 */ /* 0x000ea20000000800 */
[----:B------:R-:W-:Y:S02]  /*1ca70*/  FADD.FTZ R5, R138, R5 ;  /* 0x000000058a057221 */ /* 0x000fe40000010000 */
[----:B------:R-:W-:Y:S01]  /*1ca80*/  FADD.FTZ R2, R155, R2 ;  /* 0x000000029b027221 */ /* 0x000fe20000010000 */
[C---:B------:R-:W-:Y:S01]  /*1ca90*/  HMMA.16816.F32.BF16 R224, R20.reuse, R10, R224 ;  /* 0x0000000a14e0723c */ /* 0x040fe200000418e0 */
[----:B------:R-:W4:Y:S03]  /*1caa0*/  LDSM.16.MT88.4 R8, [R234+0x5c00] ;  /* 0x005c0000ea08783b */ /* 0x000f260000004200 */
[----:B------:R-:W-:Y:S02]  /*1cab0*/  FADD.FTZ R121, R121, R2 ;  /* 0x0000000279797221 */ /* 0x000fe40000010000 */
[----:B------:R-:W-:Y:S01]  /*1cac0*/  MUFU.EX2 R145, R145 ;  /* 0x0000009100917308 */ /* 0x000fe20000000800 */
[----:B------:R-:W-:Y:S01]  /*1cad0*/  FADD.FTZ R148, R148, R5 ;  /* 0x0000000594947221 */ /* 0x000fe20000010000 */
[C---:B-----5:R-:W-:Y:S04]  /*1cae0*/  HMMA.16816.F32.BF16 R220, R20.reuse, R12, R220 ;  /* 0x0000000c14dc723c */ /* 0x060fe800000418dc */
[----:B------:R-:W-:Y:S02]  /*1caf0*/  FFMA.FTZ R5, R95, c[0x0][0x23c], -R4 ;  /* 0x00008f005f057a23 */ /* 0x000fe40000010804 */
        /* <DEDUP_REMOVED lines=19> */
[--C-:B------:R-:W-:Y:S02]  /*1cc30*/  FFMA.FTZ R26, R124, c[0x0][0x23c], -R132.reuse ;  /* 0x00008f007c1a7a23 */ /* 0x100fe40000010884 */
        /* <DEDUP_REMOVED lines=23> */
[--C-:B------:R-:W-:Y:S02]  /*1cdb0*/  FFMA.FTZ R59, R128, c[0x0][0x23c], -R132.reuse ;  /* 0x00008f00803b7a23 */ /* 0x100fe40000010884 */
[----:B------:R-:W-:Y:S01]  /*1cdc0*/  FFMA.FTZ R132, R129, c[0x0][0x23c], -R132 ;  /* 0x00008f0081847a23 */ /* 0x000fe20000010884 */
[----:B------:R-:W-:Y:S01]  /*1cdd0*/  MUFU.EX2 R42, R42 ;  /* 0x0000002a002a7308 */ /* 0x000fe20000000800 */
[--C-:B------:R-:W-:Y:S09]  /*1cde0*/  FFMA.FTZ R130, R130, c[0x0][0x23c], -R4.reuse ;  /* 0x00008f0082827a23 */ /* 0x100ff20000010804 */
        /* <DEDUP_REMOVED lines=110> */
[----:B------:R4:W-:Y:S10]  /*1d4d0*/  MUFU.EX2 R2, R94 ;  /* 0x0000005e00027308 */ /* 0x0009f40000000800 */
[----:B------:R-:W-:Y:S01]  /*1d4e0*/  MUFU.EX2 R92, R92 ;  /* 0x0000005c005c7308 */ /* 0x000fe20000000800 */
[----:B-1----:R-:W-:Y:S09]  /*1d4f0*/  F2FP.BF16.PACK_AB R11, R91, R90 ;  /* 0x0000005a5b0b723e */ /* 0x002ff200000010ff */
[----:B------:R-:W1:Y:S01]  /*1d500*/  MUFU.EX2 R93, R93 ;  /* 0x0000005d005d7308 */ /* 0x000e620000000800 */
[C---:B--2---:R-:W-:Y:S05]  /*1d510*/  HMMA.16816.F32.BF16 R228, R8.reuse, R20, R228 ;  /* 0x0000001408e4723c */ /* 0x044fea00000418e4 */
[----:B----4-:R-:W-:Y:S02]  /*1d520*/  FFMA.FTZ R94, R98, c[0x0][0x23c], -R4 ;  /* 0x00008f00625e7a23 */ /* 0x010fe40000010804 */
[----:B------:R-:W-:Y:S01]  /*1d530*/  FADD.FTZ R21, R25, R24 ;  /* 0x0000001819157221 */ /* 0x000fe20000010000 */
[C---:B-----5:R-:W-:Y:S01]  /*1d540*/  HMMA.16816.F32.BF16 R220, R8.reuse, R16, R220 ;  /* 0x0000001008dc723c */ /* 0x060fe200000418dc */
[----:B------:R-:W-:Y:S03]  /*1d550*/  MUFU.EX2 R96, R96 ;  /* 0x0000006000607308 */ /* 0x000fe60000000800 */
[----:B------:R-:W-:Y:S02]  /*1d560*/  FADD.FTZ R28, R28, R21 ;  /* 0x000000151c1c7221 */ /* 0x000fe40000010000 */
[----:B------:R-:W-:Y:S02]  /*1d570*/  FFMA.FTZ R24, R102, c[0x0][0x23c], -R4 ;  /* 0x00008f0066187a23 */ /* 0x000fe40000010804 */
[C---:B------:R-:W-:Y:S01]  /*1d580*/  HMMA.16816.F32.BF16 R224, R8.reuse, R22, R224 ;  /* 0x0000001608e0723c */ /* 0x040fe200000418e0 */
[----:B------:R-:W2:Y:S02]  /*1d590*/  LDSM.16.MT88.4 R20, [R234+0x7c00] ;  /* 0x007c0000ea14783b */ /* 0x000ea40000004200 */
[----:B------:R-:W4:Y:S01]  /*1d5a0*/  MUFU.EX2 R97, R97 ;  /* 0x0000006100617308 */ /* 0x000f220000000800 */
        /* <DEDUP_REMOVED lines=8> */
[----:B-1----:R-:W-:Y:S01]  /*1d630*/  F2FP.BF16.PACK_AB R8, R93, R92 ;  /* 0x0000005c5d08723e */ /* 0x002fe200000010ff */
[----:B------:R-:W-:Y:S04]  /*1d640*/  FADD.FTZ R29, R29, R28 ;  /* 0x0000001c1d1d7221 */ /* 0x000fe80000010000 */
[----:B------:R-:W-:Y:S02]  /*1d650*/  FADD.FTZ R32, R32, R29 ;  /* 0x0000001d20207221 */ /* 0x000fe40000010000 */
[----:B------:R-:W-:Y:S01]  /*1d660*/  MUFU.EX2 R94, R94 ;  /* 0x0000005e005e7308 */ /* 0x000fe20000000800 */
[----:B------:R-:W-:Y:S02]  /*1d670*/  FFMA.FTZ R28, R106, c[0x0][0x23c], -R4 ;  /* 0x00008f006a1c7a23 */ /* 0x000fe40000010804 */
[----:B------:R-:W-:Y:S01]  /*1d680*/  FADD.FTZ R33, R33, R32 ;  /* 0x0000002021217221 */ /* 0x000fe20000010000 */
[----:B----4-:R-:W-:Y:S01]  /*1d690*/  F2FP.BF16.PACK_AB R10, R97, R96 ;  /* 0x00000060610a723e */ /* 0x010fe200000010ff */
        /* <DEDUP_REMOVED lines=180> */
.L_x_2706:
[----:B------:R-:W1:Y:S01]  /*1e1e0*/  SHFL.BFLY PT, R0, R211, 0x2, 0x1f ;  /* 0x0c401f00d3007f89 */ /* 0x000e6200000e0000 */
[----:B------:R-:W-:Y:S01]  /*1e1f0*/  IMAD.MOV.U32 R5, RZ, RZ, 0x3f800000 ;  /* 0x3f800000ff057424 */ /* 0x000fe200078e00ff */
[----:B------:R-:W2:Y:S01]  /*1e200*/  S2UR UR10, SR_CTAID.Z ;  /* 0x00000000000a79c3 */ /* 0x000ea20000002700 */
[----:B------:R-:W-:Y:S01]  /*1e210*/  IMAD.MOV.U32 R4, RZ, RZ, 0x3f800000 ;  /* 0x3f800000ff047424 */ /* 0x000fe200078e00ff */
[----:B------:R-:W3:Y:S01]  /*1e220*/  SHFL.BFLY PT, R6, R209, 0x2, 0x1f ;  /* 0x0c401f00d1067f89 */ /* 0x000ee200000e0000 */
[----:B------:R-:W-:Y:S01]  /*1e230*/  UIADD3 UR9, -UR13, URZ, URZ ;  /* 0x0000003f0d097290 */ /* 0x000fe2000fffe13f */
[----:B------:R-:W-:Y:S01]  /*1e240*/  BSSY B0, `(.L_x_2711) ;  /* 0x0000092000007945 */ /* 0x000fe20003800000 */
[----:B------:R-:W-:Y:S01]  /*1e250*/  ULDC UR6, c[0x0][0x1c0] ;  /* 0x0000700000067ab9 */ /* 0x000fe20000000800 */
[----:B------:R-:W-:Y:S06]  /*1e260*/  BAR.SYNC.DEFER_BLOCKING 0x0 ;  /* 0x0000000000007b1d */ /* 0x000fec0000010000 */
[----:B------:R-:W4:Y:S01]  /*1e270*/  S2UR UR7, SR_CTAID.Y ;  /* 0x00000000000779c3 */ /* 0x000f220000002600 */
[----:B------:R-:W-:-:S07]  /*1e280*/  ULDC.64 UR4, c[0x0][0x210] ;  /* 0x0000840000047ab9 */ /* 0x000fce0000000a00 */
[----:B------:R-:W5:Y:S01]  /*1e290*/  S2UR UR8, SR_CTAID.X ;  /* 0x00000000000879c3 */ /* 0x000f620000002500 */
[----:B-1----:R-:W-:Y:S02]  /*1e2a0*/  FADD.FTZ R9, R0, R211 ;  /* 0x000000d300097221 */ /* 0x002fe40000010000 */
[----:B------:R-:W1:Y:S01]  /*1e2b0*/  S2R R0, SR_TID.X ;  /* 0x0000000000007919 */ /* 0x000e620000002100 */
[----:B--2---:R-:W-:Y:S01]  /*1e2c0*/  UIMAD UR9, UR9, UR6, UR10 ;  /* 0x00000006090972a4 */ /* 0x004fe2000f8e020a */
[----:B---3--:R-:W-:Y:S02]  /*1e2d0*/  FADD.FTZ R6, R6, R209 ;  /* 0x000000d106067221 */ /* 0x008fe40000010000 */
[----:B------:R-:W2:Y:S01]  /*1e2e0*/  SHFL.BFLY PT, R2, R9, 0x1, 0x1f ;  /* 0x0c201f0009027f89 */ /* 0x000ea200000e0000 */
[----:B------:R-:W-:-:S03]  /*1e2f0*/  ULDC.64 UR10, c[0x0][0x118] ;  /* 0x00004600000a7ab9 */ /* 0x000fc60000000a00 */
[----:B------:R-:W3:Y:S01]  /*1e300*/  SHFL.BFLY PT, R3, R6, 0x1, 0x1f ;  /* 0x0c201f0006037f89 */ /* 0x000ee200000e0000 */
[----:B----4-:R-:W-:-:S04]  /*1e310*/  UIMAD UR4, UR7, UR4, UR13 ;  /* 0x00000004070472a4 */ /* 0x010fc8000f8e020d */
[----:B------:R-:W-:Y:S02]  /*1e320*/  UIMAD UR4, UR4, UR6, UR9 ;  /* 0x00000006040472a4 */ /* 0x000fe4000f8e0209 */
[----:B-----5:R-:W-:Y:S01]  /*1e330*/  USHF.L.U32 UR7, UR8, 0x6, URZ ;  /* 0x0000000608077899 */ /* 0x020fe2000800063f */
[----:B-1----:R-:W-:-:S03]  /*1e340*/  SHF.R.S32.HI R7, RZ, 0x1f, R0 ;  /* 0x0000001fff077819 */ /* 0x002fc60000011400 */
[----:B------:R-:W-:Y:S01]  /*1e350*/  UIMAD UR7, UR4, UR5, UR7 ;  /* 0x00000005040772a4 */ /* 0x000fe2000f8e0207 */
[----:B--2---:R-:W-:Y:S01]  /*1e360*/  FADD.FTZ R2, R9, R2 ;  /* 0x0000000209027221 */ /* 0x004fe20000010000 */
[CC--:B------:R-:W-:Y:S02]  /*1e370*/  LEA.HI R8, R7.reuse, R0.reuse, RZ, 0x2 ;  /* 0x0000000007087211 */ /* 0x0c0fe400078f10ff */
[----:B------:R-:W-:Y:S01]  /*1e380*/  LEA.HI R9, R7, R0, RZ, 0x3 ;  /* 0x0000000007097211 */ /* 0x000fe200078f18ff */
[----:B---3--:R-:W-:Y:S01]  /*1e390*/  FADD.FTZ R3, R6, R3 ;  /* 0x0000000306037221 */ /* 0x008fe20000010000 */
[----:B------:R-:W-:Y:S02]  /*1e3a0*/  SHF.R.S32.HI R10, RZ, 0x2, R8 ;  /* 0x00000002ff0a7819 */ /* 0x000fe40000011408 */
[----:B------:R-:W-:Y:S02]  /*1e3b0*/  SHF.R.S32.HI R6, RZ, 0x3, R9 ;  /* 0x00000003ff067819 */ /* 0x000fe40000011409 */
[----:B------:R-:W-:-:S02]  /*1e3c0*/  LOP3.LUT R13, R9, 0xfffffff8, RZ, 0xc0, !PT ;  /* 0xfffffff8090d7812 */ /* 0x000fc400078ec0ff */
[----:B------:R-:W-:Y:S02]  /*1e3d0*/  SHF.R.S32.HI R15, RZ, 0x1f, R10 ;  /* 0x0000001fff0f7819 */ /* 0x000fe4000001140a */
[----:B------:R-:W-:Y:S02]  /*1e3e0*/  LEA.HI R14, R7, R0, RZ, 0x6 ;  /* 0x00000000070e7211 */ /* 0x000fe400078f30ff */
[----:B------:R-:W-:Y:S01]  /*1e3f0*/  LEA.HI R11, R9, R6, RZ, 0x1 ;  /* 0x00000006090b7211 */ /* 0x000fe200078f08ff */
[----:B------:R-:W-:Y:S01]  /*1e400*/  IMAD.IADD R9, R0, 0x1, -R13 ;  /* 0x0000000100097824 */ /* 0x000fe200078e0a0d */
[----:B------:R-:W-:Y:S01]  /*1e410*/  FSETP.NE.FTZ.AND P1, PT, R3, RZ, PT ;  /* 0x000000ff0300720b */ /* 0x000fe20003f35000 */
[----:B------:R-:W-:Y:S01]  /*1e420*/  IMAD.SHL.U32 R14, R14, 0x4, RZ ;  /* 0x000000040e0e7824 */ /* 0x000fe200078e00ff */
[----:B------:R-:W-:Y:S02]  /*1e430*/  LEA.HI R15, R15, R10, RZ, 0x3 ;  /* 0x0000000a0f0f7211 */ /* 0x000fe400078f18ff */
[----:B------:R-:W-:-:S02]  /*1e440*/  LOP3.LUT R11, R11, 0xfffffffe, RZ, 0xc0, !PT ;  /* 0xfffffffe0b0b7812 */ /* 0x000fc400078ec0ff */
[----:B------:R-:W-:Y:S02]  /*1e450*/  LEA.HI R13, R9, R9, RZ, 0x1 ;  /* 0x00000009090d7211 */ /* 0x000fe400078f08ff */
[----:B------:R-:W-:Y:S01]  /*1e460*/  LOP3.LUT R15, R15, 0xfffffff8, RZ, 0xc0, !PT ;  /* 0xfffffff80f0f7812 */ /* 0x000fe200078ec0ff */
[----:B------:R-:W-:Y:S01]  /*1e470*/  IMAD.IADD R11, R6, 0x1, -R11 ;  /* 0x00000001060b7824 */ /* 0x000fe200078e0a0b */
[----:B------:R-:W-:Y:S02]  /*1e480*/  LOP3.LUT R14, R14, 0x3fffff00, RZ, 0xc0, !PT ;  /* 0x3fffff000e0e7812 */ /* 0x000fe400078ec0ff */
[----:B------:R-:W-:Y:S01]  /*1e490*/  LOP3.LUT R12, R13, 0xfffffffe, RZ, 0xc0, !PT ;  /* 0xfffffffe0d0c7812 */ /* 0x000fe200078ec0ff */
[----:B------:R-:W-:Y:S01]  /*1e4a0*/  IMAD.IADD R15, R10, 0x1, -R15 ;  /* 0x000000010a0f7824 */ /* 0x000fe200078e0a0f */
[----:B------:R-:W1:Y:S01]  /*1e4b0*/  @P1 MUFU.RCP R5, R3 ;  /* 0x0000000300051308 */ /* 0x000e620000001000 */
[----:B------:R-:W-:Y:S01]  /*1e4c0*/  IMAD R11, R11, 0x20, R14 ;  /* 0x000000200b0b7824 */ /* 0x000fe200078e020e */
[----:B------:R-:W-:Y:S01]  /*1e4d0*/  LEA.HI R14, R7, R0, RZ, 0x4 ;  /* 0x00000000070e7211 */ /* 0x000fe200078f20ff */
[----:B------:R-:W-:Y:S01]  /*1e4e0*/  IMAD.IADD R12, R9, 0x1, -R12 ;  /* 0x00000001090c7824 */ /* 0x000fe200078e0a0c */
[----:B------:R-:W-:-:S02]  /*1e4f0*/  LEA.HI R16, R15, R15, RZ, 0x1 ;  /* 0x0000000f0f107211 */ /* 0x000fc400078f08ff */
[----:B------:R-:W-:Y:S01]  /*1e500*/  FSETP.NE.FTZ.AND P0, PT, R2, RZ, PT ;  /* 0x000000ff0200720b */ /* 0x000fe20003f15000 */
[----:B------:R-:W-:Y:S01]  /*1e510*/  IMAD R10, R12, 0x4, R11 ;  /* 0x000000040c0a7824 */ /* 0x000fe200078e020b */
[----:B------:R-:W-:Y:S01]  /*1e520*/  SHF.R.S32.HI R12, RZ, 0x4, R14 ;  /* 0x00000004ff0c7819 */ /* 0x000fe2000001140e */
[----:B------:R-:W-:Y:S01]  /*1e530*/  @P1 MUFU.LG2 R3, R3 ;  /* 0x0000000300031308 */ /* 0x000fe20000000c00 */
[----:B------:R-:W-:Y:S02]  /*1e540*/  LEA.HI R7, R7, R0, RZ, 0x5 ;  /* 0x0000000007077211 */ /* 0x000fe400078f28ff */
[----:B------:R-:W-:Y:S01]  /*1e550*/  LOP3.LUT R11, R8, 0xfffffffc, RZ, 0xc0, !PT ;  /* 0xfffffffc080b7812 */ /* 0x000fe200078ec0ff */
[----:B------:R-:W-:Y:S01]  /*1e560*/  IMAD.SHL.U32 R12, R12, 0x40, RZ ;  /* 0x000000400c0c7824 */ /* 0x000fe200078e00ff */
[----:B------:R-:W-:Y:S02]  /*1e570*/  SHF.R.S32.HI R14, RZ, 0x1, R16 ;  /* 0x00000001ff0e7819 */ /* 0x000fe40000011410 */
[----:B------:R-:W-:Y:S01]  /*1e580*/  SHF.R.S32.HI R8, RZ, 0x5, R7 ;  /* 0x00000005ff087819 */ /* 0x000fe20000011407 */
[----:B-1----:R-:W-:Y:S01]  /*1e590*/  FMUL.FTZ R228, R5, R228 ;  /* 0x000000e405e47220 */ /* 0x002fe20000410000 */
[----:B------:R-:W-:Y:S01]  /*1e5a0*/  IADD3 R11, -R11, R0, RZ ;  /* 0x000000000b0b7210 */ /* 0x000fe20007ffe1ff */
[----:B------:R-:W-:Y:S01]  /*1e5b0*/  IMAD.SHL.U32 R17, R14, 0x40, RZ ;  /* 0x000000400e117824 */ /* 0x000fe200078e00ff */
[----:B------:R-:W-:Y:S01]  /*1e5c0*/  LOP3.LUT R16, R16, 0x1fffffe, RZ, 0xc0, !PT ;  /* 0x01fffffe10107812 */ /* 0x000fe200078ec0ff */
[----:B------:R-:W1:Y:S01]  /*1e5d0*/  @P0 MUFU.RCP R4, R2 ;  /* 0x0000000200040308 */ /* 0x000e620000001000 */
[----:B------:R-:W-:Y:S01]  /*1e5e0*/  SHF.R.S32.HI R13, RZ, 0x1, R13 ;  /* 0x00000001ff0d7819 */ /* 0x000fe2000001140d */
[----:B------:R-:W-:Y:S01]  /*1e5f0*/  IMAD R11, R8, 0x100, R11 ;  /* 0x00000100080b7824 */ /* 0x000fe200078e020b */
[----:B------:R-:W-:Y:S01]  /*1e600*/  LOP3.LUT R17, R17, 0xc0, RZ, 0xc0, !PT ;  /* 0x000000c011117812 */ /* 0x000fe200078ec0ff */
[----:B------:R-:W-:Y:S01]  /*1e610*/  IMAD.IADD R16, R15, 0x1, -R16 ;  /* 0x000000010f107824 */ /* 0x000fe200078e0a10 */
[----:B------:R-:W-:Y:S01]  /*1e620*/  LOP3.LUT R12, R12, 0xc0, RZ, 0xc0, !PT ;  /* 0x000000c00c0c7812 */ /* 0x000fe200078ec0ff */
[C---:B------:R-:W-:Y:S01]  /*1e630*/  FMUL.FTZ R229, R5.reuse, R229 ;  /* 0x000000e505e57220 */ /* 0x040fe20000410000 */
[C---:B------:R-:W-:Y:S01]  /*1e640*/  LOP3.LUT P2, RZ, R14.reuse, 0x2, RZ, 0xc0, !PT ;  /* 0x000000020eff7812 */ /* 0x040fe2000784c0ff */
[C---:B------:R-:W-:Y:S01]  /*1e650*/  FMUL.FTZ R224, R5.reuse, R224 ;  /* 0x000000e005e07220 */ /* 0x040fe20000410000 */
[----:B------:R-:W-:Y:S01]  /*1e660*/  LOP3.LUT R15, R14, 0x1, RZ, 0xc0, !PT ;  /* 0x000000010e0f7812 */ /* 0x000fe200078ec0ff */
[----:B------:R-:W-:Y:S01]  /*1e670*/  FMUL.FTZ R225, R5, R225 ;  /* 0x000000e105e17220 */ /* 0x000fe20000410000 */
[----:B------:R-:W-:Y:S01]  /*1e680*/  LOP3.LUT R7, R7, 0xffffffe0, RZ, 0xc0, !PT ;  /* 0xffffffe007077812 */ /* 0x000fe200078ec0ff */
[----:B------:R-:W-:Y:S01]  /*1e690*/  FMUL.FTZ R220, R5, R220 ;  /* 0x000000dc05dc7220 */ /* 0x000fe20000410000 */
[----:B------:R-:W-:Y:S01]  /*1e6a0*/  ISETP.NE.U32.AND P3, PT, R15, 0x1, PT ;  /* 0x000000010f00780c */ /* 0x000fe20003f65070 */
[C---:B------:R-:W-:Y:S01]  /*1e6b0*/  FMUL.FTZ R221, R5.reuse, R221 ;  /* 0x000000dd05dd7220 */ /* 0x040fe20000410000 */
[----:B------:R-:W2:Y:S01]  /*1e6c0*/  @P0 MUFU.LG2 R2, R2 ;  /* 0x0000000200020308 */ /* 0x000ea20000000c00 */
[C---:B------:R-:W-:Y:S01]  /*1e6d0*/  FMUL.FTZ R216, R5.reuse, R216 ;  /* 0x000000d805d87220 */ /* 0x040fe20000410000 */
[----:B------:R-:W-:Y:S01]  /*1e6e0*/  IADD3 R7, R0, -R7, RZ ;  /* 0x8000000700077210 */ /* 0x000fe20007ffe0ff */
[----:B------:R-:W-:-:S02]  /*1e6f0*/  FMUL.FTZ R217, R5, R217 ;  /* 0x000000d905d97220 */ /* 0x000fc40000410000 */
[----:B------:R-:W-:Y:S01]  /*1e700*/  IMAD.SHL.U32 R13, R13, 0x8, RZ ;  /* 0x000000080d0d7824 */ /* 0x000fe200078e00ff */
[----:B------:R-:W3:Y:S01]  /*1e710*/  S2R R5, SR_TID.X ;  /* 0x0000000000057919 */ /* 0x000ee20000002100 */
[----:B------:R-:W-:Y:S01]  /*1e720*/  IMAD R11, R16, 0x10, R11 ;  /* 0x00000010100b7824 */ /* 0x000fe200078e020b */
[----:B------:R-:W-:Y:S01]  /*1e730*/  LEA.HI R16, R17, R17, RZ, 0x1d ;  /* 0x0000001111107211 */ /* 0x000fe200078fe8ff */
[----:B-1----:R-:W-:Y:S01]  /*1e740*/  FMUL.FTZ R231, R4, R231 ;  /* 0x000000e704e77220 */ /* 0x002fe20000410000 */
[----:B------:R-:W-:Y:S01]  /*1e750*/  LOP3.LUT R13, R12, 0x18, R13, 0xf8, !PT ;  /* 0x000000180c0d7812 */ /* 0x000fe200078ef80d */
[C---:B------:R-:W-:Y:S01]  /*1e760*/  FMUL.FTZ R230, R4.reuse, R230 ;  /* 0x000000e604e67220 */ /* 0x040fe20000410000 */
[----:B------:R-:W-:Y:S01]  /*1e770*/  SHF.R.U32.HI R12, RZ, 0x3, R12 ;  /* 0x00000003ff0c7819 */ /* 0x000fe2000001160c */
[C---:B------:R-:W-:Y:S01]  /*1e780*/  FMUL.FTZ R227, R4.reuse, R227 ;  /* 0x000000e304e37220 */ /* 0x040fe20000410000 */
[----:B------:R-:W-:Y:S01]  /*1e790*/  LEA R11, R11, R16, 0x1 ;  /* 0x000000100b0b7211 */ /* 0x000fe200078e08ff */
[----:B------:R-:W-:Y:S01]  /*1e7a0*/  FMUL.FTZ R226, R4, R226 ;  /* 0x000000e204e27220 */ /* 0x000fe20000410000 */
[----:B------:R-:W-:Y:S01]  /*1e7b0*/  LOP3.LUT R13, R13, R12, RZ, 0x3c, !PT ;  /* 0x0000000c0d0d7212 */ /* 0x000fe200078e3cff */
[----:B------:R-:W-:-:S02]  /*1e7c0*/  IMAD.MOV.U32 R12, RZ, RZ, -0x20 ;  /* 0xffffffe0ff0c7424 */ /* 0x000fc400078e00ff */
[----:B------:R-:W-:Y:S01]  /*1e7d0*/  IMAD.SHL.U32 R14, R11, 0x4, RZ ;  /* 0x000000040b0e7824 */ /* 0x000fe200078e00ff */
[----:B------:R-:W-:Y:S01]  /*1e7e0*/  STS.64 [R11.X4], R228 ;  /* 0x000000e40b007388 */ /* 0x000fe20000004a00 */
[----:B------:R-:W-:Y:S01]  /*1e7f0*/  FMUL.FTZ R223, R4, R223 ;  /* 0x000000df04df7220 */ /* 0x000fe20000410000 */
[----:B------:R-:W-:Y:S01]  /*1e800*/  SEL R15, R12, 0x20, !P3 ;  /* 0x000000200c0f7807 */ /* 0x000fe20005800000 */
[C---:B------:R-:W-:Y:S01]  /*1e810*/  FMUL.FTZ R222, R4.reuse, R222 ;  /* 0x000000de04de7220 */ /* 0x040fe20000410000 */
[----:B------:R1:W-:Y:S01]  /*1e820*/  STS.64 [R11.X4+0x400], R230 ;  /* 0x000400e60b007388 */ /* 0x0003e20000004a00 */
[C---:B------:R-:W-:Y:S02]  /*1e830*/  FMUL.FTZ R219, R4.reuse, R219 ;  /* 0x000000db04db7220 */ /* 0x040fe40000410000 */
[----:B------:R-:W-:Y:S02]  /*1e840*/  FMUL.FTZ R218, R4, R218 ;  /* 0x000000da04da7220 */ /* 0x000fe40000410000 */
[----:B------:R-:W-:Y:S01]  /*1e850*/  IMAD.IADD R4, R10, 0x1, R13 ;  /* 0x000000010a047824 */ /* 0x000fe200078e020d */
[C---:B------:R-:W-:Y:S01]  /*1e860*/  IADD3 R10, R14.reuse, 0x40, RZ ;  /* 0x000000400e0a7810 */ /* 0x040fe20007ffe0ff */
[C---:B------:R-:W-:Y:S01]  /*1e870*/  IMAD.IADD R12, R14.reuse, 0x1, R15 ;  /* 0x000000010e0c7824 */ /* 0x040fe200078e020f */
[----:B------:R-:W-:Y:S01]  /*1e880*/  @P2 IADD3 R10, R14, -0x40, RZ ;  /* 0xffffffc00e0a2810 */ /* 0x000fe20007ffe0ff */
[----:B------:R-:W-:Y:S01]  /*1e890*/  @P1 FMUL.FTZ R3, R3, 0.69314718246459960938 ;  /* 0x3f31721803031820 */ /* 0x000fe20000410000 */
[----:B---3--:R-:W-:Y:S01]  /*1e8a0*/  SHF.R.S32.HI R28, RZ, 0x1f, R5 ;  /* 0x0000001fff1c7819 */ /* 0x008fe20000011405 */
[----:B--2---:R-:W-:Y:S01]  /*1e8b0*/  @P0 FMUL.FTZ R2, R2, 0.69314718246459960938 ;  /* 0x3f31721802020820 */ /* 0x004fe20000410000 */
[----:B------:R-:W-:Y:S01]  /*1e8c0*/  STS.64 [R12], R224 ;  /* 0x000000e00c007388 */ /* 0x000fe20000000a00 */
[----:B------:R-:W-:Y:S01]  /*1e8d0*/  IMAD.IADD R29, R15, 0x1, R10 ;  /* 0x000000010f1d7824 */ /* 0x000fe200078e020a */
[----:B------:R-:W-:Y:S01]  /*1e8e0*/  LOP3.LUT P2, RZ, R7, 0x3, RZ, 0xc0, !PT ;  /* 0x0000000307ff7812 */ /* 0x000fe2000784c0ff */
[----:B------:R-:W-:Y:S01]  /*1e8f0*/  IMAD.MOV.U32 R0, RZ, RZ, -0x800000 ;  /* 0xff800000ff007424 */ /* 0x000fe200078e00ff */
[----:B------:R-:W-:Y:S01]  /*1e900*/  STS.64 [R12+0x400], R226 ;  /* 0x000400e20c007388 */ /* 0x000fe20000000a00 */
[----:B------:R-:W-:-:S03]  /*1e910*/  @P1 FFMA.FTZ R0, R134, c[0x0][0x238], R3 ;  /* 0x00008e0086001a23 */ /* 0x000fc60000010003 */
[----:B------:R-:W-:Y:S04]  /*1e920*/  STS.64 [R10], R220 ;  /* 0x000000dc0a007388 */ /* 0x000fe80000000a00 */
[----:B------:R2:W-:Y:S01]  /*1e930*/  STS.64 [R10+0x400], R222 ;  /* 0x000400de0a007388 */ /* 0x0005e20000000a00 */
[----:B-1----:R-:W-:-:S03]  /*1e940*/  SHF.R.S32.HI R11, RZ, 0x1f, R8 ;  /* 0x0000001fff0b7819 */ /* 0x002fc60000011408 */
[----:B------:R-:W-:Y:S01]  /*1e950*/  STS.64 [R29], R216 ;  /* 0x000000d81d007388 */ /* 0x000fe20000000a00 */
[----:B------:R-:W-:-:S03]  /*1e960*/  LEA.HI R11, R11, R8, RZ, 0x2 ;  /* 0x000000080b0b7211 */ /* 0x000fc600078f10ff */
[----:B------:R-:W-:Y:S01]  /*1e970*/  STS.64 [R29+0x400], R218 ;  /* 0x000400da1d007388 */ /* 0x000fe20000000a00 */
[----:B------:R-:W-:-:S03]  /*1e980*/  LOP3.LUT R11, R11, 0xffffffc, RZ, 0xc0, !PT ;  /* 0x0ffffffc0b0b7812 */ /* 0x000fc600078ec0ff */
[----:B------:R-:W-:Y:S02]  /*1e990*/  BAR.SYNC.DEFER_BLOCKING 0x0 ;  /* 0x0000000000007b1d */ /* 0x000fe40000010000 */
[----:B------:R-:W-:Y:S01]  /*1e9a0*/  IMAD.IADD R11, R8, 0x1, -R11 ;  /* 0x00000001080b7824 */ /* 0x000fe200078e0a0b */
[----:B--2---:R-:W-:-:S04]  /*1e9b0*/  LEA.HI R10, R28, R5, RZ, 0x5 ;  /* 0x000000051c0a7211 */ /* 0x004fc800078f28ff */
[----:B------:R-:W-:-:S05]  /*1e9c0*/  LOP3.LUT R10, R10, 0xffffffe0, RZ, 0xc0, !PT ;  /* 0xffffffe00a0a7812 */ /* 0x000fca00078ec0ff */
[----:B------:R-:W-:Y:S01]  /*1e9d0*/  IMAD.IADD R10, R5, 0x1, -R10 ;  /* 0x00000001050a7824 */ /* 0x000fe200078e0a0a */
[----:B------:R-:W1:Y:S04]  /*1e9e0*/  LDS.128 R20, [R4.X4] ;  /* 0x0000000004147984 */ /* 0x000e680000004c00 */
[----:B------:R-:W-:Y:S01]  /*1e9f0*/  SHF.R.S32.HI R5, RZ, 0x1f, R10 ;  /* 0x0000001fff057819 */ /* 0x000fe2000001140a */
[----:B------:R-:W2:Y:S03]  /*1ea00*/  LDS.128 R16, [R4.X4+0x800] ;  /* 0x0008000004107984 */ /* 0x000ea60000004c00 */
[----:B------:R-:W-:Y:S01]  /*1ea10*/  LEA.HI R5, R5, R10, RZ, 0x2 ;  /* 0x0000000a05057211 */ /* 0x000fe200078f10ff */
[----:B------:R-:W3:Y:S01]  /*1ea20*/  LDS.128 R12, [R4.X4+0x1000] ;  /* 0x00100000040c7984 */ /* 0x000ee20000004c00 */
[----:B------:R-:W-:-:S02]  /*1ea30*/  IMAD.SHL.U32 R10, R9, 0x4, RZ ;  /* 0x00000004090a7824 */ /* 0x000fc400078e00ff */
[----:B------:R-:W-:Y:S01]  /*1ea40*/  SHF.R.S32.HI R8, RZ, 0x2, R5 ;  /* 0x00000002ff087819 */ /* 0x000fe20000011405 */
[----:B------:R4:W1:Y:S04]  /*1ea50*/  LDS.128 R24, [R4.X4+0x1800] ;  /* 0x0018000004187984 */ /* 0x0008680000004c00 */
[----:B------:R-:W-:Y:S02]  /*1ea60*/  IMAD R8, R11, 0x10, R8 ;  /* 0x000000100b087824 */ /* 0x000fe400078e0208 */
[----:B----4-:R-:W-:Y:S02]  /*1ea70*/  IMAD.MOV.U32 R4, RZ, RZ, -0x800000 ;  /* 0xff800000ff047424 */ /* 0x010fe400078e00ff */
[----:B------:R-:W-:Y:S01]  /*1ea80*/  @P0 FFMA.FTZ R4, R133, c[0x0][0x238], R2 ;  /* 0x00008e0085040a23 */ /* 0x000fe20000010002 */
[----:B------:R-:W-:Y:S05]  /*1ea90*/  @P2 BRA `(.L_x_2712) ;  /* 0x000000c000002947 */ /* 0x000fea0003800000 */
[----:B------:R-:W-:Y:S01]  /*1eaa0*/  UIMAD UR4, UR8, -0x40, UR12 ;  /* 0xffffffc0080478a4 */ /* 0x000fe2000f8e020c */
[----:B------:R-:W-:Y:S01]  /*1eab0*/  IADD3 R7, R8, 0x8, RZ ;  /* 0x0000000808077810 */ /* 0x000fe20007ffe0ff */
[----:B------:R-:W-:Y:S01]  /*1eac0*/  IMAD.U32 R2, RZ, RZ, UR7 ;  /* 0x00000007ff027e24 */ /* 0x000fe2000f8e00ff */
[----:B------:R-:W-:-:S02]  /*1ead0*/  SHF.R.S32.HI R5, RZ, 0x1f, R8 ;  /* 0x0000001fff057819 */ /* 0x000fc40000011408 */
[C---:B------:R-:W-:Y:S02]  /*1eae0*/  IADD3 R3, P0, R8.reuse, UR7, RZ ;  /* 0x0000000708037c10 */ /* 0x040fe4000ff1e0ff */
[----:B------:R-:W-:Y:S02]  /*1eaf0*/  ISETP.GE.AND P2, PT, R8, UR4, PT ;  /* 0x0000000408007c0c */ /* 0x000fe4000bf46270 */
[----:B------:R-:W-:Y:S02]  /*1eb00*/  ISETP.GE.AND P1, PT, R7, UR4, PT ;  /* 0x0000000407007c0c */ /* 0x000fe4000bf26270 */
[----:B------:R-:W-:Y:S02]  /*1eb10*/  LEA.HI.X.SX32 R2, R2, R5, 0x1, P0 ;  /* 0x0000000502027211 */ /* 0x000fe400000f0eff */
[----:B------:R-:W-:-:S04]  /*1eb20*/  LEA R8, P0, R3, c[0x0][0x208], 0x2 ;  /* 0x0000820003087a11 */ /* 0x000fc800078010ff */
[----:B------:R-:W-:-:S05]  /*1eb30*/  LEA.HI.X R9, R3, c[0x0][0x20c], R2, 0x2, P0 ;  /* 0x0000830003097a11 */ /* 0x000fca00000f1402 */
[----:B------:R4:W-:Y:S04]  /*1eb40*/  @!P2 STG.E [R8.64], R0 ;  /* 0x000000000800a986 */ /* 0x0009e8000c10190a */
[----:B------:R4:W-:Y:S02]  /*1eb50*/  @!P1 STG.E [R8.64+0x20], R4 ;  /* 0x0000200408009986 */ /* 0x0009e4000c10190a */
.L_x_2712:
[----:B------:R-:W-:Y:S05]  /*1eb60*/  BSYNC B0 ;  /* 0x0000000000007941 */ /* 0x000fea0003800000 */
.L_x_2711:
[--C-:B------:R-:W-:Y:S01]  /*1eb70*/  SHF.R.S32.HI R11, RZ, 0x1f, R10.reuse ;  /* 0x0000001fff0b7819 */ /* 0x100fe2000001140a */
[----:B------:R-:W-:Y:S01]  /*1eb80*/  ULDC UR4, c[0x0][0x22c] ;  /* 0x00008b0000047ab9 */ /* 0x000fe20000000800 */
[----:B------:R-:W-:Y:S01]  /*1eb90*/  ISETP.GE.AND P1, PT, R10, c[0x0][0x220], PT ;  /* 0x000088000a007a0c */ /* 0x000fe20003f26270 */
[----:B------:R-:W-:Y:S01]  /*1eba0*/  UIMAD UR4, UR7, UR4, URZ ;  /* 0x00000004070472a4 */ /* 0x000fe2000f8e023f */
[C---:B------:R-:W-:Y:S01]  /*1ebb0*/  IADD3 R3, R6.reuse, 0x10, RZ ;  /* 0x0000001006037810 */ /* 0x040fe20007ffe0ff */
[C---:B------:R-:W-:Y:S01]  /*1ebc0*/  IMAD.WIDE R10, R6.reuse, 0x20, R10 ;  /* 0x00000020060a7825 */ /* 0x040fe200078e020a */
[----:B------:R-:W-:Y:S01]  /*1ebd0*/  UIMAD UR5, UR8, -0x40, UR12 ;  /* 0xffffffc0080578a4 */ /* 0x000fe2000f8e020c */
[----:B------:R-:W-:-:S02]  /*1ebe0*/  IADD3 R2, R6, 0x20, RZ ;  /* 0x0000002006027810 */ /* 0x000fc40007ffe0ff */
[----:B----4-:R-:W-:Y:S01]  /*1ebf0*/  IMAD.U32 R0, RZ, RZ, UR4 ;  /* 0x00000004ff007e24 */ /* 0x010fe2000f8e00ff */
[----:B------:R-:W-:Y:S02]  /*1ec00*/  IADD3 R4, P0, R10, UR4, RZ ;  /* 0x000000040a047c10 */ /* 0x000fe4000ff1e0ff */
[----:B------:R-:W-:Y:S02]  /*1ec10*/  ISETP.GE.OR P4, PT, R3, UR5, P1 ;  /* 0x0000000503007c0c */ /* 0x000fe40008f86670 */
[----:B------:R-:W-:Y:S02]  /*1ec20*/  LEA.HI.X.SX32 R3, R0, R11, 0x1, P0 ;  /* 0x0000000b00037211 */ /* 0x000fe400000f0eff */
[----:B------:R-:W-:Y:S02]  /*1ec30*/  ISETP.GE.OR P0, PT, R6, UR5, P1 ;  /* 0x0000000506007c0c */ /* 0x000fe40008f06670 */
[----:B------:R-:W-:Y:S02]  /*1ec40*/  ISETP.GE.OR P3, PT, R2, UR5, P1 ;  /* 0x0000000502007c0c */ /* 0x000fe40008f66670 */
[----:B------:R-:W-:-:S02]  /*1ec50*/  LEA R2, P2, R4, c[0x0][0x1d8], 0x2 ;  /* 0x0000760004027a11 */ /* 0x000fc400078410ff */
[----:B------:R-:W-:Y:S02]  /*1ec60*/  IADD3 R6, R6, 0x30, RZ ;  /* 0x0000003006067810 */ /* 0x000fe40007ffe0ff */
[----:B------:R-:W-:-:S05]  /*1ec70*/  LEA.HI.X R3, R4, c[0x0][0x1dc], R3, 0x2, P2 ;  /* 0x0000770004037a11 */ /* 0x000fca00010f1403 */
[----:B-1----:R1:W-:Y:S04]  /*1ec80*/  @!P0 STG.E.64 [R2.64], R20 ;  /* 0x0000001402008986 */ /* 0x0023e8000c101b0a */
[----:B------:R1:W-:Y:S01]  /*1ec90*/  @!P0 STG.E.64 [R2.64+0x8], R22 ;  /* 0x0000081602008986 */ /* 0x0003e2000c101b0a */
[----:B------:R-:W-:-:S03]  /*1eca0*/  ISETP.GE.OR P0, PT, R6, UR5, P1 ;  /* 0x0000000506007c0c */ /* 0x000fc60008f06670 */
[----:B--2---:R1:W-:Y:S04]  /*1ecb0*/  @!P4 STG.E.128 [R2.64+0x800], R16 ;  /* 0x000800100200c986 */ /* 0x0043e8000c101d0a */
[----:B---3--:R1:W-:Y:S06]  /*1ecc0*/  @!P3 STG.E.128 [R2.64+0x1000], R12 ;  /* 0x0010000c0200b986 */ /* 0x0083ec000c101d0a */
[----:B------:R-:W-:Y:S05]  /*1ecd0*/  @P0 EXIT ;  /* 0x000000000000094d */ /* 0x000fea0003800000 */
[----:B------:R-:W-:Y:S01]  /*1ece0*/  STG.E.128 [R2.64+0x1800], R24 ;  /* 0x0018001802007986 */ /* 0x000fe2000c101d0a */
[----:B------:R-:W-:Y:S05]  /*1ecf0*/  EXIT ;  /* 0x000000000000794d */ /* 0x000fea0003800000 */
.L_x_2713:
        /* <DEDUP_REMOVED lines=16> */
.L_x_5216:


//--------------------- .text._ZN5flash24flash_fwd_splitkv_kernelI23Flash_fwd_kernel_traitsILi32ELi64ELi256ELi4ELb0ELb0EN7cutlass10bfloat16_tE19Flash_kernel_traitsILi32ELi64ELi256ELi4ES3_EELb1ELb0ELb1ELb0ELb0ELb1ELb1ELb1EEEvNS_16Flash_fwd_paramsE --------------------------
	.section	.text._ZN5flash24flash_fwd_splitkv_kernelI23Flash_fwd_kernel_traitsILi32ELi64ELi256ELi4ELb0ELb0EN7cutlass10bfloat16_tE19Flash_kernel_traitsILi32ELi64ELi256ELi4ES3_EELb1ELb0ELb1ELb0ELb0ELb1ELb1ELb1EEEvNS_16Flash_fwd_paramsE,"ax",@progbits
	.sectioninfo	@"SHI_REGISTERS=255"
	.align	128
        .global         _ZN5flash24flash_fwd_splitkv_kernelI23Flash_fwd_kernel_traitsILi32ELi64ELi256ELi4ELb0ELb0EN7cutlass10bfloat16_tE19Flash_kernel_traitsILi32ELi64ELi256ELi4ES3_EELb1ELb0ELb1ELb0ELb0ELb1ELb1ELb1EEEvNS_16Flash_fwd_paramsE
        .type           _ZN5flash24flash_fwd_splitkv_kernelI23Flash_fwd_kernel_traitsILi32ELi64ELi256ELi4ELb0ELb0EN7cutlass10bfloat16_tE19Flash_kernel_traitsILi32ELi64ELi256ELi4ES3_EELb1ELb0ELb1ELb0ELb0ELb1ELb1ELb1EEEvNS_16Flash_fwd_paramsE,@function
        .size           _ZN5flash24flash_fwd_splitkv_kernelI23Flash_fwd_kernel_traitsILi32ELi64ELi256ELi4ELb0ELb0EN7cutlass10bfloat16_tE19Flash_kernel_traitsILi32ELi64ELi256ELi4ES3_EELb1ELb0ELb1ELb0ELb0ELb1ELb1ELb1EEEvNS_16Flash_fwd_paramsE,(.L_x_5217 - _ZN5flash24flash_fwd_splitkv_kernelI23Flash_fwd_kernel_traitsILi32ELi64ELi256ELi4ELb0ELb0EN7cutlass10bfloat16_tE19Flash_kernel_traitsILi32ELi64ELi256ELi4ES3_EELb1ELb0ELb1ELb0ELb0ELb1ELb1ELb1EEEvNS_16Flash_fwd_paramsE)
        .other          _ZN5flash24flash_fwd_splitkv_kernelI23Flash_fwd_kernel_traitsILi32ELi64ELi256ELi4ELb0ELb0EN7cutlass10bfloat16_tE19Flash_kernel_traitsILi32ELi64ELi256ELi4ES3_EELb1ELb0ELb1ELb0ELb0ELb1ELb1ELb1EEEvNS_16Flash_fwd_paramsE,@"STO_CUDA_ENTRY STV_DEFAULT"
_ZN5flash24flash_fwd_splitkv_kernelI23Flash_fwd_kernel_traitsILi32ELi64ELi256ELi4ELb0ELb0EN7cutlass10bfloat16_tE19Flash_kernel_traitsILi32ELi64ELi256ELi4ES3_EELb1ELb0ELb1ELb0ELb0ELb1ELb1ELb1EEEvNS_16Flash_fwd_paramsE:
.text._ZN5flash24flash_fwd_splitkv_kernelI23Flash_fwd_kernel_traitsILi32ELi64ELi256ELi4ELb0ELb0EN7cutlass10bfloat16_tE19Flash_kernel_traitsILi32ELi64ELi256ELi4ES3_EELb1ELb0ELb1ELb0ELb0ELb1ELb1ELb1EEEvNS_16Flash_fwd_paramsE:
        /* <DEDUP_REMOVED lines=76> */
.L_x_2714:
[----:B------:R-:W-:Y:S02]  /*04c0*/  ULDC UR18, c[0x0][0x218] ;  /* 0x0000860000127ab9 */ /* 0x000fe40000000800 */
.L_x_2715:
        /* <DEDUP_REMOVED lines=135> */
.L_x_2716:
        /* <DEDUP_REMOVED lines=114> */
.L_x_2717:
        /* <DEDUP_REMOVED lines=19> */
.L_x_2719:
        /* <DEDUP_REMOVED lines=60> */
.L_x_2718:
        /* <DEDUP_REMOVED lines=86> */
[----:B------:R-:W-:Y:S02]  /*1eb0*/  IMAD R9, R9, c[0x0][0x1a0], RZ ;  /* 0x0000680009097a24 */ /* 0x000fe400078e02ff */
[----:B------:R-:W-:Y:S02]  /*1ec0*/  IMAD.IADD R58, R58, 0x1, -R11 ;  /* 0x000000013a3a7824 */ /* 0x000fe400078e0a0b */
[----:B------:R-:W-:Y:S02]  /*1ed0*/  IMAD R73, R140, R71, R72 ;  /* 0x000000478c497224 */ /* 0x000fe400078e0248 */
[----:B------:R-:W-:Y:S01]  /*1ee0*/  IMAD.IADD R15, R15, 0x1, R3 ;  /* 0x000000010f0f7824 */ /* 0x000fe200078e0203 */
[----:B------:R-:W-:Y:S01]  /*1ef0*/  LOP3.LUT P1, RZ, R58, 0x2, RZ, 0xc0, !PT ;  /* 0x000000023aff7812 */ /* 0x000fe2000782c0ff */
        /* <DEDUP_REMOVED lines=74> */
[----:B------:R-:W-:Y:S01]  /*23a0*/  IADD3 R105, R11, UR24, RZ ;  /* 0x000000180b697c10 */ /* 0x000fe2000fffe0ff */
        /* <DEDUP_REMOVED lines=28> */
[----:B------:R-:W-:Y:S01]  /*2570*/  UIMAD.WIDE.U32 UR36, UR20, UR4, URZ ;  /* 0x00000004142472a5 */ /* 0x000fe2000f8e003f */
        /* <DEDUP_REMOVED lines=9> */
[----:B------:R-:W-:Y:S01]  /*2610*/  UIMAD UR20, UR20, UR5, URZ ;  /* 0x00000005141472a4 */ /* 0x000fe2000f8e023f */
[CC--:B------:R-:W-:Y:S01]  /*2620*/  SHF.L.U64.HI R103, R146.reuse, R93.reuse, c[0x0][0x294] ;  /* 0x0000a50092677619 */ /* 0x0c0fe2000001025d */
[--C-:B------:R-:W-:Y:S01]  /*2630*/  IMAD.X R121, R69, 0x1, R49.reuse, P0 ;  /* 0x0000000145797824 */ /* 0x100fe200000e0631 */
[----:B------:R-:W-:Y:S01]  /*2640*/  SHF.L.U64.HI R96, R146, R122, c[0x0][0x294] ;  /* 0x0000a50092607619 */ /* 0x000fe2000001027a */
[----:B------:R-:W-:Y:S01]  /*2650*/  IMAD.X R49, R70, 0x1, R49, P1 ;  /* 0x0000000146317824 */ /* 0x000fe200008e0631 */
[----:B------:R-:W-:Y:S01]  /*2660*/  UIMAD.WIDE.U32 UR44, UR19, UR4, URZ ;  /* 0x00000004132c72a5 */ /* 0x000fe2000f8e003f */
[----:B------:R-:W-:Y:S01]  /*2670*/  IMAD.WIDE.U32 R152, R146, 0x140, RZ ;  /* 0x0000014092987825 */ /* 0x000fe200078e00ff */
[----:B------:R-:W-:Y:S01]  /*2680*/  SHF.L.U64.HI R121, R120, 0x1, R121 ;  /* 0x0000000178797819 */ /* 0x000fe20000010279 */
[----:B------:R-:W-:Y:S01]  /*2690*/  UIMAD UR5, UR19, UR5, URZ ;  /* 0x00000005130572a4 */ /* 0x000fe2000f8e023f */
        /* <DEDUP_REMOVED lines=26> */
[----:B------:R-:W-:Y:S01]  /*2840*/  IADD3 R125, R140, 0xc0, RZ ;  /* 0x000000c08c7d7810 */ /* 0x000fe20007ffe0ff */
[----:B------:R-:W-:Y:S01]  /*2850*/  IMAD.WIDE.U32 R146, R146, 0x1c0, RZ ;  /* 0x000001c092927825 */ /* 0x000fe200078e00ff */
[----:B------:R-:W-:Y:S01]  /*2860*/  IADD3 R124, R140, 0xe0, RZ ;  /* 0x000000e08c7c7810 */ /* 0x000fe20007ffe0ff */
[----:B------:R-:W-:Y:S01]  /*2870*/  ULDC UR29, c[0x0][0x28c] ;  /* 0x0000a300001d7ab9 */ /* 0x000fe20000000800 */
[----:B------:R-:W-:Y:S01]  /*2880*/  SHF.R.S32.HI R87, RZ, 0x1f, R88 ;  /* 0x0000001fff577819 */ /* 0x000fe20000011458 */
[----:B------:R-:W-:Y:S01]  /*2890*/  IMAD.MOV.U32 R89, RZ, RZ, c[0x0][0x290] ;  /* 0x0000a400ff597624 */ /* 0x000fe200078e00ff */
[----:B------:R-:W-:Y:S01]  /*28a0*/  SHF.R.S32.HI R85, RZ, 0x1f, R86 ;  /* 0x0000001fff557819 */ /* 0x000fe20000011456 */
[----:B------:R-:W-:Y:S01]  /*28b0*/  IMAD.SHL.U32 R101, R12, 0x2, RZ ;  /* 0x000000020c657824 */ /* 0x000fe200078e00ff */
[----:B------:R-:W-:Y:S01]  /*28c0*/  SHF.R.S32.HI R83, RZ, 0x1f, R84 ;  /* 0x0000001fff537819 */ /* 0x000fe20000011454 */
[C---:B------:R-:W-:Y:S01]  /*28d0*/  IMAD.SHL.U32 R91, R123.reuse, 0x40, RZ ;  /* 0x000000407b5b7824 */ /* 0x040fe200078e00ff */
[----:B------:R-:W-:Y:S01]  /*28e0*/  SHF.R.S32.HI R81, RZ, 0x1f, R82 ;  /* 0x0000001fff517819 */ /* 0x000fe20000011452 */
[C---:B------:R-:W-:Y:S01]  /*28f0*/  IMAD.SHL.U32 R94, R123.reuse, 0x80, RZ ;  /* 0x000000807b5e7824 */ /* 0x040fe200078e00ff */
[----:B------:R-:W-:Y:S01]  /*2900*/  SHF.R.S32.HI R79, RZ, 0x1f, R80 ;  /* 0x0000001fff4f7819 */ /* 0x000fe20000011450 */
[----:B------:R-:W-:Y:S01]  /*2910*/  IMAD.U32 R12, RZ, RZ, UR8 ;  /* 0x00000008ff0c7e24 */ /* 0x000fe2000f8e00ff */
[----:B------:R-:W-:Y:S01]  /*2920*/  SHF.R.S32.HI R77, RZ, 0x1f, R78 ;  /* 0x0000001fff4d7819 */ /* 0x000fe2000001144e */
[----:B------:R-:W-:Y:S01]  /*2930*/  IMAD.SHL.U32 R123, R123, 0x20, RZ ;  /* 0x000000207b7b7824 */ /* 0x000fe200078e00ff */
[----:B------:R-:W-:Y:S01]  /*2940*/  SHF.R.S32.HI R75, RZ, 0x1f, R76 ;  /* 0x0000001fff4b7819 */ /* 0x000fe2000001144c */
        /* <DEDUP_REMOVED lines=17> */
[----:B------:R-:W-:Y:S02]  /*2a60*/  ULDC UR4, c[0x0][0x230] ;  /* 0x00008c0000047ab9 */ /* 0x000fe40000000800 */
[----:B------:R-:W-:Y:S02]  /*2a70*/  UIMAD UR31, UR31, 0xc0, URZ ;  /* 0x000000c01f1f78a4 */ /* 0x000fe4000f8e023f */
[----:B------:R-:W-:Y:S02]  /*2a80*/  UIMAD UR30, UR30, 0x140, URZ ;  /* 0x000001401e1e78a4 */ /* 0x000fe4000f8e023f */
[----:B------:R-:W-:Y:S02]  /*2a90*/  UIMAD UR29, UR29, 0x180, URZ ;  /* 0x000001801d1d78a4 */ /* 0x000fe4000f8e023f */
[----:B------:R-:W-:Y:S02]  /*2aa0*/  UIMAD UR28, UR28, 0x1c0, URZ ;  /* 0x000001c01c1c78a4 */ /* 0x000fe4000f8e023f */
        /* <DEDUP_REMOVED lines=9> */
.L_x_2774:
        /* <DEDUP_REMOVED lines=93> */
[----:B------:R-:W3:Y:S06]  /*3110*/  @!P0 LDG.E.64 R6, [R10.64] ;  /* 0x000000060a068981 */ /* 0x000eec000c1e1b00 */
[----:B------:R-:W4:Y:S01]  /*3120*/  @!P0 LDG.E.64 R24, [R48.64] ;  /* 0x0000000630188981 */ /* 0x000f22000c1e1b00 */
[C---:B--2---:R-:W-:Y:S02]  /*3130*/  @!P0 LOP3.LUT R21, R16.reuse, 0xffff0000, RZ, 0xc0, !PT ;  /* 0xffff000010158812 */ /* 0x044fe400078ec0ff */
[----:B------:R-:W-:Y:S01]  /*3140*/  @!P0 SHF.L.U32 R15, R16, 0x10, RZ ;  /* 0x00000010100f8819 */ /* 0x000fe200000006ff */
        /* <DEDUP_REMOVED lines=25> */
[-C--:B------:R-:W-:Y:S01]  /*32e0*/  @!P0 FFMA.FTZ R2, R21, R24.reuse, R2 ;  /* 0x0000001815028223 */ /* 0x080fe20000010002 */
[----:B------:R-:W-:Y:S01]  /*32f0*/  @!P0 MOV R16, R29 ;  /* 0x0000001d00108202 */ /* 0x000fe20000000f00 */
        /* <DEDUP_REMOVED lines=12> */
.L_x_2724:
[----:B------:R-:W-:Y:S05]  /*33c0*/  BSYNC B0 ;  /* 0x0000000000007941 */ /* 0x000fea0003800000 */
.L_x_2723:
        /* <DEDUP_REMOVED lines=57> */
.L_x_2726:
[----:B------:R-:W-:Y:S05]  /*3760*/  BSYNC B0 ;  /* 0x0000000000007941 */ /* 0x000fea0003800000 */
.L_x_2725:
        /* <DEDUP_REMOVED lines=59> */
.L_x_2728:
[----:B------:R-:W-:Y:S05]  /*3b20*/  BSYNC B0 ;  /* 0x0000000000007941 */ /* 0x000fea0003800000 */
.L_x_2727:
        /* <DEDUP_REMOVED lines=60> */
.L_x_2730:
[----:B------:R-:W-:Y:S05]  /*3ef0*/  BSYNC B0 ;  /* 0x0000000000007941 */ /* 0x000fea0003800000 */
.L_x_2729:
        /* <DEDUP_REMOVED lines=57> */
.L_x_2732:
[----:B------:R-:W-:Y:S05]  /*4290*/  BSYNC B0 ;  /* 0x0000000000007941 */ /* 0x000fea0003800000 */
.L_x_2731:
        /* <DEDUP_REMOVED lines=60> */
.L_x_2734:
[----:B------:R-:W-:Y:S05]  /*4660*/  BSYNC B0 ;  /* 0x0000000000007941 */ /* 0x000fea0003800000 */
.L_x_2733:
        /* <DEDUP_REMOVED lines=60> */
.L_x_2736:
[----:B------:R-:W-:Y:S05]  /*4a30*/  BSYNC B0 ;  /* 0x0000000000007941 */ /* 0x000fea0003800000 */
.L_x_2735:
        /* <DEDUP_REMOVED lines=62> */
.L_x_2738:
[----:B------:R-:W-:Y:S05]  /*4e20*/  BSYNC B0 ;  /* 0x0000000000007941 */ /* 0x000fea0003800000 */
.L_x_2737:
        /* <DEDUP_REMOVED lines=8> */
.L_x_2722:
        /* <DEDUP_REMOVED lines=86> */
.L_x_2743:
[----:B------:R-:W-:Y:S05]  /*5410*/  BSYNC B0 ;  /* 0x0000000000007941 */ /* 0x000fea0003800000 */
.L_x_2742:
[----:B-----5:R2:W-:Y:S02]  /*5420*/  STG.E.128 [R110.64], R44 ;  /* 0x0000002c6e007986 */ /* 0x0205e4000c101d06 */
.L_x_2741:
[----:B------:R-:W-:Y:S05]  /*5430*/  BSYNC B1 ;  /* 0x0000000000017941 */ /* 0x000fea0003800000 */
.L_x_2740:
        /* <DEDUP_REMOVED lines=88> */
.L_x_2747:
[----:B------:R-:W-:Y:S05]  /*59c0*/  BSYNC B0 ;  /* 0x0000000000007941 */ /* 0x000fea0003800000 */
.L_x_2746:
[C---:B------:R-:W-:Y:S04]  /*59d0*/  LEA R2, P0, R65.reuse, R110, 0x1 ;  /* 0x0000006e41027211 */ /* 0x040fe800078008ff */
[----:B------:R-:W-:Y:S05]  /*59e0*/  LEA.HI.X R3, R65, R111, R66, 0x1, P0 ;  /* 0x0000006f41037211 */ /* 0x000fea00000f0c42 */
[----:B-----5:R3:W-:Y:S04]  /*59f0*/  STG.E.128 [R2.64], R44 ;  /* 0x0000002c02007986 */ /* 0x0207e8000c101d06 */
.L_x_2745:
[----:B------:R-:W-:Y:S05]  /*5a00*/  BSYNC B1 ;  /* 0x0000000000017941 */ /* 0x000fea0003800000 */
.L_x_2744:
        /* <DEDUP_REMOVED lines=90> */
.L_x_2751:
[----:B------:R-:W-:Y:S05]  /*5fb0*/  BSYNC B0 ;  /* 0x0000000000007941 */ /* 0x000fea0003800000 */
.L_x_2750:
[C---:B------:R-:W-:Y:S04]  /*5fc0*/  LEA R2, P0, R156.reuse, R110, 0x1 ;  /* 0x0000006e9c027211 */ /* 0x040fe800078008ff */
[----:B------:R-:W-:Y:S05]  /*5fd0*/  LEA.HI.X R3, R156, R111, R92, 0x1, P0 ;  /* 0x0000006f9c037211 */ /* 0x000fea00000f0c5c */
[----:B-----5:R4:W-:Y:S04]  /*5fe0*/  STG.E.128 [R2.64], R36 ;  /* 0x0000002402007986 */ /* 0x0209e8000c101d06 */
.L_x_2749:
[----:B------:R-:W-:Y:S05]  /*5ff0*/  BSYNC B1 ;  /* 0x0000000000017941 */ /* 0x000fea0003800000 */
.L_x_2748:
        /* <DEDUP_REMOVED lines=36> */
[----:B---3--:R-:W3:Y:S01]  /*6240*/  LDG.E.128 R52, [R34.64] ;  /* 0x0000000622347981 */ /* 0x008ee2000c1e1d00 */
        /* <DEDUP_REMOVED lines=21> */
[C---:B---3--:R-:W-:Y:S01]  /*63a0*/  IMAD.U32 R32, R52.reuse, 0x10000, RZ ;  /* 0x0001000034207824 */ /* 0x048fe200078e00ff */
        /* <DEDUP_REMOVED lines=30> */
.L_x_2755:
[----:B------:R-:W-:Y:S05]  /*6590*/  BSYNC B0 ;  /* 0x0000000000007941 */ /* 0x000fea0003800000 */
.L_x_2754:
[----:B------:R-:W-:Y:S05]  /*65a0*/  MOV R3, 0xc0 ;  /* 0x000000c000037802 */ /* 0x000fea0000000f00 */
[C---:B------:R-:W-:Y:S04]  /*65b0*/  IMAD.WIDE.U32 R4, R3.reuse, c[0x0][0x198], R110 ;  /* 0x0000660003047a25 */ /* 0x040fe800078e006e */
[----:B------:R-:W-:Y:S05]  /*65c0*/  IMAD R0, R3, c[0x0][0x19c], RZ ;  /* 0x0000670003007a24 */ /* 0x000fea00078e02ff */
[----:B------:R-:W-:Y:S05]  /*65d0*/  IADD3 R5, R5, R0, RZ ;  /* 0x0000000005057210 */ /* 0x000fea0007ffe0ff */
[----:B-----5:R4:W-:Y:S02]  /*65e0*/  STG.E.128 [R4.64], R36 ;  /* 0x0000002404007986 */ /* 0x0209e4000c101d06 */
.L_x_2753:
[----:B------:R-:W-:Y:S05]  /*65f0*/  BSYNC B1 ;  /* 0x0000000000017941 */ /* 0x000fea0003800000 */
.L_x_2752:
        /* <DEDUP_REMOVED lines=90> */
.L_x_2759:
[----:B------:R-:W-:Y:S05]  /*6ba0*/  BSYNC B0 ;  /* 0x0000000000007941 */ /* 0x000fea0003800000 */
.L_x_2758:
[C---:B------:R-:W-:Y:S04]  /*6bb0*/  LEA R2, P0, R158.reuse, R110, 0x1 ;  /* 0x0000006e9e027211 */ /* 0x040fe800078008ff */
[----:B------:R-:W-:Y:S05]  /*6bc0*/  LEA.HI.X R3, R158, R111, R95, 0x1, P0 ;  /* 0x0000006f9e037211 */ /* 0x000fea00000f0c5f */
[----:B-----5:R4:W-:Y:S04]  /*6bd0*/  STG.E.128 [R2.64], R36 ;  /* 0x0000002402007986 */ /* 0x0209e8000c101d06 */
.L_x_2757:
[----:B------:R-:W-:Y:S05]  /*6be0*/  BSYNC B1 ;  /* 0x0000000000017941 */ /* 0x000fea0003800000 */
.L_x_2756:
        /* <DEDUP_REMOVED lines=89> */
.L_x_2763:
[----:B------:R-:W-:Y:S05]  /*7180*/  BSYNC B0 ;  /* 0x0000000000007941 */ /* 0x000fea0003800000 */
.L_x_2762:
[----:B------:R-:W-:Y:S05]  /*7190*/  MOV R3, 0x140 ;  /* 0x0000014000037802 */ /* 0x000fea0000000f00 */
[C---:B------:R-:W-:Y:S04]  /*71a0*/  IMAD.WIDE.U32 R4, R3.reuse, c[0x0][0x198], R110 ;  /* 0x0000660003047a25 */ /* 0x040fe800078e006e */
[----:B------:R-:W-:Y:S05]  /*71b0*/  IMAD R0, R3, c[0x0][0x19c], RZ ;  /* 0x0000670003007a24 */ /* 0x000fea00078e02ff */
[----:B------:R-:W-:Y:S05]  /*71c0*/  IADD3 R5, R5, R0, RZ ;  /* 0x0000000005057210 */ /* 0x000fea0007ffe0ff */
[----:B-----5:R4:W-:Y:S02]  /*71d0*/  STG.E.128 [R4.64], R36 ;  /* 0x0000002404007986 */ /* 0x0209e4000c101d06 */
.L_x_2761:
[----:B------:R-:W-:Y:S05]  /*71e0*/  BSYNC B1 ;  /* 0x0000000000017941 */ /* 0x000fea0003800000 */
.L_x_2760:
        /* <DEDUP_REMOVED lines=89> */
.L_x_2767:
[----:B------:R-:W-:Y:S05]  /*7780*/  BSYNC B0 ;  /* 0x0000000000007941 */ /* 0x000fea0003800000 */
.L_x_2766:
[----:B------:R-:W-:Y:S05]  /*7790*/  MOV R3, 0x180 ;  /* 0x0000018000037802 */ /* 0x000fea0000000f00 */
[C---:B------:R-:W-:Y:S04]  /*77a0*/  IMAD.WIDE.U32 R4, R3.reuse, c[0x0][0x198], R110 ;  /* 0x0000660003047a25 */ /* 0x040fe800078e006e */
[----:B------:R-:W-:Y:S05]  /*77b0*/  IMAD R0, R3, c[0x0][0x19c], RZ ;  /* 0x0000670003007a24 */ /* 0x000fea00078e02ff */
[----:B------:R-:W-:Y:S05]  /*77c0*/  IADD3 R5, R5, R0, RZ ;  /* 0x0000000005057210 */ /* 0x000fea0007ffe0ff */
[----:B-----5:R4:W-:Y:S02]  /*77d0*/  STG.E.128 [R4.64], R36 ;  /* 0x0000002404007986 */ /* 0x0209e4000c101d06 */
.L_x_2765:
[----:B------:R-:W-:Y:S05]  /*77e0*/  BSYNC B1 ;  /* 0x0000000000017941 */ /* 0x000fea0003800000 */
.L_x_2764:
        /* <DEDUP_REMOVED lines=90> */
.L_x_2771:
[----:B------:R-:W-:Y:S05]  /*7d90*/  BSYNC B0 ;  /* 0x0000000000007941 */ /* 0x000fea0003800000 */
.L_x_2770:
[----:B------:R-:W-:Y:S05]  /*7da0*/  MOV R3, 0x1c0 ;  /* 0x000001c000037802 */ /* 0x000fea0000000f00 */
[C---:B------:R-:W-:Y:S04]  /*7db0*/  IMAD.WIDE.U32 R4, R3.reuse, c[0x0][0x198], R110 ;  /* 0x0000660003047a25 */ /* 0x040fe800078e006e */
[----:B------:R-:W-:Y:S05]  /*7dc0*/  IMAD R0, R3, c[0x0][0x19c], RZ ;  /* 0x0000670003007a24 */ /* 0x000fea00078e02ff */
[----:B------:R-:W-:Y:S05]  /*7dd0*/  IADD3 R5, R5, R0, RZ ;  /* 0x0000000005057210 */ /* 0x000fea0007ffe0ff */
[----:B-----5:R4:W-:Y:S02]  /*7de0*/  STG.E.128 [R4.64], R36 ;  /* 0x0000002404007986 */ /* 0x0209e4000c101d06 */
.L_x_2769:
[----:B------:R-:W-:Y:S05]  /*7df0*/  BSYNC B1 ;  /* 0x0000000000017941 */ /* 0x000fea0003800000 */
.L_x_2768:
        /* <DEDUP_REMOVED lines=8> */
.L_x_2721:
        /* <DEDUP_REMOVED lines=68> */
.L_x_2739:
        /* <DEDUP_REMOVED lines=81> */
.L_x_2772:
        /* <DEDUP_REMOVED lines=8> */
.L_x_2773:
[----:B------:R-:W-:Y:S04]  /*8850*/  IADD3 R12, R12, -0x1, RZ ;  /* 0xffffffff0c0c7810 */ /* 0x000fe80007ffe0ff */
[----:B------:R-:W-:Y:S11]  /*8860*/  ISETP.GT.AND P0, PT, R12, UR17, PT ;  /* 0x000000110c007c0c */ /* 0x000ff6000bf04270 */
[----:B------:R-:W-:Y:S02]  /*8870*/  @!UPT UIADD3 URZ, URZ, URZ, URZ ;  /* 0x0000003f3f3ff290 */ /* 0x000fe4000fffe03f */
[----:B------:R-:W-:-:S05]  /*8880*/  @P0 BRA `(.L_x_2774) ;  /* 0xffffa2b000000947 */ /* 0x000fca000383ffff */
.L_x_2720:
        /* <DEDUP_REMOVED lines=89> */
.L_x_2781:
[----:B------:R-:W-:Y:S05]  /*8e20*/  BSYNC B0 ;  /* 0x0000000000007941 */ /* 0x000fea0003800000 */
.L_x_2780:
[----:B-----5:R3:W-:Y:S04]  /*8e30*/  STS.64 [R212], R12 ;  /* 0x0000000cd4007388 */ /* 0x0207e80000000a00 */
[----:B------:R3:W-:Y:S02]  /*8e40*/  STS.64 [R212+0x8], R14 ;  /* 0x0000080ed4007388 */ /* 0x0007e40000000a00 */
.L_x_2779:
[----:B------:R-:W-:Y:S05]  /*8e50*/  BSYNC B1 ;  /* 0x0000000000017941 */ /* 0x000fea0003800000 */
.L_x_2778:
        /* <DEDUP_REMOVED lines=57> */
.L_x_2784:
[----:B------:R-:W-:Y:S05]  /*91f0*/  BSYNC B0 ;  /* 0x0000000000007941 */ /* 0x000fea0003800000 */
.L_x_2783:
[----:B-----5:R1:W-:Y:S01]  /*9200*/  STS.128 [R212+0x800], R28 ;  /* 0x0008001cd4007388 */ /* 0x0203e20000000c00 */
[----:B------:R-:W-:Y:S05]  /*9210*/  BRA `(.L_x_2782) ;  /* 0x00000e4000007947 */ /* 0x000fea0003800000 */
.L_x_2777:
        /* <DEDUP_REMOVED lines=95> */
.L_x_2788:
[----:B------:R-:W-:Y:S05]  /*9810*/  BSYNC B0 ;  /* 0x0000000000007941 */ /* 0x000fea0003800000 */
.L_x_2787:
[----:B-----5:R4:W-:Y:S04]  /*9820*/  STS.64 [R212], R20 ;  /* 0x00000014d4007388 */ /* 0x0209e80000000a00 */
[----:B------:R4:W-:Y:S02]  /*9830*/  STS.64 [R212+0x8], R22 ;  /* 0x00000816d4007388 */ /* 0x0009e40000000a00 */
.L_x_2786:
[----:B------:R-:W-:Y:S05]  /*9840*/  BSYNC B1 ;  /* 0x0000000000017941 */ /* 0x000fea0003800000 */
.L_x_2785:
        /* <DEDUP_REMOVED lines=12> */
[----:B---3--:R-:W-:Y:S01]  /*9910*/  IMAD.MOV.U32 R13, RZ, RZ, RZ ;  /* 0x000000ffff0d7224 */ /* 0x008fe200078e00ff */
        /* <DEDUP_REMOVED lines=11> */
[----:B------:R-:W3:Y:S03]  /*99d0*/  LDG.E.128 R12, [R14.64] ;  /* 0x000000060e0c7981 */ /* 0x000ee6000c1e1d00 */
[----:B------:R-:W-:Y:S01]  /*99e0*/  LEA.HI.X R17, R3, c[0x0][0x2b4], R10, 0x1, P1 ;  /* 0x0000ad0003117a11 */ /* 0x000fe200008f0c0a */
[----:B------:R-:W-:-:S02]  /*99f0*/  IMAD.MOV.U32 R3, RZ, RZ, RZ ;  /* 0x000000ffff037224 */ /* 0x000fc400078e00ff */
        /* <DEDUP_REMOVED lines=15> */
[C---:B---3--:R-:W-:Y:S01]  /*9af0*/  IMAD.U32 R6, R13.reuse, 0x10000, RZ ;  /* 0x000100000d067824 */ /* 0x048fe200078e00ff */
[----:B------:R-:W-:Y:S01]  /*9b00*/  LOP3.LUT R27, R13, 0xffff0000, RZ, 0xc0, !PT ;  /* 0xffff00000d1b7812 */ /* 0x000fe200078ec0ff */
[----:B------:R-:W-:Y:S01]  /*9b10*/  IMAD.U32 R24, R12, 0x10000, RZ ;  /* 0x000100000c187824 */ /* 0x000fe200078e00ff */
[----:B------:R-:W-:-:S02]  /*9b20*/  SHF.L.U32 R26, R14, 0x10, RZ ;  /* 0x000000100e1a7819 */ /* 0x000fc400000006ff */
[----:B------:R-:W-:Y:S02]  /*9b30*/  LOP3.LUT R13, R14, 0xffff0000, RZ, 0xc0, !PT ;  /* 0xffff00000e0d7812 */ /* 0x000fe400078ec0ff */
[----:B------:R-:W-:Y:S01]  /*9b40*/  LOP3.LUT R7, R12, 0xffff0000, RZ, 0xc0, !PT ;  /* 0xffff00000c077812 */ /* 0x000fe200078ec0ff */
[C---:B------:R-:W-:Y:S01]  /*9b50*/  IMAD.U32 R12, R15.reuse, 0x10000, RZ ;  /* 0x000100000f0c7824 */ /* 0x040fe200078e00ff */
[C---:B--2---:R-:W-:Y:S01]  /*9b60*/  LOP3.LUT R14, R16.reuse, 0xffff0000, RZ, 0xc0, !PT ;  /* 0xffff0000100e7812 */ /* 0x044fe200078ec0ff */
        /* <DEDUP_REMOVED lines=46> */
.L_x_2790:
[----:B------:R-:W-:Y:S05]  /*9e50*/  BSYNC B0 ;  /* 0x0000000000007941 */ /* 0x000fea0003800000 */
.L_x_2789:
[----:B-----5:R1:W-:Y:S01]  /*9e60*/  STS.128 [R212+0x800], R4 ;  /* 0x00080004d4007388 */ /* 0x0203e20000000c00 */
[----:B------:R-:W-:Y:S05]  /*9e70*/  BRA `(.L_x_2782) ;  /* 0x000001e000007947 */ /* 0x000fea0003800000 */
.L_x_2776:
        /* <DEDUP_REMOVED lines=15> */
.L_x_2792:
[----:B------:R-:W-:Y:S05]  /*9f70*/  BSYNC B0 ;  /* 0x0000000000007941 */ /* 0x000fea0003800000 */
.L_x_2791:
        /* <DEDUP_REMOVED lines=14> */
.L_x_2782:
[----:B------:R-:W-:Y:S05]  /*a060*/  BSYNC B2 ;  /* 0x0000000000027941 */ /* 0x000fea0003800000 */
.L_x_2775:
        /* <DEDUP_REMOVED lines=17> */
.L_x_2794:
[----:B------:R-:W-:Y:S05]  /*a180*/  BSYNC B0 ;  /* 0x0000000000007941 */ /* 0x000fea0003800000 */
.L_x_2793:
        /* <DEDUP_REMOVED lines=12> */
.L_x_2796:
[----:B------:R-:W-:Y:S05]  /*a250*/  BSYNC B0 ;  /* 0x0000000000007941 */ /* 0x000fea0003800000 */
.L_x_2795:
        /* <DEDUP_REMOVED lines=15> */
.L_x_2798:
[----:B------:R-:W-:Y:S05]  /*a350*/  BSYNC B0 ;  /* 0x0000000000007941 */ /* 0x000fea0003800000 */
.L_x_2797:
        /* <DEDUP_REMOVED lines=16> */
.L_x_2800:
[----:B------:R-:W-:Y:S05]  /*a460*/  BSYNC B0 ;  /* 0x0000000000007941 */ /* 0x000fea0003800000 */
.L_x_2799:
        /* <DEDUP_REMOVED lines=15> */
.L_x_2802:
[----:B------:R-:W-:Y:S05]  /*a560*/  BSYNC B0 ;  /* 0x0000000000007941 */ /* 0x000fea0003800000 */
.L_x_2801:
        /* <DEDUP_REMOVED lines=16> */
.L_x_2804:
[----:B------:R-:W-:Y:S05]  /*a670*/  BSYNC B0 ;  /* 0x0000000000007941 */ /* 0x000fea0003800000 */
.L_x_2803:
        /* <DEDUP_REMOVED lines=16> */
.L_x_2806:
[----:B------:R-:W-:Y:S05]  /*a780*/  BSYNC B0 ;  /* 0x0000000000007941 */ /* 0x000fea0003800000 */
.L_x_2805:
        /* <DEDUP_REMOVED lines=20> */
.L_x_2808:
[----:B------:R-:W-:Y:S05]  /*a8d0*/  BSYNC B0 ;  /* 0x0000000000007941 */ /* 0x000fea0003800000 */
.L_x_2807:
        /* <DEDUP_REMOVED lines=39> */
.L_x_2810:
[----:B------:R-:W-:Y:S05]  /*ab50*/  BSYNC B0 ;  /* 0x0000000000007941 */ /* 0x000fea0003800000 */
.L_x_2809:
        /* <DEDUP_REMOVED lines=13> */
.L_x_2812:
[----:B------:R-:W-:Y:S05]  /*ac30*/  BSYNC B0 ;  /* 0x0000000000007941 */ /* 0x000fea0003800000 */
.L_x_2811:
        /* <DEDUP_REMOVED lines=15> */
.L_x_2814:
[----:B------:R-:W-:Y:S05]  /*ad30*/  BSYNC B0 ;  /* 0x0000000000007941 */ /* 0x000fea0003800000 */
.L_x_2813:
        /* <DEDUP_REMOVED lines=16> */
.L_x_2816:
[----:B------:R-:W-:Y:S05]  /*ae40*/  BSYNC B0 ;  /* 0x0000000000007941 */ /* 0x000fea0003800000 */
.L_x_2815:
        /* <DEDUP_REMOVED lines=15> */
.L_x_2818:
[----:B------:R-:W-:Y:S05]  /*af40*/  BSYNC B0 ;  /* 0x0000000000007941 */ /* 0x000fea0003800000 */
.L_x_2817:
        /* <DEDUP_REMOVED lines=16> */
.L_x_2820:
[----:B------:R-:W-:Y:S05]  /*b050*/  BSYNC B0 ;  /* 0x0000000000007941 */ /* 0x000fea0003800000 */
.L_x_2819:
        /* <DEDUP_REMOVED lines=16> */
.L_x_2822:
[----:B------:R-:W-:Y:S05]  /*b160*/  BSYNC B0 ;  /* 0x0000000000007941 */ /* 0x000fea0003800000 */
.L_x_2821:
[----:B------:R-:W-:Y:S01]  /*b170*/  ISETP.GE.AND P0, PT, R4, UR17, PT ;  /* 0x0000001104007c0c */ /* 0x000fe2000bf06270 */
[----:B------:R-:W-:Y:S01]  /*b180*/  BSSY B0, `(.L_x_2823) ;  /* 0x0000016000007945 */ /* 0x000fe20003800000 */
[CC--:B-1----:R-:W-:Y:S02]  /*b190*/  LEA.HI R0, R5.reuse, R64.reuse, RZ, 0x3 ;  /* 0x0000004005007211 */ /* 0x0c2fe400078f18ff */
[----:B------:R-:W-:Y:S02]  /*b1a0*/  LEA.HI R8, R5, R64, RZ, 0x4 ;  /* 0x0000004005087211 */ /* 0x000fe400078f20ff */
[----:B------:R-:W-:Y:S02]  /*b1b0*/  LEA.HI R0, R0, R61, RZ, 0x1 ;  /* 0x0000003d00007211 */ /* 0x000fe400078f08ff */
[----:B------:R-:W-:Y:S02]  /*b1c0*/  SHF.R.S32.HI R8, RZ, 0x4, R8 ;  /* 0x00000004ff087819 */ /* 0x000fe40000011408 */
[----:B------:R-:W-:-:S03]  /*b1d0*/  LOP3.LUT R0, R0, 0xfffffffe, RZ, 0xc0, !PT ;  /* 0xfffffffe00007812 */ /* 0x000fc600078ec0ff */
[----:B------:R1:W-:Y:S02]  /*b1e0*/  @P0 STS.128 [R212+0x8800], RZ ;  /* 0x008800ffd4000388 */ /* 0x0003e40000000c00 */
[----:B------:R-:W-:Y:S01]  /*b1f0*/  IMAD.IADD R5, R61, 0x1, -R0 ;  /* 0x000000013d057824 */ /* 0x000fe200078e0a00 */
[----:B------:R-:W-:Y:S01]  /*b200*/  SHF.R.S32.HI R0, RZ, 0x5, R3 ;  /* 0x00000005ff007819 */ /* 0x000fe20000011403 */
        /* <DEDUP_REMOVED lines=13> */
.L_x_2824:
[----:B------:R-:W-:Y:S05]  /*b2e0*/  BSYNC B0 ;  /* 0x0000000000007941 */ /* 0x000fea0003800000 */
.L_x_2823:
[----:B------:R-:W-:Y:S01]  /*b2f0*/  LEA.HI R13, R8, R8, RZ, 0x1 ;  /* 0x00000008080d7211 */ /* 0x000fe200078f08ff */
[----:B-1----:R-:W-:Y:S01]  /*b300*/  IMAD.SHL.U32 R7, R58, 0x40, RZ ;  /* 0x000000403a077824 */ /* 0x002fe200078e00ff */
        /* <DEDUP_REMOVED lines=11> */
[----:B------:R-:W-:Y:S01]  /*b3c0*/  IMAD.SHL.U32 R48, R8, 0x8, RZ ;  /* 0x0000000808307824 */ /* 0x000fe200078e00ff */
[----:B------:R-:W-:Y:S01]  /*b3d0*/  LOP3.LUT R5, R6, 0x8, R5, 0xf8, !PT ;  /* 0x0000000806057812 */ /* 0x000fe200078ef805 */
[----:B------:R-:W-:Y:S01]  /*b3e0*/  IMAD R57, R8, 0x8, R57 ;  /* 0x0000000808397824 */ /* 0x000fe200078e0239 */
[----:B------:R-:W-:Y:S01]  /*b3f0*/  LOP3.LUT R11, R11, 0xffffff00, RZ, 0xc0, !PT ;  /* 0xffffff000b0b7812 */ /* 0x000fe200078ec0ff */
[----:B------:R-:W-:Y:S01]  /*b400*/  IMAD.IADD R3, R60, 0x1, -R3 ;  /* 0x000000013c037824 */ /* 0x000fe200078e0a03 */
[----:B------:R-:W-:Y:S01]  /*b410*/  LOP3.LUT R48, R7, 0x8, R48, 0xf8, !PT ;  /* 0x0000000807307812 */ /* 0x000fe200078ef830 */
[----:B------:R-:W0:Y:S01]  /*b420*/  LDGDEPBAR ;  /* 0x00000000000079af */ /* 0x000e220000000000 */
[----:B------:R-:W-:Y:S01]  /*b430*/  SHF.R.U32.HI R7, RZ, 0x3, R7 ;  /* 0x00000003ff077819 */ /* 0x000fe20000011607 */
[----:B------:R-:W-:Y:S01]  /*b440*/  IMAD R4, R0, 0x200, R11 ;  /* 0x0000020000047824 */ /* 0x000fe200078e020b */
[----:B------:R-:W-:Y:S01]  /*b450*/  SHF.R.U32.HI R6, RZ, 0x3, R6 ;  /* 0x00000003ff067819 */ /* 0x000fe20000011606 */
[----:B------:R-:W-:Y:S01]  /*b460*/  UISETP.GT.AND UP0, UPT, UR5, UR9, UPT ;  /* 0x000000090500728c */ /* 0x000fe2000bf04270 */
[----:B------:R-:W-:Y:S01]  /*b470*/  LOP3.LUT R48, R48, R7, RZ, 0x3c, !PT ;  /* 0x0000000730307212 */ /* 0x000fe200078e3cff */
[----:B------:R-:W-:Y:S01]  /*b480*/  IMAD R3, R3, 0x20, R4 ;  /* 0x0000002003037824 */ /* 0x000fe200078e0204 */
[----:B------:R-:W-:-:S02]  /*b490*/  LOP3.LUT R6, R5, R6, RZ, 0x3c, !PT ;  /* 0x0000000605067212 */ /* 0x000fc400078e3cff */
[----:B------:R-:W-:Y:S01]  /*b4a0*/  LOP3.LUT P0, RZ, R56, 0x2, RZ, 0xc0, !PT ;  /* 0x0000000238ff7812 */ /* 0x000fe2000780c0ff */
[----:B------:R-:W-:Y:S01]  /*b4b0*/  IMAD.IADD R168, R48, 0x1, R3 ;  /* 0x0000000130a87824 */ /* 0x000fe200078e0203 */
[----:B------:R-:W-:Y:S01]  /*b4c0*/  LOP3.LUT R186, R186, 0x6, RZ, 0xc0, !PT ;  /* 0x00000006baba7812 */ /* 0x000fe200078ec0ff */
[----:B------:R-:W-:Y:S02]  /*b4d0*/  IMAD.U32 R166, R57, 0x20, R6 ;  /* 0x0000002039a67824 */ /* 0x000fe400078e0006 */
[----:B------:R-:W-:Y:S01]  /*b4e0*/  IMAD.SHL.U32 R168, R168, 0x2, RZ ;  /* 0x00000002a8a87824 */ /* 0x000fe200078e00ff */
[----:B------:R-:W-:Y:S01]  /*b4f0*/  IADD3 R80, R186, UR20, RZ ;  /* 0x00000014ba507c10 */ /* 0x000fe2000fffe0ff */
[----:B------:R-:W-:Y:S01]  /*b500*/  IMAD.SHL.U32 R166, R166, 0x2, RZ ;  /* 0x00000002a6a67824 */ /* 0x000fe200078e00ff */
[----:B------:R-:W-:Y:S01]  /*b510*/  IADD3 R47, R186, UR20, RZ ;  /* 0x00000014ba2f7c10 */ /* 0x000fe2000fffe0ff */
[----:B------:R-:W-:Y:S01]  /*b520*/  IMAD R167, R9, 0x2, R168 ;  /* 0x0000000209a77824 */ /* 0x000fe200078e02a8 */
[----:B------:R-:W-:Y:S01]  /*b530*/  LDSM.16.M88.4 R12, [R168] ;  /* 0x00000000a80c783b */ /* 0x000fe20000000200 */
[----:B------:R-:W-:Y:S01]  /*b540*/  IADD3 R169, R80, 0x1, RZ ;  /* 0x0000000150a97810 */ /* 0x000fe20007ffe0ff */
[----:B------:R-:W-:Y:S01]  /*b550*/  I2F R78, R80 ;  /* 0x00000050004e7306 */ /* 0x000fe20000201400 */
[C---:B------:R-:W-:Y:S01]  /*b560*/  IADD3 R3, R166.reuse, 0x1000, RZ ;  /* 0x00001000a6037810 */ /* 0x040fe20007ffe0ff */
[----:B----4-:R-:W1:Y:S01]  /*b570*/  LDSM.16.M88.4 R20, [R166+0x1000] ;  /* 0x00100000a614783b */ /* 0x010e620000000200 */
        /* <DEDUP_REMOVED lines=9> */
[----:B------:R-:W4:Y:S01]  /*b610*/  LDSM.16.M88.4 R28, [R166+0x1400] ;  /* 0x00140000a61c783b */ /* 0x000f220000000200 */
[C---:B------:R-:W-:Y:S01]  /*b620*/  IADD3 R151, R80.reuse, 0x20, RZ ;  /* 0x0000002050977810 */ /* 0x040fe20007ffe0ff */
[----:B------:R-:W-:Y:S01]  /*b630*/  I2F R124, R169 ;  /* 0x000000a9007c7306 */ /* 0x000fe20000201400 */
[C---:B------:R-:W-:Y:S01]  /*b640*/  IADD3 R147, R80.reuse, 0x21, RZ ;  /* 0x0000002150937810 */ /* 0x040fe20007ffe0ff */
[----:B------:R-:W-:Y:S01]  /*b650*/  LDSM.16.M88.4 R24, [R166+0x1800] ;  /* 0x00180000a618783b */ /* 0x000fe20000000200 */
[----:B------:R-:W-:-:S02]  /*b660*/  IADD3 R155, R80, 0x18, RZ ;  /* 0x00000018509b7810 */ /* 0x000fc40007ffe0ff */
[C---:B------:R-:W-:Y:S01]  /*b670*/  IADD3 R153, R80.reuse, 0x19, RZ ;  /* 0x0000001950997810 */ /* 0x040fe20007ffe0ff */
[----:B------:R-:W3:Y:S01]  /*b680*/  LDSM.16.M88.4 R36, [R165+0x400] ;  /* 0x00040000a524783b */ /* 0x000ee20000000200 */
[----:B------:R-:W-:Y:S01]  /*b690*/  IADD3 R214, R47, 0x91, RZ ;  /* 0x000000912fd67810 */ /* 0x000fe20007ffe0ff */
[----:B------:R-:W-:Y:S01]  /*b6a0*/  I2F R122, R161 ;  /* 0x000000a1007a7306 */ /* 0x000fe20000201400 */
[C---:B------:R-:W-:Y:S01]  /*b6b0*/  IADD3 R145, R80.reuse, 0x28, RZ ;  /* 0x0000002850917810 */ /* 0x040fe20007ffe0ff */
[----:B------:R-:W-:Y:S01]  /*b6c0*/  LDSM.16.M88.4 R40, [R165+0x1400] ;  /* 0x00140000a528783b */ /* 0x000fe20000000200 */
[C---:B------:R-:W-:Y:S02]  /*b6d0*/  IADD3 R143, R80.reuse, 0x29, RZ ;  /* 0x00000029508f7810 */ /* 0x040fe40007ffe0ff */
[C---:B------:R-:W-:Y:S02]  /*b6e0*/  IADD3 R141, R80.reuse, 0x30, RZ ;  /* 0x00000030508d7810 */ /* 0x040fe40007ffe0ff */
[C---:B------:R-:W-:Y:S01]  /*b6f0*/  IADD3 R133, R80.reuse, 0x31, RZ ;  /* 0x0000003150857810 */ /* 0x040fe20007ffe0ff */
[----:B------:R-:W-:Y:S01]  /*b700*/  I2F R162, R163 ;  /* 0x000000a300a27306 */ /* 0x000fe20000201400 */
[----:B------:R-:W-:-:S02]  /*b710*/  IADD3 R127, R80, 0x40, RZ ;  /* 0x00000040507f7810 */ /* 0x000fc40007ffe0ff */
[C---:B------:R-:W-:Y:S02]  /*b720*/  IADD3 R129, R80.reuse, 0x39, RZ ;  /* 0x0000003950817810 */ /* 0x040fe40007ffe0ff */
        /* <DEDUP_REMOVED lines=14> */
[----:B------:R-:W-:Y:S01]  /*b810*/  I2F R123, R163 ;  /* 0x000000a3007b7306 */ /* 0x000fe20000201400 */
[C---:B------:R-:W-:Y:S01]  /*b820*/  IADD3 R59, R80.reuse, 0x68, RZ ;  /* 0x00000068503b7810 */ /* 0x040fe20007ffe0ff */
[----:B----4-:R-:W-:Y:S01]  /*b830*/  HMMA.16816.F32.BF16 R8, R12, R28, RZ ;  /* 0x0000001c0c08723c */ /* 0x010fe200000418ff */
[----:B------:R-:W-:-:S02]  /*b840*/  IADD3 R81, R80, 0x69, RZ ;  /* 0x0000006950517810 */ /* 0x000fc40007ffe0ff */
[C---:B------:R-:W-:Y:S02]  /*b850*/  IADD3 R82, R80.reuse, 0x70, RZ ;  /* 0x0000007050527810 */ /* 0x040fe40007ffe0ff */
[C---:B------:R-:W-:Y:S01]  /*b860*/  IADD3 R91, R80.reuse, 0x78, RZ ;  /* 0x00000078505b7810 */ /* 0x040fe20007ffe0ff */
[----:B------:R-:W-:Y:S01]  /*b870*/  I2F R156, R157 ;  /* 0x0000009d009c7306 */ /* 0x000fe20000201400 */
[C---:B------:R-:W-:Y:S01]  /*b880*/  IADD3 R85, R80.reuse, 0x71, RZ ;  /* 0x0000007150557810 */ /* 0x040fe20007ffe0ff */
[C---:B------:R-:W-:Y:S01]  /*b890*/  HMMA.16816.F32.BF16 R16, R4.reuse, R32, R16 ;  /* 0x000000200410723c */ /* 0x040fe20000041810 */
[C---:B------:R-:W-:Y:S02]  /*b8a0*/  IADD3 R89, R80.reuse, 0x79, RZ ;  /* 0x0000007950597810 */ /* 0x040fe40007ffe0ff */
[C---:B------:R-:W-:Y:S02]  /*b8b0*/  IADD3 R100, R80.reuse, 0x88, RZ ;  /* 0x0000008850647810 */ /* 0x040fe40007ffe0ff */
[C---:B------:R-:W-:Y:S01]  /*b8c0*/  IADD3 R98, R80.reuse, 0x80, RZ ;  /* 0x0000008050627810 */ /* 0x040fe20007ffe0ff */
[----:B-----5:R-:W-:Y:S01]  /*b8d0*/  I2F R120, R157 ;  /* 0x0000009d00787306 */ /* 0x020fe20000201400 */
[C---:B------:R-:W-:Y:S01]  /*b8e0*/  IADD3 R96, R80.reuse, 0x81, RZ ;  /* 0x0000008150607810 */ /* 0x040fe20007ffe0ff */
[----:B------:R-:W-:Y:S01]  /*b8f0*/  HMMA.16816.F32.BF16 R20, R4, R34, R20 ;  /* 0x000000220414723c */ /* 0x000fe20000041814 */
[----:B------:R-:W1:Y:S01]  /*b900*/  LDSM.16.M88.4 R32, [R165+0x800] ;  /* 0x00080000a520783b */ /* 0x000e620000000200 */
[----:B------:R-:W-:-:S02]  /*b910*/  IADD3 R110, R80, 0x89, RZ ;  /* 0x00000089506e7810 */ /* 0x000fc40007ffe0ff */
[----:B------:R-:W-:Y:S02]  /*b920*/  IADD3 R108, R80, 0x90, RZ ;  /* 0x00000090506c7810 */ /* 0x000fe40007ffe0ff */
[----:B------:R-:W-:Y:S02]  /*b930*/  I2F R158, R159 ;  /* 0x0000009f009e7306 */ /* 0x000fe40000201400 */
[----:B------:R-:W-:Y:S06]  /*b940*/  HMMA.16816.F32.BF16 R28, R12, R30, RZ ;  /* 0x0000001e0c1c723c */ /* 0x000fec00000418ff */
[----:B------:R-:W-:Y:S02]  /*b950*/  I2F R117, R151 ;  /* 0x0000009700757306 */ /* 0x000fe40000201400 */
[----:B------:R-:W-:Y:S01]  /*b960*/  FMUL.FTZ R16, R16, c[0x0][0x2ec] ;  /* 0x0000bb0010107a20 */ /* 0x000fe20000410000 */
[----:B---3--:R-:W-:Y:S01]  /*b970*/  HMMA.16816.F32.BF16 R8, R4, R36, R8 ;  /* 0x000000240408723c */ /* 0x008fe20000041808 */
[----:B------:R-:W-:-:S02]  /*b980*/  FMUL.FTZ R17, R17, c[0x0][0x2ec] ;  /* 0x0000bb0011117a20 */ /* 0x000fc40000410000 */
[----:B------:R-:W-:Y:S02]  /*b990*/  FMUL.FTZ R18, R18, c[0x0][0x2ec] ;  /* 0x0000bb0012127a20 */ /* 0x000fe40000410000 */
[----:B------:R-:W3:Y:S01]  /*b9a0*/  MUFU.TANH R171, R16 ;  /* 0x0000001000ab7308 */ /* 0x000ee20000002400 */
[----:B------:R-:W-:Y:S02]  /*b9b0*/  FMUL.FTZ R175, R19, c[0x0][0x2ec] ;  /* 0x0000bb0013af7a20 */ /* 0x000fe40000410000 */
[----:B------:R-:W-:Y:S02]  /*b9c0*/  FMUL.FTZ R179, R20, c[0x0][0x2ec] ;  /* 0x0000bb0014b37a20 */ /* 0x000fe40000410000 */
[----:B------:R-:W-:Y:S02]  /*b9d0*/  FMUL.FTZ R177, R21, c[0x0][0x2ec] ;  /* 0x0000bb0015b17a20 */ /* 0x000fe40000410000 */
[----:B------:R-:W-:Y:S01]  /*b9e0*/  FMUL.FTZ R170, R22, c[0x0][0x2ec] ;  /* 0x0000bb0016aa7a20 */ /* 0x000fe20000410000 */
[----:B------:R-:W-:Y:S01]  /*b9f0*/  MUFU.TANH R173, R17 ;  /* 0x0000001100ad7308 */ /* 0x000fe20000002400 */
[----:B------:R-:W-:Y:S01]  /*ba00*/  FMUL.FTZ R181, R23, c[0x0][0x2ec] ;  /* 0x0000bb0017b57a20 */ /* 0x000fe20000410000 */
[----:B------:R-:W-:Y:S01]  /*ba10*/  HMMA.16816.F32.BF16 R28, R4, R38, R28 ;  /* 0x00000026041c723c */ /* 0x000fe2000004181c */
[----:B------:R-:W4:Y:S04]  /*ba20*/  LDSM.16.M88.4 R20, [R166+0x1c00] ;  /* 0x001c0000a614783b */ /* 0x000f280000000200 */
[----:B------:R-:W2:Y:S01]  /*ba30*/  LDSM.16.M88.4 R36, [R165+0xc00] ;  /* 0x000c0000a524783b */ /* 0x000ea20000000200 */
[----:B------:R1:W-:Y:S01]  /*ba40*/  MUFU.TANH R49, R18 ;  /* 0x0000001200317308 */ /* 0x0003e20000002400 */
[----:B--23--:R-:W-:-:S02]  /*ba50*/  FFMA.FTZ R78, R78, UR4, R171 ;  /* 0x000000044e4e7c23 */ /* 0x00cfc400080100ab */
[----:B------:R-:W-:Y:S02]  /*ba60*/  FMUL.FTZ R8, R8, c[0x0][0x2ec] ;  /* 0x0000bb0008087a20 */ /* 0x000fe40000410000 */
[----:B------:R-:W-:Y:S02]  /*ba70*/  FMUL.FTZ R9, R9, c[0x0][0x2ec] ;  /* 0x0000bb0009097a20 */ /* 0x000fe40000410000 */
[----:B------:R-:W-:Y:S01]  /*ba80*/  FMUL.FTZ R10, R10, c[0x0][0x2ec] ;  /* 0x0000bb000a0a7a20 */ /* 0x000fe20000410000 */
[----:B------:R-:W2:Y:S01]  /*ba90*/  MUFU.TANH R185, R8 ;  /* 0x0000000800b97308 */ /* 0x000ea20000002400 */
[----:B------:R-:W-:Y:S01]  /*baa0*/  FMUL.FTZ R189, R11, c[0x0][0x2ec] ;  /* 0x0000bb000bbd7a20 */ /* 0x000fe20000410000 */
[----:B-1----:R-:W-:Y:S06]  /*bab0*/  HMMA.16816.F32.BF16 R16, R12, R24, RZ ;  /* 0x000000180c10723c */ /* 0x002fec00000418ff */
[----:B------:R-:W1:Y:S02]  /*bac0*/  MUFU.TANH R183, R9 ;  /* 0x0000000900b77308 */ /* 0x000e640000002400 */
[----:B------:R-:W-:-:S02]  /*bad0*/  FMUL.FTZ R191, R28, c[0x0][0x2ec] ;  /* 0x0000bb001cbf7a20 */ /* 0x000fc40000410000 */
[----:B------:R-:W-:Y:S02]  /*bae0*/  FMUL.FTZ R187, R29, c[0x0][0x2ec] ;  /* 0x0000bb001dbb7a20 */ /* 0x000fe40000410000 */
[----:B------:R-:W-:Y:S01]  /*baf0*/  FMUL.FTZ R174, R30, c[0x0][0x2ec] ;  /* 0x0000bb001eae7a20 */ /* 0x000fe20000410000 */
[----:B------:R-:W-:Y:S01]  /*bb00*/  HMMA.16816.F32.BF16 R24, R12, R26, RZ ;  /* 0x0000001a0c18723c */ /* 0x000fe200000418ff */
[----:B------:R-:W-:Y:S01]  /*bb10*/  FMUL.FTZ R193, R31, c[0x0][0x2ec] ;  /* 0x0000bb001fc17a20 */ /* 0x000fe20000410000 */
[----:B------:R-:W3:Y:S01]  /*bb20*/  MUFU.TANH R172, R10 ;  /* 0x0000000a00ac7308 */ /* 0x000ee20000002400 */
[----:B------:R-:W4:Y:S01]  /*bb30*/  LDSM.16.M88.4 R28, [R166+0x2000] ;  /* 0x00200000a61c783b */ /* 0x000f220000000200 */
[----:B--2---:R-:W-:Y:S01]  /*bb40*/  FFMA.FTZ R158, R158, UR4, R185 ;  /* 0x000000049e9e7c23 */ /* 0x004fe200080100b9 */
[----:B------:R-:W-:Y:S01]  /*bb50*/  IADD3 R185, R47, 0xe0, RZ ;  /* 0x000000e02fb97810 */ /* 0x000fe20007ffe0ff */
[----:B-1----:R-:W-:-:S04]  /*bb60*/  FFMA.FTZ R156, R156, UR4, R183 ;  /* 0x000000049c9c7c23 */ /* 0x002fc800080100b7 */
[----:B------:R-:W-:Y:S01]  /*bb70*/  MUFU.TANH R181, R181 ;  /* 0x000000b500b57308 */ /* 0x000fe20000002400 */
[----:B------:R-:W-:Y:S01]  /*bb80*/  IADD3 R183, R47, 0xe8, RZ ;  /* 0x000000e82fb77810 */ /* 0x000fe20007ffe0ff */
[----:B------:R-:W-:Y:S06]  /*bb90*/  HMMA.16816.F32.BF16 R16, R4, R32, R16 ;  /* 0x000000200410723c */ /* 0x000fec0000041810 */
[----:B------:R-:W1:Y:S01]  /*bba0*/  MUFU.TANH R179, R179 ;  /* 0x000000b300b37308 */ /* 0x000e620000002400 */
[----:B---3--:R-:W-:-:S05]  /*bbb0*/  FFMA.FTZ R121, R121, UR4, R172 ;  /* 0x0000000479797c23 */ /* 0x008fca00080100ac */
[----:B------:R-:W-:Y:S01]  /*bbc0*/  HMMA.16816.F32.BF16 R24, R4, R34, R24 ;  /* 0x000000220418723c */ /* 0x000fe20000041818 */
[----:B------:R-:W2:Y:S01]  /*bbd0*/  LDSM.16.M88.4 R32, [R165+0x1000] ;  /* 0x00100000a520783b */ /* 0x000ea20000000200 */
[----:B------:R-:W-:Y:S06]  /*bbe0*/  MUFU.TANH R175, R175 ;  /* 0x000000af00af7308 */ /* 0x000fec0000002400 */
[----:B----4-:R-:W-:Y:S02]  /*bbf0*/  HMMA.16816.F32.BF16 R8, R12, R20, RZ ;  /* 0x000000140c08723c */ /* 0x010fe400000418ff */
[----:B------:R-:W3:Y:S01]  /*bc00*/  MUFU.TANH R177, R177 ;  /* 0x000000b100b17308 */ /* 0x000ee20000002400 */
[----:B-1----:R-:W-:-:S05]  /*bc10*/  FFMA.FTZ R162, R162, UR4, R179 ;  /* 0x00000004a2a27c23 */ /* 0x002fca00080100b3 */
[----:B------:R-:W-:Y:S01]  /*bc20*/  HMMA.16816.F32.BF16 R20, R12, R22, RZ ;  /* 0x000000160c14723c */ /* 0x000fe200000418ff */
        /* <DEDUP_REMOVED lines=8> */
[----:B------:R-:W-:Y:S02]  /*bcb0*/  FMUL.FTZ R178, R26, c[0x0][0x2ec] ;  /* 0x0000bb001ab27a20 */ /* 0x000fe40000410000 */
[----:B------:R-:W-:Y:S01]  /*bcc0*/  FMUL.FTZ R205, R27, c[0x0][0x2ec] ;  /* 0x0000bb001bcd7a20 */ /* 0x000fe20000410000 */
[----:B------:R-:W-:Y:S01]  /*bcd0*/  HMMA.16816.F32.BF16 R8, R4, R36, R8 ;  /* 0x000000240408723c */ /* 0x000fe20000041808 */
[----:B------:R-:W1:Y:S01]  /*bce0*/  LDSM.16.M88.4 R24, [R166+0x2400] ;  /* 0x00240000a618783b */ /* 0x000e620000000200 */
[----:B------:R-:W-:Y:S01]  /*bcf0*/  MUFU.TANH R195, R17 ;  /* 0x0000001100c37308 */ /* 0x000fe20000002400 */
[----:B---3--:R-:W-:-:S05]  /*bd00*/  FFMA.FTZ R160, R160, UR4, R177 ;  /* 0x00000004a0a07c23 */ /* 0x008fca00080100b1 */
[----:B------:R-:W-:Y:S01]  /*bd10*/  HMMA.16816.F32.BF16 R20, R4, R38, R20 ;  /* 0x000000260414723c */ /* 0x000fe20000041814 */
[----:B------:R-:W-:Y:S01]  /*bd20*/  LDSM.16.M88.4 R36, [R165+0x1800] ;  /* 0x00180000a524783b */ /* 0x000fe20000000200 */
[----:B------:R3:W4:Y:S08]  /*bd30*/  MUFU.TANH R176, R18 ;  /* 0x0000001200b07308 */ /* 0x0007300000002400 */
[----:B------:R-:W-:Y:S06]  /*bd40*/  MUFU.TANH R189, R189 ;  /* 0x000000bd00bd7308 */ /* 0x000fec0000002400 */
[----:B------:R-:W-:Y:S01]  /*bd50*/  FMUL.FTZ R8, R8, c[0x0][0x2ec] ;  /* 0x0000bb0008087a20 */ /* 0x000fe20000410000 */
[----:B---3--:R-:W-:Y:S01]  /*bd60*/  HMMA.16816.F32.BF16 R16, R12, R28, RZ ;  /* 0x0000001c0c10723c */ /* 0x008fe200000418ff */
[----:B------:R-:W-:-:S02]  /*bd70*/  FMUL.FTZ R9, R9, c[0x0][0x2ec] ;  /* 0x0000bb0009097a20 */ /* 0x000fc40000410000 */
[----:B------:R-:W-:Y:S01]  /*bd80*/  MUFU.TANH R213, R8 ;  /* 0x0000000800d57308 */ /* 0x000fe20000002400 */
[----:B------:R-:W-:Y:S02]  /*bd90*/  FMUL.FTZ R10, R10, c[0x0][0x2ec] ;  /* 0x0000bb000a0a7a20 */ /* 0x000fe40000410000 */
[----:B------:R-:W-:Y:S02]  /*bda0*/  FMUL.FTZ R184, R11, c[0x0][0x2ec] ;  /* 0x0000bb000bb87a20 */ /* 0x000fe40000410000 */
[----:B------:R-:W-:Y:S01]  /*bdb0*/  FMUL.FTZ R223, R20, c[0x0][0x2ec] ;  /* 0x0000bb0014df7a20 */ /* 0x000fe20000410000 */
[----:B------:R-:W-:Y:S01]  /*bdc0*/  HMMA.16816.F32.BF16 R28, R12, R30, RZ ;  /* 0x0000001e0c1c723c */ /* 0x000fe200000418ff */
[----:B------:R-:W-:Y:S01]  /*bdd0*/  FMUL.FTZ R219, R21, c[0x0][0x2ec] ;  /* 0x0000bb0015db7a20 */ /* 0x000fe20000410000 */
[----:B------:R-:W-:Y:S01]  /*bde0*/  MUFU.TANH R207, R9 ;  /* 0x0000000900cf7308 */ /* 0x000fe20000002400 */
[----:B------:R-:W-:Y:S02]  /*bdf0*/  FMUL.FTZ R221, R22, c[0x0][0x2ec] ;  /* 0x0000bb0016dd7a20 */ /* 0x000fe40000410000 */
[----:B------:R-:W-:-:S02]  /*be00*/  FMUL.FTZ R217, R23, c[0x0][0x2ec] ;  /* 0x0000bb0017d97a20 */ /* 0x000fc40000410000 */
[----:B------:R-:W3:Y:S01]  /*be10*/  LDSM.16.M88.4 R20, [R166+0x2800] ;  /* 0x00280000a614783b */ /* 0x000ee20000000200 */
[----:B----4-:R-:W-:Y:S02]  /*be20*/  FFMA.FTZ R117, R117, UR4, R176 ;  /* 0x0000000475757c23 */ /* 0x010fe400080100b0 */
[----:B------:R1:W-:Y:S05]  /*be30*/  MUFU.TANH R180, R10 ;  /* 0x0000000a00b47308 */ /* 0x0003ea0000002400 */
[C---:B--2---:R-:W-:Y:S03]  /*be40*/  HMMA.16816.F32.BF16 R16, R4.reuse, R32, R16 ;  /* 0x000000200410723c */ /* 0x044fe60000041810 */
[----:B------:R-:W2:Y:S06]  /*be50*/  I2F R146, R147 ;  /* 0x0000009300927306 */ /* 0x000eac0000201400 */
[----:B------:R-:W-:Y:S01]  /*be60*/  HMMA.16816.F32.BF16 R28, R4, R34, R28 ;  /* 0x00000022041c723c */ /* 0x000fe2000004181c */
[----:B------:R-:W-:Y:S01]  /*be70*/  LDSM.16.M88.4 R32, [R166+0x2c00] ;  /* 0x002c0000a620783b */ /* 0x000fe20000000200 */
[----:B------:R-:W-:Y:S06]  /*be80*/  I2F R119, R155 ;  /* 0x0000009b00777306 */ /* 0x000fec0000201400 */
[----:B-1----:R-:W-:Y:S02]  /*be90*/  HMMA.16816.F32.BF16 R8, R12, R24, RZ ;  /* 0x000000180c08723c */ /* 0x002fe400000418ff */
[----:B------:R-:W-:Y:S01]  /*bea0*/  MUFU.TANH R174, R174 ;  /* 0x000000ae00ae7308 */ /* 0x000fe20000002400 */
[----:B--2---:R-:W-:-:S05]  /*beb0*/  FFMA.FTZ R146, R146, UR4, R195 ;  /* 0x0000000492927c23 */ /* 0x004fca00080100c3 */
[----:B------:R-:W-:Y:S01]  /*bec0*/  HMMA.16816.F32.BF16 R24, R12, R26, RZ ;  /* 0x0000001a0c18723c */ /* 0x000fe200000418ff */
[----:B------:R-:W-:Y:S01]  /*bed0*/  FMUL.FTZ R16, R16, c[0x0][0x2ec] ;  /* 0x0000bb0010107a20 */ /* 0x000fe20000410000 */
[----:B------:R-:W-:Y:S01]  /*bee0*/  I2F R152, R153 ;  /* 0x0000009900987306 */ /* 0x000fe20000201400 */
        /* <DEDUP_REMOVED lines=8> */
[C---:B------:R-:W-:Y:S02]  /*bf70*/  HMMA.16816.F32.BF16 R8, R4.reuse, R40, R8 ;  /* 0x000000280408723c */ /* 0x040fe40000041808 */
[----:B------:R-:W-:Y:S06]  /*bf80*/  MUFU.TANH R182, R17 ;  /* 0x0000001100b67308 */ /* 0x000fec0000002400 */
[----:B------:R-:W-:Y:S01]  /*bf90*/  HMMA.16816.F32.BF16 R24, R4, R42, R24 ;  /* 0x0000002a0418723c */ /* 0x000fe20000041818 */
[----:B------:R-:W-:Y:S01]  /*bfa0*/  LDSM.16.M88.4 R40, [R165+0x2000] ;  /* 0x00200000a528783b */ /* 0x000fe20000000200 */
[----:B------:R3:W-:Y:S08]  /*bfb0*/  MUFU.TANH R215, R18 ;  /* 0x0000001200d77308 */ /* 0x0007f00000002400 */
[----:B------:R-:W-:Y:S06]  /*bfc0*/  MUFU.TANH R229, R28 ;  /* 0x0000001c00e57308 */ /* 0x000fec0000002400 */
[----:B------:R-:W-:Y:S01]  /*bfd0*/  FMUL.FTZ R8, R8, c[0x0][0x2ec] ;  /* 0x0000bb0008087a20 */ /* 0x000fe20000410000 */
[----:B---3--:R-:W-:Y:S01]  /*bfe0*/  HMMA.16816.F32.BF16 R16, R12, R20, RZ ;  /* 0x000000140c10723c */ /* 0x008fe200000418ff */
[----:B------:R-:W-:Y:S01]  /*bff0*/  MUFU.TANH R188, R29 ;  /* 0x0000001d00bc7308 */ /* 0x000fe20000002400 */
[----:B------:R-:W-:-:S02]  /*c000*/  FMUL.FTZ R9, R9, c[0x0][0x2ec] ;  /* 0x0000bb0009097a20 */ /* 0x000fc40000410000 */
[----:B------:R-:W-:-:S03]  /*c010*/  FMUL.FTZ R10, R10, c[0x0][0x2ec] ;  /* 0x0000bb000a0a7a20 */ /* 0x000fc60000410000 */
[----:B------:R-:W-:Y:S02]  /*c020*/  FMUL.FTZ R198, R24, c[0x0][0x2ec] ;  /* 0x0000bb0018c67a20 */ /* 0x000fe40000410000 */
[----:B------:R-:W-:Y:S01]  /*c030*/  FMUL.FTZ R202, R25, c[0x0][0x2ec] ;  /* 0x0000bb0019ca7a20 */ /* 0x000fe20000410000 */
[----:B------:R-:W-:Y:S01]  /*c040*/  HMMA.16816.F32.BF16 R20, R12, R22, RZ ;  /* 0x000000160c14723c */ /* 0x000fe200000418ff */
[----:B------:R-:W-:Y:S01]  /*c050*/  FMUL.FTZ R206, R26, c[0x0][0x2ec] ;  /* 0x0000bb001ace7a20 */ /* 0x000fe20000410000 */
[----:B------:R-:W-:Y:S01]  /*c060*/  MUFU.TANH R192, R30 ;  /* 0x0000001e00c07308 */ /* 0x000fe20000002400 */
[----:B------:R-:W-:Y:S02]  /*c070*/  FMUL.FTZ R231, R27, c[0x0][0x2ec] ;  /* 0x0000bb001be77a20 */ /* 0x000fe40000410000 */
[----:B------:R-:W1:Y:S01]  /*c080*/  LDSM.16.M88.4 R24, [R166+0x3000] ;  /* 0x00300000a618783b */ /* 0x000e620000000200 */
[----:B------:R-:W-:-:S04]  /*c090*/  FMUL.FTZ R235, R11, c[0x0][0x2ec] ;  /* 0x0000bb000beb7a20 */ /* 0x000fc80000410000 */
[----:B------:R2:W-:Y:S04]  /*c0a0*/  MUFU.TANH R227, R31 ;  /* 0x0000001f00e37308 */ /* 0x0005e80000002400 */
[C---:B------:R-:W-:Y:S04]  /*c0b0*/  HMMA.16816.F32.BF16 R16, R4.reuse, R36, R16 ;  /* 0x000000240410723c */ /* 0x040fe80000041810 */
[----:B------:R-:W-:Y:S06]  /*c0c0*/  MUFU.TANH R216, R8 ;  /* 0x0000000800d87308 */ /* 0x000fec0000002400 */
[----:B------:R-:W-:Y:S01]  /*c0d0*/  HMMA.16816.F32.BF16 R20, R4, R38, R20 ;  /* 0x000000260414723c */ /* 0x000fe20000041814 */
[----:B--2---:R-:W2:Y:S01]  /*c0e0*/  LDSM.16.M88.4 R28, [R165+0x1c00] ;  /* 0x001c0000a51c783b */ /* 0x004ea20000000200 */
[----:B------:R-:W-:Y:S08]  /*c0f0*/  MUFU.TANH R196, R9 ;  /* 0x0000000900c47308 */ /* 0x000ff00000002400 */
[----:B------:R3:W-:Y:S04]  /*c100*/  MUFU.TANH R200, R10 ;  /* 0x0000000a00c87308 */ /* 0x0007e80000002400 */
[----:B------:R-:W-:-:S02]  /*c110*/  FMUL.FTZ R222, R16, c[0x0][0x2ec] ;  /* 0x0000bb0010de7a20 */ /* 0x000fc40000410000 */
[----:B------:R-:W-:Y:S02]  /*c120*/  FMUL.FTZ R204, R17, c[0x0][0x2ec] ;  /* 0x0000bb0011cc7a20 */ /* 0x000fe40000410000 */
[----:B------:R-:W-:Y:S01]  /*c130*/  FMUL.FTZ R220, R18, c[0x0][0x2ec] ;  /* 0x0000bb0012dc7a20 */ /* 0x000fe20000410000 */
[----:B------:R-:W-:Y:S01]  /*c140*/  I2F R118, R153 ;  /* 0x0000009900767306 */ /* 0x000fe20000201400 */
[----:B------:R-:W-:Y:S01]  /*c150*/  FMUL.FTZ R237, R19, c[0x0][0x2ec] ;  /* 0x0000bb0013ed7a20 */ /* 0x000fe20000410000 */
[----:B-1----:R-:W-:Y:S03]  /*c160*/  HMMA.16816.F32.BF16 R36, R12, R24, RZ ;  /* 0x000000180c24723c */ /* 0x002fe600000418ff */
[----:B------:R-:W-:Y:S02]  /*c170*/  FMUL.FTZ R20, R20, c[0x0][0x2ec] ;  /* 0x0000bb0014147a20 */ /* 0x000fe40000410000 */
[----:B------:R-:W-:-:S02]  /*c180*/  FMUL.FTZ R21, R21, c[0x0][0x2ec] ;  /* 0x0000bb0015157a20 */ /* 0x000fc40000410000 */
[----:B------:R-:W-:Y:S01]  /*c190*/  FMUL.FTZ R22, R22, c[0x0][0x2ec] ;  /* 0x0000bb0016167a20 */ /* 0x000fe20000410000 */
[----:B------:R-:W-:Y:S01]  /*c1a0*/  MUFU.TANH R241, R20 ;  /* 0x0000001400f17308 */ /* 0x000fe20000002400 */
[----:B---3--:R-:W-:Y:S01]  /*c1b0*/  HMMA.16816.F32.BF16 R8, R12, R32, RZ ;  /* 0x000000200c08723c */ /* 0x008fe200000418ff */
[----:B------:R-:W-:-:S06]  /*c1c0*/  FMUL.FTZ R23, R23, c[0x0][0x2ec] ;  /* 0x0000bb0017177a20 */ /* 0x000fcc0000410000 */
[----:B------:R-:W-:Y:S01]  /*c1d0*/  MUFU.TANH R218, R21 ;  /* 0x0000001500da7308 */ /* 0x000fe20000002400 */
[----:B------:R-:W-:Y:S01]  /*c1e0*/  HMMA.16816.F32.BF16 R16, R12, R34, RZ ;  /* 0x000000220c10723c */ /* 0x000fe200000418ff */
[----:B------:R-:W-:Y:S06]  /*c1f0*/  LDSM.16.M88.4 R32, [R165+0x2400] ;  /* 0x00240000a520783b */ /* 0x000fec0000000200 */
[----:B------:R-:W-:Y:S01]  /*c200*/  MUFU.TANH R251, R22 ;  /* 0x0000001600fb7308 */ /* 0x000fe20000002400 */
[C---:B------:R-:W-:Y:S07]  /*c210*/  HMMA.16816.F32.BF16 R36, R4.reuse, R40, R36 ;  /* 0x000000280424723c */ /* 0x040fee0000041824 */
[----:B------:R1:W-:Y:S01]  /*c220*/  MUFU.TANH R228, R23 ;  /* 0x0000001700e47308 */ /* 0x0003e20000002400 */
[C---:B--2---:R-:W-:Y:S07]  /*c230*/  HMMA.16816.F32.BF16 R8, R4.reuse, R28, R8 ;  /* 0x0000001c0408723c */ /* 0x044fee0000041808 */
[----:B------:R-:W-:Y:S01]  /*c240*/  I2F R116, R147 ;  /* 0x0000009300747306 */ /* 0x000fe20000201400 */
[----:B------:R-:W-:Y:S01]  /*c250*/  HMMA.16816.F32.BF16 R16, R4, R30, R16 ;  /* 0x0000001e0410723c */ /* 0x000fe20000041810 */
[----:B------:R-:W2:Y:S04]  /*c260*/  LDSM.16.M88.4 R28, [R166+0x3400] ;  /* 0x00340000a61c783b */ /* 0x000ea80000000200 */
[----:B-1----:R-:W1:Y:S03]  /*c270*/  LDSM.16.M88.4 R20, [R166+0x3800] ;  /* 0x00380000a614783b */ /* 0x002e660000000200 */
[----:B------:R-:W-:Y:S01]  /*c280*/  HMMA.16816.F32.BF16 R24, R12, R26, RZ ;  /* 0x0000001a0c18723c */ /* 0x000fe200000418ff */
[----:B------:R-:W-:Y:S01]  /*c290*/  FMUL.FTZ R3, R38, c[0x0][0x2ec] ;  /* 0x0000bb0026037a20 */ /* 0x000fe20000410000 */
[----:B------:R-:W-:Y:S01]  /*c2a0*/  MUFU.TANH R187, R187 ;  /* 0x000000bb00bb7308 */ /* 0x000fe20000002400 */
[----:B------:R-:W-:-:S02]  /*c2b0*/  FMUL.FTZ R36, R36, c[0x0][0x2ec] ;  /* 0x0000bb0024247a20 */ /* 0x000fc40000410000 */
[----:B------:R-:W-:-:S03]  /*c2c0*/  FMUL.FTZ R37, R37, c[0x0][0x2ec] ;  /* 0x0000bb0025257a20 */ /* 0x000fc60000410000 */
        /* <DEDUP_REMOVED lines=10> */
[----:B------:R-:W-:Y:S02]  /*c370*/  HMMA.16816.F32.BF16 R24, R4, R42, R24 ;  /* 0x0000002a0418723c */ /* 0x000fe40000041818 */
[----:B------:R-:W-:Y:S01]  /*c380*/  MUFU.TANH R230, R16 ;  /* 0x0000001000e67308 */ /* 0x000fe20000002400 */
[C---:B---3--:R-:W-:Y:S02]  /*c390*/  LEA R3, R0.reuse, UR10, 0x4 ;  /* 0x0000000a00037c11 */ /* 0x048fe4000f8e20ff */
[----:B------:R-:W-:Y:S02]  /*c3a0*/  LOP3.LUT R0, R0, 0xfffffffd, RZ, 0xc0, !PT ;  /* 0xfffffffd00007812 */ /* 0x000fe400078ec0ff */
[----:B------:R-:W-:Y:S01]  /*c3b0*/  IADD3 R2, R3, 0x1, R2 ;  /* 0x0000000103027810 */ /* 0x000fe20007ffe002 */
[----:B------:R-:W-:-:S02]  /*c3c0*/  IMAD.U32 R3, RZ, RZ, UR11 ;  /* 0x0000000bff037e24 */ /* 0x000fc4000f8e00ff */
[----:B------:R-:W-:Y:S01]  /*c3d0*/  MUFU.TANH R41, R17 ;  /* 0x0000001100297308 */ /* 0x000fe20000002400 */
[----:B------:R-:W-:Y:S02]  /*c3e0*/  FMUL.FTZ R42, R39, c[0x0][0x2ec] ;  /* 0x0000bb00272a7a20 */ /* 0x000fe40000410000 */
[----:B------:R-:W-:-:S04]  /*c3f0*/  IADD3 R3, R3, -UR12, R2 ;  /* 0x8000000c03037c10 */ /* 0x000fc8000fffe002 */
[----:B------:R-:W-:Y:S01]  /*c400*/  IADD3 R3, R3, c[0x0][0x2e8], RZ ;  /* 0x0000ba0003037a10 */ /* 0x000fe20007ffe0ff */
[----:B------:R3:W-:Y:S03]  /*c410*/  MUFU.TANH R245, R18 ;  /* 0x0000001200f57308 */ /* 0x0007e60000002400 */
[C---:B------:R-:W-:Y:S02]  /*c420*/  IADD3 R2, R3.reuse, 0x8, RZ ;  /* 0x0000000803027810 */ /* 0x040fe40007ffe0ff */
[----:B------:R-:W-:Y:S01]  /*c430*/  IMNMX R3, R3, UR11, PT ;  /* 0x0000000b03037c17 */ /* 0x000fe2000b800200 */
[----:B------:R-:W-:Y:S01]  /*c440*/  FMUL.FTZ R26, R26, c[0x0][0x2ec] ;  /* 0x0000bb001a1a7a20 */ /* 0x000fe20000410000 */
[----:B------:R-:W-:Y:S01]  /*c450*/  IMNMX R2, R2, UR11, PT ;  /* 0x0000000b02027c17 */ /* 0x000fe2000b800200 */
[----:B------:R-:W-:Y:S01]  /*c460*/  MUFU.TANH R233, R9 ;  /* 0x0000000900e97308 */ /* 0x000fe20000002400 */
[-C--:B------:R-:W-:Y:S01]  /*c470*/  ISETP.GE.AND P6, PT, R159, R3.reuse, PT ;  /* 0x000000039f00720c */ /* 0x080fe20003fc6270 */
[----:B------:R-:W-:Y:S01]  /*c480*/  FMUL.FTZ R27, R27, c[0x0][0x2ec] ;  /* 0x0000bb001b1b7a20 */ /* 0x000fe20000410000 */
[CC--:B------:R-:W-:Y:S01]  /*c490*/  ISETP.GE.AND P2, PT, R169.reuse, R3.reuse, PT ;  /* 0x00000003a900720c */ /* 0x0c0fe20003f46270 */
[----:B------:R-:W-:Y:S01]  /*c4a0*/  FMUL.FTZ R24, R24, c[0x0][0x2ec] ;  /* 0x0000bb0018187a20 */ /* 0x000fe20000410000 */
[-C--:B------:R-:W-:Y:S01]  /*c4b0*/  ISETP.GE.AND P0, PT, R169, R2.reuse, PT ;  /* 0x00000002a900720c */ /* 0x080fe20003f06270 */
[----:B------:R-:W-:Y:S01]  /*c4c0*/  FFMA.FTZ R169, R164, UR4, R173 ;  /* 0x00000004a4a97c23 */ /* 0x000fe200080100ad */
[C---:B------:R-:W-:Y:S01]  /*c4d0*/  ISETP.GE.AND P4, PT, R161.reuse, R3, PT ;  /* 0x00000003a100720c */ /* 0x040fe20003f86270 */
[----:B---3--:R-:W3:Y:S01]  /*c4e0*/  LDSM.16.M88.4 R16, [R165+0x2800] ;  /* 0x00280000a510783b */ /* 0x008ee20000000200 */
[----:B------:R2:W-:Y:S01]  /*c4f0*/  MUFU.TANH R226, R10 ;  /* 0x0000000a00e27308 */ /* 0x0005e20000002400 */
[-C--:B------:R-:W-:Y:S01]  /*c500*/  ISETP.GE.AND P5, PT, R161, R2.reuse, PT ;  /* 0x00000002a100720c */ /* 0x080fe20003fa6270 */
[----:B------:R-:W-:Y:S01]  /*c510*/  FMUL.FTZ R25, R25, c[0x0][0x2ec] ;  /* 0x0000bb0019197a20 */ /* 0x000fe20000410000 */
[----:B------:R-:W-:Y:S01]  /*c520*/  FSEL R169, R169, -INF , !P2 ;  /* 0xff800000a9a97808 */ /* 0x000fe20005000000 */
[----:B------:R-:W-:Y:S01]  /*c530*/  ULDC.64 UR10, c[0x0][0x118] ;  /* 0x00004600000a7ab9 */ /* 0x000fe20000000a00 */
[----:B------:R-:W-:-:S02]  /*c540*/  ISETP.GE.AND P2, PT, R159, R2, PT ;  /* 0x000000029f00720c */ /* 0x000fc40003f46270 */
[----:B------:R-:W-:Y:S01]  /*c550*/  @P6 LOP3.LUT R0, R0, 0x2, RZ, 0xfc, !PT ;  /* 0x0000000200006812 */ /* 0x000fe200078efcff */
[----:B------:R-:W-:Y:S01]  /*c560*/  MUFU.TANH R238, R36 ;  /* 0x0000002400ee7308 */ /* 0x000fe20000002400 */
[CC--:B------:R-:W-:Y:S02]  /*c570*/  ISETP.GE.AND P1, PT, R163.reuse, R3.reuse, PT ;  /* 0x00000003a300720c */ /* 0x0c0fe40003f26270 */
[----:B------:R-:W-:Y:S02]  /*c580*/  LOP3.LUT R0, R0, 0xfffffffe, RZ, 0xc0, !PT ;  /* 0xfffffffe00007812 */ /* 0x000fe400078ec0ff */
[----:B------:R-:W-:Y:S02]  /*c590*/  ISETP.GE.AND P3, PT, R163, R2, PT ;  /* 0x00000002a300720c */ /* 0x000fe40003f66270 */
[----:B------:R-:W-:Y:S01]  /*c5a0*/  ISETP.GE.AND P6, PT, R157, R3, PT ;  /* 0x000000039d00720c */ /* 0x000fe20003fc6270 */
[----:B--2---:R-:W-:Y:S01]  /*c5b0*/  HMMA.16816.F32.BF16 R8, R12, R28, RZ ;  /* 0x0000001c0c08723c */ /* 0x004fe200000418ff */
[----:B------:R1:W-:Y:S01]  /*c5c0*/  MUFU.TANH R243, R37 ;  /* 0x0000002500f37308 */ /* 0x0003e20000002400 */
[----:B------:R-:W-:-:S02]  /*c5d0*/  @P2 LOP3.LUT R0, R0, 0x1, RZ, 0xfc, !PT ;  /* 0x0000000100002812 */ /* 0x000fc400078efcff */
[----:B------:R-:W-:Y:S02]  /*c5e0*/  FSEL R179, R156, -INF , !P6 ;  /* 0xff8000009cb37808 */ /* 0x000fe40007000000 */
[-C--:B------:R-:W-:Y:S02]  /*c5f0*/  ISETP.GE.AND P6, PT, R151, R2.reuse, PT ;  /* 0x000000029700720c */ /* 0x080fe40003fc6270 */
[----:B------:R-:W-:Y:S01]  /*c600*/  HMMA.16816.F32.BF16 R28, R12, R30, RZ ;  /* 0x0000001e0c1c723c */ /* 0x000fe200000418ff */
[----:B------:R-:W2:Y:S01]  /*c610*/  MUFU.TANH R193, R193 ;  /* 0x000000c100c17308 */ /* 0x000ea20000002400 */
[----:B------:R-:W-:Y:S02]  /*c620*/  ISETP.GE.AND P2, PT, R155, R2, PT ;  /* 0x000000029b00720c */ /* 0x000fe40003f46270 */
[C---:B------:R-:W-:Y:S02]  /*c630*/  IADD3 R164, R47.reuse, 0xa8, RZ ;  /* 0x000000a82fa47810 */ /* 0x040fe40007ffe0ff */
[----:B------:R-:W-:-:S02]  /*c640*/  IADD3 R156, R47, 0xc8, RZ ;  /* 0x000000c82f9c7810 */ /* 0x000fc40007ffe0ff */
[----:B-1----:R-:W-:Y:S01]  /*c650*/  HMMA.16816.F32.BF16 R36, R12, R20, RZ ;  /* 0x000000140c24723c */ /* 0x002fe200000418ff */
[----:B------:R-:W1:Y:S06]  /*c660*/  MUFU.TANH R201, R201 ;  /* 0x000000c900c97308 */ /* 0x000e6c0000002400 */
[C---:B------:R-:W-:Y:S01]  /*c670*/  IADD3 R21, R47.reuse, 0x98, RZ ;  /* 0x000000982f157810 */ /* 0x040fe20007ffe0ff */
[----:B------:R-:W-:Y:S01]  /*c680*/  HMMA.16816.F32.BF16 R8, R4, R32, R8 ;  /* 0x000000200408723c */ /* 0x000fe20000041808 */
[----:B------:R4:W-:Y:S01]  /*c690*/  I2F R40, R214 ;  /* 0x000000d600287306 */ /* 0x0009e20000201400 */
[----:B--2---:R-:W-:Y:S01]  /*c6a0*/  FFMA.FTZ R118, R118, UR4, R193 ;  /* 0x0000000476767c23 */ /* 0x004fe200080100c1 */
[----:B------:R-:W-:-:S04]  /*c6b0*/  IADD3 R193, R47, 0xe1, RZ ;  /* 0x000000e12fc17810 */ /* 0x000fc80007ffe0ff */
[----:B------:R-:W-:Y:S01]  /*c6c0*/  FFMA.FTZ R32, R122, UR4, R181 ;  /* 0x000000047a207c23 */ /* 0x000fe200080100b5 */
[C---:B------:R-:W-:Y:S01]  /*c6d0*/  HMMA.16816.F32.BF16 R28, R4.reuse, R34, R28 ;  /* 0x00000022041c723c */ /* 0x040fe2000004181c */
[----:B------:R-:W-:Y:S01]  /*c6e0*/  I2F R115, R145 ;  /* 0x0000009100737306 */ /* 0x000fe20000201400 */
[----:B------:R-:W-:Y:S01]  /*c6f0*/  FFMA.FTZ R33, R123, UR4, R170 ;  /* 0x000000047b217c23 */ /* 0x000fe200080100aa */
[----:B------:R-:W-:Y:S01]  /*c700*/  IADD3 R170, R47, 0xb8, RZ ;  /* 0x000000b82faa7810 */ /* 0x000fe20007ffe0ff */
[----:B-1----:R-:W-:Y:S01]  /*c710*/  FFMA.FTZ R201, R116, UR4, R201 ;  /* 0x0000000474c97c23 */ /* 0x002fe200080100c9 */
[----:B------:R-:W-:Y:S02]  /*c720*/  FSEL R32, R32, -INF , !P5 ;  /* 0xff80000020207808 */ /* 0x000fe40006800000 */
[----:B------:R-:W-:Y:S01]  /*c730*/  FFMA.FTZ R34, R124, UR4, R175 ;  /* 0x000000047c227c23 */ /* 0x000fe200080100af */
[----:B---3--:R-:W-:Y:S01]  /*c740*/  HMMA.16816.F32.BF16 R36, R4, R16, R36 ;  /* 0x000000100424723c */ /* 0x008fe20000041824 */
[----:B------:R-:W1:Y:S01]  /*c750*/  MUFU.TANH R178, R178 ;  /* 0x000000b200b27308 */ /* 0x000e620000002400 */
[----:B----4-:R-:W-:Y:S01]  /*c760*/  FSEL R214, R162, -INF , !P1 ;  /* 0xff800000a2d67808 */ /* 0x010fe20004800000 */
[----:B------:R-:W-:Y:S01]  /*c770*/  FFMA.FTZ R35, R120, UR4, R189 ;  /* 0x0000000478237c23 */ /* 0x000fe200080100bd */
[----:B------:R-:W-:-:S02]  /*c780*/  LOP3.LUT P5, RZ, R0, 0x1, RZ, 0xc0, !PT ;  /* 0x0000000100ff7812 */ /* 0x000fc400078ac0ff */
[----:B------:R-:W-:Y:S02]  /*c790*/  FSEL R34, R34, -INF , !P0 ;  /* 0xff80000022227808 */ /* 0x000fe40004000000 */
[----:B------:R-:W-:Y:S01]  /*c7a0*/  IADD3 R16, R47, 0xa0, RZ ;  /* 0x000000a02f107810 */ /* 0x000fe20007ffe0ff */
[----:B------:R-:W-:Y:S01]  /*c7b0*/  I2F R142, R143 ;  /* 0x0000008f008e7306 */ /* 0x000fe20000201400 */
[----:B------:R-:W-:Y:S01]  /*c7c0*/  FMUL.FTZ R8, R8, c[0x0][0x2ec] ;  /* 0x0000bb0008087a20 */ /* 0x000fe20000410000 */
[----:B------:R-:W-:Y:S01]  /*c7d0*/  FSEL R123, R121, -INF , !P5 ;  /* 0xff800000797b7808 */ /* 0x000fe20006800000 */
[----:B------:R-:W-:Y:S01]  /*c7e0*/  FFMA.FTZ R121, R119, UR4, R174 ;  /* 0x0000000477797c23 */ /* 0x000fe200080100ae */
[-C--:B------:R-:W-:Y:S01]  /*c7f0*/  ISETP.GE.AND P5, PT, R151, R3.reuse, PT ;  /* 0x000000039700720c */ /* 0x080fe20003fa6270 */
[----:B------:R-:W-:Y:S01]  /*c800*/  FMUL.FTZ R9, R9, c[0x0][0x2ec] ;  /* 0x0000bb0009097a20 */ /* 0x000fe20000410000 */
[-C--:B------:R-:W-:Y:S01]  /*c810*/  ISETP.GE.AND P0, PT, R157, R2.reuse, PT ;  /* 0x000000029d00720c */ /* 0x080fe20003f06270 */
[----:B------:R-:W-:Y:S01]  /*c820*/  FMUL.FTZ R10, R10, c[0x0][0x2ec] ;  /* 0x0000bb000a0a7a20 */ /* 0x000fe20000410000 */
[----:B------:R2:W-:Y:S01]  /*c830*/  I2F R161, R16 ;  /* 0x0000001000a17306 */ /* 0x0005e20000201400 */
[----:B------:R-:W-:Y:S01]  /*c840*/  FSEL R175, R160, -INF , !P4 ;  /* 0xff800000a0af7808 */ /* 0x000fe20006000000 */
[----:B-1----:R-:W-:Y:S01]  /*c850*/  FFMA.FTZ R115, R115, UR4, R178 ;  /* 0x0000000473737c23 */ /* 0x002fe200080100b2 */
[----:B------:R-:W-:Y:S01]  /*c860*/  LOP3.LUT P4, RZ, R0, 0x2, RZ, 0xc0, !PT ;  /* 0x0000000200ff7812 */ /* 0x000fe2000788c0ff */
[----:B------:R-:W-:Y:S01]  /*c870*/  FMUL.FTZ R11, R11, c[0x0][0x2ec] ;  /* 0x0000bb000b0b7a20 */ /* 0x000fe20000410000 */
[----:B------:R-:W-:Y:S01]  /*c880*/  FSEL R35, R35, -INF , !P0 ;  /* 0xff80000023237808 */ /* 0x000fe20004000000 */
[----:B------:R-:W-:Y:S01]  /*c890*/  FMUL.FTZ R28, R28, c[0x0][0x2ec] ;  /* 0x0000bb001c1c7a20 */ /* 0x000fe20000410000 */
[-C--:B------:R-:W-:Y:S01]  /*c8a0*/  ISETP.GE.AND P0, PT, R147, R2.reuse, PT ;  /* 0x000000029300720c */ /* 0x080fe20003f06270 */
[----:B------:R-:W1:Y:S01]  /*c8b0*/  MUFU.TANH R199, R199 ;  /* 0x000000c700c77308 */ /* 0x000e620000002400 */
[----:B------:R-:W-:Y:S01]  /*c8c0*/  FSEL R33, R33, -INF , !P3 ;  /* 0xff80000021217808 */ /* 0x000fe20005800000 */
[----:B------:R-:W-:Y:S01]  /*c8d0*/  FMUL.FTZ R29, R29, c[0x0][0x2ec] ;  /* 0x0000bb001d1d7a20 */ /* 0x000fe20000410000 */
[----:B------:R-:W-:Y:S01]  /*c8e0*/  FSEL R173, R158, -INF , !P4 ;  /* 0xff8000009ead7808 */ /* 0x000fe20006000000 */
[----:B------:R-:W-:Y:S01]  /*c8f0*/  FMUL.FTZ R30, R30, c[0x0][0x2ec] ;  /* 0x0000bb001e1e7a20 */ /* 0x000fe20000410000 */
[-C--:B------:R-:W-:Y:S01]  /*c900*/  ISETP.GE.AND P3, PT, R153, R3.reuse, PT ;  /* 0x000000039900720c */ /* 0x080fe20003f66270 */
[----:B------:R-:W-:Y:S01]  /*c910*/  FMUL.FTZ R31, R31, c[0x0][0x2ec] ;  /* 0x0000bb001f1f7a20 */ /* 0x000fe20000410000 */
[-C--:B------:R-:W-:Y:S01]  /*c920*/  ISETP.GE.AND P4, PT, R153, R2.reuse, PT ;  /* 0x000000029900720c */ /* 0x080fe20003f86270 */
[----:B------:R-:W3:Y:S01]  /*c930*/  I2F R125, R141 ;  /* 0x0000008d007d7306 */ /* 0x000ee20000201400 */
[----:B--2---:R-:W-:Y:S01]  /*c940*/  IADD3 R16, R47, 0xa1, RZ ;  /* 0x000000a12f107810 */ /* 0x004fe20007ffe0ff */
[----:B------:R-:W-:Y:S01]  /*c950*/  FMUL.FTZ R36, R36, c[0x0][0x2ec] ;  /* 0x0000bb0024247a20 */ /* 0x000fe20000410000 */
[----:B------:R-:W-:Y:S01]  /*c960*/  FSEL R116, R117, -INF , !P6 ;  /* 0xff80000075747808 */ /* 0x000fe20007000000 */
[----:B------:R-:W-:Y:S01]  /*c970*/  FMUL.FTZ R37, R37, c[0x0][0x2ec] ;  /* 0x0000bb0025257a20 */ /* 0x000fe20000410000 */
[----:B------:R-:W-:Y:S01]  /*c980*/  FSEL R121, R121, -INF , !P2 ;  /* 0xff80000079797808 */ /* 0x000fe20005000000 */
[----:B------:R-:W-:Y:S01]  /*c990*/  FMUL.FTZ R38, R38, c[0x0][0x2ec] ;  /* 0x0000bb0026267a20 */ /* 0x000fe20000410000 */
[----:B------:R-:W-:Y:S01]  /*c9a0*/  ISETP.GE.AND P2, PT, R145, R2, PT ;  /* 0x000000029100720c */ /* 0x000fe20003f46270 */
[----:B------:R2:W-:Y:S01]  /*c9b0*/  I2F R163, R16 ;  /* 0x0000001000a37306 */ /* 0x0005e20000201400 */
[----:B------:R-:W-:Y:S01]  /*c9c0*/  FSEL R252, R118, -INF , !P4 ;  /* 0xff80000076fc7808 */ /* 0x000fe20006000000 */
[----:B-1----:R-:W-:Y:S01]  /*c9d0*/  FFMA.FTZ R142, R142, UR4, R199 ;  /* 0x000000048e8e7c23 */ /* 0x002fe200080100c7 */
[----:B------:R-:W-:Y:S01]  /*c9e0*/  FSEL R250, R115, -INF , !P2 ;  /* 0xff80000073fa7808 */ /* 0x000fe20005000000 */
[----:B------:R-:W-:Y:S01]  /*c9f0*/  FMUL.FTZ R39, R39, c[0x0][0x2ec] ;  /* 0x0000bb0027277a20 */ /* 0x000fe20000410000 */
[----:B------:R-:W-:-:S02]  /*ca00*/  ISETP.GE.AND P1, PT, R155, R3, PT ;  /* 0x000000039b00720c */ /* 0x000fc40003f26270 */
[----:B------:R-:W-:Y:S01]  /*ca10*/  FSEL R248, R201, -INF , !P0 ;  /* 0xff800000c9f87808 */ /* 0x000fe20004000000 */
[----:B------:R-:W-:Y:S01]  /*ca20*/  I2F R154, R155 ;  /* 0x0000009b009a7306 */ /* 0x000fe20000201400 */
[----:B---3--:R-:W-:Y:S01]  /*ca30*/  FFMA.FTZ R125, R125, UR4, R180 ;  /* 0x000000047d7d7c23 */ /* 0x008fe200080100b4 */
[----:B------:R-:W-:Y:S02]  /*ca40*/  LOP3.LUT R0, R0, 0xfffffffb, RZ, 0xc0, !PT ;  /* 0xfffffffb00007812 */ /* 0x000fe400078ec0ff */
[----:B------:R-:W-:Y:S02]  /*ca50*/  IADD3 R17, R47, 0xb1, RZ ;  /* 0x000000b12f117810 */ /* 0x000fe40007ffe0ff */
[----:B------:R-:W-:Y:S02]  /*ca60*/  ISETP.GE.AND P6, PT, R141, R3, PT ;  /* 0x000000038d00720c */ /* 0x000fe40003fc6270 */
[----:B--2---:R-:W-:Y:S01]  /*ca70*/  IADD3 R16, R47, 0xa9, RZ ;  /* 0x000000a92f107810 */ /* 0x004fe20007ffe0ff */
[----:B------:R-:W1:Y:S01]  /*ca80*/  MUFU.TANH R191, R191 ;  /* 0x000000bf00bf7308 */ /* 0x000e620000002400 */
[----:B------:R-:W-:-:S02]  /*ca90*/  ISETP.GE.AND P0, PT, R131, R2, PT ;  /* 0x000000028300720c */ /* 0x000fc40003f06270 */
[----:B------:R-:W-:Y:S02]  /*caa0*/  ISETP.GE.AND P2, PT, R131, R3, PT ;  /* 0x000000038300720c */ /* 0x000fe40003f46270 */
[C---:B------:R-:W-:Y:S02]  /*cab0*/  IADD3 R158, R47.reuse, 0xb9, RZ ;  /* 0x000000b92f9e7810 */ /* 0x040fe40007ffe0ff */
[C---:B------:R-:W-:Y:S01]  /*cac0*/  IADD3 R120, R47.reuse, 0xc0, RZ ;  /* 0x000000c02f787810 */ /* 0x040fe20007ffe0ff */
[----:B------:R2:W-:Y:S01]  /*cad0*/  I2F R162, R16 ;  /* 0x0000001000a27306 */ /* 0x0005e20000201400 */
[C---:B------:R-:W-:Y:S02]  /*cae0*/  IADD3 R181, R47.reuse, 0xc1, RZ ;  /* 0x000000c12fb57810 */ /* 0x040fe40007ffe0ff */
[C---:B------:R-:W-:Y:S02]  /*caf0*/  IADD3 R160, R47.reuse, 0xd0, RZ ;  /* 0x000000d02fa07810 */ /* 0x040fe40007ffe0ff */
[----:B------:R-:W-:-:S03]  /*cb00*/  IADD3 R189, R47, 0xd8, RZ ;  /* 0x000000d82fbd7810 */ /* 0x000fc60007ffe0ff */
[----:B------:R-:W-:Y:S01]  /*cb10*/  I2F R150, R151 ;  /* 0x0000009700967306 */ /* 0x000fe20000201400 */
[----:B-1----:R-:W-:Y:S01]  /*cb20*/  FFMA.FTZ R154, R154, UR4, R191 ;  /* 0x000000049a9a7c23 */ /* 0x002fe200080100bf */
[----:B------:R-:W-:-:S04]  /*cb30*/  IADD3 R191, R47, 0xd1, RZ ;  /* 0x000000d12fbf7810 */ /* 0x000fc80007ffe0ff */
[----:B------:R-:W-:Y:S02]  /*cb40*/  FSEL R177, R154, -INF , !P1 ;  /* 0xff8000009ab17808 */ /* 0x000fe40004800000 */
[----:B--2---:R-:W-:Y:S01]  /*cb50*/  IADD3 R16, R47, 0xb0, RZ ;  /* 0x000000b02f107810 */ /* 0x004fe20007ffe0ff */
[----:B------:R-:W1:Y:S01]  /*cb60*/  MUFU.TANH R236, R42 ;  /* 0x0000002a00ec7308 */ /* 0x000e620000002400 */
[----:B------:R-:W-:Y:S02]  /*cb70*/  ISETP.GE.AND P1, PT, R145, R3, PT ;  /* 0x000000039100720c */ /* 0x000fe40003f26270 */
[----:B------:R-:W-:-:S05]  /*cb80*/  IADD3 R154, R47, 0xc9, RZ ;  /* 0x000000c92f9a7810 */ /* 0x000fca0007ffe0ff */
[----:B------:R-:W-:Y:S08]  /*cb90*/  I2F R124, R16 ;  /* 0x00000010007c7306 */ /* 0x000ff00000201400 */
[----:B------:R2:W-:Y:S01]  /*cba0*/  MUFU.TANH R16, R8 ;  /* 0x0000000800107308 */ /* 0x0005e20000002400 */
[----:B-1----:R-:W-:-:S07]  /*cbb0*/  IMAD.MOV.U32 R180, RZ, RZ, R236 ;  /* 0x000000ffffb47224 */ /* 0x002fce00078e00ec */
[----:B------:R-:W-:Y:S01]  /*cbc0*/  I2F R114, R143 ;  /* 0x0000008f00727306 */ /* 0x000fe20000201400 */
[----:B--2---:R-:W-:-:S07]  /*cbd0*/  P2R R8, PR, RZ, 0x20 ;  /* 0x00000020ff087803 */ /* 0x004fce0000000000 */
[----:B------:R-:W1:Y:S01]  /*cbe0*/  MUFU.TANH R205, R205 ;  /* 0x000000cd00cd7308 */ /* 0x000e620000002400 */
[-C--:B------:R-:W-:Y:S01]  /*cbf0*/  ISETP.GE.AND P5, PT, R147, R3.reuse, PT ;  /* 0x000000039300720c */ /* 0x080fe20003fa6270 */
[----:B------:R-:W-:Y:S01]  /*cc00*/  FFMA.FTZ R147, R152, UR4, R187 ;  /* 0x0000000498937c23 */ /* 0x000fe200080100bb */
[----:B------:R-:W-:Y:S02]  /*cc10*/  ISETP.NE.AND P4, PT, R8, RZ, PT ;  /* 0x000000ff0800720c */ /* 0x000fe40003f85270 */
[----:B------:R-:W-:Y:S02]  /*cc20*/  FSEL R117, R146, -INF , !P5 ;  /* 0xff80000092757808 */ /* 0x000fe40006800000 */
[----:B------:R-:W-:Y:S01]  /*cc30*/  ISETP.GE.AND P5, PT, R141, R2, PT ;  /* 0x000000028d00720c */ /* 0x000fe20003fa6270 */
[----:B------:R-:W-:Y:S01]  /*cc40*/  I2F R42, R21 ;  /* 0x00000015002a7306 */ /* 0x000fe20000201400 */
[----:B------:R-:W-:Y:S02]  /*cc50*/  FSEL R147, R147, -INF , !P3 ;  /* 0xff80000093937808 */ /* 0x000fe40005800000 */
[----:B------:R-:W-:-:S02]  /*cc60*/  ISETP.GE.AND P3, PT, R143, R3, PT ;  /* 0x000000038f00720c */ /* 0x000fc40003f66270 */
[----:B------:R-:W-:Y:S02]  /*cc70*/  P2R R8, PR, RZ, 0x20 ;  /* 0x00000020ff087803 */ /* 0x000fe40000000000 */
[----:B------:R-:W-:Y:S01]  /*cc80*/  FSEL R115, R142, -INF , !P3 ;  /* 0xff8000008e737808 */ /* 0x000fe20005800000 */
[----:B------:R-:W2:Y:S01]  /*cc90*/  MUFU.TANH R20, R26 ;  /* 0x0000001a00147308 */ /* 0x000ea20000002400 */
[----:B------:R-:W-:Y:S01]  /*cca0*/  ISETP.NE.AND P3, PT, R8, RZ, PT ;  /* 0x000000ff0800720c */ /* 0x000fe20003f65270 */
[----:B-1----:R-:W-:Y:S01]  /*ccb0*/  FFMA.FTZ R114, R114, UR4, R205 ;  /* 0x0000000472727c23 */ /* 0x002fe200080100cd */
[-C--:B------:R-:W-:Y:S02]  /*ccc0*/  ISETP.GE.AND P5, PT, R133, R3.reuse, PT ;  /* 0x000000038500720c */ /* 0x080fe40003fa6270 */
[----:B------:R-:W-:Y:S02]  /*ccd0*/  FSEL R142, R125, -INF , !P3 ;  /* 0xff8000007d8e7808 */ /* 0x000fe40005800000 */
[----:B------:R-:W-:Y:S01]  /*cce0*/  ISETP.GE.AND P3, PT, R127, R3, PT ;  /* 0x000000037f00720c */ /* 0x000fe20003f66270 */
[----:B------:R-:W1:Y:S01]  /*ccf0*/  MUFU.TANH R21, R27 ;  /* 0x0000001b00157308 */ /* 0x000e620000002400 */
[----:B------:R-:W-:-:S07]  /*cd00*/  IADD3 R187, R47, 0xe9, RZ ;  /* 0x000000e92fbb7810 */ /* 0x000fce0007ffe0ff */
[----:B------:R-:W-:Y:S01]  /*cd10*/  I2F R144, R145 ;  /* 0x0000009100907306 */ /* 0x000fe20000201400 */
[----:B--2---:R-:W-:-:S03]  /*cd20*/  IMAD.MOV.U32 R205, RZ, RZ, R20 ;  /* 0x000000ffffcd7224 */ /* 0x004fc600078e0014 */
[----:B------:R-:W-:Y:S02]  /*cd30*/  @P3 LOP3.LUT R0, R0, 0x4, RZ, 0xfc, !PT ;  /* 0x0000000400003812 */ /* 0x000fe400078efcff */
[----:B------:R-:W-:Y:S02]  /*cd40*/  ISETP.GE.AND P3, PT, R127, R2, PT ;  /* 0x000000027f00720c */ /* 0x000fe40003f66270 */
[----:B------:R-:W2:Y:S01]  /*cd50*/  MUFU.TANH R203, R203 ;  /* 0x000000cb00cb7308 */ /* 0x000ea20000002400 */
[----:B-1----:R-:W-:Y:S01]  /*cd60*/  IMAD.MOV.U32 R201, RZ, RZ, R21 ;  /* 0x000000ffffc97224 */ /* 0x002fe200078e0015 */
[----:B------:R-:W-:Y:S01]  /*cd70*/  LOP3.LUT R0, R0, 0xfffffffe, RZ, 0xc0, !PT ;  /* 0xfffffffe00007812 */ /* 0x000fe200078ec0ff */
[----:B------:R-:W-:Y:S05]  /*cd80*/  HMMA.16816.F32.BF16 R20, R12, R22, RZ ;  /* 0x000000160c14723c */ /* 0x000fea00000418ff */
[----:B------:R1:W3:Y:S03]  /*cd90*/  MUFU.TANH R172, R9 ;  /* 0x0000000900ac7308 */ /* 0x0002e60000002400 */
[----:B------:R-:W-:-:S02]  /*cda0*/  @P3 LOP3.LUT R0, R0, 0x1, RZ, 0xfc, !PT ;  /* 0x0000000100003812 */ /* 0x000fc400078efcff */
[----:B------:R-:W-:Y:S02]  /*cdb0*/  ISETP.GE.AND P3, PT, R102, R3, PT ;  /* 0x000000036600720c */ /* 0x000fe40003f66270 */
[----:B------:R-:W-:Y:S01]  /*cdc0*/  LOP3.LUT R0, R0, 0xfffffffd, RZ, 0xc0, !PT ;  /* 0xfffffffd00007812 */ /* 0x000fe200078ec0ff */
[----:B------:R-:W-:Y:S01]  /*cdd0*/  I2F R113, R133 ;  /* 0x0000008500717306 */ /* 0x000fe20000201400 */
[----:B--2---:R-:W-:Y:S02]  /*cde0*/  FFMA.FTZ R144, R144, UR4, R203 ;  /* 0x0000000490907c23 */ /* 0x004fe400080100cb */
[----:B------:R-:W-:-:S03]  /*cdf0*/  IMAD.MOV.U32 R203, RZ, RZ, R16 ;  /* 0x000000ffffcb7224 */ /* 0x000fc600078e0010 */
[----:B------:R-:W-:Y:S01]  /*ce00*/  FSEL R144, R144, -INF , !P1 ;  /* 0xff80000090907808 */ /* 0x000fe20004800000 */
[----:B-1----:R-:W-:Y:S01]  /*ce10*/  FFMA.FTZ R9, R150, UR4, R197 ;  /* 0x0000000496097c23 */ /* 0x002fe200080100c5 */
[----:B------:R-:W1:Y:S01]  /*ce20*/  MUFU.TANH R184, R184 ;  /* 0x000000b800b87308 */ /* 0x000e620000002400 */
[-C--:B------:R-:W-:Y:S02]  /*ce30*/  ISETP.GE.AND P1, PT, R133, R2.reuse, PT ;  /* 0x000000028500720c */ /* 0x080fe40003f26270 */
[----:B------:R-:W-:Y:S01]  /*ce40*/  HMMA.16816.F32.BF16 R20, R4, R18, R20 ;  /* 0x000000120414723c */ /* 0x000fe20000041814 */
[----:B---3--:R-:W-:Y:S01]  /*ce50*/  FFMA.FTZ R172, R40, UR4, R172 ;  /* 0x0000000428ac7c23 */ /* 0x008fe200080100ac */
[----:B------:R-:W-:Y:S02]  /*ce60*/  FSEL R145, R9, -INF , !P4 ;  /* 0xff80000009917808 */ /* 0x000fe40006000000 */
[----:B------:R-:W-:Y:S01]  /*ce70*/  ISETP.GE.AND P4, PT, R143, R2, PT ;  /* 0x000000028f00720c */ /* 0x000fe20003f86270 */
[----:B------:R-:W-:Y:S03]  /*ce80*/  MUFU.TANH R197, R10 ;  /* 0x0000000a00c57308 */ /* 0x000fe60000002400 */
[----:B------:R-:W-:-:S02]  /*ce90*/  FSEL R122, R114, -INF , !P4 ;  /* 0xff800000727a7808 */ /* 0x000fc40006000000 */
[----:B------:R-:W-:-:S03]  /*cea0*/  ISETP.GE.AND P4, PT, R129, R3, PT ;  /* 0x000000038100720c */ /* 0x000fc60003f86270 */
[----:B------:R2:W-:Y:S01]  /*ceb0*/  MUFU.TANH R195, R11 ;  /* 0x0000000b00c37308 */ /* 0x0005e20000002400 */
[----:B-1----:R-:W-:-:S05]  /*cec0*/  FFMA.FTZ R184, R113, UR4, R184 ;  /* 0x0000000471b87c23 */ /* 0x002fca00080100b8 */
[----:B------:R-:W-:Y:S02]  /*ced0*/  FSEL R184, R184, -INF , !P1 ;  /* 0xff800000b8b87808 */ /* 0x000fe40004800000 */
[----:B------:R-:W1:Y:S01]  /*cee0*/  I2F R140, R141 ;  /* 0x0000008d008c7306 */ /* 0x000e620000201400 */
[----:B------:R-:W-:Y:S02]  /*cef0*/  ISETP.GE.AND P1, PT, R126, R3, PT ;  /* 0x000000037e00720c */ /* 0x000fe40003f26270 */
[----:B------:R-:W-:Y:S02]  /*cf00*/  FMUL.FTZ R20, R20, c[0x0][0x2ec] ;  /* 0x0000bb0014147a20 */ /* 0x000fe40000410000 */
[----:B------:R-:W-:Y:S02]  /*cf10*/  FMUL.FTZ R21, R21, c[0x0][0x2ec] ;  /* 0x0000bb0015157a20 */ /* 0x000fe40000410000 */
[----:B------:R-:W-:Y:S01]  /*cf20*/  FMUL.FTZ R22, R22, c[0x0][0x2ec] ;  /* 0x0000bb0016167a20 */ /* 0x000fe20000410000 */
[----:B--2---:R-:W2:Y:S01]  /*cf30*/  LDSM.16.M88.4 R8, [R166+0x3c00] ;  /* 0x003c0000a608783b */ /* 0x004ea20000000200 */
[----:B------:R-:W3:Y:S05]  /*cf40*/  I2F R132, R133 ;  /* 0x0000008500847306 */ /* 0x000eea0000201400 */
[----:B------:R-:W-:Y:S01]  /*cf50*/  @P1 LOP3.LUT R0, R0, 0x2, RZ, 0xfc, !PT ;  /* 0x0000000200001812 */ /* 0x000fe200078efcff */
[----:B-1----:R-:W-:-:S02]  /*cf60*/  FFMA.FTZ R140, R140, UR4, R213 ;  /* 0x000000048c8c7c23 */ /* 0x002fc400080100d5 */
[----:B------:R-:W-:Y:S01]  /*cf70*/  I2F R104, R129 ;  /* 0x0000008100687306 */ /* 0x000fe20000201400 */
[-C--:B------:R-:W-:Y:S02]  /*cf80*/  ISETP.GE.AND P1, PT, R102, R2.reuse, PT ;  /* 0x000000026600720c */ /* 0x080fe40003f26270 */
[----:B------:R-:W-:Y:S02]  /*cf90*/  IADD3 R141, R47, 0xd9, RZ ;  /* 0x000000d92f8d7810 */ /* 0x000fe40007ffe0ff */
[----:B------:R-:W-:Y:S02]  /*cfa0*/  FSEL R114, R140, -INF , !P6 ;  /* 0xff8000008c727808 */ /* 0x000fe40007000000 */
[----:B------:R-:W-:Y:S01]  /*cfb0*/  ISETP.GE.AND P6, PT, R129, R2, PT ;  /* 0x000000028100720c */ /* 0x000fe20003fc6270 */
[----:B------:R-:W1:Y:S01]  /*cfc0*/  MUFU.TANH R217, R217 ;  /* 0x000000d900d97308 */ /* 0x000e620000002400 */
[----:B---3--:R-:W-:Y:S02]  /*cfd0*/  FFMA.FTZ R132, R132, UR4, R207 ;  /* 0x0000000484847c23 */ /* 0x008fe400080100cf */
[----:B------:R-:W-:-:S03]  /*cfe0*/  IMAD.MOV.U32 R207, RZ, RZ, R232 ;  /* 0x000000ffffcf7224 */ /* 0x000fc600078e00e8 */
[----:B------:R-:W-:Y:S02]  /*cff0*/  FSEL R125, R132, -INF , !P5 ;  /* 0xff800000847d7808 */ /* 0x000fe40006800000 */
[----:B------:R-:W-:Y:S01]  /*d000*/  I2F R128, R129 ;  /* 0x0000008100807306 */ /* 0x000fe20000201400 */
[----:B------:R-:W-:-:S07]  /*d010*/  ISETP.GE.AND P5, PT, R126, R2, PT ;  /* 0x000000027e00720c */ /* 0x000fce0003fa6270 */
[----:B------:R-:W3:Y:S01]  /*d020*/  MUFU.TANH R219, R219 ;  /* 0x000000db00db7308 */ /* 0x000ee20000002400 */
[----:B-1----:R-:W-:Y:S01]  /*d030*/  FFMA.FTZ R140, R104, UR4, R217 ;  /* 0x00000004688c7c23 */ /* 0x002fe200080100d9 */
[----:B------:R-:W-:-:S04]  /*d040*/  IADD3 R104, R47, 0xf0, RZ ;  /* 0x000000f02f687810 */ /* 0x000fc80007ffe0ff */
[----:B------:R-:W-:Y:S02]  /*d050*/  FSEL R140, R140, -INF , !P6 ;  /* 0xff8000008c8c7808 */ /* 0x000fe40007000000 */
[----:B------:R-:W-:Y:S01]  /*d060*/  I2F R103, R127 ;  /* 0x0000007f00677306 */ /* 0x000fe20000201400 */
[----:B------:R-:W-:-:S07]  /*d070*/  LOP3.LUT P6, RZ, R0, 0x1, RZ, 0xc0, !PT ;  /* 0x0000000100ff7812 */ /* 0x000fce00078cc0ff */
[----:B------:R-:W1:Y:S01]  /*d080*/  I2F R62, R127 ;  /* 0x0000007f003e7306 */ /* 0x000e620000201400 */
[----:B---3--:R-:W-:-:S07]  /*d090*/  FFMA.FTZ R219, R128, UR4, R219 ;  /* 0x0000000480db7c23 */ /* 0x008fce00080100db */
[----:B------:R-:W3:Y:S08]  /*d0a0*/  I2F R77, R126 ;  /* 0x0000007e004d7306 */ /* 0x000ef00000201400 */
[----:B------:R-:W4:Y:S01]  /*d0b0*/  MUFU.TANH R234, R24 ;  /* 0x0000001800ea7308 */ /* 0x000f220000002400 */
[----:B-1----:R-:W-:-:S05]  /*d0c0*/  FFMA.FTZ R62, R62, UR4, R215 ;  /* 0x000000043e3e7c23 */ /* 0x002fca00080100d7 */
[----:B------:R-:W-:Y:S02]  /*d0d0*/  FSEL R244, R62, -INF , !P6 ;  /* 0xff8000003ef47808 */ /* 0x000fe40007000000 */
[----:B------:R-:W1:Y:S01]  /*d0e0*/  MUFU.TANH R24, R25 ;  /* 0x0000001900187308 */ /* 0x000e620000002400 */
[----:B---3--:R-:W-:Y:S01]  /*d0f0*/  FFMA.FTZ R182, R77, UR4, R182 ;  /* 0x000000044db67c23 */ /* 0x008fe200080100b6 */
[----:B------:R-:W-:Y:S02]  /*d100*/  ISETP.GE.AND P6, PT, R74, R3, PT ;  /* 0x000000034a00720c */ /* 0x000fe40003fc6270 */
[----:B------:R-:W-:-:S04]  /*d110*/  IADD3 R77, R47, 0xf1, RZ ;  /* 0x000000f12f4d7810 */ /* 0x000fc80007ffe0ff */
[----:B------:R3:W-:Y:S01]  /*d120*/  I2F R157, R17 ;  /* 0x00000011009d7306 */ /* 0x0007e20000201400 */
[----:B----4-:R-:W-:-:S07]  /*d130*/  IMAD.MOV.U32 R213, RZ, RZ, R234 ;  /* 0x000000ffffd57224 */ /* 0x010fce00078e00ea */
[----:B------:R-:W-:Y:S01]  /*d140*/  I2F R112, R131 ;  /* 0x0000008300707306 */ /* 0x000fe20000201400 */
[----:B-1----:R-:W-:Y:S02]  /*d150*/  IMAD.MOV.U32 R178, RZ, RZ, R24 ;  /* 0x000000ffffb27224 */ /* 0x002fe400078e0018 */
[C---:B--2---:R-:W-:Y:S01]  /*d160*/  HMMA.16816.F32.BF16 R24, R12.reuse, R8, RZ ;  /* 0x000000080c18723c */ /* 0x044fe200000418ff */
[----:B---3--:R-:W1:Y:S04]  /*d170*/  LDSM.16.M88.4 R16, [R165+0x2c00] ;  /* 0x002c0000a510783b */ /* 0x008e680000000200 */
[----:B------:R-:W2:Y:S03]  /*d180*/  I2F R55, R102 ;  /* 0x0000006600377306 */ /* 0x000ea60000201400 */
[----:B------:R-:W-:Y:S05]  /*d190*/  HMMA.16816.F32.BF16 R8, R12, R10, RZ ;  /* 0x0000000a0c08723c */ /* 0x000fea00000418ff */
[----:B------:R-:W3:Y:S08]  /*d1a0*/  MUFU.TANH R221, R221 ;  /* 0x000000dd00dd7308 */ /* 0x000ef00000002400 */
[----:B------:R-:W-:Y:S01]  /*d1b0*/  I2F R130, R131 ;  /* 0x0000008300827306 */ /* 0x000fe20000201400 */
[----:B--2---:R-:W-:-:S05]  /*d1c0*/  FFMA.FTZ R192, R55, UR4, R192 ;  /* 0x0000000437c07c23 */ /* 0x004fca00080100c0 */
[----:B------:R-:W-:Y:S01]  /*d1d0*/  FSEL R242, R192, -INF , !P1 ;  /* 0xff800000c0f27808 */ /* 0x000fe20004800000 */
[----:B------:R-:W-:Y:S01]  /*d1e0*/  FFMA.FTZ R192, R40, UR4, R195 ;  /* 0x0000000428c07c23 */ /* 0x000fe200080100c3 */
[----:B------:R-:W2:Y:S01]  /*d1f0*/  MUFU.TANH R223, R223 ;  /* 0x000000df00df7308 */ /* 0x000ea20000002400 */
[----:B---3--:R-:W-:Y:S01]  /*d200*/  FFMA.FTZ R112, R112, UR4, R221 ;  /* 0x0000000470707c23 */ /* 0x008fe200080100dd */
[----:B------:R-:W-:Y:S01]  /*d210*/  ISETP.GE.AND P1, PT, R80, R3, PT ;  /* 0x000000035000720c */ /* 0x000fe20003f26270 */
[----:B------:R-:W-:-:S03]  /*d220*/  IMAD.MOV.U32 R221, RZ, RZ, R230 ;  /* 0x000000ffffdd7224 */ /* 0x000fc600078e00e6 */
[----:B------:R-:W-:Y:S02]  /*d230*/  FSEL R246, R112, -INF , !P0 ;  /* 0xff80000070f67808 */ /* 0x000fe40004000000 */
[----:B------:R3:W-:Y:S01]  /*d240*/  I2F R61, R126 ;  /* 0x0000007e003d7306 */ /* 0x0007e20000201400 */
[----:B------:R-:W-:Y:S01]  /*d250*/  LOP3.LUT P0, RZ, R0, 0x4, RZ, 0xc0, !PT ;  /* 0x0000000400ff7812 */ /* 0x000fe2000780c0ff */
[----:B-1----:R-:W-:Y:S06]  /*d260*/  HMMA.16816.F32.BF16 R24, R4, R16, R24 ;  /* 0x000000100418723c */ /* 0x002fec0000041818 */
[----:B------:R-:W-:Y:S01]  /*d270*/  I2F R76, R102 ;  /* 0x00000066004c7306 */ /* 0x000fe20000201400 */
[----:B--2---:R-:W-:-:S02]  /*d280*/  FFMA.FTZ R113, R130, UR4, R223 ;  /* 0x0000000482717c23 */ /* 0x004fc400080100df */
[----:B------:R-:W-:Y:S02]  /*d290*/  IMAD.MOV.U32 R223, RZ, RZ, R238 ;  /* 0x000000ffffdf7224 */ /* 0x000fe400078e00ee */
[----:B------:R-:W-:Y:S01]  /*d2a0*/  FMUL.FTZ R16, R23, c[0x0][0x2ec] ;  /* 0x0000bb0017107a20 */ /* 0x000fe20000410000 */
[----:B------:R-:W-:Y:S01]  /*d2b0*/  HMMA.16816.F32.BF16 R8, R4, R18, R8 ;  /* 0x000000120408723c */ /* 0x000fe20000041808 */
[----:B---3--:R-:W-:Y:S01]  /*d2c0*/  FFMA.FTZ R126, R103, UR4, R194 ;  /* 0x00000004677e7c23 */ /* 0x008fe200080100c2 */
[----:B------:R-:W-:Y:S01]  /*d2d0*/  FSEL R103, R219, -INF , !P4 ;  /* 0xff800000db677808 */ /* 0x000fe20006000000 */
[----:B------:R-:W-:Y:S01]  /*d2e0*/  I2F R73, R74 ;  /* 0x0000004a00497306 */ /* 0x000fe20000201400 */
[C---:B------:R-:W-:Y:S02]  /*d2f0*/  LOP3.LUT P4, RZ, R0.reuse, 0x2, RZ, 0xc0, !PT ;  /* 0x0000000200ff7812 */ /* 0x040fe4000788c0ff */
[----:B------:R-:W-:Y:S02]  /*d300*/  LOP3.LUT R0, R0, 0xfffffffe, RZ, 0xc0, !PT ;  /* 0xfffffffe00007812 */ /* 0x000fe400078ec0ff */
[----:B------:R-:W-:-:S02]  /*d310*/  FSEL R62, R182, -INF , !P4 ;  /* 0xff800000b63e7808 */ /* 0x000fc40006000000 */
[-C--:B------:R-:W-:Y:S01]  /*d320*/  ISETP.GE.AND P4, PT, R74, R2.reuse, PT ;  /* 0x000000024a00720c */ /* 0x080fe20003f86270 */
[----:B------:R-:W-:Y:S01]  /*d330*/  I2F R52, R72 ;  /* 0x0000004800347306 */ /* 0x000fe20000201400 */
[----:B------:R-:W-:Y:S02]  /*d340*/  FSEL R126, R126, -INF , !P0 ;  /* 0xff8000007e7e7808 */ /* 0x000fe40004000000 */
[----:B------:R-:W-:Y:S01]  /*d350*/  FSEL R113, R113, -INF , !P2 ;  /* 0xff80000071717808 */ /* 0x000fe20005000000 */
[----:B------:R-:W-:Y:S01]  /*d360*/  FMUL.FTZ R24, R24, c[0x0][0x2ec] ;  /* 0x0000bb0018187a20 */ /* 0x000fe20000410000 */
[----:B------:R-:W-:Y:S01]  /*d370*/  ISETP.GE.AND P0, PT, R101, R2, PT ;  /* 0x000000026500720c */ /* 0x000fe20003f06270 */
[----:B------:R-:W-:Y:S02]  /*d380*/  FMUL.FTZ R25, R25, c[0x0][0x2ec] ;  /* 0x0000bb0019197a20 */ /* 0x000fe40000410000 */
[----:B------:R-:W1:Y:S01]  /*d390*/  MUFU.TANH R235, R235 ;  /* 0x000000eb00eb7308 */ /* 0x000e620000002400 */
[----:B------:R-:W-:Y:S01]  /*d3a0*/  FMUL.FTZ R26, R26, c[0x0][0x2ec] ;  /* 0x0000bb001a1a7a20 */ /* 0x000fe20000410000 */
[----:B------:R-:W-:-:S02]  /*d3b0*/  ISETP.GE.AND P2, PT, R101, R3, PT ;  /* 0x000000036500720c */ /* 0x000fc40003f46270 */
[----:B------:R-:W-:Y:S01]  /*d3c0*/  @P4 LOP3.LUT R0, R0, 0x1, RZ, 0xfc, !PT ;  /* 0x0000000100004812 */ /* 0x000fe200078efcff */
[----:B------:R-:W-:Y:S01]  /*d3d0*/  FMUL.FTZ R8, R8, c[0x0][0x2ec] ;  /* 0x0000bb0008087a20 */ /* 0x000fe20000410000 */
[----:B------:R-:W-:Y:S02]  /*d3e0*/  ISETP.GE.AND P4, PT, R72, R2, PT ;  /* 0x000000024800720c */ /* 0x000fe40003f86270 */
[----:B------:R-:W2:Y:S01]  /*d3f0*/  MUFU.TANH R199, R28 ;  /* 0x0000001c00c77308 */ /* 0x000ea20000002400 */
[----:B------:R-:W-:-:S04]  /*d400*/  LOP3.LUT R0, R0, 0xfffffffd, RZ, 0xc0, !PT ;  /* 0xfffffffd00007812 */ /* 0x000fc800078ec0ff */
[----:B------:R-:W-:Y:S02]  /*d410*/  @P1 LOP3.LUT R0, R0, 0x2, RZ, 0xfc, !PT ;  /* 0x0000000200001812 */ /* 0x000fe400078efcff */
[----:B------:R-:W-:Y:S01]  /*d420*/  ISETP.GE.AND P1, PT, R70, R2, PT ;  /* 0x000000024600720c */ /* 0x000fe20003f26270 */
[----:B------:R-:W-:Y:S01]  /*d430*/  MUFU.TANH R130, R29 ;  /* 0x0000001d00827308 */ /* 0x000fe20000002400 */
[----:B-1----:R-:W-:-:S05]  /*d440*/  FFMA.FTZ R235, R52, UR4, R235 ;  /* 0x0000000434eb7c23 */ /* 0x002fca00080100eb */
[----:B------:R-:W-:Y:S02]  /*d450*/  FSEL R238, R235, -INF , !P4 ;  /* 0xff800000ebee7808 */ /* 0x000fe40006000000 */
[----:B------:R-:W1:Y:S01]  /*d460*/  MUFU.TANH R127, R30 ;  /* 0x0000001e007f7308 */ /* 0x000e620000002400 */
[----:B------:R-:W-:Y:S01]  /*d470*/  ISETP.GE.AND P4, PT, R66, R2, PT ;  /* 0x000000024200720c */ /* 0x000fe20003f86270 */
[----:B--2---:R-:W-:-:S06]  /*d480*/  FFMA.FTZ R195, R42, UR4, R199 ;  /* 0x000000042ac37c23 */ /* 0x004fcc00080100c7 */
[----:B------:R2:W-:Y:S08]  /*d490*/  MUFU.TANH R176, R31 ;  /* 0x0000001f00b07308 */ /* 0x0005f00000002400 */
[----:B------:R-:W3:Y:S01]  /*d4a0*/  I2F R71, R72 ;  /* 0x0000004800477306 */ /* 0x000ee20000201400 */
[----:B-1----:R-:W-:Y:S01]  /*d4b0*/  FFMA.FTZ R127, R42, UR4, R127 ;  /* 0x000000042a7f7c23 */ /* 0x002fe2000801007f */
[----:B--2---:R-:W1:Y:S06]  /*d4c0*/  LDSM.16.M88.4 R28, [R166+0x4000] ;  /* 0x00400000a61c783b */ /* 0x004e6c0000000200 */
[----:B------:R-:W-:Y:S01]  /*d4d0*/  I2F R69, R70 ;  /* 0x0000004600457306 */ /* 0x000fe20000201400 */
[----:B---3--:R-:W-:-:S07]  /*d4e0*/  FFMA.FTZ R196, R71, UR4, R196 ;  /* 0x0000000447c47c23 */ /* 0x008fce00080100c4 */
[----:B------:R-:W-:Y:S08]  /*d4f0*/  MUFU.TANH R198, R198 ;  /* 0x000000c600c67308 */ /* 0x000ff00000002400 */
[----:B------:R2:W3:Y:S08]  /*d500*/  I2F R53, R74 ;  /* 0x0000004a00357306 */ /* 0x0004f00000201400 */
[----:B------:R4:W-:Y:S01]  /*d510*/  I2F R51, R70 ;  /* 0x0000004600337306 */ /* 0x0009e20000201400 */
[----:B--2---:R-:W-:-:S07]  /*d520*/  FFMA.FTZ R74, R76, UR4, R229 ;  /* 0x000000044c4a7c23 */ /* 0x004fce00080100e5 */
[----:B------:R-:W2:Y:S01]  /*d530*/  MUFU.TANH R190, R190 ;  /* 0x000000be00be7308 */ /* 0x000ea20000002400 */
[----:B---3--:R-:W-:Y:S01]  /*d540*/  FFMA.FTZ R53, R53, UR4, R200 ;  /* 0x0000000435357c23 */ /* 0x008fe200080100c8 */
[----:B------:R-:W-:Y:S02]  /*d550*/  FSEL R74, R74, -INF , !P3 ;  /* 0xff8000004a4a7808 */ /* 0x000fe40005800000 */
[----:B------:R-:W-:Y:S01]  /*d560*/  ISETP.GE.AND P3, PT, R70, R3, PT ;  /* 0x000000034600720c */ /* 0x000fe20003f66270 */
[----:B----4-:R-:W-:-:S03]  /*d570*/  FFMA.FTZ R70, R73, UR4, R216 ;  /* 0x0000000449467c23 */ /* 0x010fc600080100d8 */
[----:B------:R-:W-:Y:S02]  /*d580*/  I2F R65, R66 ;  /* 0x0000004200417306 */ /* 0x000fe40000201400 */
[----:B------:R-:W-:Y:S02]  /*d590*/  FSEL R70, R70, -INF , !P6 ;  /* 0xff80000046467808 */ /* 0x000fe40007000000 */
[----:B------:R-:W-:-:S04]  /*d5a0*/  ISETP.GE.AND P6, PT, R66, R3, PT ;  /* 0x000000034200720c */ /* 0x000fc80003fc6270 */
[----:B------:R3:W-:Y:S01]  /*d5b0*/  I2F R45, R66 ;  /* 0x00000042002d7306 */ /* 0x0007e20000201400 */
[----:B--2---:R-:W-:-:S05]  /*d5c0*/  FFMA.FTZ R190, R61, UR4, R190 ;  /* 0x000000043dbe7c23 */ /* 0x004fca00080100be */
[----:B------:R-:W-:Y:S02]  /*d5d0*/  FSEL R190, R190, -INF , !P5 ;  /* 0xff800000bebe7808 */ /* 0x000fe40006800000 */
[----:B------:R-:W-:Y:S01]  /*d5e0*/  I2F R67, R68 ;  /* 0x0000004400437306 */ /* 0x000fe20000201400 */
[-C--:B------:R-:W-:Y:S02]  /*d5f0*/  ISETP.GE.AND P5, PT, R72, R3.reuse, PT ;  /* 0x000000034800720c */ /* 0x080fe40003fa6270 */
[----:B------:R-:W-:Y:S02]  /*d600*/  IADD3 R72, R47, 0xf8, RZ ;  /* 0x000000f82f487810 */ /* 0x000fe40007ffe0ff */
[----:B------:R-:W-:Y:S02]  /*d610*/  FSEL R52, R196, -INF , !P5 ;  /* 0xff800000c4347808 */ /* 0x000fe40006800000 */
[----:B------:R-:W-:Y:S01]  /*d620*/  ISETP.GE.AND P5, PT, R64, R3, PT ;  /* 0x000000034000720c */ /* 0x000fe20003fa6270 */
[----:B------:R-:W2:Y:S01]  /*d630*/  MUFU.TANH R202, R202 ;  /* 0x000000ca00ca7308 */ /* 0x000ea20000002400 */
[----:B---3--:R-:W-:-:S05]  /*d640*/  FFMA.FTZ R66, R69, UR4, R198 ;  /* 0x0000000445427c23 */ /* 0x008fca00080100c6 */
[----:B------:R-:W-:Y:S02]  /*d650*/  FSEL R66, R66, -INF , !P3 ;  /* 0xff80000042427808 */ /* 0x000fe40005800000 */
[----:B------:R-:W-:Y:S01]  /*d660*/  I2F R44, R64 ;  /* 0x00000040002c7306 */ /* 0x000fe20000201400 */
[----:B------:R-:W-:-:S07]  /*d670*/  ISETP.GE.AND P3, PT, R64, R2, PT ;  /* 0x000000024000720c */ /* 0x000fce0003f66270 */
[----:B------:R-:W3:Y:S01]  /*d680*/  MUFU.TANH R237, R237 ;  /* 0x000000ed00ed7308 */ /* 0x000ee20000002400 */
[----:B--2---:R-:W-:-:S07]  /*d690*/  FFMA.FTZ R202, R67, UR4, R202 ;  /* 0x0000000443ca7c23 */ /* 0x004fce00080100ca */
[----:B------:R-:W-:Y:S08]  /*d6a0*/  MUFU.TANH R182, R20 ;  /* 0x0000001400b67308 */ /* 0x000ff00000002400 */
[----:B------:R-:W2:Y:S01]  /*d6b0*/  MUFU.TANH R71, R21 ;  /* 0x0000001500477308 */ /* 0x000ea20000002400 */
[----:B---3--:R-:W-:-:S05]  /*d6c0*/  FFMA.FTZ R44, R44, UR4, R237 ;  /* 0x000000042c2c7c23 */ /* 0x008fca00080100ed */
[----:B------:R-:W-:Y:S01]  /*d6d0*/  FSEL R234, R44, -INF , !P3 ;  /* 0xff8000002cea7808 */ /* 0x000fe20005800000 */
[----:B------:R-:W-:Y:S01]  /*d6e0*/  FMUL.FTZ R44, R27, c[0x0][0x2ec] ;  /* 0x0000bb001b2c7a20 */ /* 0x000fe20000410000 */
[----:B------:R3:W-:Y:S01]  /*d6f0*/  MUFU.TANH R69, R22 ;  /* 0x0000001600457308 */ /* 0x0007e20000002400 */
[----:B------:R-:W-:-:S07]  /*d700*/  ISETP.GE.AND P3, PT, R82, R2, PT ;  /* 0x000000025200720c */ /* 0x000fce0003f66270 */
[----:B------:R-:W4:Y:S01]  /*d710*/  MUFU.TANH R206, R206 ;  /* 0x000000ce00ce7308 */ /* 0x000f220000002400 */
[----:B--2---:R-:W-:Y:S01]  /*d720*/  FFMA.FTZ R71, R162, UR4, R71 ;  /* 0x00000004a2477c23 */ /* 0x004fe20008010047 */
[----:B---3--:R-:W2:Y:S06]  /*d730*/  LDSM.16.M88.4 R20, [R165+0x3000] ;  /* 0x00300000a514783b */ /* 0x008eac0000000200 */
[----:B------:R-:W-:Y:S01]  /*d740*/  MUFU.TANH R222, R222 ;  /* 0x000000de00de7308 */ /* 0x000fe20000002400 */
[----:B----4-:R-:W-:-:S07]  /*d750*/  FFMA.FTZ R51, R51, UR4, R206 ;  /* 0x0000000433337c23 */ /* 0x010fce00080100ce */
[----:B------:R-:W3:Y:S01]  /*d760*/  MUFU.TANH R220, R220 ;  /* 0x000000dc00dc7308 */ /* 0x000ee20000002400 */
[----:B------:R-:W-:Y:S02]  /*d770*/  FSEL R240, R51, -INF , !P1 ;  /* 0xff80000033f07808 */ /* 0x000fe40004800000 */
[----:B------:R-:W-:-:S05]  /*d780*/  ISETP.GE.AND P1, PT, R81, R2, PT ;  /* 0x000000025100720c */ /* 0x000fca0003f26270 */
[----:B------:R1:W4:Y:S08]  /*d790*/  MUFU.TANH R67, R16 ;  /* 0x0000001000437308 */ /* 0x0003300000002400 */
[----:B------:R2:W-:Y:S01]  /*d7a0*/  I2F R63, R64 ;  /* 0x00000040003f7306 */ /* 0x0005e20000201400 */
[----:B---3--:R-:W-:-:S05]  /*d7b0*/  FFMA.FTZ R220, R45, UR4, R220 ;  /* 0x000000042ddc7c23 */ /* 0x008fca00080100dc */
[----:B------:R-:W-:Y:S01]  /*d7c0*/  FSEL R236, R220, -INF , !P4 ;  /* 0xff800000dcec7808 */ /* 0x000fe20006000000 */
[----:B-1----:R-:W-:Y:S01]  /*d7d0*/  HMMA.16816.F32.BF16 R16, R12, R28, RZ ;  /* 0x0000001c0c10723c */ /* 0x002fe200000418ff */
[----:B------:R-:W1:Y:S01]  /*d7e0*/  MUFU.TANH R45, R24 ;  /* 0x00000018002d7308 */ /* 0x000e620000002400 */
[----:B------:R-:W-:Y:S01]  /*d7f0*/  ISETP.GE.AND P4, PT, R85, R3, PT ;  /* 0x000000035500720c */ /* 0x000fe20003f86270 */
[----:B----4-:R-:W-:Y:S01]  /*d800*/  FFMA.FTZ R67, R162, UR4, R67 ;  /* 0x00000004a2437c23 */ /* 0x010fe20008010043 */
[----:B------:R-:W-:Y:S01]  /*d810*/  IADD3 R162, R165, 0xc00, RZ ;  /* 0x00000c00a5a27810 */ /* 0x000fe20007ffe0ff */
[----:B--2---:R-:W-:-:S04]  /*d820*/  FFMA.FTZ R64, R65, UR4, R222 ;  /* 0x0000000441407c23 */ /* 0x004fc800080100de */
[----:B------:R-:W2:Y:S01]  /*d830*/  MUFU.TANH R206, R25 ;  /* 0x0000001900ce7308 */ /* 0x000ea20000002400 */
[----:B------:R-:W-:Y:S01]  /*d840*/  HMMA.16816.F32.BF16 R28, R12, R30, RZ ;  /* 0x0000001e0c1c723c */ /* 0x000fe200000418ff */
[----:B------:R-:W-:Y:S02]  /*d850*/  FSEL R64, R64, -INF , !P6 ;  /* 0xff80000040407808 */ /* 0x000fe40007000000 */
[----:B------:R-:W-:-:S04]  /*d860*/  ISETP.GE.AND P6, PT, R81, R3, PT ;  /* 0x000000035100720c */ /* 0x000fc80003fc6270 */
[----:B------:R3:W4:Y:S01]  /*d870*/  MUFU.TANH R65, R26 ;  /* 0x0000001a00417308 */ /* 0x0007220000002400 */
[----:B-1----:R-:W-:-:S06]  /*d880*/  FFMA.FTZ R45, R124, UR4, R45 ;  /* 0x000000047c2d7c23 */ /* 0x002fcc000801002d */
[----:B------:R-:W-:Y:S01]  /*d890*/  HMMA.16816.F32.BF16 R16, R4, R20, R16 ;  /* 0x000000140410723c */ /* 0x000fe20000041810 */
[----:B------:R-:W1:Y:S01]  /*d8a0*/  MUFU.TANH R204, R204 ;  /* 0x000000cc00cc7308 */ /* 0x000e620000002400 */
[----:B--2---:R-:W-:-:S05]  /*d8b0*/  FFMA.FTZ R206, R157, UR4, R206 ;  /* 0x000000049dce7c23 */ /* 0x004fca00080100ce */
[----:B------:R-:W-:Y:S01]  /*d8c0*/  FMUL.FTZ R20, R10, c[0x0][0x2ec] ;  /* 0x0000bb000a147a20 */ /* 0x000fe20000410000 */
[----:B---3--:R-:W2:Y:S01]  /*d8d0*/  LDSM.16.M88.4 R24, [R166+0x4400] ;  /* 0x00440000a618783b */ /* 0x008ea20000000200 */
[----:B------:R-:W3:Y:S01]  /*d8e0*/  I2F R54, R101 ;  /* 0x0000006500367306 */ /* 0x000ee20000201400 */
[----:B------:R-:W-:Y:S01]  /*d8f0*/  HMMA.16816.F32.BF16 R28, R4, R22, R28 ;  /* 0x00000016041c723c */ /* 0x000fe2000004181c */
[----:B----4-:R-:W-:Y:S02]  /*d900*/  FFMA.FTZ R124, R124, UR4, R65 ;  /* 0x000000047c7c7c23 */ /* 0x010fe40008010041 */
[----:B-1----:R-:W-:-:S04]  /*d910*/  FFMA.FTZ R63, R63, UR4, R204 ;  /* 0x000000043f3f7c23 */ /* 0x002fc800080100cc */
[----:B------:R-:W1:Y:S07]  /*d920*/  I2F R58, R59 ;  /* 0x0000003b003a7306 */ /* 0x000e6e0000201400 */
[----:B------:R-:W-:Y:S01]  /*d930*/  FMUL.FTZ R16, R16, c[0x0][0x2ec] ;  /* 0x0000bb0010107a20 */ /* 0x000fe20000410000 */
[----:B------:R-:W4:Y:S01]  /*d940*/  I2F R75, R101 ;  /* 0x00000065004b7306 */ /* 0x000f220000201400 */
[----:B---3--:R-:W-:Y:S02]  /*d950*/  FFMA.FTZ R132, R54, UR4, R227 ;  /* 0x0000000436847c23 */ /* 0x008fe400080100e3 */
[----:B------:R-:W-:-:S02]  /*d960*/  FMUL.FTZ R17, R17, c[0x0][0x2ec] ;  /* 0x0000bb0011117a20 */ /* 0x000fc40000410000 */
[----:B------:R-:W-:Y:S01]  /*d970*/  FMUL.FTZ R18, R18, c[0x0][0x2ec] ;  /* 0x0000bb0012127a20 */ /* 0x000fe20000410000 */
[----:B------:R-:W-:Y:S02]  /*d980*/  FSEL R132, R132, -INF , !P0 ;  /* 0xff80000084847808 */ /* 0x000fe40004000000 */
[----:B------:R-:W3:Y:S01]  /*d990*/  I2F R57, R81 ;  /* 0x0000005100397306 */ /* 0x000ee20000201400 */
[----:B-1----:R-:W-:Y:S01]  /*d9a0*/  FFMA.FTZ R232, R58, UR4, R251 ;  /* 0x000000043ae87c23 */ /* 0x002fe200080100fb */
[----:B------:R-:W-:Y:S01]  /*d9b0*/  FSEL R58, R63, -INF , !P5 ;  /* 0xff8000003f3a7808 */ /* 0x000fe20006800000 */
[----:B------:R-:W-:Y:S01]  /*d9c0*/  FMUL.FTZ R28, R28, c[0x0][0x2ec] ;  /* 0x0000bb001c1c7a20 */ /* 0x000fe20000410000 */
[----:B------:R-:W-:Y:S01]  /*d9d0*/  ISETP.GE.AND P5, PT, R82, R3, PT ;  /* 0x000000035200720c */ /* 0x000fe20003fa6270 */
[----:B------:R-:W-:Y:S01]  /*d9e0*/  FMUL.FTZ R29, R29, c[0x0][0x2ec] ;  /* 0x0000bb001d1d7a20 */ /* 0x000fe20000410000 */
[----:B------:R-:W-:Y:S01]  /*d9f0*/  LOP3.LUT P0, RZ, R0, 0x1, RZ, 0xc0, !PT ;  /* 0x0000000100ff7812 */ /* 0x000fe2000780c0ff */
[----:B------:R-:W-:Y:S01]  /*da00*/  FMUL.FTZ R30, R30, c[0x0][0x2ec] ;  /* 0x0000bb001e1e7a20 */ /* 0x000fe20000410000 */
[----:B------:R-:W-:Y:S01]  /*da10*/  I2F R50, R68 ;  /* 0x0000004400327306 */ /* 0x000fe20000201400 */
[----:B----4-:R-:W-:Y:S01]  /*da20*/  FFMA.FTZ R188, R75, UR4, R188 ;  /* 0x000000044bbc7c23 */ /* 0x010fe200080100bc */
[----:B------:R-:W-:Y:S01]  /*da30*/  FSEL R194, R53, -INF , !P0 ;  /* 0xff80000035c27808 */ /* 0x000fe20004000000 */
[----:B------:R-:W-:Y:S01]  /*da40*/  FMUL.FTZ R31, R31, c[0x0][0x2ec] ;  /* 0x0000bb001f1f7a20 */ /* 0x000fe20000410000 */
[----:B------:R-:W-:-:S02]  /*da50*/  ISETP.GE.AND P0, PT, R68, R2, PT ;  /* 0x000000024400720c */ /* 0x000fc40003f06270 */
[----:B------:R-:W-:Y:S02]  /*da60*/  FSEL R54, R188, -INF , !P2 ;  /* 0xff800000bc367808 */ /* 0x000fe40005000000 */
[----:B------:R-:W1:Y:S01]  /*da70*/  MUFU.TANH R231, R231 ;  /* 0x000000e700e77308 */ /* 0x000e620000002400 */
[----:B---3--:R-:W-:Y:S01]  /*da80*/  FFMA.FTZ R57, R57, UR4, R228 ;  /* 0x0000000439397c23 */ /* 0x008fe200080100e4 */
[----:B------:R-:W-:Y:S01]  /*da90*/  ISETP.GE.AND P2, PT, R68, R3, PT ;  /* 0x000000034400720c */ /* 0x000fe20003f46270 */
[----:B------:R-:W-:Y:S01]  /*daa0*/  FMUL.FTZ R228, R9, c[0x0][0x2ec] ;  /* 0x0000bb0009e47a20 */ /* 0x000fe20000410000 */
[----:B------:R-:W-:Y:S02]  /*dab0*/  IADD3 R75, R47, 0xf9, RZ ;  /* 0x000000f92f4b7810 */ /* 0x000fe40007ffe0ff */
[----:B------:R-:W-:Y:S02]  /*dac0*/  FSEL R230, R57, -INF , !P1 ;  /* 0xff80000039e67808 */ /* 0x000fe40004800000 */
[----:B------:R-:W3:Y:S01]  /*dad0*/  I2F R60, R59 ;  /* 0x0000003b003c7306 */ /* 0x000ee20000201400 */
[----:B------:R-:W-:-:S07]  /*dae0*/  ISETP.GE.AND P1, PT, R98, R2, PT ;  /* 0x000000026200720c */ /* 0x000fce0003f26270 */
[----:B------:R-:W4:Y:S01]  /*daf0*/  I2F R79, R81 ;  /* 0x00000051004f7306 */ /* 0x000f220000201400 */
[----:B-1----:R-:W-:Y:S01]  /*db00*/  FFMA.FTZ R200, R50, UR4, R231 ;  /* 0x0000000432c87c23 */ /* 0x002fe200080100e7 */
[----:B------:R-:W-:Y:S02]  /*db10*/  FSEL R50, R202, -INF , !P2 ;  /* 0xff800000ca327808 */ /* 0x000fe40005000000 */
[C---:B------:R-:W-:Y:S02]  /*db20*/  ISETP.GE.AND P2, PT, R59.reuse, R3, PT ;  /* 0x000000033b00720c */ /* 0x040fe40003f46270 */
[----:B------:R-:W-:Y:S02]  /*db30*/  FSEL R200, R200, -INF , !P0 ;  /* 0xff800000c8c87808 */ /* 0x000fe40004000000 */
[----:B------:R-:W1:Y:S01]  /*db40*/  I2F R83, R82 ;  /* 0x0000005200537306 */ /* 0x000e620000201400 */
[----:B---3--:R-:W-:Y:S01]  /*db50*/  FFMA.FTZ R60, R60, UR4, R241 ;  /* 0x000000043c3c7c23 */ /* 0x008fe200080100f1 */
[----:B------:R-:W-:-:S04]  /*db60*/  ISETP.GE.AND P0, PT, R59, R2, PT ;  /* 0x000000023b00720c */ /* 0x000fc80003f06270 */
[----:B------:R-:W-:Y:S02]  /*db70*/  FSEL R60, R60, -INF , !P2 ;  /* 0xff8000003c3c7808 */ /* 0x000fe40005000000 */
[----:B------:R-:W3:Y:S01]  /*db80*/  I2F R86, R91 ;  /* 0x0000005b00567306 */ /* 0x000ee20000201400 */
[----:B----4-:R-:W-:Y:S01]  /*db90*/  FFMA.FTZ R68, R79, UR4, R218 ;  /* 0x000000044f447c23 */ /* 0x010fe200080100da */
[-C--:B------:R-:W-:Y:S02]  /*dba0*/  ISETP.GE.AND P2, PT, R91, R2.reuse, PT ;  /* 0x000000025b00720c */ /* 0x080fe40003f46270 */
[----:B------:R-:W-:Y:S02]  /*dbb0*/  FSEL R232, R232, -INF , !P0 ;  /* 0xff800000e8e87808 */ /* 0x000fe40004000000 */
[----:B------:R-:W-:Y:S02]  /*dbc0*/  FSEL R68, R68, -INF , !P6 ;  /* 0xff80000044447808 */ /* 0x000fe40007000000 */
[----:B------:R-:W4:Y:S01]  /*dbd0*/  I2F R84, R82 ;  /* 0x0000005200547306 */ /* 0x000f220000201400 */
[----:B-1----:R-:W-:Y:S01]  /*dbe0*/  FFMA.FTZ R226, R83, UR4, R226 ;  /* 0x0000000453e27c23 */ /* 0x002fe200080100e2 */
[----:B------:R-:W-:-:S02]  /*dbf0*/  ISETP.GE.AND P0, PT, R85, R2, PT ;  /* 0x000000025500720c */ /* 0x000fc40003f06270 */
[----:B------:R-:W-:Y:S02]  /*dc00*/  ISETP.GE.AND P6, PT, R91, R3, PT ;  /* 0x000000035b00720c */ /* 0x000fe40003fc6270 */
[----:B------:R-:W-:Y:S02]  /*dc10*/  FSEL R226, R226, -INF , !P3 ;  /* 0xff800000e2e27808 */ /* 0x000fe40005800000 */
[----:B------:R-:W1:Y:S01]  /*dc20*/  I2F R56, R85 ;  /* 0x0000005500387306 */ /* 0x000e620000201400 */
[----:B---3--:R-:W-:Y:S01]  /*dc30*/  FFMA.FTZ R220, R86, UR4, R245 ;  /* 0x0000000456dc7c23 */ /* 0x008fe200080100f5 */
[----:B------:R-:W-:-:S04]  /*dc40*/  ISETP.GE.AND P3, PT, R89, R2, PT ;  /* 0x000000025900720c */ /* 0x000fc80003f66270 */
[----:B------:R-:W-:Y:S02]  /*dc50*/  FSEL R220, R220, -INF , !P2 ;  /* 0xff800000dcdc7808 */ /* 0x000fe40005000000 */
[----:B------:R-:W3:Y:S01]  /*dc60*/  I2F R90, R91 ;  /* 0x0000005b005a7306 */ /* 0x000ee20000201400 */
[----:B----4-:R-:W-:Y:S01]  /*dc70*/  FFMA.FTZ R51, R84, UR4, R249 ;  /* 0x0000000454337c23 */ /* 0x010fe200080100f9 */
[----:B------:R-:W-:-:S04]  /*dc80*/  ISETP.GE.AND P2, PT, R100, R2, PT ;  /* 0x000000026400720c */ /* 0x000fc80003f46270 */
[----:B------:R-:W-:Y:S02]  /*dc90*/  FSEL R51, R51, -INF , !P5 ;  /* 0xff80000033337808 */ /* 0x000fe40006800000 */
[----:B------:R4:W2:Y:S01]  /*dca0*/  MUFU.TANH R128, R36 ;  /* 0x0000002400807308 */ /* 0x0008a20000002400 */
[----:B-1----:R-:W-:Y:S01]  /*dcb0*/  FFMA.FTZ R56, R56, UR4, R233 ;  /* 0x0000000438387c23 */ /* 0x002fe200080100e9 */
[----:B------:R-:W-:-:S04]  /*dcc0*/  ISETP.GE.AND P5, PT, R89, R3, PT ;  /* 0x000000035900720c */ /* 0x000fc80003fa6270 */
[----:B------:R-:W-:Y:S02]  /*dcd0*/  FSEL R56, R56, -INF , !P4 ;  /* 0xff80000038387808 */ /* 0x000fe40006000000 */
[----:B------:R1:W-:Y:S01]  /*dce0*/  MUFU.TANH R82, R8 ;  /* 0x0000000800527308 */ /* 0x0003e20000002400 */
[----:B---3--:R-:W-:Y:S01]  /*dcf0*/  FFMA.FTZ R53, R90, UR4, R221 ;  /* 0x000000045a357c23 */ /* 0x008fe200080100dd */
[----:B------:R-:W-:-:S04]  /*dd00*/  ISETP.GE.AND P4, PT, R98, R3, PT ;  /* 0x000000036200720c */ /* 0x000fc80003f86270 */
[----:B------:R-:W-:Y:S01]  /*dd10*/  FSEL R53, R53, -INF , !P6 ;  /* 0xff80000035357808 */ /* 0x000fe20007000000 */
[----:B----4-:R-:W-:Y:S01]  /*dd20*/  FMUL.FTZ R36, R11, c[0x0][0x2ec] ;  /* 0x0000bb000b247a20 */ /* 0x010fe20000410000 */
[----:B------:R-:W-:Y:S01]  /*dd30*/  I2F R87, R85 ;  /* 0x0000005500577306 */ /* 0x000fe20000201400 */
[----:B------:R-:W-:Y:S01]  /*dd40*/  ISETP.GE.AND P6, PT, R96, R3, PT ;  /* 0x000000036000720c */ /* 0x000fe20003fc6270 */
[----:B--2---:R-:W-:Y:S01]  /*dd50*/  FFMA.FTZ R128, R161, UR4, R128 ;  /* 0x00000004a1807c23 */ /* 0x004fe20008010080 */
[----:B-1----:R-:W1:Y:S05]  /*dd60*/  LDSM.16.M88.4 R8, [R165+0x3400] ;  /* 0x00340000a508783b */ /* 0x002e6a0000000200 */
[----:B------:R-:W2:Y:S08]  /*dd70*/  MUFU.TANH R247, R247 ;  /* 0x000000f700f77308 */ /* 0x000eb00000002400 */
[----:B------:R-:W-:Y:S08]  /*dd80*/  I2F R94, R89 ;  /* 0x00000059005e7306 */ /* 0x000ff00000201400 */
[----:B------:R-:W3:Y:S01]  /*dd90*/  I2F R105, R100 ;  /* 0x0000006400697306 */ /* 0x000ee20000201400 */
[----:B--2---:R-:W-:-:S05]  /*dda0*/  FFMA.FTZ R87, R87, UR4, R247 ;  /* 0x0000000457577c23 */ /* 0x004fca00080100f7 */
[----:B------:R-:W-:Y:S02]  /*ddb0*/  FSEL R222, R87, -INF , !P0 ;  /* 0xff80000057de7808 */ /* 0x000fe40004000000 */
[----:B------:R-:W2:Y:S01]  /*ddc0*/  MUFU.TANH R239, R239 ;  /* 0x000000ef00ef7308 */ /* 0x000ea20000002400 */
[----:B------:R-:W-:-:S07]  /*ddd0*/  ISETP.GE.AND P0, PT, R96, R2, PT ;  /* 0x000000026000720c */ /* 0x000fce0003f06270 */
[----:B------:R-:W4:Y:S01]  /*dde0*/  I2F R88, R89 ;  /* 0x0000005900587306 */ /* 0x000f220000201400 */
[----:B---3--:R-:W-:Y:S01]  /*ddf0*/  FFMA.FTZ R105, R105, UR4, R205 ;  /* 0x0000000469697c23 */ /* 0x008fe200080100cd */
[----:B------:R-:W-:-:S04]  /*de00*/  IADD3 R205, R47, 0x91, RZ ;  /* 0x000000912fcd7810 */ /* 0x000fc80007ffe0ff */
[----:B------:R-:W-:Y:S02]  /*de10*/  FSEL R202, R105, -INF , !P2 ;  /* 0xff80000069ca7808 */ /* 0x000fe40005000000 */
[----:B------:R-:W3:Y:S01]  /*de20*/  I2F R97, R98 ;  /* 0x0000006200617306 */ /* 0x000ee20000201400 */
[----:B--2---:R-:W-:Y:S01]  /*de30*/  FFMA.FTZ R94, R94, UR4, R239 ;  /* 0x000000045e5e7c23 */ /* 0x004fe200080100ef */
[----:B------:R-:W-:-:S04]  /*de40*/  ISETP.GE.AND P2, PT, R205, R2, PT ;  /* 0x00000002cd00720c */ /* 0x000fc80003f46270 */
[----:B------:R-:W-:Y:S02]  /*de50*/  FSEL R218, R94, -INF , !P3 ;  /* 0xff8000005eda7808 */ /* 0x000fe40005800000 */
[----:B------:R-:W2:Y:S01]  /*de60*/  I2F R92, R96 ;  /* 0x00000060005c7306 */ /* 0x000ea20000201400 */
[----:B----4-:R-:W-:Y:S01]  /*de70*/  FFMA.FTZ R41, R88, UR4, R41 ;  /* 0x0000000458297c23 */ /* 0x010fe20008010029 */
[----:B------:R-:W-:Y:S02]  /*de80*/  ISETP.GE.AND P3, PT, R110, R2, PT ;  /* 0x000000026e00720c */ /* 0x000fe40003f66270 */
[----:B------:R-:W-:Y:S02]  /*de90*/  FSEL R192, R192, -INF , !P2 ;  /* 0xff800000c0c07808 */ /* 0x000fe40005000000 */
[----:B------:R-:W-:Y:S02]  /*dea0*/  FSEL R57, R41, -INF , !P5 ;  /* 0xff80000029397808 */ /* 0x000fe40006800000 */
[----:B------:R-:W4:Y:S01]  /*deb0*/  I2F R99, R100 ;  /* 0x0000006400637306 */ /* 0x000f220000201400 */
[----:B---3--:R-:W-:Y:S01]  /*dec0*/  FFMA.FTZ R59, R97, UR4, R223 ;  /* 0x00000004613b7c23 */ /* 0x008fe200080100df */
[----:B------:R-:W-:-:S04]  /*ded0*/  ISETP.GE.AND P5, PT, R100, R3, PT ;  /* 0x000000036400720c */ /* 0x000fc80003fa6270 */
        /* <DEDUP_REMOVED lines=8> */
[----:B------:R-:W-:Y:S02]  /*df60*/  IADD3 R213, R47, 0xb1, RZ ;  /* 0x000000b12fd57810 */ /* 0x000fe40007ffe0ff */
[----:B------:R-:W-:Y:S02]  /*df70*/  FSEL R99, R99, -INF , !P5 ;  /* 0xff80000063637808 */ /* 0x000fe40006800000 */
[----:B------:R4:W-:Y:S01]  /*df80*/  MUFU.TANH R90, R20 ;  /* 0x00000014005a7308 */ /* 0x0009e20000002400 */
[----:B---3--:R-:W-:Y:S01]  /*df90*/  FFMA.FTZ R105, R109, UR4, R178 ;  /* 0x000000046d697c23 */ /* 0x008fe200080100b2 */
[----:B------:R-:W-:-:S04]  /*dfa0*/  LOP3.LUT P5, RZ, R0, 0x2, RZ, 0xc0, !PT ;  /* 0x0000000200ff7812 */ /* 0x000fc800078ac0ff */
[----:B------:R-:W-:Y:S02]  /*dfb0*/  FSEL R105, R105, -INF , !P4 ;  /* 0xff80000069697808 */ /* 0x000fe40006000000 */
[----:B------:R-:W3:Y:S01]  /*dfc0*/  I2F R111, R108 ;  /* 0x0000006c006f7306 */ /* 0x000ee20000201400 */
[----:B--2---:R-:W-:Y:S01]  /*dfd0*/  FFMA.FTZ R106, R106, UR4, R201 ;  /* 0x000000046a6a7c23 */ /* 0x004fe200080100c9 */
[----:B------:R-:W-:Y:S02]  /*dfe0*/  IADD3 R201, R47, 0x98, RZ ;  /* 0x000000982fc97810 */ /* 0x000fe40007ffe0ff */
[----:B------:R-:W-:Y:S02]  /*dff0*/  FSEL R84, R78, -INF , !P5 ;  /* 0xff8000004e547808 */ /* 0x000fe40006800000 */
[----:B------:R-:W-:Y:S01]  /*e000*/  FSEL R198, R106, -INF , !P3 ;  /* 0xff8000006ac67808 */ /* 0x000fe20005800000 */
[----:B----4-:R-:W-:Y:S01]  /*e010*/  HMMA.16816.F32.BF16 R20, R12, R24, RZ ;  /* 0x000000180c14723c */ /* 0x010fe200000418ff */
[----:B------:R-:W2:Y:S01]  /*e020*/  I2F R107, R108 ;  /* 0x0000006c006b7306 */ /* 0x000ea20000201400 */
[----:B------:R-:W-:-:S02]  /*e030*/  ISETP.GE.AND P4, PT, R201, R3, PT ;  /* 0x00000003c900720c */ /* 0x000fc40003f86270 */
[----:B------:R-:W-:Y:S02]  /*e040*/  ISETP.GE.AND P3, PT, R201, R2, PT ;  /* 0x00000002c900720c */ /* 0x000fe40003f66270 */
[----:B------:R-:W-:Y:S01]  /*e050*/  IADD3 R201, R47, 0x99, RZ ;  /* 0x000000992fc97810 */ /* 0x000fe20007ffe0ff */
[----:B---3--:R-:W-:Y:S02]  /*e060*/  FFMA.FTZ R111, R111, UR4, R197 ;  /* 0x000000046f6f7c23 */ /* 0x008fe400080100c5 */
[----:B------:R3:W4:Y:S01]  /*e070*/  I2F R95, R96 ;  /* 0x00000060005f7306 */ /* 0x0007220000201400 */
[----:B------:R-:W-:Y:S02]  /*e080*/  ISETP.GE.AND P5, PT, R201, R3, PT ;  /* 0x00000003c900720c */ /* 0x000fe40003fa6270 */
[----:B------:R-:W-:Y:S02]  /*e090*/  FSEL R195, R195, -INF , !P4 ;  /* 0xff800000c3c37808 */ /* 0x000fe40006000000 */
[----:B------:R-:W-:-:S02]  /*e0a0*/  P2R R24, PR, RZ, 0x20 ;  /* 0x00000020ff187803 */ /* 0x000fc40000000000 */
[----:B------:R-:W-:Y:S01]  /*e0b0*/  FSEL R196, R111, -INF , !P0 ;  /* 0xff8000006fc47808 */ /* 0x000fe20004000000 */
[----:B------:R-:W4:Y:S01]  /*e0c0*/  MUFU.TANH R102, R37 ;  /* 0x0000002500667308 */ /* 0x000f220000002400 */
[----:B--2---:R-:W-:Y:S01]  /*e0d0*/  FFMA.FTZ R107, R107, UR4, R203 ;  /* 0x000000046b6b7c23 */ /* 0x004fe200080100cb */
[----:B------:R-:W-:Y:S02]  /*e0e0*/  IADD3 R203, R47, 0xa0, RZ ;  /* 0x000000a02fcb7810 */ /* 0x000fe40007ffe0ff */
[----:B------:R-:W-:Y:S02]  /*e0f0*/  ISETP.NE.AND P4, PT, R24, RZ, PT ;  /* 0x000000ff1800720c */ /* 0x000fe40003f85270 */
[----:B------:R-:W-:Y:S01]  /*e100*/  ISETP.GE.AND P5, PT, R203, R3, PT ;  /* 0x00000003cb00720c */ /* 0x000fe20003fa6270 */
[----:B-1----:R-:W-:Y:S01]  /*e110*/  HMMA.16816.F32.BF16 R20, R4, R8, R20 ;  /* 0x000000080414723c */ /* 0x002fe20000041814 */
[----:B------:R-:W1:Y:S01]  /*e120*/  MUFU.TANH R76, R38 ;  /* 0x00000026004c7308 */ /* 0x000e620000002400 */
[----:B---3--:R-:W-:Y:S01]  /*e130*/  FMUL.FTZ R96, R19, c[0x0][0x2ec] ;  /* 0x0000bb0013607a20 */ /* 0x008fe20000410000 */
[----:B------:R-:W-:Y:S01]  /*e140*/  ISETP.GE.AND P0, PT, R203, R2, PT ;  /* 0x00000002cb00720c */ /* 0x000fe20003f06270 */
[----:B----4-:R-:W-:Y:S01]  /*e150*/  FFMA.FTZ R63, R95, UR4, R243 ;  /* 0x000000045f3f7c23 */ /* 0x010fe200080100f3 */
[----:B------:R-:W-:-:S02]  /*e160*/  IADD3 R203, R47, 0x99, RZ ;  /* 0x000000992fcb7810 */ /* 0x000fc40007ffe0ff */
[----:B------:R-:W-:Y:S02]  /*e170*/  FSEL R188, R127, -INF , !P3 ;  /* 0xff8000007fbc7808 */ /* 0x000fe40005800000 */
[----:B------:R-:W2:Y:S01]  /*e180*/  MUFU.TANH R80, R39 ;  /* 0x0000002700507308 */ /* 0x000ea20000002400 */
[----:B------:R-:W-:Y:S01]  /*e190*/  FSEL R63, R63, -INF , !P6 ;  /* 0xff8000003f3f7808 */ /* 0x000fe20007000000 */
[----:B------:R-:W-:Y:S01]  /*e1a0*/  FFMA.FTZ R102, R163, UR4, R102 ;  /* 0x00000004a3667c23 */ /* 0x000fe20008010066 */
[-C--:B------:R-:W-:Y:S02]  /*e1b0*/  ISETP.GE.AND P6, PT, R108, R3.reuse, PT ;  /* 0x000000036c00720c */ /* 0x080fe40003fc6270 */
[----:B------:R-:W-:Y:S02]  /*e1c0*/  ISETP.GE.AND P3, PT, R164, R3, PT ;  /* 0x00000003a400720c */ /* 0x000fe40003f66270 */
[----:B------:R-:W-:Y:S01]  /*e1d0*/  FSEL R109, R107, -INF , !P6 ;  /* 0xff8000006b6d7808 */ /* 0x000fe20007000000 */
[----:B------:R3:W-:Y:S01]  /*e1e0*/  MUFU.TANH R86, R36 ;  /* 0x0000002400567308 */ /* 0x0007e20000002400 */
[----:B------:R-:W-:Y:S01]  /*e1f0*/  ISETP.GE.AND P6, PT, R201, R2, PT ;  /* 0x00000002c900720c */ /* 0x000fe20003fc6270 */
[----:B-1----:R-:W-:Y:S01]  /*e200*/  FFMA.FTZ R76, R161, UR4, R76 ;  /* 0x00000004a14c7c23 */ /* 0x002fe2000801004c */
[----:B------:R-:W-:-:S02]  /*e210*/  IADD3 R201, R47, 0xa1, RZ ;  /* 0x000000a12fc97810 */ /* 0x000fc40007ffe0ff */
[----:B------:R-:W-:Y:S02]  /*e220*/  IADD3 R161, R165, 0x1000, RZ ;  /* 0x00001000a5a17810 */ /* 0x000fe40007ffe0ff */
[----:B------:R-:W-:Y:S01]  /*e230*/  FMUL.FTZ R20, R20, c[0x0][0x2ec] ;  /* 0x0000bb0014147a20 */ /* 0x000fe20000410000 */
[----:B------:R-:W-:Y:S01]  /*e240*/  MUFU.TANH R88, R16 ;  /* 0x0000001000587308 */ /* 0x000fe20000002400 */
[----:B------:R-:W-:Y:S01]  /*e250*/  FMUL.FTZ R21, R21, c[0x0][0x2ec] ;  /* 0x0000bb0015157a20 */ /* 0x000fe20000410000 */
[----:B------:R-:W-:Y:S01]  /*e260*/  ISETP.GE.AND P2, PT, R201, R2, PT ;  /* 0x00000002c900720c */ /* 0x000fe20003f46270 */
[----:B------:R-:W-:Y:S01]  /*e270*/  FMUL.FTZ R22, R22, c[0x0][0x2ec] ;  /* 0x0000bb0016167a20 */ /* 0x000fe20000410000 */
[----:B------:R-:W-:Y:S01]  /*e280*/  FSEL R178, R76, -INF , !P0 ;  /* 0xff8000004cb27808 */ /* 0x000fe20004000000 */
[----:B------:R-:W-:Y:S02]  /*e290*/  FMUL.FTZ R23, R23, c[0x0][0x2ec] ;  /* 0x0000bb0017177a20 */ /* 0x000fe40000410000 */
[----:B--2---:R-:W-:Y:S01]  /*e2a0*/  FFMA.FTZ R80, R163, UR4, R80 ;  /* 0x00000004a3507c23 */ /* 0x004fe20008010050 */
[----:B------:R-:W-:Y:S01]  /*e2b0*/  MUFU.TANH R94, R17 ;  /* 0x00000011005e7308 */ /* 0x000fe20000002400 */
[----:B---3--:R-:W-:Y:S01]  /*e2c0*/  HMMA.16816.F32.BF16 R36, R12, R26, RZ ;  /* 0x0000001a0c24723c */ /* 0x008fe200000418ff */
[----:B------:R-:W-:Y:S01]  /*e2d0*/  LDSM.16.M88.4 R24, [R166+0x4c00] ;  /* 0x004c0000a618783b */ /* 0x000fe20000000200 */
[----:B------:R-:W-:-:S05]  /*e2e0*/  IADD3 R163, R165, 0x800, RZ ;  /* 0x00000800a5a37810 */ /* 0x000fca0007ffe0ff */
[----:B------:R1:W-:Y:S08]  /*e2f0*/  MUFU.TANH R92, R18 ;  /* 0x00000012005c7308 */ /* 0x0003f00000002400 */
[----:B------:R-:W2:Y:S01]  /*e300*/  I2F R93, R98 ;  /* 0x00000062005d7306 */ /* 0x000ea20000201400 */
[----:B-1----:R-:W1:Y:S07]  /*e310*/  LDSM.16.M88.4 R16, [R166+0x4800] ;  /* 0x00480000a610783b */ /* 0x002e6e0000000200 */
[----:B------:R-:W3:Y:S01]  /*e320*/  I2F R203, R203 ;  /* 0x000000cb00cb7306 */ /* 0x000ee20000201400 */
[----:B------:R-:W-:Y:S01]  /*e330*/  HMMA.16816.F32.BF16 R36, R4, R10, R36 ;  /* 0x0000000a0424723c */ /* 0x000fe20000041824 */
[----:B------:R-:W4:Y:S01]  /*e340*/  LDSM.16.M88.4 R8, [R165+0x3800] ;  /* 0x00380000a508783b */ /* 0x000f220000000200 */
[----:B--2---:R-:W-:-:S05]  /*e350*/  FFMA.FTZ R93, R93, UR4, R207 ;  /* 0x000000045d5d7c23 */ /* 0x004fca00080100cf */
[----:B------:R-:W2:Y:S01]  /*e360*/  I2F R159, R164 ;  /* 0x000000a4009f7306 */ /* 0x000ea20000201400 */
[----:B------:R-:W-:Y:S02]  /*e370*/  FSEL R216, R93, -INF , !P1 ;  /* 0xff8000005dd87808 */ /* 0x000fe40004800000 */
[----:B------:R-:W-:Y:S01]  /*e380*/  ISETP.GE.AND P1, PT, R205, R3, PT ;  /* 0x00000003cd00720c */ /* 0x000fe20003f26270 */
[----:B---3--:R-:W-:-:S04]  /*e390*/  FFMA.FTZ R176, R203, UR4, R176 ;  /* 0x00000004cbb07c23 */ /* 0x008fc800080100b0 */
[----:B------:R-:W-:Y:S01]  /*e3a0*/  MUFU.TANH R98, R28 ;  /* 0x0000001c00627308 */ /* 0x000fe20000002400 */
[----:B------:R-:W-:Y:S01]  /*e3b0*/  FFMA.FTZ R130, R203, UR4, R130 ;  /* 0x00000004cb827c23 */ /* 0x000fe20008010082 */
[----:B------:R-:W-:Y:S02]  /*e3c0*/  IADD3 R203, R47, 0xa9, RZ ;  /* 0x000000a92fcb7810 */ /* 0x000fe40007ffe0ff */
[----:B------:R-:W-:Y:S02]  /*e3d0*/  FSEL R180, R176, -INF , !P6 ;  /* 0xff800000b0b47808 */ /* 0x000fe40007000000 */
[-C--:B------:R-:W-:Y:S01]  /*e3e0*/  ISETP.GE.AND P6, PT, R203, R3.reuse, PT ;  /* 0x00000003cb00720c */ /* 0x080fe20003fc6270 */
[C---:B--2---:R-:W-:Y:S01]  /*e3f0*/  FFMA.FTZ R182, R159.reuse, UR4, R182 ;  /* 0x000000049fb67c23 */ /* 0x044fe200080100b6 */
[----:B------:R-:W-:Y:S01]  /*e400*/  MUFU.TANH R41, R29 ;  /* 0x0000001d00297308 */ /* 0x000fe20000002400 */
[----:B------:R-:W-:Y:S01]  /*e410*/  FSEL R197, R172, -INF , !P1 ;  /* 0xff800000acc57808 */ /* 0x000fe20004800000 */
[----:B------:R-:W-:Y:S01]  /*e420*/  FFMA.FTZ R172, R159, UR4, R69 ;  /* 0x000000049fac7c23 */ /* 0x000fe20008010045 */
[----:B------:R-:W-:Y:S01]  /*e430*/  FSEL R199, R130, -INF , !P4 ;  /* 0xff80000082c77808 */ /* 0x000fe20006000000 */
[----:B------:R-:W-:Y:S01]  /*e440*/  FMUL.FTZ R36, R36, c[0x0][0x2ec] ;  /* 0x0000bb0024247a20 */ /* 0x000fe20000410000 */
        /* <DEDUP_REMOVED lines=8> */
[----:B------:R-:W-:-:S02]  /*e4d0*/  FSEL R201, R128, -INF , !P5 ;  /* 0xff80000080c97808 */ /* 0x000fc40006800000 */
[CC--:B------:R-:W-:Y:S01]  /*e4e0*/  ISETP.GE.AND P5, PT, R205.reuse, R3.reuse, PT ;  /* 0x00000003cd00720c */ /* 0x0c0fe20003fa6270 */
[----:B------:R1:W-:Y:S01]  /*e4f0*/  MUFU.TANH R73, R31 ;  /* 0x0000001f00497308 */ /* 0x0003e20000002400 */
[-C--:B------:R-:W-:Y:S02]  /*e500*/  ISETP.GE.AND P0, PT, R205, R2.reuse, PT ;  /* 0x00000002cd00720c */ /* 0x080fe40003f06270 */
[----:B------:R-:W-:Y:S02]  /*e510*/  FSEL R205, R182, -INF , !P3 ;  /* 0xff800000b6cd7808 */ /* 0x000fe40005800000 */
[----:B------:R-:W-:Y:S02]  /*e520*/  ISETP.GE.AND P3, PT, R170, R3, PT ;  /* 0x00000003aa00720c */ /* 0x000fe40003f66270 */
[----:B------:R-:W-:Y:S01]  /*e530*/  FSEL R176, R80, -INF , !P2 ;  /* 0xff80000050b07808 */ /* 0x000fe20005000000 */
[----:B------:R-:W-:Y:S01]  /*e540*/  MUFU.TANH R79, R20 ;  /* 0x00000014004f7308 */ /* 0x000fe20000002400 */
[----:B------:R-:W-:-:S02]  /*e550*/  ISETP.GE.AND P2, PT, R213, R2, PT ;  /* 0x00000002d500720c */ /* 0x000fc40003f46270 */
[----:B------:R-:W-:Y:S02]  /*e560*/  FSEL R124, R124, -INF , !P0 ;  /* 0xff8000007c7c7808 */ /* 0x000fe40004000000 */
[----:B------:R-:W-:Y:S02]  /*e570*/  ISETP.GE.AND P0, PT, R120, R2, PT ;  /* 0x000000027800720c */ /* 0x000fe40003f06270 */
[C---:B------:R-:W-:Y:S01]  /*e580*/  IADD3 R164, R165.reuse, 0x400, RZ ;  /* 0x00000400a5a47810 */ /* 0x040fe20007ffe0ff */
[----:B-1----:R-:W-:Y:S01]  /*e590*/  HMMA.16816.F32.BF16 R28, R12, R16, RZ ;  /* 0x000000100c1c723c */ /* 0x002fe200000418ff */
[----:B------:R-:W-:Y:S01]  /*e5a0*/  MUFU.TANH R40, R21 ;  /* 0x0000001500287308 */ /* 0x000fe20000002400 */
[----:B------:R-:W-:-:S05]  /*e5b0*/  IADD3 R159, R165, 0x1800, RZ ;  /* 0x00001800a59f7810 */ /* 0x000fca0007ffe0ff */
[----:B------:R-:W-:Y:S02]  /*e5c0*/  P2R R16, PR, RZ, 0x40 ;  /* 0x00000040ff107803 */ /* 0x000fe40000000000 */
[----:B------:R-:W-:Y:S01]  /*e5d0*/  MUFU.TANH R81, R22 ;  /* 0x0000001600517308 */ /* 0x000fe20000002400 */
[-C--:B------:R-:W-:Y:S02]  /*e5e0*/  ISETP.GE.AND P6, PT, R203, R2.reuse, PT ;  /* 0x00000002cb00720c */ /* 0x080fe40003fc6270 */
[----:B------:R-:W-:Y:S02]  /*e5f0*/  ISETP.NE.AND P4, PT, R16, RZ, PT ;  /* 0x000000ff1000720c */ /* 0x000fe40003f85270 */
[----:B------:R-:W-:Y:S02]  /*e600*/  FSEL R203, R102, -INF , !P1 ;  /* 0xff80000066cb7808 */ /* 0x000fe40004800000 */
[----:B------:R-:W-:Y:S01]  /*e610*/  FSEL R207, R71, -INF , !P4 ;  /* 0xff80000047cf7808 */ /* 0x000fe20006000000 */
[----:B------:R1:W-:Y:S01]  /*e620*/  MUFU.TANH R42, R23 ;  /* 0x00000017002a7308 */ /* 0x0003e20000002400 */
[----:B------:R-:W-:-:S02]  /*e630*/  ISETP.GE.AND P4, PT, R170, R2, PT ;  /* 0x00000002aa00720c */ /* 0x000fc40003f86270 */
[-C--:B------:R-:W-:Y:S02]  /*e640*/  ISETP.GE.AND P1, PT, R213, R3.reuse, PT ;  /* 0x00000003d500720c */ /* 0x080fe40003f26270 */
[----:B------:R-:W-:Y:S02]  /*e650*/  FSEL R213, R45, -INF , !P5 ;  /* 0xff8000002dd57808 */ /* 0x000fe40006800000 */
[----:B----4-:R-:W-:Y:S01]  /*e660*/  HMMA.16816.F32.BF16 R28, R4, R8, R28 ;  /* 0x00000008041c723c */ /* 0x010fe2000004181c */
[----:B------:R2:W3:Y:S01]  /*e670*/  I2F R155, R170 ;  /* 0x000000aa009b7306 */ /* 0x0004e20000201400 */
[-C--:B------:R-:W-:Y:S02]  /*e680*/  ISETP.GE.AND P5, PT, R120, R3.reuse, PT ;  /* 0x000000037800720c */ /* 0x080fe40003fa6270 */
[----:B------:R-:W-:Y:S02]  /*e690*/  FSEL R215, R206, -INF , !P1 ;  /* 0xff800000ced77808 */ /* 0x000fe40004800000 */
[----:B------:R-:W-:-:S02]  /*e6a0*/  ISETP.GE.AND P1, PT, R181, R3, PT ;  /* 0x00000003b500720c */ /* 0x000fc40003f26270 */
[----:B-1----:R-:W-:Y:S01]  /*e6b0*/  HMMA.16816.F32.BF16 R20, R12, R18, RZ ;  /* 0x000000120c14723c */ /* 0x002fe200000418ff */
[----:B------:R-:W1:Y:S01]  /*e6c0*/  LDSM.16.M88.4 R16, [R165+0x3c00] ;  /* 0x003c0000a510783b */ /* 0x000e620000000200 */
[----:B------:R-:W4:Y:S01]  /*e6d0*/  I2F R43, R120 ;  /* 0x00000078002b7306 */ /* 0x000f220000201400 */
[----:B------:R-:W-:-:S04]  /*e6e0*/  DEPBAR.LE SB0, 0x0 ;  /* 0x000080000000791a */ /* 0x000fc80000000000 */
[----:B--2---:R-:W-:Y:S01]  /*e6f0*/  FSEL R170, R67, -INF , !P6 ;  /* 0xff80000043aa7808 */ /* 0x004fe20007000000 */
[C---:B---3--:R-:W-:Y:S01]  /*e700*/  FFMA.FTZ R90, R155.reuse, UR4, R90 ;  /* 0x000000049b5a7c23 */ /* 0x048fe2000801005a */
[----:B------:R-:W-:Y:S01]  /*e710*/  ISETP.GE.AND P6, PT, R158, R3, PT ;  /* 0x000000039e00720c */ /* 0x000fe20003fc6270 */
[----:B------:R-:W2:Y:S01]  /*e720*/  I2F R153, R158 ;  /* 0x0000009e00997306 */ /* 0x000ea20000201400 */
[----:B------:R-:W-:Y:S01]  /*e730*/  FFMA.FTZ R82, R155, UR4, R82 ;  /* 0x000000049b527c23 */ /* 0x000fe20008010052 */
[----:B------:R-:W-:Y:S02]  /*e740*/  IADD3 R155, R165, 0x2800, RZ ;  /* 0x00002800a59b7810 */ /* 0x000fe40007ffe0ff */
[----:B------:R-:W-:Y:S02]  /*e750*/  P2R R8, PR, RZ, 0x40 ;  /* 0x00000040ff087803 */ /* 0x000fe40000000000 */
[----:B------:R-:W-:Y:S01]  /*e760*/  FMUL.FTZ R31, R31, c[0x0][0x2ec] ;  /* 0x0000bb001f1f7a20 */ /* 0x000fe20000410000 */
[----:B------:R-:W-:Y:S01]  /*e770*/  FSEL R110, R90, -INF , !P4 ;  /* 0xff8000005a6e7808 */ /* 0x000fe20006000000 */
[----:B----4-:R-:W-:Y:S01]  /*e780*/  FFMA.FTZ R92, R43, UR4, R92 ;  /* 0x000000042b5c7c23 */ /* 0x010fe2000801005c */
[----:B------:R-:W-:Y:S01]  /*e790*/  ISETP.NE.AND P4, PT, R8, RZ, PT ;  /* 0x000000ff0800720c */ /* 0x000fe20003f85270 */
[----:B------:R-:W3:Y:S01]  /*e7a0*/  MUFU.TANH R228, R228 ;  /* 0x000000e400e47308 */ /* 0x000ee20000002400 */
[-C--:B------:R-:W-:Y:S01]  /*e7b0*/  ISETP.GE.AND P6, PT, R158, R2.reuse, PT ;  /* 0x000000029e00720c */ /* 0x080fe20003fc6270 */
[----:B------:R-:W-:Y:S01]  /*e7c0*/  FMUL.FTZ R30, R30, c[0x0][0x2ec] ;  /* 0x0000bb001e1e7a20 */ /* 0x000fe20000410000 */
[----:B------:R-:W-:Y:S01]  /*e7d0*/  FSEL R102, R92, -INF , !P0 ;  /* 0xff8000005c667808 */ /* 0x000fe20004000000 */
[----:B------:R-:W-:Y:S01]  /*e7e0*/  HMMA.16816.F32.BF16 R20, R4, R10, R20 ;  /* 0x0000000a0414723c */ /* 0x000fe20000041814 */
[----:B------:R-:W-:Y:S01]  /*e7f0*/  ISETP.GE.AND P0, PT, R191, R2, PT ;  /* 0x00000002bf00720c */ /* 0x000fe20003f06270 */
[----:B--2---:R-:W-:-:S02]  /*e800*/  FFMA.FTZ R86, R153, UR4, R86 ;  /* 0x0000000499567c23 */ /* 0x004fc40008010056 */
[----:B------:R-:W2:Y:S01]  /*e810*/  I2F R151, R156 ;  /* 0x0000009c00977306 */ /* 0x000ea20000201400 */
[----:B------:R-:W-:-:S03]  /*e820*/  IADD3 R158, R165, 0x1c00, RZ ;  /* 0x00001c00a59e7810 */ /* 0x000fc60007ffe0ff */
[C---:B------:R-:W-:Y:S01]  /*e830*/  HMMA.16816.F32.BF16 R8, R12.reuse, R24, RZ ;  /* 0x000000180c08723c */ /* 0x040fe200000418ff */
[----:B------:R-:W-:Y:S02]  /*e840*/  FSEL R106, R86, -INF , !P6 ;  /* 0xff800000566a7808 */ /* 0x000fe40007000000 */
[-C--:B------:R-:W-:Y:S01]  /*e850*/  ISETP.GE.AND P6, PT, R154, R3.reuse, PT ;  /* 0x000000039a00720c */ /* 0x080fe20003fc6270 */
[----:B------:R-:W4:Y:S01]  /*e860*/  I2F R119, R181 ;  /* 0x000000b500777306 */ /* 0x000f220000201400 */
[----:B---3--:R-:W-:Y:S01]  /*e870*/  FFMA.FTZ R228, R153, UR4, R228 ;  /* 0x0000000499e47c23 */ /* 0x008fe200080100e4 */
[----:B------:R-:W-:Y:S01]  /*e880*/  IADD3 R153, R165, 0x3000, RZ ;  /* 0x00003000a5997810 */ /* 0x000fe20007ffe0ff */
[----:B------:R-:W-:Y:S01]  /*e890*/  FFMA.FTZ R24, R43, UR4, R88 ;  /* 0x000000042b187c23 */ /* 0x000fe20008010058 */
[----:B------:R-:W-:Y:S04]  /*e8a0*/  HMMA.16816.F32.BF16 R12, R12, R26, RZ ;  /* 0x0000001a0c0c723c */ /* 0x000fe800000418ff */
[----:B------:R-:W3:Y:S01]  /*e8b0*/  I2F R150, R154 ;  /* 0x0000009a00967306 */ /* 0x000ee20000201400 */
[----:B------:R-:W-:Y:S01]  /*e8c0*/  FSEL R24, R24, -INF , !P5 ;  /* 0xff80000018187808 */ /* 0x000fe20006800000 */
[C---:B--2---:R-:W-:Y:S01]  /*e8d0*/  FFMA.FTZ R93, R151.reuse, UR4, R98 ;  /* 0x00000004975d7c23 */ /* 0x044fe20008010062 */
[-C--:B------:R-:W-:Y:S01]  /*e8e0*/  ISETP.GE.AND P5, PT, R154, R2.reuse, PT ;  /* 0x000000029a00720c */ /* 0x080fe20003fa6270 */
[----:B------:R-:W-:Y:S01]  /*e8f0*/  FFMA.FTZ R78, R151, UR4, R78 ;  /* 0x00000004974e7c23 */ /* 0x000fe2000801004e */
[----:B------:R-:W-:Y:S01]  /*e900*/  IADD3 R151, R165, 0x3800, RZ ;  /* 0x00003800a5977810 */ /* 0x000fe20007ffe0ff */
[----:B------:R-:W-:Y:S01]  /*e910*/  FMUL.FTZ R20, R20, c[0x0][0x2ec] ;  /* 0x0000bb0014147a20 */ /* 0x000fe20000410000 */
[----:B------:R-:W-:Y:S01]  /*e920*/  P2R R25, PR, RZ, 0x20 ;  /* 0x00000020ff197803 */ /* 0x000fe20000000000 */
[----:B------:R-:W2:Y:S01]  /*e930*/  I2F R118, R160 ;  /* 0x000000a000767306 */ /* 0x000ea20000201400 */
[----:B----4-:R-:W-:Y:S01]  /*e940*/  FFMA.FTZ R85, R119, UR4, R94 ;  /* 0x0000000477557c23 */ /* 0x010fe2000801005e */
[----:B------:R-:W-:Y:S01]  /*e950*/  ISETP.GE.AND P5, PT, R160, R3, PT ;  /* 0x00000003a000720c */ /* 0x000fe20003fa6270 */
[----:B------:R-:W-:Y:S01]  /*e960*/  FMUL.FTZ R23, R23, c[0x0][0x2ec] ;  /* 0x0000bb0017177a20 */ /* 0x000fe20000410000 */
[C---:B-1----:R-:W-:Y:S01]  /*e970*/  HMMA.16816.F32.BF16 R8, R4.reuse, R16, R8 ;  /* 0x000000100408723c */ /* 0x042fe20000041808 */
[----:B------:R-:W1:Y:S01]  /*e980*/  S2R R16, SR_TID.X ;  /* 0x0000000000107919 */ /* 0x000e620000002100 */
[----:B------:R-:W-:Y:S01]  /*e990*/  FSEL R85, R85, -INF , !P1 ;  /* 0xff80000055557808 */ /* 0x000fe20004800000 */
[----:B------:R-:W-:Y:S01]  /*e9a0*/  FMUL.FTZ R22, R22, c[0x0][0x2ec] ;  /* 0x0000bb0016167a20 */ /* 0x000fe20000410000 */
[----:B------:R-:W4:Y:S01]  /*e9b0*/  I2F R143, R191 ;  /* 0x000000bf008f7306 */ /* 0x000f220000201400 */
[----:B---3--:R-:W-:Y:S01]  /*e9c0*/  FFMA.FTZ R73, R150, UR4, R73 ;  /* 0x0000000496497c23 */ /* 0x008fe20008010049 */
[----:B------:R-:W-:Y:S01]  /*e9d0*/  ISETP.GE.AND P1, PT, R160, R2, PT ;  /* 0x00000002a000720c */ /* 0x000fe20003f26270 */
[----:B------:R-:W-:Y:S01]  /*e9e0*/  FFMA.FTZ R41, R150, UR4, R41 ;  /* 0x0000000496297c23 */ /* 0x000fe20008010029 */
[----:B------:R-:W-:Y:S01]  /*e9f0*/  HMMA.16816.F32.BF16 R12, R4, R18, R12 ;  /* 0x00000012040c723c */ /* 0x000fe2000004180c */
[----:B------:R-:W-:Y:S01]  /*ea00*/  FMUL.FTZ R17, R21, c[0x0][0x2ec] ;  /* 0x0000bb0015117a20 */ /* 0x000fe20000410000 */
[----:B------:R-:W-:-:S02]  /*ea10*/  IADD3 R154, R165, 0x2c00, RZ ;  /* 0x00002c00a59a7810 */ /* 0x000fc40007ffe0ff */
[----:B------:R3:W-:Y:S01]  /*ea20*/  MUFU.TANH R69, R36 ;  /* 0x0000002400457308 */ /* 0x0007e20000002400 */
[----:B------:R-:W-:Y:S01]  /*ea30*/  FSEL R127, R41, -INF , !P6 ;  /* 0xff800000297f7808 */ /* 0x000fe20007000000 */
[----:B--2---:R-:W-:Y:S01]  /*ea40*/  FFMA.FTZ R79, R118, UR4, R79 ;  /* 0x00000004764f7c23 */ /* 0x004fe2000801004f */
[-C--:B------:R-:W-:Y:S02]  /*ea50*/  ISETP.GE.AND P6, PT, R189, R2.reuse, PT ;  /* 0x00000002bd00720c */ /* 0x080fe40003fc6270 */
[----:B------:R-:W-:Y:S02]  /*ea60*/  IADD3 R160, R165, 0x1400, RZ ;  /* 0x00001400a5a07810 */ /* 0x000fe40007ffe0ff */
[----:B------:R-:W-:Y:S01]  /*ea70*/  FSEL R171, R79, -INF , !P5 ;  /* 0xff8000004fab7808 */ /* 0x000fe20006800000 */
[----:B------:R-:W2:Y:S01]  /*ea80*/  MUFU.TANH R44, R44 ;  /* 0x0000002c002c7308 */ /* 0x000ea20000002400 */
[----:B----4-:R-:W-:Y:S01]  /*ea90*/  FFMA.FTZ R42, R143, UR4, R42 ;  /* 0x000000048f2a7c23 */ /* 0x010fe2000801002a */
[----:B------:R-:W-:Y:S01]  /*eaa0*/  ISETP.GE.AND P5, PT, R185, R2, PT ;  /* 0x00000002b900720c */ /* 0x000fe20003fa6270 */
[----:B------:R-:W-:Y:S01]  /*eab0*/  FFMA.FTZ R40, R143, UR4, R40 ;  /* 0x000000048f287c23 */ /* 0x000fe20008010028 */
[----:B------:R-:W-:Y:S01]  /*eac0*/  IADD3 R150, R165, 0x3c00, RZ ;  /* 0x00003c00a5967810 */ /* 0x000fe20007ffe0ff */
[----:B------:R-:W-:Y:S01]  /*ead0*/  FMUL.FTZ R8, R8, c[0x0][0x2ec] ;  /* 0x0000bb0008087a20 */ /* 0x000fe20000410000 */
[----:B-1----:R-:W-:Y:S01]  /*eae0*/  SHF.R.S32.HI R7, RZ, 0x1f, R16 ;  /* 0x0000001fff077819 */ /* 0x002fe20000011410 */
[----:B------:R-:W-:Y:S01]  /*eaf0*/  FMUL.FTZ R5, R10, c[0x0][0x2ec] ;  /* 0x0000bb000a057a20 */ /* 0x000fe20000410000 */
[----:B------:R-:W1:Y:S01]  /*eb00*/  I2F R152, R189 ;  /* 0x000000bd00987306 */ /* 0x000e620000201400 */
[----:B---3--:R-:W-:Y:S01]  /*eb10*/  FMUL.FTZ R36, R28, c[0x0][0x2ec] ;  /* 0x0000bb001c247a20 */ /* 0x008fe20000410000 */
[----:B------:R-:W-:Y:S01]  /*eb20*/  FSEL R28, R82, -INF , !P3 ;  /* 0xff800000521c7808 */ /* 0x000fe20005800000 */
[----:B------:R-:W-:Y:S01]  /*eb30*/  FMUL.FTZ R6, R9, c[0x0][0x2ec] ;  /* 0x0000bb0009067a20 */ /* 0x000fe20000410000 */
[-C--:B------:R-:W-:Y:S01]  /*eb40*/  ISETP.GE.AND P3, PT, R156, R3.reuse, PT ;  /* 0x000000039c00720c */ /* 0x080fe20003f66270 */
[----:B------:R-:W-:Y:S01]  /*eb50*/  FMUL.FTZ R12, R12, c[0x0][0x2ec] ;  /* 0x0000bb000c0c7a20 */ /* 0x000fe20000410000 */
[----:B------:R-:W-:Y:S01]  /*eb60*/  FSEL R76, R42, -INF , !P0 ;  /* 0xff8000002a4c7808 */ /* 0x000fe20004000000 */
[----:B------:R-:W-:Y:S01]  /*eb70*/  FMUL.FTZ R11, R11, c[0x0][0x2ec] ;  /* 0x0000bb000b0b7a20 */ /* 0x000fe20000410000 */
[----:B------:R3:W4:Y:S01]  /*eb80*/  MUFU.TANH R45, R38 ;  /* 0x00000026002d7308 */ /* 0x0007220000002400 */
[----:B------:R-:W-:Y:S01]  /*eb90*/  FSEL R93, R93, -INF , !P3 ;  /* 0xff8000005d5d7808 */ /* 0x000fe20005800000 */
[----:B--2---:R-:W-:Y:S01]  /*eba0*/  FFMA.FTZ R44, R157, UR4, R44 ;  /* 0x000000049d2c7c23 */ /* 0x004fe2000801002c */
[----:B------:R-:W-:Y:S01]  /*ebb0*/  ISETP.NE.AND P3, PT, R25, RZ, PT ;  /* 0x000000ff1900720c */ /* 0x000fe20003f65270 */
[----:B------:R-:W-:Y:S01]  /*ebc0*/  FMUL.FTZ R13, R13, c[0x0][0x2ec] ;  /* 0x0000bb000d0d7a20 */ /* 0x000fe20000410000 */
[----:B------:R-:W-:Y:S01]  /*ebd0*/  IADD3 R157, R165, 0x2000, RZ ;  /* 0x00002000a59d7810 */ /* 0x000fe20007ffe0ff */
[----:B------:R-:W-:Y:S01]  /*ebe0*/  FMUL.FTZ R15, R15, c[0x0][0x2ec] ;  /* 0x0000bb000f0f7a20 */ /* 0x000fe20000410000 */
[----:B------:R-:W-:Y:S01]  /*ebf0*/  FSEL R86, R73, -INF , !P3 ;  /* 0xff80000049567808 */ /* 0x000fe20005800000 */
[----:B------:R-:W2:Y:S01]  /*ec00*/  MUFU.TANH R96, R96 ;  /* 0x0000006000607308 */ /* 0x000ea20000002400 */
[----:B------:R-:W-:Y:S01]  /*ec10*/  ISETP.GE.AND P3, PT, R141, R3, PT ;  /* 0x000000038d00720c */ /* 0x000fe20003f66270 */
[----:B-1----:R-:W-:Y:S01]  /*ec20*/  FFMA.FTZ R69, R152, UR4, R69 ;  /* 0x0000000498457c23 */ /* 0x002fe20008010045 */
[----:B------:R-:W-:-:S02]  /*ec30*/  FSEL R120, R44, -INF , !P2 ;  /* 0xff8000002c787808 */ /* 0x000fc40005000000 */
[----:B------:R-:W-:Y:S02]  /*ec40*/  P2R R21, PR, RZ, 0x8 ;  /* 0x00000008ff157803 */ /* 0x000fe40000000000 */
[-C--:B------:R-:W-:Y:S01]  /*ec50*/  ISETP.GE.AND P3, PT, R141, R2.reuse, PT ;  /* 0x000000028d00720c */ /* 0x080fe20003f66270 */
[----:B---3--:R-:W-:Y:S01]  /*ec60*/  FMUL.FTZ R38, R29, c[0x0][0x2ec] ;  /* 0x0000bb001d267a20 */ /* 0x008fe20000410000 */
[----:B------:R-:W-:Y:S01]  /*ec70*/  FSEL R29, R228, -INF , !P4 ;  /* 0xff800000e41d7808 */ /* 0x000fe20006000000 */
[----:B------:R-:W-:Y:S01]  /*ec80*/  I2F R146, R141 ;  /* 0x0000008d00927306 */ /* 0x000fe20000201400 */
[----:B------:R-:W-:Y:S01]  /*ec90*/  ISETP.GE.AND P4, PT, R156, R2, PT ;  /* 0x000000029c00720c */ /* 0x000fe20003f86270 */
[----:B----4-:R-:W-:Y:S01]  /*eca0*/  FFMA.FTZ R45, R152, UR4, R45 ;  /* 0x00000004982d7c23 */ /* 0x010fe2000801002d */
[----:B------:R-:W-:Y:S02]  /*ecb0*/  P2R R25, PR, RZ, 0x8 ;  /* 0x00000008ff197803 */ /* 0x000fe40000000000 */
[----:B------:R-:W-:Y:S01]  /*ecc0*/  FSEL R94, R78, -INF , !P4 ;  /* 0xff8000004e5e7808 */ /* 0x000fe20006000000 */
[----:B------:R-:W-:Y:S01]  /*ecd0*/  FFMA.FTZ R78, R118, UR4, R81 ;  /* 0x00000004764e7c23 */ /* 0x000fe20008010051 */
[----:B------:R-:W-:Y:S01]  /*ece0*/  ISETP.GE.AND P4, PT, R189, R3, PT ;  /* 0x00000003bd00720c */ /* 0x000fe20003f86270 */
[----:B------:R-:W-:Y:S01]  /*ecf0*/  I2F R133, R185 ;  /* 0x000000b900857306 */ /* 0x000fe20000201400 */
[----:B--2---:R-:W-:Y:S01]  /*ed00*/  FFMA.FTZ R96, R119, UR4, R96 ;  /* 0x0000000477607c23 */ /* 0x004fe20008010060 */
[----:B------:R-:W-:-:S02]  /*ed10*/  ISETP.NE.AND P0, PT, R21, RZ, PT ;  /* 0x000000ff1500720c */ /* 0x000fc40003f05270 */
[----:B------:R-:W-:Y:S02]  /*ed20*/  FSEL R78, R78, -INF , !P1 ;  /* 0xff8000004e4e7808 */ /* 0x000fe40004800000 */
[----:B------:R-:W-:Y:S02]  /*ed30*/  ISETP.GE.AND P1, PT, R185, R3, PT ;  /* 0x00000003b900720c */ /* 0x000fe40003f26270 */
[----:B------:R-:W1:Y:S01]  /*ed40*/  MUFU.TANH R39, R39 ;  /* 0x0000002700277308 */ /* 0x000e620000002400 */
[----:B------:R-:W-:Y:S02]  /*ed50*/  ISETP.GE.AND P2, PT, R181, R2, PT ;  /* 0x00000002b500720c */ /* 0x000fe40003f46270 */
[----:B------:R-:W-:Y:S02]  /*ed60*/  P2R R26, PR, RZ, 0x2 ;  /* 0x00000002ff1a7803 */ /* 0x000fe40000000000 */
[----:B------:R-:W-:Y:S02]  /*ed70*/  FSEL R228, R69, -INF , !P4 ;  /* 0xff80000045e47808 */ /* 0x000fe40006000000 */
[----:B------:R-:W-:Y:S01]  /*ed80*/  FSEL R45, R45, -INF , !P6 ;  /* 0xff8000002d2d7808 */ /* 0x000fe20007000000 */
[----:B------:R-:W2:Y:S01]  /*ed90*/  MUFU.TANH R36, R36 ;  /* 0x0000002400247308 */ /* 0x000ea20000002400 */
[----:B------:R-:W-:-:S02]  /*eda0*/  ISETP.NE.AND P4, PT, R26, RZ, PT ;  /* 0x000000ff1a00720c */ /* 0x000fc40003f85270 */
[----:B------:R-:W-:Y:S02]  /*edb0*/  ISETP.NE.AND P6, PT, R25, RZ, PT ;  /* 0x000000ff1900720c */ /* 0x000fe40003fc5270 */
[----:B------:R-:W-:Y:S02]  /*edc0*/  FSEL R96, R96, -INF , !P2 ;  /* 0xff80000060607808 */ /* 0x000fe40005000000 */
[----:B------:R-:W-:Y:S01]  /*edd0*/  ISETP.GE.AND P2, PT, R191, R3, PT ;  /* 0x00000003bf00720c */ /* 0x000fe20003f46270 */
[----:B------:R-:W-:Y:S01]  /*ede0*/  I2F R129, R183 ;  /* 0x000000b700817306 */ /* 0x000fe20000201400 */
[----:B-1----:R-:W-:Y:S01]  /*edf0*/  FFMA.FTZ R39, R146, UR4, R39 ;  /* 0x0000000492277c23 */ /* 0x002fe20008010027 */
[----:B------:R-:W-:Y:S02]  /*ee00*/  ISETP.GE.AND P1, PT, R193, R2, PT ;  /* 0x00000002c100720c */ /* 0x000fe40003f26270 */
[----:B------:R-:W-:Y:S02]  /*ee10*/  FSEL R141, R40, -INF , !P2 ;  /* 0xff800000288d7808 */ /* 0x000fe40005000000 */
[----:B------:R-:W-:-:S02]  /*ee20*/  FSEL R44, R39, -INF , !P6 ;  /* 0xff800000272c7808 */ /* 0x000fc40007000000 */
[----:B------:R-:W1:Y:S01]  /*ee30*/  MUFU.TANH R20, R20 ;  /* 0x0000001400147308 */ /* 0x000e620000002400 */
[----:B--2---:R-:W-:Y:S01]  /*ee40*/  FFMA.FTZ R36, R133, UR4, R36 ;  /* 0x0000000485247c23 */ /* 0x004fe20008010024 */
[-C--:B------:R-:W-:Y:S02]  /*ee50*/  ISETP.GE.AND P6, PT, R187, R3.reuse, PT ;  /* 0x00000003bb00720c */ /* 0x080fe40003fc6270 */
[----:B------:R-:W-:Y:S02]  /*ee60*/  ISETP.GE.AND P2, PT, R183, R3, PT ;  /* 0x00000003b700720c */ /* 0x000fe40003f46270 */
[----:B------:R-:W-:Y:S02]  /*ee70*/  FSEL R182, R36, -INF , !P4 ;  /* 0xff80000024b67808 */ /* 0x000fe40006000000 */
[----:B------:R-:W-:Y:S01]  /*ee80*/  I2F R131, R193 ;  /* 0x000000c100837306 */ /* 0x000fe20000201400 */
[----:B------:R-:W-:Y:S02]  /*ee90*/  ISETP.GE.AND P4, PT, R187, R2, PT ;  /* 0x00000002bb00720c */ /* 0x000fe40003f86270 */
[----:B------:R-:W-:-:S02]  /*eea0*/  P2R R4, PR, RZ, 0x40 ;  /* 0x00000040ff047803 */ /* 0x000fc40000000000 */
[----:B------:R-:W-:Y:S02]  /*eeb0*/  P2R R9, PR, RZ, 0x10 ;  /* 0x00000010ff097803 */ /* 0x000fe40000000000 */
[CC--:B------:R-:W-:Y:S01]  /*eec0*/  ISETP.GE.AND P4, PT, R104.reuse, R3.reuse, PT ;  /* 0x000000036800720c */ /* 0x0c0fe20003f86270 */
[----:B------:R-:W2:Y:S01]  /*eed0*/  MUFU.TANH R80, R31 ;  /* 0x0000001f00507308 */ /* 0x000ea20000002400 */
[----:B-1----:R-:W-:Y:S01]  /*eee0*/  FFMA.FTZ R20, R129, UR4, R20 ;  /* 0x0000000481147c23 */ /* 0x002fe20008010014 */
[----:B------:R-:W-:Y:S02]  /*eef0*/  ISETP.GE.AND P6, PT, R104, R2, PT ;  /* 0x000000026800720c */ /* 0x000fe40003fc6270 */
[-C--:B------:R-:W-:Y:S02]  /*ef00*/  ISETP.GE.AND P3, PT, R193, R3.reuse, PT ;  /* 0x00000003c100720c */ /* 0x080fe40003f66270 */
[----:B------:R-:W-:Y:S02]  /*ef10*/  P2R R10, PR, RZ, 0x10 ;  /* 0x00000010ff0a7803 */ /* 0x000fe40000000000 */
[----:B------:R1:W-:Y:S01]  /*ef20*/  MUFU.TANH R21, R8 ;  /* 0x0000000800157308 */ /* 0x0003e20000002400 */
[----:B------:R-:W-:-:S02]  /*ef30*/  ISETP.GE.AND P4, PT, R77, R3, PT ;  /* 0x000000034d00720c */ /* 0x000fc40003f86270 */
[C---:B------:R-:W-:Y:S02]  /*ef40*/  IADD3 R156, R165.reuse, 0x2400, RZ ;  /* 0x00002400a59c7810 */ /* 0x040fe40007ffe0ff */
[----:B------:R-:W-:-:S03]  /*ef50*/  IADD3 R152, R165, 0x3400, RZ ;  /* 0x00003400a5987810 */ /* 0x000fc60007ffe0ff */
[----:B------:R3:W4:Y:S01]  /*ef60*/  I2F R112, R104 ;  /* 0x0000006800707306 */ /* 0x0007220000201400 */
[----:B--2---:R-:W-:-:S05]  /*ef70*/  FFMA.FTZ R42, R131, UR4, R80 ;  /* 0x00000004832a7c23 */ /* 0x004fca0008010050 */
[----:B------:R-:W-:Y:S02]  /*ef80*/  FSEL R42, R42, -INF , !P1 ;  /* 0xff8000002a2a7808 */ /* 0x000fe40004800000 */
[----:B-1----:R-:W-:Y:S01]  /*ef90*/  LEA.HI R8, R7, R16, RZ, 0x4 ;  /* 0x0000001007087211 */ /* 0x002fe200078f20ff */
[----:B------:R-:W1:Y:S01]  /*efa0*/  MUFU.TANH R38, R38 ;  /* 0x0000002600267308 */ /* 0x000e620000002400 */
[----:B------:R-:W-:Y:S02]  /*efb0*/  ISETP.NE.AND P1, PT, R4, RZ, PT ;  /* 0x000000ff0400720c */ /* 0x000fe40003f25270 */
[----:B------:R-:W-:Y:S02]  /*efc0*/  LOP3.LUT R19, R8, 0xfffffff0, RZ, 0xc0, !PT ;  /* 0xfffffff008137812 */ /* 0x000fe400078ec0ff */
[----:B---3--:R-:W-:-:S03]  /*efd0*/  FSEL R104, R20, -INF , !P2 ;  /* 0xff80000014687808 */ /* 0x008fc60005000000 */
[----:B------:R-:W-:Y:S01]  /*efe0*/  IMAD.IADD R19, R16, 0x1, -R19 ;  /* 0x0000000110137824 */ /* 0x000fe200078e0a13 */
[----:B------:R-:W2:Y:S01]  /*eff0*/  MUFU.TANH R5, R5 ;  /* 0x0000000500057308 */ /* 0x000ea20000002400 */
[----:B------:R-:W-:Y:S01]  /*f000*/  ISETP.NE.AND P2, PT, R9, RZ, PT ;  /* 0x000000ff0900720c */ /* 0x000fe20003f45270 */
[----:B----4-:R-:W-:Y:S02]  /*f010*/  FFMA.FTZ R21, R112, UR4, R21 ;  /* 0x0000000470157c23 */ /* 0x010fe40008010015 */
[----:B------:R-:W-:Y:S02]  /*f020*/  SHF.R.S32.HI R20, RZ, 0x1f, R19 ;  /* 0x0000001fff147819 */ /* 0x000fe40000011413 */
[-C--:B------:R-:W-:Y:S01]  /*f030*/  LEA.HI R4, R19, R19.reuse, RZ, 0x1 ;  /* 0x0000001313047211 */ /* 0x080fe200078f08ff */
[----:B-1----:R-:W-:Y:S01]  /*f040*/  FFMA.FTZ R130, R131, UR4, R38 ;  /* 0x0000000483827c23 */ /* 0x002fe20008010026 */
[----:B------:R-:W-:Y:S01]  /*f050*/  LEA.HI R9, R20, R19, RZ, 0x3 ;  /* 0x0000001314097211 */ /* 0x000fe200078f18ff */
[----:B------:R-:W-:Y:S03]  /*f060*/  I2F R61, R77 ;  /* 0x0000004d003d7306 */ /* 0x000fe60000201400 */
[----:B------:R-:W-:Y:S01]  /*f070*/  FSEL R130, R130, -INF , !P3 ;  /* 0xff80000082827808 */ /* 0x000fe20005800000 */
[----:B------:R-:W-:Y:S01]  /*f080*/  IMAD.SHL.U32 R9, R9, 0x20, RZ ;  /* 0x0000002009097824 */ /* 0x000fe200078e00ff */
[----:B------:R-:W-:Y:S01]  /*f090*/  ISETP.NE.AND P3, PT, R10, RZ, PT ;  /* 0x000000ff0a00720c */ /* 0x000fe20003f65270 */
[----:B--2---:R-:W-:-:S02]  /*f0a0*/  FFMA.FTZ R5, R112, UR4, R5 ;  /* 0x0000000470057c23 */ /* 0x004fc40008010005 */
[----:B------:R-:W-:Y:S01]  /*f0b0*/  MUFU.TANH R6, R6 ;  /* 0x0000000600067308 */ /* 0x000fe20000002400 */
[----:B------:R-:W-:Y:S02]  /*f0c0*/  LOP3.LUT R9, R9, 0xffffff00, RZ, 0xc0, !PT ;  /* 0xffffff0009097812 */ /* 0x000fe400078ec0ff */
[----:B------:R-:W-:Y:S02]  /*f0d0*/  P2R R10, PR, RZ, 0x10 ;  /* 0x00000010ff0a7803 */ /* 0x000fe40000000000 */
[----:B------:R-:W-:Y:S02]  /*f0e0*/  FSEL R39, R5, -INF , !P6 ;  /* 0xff80000005277808 */ /* 0x000fe40007000000 */
[----:B------:R-:W-:Y:S01]  /*f0f0*/  ISETP.NE.AND P6, PT, R10, RZ, PT ;  /* 0x000000ff0a00720c */ /* 0x000fe20003fc5270 */
[----:B------:R1:W-:Y:S01]  /*f100*/  MUFU.TANH R8, R12 ;  /* 0x0000000c00087308 */ /* 0x0003e20000002400 */
[----:B------:R-:W-:Y:S02]  /*f110*/  FSEL R82, R21, -INF , !P3 ;  /* 0xff80000015527808 */ /* 0x000fe40005800000 */
[----:B------:R-:W-:-:S02]  /*f120*/  ISETP.GE.AND P4, PT, R72, R3, PT ;  /* 0x000000034800720c */ /* 0x000fc40003f86270 */
[----:B------:R-:W-:-:S03]  /*f130*/  ISETP.GE.AND P3, PT, R75, R3, PT ;  /* 0x000000034b00720c */ /* 0x000fc60003f66270 */
[----:B------:R-:W2:Y:S01]  /*f140*/  MUFU.TANH R37, R37 ;  /* 0x0000002500257308 */ /* 0x000ea20000002400 */
[----:B-1----:R-:W-:Y:S01]  /*f150*/  FMUL.FTZ R12, R14, c[0x0][0x2ec] ;  /* 0x0000bb000e0c7a20 */ /* 0x002fe20000410000 */
[----:B------:R-:W-:-:S06]  /*f160*/  LOP3.LUT R14, R4, 0x7fffffe, RZ, 0xc0, !PT ;  /* 0x07fffffe040e7812 */ /* 0x000fcc00078ec0ff */
[----:B------:R-:W-:Y:S01]  /*f170*/  I2F R174, R187 ;  /* 0x000000bb00ae7306 */ /* 0x000fe20000201400 */
[----:B------:R-:W-:Y:S02]  /*f180*/  IMAD.IADD R14, R19, 0x1, -R14 ;  /* 0x00000001130e7824 */ /* 0x000fe400078e0a0e */
[----:B--2---:R-:W-:-:S05]  /*f190*/  FFMA.FTZ R37, R146, UR4, R37 ;  /* 0x0000000492257c23 */ /* 0x004fca0008010025 */
[----:B------:R-:W1:Y:S01]  /*f1a0*/  MUFU.TANH R23, R23 ;  /* 0x0000001700177308 */ /* 0x000e620000002400 */
[----:B------:R-:W-:Y:S01]  /*f1b0*/  IMAD R9, R14, 0x20, R9 ;  /* 0x000000200e097824 */ /* 0x000fe200078e0209 */
[----:B------:R-:W-:-:S03]  /*f1c0*/  FSEL R206, R37, -INF , !P0 ;  /* 0xff80000025ce7808 */ /* 0x000fc60004000000 */
[----:B------:R-:W-:Y:S01]  /*f1d0*/  IMAD.IADD R5, R48, 0x1, R9 ;  /* 0x0000000130057824 */ /* 0x000fe200078e0209 */
[----:B------:R-:W-:Y:S01]  /*f1e0*/  ISETP.GE.AND P0, PT, R183, R2, PT ;  /* 0x00000002b700720c */ /* 0x000fe20003f06270 */
[----:B------:R-:W-:Y:S01]  /*f1f0*/  FFMA.FTZ R48, R61, UR4, R6 ;  /* 0x000000043d307c23 */ /* 0x000fe20008010006 */
[----:B------:R-:W2:Y:S04]  /*f200*/  MUFU.TANH R30, R30 ;  /* 0x0000001e001e7308 */ /* 0x000ea80000002400 */
[----:B------:R-:W-:Y:S02]  /*f210*/  FSEL R48, R48, -INF , !P6 ;  /* 0xff80000030307808 */ /* 0x000fe40007000000 */
[----:B------:R-:W-:Y:S02]  /*f220*/  PLOP3.LUT P6, PT, PT, PT, UP0, 0x80, 0x0 ;  /* 0x000000000000781c */ /* 0x000fe40003fcf008 */
[----:B------:R-:W3:Y:S01]  /*f230*/  MUFU.TANH R17, R17 ;  /* 0x0000001100117308 */ /* 0x000ee20000002400 */
[----:B-1----:R-:W-:-:S05]  /*f240*/  FFMA.FTZ R23, R174, UR4, R23 ;  /* 0x00000004ae177c23 */ /* 0x002fca0008010017 */
[----:B------:R-:W-:Y:S02]  /*f250*/  FSEL R40, R23, -INF , !P2 ;  /* 0xff80000017287808 */ /* 0x000fe40005000000 */
[----:B------:R-:W1:Y:S01]  /*f260*/  MUFU.TANH R22, R22 ;  /* 0x0000001600167308 */ /* 0x000e620000002400 */
[----:B--2---:R-:W-:Y:S01]  /*f270*/  FFMA.FTZ R30, R133, UR4, R30 ;  /* 0x00000004851e7c23 */ /* 0x004fe2000801001e */
[----:B------:R-:W-:-:S04]  /*f280*/  ISETP.GE.AND P2, PT, R47, R2, PT ;  /* 0x000000022f00720c */ /* 0x000fc80003f46270 */
[----:B------:R-:W-:Y:S02]  /*f290*/  FSEL R43, R30, -INF , !P5 ;  /* 0xff8000001e2b7808 */ /* 0x000fe40006800000 */
[----:B------:R-:W2:Y:S01]  /*f2a0*/  I2F R46, R47 ;  /* 0x0000002f002e7306 */ /* 0x000ea20000201400 */
[----:B---3--:R-:W-:Y:S01]  /*f2b0*/  FFMA.FTZ R17, R174, UR4, R17 ;  /* 0x00000004ae117c23 */ /* 0x008fe20008010011 */
[----:B------:R-:W-:-:S04]  /*f2c0*/  ISETP.GE.AND P5, PT, R77, R2, PT ;  /* 0x000000024d00720c */ /* 0x000fc80003fa6270 */
[----:B------:R-:W-:Y:S02]  /*f2d0*/  FSEL R88, R17, -INF , !P1 ;  /* 0xff80000011587808 */ /* 0x000fe40004800000 */
[----:B------:R-:W3:Y:S01]  /*f2e0*/  I2F R55, R72 ;  /* 0x0000004800377306 */ /* 0x000ee20000201400 */
[----:B-1----:R-:W-:Y:S01]  /*f2f0*/  FFMA.FTZ R22, R129, UR4, R22 ;  /* 0x0000000481167c23 */ /* 0x002fe20008010016 */
[----:B------:R-:W-:-:S04]  /*f300*/  ISETP.GE.AND P1, PT, R72, R2, PT ;  /* 0x000000024800720c */ /* 0x000fc80003f26270 */
[----:B------:R-:W-:Y:S02]  /*f310*/  FSEL R41, R22, -INF , !P0 ;  /* 0xff80000016297808 */ /* 0x000fe40004000000 */
[----:B------:R-:W-:Y:S01]  /*f320*/  I2F R101, R75 ;  /* 0x0000004b00657306 */ /* 0x000fe20000201400 */
[----:B--2---:R-:W-:Y:S01]  /*f330*/  FFMA.FTZ R6, R46, UR4, R49 ;  /* 0x000000042e067c23 */ /* 0x004fe20008010031 */
[----:B------:R-:W-:Y:S01]  /*f340*/  BAR.SYNC.DEFER_BLOCKING 0x0 ;  /* 0x0000000000007b1d */ /* 0x000fe20000010000 */
[----:B------:R-:W-:-:S03]  /*f350*/  ISETP.GE.AND P0, PT, R75, R2, PT ;  /* 0x000000024b00720c */ /* 0x000fc60003f06270 */
[----:B------:R-:W-:Y:S02]  /*f360*/  FSEL R6, R6, -INF , !P2 ;  /* 0xff80000006067808 */ /* 0x000fe40005000000 */
[----:B------:R-:W1:Y:S01]  /*f370*/  MUFU.TANH R38, R11 ;  /* 0x0000000b00267308 */ /* 0x000e620000002400 */
[----:B---3--:R-:W-:-:S05]  /*f380*/  FFMA.FTZ R47, R55, UR4, R8 ;  /* 0x00000004372f7c23 */ /* 0x008fca0008010008 */
[----:B------:R-:W-:Y:S02]  /*f390*/  FSEL R47, R47, -INF , !P4 ;  /* 0xff8000002f2f7808 */ /* 0x000fe40006000000 */
        /* <DEDUP_REMOVED lines=74> */
.L_x_2826:
[----:B------:R-:W-:-:S05]  /*f840*/  IMAD.MOV.U32 R9, RZ, RZ, c[0x0][0x198] ;  /* 0x00006600ff097624 */ /* 0x000fca00078e00ff */
[----:B------:R-:W-:-:S04]  /*f850*/  LEA R9, -R9, RZ, 0x8 ;  /* 0x000000ff09097211 */ /* 0x000fc800078e41ff */
[----:B------:R-:W-:Y:S02]  /*f860*/  SHF.R.S32.HI R8, RZ, 0x1f, R9 ;  /* 0x0000001fff087819 */ /* 0x000fe40000011409 */
.L_x_2827:
        /* <DEDUP_REMOVED lines=10> */
[----:B------:R-:W-:Y:S01]  /*f910*/  @!P0 IMAD.MOV.U32 R15, RZ, RZ, c[0x0][0x198] ;  /* 0x00006600ff0f8624 */ /* 0x000fe200078e00ff */
[C---:B------:R-:W-:Y:S01]  /*f920*/  @!P0 LEA R18, P1, R9.reuse, R210, 0x1 ;  /* 0x000000d209128211 */ /* 0x040fe200078208ff */
[----:B------:R-:W-:Y:S01]  /*f930*/  IMAD R23, R10, c[0x0][0x19c], R23 ;  /* 0x000067000a177a24 */ /* 0x000fe200078e0217 */
[C---:B------:R-:W-:Y:S01]  /*f940*/  @!P0 IADD3 R14, P5, P4, R9.reuse, UR15, R138 ;  /* 0x0000000f090e8c10 */ /* 0x040fe2000fcbe08a */
[----:B------:R-:W-:Y:S01]  /*f950*/  @!P0 IMAD.MOV.U32 R7, RZ, RZ, c[0x0][0x19c] ;  /* 0x00006700ff078624 */ /* 0x000fe200078e00ff */
[----:B------:R-:W-:Y:S01]  /*f960*/  @!P0 LEA.HI.X R19, R9, R211, R8, 0x1, P1 ;  /* 0x000000d309138211 */ /* 0x000fe200008f0c08 */
[----:B------:R-:W-:Y:S01]  /*f970*/  IMAD.IADD R23, R139, 0x1, R23 ;  /* 0x000000018b177824 */ /* 0x000fe200078e0217 */
[C---:B------:R-:W-:Y:S01]  /*f980*/  @!P0 LEA R10, P2, R15.reuse, R138, 0x6 ;  /* 0x0000008a0f0a8211 */ /* 0x040fe200078430ff */
[----:B------:R-:W-:Y:S01]  /*f990*/  @!P0 IMAD.MOV.U32 R13, RZ, RZ, c[0x0][0x198] ;  /* 0x00006600ff0d8624 */ /* 0x000fe200078e00ff */
[----:B------:R-:W-:Y:S01]  /*f9a0*/  @!P0 LEA R72, P3, R14, c[0x0][0x168], 0x1 ;  /* 0x00005a000e488a11 */ /* 0x000fe200078608ff */
[----:B------:R1:W-:Y:S01]  /*f9b0*/  @P0 STS [R212+0x1000], RZ ;  /* 0x001000ffd4000388 */ /* 0x0003e20000000800 */
[----:B------:R-:W-:Y:S01]  /*f9c0*/  @!P0 IADD3.X R11, R8, UR7, R23, P5, P4 ;  /* 0x00000007080b8c10 */ /* 0x000fe2000afe8417 */
[----:B------:R-:W-:Y:S01]  /*f9d0*/  @!P0 IMAD.MOV.U32 R17, RZ, RZ, c[0x0][0x19c] ;  /* 0x00006700ff118624 */ /* 0x000fe200078e00ff */
[-C--:B------:R-:W-:Y:S01]  /*f9e0*/  @!P0 LEA.HI.X R7, R15, R23.reuse, R7, 0x6, P2 ;  /* 0x000000170f078211 */ /* 0x080fe200010f3407 */
[----:B------:R1:W-:Y:S01]  /*f9f0*/  @P0 STS [R212+0x1004], RZ ;  /* 0x001004ffd4000388 */ /* 0x0003e20000000800 */
[----:B------:R-:W-:Y:S01]  /*fa00*/  @!P0 LEA.HI.X R73, R14, c[0x0][0x16c], R11, 0x1, P3 ;  /* 0x00005b000e498a11 */ /* 0x000fe200018f0c0b */
[----:B------:R-:W-:Y:S01]  /*fa10*/  @!P0 IMAD.MOV.U32 R20, RZ, RZ, c[0x0][0x198] ;  /* 0x00006600ff148624 */ /* 0x000fe200078e00ff */
[----:B------:R-:W-:Y:S01]  /*fa20*/  @!P0 IADD3 R15, P2, R9, R10, RZ ;  /* 0x0000000a090f8210 */ /* 0x000fe20007f5e0ff */
[----:B------:R1:W-:Y:S01]  /*fa30*/  @P0 STS.64 [R212+0x1008], RZ ;  /* 0x001008ffd4000388 */ /* 0x0003e20000000a00 */
[--C-:B------:R-:W-:Y:S01]  /*fa40*/  @!P0 IMAD.MOV.U32 R10, RZ, RZ, R138.reuse ;  /* 0x000000ffff0a8224 */ /* 0x100fe200078e008a */
[C---:B------:R-:W-:Y:S01]  /*fa50*/  @!P0 LEA R12, P1, R13.reuse, R138, 0x7 ;  /* 0x0000008a0d0c8211 */ /* 0x040fe200078238ff */
[----:B------:R-:W-:Y:S01]  /*fa60*/  @!P0 IMAD.MOV.U32 R11, RZ, RZ, R23 ;  /* 0x000000ffff0b8224 */ /* 0x000fe200078e0017 */
[----:B------:R-:W-:Y:S01]  /*fa70*/  @!PT LDS RZ, [RZ] ;  /* 0x00000000fffff984 */ /* 0x000fe20000000800 */
[----:B------:R-:W-:Y:S01]  /*fa80*/  @!PT LDS RZ, [RZ] ;  /* 0x00000000fffff984 */ /* 0x000fe20000000800 */
[----:B------:R-:W-:Y:S01]  /*fa90*/  @!PT LDS RZ, [RZ] ;  /* 0x00000000fffff984 */ /* 0x000fe20000000800 */
[----:B------:R2:W-:Y:S01]  /*faa0*/  @!P0 LDGSTS.E.BYPASS.LTC128B.128 [R212+0x1000], [R18.64] ;  /* 0x0100000012d48fae */ /* 0x0005e2000b901d4a */
[----:B------:R-:W-:Y:S01]  /*fab0*/  @!P0 IMAD.MOV.U32 R27, RZ, RZ, c[0x0][0x198] ;  /* 0x00006600ff1b8624 */ /* 0x000fe200078e00ff */
[----:B------:R-:W-:Y:S01]  /*fac0*/  @!P0 LEA.HI.X R17, R13, R23, R17, 0x7, P1 ;  /* 0x000000170d118211 */ /* 0x000fe200008f3c11 */
[----:B------:R-:W-:Y:S01]  /*fad0*/  @!P0 IMAD.MOV.U32 R22, RZ, RZ, R138 ;  /* 0x000000ffff168224 */ /* 0x000fe200078e008a */
[----:B------:R-:W-:Y:S01]  /*fae0*/  @!P0 LEA R30, P1, R15, c[0x0][0x168], 0x1 ;  /* 0x00005a000f1e8a11 */ /* 0x000fe200078208ff */
[----:B------:R-:W-:Y:S01]  /*faf0*/  @!P0 IMAD.WIDE.U32 R20, R20, 0xa0, R10 ;  /* 0x000000a014148825 */ /* 0x000fe200078e000a */
[----:B------:R1:W-:Y:S03]  /*fb00*/  @P0 STS.128 [R212+0x1800], RZ ;  /* 0x001800ffd4000388 */ /* 0x0003e60000000c00 */
[----:B------:R-:W-:Y:S01]  /*fb10*/  @!P0 IMAD.WIDE.U32 R26, R27, 0x60, R22 ;  /* 0x000000601b1a8825 */ /* 0x000fe200078e0016 */
[----:B------:R-:W-:Y:S01]  /*fb20*/  @!PT LDS RZ, [RZ] ;  /* 0x00000000fffff984 */ /* 0x000fe20000000800 */
[----:B------:R-:W-:Y:S01]  /*fb30*/  @!PT LDS RZ, [RZ] ;  /* 0x00000000fffff984 */ /* 0x000fe20000000800 */
[----:B------:R-:W-:Y:S01]  /*fb40*/  @!PT LDS RZ, [RZ] ;  /* 0x00000000fffff984 */ /* 0x000fe20000000800 */
[----:B------:R1:W-:Y:S03]  /*fb50*/  @!P0 LDGSTS.E.BYPASS.LTC128B.128 [R212+0x1800], [R72.64] ;  /* 0x0180000048d48fae */ /* 0x0003e6000b901d4a */
[----:B------:R-:W-:Y:S01]  /*fb60*/  @!P0 IMAD.MOV.U32 R13, RZ, RZ, c[0x0][0x19c] ;  /* 0x00006700ff0d8624 */ /* 0x000fe200078e00ff */
[----:B------:R1:W-:Y:S03]  /*fb70*/  @P0 STS.128 [R212+0x2000], RZ ;  /* 0x002000ffd4000388 */ /* 0x0003e60000000c00 */
[----:B------:R-:W-:-:S02]  /*fb80*/  @!P0 IMAD R13, R13, 0x60, RZ ;  /* 0x000000600d0d8824 */ /* 0x000fc400078e02ff */
[----:B--2---:R-:W-:-:S04]  /*fb90*/  @!P0 IMAD.MOV.U32 R18, RZ, RZ, c[0x0][0x198] ;  /* 0x00006600ff128624 */ /* 0x004fc800078e00ff */
[----:B------:R-:W-:-:S04]  /*fba0*/  @!P0 IMAD.WIDE.U32 R18, R18, 0xc0, R10 ;  /* 0x000000c012128825 */ /* 0x000fc800078e000a */
[C---:B------:R-:W-:Y:S01]  /*fbb0*/  @!P0 IMAD.X R10, R8.reuse, 0x1, R7, P2 ;  /* 0x00000001080a8824 */ /* 0x040fe200010e0607 */
[----:B------:R-:W-:Y:S01]  /*fbc0*/  @!P0 IADD3 R14, P2, R9, R20, RZ ;  /* 0x00000014090e8210 */ /* 0x000fe20007f5e0ff */
[----:B------:R-:W-:Y:S02]  /*fbd0*/  @!P0 IMAD.MOV.U32 R11, RZ, RZ, c[0x0][0x19c] ;  /* 0x00006700ff0b8624 */ /* 0x000fe400078e00ff */
[----:B------:R-:W-:Y:S01]  /*fbe0*/  @!P0 IMAD.MOV.U32 R7, RZ, RZ, c[0x0][0x19c] ;  /* 0x00006700ff078624 */ /* 0x000fe200078e00ff */
[----:B------:R-:W-:Y:S01]  /*fbf0*/  @!P0 LEA.HI.X R31, R15, c[0x0][0x16c], R10, 0x1, P1 ;  /* 0x00005b000f1f8a11 */ /* 0x000fe200008f0c0a */
[----:B------:R-:W-:Y:S01]  /*fc00*/  @!P0 IMAD R11, R11, 0xa0, RZ ;  /* 0x000000a00b0b8824 */ /* 0x000fe200078e02ff */
[----:B------:R-:W-:Y:S01]  /*fc10*/  @!P0 IADD3 R15, P1, R9, R12, RZ ;  /* 0x0000000c090f8210 */ /* 0x000fe20007f3e0ff */
[----:B------:R-:W-:Y:S01]  /*fc20*/  @!P0 IMAD R7, R7, 0xc0, RZ ;  /* 0x000000c007078824 */ /* 0x000fe200078e02ff */
        /* <DEDUP_REMOVED lines=9> */
[----:B------:R-:W-:-:S02]  /*fcc0*/  @!P0 LEA R20, P3, R10, c[0x0][0x168], 0x1 ;  /* 0x00005a000a148a11 */ /* 0x000fc400078608ff */
[----:B------:R-:W-:Y:S02]  /*fcd0*/  @!P0 IADD3 R16, P1, R9, R18, RZ ;  /* 0x0000001209108210 */ /* 0x000fe40007f3e0ff */
[----:B------:R-:W-:Y:S02]  /*fce0*/  @!P0 IADD3.X R11, R8, R21, R11, P2, !PT ;  /* 0x00000015080b8210 */ /* 0x000fe400017fe40b */
[----:B------:R-:W-:Y:S02]  /*fcf0*/  @!P0 LEA R18, P2, R14, c[0x0][0x168], 0x1 ;  /* 0x00005a000e128a11 */ /* 0x000fe400078408ff */
[----:B------:R-:W-:Y:S02]  /*fd00*/  @!P0 LEA.HI.X R21, R10, c[0x0][0x16c], R13, 0x1, P3 ;  /* 0x00005b000a158a11 */ /* 0x000fe400018f0c0d */
[----:B------:R-:W-:Y:S02]  /*fd10*/  @!P0 LEA.HI.X R81, R15, c[0x0][0x16c], R12, 0x1, P4 ;  /* 0x00005b000f518a11 */ /* 0x000fe400020f0c0c */
[----:B------:R-:W-:Y:S01]  /*fd20*/  @!P0 IADD3.X R7, R8, R7, R19, P1, !PT ;  /* 0x0000000708078210 */ /* 0x000fe20000ffe413 */
        /* <DEDUP_REMOVED lines=37> */
.L_x_2829:
[----:B------:R-:W-:Y:S05]  /*ff80*/  BSYNC B0 ;  /* 0x0000000000007941 */ /* 0x000fea0003800000 */
.L_x_2828:
[----:B------:R-:W0:Y:S01]  /*ff90*/  LDGDEPBAR ;  /* 0x00000000000079af */ /* 0x000e220000000000 */
[----:B------:R-:W-:-:S04]  /*ffa0*/  LEA R210, P0, R9, R210, 0x1 ;  /* 0x000000d209d27211 */ /* 0x000fc800078008ff */
[----:B------:R-:W-:Y:S02]  /*ffb0*/  LEA.HI.X R211, R9, R211, R8, 0x1, P0 ;  /* 0x000000d309d37211 */ /* 0x000fe400000f0c08 */
.L_x_2825:
        /* <DEDUP_REMOVED lines=84> */
[----:B------:R-:W-:Y:S01]  /*10500*/  MOV R214, 0x10 ;  /* 0x0000001000d67802 */ /* 0x000fe20000000f00 */
        /* <DEDUP_REMOVED lines=28> */
[--C-:B------:R-:W-:Y:S01]  /*106d0*/  FFMA.FTZ R77, R50, c[0x0][0x23c], -R75.reuse ;  /* 0x00008f00324d7a23 */ /* 0x100fe2000001084b */
[----:B------:R-:W-:Y:S01]  /*106e0*/  FMNMX.FTZ R7, R244, R7, !PT ;  /* 0x00000007f4077209 */ /* 0x000fe20007810000 */
[--C-:B------:R-:W-:Y:S01]  /*106f0*/  FFMA.FTZ R84, R70, c[0x0][0x23c], -R75.reuse ;  /* 0x00008f0046547a23 */ /* 0x100fe2000001084b */
[----:B-12---:R-:W-:Y:S01]  /*10700*/  F2FP.BF16.PACK_AB R20, R119, R174 ;  /* 0x000000ae7714723e */ /* 0x006fe200000010ff */
[----:B------:R-:W-:Y:S01]  /*10710*/  MUFU.EX2 R128, R128 ;  /* 0x0000008000807308 */ /* 0x000fe20000000800 */
[----:B------:R-:W-:Y:S01]  /*10720*/  FMNMX.FTZ R7, R190, R7, !PT ;  /* 0x00000007be077209 */ /* 0x000fe20007810000 */
[----:B------:R-:W-:-:S02]  /*10730*/  FFMA.FTZ R50, R24, c[0x0][0x23c], -R75 ;  /* 0x00008f0018327a23 */ /* 0x000fc4000001084b */
[--C-:B------:R-:W-:Y:S01]  /*10740*/  FFMA.FTZ R79, R52, c[0x0][0x23c], -R75.reuse ;  /* 0x00008f00344f7a23 */ /* 0x100fe2000001084b */
[----:B------:R-:W-:Y:S01]  /*10750*/  FMNMX.FTZ R7, R242, R7, !PT ;  /* 0x00000007f2077209 */ /* 0x000fe20007810000 */
[--C-:B------:R-:W-:Y:S01]  /*10760*/  FFMA.FTZ R70, R51, c[0x0][0x23c], -R75.reuse ;  /* 0x00008f0033467a23 */ /* 0x100fe2000001084b */
[----:B---3--:R-:W-:Y:S01]  /*10770*/  F2FP.BF16.PACK_AB R22, R111, R146 ;  /* 0x000000926f16723e */ /* 0x008fe200000010ff */
        /* <DEDUP_REMOVED lines=111> */
[--C-:B------:R-:W-:Y:S02]  /*10e70*/  SHF.R.S32.HI R7, RZ, 0x1, R4.reuse ;  /* 0x00000001ff077819 */ /* 0x100fe40000011404 */
[----:B------:R-:W-:Y:S01]  /*10e80*/  SHF.R.S32.HI R4, RZ, 0x1f, R4 ;  /* 0x0000001fff047819 */ /* 0x000fe20000011404 */
[C---:B------:R-:W-:Y:S01]  /*10e90*/  FMUL.FTZ R49, R129.reuse, c[0x0][0x23c] ;  /* 0x00008f0081317a20 */ /* 0x040fe20000410000 */
[----:B------:R-:W-:Y:S01]  /*10ea0*/  FSETP.NEU.FTZ.AND P0, PT, R129, -INF , PT ;  /* 0xff8000008100780b */ /* 0x000fe20003f1d000 */
[----:B------:R-:W-:Y:S01]  /*10eb0*/  MUFU.EX2 R63, R63 ;  /* 0x0000003f003f7308 */ /* 0x000fe20000000800 */
[----:B------:R-:W-:Y:S02]  /*10ec0*/  LEA.HI R4, R4, R7, RZ, 0x2 ;  /* 0x0000000704047211 */ /* 0x000fe400078f10ff */
[----:B------:R-:W-:Y:S02]  /*10ed0*/  FSEL R49, R49, RZ, P0 ;  /* 0x000000ff31317208 */ /* 0x000fe40000000000 */
[----:B------:R-:W-:-:S03]  /*10ee0*/  LOP3.LUT R4, R4, 0xfffffffc, RZ, 0xc0, !PT ;  /* 0xfffffffc04047812 */ /* 0x000fc600078ec0ff */
[--C-:B------:R-:W-:Y:S01]  /*10ef0*/  FFMA.FTZ R144, R6, c[0x0][0x23c], -R49.reuse ;  /* 0x00008f0006907a23 */ /* 0x100fe20000010831 */
[----:B------:R-:W-:Y:S01]  /*10f00*/  IADD3 R4, R7, -R4, RZ ;  /* 0x8000000407047210 */ /* 0x000fe20007ffe0ff */
[--C-:B------:R-:W-:Y:S01]  /*10f10*/  FFMA.FTZ R117, R34, c[0x0][0x23c], -R49.reuse ;  /* 0x00008f0022757a23 */ /* 0x100fe20000010831 */
[----:B------:R-:W-:Y:S01]  /*10f20*/  MUFU.EX2 R62, R62 ;  /* 0x0000003e003e7308 */ /* 0x000fe20000000800 */
        /* <DEDUP_REMOVED lines=8> */
[----:B------:R-:W-:Y:S01]  /*10fb0*/  LDSM.16.MT88.4 R32, [R215+0x5400] ;  /* 0x00540000d720783b */ /* 0x000fe20000004200 */
        /* <DEDUP_REMOVED lines=21> */
[----:B------:R-:W-:Y:S02]  /*11110*/  FFMA.FTZ R190, R132, c[0x0][0x23c], -R49 ;  /* 0x00008f0084be7a23 */ /* 0x000fe40000010831 */
[----:B------:R-:W-:Y:S02]  /*11120*/  FFMA.FTZ R132, R127, c[0x0][0x23c], -R75 ;  /* 0x00008f007f847a23 */ /* 0x000fe4000001084b */
        /* <DEDUP_REMOVED lines=11> */
[----:B------:R-:W-:Y:S01]  /*111e0*/  FFMA.FTZ R232, R230, c[0x0][0x23c], -R49 ;  /* 0x00008f00e6e87a23 */ /* 0x000fe20000010831 */
[----:B------:R-:W-:Y:S01]  /*111f0*/  HMMA.16816.F32.BF16 R4, R20, R6, RZ ;  /* 0x000000061404723c */ /* 0x000fe200000418ff */
[----:B------:R-:W-:Y:S01]  /*11200*/  FFMA.FTZ R230, R141, c[0x0][0x23c], -R75 ;  /* 0x00008f008de67a23 */ /* 0x000fe2000001084b */
        /* <DEDUP_REMOVED lines=34> */
[----:B----4-:R-:W-:Y:S01]  /*11430*/  HMMA.16816.F32.BF16 R24, R12, R16, R24 ;  /* 0x000000100c18723c */ /* 0x010fe20000041818 */
[--C-:B------:R-:W-:Y:S01]  /*11440*/  FFMA.FTZ R106, R106, c[0x0][0x23c], -R49.reuse ;  /* 0x00008f006a6a7a23 */ /* 0x100fe20000010831 */
[----:B------:R-:W4:Y:S01]  /*11450*/  MUFU.EX2 R113, R113 ;  /* 0x0000007100717308 */ /* 0x000f220000000800 */
[----:B------:R-:W-:-:S02]  /*11460*/  FFMA.FTZ R110, R110, c[0x0][0x23c], -R49 ;  /* 0x00008f006e6e7a23 */ /* 0x000fc40000010831 */
[--C-:B------:R-:W-:Y:S02]  /*11470*/  FFMA.FTZ R96, R96, c[0x0][0x23c], -R49.reuse ;  /* 0x00008f0060607a23 */ /* 0x100fe40000010831 */
[----:B------:R-:W-:Y:S01]  /*11480*/  FFMA.FTZ R102, R102, c[0x0][0x23c], -R49 ;  /* 0x00008f0066667a23 */ /* 0x000fe20000010831 */
[----:B------:R-:W-:Y:S01]  /*11490*/  HMMA.16816.F32.BF16 R20, R12, R18, R20 ;  /* 0x000000120c14723c */ /* 0x000fe20000041814 */
[----:B------:R-:W5:Y:S01]  /*114a0*/  LDSM.16.MT88.4 R16, [R215+0x5c00] ;  /* 0x005c0000d710783b */ /* 0x000f620000004200 */
[----:B------:R-:W-:Y:S01]  /*114b0*/  MUFU.EX2 R115, R115 ;  /* 0x0000007300737308 */ /* 0x000fe20000000800 */
[----:B------:R-:W-:Y:S02]  /*114c0*/  FFMA.FTZ R198, R206, c[0x0][0x23c], -R75 ;  /* 0x00008f00cec67a23 */ /* 0x000fe4000001084b */
        /* <DEDUP_REMOVED lines=92> */
[----:B------:R-:W5:Y:S06]  /*11a90*/  MUFU.EX2 R57, R57 ;  /* 0x0000003900397308 */ /* 0x000f6c0000000800 */
[C---:B------:R-:W-:Y:S01]  /*11aa0*/  HMMA.16816.F32.BF16 R4, R12.reuse, R34, R4 ;  /* 0x000000220c04723c */ /* 0x040fe20000041804 */
[----:B------:R-:W5:Y:S01]  /*11ab0*/  LDSM.16.MT88.4 R32, [R214+0x7000] ;  /* 0x00700000d620783b */ /* 0x000f620000004200 */
[----:B------:R-:W-:Y:S06]  /*11ac0*/  MUFU.EX2 R56, R56 ;  /* 0x0000003800387308 */ /* 0x000fec0000000800 */
[C---:B----4-:R-:W-:Y:S02]  /*11ad0*/  HMMA.16816.F32.BF16 R24, R12.reuse, R16, R24 ;  /* 0x000000100c18723c */ /* 0x050fe40000041818 */
[----:B------:R-:W-:Y:S05]  /*11ae0*/  MUFU.EX2 R55, R55 ;  /* 0x0000003700377308 */ /* 0x000fea0000000800 */
[----:B------:R-:W-:Y:S01]  /*11af0*/  F2FP.BF16.PACK_AB R16, R65, R66 ;  /* 0x000000424110723e */ /* 0x000fe200000010ff */
[----:B------:R-:W-:Y:S01]  /*11b00*/  HMMA.16816.F32.BF16 R20, R12, R18, R20 ;  /* 0x000000120c14723c */ /* 0x000fe20000041814 */
[----:B------:R-:W4:Y:S01]  /*11b10*/  LDSM.16.MT88.4 R12, [R215+0x7400] ;  /* 0x00740000d70c783b */ /* 0x000f220000004200 */
[----:B-1----:R-:W-:Y:S01]  /*11b20*/  F2FP.BF16.PACK_AB R17, R204, R169 ;  /* 0x000000a9cc11723e */ /* 0x002fe200000010ff */
[----:B------:R-:W-:Y:S04]  /*11b30*/  MUFU.EX2 R179, R179 ;  /* 0x000000b300b37308 */ /* 0x000fe80000000800 */
[----:B------:R-:W-:-:S02]  /*11b40*/  F2FP.BF16.PACK_AB R18, R63, R64 ;  /* 0x000000403f12723e */ /* 0x000fc400000010ff */
[----:B---3--:R-:W-:Y:S02]  /*11b50*/  F2FP.BF16.PACK_AB R19, R202, R171 ;  /* 0x000000abca13723e */ /* 0x008fe400000010ff */
[----:B------:R-:W1:Y:S05]  /*11b60*/  MUFU.EX2 R176, R176 ;  /* 0x000000b000b07308 */ /* 0x000e6a0000000800 */
        /* <DEDUP_REMOVED lines=37> */
[----:B-1----:R-:W-:-:S02]  /*11dc0*/  F2FP.BF16.PACK_AB R33, R176, R179 ;  /* 0x000000b3b021723e */ /* 0x002fc400000010ff */
[----:B------:R-:W-:Y:S02]  /*11dd0*/  F2FP.BF16.PACK_AB R34, R55, R56 ;  /* 0x000000383722723e */ /* 0x000fe400000010ff */
[----:B----4-:R-:W-:-:S03]  /*11de0*/  F2FP.BF16.PACK_AB R35, R119, R172 ;  /* 0x000000ac7723723e */ /* 0x010fc600000010ff */
[----:B------:R-:W1:Y:S04]  /*11df0*/  MUFU.EX2 R109, R109 ;  /* 0x0000006d006d7308 */ /* 0x000e680000000800 */
[C---:B---3--:R-:W-:Y:S04]  /*11e00*/  HMMA.16816.F32.BF16 R8, R32.reuse, R16, R8 ;  /* 0x000000102008723c */ /* 0x048fe80000041808 */
[----:B------:R-:W-:Y:S03]  /*11e10*/  MUFU.EX2 R93, R93 ;  /* 0x0000005d005d7308 */ /* 0x000fe60000000800 */
[----:B------:R-:W-:Y:S01]  /*11e20*/  FADD.FTZ R17, R99, R126 ;  /* 0x0000007e63117221 */ /* 0x000fe20000010000 */
[----:B-----5:R-:W-:Y:S01]  /*11e30*/  HMMA.16816.F32.BF16 R24, R32, R12, R24 ;  /* 0x0000000c2018723c */ /* 0x020fe20000041818 */
        /* <DEDUP_REMOVED lines=69> */
[----:B------:R-:W-:Y:S01]  /*12290*/  MUFU.EX2 R78, R78 ;  /* 0x0000004e004e7308 */ /* 0x000fe20000000800 */
[----:B------:R-:W-:Y:S02]  /*122a0*/  FADD.FTZ R71, R71, R72 ;  /* 0x0000004847477221 */ /* 0x000fe40000010000 */
[----:B------:R-:W-:Y:S01]  /*122b0*/  FADD.FTZ R32, R236, R17 ;  /* 0x00000011ec207221 */ /* 0x000fe20000010000 */
[C---:B------:R-:W-:Y:S01]  /*122c0*/  HMMA.16816.F32.BF16 R4, R12.reuse, R34, R4 ;  /* 0x000000220c04723c */ /* 0x040fe20000041804 */
[----:B------:R-:W-:Y:S01]  /*122d0*/  FADD.FTZ R70, R70, R71 ;  /* 0x0000004746467221 */ /* 0x000fe20000010000 */
[----:B------:R-:W1:Y:S01]  /*122e0*/  LDSM.16.MT88.4 R16, [R215+0x8400] ;  /* 0x00840000d710783b */ /* 0x000e620000004200 */
[----:B------:R-:W-:Y:S01]  /*122f0*/  FADD.FTZ R32, R139, R32 ;  /* 0x000000208b207221 */ /* 0x000fe20000010000 */
[----:B------:R-:W3:Y:S01]  /*12300*/  MUFU.EX2 R77, R76 ;  /* 0x0000004c004d7308 */ /* 0x000ee20000000800 */
[----:B------:R-:W-:Y:S02]  /*12310*/  FADD.FTZ R69, R69, R70 ;  /* 0x0000004645457221 */ /* 0x000fe40000010000 */
        /* <DEDUP_REMOVED lines=11> */
[----:B------:R-:W4:Y:S01]  /*123d0*/  MUFU.EX2 R44, R44 ;  /* 0x0000002c002c7308 */ /* 0x000f220000000800 */
[----:B------:R-:W-:Y:S01]  /*123e0*/  FADD.FTZ R65, R65, R66 ;  /* 0x0000004241417221 */ /* 0x000fe20000010000 */
[----:B------:R-:W5:Y:S01]  /*123f0*/  LDSM.16.MT88.4 R20, [R215+0x8800] ;  /* 0x00880000d714783b */ /* 0x000f620000004200 */
        /* <DEDUP_REMOVED lines=11> */
[----:B----4-:R-:W-:Y:S01]  /*124b0*/  F2FP.BF16.PACK_AB R15, R44, R45 ;  /* 0x0000002d2c0f723e */ /* 0x010fe200000010ff */
[----:B------:R-:W-:Y:S01]  /*124c0*/  FADD.FTZ R61, R61, R62 ;  /* 0x0000003e3d3d7221 */ /* 0x000fe20000010000 */
[----:B------:R-:W3:Y:S01]  /*124d0*/  MUFU.EX2 R130, R130 ;  /* 0x0000008200827308 */ /* 0x000ee20000000800 */
[----:B------:R-:W-:Y:S02]  /*124e0*/  FADD.FTZ R171, R171, R204 ;  /* 0x000000ccabab7221 */ /* 0x000fe40000010000 */
[----:B------:R-:W-:Y:S02]  /*124f0*/  FADD.FTZ R60, R60, R61 ;  /* 0x0000003d3c3c7221 */ /* 0x000fe40000010000 */
[----:B------:R-:W-:Y:S01]  /*12500*/  FADD.FTZ R202, R202, R171 ;  /* 0x000000abcaca7221 */ /* 0x000fe20000010000 */
[----:B-1----:R-:W-:Y:S01]  /*12510*/  HMMA.16816.F32.BF16 R8, R12, R16, R8 ;  /* 0x000000100c08723c */ /* 0x002fe20000041808 */
[----:B------:R-:W-:Y:S01]  /*12520*/  FADD.FTZ R59, R59, R60 ;  /* 0x0000003c3b3b7221 */ /* 0x000fe20000010000 */
[----:B------:R-:W-:Y:S01]  /*12530*/  MUFU.EX2 R95, R95 ;  /* 0x0000005f005f7308 */ /* 0x000fe20000000800 */
[----:B------:R-:W-:-:S02]  /*12540*/  FADD.FTZ R175, R175, R202 ;  /* 0x000000caafaf7221 */ /* 0x000fc40000010000 */
[----:B------:R-:W-:Y:S01]  /*12550*/  FADD.FTZ R58, R58, R59 ;  /* 0x0000003b3a3a7221 */ /* 0x000fe20000010000 */
[----:B------:R-:W-:Y:S01]  /*12560*/  LDSM.16.MT88.4 R200, [R215+0x8c00] ;  /* 0x008c0000d7c8783b */ /* 0x000fe20000004200 */
[----:B------:R-:W-:Y:S01]  /*12570*/  FADD.FTZ R192, R192, R175 ;  /* 0x000000afc0c07221 */ /* 0x000fe20000010000 */
[C---:B------:R-:W-:Y:S01]  /*12580*/  HMMA.16816.F32.BF16 R4, R12.reuse, R18, R4 ;  /* 0x000000120c04723c */ /* 0x040fe20000041804 */
[----:B------:R-:W-:Y:S01]  /*12590*/  FADD.FTZ R57, R57, R58 ;  /* 0x0000003a39397221 */ /* 0x000fe20000010000 */
[----:B------:R-:W1:Y:S01]  /*125a0*/  LDSM.16.MT88.4 R16, [R214+0x8800] ;  /* 0x00880000d610783b */ /* 0x000e620000004200 */
[----:B------:R-:W-:Y:S01]  /*125b0*/  FADD.FTZ R177, R177, R192 ;  /* 0x000000c0b1b17221 */ /* 0x000fe20000010000 */
[----:B------:R-:W4:Y:S01]  /*125c0*/  MUFU.EX2 R86, R86 ;  /* 0x0000005600567308 */ /* 0x000f220000000800 */
[----:B------:R-:W-:Y:S01]  /*125d0*/  FADD.FTZ R56, R56, R57 ;  /* 0x0000003938387221 */ /* 0x000fe20000010000 */
[----:B------:R-:W1:Y:S01]  /*125e0*/  LDSM.16.MT88.4 R192, [R214+0x8c00] ;  /* 0x008c0000d6c0783b */ /* 0x000e620000004200 */
        /* <DEDUP_REMOVED lines=10> */
[----:B------:R-:W2:Y:S01]  /*12690*/  MUFU.EX2 R42, R42 ;  /* 0x0000002a002a7308 */ /* 0x000ea20000000800 */
[----:B------:R-:W-:-:S02]  /*126a0*/  FADD.FTZ R52, R52, R53 ;  /* 0x0000003534347221 */ /* 0x000fc40000010000 */
[----:B------:R-:W-:Y:S01]  /*126b0*/  FADD.FTZ R172, R119, R172 ;  /* 0x000000ac77ac7221 */ /* 0x000fe20000010000 */
[----:B---3--:R-:W-:Y:S01]  /*126c0*/  F2FP.BF16.PACK_AB R12, R130, R173 ;  /* 0x000000ad820c723e */ /* 0x008fe200000010ff */
[----:B------:R-:W-:Y:S01]  /*126d0*/  FADD.FTZ R51, R51, R52 ;  /* 0x0000003433337221 */ /* 0x000fe20000010000 */
[----:B----4-:R-:W-:Y:S01]  /*126e0*/  F2FP.BF16.PACK_AB R14, R86, R95 ;  /* 0x0000005f560e723e */ /* 0x010fe200000010ff */
[----:B------:R-:W-:Y:S01]  /*126f0*/  FADD.FTZ R109, R109, R172 ;  /* 0x000000ac6d6d7221 */ /* 0x000fe20000010000 */
[----:B------:R-:W-:Y:S01]  /*12700*/  MUFU.EX2 R41, R41 ;  /* 0x0000002900297308 */ /* 0x000fe20000000800 */
[----:B------:R-:W-:Y:S02]  /*12710*/  FADD.FTZ R50, R50, R51 ;  /* 0x0000003332327221 */ /* 0x000fe40000010000 */
[----:B------:R-:W-:Y:S02]  /*12720*/  FADD.FTZ R120, R120, R109 ;  /* 0x0000006d78787221 */ /* 0x000fe40000010000 */
[----:B------:R-:W-:-:S02]  /*12730*/  FADD.FTZ R50, R85, R50 ;  /* 0x0000003255327221 */ /* 0x000fc40000010000 */
[----:B------:R-:W-:Y:S01]  /*12740*/  FADD.FTZ R97, R97, R120 ;  /* 0x0000007861617221 */ /* 0x000fe20000010000 */
[----:B------:R-:W3:Y:S01]  /*12750*/  MUFU.EX2 R40, R40 ;  /* 0x0000002800287308 */ /* 0x000ee20000000800 */
[----:B------:R-:W-:Y:S01]  /*12760*/  FADD.FTZ R93, R93, R50 ;  /* 0x000000325d5d7221 */ /* 0x000fe20000010000 */
[----:B--2---:R-:W-:Y:S01]  /*12770*/  F2FP.BF16.PACK_AB R13, R42, R43 ;  /* 0x0000002b2a0d723e */ /* 0x004fe200000010ff */
        /* <DEDUP_REMOVED lines=10> */
[----:B------:R-:W2:Y:S01]  /*12820*/  MUFU.EX2 R48, R48 ;  /* 0x0000003000307308 */ /* 0x000ea20000000800 */
[----:B------:R-:W-:Y:S02]  /*12830*/  FADD.FTZ R87, R92, R87 ;  /* 0x000000575c577221 */ /* 0x000fe40000010000 */
[----:B------:R-:W-:-:S02]  /*12840*/  FFMA.FTZ R33, R39, c[0x0][0x23c], -R49 ;  /* 0x00008f0027217a23 */ /* 0x000fc40000010831 */
[----:B------:R-:W-:Y:S01]  /*12850*/  FADD.FTZ R78, R78, R87 ;  /* 0x000000574e4e7221 */ /* 0x000fe20000010000 */
[C---:B-----5:R-:W-:Y:S01]  /*12860*/  HMMA.16816.F32.BF16 R8, R12.reuse, R20, R8 ;  /* 0x000000140c08723c */ /* 0x060fe20000041808 */
[----:B------:R-:W-:Y:S01]  /*12870*/  FFMA.FTZ R32, R47, c[0x0][0x23c], -R75 ;  /* 0x00008f002f207a23 */ /* 0x000fe2000001084b */
[----:B------:R-:W-:Y:S01]  /*12880*/  MUFU.EX2 R187, R187 ;  /* 0x000000bb00bb7308 */ /* 0x000fe20000000800 */
[----:B------:R-:W-:Y:S02]  /*12890*/  FADD.FTZ R78, R77, R78 ;  /* 0x0000004e4d4e7221 */ /* 0x000fe40000010000 */
[----:B------:R-:W-:Y:S02]  /*128a0*/  FADD.FTZ R198, R198, R145 ;  /* 0x00000091c6c67221 */ /* 0x000fe40000010000 */
[----:B------:R-:W-:Y:S01]  /*128b0*/  FADD.FTZ R45, R45, R78 ;  /* 0x0000004e2d2d7221 */ /* 0x000fe20000010000 */
[----:B------:R-:W-:Y:S01]  /*128c0*/  HMMA.16816.F32.BF16 R4, R12, R22, R4 ;  /* 0x000000160c04723c */ /* 0x000fe20000041804 */
[--C-:B------:R-:W-:Y:S01]  /*128d0*/  FFMA.FTZ R20, R38, c[0x0][0x23c], -R49.reuse ;  /* 0x00008f0026147a23 */ /* 0x100fe20000010831 */
[----:B------:R-:W-:Y:S01]  /*128e0*/  MUFU.EX2 R33, R33 ;  /* 0x0000002100217308 */ /* 0x000fe20000000800 */
[----:B------:R-:W-:-:S02]  /*128f0*/  FFMA.FTZ R21, R37, c[0x0][0x23c], -R49 ;  /* 0x00008f0025157a23 */ /* 0x000fc40000010831 */
[----:B------:R-:W-:Y:S02]  /*12900*/  FADD.FTZ R44, R44, R45 ;  /* 0x0000002d2c2c7221 */ /* 0x000fe40000010000 */
[----:B------:R-:W-:Y:S01]  /*12910*/  FFMA.FTZ R22, R36, c[0x0][0x23c], -R49 ;  /* 0x00008f0024167a23 */ /* 0x000fe20000010831 */
        /* <DEDUP_REMOVED lines=12> */
[----:B--2---:R-:W-:Y:S01]  /*129e0*/  F2FP.BF16.PACK_AB R12, R48, R79 ;  /* 0x0000004f300c723e */ /* 0x004fe200000010ff */
[----:B------:R-:W-:Y:S01]  /*129f0*/  FADD.FTZ R79, R79, R86 ;  /* 0x000000564f4f7221 */ /* 0x000fe20000010000 */
[----:B------:R-:W-:Y:S01]  /*12a00*/  MUFU.EX2 R21, R21 ;  /* 0x0000001500157308 */ /* 0x000fe20000000800 */
[----:B-1----:R-:W-:Y:S01]  /*12a10*/  F2FP.BF16.PACK_AB R13, R20, R33 ;  /* 0x00000021140d723e */ /* 0x002fe200000010ff */
[----:B------:R-:W-:Y:S02]  /*12a20*/  FADD.FTZ R33, R33, R40 ;  /* 0x0000002821217221 */ /* 0x000fe40000010000 */
[----:B------:R-:W-:Y:S02]  /*12a30*/  FADD.FTZ R79, R48, R79 ;  /* 0x0000004f304f7221 */ /* 0x000fe40000010000 */
[----:B------:R-:W-:-:S02]  /*12a40*/  FADD.FTZ R20, R20, R33 ;  /* 0x0000002114147221 */ /* 0x000fc40000010000 */
        /* <DEDUP_REMOVED lines=80> */
.L_x_2831:
[----:B------:R-:W-:-:S05]  /*12f50*/  IMAD.MOV.U32 R5, RZ, RZ, c[0x0][0x1a0] ;  /* 0x00006800ff057624 */ /* 0x000fca00078e00ff */
[----:B------:R-:W-:-:S04]  /*12f60*/  LEA R5, -R5, RZ, 0x8 ;  /* 0x000000ff05057211 */ /* 0x000fc800078e41ff */
[----:B------:R-:W-:Y:S02]  /*12f70*/  SHF.R.S32.HI R4, RZ, 0x1f, R5 ;  /* 0x0000001fff047819 */ /* 0x000fe40000011405 */
.L_x_2832:
        /* <DEDUP_REMOVED lines=10> */
[----:B------:R-:W-:Y:S02]  /*13020*/  @!P0 IMAD.MOV.U32 R18, RZ, RZ, c[0x0][0x1a0] ;  /* 0x00006800ff128624 */ /* 0x000fe400078e00ff */
[--C-:B------:R-:W-:Y:S01]  /*13030*/  @!P0 IMAD.MOV.U32 R6, RZ, RZ, R134.reuse ;  /* 0x000000ffff068224 */ /* 0x100fe200078e0086 */
[----:B------:R-:W-:Y:S01]  /*13040*/  @P0 STS [R212+0x5004], RZ ;  /* 0x005004ffd4000388 */ /* 0x000fe20000000800 */
[----:B------:R-:W-:Y:S02]  /*13050*/  @!P0 IMAD.MOV.U32 R7, RZ, RZ, R137 ;  /* 0x000000ffff078224 */ /* 0x000fe400078e0089 */
[----:B------:R-:W-:Y:S01]  /*13060*/  @!P0 IMAD.MOV.U32 R17, RZ, RZ, c[0x0][0x1a0] ;  /* 0x00006800ff118624 */ /* 0x000fe200078e00ff */
[----:B------:R-:W-:Y:S01]  /*13070*/  @P0 STS.64 [R212+0x5008], RZ ;  /* 0x005008ffd4000388 */ /* 0x000fe20000000a00 */
[----:B------:R-:W-:-:S02]  /*13080*/  @!P0 IMAD.MOV.U32 R136, RZ, RZ, R134 ;  /* 0x000000ffff888224 */ /* 0x000fc400078e0086 */
[--C-:B------:R-:W-:Y:S01]  /*13090*/  @!P0 IMAD.WIDE.U32 R24, R24, 0xa0, R6.reuse ;  /* 0x000000a018188825 */ /* 0x100fe200078e0006 */
[----:B------:R-:W-:Y:S01]  /*130a0*/  @!PT LDS RZ, [RZ] ;  /* 0x00000000fffff984 */ /* 0x000fe20000000800 */
[----:B------:R-:W-:Y:S01]  /*130b0*/  @!PT LDS RZ, [RZ] ;  /* 0x00000000fffff984 */ /* 0x000fe20000000800 */
[----:B------:R-:W-:Y:S01]  /*130c0*/  @!PT LDS RZ, [RZ] ;  /* 0x00000000fffff984 */ /* 0x000fe20000000800 */
[----:B------:R1:W-:Y:S03]  /*130d0*/  @!P0 LDGSTS.E.BYPASS.LTC128B.128 [R212+0x5000], [R224.64] ;  /* 0x05000000e0d48fae */ /* 0x0003e6000b901d4a */
[----:B------:R-:W-:Y:S01]  /*130e0*/  @!P0 IMAD.WIDE.U32 R18, R18, 0xc0, R6 ;  /* 0x000000c012128825 */ /* 0x000fe200078e0006 */
[----:B------:R-:W-:Y:S01]  /*130f0*/  @!P0 IADD3 R6, P6, P4, R5, UR8, R134 ;  /* 0x0000000805068c10 */ /* 0x000fe2000fcde086 */
[----:B------:R-:W-:Y:S01]  /*13100*/  UMOV UR8, 0x5 ;  /* 0x0000000500087882 */ /* 0x000fe20000000000 */
[----:B------:R-:W-:Y:S01]  /*13110*/  @P0 STS.128 [R212+0x5800], RZ ;  /* 0x005800ffd4000388 */ /* 0x000fe20000000c00 */
[----:B------:R-:W-:Y:S01]  /*13120*/  @!P0 IMAD.WIDE.U32 R16, R17, 0x60, R136 ;  /* 0x0000006011108825 */ /* 0x000fe200078e0088 */
[----:B------:R-:W-:-:S03]  /*13130*/  USHF.L.U64.HI UR7, UR6, UR8, UR7 ;  /* 0x0000000806077299 */ /* 0x000fc60008010207 */
[----:B------:R-:W-:Y:S01]  /*13140*/  @!P0 IMAD.MOV.U32 R7, RZ, RZ, c[0x0][0x1a4] ;  /* 0x00006900ff078624 */ /* 0x000fe200078e00ff */
[----:B------:R-:W-:Y:S01]  /*13150*/  @!P0 IADD3 R13, P1, R5, R16, RZ ;  /* 0x00000010050d8210 */ /* 0x000fe20007f3e0ff */
[----:B------:R-:W-:Y:S02]  /*13160*/  @!P0 IMAD.MOV.U32 R11, RZ, RZ, c[0x0][0x1a0] ;  /* 0x00006800ff0b8624 */ /* 0x000fe400078e00ff */
[----:B------:R-:W-:Y:S02]  /*13170*/  @!P0 IMAD R7, R7, 0x60, RZ ;  /* 0x0000006007078824 */ /* 0x000fe400078e02ff */
[----:B------:R-:W-:Y:S01]  /*13180*/  @!P0 IMAD.MOV.U32 R15, RZ, RZ, c[0x0][0x1a0] ;  /* 0x00006800ff0f8624 */ /* 0x000fe200078e00ff */
[-C--:B------:R-:W-:Y:S01]  /*13190*/  @!P0 LEA R8, P3, R11, R134.reuse, 0x6 ;  /* 0x000000860b088211 */ /* 0x080fe200078630ff */
[----:B------:R-:W-:Y:S01]  /*131a0*/  @!P0 IMAD.MOV.U32 R23, RZ, RZ, c[0x0][0x1a4] ;  /* 0x00006900ff178624 */ /* 0x000fe200078e00ff */
[----:B------:R-:W-:Y:S01]  /*131b0*/  @!P0 IADD3.X R12, R4, R17, R7, P1, !PT ;  /* 0x00000011040c8210 */ /* 0x000fe20000ffe407 */
[----:B------:R-:W-:Y:S01]  /*131c0*/  @!P0 IMAD.MOV.U32 R20, RZ, RZ, c[0x0][0x1a0] ;  /* 0x00006800ff148624 */ /* 0x000fe200078e00ff */
[----:B------:R-:W-:Y:S01]  /*131d0*/  @!P0 LEA R10, P2, R15, R134, 0x7 ;  /* 0x000000860f0a8211 */ /* 0x000fe200078438ff */
[----:B------:R-:W-:Y:S01]  /*131e0*/  @!P0 IMAD.MOV.U32 R135, RZ, RZ, R137 ;  /* 0x000000ffff878224 */ /* 0x000fe200078e0089 */
[C---:B------:R-:W-:Y:S01]  /*131f0*/  @!P0 IADD3 R17, P1, R5.reuse, R24, RZ ;  /* 0x0000001805118210 */ /* 0x040fe20007f3e0ff */
[----:B------:R-:W-:Y:S01]  /*13200*/  @!P0 IMAD.MOV.U32 R9, RZ, RZ, c[0x0][0x1a4] ;  /* 0x00006900ff098624 */ /* 0x000fe200078e00ff */
[----:B------:R-:W-:Y:S01]  /*13210*/  @!P0 IADD3 R10, P5, R5, R10, RZ ;  /* 0x0000000a050a8210 */ /* 0x000fe20007fbe0ff */
[----:B------:R-:W-:-:S02]  /*13220*/  @!P0 IMAD.MOV.U32 R136, RZ, RZ, c[0x0][0x1a4] ;  /* 0x00006900ff888624 */ /* 0x000fc400078e00ff */
[----:B------:R-:W-:Y:S01]  /*13230*/  @!P0 IMAD R23, R23, 0xa0, RZ ;  /* 0x000000a017178824 */ /* 0x000fe200078e02ff */
[-C--:B------:R-:W-:Y:S01]  /*13240*/  @!P0 LEA.HI.X R11, R11, R137.reuse, R9, 0x6, P3 ;  /* 0x000000890b0b8211 */ /* 0x080fe200018f3409 */
[----:B------:R-:W-:Y:S01]  /*13250*/  @!P0 IMAD.MOV.U32 R7, RZ, RZ, c[0x0][0x1a4] ;  /* 0x00006900ff078624 */ /* 0x000fe200078e00ff */
[----:B------:R-:W-:Y:S01]  /*13260*/  @!P0 LEA.HI.X R15, R15, R137, R136, 0x7, P2 ;  /* 0x000000890f0f8211 */ /* 0x000fe200010f3c88 */
[----:B------:R-:W-:Y:S01]  /*13270*/  @!P0 IMAD.WIDE.U32 R20, R20, 0xe0, R134 ;  /* 0x000000e014148825 */ /* 0x000fe200078e0086 */
[----:B------:R-:W-:Y:S02]  /*13280*/  @!P0 IADD3 R8, P3, R5, R8, RZ ;  /* 0x0000000805088210 */ /* 0x000fe40007f7e0ff */
[C---:B------:R-:W-:Y:S01]  /*13290*/  @!P0 IADD3.X R14, R4.reuse, R25, R23, P1, !PT ;  /* 0x00000019040e8210 */ /* 0x040fe20000ffe417 */
[----:B------:R-:W-:Y:S01]  /*132a0*/  @!P0 IMAD R7, R7, 0xc0, RZ ;  /* 0x000000c007078824 */ /* 0x000fe200078e02ff */
[----:B------:R-:W-:Y:S01]  /*132b0*/  @!P0 IADD3 R16, P2, R5, R18, RZ ;  /* 0x0000001205108210 */ /* 0x000fe20007f5e0ff */
[----:B------:R-:W-:Y:S01]  /*132c0*/  @!P0 IMAD R9, R9, 0xe0, RZ ;  /* 0x000000e009098824 */ /* 0x000fe200078e02ff */
[----:B------:R-:W-:Y:S01]  /*132d0*/  @!P0 IADD3 R18, P1, R5, R20, RZ ;  /* 0x0000001405128210 */ /* 0x000fe20007f3e0ff */
[C---:B------:R-:W-:Y:S01]  /*132e0*/  @!P0 IMAD.X R11, R4.reuse, 0x1, R11, P3 ;  /* 0x00000001040b8824 */ /* 0x040fe200018e060b */
[C---:B------:R-:W-:Y:S01]  /*132f0*/  @!P0 IADD3.X R137, R4.reuse, UR7, R137, P6, P4 ;  /* 0x0000000704898c10 */ /* 0x040fe2000b7e8489 */
[----:B------:R-:W-:Y:S01]  /*13300*/  @!P0 IMAD.X R15, R4, 0x1, R15, P5 ;  /* 0x00000001040f8824 */ /* 0x000fe200028e060f */
[----:B------:R-:W-:Y:S01]  /*13310*/  @!P0 LEA R20, P4, R6, c[0x0][0x170], 0x1 ;  /* 0x00005c0006148a11 */ /* 0x000fe200078808ff */
[----:B------:R-:W-:Y:S01]  /*13320*/  USHF.L.U32 UR7, UR5, 0x8, URZ ;  /* 0x0000000805077899 */ /* 0x000fe2000800063f */
[----:B------:R-:W-:-:S02]  /*13330*/  @!P0 IADD3.X R7, R4, R7, R19, P2, !PT ;  /* 0x0000000704078210 */ /* 0x000fc400017fe413 */
[----:B------:R-:W-:Y:S02]  /*13340*/  @!P0 IADD3.X R9, R4, R21, R9, P1, !PT ;  /* 0x0000001504098210 */ /* 0x000fe40000ffe409 */
[----:B------:R-:W-:Y:S01]  /*13350*/  @!P0 LEA R24, P2, R8, c[0x0][0x170], 0x1 ;  /* 0x00005c0008188a11 */ /* 0x000fe200078408ff */
[----:B------:R-:W-:Y:S01]  /*13360*/  IMAD.U32 R213, RZ, RZ, UR7 ;  /* 0x00000007ffd57e24 */ /* 0x000fe2000f8e00ff */
[C---:B------:R-:W-:Y:S01]  /*13370*/  @!P0 LEA R22, P1, R13.reuse, c[0x0][0x170], 0x1 ;  /* 0x00005c000d168a11 */ /* 0x040fe200078208ff */
        /* <DEDUP_REMOVED lines=12> */
[C---:B------:R-:W-:Y:S01]  /*13440*/  @!P0 LEA R12, P3, R17.reuse, c[0x0][0x170], 0x1 ;  /* 0x00005c00110c8a11 */ /* 0x040fe200078608ff */
        /* <DEDUP_REMOVED lines=41> */
[----:B------:R-:W-:-:S02]  /*136e0*/  LOP3.LUT R235, R235, 0xa1, R186, 0xfe, !PT ;  /* 0x000000a1ebeb7812 */ /* 0x000fc400078efeba */
[C-C-:B------:R-:W-:Y:S01]  /*136f0*/  LOP3.LUT R236, R237.reuse, 0xa8, R186.reuse, 0xfe, !PT ;  /* 0x000000a8edec7812 */ /* 0x140fe200078efeba */
[----:B------:R-:W-:Y:S01]  /*13700*/  @P0 STS.128 [R212+0x8000], RZ ;  /* 0x008000ffd4000388 */ /* 0x000fe20000000c00 */
[----:B------:R-:W-:Y:S01]  /*13710*/  I2F R171, R169 ;  /* 0x000000a900ab7306 */ /* 0x000fe20000201400 */
[--C-:B------:R-:W-:Y:S02]  /*13720*/  LOP3.LUT R237, R237, 0xa9, R186.reuse, 0xfe, !PT ;  /* 0x000000a9eded7812 */ /* 0x100fe400078efeba */
[----:B------:R-:W-:Y:S01]  /*13730*/  @!PT LDS RZ, [RZ] ;  /* 0x00000000fffff984 */ /* 0x000fe20000000800 */
[----:B------:R-:W-:Y:S01]  /*13740*/  @!PT LDS RZ, [RZ] ;  /* 0x00000000fffff984 */ /* 0x000fe20000000800 */
[----:B------:R-:W-:Y:S01]  /*13750*/  @!PT LDS RZ, [RZ] ;  /* 0x00000000fffff984 */ /* 0x000fe20000000800 */
[----:B------:R5:W-:Y:S01]  /*13760*/  @!P0 LDGSTS.E.BYPASS.LTC128B.128 [R212+0x8000], [R6.64] ;  /* 0x0800000006d48fae */ /* 0x000be2000b901d4a */
[----:B------:R-:W-:Y:S02]  /*13770*/  LOP3.LUT R130, R186, UR7, RZ, 0xfc, !PT ;  /* 0x00000007ba827c12 */ /* 0x000fe4000f8efcff */
[----:B------:R-:W-:Y:S01]  /*13780*/  LOP3.LUT R241, R241, 0xb8, R186, 0xfe, !PT ;  /* 0x000000b8f1f17812 */ /* 0x000fe200078efeba */
[----:B------:R-:W-:Y:S01]  /*13790*/  @P0 STS.128 [R212+0x8800], RZ ;  /* 0x008800ffd4000388 */ /* 0x000fe20000000c00 */
[----:B------:R-:W-:Y:S01]  /*137a0*/  I2F R228, R229 ;  /* 0x000000e500e47306 */ /* 0x000fe20000201400 */
[----:B------:R-:W-:-:S02]  /*137b0*/  ISETP.GE.AND P6, PT, R130, R3, PT ;  /* 0x000000038200720c */ /* 0x000fc40003fc6270 */
[----:B------:R-:W-:Y:S01]  /*137c0*/  @!PT LDS RZ, [RZ] ;  /* 0x00000000fffff984 */ /* 0x000fe20000000800 */
[----:B------:R-:W-:Y:S01]  /*137d0*/  @!PT LDS RZ, [RZ] ;  /* 0x00000000fffff984 */ /* 0x000fe20000000800 */
[----:B------:R-:W-:Y:S01]  /*137e0*/  @!PT LDS RZ, [RZ] ;  /* 0x00000000fffff984 */ /* 0x000fe20000000800 */
[----:B------:R5:W-:Y:S01]  /*137f0*/  @!P0 LDGSTS.E.BYPASS.LTC128B.128 [R212+0x8800], [R4.64] ;  /* 0x0880000004d48fae */ /* 0x000be2000b901d4a */
[----:B------:R-:W-:Y:S02]  /*13800*/  ISETP.GE.AND P0, PT, R169, R2, PT ;  /* 0x00000002a900720c */ /* 0x000fe40003f06270 */
[--C-:B------:R-:W-:Y:S01]  /*13810*/  LOP3.LUT R243, R243, 0xc1, R186.reuse, 0xfe, !PT ;  /* 0x000000c1f3f37812 */ /* 0x100fe200078efeba */
[----:B------:R-:W-:Y:S01]  /*13820*/  LDSM.16.M88.4 R216, [R168] ;  /* 0x00000000a8d8783b */ /* 0x000fe20000000200 */
[----:B------:R-:W-:Y:S01]  /*13830*/  I2F R230, R231 ;  /* 0x000000e700e67306 */ /* 0x000fe20000201400 */
[--C-:B------:R-:W-:Y:S02]  /*13840*/  LOP3.LUT R245, R245, 0xc9, R186.reuse, 0xfe, !PT ;  /* 0x000000c9f5f57812 */ /* 0x100fe400078efeba */
[----:B------:R-:W1:Y:S01]  /*13850*/  LDSM.16.M88.4 R96, [R166+0x1c00] ;  /* 0x001c0000a660783b */ /* 0x000e620000000200 */
[----:B------:R-:W-:-:S03]  /*13860*/  LOP3.LUT R247, R247, 0xc8, R186, 0xfe, !PT ;  /* 0x000000c8f7f77812 */ /* 0x000fc600078efeba */
[----:B------:R-:W-:Y:S01]  /*13870*/  LDSM.16.M88.4 R180, [R167] ;  /* 0x00000000a7b4783b */ /* 0x000fe20000000200 */
[----:B------:R-:W-:Y:S01]  /*13880*/  I2F R232, R233 ;  /* 0x000000e900e87306 */ /* 0x000fe20000201400 */
[----:B------:R-:W-:Y:S02]  /*13890*/  @P0 LOP3.LUT R0, R0, 0x2, RZ, 0xfc, !PT ;  /* 0x0000000200000812 */ /* 0x000fe400078efcff */
[----:B------:R-:W-:Y:S04]  /*138a0*/  LDSM.16.M88.4 R140, [R162] ;  /* 0x00000000a28c783b */ /* 0x000fe80000000200 */
[----:B------:R-:W2:Y:S01]  /*138b0*/  LDSM.16.M88.4 R88, [R166+0x2000] ;  /* 0x00200000a658783b */ /* 0x000ea20000000200 */
[----:B------:R-:W-:Y:S03]  /*138c0*/  I2F R234, R235 ;  /* 0x000000eb00ea7306 */ /* 0x000fe60000201400 */
[----:B------:R-:W2:Y:S04]  /*138d0*/  LDSM.16.M88.4 R80, [R166+0x2400] ;  /* 0x00240000a650783b */ /* 0x000ea80000000200 */
[----:B------:R-:W3:Y:S01]  /*138e0*/  LDSM.16.M88.4 R64, [R166+0x2c00] ;  /* 0x002c0000a640783b */ /* 0x000ee20000000200 */
[----:B------:R-:W-:Y:S03]  /*138f0*/  I2F R170, R130 ;  /* 0x0000008200aa7306 */ /* 0x000fe60000201400 */
[----:B------:R-:W3:Y:S04]  /*13900*/  LDSM.16.M88.4 R112, [R166+0x1400] ;  /* 0x00140000a670783b */ /* 0x000ee80000000200 */
[----:B------:R-:W3:Y:S01]  /*13910*/  LDSM.16.M88.4 R136, [R161] ;  /* 0x00000000a188783b */ /* 0x000ee20000000200 */
[----:B------:R-:W-:Y:S03]  /*13920*/  I2F R240, R241 ;  /* 0x000000f100f07306 */ /* 0x000fe60000201400 */
[----:B------:R-:W-:Y:S04]  /*13930*/  LDSM.16.M88.4 R132, [R160] ;  /* 0x00000000a084783b */ /* 0x000fe80000000200 */
[----:B------:R-:W-:Y:S01]  /*13940*/  LDSM.16.M88.4 R172, [R164] ;  /* 0x00000000a4ac783b */ /* 0x000fe20000000200 */
[----:B------:R-:W-:Y:S01]  /*13950*/  I2F R246, R247 ;  /* 0x000000f700f67306 */ /* 0x000fe20000201400 */
[C---:B-1----:R-:W-:Y:S02]  /*13960*/  HMMA.16816.F32.BF16 R100, R216.reuse, R96, RZ ;  /* 0x00000060d864723c */ /* 0x042fe400000418ff */
[----:B------:R-:W-:Y:S04]  /*13970*/  LDSM.16.M88.4 R104, [R166+0x1800] ;  /* 0x00180000a668783b */ /* 0x000fe80000000200 */
[----:B------:R-:W-:Y:S02]  /*13980*/  LDSM.16.M88.4 R56, [R166+0x3000] ;  /* 0x00300000a638783b */ /* 0x000fe40000000200 */
[C---:B------:R-:W-:Y:S02]  /*13990*/  HMMA.16816.F32.BF16 R96, R216.reuse, R98, RZ ;  /* 0x00000062d860723c */ /* 0x040fe400000418ff */
[----:B------:R-:W-:Y:S04]  /*139a0*/  LDSM.16.M88.4 R48, [R166+0x3400] ;  /* 0x00340000a630783b */ /* 0x000fe80000000200 */
[----:B------:R-:W-:Y:S02]  /*139b0*/  LDSM.16.M88.4 R32, [R166+0x3c00] ;  /* 0x003c0000a620783b */ /* 0x000fe40000000200 */
[----:B--2---:R-:W-:Y:S02]  /*139c0*/  HMMA.16816.F32.BF16 R92, R216, R88, RZ ;  /* 0x00000058d85c723c */ /* 0x004fe400000418ff */
[----:B------:R-:W-:Y:S04]  /*139d0*/  LDSM.16.M88.4 R144, [R163] ;  /* 0x00000000a390783b */ /* 0x000fe80000000200 */
[----:B------:R-:W-:Y:S02]  /*139e0*/  LDSM.16.M88.4 R120, [R166+0x1000] ;  /* 0x00100000a678783b */ /* 0x000fe40000000200 */
[C---:B------:R-:W-:Y:S02]  /*139f0*/  HMMA.16816.F32.BF16 R100, R180.reuse, R140, R100 ;  /* 0x0000008cb464723c */ /* 0x040fe40000041864 */
[----:B------:R-:W-:Y:S04]  /*13a00*/  LDSM.16.M88.4 R40, [R166+0x3800] ;  /* 0x00380000a628783b */ /* 0x000fe80000000200 */
[----:B---3--:R-:W-:Y:S02]  /*13a10*/  LDSM.16.M88.4 R24, [R166+0x4000] ;  /* 0x00400000a618783b */ /* 0x008fe40000000200 */
[----:B------:R-:W-:Y:S02]  /*13a20*/  HMMA.16816.F32.BF16 R96, R180, R142, R96 ;  /* 0x0000008eb460723c */ /* 0x000fe40000041860 */
[----:B------:R-:W1:Y:S04]  /*13a30*/  LDSM.16.M88.4 R140, [R158] ;  /* 0x000000009e8c783b */ /* 0x000e680000000200 */
[----:B------:R-:W-:Y:S02]  /*13a40*/  LDSM.16.M88.4 R16, [R166+0x4400] ;  /* 0x00440000a610783b */ /* 0x000fe40000000200 */
[C---:B------:R-:W-:Y:S02]  /*13a50*/  HMMA.16816.F32.BF16 R84, R216.reuse, R80, RZ ;  /* 0x00000050d854723c */ /* 0x040fe400000418ff */
[----:B------:R-:W-:Y:S04]  /*13a60*/  LDSM.16.M88.4 R72, [R166+0x2800] ;  /* 0x00280000a648783b */ /* 0x000fe80000000200 */
[----:B------:R-:W-:Y:S02]  /*13a70*/  LDSM.16.M88.4 R8, [R166+0x4800] ;  /* 0x00480000a608783b */ /* 0x000fe40000000200 */
[----:B------:R-:W-:Y:S02]  /*13a80*/  HMMA.16816.F32.BF16 R68, R216, R64, RZ ;  /* 0x00000040d844723c */ /* 0x000fe400000418ff */
[----:B------:R-:W-:Y:S01]  /*13a90*/  LDSM.16.M88.4 R220, [R166+0x4c00] ;  /* 0x004c0000a6dc783b */ /* 0x000fe20000000200 */
[----:B------:R-:W-:-:S02]  /*13aa0*/  FMUL.FTZ R103, R103, c[0x0][0x2ec] ;  /* 0x0000bb0067677a20 */ /* 0x000fc40000410000 */
[----:B------:R-:W-:Y:S01]  /*13ab0*/  FMUL.FTZ R100, R100, c[0x0][0x2ec] ;  /* 0x0000bb0064647a20 */ /* 0x000fe20000410000 */
[----:B------:R-:W-:Y:S01]  /*13ac0*/  LDSM.16.M88.4 R176, [R165] ;  /* 0x00000000a5b0783b */ /* 0x000fe20000000200 */
[----:B------:R-:W-:Y:S01]  /*13ad0*/  MUFU.TANH R244, R103 ;  /* 0x0000006700f47308 */ /* 0x000fe20000002400 */
[C---:B------:R-:W-:Y:S01]  /*13ae0*/  HMMA.16816.F32.BF16 R116, R216.reuse, R112, RZ ;  /* 0x00000070d874723c */ /* 0x040fe200000418ff */
[----:B------:R-:W-:Y:S01]  /*13af0*/  FMUL.FTZ R96, R96, c[0x0][0x2ec] ;  /* 0x0000bb0060607a20 */ /* 0x000fe20000410000 */
[----:B------:R-:W0:Y:S01]  /*13b00*/  LDGDEPBAR ;  /* 0x00000000000079af */ /* 0x000e220000000000 */
[----:B------:R-:W-:Y:S02]  /*13b10*/  FMUL.FTZ R249, R97, c[0x0][0x2ec] ;  /* 0x0000bb0061f97a20 */ /* 0x000fe40000410000 */
[----:B------:R-:W-:Y:S02]  /*13b20*/  FMUL.FTZ R97, R99, c[0x0][0x2ec] ;  /* 0x0000bb0063617a20 */ /* 0x000fe40000410000 */
[----:B------:R2:W-:Y:S01]  /*13b30*/  MUFU.TANH R248, R96 ;  /* 0x0000006000f87308 */ /* 0x0005e20000002400 */
[----:B------:R-:W-:Y:S01]  /*13b40*/  FMUL.FTZ R98, R98, c[0x0][0x2ec] ;  /* 0x0000bb0062627a20 */ /* 0x000fe20000410000 */
[C---:B------:R-:W-:Y:S06]  /*13b50*/  HMMA.16816.F32.BF16 R80, R216.reuse, R82, RZ ;  /* 0x00000052d850723c */ /* 0x040fec00000418ff */
[----:B------:R-:W-:Y:S02]  /*13b60*/  MUFU.TANH R100, R100 ;  /* 0x0000006400647308 */ /* 0x000fe40000002400 */
[C---:B------:R-:W-:Y:S06]  /*13b70*/  HMMA.16816.F32.BF16 R112, R216.reuse, R114, RZ ;  /* 0x00000072d870723c */ /* 0x040fec00000418ff */
[----:B------:R-:W-:Y:S02]  /*13b80*/  MUFU.TANH R249, R249 ;  /* 0x000000f900f97308 */ /* 0x000fe40000002400 */
[C---:B------:R-:W-:Y:S06]  /*13b90*/  HMMA.16816.F32.BF16 R88, R216.reuse, R90, RZ ;  /* 0x0000005ad858723c */ /* 0x040fec00000418ff */
[----:B------:R-:W-:Y:S02]  /*13ba0*/  MUFU.TANH R97, R97 ;  /* 0x0000006100617308 */ /* 0x000fe40000002400 */
[----:B------:R-:W-:Y:S06]  /*13bb0*/  HMMA.16816.F32.BF16 R64, R216, R66, RZ ;  /* 0x00000042d840723c */ /* 0x000fec00000418ff */
[----:B------:R-:W-:Y:S02]  /*13bc0*/  MUFU.TANH R98, R98 ;  /* 0x0000006200627308 */ /* 0x000fe40000002400 */
[C---:B------:R-:W-:Y:S07]  /*13bd0*/  HMMA.16816.F32.BF16 R92, R180.reuse, R136, R92 ;  /* 0x00000088b45c723c */ /* 0x040fee000004185c */
[----:B------:R-:W-:Y:S01]  /*13be0*/  IMAD.U32 R137, RZ, RZ, UR7 ;  /* 0x00000007ff897e24 */ /* 0x000fe2000f8e00ff */
[C---:B-1----:R-:W-:Y:S07]  /*13bf0*/  HMMA.16816.F32.BF16 R68, R180.reuse, R140, R68 ;  /* 0x0000008cb444723c */ /* 0x042fee0000041844 */
[----:B------:R-:W-:Y:S01]  /*13c00*/  IMAD.U32 R141, RZ, RZ, UR7 ;  /* 0x00000007ff8d7e24 */ /* 0x000fe2000f8e00ff */
[----:B------:R-:W-:Y:S04]  /*13c10*/  HMMA.16816.F32.BF16 R84, R180, R132, R84 ;  /* 0x00000084b454723c */ /* 0x000fe80000041854 */
[----:B------:R-:W-:-:S02]  /*13c20*/  LOP3.LUT R184, R141, 0x80, R186, 0xfe, !PT ;  /* 0x000000808db87812 */ /* 0x000fc400078efeba */
[----:B------:R-:W-:Y:S02]  /*13c30*/  LOP3.LUT R190, R141, 0x81, R186, 0xfe, !PT ;  /* 0x000000818dbe7812 */ /* 0x000fe400078efeba */
[C---:B------:R-:W-:Y:S01]  /*13c40*/  HMMA.16816.F32.BF16 R80, R180.reuse, R134, R80 ;  /* 0x00000086b450723c */ /* 0x040fe20000041850 */
[----:B------:R-:W1:Y:S01]  /*13c50*/  LDSM.16.M88.4 R132, [R157] ;  /* 0x000000009d84783b */ /* 0x000e620000000200 */
[----:B------:R-:W-:Y:S01]  /*13c60*/  FMUL.FTZ R92, R92, c[0x0][0x2ec] ;  /* 0x0000bb005c5c7a20 */ /* 0x000fe20000410000 */
[----:B------:R-:W-:Y:S01]  /*13c70*/  I2F R188, R190 ;  /* 0x000000be00bc7306 */ /* 0x000fe20000201400 */
[----:B------:R-:W-:Y:S02]  /*13c80*/  FMUL.FTZ R250, R93, c[0x0][0x2ec] ;  /* 0x0000bb005dfa7a20 */ /* 0x000fe40000410000 */
[----:B------:R-:W-:Y:S02]  /*13c90*/  FMUL.FTZ R93, R95, c[0x0][0x2ec] ;  /* 0x0000bb005f5d7a20 */ /* 0x000fe40000410000 */
[----:B------:R-:W-:Y:S01]  /*13ca0*/  HMMA.16816.F32.BF16 R116, R180, R172, R116 ;  /* 0x000000acb474723c */ /* 0x000fe20000041874 */
[----:B------:R-:W-:-:S02]  /*13cb0*/  FMUL.FTZ R252, R69, c[0x0][0x2ec] ;  /* 0x0000bb0045fc7a20 */ /* 0x000fc40000410000 */
[----:B------:R-:W-:Y:S01]  /*13cc0*/  MUFU.TANH R99, R92 ;  /* 0x0000005c00637308 */ /* 0x000fe20000002400 */
[----:B------:R-:W-:Y:S02]  /*13cd0*/  FMUL.FTZ R68, R68, c[0x0][0x2ec] ;  /* 0x0000bb0044447a20 */ /* 0x000fe40000410000 */
[----:B------:R-:W-:Y:S01]  /*13ce0*/  FMUL.FTZ R94, R94, c[0x0][0x2ec] ;  /* 0x0000bb005e5e7a20 */ /* 0x000fe20000410000 */
[----:B------:R-:W-:Y:S01]  /*13cf0*/  LOP3.LUT R173, R137, 0x71, R186, 0xfe, !PT ;  /* 0x0000007189ad7812 */ /* 0x000fe200078efeba */
[----:B------:R-:W-:Y:S01]  /*13d00*/  HMMA.16816.F32.BF16 R112, R180, R174, R112 ;  /* 0x000000aeb470723c */ /* 0x000fe20000041870 */
[----:B------:R-:W-:Y:S02]  /*13d10*/  FMUL.FTZ R85, R85, c[0x0][0x2ec] ;  /* 0x0000bb0055557a20 */ /* 0x000fe40000410000 */
[----:B------:R-:W-:Y:S01]  /*13d20*/  FMUL.FTZ R84, R84, c[0x0][0x2ec] ;  /* 0x0000bb0054547a20 */ /* 0x000fe20000410000 */
[----:B------:R-:W-:Y:S01]  /*13d30*/  MUFU.TANH R250, R250 ;  /* 0x000000fa00fa7308 */ /* 0x000fe20000002400 */
[----:B------:R-:W-:-:S02]  /*13d40*/  FMUL.FTZ R86, R86, c[0x0][0x2ec] ;  /* 0x0000bb0056567a20 */ /* 0x000fc40000410000 */
[--C-:B------:R-:W-:Y:S01]  /*13d50*/  LOP3.LUT R174, R137, 0xf9, R186.reuse, 0xfe, !PT ;  /* 0x000000f989ae7812 */ /* 0x100fe200078efeba */
[C---:B------:R-:W-:Y:S01]  /*13d60*/  HMMA.16816.F32.BF16 R88, R180.reuse, R138, R88 ;  /* 0x0000008ab458723c */ /* 0x040fe20000041858 */
[----:B------:R-:W3:Y:S01]  /*13d70*/  LDSM.16.M88.4 R136, [R156] ;  /* 0x000000009c88783b */ /* 0x000ee20000000200 */
[----:B------:R-:W-:Y:S01]  /*13d80*/  IMAD.U32 R175, RZ, RZ, UR7 ;  /* 0x00000007ffaf7e24 */ /* 0x000fe2000f8e00ff */
[CC--:B------:R-:W-:Y:S01]  /*13d90*/  ISETP.GE.AND P2, PT, R174.reuse, R3.reuse, PT ;  /* 0x00000003ae00720c */ /* 0x0c0fe20003f46270 */
[----:B------:R-:W-:Y:S01]  /*13da0*/  I2F R172, R174 ;  /* 0x000000ae00ac7306 */ /* 0x000fe20000201400 */
[----:B------:R-:W-:Y:S01]  /*13db0*/  ISETP.GE.AND P1, PT, R174, R2, PT ;  /* 0x00000002ae00720c */ /* 0x000fe20003f26270 */
[----:B------:R-:W-:Y:S01]  /*13dc0*/  FMUL.FTZ R80, R80, c[0x0][0x2ec] ;  /* 0x0000bb0050507a20 */ /* 0x000fe20000410000 */
[----:B------:R-:W-:Y:S01]  /*13dd0*/  LOP3.LUT R175, R175, 0x79, R186, 0xfe, !PT ;  /* 0x00000079afaf7812 */ /* 0x000fe200078efeba */
[----:B------:R-:W-:Y:S01]  /*13de0*/  HMMA.16816.F32.BF16 R64, R180, R142, R64 ;  /* 0x0000008eb440723c */ /* 0x000fe20000041840 */
[----:B------:R-:W1:Y:S01]  /*13df0*/  LDSM.16.M88.4 R140, [R154] ;  /* 0x000000009a8c783b */ /* 0x000e620000000200 */
[----:B------:R-:W-:Y:S01]  /*13e00*/  FMUL.FTZ R116, R116, c[0x0][0x2ec] ;  /* 0x0000bb0074747a20 */ /* 0x000fe20000410000 */
[----:B------:R-:W-:Y:S01]  /*13e10*/  ISETP.GE.AND P5, PT, R175, R3, PT ;  /* 0x00000003af00720c */ /* 0x000fe20003fa6270 */
[----:B------:R-:W-:Y:S01]  /*13e20*/  I2F R185, R175 ;  /* 0x000000af00b97306 */ /* 0x000fe20000201400 */
[----:B------:R-:W-:-:S02]  /*13e30*/  FMUL.FTZ R117, R117, c[0x0][0x2ec] ;  /* 0x0000bb0075757a20 */ /* 0x000fc40000410000 */
[----:B------:R-:W-:Y:S01]  /*13e40*/  FMUL.FTZ R81, R81, c[0x0][0x2ec] ;  /* 0x0000bb0051517a20 */ /* 0x000fe20000410000 */
[C---:B------:R-:W-:Y:S01]  /*13e50*/  HMMA.16816.F32.BF16 R108, R216.reuse, R104, RZ ;  /* 0x00000068d86c723c */ /* 0x040fe200000418ff */
[----:B------:R-:W-:Y:S02]  /*13e60*/  FMUL.FTZ R112, R112, c[0x0][0x2ec] ;  /* 0x0000bb0070707a20 */ /* 0x000fe40000410000 */
[----:B------:R-:W-:Y:S01]  /*13e70*/  FMUL.FTZ R119, R119, c[0x0][0x2ec] ;  /* 0x0000bb0077777a20 */ /* 0x000fe20000410000 */
[----:B------:R-:W-:Y:S01]  /*13e80*/  MUFU.TANH R116, R116 ;  /* 0x0000007400747308 */ /* 0x000fe20000002400 */
[----:B------:R-:W-:Y:S02]  /*13e90*/  FMUL.FTZ R83, R83, c[0x0][0x2ec] ;  /* 0x0000bb0053537a20 */ /* 0x000fe40000410000 */
[----:B------:R-:W-:Y:S01]  /*13ea0*/  FMUL.FTZ R82, R82, c[0x0][0x2ec] ;  /* 0x0000bb0052527a20 */ /* 0x000fe20000410000 */
[----:B------:R-:W-:Y:S01]  /*13eb0*/  HMMA.16816.F32.BF16 R104, R216, R106, RZ ;  /* 0x0000006ad868723c */ /* 0x000fe200000418ff */
[----:B------:R-:W-:-:S02]  /*13ec0*/  FMUL.FTZ R88, R88, c[0x0][0x2ec] ;  /* 0x0000bb0058587a20 */ /* 0x000fc40000410000 */
[----:B------:R-:W-:Y:S01]  /*13ed0*/  FMUL.FTZ R89, R89, c[0x0][0x2ec] ;  /* 0x0000bb0059597a20 */ /* 0x000fe20000410000 */
[----:B------:R-:W-:Y:S01]  /*13ee0*/  MUFU.TANH R117, R117 ;  /* 0x0000007500757308 */ /* 0x000fe20000002400 */
[----:B------:R-:W-:Y:S02]  /*13ef0*/  FMUL.FTZ R91, R91, c[0x0][0x2ec] ;  /* 0x0000bb005b5b7a20 */ /* 0x000fe40000410000 */
[----:B------:R-:W-:Y:S01]  /*13f00*/  FMUL.FTZ R90, R90, c[0x0][0x2ec] ;  /* 0x0000bb005a5a7a20 */ /* 0x000fe20000410000 */
[----:B------:R-:W-:Y:S01]  /*13f10*/  HMMA.16816.F32.BF16 R60, R216, R56, RZ ;  /* 0x00000038d83c723c */ /* 0x000fe200000418ff */
[----:B--2---:R-:W-:Y:S02]  /*13f20*/  FMUL.FTZ R96, R66, c[0x0][0x2ec] ;  /* 0x0000bb0042607a20 */ /* 0x004fe40000410000 */
[----:B------:R-:W-:Y:S01]  /*13f30*/  FMUL.FTZ R66, R67, c[0x0][0x2ec] ;  /* 0x0000bb0043427a20 */ /* 0x000fe20000410000 */
[----:B------:R-:W-:Y:S01]  /*13f40*/  MUFU.TANH R95, R88 ;  /* 0x00000058005f7308 */ /* 0x000fe20000002400 */
[----:B------:R-:W-:-:S02]  /*13f50*/  FMUL.FTZ R69, R64, c[0x0][0x2ec] ;  /* 0x0000bb0040457a20 */ /* 0x000fc40000410000 */
[----:B------:R-:W-:Y:S01]  /*13f60*/  FMUL.FTZ R64, R65, c[0x0][0x2ec] ;  /* 0x0000bb0041407a20 */ /* 0x000fe20000410000 */
[----:B------:R-:W-:Y:S01]  /*13f70*/  HMMA.16816.F32.BF16 R56, R216, R58, RZ ;  /* 0x0000003ad838723c */ /* 0x000fe200000418ff */
[----:B------:R-:W-:Y:S02]  /*13f80*/  FMUL.FTZ R87, R87, c[0x0][0x2ec] ;  /* 0x0000bb0057577a20 */ /* 0x000fe40000410000 */
[----:B------:R-:W-:Y:S01]  /*13f90*/  FMUL.FTZ R70, R70, c[0x0][0x2ec] ;  /* 0x0000bb0046467a20 */ /* 0x000fe20000410000 */
[----:B------:R-:W-:Y:S01]  /*13fa0*/  MUFU.TANH R69, R69 ;  /* 0x0000004500457308 */ /* 0x000fe20000002400 */
[----:B------:R-:W-:-:S03]  /*13fb0*/  FMUL.FTZ R118, R118, c[0x0][0x2ec] ;  /* 0x0000bb0076767a20 */ /* 0x000fc60000410000 */
[C---:B------:R-:W-:Y:S04]  /*13fc0*/  HMMA.16816.F32.BF16 R52, R216.reuse, R48, RZ ;  /* 0x00000030d834723c */ /* 0x040fe800000418ff */
[----:B------:R-:W-:Y:S04]  /*13fd0*/  MUFU.TANH R96, R96 ;  /* 0x0000006000607308 */ /* 0x000fe80000002400 */
[C---:B------:R-:W-:Y:S04]  /*13fe0*/  HMMA.16816.F32.BF16 R48, R216.reuse, R50, RZ ;  /* 0x00000032d830723c */ /* 0x040fe800000418ff */
[----:B------:R-:W-:Y:S04]  /*13ff0*/  MUFU.TANH R66, R66 ;  /* 0x0000004200427308 */ /* 0x000fe80000002400 */
[C---:B------:R-:W-:Y:S04]  /*14000*/  HMMA.16816.F32.BF16 R36, R216.reuse, R32, RZ ;  /* 0x00000020d824723c */ /* 0x040fe800000418ff */
[----:B------:R-:W-:Y:S04]  /*14010*/  MUFU.TANH R251, R89 ;  /* 0x0000005900fb7308 */ /* 0x000fe80000002400 */
[----:B------:R-:W-:Y:S04]  /*14020*/  HMMA.16816.F32.BF16 R32, R216, R34, RZ ;  /* 0x00000022d820723c */ /* 0x000fe800000418ff */
[----:B------:R-:W2:Y:S04]  /*14030*/  MUFU.TANH R64, R64 ;  /* 0x0000004000407308 */ /* 0x000ea80000002400 */
[C---:B------:R-:W-:Y:S04]  /*14040*/  HMMA.16816.F32.BF16 R108, R180.reuse, R144, R108 ;  /* 0x00000090b46c723c */ /* 0x040fe8000004186c */
[----:B------:R-:W-:Y:S04]  /*14050*/  MUFU.TANH R85, R85 ;  /* 0x0000005500557308 */ /* 0x000fe80000002400 */
[----:B------:R-:W-:Y:S01]  /*14060*/  HMMA.16816.F32.BF16 R104, R180, R146, R104 ;  /* 0x00000092b468723c */ /* 0x000fe20000041868 */
[----:B------:R-:W4:Y:S01]  /*14070*/  LDSM.16.M88.4 R144, [R155] ;  /* 0x000000009b90783b */ /* 0x000f220000000200 */
[----:B--2---:R-:W-:-:S02]  /*14080*/  FFMA.FTZ R64, R185, UR4, R64 ;  /* 0x00000004b9407c23 */ /* 0x004fc40008010040 */
[----:B------:R-:W-:Y:S04]  /*14090*/  MUFU.TANH R80, R80 ;  /* 0x0000005000507308 */ /* 0x000fe80000002400 */
[C---:B-1----:R-:W-:Y:S04]  /*140a0*/  HMMA.16816.F32.BF16 R60, R180.reuse, R132, R60 ;  /* 0x00000084b43c723c */ /* 0x042fe8000004183c */
[----:B------:R-:W-:Y:S04]  /*140b0*/  MUFU.TANH R84, R84 ;  /* 0x0000005400547308 */ /* 0x000fe80000002400 */
[----:B------:R-:W-:Y:S01]  /*140c0*/  HMMA.16816.F32.BF16 R56, R180, R134, R56 ;  /* 0x00000086b438723c */ /* 0x000fe20000041838 */
[----:B------:R-:W1:Y:S01]  /*140d0*/  LDSM.16.M88.4 R132, [R153] ;  /* 0x000000009984783b */ /* 0x000e620000000200 */
[----:B------:R-:W-:-:S02]  /*140e0*/  FMUL.FTZ R108, R108, c[0x0][0x2ec] ;  /* 0x0000bb006c6c7a20 */ /* 0x000fc40000410000 */
[----:B------:R-:W-:Y:S01]  /*140f0*/  FMUL.FTZ R111, R111, c[0x0][0x2ec] ;  /* 0x0000bb006f6f7a20 */ /* 0x000fe20000410000 */
[----:B------:R-:W-:Y:S03]  /*14100*/  MUFU.TANH R81, R81 ;  /* 0x0000005100517308 */ /* 0x000fe60000002400 */
[----:B---3--:R-:W-:Y:S01]  /*14110*/  HMMA.16816.F32.BF16 R52, R180, R136, R52 ;  /* 0x00000088b434723c */ /* 0x008fe20000041834 */
[----:B------:R-:W-:-:S04]  /*14120*/  FMUL.FTZ R104, R104, c[0x0][0x2ec] ;  /* 0x0000bb0068687a20 */ /* 0x000fc80000410000 */
[----:B------:R-:W-:Y:S03]  /*14130*/  MUFU.TANH R108, R108 ;  /* 0x0000006c006c7308 */ /* 0x000fe60000002400 */
[C---:B------:R-:W-:Y:S01]  /*14140*/  HMMA.16816.F32.BF16 R48, R180.reuse, R138, R48 ;  /* 0x0000008ab430723c */ /* 0x040fe20000041830 */
[----:B------:R-:W2:Y:S01]  /*14150*/  LDSM.16.M88.4 R136, [R152] ;  /* 0x000000009888783b */ /* 0x000ea20000000200 */
        /* <DEDUP_REMOVED lines=10> */
[----:B------:R-:W3:Y:S01]  /*14200*/  LDSM.16.M88.4 R140, [R150] ;  /* 0x00000000968c783b */ /* 0x000ee20000000200 */
[----:B------:R-:W-:Y:S02]  /*14210*/  FMUL.FTZ R58, R54, c[0x0][0x2ec] ;  /* 0x0000bb00363a7a20 */ /* 0x000fe40000410000 */
[----:B------:R-:W-:Y:S01]  /*14220*/  FMUL.FTZ R103, R55, c[0x0][0x2ec] ;  /* 0x0000bb0037677a20 */ /* 0x000fe20000410000 */
[----:B------:R-:W-:Y:S01]  /*14230*/  MUFU.TANH R62, R62 ;  /* 0x0000003e003e7308 */ /* 0x000fe20000002400 */
[----:B------:R-:W-:-:S02]  /*14240*/  FMUL.FTZ R56, R56, c[0x0][0x2ec] ;  /* 0x0000bb0038387a20 */ /* 0x000fc40000410000 */
[C---:B------:R-:W-:Y:S01]  /*14250*/  HMMA.16816.F32.BF16 R124, R216.reuse, R120, RZ ;  /* 0x00000078d87c723c */ /* 0x040fe200000418ff */
[----:B------:R-:W-:Y:S02]  /*14260*/  FMUL.FTZ R50, R50, c[0x0][0x2ec] ;  /* 0x0000bb0032327a20 */ /* 0x000fe40000410000 */
[----:B------:R-:W-:Y:S02]  /*14270*/  FMUL.FTZ R89, R51, c[0x0][0x2ec] ;  /* 0x0000bb0033597a20 */ /* 0x000fe40000410000 */
[----:B------:R-:W-:Y:S01]  /*14280*/  MUFU.TANH R54, R50 ;  /* 0x0000003200367308 */ /* 0x000fe20000002400 */
[----:B------:R-:W-:Y:S02]  /*14290*/  FMUL.FTZ R53, R53, c[0x0][0x2ec] ;  /* 0x0000bb0035357a20 */ /* 0x000fe40000410000 */
[----:B------:R-:W-:Y:S01]  /*142a0*/  HMMA.16816.F32.BF16 R120, R216, R122, RZ ;  /* 0x0000007ad878723c */ /* 0x000fe200000418ff */
[----:B------:R-:W-:Y:S02]  /*142b0*/  FMUL.FTZ R36, R36, c[0x0][0x2ec] ;  /* 0x0000bb0024247a20 */ /* 0x000fe40000410000 */
[----:B------:R-:W-:-:S02]  /*142c0*/  FMUL.FTZ R48, R48, c[0x0][0x2ec] ;  /* 0x0000bb0030307a20 */ /* 0x000fc40000410000 */
[----:B------:R-:W1:Y:S01]  /*142d0*/  MUFU.TANH R61, R61 ;  /* 0x0000003d003d7308 */ /* 0x000e620000002400 */
[----:B------:R-:W-:Y:S02]  /*142e0*/  FMUL.FTZ R38, R38, c[0x0][0x2ec] ;  /* 0x0000bb0026267a20 */ /* 0x000fe40000410000 */
[C---:B------:R-:W-:Y:S01]  /*142f0*/  HMMA.16816.F32.BF16 R44, R216.reuse, R40, RZ ;  /* 0x00000028d82c723c */ /* 0x040fe200000418ff */
[----:B------:R-:W-:Y:S02]  /*14300*/  FMUL.FTZ R63, R35, c[0x0][0x2ec] ;  /* 0x0000bb00233f7a20 */ /* 0x000fe40000410000 */
[----:B------:R-:W-:Y:S02]  /*14310*/  FMUL.FTZ R33, R33, c[0x0][0x2ec] ;  /* 0x0000bb0021217a20 */ /* 0x000fe40000410000 */
[----:B------:R-:W2:Y:S01]  /*14320*/  MUFU.TANH R88, R88 ;  /* 0x0000005800587308 */ /* 0x000ea20000002400 */
[----:B------:R-:W-:Y:S02]  /*14330*/  FMUL.FTZ R32, R32, c[0x0][0x2ec] ;  /* 0x0000bb0020207a20 */ /* 0x000fe40000410000 */
[----:B------:R-:W-:Y:S01]  /*14340*/  HMMA.16816.F32.BF16 R40, R216, R42, RZ ;  /* 0x0000002ad828723c */ /* 0x000fe200000418ff */
[----:B------:R-:W-:-:S02]  /*14350*/  FMUL.FTZ R65, R39, c[0x0][0x2ec] ;  /* 0x0000bb0027417a20 */ /* 0x000fc40000410000 */
[----:B------:R-:W-:Y:S02]  /*14360*/  FMUL.FTZ R52, R52, c[0x0][0x2ec] ;  /* 0x0000bb0034347a20 */ /* 0x000fe40000410000 */
[----:B------:R-:W-:Y:S01]  /*14370*/  MUFU.TANH R60, R60 ;  /* 0x0000003c003c7308 */ /* 0x000fe20000002400 */
[----:B------:R-:W-:Y:S02]  /*14380*/  FMUL.FTZ R49, R49, c[0x0][0x2ec] ;  /* 0x0000bb0031317a20 */ /* 0x000fe40000410000 */
[----:B------:R-:W-:Y:S01]  /*14390*/  HMMA.16816.F32.BF16 R28, R216, R24, RZ ;  /* 0x00000018d81c723c */ /* 0x000fe200000418ff */
[----:B-1----:R-:W-:Y:S02]  /*143a0*/  FFMA.FTZ R61, R188, UR4, R61 ;  /* 0x00000004bc3d7c23 */ /* 0x002fe4000801003d */
[----:B------:R-:W-:Y:S02]  /*143b0*/  FMUL.FTZ R34, R34, c[0x0][0x2ec] ;  /* 0x0000bb0022227a20 */ /* 0x000fe40000410000 */
[----:B------:R-:W-:Y:S01]  /*143c0*/  MUFU.TANH R57, R57 ;  /* 0x0000003900397308 */ /* 0x000fe20000002400 */
[----:B--2---:R-:W-:-:S02]  /*143d0*/  FFMA.FTZ R88, R191, UR4, R88 ;  /* 0x00000004bf587c23 */ /* 0x004fc40008010058 */
[C---:B------:R-:W-:Y:S05]  /*143e0*/  HMMA.16816.F32.BF16 R24, R216.reuse, R26, RZ ;  /* 0x0000001ad818723c */ /* 0x040fea00000418ff */
[----:B------:R-:W-:Y:S03]  /*143f0*/  MUFU.TANH R58, R58 ;  /* 0x0000003a003a7308 */ /* 0x000fe60000002400 */
[C---:B------:R-:W-:Y:S05]  /*14400*/  HMMA.16816.F32.BF16 R20, R216.reuse, R16, RZ ;  /* 0x00000010d814723c */ /* 0x040fea00000418ff */
[----:B------:R-:W1:Y:S03]  /*14410*/  MUFU.TANH R103, R103 ;  /* 0x0000006700677308 */ /* 0x000e660000002400 */
[C---:B------:R-:W-:Y:S05]  /*14420*/  HMMA.16816.F32.BF16 R76, R216.reuse, R72, RZ ;  /* 0x00000048d84c723c */ /* 0x040fea00000418ff */
[----:B------:R-:W2:Y:S03]  /*14430*/  MUFU.TANH R39, R32 ;  /* 0x0000002000277308 */ /* 0x000ea60000002400 */
[----:B------:R-:W-:Y:S05]  /*14440*/  HMMA.16816.F32.BF16 R16, R216, R18, RZ ;  /* 0x00000012d810723c */ /* 0x000fea00000418ff */
[----:B------:R-:W-:Y:S01]  /*14450*/  MUFU.TANH R55, R48 ;  /* 0x0000003000377308 */ /* 0x000fe20000002400 */
[----:B-1----:R-:W-:-:S02]  /*14460*/  FFMA.FTZ R103, R226, UR4, R103 ;  /* 0x00000004e2677c23 */ /* 0x002fc40008010067 */
[C---:B----4-:R-:W-:Y:S05]  /*14470*/  HMMA.16816.F32.BF16 R12, R216.reuse, R8, RZ ;  /* 0x00000008d80c723c */ /* 0x050fea00000418ff */
[----:B------:R-:W-:Y:S01]  /*14480*/  MUFU.TANH R56, R56 ;  /* 0x0000003800387308 */ /* 0x000fe20000002400 */
[----:B--2---:R-:W-:Y:S02]  /*14490*/  FFMA.FTZ R39, R240, UR4, R39 ;  /* 0x00000004f0277c23 */ /* 0x004fe40008010027 */
[C---:B------:R-:W-:Y:S05]  /*144a0*/  HMMA.16816.F32.BF16 R72, R216.reuse, R74, RZ ;  /* 0x0000004ad848723c */ /* 0x040fea00000418ff */
[----:B------:R-:W1:Y:S03]  /*144b0*/  MUFU.TANH R53, R53 ;  /* 0x0000003500357308 */ /* 0x000e660000002400 */
[C---:B------:R-:W-:Y:S05]  /*144c0*/  HMMA.16816.F32.BF16 R8, R216.reuse, R10, RZ ;  /* 0x0000000ad808723c */ /* 0x040fea00000418ff */
[----:B------:R-:W-:Y:S03]  /*144d0*/  MUFU.TANH R48, R38 ;  /* 0x0000002600307308 */ /* 0x000fe60000002400 */
[----:B-----5:R-:W-:Y:S05]  /*144e0*/  HMMA.16816.F32.BF16 R4, R216, R220, RZ ;  /* 0x000000dcd804723c */ /* 0x020fea00000418ff */
[----:B------:R-:W2:Y:S01]  /*144f0*/  MUFU.TANH R49, R49 ;  /* 0x0000003100317308 */ /* 0x000ea20000002400 */
[----:B-1----:R-:W-:-:S02]  /*14500*/  FFMA.FTZ R53, R226, UR4, R53 ;  /* 0x00000004e2357c23 */ /* 0x002fc40008010035 */
[----:B------:R-:W-:Y:S01]  /*14510*/  HMMA.16816.F32.BF16 R216, R216, R222, RZ ;  /* 0x000000ded8d8723c */ /* 0x000fe200000418ff */
[----:B------:R-:W-:-:S04]  /*14520*/  IMAD.U32 R221, RZ, RZ, UR7 ;  /* 0x00000007ffdd7e24 */ /* 0x000fc8000f8e00ff */
[----:B------:R-:W1:Y:S01]  /*14530*/  MUFU.TANH R89, R89 ;  /* 0x0000005900597308 */ /* 0x000e620000002400 */
[--C-:B------:R-:W-:Y:S01]  /*14540*/  LOP3.LUT R221, R221, 0x89, R186.reuse, 0xfe, !PT ;  /* 0x00000089dddd7812 */ /* 0x100fe200078efeba */
[----:B------:R-:W-:Y:S01]  /*14550*/  IMAD.U32 R223, RZ, RZ, UR7 ;  /* 0x00000007ffdf7e24 */ /* 0x000fe2000f8e00ff */
[C---:B------:R-:W-:Y:S04]  /*14560*/  HMMA.16816.F32.BF16 R124, R180.reuse, R176, R124 ;  /* 0x000000b0b47c723c */ /* 0x040fe8000004187c */
[----:B------:R-:W-:Y:S01]  /*14570*/  LOP3.LUT R223, R223, 0x90, R186, 0xfe, !PT ;  /* 0x00000090dfdf7812 */ /* 0x000fe200078efeba */
[----:B------:R-:W-:Y:S01]  /*14580*/  I2F R220, R221 ;  /* 0x000000dd00dc7306 */ /* 0x000fe20000201400 */
[C---:B--2---:R-:W-:Y:S02]  /*14590*/  FFMA.FTZ R49, R230.reuse, UR4, R49 ;  /* 0x00000004e6317c23 */ /* 0x044fe40008010031 */
[----:B------:R-:W-:Y:S01]  /*145a0*/  HMMA.16816.F32.BF16 R120, R180, R178, R120 ;  /* 0x000000b2b478723c */ /* 0x000fe20000041878 */
[----:B------:R-:W2:Y:S04]  /*145b0*/  LDSM.16.M88.4 R176, [R159] ;  /* 0x000000009fb0783b */ /* 0x000ea80000000200 */
[----:B------:R-:W4:Y:S01]  /*145c0*/  I2F R222, R223 ;  /* 0x000000df00de7306 */ /* 0x000f220000201400 */
[----:B-1----:R-:W-:-:S02]  /*145d0*/  FFMA.FTZ R89, R230, UR4, R89 ;  /* 0x00000004e6597c23 */ /* 0x002fc40008010059 */
[C---:B------:R-:W-:Y:S05]  /*145e0*/  HMMA.16816.F32.BF16 R44, R180.reuse, R144, R44 ;  /* 0x00000090b42c723c */ /* 0x040fea000004182c */
[----:B------:R-:W1:Y:S03]  /*145f0*/  MUFU.TANH R34, R34 ;  /* 0x0000002200227308 */ /* 0x000e660000002400 */
[----:B------:R-:W-:Y:S01]  /*14600*/  HMMA.16816.F32.BF16 R40, R180, R146, R40 ;  /* 0x00000092b428723c */ /* 0x000fe20000041828 */
[----:B------:R-:W5:Y:S01]  /*14610*/  LDSM.16.M88.4 R144, [R151] ;  /* 0x000000009790783b */ /* 0x000f620000000200 */
[----:B------:R-:W-:Y:S01]  /*14620*/  FMUL.FTZ R124, R124, c[0x0][0x2ec] ;  /* 0x0000bb007c7c7a20 */ /* 0x000fe20000410000 */
[----:B------:R-:W-:-:S04]  /*14630*/  DEPBAR.LE SB0, 0x0 ;  /* 0x000080000000791a */ /* 0x000fc80000000000 */
[----:B----4-:R-:W-:Y:S01]  /*14640*/  FFMA.FTZ R58, R222, UR4, R58 ;  /* 0x00000004de3a7c23 */ /* 0x010fe2000801003a */
[C---:B------:R-:W-:Y:S01]  /*14650*/  HMMA.16816.F32.BF16 R24, R180.reuse, R134, R24 ;  /* 0x00000086b418723c */ /* 0x040fe20000041818 */
[----:B------:R-:W-:Y:S01]  /*14660*/  I2F R135, R237 ;  /* 0x000000ed00877306 */ /* 0x000fe20000201400 */
[----:B------:R-:W-:Y:S02]  /*14670*/  FMUL.FTZ R120, R120, c[0x0][0x2ec] ;  /* 0x0000bb0078787a20 */ /* 0x000fe40000410000 */
[----:B------:R-:W-:Y:S02]  /*14680*/  FMUL.FTZ R126, R126, c[0x0][0x2ec] ;  /* 0x0000bb007e7e7a20 */ /* 0x000fe40000410000 */
[----:B-1----:R-:W-:Y:S02]  /*14690*/  FFMA.FTZ R34, R240, UR4, R34 ;  /* 0x00000004f0227c23 */ /* 0x002fe40008010022 */
[----:B------:R-:W-:Y:S01]  /*146a0*/  HMMA.16816.F32.BF16 R28, R180, R132, R28 ;  /* 0x00000084b41c723c */ /* 0x000fe2000004181c */
[----:B------:R-:W-:Y:S01]  /*146b0*/  FMUL.FTZ R47, R47, c[0x0][0x2ec] ;  /* 0x0000bb002f2f7a20 */ /* 0x000fe20000410000 */
[----:B------:R-:W-:Y:S01]  /*146c0*/  I2F R133, R236 ;  /* 0x000000ec00857306 */ /* 0x000fe20000201400 */
[----:B------:R-:W-:-:S02]  /*146d0*/  FMUL.FTZ R51, R44, c[0x0][0x2ec] ;  /* 0x0000bb002c337a20 */ /* 0x000fc40000410000 */
[----:B------:R-:W-:Y:S02]  /*146e0*/  FMUL.FTZ R46, R46, c[0x0][0x2ec] ;  /* 0x0000bb002e2e7a20 */ /* 0x000fe40000410000 */
[----:B------:R-:W-:Y:S01]  /*146f0*/  FMUL.FTZ R45, R45, c[0x0][0x2ec] ;  /* 0x0000bb002d2d7a20 */ /* 0x000fe20000410000 */
[C---:B------:R-:W-:Y:S01]  /*14700*/  HMMA.16816.F32.BF16 R20, R180.reuse, R136, R20 ;  /* 0x00000088b414723c */ /* 0x040fe20000041814 */
[----:B------:R-:W-:Y:S01]  /*14710*/  FMUL.FTZ R50, R42, c[0x0][0x2ec] ;  /* 0x0000bb002a327a20 */ /* 0x000fe20000410000 */
[----:B------:R1:W-:Y:S01]  /*14720*/  MUFU.TANH R67, R47 ;  /* 0x0000002f00437308 */ /* 0x0003e20000002400 */
[----:B------:R-:W-:Y:S02]  /*14730*/  FMUL.FTZ R42, R43, c[0x0][0x2ec] ;  /* 0x0000bb002b2a7a20 */ /* 0x000fe40000410000 */
[----:B------:R-:W-:Y:S02]  /*14740*/  FMUL.FTZ R44, R40, c[0x0][0x2ec] ;  /* 0x0000bb00282c7a20 */ /* 0x000fe40000410000 */
[----:B------:R-:W-:Y:S01]  /*14750*/  FMUL.FTZ R40, R41, c[0x0][0x2ec] ;  /* 0x0000bb0029287a20 */ /* 0x000fe20000410000 */
[C---:B------:R-:W-:Y:S01]  /*14760*/  HMMA.16816.F32.BF16 R16, R180.reuse, R138, R16 ;  /* 0x0000008ab410723c */ /* 0x040fe20000041810 */
[----:B------:R-:W-:Y:S01]  /*14770*/  FMUL.FTZ R41, R37, c[0x0][0x2ec] ;  /* 0x0000bb0025297a20 */ /* 0x000fe20000410000 */
[----:B------:R-:W-:Y:S01]  /*14780*/  MUFU.TANH R43, R36 ;  /* 0x00000024002b7308 */ /* 0x000fe20000002400 */
[----:B------:R-:W-:Y:S01]  /*14790*/  FMUL.FTZ R27, R27, c[0x0][0x2ec] ;  /* 0x0000bb001b1b7a20 */ /* 0x000fe20000410000 */
[C-C-:B------:R-:W-:Y:S01]  /*147a0*/  LOP3.LUT R137, R239.reuse, 0xb0, R186.reuse, 0xfe, !PT ;  /* 0x000000b0ef897812 */ /* 0x140fe200078efeba */
[----:B------:R-:W-:Y:S01]  /*147b0*/  FMUL.FTZ R122, R122, c[0x0][0x2ec] ;  /* 0x0000bb007a7a7a20 */ /* 0x000fe20000410000 */
[----:B------:R-:W-:Y:S01]  /*147c0*/  LOP3.LUT R239, R239, 0xb1, R186, 0xfe, !PT ;  /* 0x000000b1efef7812 */ /* 0x000fe200078efeba */
[----:B------:R-:W-:Y:S01]  /*147d0*/  IMAD.U32 R139, RZ, RZ, UR7 ;  /* 0x00000007ff8b7e24 */ /* 0x000fe2000f8e00ff */
[----:B---3--:R-:W-:Y:S01]  /*147e0*/  HMMA.16816.F32.BF16 R216, R180, R142, R216 ;  /* 0x0000008eb4d8723c */ /* 0x008fe200000418d8 */
[----:B------:R-:W-:Y:S01]  /*147f0*/  FMUL.FTZ R35, R28, c[0x0][0x2ec] ;  /* 0x0000bb001c237a20 */ /* 0x000fe20000410000 */
[----:B------:R-:W-:Y:S01]  /*14800*/  MUFU.TANH R37, R33 ;  /* 0x0000002100257308 */ /* 0x000fe20000002400 */
[----:B-1----:R-:W-:-:S02]  /*14810*/  FMUL.FTZ R47, R24, c[0x0][0x2ec] ;  /* 0x0000bb00182f7a20 */ /* 0x002fc40000410000 */
[----:B------:R-:W-:Y:S02]  /*14820*/  FMUL.FTZ R24, R25, c[0x0][0x2ec] ;  /* 0x0000bb0019187a20 */ /* 0x000fe40000410000 */
[----:B------:R-:W-:Y:S01]  /*14830*/  FMUL.FTZ R28, R29, c[0x0][0x2ec] ;  /* 0x0000bb001d1c7a20 */ /* 0x000fe20000410000 */
[C---:B--2---:R-:W-:Y:S01]  /*14840*/  HMMA.16816.F32.BF16 R76, R180.reuse, R176, R76 ;  /* 0x000000b0b44c723c */ /* 0x044fe2000004184c */
[----:B------:R-:W-:Y:S01]  /*14850*/  FMUL.FTZ R25, R22, c[0x0][0x2ec] ;  /* 0x0000bb0016197a20 */ /* 0x000fe20000410000 */
[----:B------:R-:W-:Y:S01]  /*14860*/  MUFU.TANH R45, R45 ;  /* 0x0000002d002d7308 */ /* 0x000fe20000002400 */
[----:B------:R-:W-:Y:S02]  /*14870*/  FMUL.FTZ R29, R26, c[0x0][0x2ec] ;  /* 0x0000bb001a1d7a20 */ /* 0x000fe40000410000 */
[----:B------:R-:W-:Y:S02]  /*14880*/  FMUL.FTZ R26, R20, c[0x0][0x2ec] ;  /* 0x0000bb00141a7a20 */ /* 0x000fe40000410000 */
[----:B------:R-:W-:Y:S01]  /*14890*/  FMUL.FTZ R20, R21, c[0x0][0x2ec] ;  /* 0x0000bb0015147a20 */ /* 0x000fe20000410000 */
[----:B-----5:R-:W-:Y:S01]  /*148a0*/  HMMA.16816.F32.BF16 R12, R180, R144, R12 ;  /* 0x00000090b40c723c */ /* 0x020fe2000004180c */
[----:B------:R-:W-:Y:S01]  /*148b0*/  FMUL.FTZ R22, R16, c[0x0][0x2ec] ;  /* 0x0000bb0010167a20 */ /* 0x000fe20000410000 */
[----:B------:R-:W-:Y:S01]  /*148c0*/  MUFU.TANH R50, R50 ;  /* 0x0000003200327308 */ /* 0x000fe20000002400 */
[----:B------:R-:W-:-:S02]  /*148d0*/  FMUL.FTZ R16, R17, c[0x0][0x2ec] ;  /* 0x0000bb0011107a20 */ /* 0x000fc40000410000 */
[----:B------:R-:W-:Y:S02]  /*148e0*/  IMAD.U32 R177, RZ, RZ, UR7 ;  /* 0x00000007ffb17e24 */ /* 0x000fe4000f8e00ff */
[----:B------:R-:W-:Y:S01]  /*148f0*/  FMUL.FTZ R143, R113, c[0x0][0x2ec] ;  /* 0x0000bb00718f7a20 */ /* 0x000fe20000410000 */
[C---:B------:R-:W-:Y:S01]  /*14900*/  HMMA.16816.F32.BF16 R72, R180.reuse, R178, R72 ;  /* 0x000000b2b448723c */ /* 0x040fe20000041848 */
[----:B------:R-:W-:Y:S01]  /*14910*/  FMUL.FTZ R17, R217, c[0x0][0x2ec] ;  /* 0x0000bb00d9117a20 */ /* 0x000fe20000410000 */
[----:B------:R-:W-:Y:S01]  /*14920*/  LOP3.LUT R177, R177, 0x78, R186, 0xfe, !PT ;  /* 0x00000078b1b17812 */ /* 0x000fe200078efeba */
[----:B------:R-:W-:Y:S01]  /*14930*/  FMUL.FTZ R21, R219, c[0x0][0x2ec] ;  /* 0x0000bb00db157a20 */ /* 0x000fe20000410000 */
[----:B------:R-:W1:Y:S01]  /*14940*/  I2F R179, R184 ;  /* 0x000000b800b37306 */ /* 0x000e620000201400 */
[----:B------:R-:W-:Y:S01]  /*14950*/  FMUL.FTZ R30, R30, c[0x0][0x2ec] ;  /* 0x0000bb001e1e7a20 */ /* 0x000fe20000410000 */
[----:B------:R-:W-:Y:S01]  /*14960*/  ISETP.GE.AND P4, PT, R177, R2, PT ;  /* 0x00000002b100720c */ /* 0x000fe20003f86270 */
[----:B------:R-:W-:Y:S01]  /*14970*/  FMUL.FTZ R113, R114, c[0x0][0x2ec] ;  /* 0x0000bb0072717a20 */ /* 0x000fe20000410000 */
[----:B------:R-:W-:Y:S01]  /*14980*/  HMMA.16816.F32.BF16 R8, R180, R146, R8 ;  /* 0x00000092b408723c */ /* 0x000fe20000041808 */
[----:B------:R-:W-:Y:S01]  /*14990*/  FMUL.FTZ R114, R115, c[0x0][0x2ec] ;  /* 0x0000bb0073727a20 */ /* 0x000fe20000410000 */
[----:B------:R-:W-:Y:S01]  /*149a0*/  ISETP.GE.AND P3, PT, R177, R3, PT ;  /* 0x00000003b100720c */ /* 0x000fe20003f66270 */
[----:B------:R-:W-:Y:S01]  /*149b0*/  FMUL.FTZ R115, R59, c[0x0][0x2ec] ;  /* 0x0000bb003b737a20 */ /* 0x000fe20000410000 */
[----:B------:R-:W2:Y:S01]  /*149c0*/  MUFU.TANH R17, R17 ;  /* 0x0000001100117308 */ /* 0x000ea20000002400 */
[----:B------:R-:W-:-:S02]  /*149d0*/  FMUL.FTZ R31, R31, c[0x0][0x2ec] ;  /* 0x0000bb001f1f7a20 */ /* 0x000fc40000410000 */
[----:B------:R-:W-:Y:S01]  /*149e0*/  LOP3.LUT R147, R139, 0xc0, R186, 0xfe, !PT ;  /* 0x000000c08b937812 */ /* 0x000fe200078efeba */
[----:B------:R-:W-:Y:S01]  /*149f0*/  HMMA.16816.F32.BF16 R4, R180, R140, R4 ;  /* 0x0000008cb404723c */ /* 0x000fe20000041804 */
[----:B------:R-:W-:Y:S02]  /*14a00*/  FFMA.FTZ R144, R188, UR4, R62 ;  /* 0x00000004bc907c23 */ /* 0x000fe4000801003e */
[----:B------:R-:W-:Y:S01]  /*14a10*/  IMAD.U32 R145, RZ, RZ, UR7 ;  /* 0x00000007ff917e24 */ /* 0x000fe2000f8e00ff */
[----:B------:R-:W3:Y:S01]  /*14a20*/  MUFU.TANH R21, R21 ;  /* 0x0000001500157308 */ /* 0x000ee20000002400 */
[----:B-1----:R-:W-:Y:S02]  /*14a30*/  FFMA.FTZ R92, R179, UR4, R92 ;  /* 0x00000004b35c7c23 */ /* 0x002fe4000801005c */
[----:B------:R-:W-:Y:S01]  /*14a40*/  FMUL.FTZ R182, R105, c[0x0][0x2ec] ;  /* 0x0000bb0069b67a20 */ /* 0x000fe20000410000 */
[----:B------:R-:W-:Y:S01]  /*14a50*/  LOP3.LUT R145, R145, 0xb9, R186, 0xfe, !PT ;  /* 0x000000b991917812 */ /* 0x000fe200078efeba */
[----:B------:R-:W-:-:S02]  /*14a60*/  FMUL.FTZ R105, R106, c[0x0][0x2ec] ;  /* 0x0000bb006a697a20 */ /* 0x000fc40000410000 */
[----:B------:R-:W-:Y:S01]  /*14a70*/  FMUL.FTZ R106, R107, c[0x0][0x2ec] ;  /* 0x0000bb006b6a7a20 */ /* 0x000fe20000410000 */
[----:B------:R-:W1:Y:S01]  /*14a80*/  I2F R176, R177 ;  /* 0x000000b100b07306 */ /* 0x000e620000201400 */
[----:B--2---:R-:W-:Y:S02]  /*14a90*/  FFMA.FTZ R17, R172, UR4, R17 ;  /* 0x00000004ac117c23 */ /* 0x004fe40008010011 */
[----:B------:R-:W-:Y:S02]  /*14aa0*/  FMUL.FTZ R107, R101, c[0x0][0x2ec] ;  /* 0x0000bb00656b7a20 */ /* 0x000fe40000410000 */
[----:B------:R-:W-:Y:S01]  /*14ab0*/  FMUL.FTZ R101, R102, c[0x0][0x2ec] ;  /* 0x0000bb0066657a20 */ /* 0x000fe20000410000 */
[----:B------:R-:W-:Y:S01]  /*14ac0*/  FSEL R33, R17, -INF , !P2 ;  /* 0xff80000011217808 */ /* 0x000fe20005000000 */
[----:B------:R-:W-:Y:S01]  /*14ad0*/  FMUL.FTZ R140, R121, c[0x0][0x2ec] ;  /* 0x0000bb00798c7a20 */ /* 0x000fe20000410000 */
[----:B------:R2:W-:Y:S01]  /*14ae0*/  MUFU.TANH R36, R30 ;  /* 0x0000001e00247308 */ /* 0x0005e20000002400 */
[----:B---3--:R-:W-:Y:S01]  /*14af0*/  FFMA.FTZ R21, R172, UR4, R21 ;  /* 0x00000004ac157c23 */ /* 0x008fe20008010015 */
[----:B------:R-:W-:Y:S01]  /*14b00*/  ISETP.GE.AND P2, PT, R184, R2, PT ;  /* 0x00000002b800720c */ /* 0x000fe20003f46270 */
[----:B------:R-:W-:-:S02]  /*14b10*/  FMUL.FTZ R138, R125, c[0x0][0x2ec] ;  /* 0x0000bb007d8a7a20 */ /* 0x000fc40000410000 */
[----:B------:R-:W-:Y:S01]  /*14b20*/  FMUL.FTZ R121, R123, c[0x0][0x2ec] ;  /* 0x0000bb007b797a20 */ /* 0x000fe20000410000 */
[----:B------:R-:W-:Y:S01]  /*14b30*/  FSEL R32, R21, -INF , !P1 ;  /* 0xff80000015207808 */ /* 0x000fe20004800000 */
[----:B------:R-:W-:Y:S01]  /*14b40*/  FMUL.FTZ R125, R127, c[0x0][0x2ec] ;  /* 0x0000bb007f7d7a20 */ /* 0x000fe20000410000 */
[----:B------:R-:W-:Y:S01]  /*14b50*/  MUFU.TANH R139, R124 ;  /* 0x0000007c008b7308 */ /* 0x000fe20000002400 */
[C---:B-1----:R-:W-:Y:S01]  /*14b60*/  FFMA.FTZ R17, R176.reuse, UR4, R69 ;  /* 0x00000004b0117c23 */ /* 0x042fe20008010045 */
[-C--:B------:R-:W-:Y:S01]  /*14b70*/  ISETP.GE.AND P1, PT, R175, R2.reuse, PT ;  /* 0x00000002af00720c */ /* 0x080fe20003f26270 */
[----:B------:R-:W-:Y:S01]  /*14b80*/  FFMA.FTZ R96, R176, UR4, R96 ;  /* 0x00000004b0607c23 */ /* 0x000fe20008010060 */
[----:B------:R-:W-:Y:S01]  /*14b90*/  FSEL R172, R92, -INF , !P2 ;  /* 0xff8000005cac7808 */ /* 0x000fe20005000000 */
[----:B------:R-:W-:Y:S01]  /*14ba0*/  FFMA.FTZ R176, R185, UR4, R66 ;  /* 0x00000004b9b07c23 */ /* 0x000fe20008010042 */
[----:B------:R-:W-:Y:S01]  /*14bb0*/  FSEL R17, R17, -INF , !P3 ;  /* 0xff80000011117808 */ /* 0x000fe20005800000 */
[----:B------:R-:W-:Y:S01]  /*14bc0*/  FFMA.FTZ R45, R234, UR4, R45 ;  /* 0x00000004ea2d7c23 */ /* 0x000fe2000801002d */
[----:B------:R-:W1:Y:S01]  /*14bd0*/  MUFU.TANH R115, R115 ;  /* 0x0000007300737308 */ /* 0x000e620000002400 */
[----:B--2---:R-:W-:Y:S01]  /*14be0*/  FMUL.FTZ R30, R23, c[0x0][0x2ec] ;  /* 0x0000bb00171e7a20 */ /* 0x004fe20000410000 */
[----:B------:R-:W-:Y:S01]  /*14bf0*/  FSEL R176, R176, -INF , !P1 ;  /* 0xff800000b0b07808 */ /* 0x000fe20004800000 */
[----:B------:R-:W-:Y:S01]  /*14c00*/  IMAD.U32 R23, RZ, RZ, UR7 ;  /* 0x00000007ff177e24 */ /* 0x000fe2000f8e00ff */
[-C--:B------:R-:W-:Y:S01]  /*14c10*/  ISETP.GE.AND P1, PT, R190, R2.reuse, PT ;  /* 0x00000002be00720c */ /* 0x080fe20003f26270 */
[----:B------:R-:W-:Y:S01]  /*14c20*/  FFMA.FTZ R50, R133, UR4, R50 ;  /* 0x0000000485327c23 */ /* 0x000fe20008010032 */
[----:B------:R-:W-:Y:S01]  /*14c30*/  FSEL R178, R96, -INF , !P4 ;  /* 0xff80000060b27808 */ /* 0x000fe20006000000 */
[----:B------:R-:W-:Y:S01]  /*14c40*/  FFMA.FTZ R67, R234, UR4, R67 ;  /* 0x00000004ea437c23 */ /* 0x000fe20008010043 */
[----:B------:R2:W3:Y:S01]  /*14c50*/  MUFU.TANH R124, R25 ;  /* 0x00000019007c7308 */ /* 0x0004e20000002400 */
[----:B------:R-:W-:Y:S01]  /*14c60*/  LOP3.LUT R174, R23, 0xd9, R186, 0xfe, !PT ;  /* 0x000000d917ae7812 */ /* 0x000fe200078efeba */
[----:B------:R-:W-:Y:S01]  /*14c70*/  FMUL.FTZ R180, R109, c[0x0][0x2ec] ;  /* 0x0000bb006db47a20 */ /* 0x000fe20000410000 */
[-C--:B------:R-:W-:Y:S01]  /*14c80*/  ISETP.GE.AND P4, PT, R190, R3.reuse, PT ;  /* 0x00000003be00720c */ /* 0x080fe20003f86270 */
[----:B------:R-:W-:Y:S01]  /*14c90*/  FMUL.FTZ R190, R19, c[0x0][0x2ec] ;  /* 0x0000bb0013be7a20 */ /* 0x000fe20000410000 */
[----:B------:R-:W-:Y:S01]  /*14ca0*/  FSEL R144, R144, -INF , !P1 ;  /* 0xff80000090907808 */ /* 0x000fe20004800000 */
[----:B------:R-:W-:Y:S01]  /*14cb0*/  FFMA.FTZ R19, R179, UR4, R60 ;  /* 0x00000004b3137c23 */ /* 0x000fe2000801003c */
[-C--:B------:R-:W-:Y:S01]  /*14cc0*/  ISETP.GE.AND P2, PT, R213, R2.reuse, PT ;  /* 0x00000002d500720c */ /* 0x080fe20003f46270 */
[----:B------:R-:W-:Y:S01]  /*14cd0*/  MUFU.TANH R181, R104 ;  /* 0x0000006800b57308 */ /* 0x000fe20000002400 */
[----:B-1----:R-:W-:Y:S01]  /*14ce0*/  FFMA.FTZ R115, R220, UR4, R115 ;  /* 0x00000004dc737c23 */ /* 0x002fe20008010073 */
[-C--:B------:R-:W-:Y:S01]  /*14cf0*/  ISETP.GE.AND P1, PT, R221, R2.reuse, PT ;  /* 0x00000002dd00720c */ /* 0x080fe20003f26270 */
[----:B------:R-:W-:Y:S01]  /*14d00*/  FMUL.FTZ R109, R110, c[0x0][0x2ec] ;  /* 0x0000bb006e6d7a20 */ /* 0x000fe20000410000 */
[-C--:B------:R-:W-:Y:S01]  /*14d10*/  ISETP.GE.AND P3, PT, R184, R3.reuse, PT ;  /* 0x00000003b800720c */ /* 0x080fe20003f66270 */
[----:B------:R-:W-:Y:S01]  /*14d20*/  IMAD.U32 R21, RZ, RZ, UR7 ;  /* 0x00000007ff157e24 */ /* 0x000fe2000f8e00ff */
[----:B------:R-:W-:Y:S01]  /*14d30*/  FSEL R142, R88, -INF , !P2 ;  /* 0xff800000588e7808 */ /* 0x000fe20005000000 */
[----:B------:R-:W-:Y:S01]  /*14d40*/  IMAD.U32 R69, RZ, RZ, UR7 ;  /* 0x00000007ff457e24 */ /* 0x000fe2000f8e00ff */
[C-C-:B--2---:R-:W-:Y:S01]  /*14d50*/  LOP3.LUT R25, R23.reuse, 0xd0, R186.reuse, 0xfe, !PT ;  /* 0x000000d017197812 */ /* 0x144fe200078efeba */
[----:B------:R1:W2:Y:S01]  /*14d60*/  MUFU.TANH R104, R29 ;  /* 0x0000001d00687308 */ /* 0x0002a20000002400 */
[----:B------:R-:W-:Y:S01]  /*14d70*/  LOP3.LUT R25, R23, 0xd1, R186, 0xfe, !PT ;  /* 0x000000d117197812 */ /* 0x000fe200078efeba */
[----:B---3--:R-:W-:Y:S01]  /*14d80*/  IMAD.MOV.U32 R177, RZ, RZ, R124 ;  /* 0x000000ffffb17224 */ /* 0x008fe200078e007c */
[----:B------:R-:W-:Y:S01]  /*14d90*/  FSEL R134, R115, -INF , !P1 ;  /* 0xff80000073867808 */ /* 0x000fe20004800000 */
[----:B------:R-:W-:Y:S01]  /*14da0*/  FFMA.FTZ R124, R228, UR4, R54 ;  /* 0x00000004e47c7c23 */ /* 0x000fe20008010036 */
[-C--:B------:R-:W-:Y:S01]  /*14db0*/  ISETP.GE.AND P2, PT, R223, R2.reuse, PT ;  /* 0x00000002df00720c */ /* 0x080fe20003f46270 */
[----:B------:R-:W-:Y:S01]  /*14dc0*/  FMUL.FTZ R7, R7, c[0x0][0x2ec] ;  /* 0x0000bb0007077a20 */ /* 0x000fe20000410000 */
[-C--:B------:R-:W-:Y:S01]  /*14dd0*/  ISETP.GE.AND P1, PT, R227, R2.reuse, PT ;  /* 0x00000002e300720c */ /* 0x080fe20003f26270 */
[----:B------:R3:W-:Y:S01]  /*14de0*/  I2F R169, R25 ;  /* 0x0000001900a97306 */ /* 0x0007e20000201400 */
[----:B------:R-:W-:Y:S01]  /*14df0*/  FSEL R19, R19, -INF , !P3 ;  /* 0xff80000013137808 */ /* 0x000fe20005800000 */
[----:B------:R-:W-:Y:S01]  /*14e00*/  FMUL.FTZ R76, R76, c[0x0][0x2ec] ;  /* 0x0000bb004c4c7a20 */ /* 0x000fe20000410000 */
[----:B------:R-:W-:Y:S01]  /*14e10*/  ISETP.GE.AND P3, PT, R213, R3, PT ;  /* 0x00000003d500720c */ /* 0x000fe20003f66270 */
[----:B------:R-:W-:Y:S01]  /*14e20*/  IMAD.U32 R213, RZ, RZ, UR7 ;  /* 0x00000007ffd57e24 */ /* 0x000fe2000f8e00ff */
[----:B------:R-:W-:Y:S01]  /*14e30*/  FSEL R132, R58, -INF , !P2 ;  /* 0xff8000003a847808 */ /* 0x000fe20005000000 */
[----:B------:R-:W-:Y:S01]  /*14e40*/  FMUL.FTZ R73, R73, c[0x0][0x2ec] ;  /* 0x0000bb0049497a20 */ /* 0x000fe20000410000 */
[----:B------:R-:W-:Y:S01]  /*14e50*/  FSEL R130, R103, -INF , !P1 ;  /* 0xff80000067827808 */ /* 0x000fe20004800000 */
[----:B-1----:R-:W-:Y:S01]  /*14e60*/  FMUL.FTZ R29, R12, c[0x0][0x2ec] ;  /* 0x0000bb000c1d7a20 */ /* 0x002fe20000410000 */
[----:B------:R-:W-:Y:S01]  /*14e70*/  MUFU.TANH R38, R31 ;  /* 0x0000001f00267308 */ /* 0x000fe20000002400 */
[-C--:B------:R-:W-:Y:S01]  /*14e80*/  ISETP.GE.AND P2, PT, R229, R2.reuse, PT ;  /* 0x00000002e500720c */ /* 0x080fe20003f46270 */
[----:B--2---:R-:W-:Y:S01]  /*14e90*/  IMAD.MOV.U32 R115, RZ, RZ, R104 ;  /* 0x000000ffff737224 */ /* 0x004fe200078e0068 */
[-C--:B------:R-:W-:Y:S01]  /*14ea0*/  ISETP.GE.AND P1, PT, R231, R2.reuse, PT ;  /* 0x00000002e700720c */ /* 0x080fe20003f26270 */
[----:B------:R-:W-:Y:S01]  /*14eb0*/  FMUL.FTZ R77, R77, c[0x0][0x2ec] ;  /* 0x0000bb004d4d7a20 */ /* 0x000fe20000410000 */
[----:B------:R-:W-:Y:S01]  /*14ec0*/  FSEL R124, R124, -INF , !P2 ;  /* 0xff8000007c7c7808 */ /* 0x000fe20005000000 */
[----:B------:R-:W-:Y:S01]  /*14ed0*/  FMUL.FTZ R72, R72, c[0x0][0x2ec] ;  /* 0x0000bb0048487a20 */ /* 0x000fe20000410000 */
[--C-:B---3--:R-:W-:Y:S01]  /*14ee0*/  LOP3.LUT R25, R23, 0xd8, R186.reuse, 0xfe, !PT ;  /* 0x000000d817197812 */ /* 0x108fe200078efeba */
[----:B------:R-:W-:Y:S01]  /*14ef0*/  FMUL.FTZ R23, R18, c[0x0][0x2ec] ;  /* 0x0000bb0012177a20 */ /* 0x000fe20000410000 */
[----:B------:R-:W-:Y:S01]  /*14f00*/  MUFU.TANH R59, R52 ;  /* 0x00000034003b7308 */ /* 0x000fe20000002400 */
[----:B------:R-:W-:Y:S01]  /*14f10*/  ISETP.GE.AND P2, PT, R233, R2, PT ;  /* 0x00000002e900720c */ /* 0x000fe20003f46270 */
[----:B------:R-:W-:Y:S01]  /*14f20*/  FMUL.FTZ R79, R79, c[0x0][0x2ec] ;  /* 0x0000bb004f4f7a20 */ /* 0x000fe20000410000 */
[--C-:B------:R-:W-:Y:S01]  /*14f30*/  LOP3.LUT R66, R21, 0xe1, R186.reuse, 0xfe, !PT ;  /* 0x000000e115427812 */ /* 0x100fe200078efeba */
[----:B------:R-:W-:Y:S01]  /*14f40*/  FMUL.FTZ R74, R74, c[0x0][0x2ec] ;  /* 0x0000bb004a4a7a20 */ /* 0x000fe20000410000 */
[--C-:B------:R-:W-:Y:S01]  /*14f50*/  LOP3.LUT R69, R69, 0xe0, R186.reuse, 0xfe, !PT ;  /* 0x000000e045457812 */ /* 0x100fe200078efeba */
[----:B------:R-:W-:Y:S01]  /*14f60*/  FMUL.FTZ R75, R75, c[0x0][0x2ec] ;  /* 0x0000bb004b4b7a20 */ /* 0x000fe20000410000 */
[----:B------:R-:W-:Y:S01]  /*14f70*/  FSEL R21, R64, -INF , !P5 ;  /* 0xff80000040157808 */ /* 0x000fe20006800000 */
[----:B------:R1:W2:Y:S01]  /*14f80*/  MUFU.TANH R31, R29 ;  /* 0x0000001d001f7308 */ /* 0x0002a20000002400 */
[----:B------:R-:W-:Y:S01]  /*14f90*/  LOP3.LUT R213, R213, 0xf8, R186, 0xfe, !PT ;  /* 0x000000f8d5d57812 */ /* 0x000fe200078efeba */
[----:B------:R-:W-:-:S06]  /*14fa0*/  FMUL.FTZ R78, R78, c[0x0][0x2ec] ;  /* 0x0000bb004e4e7a20 */ /* 0x000fcc0000410000 */
[----:B------:R-:W3:Y:S08]  /*14fb0*/  MUFU.TANH R52, R46 ;  /* 0x0000002e00347308 */ /* 0x000ef00000002400 */
[----:B------:R4:W-:Y:S01]  /*14fc0*/  MUFU.TANH R46, R27 ;  /* 0x0000001b002e7308 */ /* 0x0009e20000002400 */
[----:B-1----:R-:W-:Y:S02]  /*14fd0*/  IMAD.U32 R29, RZ, RZ, UR7 ;  /* 0x00000007ff1d7e24 */ /* 0x002fe4000f8e00ff */
[----:B--2---:R-:W-:-:S02]  /*14fe0*/  IMAD.MOV.U32 R103, RZ, RZ, R31 ;  /* 0x000000ffff677224 */ /* 0x004fc400078e001f */
[----:B------:R-:W-:Y:S02]  /*14ff0*/  FFMA.FTZ R31, R228, UR4, R55 ;  /* 0x00000004e41f7c23 */ /* 0x000fe40008010037 */
[----:B------:R-:W-:Y:S01]  /*15000*/  IMAD.U32 R55, RZ, RZ, UR7 ;  /* 0x00000007ff377e24 */ /* 0x000fe2000f8e00ff */
[----:B------:R1:W-:Y:S01]  /*15010*/  MUFU.TANH R102, R23 ;  /* 0x0000001700667308 */ /* 0x0003e20000002400 */
[----:B---3--:R-:W-:-:S03]  /*15020*/  FFMA.FTZ R52, R232, UR4, R52 ;  /* 0x00000004e8347c23 */ /* 0x008fc60008010034 */
[----:B------:R-:W-:Y:S01]  /*15030*/  LOP3.LUT R54, R55, 0x8, R186, 0xfe, !PT ;  /* 0x0000000837367812 */ /* 0x000fe200078efeba */
[----:B----4-:R-:W-:-:S03]  /*15040*/  IMAD.U32 R27, RZ, RZ, UR7 ;  /* 0x00000007ff1b7e24 */ /* 0x010fc6000f8e00ff */
[----:B------:R-:W2:Y:S02]  /*15050*/  MUFU.TANH R40, R40 ;  /* 0x0000002800287308 */ /* 0x000ea40000002400 */
[--C-:B------:R-:W-:Y:S01]  /*15060*/  LOP3.LUT R188, R27, 0xf0, R186.reuse, 0xfe, !PT ;  /* 0x000000f01bbc7812 */ /* 0x100fe200078efeba */
[----:B------:R-:W-:Y:S01]  /*15070*/  FFMA.FTZ R27, R220, UR4, R57 ;  /* 0x00000004dc1b7c23 */ /* 0x000fe20008010039 */
[----:B------:R-:W-:Y:S01]  /*15080*/  LOP3.LUT R220, R29, 0x1, R186, 0xfe, !PT ;  /* 0x000000011ddc7812 */ /* 0x000fe200078efeba */
[----:B-1----:R-:W-:-:S03]  /*15090*/  IMAD.U32 R23, RZ, RZ, UR7 ;  /* 0x00000007ff177e24 */ /* 0x002fc6000f8e00ff */
[----:B------:R1:W-:Y:S02]  /*150a0*/  I2F R219, R25 ;  /* 0x0000001900db7306 */ /* 0x0003e40000201400 */
[C-C-:B------:R-:W-:Y:S02]  /*150b0*/  LOP3.LUT R184, R23.reuse, 0xe8, R186.reuse, 0xfe, !PT ;  /* 0x000000e817b87812 */ /* 0x140fe400078efeba */
[----:B------:R-:W-:Y:S02]  /*150c0*/  LOP3.LUT R62, R23, 0xe9, R186, 0xfe, !PT ;  /* 0x000000e9173e7812 */ /* 0x000fe400078efeba */
[----:B------:R-:W-:Y:S02]  /*150d0*/  FSEL R23, R61, -INF , !P4 ;  /* 0xff8000003d177808 */ /* 0x000fe40006000000 */
[----:B------:R-:W3:Y:S01]  /*150e0*/  I2F R136, R137 ;  /* 0x0000008900887306 */ /* 0x000ee20000201400 */
[-C--:B------:R-:W-:Y:S01]  /*150f0*/  ISETP.GE.AND P4, PT, R221, R3.reuse, PT ;  /* 0x00000003dd00720c */ /* 0x080fe20003f86270 */
[----:B--2---:R-:W-:Y:S01]  /*15100*/  FFMA.FTZ R40, R135, UR4, R40 ;  /* 0x0000000487287c23 */ /* 0x004fe20008010028 */
[----:B------:R-:W-:-:S02]  /*15110*/  ISETP.GE.AND P5, PT, R62, R3, PT ;  /* 0x000000033e00720c */ /* 0x000fc40003fa6270 */
[----:B------:R-:W-:Y:S01]  /*15120*/  FSEL R27, R27, -INF , !P4 ;  /* 0xff8000001b1b7808 */ /* 0x000fe20006000000 */
[----:B-1----:R-:W-:Y:S02]  /*15130*/  FFMA.FTZ R25, R191, UR4, R56 ;  /* 0x00000004bf197c23 */ /* 0x002fe40008010038 */
[----:B------:R-:W1:Y:S01]  /*15140*/  MUFU.TANH R42, R42 ;  /* 0x0000002a002a7308 */ /* 0x000e620000002400 */
[-C--:B------:R-:W-:Y:S01]  /*15150*/  ISETP.GE.AND P4, PT, R227, R3.reuse, PT ;  /* 0x00000003e300720c */ /* 0x080fe20003f86270 */
[----:B------:R-:W-:Y:S01]  /*15160*/  IMAD.U32 R191, RZ, RZ, UR7 ;  /* 0x00000007ffbf7e24 */ /* 0x000fe2000f8e00ff */
[----:B------:R-:W-:Y:S02]  /*15170*/  FSEL R25, R25, -INF , !P3 ;  /* 0xff80000019197808 */ /* 0x000fe40005800000 */
[----:B------:R-:W-:Y:S01]  /*15180*/  FSEL R29, R53, -INF , !P4 ;  /* 0xff800000351d7808 */ /* 0x000fe20006000000 */
[----:B------:R-:W-:Y:S02]  /*15190*/  FMUL.FTZ R53, R14, c[0x0][0x2ec] ;  /* 0x0000bb000e357a20 */ /* 0x000fe40000410000 */
[----:B------:R-:W-:Y:S01]  /*151a0*/  I2F R238, R239 ;  /* 0x000000ef00ee7306 */ /* 0x000fe20000201400 */
[-C--:B------:R-:W-:Y:S01]  /*151b0*/  ISETP.GE.AND P3, PT, R223, R3.reuse, PT ;  /* 0x00000003df00720c */ /* 0x080fe20003f66270 */
[----:B------:R-:W-:Y:S01]  /*151c0*/  FMUL.FTZ R223, R13, c[0x0][0x2ec] ;  /* 0x0000bb000ddf7a20 */ /* 0x000fe20000410000 */
[-C--:B------:R-:W-:Y:S01]  /*151d0*/  ISETP.GE.AND P4, PT, R231, R3.reuse, PT ;  /* 0x00000003e700720c */ /* 0x080fe20003f86270 */
[----:B------:R-:W-:Y:S01]  /*151e0*/  FFMA.FTZ R13, R222, UR4, R59 ;  /* 0x00000004de0d7c23 */ /* 0x000fe2000801003b */
[----:B------:R-:W-:Y:S01]  /*151f0*/  LOP3.LUT R222, R55, 0x9, R186, 0xfe, !PT ;  /* 0x0000000937de7812 */ /* 0x000fe200078efeba */
[----:B---3--:R-:W-:Y:S01]  /*15200*/  FFMA.FTZ R96, R136, UR4, R48 ;  /* 0x0000000488607c23 */ /* 0x008fe20008010030 */
[----:B------:R-:W-:Y:S01]  /*15210*/  FSEL R55, R49, -INF , !P4 ;  /* 0xff80000031377808 */ /* 0x000fe20006000000 */
[----:B------:R-:W2:Y:S01]  /*15220*/  MUFU.TANH R51, R51 ;  /* 0x0000003300337308 */ /* 0x000ea20000002400 */
[-C--:B------:R-:W-:Y:S01]  /*15230*/  ISETP.GE.AND P4, PT, R235, R3.reuse, PT ;  /* 0x00000003eb00720c */ /* 0x080fe20003f86270 */
[----:B-1----:R-:W-:Y:S01]  /*15240*/  FFMA.FTZ R42, R135, UR4, R42 ;  /* 0x00000004872a7c23 */ /* 0x002fe2000801002a */
[----:B------:R-:W-:Y:S01]  /*15250*/  FSEL R13, R13, -INF , !P3 ;  /* 0xff8000000d0d7808 */ /* 0x000fe20005800000 */
[----:B------:R-:W-:Y:S01]  /*15260*/  FMUL.FTZ R49, R15, c[0x0][0x2ec] ;  /* 0x0000bb000f317a20 */ /* 0x000fe20000410000 */
[----:B------:R-:W-:Y:S01]  /*15270*/  FSEL R57, R45, -INF , !P4 ;  /* 0xff8000002d397808 */ /* 0x000fe20006000000 */
[----:B------:R-:W-:Y:S01]  /*15280*/  FMUL.FTZ R45, R8, c[0x0][0x2ec] ;  /* 0x0000bb00082d7a20 */ /* 0x000fe20000410000 */
[-C--:B------:R-:W-:Y:S01]  /*15290*/  ISETP.GE.AND P3, PT, R229, R3.reuse, PT ;  /* 0x00000003e500720c */ /* 0x080fe20003f66270 */
[----:B------:R-:W1:Y:S01]  /*152a0*/  MUFU.TANH R41, R41 ;  /* 0x0000002900297308 */ /* 0x000e620000002400 */
[----:B------:R-:W-:Y:S01]  /*152b0*/  ISETP.GE.AND P4, PT, R237, R3, PT ;  /* 0x00000003ed00720c */ /* 0x000fe20003f86270 */
[----:B------:R-:W-:Y:S01]  /*152c0*/  FFMA.FTZ R43, R136, UR4, R43 ;  /* 0x00000004882b7c23 */ /* 0x000fe2000801002b */
[----:B------:R-:W-:-:S02]  /*152d0*/  FSEL R31, R31, -INF , !P3 ;  /* 0xff8000001f1f7808 */ /* 0x000fc40005800000 */
[----:B------:R-:W-:Y:S01]  /*152e0*/  FSEL R175, R40, -INF , !P4 ;  /* 0xff80000028af7808 */ /* 0x000fe20006000000 */
[----:B------:R-:W-:Y:S01]  /*152f0*/  FMUL.FTZ R40, R9, c[0x0][0x2ec] ;  /* 0x0000bb0009287a20 */ /* 0x000fe20000410000 */
[-C--:B------:R-:W-:Y:S01]  /*15300*/  ISETP.GE.AND P3, PT, R233, R3.reuse, PT ;  /* 0x00000003e900720c */ /* 0x080fe20003f66270 */
[----:B------:R-:W3:Y:S01]  /*15310*/  MUFU.TANH R65, R65 ;  /* 0x0000004100417308 */ /* 0x000ee20000002400 */
[----:B--2---:R-:W-:Y:S01]  /*15320*/  FFMA.FTZ R15, R232, UR4, R51 ;  /* 0x00000004e80f7c23 */ /* 0x004fe20008010033 */
[-C--:B------:R-:W-:Y:S01]  /*15330*/  ISETP.GE.AND P4, PT, R239, R3.reuse, PT ;  /* 0x00000003ef00720c */ /* 0x080fe20003f86270 */
[----:B------:R-:W-:Y:S01]  /*15340*/  IMAD.U32 R51, RZ, RZ, UR7 ;  /* 0x00000007ff337e24 */ /* 0x000fe2000f8e00ff */
[----:B------:R-:W-:Y:S01]  /*15350*/  LOP3.LUT R191, R191, 0xf1, R186, 0xfe, !PT ;  /* 0x000000f1bfbf7812 */ /* 0x000fe200078efeba */
[----:B------:R-:W-:Y:S01]  /*15360*/  IMAD.U32 R9, RZ, RZ, UR7 ;  /* 0x00000007ff097e24 */ /* 0x000fe2000f8e00ff */
[----:B------:R-:W-:Y:S01]  /*15370*/  FSEL R15, R15, -INF , !P3 ;  /* 0xff8000000f0f7808 */ /* 0x000fe20005800000 */
[----:B------:R-:W-:Y:S01]  /*15380*/  IMAD.U32 R233, RZ, RZ, UR7 ;  /* 0x00000007ffe97e24 */ /* 0x000fe2000f8e00ff */
[----:B------:R-:W2:Y:S01]  /*15390*/  I2F R242, R145 ;  /* 0x0000009100f27306 */ /* 0x000ea20000201400 */
[----:B-1----:R-:W-:Y:S01]  /*153a0*/  FFMA.FTZ R41, R238, UR4, R41 ;  /* 0x00000004ee297c23 */ /* 0x002fe20008010029 */
[----:B------:R-:W-:-:S02]  /*153b0*/  ISETP.GE.AND P3, PT, R236, R3, PT ;  /* 0x00000003ec00720c */ /* 0x000fc40003f66270 */
[--C-:B------:R-:W-:Y:S02]  /*153c0*/  LOP3.LUT R226, R51, 0x10, R186.reuse, 0xfe, !PT ;  /* 0x0000001033e27812 */ /* 0x100fe400078efeba */
[----:B------:R-:W-:Y:S02]  /*153d0*/  FSEL R179, R41, -INF , !P4 ;  /* 0xff80000029b37808 */ /* 0x000fe40006000000 */
[----:B------:R-:W1:Y:S01]  /*153e0*/  MUFU.TANH R44, R44 ;  /* 0x0000002c002c7308 */ /* 0x000e620000002400 */
[----:B---3--:R-:W-:Y:S01]  /*153f0*/  FFMA.FTZ R92, R238, UR4, R65 ;  /* 0x00000004ee5c7c23 */ /* 0x008fe20008010041 */
[----:B------:R-:W-:Y:S02]  /*15400*/  ISETP.GE.AND P4, PT, R145, R3, PT ;  /* 0x000000039100720c */ /* 0x000fe40003f86270 */
[C-C-:B------:R-:W-:Y:S02]  /*15410*/  LOP3.LUT R230, R51.reuse, 0x11, R186.reuse, 0xfe, !PT ;  /* 0x0000001133e67812 */ /* 0x140fe400078efeba */
[----:B------:R-:W-:-:S02]  /*15420*/  LOP3.LUT R8, R51, 0x18, R186, 0xfe, !PT ;  /* 0x0000001833087812 */ /* 0x000fc400078efeba */
[----:B------:R3:W-:Y:S01]  /*15430*/  MUFU.TANH R123, R112 ;  /* 0x00000070007b7308 */ /* 0x0007e20000002400 */
[----:B--2---:R-:W-:Y:S01]  /*15440*/  FFMA.FTZ R37, R242, UR4, R37 ;  /* 0x00000004f2257c23 */ /* 0x004fe20008010025 */
[C-C-:B------:R-:W-:Y:S02]  /*15450*/  LOP3.LUT R136, R9.reuse, 0x20, R186.reuse, 0xfe, !PT ;  /* 0x0000002009887812 */ /* 0x140fe400078efeba */
[----:B------:R-:W-:Y:S02]  /*15460*/  LOP3.LUT R238, R9, 0x21, R186, 0xfe, !PT ;  /* 0x0000002109ee7812 */ /* 0x000fe400078efeba */
[----:B------:R-:W-:Y:S01]  /*15470*/  FSEL R185, R37, -INF , !P4 ;  /* 0xff80000025b97808 */ /* 0x000fe20006000000 */
[----:B------:R-:W-:Y:S01]  /*15480*/  IMAD.U32 R37, RZ, RZ, UR7 ;  /* 0x00000007ff257e24 */ /* 0x000fe2000f8e00ff */
[----:B------:R2:W-:Y:S01]  /*15490*/  MUFU.TANH R127, R120 ;  /* 0x00000078007f7308 */ /* 0x0005e20000002400 */
[----:B-1----:R-:W-:Y:S01]  /*154a0*/  FFMA.FTZ R44, R133, UR4, R44 ;  /* 0x00000004852c7c23 */ /* 0x002fe2000801002c */
[----:B------:R-:W-:Y:S01]  /*154b0*/  ISETP.GE.AND P4, PT, R243, R3, PT ;  /* 0x00000003f300720c */ /* 0x000fe20003f86270 */
[----:B------:R-:W-:Y:S01]  /*154c0*/  IMAD.MOV.U32 R133, RZ, RZ, R177 ;  /* 0x000000ffff857224 */ /* 0x000fe200078e00b1 */
[----:B------:R-:W-:-:S02]  /*154d0*/  LOP3.LUT R233, R233, 0x31, R186, 0xfe, !PT ;  /* 0x00000031e9e97812 */ /* 0x000fc400078efeba */
[----:B------:R-:W-:Y:S01]  /*154e0*/  FSEL R59, R44, -INF , !P3 ;  /* 0xff8000002c3b7808 */ /* 0x000fe20005800000 */
[----:B------:R-:W-:Y:S01]  /*154f0*/  IMAD.U32 R44, RZ, RZ, UR7 ;  /* 0x00000007ff2c7e24 */ /* 0x000fe2000f8e00ff */
[----:B------:R-:W-:Y:S01]  /*15500*/  MUFU.TANH R63, R63 ;  /* 0x0000003f003f7308 */ /* 0x000fe20000002400 */
[----:B---3--:R-:W-:Y:S01]  /*15510*/  FSEL R112, R52, -INF , !P2 ;  /* 0xff80000034707808 */ /* 0x008fe20005000000 */
[----:B------:R-:W-:Y:S01]  /*15520*/  IMAD.U32 R52, RZ, RZ, UR7 ;  /* 0x00000007ff347e24 */ /* 0x000fe2000f8e00ff */
[-C--:B------:R-:W-:Y:S02]  /*15530*/  ISETP.GE.AND P2, PT, R236, R2.reuse, PT ;  /* 0x00000002ec00720c */ /* 0x080fe40003f46270 */
[----:B------:R-:W-:Y:S01]  /*15540*/  LOP3.LUT R236, R51, 0x19, R186, 0xfe, !PT ;  /* 0x0000001933ec7812 */ /* 0x000fe200078efeba */
[----:B------:R-:W-:Y:S01]  /*15550*/  FMUL.FTZ R51, R10, c[0x0][0x2ec] ;  /* 0x0000bb000a337a20 */ /* 0x000fe20000410000 */
[----:B------:R-:W-:Y:S01]  /*15560*/  FSEL R104, R50, -INF , !P2 ;  /* 0xff80000032687808 */ /* 0x000fe20005000000 */
[----:B------:R-:W1:Y:S01]  /*15570*/  I2F R146, R147 ;  /* 0x0000009300927306 */ /* 0x000e620000201400 */
[----:B--2---:R-:W-:Y:S01]  /*15580*/  FSEL R120, R89, -INF , !P1 ;  /* 0xff80000059787808 */ /* 0x004fe20004800000 */
[----:B------:R-:W-:Y:S01]  /*15590*/  IMAD.MOV.U32 R89, RZ, RZ, R102 ;  /* 0x000000ffff597224 */ /* 0x000fe200078e0066 */
[-C--:B------:R-:W-:Y:S01]  /*155a0*/  ISETP.GE.AND P1, PT, R235, R2.reuse, PT ;  /* 0x00000002eb00720c */ /* 0x080fe20003f26270 */
[----:B------:R-:W-:Y:S01]  /*155b0*/  FMUL.FTZ R50, R11, c[0x0][0x2ec] ;  /* 0x0000bb000b327a20 */ /* 0x000fe20000410000 */
[-C--:B------:R-:W-:Y:S01]  /*155c0*/  ISETP.GE.AND P2, PT, R137, R2.reuse, PT ;  /* 0x000000028900720c */ /* 0x080fe20003f46270 */
[----:B------:R-:W-:Y:S01]  /*155d0*/  IMAD.U32 R235, RZ, RZ, UR7 ;  /* 0x00000007ffeb7e24 */ /* 0x000fe2000f8e00ff */
[----:B------:R-:W-:Y:S01]  /*155e0*/  FSEL R110, R67, -INF , !P1 ;  /* 0xff800000436e7808 */ /* 0x000fe20004800000 */
[----:B------:R-:W2:Y:S01]  /*155f0*/  MUFU.TANH R35, R35 ;  /* 0x0000002300237308 */ /* 0x000ea20000002400 */
[----:B------:R-:W-:Y:S01]  /*15600*/  ISETP.GE.AND P1, PT, R237, R2, PT ;  /* 0x00000002ed00720c */ /* 0x000fe20003f26270 */
[----:B------:R-:W-:Y:S01]  /*15610*/  FMUL.FTZ R237, R4, c[0x0][0x2ec] ;  /* 0x0000bb0004ed7a20 */ /* 0x000fe20000410000 */
[----:B------:R-:W-:-:S02]  /*15620*/  FSEL R96, R96, -INF , !P2 ;  /* 0xff80000060607808 */ /* 0x000fc40005000000 */
[----:B------:R-:W-:Y:S01]  /*15630*/  FSEL R102, R42, -INF , !P1 ;  /* 0xff8000002a667808 */ /* 0x000fe20004800000 */
[----:B------:R-:W-:Y:S01]  /*15640*/  FFMA.FTZ R42, R219, UR4, R89 ;  /* 0x00000004db2a7c23 */ /* 0x000fe20008010059 */
[-C--:B------:R-:W-:Y:S01]  /*15650*/  ISETP.GE.AND P2, PT, R241, R2.reuse, PT ;  /* 0x00000002f100720c */ /* 0x080fe20003f46270 */
[----:B------:R-:W3:Y:S01]  /*15660*/  I2F R141, R243 ;  /* 0x000000f3008d7306 */ /* 0x000ee20000201400 */
[-C--:B------:R-:W-:Y:S01]  /*15670*/  ISETP.GE.AND P1, PT, R239, R2.reuse, PT ;  /* 0x00000002ef00720c */ /* 0x080fe20003f26270 */
[----:B-1----:R-:W-:Y:S01]  /*15680*/  FFMA.FTZ R36, R146, UR4, R36 ;  /* 0x0000000492247c23 */ /* 0x002fe20008010024 */
[--C-:B------:R-:W-:Y:S01]  /*15690*/  LOP3.LUT R52, R52, 0xd0, R186.reuse, 0xfe, !PT ;  /* 0x000000d034347812 */ /* 0x100fe200078efeba */
[----:B------:R-:W-:Y:S01]  /*156a0*/  FMUL.FTZ R239, R5, c[0x0][0x2ec] ;  /* 0x0000bb0005ef7a20 */ /* 0x000fe20000410000 */
[----:B------:R-:W-:Y:S01]  /*156b0*/  FSEL R88, R34, -INF , !P2 ;  /* 0xff80000022587808 */ /* 0x000fe20005000000 */
[----:B------:R-:W-:Y:S01]  /*156c0*/  FFMA.FTZ R34, R242, UR4, R63 ;  /* 0x00000004f2227c23 */ /* 0x000fe2000801003f */
[----:B------:R-:W-:Y:S01]  /*156d0*/  FSEL R92, R92, -INF , !P1 ;  /* 0xff8000005c5c7808 */ /* 0x000fe20004800000 */
[----:B------:R-:W1:Y:S01]  /*156e0*/  MUFU.TANH R28, R28 ;  /* 0x0000001c001c7308 */ /* 0x000e620000002400 */
[----:B------:R-:W-:Y:S01]  /*156f0*/  ISETP.GE.AND P1, PT, R145, R2, PT ;  /* 0x000000029100720c */ /* 0x000fe20003f26270 */
[----:B--2---:R-:W-:Y:S01]  /*15700*/  FFMA.FTZ R11, R146, UR4, R35 ;  /* 0x00000004920b7c23 */ /* 0x004fe20008010023 */
[C-C-:B------:R-:W-:Y:S01]  /*15710*/  LOP3.LUT R10, R9.reuse, 0x28, R186.reuse, 0xfe, !PT ;  /* 0x00000028090a7812 */ /* 0x140fe200078efeba */
[----:B------:R-:W-:Y:S01]  /*15720*/  IMAD.U32 R5, RZ, RZ, UR7 ;  /* 0x00000007ff057e24 */ /* 0x000fe2000f8e00ff */
[----:B------:R-:W-:-:S02]  /*15730*/  LOP3.LUT R242, R9, 0x29, R186, 0xfe, !PT ;  /* 0x0000002909f27812 */ /* 0x000fc400078efeba */
[----:B------:R-:W-:Y:S01]  /*15740*/  LOP3.LUT R146, R9, 0x30, R186, 0xfe, !PT ;  /* 0x0000003009927812 */ /* 0x000fe200078efeba */
[----:B------:R-:W2:Y:S01]  /*15750*/  I2F R183, R245 ;  /* 0x000000f500b77306 */ /* 0x000ea20000201400 */
[-C--:B------:R-:W-:Y:S01]  /*15760*/  ISETP.GE.AND P3, PT, R137, R3.reuse, PT ;  /* 0x000000038900720c */ /* 0x080fe20003f66270 */
[----:B---3--:R-:W-:Y:S01]  /*15770*/  FFMA.FTZ R35, R141, UR4, R38 ;  /* 0x000000048d237c23 */ /* 0x008fe20008010026 */
[----:B------:R-:W-:Y:S01]  /*15780*/  FSEL R34, R34, -INF , !P1 ;  /* 0xff80000022227808 */ /* 0x000fe20004800000 */
[----:B------:R-:W-:Y:S01]  /*15790*/  FFMA.FTZ R38, R246, UR4, R115 ;  /* 0x00000004f6267c23 */ /* 0x000fe20008010073 */
[----:B------:R-:W-:Y:S02]  /*157a0*/  ISETP.GE.AND P1, PT, R243, R2, PT ;  /* 0x00000002f300720c */ /* 0x000fe40003f26270 */
[----:B------:R-:W-:Y:S01]  /*157b0*/  FSEL R177, R43, -INF , !P3 ;  /* 0xff8000002bb17808 */ /* 0x000fe20005800000 */
[----:B------:R-:W3:Y:S01]  /*157c0*/  MUFU.TANH R24, R24 ;  /* 0x0000001800187308 */ /* 0x000ee20000002400 */
[----:B-1----:R-:W-:Y:S01]  /*157d0*/  FFMA.FTZ R9, R141, UR4, R28 ;  /* 0x000000048d097c23 */ /* 0x002fe2000801001c */
[----:B------:R-:W-:Y:S01]  /*157e0*/  ISETP.GE.AND P3, PT, R241, R3, PT ;  /* 0x00000003f100720c */ /* 0x000fe20003f66270 */
[----:B------:R-:W-:Y:S01]  /*157f0*/  FMUL.FTZ R43, R6, c[0x0][0x2ec] ;  /* 0x0000bb00062b7a20 */ /* 0x000fe20000410000 */
[----:B------:R-:W-:Y:S01]  /*15800*/  FSEL R35, R35, -INF , !P1 ;  /* 0xff80000023237808 */ /* 0x000fe20004800000 */
[----:B------:R-:W-:Y:S01]  /*15810*/  IMAD.U32 R241, RZ, RZ, UR7 ;  /* 0x00000007fff17e24 */ /* 0x000fe2000f8e00ff */
[----:B------:R-:W-:-:S02]  /*15820*/  FSEL R9, R9, -INF , !P4 ;  /* 0xff80000009097808 */ /* 0x000fc40006000000 */
[----:B------:R-:W1:Y:S01]  /*15830*/  MUFU.TANH R47, R47 ;  /* 0x0000002f002f7308 */ /* 0x000e620000002400 */
[-C--:B------:R-:W-:Y:S01]  /*15840*/  ISETP.GE.AND P4, PT, R245, R3.reuse, PT ;  /* 0x00000003f500720c */ /* 0x080fe20003f86270 */
[----:B--2---:R-:W-:Y:S01]  /*15850*/  FFMA.FTZ R46, R183, UR4, R46 ;  /* 0x00000004b72e7c23 */ /* 0x004fe2000801002e */
[----:B------:R-:W-:Y:S02]  /*15860*/  LOP3.LUT R44, R44, 0xd1, R186, 0xfe, !PT ;  /* 0x000000d12c2c7812 */ /* 0x000fe400078efeba */
[----:B------:R-:W-:Y:S01]  /*15870*/  ISETP.GE.AND P1, PT, R245, R2, PT ;  /* 0x00000002f500720c */ /* 0x000fe20003f26270 */
[----:B------:R-:W-:Y:S01]  /*15880*/  IMAD.U32 R245, RZ, RZ, UR7 ;  /* 0x00000007fff57e24 */ /* 0x000fe2000f8e00ff */
[----:B------:R-:W-:Y:S01]  /*15890*/  FSEL R145, R39, -INF , !P3 ;  /* 0xff80000027917808 */ /* 0x000fe20005800000 */
[----:B------:R-:W2:Y:S01]  /*158a0*/  MUFU.TANH R20, R20 ;  /* 0x0000001400147308 */ /* 0x000ea20000002400 */
[----:B---3--:R-:W-:Y:S01]  /*158b0*/  FFMA.FTZ R24, R183, UR4, R24 ;  /* 0x00000004b7187c23 */ /* 0x008fe20008010018 */
[----:B------:R-:W-:Y:S01]  /*158c0*/  ISETP.GE.AND P3, PT, R147, R3, PT ;  /* 0x000000039300720c */ /* 0x000fe20003f66270 */
[----:B------:R-:W-:Y:S01]  /*158d0*/  IMAD.U32 R39, RZ, RZ, UR7 ;  /* 0x00000007ff277e24 */ /* 0x000fe2000f8e00ff */
[----:B------:R-:W-:-:S02]  /*158e0*/  LOP3.LUT R4, R37, 0x38, R186, 0xfe, !PT ;  /* 0x0000003825047812 */ /* 0x000fc400078efeba */
[----:B------:R-:W-:Y:S02]  /*158f0*/  FSEL R137, R24, -INF , !P4 ;  /* 0xff80000018897808 */ /* 0x000fe40006000000 */
[----:B------:R-:W3:Y:S01]  /*15900*/  MUFU.TANH R30, R30 ;  /* 0x0000001e001e7308 */ /* 0x000ee20000002400 */
[----:B-1----:R-:W-:Y:S01]  /*15910*/  FFMA.FTZ R47, R246, UR4, R47 ;  /* 0x00000004f62f7c23 */ /* 0x002fe2000801002f */
[----:B------:R-:W-:Y:S02]  /*15920*/  LOP3.LUT R246, R37, 0x39, R186, 0xfe, !PT ;  /* 0x0000003925f67812 */ /* 0x000fe400078efeba */
[----:B------:R-:W-:Y:S02]  /*15930*/  ISETP.GE.AND P4, PT, R44, R3, PT ;  /* 0x000000032c00720c */ /* 0x000fe40003f86270 */
[----:B------:R-:W-:Y:S02]  /*15940*/  FSEL R37, R46, -INF , !P1 ;  /* 0xff8000002e257808 */ /* 0x000fe40004800000 */
[----:B------:R-:W-:Y:S01]  /*15950*/  MUFU.TANH R26, R26 ;  /* 0x0000001a001a7308 */ /* 0x000fe20000002400 */
[----:B--2---:R-:W-:Y:S01]  /*15960*/  FFMA.FTZ R41, R169, UR4, R20 ;  /* 0x00000004a9297c23 */ /* 0x004fe20008010014 */
[----:B------:R-:W-:-:S02]  /*15970*/  ISETP.GE.AND P1, PT, R44, R2, PT ;  /* 0x000000022c00720c */ /* 0x000fc40003f26270 */
[----:B------:R-:W-:Y:S02]  /*15980*/  FSEL R11, R11, -INF , !P3 ;  /* 0xff8000000b0b7808 */ /* 0x000fe40005800000 */
[----:B------:R-:W-:Y:S02]  /*15990*/  ISETP.GE.AND P3, PT, R247, R3, PT ;  /* 0x00000003f700720c */ /* 0x000fe40003f66270 */
[----:B------:R-:W1:Y:S01]  /*159a0*/  I2F R52, R52 ;  /* 0x0000003400347306 */ /* 0x000e620000201400 */
[----:B---3--:R-:W-:Y:S01]  /*159b0*/  FFMA.FTZ R30, R169, UR4, R30 ;  /* 0x00000004a91e7c23 */ /* 0x008fe2000801001e */
[----:B------:R-:W-:Y:S01]  /*159c0*/  FSEL R169, R41, -INF , !P4 ;  /* 0xff80000029a97808 */ /* 0x000fe20006000000 */
[----:B------:R-:W-:Y:S01]  /*159d0*/  IMAD.U32 R41, RZ, RZ, UR7 ;  /* 0x00000007ff297e24 */ /* 0x000fe2000f8e00ff */
[----:B------:R-:W-:Y:S02]  /*159e0*/  LOP3.LUT R20, R39, 0x41, R186, 0xfe, !PT ;  /* 0x0000004127147812 */ /* 0x000fe400078efeba */
[----:B------:R-:W-:-:S02]  /*159f0*/  ISETP.GE.AND P2, PT, R147, R2, PT ;  /* 0x000000029300720c */ /* 0x000fc40003f46270 */
[----:B------:R-:W-:Y:S01]  /*15a00*/  I2F R217, R174 ;  /* 0x000000ae00d97306 */ /* 0x000fe20000201400 */
[----:B------:R-:W-:Y:S02]  /*15a10*/  LOP3.LUT R235, R235, 0xd0, R186, 0xfe, !PT ;  /* 0x000000d0ebeb7812 */ /* 0x000fe400078efeba */
[----:B------:R-:W-:Y:S02]  /*15a20*/  FSEL R39, R30, -INF , !P1 ;  /* 0xff8000001e277808 */ /* 0x000fe40004800000 */
[----:B------:R-:W-:Y:S02]  /*15a30*/  ISETP.GE.AND P1, PT, R174, R2, PT ;  /* 0x00000002ae00720c */ /* 0x000fe40003f26270 */
[----:B------:R-:W-:Y:S01]  /*15a40*/  FSEL R115, R47, -INF , !P3 ;  /* 0xff8000002f737808 */ /* 0x000fe20005800000 */
[----:B------:R-:W2:Y:S01]  /*15a50*/  MUFU.TANH R190, R190 ;  /* 0x000000be00be7308 */ /* 0x000ea20000002400 */
[----:B-1----:R-:W-:Y:S01]  /*15a60*/  FFMA.FTZ R135, R52, UR4, R26 ;  /* 0x0000000434877c23 */ /* 0x002fe2000801001a */
[----:B------:R-:W-:Y:S01]  /*15a70*/  ISETP.GE.AND P4, PT, R174, R3, PT ;  /* 0x00000003ae00720c */ /* 0x000fe20003f86270 */
[----:B------:R-:W-:Y:S01]  /*15a80*/  IMAD.U32 R47, RZ, RZ, UR7 ;  /* 0x00000007ff2f7e24 */ /* 0x000fe2000f8e00ff */
[----:B------:R-:W-:-:S02]  /*15a90*/  FSEL R36, R36, -INF , !P2 ;  /* 0xff80000024247808 */ /* 0x000fc40005000000 */
[----:B------:R-:W-:Y:S02]  /*15aa0*/  ISETP.GE.AND P3, PT, R235, R3, PT ;  /* 0x00000003eb00720c */ /* 0x000fe40003f66270 */
[----:B------:R-:W1:Y:S01]  /*15ab0*/  MUFU.TANH R22, R22 ;  /* 0x0000001600167308 */ /* 0x000e620000002400 */
[C-C-:B------:R-:W-:Y:S02]  /*15ac0*/  LOP3.LUT R6, R41.reuse, 0x48, R186.reuse, 0xfe, !PT ;  /* 0x0000004829067812 */ /* 0x140fe400078efeba */
[----:B------:R-:W-:Y:S02]  /*15ad0*/  LOP3.LUT R30, R41, 0x49, R186, 0xfe, !PT ;  /* 0x00000049291e7812 */ /* 0x000fe400078efeba */
[----:B------:R-:W-:Y:S01]  /*15ae0*/  ISETP.GE.AND P2, PT, R247, R2, PT ;  /* 0x00000002f700720c */ /* 0x000fe20003f46270 */
[----:B------:R-:W-:Y:S01]  /*15af0*/  IMAD.U32 R247, RZ, RZ, UR7 ;  /* 0x00000007fff77e24 */ /* 0x000fe2000f8e00ff */
[----:B------:R-:W-:Y:S01]  /*15b00*/  FSEL R135, R135, -INF , !P3 ;  /* 0xff80000087877808 */ /* 0x000fe20005800000 */
[----:B------:R-:W3:Y:S01]  /*15b10*/  MUFU.TANH R16, R16 ;  /* 0x0000001000107308 */ /* 0x000ee20000002400 */
[----:B--2---:R-:W-:Y:S01]  /*15b20*/  FFMA.FTZ R190, R217, UR4, R190 ;  /* 0x00000004d9be7c23 */ /* 0x004fe200080100be */
[----:B------:R-:W-:-:S02]  /*15b30*/  FSEL R38, R38, -INF , !P2 ;  /* 0xff80000026267808 */ /* 0x000fc40005000000 */
[-C--:B------:R-:W-:Y:S02]  /*15b40*/  ISETP.GE.AND P2, PT, R235, R2.reuse, PT ;  /* 0x00000002eb00720c */ /* 0x080fe40003f46270 */
[----:B------:R-:W-:Y:S02]  /*15b50*/  FSEL R41, R190, -INF , !P1 ;  /* 0xff800000be297808 */ /* 0x000fe40004800000 */
[----:B------:R-:W-:Y:S01]  /*15b60*/  I2F R64, R66 ;  /* 0x0000004200407306 */ /* 0x000fe20000201400 */
[----:B-1----:R-:W-:Y:S01]  /*15b70*/  FFMA.FTZ R22, R219, UR4, R22 ;  /* 0x00000004db167c23 */ /* 0x002fe20008010016 */
[----:B------:R-:W-:Y:S02]  /*15b80*/  ISETP.GE.AND P1, PT, R66, R2, PT ;  /* 0x000000024200720c */ /* 0x000fe40003f26270 */
[--C-:B------:R-:W-:Y:S02]  /*15b90*/  LOP3.LUT R26, R5, 0x40, R186.reuse, 0xfe, !PT ;  /* 0x00000040051a7812 */ /* 0x100fe400078efeba */
[----:B------:R-:W-:-:S02]  /*15ba0*/  LOP3.LUT R241, R241, 0x18, R186, 0xfe, !PT ;  /* 0x00000018f1f17812 */ /* 0x000fc400078efeba */
[----:B------:R-:W1:Y:S01]  /*15bb0*/  MUFU.TANH R49, R49 ;  /* 0x0000003100317308 */ /* 0x000e620000002400 */
[----:B---3--:R-:W-:Y:S01]  /*15bc0*/  FFMA.FTZ R16, R217, UR4, R16 ;  /* 0x00000004d9107c23 */ /* 0x008fe20008010010 */
[--C-:B------:R-:W-:Y:S02]  /*15bd0*/  LOP3.LUT R245, R245, 0x19, R186.reuse, 0xfe, !PT ;  /* 0x00000019f5f57812 */ /* 0x100fe400078efeba */
[----:B------:R-:W-:Y:S02]  /*15be0*/  LOP3.LUT R247, R247, 0x20, R186, 0xfe, !PT ;  /* 0x00000020f7f77812 */ /* 0x000fe400078efeba */
[----:B------:R-:W-:Y:S02]  /*15bf0*/  FSEL R141, R16, -INF , !P4 ;  /* 0xff800000108d7808 */ /* 0x000fe40006000000 */
[----:B------:R-:W-:Y:S01]  /*15c00*/  I2F R18, R69 ;  /* 0x0000004500127306 */ /* 0x000fe20000201400 */
[----:B------:R-:W-:-:S07]  /*15c10*/  ISETP.GE.AND P4, PT, R66, R3, PT ;  /* 0x000000034200720c */ /* 0x000fce0003f86270 */
[----:B------:R-:W2:Y:S01]  /*15c20*/  MUFU.TANH R53, R53 ;  /* 0x0000003500357308 */ /* 0x000ea20000002400 */
[----:B-1----:R-:W-:-:S07]  /*15c30*/  FFMA.FTZ R49, R64, UR4, R49 ;  /* 0x0000000440317c23 */ /* 0x002fce0008010031 */
[----:B------:R-:W-:Y:S08]  /*15c40*/  I2F R60, R184 ;  /* 0x000000b8003c7306 */ /* 0x000ff00000201400 */
[----:B------:R-:W1:Y:S01]  /*15c50*/  MUFU.TANH R45, R45 ;  /* 0x0000002d002d7308 */ /* 0x000e620000002400 */
[----:B--2---:R-:W-:-:S07]  /*15c60*/  FFMA.FTZ R44, R18, UR4, R53 ;  /* 0x00000004122c7c23 */ /* 0x004fce0008010035 */
[----:B------:R-:W2:Y:S08]  /*15c70*/  MUFU.TANH R51, R51 ;  /* 0x0000003300337308 */ /* 0x000eb00000002400 */
[----:B------:R-:W-:Y:S01]  /*15c80*/  I2F R61, R62 ;  /* 0x0000003e003d7306 */ /* 0x000fe20000201400 */
[----:B-1----:R-:W-:-:S07]  /*15c90*/  FFMA.FTZ R45, R60, UR4, R45 ;  /* 0x000000043c2d7c23 */ /* 0x002fce000801002d */
[----:B------:R1:W3:Y:S01]  /*15ca0*/  MUFU.TANH R48, R40 ;  /* 0x0000002800307308 */ /* 0x0002e20000002400 */
[----:B--2---:R-:W-:Y:S01]  /*15cb0*/  FFMA.FTZ R46, R60, UR4, R51 ;  /* 0x000000043c2e7c23 */ /* 0x004fe20008010033 */
[----:B------:R-:W-:Y:S01]  /*15cc0*/  LOP3.LUT R60, R47, 0x58, R186, 0xfe, !PT ;  /* 0x000000582f3c7812 */ /* 0x000fe200078efeba */
[----:B------:R-:W-:-:S05]  /*15cd0*/  IMAD.U32 R51, RZ, RZ, UR7 ;  /* 0x00000007ff337e24 */ /* 0x000fca000f8e00ff */
[----:B------:R-:W2:Y:S01]  /*15ce0*/  MUFU.TANH R50, R50 ;  /* 0x0000003200327308 */ /* 0x000ea20000002400 */
[----:B-1----:R-:W-:-:S07]  /*15cf0*/  FFMA.FTZ R40, R52, UR4, R133 ;  /* 0x0000000434287c23 */ /* 0x002fce0008010085 */
[----:B------:R1:W-:Y:S01]  /*15d00*/  MUFU.TANH R219, R43 ;  /* 0x0000002b00db7308 */ /* 0x0003e20000002400 */
[----:B------:R-:W-:Y:S02]  /*15d10*/  IMAD.U32 R52, RZ, RZ, UR7 ;  /* 0x00000007ff347e24 */ /* 0x000fe4000f8e00ff */
[----:B------:R-:W-:Y:S01]  /*15d20*/  FFMA.FTZ R133, R18, UR4, R103 ;  /* 0x0000000412857c23 */ /* 0x000fe20008010067 */
[----:B------:R-:W-:Y:S01]  /*15d30*/  FSEL R40, R40, -INF , !P2 ;  /* 0xff80000028287808 */ /* 0x000fe20005000000 */
[C---:B---3--:R-:W-:Y:S01]  /*15d40*/  FFMA.FTZ R47, R61.reuse, UR4, R48 ;  /* 0x000000043d2f7c23 */ /* 0x048fe20008010030 */
[----:B------:R-:W-:Y:S01]  /*15d50*/  LOP3.LUT R52, R52, 0xd8, R186, 0xfe, !PT ;  /* 0x000000d834347812 */ /* 0x000fe200078efeba */
[----:B--2---:R-:W-:Y:S01]  /*15d60*/  FFMA.FTZ R50, R61, UR4, R50 ;  /* 0x000000043d327c23 */ /* 0x004fe20008010032 */
[----:B------:R-:W-:Y:S01]  /*15d70*/  I2F R56, R191 ;  /* 0x000000bf00387306 */ /* 0x000fe20000201400 */
[----:B------:R-:W-:Y:S01]  /*15d80*/  FMUL.FTZ R61, R218, c[0x0][0x2ec] ;  /* 0x0000bb00da3d7a20 */ /* 0x000fe20000410000 */
[----:B------:R-:W-:-:S02]  /*15d90*/  ISETP.GE.AND P3, PT, R52, R3, PT ;  /* 0x000000033400720c */ /* 0x000fc40003f66270 */
[----:B------:R-:W-:Y:S02]  /*15da0*/  ISETP.GE.AND P2, PT, R52, R2, PT ;  /* 0x000000023400720c */ /* 0x000fe40003f46270 */
[----:B------:R-:W-:Y:S01]  /*15db0*/  FSEL R147, R22, -INF , !P3 ;  /* 0xff80000016937808 */ /* 0x000fe20005800000 */
[----:B-1----:R-:W-:Y:S01]  /*15dc0*/  IMAD.U32 R43, RZ, RZ, UR7 ;  /* 0x00000007ff2b7e24 */ /* 0x002fe2000f8e00ff */
[----:B------:R-:W1:Y:S01]  /*15dd0*/  MUFU.TANH R7, R7 ;  /* 0x0000000700077308 */ /* 0x000e620000002400 */
[----:B------:R-:W-:Y:S02]  /*15de0*/  ISETP.GE.AND P3, PT, R69, R3, PT ;  /* 0x000000034500720c */ /* 0x000fe40003f66270 */
[----:B------:R-:W-:Y:S02]  /*15df0*/  FSEL R42, R42, -INF , !P2 ;  /* 0xff8000002a2a7808 */ /* 0x000fe40005000000 */
[C-C-:B------:R-:W-:Y:S02]  /*15e00*/  LOP3.LUT R18, R43.reuse, 0x50, R186.reuse, 0xfe, !PT ;  /* 0x000000502b127812 */ /* 0x140fe400078efeba */
[----:B------:R-:W-:Y:S01]  /*15e10*/  LOP3.LUT R66, R43, 0x51, R186, 0xfe, !PT ;  /* 0x000000512b427812 */ /* 0x000fe200078efeba */
[----:B------:R-:W2:Y:S01]  /*15e20*/  MUFU.TANH R223, R223 ;  /* 0x000000df00df7308 */ /* 0x000ea20000002400 */
[----:B------:R-:W-:Y:S01]  /*15e30*/  FSEL R43, R49, -INF , !P1 ;  /* 0xff800000312b7808 */ /* 0x000fe20004800000 */
[----:B------:R-:W-:Y:S01]  /*15e40*/  FMUL.FTZ R49, R216, c[0x0][0x2ec] ;  /* 0x0000bb00d8317a20 */ /* 0x000fe20000410000 */
[----:B------:R-:W-:-:S02]  /*15e50*/  FSEL R133, R133, -INF , !P3 ;  /* 0xff80000085857808 */ /* 0x000fc40005800000 */
[----:B------:R-:W-:Y:S02]  /*15e60*/  ISETP.GE.AND P3, PT, R184, R3, PT ;  /* 0x00000003b800720c */ /* 0x000fe40003f66270 */
[-C--:B------:R-:W-:Y:S01]  /*15e70*/  ISETP.GE.AND P2, PT, R69, R2.reuse, PT ;  /* 0x000000024500720c */ /* 0x080fe20003f46270 */
[----:B------:R-:W3:Y:S01]  /*15e80*/  I2F R12, R188 ;  /* 0x000000bc000c7306 */ /* 0x000ee20000201400 */
[----:B------:R-:W-:Y:S01]  /*15e90*/  FSEL R89, R45, -INF , !P3 ;  /* 0xff8000002d597808 */ /* 0x000fe20005800000 */
[----:B------:R-:W-:Y:S01]  /*15ea0*/  IMAD.U32 R45, RZ, RZ, UR7 ;  /* 0x00000007ff2d7e24 */ /* 0x000fe2000f8e00ff */
[----:B------:R-:W-:Y:S01]  /*15eb0*/  FSEL R44, R44, -INF , !P2 ;  /* 0xff8000002c2c7808 */ /* 0x000fe20005000000 */
[----:B-1----:R-:W-:Y:S01]  /*15ec0*/  FFMA.FTZ R48, R56, UR4, R7 ;  /* 0x0000000438307c23 */ /* 0x002fe20008010007 */
[-C--:B------:R-:W-:Y:S01]  /*15ed0*/  ISETP.GE.AND P2, PT, R184, R2.reuse, PT ;  /* 0x00000002b800720c */ /* 0x080fe20003f46270 */
[----:B------:R-:W-:Y:S01]  /*15ee0*/  IMAD.U32 R7, RZ, RZ, UR7 ;  /* 0x00000007ff077e24 */ /* 0x000fe2000f8e00ff */
[----:B------:R-:W-:Y:S01]  /*15ef0*/  ISETP.GE.AND P1, PT, R62, R2, PT ;  /* 0x000000023e00720c */ /* 0x000fe20003f26270 */
[----:B------:R-:W1:Y:S01]  /*15f00*/  MUFU.TANH R237, R237 ;  /* 0x000000ed00ed7308 */ /* 0x000e620000002400 */
[----:B------:R-:W-:Y:S01]  /*15f10*/  FSEL R46, R46, -INF , !P2 ;  /* 0xff8000002e2e7808 */ /* 0x000fe20005000000 */
[----:B--2---:R-:W-:Y:S01]  /*15f20*/  FFMA.FTZ R103, R64, UR4, R223 ;  /* 0x0000000440677c23 */ /* 0x004fe200080100df */
[----:B------:R-:W-:-:S02]  /*15f30*/  LOP3.LUT R174, R45, 0x59, R186, 0xfe, !PT ;  /* 0x000000592dae7812 */ /* 0x000fc400078efeba */
[----:B------:R-:W-:Y:S02]  /*15f40*/  FSEL R45, R50, -INF , !P1 ;  /* 0xff800000322d7808 */ /* 0x000fe40004800000 */
[-C--:B------:R-:W-:Y:S01]  /*15f50*/  ISETP.GE.AND P2, PT, R191, R2.reuse, PT ;  /* 0x00000002bf00720c */ /* 0x080fe20003f46270 */
[----:B------:R-:W2:Y:S01]  /*15f60*/  MUFU.TANH R239, R239 ;  /* 0x000000ef00ef7308 */ /* 0x000ea20000002400 */
[----:B---3--:R-:W-:Y:S01]  /*15f70*/  FFMA.FTZ R50, R12, UR4, R219 ;  /* 0x000000040c327c23 */ /* 0x008fe200080100db */
[----:B------:R-:W-:Y:S02]  /*15f80*/  FSEL R103, R103, -INF , !P4 ;  /* 0xff80000067677808 */ /* 0x000fe40006000000 */
[C---:B------:R-:W-:Y:S02]  /*15f90*/  ISETP.GE.AND P4, PT, R188.reuse, R3, PT ;  /* 0x00000003bc00720c */ /* 0x040fe40003f86270 */
[----:B------:R-:W-:Y:S02]  /*15fa0*/  ISETP.GE.AND P3, PT, R188, R2, PT ;  /* 0x00000002bc00720c */ /* 0x000fe40003f66270 */
[----:B------:R-:W-:Y:S01]  /*15fb0*/  I2F R58, R213 ;  /* 0x000000d5003a7306 */ /* 0x000fe20000201400 */
[----:B-1----:R-:W-:Y:S01]  /*15fc0*/  FFMA.FTZ R53, R12, UR4, R237 ;  /* 0x000000040c357c23 */ /* 0x002fe200080100ed */
[----:B------:R-:W-:-:S02]  /*15fd0*/  LOP3.LUT R12, R51, 0x60, R186, 0xfe, !PT ;  /* 0x00000060330c7812 */ /* 0x000fc400078efeba */
[----:B------:R-:W-:Y:S02]  /*15fe0*/  FSEL R50, R50, -INF , !P3 ;  /* 0xff80000032327808 */ /* 0x000fe40005800000 */
[----:B------:R-:W-:Y:S02]  /*15ff0*/  FSEL R53, R53, -INF , !P4 ;  /* 0xff80000035357808 */ /* 0x000fe40006000000 */
[----:B------:R-:W1:Y:S01]  /*16000*/  MUFU.TANH R49, R49 ;  /* 0x0000003100317308 */ /* 0x000e620000002400 */
[----:B--2---:R-:W-:Y:S01]  /*16010*/  FFMA.FTZ R52, R56, UR4, R239 ;  /* 0x0000000438347c23 */ /* 0x004fe200080100ef */
[----:B------:R-:W-:Y:S01]  /*16020*/  LOP3.LUT R56, R51, 0x61, R186, 0xfe, !PT ;  /* 0x0000006133387812 */ /* 0x000fe200078efeba */
[----:B------:R-:W-:Y:S01]  /*16030*/  IMAD.U32 R239, RZ, RZ, UR7 ;  /* 0x00000007ffef7e24 */ /* 0x000fe2000f8e00ff */
[----:B------:R-:W-:Y:S02]  /*16040*/  ISETP.GE.AND P4, PT, R213, R3, PT ;  /* 0x00000003d500720c */ /* 0x000fe40003f86270 */
[----:B------:R-:W-:-:S02]  /*16050*/  FSEL R47, R47, -INF , !P5 ;  /* 0xff8000002f2f7808 */ /* 0x000fc40006800000 */
[----:B------:R-:W2:Y:S01]  /*16060*/  MUFU.TANH R61, R61 ;  /* 0x0000003d003d7308 */ /* 0x000ea20000002400 */
[-C--:B------:R-:W-:Y:S02]  /*16070*/  ISETP.GE.AND P3, PT, R54, R3.reuse, PT ;  /* 0x000000033600720c */ /* 0x080fe40003f66270 */
[----:B------:R-:W-:Y:S02]  /*16080*/  ISETP.GE.AND P5, PT, R191, R3, PT ;  /* 0x00000003bf00720c */ /* 0x000fe40003fa6270 */
[----:B------:R-:W-:Y:S02]  /*16090*/  ISETP.GE.AND P1, PT, R213, R2, PT ;  /* 0x00000002d500720c */ /* 0x000fe40003f26270 */
[----:B------:R-:W-:Y:S01]  /*160a0*/  FSEL R52, R52, -INF , !P5 ;  /* 0xff80000034347808 */ /* 0x000fe20006800000 */
[----:B------:R-:W3:Y:S01]  /*160b0*/  I2F R14, R54 ;  /* 0x00000036000e7306 */ /* 0x000ee20000201400 */
[----:B-1----:R-:W-:Y:S01]  /*160c0*/  FFMA.FTZ R51, R58, UR4, R49 ;  /* 0x000000043a337c23 */ /* 0x002fe20008010031 */
[----:B------:R-:W-:-:S02]  /*160d0*/  FSEL R49, R48, -INF , !P2 ;  /* 0xff80000030317808 */ /* 0x000fc40005000000 */
[-C--:B------:R-:W-:Y:S02]  /*160e0*/  ISETP.GE.AND P5, PT, R220, R3.reuse, PT ;  /* 0x00000003dc00720c */ /* 0x080fe40003fa6270 */
[----:B------:R-:W-:Y:S02]  /*160f0*/  FSEL R51, R51, -INF , !P4 ;  /* 0xff80000033337808 */ /* 0x000fe40006000000 */
[----:B------:R-:W1:Y:S01]  /*16100*/  I2F R232, R8 ;  /* 0x0000000800e87306 */ /* 0x000e620000201400 */
[----:B--2---:R-:W-:Y:S01]  /*16110*/  FFMA.FTZ R48, R58, UR4, R61 ;  /* 0x000000043a307c23 */ /* 0x004fe2000801003d */
[----:B------:R-:W-:Y:S01]  /*16120*/  ISETP.GE.AND P4, PT, R8, R3, PT ;  /* 0x000000030800720c */ /* 0x000fe20003f86270 */
[----:B------:R-:W-:Y:S01]  /*16130*/  IMAD.U32 R61, RZ, RZ, UR7 ;  /* 0x00000007ff3d7e24 */ /* 0x000fe2000f8e00ff */
[----:B------:R-:W-:Y:S02]  /*16140*/  LOP3.LUT R58, R7, 0x69, R186, 0xfe, !PT ;  /* 0x00000069073a7812 */ /* 0x000fe400078efeba */
[----:B------:R-:W-:-:S02]  /*16150*/  FSEL R48, R48, -INF , !P1 ;  /* 0xff80000030307808 */ /* 0x000fc40004800000 */
[----:B------:R-:W-:Y:S01]  /*16160*/  MUFU.TANH R143, R143 ;  /* 0x0000008f008f7308 */ /* 0x000fe20000002400 */
[--C-:B------:R-:W-:Y:S01]  /*16170*/  LOP3.LUT R188, R61, 0x70, R186.reuse, 0xfe, !PT ;  /* 0x000000703dbc7812 */ /* 0x100fe200078efeba */
[----:B---3--:R-:W-:Y:S01]  /*16180*/  FFMA.FTZ R61, R14, UR4, R127 ;  /* 0x000000040e3d7c23 */ /* 0x008fe2000801007f */
[-C--:B------:R-:W-:Y:S02]  /*16190*/  ISETP.GE.AND P1, PT, R226, R3.reuse, PT ;  /* 0x00000003e200720c */ /* 0x080fe40003f26270 */
[----:B------:R-:W-:Y:S01]  /*161a0*/  LOP3.LUT R54, R7, 0x68, R186, 0xfe, !PT ;  /* 0x0000006807367812 */ /* 0x000fe200078efeba */
[----:B------:R-:W-:Y:S01]  /*161b0*/  FFMA.FTZ R7, R170, UR4, R139 ;  /* 0x00000004aa077c23 */ /* 0x000fe2000801008b */
[----:B------:R-:W-:Y:S01]  /*161c0*/  FSEL R61, R61, -INF , !P3 ;  /* 0xff8000003d3d7808 */ /* 0x000fe20005800000 */
[----:B------:R-:W2:Y:S01]  /*161d0*/  I2F R234, R236 ;  /* 0x000000ec00ea7306 */ /* 0x000ea20000201400 */
[----:B-1----:R-:W-:Y:S01]  /*161e0*/  FFMA.FTZ R123, R232, UR4, R123 ;  /* 0x00000004e87b7c23 */ /* 0x002fe2000801007b */
[----:B------:R-:W-:-:S02]  /*161f0*/  ISETP.GE.AND P3, PT, R236, R3, PT ;  /* 0x00000003ec00720c */ /* 0x000fc40003f66270 */
[-C--:B------:R-:W-:Y:S02]  /*16200*/  ISETP.GE.AND P2, PT, R222, R3.reuse, PT ;  /* 0x00000003de00720c */ /* 0x080fe40003f46270 */
[----:B------:R-:W-:Y:S02]  /*16210*/  FSEL R123, R123, -INF , !P4 ;  /* 0xff8000007b7b7808 */ /* 0x000fe40006000000 */
[----:B------:R-:W-:Y:S01]  /*16220*/  MUFU.TANH R138, R138 ;  /* 0x0000008a008a7308 */ /* 0x000fe20000002400 */
[-C--:B------:R-:W-:Y:S02]  /*16230*/  ISETP.GE.AND P4, PT, R242, R3.reuse, PT ;  /* 0x00000003f200720c */ /* 0x080fe40003f86270 */
[----:B------:R-:W-:Y:S02]  /*16240*/  FSEL R7, R7, -INF , !P6 ;  /* 0xff80000007077808 */ /* 0x000fe40007000000 */
[----:B------:R-:W-:Y:S02]  /*16250*/  LOP3.LUT R239, R239, 0x11, R186, 0xfe, !PT ;  /* 0x00000011efef7812 */ /* 0x000fe400078efeba */
[----:B------:R-:W-:Y:S01]  /*16260*/  ISETP.GE.AND P6, PT, R230, R3, PT ;  /* 0x00000003e600720c */ /* 0x000fe20003fc6270 */
[----:B------:R-:W1:Y:S01]  /*16270*/  I2F R221, R220 ;  /* 0x000000dc00dd7306 */ /* 0x000e620000201400 */
[----:B--2---:R-:W-:-:S05]  /*16280*/  FFMA.FTZ R143, R234, UR4, R143 ;  /* 0x00000004ea8f7c23 */ /* 0x004fca000801008f */
[----:B------:R-:W-:Y:S02]  /*16290*/  FSEL R143, R143, -INF , !P3 ;  /* 0xff8000008f8f7808 */ /* 0x000fe40005800000 */
[----:B------:R-:W2:Y:S01]  /*162a0*/  I2F R229, R226 ;  /* 0x000000e200e57306 */ /* 0x000ea20000201400 */
[----:B------:R-:W-:-:S07]  /*162b0*/  ISETP.GE.AND P3, PT, R146, R3, PT ;  /* 0x000000039200720c */ /* 0x000fce0003f66270 */
[----:B------:R-:W-:Y:S01]  /*162c0*/  MUFU.TANH R182, R182 ;  /* 0x000000b600b67308 */ /* 0x000fe20000002400 */
[----:B-1----:R-:W-:Y:S02]  /*162d0*/  FFMA.FTZ R138, R221, UR4, R138 ;  /* 0x00000004dd8a7c23 */ /* 0x002fe4000801008a */
[----:B------:R-:W-:-:S03]  /*162e0*/  IMAD.U32 R221, RZ, RZ, UR7 ;  /* 0x00000007ffdd7e24 */ /* 0x000fc6000f8e00ff */
[----:B------:R-:W-:Y:S02]  /*162f0*/  FSEL R127, R138, -INF , !P5 ;  /* 0xff8000008a7f7808 */ /* 0x000fe40006800000 */
[----:B------:R-:W1:Y:S01]  /*16300*/  I2F R63, R242 ;  /* 0x000000f2003f7306 */ /* 0x000e620000201400 */
[----:B--2---:R-:W-:Y:S01]  /*16310*/  FFMA.FTZ R116, R229, UR4, R116 ;  /* 0x00000004e5747c23 */ /* 0x004fe20008010074 */
[C-C-:B------:R-:W-:Y:S01]  /*16320*/  LOP3.LUT R138, R221.reuse, 0x28, R186.reuse, 0xfe, !PT ;  /* 0x00000028dd8a7812 */ /* 0x140fe200078efeba */
[----:B------:R-:W-:Y:S01]  /*16330*/  IMAD.U32 R229, RZ, RZ, UR7 ;  /* 0x00000007ffe57e24 */ /* 0x000fe2000f8e00ff */
[----:B------:R-:W-:Y:S02]  /*16340*/  LOP3.LUT R216, R221, 0x29, R186, 0xfe, !PT ;  /* 0x00000029ddd87812 */ /* 0x000fe400078efeba */
[----:B------:R-:W-:Y:S02]  /*16350*/  FSEL R139, R116, -INF , !P1 ;  /* 0xff800000748b7808 */ /* 0x000fe40004800000 */
[----:B------:R-:W-:Y:S01]  /*16360*/  MUFU.TANH R180, R180 ;  /* 0x000000b400b47308 */ /* 0x000fe20000002400 */
[----:B------:R-:W-:-:S02]  /*16370*/  ISETP.GE.AND P1, PT, R238, R3, PT ;  /* 0x00000003ee00720c */ /* 0x000fc40003f26270 */
[C-C-:B------:R-:W-:Y:S02]  /*16380*/  LOP3.LUT R218, R221.reuse, 0x31, R186.reuse, 0xfe, !PT ;  /* 0x00000031ddda7812 */ /* 0x140fe400078efeba */
[----:B------:R-:W-:Y:S02]  /*16390*/  LOP3.LUT R220, R221, 0x38, R186, 0xfe, !PT ;  /* 0x00000038dddc7812 */ /* 0x000fe400078efeba */
[----:B------:R-:W-:Y:S01]  /*163a0*/  ISETP.GE.AND P5, PT, R10, R3, PT ;  /* 0x000000030a00720c */ /* 0x000fe20003fa6270 */
[----:B------:R-:W2:Y:S01]  /*163b0*/  I2F R228, R230 ;  /* 0x000000e600e47306 */ /* 0x000ea20000201400 */
[----:B-1----:R-:W-:Y:S01]  /*163c0*/  FFMA.FTZ R182, R63, UR4, R182 ;  /* 0x000000043fb67c23 */ /* 0x002fe200080100b6 */
[----:B------:R-:W-:-:S06]  /*163d0*/  LOP3.LUT R232, R229, 0x48, R186, 0xfe, !PT ;  /* 0x00000048e5e87812 */ /* 0x000fcc00078efeba */
[----:B------:R-:W1:Y:S08]  /*163e0*/  I2F R65, R238 ;  /* 0x000000ee00417306 */ /* 0x000e700000201400 */
[----:B------:R-:W3:Y:S01]  /*163f0*/  I2F R231, R146 ;  /* 0x0000009200e77306 */ /* 0x000ee20000201400 */
[----:B--2---:R-:W-:Y:S01]  /*16400*/  FFMA.FTZ R213, R228, UR4, R117 ;  /* 0x00000004e4d57c23 */ /* 0x004fe20008010075 */
[----:B------:R-:W-:-:S04]  /*16410*/  LOP3.LUT R117, R221, 0x21, R186, 0xfe, !PT ;  /* 0x00000021dd757812 */ /* 0x000fc800078efeba */
[----:B------:R-:W-:Y:S02]  /*16420*/  FSEL R213, R213, -INF , !P6 ;  /* 0xff800000d5d57808 */ /* 0x000fe40007000000 */
[----:B------:R-:W2:Y:S01]  /*16430*/  I2F R5, R26 ;  /* 0x0000001a00057306 */ /* 0x000ea20000201400 */
[----:B-1----:R-:W-:Y:S01]  /*16440*/  FFMA.FTZ R190, R65, UR4, R180 ;  /* 0x0000000441be7c23 */ /* 0x002fe200080100b4 */
[----:B------:R-:W-:-:S06]  /*16450*/  ISETP.GE.AND P6, PT, R56, R3, PT ;  /* 0x000000033800720c */ /* 0x000fcc0003fc6270 */
[----:B------:R-:W-:Y:S01]  /*16460*/  MUFU.TANH R140, R140 ;  /* 0x0000008c008c7308 */ /* 0x000fe20000002400 */
[----:B---3--:R-:W-:Y:S01]  /*16470*/  FFMA.FTZ R63, R231, UR4, R100 ;  /* 0x00000004e73f7c23 */ /* 0x008fe20008010064 */
[----:B------:R-:W-:-:S04]  /*16480*/  LOP3.LUT R146, R221, 0x30, R186, 0xfe, !PT ;  /* 0x00000030dd927812 */ /* 0x000fc800078efeba */
[----:B------:R-:W-:Y:S02]  /*16490*/  FSEL R63, R63, -INF , !P3 ;  /* 0xff8000003f3f7808 */ /* 0x000fe40005800000 */
[----:B------:R-:W-:Y:S01]  /*164a0*/  MUFU.TANH R107, R107 ;  /* 0x0000006b006b7308 */ /* 0x000fe20000002400 */
[----:B--2---:R-:W-:Y:S01]  /*164b0*/  FFMA.FTZ R5, R5, UR4, R99 ;  /* 0x0000000405057c23 */ /* 0x004fe20008010063 */
[----:B------:R-:W-:Y:S01]  /*164c0*/  ISETP.GE.AND P3, PT, R20, R3, PT ;  /* 0x000000031400720c */ /* 0x000fe20003f66270 */
[----:B------:R-:W-:-:S05]  /*164d0*/  IMAD.U32 R99, RZ, RZ, UR7 ;  /* 0x00000007ff637e24 */ /* 0x000fca000f8e00ff */
[----:B------:R1:W2:Y:S01]  /*164e0*/  I2F R227, R222 ;  /* 0x000000de00e37306 */ /* 0x0002a20000201400 */
[----:B------:R-:W-:-:S07]  /*164f0*/  LOP3.LUT R99, R99, 0x50, R186, 0xfe, !PT ;  /* 0x0000005063637812 */ /* 0x000fce00078efeba */
[----:B------:R-:W3:Y:S08]  /*16500*/  I2F R240, R10 ;  /* 0x0000000a00f07306 */ /* 0x000ef00000201400 */
[----:B------:R-:W4:Y:S01]  /*16510*/  I2F R28, R233 ;  /* 0x000000e9001c7306 */ /* 0x000f220000201400 */
[----:B-1----:R-:W-:Y:S01]  /*16520*/  LOP3.LUT R222, R221, 0x39, R186, 0xfe, !PT ;  /* 0x00000039ddde7812 */ /* 0x002fe200078efeba */
[----:B--2---:R-:W-:Y:S01]  /*16530*/  FFMA.FTZ R140, R227, UR4, R140 ;  /* 0x00000004e38c7c23 */ /* 0x004fe2000801008c */
[----:B------:R-:W-:Y:S01]  /*16540*/  FSEL R221, R182, -INF , !P4 ;  /* 0xff800000b6dd7808 */ /* 0x000fe20006000000 */
[----:B------:R-:W-:Y:S01]  /*16550*/  IMAD.U32 R227, RZ, RZ, UR7 ;  /* 0x00000007ffe37e24 */ /* 0x000fe2000f8e00ff */
[----:B------:R-:W-:-:S02]  /*16560*/  ISETP.GE.AND P4, PT, R26, R3, PT ;  /* 0x000000031a00720c */ /* 0x000fc40003f86270 */
[----:B------:R-:W-:Y:S01]  /*16570*/  FSEL R191, R140, -INF , !P2 ;  /* 0xff8000008cbf7808 */ /* 0x000fe20005000000 */
[----:B------:R-:W1:Y:S01]  /*16580*/  I2F R235, R4 ;  /* 0x0000000400eb7306 */ /* 0x000e620000201400 */
[----:B---3--:R-:W-:Y:S01]  /*16590*/  FFMA.FTZ R65, R240, UR4, R181 ;  /* 0x00000004f0417c23 */ /* 0x008fe200080100b5 */
[----:B------:R-:W-:Y:S02]  /*165a0*/  FSEL R181, R190, -INF , !P1 ;  /* 0xff800000beb57808 */ /* 0x000fe40004800000 */
[-C--:B------:R-:W-:Y:S02]  /*165b0*/  ISETP.GE.AND P1, PT, R4, R3.reuse, PT ;  /* 0x000000030400720c */ /* 0x080fe40003f26270 */
[----:B------:R-:W-:Y:S02]  /*165c0*/  FSEL R5, R5, -INF , !P4 ;  /* 0xff80000005057808 */ /* 0x000fe40006000000 */
[----:B------:R-:W2:Y:S01]  /*165d0*/  I2F R24, R246 ;  /* 0x000000f600187306 */ /* 0x000ea20000201400 */
[----:B----4-:R-:W-:Y:S01]  /*165e0*/  FFMA.FTZ R28, R28, UR4, R107 ;  /* 0x000000041c1c7c23 */ /* 0x010fe2000801006b */
[----:B------:R-:W-:-:S02]  /*165f0*/  ISETP.GE.AND P4, PT, R66, R3, PT ;  /* 0x000000034200720c */ /* 0x000fc40003f86270 */
[-C--:B------:R-:W-:Y:S02]  /*16600*/  ISETP.GE.AND P2, PT, R136, R3.reuse, PT ;  /* 0x000000038800720c */ /* 0x080fe40003f46270 */
[----:B------:R-:W-:Y:S02]  /*16610*/  FSEL R65, R65, -INF , !P5 ;  /* 0xff80000041417808 */ /* 0x000fe40006800000 */
[----:B------:R-:W-:Y:S01]  /*16620*/  I2F R64, R66 ;  /* 0x0000004200407306 */ /* 0x000fe20000201400 */
[----:B-1----:R-:W-:Y:S01]  /*16630*/  FFMA.FTZ R107, R235, UR4, R248 ;  /* 0x00000004eb6b7c23 */ /* 0x002fe200080100f8 */
[----:B------:R-:W-:Y:S01]  /*16640*/  ISETP.GE.AND P5, PT, R246, R3, PT ;  /* 0x00000003f600720c */ /* 0x000fe20003fa6270 */
[----:B------:R-:W-:Y:S01]  /*16650*/  IMAD.U32 R235, RZ, RZ, UR7 ;  /* 0x00000007ffeb7e24 */ /* 0x000fe2000f8e00ff */
[----:B------:R-:W-:Y:S02]  /*16660*/  LOP3.LUT R226, R227, 0x40, R186, 0xfe, !PT ;  /* 0x00000040e3e27812 */ /* 0x000fe400078efeba */
[----:B------:R-:W-:-:S02]  /*16670*/  FSEL R107, R107, -INF , !P1 ;  /* 0xff8000006b6b7808 */ /* 0x000fc40004800000 */
[----:B------:R-:W1:Y:S01]  /*16680*/  I2F R67, R136 ;  /* 0x0000008800437306 */ /* 0x000e620000201400 */
[----:B--2---:R-:W-:Y:S01]  /*16690*/  FFMA.FTZ R24, R24, UR4, R249 ;  /* 0x0000000418187c23 */ /* 0x004fe200080100f9 */
[--C-:B------:R-:W-:Y:S02]  /*166a0*/  LOP3.LUT R249, R229, 0x49, R186.reuse, 0xfe, !PT ;  /* 0x00000049e5f97812 */ /* 0x100fe400078efeba */
[-C--:B------:R-:W-:Y:S02]  /*166b0*/  ISETP.GE.AND P1, PT, R30, R3.reuse, PT ;  /* 0x000000031e00720c */ /* 0x080fe40003f26270 */
[----:B------:R-:W-:Y:S02]  /*166c0*/  LOP3.LUT R230, R227, 0x41, R186, 0xfe, !PT ;  /* 0x00000041e3e67812 */ /* 0x000fe400078efeba */
[----:B------:R-:W2:Y:S01]  /*166d0*/  I2F R217, R60 ;  /* 0x0000003c00d97306 */ /* 0x000ea20000201400 */
[----:B------:R-:W-:Y:S02]  /*166e0*/  FSEL R229, R24, -INF , !P5 ;  /* 0xff80000018e57808 */ /* 0x000fe40006800000 */
[----:B------:R-:W-:-:S02]  /*166f0*/  ISETP.GE.AND P5, PT, R18, R3, PT ;  /* 0x000000031200720c */ /* 0x000fc40003fa6270 */
[C-C-:B------:R-:W-:Y:S02]  /*16700*/  LOP3.LUT R24, R235.reuse, 0x71, R186.reuse, 0xfe, !PT ;  /* 0x00000071eb187812 */ /* 0x140fe400078efeba */
[----:B------:R-:W-:Y:S01]  /*16710*/  LOP3.LUT R242, R235, 0x10, R186, 0xfe, !PT ;  /* 0x00000010ebf27812 */ /* 0x000fe200078efeba */
[----:B------:R3:W4:Y:S01]  /*16720*/  I2F R183, R20 ;  /* 0x0000001400b77306 */ /* 0x0007220000201400 */
[----:B-1----:R-:W-:-:S05]  /*16730*/  FFMA.FTZ R67, R67, UR4, R108 ;  /* 0x0000000443437c23 */ /* 0x002fca000801006c */
[----:B------:R-:W-:Y:S02]  /*16740*/  FSEL R67, R67, -INF , !P2 ;  /* 0xff80000043437808 */ /* 0x000fe40005000000 */
[----:B------:R-:W1:Y:S01]  /*16750*/  I2F R22, R6 ;  /* 0x0000000600167306 */ /* 0x000e620000201400 */
[----:B------:R-:W-:Y:S01]  /*16760*/  ISETP.GE.AND P2, PT, R233, R3, PT ;  /* 0x00000003e900720c */ /* 0x000fe20003f46270 */
[----:B------:R-:W-:-:S03]  /*16770*/  IMAD.U32 R233, RZ, RZ, UR7 ;  /* 0x00000007ffe97e24 */ /* 0x000fc6000f8e00ff */
[----:B------:R-:W-:Y:S02]  /*16780*/  FSEL R227, R28, -INF , !P2 ;  /* 0xff8000001ce37808 */ /* 0x000fe40005000000 */
[-C--:B------:R-:W-:Y:S01]  /*16790*/  ISETP.GE.AND P2, PT, R6, R3.reuse, PT ;  /* 0x000000030600720c */ /* 0x080fe20003f46270 */
[----:B------:R-:W5:Y:S01]  /*167a0*/  I2F R69, R18 ;  /* 0x0000001200457306 */ /* 0x000f620000201400 */
[----:B---3--:R-:W-:Y:S01]  /*167b0*/  FFMA.FTZ R20, R64, UR4, R85 ;  /* 0x0000000440147c23 */ /* 0x008fe20008010055 */
[----:B------:R-:W-:Y:S01]  /*167c0*/  LOP3.LUT R64, R235, 0x61, R186, 0xfe, !PT ;  /* 0x00000061eb407812 */ /* 0x000fe200078efeba */
[----:B--2---:R-:W-:Y:S01]  /*167d0*/  FFMA.FTZ R85, R217, UR4, R80 ;  /* 0x00000004d9557c23 */ /* 0x004fe20008010050 */
[----:B------:R-:W-:Y:S01]  /*167e0*/  LOP3.LUT R66, R233, 0x51, R186, 0xfe, !PT ;  /* 0x00000051e9427812 */ /* 0x000fe200078efeba */
[----:B----4-:R-:W-:Y:S01]  /*167f0*/  FFMA.FTZ R231, R183, UR4, R250 ;  /* 0x00000004b7e77c23 */ /* 0x010fe200080100fa */
[----:B------:R-:W-:Y:S01]  /*16800*/  FSEL R217, R20, -INF , !P4 ;  /* 0xff80000014d97808 */ /* 0x000fe20006000000 */
[----:B------:R-:W-:Y:S01]  /*16810*/  FMUL.FTZ R20, R71, c[0x0][0x2ec] ;  /* 0x0000bb0047147a20 */ /* 0x000fe20000410000 */
[----:B------:R-:W2:Y:S01]  /*16820*/  I2F R16, R30 ;  /* 0x0000001e00107306 */ /* 0x000ea20000201400 */
[----:B-1----:R-:W-:Y:S01]  /*16830*/  FFMA.FTZ R183, R22, UR4, R95 ;  /* 0x0000000416b77c23 */ /* 0x002fe2000801005f */
[----:B------:R-:W-:Y:S01]  /*16840*/  FSEL R231, R231, -INF , !P3 ;  /* 0xff800000e7e77808 */ /* 0x000fe20005800000 */
[----:B------:R-:W-:Y:S01]  /*16850*/  IMAD.U32 R95, RZ, RZ, UR7 ;  /* 0x00000007ff5f7e24 */ /* 0x000fe2000f8e00ff */
[----:B------:R-:W-:-:S02]  /*16860*/  ISETP.GE.AND P3, PT, R60, R3, PT ;  /* 0x000000033c00720c */ /* 0x000fc40003f66270 */
[----:B------:R-:W-:Y:S02]  /*16870*/  FSEL R183, R183, -INF , !P2 ;  /* 0xff800000b7b77808 */ /* 0x000fe40005000000 */
[----:B------:R-:W1:Y:S01]  /*16880*/  I2F R62, R174 ;  /* 0x000000ae003e7306 */ /* 0x000e620000201400 */
[----:B-----5:R-:W-:Y:S01]  /*16890*/  FFMA.FTZ R69, R69, UR4, R84 ;  /* 0x0000000445457c23 */ /* 0x020fe20008010054 */
[----:B------:R-:W-:Y:S02]  /*168a0*/  ISETP.GE.AND P2, PT, R174, R3, PT ;  /* 0x00000003ae00720c */ /* 0x000fe40003f46270 */
[--C-:B------:R-:W-:Y:S02]  /*168b0*/  LOP3.LUT R80, R235, 0x68, R186.reuse, 0xfe, !PT ;  /* 0x00000068eb507812 */ /* 0x100fe400078efeba */
[----:B------:R-:W-:Y:S02]  /*168c0*/  FSEL R69, R69, -INF , !P5 ;  /* 0xff80000045457808 */ /* 0x000fe40006800000 */
[----:B------:R-:W-:Y:S01]  /*168d0*/  MUFU.TANH R76, R76 ;  /* 0x0000004c004c7308 */ /* 0x000fe20000002400 */
[----:B--2---:R-:W-:Y:S01]  /*168e0*/  FFMA.FTZ R233, R16, UR4, R251 ;  /* 0x0000000410e97c23 */ /* 0x004fe200080100fb */
[----:B------:R-:W-:-:S02]  /*168f0*/  LOP3.LUT R251, R235, 0x59, R186, 0xfe, !PT ;  /* 0x00000059ebfb7812 */ /* 0x000fc400078efeba */
[-C--:B------:R-:W-:Y:S02]  /*16900*/  ISETP.GE.AND P5, PT, R54, R3.reuse, PT ;  /* 0x000000033600720c */ /* 0x080fe40003fa6270 */
[----:B------:R-:W-:Y:S02]  /*16910*/  FSEL R233, R233, -INF , !P1 ;  /* 0xff800000e9e97808 */ /* 0x000fe40004800000 */
[----:B------:R-:W2:Y:S01]  /*16920*/  I2F R219, R12 ;  /* 0x0000000c00db7306 */ /* 0x000ea20000201400 */
[----:B-1----:R-:W-:Y:S01]  /*16930*/  FFMA.FTZ R62, R62, UR4, R81 ;  /* 0x000000043e3e7c23 */ /* 0x002fe20008010051 */
[----:B------:R-:W-:Y:S01]  /*16940*/  FSEL R85, R85, -INF , !P3 ;  /* 0xff80000055557808 */ /* 0x000fe20005800000 */
[----:B------:R-:W-:Y:S01]  /*16950*/  IMAD.U32 R81, RZ, RZ, UR7 ;  /* 0x00000007ff517e24 */ /* 0x000fe2000f8e00ff */
[-C--:B------:R-:W-:Y:S02]  /*16960*/  ISETP.GE.AND P1, PT, R12, R3.reuse, PT ;  /* 0x000000030c00720c */ /* 0x080fe40003f26270 */
[----:B------:R-:W-:-:S02]  /*16970*/  ISETP.GE.AND P4, PT, R58, R3, PT ;  /* 0x000000033a00720c */ /* 0x000fc40003f86270 */
[----:B------:R-:W1:Y:S01]  /*16980*/  I2F R30, R249 ;  /* 0x000000f9001e7306 */ /* 0x000e620000201400 */
[----:B------:R-:W-:Y:S02]  /*16990*/  ISETP.GE.AND P3, PT, R188, R3, PT ;  /* 0x00000003bc00720c */ /* 0x000fe40003f66270 */
[--C-:B------:R-:W-:Y:S02]  /*169a0*/  LOP3.LUT R95, R95, 0x58, R186.reuse, 0xfe, !PT ;  /* 0x000000585f5f7812 */ /* 0x100fe400078efeba */
[--C-:B------:R-:W-:Y:S02]  /*169b0*/  LOP3.LUT R84, R235, 0x60, R186.reuse, 0xfe, !PT ;  /* 0x00000060eb547812 */ /* 0x100fe400078efeba */
[----:B------:R-:W-:Y:S01]  /*169c0*/  LOP3.LUT R81, R81, 0x69, R186, 0xfe, !PT ;  /* 0x0000006951517812 */ /* 0x000fe200078efeba */
[----:B------:R-:W-:Y:S01]  /*169d0*/  MUFU.TANH R73, R73 ;  /* 0x0000004900497308 */ /* 0x000fe20000002400 */
[----:B--2---:R-:W-:Y:S01]  /*169e0*/  FFMA.FTZ R71, R219, UR4, R76 ;  /* 0x00000004db477c23 */ /* 0x004fe2000801004c */
[----:B------:R-:W-:-:S02]  /*169f0*/  FSEL R219, R62, -INF , !P2 ;  /* 0xff8000003edb7808 */ /* 0x000fc40005000000 */
[----:B------:R-:W-:Y:S02]  /*16a00*/  ISETP.GE.AND P2, PT, R24, R3, PT ;  /* 0x000000031800720c */ /* 0x000fe40003f46270 */
[----:B------:R-:W-:Y:S02]  /*16a10*/  LOP3.LUT R76, R235, 0x70, R186, 0xfe, !PT ;  /* 0x00000070eb4c7812 */ /* 0x000fe400078efeba */
[----:B------:R-:W2:Y:S01]  /*16a20*/  I2F R170, R58 ;  /* 0x0000003a00aa7306 */ /* 0x000ea20000201400 */
[----:B-1----:R-:W-:Y:S01]  /*16a30*/  FFMA.FTZ R30, R30, UR4, R91 ;  /* 0x000000041e1e7c23 */ /* 0x002fe2000801005b */
[----:B------:R-:W-:Y:S02]  /*16a40*/  FSEL R71, R71, -INF , !P1 ;  /* 0xff80000047477808 */ /* 0x000fe40004800000 */
[-C--:B------:R-:W-:Y:S02]  /*16a50*/  ISETP.GE.AND P1, PT, R24, R2.reuse, PT ;  /* 0x000000021800720c */ /* 0x080fe40003f26270 */
[----:B------:R-:W-:-:S02]  /*16a60*/  ISETP.GE.AND P0, PT, R64, R2, PT ;  /* 0x000000024000720c */ /* 0x000fc40003f06270 */
[----:B------:R-:W-:Y:S08]  /*16a70*/  MUFU.TANH R77, R77 ;  /* 0x0000004d004d7308 */ /* 0x000ff00000002400 */
[----:B------:R-:W1:Y:S01]  /*16a80*/  I2F R184, R56 ;  /* 0x0000003800b87306 */ /* 0x000e620000201400 */
[----:B--2---:R-:W-:-:S07]  /*16a90*/  FFMA.FTZ R170, R170, UR4, R73 ;  /* 0x00000004aaaa7c23 */ /* 0x004fce0008010049 */
[----:B------:R-:W-:Y:S08]  /*16aa0*/  MUFU.TANH R72, R72 ;  /* 0x0000004800487308 */ /* 0x000ff00000002400 */
[----:B------:R-:W-:Y:S01]  /*16ab0*/  MUFU.TANH R68, R68 ;  /* 0x0000004400447308 */ /* 0x000fe20000002400 */
[----:B-1----:R-:W-:-:S07]  /*16ac0*/  FFMA.FTZ R77, R184, UR4, R77 ;  /* 0x00000004b84d7c23 */ /* 0x002fce000801004d */
[----:B------:R-:W1:Y:S08]  /*16ad0*/  I2F R223, R54 ;  /* 0x0000003600df7306 */ /* 0x000e700000201400 */
[----:B------:R-:W2:Y:S08]  /*16ae0*/  I2F R237, R188 ;  /* 0x000000bc00ed7306 */ /* 0x000eb00000201400 */
[----:B------:R-:W-:Y:S01]  /*16af0*/  I2F R173, R173 ;  /* 0x000000ad00ad7306 */ /* 0x000fe20000201400 */
[----:B-1----:R-:W-:Y:S01]  /*16b00*/  FFMA.FTZ R3, R223, UR4, R72 ;  /* 0x00000004df037c23 */ /* 0x002fe20008010048 */
[----:B------:R-:W-:Y:S01]  /*16b10*/  FSEL R223, R77, -INF , !P6 ;  /* 0xff8000004ddf7808 */ /* 0x000fe20007000000 */
[----:B------:R-:W-:Y:S01]  /*16b20*/  IMAD.U32 R77, RZ, RZ, UR7 ;  /* 0x00000007ff4d7e24 */ /* 0x000fe2000f8e00ff */
[----:B------:R-:W-:-:S02]  /*16b30*/  ISETP.GE.AND P6, PT, R80, R2, PT ;  /* 0x000000025000720c */ /* 0x000fc40003fc6270 */
[----:B------:R-:W-:Y:S02]  /*16b40*/  FSEL R3, R3, -INF , !P5 ;  /* 0xff80000003037808 */ /* 0x000fe40006800000 */
[----:B------:R-:W-:Y:S01]  /*16b50*/  MUFU.TANH R113, R113 ;  /* 0x0000007100717308 */ /* 0x000fe20000002400 */
[----:B--2---:R-:W-:Y:S01]  /*16b60*/  FFMA.FTZ R73, R237, UR4, R68 ;  /* 0x00000004ed497c23 */ /* 0x004fe20008010044 */
[----:B------:R-:W-:Y:S02]  /*16b70*/  LOP3.LUT R237, R235, 0x9, R186, 0xfe, !PT ;  /* 0x00000009ebed7812 */ /* 0x000fe400078efeba */
[----:B------:R-:W-:Y:S02]  /*16b80*/  FSEL R235, R170, -INF , !P4 ;  /* 0xff800000aaeb7808 */ /* 0x000fe40006000000 */
[----:B------:R-:W-:Y:S02]  /*16b90*/  ISETP.GE.AND P4, PT, R241, R2, PT ;  /* 0x00000002f100720c */ /* 0x000fe40003f86270 */
[----:B------:R-:W-:Y:S01]  /*16ba0*/  MUFU.TANH R105, R105 ;  /* 0x0000006900697308 */ /* 0x000fe20000002400 */
[----:B------:R-:W-:-:S02]  /*16bb0*/  FSEL R73, R73, -INF , !P3 ;  /* 0xff80000049497808 */ /* 0x000fc40005800000 */
[-C--:B------:R-:W-:Y:S02]  /*16bc0*/  ISETP.GE.AND P5, PT, R239, R2.reuse, PT ;  /* 0x00000002ef00720c */ /* 0x080fe40003fa6270 */
[----:B------:R-:W-:Y:S02]  /*16bd0*/  ISETP.GE.AND P3, PT, R245, R2, PT ;  /* 0x00000002f500720c */ /* 0x000fe40003f66270 */
[----:B------:R-:W-:Y:S01]  /*16be0*/  LOP3.LUT R77, R77, 0x1, R186, 0xfe, !PT ;  /* 0x000000014d4d7812 */ /* 0x000fe200078efeba */
[----:B------:R-:W1:Y:S08]  /*16bf0*/  MUFU.TANH R252, R252 ;  /* 0x000000fc00fc7308 */ /* 0x000e700000002400 */
[----:B------:R-:W2:Y:S08]  /*16c00*/  I2F R8, R241 ;  /* 0x000000f100087306 */ /* 0x000eb00000201400 */
[----:B------:R-:W3:Y:S01]  /*16c10*/  I2F R10, R138 ;  /* 0x0000008a000a7306 */ /* 0x000ee20000201400 */
[----:B-1----:R-:W-:-:S07]  /*16c20*/  FFMA.FTZ R252, R173, UR4, R252 ;  /* 0x00000004adfc7c23 */ /* 0x002fce00080100fc */
[----:B------:R-:W1:Y:S01]  /*16c30*/  MUFU.TANH R20, R20 ;  /* 0x0000001400147308 */ /* 0x000e620000002400 */
[----:B--2---:R-:W-:Y:S02]  /*16c40*/  FFMA.FTZ R8, R8, UR4, R113 ;  /* 0x0000000408087c23 */ /* 0x004fe40008010071 */
[----:B------:R-:W-:-:S03]  /*16c50*/  IMAD.U32 R241, RZ, RZ, UR7 ;  /* 0x00000007fff17e24 */ /* 0x000fc6000f8e00ff */
[----:B------:R-:W-:Y:S02]  /*16c60*/  FSEL R26, R8, -INF , !P4 ;  /* 0xff800000081a7808 */ /* 0x000fe40006000000 */
[----:B------:R-:W-:Y:S01]  /*16c70*/  MUFU.TANH R119, R119 ;  /* 0x0000007700777308 */ /* 0x000fe20000002400 */
[----:B---3--:R-:W-:Y:S01]  /*16c80*/  FFMA.FTZ R10, R10, UR4, R105 ;  /* 0x000000040a0a7c23 */ /* 0x008fe20008010069 */
[----:B------:R-:W-:Y:S02]  /*16c90*/  LOP3.LUT R241, R241, 0x8, R186, 0xfe, !PT ;  /* 0x00000008f1f17812 */ /* 0x000fe400078efeba */
[----:B------:R-:W-:-:S04]  /*16ca0*/  ISETP.GE.AND P4, PT, R216, R2, PT ;  /* 0x00000002d800720c */ /* 0x000fc80003f86270 */
[----:B------:R-:W-:Y:S01]  /*16cb0*/  MUFU.TANH R114, R114 ;  /* 0x0000007200727308 */ /* 0x000fe20000002400 */
[----:B-1----:R-:W-:Y:S01]  /*16cc0*/  FFMA.FTZ R20, R173, UR4, R20 ;  /* 0x00000004ad147c23 */ /* 0x002fe20008010014 */
[----:B------:R-:W-:Y:S02]  /*16cd0*/  FSEL R173, R252, -INF , !P2 ;  /* 0xff800000fcad7808 */ /* 0x000fe40005000000 */
[-C--:B------:R-:W-:Y:S02]  /*16ce0*/  ISETP.GE.AND P2, PT, R247, R2.reuse, PT ;  /* 0x00000002f700720c */ /* 0x080fe40003f46270 */
[----:B------:R-:W-:Y:S02]  /*16cf0*/  FSEL R190, R20, -INF , !P1 ;  /* 0xff80000014be7808 */ /* 0x000fe40004800000 */
[----:B------:R-:W1:Y:S01]  /*16d00*/  I2F R14, R239 ;  /* 0x000000ef000e7306 */ /* 0x000e620000201400 */
[----:B------:R-:W-:-:S07]  /*16d10*/  ISETP.GE.AND P1, PT, R117, R2, PT ;  /* 0x000000027500720c */ /* 0x000fce0003f26270 */
        /* <DEDUP_REMOVED lines=8> */
[----:B------:R-:W1:Y:S01]  /*16da0*/  I2F R116, R247 ;  /* 0x000000f700747306 */ /* 0x000e620000201400 */
[----:B---3--:R-:W-:Y:S01]  /*16db0*/  FFMA.FTZ R100, R100, UR4, R97 ;  /* 0x0000000464647c23 */ /* 0x008fe20008010061 */
[-C--:B------:R-:W-:Y:S02]  /*16dc0*/  ISETP.GE.AND P3, PT, R146, R2.reuse, PT ;  /* 0x000000029200720c */ /* 0x080fe40003f66270 */
[----:B------:R-:W-:Y:S02]  /*16dd0*/  FSEL R138, R10, -INF , !P5 ;  /* 0xff8000000a8a7808 */ /* 0x000fe40006800000 */
[----:B------:R-:W-:Y:S02]  /*16de0*/  ISETP.GE.AND P5, PT, R222, R2, PT ;  /* 0x00000002de00720c */ /* 0x000fe40003fa6270 */
[----:B------:R-:W-:Y:S08]  /*16df0*/  I2F R56, R64 ;  /* 0x0000004000387306 */ /* 0x000ff00000201400 */
[----:B------:R-:W2:Y:S01]  /*16e00*/  MUFU.TANH R79, R79 ;  /* 0x0000004f004f7308 */ /* 0x000ea20000002400 */
[----:B-1----:R-:W-:-:S05]  /*16e10*/  FFMA.FTZ R28, R116, UR4, R109 ;  /* 0x00000004741c7c23 */ /* 0x002fca000801006d */
[----:B------:R-:W-:Y:S02]  /*16e20*/  FSEL R28, R28, -INF , !P2 ;  /* 0xff8000001c1c7808 */ /* 0x000fe40005000000 */
[----:B------:R-:W-:Y:S01]  /*16e30*/  MUFU.TANH R111, R111 ;  /* 0x0000006f006f7308 */ /* 0x000fe20000002400 */
[----:B------:R-:W-:-:S07]  /*16e40*/  ISETP.GE.AND P2, PT, R218, R2, PT ;  /* 0x00000002da00720c */ /* 0x000fce0003f46270 */
[----:B------:R-:W1:Y:S01]  /*16e50*/  I2F R136, R117 ;  /* 0x0000007500887306 */ /* 0x000e620000201400 */
[----:B--2---:R-:W-:-:S05]  /*16e60*/  FFMA.FTZ R56, R56, UR4, R79 ;  /* 0x0000000438387c23 */ /* 0x004fca000801004f */
[----:B------:R-:W-:Y:S02]  /*16e70*/  FSEL R222, R56, -INF , !P0 ;  /* 0xff80000038de7808 */ /* 0x000fe40004000000 */
[----:B------:R-:W-:Y:S01]  /*16e80*/  MUFU.TANH R101, R101 ;  /* 0x0000006500657308 */ /* 0x000fe20000002400 */
[----:B------:R-:W-:-:S07]  /*16e90*/  ISETP.NE.AND P0, PT, R128, RZ, PT ;  /* 0x000000ff8000720c */ /* 0x000fce0003f05270 */
[----:B------:R-:W2:Y:S01]  /*16ea0*/  I2F R140, R146 ;  /* 0x00000092008c7306 */ /* 0x000ea20000201400 */
[----:B-1----:R-:W-:-:S05]  /*16eb0*/  FFMA.FTZ R111, R136, UR4, R111 ;  /* 0x00000004886f7c23 */ /* 0x002fca000801006f */
[----:B------:R-:W-:Y:S02]  /*16ec0*/  FSEL R238, R111, -INF , !P1 ;  /* 0xff8000006fee7808 */ /* 0x000fe40004800000 */
[----:B------:R-:W1:Y:S01]  /*16ed0*/  I2F R180, R218 ;  /* 0x000000da00b47306 */ /* 0x000e620000201400 */
[----:B------:R-:W-:-:S07]  /*16ee0*/  ISETP.GE.AND P1, PT, R220, R2, PT ;  /* 0x00000002dc00720c */ /* 0x000fce0003f26270 */
[----:B------:R-:W-:Y:S01]  /*16ef0*/  I2F R16, R251 ;  /* 0x000000fb00107306 */ /* 0x000fe20000201400 */
[----:B--2---:R-:W-:Y:S01]  /*16f00*/  FFMA.FTZ R101, R140, UR4, R101 ;  /* 0x000000048c657c23 */ /* 0x004fe20008010065 */
[----:B------:R-:W-:Y:S02]  /*16f10*/  FSEL R140, R100, -INF , !P5 ;  /* 0xff800000648c7808 */ /* 0x000fe40006800000 */
[-C--:B------:R-:W-:Y:S02]  /*16f20*/  ISETP.GE.AND P5, PT, R99, R2.reuse, PT ;  /* 0x000000026300720c */ /* 0x080fe40003fa6270 */
[----:B------:R-:W-:Y:S02]  /*16f30*/  FSEL R170, R101, -INF , !P3 ;  /* 0xff80000065aa7808 */ /* 0x000fe40005800000 */
[----:B------:R-:W2:Y:S01]  /*16f40*/  MUFU.TANH R83, R83 ;  /* 0x0000005300537308 */ /* 0x000ea20000002400 */
[----:B-1----:R-:W-:Y:S01]  /*16f50*/  FFMA.FTZ R180, R180, UR4, R244 ;  /* 0x00000004b4b47c23 */ /* 0x002fe200080100f4 */
[----:B------:R-:W-:-:S04]  /*16f60*/  ISETP.GE.AND P3, PT, R230, R2, PT ;  /* 0x00000002e600720c */ /* 0x000fc80003f66270 */
[----:B------:R-:W-:Y:S02]  /*16f70*/  FSEL R234, R180, -INF , !P2 ;  /* 0xff800000b4ea7808 */ /* 0x000fe40005000000 */
[----:B------:R-:W1:Y:S01]  /*16f80*/  I2F R4, R220 ;  /* 0x000000dc00047306 */ /* 0x000e620000201400 */
[----:B------:R-:W-:-:S07]  /*16f90*/  ISETP.GE.AND P2, PT, R232, R2, PT ;  /* 0x00000002e800720c */ /* 0x000fce0003f46270 */
[----:B------:R-:W-:Y:S01]  /*16fa0*/  I2F R54, R80 ;  /* 0x0000005000367306 */ /* 0x000fe20000201400 */
[----:B--2---:R-:W-:-:S07]  /*16fb0*/  FFMA.FTZ R16, R16, UR4, R83 ;  /* 0x0000000410107c23 */ /* 0x004fce0008010053 */
[----:B------:R-:W2:Y:S01]  /*16fc0*/  MUFU.TANH R91, R74 ;  /* 0x0000004a005b7308 */ /* 0x000ea20000002400 */
[----:B-1----:R-:W-:-:S05]  /*16fd0*/  FFMA.FTZ R4, R4, UR4, R98 ;  /* 0x0000000404047c23 */ /* 0x002fca0008010062 */
[----:B------:R-:W-:Y:S02]  /*16fe0*/  FSEL R146, R4, -INF , !P1 ;  /* 0xff80000004927808 */ /* 0x000fe40004800000 */
[----:B------:R-:W-:Y:S01]  /*16ff0*/  MUFU.TANH R106, R106 ;  /* 0x0000006a006a7308 */ /* 0x000fe20000002400 */
[----:B------:R-:W-:-:S04]  /*17000*/  ISETP.GE.AND P1, PT, R249, R2, PT ;  /* 0x00000002f900720c */ /* 0x000fc80003f26270 */
[----:B------:R-:W-:Y:S02]  /*17010*/  FSEL R180, R30, -INF , !P1 ;  /* 0xff8000001eb47808 */ /* 0x000fe40004800000 */
[----:B------:R-:W-:Y:S01]  /*17020*/  ISETP.GE.AND P1, PT, R84, R2, PT ;  /* 0x000000025400720c */ /* 0x000fe20003f26270 */
[----:B------:R-:W-:Y:S01]  /*17030*/  MUFU.TANH R93, R93 ;  /* 0x0000005d005d7308 */ /* 0x000fe20000002400 */
[----:B--2---:R-:W-:-:S05]  /*17040*/  FFMA.FTZ R54, R54, UR4, R91 ;  /* 0x0000000436367c23 */ /* 0x004fca000801005b */
[----:B------:R-:W-:Y:S02]  /*17050*/  FSEL R220, R54, -INF , !P6 ;  /* 0xff80000036dc7808 */ /* 0x000fe40007000000 */
[----:B------:R-:W1:Y:S01]  /*17060*/  I2F R108, R216 ;  /* 0x000000d8006c7306 */ /* 0x000e620000201400 */
[----:B------:R-:W-:-:S07]  /*17070*/  PLOP3.LUT P6, PT, PT, PT, UP0, 0x80, 0x0 ;  /* 0x000000000000781c */ /* 0x000fce0003fcf008 */
[----:B------:R-:W2:Y:S08]  /*17080*/  I2F R228, R230 ;  /* 0x000000e600e47306 */ /* 0x000eb00000201400 */
[----:B------:R-:W-:Y:S01]  /*17090*/  MUFU.TANH R94, R94 ;  /* 0x0000005e005e7308 */ /* 0x000fe20000002400 */
[----:B-1----:R-:W-:-:S05]  /*170a0*/  FFMA.FTZ R106, R108, UR4, R106 ;  /* 0x000000046c6a7c23 */ /* 0x002fca000801006a */
[----:B------:R-:W-:Y:S02]  /*170b0*/  FSEL R236, R106, -INF , !P4 ;  /* 0xff8000006aec7808 */ /* 0x000fe40006000000 */
[----:B------:R-:W-:Y:S01]  /*170c0*/  MUFU.TANH R90, R90 ;  /* 0x0000005a005a7308 */ /* 0x000fe20000002400 */
[----:B--2---:R-:W-:Y:S01]  /*170d0*/  FFMA.FTZ R93, R228, UR4, R93 ;  /* 0x00000004e45d7c23 */ /* 0x004fe2000801005d */
[----:B------:R-:W-:-:S06]  /*170e0*/  ISETP.GE.AND P4, PT, R226, R2, PT ;  /* 0x00000002e200720c */ /* 0x000fcc0003f86270 */
[----:B------:R-:W1:Y:S08]  /*170f0*/  I2F R182, R226 ;  /* 0x000000e200b67306 */ /* 0x000e700000201400 */
[----:B------:R-:W2:Y:S08]  /*17100*/  I2F R6, R232 ;  /* 0x000000e800067306 */ /* 0x000eb00000201400 */
[----:B------:R-:W-:Y:S01]  /*17110*/  I2F R18, R99 ;  /* 0x0000006300127306 */ /* 0x000fe20000201400 */
[----:B-1----:R-:W-:-:S05]  /*17120*/  FFMA.FTZ R94, R182, UR4, R94 ;  /* 0x00000004b65e7c23 */ /* 0x002fca000801005e */
[----:B------:R-:W-:Y:S02]  /*17130*/  FSEL R174, R94, -INF , !P4 ;  /* 0xff8000005eae7808 */ /* 0x000fe40006000000 */
[----:B------:R-:W-:Y:S01]  /*17140*/  I2F R60, R95 ;  /* 0x0000005f003c7306 */ /* 0x000fe20000201400 */
[----:B--2---:R-:W-:Y:S01]  /*17150*/  FFMA.FTZ R6, R6, UR4, R90 ;  /* 0x0000000406067c23 */ /* 0x004fe2000801005a */
[----:B------:R-:W-:Y:S02]  /*17160*/  FSEL R232, R93, -INF , !P3 ;  /* 0xff8000005de87808 */ /* 0x000fe40005800000 */
[-C--:B------:R-:W-:Y:S02]  /*17170*/  ISETP.GE.AND P3, PT, R95, R2.reuse, PT ;  /* 0x000000025f00720c */ /* 0x080fe40003f66270 */
[----:B------:R-:W-:Y:S02]  /*17180*/  FSEL R230, R6, -INF , !P2 ;  /* 0xff80000006e67808 */ /* 0x000fe40005000000 */
[----:B------:R-:W1:Y:S01]  /*17190*/  MUFU.TANH R113, R86 ;  /* 0x0000005600717308 */ /* 0x000e620000002400 */
[----:B------:R-:W-:-:S02]  /*171a0*/  ISETP.GE.AND P4, PT, R66, R2, PT ;  /* 0x000000024200720c */ /* 0x000fc40003f86270 */
[----:B------:R-:W-:-:S04]  /*171b0*/  ISETP.GE.AND P2, PT, R251, R2, PT ;  /* 0x00000002fb00720c */ /* 0x000fc80003f46270 */
[----:B------:R-:W-:Y:S01]  /*171c0*/  FSEL R182, R16, -INF , !P2 ;  /* 0xff80000010b67808 */ /* 0x000fe20005000000 */
        /* <DEDUP_REMOVED lines=11> */
[----:B------:R-:W-:Y:S01]  /*17280*/  I2F R58, R81 ;  /* 0x00000051003a7306 */ /* 0x000fe20000201400 */
[----:B-1----:R-:W-:-:S05]  /*17290*/  FFMA.FTZ R12, R12, UR4, R97 ;  /* 0x000000040c0c7c23 */ /* 0x002fca0008010061 */
[----:B------:R-:W-:Y:S02]  /*172a0*/  FSEL R226, R12, -INF , !P1 ;  /* 0xff8000000ce27808 */ /* 0x000fe40004800000 */
[----:B------:R-:W-:Y:S01]  /*172b0*/  I2F R62, R76 ;  /* 0x0000004c003e7306 */ /* 0x000fe20000201400 */
[----:B------:R-:W-:-:S07]  /*172c0*/  ISETP.GE.AND P1, PT, R242, R2, PT ;  /* 0x00000002f200720c */ /* 0x000fce0003f26270 */
[----:B------:R-:W1:Y:S08]  /*172d0*/  MUFU.TANH R87, R87 ;  /* 0x0000005700577308 */ /* 0x000e700000002400 */
        /* <DEDUP_REMOVED lines=8> */
[----:B------:R-:W-:Y:S01]  /*17360*/  MUFU.TANH R125, R125 ;  /* 0x0000007d007d7308 */ /* 0x000fe20000002400 */
[----:B---3--:R-:W-:Y:S01]  /*17370*/  FFMA.FTZ R62, R62, UR4, R79 ;  /* 0x000000043e3e7c23 */ /* 0x008fe2000801004f */
[----:B------:R-:W-:-:S04]  /*17380*/  ISETP.GE.AND P3, PT, R241, R2, PT ;  /* 0x00000002f100720c */ /* 0x000fc80003f66270 */
[----:B------:R-:W-:Y:S02]  /*17390*/  FSEL R216, R62, -INF , !P5 ;  /* 0xff8000003ed87808 */ /* 0x000fe40006800000 */
[----:B------:R-:W-:Y:S01]  /*173a0*/  MUFU.TANH R121, R121 ;  /* 0x0000007900797308 */ /* 0x000fe20000002400 */
[----:B-1----:R-:W-:Y:S01]  /*173b0*/  FFMA.FTZ R12, R171, UR4, R126 ;  /* 0x00000004ab0c7c23 */ /* 0x002fe2000801007e */
[----:B------:R-:W-:Y:S01]  /*173c0*/  BAR.SYNC.DEFER_BLOCKING 0x0 ;  /* 0x0000000000007b1d */ /* 0x000fe20000010000 */
[----:B------:R-:W-:-:S04]  /*173d0*/  LOP3.LUT P5, RZ, R0, 0x2, RZ, 0xc0, !PT ;  /* 0x0000000200ff7812 */ /* 0x000fc800078ac0ff */
[----:B------:R-:W-:Y:S01]  /*173e0*/  FSEL R12, R12, -INF , !P5 ;  /* 0xff8000000c0c7808 */ /* 0x000fe20006800000 */
[----:B------:R-:W-:Y:S08]  /*173f0*/  I2F R72, R242 ;  /* 0x000000f200487306 */ /* 0x000ff00000201400 */
[----:B------:R-:W1:Y:S08]  /*17400*/  I2F R240, R77 ;  /* 0x0000004d00f07306 */ /* 0x000e700000201400 */
[----:B------:R-:W2:Y:S08]  /*17410*/  I2F R68, R237 ;  /* 0x000000ed00447306 */ /* 0x000eb00000201400 */
[----:B------:R-:W-:Y:S01]  /*17420*/  I2F R239, R241 ;  /* 0x000000f100ef7306 */ /* 0x000fe20000201400 */
[----:B-1----:R-:W-:-:S05]  /*17430*/  FFMA.FTZ R6, R240, UR4, R125 ;  /* 0x00000004f0067c23 */ /* 0x002fca000801007d */
[----:B------:R-:W-:Y:S02]  /*17440*/  FSEL R6, R6, -INF , !P4 ;  /* 0xff80000006067808 */ /* 0x000fe40006000000 */
[----:B------:R-:W1:Y:S01]  /*17450*/  MUFU.TANH R83, R118 ;  /* 0x0000007600537308 */ /* 0x000e620000002400 */
[----:B--2---:R-:W-:-:S05]  /*17460*/  FFMA.FTZ R10, R68, UR4, R121 ;  /* 0x00000004440a7c23 */ /* 0x004fca0008010079 */
[----:B------:R-:W-:Y:S02]  /*17470*/  FSEL R10, R10, -INF , !P2 ;  /* 0xff8000000a0a7808 */ /* 0x000fe40005000000 */
[----:B------:R-:W2:Y:S01]  /*17480*/  MUFU.TANH R122, R122 ;  /* 0x0000007a007a7308 */ /* 0x000ea20000002400 */
[----:B-1----:R-:W-:-:S05]  /*17490*/  FFMA.FTZ R8, R72, UR4, R83 ;  /* 0x0000000448087c23 */ /* 0x002fca0008010053 */
        /* <DEDUP_REMOVED lines=67> */
.L_x_2834:
[----:B------:R-:W-:-:S05]  /*178d0*/  IMAD.MOV.U32 R74, RZ, RZ, c[0x0][0x198] ;  /* 0x00006600ff4a7624 */ /* 0x000fca00078e00ff */
[----:B------:R-:W-:-:S04]  /*178e0*/  LEA R74, -R74, RZ, 0x8 ;  /* 0x000000ff4a4a7211 */ /* 0x000fc800078e41ff */
[----:B------:R-:W-:Y:S02]  /*178f0*/  SHF.R.S32.HI R75, RZ, 0x1f, R74 ;  /* 0x0000001fff4b7819 */ /* 0x000fe4000001144a */
.L_x_2835:
[----:B------:R-:W-:Y:S01]  /*17900*/  @!P0 IMAD.MOV.U32 R91, RZ, RZ, c[0x0][0x198] ;  /* 0x00006600ff5b8624 */ /* 0x000fe200078e00ff */
[----:B------:R-:W-:Y:S01]  /*17910*/  ULDC.64 UR6, c[0x0][0x198] ;  /* 0x0000660000067ab9 */ /* 0x000fe20000000a00 */
[----:B------:R-:W-:Y:S01]  /*17920*/  @!P0 IMAD.MOV.U32 R18, RZ, RZ, c[0x0][0x19c] ;  /* 0x00006700ff128624 */ /* 0x000fe200078e00ff */
[----:B------:R-:W-:Y:S01]  /*17930*/  USHF.L.U32 UR10, UR6, 0x5, URZ ;  /* 0x00000005060a7899 */ /* 0x000fe2000800063f */
[----:B------:R-:W-:Y:S01]  /*17940*/  @!P0 IMAD.MOV.U32 R82, RZ, RZ, c[0x0][0x198] ;  /* 0x00006600ff528624 */ /* 0x000fe200078e00ff */
[C---:B------:R-:W-:Y:S01]  /*17950*/  @!P0 LEA R79, P1, R91.reuse, R74, 0x7 ;  /* 0x0000004a5b4f8211 */ /* 0x040fe200078238ff */
[----:B------:R-:W-:Y:S01]  /*17960*/  @!P0 IMAD.MOV.U32 R2, RZ, RZ, c[0x0][0x19c] ;  /* 0x00006700ff028624 */ /* 0x000fe200078e00ff */
[----:B------:R-:W-:Y:S01]  /*17970*/  UMOV UR8, 0x5 ;  /* 0x0000000500087882 */ /* 0x000fe20000000000 */
[----:B------:R-:W-:Y:S01]  /*17980*/  @!P0 IMAD.MOV.U32 R93, RZ, RZ, c[0x0][0x198] ;  /* 0x00006600ff5d8624 */ /* 0x000fe200078e00ff */
[----:B------:R-:W-:Y:S01]  /*17990*/  @!P0 LEA.HI.X R18, R91, R75, R18, 0x7, P1 ;  /* 0x0000004b5b128211 */ /* 0x000fe200008f3c12 */
[----:B------:R-:W-:Y:S01]  /*179a0*/  @!P0 IMAD.MOV.U32 R86, RZ, RZ, c[0x0][0x198] ;  /* 0x00006600ff568624 */ /* 0x000fe200078e00ff */
[----:B------:R-:W-:Y:S01]  /*179b0*/  @!P0 LEA R90, P1, R74, R210, 0x1 ;  /* 0x000000d24a5a8211 */ /* 0x000fe200078208ff */
[----:B------:R-:W-:Y:S01]  /*179c0*/  @!P0 IMAD.MOV.U32 R14, RZ, RZ, c[0x0][0x19c] ;  /* 0x00006700ff0e8624 */ /* 0x000fe200078e00ff */
[C---:B------:R-:W-:Y:S01]  /*179d0*/  @!P0 LEA R77, P2, R93.reuse, R74, 0x6 ;  /* 0x0000004a5d4d8211 */ /* 0x040fe200078430ff */
[--C-:B------:R-:W-:Y:S01]  /*179e0*/  @!P0 IMAD.WIDE.U32 R82, R82, 0xa0, R74.reuse ;  /* 0x000000a052528825 */ /* 0x100fe200078e004a */
[C-C-:B------:R-:W-:Y:S01]  /*179f0*/  @!P0 LEA.HI.X R91, R74.reuse, R211, R75.reuse, 0x1, P1 ;  /* 0x000000d34a5b8211 */ /* 0x140fe200008f0c4b */
[----:B------:R-:W-:Y:S01]  /*17a00*/  USHF.L.U64.HI UR7, UR6, UR8, UR7 ;  /* 0x0000000806077299 */ /* 0x000fe20008010207 */
[----:B------:R-:W-:Y:S01]  /*17a10*/  @!P0 IADD3 R22, P3, R74, UR10, RZ ;  /* 0x0000000a4a168c10 */ /* 0x000fe2000ff7e0ff */
[----:B------:R-:W-:Y:S01]  /*17a20*/  @!P0 IMAD R2, R2, 0xa0, RZ ;  /* 0x000000a002028824 */ /* 0x000fe200078e02ff */
[-C--:B------:R-:W-:Y:S01]  /*17a30*/  @!P0 LEA R94, P1, R82, R210.reuse, 0x1 ;  /* 0x000000d2525e8211 */ /* 0x080fe200078208ff */
[----:B------:R-:W-:Y:S01]  /*17a40*/  @!P0 IMAD.MOV.U32 R80, RZ, RZ, c[0x0][0x198] ;  /* 0x00006600ff508624 */ /* 0x000fe200078e00ff */
[-C--:B------:R-:W-:Y:S01]  /*17a50*/  @!P0 LEA R100, P4, R22, R210.reuse, 0x1 ;  /* 0x000000d216648211 */ /* 0x080fe200078808ff */
[----:B------:R-:W-:Y:S01]  /*17a60*/  @!P0 IMAD.MOV.U32 R16, RZ, RZ, c[0x0][0x19c] ;  /* 0x00006700ff108624 */ /* 0x000fe200078e00ff */
[----:B------:R1:W-:Y:S01]  /*17a70*/  @P0 STS [R212+0x1000], RZ ;  /* 0x001000ffd4000388 */ /* 0x0003e20000000800 */
[----:B------:R-:W-:Y:S01]  /*17a80*/  @!P0 IMAD.MOV.U32 R0, RZ, RZ, c[0x0][0x19c] ;  /* 0x00006700ff008624 */ /* 0x000fe200078e00ff */
[----:B------:R-:W-:Y:S01]  /*17a90*/  BSSY B0, `(.L_x_2836) ;  /* 0x0000045000007945 */ /* 0x000fe20003800000 */
[----:B------:R-:W-:Y:S01]  /*17aa0*/  @!P0 IMAD.WIDE.U32 R86, R86, 0x60, R74 ;  /* 0x0000006056568825 */ /* 0x000fe200078e004a */
[----:B------:R-:W-:Y:S01]  /*17ab0*/  @!P0 LEA.HI.X R16, R93, R75, R16, 0x6, P2 ;  /* 0x0000004b5d108211 */ /* 0x000fe200010f3410 */
[----:B------:R1:W-:Y:S02]  /*17ac0*/  @P0 STS [R212+0x1004], RZ ;  /* 0x001004ffd4000388 */ /* 0x0003e40000000800 */
[----:B------:R-:W-:Y:S01]  /*17ad0*/  @!P0 IMAD R14, R14, 0x60, RZ ;  /* 0x000000600e0e8824 */ /* 0x000fe200078e02ff */
[----:B------:R-:W-:Y:S01]  /*17ae0*/  @!P0 LEA R98, P2, R86, R210, 0x1 ;  /* 0x000000d256628211 */ /* 0x000fe200078408ff */
[----:B------:R-:W-:Y:S01]  /*17af0*/  @!P0 IMAD.IADD R2, R2, 0x1, R83 ;  /* 0x0000000102028824 */ /* 0x000fe200078e0253 */
[----:B------:R1:W-:Y:S01]  /*17b00*/  @P0 STS.64 [R212+0x1008], RZ ;  /* 0x001008ffd4000388 */ /* 0x0003e20000000a00 */
[----:B------:R-:W-:-:S03]  /*17b10*/  @!P0 IMAD.WIDE.U32 R80, R80, 0xc0, R74 ;  /* 0x000000c050508825 */ /* 0x000fc600078e004a */
[-C--:B------:R-:W-:Y:S01]  /*17b20*/  @!P0 LEA.HI.X R95, R82, R211.reuse, R2, 0x1, P1 ;  /* 0x000000d3525f8211 */ /* 0x080fe200008f0c02 */
[----:B------:R-:W-:Y:S01]  /*17b30*/  @!P0 IMAD R0, R0, 0xc0, RZ ;  /* 0x000000c000008824 */ /* 0x000fe200078e02ff */
[----:B------:R-:W-:Y:S01]  /*17b40*/  @!PT LDS RZ, [RZ] ;  /* 0x00000000fffff984 */ /* 0x000fe20000000800 */
[----:B------:R-:W-:Y:S01]  /*17b50*/  @!PT LDS RZ, [RZ] ;  /* 0x00000000fffff984 */ /* 0x000fe20000000800 */
[----:B------:R-:W-:Y:S01]  /*17b60*/  @!PT LDS RZ, [RZ] ;  /* 0x00000000fffff984 */ /* 0x000fe20000000800 */
[----:B------:R1:W-:Y:S01]  /*17b70*/  @!P0 LDGSTS.E.BYPASS.LTC128B.128 [R212+0x1000], [R90.64] ;  /* 0x010000005ad48fae */ /* 0x0003e2000b901d4e */
[----:B------:R-:W-:Y:S01]  /*17b80*/  @!P0 IMAD.IADD R14, R14, 0x1, R87 ;  /* 0x000000010e0e8824 */ /* 0x000fe200078e0257 */
[-C--:B------:R-:W-:Y:S01]  /*17b90*/  @!P0 LEA R82, P1, R80, R210.reuse, 0x1 ;  /* 0x000000d250528211 */ /* 0x080fe200078208ff */
[----:B------:R-:W-:Y:S01]  /*17ba0*/  @!P0 IMAD.IADD R2, R0, 0x1, R81 ;  /* 0x0000000100028824 */ /* 0x000fe200078e0251 */
[----:B------:R-:W-:Y:S01]  /*17bb0*/  @!P0 IADD3.X R0, R75, UR7, RZ, P3, !PT ;  /* 0x000000074b008c10 */ /* 0x000fe20009ffe4ff */
[----:B------:R1:W-:Y:S01]  /*17bc0*/  @P0 STS.128 [R212+0x1800], RZ ;  /* 0x001800ffd4000388 */ /* 0x0003e20000000c00 */
        /* <DEDUP_REMOVED lines=49> */
.L_x_2837:
[----:B------:R-:W-:Y:S05]  /*17ee0*/  BSYNC B0 ;  /* 0x0000000000007941 */ /* 0x000fea0003800000 */
.L_x_2836:
[----:B------:R-:W0:Y:S01]  /*17ef0*/  LDGDEPBAR ;  /* 0x00000000000079af */ /* 0x000e220000000000 */
[----:B------:R-:W-:-:S04]  /*17f00*/  LEA R210, P0, R74, R210, 0x1 ;  /* 0x000000d24ad27211 */ /* 0x000fc800078008ff */
[----:B------:R-:W-:Y:S02]  /*17f10*/  LEA.HI.X R211, R74, R211, R75, 0x1, P0 ;  /* 0x000000d34ad37211 */ /* 0x000fe400000f0c4b */
.L_x_2833:
        /* <DEDUP_REMOVED lines=132> */
[----:B------:R-:W1:Y:S01]  /*18760*/  MUFU.EX2 R101, R101 ;  /* 0x0000006500657308 */ /* 0x000e620000000800 */
        /* <DEDUP_REMOVED lines=93> */
[----:B-1----:R-:W-:Y:S01]  /*18d40*/  FMNMX.FTZ R0, R2, R3, !PT ;  /* 0x0000000302007209 */ /* 0x002fe20007810000 */
[----:B------:R-:W-:-:S04]  /*18d50*/  FFMA.FTZ R2, R185, c[0x0][0x23c], -R84 ;  /* 0x00008f00b9027a23 */ /* 0x000fc80000010854 */
[----:B------:R-:W1:Y:S02]  /*18d60*/  SHFL.BFLY PT, R85, R0, 0x1, 0x1f ;  /* 0x0c201f0000557f89 */ /* 0x000e6400000e0000 */
[----:B------:R-:W-:Y:S08]  /*18d70*/  MUFU.EX2 R64, R64 ;  /* 0x0000004000407308 */ /* 0x000ff00000000800 */
[----:B------:R-:W-:Y:S08]  /*18d80*/  MUFU.EX2 R65, R65 ;  /* 0x0000004100417308 */ /* 0x000ff00000000800 */
[----:B------:R-:W-:Y:S01]  /*18d90*/  MUFU.EX2 R62, R62 ;  /* 0x0000003e003e7308 */ /* 0x000fe20000000800 */
[----:B-1----:R-:W-:Y:S01]  /*18da0*/  FMNMX.FTZ R85, R0, R85, !PT ;  /* 0x0000005500557209 */ /* 0x002fe20007810000 */
[----:B------:R-:W-:-:S06]  /*18db0*/  FFMA.FTZ R0, R11, c[0x0][0x23c], -R84 ;  /* 0x00008f000b007a23 */ /* 0x000fcc0000010854 */
[----:B------:R-:W-:Y:S01]  /*18dc0*/  MUFU.EX2 R63, R63 ;  /* 0x0000003f003f7308 */ /* 0x000fe20000000800 */
[C---:B------:R-:W-:Y:S01]  /*18dd0*/  FSETP.NEU.FTZ.AND P0, PT, R85.reuse, -INF , PT ;  /* 0xff8000005500780b */ /* 0x040fe20003f1d000 */
[----:B------:R-:W-:-:S05]  /*18de0*/  FMUL.FTZ R3, R85, c[0x0][0x23c] ;  /* 0x00008f0055037a20 */ /* 0x000fca0000410000 */
[----:B------:R-:W-:Y:S01]  /*18df0*/  FSEL R3, R3, RZ, P0 ;  /* 0x000000ff03037208 */ /* 0x000fe20000000000 */
[----:B------:R-:W-:Y:S04]  /*18e00*/  MUFU.EX2 R60, R60 ;  /* 0x0000003c003c7308 */ /* 0x000fe80000000800 */
[--C-:B------:R-:W-:Y:S01]  /*18e10*/  FFMA.FTZ R113, R6, c[0x0][0x23c], -R3.reuse ;  /* 0x00008f0006717a23 */ /* 0x100fe20000010803 */
[----:B------:R-:W-:Y:S01]  /*18e20*/  FSEL R6, R86, RZ, P1 ;  /* 0x000000ff56067208 */ /* 0x000fe20000800000 */
[--C-:B------:R-:W-:Y:S01]  /*18e30*/  FFMA.FTZ R107, R10, c[0x0][0x23c], -R3.reuse ;  /* 0x00008f000a6b7a23 */ /* 0x100fe20000010803 */
[----:B------:R-:W-:Y:S01]  /*18e40*/  FSEL R10, R85, RZ, P0 ;  /* 0x000000ff550a7208 */ /* 0x000fe20000000000 */
[----:B------:R-:W-:Y:S01]  /*18e50*/  FFMA.FTZ R116, R4, c[0x0][0x23c], -R3 ;  /* 0x00008f0004747a23 */ /* 0x000fe20000010803 */
[----:B------:R-:W-:Y:S01]  /*18e60*/  MUFU.EX2 R61, R61 ;  /* 0x0000003d003d7308 */ /* 0x000fe20000000800 */
[----:B------:R-:W-:-:S02]  /*18e70*/  FADD.FTZ R11, R131, -R6 ;  /* 0x80000006830b7221 */ /* 0x000fc40000010000 */
[----:B------:R-:W1:Y:S01]  /*18e80*/  LDSM.16.MT88.4 R4, [R215+0x5000] ;  /* 0x00500000d704783b */ /* 0x000e620000004200 */
[----:B------:R-:W-:Y:S02]  /*18e90*/  FADD.FTZ R10, R129, -R10 ;  /* 0x8000000a810a7221 */ /* 0x000fe40000010000 */
[----:B------:R-:W-:Y:S02]  /*18ea0*/  FMUL.FTZ R123, R11, c[0x0][0x23c] ;  /* 0x00008f000b7b7a20 */ /* 0x000fe40000410000 */
[----:B------:R-:W-:Y:S01]  /*18eb0*/  FMUL.FTZ R121, R10, c[0x0][0x23c] ;  /* 0x00008f000a797a20 */ /* 0x000fe20000410000 */
[----:B------:R-:W-:Y:S01]  /*18ec0*/  MUFU.EX2 R113, R113 ;  /* 0x0000007100717308 */ /* 0x000fe20000000800 */
[--C-:B------:R-:W-:Y:S02]  /*18ed0*/  FFMA.FTZ R109, R8, c[0x0][0x23c], -R3.reuse ;  /* 0x00008f00086d7a23 */ /* 0x100fe40000010803 */
[----:B------:R-:W2:Y:S01]  /*18ee0*/  LDSM.16.MT88.4 R8, [R214+0x5000] ;  /* 0x00500000d608783b */ /* 0x000ea20000004200 */
[--C-:B------:R-:W-:Y:S01]  /*18ef0*/  FFMA.FTZ R122, R12, c[0x0][0x23c], -R3.reuse ;  /* 0x00008f000c7a7a23 */ /* 0x100fe20000010803 */
[----:B------:R-:W-:Y:S01]  /*18f00*/  F2FP.BF16.PACK_AB R12, R117, R126 ;  /* 0x0000007e750c723e */ /* 0x000fe200000010ff */
[----:B------:R-:W-:-:S02]  /*18f10*/  FFMA.FTZ R114, R20, c[0x0][0x23c], -R3 ;  /* 0x00008f0014727a23 */ /* 0x000fc40000010803 */
[----:B------:R-:W-:Y:S01]  /*18f20*/  MUFU.EX2 R116, R116 ;  /* 0x0000007400747308 */ /* 0x000fe20000000800 */
[----:B------:R-:W3:Y:S01]  /*18f30*/  LDSM.16.MT88.4 R20, [R215+0x5400] ;  /* 0x00540000d714783b */ /* 0x000ee20000004200 */
[--C-:B------:R-:W-:Y:S02]  /*18f40*/  FFMA.FTZ R119, R26, c[0x0][0x23c], -R3.reuse ;  /* 0x00008f001a777a23 */ /* 0x100fe40000010803 */
[--C-:B------:R-:W-:Y:S02]  /*18f50*/  FFMA.FTZ R128, R24, c[0x0][0x23c], -R3.reuse ;  /* 0x00008f0018807a23 */ /* 0x100fe40000010803 */
[----:B------:R-:W4:Y:S01]  /*18f60*/  LDSM.16.MT88.4 R24, [R214+0x5400] ;  /* 0x00540000d618783b */ /* 0x000f220000004200 */
[--C-:B------:R-:W-:Y:S01]  /*18f70*/  FFMA.FTZ R136, R28, c[0x0][0x23c], -R3.reuse ;  /* 0x00008f001c887a23 */ /* 0x100fe20000010803 */
[----:B------:R-:W5:Y:S01]  /*18f80*/  MUFU.EX2 R122, R122 ;  /* 0x0000007a007a7308 */ /* 0x000f620000000800 */
[----:B------:R-:W-:Y:S01]  /*18f90*/  F2FP.BF16.PACK_AB R28, R105, R108 ;  /* 0x0000006c691c723e */ /* 0x000fe200000010ff */
        /* <DEDUP_REMOVED lines=8> */
[----:B------:R-:W2:Y:S01]  /*19020*/  MUFU.EX2 R123, R123 ;  /* 0x0000007b007b7308 */ /* 0x000ea20000000800 */
[----:B-----5:R-:W-:Y:S01]  /*19030*/  F2FP.BF16.PACK_AB R13, R113, R122 ;  /* 0x0000007a710d723e */ /* 0x020fe200000010ff */
[----:B------:R-:W-:-:S02]  /*19040*/  FFMA.FTZ R140, R137, c[0x0][0x23c], -R84 ;  /* 0x00008f00898c7a23 */ /* 0x000fc40000010854 */
[--C-:B------:R-:W-:Y:S02]  /*19050*/  FFMA.FTZ R174, R174, c[0x0][0x23c], -R3.reuse ;  /* 0x00008f00aeae7a23 */ /* 0x100fe40000010803 */
[--C-:B------:R-:W-:Y:S02]  /*19060*/  FFMA.FTZ R137, R232, c[0x0][0x23c], -R3.reuse ;  /* 0x00008f00e8897a23 */ /* 0x100fe40000010803 */
[----:B------:R-:W5:Y:S01]  /*19070*/  MUFU.EX2 R121, R121 ;  /* 0x0000007900797308 */ /* 0x000f620000000800 */
[----:B-1----:R-:W-:Y:S01]  /*19080*/  F2FP.BF16.PACK_AB R15, R107, R116 ;  /* 0x000000746b0f723e */ /* 0x002fe200000010ff */
[--C-:B------:R-:W-:Y:S02]  /*19090*/  FFMA.FTZ R139, R230, c[0x0][0x23c], -R3.reuse ;  /* 0x00008f00e68b7a23 */ /* 0x100fe40000010803 */
[--C-:B------:R-:W-:Y:S02]  /*190a0*/  FFMA.FTZ R180, R180, c[0x0][0x23c], -R3.reuse ;  /* 0x00008f00b4b47a23 */ /* 0x100fe40000010803 */
[----:B------:R-:W-:-:S02]  /*190b0*/  FFMA.FTZ R145, R184, c[0x0][0x23c], -R3 ;  /* 0x00008f00b8917a23 */ /* 0x000fc40000010803 */
[-C--:B--2---:R-:W-:Y:S01]  /*190c0*/  FMUL.FTZ R16, R204, R123.reuse ;  /* 0x0000007bcc107220 */ /* 0x084fe20000410000 */
[----:B------:R-:W-:Y:S01]  /*190d0*/  MUFU.EX2 R109, R109 ;  /* 0x0000006d006d7308 */ /* 0x000fe20000000800 */
[-C--:B------:R-:W-:Y:S02]  /*190e0*/  FMUL.FTZ R17, R205, R123.reuse ;  /* 0x0000007bcd117220 */ /* 0x080fe40000410000 */
[-C--:B------:R-:W-:Y:S02]  /*190f0*/  FMUL.FTZ R200, R200, R123.reuse ;  /* 0x0000007bc8c87220 */ /* 0x080fe40000410000 */
[----:B------:R-:W-:Y:S02]  /*19100*/  FMUL.FTZ R201, R201, R123 ;  /* 0x0000007bc9c97220 */ /* 0x000fe40000410000 */
[-C--:B-----5:R-:W-:Y:S01]  /*19110*/  FMUL.FTZ R18, R206, R121.reuse ;  /* 0x00000079ce127220 */ /* 0x0a0fe20000410000 */
[----:B------:R-:W1:Y:S01]  /*19120*/  MUFU.EX2 R114, R114 ;  /* 0x0000007200727308 */ /* 0x000e620000000800 */
[----:B------:R-:W-:-:S02]  /*19130*/  FMUL.FTZ R19, R207, R121 ;  /* 0x00000079cf137220 */ /* 0x000fc40000410000 */
[-C--:B------:R-:W-:Y:S02]  /*19140*/  FMUL.FTZ R202, R202, R121.reuse ;  /* 0x00000079caca7220 */ /* 0x080fe40000410000 */
[----:B------:R-:W-:Y:S02]  /*19150*/  FMUL.FTZ R203, R203, R121 ;  /* 0x00000079cbcb7220 */ /* 0x000fe40000410000 */
[-C--:B------:R-:W-:Y:S01]  /*19160*/  FMUL.FTZ R196, R196, R123.reuse ;  /* 0x0000007bc4c47220 */ /* 0x080fe20000410000 */
[----:B------:R-:W-:Y:S01]  /*19170*/  HMMA.16816.F32.BF16 R16, R12, R4, R16 ;  /* 0x000000040c10723c */ /* 0x000fe20000041810 */
[----:B------:R-:W-:Y:S01]  /*19180*/  FMUL.FTZ R197, R197, R123 ;  /* 0x0000007bc5c57220 */ /* 0x000fe20000410000 */
[----:B------:R-:W-:Y:S01]  /*19190*/  MUFU.EX2 R119, R119 ;  /* 0x0000007700777308 */ /* 0x000fe20000000800 */
[-C--:B------:R-:W-:Y:S02]  /*191a0*/  FMUL.FTZ R198, R198, R121.reuse ;  /* 0x00000079c6c67220 */ /* 0x080fe40000410000 */
[----:B------:R-:W-:-:S02]  /*191b0*/  FMUL.FTZ R199, R199, R121 ;  /* 0x00000079c7c77220 */ /* 0x000fc40000410000 */
[-C--:B------:R-:W-:Y:S01]  /*191c0*/  FMUL.FTZ R192, R192, R123.reuse ;  /* 0x0000007bc0c07220 */ /* 0x080fe20000410000 */
[C---:B------:R-:W-:Y:S01]  /*191d0*/  HMMA.16816.F32.BF16 R4, R12.reuse, R6, R200 ;  /* 0x000000060c04723c */ /* 0x040fe200000418c8 */
[----:B------:R-:W-:Y:S01]  /*191e0*/  FMUL.FTZ R193, R193, R123 ;  /* 0x0000007bc1c17220 */ /* 0x000fe20000410000 */
[----:B------:R-:W2:Y:S01]  /*191f0*/  MUFU.EX2 R128, R128 ;  /* 0x0000008000807308 */ /* 0x000ea20000000800 */
[----:B------:R-:W-:Y:S01]  /*19200*/  FMUL.FTZ R194, R194, R121 ;  /* 0x00000079c2c27220 */ /* 0x000fe20000410000 */
[----:B-1----:R-:W-:Y:S01]  /*19210*/  F2FP.BF16.PACK_AB R29, R114, R109 ;  /* 0x0000006d721d723e */ /* 0x002fe200000010ff */
[----:B------:R-:W-:Y:S02]  /*19220*/  FMUL.FTZ R195, R195, R121 ;  /* 0x00000079c3c37220 */ /* 0x000fe40000410000 */
[--C-:B------:R-:W-:Y:S01]  /*19230*/  FFMA.FTZ R188, R188, c[0x0][0x23c], -R3.reuse ;  /* 0x00008f00bcbc7a23 */ /* 0x100fe20000010803 */
[----:B------:R-:W-:Y:S01]  /*19240*/  HMMA.16816.F32.BF16 R196, R12, R8, R196 ;  /* 0x000000080cc4723c */ /* 0x000fe200000418c4 */
[--C-:B------:R-:W-:Y:S01]  /*19250*/  FFMA.FTZ R143, R228, c[0x0][0x23c], -R3.reuse ;  /* 0x00008f00e48f7a23 */ /* 0x100fe20000010803 */
[----:B------:R-:W-:Y:S01]  /*19260*/  MUFU.EX2 R136, R136 ;  /* 0x0000008800887308 */ /* 0x000fe20000000800 */
[----:B------:R-:W-:-:S02]  /*19270*/  FFMA.FTZ R184, R182, c[0x0][0x23c], -R3 ;  /* 0x00008f00b6b87a23 */ /* 0x000fc40000010803 */
[----:B------:R-:W-:Y:S02]  /*19280*/  FFMA.FTZ R182, R169, c[0x0][0x23c], -R84 ;  /* 0x00008f00a9b67a23 */ /* 0x000fe40000010854 */
[--C-:B------:R-:W-:Y:S01]  /*19290*/  FFMA.FTZ R169, R222, c[0x0][0x23c], -R3.reuse ;  /* 0x00008f00dea97a23 */ /* 0x100fe20000010803 */
[----:B------:R-:W-:Y:S01]  /*192a0*/  HMMA.16816.F32.BF16 R12, R12, R10, R192 ;  /* 0x0000000a0c0c723c */ /* 0x000fe200000418c0 */
[----:B------:R-:W1:Y:S01]  /*192b0*/  LDSM.16.MT88.4 R8, [R215+0x5800] ;  /* 0x00580000d708783b */ /* 0x000e620000004200 */
[----:B--2---:R-:W-:Y:S01]  /*192c0*/  F2FP.BF16.PACK_AB R31, R128, R119 ;  /* 0x00000077801f723e */ /* 0x004fe200000010ff */
[----:B------:R-:W2:Y:S01]  /*192d0*/  MUFU.EX2 R125, R125 ;  /* 0x0000007d007d7308 */ /* 0x000ea20000000800 */
[--C-:B------:R-:W-:Y:S02]  /*192e0*/  FFMA.FTZ R171, R220, c[0x0][0x23c], -R3.reuse ;  /* 0x00008f00dcab7a23 */ /* 0x100fe40000010803 */
        /* <DEDUP_REMOVED lines=8> */
[C---:B------:R-:W-:Y:S01]  /*19370*/  HMMA.16816.F32.BF16 R4, R28.reuse, R22, R4 ;  /* 0x000000161c04723c */ /* 0x040fe20000041804 */
[----:B------:R-:W3:Y:S01]  /*19380*/  LDSM.16.MT88.4 R20, [R214+0x5800] ;  /* 0x00580000d614783b */ /* 0x000ee20000004200 */
[----:B------:R-:W5:Y:S01]  /*19390*/  MUFU.EX2 R127, R127 ;  /* 0x0000007f007f7308 */ /* 0x000f620000000800 */
        /* <DEDUP_REMOVED lines=11> */
[----:B------:R-:W1:Y:S01]  /*19450*/  MUFU.EX2 R129, R129 ;  /* 0x0000008100817308 */ /* 0x000e620000000800 */
[--C-:B------:R-:W-:Y:S02]  /*19460*/  FFMA.FTZ R124, R124, c[0x0][0x23c], -R3.reuse ;  /* 0x00008f007c7c7a23 */ /* 0x100fe40000010803 */
[--C-:B------:R-:W-:Y:S02]  /*19470*/  FFMA.FTZ R181, R120, c[0x0][0x23c], -R3.reuse ;  /* 0x00008f0078b57a23 */ /* 0x100fe40000010803 */
[----:B------:R-:W-:Y:S01]  /*19480*/  F2FP.BF16.PACK_AB R28, R99, R100 ;  /* 0x00000064631c723e */ /* 0x000fe200000010ff */
[----:B------:R-:W-:Y:S01]  /*19490*/  FFMA.FTZ R126, R187, R123, R126 ;  /* 0x0000007bbb7e7223 */ /* 0x000fe2000001007e */
[----:B--2---:R-:W-:Y:S01]  /*194a0*/  F2FP.BF16.PACK_AB R29, R125, R136 ;  /* 0x000000887d1d723e */ /* 0x004fe200000010ff */
[----:B------:R-:W-:Y:S01]  /*194b0*/  MUFU.EX2 R131, R131 ;  /* 0x0000008300837308 */ /* 0x000fe20000000800 */
[----:B------:R-:W-:Y:S01]  /*194c0*/  F2FP.BF16.PACK_AB R30, R97, R98 ;  /* 0x00000062611e723e */ /* 0x000fe200000010ff */
[----:B------:R-:W-:Y:S01]  /*194d0*/  FFMA.FTZ R122, R189, R121, R122 ;  /* 0x00000079bd7a7223 */ /* 0x000fe2000001007a */
[----:B-----5:R-:W-:Y:S01]  /*194e0*/  F2FP.BF16.PACK_AB R31, R127, R138 ;  /* 0x0000008a7f1f723e */ /* 0x020fe200000010ff */
[----:B------:R-:W-:-:S02]  /*194f0*/  FFMA.FTZ R112, R112, c[0x0][0x23c], -R3 ;  /* 0x00008f0070707a23 */ /* 0x000fc40000010803 */
[----:B------:R-:W-:Y:S02]  /*19500*/  FADD.FTZ R113, R113, R122 ;  /* 0x0000007a71717221 */ /* 0x000fe40000010000 */
[----:B------:R-:W2:Y:S01]  /*19510*/  MUFU.EX2 R146, R146 ;  /* 0x0000009200927308 */ /* 0x000ea20000000800 */
[----:B------:R-:W-:Y:S01]  /*19520*/  FFMA.FTZ R183, R110, c[0x0][0x23c], -R3 ;  /* 0x00008f006eb77a23 */ /* 0x000fe20000010803 */
[C---:B-1----:R-:W-:Y:S01]  /*19530*/  HMMA.16816.F32.BF16 R16, R28.reuse, R8, R16 ;  /* 0x000000081c10723c */ /* 0x042fe20000041810 */
[----:B------:R-:W-:Y:S02]  /*19540*/  FADD.FTZ R116, R116, R113 ;  /* 0x0000007174747221 */ /* 0x000fe40000010000 */
[--C-:B------:R-:W-:Y:S02]  /*19550*/  FFMA.FTZ R104, R104, c[0x0][0x23c], -R3.reuse ;  /* 0x00008f0068687a23 */ /* 0x100fe40000010803 */
[----:B------:R-:W-:Y:S01]  /*19560*/  FFMA.FTZ R110, R102, c[0x0][0x23c], -R3 ;  /* 0x00008f00666e7a23 */ /* 0x000fe20000010803 */
[----:B------:R-:W-:Y:S01]  /*19570*/  MUFU.EX2 R174, R174 ;  /* 0x000000ae00ae7308 */ /* 0x000fe20000000800 */
[----:B------:R-:W-:Y:S01]  /*19580*/  FADD.FTZ R116, R107, R116 ;  /* 0x000000746b747221 */ /* 0x000fe20000010000 */
[----:B------:R-:W-:Y:S01]  /*19590*/  HMMA.16816.F32.BF16 R4, R28, R10, R4 ;  /* 0x0000000a1c04723c */ /* 0x000fe20000041804 */
[----:B------:R-:W1:Y:S01]  /*195a0*/  LDSM.16.MT88.4 R8, [R214+0x5c00] ;  /* 0x005c0000d608783b */ /* 0x000e620000004200 */
[----:B------:R-:W-:-:S02]  /*195b0*/  FFMA.FTZ R102, R103, c[0x0][0x23c], -R84 ;  /* 0x00008f0067667a23 */ /* 0x000fc40000010854 */
[----:B------:R-:W-:Y:S02]  /*195c0*/  FADD.FTZ R109, R109, R116 ;  /* 0x000000746d6d7221 */ /* 0x000fe40000010000 */
[----:B------:R-:W5:Y:S01]  /*195d0*/  MUFU.EX2 R137, R137 ;  /* 0x0000008900897308 */ /* 0x000f620000000800 */
[----:B------:R-:W-:Y:S01]  /*195e0*/  FFMA.FTZ R103, R96, c[0x0][0x23c], -R3 ;  /* 0x00008f0060677a23 */ /* 0x000fe20000010803 */
        /* <DEDUP_REMOVED lines=14> */
[--C-:B------:R-:W-:Y:S01]  /*196d0*/  FFMA.FTZ R36, R36, c[0x0][0x23c], -R3.reuse ;  /* 0x00008f0024247a23 */ /* 0x100fe20000010803 */
[----:B------:R-:W-:Y:S01]  /*196e0*/  F2FP.BF16.PACK_AB R30, R90, R93 ;  /* 0x0000005d5a1e723e */ /* 0x000fe200000010ff */
[----:B------:R-:W-:Y:S01]  /*196f0*/  FADD.FTZ R125, R125, R136 ;  /* 0x000000887d7d7221 */ /* 0x000fe20000010000 */
[----:B--2---:R-:W-:Y:S01]  /*19700*/  F2FP.BF16.PACK_AB R31, R146, R131 ;  /* 0x00000083921f723e */ /* 0x004fe200000010ff */
[----:B------:R-:W-:Y:S01]  /*19710*/  MUFU.EX2 R188, R188 ;  /* 0x000000bc00bc7308 */ /* 0x000fe20000000800 */
[----:B------:R-:W-:-:S02]  /*19720*/  FFMA.FTZ R35, R35, c[0x0][0x23c], -R3 ;  /* 0x00008f0023237a23 */ /* 0x000fc40000010803 */
[----:B------:R-:W-:Y:S02]  /*19730*/  FADD.FTZ R138, R138, R125 ;  /* 0x0000007d8a8a7221 */ /* 0x000fe40000010000 */
[----:B------:R-:W-:Y:S01]  /*19740*/  FFMA.FTZ R38, R38, c[0x0][0x23c], -R3 ;  /* 0x00008f0026267a23 */ /* 0x000fe20000010803 */
[C---:B----4-:R-:W-:Y:S01]  /*19750*/  HMMA.16816.F32.BF16 R16, R28.reuse, R12, R16 ;  /* 0x0000000c1c10723c */ /* 0x050fe20000041810 */
[----:B------:R-:W-:Y:S01]  /*19760*/  FADD.FTZ R127, R127, R138 ;  /* 0x0000008a7f7f7221 */ /* 0x000fe20000010000 */
[----:B------:R-:W2:Y:S01]  /*19770*/  MUFU.EX2 R143, R143 ;  /* 0x0000008f008f7308 */ /* 0x000ea20000000800 */
[----:B------:R-:W-:Y:S02]  /*19780*/  FFMA.FTZ R34, R89, c[0x0][0x23c], -R84 ;  /* 0x00008f0059227a23 */ /* 0x000fe40000010854 */
[----:B------:R-:W-:Y:S02]  /*19790*/  FADD.FTZ R170, R170, R127 ;  /* 0x0000007faaaa7221 */ /* 0x000fe40000010000 */
[--C-:B------:R-:W-:Y:S01]  /*197a0*/  FFMA.FTZ R89, R37, c[0x0][0x23c], -R3.reuse ;  /* 0x00008f0025597a23 */ /* 0x100fe20000010803 */
[----:B------:R-:W-:Y:S01]  /*197b0*/  HMMA.16816.F32.BF16 R4, R28, R14, R4 ;  /* 0x0000000e1c04723c */ /* 0x000fe20000041804 */
[----:B------:R-:W4:Y:S01]  /*197c0*/  LDSM.16.MT88.4 R12, [R214+0x6000] ;  /* 0x00600000d60c783b */ /* 0x000f220000004200 */
[----:B------:R-:W-:Y:S01]  /*197d0*/  MUFU.EX2 R145, R145 ;  /* 0x0000009100917308 */ /* 0x000fe20000000800 */
[----:B------:R-:W-:Y:S01]  /*197e0*/  FADD.FTZ R170, R129, R170 ;  /* 0x000000aa81aa7221 */ /* 0x000fe20000010000 */
[----:B------:R-:W-:Y:S01]  /*197f0*/  MOV R129, R85 ;  /* 0x0000005500817202 */ /* 0x000fe20000000f00 */
[----:B------:R-:W-:-:S02]  /*19800*/  FFMA.FTZ R40, R40, c[0x0][0x23c], -R3 ;  /* 0x00008f0028287a23 */ /* 0x000fc40000010803 */
[----:B------:R-:W-:Y:S01]  /*19810*/  FADD.FTZ R131, R131, R170 ;  /* 0x000000aa83837221 */ /* 0x000fe20000010000 */
[C---:B-1----:R-:W-:Y:S01]  /*19820*/  HMMA.16816.F32.BF16 R196, R28.reuse, R8, R196 ;  /* 0x000000081cc4723c */ /* 0x042fe200000418c4 */
[----:B------:R-:W-:Y:S01]  /*19830*/  FFMA.FTZ R39, R39, c[0x0][0x23c], -R3 ;  /* 0x00008f0027277a23 */ /* 0x000fe20000010803 */
[----:B------:R-:W1:Y:S01]  /*19840*/  MUFU.EX2 R184, R184 ;  /* 0x000000b800b87308 */ /* 0x000e620000000800 */
[----:B------:R-:W-:Y:S02]  /*19850*/  FADD.FTZ R131, R146, R131 ;  /* 0x0000008392837221 */ /* 0x000fe40000010000 */
[--C-:B------:R-:W-:Y:S02]  /*19860*/  FFMA.FTZ R42, R42, c[0x0][0x23c], -R3.reuse ;  /* 0x00008f002a2a7a23 */ /* 0x100fe40000010803 */
[----:B------:R-:W-:Y:S01]  /*19870*/  FFMA.FTZ R41, R41, c[0x0][0x23c], -R3 ;  /* 0x00008f0029297a23 */ /* 0x000fe20000010803 */
[----:B------:R-:W-:Y:S01]  /*19880*/  HMMA.16816.F32.BF16 R24, R28, R10, R24 ;  /* 0x0000000a1c18723c */ /* 0x000fe20000041818 */
[----:B------:R-:W1:Y:S01]  /*19890*/  LDSM.16.MT88.4 R8, [R215+0x6400] ;  /* 0x00640000d708783b */ /* 0x000e620000004200 */
[----:B------:R-:W-:Y:S01]  /*198a0*/  MUFU.EX2 R194, R194 ;  /* 0x000000c200c27308 */ /* 0x000fe20000000800 */
[----:B------:R-:W-:-:S02]  /*198b0*/  FFMA.FTZ R37, R47, c[0x0][0x23c], -R84 ;  /* 0x00008f002f257a23 */ /* 0x000fc40000010854 */
[--C-:B------:R-:W-:Y:S02]  /*198c0*/  FFMA.FTZ R44, R44, c[0x0][0x23c], -R3.reuse ;  /* 0x00008f002c2c7a23 */ /* 0x100fe40000010803 */
[----:B------:R-:W-:Y:S01]  /*198d0*/  F2FP.BF16.PACK_AB R28, R82, R91 ;  /* 0x0000005b521c723e */ /* 0x000fe200000010ff */
[--C-:B------:R-:W-:Y:S01]  /*198e0*/  FFMA.FTZ R43, R43, c[0x0][0x23c], -R3.reuse ;  /* 0x00008f002b2b7a23 */ /* 0x100fe20000010803 */
[----:B-----5:R-:W-:Y:S01]  /*198f0*/  F2FP.BF16.PACK_AB R29, R137, R174 ;  /* 0x000000ae891d723e */ /* 0x020fe200000010ff */
[----:B------:R-:W5:Y:S01]  /*19900*/  MUFU.EX2 R169, R169 ;  /* 0x000000a900a97308 */ /* 0x000f620000000800 */
[----:B------:R-:W-:Y:S01]  /*19910*/  F2FP.BF16.PACK_AB R30, R80, R83 ;  /* 0x00000053501e723e */ /* 0x000fe200000010ff */
[--C-:B------:R-:W-:Y:S01]  /*19920*/  FFMA.FTZ R46, R46, c[0x0][0x23c], -R3.reuse ;  /* 0x00008f002e2e7a23 */ /* 0x100fe20000010803 */
[----:B------:R-:W-:Y:S01]  /*19930*/  F2FP.BF16.PACK_AB R31, R180, R139 ;  /* 0x0000008bb41f723e */ /* 0x000fe200000010ff */
[----:B------:R-:W-:Y:S02]  /*19940*/  FFMA.FTZ R45, R45, c[0x0][0x23c], -R3 ;  /* 0x00008f002d2d7a23 */ /* 0x000fe40000010803 */
[----:B------:R-:W-:-:S02]  /*19950*/  FFMA.FTZ R47, R53, c[0x0][0x23c], -R84 ;  /* 0x00008f00352f7a23 */ /* 0x000fc40000010854 */
[----:B------:R-:W-:Y:S01]  /*19960*/  MUFU.EX2 R171, R171 ;  /* 0x000000ab00ab7308 */ /* 0x000fe20000000800 */
[----:B------:R-:W-:Y:S01]  /*19970*/  FFMA.FTZ R187, R33, c[0x0][0x23c], -R84 ;  /* 0x00008f0021bb7a23 */ /* 0x000fe20000010854 */
[C---:B---3--:R-:W-:Y:S01]  /*19980*/  HMMA.16816.F32.BF16 R16, R28.reuse, R20, R16 ;  /* 0x000000141c10723c */ /* 0x048fe20000041810 */
[--C-:B------:R-:W-:Y:S02]  /*19990*/  FFMA.FTZ R189, R32, c[0x0][0x23c], -R3.reuse ;  /* 0x00008f0020bd7a23 */ /* 0x100fe40000010803 */
[--C-:B------:R-:W-:Y:S02]  /*199a0*/  FFMA.FTZ R49, R49, c[0x0][0x23c], -R3.reuse ;  /* 0x00008f0031317a23 */ /* 0x100fe40000010803 */
[----:B------:R-:W-:Y:S01]  /*199b0*/  FFMA.FTZ R48, R48, c[0x0][0x23c], -R3 ;  /* 0x00008f0030307a23 */ /* 0x000fe20000010803 */
        /* <DEDUP_REMOVED lines=49> */
[----:B------:R-:W3:Y:S06]  /*19cd0*/  MUFU.EX2 R183, R183 ;  /* 0x000000b700b77308 */ /* 0x000eec0000000800 */
        /* <DEDUP_REMOVED lines=32> */
[----:B------:R-:W5:Y:S02]  /*19ee0*/  LDSM.16.MT88.4 R12, [R214+0x7800] ;  /* 0x00780000d60c783b */ /* 0x000f640000004200 */
[----:B------:R-:W-:Y:S01]  /*19ef0*/  FADD.FTZ R111, R111, R118 ;  /* 0x000000766f6f7221 */ /* 0x000fe20000010000 */
[----:B--2---:R-:W-:Y:S02]  /*19f00*/  HMMA.16816.F32.BF16 R196, R28, R8, R196 ;  /* 0x000000081cc4723c */ /* 0x004fe400000418c4 */
[----:B------:R-:W-:Y:S01]  /*19f10*/  MUFU.EX2 R115, R115 ;  /* 0x0000007300737308 */ /* 0x000fe20000000800 */
[----:B------:R-:W-:-:S04]  /*19f20*/  FADD.FTZ R108, R108, R111 ;  /* 0x0000006f6c6c7221 */ /* 0x000fc80000010000 */
[----:B------:R-:W-:Y:S01]  /*19f30*/  FADD.FTZ R105, R105, R108 ;  /* 0x0000006c69697221 */ /* 0x000fe20000010000 */
[----:B------:R-:W-:Y:S01]  /*19f40*/  HMMA.16816.F32.BF16 R24, R28, R10, R24 ;  /* 0x0000000a1c18723c */ /* 0x000fe20000041818 */
[----:B------:R-:W2:Y:S01]  /*19f50*/  LDSM.16.MT88.4 R28, [R215+0x7c00] ;  /* 0x007c0000d71c783b */ /* 0x000ea20000004200 */
[----:B------:R-:W-:Y:S01]  /*19f60*/  F2FP.BF16.PACK_AB R8, R58, R61 ;  /* 0x0000003d3a08723e */ /* 0x000fe200000010ff */
[----:B------:R-:W-:Y:S01]  /*19f70*/  FADD.FTZ R106, R106, R105 ;  /* 0x000000696a6a7221 */ /* 0x000fe20000010000 */
[----:B---3--:R-:W-:Y:S01]  /*19f80*/  F2FP.BF16.PACK_AB R9, R183, R112 ;  /* 0x00000070b709723e */ /* 0x008fe200000010ff */
[----:B------:R-:W-:Y:S02]  /*19f90*/  MUFU.EX2 R140, R140 ;  /* 0x0000008c008c7308 */ /* 0x000fe40000000800 */
[----:B------:R-:W-:Y:S01]  /*19fa0*/  FADD.FTZ R101, R101, R106 ;  /* 0x0000006a65657221 */ /* 0x000fe20000010000 */
[----:B------:R-:W-:Y:S02]  /*19fb0*/  F2FP.BF16.PACK_AB R10, R56, R59 ;  /* 0x0000003b380a723e */ /* 0x000fe400000010ff */
[----:B----4-:R-:W-:Y:S01]  /*19fc0*/  F2FP.BF16.PACK_AB R11, R117, R104 ;  /* 0x00000068750b723e */ /* 0x010fe200000010ff */
[----:B------:R-:W-:-:S02]  /*19fd0*/  FADD.FTZ R100, R100, R101 ;  /* 0x0000006564647221 */ /* 0x000fc40000010000 */
[----:B------:R-:W-:Y:S02]  /*19fe0*/  MUFU.EX2 R36, R36 ;  /* 0x0000002400247308 */ /* 0x000fe40000000800 */
[----:B------:R-:W-:Y:S02]  /*19ff0*/  FADD.FTZ R99, R99, R100 ;  /* 0x0000006463637221 */ /* 0x000fe40000010000 */
[----:B-1----:R-:W-:Y:S02]  /*1a000*/  HMMA.16816.F32.BF16 R16, R8, R20, R16 ;  /* 0x000000140810723c */ /* 0x002fe40000041810 */
[----:B------:R-:W-:Y:S02]  /*1a010*/  FADD.FTZ R98, R98, R99 ;  /* 0x0000006362627221 */ /* 0x000fe40000010000 */
[----:B------:R-:W1:Y:S02]  /*1a020*/  MUFU.EX2 R99, R96 ;  /* 0x0000006000637308 */ /* 0x000e640000000800 */
[----:B------:R-:W-:-:S02]  /*1a030*/  FADD.FTZ R98, R97, R98 ;  /* 0x0000006261627221 */ /* 0x000fc40000010000 */
[C---:B------:R-:W-:Y:S01]  /*1a040*/  HMMA.16816.F32.BF16 R4, R8.reuse, R22, R4 ;  /* 0x000000160804723c */ /* 0x040fe20000041804 */
[----:B------:R-:W3:Y:S01]  /*1a050*/  LDSM.16.MT88.4 R20, [R214+0x7c00] ;  /* 0x007c0000d614783b */ /* 0x000ee20000004200 */
[----:B------:R-:W-:Y:S02]  /*1a060*/  FADD.FTZ R95, R95, R98 ;  /* 0x000000625f5f7221 */ /* 0x000fe40000010000 */
[----:B------:R-:W4:Y:S02]  /*1a070*/  MUFU.EX2 R35, R35 ;  /* 0x0000002300237308 */ /* 0x000f240000000800 */
[----:B------:R-:W-:Y:S02]  /*1a080*/  FADD.FTZ R94, R94, R95 ;  /* 0x0000005f5e5e7221 */ /* 0x000fe40000010000 */
[----:B-----5:R-:W-:Y:S02]  /*1a090*/  HMMA.16816.F32.BF16 R196, R8, R12, R196 ;  /* 0x0000000c08c4723c */ /* 0x020fe400000418c4 */
[----:B------:R-:W-:-:S02]  /*1a0a0*/  FADD.FTZ R93, R93, R94 ;  /* 0x0000005e5d5d7221 */ /* 0x000fc40000010000 */
[----:B------:R-:W-:Y:S02]  /*1a0b0*/  MUFU.EX2 R38, R38 ;  /* 0x0000002600267308 */ /* 0x000fe40000000800 */
[----:B------:R-:W-:Y:S02]  /*1a0c0*/  FADD.FTZ R90, R90, R93 ;  /* 0x0000005d5a5a7221 */ /* 0x000fe40000010000 */
[----:B------:R-:W-:Y:S01]  /*1a0d0*/  HMMA.16816.F32.BF16 R24, R8, R14, R24 ;  /* 0x0000000e0818723c */ /* 0x000fe20000041818 */
[----:B------:R-:W5:Y:S01]  /*1a0e0*/  LDSM.16.MT88.4 R12, [R215+0x8000] ;  /* 0x00800000d70c783b */ /* 0x000f620000004200 */
[----:B------:R-:W-:Y:S02]  /*1a0f0*/  FADD.FTZ R91, R91, R90 ;  /* 0x0000005a5b5b7221 */ /* 0x000fe40000010000 */
[----:B------:R-:W-:Y:S02]  /*1a100*/  MUFU.EX2 R135, R135 ;  /* 0x0000008700877308 */ /* 0x000fe40000000800 */
[----:B------:R-:W-:Y:S01]  /*1a110*/  FADD.FTZ R82, R82, R91 ;  /* 0x0000005b52527221 */ /* 0x000fe20000010000 */
[----:B------:R-:W-:-:S02]  /*1a120*/  F2FP.BF16.PACK_AB R8, R54, R57 ;  /* 0x000000393608723e */ /* 0x000fc400000010ff */
[----:B------:R-:W-:Y:S02]  /*1a130*/  F2FP.BF16.PACK_AB R9, R92, R103 ;  /* 0x000000675c09723e */ /* 0x000fe400000010ff */
[----:B------:R-:W-:Y:S01]  /*1a140*/  F2FP.BF16.PACK_AB R10, R2, R55 ;  /* 0x00000037020a723e */ /* 0x000fe200000010ff */
[----:B------:R-:W-:Y:S01]  /*1a150*/  MUFU.EX2 R182, R182 ;  /* 0x000000b600b67308 */ /* 0x000fe20000000800 */
[----:B-1----:R-:W-:-:S07]  /*1a160*/  F2FP.BF16.PACK_AB R11, R99, R88 ;  /* 0x00000058630b723e */ /* 0x002fce00000010ff */
[C---:B--2---:R-:W-:Y:S01]  /*1a170*/  HMMA.16816.F32.BF16 R16, R8.reuse, R28, R16 ;  /* 0x0000001c0810723c */ /* 0x044fe20000041810 */
[----:B------:R-:W-:Y:S06]  /*1a180*/  MUFU.EX2 R147, R147 ;  /* 0x0000009300937308 */ /* 0x000fec0000000800 */
[----:B------:R-:W-:Y:S01]  /*1a190*/  FADD.FTZ R28, R174, R131 ;  /* 0x00000083ae1c7221 */ /* 0x000fe20000010000 */
[----:B---3--:R-:W-:Y:S01]  /*1a1a0*/  HMMA.16816.F32.BF16 R196, R8, R20, R196 ;  /* 0x0000001408c4723c */ /* 0x008fe200000418c4 */
[----:B------:R-:W-:Y:S01]  /*1a1b0*/  FADD.FTZ R29, R83, R82 ;  /* 0x00000052531d7221 */ /* 0x000fe20000010000 */
[----:B------:R-:W-:Y:S01]  /*1a1c0*/  MUFU.EX2 R176, R176 ;  /* 0x000000b000b07308 */ /* 0x000fe20000000800 */
[----:B------:R-:W-:Y:S01]  /*1a1d0*/  FADD.FTZ R28, R137, R28 ;  /* 0x0000001c891c7221 */ /* 0x000fe20000010000 */
[----:B------:R-:W-:Y:S01]  /*1a1e0*/  MOV R131, R86 ;  /* 0x0000005600837202 */ /* 0x000fe20000000f00 */
[----:B------:R-:W-:-:S02]  /*1a1f0*/  FADD.FTZ R80, R80, R29 ;  /* 0x0000001d50507221 */ /* 0x000fc40000010000 */
        /* <DEDUP_REMOVED lines=8> */
[----:B------:R-:W2:Y:S01]  /*1a280*/  LDSM.16.MT88.4 R28, [R214+0x8000] ;  /* 0x00800000d61c783b */ /* 0x000ea20000004200 */
[----:B------:R-:W-:Y:S01]  /*1a290*/  FADD.FTZ R79, R79, R78 ;  /* 0x0000004e4f4f7221 */ /* 0x000fe20000010000 */
[----:B------:R-:W-:Y:S01]  /*1a2a0*/  MUFU.EX2 R40, R40 ;  /* 0x0000002800287308 */ /* 0x000fe20000000800 */
[----:B------:R-:W-:-:S02]  /*1a2b0*/  FADD.FTZ R20, R143, R20 ;  /* 0x000000148f147221 */ /* 0x000fc40000010000 */
[----:B------:R-:W-:Y:S01]  /*1a2c0*/  FADD.FTZ R76, R76, R79 ;  /* 0x0000004f4c4c7221 */ /* 0x000fe20000010000 */
[----:B------:R-:W-:Y:S01]  /*1a2d0*/  F2FP.BF16.PACK_AB R8, R87, R0 ;  /* 0x000000005708723e */ /* 0x000fe200000010ff */
[----:B------:R-:W-:Y:S01]  /*1a2e0*/  FADD.FTZ R145, R145, R20 ;  /* 0x0000001491917221 */ /* 0x000fe20000010000 */
[----:B----4-:R-:W-:Y:S01]  /*1a2f0*/  F2FP.BF16.PACK_AB R9, R35, R36 ;  /* 0x000000242309723e */ /* 0x010fe200000010ff */
[----:B------:R-:W-:Y:S01]  /*1a300*/  FADD.FTZ R77, R77, R76 ;  /* 0x0000004c4d4d7221 */ /* 0x000fe20000010000 */
[----:B------:R-:W-:Y:S01]  /*1a310*/  F2FP.BF16.PACK_AB R10, R140, R115 ;  /* 0x000000738c0a723e */ /* 0x000fe200000010ff */
[----:B------:R-:W-:Y:S01]  /*1a320*/  FADD.FTZ R145, R184, R145 ;  /* 0x00000091b8917221 */ /* 0x000fe20000010000 */
[----:B-1----:R-:W-:Y:S01]  /*1a330*/  F2FP.BF16.PACK_AB R11, R83, R38 ;  /* 0x00000026530b723e */ /* 0x002fe200000010ff */
[----:B------:R-:W-:Y:S01]  /*1a340*/  FADD.FTZ R74, R74, R77 ;  /* 0x0000004d4a4a7221 */ /* 0x000fe20000010000 */
[----:B------:R-:W1:Y:S01]  /*1a350*/  LDSM.16.MT88.4 R20, [R215+0x8400] ;  /* 0x00840000d714783b */ /* 0x000e620000004200 */
[----:B------:R-:W-:Y:S01]  /*1a360*/  FADD.FTZ R194, R194, R145 ;  /* 0x00000091c2c27221 */ /* 0x000fe20000010000 */
[----:B------:R-:W3:Y:S01]  /*1a370*/  MUFU.EX2 R39, R39 ;  /* 0x0000002700277308 */ /* 0x000ee20000000800 */
[----:B------:R-:W-:-:S02]  /*1a380*/  FADD.FTZ R75, R75, R74 ;  /* 0x0000004a4b4b7221 */ /* 0x000fc40000010000 */
[----:B------:R-:W-:Y:S01]  /*1a390*/  FADD.FTZ R194, R169, R194 ;  /* 0x000000c2a9c27221 */ /* 0x000fe20000010000 */
[C---:B-----5:R-:W-:Y:S01]  /*1a3a0*/  HMMA.16816.F32.BF16 R16, R8.reuse, R12, R16 ;  /* 0x0000000c0810723c */ /* 0x060fe20000041810 */
        /* <DEDUP_REMOVED lines=9> */
[----:B------:R-:W5:Y:S01]  /*1a440*/  MUFU.EX2 R41, R41 ;  /* 0x0000002900297308 */ /* 0x000f620000000800 */
[----:B------:R-:W-:Y:S01]  /*1a450*/  FADD.FTZ R71, R71, R70 ;  /* 0x0000004647477221 */ /* 0x000fe20000010000 */
[----:B------:R-:W-:Y:S01]  /*1a460*/  LDSM.16.MT88.4 R192, [R214+0x8c00] ;  /* 0x008c0000d6c0783b */ /* 0x000fe20000004200 */
[----:B------:R-:W-:-:S02]  /*1a470*/  FADD.FTZ R200, R173, R200 ;  /* 0x000000c8adc87221 */ /* 0x000fc40000010000 */
[----:B------:R-:W-:Y:S01]  /*1a480*/  FADD.FTZ R68, R68, R71 ;  /* 0x0000004744447221 */ /* 0x000fe20000010000 */
[C---:B--2---:R-:W-:Y:S03]  /*1a490*/  HMMA.16816.F32.BF16 R196, R8.reuse, R28, R196 ;  /* 0x0000001c08c4723c */ /* 0x044fe600000418c4 */
[----:B------:R-:W-:Y:S01]  /*1a4a0*/  FADD.FTZ R69, R69, R68 ;  /* 0x0000004445457221 */ /* 0x000fe20000010000 */
[----:B------:R-:W-:Y:S03]  /*1a4b0*/  MUFU.EX2 R133, R133 ;  /* 0x0000008500857308 */ /* 0x000fe60000000800 */
[----:B------:R-:W-:Y:S02]  /*1a4c0*/  FADD.FTZ R66, R66, R69 ;  /* 0x0000004542427221 */ /* 0x000fe40000010000 */
[----:B------:R-:W-:Y:S01]  /*1a4d0*/  FADD.FTZ R29, R175, R200 ;  /* 0x000000c8af1d7221 */ /* 0x000fe20000010000 */
[----:B------:R-:W-:Y:S01]  /*1a4e0*/  HMMA.16816.F32.BF16 R24, R8, R30, R24 ;  /* 0x0000001e0818723c */ /* 0x000fe20000041818 */
[----:B------:R-:W-:Y:S01]  /*1a4f0*/  FADD.FTZ R67, R67, R66 ;  /* 0x0000004243437221 */ /* 0x000fe20000010000 */
[----:B------:R-:W2:Y:S01]  /*1a500*/  MUFU.EX2 R102, R102 ;  /* 0x0000006600667308 */ /* 0x000ea20000000800 */
[----:B------:R-:W-:Y:S01]  /*1a510*/  FADD.FTZ R29, R178, R29 ;  /* 0x0000001db21d7221 */ /* 0x000fe20000010000 */
[----:B------:R-:W-:Y:S01]  /*1a520*/  LDSM.16.MT88.4 R200, [R215+0x8c00] ;  /* 0x008c0000d7c8783b */ /* 0x000fe20000004200 */
        /* <DEDUP_REMOVED lines=8> */
[----:B-----5:R-:W-:Y:S01]  /*1a5b0*/  F2FP.BF16.PACK_AB R11, R41, R42 ;  /* 0x0000002a290b723e */ /* 0x020fe200000010ff */
[----:B------:R-:W-:Y:S01]  /*1a5c0*/  FADD.FTZ R142, R142, R141 ;  /* 0x0000008d8e8e7221 */ /* 0x000fe20000010000 */
[----:B------:R-:W3:Y:S01]  /*1a5d0*/  LDSM.16.MT88.4 R28, [R215+0x8800] ;  /* 0x00880000d71c783b */ /* 0x000ee20000004200 */
[----:B------:R-:W-:Y:S01]  /*1a5e0*/  FADD.FTZ R63, R63, R62 ;  /* 0x0000003e3f3f7221 */ /* 0x000fe20000010000 */
[----:B------:R-:W-:Y:S01]  /*1a5f0*/  MUFU.EX2 R34, R34 ;  /* 0x0000002200227308 */ /* 0x000fe20000000800 */
[----:B------:R-:W-:-:S02]  /*1a600*/  FADD.FTZ R142, R177, R142 ;  /* 0x0000008eb18e7221 */ /* 0x000fc40000010000 */
[----:B------:R-:W-:Y:S01]  /*1a610*/  FADD.FTZ R60, R60, R63 ;  /* 0x0000003f3c3c7221 */ /* 0x000fe20000010000 */
[C---:B-1----:R-:W-:Y:S01]  /*1a620*/  HMMA.16816.F32.BF16 R16, R8.reuse, R20, R16 ;  /* 0x000000140810723c */ /* 0x042fe20000041810 */
[----:B------:R-:W-:Y:S02]  /*1a630*/  FADD.FTZ R179, R179, R142 ;  /* 0x0000008eb3b37221 */ /* 0x000fe40000010000 */
[----:B------:R-:W-:Y:S01]  /*1a640*/  FADD.FTZ R61, R61, R60 ;  /* 0x0000003c3d3d7221 */ /* 0x000fe20000010000 */
[----:B------:R-:W1:Y:S01]  /*1a650*/  MUFU.EX2 R37, R37 ;  /* 0x0000002500257308 */ /* 0x000e620000000800 */
[----:B------:R-:W-:Y:S02]  /*1a660*/  FADD.FTZ R179, R130, R179 ;  /* 0x000000b382b37221 */ /* 0x000fe40000010000 */
[----:B------:R-:W-:Y:S01]  /*1a670*/  FADD.FTZ R58, R58, R61 ;  /* 0x0000003d3a3a7221 */ /* 0x000fe20000010000 */
[----:B----4-:R-:W-:Y:S01]  /*1a680*/  HMMA.16816.F32.BF16 R24, R8, R14, R24 ;  /* 0x0000000e0818723c */ /* 0x010fe20000041818 */
[----:B------:R-:W-:-:S02]  /*1a690*/  FADD.FTZ R124, R124, R179 ;  /* 0x000000b37c7c7221 */ /* 0x000fc40000010000 */
        /* <DEDUP_REMOVED lines=9> */
[----:B------:R-:W-:-:S02]  /*1a730*/  FADD.FTZ R183, R183, R112 ;  /* 0x00000070b7b77221 */ /* 0x000fc40000010000 */
[----:B------:R-:W-:Y:S01]  /*1a740*/  FADD.FTZ R54, R54, R57 ;  /* 0x0000003936367221 */ /* 0x000fe20000010000 */
[----:B------:R-:W-:Y:S01]  /*1a750*/  HMMA.16816.F32.BF16 R196, R8, R12, R196 ;  /* 0x0000000c08c4723c */ /* 0x000fe200000418c4 */
[----:B------:R-:W-:Y:S02]  /*1a760*/  FADD.FTZ R14, R104, R183 ;  /* 0x000000b7680e7221 */ /* 0x000fe40000010000 */
[----:B------:R-:W-:Y:S01]  /*1a770*/  FADD.FTZ R15, R55, R54 ;  /* 0x00000036370f7221 */ /* 0x000fe20000010000 */
[----:B------:R-:W-:Y:S01]  /*1a780*/  MUFU.EX2 R46, R46 ;  /* 0x0000002e002e7308 */ /* 0x000fe20000000800 */
[----:B------:R-:W-:Y:S02]  /*1a790*/  FADD.FTZ R14, R117, R14 ;  /* 0x0000000e750e7221 */ /* 0x000fe40000010000 */
[----:B------:R-:W-:Y:S01]  /*1a7a0*/  FADD.FTZ R15, R2, R15 ;  /* 0x0000000f020f7221 */ /* 0x000fe20000010000 */
[----:B--2---:R-:W-:Y:S01]  /*1a7b0*/  F2FP.BF16.PACK_AB R8, R102, R133 ;  /* 0x000000856608723e */ /* 0x004fe200000010ff */
[----:B------:R-:W-:Y:S01]  /*1a7c0*/  FADD.FTZ R103, R103, R14 ;  /* 0x0000000e67677221 */ /* 0x000fe20000010000 */
[----:B-1----:R-:W-:Y:S01]  /*1a7d0*/  F2FP.BF16.PACK_AB R10, R37, R34 ;  /* 0x00000022250a723e */ /* 0x002fe200000010ff */
[----:B------:R-:W-:Y:S01]  /*1a7e0*/  FADD.FTZ R0, R0, R15 ;  /* 0x0000000f00007221 */ /* 0x000fe20000010000 */
[----:B------:R-:W1:Y:S01]  /*1a7f0*/  MUFU.EX2 R45, R45 ;  /* 0x0000002d002d7308 */ /* 0x000e620000000800 */
[----:B------:R-:W-:Y:S01]  /*1a800*/  FADD.FTZ R103, R92, R103 ;  /* 0x000000675c677221 */ /* 0x000fe20000010000 */
[----:B-----5:R-:W-:Y:S01]  /*1a810*/  F2FP.BF16.PACK_AB R9, R43, R44 ;  /* 0x0000002c2b09723e */ /* 0x020fe200000010ff */
[----:B------:R-:W-:-:S02]  /*1a820*/  FADD.FTZ R0, R87, R0 ;  /* 0x0000000057007221 */ /* 0x000fc40000010000 */
[----:B------:R-:W-:Y:S02]  /*1a830*/  FADD.FTZ R88, R88, R103 ;  /* 0x0000006758587221 */ /* 0x000fe40000010000 */
[----:B------:R-:W-:Y:S01]  /*1a840*/  FADD.FTZ R115, R115, R0 ;  /* 0x0000000073737221 */ /* 0x000fe20000010000 */
[----:B------:R-:W-:Y:S01]  /*1a850*/  MUFU.EX2 R47, R47 ;  /* 0x0000002f002f7308 */ /* 0x000fe20000000800 */
[----:B------:R-:W-:Y:S02]  /*1a860*/  FADD.FTZ R99, R99, R88 ;  /* 0x0000005863637221 */ /* 0x000fe40000010000 */
[----:B------:R-:W-:Y:S02]  /*1a870*/  FFMA.FTZ R12, R51, c[0x0][0x23c], -R84 ;  /* 0x00008f00330c7a23 */ /* 0x000fe40000010854 */
[----:B------:R-:W-:Y:S02]  /*1a880*/  FADD.FTZ R36, R36, R99 ;  /* 0x0000006324247221 */ /* 0x000fe40000010000 */
[----:B------:R-:W-:Y:S01]  /*1a890*/  FFMA.FTZ R13, R50, c[0x0][0x23c], -R3 ;  /* 0x00008f00320d7a23 */ /* 0x000fe20000010803 */
[----:B-1----:R-:W-:Y:S01]  /*1a8a0*/  F2FP.BF16.PACK_AB R11, R45, R46 ;  /* 0x0000002e2d0b723e */ /* 0x002fe200000010ff */
[----:B------:R-:W-:Y:S01]  /*1a8b0*/  FADD.FTZ R35, R35, R36 ;  /* 0x0000002423237221 */ /* 0x000fe20000010000 */
[----:B------:R-:W1:Y:S01]  /*1a8c0*/  MUFU.EX2 R52, R52 ;  /* 0x0000003400347308 */ /* 0x000e620000000800 */
[----:B------:R-:W-:-:S02]  /*1a8d0*/  FADD.FTZ R140, R140, R115 ;  /* 0x000000738c8c7221 */ /* 0x000fc40000010000 */
[----:B------:R-:W-:Y:S02]  /*1a8e0*/  FADD.FTZ R38, R38, R35 ;  /* 0x0000002326267221 */ /* 0x000fe40000010000 */
[C---:B---3--:R-:W-:Y:S01]  /*1a8f0*/  HMMA.16816.F32.BF16 R16, R8.reuse, R28, R16 ;  /* 0x0000001c0810723c */ /* 0x048fe20000041810 */
        /* <DEDUP_REMOVED lines=8> */
[----:B------:R-:W2:Y:S01]  /*1a980*/  MUFU.EX2 R187, R187 ;  /* 0x000000bb00bb7308 */ /* 0x000ea20000000800 */
[----:B------:R-:W-:Y:S02]  /*1a990*/  FADD.FTZ R176, R176, R147 ;  /* 0x00000093b0b07221 */ /* 0x000fe40000010000 */
[----:B------:R-:W-:Y:S01]  /*1a9a0*/  FADD.FTZ R42, R42, R39 ;  /* 0x000000272a2a7221 */ /* 0x000fe20000010000 */
[----:B----4-:R-:W-:Y:S01]  /*1a9b0*/  HMMA.16816.F32.BF16 R196, R8, R20, R196 ;  /* 0x0000001408c4723c */ /* 0x010fe200000418c4 */
        /* <DEDUP_REMOVED lines=8> */
[----:B------:R-:W3:Y:S01]  /*1aa40*/  MUFU.EX2 R14, R49 ;  /* 0x00000031000e7308 */ /* 0x000ee20000000800 */
[----:B------:R-:W-:Y:S02]  /*1aa50*/  FADD.FTZ R0, R37, R0 ;  /* 0x0000000025007221 */ /* 0x000fe40000010000 */
[----:B-1----:R-:W-:Y:S02]  /*1aa60*/  F2FP.BF16.PACK_AB R8, R52, R47 ;  /* 0x0000002f3408723e */ /* 0x002fe400000010ff */
[----:B--2---:R-:W-:Y:S01]  /*1aa70*/  F2FP.BF16.PACK_AB R10, R187, R12 ;  /* 0x0000000cbb0a723e */ /* 0x004fe200000010ff */
[----:B------:R-:W-:-:S02]  /*1aa80*/  FADD.FTZ R47, R47, R0 ;  /* 0x000000002f2f7221 */ /* 0x000fc40000010000 */
[----:B------:R-:W-:Y:S02]  /*1aa90*/  MUFU.EX2 R2, R48 ;  /* 0x0000003000027308 */ /* 0x000fe40000000800 */
[----:B------:R-:W-:-:S04]  /*1aaa0*/  FADD.FTZ R47, R52, R47 ;  /* 0x0000002f342f7221 */ /* 0x000fc80000010000 */
[----:B------:R-:W-:Y:S02]  /*1aab0*/  FADD.FTZ R12, R12, R47 ;  /* 0x0000002f0c0c7221 */ /* 0x000fe40000010000 */
[----:B------:R-:W1:Y:S01]  /*1aac0*/  MUFU.EX2 R189, R189 ;  /* 0x000000bd00bd7308 */ /* 0x000e620000000800 */
[----:B---3--:R-:W-:Y:S01]  /*1aad0*/  F2FP.BF16.PACK_AB R9, R14, R13 ;  /* 0x0000000d0e09723e */ /* 0x008fe200000010ff */
        /* <DEDUP_REMOVED lines=12> */
.L_x_2830:
        /* <DEDUP_REMOVED lines=9> */
.L_x_2842:
        /* <DEDUP_REMOVED lines=68> */
.L_x_2839:
[----:B------:R-:W-:Y:S01]  /*1b070*/  ULDC.64 UR6, c[0x0][0x1a0] ;  /* 0x0000680000067ab9 */ /* 0x000fe20000000a00 */
[----:B------:R-:W-:Y:S02]  /*1b080*/  ISETP.GE.AND P1, PT, R148, c[0x0][0x220], PT ;  /* 0x0000880094007a0c */ /* 0x000fe40003f26270 */
[C---:B------:R-:W-:Y:S03]  /*1b090*/  LEA R170, P3, R110.reuse, R224, 0x1 ;  /* 0x000000e06eaa7211 */ /* 0x040fe600078608ff */
[----:B------:R-:W-:Y:S01]  /*1b0a0*/  USHF.L.U32 UR15, UR6, 0x5, URZ ;  /* 0x00000005060f7899 */ /* 0x000fe2000800063f */
[C-C-:B------:R-:W-:Y:S01]  /*1b0b0*/  LEA.HI.X R171, R110.reuse, R225, R111.reuse, 0x1, P3 ;  /* 0x000000e16eab7211 */ /* 0x140fe200018f0c6f */
[----:B------:R-:W-:Y:S02]  /*1b0c0*/  USHF.L.U64.HI UR7, UR6, UR14, UR7 ;  /* 0x0000000e06077299 */ /* 0x000fe40008010207 */
[----:B------:R-:W-:Y:S04]  /*1b0d0*/  UISETP.GT.AND UP0, UPT, UR5, UR9, UPT ;  /* 0x000000090500728c */ /* 0x000fe8000bf04270 */
        /* <DEDUP_REMOVED lines=514> */
.L_x_2841:
        /* <DEDUP_REMOVED lines=96> */
.L_x_2840:
[----:B--234-:R-:W-:Y:S01]  /*1d700*/  MOV R135, UR5 ;  /* 0x0000000500877c02 */ /* 0x01cfe20008000f00 */
        /* <DEDUP_REMOVED lines=131> */
[C---:B------:R-:W-:Y:S01]  /*1df40*/  FFMA.FTZ R31, R144.reuse, UR4, R31 ;  /* 0x00000004901f7c23 */ /* 0x040fe2000801001f */
[----:B------:R-:W-:Y:S01]  /*1df50*/  FMNMX.FTZ R216, R23, R216, !PT ;  /* 0x000000d817d87209 */ /* 0x000fe20007810000 */
[----:B------:R-:W-:Y:S01]  /*1df60*/  FFMA.FTZ R32, R144, UR4, R32 ;  /* 0x0000000490207c23 */ /* 0x000fe20008010020 */
[----:B------:R-:W2:Y:S01]  /*1df70*/  I2F R130, R130 ;  /* 0x0000008200827306 */ /* 0x000ea20000201400 */
[----:B------:R-:W-:Y:S01]  /*1df80*/  FMNMX.FTZ R137, R20, R137, !PT ;  /* 0x0000008914897209 */ /* 0x000fe20007810000 */
[----:B------:R-:W-:Y:S01]  /*1df90*/  FFMA.FTZ R33, R145, UR4, R33 ;  /* 0x0000000491217c23 */ /* 0x000fe20008010021 */
[----:B------:R-:W-:Y:S01]  /*1dfa0*/  FMNMX.FTZ R216, R25, R216, !PT ;  /* 0x000000d819d87209 */ /* 0x000fe20007810000 */
[----:B------:R-:W-:Y:S01]  /*1dfb0*/  FFMA.FTZ R34, R145, UR4, R34 ;  /* 0x0000000491227c23 */ /* 0x000fe20008010022 */
[----:B------:R-:W-:Y:S01]  /*1dfc0*/  IADD3 R136, R191, 0xa9, RZ ;  /* 0x000000a9bf887810 */ /* 0x000fe20007ffe0ff */
[C---:B------:R-:W-:Y:S01]  /*1dfd0*/  FFMA.FTZ R35, R146.reuse, UR4, R35 ;  /* 0x0000000492237c23 */ /* 0x040fe20008010023 */
[----:B------:R-:W-:Y:S01]  /*1dfe0*/  FMNMX.FTZ R216, R27, R216, !PT ;  /* 0x000000d81bd87209 */ /* 0x000fe20007810000 */
        /* <DEDUP_REMOVED lines=82> */
[C---:B-1----:R-:W-:Y:S01]  /*1e510*/  FFMA.FTZ R73, R129.reuse, UR4, R73 ;  /* 0x0000000481497c23 */ /* 0x042fe20008010049 */
[----:B------:R-:W-:Y:S01]  /*1e520*/  FMNMX.FTZ R145, R56, R145, !PT ;  /* 0x0000009138917209 */ /* 0x000fe20007810000 */
[----:B------:R-:W-:Y:S01]  /*1e530*/  FFMA.FTZ R74, R129, UR4, R74 ;  /* 0x00000004814a7c23 */ /* 0x000fe2000801004a */
[----:B------:R-:W-:Y:S01]  /*1e540*/  FMNMX.FTZ R216, R61, R216, !PT ;  /* 0x000000d83dd87209 */ /* 0x000fe20007810000 */
[----:B------:R-:W-:Y:S01]  /*1e550*/  I2F R129, R146 ;  /* 0x0000009200817306 */ /* 0x000fe20000201400 */
[----:B--2---:R-:W-:Y:S01]  /*1e560*/  FFMA.FTZ R75, R130, UR4, R75 ;  /* 0x00000004824b7c23 */ /* 0x004fe2000801004b */
[----:B------:R-:W-:Y:S01]  /*1e570*/  FMNMX.FTZ R145, R58, R145, !PT ;  /* 0x000000913a917209 */ /* 0x000fe20007810000 */
[----:B------:R-:W-:Y:S01]  /*1e580*/  FFMA.FTZ R76, R130, UR4, R76 ;  /* 0x00000004824c7c23 */ /* 0x000fe2000801004c */
[----:B------:R-:W-:Y:S01]  /*1e590*/  FMNMX.FTZ R216, R63, R216, !PT ;  /* 0x000000d83fd87209 */ /* 0x000fe20007810000 */
[C---:B---3--:R-:W-:Y:S01]  /*1e5a0*/  FFMA.FTZ R77, R131.reuse, UR4, R77 ;  /* 0x00000004834d7c23 */ /* 0x048fe2000801004d */
[----:B------:R-:W-:Y:S01]  /*1e5b0*/  FMNMX.FTZ R145, R60, R145, !PT ;  /* 0x000000913c917209 */ /* 0x000fe20007810000 */
[----:B------:R-:W-:Y:S01]  /*1e5c0*/  FFMA.FTZ R78, R131, UR4, R78 ;  /* 0x00000004834e7c23 */ /* 0x000fe2000801004e */
[----:B------:R-:W-:Y:S02]  /*1e5d0*/  FMNMX.FTZ R216, R65, R216, !PT ;  /* 0x000000d841d87209 */ /* 0x000fe40007810000 */
[----:B------:R-:W-:Y:S01]  /*1e5e0*/  I2F R143, R143 ;  /* 0x0000008f008f7306 */ /* 0x000fe20000201400 */
[----:B------:R-:W-:Y:S02]  /*1e5f0*/  IADD3 R131, R191, 0xd9, RZ ;  /* 0x000000d9bf837810 */ /* 0x000fe40007ffe0ff */
[----:B------:R-:W-:Y:S02]  /*1e600*/  FMNMX.FTZ R216, R67, R216, !PT ;  /* 0x000000d843d87209 */ /* 0x000fe40007810000 */
[----:B------:R-:W-:Y:S02]  /*1e610*/  FMNMX.FTZ R147, R62, R145, !PT ;  /* 0x000000913e937209 */ /* 0x000fe40007810000 */
[----:B------:R-:W-:Y:S02]  /*1e620*/  FMNMX.FTZ R216, R69, R216, !PT ;  /* 0x000000d845d87209 */ /* 0x000fe40007810000 */
[----:B------:R-:W-:Y:S01]  /*1e630*/  IADD3 R145, R191, 0xd0, RZ ;  /* 0x000000d0bf917810 */ /* 0x000fe20007ffe0ff */
[----:B------:R-:W-:Y:S01]  /*1e640*/  I2F R131, R131 ;  /* 0x0000008300837306 */ /* 0x000fe20000201400 */
[----:B------:R-:W-:Y:S02]  /*1e650*/  FMNMX.FTZ R216, R71, R216, !PT ;  /* 0x000000d847d87209 */ /* 0x000fe40007810000 */
[----:B------:R-:W-:Y:S02]  /*1e660*/  IADD3 R141, R191, 0xc0, RZ ;  /* 0x000000c0bf8d7810 */ /* 0x000fe40007ffe0ff */
[----:B------:R-:W-:Y:S02]  /*1e670*/  FMNMX.FTZ R216, R73, R216, !PT ;  /* 0x000000d849d87209 */ /* 0x000fe40007810000 */
[----:B------:R-:W-:Y:S02]  /*1e680*/  IADD3 R132, R191, 0x99, RZ ;  /* 0x00000099bf847810 */ /* 0x000fe40007ffe0ff */
[----:B------:R-:W-:Y:S01]  /*1e690*/  FMNMX.FTZ R216, R75, R216, !PT ;  /* 0x000000d84bd87209 */ /* 0x000fe20007810000 */
[----:B------:R-:W-:Y:S01]  /*1e6a0*/  I2F R141, R141 ;  /* 0x0000008d008d7306 */ /* 0x000fe20000201400 */
[----:B------:R-:W-:Y:S02]  /*1e6b0*/  IADD3 R133, R191, 0xa0, RZ ;  /* 0x000000a0bf857810 */ /* 0x000fe40007ffe0ff */
[----:B------:R-:W-:Y:S02]  /*1e6c0*/  FMNMX.FTZ R216, R77, R216, !PT ;  /* 0x000000d84dd87209 */ /* 0x000fe40007810000 */
[C---:B------:R-:W-:Y:S02]  /*1e6d0*/  IADD3 R134, R191.reuse, 0xa1, RZ ;  /* 0x000000a1bf867810 */ /* 0x040fe40007ffe0ff */
[C---:B------:R-:W-:Y:S02]  /*1e6e0*/  IADD3 R135, R191.reuse, 0xa8, RZ ;  /* 0x000000a8bf877810 */ /* 0x040fe40007ffe0ff */
[C---:B------:R-:W-:Y:S01]  /*1e6f0*/  IADD3 R130, R191.reuse, 0xd8, RZ ;  /* 0x000000d8bf827810 */ /* 0x040fe20007ffe0ff */
[----:B------:R-:W1:Y:S01]  /*1e700*/  I2F R132, R132 ;  /* 0x0000008400847306 */ /* 0x000e620000201400 */
[----:B------:R-:W-:Y:S04]  /*1e710*/  FMNMX.FTZ R147, R64, R147, !PT ;  /* 0x0000009340937209 */ /* 0x000fe80007810000 */
[----:B------:R-:W-:Y:S04]  /*1e720*/  FMNMX.FTZ R147, R66, R147, !PT ;  /* 0x0000009342937209 */ /* 0x000fe80007810000 */
[----:B------:R-:W-:Y:S01]  /*1e730*/  FMNMX.FTZ R147, R68, R147, !PT ;  /* 0x0000009344937209 */ /* 0x000fe20007810000 */
[----:B------:R-:W2:Y:S03]  /*1e740*/  I2F R133, R133 ;  /* 0x0000008500857306 */ /* 0x000ea60000201400 */
[----:B------:R-:W-:Y:S04]  /*1e750*/  FMNMX.FTZ R147, R70, R147, !PT ;  /* 0x0000009346937209 */ /* 0x000fe80007810000 */
[----:B------:R-:W-:Y:S03]  /*1e760*/  FMNMX.FTZ R147, R72, R147, !PT ;  /* 0x0000009348937209 */ /* 0x000fe60007810000 */
        /* <DEDUP_REMOVED lines=24> */
[----:B------:R-:W-:Y:S01]  /*1e8f0*/  IADD3 R135, R191, 0xe9, RZ ;  /* 0x000000e9bf877810 */ /* 0x000fe20007ffe0ff */
[C---:B------:R-:W-:Y:S01]  /*1e900*/  FFMA.FTZ R87, R136.reuse, UR4, R87 ;  /* 0x0000000488577c23 */ /* 0x040fe20008010057 */
[----:B------:R-:W-:Y:S03]  /*1e910*/  FMNMX.FTZ R216, R85, R216, !PT ;  /* 0x000000d855d87209 */ /* 0x000fe60007810000 */
[----:B------:R-:W1:Y:S01]  /*1e920*/  I2F R132, R132 ;  /* 0x0000008400847306 */ /* 0x000e620000201400 */
        /* <DEDUP_REMOVED lines=29> */
[----:B------:R-:W4:Y:S01]  /*1eb00*/  I2F R135, R135 ;  /* 0x0000008700877306 */ /* 0x000f220000201400 */
        /* <DEDUP_REMOVED lines=8> */
[C---:B------:R-:W-:Y:S01]  /*1eb90*/  FFMA.FTZ R107, R129.reuse, UR4, R107 ;  /* 0x00000004816b7c23 */ /* 0x040fe2000801006b */
[----:B------:R-:W2:Y:S01]  /*1eba0*/  I2F R136, R136 ;  /* 0x0000008800887306 */ /* 0x000ea20000201400 */
[----:B------:R-:W-:Y:S01]  /*1ebb0*/  FFMA.FTZ R108, R129, UR4, R108 ;  /* 0x00000004816c7c23 */ /* 0x000fe2000801006c */
[----:B------:R-:W-:Y:S01]  /*1ebc0*/  IADD3 R129, R191, 0xf8, RZ ;  /* 0x000000f8bf817810 */ /* 0x000fe20007ffe0ff */
[C---:B---3--:R-:W-:Y:S01]  /*1ebd0*/  FFMA.FTZ R109, R130.reuse, UR4, R109 ;  /* 0x00000004826d7c23 */ /* 0x048fe2000801006d */
[----:B------:R-:W-:Y:S01]  /*1ebe0*/  FMNMX.FTZ R216, R103, R216, !PT ;  /* 0x000000d867d87209 */ /* 0x000fe20007810000 */
[----:B------:R-:W-:Y:S01]  /*1ebf0*/  FFMA.FTZ R110, R130, UR4, R110 ;  /* 0x00000004826e7c23 */ /* 0x000fe2000801006e */
[----:B------:R-:W-:Y:S01]  /*1ec00*/  IADD3 R130, R191, 0xf9, RZ ;  /* 0x000000f9bf827810 */ /* 0x000fe20007ffe0ff */
[----:B------:R-:W-:Y:S01]  /*1ec10*/  FFMA.FTZ R111, R131, UR4, R111 ;  /* 0x00000004836f7c23 */ /* 0x000fe2000801006f */
[----:B------:R-:W-:Y:S01]  /*1ec20*/  FMNMX.FTZ R216, R105, R216, !PT ;  /* 0x000000d869d87209 */ /* 0x000fe20007810000 */
[----:B------:R-:W-:Y:S01]  /*1ec30*/  FFMA.FTZ R112, R131, UR4, R112 ;  /* 0x0000000483707c23 */ /* 0x000fe20008010070 */
[----:B------:R-:W3:Y:S01]  /*1ec40*/  I2F R137, R137 ;  /* 0x0000008900897306 */ /* 0x000ee20000201400 */
[C---:B-1----:R-:W-:Y:S01]  /*1ec50*/  FFMA.FTZ R113, R132.reuse, UR4, R113 ;  /* 0x0000000484717c23 */ /* 0x042fe20008010071 */
[----:B------:R-:W-:Y:S01]  /*1ec60*/  FMNMX.FTZ R216, R107, R216, !PT ;  /* 0x000000d86bd87209 */ /* 0x000fe20007810000 */
[----:B------:R-:W-:Y:S01]  /*1ec70*/  FFMA.FTZ R114, R132, UR4, R114 ;  /* 0x0000000484727c23 */ /* 0x000fe20008010072 */
[----:B------:R-:W-:Y:S01]  /*1ec80*/  FMNMX.FTZ R147, R98, R147, !PT ;  /* 0x0000009362937209 */ /* 0x000fe20007810000 */
[----:B----4-:R-:W-:Y:S01]  /*1ec90*/  FFMA.FTZ R115, R133, UR4, R115 ;  /* 0x0000000485737c23 */ /* 0x010fe20008010073 */
[----:B------:R-:W-:Y:S01]  /*1eca0*/  FMNMX.FTZ R216, R109, R216, !PT ;  /* 0x000000d86dd87209 */ /* 0x000fe20007810000 */
[----:B------:R-:W-:Y:S01]  /*1ecb0*/  FFMA.FTZ R116, R133, UR4, R116 ;  /* 0x0000000485747c23 */ /* 0x000fe20008010074 */
[----:B------:R-:W-:Y:S01]  /*1ecc0*/  FMNMX.FTZ R147, R100, R147, !PT ;  /* 0x0000009364937209 */ /* 0x000fe20007810000 */
[C---:B-----5:R-:W-:Y:S01]  /*1ecd0*/  FFMA.FTZ R117, R134.reuse, UR4, R117 ;  /* 0x0000000486757c23 */ /* 0x060fe20008010075 */
[----:B------:R-:W1:Y:S01]  /*1ece0*/  I2F R129, R129 ;  /* 0x0000008100817306 */ /* 0x000e620000201400 */
        /* <DEDUP_REMOVED lines=9> */
[----:B------:R-:W2:Y:S01]  /*1ed80*/  I2F R130, R130 ;  /* 0x0000008200827306 */ /* 0x000ea20000201400 */
[----:B------:R-:W-:Y:S02]  /*1ed90*/  FMNMX.FTZ R216, R115, R216, !PT ;  /* 0x000000d873d87209 */ /* 0x000fe40007810000 */
[----:B------:R-:W-:Y:S01]  /*1eda0*/  FMNMX.FTZ R147, R106, R147, !PT ;  /* 0x000000936a937209 */ /* 0x000fe20007810000 */
[----:B---3--:R-:W-:Y:S01]  /*1edb0*/  FFMA.FTZ R123, R137, UR4, R123 ;  /* 0x00000004897b7c23 */ /* 0x008fe2000801007b */
[----:B------:R-:W-:Y:S01]  /*1edc0*/  FMNMX.FTZ R216, R117, R216, !PT ;  /* 0x000000d875d87209 */ /* 0x000fe20007810000 */
[----:B------:R-:W-:Y:S01]  /*1edd0*/  FFMA.FTZ R124, R137, UR4, R124 ;  /* 0x00000004897c7c23 */ /* 0x000fe2000801007c */
[----:B------:R-:W-:Y:S02]  /*1ede0*/  FMNMX.FTZ R147, R108, R147, !PT ;  /* 0x000000936c937209 */ /* 0x000fe40007810000 */
[----:B------:R-:W-:Y:S02]  /*1edf0*/  FMNMX.FTZ R216, R119, R216, !PT ;  /* 0x000000d877d87209 */ /* 0x000fe40007810000 */
[----:B------:R-:W-:Y:S02]  /*1ee00*/  FMNMX.FTZ R147, R110, R147, !PT ;  /* 0x000000936e937209 */ /* 0x000fe40007810000 */
[----:B------:R-:W-:Y:S01]  /*1ee10*/  FMNMX.FTZ R216, R121, R216, !PT ;  /* 0x000000d879d87209 */ /* 0x000fe20007810000 */
[C---:B-1----:R-:W-:Y:S01]  /*1ee20*/  FFMA.FTZ R125, R129.reuse, UR4, R125 ;  /* 0x00000004817d7c23 */ /* 0x042fe2000801007d */
[----:B------:R-:W-:Y:S01]  /*1ee30*/  FMNMX.FTZ R147, R112, R147, !PT ;  /* 0x0000009370937209 */ /* 0x000fe20007810000 */
[----:B------:R-:W-:Y:S01]  /*1ee40*/  FFMA.FTZ R126, R129, UR4, R126 ;  /* 0x00000004817e7c23 */ /* 0x000fe2000801007e */
[----:B------:R-:W-:Y:S02]  /*1ee50*/  FMNMX.FTZ R216, R123, R216, !PT ;  /* 0x000000d87bd87209 */ /* 0x000fe40007810000 */
[----:B------:R-:W-:Y:S02]  /*1ee60*/  FMNMX.FTZ R147, R114, R147, !PT ;  /* 0x0000009372937209 */ /* 0x000fe40007810000 */
[----:B------:R-:W-:Y:S02]  /*1ee70*/  FMNMX.FTZ R216, R125, R216, !PT ;  /* 0x000000d87dd87209 */ /* 0x000fe40007810000 */
[----:B------:R-:W-:Y:S01]  /*1ee80*/  FMNMX.FTZ R147, R116, R147, !PT ;  /* 0x0000009374937209 */ /* 0x000fe20007810000 */
[C---:B--2---:R-:W-:Y:S02]  /*1ee90*/  FFMA.FTZ R127, R130.reuse, UR4, R127 ;  /* 0x00000004827f7c23 */ /* 0x044fe4000801007f */
[----:B------:R-:W-:Y:S01]  /*1eea0*/  FFMA.FTZ R128, R130, UR4, R128 ;  /* 0x0000000482807c23 */ /* 0x000fe20008010080 */
        /* <DEDUP_REMOVED lines=15> */
[C---:B------:R-:W-:Y:S02]  /*1efa0*/  FADD.FTZ R133, -R131.reuse, R190 ;  /* 0x000000be83857221 */ /* 0x040fe40000010100 */
[----:B------:R-:W-:Y:S02]  /*1efb0*/  FMUL.FTZ R130, R131, c[0x0][0x23c] ;  /* 0x00008f0083827a20 */ /* 0x000fe40000410000 */
[----:B------:R-:W-:Y:S03]  /*1efc0*/  FMUL.FTZ R136, R133, c[0x0][0x23c] ;  /* 0x00008f0085887a20 */ /* 0x000fe60000410000 */
[----:B------:R-:W-:Y:S01]  /*1efd0*/  FSEL R130, R130, RZ, P0 ;  /* 0x000000ff82827208 */ /* 0x000fe20000000000 */
[----:B------:R1:W3:Y:S04]  /*1efe0*/  MUFU.EX2 R133, R136 ;  /* 0x0000008800857308 */ /* 0x0002e80000000800 */
[--C-:B------:R-:W-:Y:S01]  /*1eff0*/  FFMA.FTZ R143, R7, c[0x0][0x23c], -R130.reuse ;  /* 0x00008f00078f7a23 */ /* 0x100fe20000010882 */
[----:B--2---:R-:W-:Y:S01]  /*1f000*/  FMNMX.FTZ R129, R132, R129, !PT ;  /* 0x0000008184817209 */ /* 0x004fe20007810000 */
[--C-:B------:R-:W-:Y:S02]  /*1f010*/  FFMA.FTZ R132, R5, c[0x0][0x23c], -R130.reuse ;  /* 0x00008f0005847a23 */ /* 0x100fe40000010882 */
[--C-:B------:R-:W-:Y:S01]  /*1f020*/  FFMA.FTZ R142, R13, c[0x0][0x23c], -R130.reuse ;  /* 0x00008f000d8e7a23 */ /* 0x100fe20000010882 */
[----:B------:R-:W-:Y:S01]  /*1f030*/  FSETP.NEU.FTZ.AND P0, PT, R129, -INF , PT ;  /* 0xff8000008100780b */ /* 0x000fe20003f1d000 */
        /* <DEDUP_REMOVED lines=8> */
[----:B------:R-:W-:Y:S01]  /*1f0c0*/  FMUL.FTZ R3, R129, c[0x0][0x23c] ;  /* 0x00008f0081037a20 */ /* 0x000fe20000410000 */
[----:B-1----:R-:W-:Y:S01]  /*1f0d0*/  LDSM.16.MT88.4 R136, [R214+0x5000] ;  /* 0x00500000d688783b */ /* 0x002fe20000004200 */
[C---:B---3--:R-:W-:Y:S02]  /*1f0e0*/  FMUL.FTZ R204, R133.reuse, R204 ;  /* 0x000000cc85cc7220 */ /* 0x048fe40000410000 */
[----:B------:R-:W-:Y:S01]  /*1f0f0*/  FMUL.FTZ R205, R133, R205 ;  /* 0x000000cd85cd7220 */ /* 0x000fe20000410000 */
[----:B------:R-:W-:Y:S01]  /*1f100*/  FSEL R3, R3, RZ, P0 ;  /* 0x000000ff03037208 */ /* 0x000fe20000000000 */
[C---:B------:R-:W-:Y:S01]  /*1f110*/  FMUL.FTZ R200, R133.reuse, R200 ;  /* 0x000000c885c87220 */ /* 0x040fe20000410000 */
[----:B------:R-:W-:Y:S01]  /*1f120*/  MUFU.EX2 R141, R141 ;  /* 0x0000008d008d7308 */ /* 0x000fe20000000800 */
[C---:B------:R-:W-:Y:S01]  /*1f130*/  FMUL.FTZ R201, R133.reuse, R201 ;  /* 0x000000c985c97220 */ /* 0x040fe20000410000 */
[----:B------:R-:W-:Y:S01]  /*1f140*/  PLOP3.LUT P0, PT, PT, PT, UP0, 0x80, 0x0 ;  /* 0x000000000000781c */ /* 0x000fe20003f0f008 */
[--C-:B------:R-:W-:Y:S02]  /*1f150*/  FFMA.FTZ R75, R4, c[0x0][0x23c], -R3.reuse ;  /* 0x00008f00044b7a23 */ /* 0x100fe40000010803 */
[--C-:B------:R-:W-:Y:S02]  /*1f160*/  FFMA.FTZ R71, R12, c[0x0][0x23c], -R3.reuse ;  /* 0x00008f000c477a23 */ /* 0x100fe40000010803 */
[--C-:B------:R-:W-:Y:S02]  /*1f170*/  FFMA.FTZ R246, R8, c[0x0][0x23c], -R3.reuse ;  /* 0x00008f0008f67a23 */ /* 0x100fe40000010803 */
[--C-:B------:R-:W-:Y:S01]  /*1f180*/  FFMA.FTZ R248, R10, c[0x0][0x23c], -R3.reuse ;  /* 0x00008f000af87a23 */ /* 0x100fe20000010803 */
[----:B------:R-:W-:Y:S01]  /*1f190*/  MUFU.EX2 R75, R75 ;  /* 0x0000004b004b7308 */ /* 0x000fe20000000800 */
[C---:B------:R-:W-:Y:S02]  /*1f1a0*/  FMUL.FTZ R196, R133.reuse, R196 ;  /* 0x000000c485c47220 */ /* 0x040fe40000410000 */
[----:B------:R-:W-:Y:S01]  /*1f1b0*/  FMUL.FTZ R197, R133, R197 ;  /* 0x000000c585c57220 */ /* 0x000fe20000410000 */
[----:B--2---:R-:W-:Y:S01]  /*1f1c0*/  F2FP.BF16.PACK_AB R10, R143, R132 ;  /* 0x000000848f0a723e */ /* 0x004fe200000010ff */
[C---:B------:R-:W-:Y:S02]  /*1f1d0*/  FMUL.FTZ R192, R133.reuse, R192 ;  /* 0x000000c085c07220 */ /* 0x040fe40000410000 */
[----:B------:R-:W-:Y:S02]  /*1f1e0*/  FMUL.FTZ R193, R133, R193 ;  /* 0x000000c185c17220 */ /* 0x000fe40000410000 */
        /* <DEDUP_REMOVED lines=31> */
[----:B------:R-:W2:Y:S01]  /*1f3e0*/  LDSM.16.MT88.4 R12, [R215+0x5400] ;  /* 0x00540000d70c783b */ /* 0x000ea20000004200 */
[--C-:B------:R-:W-:Y:S02]  /*1f3f0*/  FFMA.FTZ R182, R51, c[0x0][0x23c], -R130.reuse ;  /* 0x00008f0033b67a23 */ /* 0x100fe40000010882 */
        /* <DEDUP_REMOVED lines=80> */
[----:B------:R-:W-:Y:S02]  /*1f900*/  FFMA.FTZ R244, R119, c[0x0][0x23c], -R130 ;  /* 0x00008f0077f47a23 */ /* 0x000fe40000010882 */
[----:B------:R-:W-:Y:S02]  /*1f910*/  FADD.FTZ R135, -R129, R188 ;  /* 0x000000bc81877221 */ /* 0x000fe40000010100 */
[--C-:B------:R-:W-:Y:S01]  /*1f920*/  FFMA.FTZ R188, R59, c[0x0][0x23c], -R130.reuse ;  /* 0x00008f003bbc7a23 */ /* 0x100fe20000010882 */
[----:B------:R-:W-:Y:S01]  /*1f930*/  MUFU.EX2 R81, R81 ;  /* 0x0000005100517308 */ /* 0x000fe20000000800 */
[----:B------:R-:W-:Y:S02]  /*1f940*/  FMUL.FTZ R134, R135, c[0x0][0x23c] ;  /* 0x00008f0087867a20 */ /* 0x000fe40000410000 */
[----:B------:R-:W-:Y:S02]  /*1f950*/  FFMA.FTZ R59, R97, c[0x0][0x23c], -R130 ;  /* 0x00008f00613b7a23 */ /* 0x000fe40000010882 */
[--C-:B------:R-:W-:Y:S02]  /*1f960*/  FFMA.FTZ R97, R52, c[0x0][0x23c], -R3.reuse ;  /* 0x00008f0034617a23 */ /* 0x100fe40000010803 */
[--C-:B------:R-:W-:Y:S02]  /*1f970*/  FFMA.FTZ R52, R74, c[0x0][0x23c], -R3.reuse ;  /* 0x00008f004a347a23 */ /* 0x100fe40000010803 */
[----:B------:R-:W-:Y:S01]  /*1f980*/  FFMA.FTZ R0, R187, R133, R0 ;  /* 0x00000085bb007223 */ /* 0x000fe20000010000 */
[----:B------:R-:W3:Y:S01]  /*1f990*/  MUFU.EX2 R134, R134 ;  /* 0x0000008600867308 */ /* 0x000ee20000000800 */
[----:B------:R-:W-:Y:S02]  /*1f9a0*/  FFMA.FTZ R22, R121, c[0x0][0x23c], -R130 ;  /* 0x00008f0079167a23 */ /* 0x000fe40000010882 */
[----:B------:R-:W-:Y:S02]  /*1f9b0*/  FADD.FTZ R141, R141, R0 ;  /* 0x000000008d8d7221 */ /* 0x000fe40000010000 */
[----:B------:R-:W-:Y:S02]  /*1f9c0*/  FFMA.FTZ R0, R90, c[0x0][0x23c], -R3 ;  /* 0x00008f005a007a23 */ /* 0x000fe40000010803 */
[----:B------:R-:W-:Y:S02]  /*1f9d0*/  FADD.FTZ R132, R132, R141 ;  /* 0x0000008d84847221 */ /* 0x000fe40000010000 */
[----:B------:R-:W-:Y:S01]  /*1f9e0*/  FFMA.FTZ R89, R123, c[0x0][0x23c], -R130 ;  /* 0x00008f007b597a23 */ /* 0x000fe20000010882 */
[----:B------:R-:W4:Y:S01]  /*1f9f0*/  MUFU.EX2 R24, R24 ;  /* 0x0000001800187308 */ /* 0x000f220000000800 */
[----:B------:R-:W-:Y:S02]  /*1fa00*/  FADD.FTZ R143, R143, R132 ;  /* 0x000000848f8f7221 */ /* 0x000fe40000010000 */
[----:B------:R-:W-:Y:S02]  /*1fa10*/  FFMA.FTZ R42, R125, c[0x0][0x23c], -R130 ;  /* 0x00008f007d2a7a23 */ /* 0x000fe40000010882 */
[----:B------:R-:W-:Y:S02]  /*1fa20*/  FADD.FTZ R140, R140, R143 ;  /* 0x0000008f8c8c7221 */ /* 0x000fe40000010000 */
[----:B------:R-:W-:Y:S02]  /*1fa30*/  FFMA.FTZ R126, R126, c[0x0][0x23c], -R3 ;  /* 0x00008f007e7e7a23 */ /* 0x000fe40000010803 */
[----:B------:R-:W-:Y:S01]  /*1fa40*/  FADD.FTZ R145, R145, R140 ;  /* 0x0000008c91917221 */ /* 0x000fe20000010000 */
[----:B------:R-:W-:Y:S01]  /*1fa50*/  MUFU.EX2 R23, R23 ;  /* 0x0000001700177308 */ /* 0x000fe20000000800 */
[----:B------:R-:W-:Y:S02]  /*1fa60*/  FFMA.FTZ R130, R127, c[0x0][0x23c], -R130 ;  /* 0x00008f007f827a23 */ /* 0x000fe40000010882 */
[----:B------:R-:W-:Y:S02]  /*1fa70*/  FADD.FTZ R142, R142, R145 ;  /* 0x000000918e8e7221 */ /* 0x000fe40000010000 */
[C---:B---3--:R-:W-:Y:S02]  /*1fa80*/  FMUL.FTZ R206, R134.reuse, R206 ;  /* 0x000000ce86ce7220 */ /* 0x048fe40000410000 */
[C---:B------:R-:W-:Y:S02]  /*1fa90*/  FMUL.FTZ R207, R134.reuse, R207 ;  /* 0x000000cf86cf7220 */ /* 0x040fe40000410000 */
[C---:B------:R-:W-:Y:S01]  /*1faa0*/  FMUL.FTZ R202, R134.reuse, R202 ;  /* 0x000000ca86ca7220 */ /* 0x040fe20000410000 */
[----:B------:R-:W3:Y:S01]  /*1fab0*/  MUFU.EX2 R170, R170 ;  /* 0x000000aa00aa7308 */ /* 0x000ee20000000800 */
[C---:B------:R-:W-:Y:S02]  /*1fac0*/  FMUL.FTZ R203, R134.reuse, R203 ;  /* 0x000000cb86cb7220 */ /* 0x040fe40000410000 */
[C---:B------:R-:W-:Y:S01]  /*1fad0*/  FMUL.FTZ R198, R134.reuse, R198 ;  /* 0x000000c686c67220 */ /* 0x040fe20000410000 */
[C---:B-1----:R-:W-:Y:S05]  /*1fae0*/  HMMA.16816.F32.BF16 R204, R8.reuse, R4, R204 ;  /* 0x0000000408cc723c */ /* 0x042fea00000418cc */
[C---:B------:R-:W-:Y:S01]  /*1faf0*/  FMUL.FTZ R199, R134.reuse, R199 ;  /* 0x000000c786c77220 */ /* 0x040fe20000410000 */
[----:B------:R-:W-:Y:S01]  /*1fb00*/  MUFU.EX2 R25, R25 ;  /* 0x0000001900197308 */ /* 0x000fe20000000800 */
[C---:B------:R-:W-:Y:S01]  /*1fb10*/  FMUL.FTZ R194, R134.reuse, R194 ;  /* 0x000000c286c27220 */ /* 0x040fe20000410000 */
[C---:B------:R-:W-:Y:S01]  /*1fb20*/  HMMA.16816.F32.BF16 R200, R8.reuse, R6, R200 ;  /* 0x0000000608c8723c */ /* 0x040fe200000418c8 */
[----:B------:R-:W1:Y:S03]  /*1fb30*/  LDSM.16.MT88.4 R4, [R214+0x5400] ;  /* 0x00540000d604783b */ /* 0x000e660000004200 */
[----:B------:R-:W-:Y:S02]  /*1fb40*/  FMUL.FTZ R195, R134, R195 ;  /* 0x000000c386c37220 */ /* 0x000fe40000410000 */
[----:B------:R-:W-:Y:S02]  /*1fb50*/  FFMA.FTZ R2, R189, R134, R2 ;  /* 0x00000086bd027223 */ /* 0x000fe40000010002 */
[----:B------:R-:W5:Y:S01]  /*1fb60*/  MUFU.EX2 R172, R172 ;  /* 0x000000ac00ac7308 */ /* 0x000f620000000800 */
[C---:B------:R-:W-:Y:S03]  /*1fb70*/  HMMA.16816.F32.BF16 R196, R8.reuse, R136, R196 ;  /* 0x0000008808c4723c */ /* 0x040fe600000418c4 */
[----:B------:R-:W-:Y:S02]  /*1fb80*/  FADD.FTZ R2, R75, R2 ;  /* 0x000000024b027221 */ /* 0x000fe40000010000 */
[----:B------:R-:W-:Y:S03]  /*1fb90*/  FADD.FTZ R147, R147, R142 ;  /* 0x0000008e93937221 */ /* 0x000fe60000010000 */
[----:B------:R-:W-:Y:S01]  /*1fba0*/  HMMA.16816.F32.BF16 R192, R8, R138, R192 ;  /* 0x0000008a08c0723c */ /* 0x000fe200000418c0 */
[----:B------:R-:W-:Y:S01]  /*1fbb0*/  MUFU.EX2 R26, R26 ;  /* 0x0000001a001a7308 */ /* 0x000fe20000000800 */
[----:B------:R-:W3:Y:S02]  /*1fbc0*/  LDSM.16.MT88.4 R8, [R215+0x5800] ;  /* 0x00580000d708783b */ /* 0x000ee40000004200 */
[----:B------:R-:W-:Y:S04]  /*1fbd0*/  FADD.FTZ R60, R144, R147 ;  /* 0x00000093903c7221 */ /* 0x000fe80000010000 */
[C---:B--2---:R-:W-:Y:S03]  /*1fbe0*/  HMMA.16816.F32.BF16 R204, R16.reuse, R12, R204 ;  /* 0x0000000c10cc723c */ /* 0x044fe600000418cc */
[----:B------:R-:W2:Y:S02]  /*1fbf0*/  MUFU.EX2 R83, R83 ;  /* 0x0000005300537308 */ /* 0x000ea40000000800 */
[C---:B------:R-:W-:Y:S03]  /*1fc00*/  FADD.FTZ R60, R169.reuse, R60 ;  /* 0x0000003ca93c7221 */ /* 0x040fe60000010000 */
[C---:B------:R-:W-:Y:S01]  /*1fc10*/  HMMA.16816.F32.BF16 R200, R16.reuse, R14, R200 ;  /* 0x0000000e10c8723c */ /* 0x040fe200000418c8 */
[----:B------:R-:W2:Y:S04]  /*1fc20*/  LDSM.16.MT88.4 R12, [R214+0x5800] ;  /* 0x00580000d60c783b */ /* 0x000ea80000004200 */
[----:B------:R-:W-:Y:S03]  /*1fc30*/  MUFU.EX2 R85, R85 ;  /* 0x0000005500557308 */ /* 0x000fe60000000800 */
[C---:B-1----:R-:W-:Y:S07]  /*1fc40*/  HMMA.16816.F32.BF16 R196, R16.reuse, R4, R196 ;  /* 0x0000000410c4723c */ /* 0x042fee00000418c4 */
[----:B------:R-:W1:Y:S01]  /*1fc50*/  MUFU.EX2 R28, R28 ;  /* 0x0000001c001c7308 */ /* 0x000e620000000800 */
[----:B------:R-:W-:Y:S01]  /*1fc60*/  HMMA.16816.F32.BF16 R192, R16, R6, R192 ;  /* 0x0000000610c0723c */ /* 0x000fe200000418c0 */
[----:B------:R-:W1:Y:S06]  /*1fc70*/  LDSM.16.MT88.4 R4, [R215+0x5c00] ;  /* 0x005c0000d704783b */ /* 0x000e6c0000004200 */
[----:B------:R-:W-:Y:S02]  /*1fc80*/  F2FP.BF16.PACK_AB R16, R169, R144 ;  /* 0x00000090a910723e */ /* 0x000fe400000010ff */
[----:B------:R-:W-:Y:S03]  /*1fc90*/  MUFU.EX2 R27, R27 ;  /* 0x0000001b001b7308 */ /* 0x000fe60000000800 */
[----:B------:R-:W-:Y:S02]  /*1fca0*/  F2FP.BF16.PACK_AB R18, R146, R21 ;  /* 0x000000159212723e */ /* 0x000fe400000010ff */
[----:B------:R-:W-:Y:S02]  /*1fcb0*/  F2FP.BF16.PACK_AB R17, R20, R79 ;  /* 0x0000004f1411723e */ /* 0x000fe400000010ff */
[----:B----4-:R-:W-:Y:S03]  /*1fcc0*/  F2FP.BF16.PACK_AB R19, R24, R81 ;  /* 0x000000511813723e */ /* 0x010fe600000010ff */
[----:B------:R-:W4:Y:S04]  /*1fcd0*/  MUFU.EX2 R174, R174 ;  /* 0x000000ae00ae7308 */ /* 0x000f280000000800 */
[C---:B---3--:R-:W-:Y:S06]  /*1fce0*/  HMMA.16816.F32.BF16 R204, R16.reuse, R8, R204 ;  /* 0x0000000810cc723c */ /* 0x048fec00000418cc */
[----:B------:R-:W-:Y:S02]  /*1fcf0*/  MUFU.EX2 R29, R29 ;  /* 0x0000001d001d7308 */ /* 0x000fe40000000800 */
[C---:B------:R-:W-:Y:S01]  /*1fd00*/  HMMA.16816.F32.BF16 R200, R16.reuse, R10, R200 ;  /* 0x0000000a10c8723c */ /* 0x040fe200000418c8 */
[----:B------:R-:W3:Y:S07]  /*1fd10*/  LDSM.16.MT88.4 R8, [R214+0x5c00] ;  /* 0x005c0000d608783b */ /* 0x000eee0000004200 */
[----:B------:R-:W3:Y:S01]  /*1fd20*/  MUFU.EX2 R176, R176 ;  /* 0x000000b000b07308 */ /* 0x000ee20000000800 */
[C---:B--2---:R-:W-:Y:S08]  /*1fd30*/  HMMA.16816.F32.BF16 R196, R16.reuse, R12, R196 ;  /* 0x0000000c10c4723c */ /* 0x044ff000000418c4 */
[----:B------:R-:W-:Y:S01]  /*1fd40*/  HMMA.16816.F32.BF16 R192, R16, R14, R192 ;  /* 0x0000000e10c0723c */ /* 0x000fe200000418c0 */
[----:B------:R-:W-:Y:S01]  /*1fd50*/  MUFU.EX2 R30, R30 ;  /* 0x0000001e001e7308 */ /* 0x000fe20000000800 */
[----:B------:R-:W2:Y:S05]  /*1fd60*/  LDSM.16.MT88.4 R12, [R215+0x6000] ;  /* 0x00600000d70c783b */ /* 0x000eaa0000004200 */
[----:B------:R-:W-:Y:S02]  /*1fd70*/  F2FP.BF16.PACK_AB R16, R170, R23 ;  /* 0x00000017aa10723e */ /* 0x000fe400000010ff */
[----:B-----5:R-:W-:Y:S02]  /*1fd80*/  F2FP.BF16.PACK_AB R18, R172, R25 ;  /* 0x00000019ac12723e */ /* 0x020fe400000010ff */
[----:B------:R-:W5:Y:S01]  /*1fd90*/  MUFU.EX2 R87, R87 ;  /* 0x0000005700577308 */ /* 0x000f620000000800 */
[----:B------:R-:W-:Y:S02]  /*1fda0*/  F2FP.BF16.PACK_AB R17, R83, R26 ;  /* 0x0000001a5311723e */ /* 0x000fe400000010ff */
[----:B-1----:R-:W-:Y:S07]  /*1fdb0*/  F2FP.BF16.PACK_AB R19, R28, R85 ;  /* 0x000000551c13723e */ /* 0x002fee00000010ff */
[----:B------:R-:W-:Y:S01]  /*1fdc0*/  MUFU.EX2 R32, R32 ;  /* 0x0000002000207308 */ /* 0x000fe20000000800 */
[C---:B------:R-:W-:Y:S08]  /*1fdd0*/  HMMA.16816.F32.BF16 R204, R16.reuse, R4, R204 ;  /* 0x0000000410cc723c */ /* 0x040ff000000418cc */
[C---:B------:R-:W-:Y:S01]  /*1fde0*/  HMMA.16816.F32.BF16 R200, R16.reuse, R6, R200 ;  /* 0x0000000610c8723c */ /* 0x040fe200000418c8 */
[----:B------:R-:W1:Y:S01]  /*1fdf0*/  MUFU.EX2 R91, R91 ;  /* 0x0000005b005b7308 */ /* 0x000e620000000800 */
[----:B------:R-:W2:Y:S06]  /*1fe00*/  LDSM.16.MT88.4 R4, [R214+0x6000] ;  /* 0x00600000d604783b */ /* 0x000eac0000004200 */
[C---:B---3--:R-:W-:Y:S03]  /*1fe10*/  HMMA.16816.F32.BF16 R196, R16.reuse, R8, R196 ;  /* 0x0000000810c4723c */ /* 0x048fe600000418c4 */
[----:B------:R-:W-:Y:S05]  /*1fe20*/  MUFU.EX2 R31, R31 ;  /* 0x0000001f001f7308 */ /* 0x000fea0000000800 */
[----:B------:R-:W-:Y:S01]  /*1fe30*/  HMMA.16816.F32.BF16 R192, R16, R10, R192 ;  /* 0x0000000a10c0723c */ /* 0x000fe200000418c0 */
[----:B------:R-:W3:Y:S04]  /*1fe40*/  LDSM.16.MT88.4 R8, [R215+0x6400] ;  /* 0x00640000d708783b */ /* 0x000ee80000004200 */
[----:B------:R-:W3:Y:S02]  /*1fe50*/  MUFU.EX2 R178, R178 ;  /* 0x000000b200b27308 */ /* 0x000ee40000000800 */
[----:B----4-:R-:W-:Y:S02]  /*1fe60*/  F2FP.BF16.PACK_AB R16, R174, R27 ;  /* 0x0000001bae10723e */ /* 0x010fe400000010ff */
[----:B------:R-:W-:Y:S03]  /*1fe70*/  F2FP.BF16.PACK_AB R18, R176, R29 ;  /* 0x0000001db012723e */ /* 0x000fe600000010ff */
[----:B-----5:R-:W-:Y:S02]  /*1fe80*/  F2FP.BF16.PACK_AB R17, R87, R30 ;  /* 0x0000001e5711723e */ /* 0x020fe400000010ff */
[----:B-1----:R-:W-:Y:S01]  /*1fe90*/  F2FP.BF16.PACK_AB R19, R91, R32 ;  /* 0x000000205b13723e */ /* 0x002fe200000010ff */
[----:B------:R-:W-:Y:S06]  /*1fea0*/  MUFU.EX2 R33, R33 ;  /* 0x0000002100217308 */ /* 0x000fec0000000800 */
[C---:B--2---:R-:W-:Y:S04]  /*1feb0*/  HMMA.16816.F32.BF16 R204, R16.reuse, R12, R204 ;  /* 0x0000000c10cc723c */ /* 0x044fe800000418cc */
[----:B------:R-:W1:Y:S04]  /*1fec0*/  MUFU.EX2 R180, R180 ;  /* 0x000000b400b47308 */ /* 0x000e680000000800 */
[C---:B------:R-:W-:Y:S01]  /*1fed0*/  HMMA.16816.F32.BF16 R200, R16.reuse, R14, R200 ;  /* 0x0000000e10c8723c */ /* 0x040fe200000418c8 */
[----:B------:R-:W2:Y:S05]  /*1fee0*/  LDSM.16.MT88.4 R12, [R214+0x6400] ;  /* 0x00640000d60c783b */ /* 0x000eaa0000004200 */
[----:B------:R-:W-:Y:S02]  /*1fef0*/  MUFU.EX2 R34, R34 ;  /* 0x0000002200227308 */ /* 0x000fe40000000800 */
[C---:B------:R-:W-:Y:S08]  /*1ff00*/  HMMA.16816.F32.BF16 R196, R16.reuse, R4, R196 ;  /* 0x0000000410c4723c */ /* 0x040ff000000418c4 */
[----:B------:R-:W4:Y:S01]  /*1ff10*/  MUFU.EX2 R93, R93 ;  /* 0x0000005d005d7308 */ /* 0x000f220000000800 */
[----:B------:R-:W-:Y:S01]  /*1ff20*/  HMMA.16816.F32.BF16 R192, R16, R6, R192 ;  /* 0x0000000610c0723c */ /* 0x000fe200000418c0 */
[----:B------:R-:W5:Y:S06]  /*1ff30*/  LDSM.16.MT88.4 R4, [R215+0x6800] ;  /* 0x00680000d704783b */ /* 0x000f6c0000004200 */
[----:B---3--:R-:W-:Y:S02]  /*1ff40*/  F2FP.BF16.PACK_AB R16, R178, R31 ;  /* 0x0000001fb210723e */ /* 0x008fe400000010ff */
[----:B------:R-:W-:Y:S03]  /*1ff50*/  MUFU.EX2 R95, R95 ;  /* 0x0000005f005f7308 */ /* 0x000fe60000000800 */
[----:B-1----:R-:W-:Y:S07]  /*1ff60*/  F2FP.BF16.PACK_AB R18, R180, R33 ;  /* 0x00000021b412723e */ /* 0x002fee00000010ff */
[----:B------:R-:W1:Y:S01]  /*1ff70*/  MUFU.EX2 R36, R36 ;  /* 0x0000002400247308 */ /* 0x000e620000000800 */
[----:B----4-:R-:W-:Y:S09]  /*1ff80*/  F2FP.BF16.PACK_AB R17, R93, R34 ;  /* 0x000000225d11723e */ /* 0x010ff200000010ff */
[----:B------:R-:W-:Y:S10]  /*1ff90*/  MUFU.EX2 R35, R35 ;  /* 0x0000002300237308 */ /* 0x000ff40000000800 */
[----:B------:R-:W3:Y:S01]  /*1ffa0*/  MUFU.EX2 R182, R182 ;  /* 0x000000b600b67308 */ /* 0x000ee20000000800 */
[----:B-1----:R-:W-:Y:S09]  /*1ffb0*/  F2FP.BF16.PACK_AB R19, R36, R95 ;  /* 0x0000005f2413723e */ /* 0x002ff200000010ff */
[----:B------:R-:W-:Y:S01]  /*1ffc0*/  MUFU.EX2 R37, R37 ;  /* 0x0000002500257308 */ /* 0x000fe20000000800 */
[C---:B------:R-:W-:Y:S08]  /*1ffd0*/  HMMA.16816.F32.BF16 R204, R16.reuse, R8, R204 ;  /* 0x0000000810cc723c */ /* 0x040ff000000418cc */
[C---:B------:R-:W-:Y:S01]  /*1ffe0*/  HMMA.16816.F32.BF16 R200, R16.reuse, R10, R200 ;  /* 0x0000000a10c8723c */ /* 0x040fe200000418c8 */
[----:B------:R-:W1:Y:S01]  /*1fff0*/  MUFU.EX2 R184, R184 ;  /* 0x000000b800b87308 */ /* 0x000e620000000800 */
[----:B------:R-:W4:Y:S06]  /*20000*/  LDSM.16.MT88.4 R8, [R214+0x6800] ;  /* 0x00680000d608783b */ /* 0x000f2c0000004200 */
[C---:B--2---:R-:W-:Y:S03]  /*20010*/  HMMA.16816.F32.BF16 R196, R16.reuse, R12, R196 ;  /* 0x0000000c10c4723c */ /* 0x044fe600000418c4 */
[----:B------:R-:W-:Y:S05]  /*20020*/  MUFU.EX2 R38, R38 ;  /* 0x0000002600267308 */ /* 0x000fea0000000800 */
[----:B------:R-:W-:Y:S01]  /*20030*/  HMMA.16816.F32.BF16 R192, R16, R14, R192 ;  /* 0x0000000e10c0723c */ /* 0x000fe200000418c0 */
[----:B------:R-:W2:Y:S04]  /*20040*/  LDSM.16.MT88.4 R12, [R215+0x6c00] ;  /* 0x006c0000d70c783b */ /* 0x000ea80000004200 */
[----:B------:R-:W4:Y:S02]  /*20050*/  MUFU.EX2 R97, R97 ;  /* 0x0000006100617308 */ /* 0x000f240000000800 */
[----:B---3--:R-:W-:Y:S02]  /*20060*/  F2FP.BF16.PACK_AB R16, R182, R35 ;  /* 0x00000023b610723e */ /* 0x008fe400000010ff */
[----:B-1----:R-:W-:Y:S06]  /*20070*/  F2FP.BF16.PACK_AB R18, R184, R37 ;  /* 0x00000025b812723e */ /* 0x002fec00000010ff */
[----:B------:R-:W-:Y:S10]  /*20080*/  MUFU.EX2 R40, R40 ;  /* 0x0000002800287308 */ /* 0x000ff40000000800 */
[----:B------:R-:W1:Y:S01]  /*20090*/  MUFU.EX2 R99, R99 ;  /* 0x0000006300637308 */ /* 0x000e620000000800 */
[----:B----4-:R-:W-:Y:S09]  /*200a0*/  F2FP.BF16.PACK_AB R17, R97, R38 ;  /* 0x000000266111723e */ /* 0x010ff200000010ff */
[----:B------:R-:W-:Y:S10]  /*200b0*/  MUFU.EX2 R39, R39 ;  /* 0x0000002700277308 */ /* 0x000ff40000000800 */
[----:B------:R-:W3:Y:S01]  /*200c0*/  MUFU.EX2 R188, R188 ;  /* 0x000000bc00bc7308 */ /* 0x000ee20000000800 */
[----:B-1----:R-:W-:Y:S09]  /*200d0*/  F2FP.BF16.PACK_AB R19, R99, R40 ;  /* 0x000000286313723e */ /* 0x002ff200000010ff */
[----:B------:R-:W-:Y:S01]  /*200e0*/  MUFU.EX2 R41, R41 ;  /* 0x0000002900297308 */ /* 0x000fe20000000800 */
[C---:B-----5:R-:W-:Y:S08]  /*200f0*/  HMMA.16816.F32.BF16 R204, R16.reuse, R4, R204 ;  /* 0x0000000410cc723c */ /* 0x060ff000000418cc */
[C---:B------:R-:W-:Y:S01]  /*20100*/  HMMA.16816.F32.BF16 R200, R16.reuse, R6, R200 ;  /* 0x0000000610c8723c */ /* 0x040fe200000418c8 */
[----:B------:R-:W1:Y:S01]  /*20110*/  MUFU.EX2 R190, R190 ;  /* 0x000000be00be7308 */ /* 0x000e620000000800 */
[----:B------:R-:W4:Y:S06]  /*20120*/  LDSM.16.MT88.4 R4, [R214+0x6c00] ;  /* 0x006c0000d604783b */ /* 0x000f2c0000004200 */
[C---:B------:R-:W-:Y:S03]  /*20130*/  HMMA.16816.F32.BF16 R196, R16.reuse, R8, R196 ;  /* 0x0000000810c4723c */ /* 0x040fe600000418c4 */
[----:B------:R-:W-:Y:S05]  /*20140*/  MUFU.EX2 R44, R44 ;  /* 0x0000002c002c7308 */ /* 0x000fea0000000800 */
[----:B------:R-:W-:Y:S01]  /*20150*/  HMMA.16816.F32.BF16 R192, R16, R10, R192 ;  /* 0x0000000a10c0723c */ /* 0x000fe200000418c0 */
[----:B------:R-:W5:Y:S04]  /*20160*/  LDSM.16.MT88.4 R8, [R215+0x7000] ;  /* 0x00700000d708783b */ /* 0x000f680000004200 */
[----:B------:R-:W2:Y:S02]  /*20170*/  MUFU.EX2 R101, R101 ;  /* 0x0000006500657308 */ /* 0x000ea40000000800 */
[----:B---3--:R-:W-:Y:S02]  /*20180*/  F2FP.BF16.PACK_AB R16, R188, R39 ;  /* 0x00000027bc10723e */ /* 0x008fe400000010ff */
[----:B-1----:R-:W-:Y:S06]  /*20190*/  F2FP.BF16.PACK_AB R18, R190, R41 ;  /* 0x00000029be12723e */ /* 0x002fec00000010ff */
[----:B------:R-:W-:Y:S10]  /*201a0*/  MUFU.EX2 R46, R46 ;  /* 0x0000002e002e7308 */ /* 0x000ff40000000800 */
[----:B------:R-:W1:Y:S01]  /*201b0*/  MUFU.EX2 R103, R103 ;  /* 0x0000006700677308 */ /* 0x000e620000000800 */
[----:B--2---:R-:W-:Y:S09]  /*201c0*/  F2FP.BF16.PACK_AB R17, R101, R44 ;  /* 0x0000002c6511723e */ /* 0x004ff200000010ff */
        /* <DEDUP_REMOVED lines=31> */
[----:B------:R-:W5:Y:S02]  /*203c0*/  MUFU.EX2 R109, R109 ;  /* 0x0000006d006d7308 */ /* 0x000f640000000800 */
[----:B-1----:R-:W-:Y:S08]  /*203d0*/  F2FP.BF16.PACK_AB R14, R222, R49 ;  /* 0x00000031de0e723e */ /* 0x002ff000000010ff */
[----:B------:R-:W-:Y:S10]  /*203e0*/  MUFU.EX2 R54, R54 ;  /* 0x0000003600367308 */ /* 0x000ff40000000800 */
[----:B------:R-:W1:Y:S01]  /*203f0*/  MUFU.EX2 R111, R111 ;  /* 0x0000006f006f7308 */ /* 0x000e620000000800 */
[----:B-----5:R-:W-:Y:S09]  /*20400*/  F2FP.BF16.PACK_AB R13, R109, R52 ;  /* 0x000000346d0d723e */ /* 0x020ff200000010ff */
[----:B------:R-:W-:Y:S10]  /*20410*/  MUFU.EX2 R51, R51 ;  /* 0x0000003300337308 */ /* 0x000ff40000000800 */
[----:B------:R-:W5:Y:S01]  /*20420*/  MUFU.EX2 R226, R226 ;  /* 0x000000e200e27308 */ /* 0x000f620000000800 */
[----:B-1----:R-:W-:Y:S09]  /*20430*/  F2FP.BF16.PACK_AB R15, R111, R54 ;  /* 0x000000366f0f723e */ /* 0x002ff200000010ff */
[----:B------:R-:W-:Y:S01]  /*20440*/  MUFU.EX2 R53, R53 ;  /* 0x0000003500357308 */ /* 0x000fe20000000800 */
[C---:B----4-:R-:W-:Y:S07]  /*20450*/  HMMA.16816.F32.BF16 R204, R12.reuse, R4, R204 ;  /* 0x000000040ccc723c */ /* 0x050fee00000418cc */
[----:B------:R-:W-:Y:S01]  /*20460*/  FADD.FTZ R5, R73, R2 ;  /* 0x0000000249057221 */ /* 0x000fe20000010000 */
[C---:B---3--:R-:W-:Y:S01]  /*20470*/  HMMA.16816.F32.BF16 R196, R12.reuse, R8, R196 ;  /* 0x000000080cc4723c */ /* 0x048fe200000418c4 */
[----:B------:R-:W1:Y:S03]  /*20480*/  MUFU.EX2 R228, R228 ;  /* 0x000000e400e47308 */ /* 0x000e660000000800 */
[----:B------:R-:W-:Y:S02]  /*20490*/  FADD.FTZ R5, R246, R5 ;  /* 0x00000005f6057221 */ /* 0x000fe40000010000 */
[----:B------:R-:W-:Y:S01]  /*204a0*/  FFMA.FTZ R2, R94, c[0x0][0x23c], -R3 ;  /* 0x00008f005e027a23 */ /* 0x000fe20000010803 */
[----:B-----5:R-:W-:Y:S01]  /*204b0*/  F2FP.BF16.PACK_AB R8, R226, R51 ;  /* 0x00000033e208723e */ /* 0x020fe200000010ff */
        /* <DEDUP_REMOVED lines=238> */
.L_x_2838:
        /* <DEDUP_REMOVED lines=107> */
[----:B--2---:R-:W-:Y:S01]  /*21a50*/  @P0 FMUL.FTZ R2, R2, 0.69314718246459960938 ;  /* 0x3f31721802020820 */ /* 0x004fe20000410000 */
[----:B---3--:R-:W-:Y:S01]  /*21a60*/  SHF.R.S32.HI R28, RZ, 0x1f, R5 ;  /* 0x0000001fff1c7819 */ /* 0x008fe20000011405 */
[----:B------:R-:W-:Y:S01]  /*21a70*/  IMAD.MOV.U32 R0, RZ, RZ, -0x800000 ;  /* 0xff800000ff007424 */ /* 0x000fe200078e00ff */
[----:B------:R-:W-:Y:S01]  /*21a80*/  STS.64 [R12], R200 ;  /* 0x000000c80c007388 */ /* 0x000fe20000000a00 */
[----:B------:R-:W-:Y:S01]  /*21a90*/  IMAD.IADD R29, R15, 0x1, R10 ;  /* 0x000000010f1d7824 */ /* 0x000fe200078e020a */
[----:B------:R-:W-:-:S02]  /*21aa0*/  LOP3.LUT P2, RZ, R7, 0x3, RZ, 0xc0, !PT ;  /* 0x0000000307ff7812 */ /* 0x000fc4000784c0ff */
[----:B------:R-:W-:Y:S04]  /*21ab0*/  STS.64 [R12+0x400], R202 ;  /* 0x000400ca0c007388 */ /* 0x000fe80000000a00 */
        /* <DEDUP_REMOVED lines=8> */
[----:B------:R-:W-:Y:S02]  /*21b40*/  IMAD.IADD R11, R8, 0x1, -R11 ;  /* 0x00000001080b7824 */ /* 0x000fe400078e0a0b */
[----:B------:R-:W-:-:S04]  /*21b50*/  @P1 FMUL.FTZ R8, R3, 0.69314718246459960938 ;  /* 0x3f31721803081820 */ /* 0x000fc80000410000 */
[----:B------:R-:W-:Y:S02]  /*21b60*/  @P1 FFMA.FTZ R0, R131, c[0x0][0x238], R8 ;  /* 0x00008e0083001a23 */ /* 0x000fe40000010008 */
[----:B------:R-:W-:Y:S01]  /*21b70*/  IMAD.SHL.U32 R8, R9, 0x4, RZ ;  /* 0x0000000409087824 */ /* 0x000fe200078e00ff */
[----:B--2---:R-:W-:-:S04]  /*21b80*/  LEA.HI R10, R28, R5, RZ, 0x5 ;  /* 0x000000051c0a7211 */ /* 0x004fc800078f28ff */
[----:B------:R-:W-:-:S05]  /*21b90*/  LOP3.LUT R10, R10, 0xffffffe0, RZ, 0xc0, !PT ;  /* 0xffffffe00a0a7812 */ /* 0x000fca00078ec0ff */
[----:B------:R-:W-:Y:S01]  /*21ba0*/  IMAD.IADD R10, R5, 0x1, -R10 ;  /* 0x00000001050a7824 */ /* 0x000fe200078e0a0a */
[----:B------:R-:W1:Y:S04]  /*21bb0*/  LDS.128 R20, [R4.X4] ;  /* 0x0000000004147984 */ /* 0x000e680000004c00 */
[----:B------:R-:W-:Y:S01]  /*21bc0*/  SHF.R.S32.HI R5, RZ, 0x1f, R10 ;  /* 0x0000001fff057819 */ /* 0x000fe2000001140a */
[----:B------:R-:W2:Y:S03]  /*21bd0*/  LDS.128 R16, [R4.X4+0x800] ;  /* 0x0008000004107984 */ /* 0x000ea60000004c00 */
[----:B------:R-:W-:Y:S01]  /*21be0*/  LEA.HI R5, R5, R10, RZ, 0x2 ;  /* 0x0000000a05057211 */ /* 0x000fe200078f10ff */
[----:B------:R-:W3:Y:S03]  /*21bf0*/  LDS.128 R12, [R4.X4+0x1000] ;  /* 0x00100000040c7984 */ /* 0x000ee60000004c00 */
[----:B------:R-:W-:Y:S01]  /*21c00*/  SHF.R.S32.HI R10, RZ, 0x2, R5 ;  /* 0x00000002ff0a7819 */ /* 0x000fe20000011405 */
[----:B------:R4:W1:Y:S04]  /*21c10*/  LDS.128 R24, [R4.X4+0x1800] ;  /* 0x0018000004187984 */ /* 0x0008680000004c00 */
[----:B------:R-:W-:-:S02]  /*21c20*/  IMAD R10, R11, 0x10, R10 ;  /* 0x000000100b0a7824 */ /* 0x000fc400078e020a */
[----:B----4-:R-:W-:Y:S02]  /*21c30*/  IMAD.MOV.U32 R4, RZ, RZ, -0x800000 ;  /* 0xff800000ff047424 */ /* 0x010fe400078e00ff */
[----:B------:R-:W-:Y:S01]  /*21c40*/  @P0 FFMA.FTZ R4, R129, c[0x0][0x238], R2 ;  /* 0x00008e0081040a23 */ /* 0x000fe20000010002 */
[----:B------:R-:W-:Y:S05]  /*21c50*/  @P2 BRA `(.L_x_2844) ;  /* 0x000000c000002947 */ /* 0x000fea0003800000 */
[----:B------:R-:W-:Y:S01]  /*21c60*/  UIMAD UR4, UR8, -0x40, UR12 ;  /* 0xffffffc0080478a4 */ /* 0x000fe2000f8e020c */
[C---:B------:R-:W-:Y:S01]  /*21c70*/  IADD3 R7, R10.reuse, 0x8, RZ ;  /* 0x000000080a077810 */ /* 0x040fe20007ffe0ff */
[----:B------:R-:W-:Y:S01]  /*21c80*/  IMAD.U32 R2, RZ, RZ, UR7 ;  /* 0x00000007ff027e24 */ /* 0x000fe2000f8e00ff */
[----:B------:R-:W-:Y:S02]  /*21c90*/  SHF.R.S32.HI R5, RZ, 0x1f, R10 ;  /* 0x0000001fff057819 */ /* 0x000fe4000001140a */
[C---:B------:R-:W-:Y:S02]  /*21ca0*/  IADD3 R3, P0, R10.reuse, UR7, RZ ;  /* 0x000000070a037c10 */ /* 0x040fe4000ff1e0ff */
[----:B------:R-:W-:-:S02]  /*21cb0*/  ISETP.GE.AND P2, PT, R10, UR4, PT ;  /* 0x000000040a007c0c */ /* 0x000fc4000bf46270 */
[----:B------:R-:W-:Y:S02]  /*21cc0*/  ISETP.GE.AND P1, PT, R7, UR4, PT ;  /* 0x0000000407007c0c */ /* 0x000fe4000bf26270 */
[----:B------:R-:W-:Y:S02]  /*21cd0*/  LEA.HI.X.SX32 R2, R2, R5, 0x1, P0 ;  /* 0x0000000502027211 */ /* 0x000fe400000f0eff */
[----:B------:R-:W-:-:S04]  /*21ce0*/  LEA R10, P0, R3, c[0x0][0x208], 0x2 ;  /* 0x00008200030a7a11 */ /* 0x000fc800078010ff */
[----:B------:R-:W-:-:S05]  /*21cf0*/  LEA.HI.X R11, R3, c[0x0][0x20c], R2, 0x2, P0 ;  /* 0x00008300030b7a11 */ /* 0x000fca00000f1402 */
[----:B------:R4:W-:Y:S04]  /*21d00*/  @!P2 STG.E [R10.64], R0 ;  /* 0x000000000a00a986 */ /* 0x0009e8000c10190a */
[----:B------:R4:W-:Y:S02]  /*21d10*/  @!P1 STG.E [R10.64+0x20], R4 ;  /* 0x000020040a009986 */ /* 0x0009e4000c10190a */
.L_x_2844:
[----:B------:R-:W-:Y:S05]  /*21d20*/  BSYNC B0 ;  /* 0x0000000000007941 */ /* 0x000fea0003800000 */
.L_x_2843:
        /* <DEDUP_REMOVED lines=25> */
.L_x_2845:
        /* <DEDUP_REMOVED lines=12> */
.L_x_5217:


//--------------------- .text._ZN5flash32flash_fwd_splitkv_combine_kernelI23Flash_fwd_kernel_traitsILi32ELi64ELi128ELi4ELb0ELb0EN7cutlass10bfloat16_tE19Flash_kernel_traitsILi32ELi64ELi128ELi4ES3_EELi16ELi7ELb0EEEvNS_16Flash_fwd_paramsE --------------------------
	.section	.text._ZN5flash32flash_fwd_splitkv_combine_kernelI23Flash_fwd_kernel_traitsILi32ELi64ELi128ELi4ELb0ELb0EN7cutlass10bfloat16_tE19Flash_kernel_traitsILi32ELi64ELi128ELi4ES3_EELi16ELi7ELb0EEEvNS_16Flash_fwd_paramsE,"ax",@progbits
	.sectioninfo	@"SHI_REGISTERS=70"
	.align	128
        .global         _ZN5flash32flash_fwd_splitkv_combine_kernelI23Flash_fwd_kernel_traitsILi32ELi64ELi128ELi4ELb0ELb0EN7cutlass10bfloat16_tE19Flash_kernel_traitsILi32ELi64ELi128ELi4ES3_EELi16ELi7ELb0EEEvNS_16Flash_fwd_paramsE
        .type           _ZN5flash32flash_fwd_splitkv_combine_kernelI23Flash_fwd_kernel_traitsILi32ELi64ELi128ELi4ELb0ELb0EN7cutlass10bfloat16_tE19Flash_kernel_traitsILi32ELi64ELi128ELi4ES3_EELi16ELi7ELb0EEEvNS_16Flash_fwd_paramsE,@function
        .size           _ZN5flash32flash_fwd_splitkv_combine_kernelI23Flash_fwd_kernel_traitsILi32ELi64ELi128ELi4ELb0ELb0EN7cutlass10bfloat16_tE19Flash_kernel_traitsILi32ELi64ELi128ELi4ES3_EELi16ELi7ELb0EEEvNS_16Flash_fwd_paramsE,(.L_x_5162 - _ZN5flash32flash_fwd_splitkv_combine_kernelI23Flash_fwd_kernel_traitsILi32ELi64ELi128ELi4ELb0ELb0EN7cutlass10bfloat16_tE19Flash_kernel_traitsILi32ELi64ELi128ELi4ES3_EELi16ELi7ELb0EEEvNS_16Flash_fwd_paramsE)
        .other          _ZN5flash32flash_fwd_splitkv_combine_kernelI23Flash_fwd_kernel_traitsILi32ELi64ELi128ELi4ELb0ELb0EN7cutlass10bfloat16_tE19Flash_kernel_traitsILi32ELi64ELi128ELi4ES3_EELi16ELi7ELb0EEEvNS_16Flash_fwd_paramsE,@"STO_CUDA_ENTRY STV_DEFAULT"
_ZN5flash32flash_fwd_splitkv_combine_kernelI23Flash_fwd_kernel_traitsILi32ELi64ELi128ELi4ELb0ELb0EN7cutlass10bfloat16_tE19Flash_kernel_traitsILi32ELi64ELi128ELi4ES3_EELi16ELi7ELb0EEEvNS_16Flash_fwd_paramsE:
.text._ZN5flash32flash_fwd_splitkv_combine_kernelI23Flash_fwd_kernel_traitsILi32ELi64ELi128ELi4ELb0ELb0EN7cutlass10bfloat16_tE19Flash_kernel_traitsILi32ELi64ELi128ELi4ES3_EELi16ELi7ELb0EEEvNS_16Flash_fwd_paramsE:
        /* <DEDUP_REMOVED lines=23> */
[----:B------:R-:W-:Y:S05]  /*0170*/  CALL.REL.NOINC `($__internal_14_$__cuda_sm20_div_s64) ;  /* 0x00005b8000007944 */ /* 0x000fea0003c00000 */
[----:B------:R-:W-:Y:S02]  /*0180*/  MOV R8, R0 ;  /* 0x0000000000087202 */ /* 0x000fe40000000f00 */
[----:B------:R-:W-:Y:S01]  /*0190*/  MOV R9, R25 ;  /* 0x0000001900097202 */ /* 0x000fe20000000f00 */
[----:B------:R-:W-:Y:S05]  /*01a0*/  BRA `(.L_x_2847) ;  /* 0x0000013000007947 */ /* 0x000fea0003800000 */
.L_x_2846:
        /* <DEDUP_REMOVED lines=19> */
.L_x_2847:
        /* <DEDUP_REMOVED lines=17> */
.L_x_2849:
        /* <DEDUP_REMOVED lines=19> */
.L_x_2850:
[----:B------:R-:W-:Y:S05]  /*0520*/  BSYNC B0 ;  /* 0x0000000000007941 */ /* 0x000fea0003800000 */
.L_x_2848:
        /* <DEDUP_REMOVED lines=57> */
.L_x_2852:
        /* <DEDUP_REMOVED lines=19> */
.L_x_2853:
[----:B------:R-:W-:Y:S05]  /*09f0*/  BSYNC B0 ;  /* 0x0000000000007941 */ /* 0x000fea0003800000 */
.L_x_2851:
        /* <DEDUP_REMOVED lines=106> */
.L_x_2855:
        /* <DEDUP_REMOVED lines=19> */
.L_x_2856:
[----:B------:R-:W-:Y:S05]  /*11d0*/  BSYNC B0 ;  /* 0x0000000000007941 */ /* 0x000fea0003800000 */
.L_x_2854:
        /* <DEDUP_REMOVED lines=283> */
[----:B------:R-:W-:Y:S05]  /*2390*/  CALL.REL.NOINC `($__internal_14_$__cuda_sm20_div_s64) ;  /* 0x0000396000007944 */ /* 0x000fea0003c00000 */
[----:B------:R-:W-:Y:S02]  /*23a0*/  MOV R50, R0 ;  /* 0x0000000000327202 */ /* 0x000fe40000000f00 */
[----:B------:R-:W-:Y:S01]  /*23b0*/  MOV R51, R25 ;  /* 0x0000001900337202 */ /* 0x000fe20000000f00 */
[----:B------:R-:W-:Y:S05]  /*23c0*/  BRA `(.L_x_2859) ;  /* 0x0000013000007947 */ /* 0x000fea0003800000 */
.L_x_2858:
        /* <DEDUP_REMOVED lines=19> */
.L_x_2859:
[----:B------:R-:W-:Y:S05]  /*2500*/  BSYNC B0 ;  /* 0x0000000000007941 */ /* 0x000fea0003800000 */
.L_x_2857:
        /* <DEDUP_REMOVED lines=257> */
.L_x_2864:
        /* <DEDUP_REMOVED lines=22> */
.L_x_2865:
[----:B------:R-:W-:Y:S05]  /*3680*/  BSYNC B0 ;  /* 0x0000000000007941 */ /* 0x000fea0003800000 */
.L_x_2863:
        /* <DEDUP_REMOVED lines=8> */
[----:B------:R-:W-:Y:S05]  /*3710*/  CALL.REL.NOINC `($__internal_14_$__cuda_sm20_div_s64) ;  /* 0x000025e000007944 */ /* 0x000fea0003c00000 */
        /* <DEDUP_REMOVED lines=11> */
.L_x_2867:
        /* <DEDUP_REMOVED lines=22> */
.L_x_2868:
[----:B------:R-:W-:Y:S05]  /*3930*/  BSYNC B0 ;  /* 0x0000000000007941 */ /* 0x000fea0003800000 */
.L_x_2866:
        /* <DEDUP_REMOVED lines=11> */
[----:B------:R-:W-:Y:S05]  /*39f0*/  CALL.REL.NOINC `($__internal_14_$__cuda_sm20_div_s64) ;  /* 0x0000230000007944 */ /* 0x000fea0003c00000 */
        /* <DEDUP_REMOVED lines=12> */
.L_x_2870:
        /* <DEDUP_REMOVED lines=22> */
.L_x_2871:
[----:B------:R-:W-:Y:S05]  /*3c20*/  BSYNC B0 ;  /* 0x0000000000007941 */ /* 0x000fea0003800000 */
.L_x_2869:
        /* <DEDUP_REMOVED lines=52> */
.L_x_2873:
        /* <DEDUP_REMOVED lines=23> */
.L_x_2874:
[----:B------:R-:W-:Y:S05]  /*40e0*/  BSYNC B0 ;  /* 0x0000000000007941 */ /* 0x000fea0003800000 */
.L_x_2872:
        /* <DEDUP_REMOVED lines=20> */
.L_x_2876:
        /* <DEDUP_REMOVED lines=22> */
.L_x_2877:
[----:B------:R-:W-:Y:S05]  /*4390*/  BSYNC B0 ;  /* 0x0000000000007941 */ /* 0x000fea0003800000 */
.L_x_2875:
        /* <DEDUP_REMOVED lines=22> */
.L_x_2879:
        /* <DEDUP_REMOVED lines=23> */
.L_x_2880:
[----:B------:R-:W-:Y:S05]  /*4670*/  BSYNC B0 ;  /* 0x0000000000007941 */ /* 0x000fea0003800000 */
.L_x_2878:
        /* <DEDUP_REMOVED lines=38> */
.L_x_2882:
        /* <DEDUP_REMOVED lines=23> */
.L_x_2883:
[----:B------:R-:W-:Y:S05]  /*4a50*/  BSYNC B0 ;  /* 0x0000000000007941 */ /* 0x000fea0003800000 */
.L_x_2881:
        /* <DEDUP_REMOVED lines=31> */
.L_x_2885:
        /* <DEDUP_REMOVED lines=23> */
.L_x_2886:
[----:B------:R-:W-:Y:S05]  /*4dc0*/  BSYNC B0 ;  /* 0x0000000000007941 */ /* 0x000fea0003800000 */
.L_x_2884:
        /* <DEDUP_REMOVED lines=20> */
.L_x_2862:
[----:B------:R-:W-:-:S04]  /*4f10*/  LEA R2, P0, R52, c[0x0][0x200], 0x2 ;  /* 0x0000800034027a11 */ /* 0x000fc800078010ff */
[----:B------:R-:W-:-:S05]  /*4f20*/  LEA.HI.X R3, R52, c[0x0][0x204], R53, 0x2, P0 ;  /* 0x0000810034037a11 */ /* 0x000fca00000f1435 */
[----:B------:R0:W-:Y:S04]  /*4f30*/  STG.E [R2.64], R30 ;  /* 0x0000001e02007986 */ /* 0x0001e8000c101908 */
.L_x_2861:
[----:B------:R-:W-:Y:S05]  /*4f40*/  BSYNC B1 ;  /* 0x0000000000017941 */ /* 0x000fea0003800000 */
.L_x_2860:
        /* <DEDUP_REMOVED lines=120> */
.L_x_2890:
[----:B------:R-:W-:Y:S01]  /*56d0*/  BSSY B0, `(.L_x_2888) ;  /* 0x0000007000007945 */ /* 0x000fe20003800000 */
[----:B------:R-:W-:-:S05]  /*56e0*/  @P2 BRA `(.L_x_2889) ;  /* 0x0000005000002947 */ /* 0x000fca0003800000 */
[----:B------:R-:W-:Y:S01]  /*56f0*/  ISETP.GE.AND P0, PT, R18, c[0x0][0x220], PT ;  /* 0x0000880012007a0c */ /* 0x000fe20003f06270 */
[----:B------:R-:W-:Y:S01]  /*5700*/  CS2R R8, SRZ ;  /* 0x0000000000087805 */ /* 0x000fe2000001ff00 */
[----:B------:R-:W-:Y:S11]  /*5710*/  CS2R R10, SRZ ;  /* 0x00000000000a7805 */ /* 0x000ff6000001ff00 */
[----:B------:R-:W-:Y:S05]  /*5720*/  @!P0 MOV R15, R13 ;  /* 0x0000000d000f8202 */ /* 0x000fea0000000f00 */
[----:B------:R0:W5:Y:S02]  /*5730*/  @!P0 LDG.E.128 R8, [R14.64] ;  /* 0x000000080e088981 */ /* 0x000164000c1e1d00 */
.L_x_2889:
[----:B------:R-:W-:Y:S05]  /*5740*/  BSYNC B0 ;  /* 0x0000000000007941 */ /* 0x000fea0003800000 */
.L_x_2888:
        /* <DEDUP_REMOVED lines=11> */
.L_x_2887:
        /* <DEDUP_REMOVED lines=80> */
        .weak           $__internal_14_$__cuda_sm20_div_s64
        .type           $__internal_14_$__cuda_sm20_div_s64,@function
        .size           $__internal_14_$__cuda_sm20_div_s64,(.L_x_5162 - $__internal_14_$__cuda_sm20_div_s64)
$__internal_14_$__cuda_sm20_div_s64:
        /* <DEDUP_REMOVED lines=83> */
[----:B------:R-:W-:Y:S06]  /*6230*/  RET.REL.NODEC R22 `(_ZN5flash32flash_fwd_splitkv_combine_kernelI23Flash_fwd_kernel_traitsILi32ELi64ELi128ELi4ELb0ELb0EN7cutlass10bfloat16_tE19Flash_kernel_traitsILi32ELi64ELi128ELi4ES3_EELi16ELi7ELb0EEEvNS_16Flash_fwd_paramsE) ;  /* 0xffff9dc016007950 */ /* 0x000fec0003c3ffff */
.L_x_2891:
        /* <DEDUP_REMOVED lines=12> */
.L_x_5162:


//--------------------- .text._ZN5flash32flash_fwd_splitkv_combine_kernelI23Flash_fwd_kernel_traitsILi32ELi64ELi128ELi4ELb0ELb0EN7cutlass10bfloat16_tE19Flash_kernel_traitsILi32ELi64ELi128ELi4ES3_EELi16ELi6ELb0EEEvNS_16Flash_fwd_paramsE --------------------------
	.section	.text._ZN5flash32flash_fwd_splitkv_combine_kernelI23Flash_fwd_kernel_traitsILi32ELi64ELi128ELi4ELb0ELb0EN7cutlass10bfloat16_tE19Flash_kernel_traitsILi32ELi64ELi128ELi4ES3_EELi16ELi6ELb0EEEvNS_16Flash_fwd_paramsE,"ax",@progbits
	.sectioninfo	@"SHI_REGISTERS=62"
	.align	128
        .global         _ZN5flash32flash_fwd_splitkv_combine_kernelI23Flash_fwd_kernel_traitsILi32ELi64ELi128ELi4ELb0ELb0EN7cutlass10bfloat16_tE19Flash_kernel_traitsILi32ELi64ELi128ELi4ES3_EELi16ELi6ELb0EEEvNS_16Flash_fwd_paramsE
        .type           _ZN5flash32flash_fwd_splitkv_combine_kernelI23Flash_fwd_kernel_traitsILi32ELi64ELi128ELi4ELb0ELb0EN7cutlass10bfloat16_tE19Flash_kernel_traitsILi32ELi64ELi128ELi4ES3_EELi16ELi6ELb0EEEvNS_16Flash_fwd_paramsE,@function
        .size           _ZN5flash32flash_fwd_splitkv_combine_kernelI23Flash_fwd_kernel_traitsILi32ELi64ELi128ELi4ELb0ELb0EN7cutlass10bfloat16_tE19Flash_kernel_traitsILi32ELi64ELi128ELi4ES3_EELi16ELi6ELb0EEEvNS_16Flash_fwd_paramsE,(.L_x_5163 - _ZN5flash32flash_fwd_splitkv_combine_kernelI23Flash_fwd_kernel_traitsILi32ELi64ELi128ELi4ELb0ELb0EN7cutlass10bfloat16_tE19Flash_kernel_traitsILi32ELi64ELi128ELi4ES3_EELi16ELi6ELb0EEEvNS_16Flash_fwd_paramsE)
        .other          _ZN5flash32flash_fwd_splitkv_combine_kernelI23Flash_fwd_kernel_traitsILi32ELi64ELi128ELi4ELb0ELb0EN7cutlass10bfloat16_tE19Flash_kernel_traitsILi32ELi64ELi128ELi4ES3_EELi16ELi6ELb0EEEvNS_16Flash_fwd_paramsE,@"STO_CUDA_ENTRY STV_DEFAULT"
_ZN5flash32flash_fwd_splitkv_combine_kernelI23Flash_fwd_kernel_traitsILi32ELi64ELi128ELi4ELb0ELb0EN7cutlass10bfloat16_tE19Flash_kernel_traitsILi32ELi64ELi128ELi4ES3_EELi16ELi6ELb0EEEvNS_16Flash_fwd_paramsE:
.text._ZN5flash32flash_fwd_splitkv_combine_kernelI23Flash_fwd_kernel_traitsILi32ELi64ELi128ELi4ELb0ELb0EN7cutlass10bfloat16_tE19Flash_kernel_traitsILi32ELi64ELi128ELi4ES3_EELi16ELi6ELb0EEEvNS_16Flash_fwd_paramsE:
        /* <DEDUP_REMOVED lines=23> */
[----:B------:R-:W-:Y:S05]  /*0170*/  CALL.REL.NOINC `($__internal_15_$__cuda_sm20_div_s64) ;  /* 0x00004d8000007944 */ /* 0x000fea0003c00000 */
[----:B------:R-:W-:Y:S02]  /*0180*/  MOV R8, R0 ;  /* 0x0000000000087202 */ /* 0x000fe40000000f00 */
[----:B------:R-:W-:Y:S01]  /*0190*/  MOV R9, R25 ;  /* 0x0000001900097202 */ /* 0x000fe20000000f00 */
[----:B------:R-:W-:Y:S05]  /*01a0*/  BRA `(.L_x_2893) ;  /* 0x0000013000007947 */ /* 0x000fea0003800000 */
.L_x_2892:
        /* <DEDUP_REMOVED lines=19> */
.L_x_2893:
        /* <DEDUP_REMOVED lines=17> */
.L_x_2895:
        /* <DEDUP_REMOVED lines=19> */
.L_x_2896:
[----:B------:R-:W-:Y:S05]  /*0520*/  BSYNC B0 ;  /* 0x0000000000007941 */ /* 0x000fea0003800000 */
.L_x_2894:
        /* <DEDUP_REMOVED lines=57> */
.L_x_2898:
        /* <DEDUP_REMOVED lines=19> */
.L_x_2899:
[----:B------:R-:W-:Y:S05]  /*09f0*/  BSYNC B0 ;  /* 0x0000000000007941 */ /* 0x000fea0003800000 */
.L_x_2897:
        /* <DEDUP_REMOVED lines=106> */
.L_x_2901:
        /* <DEDUP_REMOVED lines=19> */
.L_x_2902:
[----:B------:R-:W-:Y:S05]  /*11d0*/  BSYNC B0 ;  /* 0x0000000000007941 */ /* 0x000fea0003800000 */
.L_x_2900:
        /* <DEDUP_REMOVED lines=163> */
[----:B------:R-:W-:Y:S05]  /*1c10*/  CALL.REL.NOINC `($__internal_15_$__cuda_sm20_div_s64) ;  /* 0x000032e000007944 */ /* 0x000fea0003c00000 */
[----:B------:R-:W-:Y:S02]  /*1c20*/  MOV R42, R0 ;  /* 0x00000000002a7202 */ /* 0x000fe40000000f00 */
[----:B------:R-:W-:Y:S01]  /*1c30*/  MOV R43, R25 ;  /* 0x00000019002b7202 */ /* 0x000fe20000000f00 */
[----:B------:R-:W-:Y:S05]  /*1c40*/  BRA `(.L_x_2905) ;  /* 0x0000013000007947 */ /* 0x000fea0003800000 */
.L_x_2904:
        /* <DEDUP_REMOVED lines=19> */
.L_x_2905:
[----:B------:R-:W-:Y:S05]  /*1d80*/  BSYNC B0 ;  /* 0x0000000000007941 */ /* 0x000fea0003800000 */
.L_x_2903:
        /* <DEDUP_REMOVED lines=201> */
.L_x_2910:
        /* <DEDUP_REMOVED lines=22> */
.L_x_2911:
[----:B------:R-:W-:Y:S05]  /*2b80*/  BSYNC B0 ;  /* 0x0000000000007941 */ /* 0x000fea0003800000 */
.L_x_2909:
        /* <DEDUP_REMOVED lines=8> */
[----:B------:R-:W-:Y:S05]  /*2c10*/  CALL.REL.NOINC `($__internal_15_$__cuda_sm20_div_s64) ;  /* 0x000022e000007944 */ /* 0x000fea0003c00000 */
        /* <DEDUP_REMOVED lines=11> */
.L_x_2913:
        /* <DEDUP_REMOVED lines=22> */
.L_x_2914:
[----:B------:R-:W-:Y:S05]  /*2e30*/  BSYNC B0 ;  /* 0x0000000000007941 */ /* 0x000fea0003800000 */
.L_x_2912:
        /* <DEDUP_REMOVED lines=11> */
[----:B------:R-:W-:Y:S05]  /*2ef0*/  CALL.REL.NOINC `($__internal_15_$__cuda_sm20_div_s64) ;  /* 0x0000200000007944 */ /* 0x000fea0003c00000 */
        /* <DEDUP_REMOVED lines=12> */
.L_x_2916:
        /* <DEDUP_REMOVED lines=22> */
.L_x_2917:
[----:B------:R-:W-:Y:S05]  /*3120*/  BSYNC B0 ;  /* 0x0000000000007941 */ /* 0x000fea0003800000 */
.L_x_2915:
        /* <DEDUP_REMOVED lines=52> */
.L_x_2919:
        /* <DEDUP_REMOVED lines=23> */
.L_x_2920:
[----:B------:R-:W-:Y:S05]  /*35e0*/  BSYNC B0 ;  /* 0x0000000000007941 */ /* 0x000fea0003800000 */
.L_x_2918:
        /* <DEDUP_REMOVED lines=20> */
.L_x_2922:
        /* <DEDUP_REMOVED lines=22> */
.L_x_2923:
[----:B------:R-:W-:Y:S05]  /*3890*/  BSYNC B0 ;  /* 0x0000000000007941 */ /* 0x000fea0003800000 */
.L_x_2921:
        /* <DEDUP_REMOVED lines=22> */
.L_x_2925:
        /* <DEDUP_REMOVED lines=23> */
.L_x_2926:
[----:B------:R-:W-:Y:S05]  /*3b70*/  BSYNC B0 ;  /* 0x0000000000007941 */ /* 0x000fea0003800000 */
.L_x_2924:
        /* <DEDUP_REMOVED lines=38> */
.L_x_2928:
        /* <DEDUP_REMOVED lines=23> */
.L_x_2929:
[----:B------:R-:W-:Y:S05]  /*3f50*/  BSYNC B0 ;  /* 0x0000000000007941 */ /* 0x000fea0003800000 */
.L_x_2927:
        /* <DEDUP_REMOVED lines=31> */
.L_x_2931:
        /* <DEDUP_REMOVED lines=23> */
.L_x_2932:
[----:B------:R-:W-:Y:S05]  /*42c0*/  BSYNC B0 ;  /* 0x0000000000007941 */ /* 0x000fea0003800000 */
.L_x_2930:
        /* <DEDUP_REMOVED lines=20> */
.L_x_2908:
[----:B------:R-:W-:-:S04]  /*4410*/  LEA R2, P0, R44, c[0x0][0x200], 0x2 ;  /* 0x000080002c027a11 */ /* 0x000fc800078010ff */
[----:B------:R-:W-:-:S05]  /*4420*/  LEA.HI.X R3, R44, c[0x0][0x204], R45, 0x2, P0 ;  /* 0x000081002c037a11 */ /* 0x000fca00000f142d */
[----:B------:R0:W-:Y:S04]  /*4430*/  STG.E [R2.64], R30 ;  /* 0x0000001e02007986 */ /* 0x0001e8000c101908 */
.L_x_2907:
[----:B------:R-:W-:Y:S05]  /*4440*/  BSYNC B1 ;  /* 0x0000000000017941 */ /* 0x000fea0003800000 */
.L_x_2906:
        /* <DEDUP_REMOVED lines=72> */
.L_x_2936:
[----:B------:R-:W-:Y:S01]  /*48d0*/  BSSY B0, `(.L_x_2934) ;  /* 0x0000007000007945 */ /* 0x000fe20003800000 */
[----:B------:R-:W-:-:S05]  /*48e0*/  @P2 BRA `(.L_x_2935) ;  /* 0x0000005000002947 */ /* 0x000fca0003800000 */
[----:B------:R-:W-:Y:S01]  /*48f0*/  ISETP.GE.AND P0, PT, R18, c[0x0][0x220], PT ;  /* 0x0000880012007a0c */ /* 0x000fe20003f06270 */
[----:B------:R-:W-:Y:S01]  /*4900*/  CS2R R8, SRZ ;  /* 0x0000000000087805 */ /* 0x000fe2000001ff00 */
[----:B------:R-:W-:Y:S11]  /*4910*/  CS2R R10, SRZ ;  /* 0x00000000000a7805 */ /* 0x000ff6000001ff00 */
[----:B------:R-:W-:Y:S05]  /*4920*/  @!P0 MOV R15, R13 ;  /* 0x0000000d000f8202 */ /* 0x000fea0000000f00 */
[----:B------:R0:W5:Y:S02]  /*4930*/  @!P0 LDG.E.128 R8, [R14.64] ;  /* 0x000000080e088981 */ /* 0x000164000c1e1d00 */
.L_x_2935:
[----:B------:R-:W-:Y:S05]  /*4940*/  BSYNC B0 ;  /* 0x0000000000007941 */ /* 0x000fea0003800000 */
.L_x_2934:
        /* <DEDUP_REMOVED lines=11> */
.L_x_2933:
        /* <DEDUP_REMOVED lines=80> */
        .weak           $__internal_15_$__cuda_sm20_div_s64
        .type           $__internal_15_$__cuda_sm20_div_s64,@function
        .size           $__internal_15_$__cuda_sm20_div_s64,(.L_x_5163 - $__internal_15_$__cuda_sm20_div_s64)
$__internal_15_$__cuda_sm20_div_s64:
        /* <DEDUP_REMOVED lines=83> */
[----:B------:R-:W-:Y:S06]  /*5430*/  RET.REL.NODEC R22 `(_ZN5flash32flash_fwd_splitkv_combine_kernelI23Flash_fwd_kernel_traitsILi32ELi64ELi128ELi4ELb0ELb0EN7cutlass10bfloat16_tE19Flash_kernel_traitsILi32ELi64ELi128ELi4ES3_EELi16ELi6ELb0EEEvNS_16Flash_fwd_paramsE) ;  /* 0xffffabc016007950 */ /* 0x000fec0003c3ffff */
.L_x_2937:
        /* <DEDUP_REMOVED lines=12> */
.L_x_5163:


//--------------------- .text._ZN5flash32flash_fwd_splitkv_combine_kernelI23Flash_fwd_kernel_traitsILi32ELi64ELi128ELi4ELb0ELb0EN7cutlass10bfloat16_tE19Flash_kernel_traitsILi32ELi64ELi128ELi4ES3_EELi16ELi5ELb0EEEvNS_16Flash_fwd_paramsE --------------------------
	.section	.text._ZN5flash32flash_fwd_splitkv_combine_kernelI23Flash_fwd_kernel_traitsILi32ELi64ELi128ELi4ELb0ELb0EN7cutlass10bfloat16_tE19Flash_kernel_traitsILi32ELi64ELi128ELi4ES3_EELi16ELi5ELb0EEEvNS_16Flash_fwd_paramsE,"ax",@progbits
	.sectioninfo	@"SHI_REGISTERS=62"
	.align	128
        .global         _ZN5flash32flash_fwd_splitkv_combine_kernelI23Flash_fwd_kernel_traitsILi32ELi64ELi128ELi4ELb0ELb0EN7cutlass10bfloat16_tE19Flash_kernel_traitsILi32ELi64ELi128ELi4ES3_EELi16ELi5ELb0EEEvNS_16Flash_fwd_paramsE
        .type           _ZN5flash32flash_fwd_splitkv_combine_kernelI23Flash_fwd_kernel_traitsILi32ELi64ELi128ELi4ELb0ELb0EN7cutlass10bfloat16_tE19Flash_kernel_traitsILi32ELi64ELi128ELi4ES3_EELi16ELi5ELb0EEEvNS_16Flash_fwd_paramsE,@function
        .size           _ZN5flash32flash_fwd_splitkv_combine_kernelI23Flash_fwd_kernel_traitsILi32ELi64ELi128ELi4ELb0ELb0EN7cutlass10bfloat16_tE19Flash_kernel_traitsILi32ELi64ELi128ELi4ES3_EELi16ELi5ELb0EEEvNS_16Flash_fwd_paramsE,(.L_x_5164 - _ZN5flash32flash_fwd_splitkv_combine_kernelI23Flash_fwd_kernel_traitsILi32ELi64ELi128ELi4ELb0ELb0EN7cutlass10bfloat16_tE19Flash_kernel_traitsILi32ELi64ELi128ELi4ES3_EELi16ELi5ELb0EEEvNS_16Flash_fwd_paramsE)
        .other          _ZN5flash32flash_fwd_splitkv_combine_kernelI23Flash_fwd_kernel_traitsILi32ELi64ELi128ELi4ELb0ELb0EN7cutlass10bfloat16_tE19Flash_kernel_traitsILi32ELi64ELi128ELi4ES3_EELi16ELi5ELb0EEEvNS_16Flash_fwd_paramsE,@"STO_CUDA_ENTRY STV_DEFAULT"
_ZN5flash32flash_fwd_splitkv_combine_kernelI23Flash_fwd_kernel_traitsILi32ELi64ELi128ELi4ELb0ELb0EN7cutlass10bfloat16_tE19Flash_kernel_traitsILi32ELi64ELi128ELi4ES3_EELi16ELi5ELb0EEEvNS_16Flash_fwd_paramsE:
.text._ZN5flash32flash_fwd_splitkv_combine_kernelI23Flash_fwd_kernel_traitsILi32ELi64ELi128ELi4ELb0ELb0EN7cutlass10bfloat16_tE19Flash_kernel_traitsILi32ELi64ELi128ELi4ES3_EELi16ELi5ELb0EEEvNS_16Flash_fwd_paramsE:
        /* <DEDUP_REMOVED lines=23> */
[----:B------:R-:W-:Y:S05]  /*0170*/  CALL.REL.NOINC `($__internal_16_$__cuda_sm20_div_s64) ;  /* 0x0000455000007944 */ /* 0x000fea0003c00000 */
[----:B------:R-:W-:Y:S05]  /*0180*/  BRA `(.L_x_2939) ;  /* 0x0000013000007947 */ /* 0x000fea0003800000 */
.L_x_2938:
        /* <DEDUP_REMOVED lines=19> */
.L_x_2939:
        /* <DEDUP_REMOVED lines=11> */
[----:B------:R-:W-:Y:S05]  /*0370*/  CALL.REL.NOINC `($__internal_16_$__cuda_sm20_div_s64) ;  /* 0x0000435000007944 */ /* 0x000fea0003c00000 */
[----:B------:R-:W-:Y:S02]  /*0380*/  MOV R32, R20 ;  /* 0x0000001400207202 */ /* 0x000fe40000000f00 */
[----:B------:R-:W-:Y:S01]  /*0390*/  MOV R33, R21 ;  /* 0x0000001500217202 */ /* 0x000fe20000000f00 */
[----:B------:R-:W-:Y:S05]  /*03a0*/  BRA `(.L_x_2942) ;  /* 0x0000013000007947 */ /* 0x000fea0003800000 */
.L_x_2941:
        /* <DEDUP_REMOVED lines=19> */
.L_x_2942:
[----:B------:R-:W-:Y:S05]  /*04e0*/  BSYNC B0 ;  /* 0x0000000000007941 */ /* 0x000fea0003800000 */
.L_x_2940:
        /* <DEDUP_REMOVED lines=54> */
[----:B------:R-:W-:Y:S02]  /*0850*/  MOV R8, R20 ;  /* 0x0000001400087202 */ /* 0x000fe40000000f00 */
[----:B------:R-:W-:Y:S01]  /*0860*/  MOV R9, R21 ;  /* 0x0000001500097202 */ /* 0x000fe20000000f00 */
[----:B------:R-:W-:Y:S05]  /*0870*/  BRA `(.L_x_2945) ;  /* 0x0000013000007947 */ /* 0x000fea0003800000 */
.L_x_2944:
        /* <DEDUP_REMOVED lines=19> */
.L_x_2945:
[----:B------:R-:W-:Y:S05]  /*09b0*/  BSYNC B0 ;  /* 0x0000000000007941 */ /* 0x000fea0003800000 */
.L_x_2943:
        /* <DEDUP_REMOVED lines=100> */
[----:B------:R-:W-:Y:S05]  /*1000*/  CALL.REL.NOINC `($__internal_16_$__cuda_sm20_div_s64) ;  /* 0x000036c000007944 */ /* 0x000fea0003c00000 */
[----:B------:R-:W-:Y:S02]  /*1010*/  MOV R40, R20 ;  /* 0x0000001400287202 */ /* 0x000fe40000000f00 */
[----:B------:R-:W-:Y:S01]  /*1020*/  MOV R41, R21 ;  /* 0x0000001500297202 */ /* 0x000fe20000000f00 */
[----:B------:R-:W-:Y:S05]  /*1030*/  BRA `(.L_x_2948) ;  /* 0x0000013000007947 */ /* 0x000fea0003800000 */
.L_x_2947:
        /* <DEDUP_REMOVED lines=19> */
.L_x_2948:
[----:B------:R-:W-:Y:S05]  /*1170*/  BSYNC B0 ;  /* 0x0000000000007941 */ /* 0x000fea0003800000 */
.L_x_2946:
        /* <DEDUP_REMOVED lines=103> */
[----:B------:R-:W-:Y:S05]  /*17f0*/  CALL.REL.NOINC `($__internal_16_$__cuda_sm20_div_s64) ;  /* 0x00002ed000007944 */ /* 0x000fea0003c00000 */
[----:B------:R-:W-:Y:S02]  /*1800*/  MOV R42, R20 ;  /* 0x00000014002a7202 */ /* 0x000fe40000000f00 */
[----:B------:R-:W-:Y:S01]  /*1810*/  MOV R43, R21 ;  /* 0x00000015002b7202 */ /* 0x000fe20000000f00 */
[----:B------:R-:W-:Y:S05]  /*1820*/  BRA `(.L_x_2951) ;  /* 0x0000013000007947 */ /* 0x000fea0003800000 */
.L_x_2950:
        /* <DEDUP_REMOVED lines=19> */
.L_x_2951:
[----:B------:R-:W-:Y:S05]  /*1960*/  BSYNC B0 ;  /* 0x0000000000007941 */ /* 0x000fea0003800000 */
.L_x_2949:
        /* <DEDUP_REMOVED lines=161> */
[----:B------:R-:W-:Y:S05]  /*2380*/  CALL.REL.NOINC `($__internal_16_$__cuda_sm20_div_s64) ;  /* 0x0000234000007944 */ /* 0x000fea0003c00000 */
        /* <DEDUP_REMOVED lines=9> */
.L_x_2956:
        /* <DEDUP_REMOVED lines=22> */
.L_x_2957:
[----:B------:R-:W-:Y:S05]  /*2580*/  BSYNC B0 ;  /* 0x0000000000007941 */ /* 0x000fea0003800000 */
.L_x_2955:
        /* <DEDUP_REMOVED lines=19> */
.L_x_2959:
        /* <DEDUP_REMOVED lines=22> */
.L_x_2960:
[----:B------:R-:W-:Y:S05]  /*2820*/  BSYNC B0 ;  /* 0x0000000000007941 */ /* 0x000fea0003800000 */
.L_x_2958:
        /* <DEDUP_REMOVED lines=11> */
[----:B------:R-:W-:Y:S05]  /*28e0*/  CALL.REL.NOINC `($__internal_16_$__cuda_sm20_div_s64) ;  /* 0x00001de000007944 */ /* 0x000fea0003c00000 */
[----:B------:R-:W-:-:S04]  /*28f0*/  IADD3 R23, P0, RZ, -R20, RZ ;  /* 0x80000014ff177210 */ /* 0x000fc80007f1e0ff */
[----:B------:R-:W-:Y:S01]  /*2900*/  IADD3.X R19, RZ, ~R21, RZ, P0, !PT ;  /* 0x80000015ff137210 */ /* 0x000fe200007fe4ff */
[----:B------:R-:W-:-:S04]  /*2910*/  IMAD.WIDE.U32 R44, R4, R23, R44 ;  /* 0x00000017042c7225 */ /* 0x000fc800078e002c */
[----:B------:R-:W-:-:S04]  /*2920*/  IMAD R19, R19, R4, RZ ;  /* 0x0000000413137224 */ /* 0x000fc800078e02ff */
[----:B------:R-:W-:-:S05]  /*2930*/  IMAD R0, R0, R23, R19 ;  /* 0x0000001700007224 */ /* 0x000fca00078e0213 */
[----:B------:R-:W-:Y:S01]  /*2940*/  IADD3 R0, R45, R0, RZ ;  /* 0x000000002d007210 */ /* 0x000fe20007ffe0ff */
[----:B------:R-:W-:Y:S05]  /*2950*/  BRA `(.L_x_2963) ;  /* 0x0000016000007947 */ /* 0x000fea0003800000 */
.L_x_2962:
        /* <DEDUP_REMOVED lines=22> */
.L_x_2963:
[----:B------:R-:W-:Y:S05]  /*2ac0*/  BSYNC B0 ;  /* 0x0000000000007941 */ /* 0x000fea0003800000 */
.L_x_2961:
        /* <DEDUP_REMOVED lines=38> */
[----:B------:R-:W-:Y:S05]  /*2d30*/  CALL.REL.NOINC `($__internal_16_$__cuda_sm20_div_s64) ;  /* 0x0000199000007944 */ /* 0x000fea0003c00000 */
        /* <DEDUP_REMOVED lines=12> */
.L_x_2965:
        /* <DEDUP_REMOVED lines=23> */
.L_x_2966:
[----:B------:R-:W-:Y:S05]  /*2f70*/  BSYNC B0 ;  /* 0x0000000000007941 */ /* 0x000fea0003800000 */
.L_x_2964:
        /* <DEDUP_REMOVED lines=18> */
.L_x_2968:
        /* <DEDUP_REMOVED lines=22> */
.L_x_2969:
[----:B------:R-:W-:Y:S05]  /*3200*/  BSYNC B0 ;  /* 0x0000000000007941 */ /* 0x000fea0003800000 */
.L_x_2967:
        /* <DEDUP_REMOVED lines=22> */
.L_x_2971:
        /* <DEDUP_REMOVED lines=23> */
.L_x_2972:
[----:B------:R-:W-:Y:S05]  /*34e0*/  BSYNC B0 ;  /* 0x0000000000007941 */ /* 0x000fea0003800000 */
.L_x_2970:
        /* <DEDUP_REMOVED lines=38> */
.L_x_2974:
        /* <DEDUP_REMOVED lines=23> */
.L_x_2975:
[----:B------:R-:W-:Y:S05]  /*38c0*/  BSYNC B0 ;  /* 0x0000000000007941 */ /* 0x000fea0003800000 */
.L_x_2973:
        /* <DEDUP_REMOVED lines=29> */
.L_x_2977:
        /* <DEDUP_REMOVED lines=23> */
.L_x_2978:
[----:B------:R-:W-:Y:S05]  /*3c10*/  BSYNC B0 ;  /* 0x0000000000007941 */ /* 0x000fea0003800000 */
.L_x_2976:
        /* <DEDUP_REMOVED lines=20> */
.L_x_2954:
[----:B------:R-:W-:-:S04]  /*3d60*/  LEA R2, P0, R40, c[0x0][0x200], 0x2 ;  /* 0x0000800028027a11 */ /* 0x000fc800078010ff */
[----:B------:R-:W-:-:S05]  /*3d70*/  LEA.HI.X R3, R40, c[0x0][0x204], R41, 0x2, P0 ;  /* 0x0000810028037a11 */ /* 0x000fca00000f1429 */
[----:B------:R0:W-:Y:S04]  /*3d80*/  STG.E [R2.64], R31 ;  /* 0x0000001f02007986 */ /* 0x0001e8000c101908 */
.L_x_2953:
[----:B------:R-:W-:Y:S05]  /*3d90*/  BSYNC B1 ;  /* 0x0000000000017941 */ /* 0x000fea0003800000 */
.L_x_2952:
        /* <DEDUP_REMOVED lines=48> */
.L_x_2982:
[----:B------:R-:W-:Y:S01]  /*40a0*/  BSSY B0, `(.L_x_2980) ;  /* 0x0000007000007945 */ /* 0x000fe20003800000 */
[----:B------:R-:W-:-:S05]  /*40b0*/  @P2 BRA `(.L_x_2981) ;  /* 0x0000005000002947 */ /* 0x000fca0003800000 */
[----:B------:R-:W-:Y:S01]  /*40c0*/  ISETP.GE.AND P0, PT, R38, c[0x0][0x220], PT ;  /* 0x0000880026007a0c */ /* 0x000fe20003f06270 */
[----:B------:R-:W-:Y:S01]  /*40d0*/  CS2R R8, SRZ ;  /* 0x0000000000087805 */ /* 0x000fe2000001ff00 */
[----:B------:R-:W-:Y:S11]  /*40e0*/  CS2R R10, SRZ ;  /* 0x00000000000a7805 */ /* 0x000ff6000001ff00 */
[----:B------:R-:W-:Y:S05]  /*40f0*/  @!P0 MOV R15, R13 ;  /* 0x0000000d000f8202 */ /* 0x000fea0000000f00 */
[----:B------:R0:W5:Y:S02]  /*4100*/  @!P0 LDG.E.128 R8, [R14.64] ;  /* 0x000000080e088981 */ /* 0x000164000c1e1d00 */
.L_x_2981:
[----:B------:R-:W-:Y:S05]  /*4110*/  BSYNC B0 ;  /* 0x0000000000007941 */ /* 0x000fea0003800000 */
.L_x_2980:
        /* <DEDUP_REMOVED lines=11> */
.L_x_2979:
        /* <DEDUP_REMOVED lines=80> */
        .weak           $__internal_16_$__cuda_sm20_div_s64
        .type           $__internal_16_$__cuda_sm20_div_s64,@function
        .size           $__internal_16_$__cuda_sm20_div_s64,(.L_x_5164 - $__internal_16_$__cuda_sm20_div_s64)
$__internal_16_$__cuda_sm20_div_s64:
        /* <DEDUP_REMOVED lines=83> */
[----:B------:R-:W-:Y:S05]  /*4c00*/  RET.REL.NODEC R22 `(_ZN5flash32flash_fwd_splitkv_combine_kernelI23Flash_fwd_kernel_traitsILi32ELi64ELi128ELi4ELb0ELb0EN7cutlass10bfloat16_tE19Flash_kernel_traitsILi32ELi64ELi128ELi4ES3_EELi16ELi5ELb0EEEvNS_16Flash_fwd_paramsE) ;  /* 0xffffb3f016007950 */ /* 0x000fea0003c3ffff */
.L_x_2983:
        /* <DEDUP_REMOVED lines=15> */
.L_x_5164:


//--------------------- .text._ZN5flash32flash_fwd_splitkv_combine_kernelI23Flash_fwd_kernel_traitsILi32ELi64ELi128ELi4ELb0ELb0EN7cutlass10bfloat16_tE19Flash_kernel_traitsILi32ELi64ELi128ELi4ES3_EELi16ELi4ELb0EEEvNS_16Flash_fwd_paramsE --------------------------
	.section	.text._ZN5flash32flash_fwd_splitkv_combine_kernelI23Flash_fwd_kernel_traitsILi32ELi64ELi128ELi4ELb0ELb0EN7cutlass10bfloat16_tE19Flash_kernel_traitsILi32ELi64ELi128ELi4ES3_EELi16ELi4ELb0EEEvNS_16Flash_fwd_paramsE,"ax",@progbits
	.sectioninfo	@"SHI_REGISTERS=58"
	.align	128
        .global         _ZN5flash32flash_fwd_splitkv_combine_kernelI23Flash_fwd_kernel_traitsILi32ELi64ELi128ELi4ELb0ELb0EN7cutlass10bfloat16_tE19Flash_kernel_traitsILi32ELi64ELi128ELi4ES3_EELi16ELi4ELb0EEEvNS_16Flash_fwd_paramsE
        .type           _ZN5flash32flash_fwd_splitkv_combine_kernelI23Flash_fwd_kernel_traitsILi32ELi64ELi128ELi4ELb0ELb0EN7cutlass10bfloat16_tE19Flash_kernel_traitsILi32ELi64ELi128ELi4ES3_EELi16ELi4ELb0EEEvNS_16Flash_fwd_paramsE,@function
        .size           _ZN5flash32flash_fwd_splitkv_combine_kernelI23Flash_fwd_kernel_traitsILi32ELi64ELi128ELi4ELb0ELb0EN7cutlass10bfloat16_tE19Flash_kernel_traitsILi32ELi64ELi128ELi4ES3_EELi16ELi4ELb0EEEvNS_16Flash_fwd_paramsE,(.L_x_5165 - _ZN5flash32flash_fwd_splitkv_combine_kernelI23Flash_fwd_kernel_traitsILi32ELi64ELi128ELi4ELb0ELb0EN7cutlass10bfloat16_tE19Flash_kernel_traitsILi32ELi64ELi128ELi4ES3_EELi16ELi4ELb0EEEvNS_16Flash_fwd_paramsE)
        .other          _ZN5flash32flash_fwd_splitkv_combine_kernelI23Flash_fwd_kernel_traitsILi32ELi64ELi128ELi4ELb0ELb0EN7cutlass10bfloat16_tE19Flash_kernel_traitsILi32ELi64ELi128ELi4ES3_EELi16ELi4ELb0EEEvNS_16Flash_fwd_paramsE,@"STO_CUDA_ENTRY STV_DEFAULT"
_ZN5flash32flash_fwd_splitkv_combine_kernelI23Flash_fwd_kernel_traitsILi32ELi64ELi128ELi4ELb0ELb0EN7cutlass10bfloat16_tE19Flash_kernel_traitsILi32ELi64ELi128ELi4ES3_EELi16ELi4ELb0EEEvNS_16Flash_fwd_paramsE:
.text._ZN5flash32flash_fwd_splitkv_combine_kernelI23Flash_fwd_kernel_traitsILi32ELi64ELi128ELi4ELb0ELb0EN7cutlass10bfloat16_tE19Flash_kernel_traitsILi32ELi64ELi128ELi4ES3_EELi16ELi4ELb0EEEvNS_16Flash_fwd_paramsE:
        /* <DEDUP_REMOVED lines=23> */
[----:B------:R-:W-:Y:S05]  /*0170*/  CALL.REL.NOINC `($__internal_17_$__cuda_sm20_div_s64) ;  /* 0x000041f000007944 */ /* 0x000fea0003c00000 */
[----:B------:R-:W-:Y:S05]  /*0180*/  BRA `(.L_x_2985) ;  /* 0x0000013000007947 */ /* 0x000fea0003800000 */
.L_x_2984:
        /* <DEDUP_REMOVED lines=19> */
.L_x_2985:
        /* <DEDUP_REMOVED lines=11> */
[----:B------:R-:W-:Y:S05]  /*0370*/  CALL.REL.NOINC `($__internal_17_$__cuda_sm20_div_s64) ;  /* 0x00003ff000007944 */ /* 0x000fea0003c00000 */
[----:B------:R-:W-:Y:S02]  /*0380*/  MOV R32, R20 ;  /* 0x0000001400207202 */ /* 0x000fe40000000f00 */
[----:B------:R-:W-:Y:S01]  /*0390*/  MOV R33, R21 ;  /* 0x0000001500217202 */ /* 0x000fe20000000f00 */
[----:B------:R-:W-:Y:S05]  /*03a0*/  BRA `(.L_x_2988) ;  /* 0x0000013000007947 */ /* 0x000fea0003800000 */
.L_x_2987:
        /* <DEDUP_REMOVED lines=19> */
.L_x_2988:
[----:B------:R-:W-:Y:S05]  /*04e0*/  BSYNC B0 ;  /* 0x0000000000007941 */ /* 0x000fea0003800000 */
.L_x_2986:
        /* <DEDUP_REMOVED lines=42> */
.L_x_2990:
        /* <DEDUP_REMOVED lines=19> */
.L_x_2991:
[----:B------:R-:W-:Y:S05]  /*08c0*/  BSYNC B0 ;  /* 0x0000000000007941 */ /* 0x000fea0003800000 */
.L_x_2989:
        /* <DEDUP_REMOVED lines=73> */
[----:B------:R-:W-:Y:S02]  /*0d60*/  MOV R40, R20 ;  /* 0x0000001400287202 */ /* 0x000fe40000000f00 */
[----:B------:R-:W-:Y:S01]  /*0d70*/  MOV R41, R21 ;  /* 0x0000001500297202 */ /* 0x000fe20000000f00 */
[----:B------:R-:W-:Y:S05]  /*0d80*/  BRA `(.L_x_2994) ;  /* 0x0000013000007947 */ /* 0x000fea0003800000 */
.L_x_2993:
        /* <DEDUP_REMOVED lines=19> */
.L_x_2994:
[----:B------:R-:W-:Y:S05]  /*0ec0*/  BSYNC B0 ;  /* 0x0000000000007941 */ /* 0x000fea0003800000 */
.L_x_2992:
        /* <DEDUP_REMOVED lines=41> */
.L_x_2996:
        /* <DEDUP_REMOVED lines=19> */
.L_x_2997:
[----:B------:R-:W-:Y:S05]  /*1290*/  BSYNC B0 ;  /* 0x0000000000007941 */ /* 0x000fea0003800000 */
.L_x_2995:
        /* <DEDUP_REMOVED lines=228> */
[----:B------:R-:W-:Y:S05]  /*20e0*/  CALL.REL.NOINC `($__internal_17_$__cuda_sm20_div_s64) ;  /* 0x0000228000007944 */ /* 0x000fea0003c00000 */
        /* <DEDUP_REMOVED lines=9> */
.L_x_3002:
        /* <DEDUP_REMOVED lines=22> */
.L_x_3003:
[----:B------:R-:W-:Y:S05]  /*22e0*/  BSYNC B0 ;  /* 0x0000000000007941 */ /* 0x000fea0003800000 */
.L_x_3001:
        /* <DEDUP_REMOVED lines=19> */
.L_x_3005:
        /* <DEDUP_REMOVED lines=22> */
.L_x_3006:
[----:B------:R-:W-:Y:S05]  /*2580*/  BSYNC B0 ;  /* 0x0000000000007941 */ /* 0x000fea0003800000 */
.L_x_3004:
        /* <DEDUP_REMOVED lines=11> */
[----:B------:R-:W-:Y:S05]  /*2640*/  CALL.REL.NOINC `($__internal_17_$__cuda_sm20_div_s64) ;  /* 0x00001d2000007944 */ /* 0x000fea0003c00000 */
[----:B------:R-:W-:-:S04]  /*2650*/  IADD3 R19, P0, RZ, -R20, RZ ;  /* 0x80000014ff137210 */ /* 0x000fc80007f1e0ff */
[----:B------:R-:W-:Y:S01]  /*2660*/  IADD3.X R18, RZ, ~R21, RZ, P0, !PT ;  /* 0x80000015ff127210 */ /* 0x000fe200007fe4ff */
[----:B------:R-:W-:-:S04]  /*2670*/  IMAD.WIDE.U32 R42, R5, R19, R42 ;  /* 0x00000013052a7225 */ /* 0x000fc800078e002a */
[----:B------:R-:W-:-:S04]  /*2680*/  IMAD R18, R18, R5, RZ ;  /* 0x0000000512127224 */ /* 0x000fc800078e02ff */
[----:B------:R-:W-:-:S05]  /*2690*/  IMAD R4, R4, R19, R18 ;  /* 0x0000001304047224 */ /* 0x000fca00078e0212 */
[----:B------:R-:W-:Y:S01]  /*26a0*/  IADD3 R4, R43, R4, RZ ;  /* 0x000000042b047210 */ /* 0x000fe20007ffe0ff */
[----:B------:R-:W-:Y:S05]  /*26b0*/  BRA `(.L_x_3009) ;  /* 0x0000016000007947 */ /* 0x000fea0003800000 */
.L_x_3008:
        /* <DEDUP_REMOVED lines=22> */
.L_x_3009:
[----:B------:R-:W-:Y:S05]  /*2820*/  BSYNC B0 ;  /* 0x0000000000007941 */ /* 0x000fea0003800000 */
.L_x_3007:
        /* <DEDUP_REMOVED lines=38> */
[----:B------:R-:W-:Y:S05]  /*2a90*/  CALL.REL.NOINC `($__internal_17_$__cuda_sm20_div_s64) ;  /* 0x000018d000007944 */ /* 0x000fea0003c00000 */
        /* <DEDUP_REMOVED lines=12> */
.L_x_3011:
        /* <DEDUP_REMOVED lines=23> */
.L_x_3012:
[----:B------:R-:W-:Y:S05]  /*2cd0*/  BSYNC B0 ;  /* 0x0000000000007941 */ /* 0x000fea0003800000 */
.L_x_3010:
        /* <DEDUP_REMOVED lines=18> */
.L_x_3014:
        /* <DEDUP_REMOVED lines=22> */
.L_x_3015:
[----:B------:R-:W-:Y:S05]  /*2f60*/  BSYNC B0 ;  /* 0x0000000000007941 */ /* 0x000fea0003800000 */
.L_x_3013:
        /* <DEDUP_REMOVED lines=22> */
.L_x_3017:
        /* <DEDUP_REMOVED lines=23> */
.L_x_3018:
[----:B------:R-:W-:Y:S05]  /*3240*/  BSYNC B0 ;  /* 0x0000000000007941 */ /* 0x000fea0003800000 */
.L_x_3016:
        /* <DEDUP_REMOVED lines=38> */
.L_x_3020:
        /* <DEDUP_REMOVED lines=23> */
.L_x_3021:
[----:B------:R-:W-:Y:S05]  /*3620*/  BSYNC B0 ;  /* 0x0000000000007941 */ /* 0x000fea0003800000 */
.L_x_3019:
        /* <DEDUP_REMOVED lines=29> */
.L_x_3023:
        /* <DEDUP_REMOVED lines=23> */
.L_x_3024:
[----:B------:R-:W-:Y:S05]  /*3970*/  BSYNC B0 ;  /* 0x0000000000007941 */ /* 0x000fea0003800000 */
.L_x_3022:
        /* <DEDUP_REMOVED lines=20> */
.L_x_3000:
[----:B------:R-:W-:-:S04]  /*3ac0*/  LEA R2, P0, R38, c[0x0][0x200], 0x2 ;  /* 0x0000800026027a11 */ /* 0x000fc800078010ff */
[----:B------:R-:W-:-:S05]  /*3ad0*/  LEA.HI.X R3, R38, c[0x0][0x204], R39, 0x2, P0 ;  /* 0x0000810026037a11 */ /* 0x000fca00000f1427 */
[----:B------:R0:W-:Y:S04]  /*3ae0*/  STG.E [R2.64], R32 ;  /* 0x0000002002007986 */ /* 0x0001e8000c10190a */
.L_x_2999:
[----:B------:R-:W-:Y:S05]  /*3af0*/  BSYNC B1 ;  /* 0x0000000000017941 */ /* 0x000fea0003800000 */
.L_x_2998:
        /* <DEDUP_REMOVED lines=36> */
.L_x_3028:
[----:B------:R-:W-:Y:S01]  /*3d40*/  BSSY B0, `(.L_x_3026) ;  /* 0x0000007000007945 */ /* 0x000fe20003800000 */
[----:B------:R-:W-:-:S05]  /*3d50*/  @P2 BRA `(.L_x_3027) ;  /* 0x0000005000002947 */ /* 0x000fca0003800000 */
[----:B------:R-:W-:Y:S01]  /*3d60*/  ISETP.GE.AND P0, PT, R36, c[0x0][0x220], PT ;  /* 0x0000880024007a0c */ /* 0x000fe20003f06270 */
[----:B------:R-:W-:Y:S01]  /*3d70*/  CS2R R8, SRZ ;  /* 0x0000000000087805 */ /* 0x000fe2000001ff00 */
[----:B------:R-:W-:Y:S11]  /*3d80*/  CS2R R10, SRZ ;  /* 0x00000000000a7805 */ /* 0x000ff6000001ff00 */
[----:B------:R-:W-:Y:S05]  /*3d90*/  @!P0 MOV R15, R13 ;  /* 0x0000000d000f8202 */ /* 0x000fea0000000f00 */
[----:B------:R0:W5:Y:S02]  /*3da0*/  @!P0 LDG.E.128 R8, [R14.64] ;  /* 0x0000000a0e088981 */ /* 0x000164000c1e1d00 */
.L_x_3027:
[----:B------:R-:W-:Y:S05]  /*3db0*/  BSYNC B0 ;  /* 0x0000000000007941 */ /* 0x000fea0003800000 */
.L_x_3026:
        /* <DEDUP_REMOVED lines=11> */
.L_x_3025:
        /* <DEDUP_REMOVED lines=80> */
        .weak           $__internal_17_$__cuda_sm20_div_s64
        .type           $__internal_17_$__cuda_sm20_div_s64,@function
        .size           $__internal_17_$__cuda_sm20_div_s64,(.L_x_5165 - $__internal_17_$__cuda_sm20_div_s64)
$__internal_17_$__cuda_sm20_div_s64:
        /* <DEDUP_REMOVED lines=83> */
[----:B------:R-:W-:Y:S05]  /*48a0*/  RET.REL.NODEC R22 `(_ZN5flash32flash_fwd_splitkv_combine_kernelI23Flash_fwd_kernel_traitsILi32ELi64ELi128ELi4ELb0ELb0EN7cutlass10bfloat16_tE19Flash_kernel_traitsILi32ELi64ELi128ELi4ES3_EELi16ELi4ELb0EEEvNS_16Flash_fwd_paramsE) ;  /* 0xffffb75016007950 */ /* 0x000fea0003c3ffff */
.L_x_3029:
        /* <DEDUP_REMOVED lines=13> */
.L_x_5165:


//--------------------- .text._ZN5flash32flash_fwd_splitkv_combine_kernelI23Flash_fwd_kernel_traitsILi32ELi64ELi128ELi4ELb0ELb0EN7cutlass10bfloat16_tE19Flash_kernel_traitsILi32ELi64ELi128ELi4ES3_EELi16ELi3ELb0EEEvNS_16Flash_fwd_paramsE --------------------------
	.section	.text._ZN5flash32flash_fwd_splitkv_combine_kernelI23Flash_fwd_kernel_traitsILi32ELi64ELi128ELi4ELb0ELb0EN7cutlass10bfloat16_tE19Flash_kernel_traitsILi32ELi64ELi128ELi4ES3_EELi16ELi3ELb0EEEvNS_16Flash_fwd_paramsE,"ax",@progbits
	.sectioninfo	@"SHI_REGISTERS=52"
	.align	128
        .global         _ZN5flash32flash_fwd_splitkv_combine_kernelI23Flash_fwd_kernel_traitsILi32ELi64ELi128ELi4ELb0ELb0EN7cutlass10bfloat16_tE19Flash_kernel_traitsILi32ELi64ELi128ELi4ES3_EELi16ELi3ELb0EEEvNS_16Flash_fwd_paramsE
        .type           _ZN5flash32flash_fwd_splitkv_combine_kernelI23Flash_fwd_kernel_traitsILi32ELi64ELi128ELi4ELb0ELb0EN7cutlass10bfloat16_tE19Flash_kernel_traitsILi32ELi64ELi128ELi4ES3_EELi16ELi3ELb0EEEvNS_16Flash_fwd_paramsE,@function
        .size           _ZN5flash32flash_fwd_splitkv_combine_kernelI23Flash_fwd_kernel_traitsILi32ELi64ELi128ELi4ELb0ELb0EN7cutlass10bfloat16_tE19Flash_kernel_traitsILi32ELi64ELi128ELi4ES3_EELi16ELi3ELb0EEEvNS_16Flash_fwd_paramsE,(.L_x_5166 - _ZN5flash32flash_fwd_splitkv_combine_kernelI23Flash_fwd_kernel_traitsILi32ELi64ELi128ELi4ELb0ELb0EN7cutlass10bfloat16_tE19Flash_kernel_traitsILi32ELi64ELi128ELi4ES3_EELi16ELi3ELb0EEEvNS_16Flash_fwd_paramsE)
        .other          _ZN5flash32flash_fwd_splitkv_combine_kernelI23Flash_fwd_kernel_traitsILi32ELi64ELi128ELi4ELb0ELb0EN7cutlass10bfloat16_tE19Flash_kernel_traitsILi32ELi64ELi128ELi4ES3_EELi16ELi3ELb0EEEvNS_16Flash_fwd_paramsE,@"STO_CUDA_ENTRY STV_DEFAULT"
_ZN5flash32flash_fwd_splitkv_combine_kernelI23Flash_fwd_kernel_traitsILi32ELi64ELi128ELi4ELb0ELb0EN7cutlass10bfloat16_tE19Flash_kernel_traitsILi32ELi64ELi128ELi4ES3_EELi16ELi3ELb0EEEvNS_16Flash_fwd_paramsE:
.text._ZN5flash32flash_fwd_splitkv_combine_kernelI23Flash_fwd_kernel_traitsILi32ELi64ELi128ELi4ELb0ELb0EN7cutlass10bfloat16_tE19Flash_kernel_traitsILi32ELi64ELi128ELi4ES3_EELi16ELi3ELb0EEEvNS_16Flash_fwd_paramsE:
        /* <DEDUP_REMOVED lines=23> */
[----:B------:R-:W-:Y:S05]  /*0170*/  CALL.REL.NOINC `($__internal_18_$__cuda_sm20_div_s64) ;  /* 0x0000415000007944 */ /* 0x000fea0003c00000 */
[----:B------:R-:W-:Y:S05]  /*0180*/  BRA `(.L_x_3031) ;  /* 0x0000013000007947 */ /* 0x000fea0003800000 */
.L_x_3030:
        /* <DEDUP_REMOVED lines=19> */
.L_x_3031:
        /* <DEDUP_REMOVED lines=12> */
[----:B------:R-:W-:Y:S05]  /*0380*/  CALL.REL.NOINC `($__internal_18_$__cuda_sm20_div_s64) ;  /* 0x00003f4000007944 */ /* 0x000fea0003c00000 */
[----:B------:R-:W-:Y:S02]  /*0390*/  MOV R28, R20 ;  /* 0x00000014001c7202 */ /* 0x000fe40000000f00 */
[----:B------:R-:W-:Y:S01]  /*03a0*/  MOV R29, R21 ;  /* 0x00000015001d7202 */ /* 0x000fe20000000f00 */
[----:B------:R-:W-:Y:S05]  /*03b0*/  BRA `(.L_x_3034) ;  /* 0x0000013000007947 */ /* 0x000fea0003800000 */
.L_x_3033:
        /* <DEDUP_REMOVED lines=19> */
.L_x_3034:
[----:B------:R-:W-:Y:S05]  /*04f0*/  BSYNC B0 ;  /* 0x0000000000007941 */ /* 0x000fea0003800000 */
.L_x_3032:
        /* <DEDUP_REMOVED lines=43> */
.L_x_3036:
        /* <DEDUP_REMOVED lines=19> */
.L_x_3037:
[----:B------:R-:W-:Y:S05]  /*08e0*/  BSYNC B0 ;  /* 0x0000000000007941 */ /* 0x000fea0003800000 */
.L_x_3035:
        /* <DEDUP_REMOVED lines=74> */
[----:B------:R-:W-:Y:S02]  /*0d90*/  MOV R32, R20 ;  /* 0x0000001400207202 */ /* 0x000fe40000000f00 */
[----:B------:R-:W-:Y:S01]  /*0da0*/  MOV R33, R21 ;  /* 0x0000001500217202 */ /* 0x000fe20000000f00 */
[----:B------:R-:W-:Y:S05]  /*0db0*/  BRA `(.L_x_3040) ;  /* 0x0000013000007947 */ /* 0x000fea0003800000 */
.L_x_3039:
        /* <DEDUP_REMOVED lines=19> */
.L_x_3040:
[----:B------:R-:W-:Y:S05]  /*0ef0*/  BSYNC B0 ;  /* 0x0000000000007941 */ /* 0x000fea0003800000 */
.L_x_3038:
        /* <DEDUP_REMOVED lines=42> */
.L_x_3042:
        /* <DEDUP_REMOVED lines=19> */
.L_x_3043:
[----:B------:R-:W-:Y:S05]  /*12d0*/  BSYNC B0 ;  /* 0x0000000000007941 */ /* 0x000fea0003800000 */
.L_x_3041:
        /* <DEDUP_REMOVED lines=131> */
.L_x_3045:
[----:B------:R-:W-:Y:S05]  /*1b10*/  BSYNC B0 ;  /* 0x0000000000007941 */ /* 0x000fea0003800000 */
.L_x_3044:
        /* <DEDUP_REMOVED lines=91> */
.L_x_3050:
        /* <DEDUP_REMOVED lines=22> */
.L_x_3051:
[----:B------:R-:W-:Y:S05]  /*2230*/  BSYNC B0 ;  /* 0x0000000000007941 */ /* 0x000fea0003800000 */
.L_x_3049:
[----:B------:R-:W-:Y:S01]  /*2240*/  LOP3.LUT R19, R17, R0, RZ, 0xfc, !PT ;  /* 0x0000000011137212 */ /* 0x000fe200078efcff */
[----:B------:R-:W-:Y:S03]  /*2250*/  BSSY B0, `(.L_x_3052) ;  /* 0x0000028000007945 */ /* 0x000fe60003800000 */
[----:B------:R-:W-:-:S13]  /*2260*/  ISETP.NE.U32.AND P0, PT, R19, RZ, PT ;  /* 0x000000ff1300720c */ /* 0x000fda0003f05070 */
[----:B------:R-:W-:Y:S05]  /*2270*/  @!P0 BRA `(.L_x_3053) ;  /* 0x000000f000008947 */ /* 0x000fea0003800000 */
[----:B------:R-:W-:Y:S01]  /*2280*/  IMAD.MOV.U32 R24, RZ, RZ, R30 ;  /* 0x000000ffff187224 */ /* 0x000fe200078e001e */
[----:B------:R-:W-:Y:S02]  /*2290*/  MOV R23, R0 ;  /* 0x0000000000177202 */ /* 0x000fe40000000f00 */
[----:B------:R-:W-:Y:S02]  /*22a0*/  MOV R22, 0x22c0 ;  /* 0x000022c000167802 */ /* 0x000fe40000000f00 */
[----:B------:R-:W-:Y:S05]  /*22b0*/  CALL.REL.NOINC `($__internal_18_$__cuda_sm20_div_s64) ;  /* 0x0000201000007944 */ /* 0x000fea0003c00000 */
        /* <DEDUP_REMOVED lines=11> */
.L_x_3053:
        /* <DEDUP_REMOVED lines=22> */
.L_x_3054:
[----:B------:R-:W-:Y:S05]  /*24d0*/  BSYNC B0 ;  /* 0x0000000000007941 */ /* 0x000fea0003800000 */
.L_x_3052:
        /* <DEDUP_REMOVED lines=11> */
[----:B------:R-:W-:Y:S05]  /*2590*/  CALL.REL.NOINC `($__internal_18_$__cuda_sm20_div_s64) ;  /* 0x00001d3000007944 */ /* 0x000fea0003c00000 */
[----:B------:R-:W-:-:S04]  /*25a0*/  IADD3 R17, P0, RZ, -R20, RZ ;  /* 0x80000014ff117210 */ /* 0x000fc80007f1e0ff */
[----:B------:R-:W-:Y:S01]  /*25b0*/  IADD3.X R18, RZ, ~R21, RZ, P0, !PT ;  /* 0x80000015ff127210 */ /* 0x000fe200007fe4ff */
[----:B------:R-:W-:-:S04]  /*25c0*/  IMAD.WIDE.U32 R36, R5, R17, R36 ;  /* 0x0000001105247225 */ /* 0x000fc800078e0024 */
[----:B------:R-:W-:-:S04]  /*25d0*/  IMAD R18, R18, R5, RZ ;  /* 0x0000000512127224 */ /* 0x000fc800078e02ff */
[----:B------:R-:W-:-:S05]  /*25e0*/  IMAD R4, R4, R17, R18 ;  /* 0x0000001104047224 */ /* 0x000fca00078e0212 */
[----:B------:R-:W-:Y:S01]  /*25f0*/  IADD3 R4, R37, R4, RZ ;  /* 0x0000000425047210 */ /* 0x000fe20007ffe0ff */
[----:B------:R-:W-:Y:S05]  /*2600*/  BRA `(.L_x_3057) ;  /* 0x0000016000007947 */ /* 0x000fea0003800000 */
.L_x_3056:
        /* <DEDUP_REMOVED lines=22> */
.L_x_3057:
[----:B------:R-:W-:Y:S05]  /*2770*/  BSYNC B0 ;  /* 0x0000000000007941 */ /* 0x000fea0003800000 */
.L_x_3055:
        /* <DEDUP_REMOVED lines=38> */
[----:B------:R-:W-:Y:S05]  /*29e0*/  CALL.REL.NOINC `($__internal_18_$__cuda_sm20_div_s64) ;  /* 0x000018e000007944 */ /* 0x000fea0003c00000 */
        /* <DEDUP_REMOVED lines=12> */
.L_x_3059:
        /* <DEDUP_REMOVED lines=23> */
.L_x_3060:
[----:B------:R-:W-:Y:S05]  /*2c20*/  BSYNC B0 ;  /* 0x0000000000007941 */ /* 0x000fea0003800000 */
.L_x_3058:
        /* <DEDUP_REMOVED lines=19> */
.L_x_3062:
        /* <DEDUP_REMOVED lines=22> */
.L_x_3063:
[----:B------:R-:W-:Y:S05]  /*2ec0*/  BSYNC B0 ;  /* 0x0000000000007941 */ /* 0x000fea0003800000 */
.L_x_3061:
        /* <DEDUP_REMOVED lines=20> */
.L_x_3065:
        /* <DEDUP_REMOVED lines=23> */
.L_x_3066:
[----:B------:R-:W-:Y:S05]  /*3180*/  BSYNC B0 ;  /* 0x0000000000007941 */ /* 0x000fea0003800000 */
.L_x_3064:
        /* <DEDUP_REMOVED lines=25> */
[----:B------:R-:W-:Y:S05]  /*3320*/  CALL.REL.NOINC `($__internal_18_$__cuda_sm20_div_s64) ;  /* 0x00000fa000007944 */ /* 0x000fea0003c00000 */
        /* <DEDUP_REMOVED lines=12> */
.L_x_3068:
        /* <DEDUP_REMOVED lines=23> */
.L_x_3069:
[----:B------:R-:W-:Y:S05]  /*3560*/  BSYNC B0 ;  /* 0x0000000000007941 */ /* 0x000fea0003800000 */
.L_x_3067:
        /* <DEDUP_REMOVED lines=29> */
.L_x_3071:
        /* <DEDUP_REMOVED lines=23> */
.L_x_3072:
[----:B------:R-:W-:Y:S05]  /*38b0*/  BSYNC B0 ;  /* 0x0000000000007941 */ /* 0x000fea0003800000 */
.L_x_3070:
        /* <DEDUP_REMOVED lines=20> */
.L_x_3048:
[----:B------:R-:W-:-:S04]  /*3a00*/  LEA R2, P0, R36, c[0x0][0x200], 0x2 ;  /* 0x0000800024027a11 */ /* 0x000fc800078010ff */
[----:B------:R-:W-:-:S05]  /*3a10*/  LEA.HI.X R3, R36, c[0x0][0x204], R37, 0x2, P0 ;  /* 0x0000810024037a11 */ /* 0x000fca00000f1425 */
[----:B------:R0:W-:Y:S04]  /*3a20*/  STG.E [R2.64], R28 ;  /* 0x0000001c02007986 */ /* 0x0001e8000c10190a */
.L_x_3047:
[----:B------:R-:W-:Y:S05]  /*3a30*/  BSYNC B1 ;  /* 0x0000000000017941 */ /* 0x000fea0003800000 */
.L_x_3046:
        /* <DEDUP_REMOVED lines=38> */
.L_x_3076:
[----:B------:R-:W-:Y:S01]  /*3ca0*/  BSSY B0, `(.L_x_3074) ;  /* 0x0000007000007945 */ /* 0x000fe20003800000 */
[----:B------:R-:W-:-:S05]  /*3cb0*/  @P2 BRA `(.L_x_3075) ;  /* 0x0000005000002947 */ /* 0x000fca0003800000 */
[----:B------:R-:W-:Y:S01]  /*3cc0*/  ISETP.GE.AND P0, PT, R18, c[0x0][0x220], PT ;  /* 0x0000880012007a0c */ /* 0x000fe20003f06270 */
[----:B------:R-:W-:Y:S01]  /*3cd0*/  CS2R R8, SRZ ;  /* 0x0000000000087805 */ /* 0x000fe2000001ff00 */
[----:B------:R-:W-:Y:S11]  /*3ce0*/  CS2R R10, SRZ ;  /* 0x00000000000a7805 */ /* 0x000ff6000001ff00 */
[----:B------:R-:W-:Y:S05]  /*3cf0*/  @!P0 MOV R15, R13 ;  /* 0x0000000d000f8202 */ /* 0x000fea0000000f00 */
[----:B------:R0:W5:Y:S02]  /*3d00*/  @!P0 LDG.E.128 R8, [R14.64] ;  /* 0x0000000a0e088981 */ /* 0x000164000c1e1d00 */
.L_x_3075:
[----:B------:R-:W-:Y:S05]  /*3d10*/  BSYNC B0 ;  /* 0x0000000000007941 */ /* 0x000fea0003800000 */
.L_x_3074:
        /* <DEDUP_REMOVED lines=11> */
.L_x_3073:
        /* <DEDUP_REMOVED lines=80> */
        .weak           $__internal_18_$__cuda_sm20_div_s64
        .type           $__internal_18_$__cuda_sm20_div_s64,@function
        .size           $__internal_18_$__cuda_sm20_div_s64,(.L_x_5166 - $__internal_18_$__cuda_sm20_div_s64)
$__internal_18_$__cuda_sm20_div_s64:
        /* <DEDUP_REMOVED lines=83> */
[----:B------:R-:W-:Y:S06]  /*4800*/  RET.REL.NODEC R26 `(_ZN5flash32flash_fwd_splitkv_combine_kernelI23Flash_fwd_kernel_traitsILi32ELi64ELi128ELi4ELb0ELb0EN7cutlass10bfloat16_tE19Flash_kernel_traitsILi32ELi64ELi128ELi4ES3_EELi16ELi3ELb0EEEvNS_16Flash_fwd_paramsE) ;  /* 0xffffb7f01a007950 */ /* 0x000fec0003c3ffff */
.L_x_3077:
        /* <DEDUP_REMOVED lines=15> */
.L_x_5166:


//--------------------- .text._ZN5flash32flash_fwd_splitkv_combine_kernelI23Flash_fwd_kernel_traitsILi32ELi64ELi128ELi4ELb0ELb0EN7cutlass10bfloat16_tE19Flash_kernel_traitsILi32ELi64ELi128ELi4ES3_EELi16ELi2ELb0EEEvNS_16Flash_fwd_paramsE --------------------------
	.section	.text._ZN5flash32flash_fwd_splitkv_combine_kernelI23Flash_fwd_kernel_traitsILi32ELi64ELi128ELi4ELb0ELb0EN7cutlass10bfloat16_tE19Flash_kernel_traitsILi32ELi64ELi128ELi4ES3_EELi16ELi2ELb0EEEvNS_16Flash_fwd_paramsE,"ax",@progbits
	.sectioninfo	@"SHI_REGISTERS=54"
	.align	128
        .global         _ZN5flash32flash_fwd_splitkv_combine_kernelI23Flash_fwd_kernel_traitsILi32ELi64ELi128ELi4ELb0ELb0EN7cutlass10bfloat16_tE19Flash_kernel_traitsILi32ELi64ELi128ELi4ES3_EELi16ELi2ELb0EEEvNS_16Flash_fwd_paramsE
        .type           _ZN5flash32flash_fwd_splitkv_combine_kernelI23Flash_fwd_kernel_traitsILi32ELi64ELi128ELi4ELb0ELb0EN7cutlass10bfloat16_tE19Flash_kernel_traitsILi32ELi64ELi128ELi4ES3_EELi16ELi2ELb0EEEvNS_16Flash_fwd_paramsE,@function
        .size           _ZN5flash32flash_fwd_splitkv_combine_kernelI23Flash_fwd_kernel_traitsILi32ELi64ELi128ELi4ELb0ELb0EN7cutlass10bfloat16_tE19Flash_kernel_traitsILi32ELi64ELi128ELi4ES3_EELi16ELi2ELb0EEEvNS_16Flash_fwd_paramsE,(.L_x_5167 - _ZN5flash32flash_fwd_splitkv_combine_kernelI23Flash_fwd_kernel_traitsILi32ELi64ELi128ELi4ELb0ELb0EN7cutlass10bfloat16_tE19Flash_kernel_traitsILi32ELi64ELi128ELi4ES3_EELi16ELi2ELb0EEEvNS_16Flash_fwd_paramsE)
        .other          _ZN5flash32flash_fwd_splitkv_combine_kernelI23Flash_fwd_kernel_traitsILi32ELi64ELi128ELi4ELb0ELb0EN7cutlass10bfloat16_tE19Flash_kernel_traitsILi32ELi64ELi128ELi4ES3_EELi16ELi2ELb0EEEvNS_16Flash_fwd_paramsE,@"STO_CUDA_ENTRY STV_DEFAULT"
_ZN5flash32flash_fwd_splitkv_combine_kernelI23Flash_fwd_kernel_traitsILi32ELi64ELi128ELi4ELb0ELb0EN7cutlass10bfloat16_tE19Flash_kernel_traitsILi32ELi64ELi128ELi4ES3_EELi16ELi2ELb0EEEvNS_16Flash_fwd_paramsE:
.text._ZN5flash32flash_fwd_splitkv_combine_kernelI23Flash_fwd_kernel_traitsILi32ELi64ELi128ELi4ELb0ELb0EN7cutlass10bfloat16_tE19Flash_kernel_traitsILi32ELi64ELi128ELi4ES3_EELi16ELi2ELb0EEEvNS_16Flash_fwd_paramsE:
        /* <DEDUP_REMOVED lines=23> */
[----:B------:R-:W-:Y:S05]  /*0170*/  CALL.REL.NOINC `($__internal_19_$__cuda_sm20_div_s64) ;  /* 0x0000412000007944 */ /* 0x000fea0003c00000 */
[----:B------:R-:W-:Y:S02]  /*0180*/  MOV R20, R0 ;  /* 0x0000000000147202 */ /* 0x000fe40000000f00 */
[----:B------:R-:W-:Y:S01]  /*0190*/  MOV R21, R23 ;  /* 0x0000001700157202 */ /* 0x000fe20000000f00 */
[----:B------:R-:W-:Y:S05]  /*01a0*/  BRA `(.L_x_3079) ;  /* 0x0000013000007947 */ /* 0x000fea0003800000 */
.L_x_3078:
        /* <DEDUP_REMOVED lines=19> */
.L_x_3079:
        /* <DEDUP_REMOVED lines=10> */
[----:B------:R-:W-:Y:S05]  /*0380*/  CALL.REL.NOINC `($__internal_19_$__cuda_sm20_div_s64) ;  /* 0x00003f1000007944 */ /* 0x000fea0003c00000 */
[----:B------:R-:W-:Y:S02]  /*0390*/  MOV R30, R0 ;  /* 0x00000000001e7202 */ /* 0x000fe40000000f00 */
[----:B------:R-:W-:Y:S01]  /*03a0*/  MOV R31, R23 ;  /* 0x00000017001f7202 */ /* 0x000fe20000000f00 */
[----:B------:R-:W-:Y:S05]  /*03b0*/  BRA `(.L_x_3082) ;  /* 0x0000013000007947 */ /* 0x000fea0003800000 */
.L_x_3081:
        /* <DEDUP_REMOVED lines=19> */
.L_x_3082:
[----:B------:R-:W-:Y:S05]  /*04f0*/  BSYNC B0 ;  /* 0x0000000000007941 */ /* 0x000fea0003800000 */
.L_x_3080:
        /* <DEDUP_REMOVED lines=42> */
[----:B------:R-:W-:Y:S01]  /*07a0*/  MOV R22, R0 ;  /* 0x0000000000167202 */ /* 0x000fe20000000f00 */
[----:B------:R-:W-:Y:S05]  /*07b0*/  BRA `(.L_x_3085) ;  /* 0x0000013000007947 */ /* 0x000fea0003800000 */
.L_x_3084:
        /* <DEDUP_REMOVED lines=19> */
.L_x_3085:
[----:B------:R-:W-:Y:S05]  /*08f0*/  BSYNC B0 ;  /* 0x0000000000007941 */ /* 0x000fea0003800000 */
.L_x_3083:
        /* <DEDUP_REMOVED lines=76> */
.L_x_3087:
        /* <DEDUP_REMOVED lines=19> */
.L_x_3088:
[----:B------:R-:W-:Y:S05]  /*0ef0*/  BSYNC B0 ;  /* 0x0000000000007941 */ /* 0x000fea0003800000 */
.L_x_3086:
        /* <DEDUP_REMOVED lines=44> */
.L_x_3090:
        /* <DEDUP_REMOVED lines=19> */
.L_x_3091:
[----:B------:R-:W-:Y:S05]  /*12f0*/  BSYNC B0 ;  /* 0x0000000000007941 */ /* 0x000fea0003800000 */
.L_x_3089:
        /* <DEDUP_REMOVED lines=131> */
.L_x_3093:
[----:B------:R-:W-:Y:S05]  /*1b30*/  BSYNC B0 ;  /* 0x0000000000007941 */ /* 0x000fea0003800000 */
.L_x_3092:
        /* <DEDUP_REMOVED lines=75> */
[----:B------:R-:W-:Y:S05]  /*1ff0*/  CALL.REL.NOINC `($__internal_19_$__cuda_sm20_div_s64) ;  /* 0x000022a000007944 */ /* 0x000fea0003c00000 */
        /* <DEDUP_REMOVED lines=10> */
.L_x_3098:
        /* <DEDUP_REMOVED lines=22> */
.L_x_3099:
[----:B------:R-:W-:Y:S05]  /*2200*/  BSYNC B0 ;  /* 0x0000000000007941 */ /* 0x000fea0003800000 */
.L_x_3097:
[----:B------:R-:W-:Y:S01]  /*2210*/  LOP3.LUT R0, R21, R5, RZ, 0xfc, !PT ;  /* 0x0000000515007212 */ /* 0x000fe200078efcff */
[----:B------:R-:W-:Y:S03]  /*2220*/  BSSY B0, `(.L_x_3100) ;  /* 0x0000028000007945 */ /* 0x000fe60003800000 */
[----:B------:R-:W-:-:S13]  /*2230*/  ISETP.NE.U32.AND P0, PT, R0, RZ, PT ;  /* 0x000000ff0000720c */ /* 0x000fda0003f05070 */
[----:B------:R-:W-:Y:S05]  /*2240*/  @!P0 BRA `(.L_x_3101) ;  /* 0x000000f000008947 */ /* 0x000fea0003800000 */
[----:B------:R-:W-:Y:S01]  /*2250*/  IMAD.MOV.U32 R24, RZ, RZ, R3 ;  /* 0x000000ffff187224 */ /* 0x000fe200078e0003 */
[----:B------:R-:W-:Y:S02]  /*2260*/  MOV R6, R5 ;  /* 0x0000000500067202 */ /* 0x000fe40000000f00 */
[----:B------:R-:W-:Y:S02]  /*2270*/  MOV R22, 0x2290 ;  /* 0x0000229000167802 */ /* 0x000fe40000000f00 */
[----:B------:R-:W-:Y:S05]  /*2280*/  CALL.REL.NOINC `($__internal_19_$__cuda_sm20_div_s64) ;  /* 0x0000201000007944 */ /* 0x000fea0003c00000 */
        /* <DEDUP_REMOVED lines=11> */
.L_x_3101:
        /* <DEDUP_REMOVED lines=22> */
.L_x_3102:
[----:B------:R-:W-:Y:S05]  /*24a0*/  BSYNC B0 ;  /* 0x0000000000007941 */ /* 0x000fea0003800000 */
.L_x_3100:
        /* <DEDUP_REMOVED lines=12> */
[----:B------:R-:W-:Y:S05]  /*2570*/  CALL.REL.NOINC `($__internal_19_$__cuda_sm20_div_s64) ;  /* 0x00001d2000007944 */ /* 0x000fea0003c00000 */
        /* <DEDUP_REMOVED lines=8> */
.L_x_3104:
        /* <DEDUP_REMOVED lines=22> */
.L_x_3105:
[----:B------:R-:W-:Y:S05]  /*2760*/  BSYNC B0 ;  /* 0x0000000000007941 */ /* 0x000fea0003800000 */
.L_x_3103:
        /* <DEDUP_REMOVED lines=37> */
[----:B------:R-:W-:Y:S05]  /*29c0*/  CALL.REL.NOINC `($__internal_19_$__cuda_sm20_div_s64) ;  /* 0x000018d000007944 */ /* 0x000fea0003c00000 */
        /* <DEDUP_REMOVED lines=12> */
.L_x_3107:
        /* <DEDUP_REMOVED lines=23> */
.L_x_3108:
[----:B------:R-:W-:Y:S05]  /*2c00*/  BSYNC B0 ;  /* 0x0000000000007941 */ /* 0x000fea0003800000 */
.L_x_3106:
        /* <DEDUP_REMOVED lines=19> */
.L_x_3110:
        /* <DEDUP_REMOVED lines=22> */
.L_x_3111:
[----:B------:R-:W-:Y:S05]  /*2ea0*/  BSYNC B0 ;  /* 0x0000000000007941 */ /* 0x000fea0003800000 */
.L_x_3109:
        /* <DEDUP_REMOVED lines=21> */
.L_x_3113:
        /* <DEDUP_REMOVED lines=23> */
.L_x_3114:
[----:B------:R-:W-:Y:S05]  /*3170*/  BSYNC B0 ;  /* 0x0000000000007941 */ /* 0x000fea0003800000 */
.L_x_3112:
        /* <DEDUP_REMOVED lines=38> */
.L_x_3116:
        /* <DEDUP_REMOVED lines=23> */
.L_x_3117:
[----:B------:R-:W-:Y:S05]  /*3550*/  BSYNC B0 ;  /* 0x0000000000007941 */ /* 0x000fea0003800000 */
.L_x_3115:
        /* <DEDUP_REMOVED lines=27> */
.L_x_3119:
        /* <DEDUP_REMOVED lines=23> */
.L_x_3120:
[----:B------:R-:W-:Y:S05]  /*3880*/  BSYNC B0 ;  /* 0x0000000000007941 */ /* 0x000fea0003800000 */
.L_x_3118:
        /* <DEDUP_REMOVED lines=20> */
.L_x_3096:
[----:B------:R-:W-:-:S04]  /*39d0*/  LEA R2, P0, R32, c[0x0][0x200], 0x2 ;  /* 0x0000800020027a11 */ /* 0x000fc800078010ff */
[----:B------:R-:W-:-:S05]  /*39e0*/  LEA.HI.X R3, R32, c[0x0][0x204], R33, 0x2, P0 ;  /* 0x0000810020037a11 */ /* 0x000fca00000f1421 */
[----:B------:R0:W-:Y:S04]  /*39f0*/  STG.E [R2.64], R27 ;  /* 0x0000001b02007986 */ /* 0x0001e8000c101908 */
.L_x_3095:
[----:B------:R-:W-:Y:S05]  /*3a00*/  BSYNC B1 ;  /* 0x0000000000017941 */ /* 0x000fea0003800000 */
.L_x_3094:
        /* <DEDUP_REMOVED lines=40> */
.L_x_3124:
[----:B------:R-:W-:Y:S01]  /*3c90*/  BSSY B0, `(.L_x_3122) ;  /* 0x0000007000007945 */ /* 0x000fe20003800000 */
[----:B------:R-:W-:-:S05]  /*3ca0*/  @P2 BRA `(.L_x_3123) ;  /* 0x0000005000002947 */ /* 0x000fca0003800000 */
[----:B------:R-:W-:Y:S01]  /*3cb0*/  ISETP.GE.AND P0, PT, R18, c[0x0][0x220], PT ;  /* 0x0000880012007a0c */ /* 0x000fe20003f06270 */
[----:B------:R-:W-:Y:S01]  /*3cc0*/  CS2R R8, SRZ ;  /* 0x0000000000087805 */ /* 0x000fe2000001ff00 */
[----:B------:R-:W-:Y:S11]  /*3cd0*/  CS2R R10, SRZ ;  /* 0x00000000000a7805 */ /* 0x000ff6000001ff00 */
[----:B------:R-:W-:Y:S05]  /*3ce0*/  @!P0 MOV R15, R13 ;  /* 0x0000000d000f8202 */ /* 0x000fea0000000f00 */
[----:B------:R0:W5:Y:S02]  /*3cf0*/  @!P0 LDG.E.128 R8, [R14.64] ;  /* 0x000000080e088981 */ /* 0x000164000c1e1d00 */
.L_x_3123:
[----:B------:R-:W-:Y:S05]  /*3d00*/  BSYNC B0 ;  /* 0x0000000000007941 */ /* 0x000fea0003800000 */
.L_x_3122:
        /* <DEDUP_REMOVED lines=11> */
.L_x_3121:
        /* <DEDUP_REMOVED lines=78> */
        .weak           $__internal_19_$__cuda_sm20_div_s64
        .type           $__internal_19_$__cuda_sm20_div_s64,@function
        .size           $__internal_19_$__cuda_sm20_div_s64,(.L_x_5167 - $__internal_19_$__cuda_sm20_div_s64)
$__internal_19_$__cuda_sm20_div_s64:
        /* <DEDUP_REMOVED lines=83> */
[----:B------:R-:W-:Y:S06]  /*47d0*/  RET.REL.NODEC R40 `(_ZN5flash32flash_fwd_splitkv_combine_kernelI23Flash_fwd_kernel_traitsILi32ELi64ELi128ELi4ELb0ELb0EN7cutlass10bfloat16_tE19Flash_kernel_traitsILi32ELi64ELi128ELi4ES3_EELi16ELi2ELb0EEEvNS_16Flash_fwd_paramsE) ;  /* 0xffffb82028007950 */ /* 0x000fec0003c3ffff */
.L_x_3125:
        /* <DEDUP_REMOVED lines=10> */
.L_x_5167:


//--------------------- .text._ZN5flash32flash_fwd_splitkv_combine_kernelI23Flash_fwd_kernel_traitsILi32ELi64ELi128ELi4ELb0ELb0EN7cutlass10bfloat16_tE19Flash_kernel_traitsILi32ELi64ELi128ELi4ES3_EELi16ELi1ELb0EEEvNS_16Flash_fwd_paramsE --------------------------
	.section	.text._ZN5flash32flash_fwd_splitkv_combine_kernelI23Flash_fwd_kernel_traitsILi32ELi64ELi128ELi4ELb0ELb0EN7cutlass10bfloat16_tE19Flash_kernel_traitsILi32ELi64ELi128ELi4ES3_EELi16ELi1ELb0EEEvNS_16Flash_fwd_paramsE,"ax",@progbits
	.sectioninfo	@"SHI_REGISTERS=54"
	.align	128
        .global         _ZN5flash32flash_fwd_splitkv_combine_kernelI23Flash_fwd_kernel_traitsILi32ELi64ELi128ELi4ELb0ELb0EN7cutlass10bfloat16_tE19Flash_kernel_traitsILi32ELi64ELi128ELi4ES3_EELi16ELi1ELb0EEEvNS_16Flash_fwd_paramsE
        .type           _ZN5flash32flash_fwd_splitkv_combine_kernelI23Flash_fwd_kernel_traitsILi32ELi64ELi128ELi4ELb0ELb0EN7cutlass10bfloat16_tE19Flash_kernel_traitsILi32ELi64ELi128ELi4ES3_EELi16ELi1ELb0EEEvNS_16Flash_fwd_paramsE,@function
        .size           _ZN5flash32flash_fwd_splitkv_combine_kernelI23Flash_fwd_kernel_traitsILi32ELi64ELi128ELi4ELb0ELb0EN7cutlass10bfloat16_tE19Flash_kernel_traitsILi32ELi64ELi128ELi4ES3_EELi16ELi1ELb0EEEvNS_16Flash_fwd_paramsE,(.L_x_5168 - _ZN5flash32flash_fwd_splitkv_combine_kernelI23Flash_fwd_kernel_traitsILi32ELi64ELi128ELi4ELb0ELb0EN7cutlass10bfloat16_tE19Flash_kernel_traitsILi32ELi64ELi128ELi4ES3_EELi16ELi1ELb0EEEvNS_16Flash_fwd_paramsE)
        .other          _ZN5flash32flash_fwd_splitkv_combine_kernelI23Flash_fwd_kernel_traitsILi32ELi64ELi128ELi4ELb0ELb0EN7cutlass10bfloat16_tE19Flash_kernel_traitsILi32ELi64ELi128ELi4ES3_EELi16ELi1ELb0EEEvNS_16Flash_fwd_paramsE,@"STO_CUDA_ENTRY STV_DEFAULT"
_ZN5flash32flash_fwd_splitkv_combine_kernelI23Flash_fwd_kernel_traitsILi32ELi64ELi128ELi4ELb0ELb0EN7cutlass10bfloat16_tE19Flash_kernel_traitsILi32ELi64ELi128ELi4ES3_EELi16ELi1ELb0EEEvNS_16Flash_fwd_paramsE:
.text._ZN5flash32flash_fwd_splitkv_combine_kernelI23Flash_fwd_kernel_traitsILi32ELi64ELi128ELi4ELb0ELb0EN7cutlass10bfloat16_tE19Flash_kernel_traitsILi32ELi64ELi128ELi4ES3_EELi16ELi1ELb0EEEvNS_16Flash_fwd_paramsE:
        /* <DEDUP_REMOVED lines=23> */
[----:B------:R-:W-:Y:S05]  /*0170*/  CALL.REL.NOINC `($__internal_20_$__cuda_sm20_div_s64) ;  /* 0x0000417000007944 */ /* 0x000fea0003c00000 */
[----:B------:R-:W-:Y:S02]  /*0180*/  MOV R8, R0 ;  /* 0x0000000000087202 */ /* 0x000fe40000000f00 */
[----:B------:R-:W-:Y:S01]  /*0190*/  MOV R9, R23 ;  /* 0x0000001700097202 */ /* 0x000fe20000000f00 */
[----:B------:R-:W-:Y:S05]  /*01a0*/  BRA `(.L_x_3127) ;  /* 0x0000013000007947 */ /* 0x000fea0003800000 */
.L_x_3126:
        /* <DEDUP_REMOVED lines=19> */
.L_x_3127:
        /* <DEDUP_REMOVED lines=17> */
.L_x_3129:
        /* <DEDUP_REMOVED lines=19> */
.L_x_3130:
[----:B------:R-:W-:Y:S05]  /*0520*/  BSYNC B0 ;  /* 0x0000000000007941 */ /* 0x000fea0003800000 */
.L_x_3128:
        /* <DEDUP_REMOVED lines=45> */
.L_x_3132:
        /* <DEDUP_REMOVED lines=19> */
.L_x_3133:
[----:B------:R-:W-:Y:S05]  /*0930*/  BSYNC B0 ;  /* 0x0000000000007941 */ /* 0x000fea0003800000 */
.L_x_3131:
        /* <DEDUP_REMOVED lines=78> */
.L_x_3135:
        /* <DEDUP_REMOVED lines=19> */
.L_x_3136:
[----:B------:R-:W-:Y:S05]  /*0f50*/  BSYNC B0 ;  /* 0x0000000000007941 */ /* 0x000fea0003800000 */
.L_x_3134:
        /* <DEDUP_REMOVED lines=43> */
.L_x_3138:
        /* <DEDUP_REMOVED lines=19> */
.L_x_3139:
[----:B------:R-:W-:Y:S05]  /*1340*/  BSYNC B0 ;  /* 0x0000000000007941 */ /* 0x000fea0003800000 */
.L_x_3137:
        /* <DEDUP_REMOVED lines=133> */
.L_x_3141:
[----:B------:R-:W-:Y:S05]  /*1ba0*/  BSYNC B0 ;  /* 0x0000000000007941 */ /* 0x000fea0003800000 */
.L_x_3140:
        /* <DEDUP_REMOVED lines=73> */
[----:B------:R-:W-:Y:S05]  /*2040*/  CALL.REL.NOINC `($__internal_20_$__cuda_sm20_div_s64) ;  /* 0x000022a000007944 */ /* 0x000fea0003c00000 */
        /* <DEDUP_REMOVED lines=10> */
.L_x_3146:
        /* <DEDUP_REMOVED lines=23> */
.L_x_3147:
[----:B------:R-:W-:Y:S05]  /*2260*/  BSYNC B0 ;  /* 0x0000000000007941 */ /* 0x000fea0003800000 */
.L_x_3145:
        /* <DEDUP_REMOVED lines=22> */
.L_x_3149:
        /* <DEDUP_REMOVED lines=22> */
.L_x_3150:
[----:B------:R-:W-:Y:S05]  /*2530*/  BSYNC B0 ;  /* 0x0000000000007941 */ /* 0x000fea0003800000 */
.L_x_3148:
        /* <DEDUP_REMOVED lines=22> */
.L_x_3152:
        /* <DEDUP_REMOVED lines=22> */
.L_x_3153:
[----:B------:R-:W-:Y:S05]  /*2800*/  BSYNC B0 ;  /* 0x0000000000007941 */ /* 0x000fea0003800000 */
.L_x_3151:
        /* <DEDUP_REMOVED lines=33> */
[----:B------:R-:W-:Y:S05]  /*2a20*/  CALL.REL.NOINC `($__internal_20_$__cuda_sm20_div_s64) ;  /* 0x000018c000007944 */ /* 0x000fea0003c00000 */
        /* <DEDUP_REMOVED lines=11> */
.L_x_3155:
        /* <DEDUP_REMOVED lines=23> */
.L_x_3156:
[----:B------:R-:W-:Y:S05]  /*2c50*/  BSYNC B0 ;  /* 0x0000000000007941 */ /* 0x000fea0003800000 */
.L_x_3154:
        /* <DEDUP_REMOVED lines=20> */
.L_x_3158:
        /* <DEDUP_REMOVED lines=23> */
.L_x_3159:
[----:B------:R-:W-:Y:S05]  /*2f10*/  BSYNC B0 ;  /* 0x0000000000007941 */ /* 0x000fea0003800000 */
.L_x_3157:
        /* <DEDUP_REMOVED lines=19> */
.L_x_3161:
        /* <DEDUP_REMOVED lines=23> */
.L_x_3162:
[----:B------:R-:W-:Y:S05]  /*31c0*/  BSYNC B0 ;  /* 0x0000000000007941 */ /* 0x000fea0003800000 */
.L_x_3160:
        /* <DEDUP_REMOVED lines=25> */
[----:B------:R-:W-:Y:S05]  /*3360*/  CALL.REL.NOINC `($__internal_20_$__cuda_sm20_div_s64) ;  /* 0x00000f8000007944 */ /* 0x000fea0003c00000 */
        /* <DEDUP_REMOVED lines=12> */
.L_x_3164:
        /* <DEDUP_REMOVED lines=23> */
.L_x_3165:
[----:B------:R-:W-:Y:S05]  /*35a0*/  BSYNC B0 ;  /* 0x0000000000007941 */ /* 0x000fea0003800000 */
.L_x_3163:
        /* <DEDUP_REMOVED lines=28> */
.L_x_3167:
        /* <DEDUP_REMOVED lines=23> */
.L_x_3168:
[----:B------:R-:W-:Y:S05]  /*38e0*/  BSYNC B0 ;  /* 0x0000000000007941 */ /* 0x000fea0003800000 */
.L_x_3166:
        /* <DEDUP_REMOVED lines=20> */
.L_x_3144:
[----:B------:R-:W-:-:S04]  /*3a30*/  LEA R2, P0, R38, c[0x0][0x200], 0x2 ;  /* 0x0000800026027a11 */ /* 0x000fc800078010ff */
[----:B------:R-:W-:-:S05]  /*3a40*/  LEA.HI.X R3, R38, c[0x0][0x204], R39, 0x2, P0 ;  /* 0x0000810026037a11 */ /* 0x000fca00000f1427 */
[----:B------:R0:W-:Y:S04]  /*3a50*/  STG.E [R2.64], R29 ;  /* 0x0000001d02007986 */ /* 0x0001e8000c101908 */
.L_x_3143:
[----:B------:R-:W-:Y:S05]  /*3a60*/  BSYNC B1 ;  /* 0x0000000000017941 */ /* 0x000fea0003800000 */
.L_x_3142:
        /* <DEDUP_REMOVED lines=40> */
.L_x_3172:
[----:B------:R-:W-:Y:S01]  /*3cf0*/  BSSY B0, `(.L_x_3170) ;  /* 0x0000007000007945 */ /* 0x000fe20003800000 */
[----:B------:R-:W-:-:S05]  /*3d00*/  @P2 BRA `(.L_x_3171) ;  /* 0x0000005000002947 */ /* 0x000fca0003800000 */
[----:B------:R-:W-:Y:S01]  /*3d10*/  ISETP.GE.AND P0, PT, R18, c[0x0][0x220], PT ;  /* 0x0000880012007a0c */ /* 0x000fe20003f06270 */
[----:B------:R-:W-:Y:S01]  /*3d20*/  CS2R R8, SRZ ;  /* 0x0000000000087805 */ /* 0x000fe2000001ff00 */
[----:B------:R-:W-:Y:S11]  /*3d30*/  CS2R R10, SRZ ;  /* 0x00000000000a7805 */ /* 0x000ff6000001ff00 */
[----:B------:R-:W-:Y:S05]  /*3d40*/  @!P0 MOV R15, R13 ;  /* 0x0000000d000f8202 */ /* 0x000fea0000000f00 */
[----:B------:R0:W5:Y:S02]  /*3d50*/  @!P0 LDG.E.128 R8, [R14.64] ;  /* 0x000000080e088981 */ /* 0x000164000c1e1d00 */
.L_x_3171:
[----:B------:R-:W-:Y:S05]  /*3d60*/  BSYNC B0 ;  /* 0x0000000000007941 */ /* 0x000fea0003800000 */
.L_x_3170:
        /* <DEDUP_REMOVED lines=11> */
.L_x_3169:
        /* <DEDUP_REMOVED lines=77> */
        .weak           $__internal_20_$__cuda_sm20_div_s64
        .type           $__internal_20_$__cuda_sm20_div_s64,@function
        .size           $__internal_20_$__cuda_sm20_div_s64,(.L_x_5168 - $__internal_20_$__cuda_sm20_div_s64)
$__internal_20_$__cuda_sm20_div_s64:
        /* <DEDUP_REMOVED lines=83> */
[----:B------:R-:W-:Y:S06]  /*4820*/  RET.REL.NODEC R20 `(_ZN5flash32flash_fwd_splitkv_combine_kernelI23Flash_fwd_kernel_traitsILi32ELi64ELi128ELi4ELb0ELb0EN7cutlass10bfloat16_tE19Flash_kernel_traitsILi32ELi64ELi128ELi4ES3_EELi16ELi1ELb0EEEvNS_16Flash_fwd_paramsE) ;  /* 0xffffb7d014007950 */ /* 0x000fec0003c3ffff */
.L_x_3173:
        /* <DEDUP_REMOVED lines=13> */
.L_x_5168:


//--------------------- .text._ZN5flash32flash_fwd_splitkv_combine_kernelI23Flash_fwd_kernel_traitsILi32ELi64ELi128ELi4ELb0ELb0EN7cutlass10bfloat16_tE19Flash_kernel_traitsILi32ELi64ELi128ELi4ES3_EELi16ELi7ELb1EEEvNS_16Flash_fwd_paramsE --------------------------
	.section	.text._ZN5flash32flash_fwd_splitkv_combine_kernelI23Flash_fwd_kernel_traitsILi32ELi64ELi128ELi4ELb0ELb0EN7cutlass10bfloat16_tE19Flash_kernel_traitsILi32ELi64ELi128ELi4ES3_EELi16ELi7ELb1EEEvNS_16Flash_fwd_paramsE,"ax",@progbits
	.sectioninfo	@"SHI_REGISTERS=70"
	.align	128
        .global         _ZN5flash32flash_fwd_splitkv_combine_kernelI23Flash_fwd_kernel_traitsILi32ELi64ELi128ELi4ELb0ELb0EN7cutlass10bfloat16_tE19Flash_kernel_traitsILi32ELi64ELi128ELi4ES3_EELi16ELi7ELb1EEEvNS_16Flash_fwd_paramsE
        .type           _ZN5flash32flash_fwd_splitkv_combine_kernelI23Flash_fwd_kernel_traitsILi32ELi64ELi128ELi4ELb0ELb0EN7cutlass10bfloat16_tE19Flash_kernel_traitsILi32ELi64ELi128ELi4ES3_EELi16ELi7ELb1EEEvNS_16Flash_fwd_paramsE,@function
        .size           _ZN5flash32flash_fwd_splitkv_combine_kernelI23Flash_fwd_kernel_traitsILi32ELi64ELi128ELi4ELb0ELb0EN7cutlass10bfloat16_tE19Flash_kernel_traitsILi32ELi64ELi128ELi4ES3_EELi16ELi7ELb1EEEvNS_16Flash_fwd_paramsE,(.L_x_5169 - _ZN5flash32flash_fwd_splitkv_combine_kernelI23Flash_fwd_kernel_traitsILi32ELi64ELi128ELi4ELb0ELb0EN7cutlass10bfloat16_tE19Flash_kernel_traitsILi32ELi64ELi128ELi4ES3_EELi16ELi7ELb1EEEvNS_16Flash_fwd_paramsE)
        .other          _ZN5flash32flash_fwd_splitkv_combine_kernelI23Flash_fwd_kernel_traitsILi32ELi64ELi128ELi4ELb0ELb0EN7cutlass10bfloat16_tE19Flash_kernel_traitsILi32ELi64ELi128ELi4ES3_EELi16ELi7ELb1EEEvNS_16Flash_fwd_paramsE,@"STO_CUDA_ENTRY STV_DEFAULT"
_ZN5flash32flash_fwd_splitkv_combine_kernelI23Flash_fwd_kernel_traitsILi32ELi64ELi128ELi4ELb0ELb0EN7cutlass10bfloat16_tE19Flash_kernel_traitsILi32ELi64ELi128ELi4ES3_EELi16ELi7ELb1EEEvNS_16Flash_fwd_paramsE:
.text._ZN5flash32flash_fwd_splitkv_combine_kernelI23Flash_fwd_kernel_traitsILi32ELi64ELi128ELi4ELb0ELb0EN7cutlass10bfloat16_tE19Flash_kernel_traitsILi32ELi64ELi128ELi4ES3_EELi16ELi7ELb1EEEvNS_16Flash_fwd_paramsE:
        /* <DEDUP_REMOVED lines=23> */
[----:B------:R-:W-:Y:S05]  /*0170*/  CALL.REL.NOINC `($__internal_21_$__cuda_sm20_div_s64) ;  /* 0x00005f3000007944 */ /* 0x000fea0003c00000 */
[----:B------:R-:W-:Y:S02]  /*0180*/  MOV R8, R0 ;  /* 0x0000000000087202 */ /* 0x000fe40000000f00 */
[----:B------:R-:W-:Y:S01]  /*0190*/  MOV R9, R25 ;  /* 0x0000001900097202 */ /* 0x000fe20000000f00 */
[----:B------:R-:W-:Y:S05]  /*01a0*/  BRA `(.L_x_3175) ;  /* 0x0000013000007947 */ /* 0x000fea0003800000 */
.L_x_3174:
        /* <DEDUP_REMOVED lines=19> */
.L_x_3175:
        /* <DEDUP_REMOVED lines=17> */
.L_x_3177:
        /* <DEDUP_REMOVED lines=19> */
.L_x_3178:
[----:B------:R-:W-:Y:S05]  /*0520*/  BSYNC B0 ;  /* 0x0000000000007941 */ /* 0x000fea0003800000 */
.L_x_3176:
        /* <DEDUP_REMOVED lines=57> */
.L_x_3180:
        /* <DEDUP_REMOVED lines=19> */
.L_x_3181:
[----:B------:R-:W-:Y:S05]  /*09f0*/  BSYNC B0 ;  /* 0x0000000000007941 */ /* 0x000fea0003800000 */
.L_x_3179:
        /* <DEDUP_REMOVED lines=106> */
.L_x_3183:
        /* <DEDUP_REMOVED lines=19> */
.L_x_3184:
[----:B------:R-:W-:Y:S05]  /*11d0*/  BSYNC B0 ;  /* 0x0000000000007941 */ /* 0x000fea0003800000 */
.L_x_3182:
        /* <DEDUP_REMOVED lines=283> */
[----:B------:R-:W-:Y:S05]  /*2390*/  CALL.REL.NOINC `($__internal_21_$__cuda_sm20_div_s64) ;  /* 0x00003d1000007944 */ /* 0x000fea0003c00000 */
[----:B------:R-:W-:Y:S02]  /*23a0*/  MOV R50, R0 ;  /* 0x0000000000327202 */ /* 0x000fe40000000f00 */
[----:B------:R-:W-:Y:S01]  /*23b0*/  MOV R51, R25 ;  /* 0x0000001900337202 */ /* 0x000fe20000000f00 */
[----:B------:R-:W-:Y:S05]  /*23c0*/  BRA `(.L_x_3187) ;  /* 0x0000013000007947 */ /* 0x000fea0003800000 */
.L_x_3186:
        /* <DEDUP_REMOVED lines=19> */
.L_x_3187:
[----:B------:R-:W-:Y:S05]  /*2500*/  BSYNC B0 ;  /* 0x0000000000007941 */ /* 0x000fea0003800000 */
.L_x_3185:
        /* <DEDUP_REMOVED lines=257> */
.L_x_3192:
        /* <DEDUP_REMOVED lines=22> */
.L_x_3193:
[----:B------:R-:W-:Y:S05]  /*3680*/  BSYNC B0 ;  /* 0x0000000000007941 */ /* 0x000fea0003800000 */
.L_x_3191:
        /* <DEDUP_REMOVED lines=8> */
[----:B------:R-:W-:Y:S05]  /*3710*/  CALL.REL.NOINC `($__internal_21_$__cuda_sm20_div_s64) ;  /* 0x0000299000007944 */ /* 0x000fea0003c00000 */
        /* <DEDUP_REMOVED lines=11> */
.L_x_3195:
        /* <DEDUP_REMOVED lines=22> */
.L_x_3196:
[----:B------:R-:W-:Y:S05]  /*3930*/  BSYNC B0 ;  /* 0x0000000000007941 */ /* 0x000fea0003800000 */
.L_x_3194:
        /* <DEDUP_REMOVED lines=11> */
[----:B------:R-:W-:Y:S05]  /*39f0*/  CALL.REL.NOINC `($__internal_21_$__cuda_sm20_div_s64) ;  /* 0x000026b000007944 */ /* 0x000fea0003c00000 */
        /* <DEDUP_REMOVED lines=12> */
.L_x_3198:
        /* <DEDUP_REMOVED lines=22> */
.L_x_3199:
[----:B------:R-:W-:Y:S05]  /*3c20*/  BSYNC B0 ;  /* 0x0000000000007941 */ /* 0x000fea0003800000 */
.L_x_3197:
        /* <DEDUP_REMOVED lines=52> */
.L_x_3201:
        /* <DEDUP_REMOVED lines=23> */
.L_x_3202:
[----:B------:R-:W-:Y:S05]  /*40e0*/  BSYNC B0 ;  /* 0x0000000000007941 */ /* 0x000fea0003800000 */
.L_x_3200:
        /* <DEDUP_REMOVED lines=20> */
.L_x_3204:
        /* <DEDUP_REMOVED lines=22> */
.L_x_3205:
[----:B------:R-:W-:Y:S05]  /*4390*/  BSYNC B0 ;  /* 0x0000000000007941 */ /* 0x000fea0003800000 */
.L_x_3203:
        /* <DEDUP_REMOVED lines=22> */
.L_x_3207:
        /* <DEDUP_REMOVED lines=23> */
.L_x_3208:
[----:B------:R-:W-:Y:S05]  /*4670*/  BSYNC B0 ;  /* 0x0000000000007941 */ /* 0x000fea0003800000 */
.L_x_3206:
        /* <DEDUP_REMOVED lines=38> */
.L_x_3210:
        /* <DEDUP_REMOVED lines=23> */
.L_x_3211:
[----:B------:R-:W-:Y:S05]  /*4a50*/  BSYNC B0 ;  /* 0x0000000000007941 */ /* 0x000fea0003800000 */
.L_x_3209:
        /* <DEDUP_REMOVED lines=31> */
.L_x_3213:
        /* <DEDUP_REMOVED lines=23> */
.L_x_3214:
[----:B------:R-:W-:Y:S05]  /*4dc0*/  BSYNC B0 ;  /* 0x0000000000007941 */ /* 0x000fea0003800000 */
.L_x_3212:
        /* <DEDUP_REMOVED lines=20> */
.L_x_3190:
[----:B------:R-:W-:-:S04]  /*4f10*/  LEA R2, P0, R52, c[0x0][0x200], 0x2 ;  /* 0x0000800034027a11 */ /* 0x000fc800078010ff */
[----:B------:R-:W-:-:S05]  /*4f20*/  LEA.HI.X R3, R52, c[0x0][0x204], R53, 0x2, P0 ;  /* 0x0000810034037a11 */ /* 0x000fca00000f1435 */
[----:B------:R0:W-:Y:S04]  /*4f30*/  STG.E [R2.64], R30 ;  /* 0x0000001e02007986 */ /* 0x0001e8000c101908 */
.L_x_3189:
[----:B------:R-:W-:Y:S05]  /*4f40*/  BSYNC B1 ;  /* 0x0000000000017941 */ /* 0x000fea0003800000 */
.L_x_3188:
        /* <DEDUP_REMOVED lines=126> */
.L_x_3217:
        /* <DEDUP_REMOVED lines=37> */
.L_x_3216:
        /* <DEDUP_REMOVED lines=25> */
.L_x_3218:
[----:B------:R-:W-:-:S13]  /*5b10*/  ISETP.LT.OR P4, PT, R14, c[0x0][0x314], P4 ;  /* 0x0000c5000e007a0c */ /* 0x000fda0002781670 */
[----:B------:R-:W-:Y:S05]  /*5b20*/  @!P4 BRA `(.L_x_3215) ;  /* 0x000000a00000c947 */ /* 0x000fea0003800000 */
[----:B------:R-:W-:Y:S01]  /*5b30*/  ISETP.GE.AND P0, PT, R7, R15, PT ;  /* 0x0000000f0700720c */ /* 0x000fe20003f06270 */
[----:B------:R-:W-:-:S12]  /*5b40*/  BSSY B0, `(.L_x_3219) ;  /* 0x0000003000007945 */ /* 0x000fd80003800000 */
[----:B------:R-:W-:Y:S05]  /*5b50*/  @P0 BRA `(.L_x_3220) ;  /* 0x0000001000000947 */ /* 0x000fea0003800000 */
[----:B------:R0:W5:Y:S02]  /*5b60*/  LDG.E.128 R8, [R20.64] ;  /* 0x0000000814087981 */ /* 0x000164000c1e1d00 */
.L_x_3220:
[----:B------:R-:W-:Y:S05]  /*5b70*/  BSYNC B0 ;  /* 0x0000000000007941 */ /* 0x000fea0003800000 */
.L_x_3219:
[----:B------:R-:W1:Y:S02]  /*5b80*/  LDS R6, [R6] ;  /* 0x0000000006067984 */ /* 0x000e640000000800 */
[C---:B-1---5:R-:W-:Y:S02]  /*5b90*/  FFMA.FTZ R4, R6.reuse, R8, R4 ;  /* 0x0000000806047223 */ /* 0x062fe40000010004 */
[C---:B------:R-:W-:Y:S02]  /*5ba0*/  FFMA.FTZ R3, R6.reuse, R9, R3 ;  /* 0x0000000906037223 */ /* 0x040fe40000010003 */
[C---:B------:R-:W-:Y:S02]  /*5bb0*/  FFMA.FTZ R2, R6.reuse, R10, R2 ;  /* 0x0000000a06027223 */ /* 0x040fe40000010002 */
[----:B------:R-:W-:Y:S02]  /*5bc0*/  FFMA.FTZ R0, R6, R11, R0 ;  /* 0x0000000b06007223 */ /* 0x000fe40000010000 */
.L_x_3215:
        /* <DEDUP_REMOVED lines=78> */
        .weak           $__internal_21_$__cuda_sm20_div_s64
        .type           $__internal_21_$__cuda_sm20_div_s64,@function
        .size           $__internal_21_$__cuda_sm20_div_s64,(.L_x_5169 - $__internal_21_$__cuda_sm20_div_s64)
$__internal_21_$__cuda_sm20_div_s64:
        /* <DEDUP_REMOVED lines=83> */
[----:B------:R-:W-:Y:S06]  /*65e0*/  RET.REL.NODEC R22 `(_ZN5flash32flash_fwd_splitkv_combine_kernelI23Flash_fwd_kernel_traitsILi32ELi64ELi128ELi4ELb0ELb0EN7cutlass10bfloat16_tE19Flash_kernel_traitsILi32ELi64ELi128ELi4ES3_EELi16ELi7ELb1EEEvNS_16Flash_fwd_paramsE) ;  /* 0xffff9a1016007950 */ /* 0x000fec0003c3ffff */
.L_x_3221:
        /* <DEDUP_REMOVED lines=9> */
.L_x_5169:


//--------------------- .text._ZN5flash32flash_fwd_splitkv_combine_kernelI23Flash_fwd_kernel_traitsILi32ELi64ELi128ELi4ELb0ELb0EN7cutlass10bfloat16_tE19Flash_kernel_traitsILi32ELi64ELi128ELi4ES3_EELi16ELi6ELb1EEEvNS_16Flash_fwd_paramsE --------------------------
	.section	.text._ZN5flash32flash_fwd_splitkv_combine_kernelI23Flash_fwd_kernel_traitsILi32ELi64ELi128ELi4ELb0ELb0EN7cutlass10bfloat16_tE19Flash_kernel_traitsILi32ELi64ELi128ELi4ES3_EELi16ELi6ELb1EEEvNS_16Flash_fwd_paramsE,"ax",@progbits
	.sectioninfo	@"SHI_REGISTERS=62"
	.align	128
        .global         _ZN5flash32flash_fwd_splitkv_combine_kernelI23Flash_fwd_kernel_traitsILi32ELi64ELi128ELi4ELb0ELb0EN7cutlass10bfloat16_tE19Flash_kernel_traitsILi32ELi64ELi128ELi4ES3_EELi16ELi6ELb1EEEvNS_16Flash_fwd_paramsE
        .type           _ZN5flash32flash_fwd_splitkv_combine_kernelI23Flash_fwd_kernel_traitsILi32ELi64ELi128ELi4ELb0ELb0EN7cutlass10bfloat16_tE19Flash_kernel_traitsILi32ELi64ELi128ELi4ES3_EELi16ELi6ELb1EEEvNS_16Flash_fwd_paramsE,@function
        .size           _ZN5flash32flash_fwd_splitkv_combine_kernelI23Flash_fwd_kernel_traitsILi32ELi64ELi128ELi4ELb0ELb0EN7cutlass10bfloat16_tE19Flash_kernel_traitsILi32ELi64ELi128ELi4ES3_EELi16ELi6ELb1EEEvNS_16Flash_fwd_paramsE,(.L_x_5170 - _ZN5flash32flash_fwd_splitkv_combine_kernelI23Flash_fwd_kernel_traitsILi32ELi64ELi128ELi4ELb0ELb0EN7cutlass10bfloat16_tE19Flash_kernel_traitsILi32ELi64ELi128ELi4ES3_EELi16ELi6ELb1EEEvNS_16Flash_fwd_paramsE)
        .other          _ZN5flash32flash_fwd_splitkv_combine_kernelI23Flash_fwd_kernel_traitsILi32ELi64ELi128ELi4ELb0ELb0EN7cutlass10bfloat16_tE19Flash_kernel_traitsILi32ELi64ELi128ELi4ES3_EELi16ELi6ELb1EEEvNS_16Flash_fwd_paramsE,@"STO_CUDA_ENTRY STV_DEFAULT"
_ZN5flash32flash_fwd_splitkv_combine_kernelI23Flash_fwd_kernel_traitsILi32ELi64ELi128ELi4ELb0ELb0EN7cutlass10bfloat16_tE19Flash_kernel_traitsILi32ELi64ELi128ELi4ES3_EELi16ELi6ELb1EEEvNS_16Flash_fwd_paramsE:
.text._ZN5flash32flash_fwd_splitkv_combine_kernelI23Flash_fwd_kernel_traitsILi32ELi64ELi128ELi4ELb0ELb0EN7cutlass10bfloat16_tE19Flash_kernel_traitsILi32ELi64ELi128ELi4ES3_EELi16ELi6ELb1EEEvNS_16Flash_fwd_paramsE:
        /* <DEDUP_REMOVED lines=23> */
[----:B------:R-:W-:Y:S05]  /*0170*/  CALL.REL.NOINC `($__internal_22_$__cuda_sm20_div_s64) ;  /* 0x0000513000007944 */ /* 0x000fea0003c00000 */
[----:B------:R-:W-:Y:S02]  /*0180*/  MOV R8, R0 ;  /* 0x0000000000087202 */ /* 0x000fe40000000f00 */
[----:B------:R-:W-:Y:S01]  /*0190*/  MOV R9, R25 ;  /* 0x0000001900097202 */ /* 0x000fe20000000f00 */
[----:B------:R-:W-:Y:S05]  /*01a0*/  BRA `(.L_x_3223) ;  /* 0x0000013000007947 */ /* 0x000fea0003800000 */
.L_x_3222:
        /* <DEDUP_REMOVED lines=19> */
.L_x_3223:
        /* <DEDUP_REMOVED lines=17> */
.L_x_3225:
        /* <DEDUP_REMOVED lines=19> */
.L_x_3226:
[----:B------:R-:W-:Y:S05]  /*0520*/  BSYNC B0 ;  /* 0x0000000000007941 */ /* 0x000fea0003800000 */
.L_x_3224:
        /* <DEDUP_REMOVED lines=57> */
.L_x_3228:
        /* <DEDUP_REMOVED lines=19> */
.L_x_3229:
[----:B------:R-:W-:Y:S05]  /*09f0*/  BSYNC B0 ;  /* 0x0000000000007941 */ /* 0x000fea0003800000 */
.L_x_3227:
        /* <DEDUP_REMOVED lines=106> */
.L_x_3231:
        /* <DEDUP_REMOVED lines=19> */
.L_x_3232:
[----:B------:R-:W-:Y:S05]  /*11d0*/  BSYNC B0 ;  /* 0x0000000000007941 */ /* 0x000fea0003800000 */
.L_x_3230:
        /* <DEDUP_REMOVED lines=163> */
[----:B------:R-:W-:Y:S05]  /*1c10*/  CALL.REL.NOINC `($__internal_22_$__cuda_sm20_div_s64) ;  /* 0x0000369000007944 */ /* 0x000fea0003c00000 */
[----:B------:R-:W-:Y:S02]  /*1c20*/  MOV R42, R0 ;  /* 0x00000000002a7202 */ /* 0x000fe40000000f00 */
[----:B------:R-:W-:Y:S01]  /*1c30*/  MOV R43, R25 ;  /* 0x00000019002b7202 */ /* 0x000fe20000000f00 */
[----:B------:R-:W-:Y:S05]  /*1c40*/  BRA `(.L_x_3235) ;  /* 0x0000013000007947 */ /* 0x000fea0003800000 */
.L_x_3234:
        /* <DEDUP_REMOVED lines=19> */
.L_x_3235:
[----:B------:R-:W-:Y:S05]  /*1d80*/  BSYNC B0 ;  /* 0x0000000000007941 */ /* 0x000fea0003800000 */
.L_x_3233:
        /* <DEDUP_REMOVED lines=201> */
.L_x_3240:
        /* <DEDUP_REMOVED lines=22> */
.L_x_3241:
[----:B------:R-:W-:Y:S05]  /*2b80*/  BSYNC B0 ;  /* 0x0000000000007941 */ /* 0x000fea0003800000 */
.L_x_3239:
        /* <DEDUP_REMOVED lines=8> */
[----:B------:R-:W-:Y:S05]  /*2c10*/  CALL.REL.NOINC `($__internal_22_$__cuda_sm20_div_s64) ;  /* 0x0000269000007944 */ /* 0x000fea0003c00000 */
        /* <DEDUP_REMOVED lines=11> */
.L_x_3243:
        /* <DEDUP_REMOVED lines=22> */
.L_x_3244:
[----:B------:R-:W-:Y:S05]  /*2e30*/  BSYNC B0 ;  /* 0x0000000000007941 */ /* 0x000fea0003800000 */
.L_x_3242:
        /* <DEDUP_REMOVED lines=11> */
[----:B------:R-:W-:Y:S05]  /*2ef0*/  CALL.REL.NOINC `($__internal_22_$__cuda_sm20_div_s64) ;  /* 0x000023b000007944 */ /* 0x000fea0003c00000 */
        /* <DEDUP_REMOVED lines=12> */
.L_x_3246:
        /* <DEDUP_REMOVED lines=22> */
.L_x_3247:
[----:B------:R-:W-:Y:S05]  /*3120*/  BSYNC B0 ;  /* 0x0000000000007941 */ /* 0x000fea0003800000 */
.L_x_3245:
        /* <DEDUP_REMOVED lines=52> */
.L_x_3249:
        /* <DEDUP_REMOVED lines=23> */
.L_x_3250:
[----:B------:R-:W-:Y:S05]  /*35e0*/  BSYNC B0 ;  /* 0x0000000000007941 */ /* 0x000fea0003800000 */
.L_x_3248:
        /* <DEDUP_REMOVED lines=20> */
.L_x_3252:
        /* <DEDUP_REMOVED lines=22> */
.L_x_3253:
[----:B------:R-:W-:Y:S05]  /*3890*/  BSYNC B0 ;  /* 0x0000000000007941 */ /* 0x000fea0003800000 */
.L_x_3251:
        /* <DEDUP_REMOVED lines=22> */
.L_x_3255:
        /* <DEDUP_REMOVED lines=23> */
.L_x_3256:
[----:B------:R-:W-:Y:S05]  /*3b70*/  BSYNC B0 ;  /* 0x0000000000007941 */ /* 0x000fea0003800000 */
.L_x_3254:
        /* <DEDUP_REMOVED lines=38> */
.L_x_3258:
        /* <DEDUP_REMOVED lines=23> */
.L_x_3259:
[----:B------:R-:W-:Y:S05]  /*3f50*/  BSYNC B0 ;  /* 0x0000000000007941 */ /* 0x000fea0003800000 */
.L_x_3257:
        /* <DEDUP_REMOVED lines=31> */
.L_x_3261:
        /* <DEDUP_REMOVED lines=23> */
.L_x_3262:
[----:B------:R-:W-:Y:S05]  /*42c0*/  BSYNC B0 ;  /* 0x0000000000007941 */ /* 0x000fea0003800000 */
.L_x_3260:
        /* <DEDUP_REMOVED lines=20> */
.L_x_3238:
[----:B------:R-:W-:-:S04]  /*4410*/  LEA R2, P0, R44, c[0x0][0x200], 0x2 ;  /* 0x000080002c027a11 */ /* 0x000fc800078010ff */
[----:B------:R-:W-:-:S05]  /*4420*/  LEA.HI.X R3, R44, c[0x0][0x204], R45, 0x2, P0 ;  /* 0x000081002c037a11 */ /* 0x000fca00000f142d */
[----:B------:R0:W-:Y:S04]  /*4430*/  STG.E [R2.64], R30 ;  /* 0x0000001e02007986 */ /* 0x0001e8000c101908 */
.L_x_3237:
[----:B------:R-:W-:Y:S05]  /*4440*/  BSYNC B1 ;  /* 0x0000000000017941 */ /* 0x000fea0003800000 */
.L_x_3236:
        /* <DEDUP_REMOVED lines=78> */
.L_x_3265:
        /* <DEDUP_REMOVED lines=37> */
.L_x_3264:
        /* <DEDUP_REMOVED lines=25> */
.L_x_3266:
[----:B------:R-:W-:-:S13]  /*4d10*/  ISETP.LT.OR P4, PT, R14, c[0x0][0x314], P4 ;  /* 0x0000c5000e007a0c */ /* 0x000fda0002781670 */
[----:B------:R-:W-:Y:S05]  /*4d20*/  @!P4 BRA `(.L_x_3263) ;  /* 0x000000a00000c947 */ /* 0x000fea0003800000 */
[----:B------:R-:W-:Y:S01]  /*4d30*/  ISETP.GE.AND P0, PT, R7, R15, PT ;  /* 0x0000000f0700720c */ /* 0x000fe20003f06270 */
[----:B------:R-:W-:-:S12]  /*4d40*/  BSSY B0, `(.L_x_3267) ;  /* 0x0000003000007945 */ /* 0x000fd80003800000 */
[----:B------:R-:W-:Y:S05]  /*4d50*/  @P0 BRA `(.L_x_3268) ;  /* 0x0000001000000947 */ /* 0x000fea0003800000 */
[----:B------:R0:W5:Y:S02]  /*4d60*/  LDG.E.128 R8, [R20.64] ;  /* 0x0000000814087981 */ /* 0x000164000c1e1d00 */
.L_x_3268:
[----:B------:R-:W-:Y:S05]  /*4d70*/  BSYNC B0 ;  /* 0x0000000000007941 */ /* 0x000fea0003800000 */
.L_x_3267:
[----:B------:R-:W1:Y:S02]  /*4d80*/  LDS R6, [R6] ;  /* 0x0000000006067984 */ /* 0x000e640000000800 */
[C---:B-1---5:R-:W-:Y:S02]  /*4d90*/  FFMA.FTZ R4, R6.reuse, R8, R4 ;  /* 0x0000000806047223 */ /* 0x062fe40000010004 */
[C---:B------:R-:W-:Y:S02]  /*4da0*/  FFMA.FTZ R3, R6.reuse, R9, R3 ;  /* 0x0000000906037223 */ /* 0x040fe40000010003 */
[C---:B------:R-:W-:Y:S02]  /*4db0*/  FFMA.FTZ R2, R6.reuse, R10, R2 ;  /* 0x0000000a06027223 */ /* 0x040fe40000010002 */
[----:B------:R-:W-:Y:S02]  /*4dc0*/  FFMA.FTZ R0, R6, R11, R0 ;  /* 0x0000000b06007223 */ /* 0x000fe40000010000 */
.L_x_3263:
        /* <DEDUP_REMOVED lines=78> */
        .weak           $__internal_22_$__cuda_sm20_div_s64
        .type           $__internal_22_$__cuda_sm20_div_s64,@function
        .size           $__internal_22_$__cuda_sm20_div_s64,(.L_x_5170 - $__internal_22_$__cuda_sm20_div_s64)
$__internal_22_$__cuda_sm20_div_s64:
        /* <DEDUP_REMOVED lines=83> */
[----:B------:R-:W-:Y:S06]  /*57e0*/  RET.REL.NODEC R22 `(_ZN5flash32flash_fwd_splitkv_combine_kernelI23Flash_fwd_kernel_traitsILi32ELi64ELi128ELi4ELb0ELb0EN7cutlass10bfloat16_tE19Flash_kernel_traitsILi32ELi64ELi128ELi4ES3_EELi16ELi6ELb1EEEvNS_16Flash_fwd_paramsE) ;  /* 0xffffa81016007950 */ /* 0x000fec0003c3ffff */
.L_x_3269:
        /* <DEDUP_REMOVED lines=9> */
.L_x_5170:


//--------------------- .text._ZN5flash32flash_fwd_splitkv_combine_kernelI23Flash_fwd_kernel_traitsILi32ELi64ELi128ELi4ELb0ELb0EN7cutlass10bfloat16_tE19Flash_kernel_traitsILi32ELi64ELi128ELi4ES3_EELi16ELi5ELb1EEEvNS_16Flash_fwd_paramsE --------------------------
	.section	.text._ZN5flash32flash_fwd_splitkv_combine_kernelI23Flash_fwd_kernel_traitsILi32ELi64ELi128ELi4ELb0ELb0EN7cutlass10bfloat16_tE19Flash_kernel_traitsILi32ELi64ELi128ELi4ES3_EELi16ELi5ELb1EEEvNS_16Flash_fwd_paramsE,"ax",@progbits
	.sectioninfo	@"SHI_REGISTERS=62"
	.align	128
        .global         _ZN5flash32flash_fwd_splitkv_combine_kernelI23Flash_fwd_kernel_traitsILi32ELi64ELi128ELi4ELb0ELb0EN7cutlass10bfloat16_tE19Flash_kernel_traitsILi32ELi64ELi128ELi4ES3_EELi16ELi5ELb1EEEvNS_16Flash_fwd_paramsE
        .type           _ZN5flash32flash_fwd_splitkv_combine_kernelI23Flash_fwd_kernel_traitsILi32ELi64ELi128ELi4ELb0ELb0EN7cutlass10bfloat16_tE19Flash_kernel_traitsILi32ELi64ELi128ELi4ES3_EELi16ELi5ELb1EEEvNS_16Flash_fwd_paramsE,@function
        .size           _ZN5flash32flash_fwd_splitkv_combine_kernelI23Flash_fwd_kernel_traitsILi32ELi64ELi128ELi4ELb0ELb0EN7cutlass10bfloat16_tE19Flash_kernel_traitsILi32ELi64ELi128ELi4ES3_EELi16ELi5ELb1EEEvNS_16Flash_fwd_paramsE,(.L_x_5171 - _ZN5flash32flash_fwd_splitkv_combine_kernelI23Flash_fwd_kernel_traitsILi32ELi64ELi128ELi4ELb0ELb0EN7cutlass10bfloat16_tE19Flash_kernel_traitsILi32ELi64ELi128ELi4ES3_EELi16ELi5ELb1EEEvNS_16Flash_fwd_paramsE)
        .other          _ZN5flash32flash_fwd_splitkv_combine_kernelI23Flash_fwd_kernel_traitsILi32ELi64ELi128ELi4ELb0ELb0EN7cutlass10bfloat16_tE19Flash_kernel_traitsILi32ELi64ELi128ELi4ES3_EELi16ELi5ELb1EEEvNS_16Flash_fwd_paramsE,@"STO_CUDA_ENTRY STV_DEFAULT"
_ZN5flash32flash_fwd_splitkv_combine_kernelI23Flash_fwd_kernel_traitsILi32ELi64ELi128ELi4ELb0ELb0EN7cutlass10bfloat16_tE19Flash_kernel_traitsILi32ELi64ELi128ELi4ES3_EELi16ELi5ELb1EEEvNS_16Flash_fwd_paramsE:
.text._ZN5flash32flash_fwd_splitkv_combine_kernelI23Flash_fwd_kernel_traitsILi32ELi64ELi128ELi4ELb0ELb0EN7cutlass10bfloat16_tE19Flash_kernel_traitsILi32ELi64ELi128ELi4ES3_EELi16ELi5ELb1EEEvNS_16Flash_fwd_paramsE:
        /* <DEDUP_REMOVED lines=23> */
[----:B------:R-:W-:Y:S05]  /*0170*/  CALL.REL.NOINC `($__internal_23_$__cuda_sm20_div_s64) ;  /* 0x0000490000007944 */ /* 0x000fea0003c00000 */
[----:B------:R-:W-:Y:S05]  /*0180*/  BRA `(.L_x_3271) ;  /* 0x0000013000007947 */ /* 0x000fea0003800000 */
.L_x_3270:
        /* <DEDUP_REMOVED lines=19> */
.L_x_3271:
        /* <DEDUP_REMOVED lines=11> */
[----:B------:R-:W-:Y:S05]  /*0370*/  CALL.REL.NOINC `($__internal_23_$__cuda_sm20_div_s64) ;  /* 0x0000470000007944 */ /* 0x000fea0003c00000 */
[----:B------:R-:W-:Y:S02]  /*0380*/  MOV R32, R20 ;  /* 0x0000001400207202 */ /* 0x000fe40000000f00 */
[----:B------:R-:W-:Y:S01]  /*0390*/  MOV R33, R21 ;  /* 0x0000001500217202 */ /* 0x000fe20000000f00 */
[----:B------:R-:W-:Y:S05]  /*03a0*/  BRA `(.L_x_3274) ;  /* 0x0000013000007947 */ /* 0x000fea0003800000 */
.L_x_3273:
        /* <DEDUP_REMOVED lines=19> */
.L_x_3274:
[----:B------:R-:W-:Y:S05]  /*04e0*/  BSYNC B0 ;  /* 0x0000000000007941 */ /* 0x000fea0003800000 */
.L_x_3272:
        /* <DEDUP_REMOVED lines=54> */
[----:B------:R-:W-:Y:S02]  /*0850*/  MOV R8, R20 ;  /* 0x0000001400087202 */ /* 0x000fe40000000f00 */
[----:B------:R-:W-:Y:S01]  /*0860*/  MOV R9, R21 ;  /* 0x0000001500097202 */ /* 0x000fe20000000f00 */
[----:B------:R-:W-:Y:S05]  /*0870*/  BRA `(.L_x_3277) ;  /* 0x0000013000007947 */ /* 0x000fea0003800000 */
.L_x_3276:
        /* <DEDUP_REMOVED lines=19> */
.L_x_3277:
[----:B------:R-:W-:Y:S05]  /*09b0*/  BSYNC B0 ;  /* 0x0000000000007941 */ /* 0x000fea0003800000 */
.L_x_3275:
        /* <DEDUP_REMOVED lines=100> */
[----:B------:R-:W-:Y:S05]  /*1000*/  CALL.REL.NOINC `($__internal_23_$__cuda_sm20_div_s64) ;  /* 0x00003a7000007944 */ /* 0x000fea0003c00000 */
[----:B------:R-:W-:Y:S02]  /*1010*/  MOV R40, R20 ;  /* 0x0000001400287202 */ /* 0x000fe40000000f00 */
[----:B------:R-:W-:Y:S01]  /*1020*/  MOV R41, R21 ;  /* 0x0000001500297202 */ /* 0x000fe20000000f00 */
[----:B------:R-:W-:Y:S05]  /*1030*/  BRA `(.L_x_3280) ;  /* 0x0000013000007947 */ /* 0x000fea0003800000 */
.L_x_3279:
        /* <DEDUP_REMOVED lines=19> */
.L_x_3280:
[----:B------:R-:W-:Y:S05]  /*1170*/  BSYNC B0 ;  /* 0x0000000000007941 */ /* 0x000fea0003800000 */
.L_x_3278:
        /* <DEDUP_REMOVED lines=103> */
[----:B------:R-:W-:Y:S05]  /*17f0*/  CALL.REL.NOINC `($__internal_23_$__cuda_sm20_div_s64) ;  /* 0x0000328000007944 */ /* 0x000fea0003c00000 */
[----:B------:R-:W-:Y:S02]  /*1800*/  MOV R42, R20 ;  /* 0x00000014002a7202 */ /* 0x000fe40000000f00 */
[----:B------:R-:W-:Y:S01]  /*1810*/  MOV R43, R21 ;  /* 0x00000015002b7202 */ /* 0x000fe20000000f00 */
[----:B------:R-:W-:Y:S05]  /*1820*/  BRA `(.L_x_3283) ;  /* 0x0000013000007947 */ /* 0x000fea0003800000 */
.L_x_3282:
        /* <DEDUP_REMOVED lines=19> */
.L_x_3283:
[----:B------:R-:W-:Y:S05]  /*1960*/  BSYNC B0 ;  /* 0x0000000000007941 */ /* 0x000fea0003800000 */
.L_x_3281:
        /* <DEDUP_REMOVED lines=161> */
[----:B------:R-:W-:Y:S05]  /*2380*/  CALL.REL.NOINC `($__internal_23_$__cuda_sm20_div_s64) ;  /* 0x000026f000007944 */ /* 0x000fea0003c00000 */
        /* <DEDUP_REMOVED lines=9> */
.L_x_3288:
        /* <DEDUP_REMOVED lines=22> */
.L_x_3289:
[----:B------:R-:W-:Y:S05]  /*2580*/  BSYNC B0 ;  /* 0x0000000000007941 */ /* 0x000fea0003800000 */
.L_x_3287:
        /* <DEDUP_REMOVED lines=19> */
.L_x_3291:
        /* <DEDUP_REMOVED lines=22> */
.L_x_3292:
[----:B------:R-:W-:Y:S05]  /*2820*/  BSYNC B0 ;  /* 0x0000000000007941 */ /* 0x000fea0003800000 */
.L_x_3290:
        /* <DEDUP_REMOVED lines=11> */
[----:B------:R-:W-:Y:S05]  /*28e0*/  CALL.REL.NOINC `($__internal_23_$__cuda_sm20_div_s64) ;  /* 0x0000219000007944 */ /* 0x000fea0003c00000 */
[----:B------:R-:W-:-:S04]  /*28f0*/  IADD3 R23, P0, RZ, -R20, RZ ;  /* 0x80000014ff177210 */ /* 0x000fc80007f1e0ff */
[----:B------:R-:W-:Y:S01]  /*2900*/  IADD3.X R19, RZ, ~R21, RZ, P0, !PT ;  /* 0x80000015ff137210 */ /* 0x000fe200007fe4ff */
[----:B------:R-:W-:-:S04]  /*2910*/  IMAD.WIDE.U32 R44, R4, R23, R44 ;  /* 0x00000017042c7225 */ /* 0x000fc800078e002c */
[----:B------:R-:W-:-:S04]  /*2920*/  IMAD R19, R19, R4, RZ ;  /* 0x0000000413137224 */ /* 0x000fc800078e02ff */
[----:B------:R-:W-:-:S05]  /*2930*/  IMAD R0, R0, R23, R19 ;  /* 0x0000001700007224 */ /* 0x000fca00078e0213 */
[----:B------:R-:W-:Y:S01]  /*2940*/  IADD3 R0, R45, R0, RZ ;  /* 0x000000002d007210 */ /* 0x000fe20007ffe0ff */
[----:B------:R-:W-:Y:S05]  /*2950*/  BRA `(.L_x_3295) ;  /* 0x0000016000007947 */ /* 0x000fea0003800000 */
.L_x_3294:
        /* <DEDUP_REMOVED lines=22> */
.L_x_3295:
[----:B------:R-:W-:Y:S05]  /*2ac0*/  BSYNC B0 ;  /* 0x0000000000007941 */ /* 0x000fea0003800000 */
.L_x_3293:
        /* <DEDUP_REMOVED lines=38> */
[----:B------:R-:W-:Y:S05]  /*2d30*/  CALL.REL.NOINC `($__internal_23_$__cuda_sm20_div_s64) ;  /* 0x00001d4000007944 */ /* 0x000fea0003c00000 */
        /* <DEDUP_REMOVED lines=12> */
.L_x_3297:
        /* <DEDUP_REMOVED lines=23> */
.L_x_3298:
[----:B------:R-:W-:Y:S05]  /*2f70*/  BSYNC B0 ;  /* 0x0000000000007941 */ /* 0x000fea0003800000 */
.L_x_3296:
        /* <DEDUP_REMOVED lines=18> */
.L_x_3300:
        /* <DEDUP_REMOVED lines=22> */
.L_x_3301:
[----:B------:R-:W-:Y:S05]  /*3200*/  BSYNC B0 ;  /* 0x0000000000007941 */ /* 0x000fea0003800000 */
.L_x_3299:
        /* <DEDUP_REMOVED lines=22> */
.L_x_3303:
        /* <DEDUP_REMOVED lines=23> */
.L_x_3304:
[----:B------:R-:W-:Y:S05]  /*34e0*/  BSYNC B0 ;  /* 0x0000000000007941 */ /* 0x000fea0003800000 */
.L_x_3302:
        /* <DEDUP_REMOVED lines=38> */
.L_x_3306:
        /* <DEDUP_REMOVED lines=23> */
.L_x_3307:
[----:B------:R-:W-:Y:S05]  /*38c0*/  BSYNC B0 ;  /* 0x0000000000007941 */ /* 0x000fea0003800000 */
.L_x_3305:
        /* <DEDUP_REMOVED lines=29> */
.L_x_3309:
        /* <DEDUP_REMOVED lines=23> */
.L_x_3310:
[----:B------:R-:W-:Y:S05]  /*3c10*/  BSYNC B0 ;  /* 0x0000000000007941 */ /* 0x000fea0003800000 */
.L_x_3308:
        /* <DEDUP_REMOVED lines=20> */
.L_x_3286:
[----:B------:R-:W-:-:S04]  /*3d60*/  LEA R2, P0, R40, c[0x0][0x200], 0x2 ;  /* 0x0000800028027a11 */ /* 0x000fc800078010ff */
[----:B------:R-:W-:-:S05]  /*3d70*/  LEA.HI.X R3, R40, c[0x0][0x204], R41, 0x2, P0 ;  /* 0x0000810028037a11 */ /* 0x000fca00000f1429 */
[----:B------:R0:W-:Y:S04]  /*3d80*/  STG.E [R2.64], R31 ;  /* 0x0000001f02007986 */ /* 0x0001e8000c101908 */
.L_x_3285:
[----:B------:R-:W-:Y:S05]  /*3d90*/  BSYNC B1 ;  /* 0x0000000000017941 */ /* 0x000fea0003800000 */
.L_x_3284:
        /* <DEDUP_REMOVED lines=54> */
.L_x_3313:
        /* <DEDUP_REMOVED lines=37> */
.L_x_3312:
        /* <DEDUP_REMOVED lines=25> */
.L_x_3314:
[----:B------:R-:W-:-:S13]  /*44e0*/  ISETP.LT.OR P4, PT, R14, c[0x0][0x314], P4 ;  /* 0x0000c5000e007a0c */ /* 0x000fda0002781670 */
[----:B------:R-:W-:Y:S05]  /*44f0*/  @!P4 BRA `(.L_x_3311) ;  /* 0x000000a00000c947 */ /* 0x000fea0003800000 */
[----:B------:R-:W-:Y:S01]  /*4500*/  ISETP.GE.AND P0, PT, R7, R16, PT ;  /* 0x000000100700720c */ /* 0x000fe20003f06270 */
[----:B------:R-:W-:-:S12]  /*4510*/  BSSY B0, `(.L_x_3315) ;  /* 0x0000003000007945 */ /* 0x000fd80003800000 */
[----:B------:R-:W-:Y:S05]  /*4520*/  @P0 BRA `(.L_x_3316) ;  /* 0x0000001000000947 */ /* 0x000fea0003800000 */
[----:B------:R0:W5:Y:S02]  /*4530*/  LDG.E.128 R8, [R22.64] ;  /* 0x0000000816087981 */ /* 0x000164000c1e1d00 */
.L_x_3316:
[----:B------:R-:W-:Y:S05]  /*4540*/  BSYNC B0 ;  /* 0x0000000000007941 */ /* 0x000fea0003800000 */
.L_x_3315:
[----:B------:R-:W1:Y:S02]  /*4550*/  LDS R5, [R6] ;  /* 0x0000000006057984 */ /* 0x000e640000000800 */
[C---:B-1---5:R-:W-:Y:S02]  /*4560*/  FFMA.FTZ R4, R5.reuse, R8, R4 ;  /* 0x0000000805047223 */ /* 0x062fe40000010004 */
[C---:B------:R-:W-:Y:S02]  /*4570*/  FFMA.FTZ R3, R5.reuse, R9, R3 ;  /* 0x0000000905037223 */ /* 0x040fe40000010003 */
[C---:B------:R-:W-:Y:S02]  /*4580*/  FFMA.FTZ R2, R5.reuse, R10, R2 ;  /* 0x0000000a05027223 */ /* 0x040fe40000010002 */
[----:B------:R-:W-:Y:S02]  /*4590*/  FFMA.FTZ R0, R5, R11, R0 ;  /* 0x0000000b05007223 */ /* 0x000fe40000010000 */
.L_x_3311:
        /* <DEDUP_REMOVED lines=78> */
        .weak           $__internal_23_$__cuda_sm20_div_s64
        .type           $__internal_23_$__cuda_sm20_div_s64,@function
        .size           $__internal_23_$__cuda_sm20_div_s64,(.L_x_5171 - $__internal_23_$__cuda_sm20_div_s64)
$__internal_23_$__cuda_sm20_div_s64:
        /* <DEDUP_REMOVED lines=83> */
[----:B------:R-:W-:Y:S05]  /*4fb0*/  RET.REL.NODEC R22 `(_ZN5flash32flash_fwd_splitkv_combine_kernelI23Flash_fwd_kernel_traitsILi32ELi64ELi128ELi4ELb0ELb0EN7cutlass10bfloat16_tE19Flash_kernel_traitsILi32ELi64ELi128ELi4ES3_EELi16ELi5ELb1EEEvNS_16Flash_fwd_paramsE) ;  /* 0xffffb04016007950 */ /* 0x000fea0003c3ffff */
.L_x_3317:
        /* <DEDUP_REMOVED lines=12> */
.L_x_5171:


//--------------------- .text._ZN5flash32flash_fwd_splitkv_combine_kernelI23Flash_fwd_kernel_traitsILi32ELi64ELi128ELi4ELb0ELb0EN7cutlass10bfloat16_tE19Flash_kernel_traitsILi32ELi64ELi128ELi4ES3_EELi16ELi4ELb1EEEvNS_16Flash_fwd_paramsE --------------------------
	.section	.text._ZN5flash32flash_fwd_splitkv_combine_kernelI23Flash_fwd_kernel_traitsILi32ELi64ELi128ELi4ELb0ELb0EN7cutlass10bfloat16_tE19Flash_kernel_traitsILi32ELi64ELi128ELi4ES3_EELi16ELi4ELb1EEEvNS_16Flash_fwd_paramsE,"ax",@progbits
	.sectioninfo	@"SHI_REGISTERS=58"
	.align	128
        .global         _ZN5flash32flash_fwd_splitkv_combine_kernelI23Flash_fwd_kernel_traitsILi32ELi64ELi128ELi4ELb0ELb0EN7cutlass10bfloat16_tE19Flash_kernel_traitsILi32ELi64ELi128ELi4ES3_EELi16ELi4ELb1EEEvNS_16Flash_fwd_paramsE
        .type           _ZN5flash32flash_fwd_splitkv_combine_kernelI23Flash_fwd_kernel_traitsILi32ELi64ELi128ELi4ELb0ELb0EN7cutlass10bfloat16_tE19Flash_kernel_traitsILi32ELi64ELi128ELi4ES3_EELi16ELi4ELb1EEEvNS_16Flash_fwd_paramsE,@function
        .size           _ZN5flash32flash_fwd_splitkv_combine_kernelI23Flash_fwd_kernel_traitsILi32ELi64ELi128ELi4ELb0ELb0EN7cutlass10bfloat16_tE19Flash_kernel_traitsILi32ELi64ELi128ELi4ES3_EELi16ELi4ELb1EEEvNS_16Flash_fwd_paramsE,(.L_x_5172 - _ZN5flash32flash_fwd_splitkv_combine_kernelI23Flash_fwd_kernel_traitsILi32ELi64ELi128ELi4ELb0ELb0EN7cutlass10bfloat16_tE19Flash_kernel_traitsILi32ELi64ELi128ELi4ES3_EELi16ELi4ELb1EEEvNS_16Flash_fwd_paramsE)
        .other          _ZN5flash32flash_fwd_splitkv_combine_kernelI23Flash_fwd_kernel_traitsILi32ELi64ELi128ELi4ELb0ELb0EN7cutlass10bfloat16_tE19Flash_kernel_traitsILi32ELi64ELi128ELi4ES3_EELi16ELi4ELb1EEEvNS_16Flash_fwd_paramsE,@"STO_CUDA_ENTRY STV_DEFAULT"
_ZN5flash32flash_fwd_splitkv_combine_kernelI23Flash_fwd_kernel_traitsILi32ELi64ELi128ELi4ELb0ELb0EN7cutlass10bfloat16_tE19Flash_kernel_traitsILi32ELi64ELi128ELi4ES3_EELi16ELi4ELb1EEEvNS_16Flash_fwd_paramsE:
.text._ZN5flash32flash_fwd_splitkv_combine_kernelI23Flash_fwd_kernel_traitsILi32ELi64ELi128ELi4ELb0ELb0EN7cutlass10bfloat16_tE19Flash_kernel_traitsILi32ELi64ELi128ELi4ES3_EELi16ELi4ELb1EEEvNS_16Flash_fwd_paramsE:
        /* <DEDUP_REMOVED lines=23> */
[----:B------:R-:W-:Y:S05]  /*0170*/  CALL.REL.NOINC `($__internal_24_$__cuda_sm20_div_s64) ;  /* 0x000045a000007944 */ /* 0x000fea0003c00000 */
[----:B------:R-:W-:Y:S05]  /*0180*/  BRA `(.L_x_3319) ;  /* 0x0000013000007947 */ /* 0x000fea0003800000 */
.L_x_3318:
        /* <DEDUP_REMOVED lines=19> */
.L_x_3319:
        /* <DEDUP_REMOVED lines=11> */
[----:B------:R-:W-:Y:S05]  /*0370*/  CALL.REL.NOINC `($__internal_24_$__cuda_sm20_div_s64) ;  /* 0x000043a000007944 */ /* 0x000fea0003c00000 */
[----:B------:R-:W-:Y:S02]  /*0380*/  MOV R32, R20 ;  /* 0x0000001400207202 */ /* 0x000fe40000000f00 */
[----:B------:R-:W-:Y:S01]  /*0390*/  MOV R33, R21 ;  /* 0x0000001500217202 */ /* 0x000fe20000000f00 */
[----:B------:R-:W-:Y:S05]  /*03a0*/  BRA `(.L_x_3322) ;  /* 0x0000013000007947 */ /* 0x000fea0003800000 */
.L_x_3321:
        /* <DEDUP_REMOVED lines=19> */
.L_x_3322:
[----:B------:R-:W-:Y:S05]  /*04e0*/  BSYNC B0 ;  /* 0x0000000000007941 */ /* 0x000fea0003800000 */
.L_x_3320:
        /* <DEDUP_REMOVED lines=42> */
.L_x_3324:
        /* <DEDUP_REMOVED lines=19> */
.L_x_3325:
[----:B------:R-:W-:Y:S05]  /*08c0*/  BSYNC B0 ;  /* 0x0000000000007941 */ /* 0x000fea0003800000 */
.L_x_3323:
        /* <DEDUP_REMOVED lines=73> */
[----:B------:R-:W-:Y:S02]  /*0d60*/  MOV R40, R20 ;  /* 0x0000001400287202 */ /* 0x000fe40000000f00 */
[----:B------:R-:W-:Y:S01]  /*0d70*/  MOV R41, R21 ;  /* 0x0000001500297202 */ /* 0x000fe20000000f00 */
[----:B------:R-:W-:Y:S05]  /*0d80*/  BRA `(.L_x_3328) ;  /* 0x0000013000007947 */ /* 0x000fea0003800000 */
.L_x_3327:
        /* <DEDUP_REMOVED lines=19> */
.L_x_3328:
[----:B------:R-:W-:Y:S05]  /*0ec0*/  BSYNC B0 ;  /* 0x0000000000007941 */ /* 0x000fea0003800000 */
.L_x_3326:
        /* <DEDUP_REMOVED lines=41> */
.L_x_3330:
        /* <DEDUP_REMOVED lines=19> */
.L_x_3331:
[----:B------:R-:W-:Y:S05]  /*1290*/  BSYNC B0 ;  /* 0x0000000000007941 */ /* 0x000fea0003800000 */
.L_x_3329:
        /* <DEDUP_REMOVED lines=228> */
[----:B------:R-:W-:Y:S05]  /*20e0*/  CALL.REL.NOINC `($__internal_24_$__cuda_sm20_div_s64) ;  /* 0x0000263000007944 */ /* 0x000fea0003c00000 */
        /* <DEDUP_REMOVED lines=9> */
.L_x_3336:
        /* <DEDUP_REMOVED lines=22> */
.L_x_3337:
[----:B------:R-:W-:Y:S05]  /*22e0*/  BSYNC B0 ;  /* 0x0000000000007941 */ /* 0x000fea0003800000 */
.L_x_3335:
        /* <DEDUP_REMOVED lines=19> */
.L_x_3339:
        /* <DEDUP_REMOVED lines=22> */
.L_x_3340:
[----:B------:R-:W-:Y:S05]  /*2580*/  BSYNC B0 ;  /* 0x0000000000007941 */ /* 0x000fea0003800000 */
.L_x_3338:
        /* <DEDUP_REMOVED lines=11> */
[----:B------:R-:W-:Y:S05]  /*2640*/  CALL.REL.NOINC `($__internal_24_$__cuda_sm20_div_s64) ;  /* 0x000020d000007944 */ /* 0x000fea0003c00000 */
[----:B------:R-:W-:-:S04]  /*2650*/  IADD3 R19, P0, RZ, -R20, RZ ;  /* 0x80000014ff137210 */ /* 0x000fc80007f1e0ff */
[----:B------:R-:W-:Y:S01]  /*2660*/  IADD3.X R18, RZ, ~R21, RZ, P0, !PT ;  /* 0x80000015ff127210 */ /* 0x000fe200007fe4ff */
[----:B------:R-:W-:-:S04]  /*2670*/  IMAD.WIDE.U32 R42, R5, R19, R42 ;  /* 0x00000013052a7225 */ /* 0x000fc800078e002a */
[----:B------:R-:W-:-:S04]  /*2680*/  IMAD R18, R18, R5, RZ ;  /* 0x0000000512127224 */ /* 0x000fc800078e02ff */
[----:B------:R-:W-:-:S05]  /*2690*/  IMAD R4, R4, R19, R18 ;  /* 0x0000001304047224 */ /* 0x000fca00078e0212 */
[----:B------:R-:W-:Y:S01]  /*26a0*/  IADD3 R4, R43, R4, RZ ;  /* 0x000000042b047210 */ /* 0x000fe20007ffe0ff */
[----:B------:R-:W-:Y:S05]  /*26b0*/  BRA `(.L_x_3343) ;  /* 0x0000016000007947 */ /* 0x000fea0003800000 */
.L_x_3342:
        /* <DEDUP_REMOVED lines=22> */
.L_x_3343:
[----:B------:R-:W-:Y:S05]  /*2820*/  BSYNC B0 ;  /* 0x0000000000007941 */ /* 0x000fea0003800000 */
.L_x_3341:
        /* <DEDUP_REMOVED lines=38> */
[----:B------:R-:W-:Y:S05]  /*2a90*/  CALL.REL.NOINC `($__internal_24_$__cuda_sm20_div_s64) ;  /* 0x00001c8000007944 */ /* 0x000fea0003c00000 */
        /* <DEDUP_REMOVED lines=12> */
.L_x_3345:
        /* <DEDUP_REMOVED lines=23> */
.L_x_3346:
[----:B------:R-:W-:Y:S05]  /*2cd0*/  BSYNC B0 ;  /* 0x0000000000007941 */ /* 0x000fea0003800000 */
.L_x_3344:
        /* <DEDUP_REMOVED lines=18> */
.L_x_3348:
        /* <DEDUP_REMOVED lines=22> */
.L_x_3349:
[----:B------:R-:W-:Y:S05]  /*2f60*/  BSYNC B0 ;  /* 0x0000000000007941 */ /* 0x000fea0003800000 */
.L_x_3347:
        /* <DEDUP_REMOVED lines=22> */
.L_x_3351:
        /* <DEDUP_REMOVED lines=23> */
.L_x_3352:
[----:B------:R-:W-:Y:S05]  /*3240*/  BSYNC B0 ;  /* 0x0000000000007941 */ /* 0x000fea0003800000 */
.L_x_3350:
        /* <DEDUP_REMOVED lines=38> */
.L_x_3354:
        /* <DEDUP_REMOVED lines=23> */
.L_x_3355:
[----:B------:R-:W-:Y:S05]  /*3620*/  BSYNC B0 ;  /* 0x0000000000007941 */ /* 0x000fea0003800000 */
.L_x_3353:
        /* <DEDUP_REMOVED lines=29> */
.L_x_3357:
        /* <DEDUP_REMOVED lines=23> */
.L_x_3358:
[----:B------:R-:W-:Y:S05]  /*3970*/  BSYNC B0 ;  /* 0x0000000000007941 */ /* 0x000fea0003800000 */
.L_x_3356:
        /* <DEDUP_REMOVED lines=20> */
.L_x_3334:
[----:B------:R-:W-:-:S04]  /*3ac0*/  LEA R2, P0, R38, c[0x0][0x200], 0x2 ;  /* 0x0000800026027a11 */ /* 0x000fc800078010ff */
[----:B------:R-:W-:-:S05]  /*3ad0*/  LEA.HI.X R3, R38, c[0x0][0x204], R39, 0x2, P0 ;  /* 0x0000810026037a11 */ /* 0x000fca00000f1427 */
[----:B------:R0:W-:Y:S04]  /*3ae0*/  STG.E [R2.64], R32 ;  /* 0x0000002002007986 */ /* 0x0001e8000c10190a */
.L_x_3333:
[----:B------:R-:W-:Y:S05]  /*3af0*/  BSYNC B1 ;  /* 0x0000000000017941 */ /* 0x000fea0003800000 */
.L_x_3332:
        /* <DEDUP_REMOVED lines=42> */
.L_x_3361:
        /* <DEDUP_REMOVED lines=37> */
.L_x_3360:
        /* <DEDUP_REMOVED lines=25> */
.L_x_3362:
[----:B------:R-:W-:-:S13]  /*4180*/  ISETP.LT.OR P4, PT, R14, c[0x0][0x314], P4 ;  /* 0x0000c5000e007a0c */ /* 0x000fda0002781670 */
[----:B------:R-:W-:Y:S05]  /*4190*/  @!P4 BRA `(.L_x_3359) ;  /* 0x000000a00000c947 */ /* 0x000fea0003800000 */
[----:B------:R-:W-:Y:S01]  /*41a0*/  ISETP.GE.AND P0, PT, R7, R16, PT ;  /* 0x000000100700720c */ /* 0x000fe20003f06270 */
[----:B------:R-:W-:-:S12]  /*41b0*/  BSSY B0, `(.L_x_3363) ;  /* 0x0000003000007945 */ /* 0x000fd80003800000 */
[----:B------:R-:W-:Y:S05]  /*41c0*/  @P0 BRA `(.L_x_3364) ;  /* 0x0000001000000947 */ /* 0x000fea0003800000 */
[----:B------:R0:W5:Y:S02]  /*41d0*/  LDG.E.128 R8, [R22.64] ;  /* 0x0000000a16087981 */ /* 0x000164000c1e1d00 */
.L_x_3364:
[----:B------:R-:W-:Y:S05]  /*41e0*/  BSYNC B0 ;  /* 0x0000000000007941 */ /* 0x000fea0003800000 */
.L_x_3363:
[----:B------:R-:W1:Y:S02]  /*41f0*/  LDS R5, [R6] ;  /* 0x0000000006057984 */ /* 0x000e640000000800 */
[C---:B-1---5:R-:W-:Y:S02]  /*4200*/  FFMA.FTZ R4, R5.reuse, R8, R4 ;  /* 0x0000000805047223 */ /* 0x062fe40000010004 */
[C---:B------:R-:W-:Y:S02]  /*4210*/  FFMA.FTZ R3, R5.reuse, R9, R3 ;  /* 0x0000000905037223 */ /* 0x040fe40000010003 */
[C---:B------:R-:W-:Y:S02]  /*4220*/  FFMA.FTZ R2, R5.reuse, R10, R2 ;  /* 0x0000000a05027223 */ /* 0x040fe40000010002 */
[----:B------:R-:W-:Y:S02]  /*4230*/  FFMA.FTZ R0, R5, R11, R0 ;  /* 0x0000000b05007223 */ /* 0x000fe40000010000 */
.L_x_3359:
        /* <DEDUP_REMOVED lines=78> */
        .weak           $__internal_24_$__cuda_sm20_div_s64
        .type           $__internal_24_$__cuda_sm20_div_s64,@function
        .size           $__internal_24_$__cuda_sm20_div_s64,(.L_x_5172 - $__internal_24_$__cuda_sm20_div_s64)
$__internal_24_$__cuda_sm20_div_s64:
        /* <DEDUP_REMOVED lines=83> */
[----:B------:R-:W-:Y:S05]  /*4c50*/  RET.REL.NODEC R22 `(_ZN5flash32flash_fwd_splitkv_combine_kernelI23Flash_fwd_kernel_traitsILi32ELi64ELi128ELi4ELb0ELb0EN7cutlass10bfloat16_tE19Flash_kernel_traitsILi32ELi64ELi128ELi4ES3_EELi16ELi4ELb1EEEvNS_16Flash_fwd_paramsE) ;  /* 0xffffb3a016007950 */ /* 0x000fea0003c3ffff */
.L_x_3365:
        /* <DEDUP_REMOVED lines=10> */
.L_x_5172:


//--------------------- .text._ZN5flash32flash_fwd_splitkv_combine_kernelI23Flash_fwd_kernel_traitsILi32ELi64ELi128ELi4ELb0ELb0EN7cutlass10bfloat16_tE19Flash_kernel_traitsILi32ELi64ELi128ELi4ES3_EELi16ELi3ELb1EEEvNS_16Flash_fwd_paramsE --------------------------
	.section	.text._ZN5flash32flash_fwd_splitkv_combine_kernelI23Flash_fwd_kernel_traitsILi32ELi64ELi128ELi4ELb0ELb0EN7cutlass10bfloat16_tE19Flash_kernel_traitsILi32ELi64ELi128ELi4ES3_EELi16ELi3ELb1EEEvNS_16Flash_fwd_paramsE,"ax",@progbits
	.sectioninfo	@"SHI_REGISTERS=52"
	.align	128
        .global         _ZN5flash32flash_fwd_splitkv_combine_kernelI23Flash_fwd_kernel_traitsILi32ELi64ELi128ELi4ELb0ELb0EN7cutlass10bfloat16_tE19Flash_kernel_traitsILi32ELi64ELi128ELi4ES3_EELi16ELi3ELb1EEEvNS_16Flash_fwd_paramsE
        .type           _ZN5flash32flash_fwd_splitkv_combine_kernelI23Flash_fwd_kernel_traitsILi32ELi64ELi128ELi4ELb0ELb0EN7cutlass10bfloat16_tE19Flash_kernel_traitsILi32ELi64ELi128ELi4ES3_EELi16ELi3ELb1EEEvNS_16Flash_fwd_paramsE,@function
        .size           _ZN5flash32flash_fwd_splitkv_combine_kernelI23Flash_fwd_kernel_traitsILi32ELi64ELi128ELi4ELb0ELb0EN7cutlass10bfloat16_tE19Flash_kernel_traitsILi32ELi64ELi128ELi4ES3_EELi16ELi3ELb1EEEvNS_16Flash_fwd_paramsE,(.L_x_5173 - _ZN5flash32flash_fwd_splitkv_combine_kernelI23Flash_fwd_kernel_traitsILi32ELi64ELi128ELi4ELb0ELb0EN7cutlass10bfloat16_tE19Flash_kernel_traitsILi32ELi64ELi128ELi4ES3_EELi16ELi3ELb1EEEvNS_16Flash_fwd_paramsE)
        .other          _ZN5flash32flash_fwd_splitkv_combine_kernelI23Flash_fwd_kernel_traitsILi32ELi64ELi128ELi4ELb0ELb0EN7cutlass10bfloat16_tE19Flash_kernel_traitsILi32ELi64ELi128ELi4ES3_EELi16ELi3ELb1EEEvNS_16Flash_fwd_paramsE,@"STO_CUDA_ENTRY STV_DEFAULT"
_ZN5flash32flash_fwd_splitkv_combine_kernelI23Flash_fwd_kernel_traitsILi32ELi64ELi128ELi4ELb0ELb0EN7cutlass10bfloat16_tE19Flash_kernel_traitsILi32ELi64ELi128ELi4ES3_EELi16ELi3ELb1EEEvNS_16Flash_fwd_paramsE:
.text._ZN5flash32flash_fwd_splitkv_combine_kernelI23Flash_fwd_kernel_traitsILi32ELi64ELi128ELi4ELb0ELb0EN7cutlass10bfloat16_tE19Flash_kernel_traitsILi32ELi64ELi128ELi4ES3_EELi16ELi3ELb1EEEvNS_16Flash_fwd_paramsE:
        /* <DEDUP_REMOVED lines=23> */
[----:B------:R-:W-:Y:S05]  /*0170*/  CALL.REL.NOINC `($__internal_25_$__cuda_sm20_div_s64) ;  /* 0x0000450000007944 */ /* 0x000fea0003c00000 */
[----:B------:R-:W-:Y:S05]  /*0180*/  BRA `(.L_x_3367) ;  /* 0x0000013000007947 */ /* 0x000fea0003800000 */
.L_x_3366:
        /* <DEDUP_REMOVED lines=19> */
.L_x_3367:
        /* <DEDUP_REMOVED lines=12> */
[----:B------:R-:W-:Y:S05]  /*0380*/  CALL.REL.NOINC `($__internal_25_$__cuda_sm20_div_s64) ;  /* 0x000042f000007944 */ /* 0x000fea0003c00000 */
[----:B------:R-:W-:Y:S02]  /*0390*/  MOV R28, R20 ;  /* 0x00000014001c7202 */ /* 0x000fe40000000f00 */
[----:B------:R-:W-:Y:S01]  /*03a0*/  MOV R29, R21 ;  /* 0x00000015001d7202 */ /* 0x000fe20000000f00 */
[----:B------:R-:W-:Y:S05]  /*03b0*/  BRA `(.L_x_3370) ;  /* 0x0000013000007947 */ /* 0x000fea0003800000 */
.L_x_3369:
        /* <DEDUP_REMOVED lines=19> */
.L_x_3370:
[----:B------:R-:W-:Y:S05]  /*04f0*/  BSYNC B0 ;  /* 0x0000000000007941 */ /* 0x000fea0003800000 */
.L_x_3368:
        /* <DEDUP_REMOVED lines=43> */
.L_x_3372:
        /* <DEDUP_REMOVED lines=19> */
.L_x_3373:
[----:B------:R-:W-:Y:S05]  /*08e0*/  BSYNC B0 ;  /* 0x0000000000007941 */ /* 0x000fea0003800000 */
.L_x_3371:
        /* <DEDUP_REMOVED lines=74> */
[----:B------:R-:W-:Y:S02]  /*0d90*/  MOV R32, R20 ;  /* 0x0000001400207202 */ /* 0x000fe40000000f00 */
[----:B------:R-:W-:Y:S01]  /*0da0*/  MOV R33, R21 ;  /* 0x0000001500217202 */ /* 0x000fe20000000f00 */
[----:B------:R-:W-:Y:S05]  /*0db0*/  BRA `(.L_x_3376) ;  /* 0x0000013000007947 */ /* 0x000fea0003800000 */
.L_x_3375:
        /* <DEDUP_REMOVED lines=19> */
.L_x_3376:
[----:B------:R-:W-:Y:S05]  /*0ef0*/  BSYNC B0 ;  /* 0x0000000000007941 */ /* 0x000fea0003800000 */
.L_x_3374:
        /* <DEDUP_REMOVED lines=42> */
.L_x_3378:
        /* <DEDUP_REMOVED lines=19> */
.L_x_3379:
[----:B------:R-:W-:Y:S05]  /*12d0*/  BSYNC B0 ;  /* 0x0000000000007941 */ /* 0x000fea0003800000 */
.L_x_3377:
        /* <DEDUP_REMOVED lines=131> */
.L_x_3381:
[----:B------:R-:W-:Y:S05]  /*1b10*/  BSYNC B0 ;  /* 0x0000000000007941 */ /* 0x000fea0003800000 */
.L_x_3380:
        /* <DEDUP_REMOVED lines=91> */
.L_x_3386:
        /* <DEDUP_REMOVED lines=22> */
.L_x_3387:
[----:B------:R-:W-:Y:S05]  /*2230*/  BSYNC B0 ;  /* 0x0000000000007941 */ /* 0x000fea0003800000 */
.L_x_3385:
[----:B------:R-:W-:Y:S01]  /*2240*/  LOP3.LUT R19, R17, R0, RZ, 0xfc, !PT ;  /* 0x0000000011137212 */ /* 0x000fe200078efcff */
[----:B------:R-:W-:Y:S03]  /*2250*/  BSSY B0, `(.L_x_3388) ;  /* 0x0000028000007945 */ /* 0x000fe60003800000 */
[----:B------:R-:W-:-:S13]  /*2260*/  ISETP.NE.U32.AND P0, PT, R19, RZ, PT ;  /* 0x000000ff1300720c */ /* 0x000fda0003f05070 */
[----:B------:R-:W-:Y:S05]  /*2270*/  @!P0 BRA `(.L_x_3389) ;  /* 0x000000f000008947 */ /* 0x000fea0003800000 */
[----:B------:R-:W-:Y:S01]  /*2280*/  IMAD.MOV.U32 R24, RZ, RZ, R30 ;  /* 0x000000ffff187224 */ /* 0x000fe200078e001e */
[----:B------:R-:W-:Y:S02]  /*2290*/  MOV R23, R0 ;  /* 0x0000000000177202 */ /* 0x000fe40000000f00 */
[----:B------:R-:W-:Y:S02]  /*22a0*/  MOV R22, 0x22c0 ;  /* 0x000022c000167802 */ /* 0x000fe40000000f00 */
[----:B------:R-:W-:Y:S05]  /*22b0*/  CALL.REL.NOINC `($__internal_25_$__cuda_sm20_div_s64) ;  /* 0x000023c000007944 */ /* 0x000fea0003c00000 */
        /* <DEDUP_REMOVED lines=11> */
.L_x_3389:
        /* <DEDUP_REMOVED lines=22> */
.L_x_3390:
[----:B------:R-:W-:Y:S05]  /*24d0*/  BSYNC B0 ;  /* 0x0000000000007941 */ /* 0x000fea0003800000 */
.L_x_3388:
        /* <DEDUP_REMOVED lines=11> */
[----:B------:R-:W-:Y:S05]  /*2590*/  CALL.REL.NOINC `($__internal_25_$__cuda_sm20_div_s64) ;  /* 0x000020e000007944 */ /* 0x000fea0003c00000 */
[----:B------:R-:W-:-:S04]  /*25a0*/  IADD3 R17, P0, RZ, -R20, RZ ;  /* 0x80000014ff117210 */ /* 0x000fc80007f1e0ff */
[----:B------:R-:W-:Y:S01]  /*25b0*/  IADD3.X R18, RZ, ~R21, RZ, P0, !PT ;  /* 0x80000015ff127210 */ /* 0x000fe200007fe4ff */
[----:B------:R-:W-:-:S04]  /*25c0*/  IMAD.WIDE.U32 R36, R5, R17, R36 ;  /* 0x0000001105247225 */ /* 0x000fc800078e0024 */
[----:B------:R-:W-:-:S04]  /*25d0*/  IMAD R18, R18, R5, RZ ;  /* 0x0000000512127224 */ /* 0x000fc800078e02ff */
[----:B------:R-:W-:-:S05]  /*25e0*/  IMAD R4, R4, R17, R18 ;  /* 0x0000001104047224 */ /* 0x000fca00078e0212 */
[----:B------:R-:W-:Y:S01]  /*25f0*/  IADD3 R4, R37, R4, RZ ;  /* 0x0000000425047210 */ /* 0x000fe20007ffe0ff */
[----:B------:R-:W-:Y:S05]  /*2600*/  BRA `(.L_x_3393) ;  /* 0x0000016000007947 */ /* 0x000fea0003800000 */
.L_x_3392:
        /* <DEDUP_REMOVED lines=22> */
.L_x_3393:
[----:B------:R-:W-:Y:S05]  /*2770*/  BSYNC B0 ;  /* 0x0000000000007941 */ /* 0x000fea0003800000 */
.L_x_3391:
        /* <DEDUP_REMOVED lines=38> */
[----:B------:R-:W-:Y:S05]  /*29e0*/  CALL.REL.NOINC `($__internal_25_$__cuda_sm20_div_s64) ;  /* 0x00001c9000007944 */ /* 0x000fea0003c00000 */
        /* <DEDUP_REMOVED lines=12> */
.L_x_3395:
        /* <DEDUP_REMOVED lines=23> */
.L_x_3396:
[----:B------:R-:W-:Y:S05]  /*2c20*/  BSYNC B0 ;  /* 0x0000000000007941 */ /* 0x000fea0003800000 */
.L_x_3394:
        /* <DEDUP_REMOVED lines=19> */
.L_x_3398:
        /* <DEDUP_REMOVED lines=22> */
.L_x_3399:
[----:B------:R-:W-:Y:S05]  /*2ec0*/  BSYNC B0 ;  /* 0x0000000000007941 */ /* 0x000fea0003800000 */
.L_x_3397:
        /* <DEDUP_REMOVED lines=20> */
.L_x_3401:
        /* <DEDUP_REMOVED lines=23> */
.L_x_3402:
[----:B------:R-:W-:Y:S05]  /*3180*/  BSYNC B0 ;  /* 0x0000000000007941 */ /* 0x000fea0003800000 */
.L_x_3400:
        /* <DEDUP_REMOVED lines=25> */
[----:B------:R-:W-:Y:S05]  /*3320*/  CALL.REL.NOINC `($__internal_25_$__cuda_sm20_div_s64) ;  /* 0x0000135000007944 */ /* 0x000fea0003c00000 */
        /* <DEDUP_REMOVED lines=12> */
.L_x_3404:
        /* <DEDUP_REMOVED lines=23> */
.L_x_3405:
[----:B------:R-:W-:Y:S05]  /*3560*/  BSYNC B0 ;  /* 0x0000000000007941 */ /* 0x000fea0003800000 */
.L_x_3403:
        /* <DEDUP_REMOVED lines=29> */
.L_x_3407:
        /* <DEDUP_REMOVED lines=23> */
.L_x_3408:
[----:B------:R-:W-:Y:S05]  /*38b0*/  BSYNC B0 ;  /* 0x0000000000007941 */ /* 0x000fea0003800000 */
.L_x_3406:
        /* <DEDUP_REMOVED lines=20> */
.L_x_3384:
[----:B------:R-:W-:-:S04]  /*3a00*/  LEA R2, P0, R36, c[0x0][0x200], 0x2 ;  /* 0x0000800024027a11 */ /* 0x000fc800078010ff */
[----:B------:R-:W-:-:S05]  /*3a10*/  LEA.HI.X R3, R36, c[0x0][0x204], R37, 0x2, P0 ;  /* 0x0000810024037a11 */ /* 0x000fca00000f1425 */
[----:B------:R0:W-:Y:S04]  /*3a20*/  STG.E [R2.64], R28 ;  /* 0x0000001c02007986 */ /* 0x0001e8000c10190a */
.L_x_3383:
[----:B------:R-:W-:Y:S05]  /*3a30*/  BSYNC B1 ;  /* 0x0000000000017941 */ /* 0x000fea0003800000 */
.L_x_3382:
        /* <DEDUP_REMOVED lines=44> */
.L_x_3411:
        /* <DEDUP_REMOVED lines=37> */
.L_x_3410:
        /* <DEDUP_REMOVED lines=25> */
.L_x_3412:
[----:B------:R-:W-:-:S13]  /*40e0*/  ISETP.LT.OR P4, PT, R14, c[0x0][0x314], P4 ;  /* 0x0000c5000e007a0c */ /* 0x000fda0002781670 */
[----:B------:R-:W-:Y:S05]  /*40f0*/  @!P4 BRA `(.L_x_3409) ;  /* 0x000000a00000c947 */ /* 0x000fea0003800000 */
[----:B------:R-:W-:Y:S01]  /*4100*/  ISETP.GE.AND P0, PT, R12, R15, PT ;  /* 0x0000000f0c00720c */ /* 0x000fe20003f06270 */
[----:B------:R-:W-:-:S12]  /*4110*/  BSSY B0, `(.L_x_3413) ;  /* 0x0000003000007945 */ /* 0x000fd80003800000 */
[----:B------:R-:W-:Y:S05]  /*4120*/  @P0 BRA `(.L_x_3414) ;  /* 0x0000001000000947 */ /* 0x000fea0003800000 */
[----:B------:R0:W5:Y:S02]  /*4130*/  LDG.E.128 R8, [R22.64] ;  /* 0x0000000a16087981 */ /* 0x000164000c1e1d00 */
.L_x_3414:
[----:B------:R-:W-:Y:S05]  /*4140*/  BSYNC B0 ;  /* 0x0000000000007941 */ /* 0x000fea0003800000 */
.L_x_3413:
[----:B------:R-:W1:Y:S02]  /*4150*/  LDS R5, [R6] ;  /* 0x0000000006057984 */ /* 0x000e640000000800 */
[C---:B-1---5:R-:W-:Y:S02]  /*4160*/  FFMA.FTZ R4, R5.reuse, R8, R4 ;  /* 0x0000000805047223 */ /* 0x062fe40000010004 */
[C---:B------:R-:W-:Y:S02]  /*4170*/  FFMA.FTZ R3, R5.reuse, R9, R3 ;  /* 0x0000000905037223 */ /* 0x040fe40000010003 */
[C---:B------:R-:W-:Y:S02]  /*4180*/  FFMA.FTZ R2, R5.reuse, R10, R2 ;  /* 0x0000000a05027223 */ /* 0x040fe40000010002 */
[----:B------:R-:W-:Y:S02]  /*4190*/  FFMA.FTZ R0, R5, R11, R0 ;  /* 0x0000000b05007223 */ /* 0x000fe40000010000 */
.L_x_3409:
        /* <DEDUP_REMOVED lines=78> */
        .weak           $__internal_25_$__cuda_sm20_div_s64
        .type           $__internal_25_$__cuda_sm20_div_s64,@function
        .size           $__internal_25_$__cuda_sm20_div_s64,(.L_x_5173 - $__internal_25_$__cuda_sm20_div_s64)
$__internal_25_$__cuda_sm20_div_s64:
        /* <DEDUP_REMOVED lines=83> */
[----:B------:R-:W-:Y:S06]  /*4bb0*/  RET.REL.NODEC R26 `(_ZN5flash32flash_fwd_splitkv_combine_kernelI23Flash_fwd_kernel_traitsILi32ELi64ELi128ELi4ELb0ELb0EN7cutlass10bfloat16_tE19Flash_kernel_traitsILi32ELi64ELi128ELi4ES3_EELi16ELi3ELb1EEEvNS_16Flash_fwd_paramsE) ;  /* 0xffffb4401a007950 */ /* 0x000fec0003c3ffff */
.L_x_3415:
        /* <DEDUP_REMOVED lines=12> */
.L_x_5173:


//--------------------- .text._ZN5flash32flash_fwd_splitkv_combine_kernelI23Flash_fwd_kernel_traitsILi32ELi64ELi128ELi4ELb0ELb0EN7cutlass10bfloat16_tE19Flash_kernel_traitsILi32ELi64ELi128ELi4ES3_EELi16ELi2ELb1EEEvNS_16Flash_fwd_paramsE --------------------------
	.section	.text._ZN5flash32flash_fwd_splitkv_combine_kernelI23Flash_fwd_kernel_traitsILi32ELi64ELi128ELi4ELb0ELb0EN7cutlass10bfloat16_tE19Flash_kernel_traitsILi32ELi64ELi128ELi4ES3_EELi16ELi2ELb1EEEvNS_16Flash_fwd_paramsE,"ax",@progbits
	.sectioninfo	@"SHI_REGISTERS=54"
	.align	128
        .global         _ZN5flash32flash_fwd_splitkv_combine_kernelI23Flash_fwd_kernel_traitsILi32ELi64ELi128ELi4ELb0ELb0EN7cutlass10bfloat16_tE19Flash_kernel_traitsILi32ELi64ELi128ELi4ES3_EELi16ELi2ELb1EEEvNS_16Flash_fwd_paramsE
        .type           _ZN5flash32flash_fwd_splitkv_combine_kernelI23Flash_fwd_kernel_traitsILi32ELi64ELi128ELi4ELb0ELb0EN7cutlass10bfloat16_tE19Flash_kernel_traitsILi32ELi64ELi128ELi4ES3_EELi16ELi2ELb1EEEvNS_16Flash_fwd_paramsE,@function
        .size           _ZN5flash32flash_fwd_splitkv_combine_kernelI23Flash_fwd_kernel_traitsILi32ELi64ELi128ELi4ELb0ELb0EN7cutlass10bfloat16_tE19Flash_kernel_traitsILi32ELi64ELi128ELi4ES3_EELi16ELi2ELb1EEEvNS_16Flash_fwd_paramsE,(.L_x_5174 - _ZN5flash32flash_fwd_splitkv_combine_kernelI23Flash_fwd_kernel_traitsILi32ELi64ELi128ELi4ELb0ELb0EN7cutlass10bfloat16_tE19Flash_kernel_traitsILi32ELi64ELi128ELi4ES3_EELi16ELi2ELb1EEEvNS_16Flash_fwd_paramsE)
        .other          _ZN5flash32flash_fwd_splitkv_combine_kernelI23Flash_fwd_kernel_traitsILi32ELi64ELi128ELi4ELb0ELb0EN7cutlass10bfloat16_tE19Flash_kernel_traitsILi32ELi64ELi128ELi4ES3_EELi16ELi2ELb1EEEvNS_16Flash_fwd_paramsE,@"STO_CUDA_ENTRY STV_DEFAULT"
_ZN5flash32flash_fwd_splitkv_combine_kernelI23Flash_fwd_kernel_traitsILi32ELi64ELi128ELi4ELb0ELb0EN7cutlass10bfloat16_tE19Flash_kernel_traitsILi32ELi64ELi128ELi4ES3_EELi16ELi2ELb1EEEvNS_16Flash_fwd_paramsE:
.text._ZN5flash32flash_fwd_splitkv_combine_kernelI23Flash_fwd_kernel_traitsILi32ELi64ELi128ELi4ELb0ELb0EN7cutlass10bfloat16_tE19Flash_kernel_traitsILi32ELi64ELi128ELi4ES3_EELi16ELi2ELb1EEEvNS_16Flash_fwd_paramsE:
        /* <DEDUP_REMOVED lines=23> */
[----:B------:R-:W-:Y:S05]  /*0170*/  CALL.REL.NOINC `($__internal_26_$__cuda_sm20_div_s64) ;  /* 0x0000448000007944 */ /* 0x000fea0003c00000 */
[----:B------:R-:W-:Y:S01]  /*0180*/  MOV R20, R0 ;  /* 0x0000000000147202 */ /* 0x000fe20000000f00 */
[----:B------:R-:W-:Y:S05]  /*0190*/  BRA `(.L_x_3417) ;  /* 0x0000013000007947 */ /* 0x000fea0003800000 */
.L_x_3416:
        /* <DEDUP_REMOVED lines=19> */
.L_x_3417:
        /* <DEDUP_REMOVED lines=10> */
[----:B------:R-:W-:Y:S05]  /*0370*/  CALL.REL.NOINC `($__internal_26_$__cuda_sm20_div_s64) ;  /* 0x0000428000007944 */ /* 0x000fea0003c00000 */
[----:B------:R-:W-:Y:S02]  /*0380*/  MOV R10, R0 ;  /* 0x00000000000a7202 */ /* 0x000fe40000000f00 */
[----:B------:R-:W-:Y:S01]  /*0390*/  MOV R11, R21 ;  /* 0x00000015000b7202 */ /* 0x000fe20000000f00 */
[----:B------:R-:W-:Y:S05]  /*03a0*/  BRA `(.L_x_3420) ;  /* 0x0000013000007947 */ /* 0x000fea0003800000 */
.L_x_3419:
        /* <DEDUP_REMOVED lines=19> */
.L_x_3420:
[----:B------:R-:W-:Y:S05]  /*04e0*/  BSYNC B0 ;  /* 0x0000000000007941 */ /* 0x000fea0003800000 */
.L_x_3418:
        /* <DEDUP_REMOVED lines=43> */
.L_x_3422:
        /* <DEDUP_REMOVED lines=19> */
.L_x_3423:
[----:B------:R-:W-:Y:S05]  /*08d0*/  BSYNC B0 ;  /* 0x0000000000007941 */ /* 0x000fea0003800000 */
.L_x_3421:
        /* <DEDUP_REMOVED lines=71> */
[----:B------:R-:W-:Y:S05]  /*0d50*/  CALL.REL.NOINC `($__internal_26_$__cuda_sm20_div_s64) ;  /* 0x000038a000007944 */ /* 0x000fea0003c00000 */
[----:B------:R-:W-:Y:S02]  /*0d60*/  MOV R38, R0 ;  /* 0x0000000000267202 */ /* 0x000fe40000000f00 */
[----:B------:R-:W-:Y:S01]  /*0d70*/  MOV R39, R21 ;  /* 0x0000001500277202 */ /* 0x000fe20000000f00 */
[----:B------:R-:W-:Y:S05]  /*0d80*/  BRA `(.L_x_3426) ;  /* 0x0000013000007947 */ /* 0x000fea0003800000 */
.L_x_3425:
        /* <DEDUP_REMOVED lines=19> */
.L_x_3426:
[----:B------:R-:W-:Y:S05]  /*0ec0*/  BSYNC B0 ;  /* 0x0000000000007941 */ /* 0x000fea0003800000 */
.L_x_3424:
        /* <DEDUP_REMOVED lines=40> */
[----:B------:R-:W-:Y:S02]  /*1150*/  MOV R22, R0 ;  /* 0x0000000000167202 */ /* 0x000fe40000000f00 */
[----:B------:R-:W-:Y:S01]  /*1160*/  MOV R23, R21 ;  /* 0x0000001500177202 */ /* 0x000fe20000000f00 */
[----:B------:R-:W-:Y:S05]  /*1170*/  BRA `(.L_x_3429) ;  /* 0x0000013000007947 */ /* 0x000fea0003800000 */
.L_x_3428:
        /* <DEDUP_REMOVED lines=19> */
.L_x_3429:
[----:B------:R-:W-:Y:S05]  /*12b0*/  BSYNC B0 ;  /* 0x0000000000007941 */ /* 0x000fea0003800000 */
.L_x_3427:
        /* <DEDUP_REMOVED lines=131> */
.L_x_3431:
[----:B------:R-:W-:Y:S05]  /*1af0*/  BSYNC B0 ;  /* 0x0000000000007941 */ /* 0x000fea0003800000 */
.L_x_3430:
        /* <DEDUP_REMOVED lines=85> */
.L_x_3436:
        /* <DEDUP_REMOVED lines=23> */
.L_x_3437:
[----:B------:R-:W-:Y:S05]  /*21c0*/  BSYNC B0 ;  /* 0x0000000000007941 */ /* 0x000fea0003800000 */
.L_x_3435:
        /* <DEDUP_REMOVED lines=8> */
[----:B------:R-:W-:Y:S05]  /*2250*/  CALL.REL.NOINC `($__internal_26_$__cuda_sm20_div_s64) ;  /* 0x000023a000007944 */ /* 0x000fea0003c00000 */
        /* <DEDUP_REMOVED lines=10> */
.L_x_3439:
        /* <DEDUP_REMOVED lines=22> */
.L_x_3440:
[----:B------:R-:W-:Y:S05]  /*2460*/  BSYNC B0 ;  /* 0x0000000000007941 */ /* 0x000fea0003800000 */
.L_x_3438:
        /* <DEDUP_REMOVED lines=12> */
[----:B------:R-:W-:Y:S05]  /*2530*/  CALL.REL.NOINC `($__internal_26_$__cuda_sm20_div_s64) ;  /* 0x000020c000007944 */ /* 0x000fea0003c00000 */
        /* <DEDUP_REMOVED lines=12> */
.L_x_3442:
        /* <DEDUP_REMOVED lines=22> */
.L_x_3443:
[----:B------:R-:W-:Y:S05]  /*2760*/  BSYNC B0 ;  /* 0x0000000000007941 */ /* 0x000fea0003800000 */
.L_x_3441:
        /* <DEDUP_REMOVED lines=33> */
[----:B------:R-:W-:Y:S05]  /*2980*/  CALL.REL.NOINC `($__internal_26_$__cuda_sm20_div_s64) ;  /* 0x00001c7000007944 */ /* 0x000fea0003c00000 */
        /* <DEDUP_REMOVED lines=11> */
.L_x_3445:
        /* <DEDUP_REMOVED lines=23> */
.L_x_3446:
[----:B------:R-:W-:Y:S05]  /*2bb0*/  BSYNC B0 ;  /* 0x0000000000007941 */ /* 0x000fea0003800000 */
.L_x_3444:
        /* <DEDUP_REMOVED lines=19> */
.L_x_3448:
        /* <DEDUP_REMOVED lines=22> */
.L_x_3449:
[----:B------:R-:W-:Y:S05]  /*2e50*/  BSYNC B0 ;  /* 0x0000000000007941 */ /* 0x000fea0003800000 */
.L_x_3447:
        /* <DEDUP_REMOVED lines=22> */
.L_x_3451:
        /* <DEDUP_REMOVED lines=23> */
.L_x_3452:
[----:B------:R-:W-:Y:S05]  /*3130*/  BSYNC B0 ;  /* 0x0000000000007941 */ /* 0x000fea0003800000 */
.L_x_3450:
        /* <DEDUP_REMOVED lines=38> */
.L_x_3454:
        /* <DEDUP_REMOVED lines=23> */
.L_x_3455:
[----:B------:R-:W-:Y:S05]  /*3510*/  BSYNC B0 ;  /* 0x0000000000007941 */ /* 0x000fea0003800000 */
.L_x_3453:
        /* <DEDUP_REMOVED lines=27> */
.L_x_3457:
        /* <DEDUP_REMOVED lines=23> */
.L_x_3458:
[----:B------:R-:W-:Y:S05]  /*3840*/  BSYNC B0 ;  /* 0x0000000000007941 */ /* 0x000fea0003800000 */
.L_x_3456:
        /* <DEDUP_REMOVED lines=20> */
.L_x_3434:
[----:B------:R-:W-:-:S04]  /*3990*/  LEA R2, P0, R32, c[0x0][0x200], 0x2 ;  /* 0x0000800020027a11 */ /* 0x000fc800078010ff */
[----:B------:R-:W-:-:S05]  /*39a0*/  LEA.HI.X R3, R32, c[0x0][0x204], R33, 0x2, P0 ;  /* 0x0000810020037a11 */ /* 0x000fca00000f1421 */
[----:B------:R0:W-:Y:S04]  /*39b0*/  STG.E [R2.64], R28 ;  /* 0x0000001c02007986 */ /* 0x0001e8000c101908 */
.L_x_3433:
[----:B------:R-:W-:Y:S05]  /*39c0*/  BSYNC B1 ;  /* 0x0000000000017941 */ /* 0x000fea0003800000 */
.L_x_3432:
        /* <DEDUP_REMOVED lines=45> */
.L_x_3461:
        /* <DEDUP_REMOVED lines=37> */
.L_x_3460:
        /* <DEDUP_REMOVED lines=25> */
.L_x_3462:
[----:B------:R-:W-:-:S13]  /*4080*/  ISETP.LT.OR P4, PT, R14, c[0x0][0x314], P4 ;  /* 0x0000c5000e007a0c */ /* 0x000fda0002781670 */
[----:B------:R-:W-:Y:S05]  /*4090*/  @!P4 BRA `(.L_x_3459) ;  /* 0x000000a00000c947 */ /* 0x000fea0003800000 */
[----:B------:R-:W-:Y:S01]  /*40a0*/  ISETP.GE.AND P0, PT, R16, R15, PT ;  /* 0x0000000f1000720c */ /* 0x000fe20003f06270 */
[----:B------:R-:W-:-:S12]  /*40b0*/  BSSY B0, `(.L_x_3463) ;  /* 0x0000003000007945 */ /* 0x000fd80003800000 */
[----:B------:R-:W-:Y:S05]  /*40c0*/  @P0 BRA `(.L_x_3464) ;  /* 0x0000001000000947 */ /* 0x000fea0003800000 */
[----:B------:R0:W5:Y:S02]  /*40d0*/  LDG.E.128 R8, [R24.64] ;  /* 0x0000000818087981 */ /* 0x000164000c1e1d00 */
.L_x_3464:
[----:B------:R-:W-:Y:S05]  /*40e0*/  BSYNC B0 ;  /* 0x0000000000007941 */ /* 0x000fea0003800000 */
.L_x_3463:
[----:B------:R-:W1:Y:S02]  /*40f0*/  LDS R5, [R6] ;  /* 0x0000000006057984 */ /* 0x000e640000000800 */
[C---:B-1---5:R-:W-:Y:S02]  /*4100*/  FFMA.FTZ R4, R5.reuse, R8, R4 ;  /* 0x0000000805047223 */ /* 0x062fe40000010004 */
[C---:B------:R-:W-:Y:S02]  /*4110*/  FFMA.FTZ R3, R5.reuse, R9, R3 ;  /* 0x0000000905037223 */ /* 0x040fe40000010003 */
[C---:B------:R-:W-:Y:S02]  /*4120*/  FFMA.FTZ R2, R5.reuse, R10, R2 ;  /* 0x0000000a05027223 */ /* 0x040fe40000010002 */
[----:B------:R-:W-:Y:S02]  /*4130*/  FFMA.FTZ R0, R5, R11, R0 ;  /* 0x0000000b05007223 */ /* 0x000fe40000010000 */
.L_x_3459:
        /* <DEDUP_REMOVED lines=76> */
        .weak           $__internal_26_$__cuda_sm20_div_s64
        .type           $__internal_26_$__cuda_sm20_div_s64,@function
        .size           $__internal_26_$__cuda_sm20_div_s64,(.L_x_5174 - $__internal_26_$__cuda_sm20_div_s64)
$__internal_26_$__cuda_sm20_div_s64:
        /* <DEDUP_REMOVED lines=83> */
[----:B------:R-:W-:Y:S06]  /*4b30*/  RET.REL.NODEC R40 `(_ZN5flash32flash_fwd_splitkv_combine_kernelI23Flash_fwd_kernel_traitsILi32ELi64ELi128ELi4ELb0ELb0EN7cutlass10bfloat16_tE19Flash_kernel_traitsILi32ELi64ELi128ELi4ES3_EELi16ELi2ELb1EEEvNS_16Flash_fwd_paramsE) ;  /* 0xffffb4c028007950 */ /* 0x000fec0003c3ffff */
.L_x_3465:
        /* <DEDUP_REMOVED lines=12> */
.L_x_5174:


//--------------------- .text._ZN5flash32flash_fwd_splitkv_combine_kernelI23Flash_fwd_kernel_traitsILi32ELi64ELi128ELi4ELb0ELb0EN7cutlass10bfloat16_tE19Flash_kernel_traitsILi32ELi64ELi128ELi4ES3_EELi16ELi1ELb1EEEvNS_16Flash_fwd_paramsE --------------------------
	.section	.text._ZN5flash32flash_fwd_splitkv_combine_kernelI23Flash_fwd_kernel_traitsILi32ELi64ELi128ELi4ELb0ELb0EN7cutlass10bfloat16_tE19Flash_kernel_traitsILi32ELi64ELi128ELi4ES3_EELi16ELi1ELb1EEEvNS_16Flash_fwd_paramsE,"ax",@progbits
	.sectioninfo	@"SHI_REGISTERS=54"
	.align	128
        .global         _ZN5flash32flash_fwd_splitkv_combine_kernelI23Flash_fwd_kernel_traitsILi32ELi64ELi128ELi4ELb0ELb0EN7cutlass10bfloat16_tE19Flash_kernel_traitsILi32ELi64ELi128ELi4ES3_EELi16ELi1ELb1EEEvNS_16Flash_fwd_paramsE
        .type           _ZN5flash32flash_fwd_splitkv_combine_kernelI23Flash_fwd_kernel_traitsILi32ELi64ELi128ELi4ELb0ELb0EN7cutlass10bfloat16_tE19Flash_kernel_traitsILi32ELi64ELi128ELi4ES3_EELi16ELi1ELb1EEEvNS_16Flash_fwd_paramsE,@function
        .size           _ZN5flash32flash_fwd_splitkv_combine_kernelI23Flash_fwd_kernel_traitsILi32ELi64ELi128ELi4ELb0ELb0EN7cutlass10bfloat16_tE19Flash_kernel_traitsILi32ELi64ELi128ELi4ES3_EELi16ELi1ELb1EEEvNS_16Flash_fwd_paramsE,(.L_x_5175 - _ZN5flash32flash_fwd_splitkv_combine_kernelI23Flash_fwd_kernel_traitsILi32ELi64ELi128ELi4ELb0ELb0EN7cutlass10bfloat16_tE19Flash_kernel_traitsILi32ELi64ELi128ELi4ES3_EELi16ELi1ELb1EEEvNS_16Flash_fwd_paramsE)
        .other          _ZN5flash32flash_fwd_splitkv_combine_kernelI23Flash_fwd_kernel_traitsILi32ELi64ELi128ELi4ELb0ELb0EN7cutlass10bfloat16_tE19Flash_kernel_traitsILi32ELi64ELi128ELi4ES3_EELi16ELi1ELb1EEEvNS_16Flash_fwd_paramsE,@"STO_CUDA_ENTRY STV_DEFAULT"
_ZN5flash32flash_fwd_splitkv_combine_kernelI23Flash_fwd_kernel_traitsILi32ELi64ELi128ELi4ELb0ELb0EN7cutlass10bfloat16_tE19Flash_kernel_traitsILi32ELi64ELi128ELi4ES3_EELi16ELi1ELb1EEEvNS_16Flash_fwd_paramsE:
.text._ZN5flash32flash_fwd_splitkv_combine_kernelI23Flash_fwd_kernel_traitsILi32ELi64ELi128ELi4ELb0ELb0EN7cutlass10bfloat16_tE19Flash_kernel_traitsILi32ELi64ELi128ELi4ES3_EELi16ELi1ELb1EEEvNS_16Flash_fwd_paramsE:
        /* <DEDUP_REMOVED lines=23> */
[----:B------:R-:W-:Y:S05]  /*0170*/  CALL.REL.NOINC `($__internal_27_$__cuda_sm20_div_s64) ;  /* 0x0000458000007944 */ /* 0x000fea0003c00000 */
[----:B------:R-:W-:Y:S02]  /*0180*/  MOV R8, R0 ;  /* 0x0000000000087202 */ /* 0x000fe40000000f00 */
[----:B------:R-:W-:Y:S01]  /*0190*/  MOV R9, R23 ;  /* 0x0000001700097202 */ /* 0x000fe20000000f00 */
[----:B------:R-:W-:Y:S05]  /*01a0*/  BRA `(.L_x_3467) ;  /* 0x0000013000007947 */ /* 0x000fea0003800000 */
.L_x_3466:
        /* <DEDUP_REMOVED lines=19> */
.L_x_3467:
        /* <DEDUP_REMOVED lines=17> */
.L_x_3469:
        /* <DEDUP_REMOVED lines=19> */
.L_x_3470:
[----:B------:R-:W-:Y:S05]  /*0520*/  BSYNC B0 ;  /* 0x0000000000007941 */ /* 0x000fea0003800000 */
.L_x_3468:
        /* <DEDUP_REMOVED lines=45> */
.L_x_3472:
        /* <DEDUP_REMOVED lines=19> */
.L_x_3473:
[----:B------:R-:W-:Y:S05]  /*0930*/  BSYNC B0 ;  /* 0x0000000000007941 */ /* 0x000fea0003800000 */
.L_x_3471:
        /* <DEDUP_REMOVED lines=78> */
.L_x_3475:
        /* <DEDUP_REMOVED lines=19> */
.L_x_3476:
[----:B------:R-:W-:Y:S05]  /*0f50*/  BSYNC B0 ;  /* 0x0000000000007941 */ /* 0x000fea0003800000 */
.L_x_3474:
        /* <DEDUP_REMOVED lines=43> */
.L_x_3478:
        /* <DEDUP_REMOVED lines=19> */
.L_x_3479:
[----:B------:R-:W-:Y:S05]  /*1340*/  BSYNC B0 ;  /* 0x0000000000007941 */ /* 0x000fea0003800000 */
.L_x_3477:
        /* <DEDUP_REMOVED lines=133> */
.L_x_3481:
[----:B------:R-:W-:Y:S05]  /*1ba0*/  BSYNC B0 ;  /* 0x0000000000007941 */ /* 0x000fea0003800000 */
.L_x_3480:
        /* <DEDUP_REMOVED lines=73> */
[----:B------:R-:W-:Y:S05]  /*2040*/  CALL.REL.NOINC `($__internal_27_$__cuda_sm20_div_s64) ;  /* 0x000026b000007944 */ /* 0x000fea0003c00000 */
        /* <DEDUP_REMOVED lines=10> */
.L_x_3486:
        /* <DEDUP_REMOVED lines=23> */
.L_x_3487:
[----:B------:R-:W-:Y:S05]  /*2260*/  BSYNC B0 ;  /* 0x0000000000007941 */ /* 0x000fea0003800000 */
.L_x_3485:
        /* <DEDUP_REMOVED lines=22> */
.L_x_3489:
        /* <DEDUP_REMOVED lines=22> */
.L_x_3490:
[----:B------:R-:W-:Y:S05]  /*2530*/  BSYNC B0 ;  /* 0x0000000000007941 */ /* 0x000fea0003800000 */
.L_x_3488:
        /* <DEDUP_REMOVED lines=22> */
.L_x_3492:
        /* <DEDUP_REMOVED lines=22> */
.L_x_3493:
[----:B------:R-:W-:Y:S05]  /*2800*/  BSYNC B0 ;  /* 0x0000000000007941 */ /* 0x000fea0003800000 */
.L_x_3491:
        /* <DEDUP_REMOVED lines=33> */
[----:B------:R-:W-:Y:S05]  /*2a20*/  CALL.REL.NOINC `($__internal_27_$__cuda_sm20_div_s64) ;  /* 0x00001cd000007944 */ /* 0x000fea0003c00000 */
        /* <DEDUP_REMOVED lines=11> */
.L_x_3495:
        /* <DEDUP_REMOVED lines=23> */
.L_x_3496:
[----:B------:R-:W-:Y:S05]  /*2c50*/  BSYNC B0 ;  /* 0x0000000000007941 */ /* 0x000fea0003800000 */
.L_x_3494:
        /* <DEDUP_REMOVED lines=20> */
.L_x_3498:
        /* <DEDUP_REMOVED lines=23> */
.L_x_3499:
[----:B------:R-:W-:Y:S05]  /*2f10*/  BSYNC B0 ;  /* 0x0000000000007941 */ /* 0x000fea0003800000 */
.L_x_3497:
        /* <DEDUP_REMOVED lines=19> */
.L_x_3501:
        /* <DEDUP_REMOVED lines=23> */
.L_x_3502:
[----:B------:R-:W-:Y:S05]  /*31c0*/  BSYNC B0 ;  /* 0x0000000000007941 */ /* 0x000fea0003800000 */
.L_x_3500:
        /* <DEDUP_REMOVED lines=25> */
[----:B------:R-:W-:Y:S05]  /*3360*/  CALL.REL.NOINC `($__internal_27_$__cuda_sm20_div_s64) ;  /* 0x0000139000007944 */ /* 0x000fea0003c00000 */
        /* <DEDUP_REMOVED lines=12> */
.L_x_3504:
        /* <DEDUP_REMOVED lines=23> */
.L_x_3505:
[----:B------:R-:W-:Y:S05]  /*35a0*/  BSYNC B0 ;  /* 0x0000000000007941 */ /* 0x000fea0003800000 */
.L_x_3503:
        /* <DEDUP_REMOVED lines=28> */
.L_x_3507:
        /* <DEDUP_REMOVED lines=23> */
.L_x_3508:
[----:B------:R-:W-:Y:S05]  /*38e0*/  BSYNC B0 ;  /* 0x0000000000007941 */ /* 0x000fea0003800000 */
.L_x_3506:
        /* <DEDUP_REMOVED lines=20> */
.L_x_3484:
[----:B------:R-:W-:-:S04]  /*3a30*/  LEA R2, P0, R38, c[0x0][0x200], 0x2 ;  /* 0x0000800026027a11 */ /* 0x000fc800078010ff */
[----:B------:R-:W-:-:S05]  /*3a40*/  LEA.HI.X R3, R38, c[0x0][0x204], R39, 0x2, P0 ;  /* 0x0000810026037a11 */ /* 0x000fca00000f1427 */
[----:B------:R0:W-:Y:S04]  /*3a50*/  STG.E [R2.64], R29 ;  /* 0x0000001d02007986 */ /* 0x0001e8000c101908 */
.L_x_3483:
[----:B------:R-:W-:Y:S05]  /*3a60*/  BSYNC B1 ;  /* 0x0000000000017941 */ /* 0x000fea0003800000 */
.L_x_3482:
        /* <DEDUP_REMOVED lines=46> */
.L_x_3511:
        /* <DEDUP_REMOVED lines=39> */
.L_x_3510:
        /* <DEDUP_REMOVED lines=27> */
.L_x_3512:
        /* <DEDUP_REMOVED lines=8> */
.L_x_3514:
[----:B------:R-:W-:Y:S05]  /*41f0*/  BSYNC B0 ;  /* 0x0000000000007941 */ /* 0x000fea0003800000 */
.L_x_3513:
[----:B------:R-:W1:Y:S02]  /*4200*/  LDS R6, [R6] ;  /* 0x0000000006067984 */ /* 0x000e640000000800 */
[C---:B-1---5:R-:W-:Y:S02]  /*4210*/  FFMA.FTZ R4, R6.reuse, R8, R4 ;  /* 0x0000000806047223 */ /* 0x062fe40000010004 */
[C---:B------:R-:W-:Y:S02]  /*4220*/  FFMA.FTZ R3, R6.reuse, R9, R3 ;  /* 0x0000000906037223 */ /* 0x040fe40000010003 */
[C---:B------:R-:W-:Y:S02]  /*4230*/  FFMA.FTZ R2, R6.reuse, R10, R2 ;  /* 0x0000000a06027223 */ /* 0x040fe40000010002 */
[----:B------:R-:W-:Y:S02]  /*4240*/  FFMA.FTZ R0, R6, R11, R0 ;  /* 0x0000000b06007223 */ /* 0x000fe40000010000 */
.L_x_3509:
        /* <DEDUP_REMOVED lines=75> */
        .weak           $__internal_27_$__cuda_sm20_div_s64
        .type           $__internal_27_$__cuda_sm20_div_s64,@function
        .size           $__internal_27_$__cuda_sm20_div_s64,(.L_x_5175 - $__internal_27_$__cuda_sm20_div_s64)
$__internal_27_$__cuda_sm20_div_s64:
        /* <DEDUP_REMOVED lines=83> */
[----:B------:R-:W-:Y:S06]  /*4c30*/  RET.REL.NODEC R20 `(_ZN5flash32flash_fwd_splitkv_combine_kernelI23Flash_fwd_kernel_traitsILi32ELi64ELi128ELi4ELb0ELb0EN7cutlass10bfloat16_tE19Flash_kernel_traitsILi32ELi64ELi128ELi4ES3_EELi16ELi1ELb1EEEvNS_16Flash_fwd_paramsE) ;  /* 0xffffb3c014007950 */ /* 0x000fec0003c3ffff */
.L_x_3515:
        /* <DEDUP_REMOVED lines=12> */
.L_x_5175:


//--------------------- .text._ZN5flash24flash_fwd_splitkv_kernelI23Flash_fwd_kernel_traitsILi32ELi64ELi128ELi4ELb0ELb0EN7cutlass10bfloat16_tE19Flash_kernel_traitsILi32ELi64ELi128ELi4ES3_EELb1ELb0ELb0ELb0ELb0ELb0ELb0ELb0EEEvNS_16Flash_fwd_paramsE --------------------------
	.section	.text._ZN5flash24flash_fwd_splitkv_kernelI23Flash_fwd_kernel_traitsILi32ELi64ELi128ELi4ELb0ELb0EN7cutlass10bfloat16_tE19Flash_kernel_traitsILi32ELi64ELi128ELi4ES3_EELb1ELb0ELb0ELb0ELb0ELb0ELb0ELb0EEEvNS_16Flash_fwd_paramsE,"ax",@progbits
	.sectioninfo	@"SHI_REGISTERS=168"
	.align	128
        .global         _ZN5flash24flash_fwd_splitkv_kernelI23Flash_fwd_kernel_traitsILi32ELi64ELi128ELi4ELb0ELb0EN7cutlass10bfloat16_tE19Flash_kernel_traitsILi32ELi64ELi128ELi4ES3_EELb1ELb0ELb0ELb0ELb0ELb0ELb0ELb0EEEvNS_16Flash_fwd_paramsE
        .type           _ZN5flash24flash_fwd_splitkv_kernelI23Flash_fwd_kernel_traitsILi32ELi64ELi128ELi4ELb0ELb0EN7cutlass10bfloat16_tE19Flash_kernel_traitsILi32ELi64ELi128ELi4ES3_EELb1ELb0ELb0ELb0ELb0ELb0ELb0ELb0EEEvNS_16Flash_fwd_paramsE,@function
        .size           _ZN5flash24flash_fwd_splitkv_kernelI23Flash_fwd_kernel_traitsILi32ELi64ELi128ELi4ELb0ELb0EN7cutlass10bfloat16_tE19Flash_kernel_traitsILi32ELi64ELi128ELi4ES3_EELb1ELb0ELb0ELb0ELb0ELb0ELb0ELb0EEEvNS_16Flash_fwd_paramsE,(.L_x_5232 - _ZN5flash24flash_fwd_splitkv_kernelI23Flash_fwd_kernel_traitsILi32ELi64ELi128ELi4ELb0ELb0EN7cutlass10bfloat16_tE19Flash_kernel_traitsILi32ELi64ELi128ELi4ES3_EELb1ELb0ELb0ELb0ELb0ELb0ELb0ELb0EEEvNS_16Flash_fwd_paramsE)
        .other          _ZN5flash24flash_fwd_splitkv_kernelI23Flash_fwd_kernel_traitsILi32ELi64ELi128ELi4ELb0ELb0EN7cutlass10bfloat16_tE19Flash_kernel_traitsILi32ELi64ELi128ELi4ES3_EELb1ELb0ELb0ELb0ELb0ELb0ELb0ELb0EEEvNS_16Flash_fwd_paramsE,@"STO_CUDA_ENTRY STV_DEFAULT"
_ZN5flash24flash_fwd_splitkv_kernelI23Flash_fwd_kernel_traitsILi32ELi64ELi128ELi4ELb0ELb0EN7cutlass10bfloat16_tE19Flash_kernel_traitsILi32ELi64ELi128ELi4ES3_EELb1ELb0ELb0ELb0ELb0ELb0ELb0ELb0EEEvNS_16Flash_fwd_paramsE:
.text._ZN5flash24flash_fwd_splitkv_kernelI23Flash_fwd_kernel_traitsILi32ELi64ELi128ELi4ELb0ELb0EN7cutlass10bfloat16_tE19Flash_kernel_traitsILi32ELi64ELi128ELi4ES3_EELb1ELb0ELb0ELb0ELb0ELb0ELb0ELb0EEEvNS_16Flash_fwd_paramsE:
        /* <DEDUP_REMOVED lines=33> */
.L_x_3516:
[----:B-1-34-:R-:W-:Y:S02]  /*0210*/  MOV R0, c[0x0][0x218] ;  /* 0x0000860000007a02 */ /* 0x01afe40000000f00 */
.L_x_3517:
        /* <DEDUP_REMOVED lines=53> */
[----:B------:R-:W-:Y:S01]  /*0570*/  IMAD R3, R23, c[0x0][0x1ec], R2 ;  /* 0x00007b0017037a24 */ /* 0x000fe200078e0202 */
[----:B------:R-:W-:-:S04]  /*0580*/  SHF.R.S32.HI R2, RZ, 0x1f, R10 ;  /* 0x0000001fff027819 */ /* 0x000fc8000001140a */
[----:B------:R-:W-:Y:S01]  /*0590*/  IADD3.X R13, R132, R19, R3, P0, !PT ;  /* 0x00000013840d7210 */ /* 0x000fe200007fe403 */
[----:B------:R-:W-:Y:S01]  /*05a0*/  IMAD R5, R2, c[0x0][0x1f0], RZ ;  /* 0x00007c0002057a24 */ /* 0x000fe200078e02ff */
[----:B------:R-:W-:Y:S01]  /*05b0*/  SHF.R.S32.HI R3, RZ, 0x2, R0 ;  /* 0x00000002ff037819 */ /* 0x000fe20000011400 */
[----:B------:R-:W-:Y:S02]  /*05c0*/  IMAD R2, R15, c[0x0][0x1c0], R10 ;  /* 0x000070000f027a24 */ /* 0x000fe400078e020a */
[C---:B------:R-:W-:Y:S01]  /*05d0*/  IMAD R0, R10.reuse, c[0x0][0x1f4], R5 ;  /* 0x00007d000a007a24 */ /* 0x040fe200078e0205 */
[----:B------:R-:W-:Y:S01]  /*05e0*/  ISETP.GE.OR P0, PT, R3, R136, P1 ;  /* 0x000000880300720c */ /* 0x000fe20000f06670 */
[----:B------:R-:W-:-:S04]  /*05f0*/  IMAD.WIDE.U32 R12, R10, c[0x0][0x1f0], R12 ;  /* 0x00007c000a0c7a25 */ /* 0x000fc800078e000c */
[----:B------:R-:W-:Y:S01]  /*0600*/  IMAD R23, R2, c[0x0][0x214], R23 ;  /* 0x0000850002177a24 */ /* 0x000fe200078e0217 */
[----:B------:R-:W-:Y:S02]  /*0610*/  SHF.R.S32.HI R2, RZ, 0x1f, R3 ;  /* 0x0000001fff027819 */ /* 0x000fe40000011403 */
        /* <DEDUP_REMOVED lines=10> */
.L_x_3520:
[----:B------:R-:W-:Y:S05]  /*06c0*/  BSYNC B0 ;  /* 0x0000000000007941 */ /* 0x000fea0003800000 */
.L_x_3519:
        /* <DEDUP_REMOVED lines=15> */
.L_x_3522:
[----:B------:R-:W-:Y:S05]  /*07c0*/  BSYNC B0 ;  /* 0x0000000000007941 */ /* 0x000fea0003800000 */
.L_x_3521:
        /* <DEDUP_REMOVED lines=13> */
.L_x_3518:
        /* <DEDUP_REMOVED lines=14> */
[----:B------:R-:W-:Y:S01]  /*0980*/  @P1 IMAD.IADD R3, R5, 0x1, R3 ;  /* 0x0000000105031824 */ /* 0x000fe200078e0203 */
[----:B------:R-:W-:-:S04]  /*0990*/  IABS R5, c[0x0][0x2d0] ;  /* 0x0000b40000057a13 */ /* 0x000fc80000000000 */
        /* <DEDUP_REMOVED lines=63> */
[C---:B------:R-:W-:Y:S01]  /*0d90*/  IMAD R2, R32.reuse, c[0x0][0x184], R3 ;  /* 0x0000610020027a24 */ /* 0x040fe200078e0203 */
[----:B------:R-:W-:Y:S01]  /*0da0*/  SHF.R.S32.HI R3, RZ, 0x1f, R12 ;  /* 0x0000001fff037819 */ /* 0x000fe2000001140c */
[C---:B------:R-:W-:Y:S02]  /*0db0*/  IMAD R13, R32.reuse, c[0x0][0x18c], R13 ;  /* 0x00006300200d7a24 */ /* 0x040fe400078e020d */
[----:B------:R-:W-:Y:S01]  /*0dc0*/  IMAD.WIDE.U32 R32, R32, c[0x0][0x188], RZ ;  /* 0x0000620020207a25 */ /* 0x000fe200078e00ff */
[----:B------:R-:W-:-:S04]  /*0dd0*/  IADD3 R17, R17, R2, RZ ;  /* 0x0000000211117210 */ /* 0x000fc80007ffe0ff */
        /* <DEDUP_REMOVED lines=8> */
.L_x_3523:
        /* <DEDUP_REMOVED lines=15> */
.L_x_3525:
        /* <DEDUP_REMOVED lines=26> */
[----:B------:R-:W-:Y:S02]  /*10f0*/  LOP3.LUT R4, R10, c[0x0][0x1c8], RZ, 0x3c, !PT ;  /* 0x000072000a047a12 */ /* 0x000fe400078e3cff */
[----:B------:R-:W-:Y:S02]  /*1100*/  SHF.R.S32.HI R9, RZ, 0x1f, R7 ;  /* 0x0000001fff097819 */ /* 0x000fe40000011407 */
[----:B------:R-:W-:-:S03]  /*1110*/  ISETP.GE.AND P1, PT, R4, RZ, PT ;  /* 0x000000ff0400720c */ /* 0x000fc60003f26270 */
[----:B------:R-:W-:-:S04]  /*1120*/  IMAD R4, R9, c[0x0][0x198], RZ ;  /* 0x0000660009047a24 */ /* 0x000fc800078e02ff */
[----:B------:R-:W-:Y:S01]  /*1130*/  @P2 IADD3 R12, R12, 0x1, RZ ;  /* 0x000000010c0c2810 */ /* 0x000fe20007ffe0ff */
[----:B------:R-:W-:-:S05]  /*1140*/  IMAD R11, R7, c[0x0][0x19c], R4 ;  /* 0x00006700070b7a24 */ /* 0x000fca00078e0204 */
        /* <DEDUP_REMOVED lines=19> */
.L_x_3524:
[----:B------:R-:W-:Y:S01]  /*1280*/  ISETP.NE.AND P0, PT, R132, -0x1, PT ;  /* 0xffffffff8400780c */ /* 0x000fe20003f05270 */
[----:B------:R-:W-:Y:S01]  /*1290*/  BSSY B0, `(.L_x_3526) ;  /* 0x000005c000007945 */ /* 0x000fe20003800000 */
[----:B------:R-:W-:-:S04]  /*12a0*/  SHF.R.S32.HI R29, RZ, 0x1f, R6 ;  /* 0x0000001fff1d7819 */ /* 0x000fc80000011406 */
[CC--:B------:R-:W-:Y:S02]  /*12b0*/  LEA.HI R19, R29.reuse, R6.reuse, RZ, 0x2 ;  /* 0x000000061d137211 */ /* 0x0c0fe400078f10ff */
[-C--:B------:R-:W-:Y:S02]  /*12c0*/  LEA.HI R25, R29, R6.reuse, RZ, 0x3 ;  /* 0x000000061d197211 */ /* 0x080fe400078f18ff */
[----:B------:R-:W-:Y:S02]  /*12d0*/  LOP3.LUT R31, R19, 0xfffffffc, RZ, 0xc0, !PT ;  /* 0xfffffffc131f7812 */ /* 0x000fe400078ec0ff */
[----:B------:R-:W-:Y:S01]  /*12e0*/  LEA.HI R2, R29, R6, RZ, 0x5 ;  /* 0x000000061d027211 */ /* 0x000fe200078f28ff */
[----:B------:R-:W-:Y:S01]  /*12f0*/  @P0 IMAD.WIDE.U32 R16, R132, c[0x0][0x190], RZ ;  /* 0x0000640084100a25 */ /* 0x000fe200078e00ff */
[----:B-----5:R-:W-:Y:S02]  /*1300*/  @!P0 SHF.R.S32.HI R0, RZ, 0x1f, R15 ;  /* 0x0000001fff008819 */ /* 0x020fe4000001140f */
[----:B------:R-:W-:Y:S01]  /*1310*/  SHF.R.S32.HI R14, RZ, 0x2, R19 ;  /* 0x00000002ff0e7819 */ /* 0x000fe20000011413 */
[----:B------:R-:W-:-:S03]  /*1320*/  @!P0 IMAD.WIDE.U32 R20, R15, c[0x0][0x178], RZ ;  /* 0x00005e000f148a25 */ /* 0x000fc600078e00ff */
[----:B------:R-:W-:Y:S01]  /*1330*/  LEA.HI R19, R19, R14, RZ, 0x1 ;  /* 0x0000000e13137211 */ /* 0x000fe200078f08ff */
[----:B------:R-:W-:Y:S02]  /*1340*/  @!P0 IMAD R0, R0, c[0x0][0x178], RZ ;  /* 0x00005e0000008a24 */ /* 0x000fe400078e02ff */
[----:B------:R-:W-:Y:S01]  /*1350*/  @P0 IMAD R17, R132, c[0x0][0x194], R17 ;  /* 0x0000650084110a24 */ /* 0x000fe200078e0211 */
[----:B------:R-:W-:Y:S01]  /*1360*/  LOP3.LUT R19, R19, 0x7fffffe, RZ, 0xc0, !PT ;  /* 0x07fffffe13137812 */ /* 0x000fe200078ec0ff */
[----:B------:R-:W-:Y:S01]  /*1370*/  @!P0 IMAD R0, R15, c[0x0][0x17c], R0 ;  /* 0x00005f000f008a24 */ /* 0x000fe200078e0200 */
[----:B------:R-:W-:Y:S01]  /*1380*/  SHF.R.S32.HI R15, RZ, 0x1f, R14 ;  /* 0x0000001fff0f7819 */ /* 0x000fe2000001140e */
[----:B------:R-:W-:Y:S02]  /*1390*/  IMAD.IADD R138, R6, 0x1, -R31 ;  /* 0x00000001068a7824 */ /* 0x000fe400078e0a1f */
[----:B------:R-:W-:Y:S01]  /*13a0*/  @!P0 IMAD.IADD R17, R21, 0x1, R0 ;  /* 0x0000000115118824 */ /* 0x000fe200078e0200 */
[----:B------:R-:W-:Y:S01]  /*13b0*/  SHF.R.S32.HI R21, RZ, 0x3, R25 ;  /* 0x00000003ff157819 */ /* 0x000fe20000011419 */
[----:B------:R-:W-:Y:S01]  /*13c0*/  @P0 IMAD.MOV.U32 R28, RZ, RZ, R16 ;  /* 0x000000ffff1c0224 */ /* 0x000fe200078e0010 */
[----:B------:R-:W-:Y:S01]  /*13d0*/  LEA.HI R16, R29, R6, RZ, 0x4 ;  /* 0x000000061d107211 */ /* 0x000fe200078f20ff */
[----:B------:R-:W-:Y:S01]  /*13e0*/  @!P0 IMAD.MOV.U32 R28, RZ, RZ, R20 ;  /* 0x000000ffff1c8224 */ /* 0x000fe200078e0014 */
[----:B------:R-:W-:Y:S01]  /*13f0*/  SHF.L.U32 R29, R21, 0x6, RZ ;  /* 0x00000006151d7819 */ /* 0x000fe200000006ff */
[----:B------:R-:W-:Y:S01]  /*1400*/  IMAD.SHL.U32 R138, R138, 0x8, RZ ;  /* 0x000000088a8a7824 */ /* 0x000fe200078e00ff */
[----:B------:R-:W-:Y:S01]  /*1410*/  SHF.R.S32.HI R20, RZ, 0x5, R2 ;  /* 0x00000005ff147819 */ /* 0x000fe20000011402 */
[----:B------:R-:W-:Y:S01]  /*1420*/  IMAD.IADD R19, R14, 0x1, -R19 ;  /* 0x000000010e137824 */ /* 0x000fe200078e0a13 */
[----:B------:R-:W-:Y:S01]  /*1430*/  LOP3.LUT R29, R29, 0xc0, RZ, 0xc0, !PT ;  /* 0x000000c01d1d7812 */ /* 0x000fe200078ec0ff */
[----:B------:R-:W-:Y:S01]  /*1440*/  IMAD R97, R15, c[0x0][0x198], RZ ;  /* 0x000066000f617a24 */ /* 0x000fe200078e02ff */
[----:B------:R-:W-:Y:S01]  /*1450*/  IADD3 R28, P0, R138, R28, RZ ;  /* 0x0000001c8a1c7210 */ /* 0x000fe20007f1e0ff */
[----:B------:R-:W-:Y:S01]  /*1460*/  IMAD R19, R20, 0x8, R19 ;  /* 0x0000000814137824 */ /* 0x000fe200078e0213 */
[----:B------:R-:W-:Y:S01]  /*1470*/  SHF.R.S32.HI R0, RZ, 0x1f, R138 ;  /* 0x0000001fff007819 */ /* 0x000fe2000001148a */
[----:B------:R-:W-:Y:S01]  /*1480*/  IMAD R97, R14, c[0x0][0x19c], R97 ;  /* 0x000067000e617a24 */ /* 0x000fe200078e0261 */
[----:B------:R-:W-:Y:S01]  /*1490*/  IADD3 R32, P1, R138, R32, RZ ;  /* 0x000000208a207210 */ /* 0x000fe20007f3e0ff */
[----:B------:R-:W-:Y:S01]  /*14a0*/  IMAD.WIDE R26, R27, 0x40, R14 ;  /* 0x000000401b1a7825 */ /* 0x000fe200078e020e */
[----:B------:R-:W-:-:S02]  /*14b0*/  LOP3.LUT R35, R29, 0x18, R138, 0xf8, !PT ;  /* 0x000000181d237812 */ /* 0x000fc400078ef88a */
[----:B------:R-:W-:Y:S01]  /*14c0*/  SHF.R.U32.HI R4, RZ, 0x3, R29 ;  /* 0x00000003ff047819 */ /* 0x000fe2000001161d */
[----:B------:R-:W-:Y:S01]  /*14d0*/  IMAD.X R29, R0, 0x1, R17, P0 ;  /* 0x00000001001d7824 */ /* 0x000fe200000e0611 */
[----:B------:R-:W-:Y:S01]  /*14e0*/  LOP3.LUT R17, R16, 0xfffffff0, RZ, 0xc0, !PT ;  /* 0xfffffff010117812 */ /* 0x000fe200078ec0ff */
[----:B------:R-:W-:Y:S01]  /*14f0*/  IMAD.X R33, R0, 0x1, R13, P1 ;  /* 0x0000000100217824 */ /* 0x000fe200008e060d */
[----:B------:R-:W-:Y:S01]  /*1500*/  IADD3 R30, P2, R138, R30, RZ ;  /* 0x0000001e8a1e7210 */ /* 0x000fe20007f5e0ff */
[----:B------:R-:W-:Y:S01]  /*1510*/  IMAD R13, R3, c[0x0][0x1b8], RZ ;  /* 0x00006e00030d7a24 */ /* 0x000fe200078e02ff */
[----:B------:R-:W-:Y:S01]  /*1520*/  IADD3 R102, P0, R14, R7, RZ ;  /* 0x000000070e667210 */ /* 0x000fe20007f1e0ff */
[----:B------:R-:W-:Y:S01]  /*1530*/  IMAD.IADD R3, R6, 0x1, -R17 ;  /* 0x0000000106037824 */ /* 0x000fe200078e0a11 */
[----:B------:R-:W-:Y:S01]  /*1540*/  IADD3.X R31, R0, R11, RZ, P2, !PT ;  /* 0x0000000b001f7210 */ /* 0x000fe200017fe4ff */
[C---:B------:R-:W-:Y:S01]  /*1550*/  IMAD R7, R12.reuse, c[0x0][0x1bc], R13 ;  /* 0x00006f000c077a24 */ /* 0x040fe200078e020d */
[----:B------:R-:W-:Y:S01]  /*1560*/  SHF.R.S32.HI R11, RZ, 0x1f, R10 ;  /* 0x0000001fff0b7819 */ /* 0x000fe2000001140a */
[----:B------:R-:W-:Y:S01]  /*1570*/  IMAD.X R0, R15, 0x1, R9, P0 ;  /* 0x000000010f007824 */ /* 0x000fe200000e0609 */
[----:B------:R-:W-:Y:S01]  /*1580*/  LEA.HI R8, R3, R3, RZ, 0x1 ;  /* 0x0000000303087211 */ /* 0x000fe200078f08ff */
[----:B------:R-:W-:Y:S01]  /*1590*/  IMAD.WIDE.U32 R12, R12, c[0x0][0x1b8], R32 ;  /* 0x00006e000c0c7a25 */ /* 0x000fe200078e0020 */
[----:B------:R-:W-:-:S02]  /*15a0*/  LOP3.LUT R4, R35, R4, RZ, 0x3c, !PT ;  /* 0x0000000423047212 */ /* 0x000fc400078e3cff */
[--C-:B------:R-:W-:Y:S01]  /*15b0*/  SHF.R.S32.HI R9, RZ, 0x1, R8.reuse ;  /* 0x00000001ff097819 */ /* 0x100fe20000011408 */
[----:B------:R-:W-:Y:S01]  /*15c0*/  IMAD R105, R0, c[0x0][0x1a0], RZ ;  /* 0x0000680000697a24 */ /* 0x000fe200078e02ff */
[----:B------:R-:W-:Y:S01]  /*15d0*/  SHF.R.S32.HI R18, RZ, 0x1f, R8 ;  /* 0x0000001fff127819 */ /* 0x000fe20000011408 */
[----:B------:R-:W-:Y:S01]  /*15e0*/  IMAD.IADD R0, R136, 0x1, -R23 ;  /* 0x0000000188007824 */ /* 0x000fe200078e0a17 */
[----:B------:R-:W-:Y:S01]  /*15f0*/  LEA R135, R19, R4, 0x5 ;  /* 0x0000000413877211 */ /* 0x000fe200078e28ff */
[----:B------:R-:W-:Y:S01]  /*1600*/  IMAD R11, R11, c[0x0][0x1a8], RZ ;  /* 0x00006a000b0b7a24 */ /* 0x000fe200078e02ff */
[----:B------:R-:W-:Y:S01]  /*1610*/  LEA.HI R18, R18, R9, RZ, 0x2 ;  /* 0x0000000912127211 */ /* 0x000fe200078f10ff */
[----:B------:R-:W-:Y:S01]  /*1620*/  IMAD.IADD R13, R13, 0x1, R7 ;  /* 0x000000010d0d7824 */ /* 0x000fe200078e0207 */
[----:B------:R-:W-:Y:S01]  /*1630*/  ISETP.GE.AND P0, PT, R14, R0, PT ;  /* 0x000000000e00720c */ /* 0x000fe20003f06270 */
[----:B------:R-:W-:Y:S01]  /*1640*/  IMAD R4, R10, c[0x0][0x1ac], R11 ;  /* 0x00006b000a047a24 */ /* 0x000fe200078e020b */
[----:B------:R-:W-:Y:S01]  /*1650*/  LOP3.LUT R18, R18, 0xfffffffc, RZ, 0xc0, !PT ;  /* 0xfffffffc12127812 */ /* 0x000fe200078ec0ff */
[----:B------:R-:W-:Y:S01]  /*1660*/  IMAD.WIDE.U32 R98, R14, c[0x0][0x198], R30 ;  /* 0x000066000e627a25 */ /* 0x000fe200078e001e */
[----:B------:R-:W-:-:S02]  /*1670*/  LOP3.LUT R19, R2, 0xffffffe0, RZ, 0xc0, !PT ;  /* 0xffffffe002137812 */ /* 0x000fc400078ec0ff */
[----:B------:R-:W-:Y:S01]  /*1680*/  SHF.L.U32 R135, R135, 0x1, RZ ;  /* 0x0000000187877819 */ /* 0x000fe200000006ff */
[----:B------:R-:W-:Y:S01]  /*1690*/  IMAD.IADD R18, R9, 0x1, -R18 ;  /* 0x0000000109127824 */ /* 0x000fe200078e0a12 */
[----:B------:R-:W-:Y:S01]  /*16a0*/  IADD3 R97, R99, R97, RZ ;  /* 0x0000006163617210 */ /* 0x000fe20007ffe0ff */
[----:B------:R-:W-:-:S03]  /*16b0*/  IMAD.WIDE.U32 R10, R10, c[0x0][0x1a8], R28 ;  /* 0x00006a000a0a7a25 */ /* 0x000fc600078e001c */
[----:B------:R-:W-:Y:S01]  /*16c0*/  LOP3.LUT P1, RZ, R18, 0x2, RZ, 0xc0, !PT ;  /* 0x0000000212ff7812 */ /* 0x000fe2000782c0ff */
[C---:B------:R-:W-:Y:S02]  /*16d0*/  IMAD R105, R102.reuse, c[0x0][0x1a4], R105 ;  /* 0x0000690066697a24 */ /* 0x040fe400078e0269 */
[----:B------:R-:W-:Y:S02]  /*16e0*/  IMAD.MOV.U32 R2, RZ, RZ, 0x10 ;  /* 0x00000010ff027424 */ /* 0x000fe400078e00ff */
[----:B------:R-:W-:-:S04]  /*16f0*/  IMAD.WIDE.U32 R102, R102, c[0x0][0x1a0], R12 ;  /* 0x0000680066667a25 */ /* 0x000fc800078e000c */
[----:B------:R-:W-:Y:S01]  /*1700*/  IMAD.IADD R29, R11, 0x1, R4 ;  /* 0x000000010b1d7824 */ /* 0x000fe200078e0204 */
[----:B------:R-:W-:Y:S01]  /*1710*/  SEL R4, R2, 0xfffffff0, !P1 ;  /* 0xfffffff002047807 */ /* 0x000fe20004800000 */
[----:B------:R-:W-:Y:S02]  /*1720*/  IMAD.IADD R19, R6, 0x1, -R19 ;  /* 0x0000000106137824 */ /* 0x000fe400078e0a13 */
        /* <DEDUP_REMOVED lines=18> */
.L_x_3527:
[----:B------:R-:W-:Y:S05]  /*1850*/  BSYNC B0 ;  /* 0x0000000000007941 */ /* 0x000fea0003800000 */
.L_x_3526:
        /* <DEDUP_REMOVED lines=20> */
.L_x_3529:
[----:B------:R-:W-:Y:S05]  /*19a0*/  BSYNC B0 ;  /* 0x0000000000007941 */ /* 0x000fea0003800000 */
.L_x_3528:
        /* <DEDUP_REMOVED lines=17> */
.L_x_3531:
[----:B------:R-:W-:Y:S05]  /*1ac0*/  BSYNC B0 ;  /* 0x0000000000007941 */ /* 0x000fea0003800000 */
.L_x_3530:
        /* <DEDUP_REMOVED lines=18> */
.L_x_3533:
[----:B------:R-:W-:Y:S05]  /*1bf0*/  BSYNC B0 ;  /* 0x0000000000007941 */ /* 0x000fea0003800000 */
.L_x_3532:
        /* <DEDUP_REMOVED lines=16> */
.L_x_3535:
[----:B------:R-:W-:Y:S05]  /*1d00*/  BSYNC B0 ;  /* 0x0000000000007941 */ /* 0x000fea0003800000 */
.L_x_3534:
        /* <DEDUP_REMOVED lines=18> */
.L_x_3537:
[----:B------:R-:W-:Y:S05]  /*1e30*/  BSYNC B0 ;  /* 0x0000000000007941 */ /* 0x000fea0003800000 */
.L_x_3536:
[----:B------:R-:W0:Y:S01]  /*1e40*/  LDGDEPBAR ;  /* 0x00000000000079af */ /* 0x000e220000000000 */
[----:B------:R-:W-:Y:S01]  /*1e50*/  LOP3.LUT R25, R25, 0xfffffff8, RZ, 0xc0, !PT ;  /* 0xfffffff819197812 */ /* 0x000fe200078ec0ff */
[----:B------:R-:W-:Y:S01]  /*1e60*/  IMAD.SHL.U32 R18, R18, 0x40, RZ ;  /* 0x0000004012127824 */ /* 0x000fe200078e00ff */
[----:B------:R-:W-:Y:S01]  /*1e70*/  ISETP.GE.AND P1, PT, R14, R0, PT ;  /* 0x000000000e00720c */ /* 0x000fe20003f26270 */
[C---:B------:R-:W-:Y:S01]  /*1e80*/  IMAD.SHL.U32 R99, R6.reuse, 0x2, RZ ;  /* 0x0000000206637824 */ /* 0x040fe200078e00ff */
[----:B------:R-:W-:Y:S01]  /*1e90*/  SHF.R.S32.HI R14, RZ, 0x1f, R3 ;  /* 0x0000001fff0e7819 */ /* 0x000fe20000011403 */
[----:B------:R-:W-:Y:S01]  /*1ea0*/  IMAD.IADD R12, R6, 0x1, -R25 ;  /* 0x00000001060c7824 */ /* 0x000fe200078e0a19 */
[----:B------:R-:W-:Y:S01]  /*1eb0*/  LOP3.LUT R8, R8, 0x7fffffe, RZ, 0xc0, !PT ;  /* 0x07fffffe08087812 */ /* 0x000fe200078ec0ff */
[----:B------:R-:W-:Y:S01]  /*1ec0*/  BSSY B0, `(.L_x_3538) ;  /* 0x000003c000007945 */ /* 0x000fe20003800000 */
[----:B------:R-:W-:Y:S02]  /*1ed0*/  LEA.HI R14, R14, R3, RZ, 0x3 ;  /* 0x000000030e0e7211 */ /* 0x000fe400078f18ff */
[----:B------:R-:W-:Y:S01]  /*1ee0*/  SHF.R.S32.HI R17, RZ, 0x4, R16 ;  /* 0x00000004ff117819 */ /* 0x000fe20000011410 */
[----:B------:R-:W-:Y:S01]  /*1ef0*/  IMAD.IADD R15, R3, 0x1, -R8 ;  /* 0x00000001030f7824 */ /* 0x000fe200078e0a08 */
[----:B------:R-:W-:Y:S01]  /*1f00*/  LEA.HI R10, R12, R12, RZ, 0x1 ;  /* 0x0000000c0c0a7211 */ /* 0x000fe200078f08ff */
[----:B------:R-:W-:Y:S01]  /*1f10*/  IMAD.SHL.U32 R14, R14, 0x20, RZ ;  /* 0x000000200e0e7824 */ /* 0x000fe200078e00ff */
[----:B------:R-:W-:-:S02]  /*1f20*/  LEA.HI R16, R16, R17, RZ, 0x1 ;  /* 0x0000001110107211 */ /* 0x000fc400078f08ff */
[----:B------:R-:W-:Y:S02]  /*1f30*/  LOP3.LUT R3, R10, 0x7fffffe, RZ, 0xc0, !PT ;  /* 0x07fffffe0a037812 */ /* 0x000fe400078ec0ff */
[----:B------:R-:W-:Y:S02]  /*1f40*/  LOP3.LUT R14, R14, 0xffffff00, RZ, 0xc0, !PT ;  /* 0xffffff000e0e7812 */ /* 0x000fe400078ec0ff */
[----:B------:R-:W-:Y:S01]  /*1f50*/  LOP3.LUT R16, R16, 0xfffffffe, RZ, 0xc0, !PT ;  /* 0xfffffffe10107812 */ /* 0x000fe200078ec0ff */
[----:B------:R-:W-:Y:S01]  /*1f60*/  IMAD.IADD R3, R12, 0x1, -R3 ;  /* 0x000000010c037824 */ /* 0x000fe200078e0a03 */
[----:B------:R-:W-:Y:S01]  /*1f70*/  SHF.R.S32.HI R10, RZ, 0x1, R10 ;  /* 0x00000001ff0a7819 */ /* 0x000fe2000001140a */
[----:B------:R-:W-:-:S04]  /*1f80*/  DEPBAR.LE SB0, 0x0 ;  /* 0x000080000000791a */ /* 0x000fc80000000000 */
[----:B------:R-:W-:Y:S01]  /*1f90*/  BAR.SYNC.DEFER_BLOCKING 0x0 ;  /* 0x0000000000007b1d */ /* 0x000fe20000010000 */
[C---:B------:R-:W-:Y:S01]  /*1fa0*/  IMAD R12, R20.reuse, 0x10, R23 ;  /* 0x00000010140c7824 */ /* 0x040fe200078e0217 */
[----:B------:R-:W-:Y:S01]  /*1fb0*/  SHF.R.S32.HI R8, RZ, 0x1f, R19 ;  /* 0x0000001fff087819 */ /* 0x000fe20000011413 */
[----:B------:R-:W-:Y:S01]  /*1fc0*/  IMAD R20, R20, 0x200, R14 ;  /* 0x0000020014147824 */ /* 0x000fe200078e020e */
[----:B------:R-:W-:Y:S01]  /*1fd0*/  LOP3.LUT P2, RZ, R10, 0x2, RZ, 0xc0, !PT ;  /* 0x000000020aff7812 */ /* 0x000fe2000784c0ff */
[----:B------:R-:W-:Y:S01]  /*1fe0*/  IMAD.IADD R16, R17, 0x1, -R16 ;  /* 0x0000000111107824 */ /* 0x000fe200078e0a10 */
[----:B------:R-:W-:Y:S01]  /*1ff0*/  LEA.HI R8, R8, R19, RZ, 0x2 ;  /* 0x0000001308087211 */ /* 0x000fe200078f10ff */
[C---:B------:R-:W-:Y:S01]  /*2000*/  IMAD R14, R15.reuse, 0x20, R14 ;  /* 0x000000200f0e7824 */ /* 0x040fe200078e020e */
[----:B------:R-:W-:Y:S01]  /*2010*/  LEA R148, P0, R102, c[0x0][0x170], 0x1 ;  /* 0x00005c0066947a11 */ /* 0x000fe200078008ff */
[----:B------:R-:W-:Y:S01]  /*2020*/  IMAD R20, R15, 0x20, R20 ;  /* 0x000000200f147824 */ /* 0x000fe200078e0214 */
[----:B------:R-:W-:Y:S01]  /*2030*/  LOP3.LUT R15, R18, 0xc0, RZ, 0xc0, !PT ;  /* 0x000000c0120f7812 */ /* 0x000fe200078ec0ff */
[----:B------:R-:W-:Y:S01]  /*2040*/  IMAD.SHL.U32 R18, R16, 0x8, RZ ;  /* 0x0000000810127824 */ /* 0x000fe200078e00ff */
[----:B------:R-:W-:Y:S01]  /*2050*/  SHF.R.S32.HI R133, RZ, 0x2, R8 ;  /* 0x00000002ff857819 */ /* 0x000fe20000011408 */
[----:B------:R-:W-:Y:S01]  /*2060*/  IMAD.SHL.U32 R10, R10, 0x40, RZ ;  /* 0x000000400a0a7824 */ /* 0x000fe200078e00ff */
[----:B------:R-:W-:Y:S01]  /*2070*/  LOP3.LUT R99, R99, 0x6, RZ, 0xc0, !PT ;  /* 0x0000000663637812 */ /* 0x000fe200078ec0ff */
[----:B------:R-:W-:Y:S01]  /*2080*/  IMAD.SHL.U32 R17, R21, 0x8, RZ ;  /* 0x0000000815117824 */ /* 0x000fe200078e00ff */
[----:B------:R-:W-:Y:S01]  /*2090*/  LOP3.LUT R18, R15, 0x8, R18, 0xf8, !PT ;  /* 0x000000080f127812 */ /* 0x000fe200078ef812 */
[----:B------:R-:W-:Y:S01]  /*20a0*/  IMAD R127, R16, 0x8, R3 ;  /* 0x00000008107f7824 */ /* 0x000fe200078e0203 */
[----:B------:R-:W-:-:S02]  /*20b0*/  SHF.R.U32.HI R15, RZ, 0x3, R15 ;  /* 0x00000003ff0f7819 */ /* 0x000fc4000001160f */
[----:B------:R-:W-:Y:S02]  /*20c0*/  LOP3.LUT R10, R10, 0xc0, RZ, 0xc0, !PT ;  /* 0x000000c00a0a7812 */ /* 0x000fe400078ec0ff */
[----:B------:R-:W-:Y:S01]  /*20d0*/  LOP3.LUT R15, R18, R15, RZ, 0x3c, !PT ;  /* 0x0000000f120f7212 */ /* 0x000fe200078e3cff */
[----:B------:R1:W-:Y:S01]  /*20e0*/  @P1 STS [R135+0x3000], RZ ;  /* 0x003000ff87001388 */ /* 0x0003e20000000800 */
[----:B------:R-:W-:Y:S02]  /*20f0*/  LOP3.LUT R17, R10, 0x8, R17, 0xf8, !PT ;  /* 0x000000080a117812 */ /* 0x000fe400078ef811 */
[----:B------:R-:W-:Y:S01]  /*2100*/  SHF.R.U32.HI R10, RZ, 0x3, R10 ;  /* 0x00000003ff0a7819 */ /* 0x000fe2000001160a */
[----:B------:R1:W-:Y:S01]  /*2110*/  @P1 STS [R135+0x3004], RZ ;  /* 0x003004ff87001388 */ /* 0x0003e20000000800 */
[C---:B------:R-:W-:Y:S01]  /*2120*/  IMAD.IADD R129, R15.reuse, 0x1, R20 ;  /* 0x000000010f817824 */ /* 0x040fe200078e0214 */
[----:B------:R-:W-:Y:S01]  /*2130*/  IADD3 R12, R12, 0x1, R133 ;  /* 0x000000010c0c7810 */ /* 0x000fe20007ffe085 */
[----:B------:R-:W-:Y:S01]  /*2140*/  IMAD.IADD R3, R15, 0x1, R14 ;  /* 0x000000010f037824 */ /* 0x000fe200078e020e */
[----:B------:R1:W-:Y:S01]  /*2150*/  @P1 STS.64 [R135+0x3008], RZ ;  /* 0x003008ff87001388 */ /* 0x0003e20000000a00 */
[----:B------:R-:W-:Y:S01]  /*2160*/  LOP3.LUT R10, R17, R10, RZ, 0x3c, !PT ;  /* 0x0000000a110a7212 */ /* 0x000fe200078e3cff */
[----:B------:R-:W-:Y:S01]  /*2170*/  IMAD.SHL.U32 R129, R129, 0x2, RZ ;  /* 0x0000000281817824 */ /* 0x000fe200078e00ff */
[----:B------:R-:W-:-:S02]  /*2180*/  IADD3 R100, R107, R12, -R136 ;  /* 0x0000000c6b647210 */ /* 0x000fc40007ffe888 */
[----:B------:R-:W-:Y:S01]  /*2190*/  LEA.HI.X R149, R102, c[0x0][0x174], R105, 0x1, P0 ;  /* 0x00005d0066957a11 */ /* 0x000fe200000f0c69 */
[----:B------:R-:W-:Y:S01]  /*21a0*/  IMAD.U32 R127, R127, 0x20, R10 ;  /* 0x000000207f7f7824 */ /* 0x000fe200078e000a */
[----:B------:R-:W-:Y:S01]  /*21b0*/  SEL R2, R2, 0xfffffff0, !P2 ;  /* 0xfffffff002027807 */ /* 0x000fe20005000000 */
[----:B------:R-:W-:Y:S01]  /*21c0*/  IMAD R128, R4, 0x2, R129 ;  /* 0x0000000204807824 */ /* 0x000fe200078e0281 */
[----:B------:R-:W-:Y:S01]  /*21d0*/  IADD3 R100, R100, c[0x0][0x2e8], RZ ;  /* 0x0000ba0064647a10 */ /* 0x000fe20007ffe0ff */
        /* <DEDUP_REMOVED lines=10> */
.L_x_3539:
[----:B------:R-:W-:Y:S05]  /*2280*/  BSYNC B0 ;  /* 0x0000000000007941 */ /* 0x000fea0003800000 */
.L_x_3538:
        /* <DEDUP_REMOVED lines=16> */
.L_x_3541:
[----:B------:R-:W-:Y:S05]  /*2390*/  BSYNC B0 ;  /* 0x0000000000007941 */ /* 0x000fea0003800000 */
.L_x_3540:
        /* <DEDUP_REMOVED lines=8> */
[----:B------:R-:W-:-:S04]  /*2420*/  LEA R10, P0, R6, R148, 0x7 ;  /* 0x00000094060a7211 */ /* 0x000fc800078038ff */
[----:B------:R-:W-:-:S05]  /*2430*/  LEA.HI.X R11, R6, R149, R8, 0x7, P0 ;  /* 0x00000095060b7211 */ /* 0x000fca00000f3c08 */
[----:B------:R-:W-:Y:S01]  /*2440*/  @!PT LDS RZ, [RZ] ;  /* 0x00000000fffff984 */ /* 0x000fe20000000800 */
[----:B------:R-:W-:Y:S01]  /*2450*/  @!PT LDS RZ, [RZ] ;  /* 0x00000000fffff984 */ /* 0x000fe20000000800 */
[----:B------:R-:W-:Y:S01]  /*2460*/  @!PT LDS RZ, [RZ] ;  /* 0x00000000fffff984 */ /* 0x000fe20000000800 */
[----:B------:R1:W-:Y:S04]  /*2470*/  LDGSTS.E.BYPASS.LTC128B.128 [R135+0x4000], [R10.64] ;  /* 0x040000000a877fae */ /* 0x0003e8000b901d46 */
.L_x_3543:
[----:B------:R-:W-:Y:S05]  /*2480*/  BSYNC B0 ;  /* 0x0000000000007941 */ /* 0x000fea0003800000 */
.L_x_3542:
[----:B------:R-:W-:Y:S01]  /*2490*/  ISETP.GE.AND P0, PT, R9, R0, PT ;  /* 0x000000000900720c */ /* 0x000fe20003f06270 */
[----:B------:R-:W-:-:S12]  /*24a0*/  BSSY B0, `(.L_x_3544) ;  /* 0x000000e000007945 */ /* 0x000fd80003800000 */
[----:B------:R1:W-:Y:S01]  /*24b0*/  @P0 STS.128 [R135+0x4800], RZ ;  /* 0x004800ff87000388 */ /* 0x0003e20000000c00 */
[----:B------:R-:W-:Y:S05]  /*24c0*/  @P0 BRA `(.L_x_3545) ;  /* 0x000000b000000947 */ /* 0x000fea0003800000 */
[----:B------:R-:W-:-:S13]  /*24d0*/  ISETP.GE.AND P0, PT, R138, c[0x0][0x220], PT ;  /* 0x000088008a007a0c */ /* 0x000fda0003f06270 */
[----:B------:R1:W-:Y:S01]  /*24e0*/  @P0 STS.128 [R135+0x4800], RZ ;  /* 0x004800ff87000388 */ /* 0x0003e20000000c00 */
[----:B------:R-:W-:Y:S05]  /*24f0*/  @P0 BRA `(.L_x_3545) ;  /* 0x0000008000000947 */ /* 0x000fea0003800000 */
[----:B------:R-:W-:Y:S01]  /*2500*/  ULDC UR4, c[0x0][0x1a4] ;  /* 0x0000690000047ab9 */ /* 0x000fe20000000800 */
[----:B------:R-:W-:Y:S01]  /*2510*/  IMAD.WIDE.U32 R8, R6, 0xc0, R148 ;  /* 0x000000c006087825 */ /* 0x000fe200078e0094 */
[----:B------:R-:W-:-:S06]  /*2520*/  UIMAD UR4, UR4, 0xc0, URZ ;  /* 0x000000c0040478a4 */ /* 0x000fcc000f8e023f */
[----:B------:R-:W-:-:S05]  /*2530*/  IADD3 R9, R9, UR4, RZ ;  /* 0x0000000409097c10 */ /* 0x000fca000fffe0ff */
[----:B------:R-:W-:Y:S01]  /*2540*/  @!PT LDS RZ, [RZ] ;  /* 0x00000000fffff984 */ /* 0x000fe20000000800 */
[----:B------:R-:W-:Y:S01]  /*2550*/  @!PT LDS RZ, [RZ] ;  /* 0x00000000fffff984 */ /* 0x000fe20000000800 */
[----:B------:R-:W-:Y:S01]  /*2560*/  @!PT LDS RZ, [RZ] ;  /* 0x00000000fffff984 */ /* 0x000fe20000000800 */
[----:B------:R1:W-:Y:S02]  /*2570*/  LDGSTS.E.BYPASS.LTC128B.128 [R135+0x4800], [R8.64] ;  /* 0x0480000008877fae */ /* 0x0003e4000b901d46 */
.L_x_3545:
[----:B------:R-:W-:Y:S05]  /*2580*/  BSYNC B0 ;  /* 0x0000000000007941 */ /* 0x000fea0003800000 */
.L_x_3544:
[----:B------:R-:W-:Y:S01]  /*2590*/  IMAD.SHL.U32 R127, R127, 0x2, RZ ;  /* 0x000000027f7f7824 */ /* 0x000fe200078e00ff */
[----:B------:R-:W-:Y:S01]  /*25a0*/  LDSM.16.M88.4 R36, [R129] ;  /* 0x000000008124783b */ /* 0x000fe20000000200 */
[----:B------:R-:W-:Y:S02]  /*25b0*/  ISETP.GE.AND P1, PT, R96, 0x2, PT ;  /* 0x000000026000780c */ /* 0x000fe40003f26270 */
[----:B------:R-:W-:Y:S01]  /*25c0*/  IMAD R0, R2, 0x2, R127 ;  /* 0x0000000202007824 */ /* 0x000fe200078e027f */
[----:B-1----:R-:W1:Y:S01]  /*25d0*/  LDSM.16.M88.4 R12, [R127+0x1800] ;  /* 0x001800007f0c783b */ /* 0x002e620000000200 */
[----:B------:R-:W-:-:S03]  /*25e0*/  IMNMX R101, R100, R107, PT ;  /* 0x0000006b64657217 */ /* 0x000fc60003800200 */
[----:B--2---:R-:W2:Y:S04]  /*25f0*/  LDSM.16.M88.4 R28, [R127+0x1000] ;  /* 0x001000007f1c783b */ /* 0x004ea80000000200 */
[----:B------:R-:W5:Y:S04]  /*2600*/  LDSM.16.M88.4 R20, [R127+0x1400] ;  /* 0x001400007f14783b */ /* 0x000f680000000200 */
[----:B------:R-:W3:Y:S04]  /*2610*/  LDSM.16.M88.4 R68, [R127+0x1c00] ;  /* 0x001c00007f44783b */ /* 0x000ee80000000200 */
[----:B------:R-:W4:Y:S04]  /*2620*/  LDSM.16.M88.4 R60, [R127+0x2000] ;  /* 0x002000007f3c783b */ /* 0x000f280000000200 */
[----:B------:R-:W3:Y:S04]  /*2630*/  LDSM.16.M88.4 R52, [R127+0x2400] ;  /* 0x002400007f34783b */ /* 0x000ee80000000200 */
[----:B------:R-:W3:Y:S04]  /*2640*/  LDSM.16.M88.4 R44, [R127+0x2800] ;  /* 0x002800007f2c783b */ /* 0x000ee80000000200 */
[----:B------:R-:W-:Y:S04]  /*2650*/  LDSM.16.M88.4 R88, [R128] ;  /* 0x000000008058783b */ /* 0x000fe80000000200 */
[----:B------:R-:W3:Y:S04]  /*2660*/  LDSM.16.M88.4 R72, [R0+0x1800] ;  /* 0x001800000048783b */ /* 0x000ee80000000200 */
[----:B------:R-:W3:Y:S04]  /*2670*/  LDSM.16.M88.4 R84, [R127+0x2c00] ;  /* 0x002c00007f54783b */ /* 0x000ee80000000200 */
[----:B------:R-:W3:Y:S01]  /*2680*/  LDSM.16.M88.4 R80, [R0+0x1000] ;  /* 0x001000000050783b */ /* 0x000ee20000000200 */
[C---:B-1----:R-:W-:Y:S03]  /*2690*/  HMMA.16816.F32.BF16 R16, R36.reuse, R12, RZ ;  /* 0x0000000c2410723c */ /* 0x042fe600000418ff */
[----:B------:R-:W1:Y:S04]  /*26a0*/  LDSM.16.M88.4 R76, [R0+0x1400] ;  /* 0x00140000004c783b */ /* 0x000e680000000200 */
[----:B------:R-:W-:Y:S01]  /*26b0*/  LDSM.16.M88.4 R92, [R0+0x1c00] ;  /* 0x001c0000005c783b */ /* 0x000fe20000000200 */
[C---:B------:R-:W-:Y:S03]  /*26c0*/  HMMA.16816.F32.BF16 R12, R36.reuse, R14, RZ ;  /* 0x0000000e240c723c */ /* 0x040fe600000418ff */
[----:B------:R-:W0:Y:S05]  /*26d0*/  LDGDEPBAR ;  /* 0x00000000000079af */ /* 0x000e2a0000000000 */
[C---:B--2---:R-:W-:Y:S08]  /*26e0*/  HMMA.16816.F32.BF16 R32, R36.reuse, R28, RZ ;  /* 0x0000001c2420723c */ /* 0x044ff000000418ff */
[C---:B----45:R-:W-:Y:S08]  /*26f0*/  HMMA.16816.F32.BF16 R24, R36.reuse, R20, RZ ;  /* 0x000000142418723c */ /* 0x070ff000000418ff */
[C---:B------:R-:W-:Y:S08]  /*2700*/  HMMA.16816.F32.BF16 R28, R36.reuse, R30, RZ ;  /* 0x0000001e241c723c */ /* 0x040ff000000418ff */
[C---:B------:R-:W-:Y:S08]  /*2710*/  HMMA.16816.F32.BF16 R20, R36.reuse, R22, RZ ;  /* 0x000000162414723c */ /* 0x040ff000000418ff */
[C---:B---3--:R-:W-:Y:S08]  /*2720*/  HMMA.16816.F32.BF16 R8, R36.reuse, R68, RZ ;  /* 0x000000442408723c */ /* 0x048ff000000418ff */
[C---:B------:R-:W-:Y:S08]  /*2730*/  HMMA.16816.F32.BF16 R64, R36.reuse, R60, RZ ;  /* 0x0000003c2440723c */ /* 0x040ff000000418ff */
[C---:B------:R-:W-:Y:S08]  /*2740*/  HMMA.16816.F32.BF16 R56, R36.reuse, R52, RZ ;  /* 0x000000342438723c */ /* 0x040ff000000418ff */
[----:B------:R-:W-:Y:S08]  /*2750*/  HMMA.16816.F32.BF16 R48, R36, R44, RZ ;  /* 0x0000002c2430723c */ /* 0x000ff000000418ff */
[C---:B------:R-:W-:Y:S08]  /*2760*/  HMMA.16816.F32.BF16 R16, R88.reuse, R72, R16 ;  /* 0x000000485810723c */ /* 0x040ff00000041810 */
[----:B------:R-:W-:Y:S01]  /*2770*/  HMMA.16816.F32.BF16 R12, R88, R74, R12 ;  /* 0x0000004a580c723c */ /* 0x000fe2000004180c */
[----:B------:R-:W2:Y:S07]  /*2780*/  LDSM.16.M88.4 R72, [R0+0x2c00] ;  /* 0x002c00000048783b */ /* 0x000eae0000000200 */
[C---:B------:R-:W-:Y:S08]  /*2790*/  HMMA.16816.F32.BF16 R68, R36.reuse, R70, RZ ;  /* 0x000000462444723c */ /* 0x040ff000000418ff */
[C---:B------:R-:W-:Y:S08]  /*27a0*/  HMMA.16816.F32.BF16 R60, R36.reuse, R62, RZ ;  /* 0x0000003e243c723c */ /* 0x040ff000000418ff */
[C---:B------:R-:W-:Y:S08]  /*27b0*/  HMMA.16816.F32.BF16 R52, R36.reuse, R54, RZ ;  /* 0x000000362434723c */ /* 0x040ff000000418ff */
[C---:B------:R-:W-:Y:S08]  /*27c0*/  HMMA.16816.F32.BF16 R44, R36.reuse, R46, RZ ;  /* 0x0000002e242c723c */ /* 0x040ff000000418ff */
[C---:B------:R-:W-:Y:S08]  /*27d0*/  HMMA.16816.F32.BF16 R40, R36.reuse, R84, RZ ;  /* 0x000000542428723c */ /* 0x040ff000000418ff */
[----:B------:R-:W-:Y:S01]  /*27e0*/  HMMA.16816.F32.BF16 R36, R36, R86, RZ ;  /* 0x000000562424723c */ /* 0x000fe200000418ff */
[----:B------:R-:W3:Y:S07]  /*27f0*/  LDSM.16.M88.4 R84, [R0+0x2000] ;  /* 0x002000000054783b */ /* 0x000eee0000000200 */
[C---:B------:R-:W-:Y:S08]  /*2800*/  HMMA.16816.F32.BF16 R32, R88.reuse, R80, R32 ;  /* 0x000000505820723c */ /* 0x040ff00000041820 */
[C---:B------:R-:W-:Y:S01]  /*2810*/  HMMA.16816.F32.BF16 R28, R88.reuse, R82, R28 ;  /* 0x00000052581c723c */ /* 0x040fe2000004181c */
[----:B------:R-:W4:Y:S07]  /*2820*/  LDSM.16.M88.4 R80, [R0+0x2400] ;  /* 0x002400000050783b */ /* 0x000f2e0000000200 */
[C---:B-1----:R-:W-:Y:S08]  /*2830*/  HMMA.16816.F32.BF16 R24, R88.reuse, R76, R24 ;  /* 0x0000004c5818723c */ /* 0x042ff00000041818 */
[----:B------:R-:W-:Y:S01]  /*2840*/  HMMA.16816.F32.BF16 R20, R88, R78, R20 ;  /* 0x0000004e5814723c */ /* 0x000fe20000041814 */
[----:B------:R1:W5:Y:S01]  /*2850*/  LDSM.16.M88.4 R76, [R0+0x2800] ;  /* 0x00280000004c783b */ /* 0x0003620000000200 */
[----:B------:R-:W-:-:S06]  /*2860*/  DEPBAR.LE SB0, 0x0 ;  /* 0x000080000000791a */ /* 0x000fcc0000000000 */
[C---:B--2---:R-:W-:Y:S07]  /*2870*/  HMMA.16816.F32.BF16 R40, R88.reuse, R72, R40 ;  /* 0x000000485828723c */ /* 0x044fee0000041828 */
[----:B------:R-:W-:Y:S01]  /*2880*/  IADD3 R72, R100, 0x8, RZ ;  /* 0x0000000864487810 */ /* 0x000fe20007ffe0ff */
[----:B------:R-:W-:Y:S03]  /*2890*/  HMMA.16816.F32.BF16 R8, R88, R92, R8 ;  /* 0x0000005c5808723c */ /* 0x000fe60000041808 */
[----:B------:R-:W-:-:S02]  /*28a0*/  IMNMX R100, R72, R107, PT ;  /* 0x0000006b48647217 */ /* 0x000fc40003800200 */
[----:B-1----:R-:W-:-:S03]  /*28b0*/  IADD3 R0, R127, 0x1000, RZ ;  /* 0x000010007f007810 */ /* 0x002fc60007ffe0ff */
[----:B------:R-:W-:Y:S02]  /*28c0*/  HMMA.16816.F32.BF16 R68, R88, R94, R68 ;  /* 0x0000005e5844723c */ /* 0x000fe40000041844 */
[----:B------:R-:W-:-:S06]  /*28d0*/  IMAD R126, R2, 0x2, R0 ;  /* 0x00000002027e7824 */ /* 0x000fcc00078e0200 */
[C---:B---3--:R-:W-:Y:S08]  /*28e0*/  HMMA.16816.F32.BF16 R64, R88.reuse, R84, R64 ;  /* 0x000000545840723c */ /* 0x048ff00000041840 */
[C---:B------:R-:W-:Y:S08]  /*28f0*/  HMMA.16816.F32.BF16 R60, R88.reuse, R86, R60 ;  /* 0x00000056583c723c */ /* 0x040ff0000004183c */
[C---:B----4-:R-:W-:Y:S08]  /*2900*/  HMMA.16816.F32.BF16 R56, R88.reuse, R80, R56 ;  /* 0x000000505838723c */ /* 0x050ff00000041838 */
[C---:B------:R-:W-:Y:S08]  /*2910*/  HMMA.16816.F32.BF16 R52, R88.reuse, R82, R52 ;  /* 0x000000525834723c */ /* 0x040ff00000041834 */
[C---:B-----5:R-:W-:Y:S08]  /*2920*/  HMMA.16816.F32.BF16 R48, R88.reuse, R76, R48 ;  /* 0x0000004c5830723c */ /* 0x060ff00000041830 */
[C---:B------:R-:W-:Y:S08]  /*2930*/  HMMA.16816.F32.BF16 R44, R88.reuse, R78, R44 ;  /* 0x0000004e582c723c */ /* 0x040ff0000004182c */
        /* <DEDUP_REMOVED lines=58> */
[----:B------:R-:W-:-:S04]  /*2ce0*/  IMAD R73, R72, c[0x0][0x184], R73 ;  /* 0x0000610048497a24 */ /* 0x000fc800078e0249 */
[----:B------:R-:W-:Y:S01]  /*2cf0*/  IMAD.IADD R2, R75, 0x1, R73 ;  /* 0x000000014b027824 */ /* 0x000fe200078e0249 */
[----:B------:R-:W-:Y:S01]  /*2d00*/  MOV R73, R74 ;  /* 0x0000004a00497202 */ /* 0x000fe20000000f00 */
[----:B------:R-:W-:Y:S05]  /*2d10*/  BRA `(.L_x_3548) ;  /* 0x0000002000007947 */ /* 0x000fea0003800000 */
.L_x_3547:
[----:B------:R-:W-:-:S04]  /*2d20*/  LEA R73, -R7, RZ, 0x7 ;  /* 0x000000ff07497211 */ /* 0x000fc800078e39ff */
[----:B------:R-:W-:Y:S02]  /*2d30*/  SHF.R.S32.HI R2, RZ, 0x1f, R73 ;  /* 0x0000001fff027819 */ /* 0x000fe40000011449 */
.L_x_3548:
[----:B------:R-:W-:Y:S01]  /*2d40*/  ISETP.GE.AND P0, PT, R138, c[0x0][0x220], PT ;  /* 0x000088008a007a0c */ /* 0x000fe20003f06270 */
[----:B------:R-:W-:-:S12]  /*2d50*/  BSSY B0, `(.L_x_3549) ;  /* 0x0000030000007945 */ /* 0x000fd80003800000 */
[----:B------:R-:W-:Y:S01]  /*2d60*/  @!P0 IMAD.MOV.U32 R0, RZ, RZ, c[0x0][0x19c] ;  /* 0x00006700ff008624 */ /* 0x000fe200078e00ff */
[-C--:B------:R-:W-:Y:S01]  /*2d70*/  @!P0 LEA R76, P2, R7, R98.reuse, 0x6 ;  /* 0x00000062074c8211 */ /* 0x080fe200078430ff */
[----:B------:R1:W-:Y:S01]  /*2d80*/  @P0 STS [R135+0x1000], RZ ;  /* 0x001000ff87000388 */ /* 0x0003e20000000800 */
[CC--:B------:R-:W-:Y:S02]  /*2d90*/  @!P0 IADD3 R75, P5, R73.reuse, R98.reuse, RZ ;  /* 0x00000062494b8210 */ /* 0x0c0fe40007fbe0ff */
[----:B------:R-:W-:Y:S01]  /*2da0*/  @!P0 IADD3 R77, P4, P3, R73, R98, R131 ;  /* 0x00000062494d8210 */ /* 0x000fe20007b9e083 */
[----:B------:R1:W-:Y:S01]  /*2db0*/  @P0 STS [R135+0x1004], RZ ;  /* 0x001004ff87000388 */ /* 0x0003e20000000800 */
[----:B------:R-:W-:Y:S01]  /*2dc0*/  @!P0 LEA.HI.X R0, R7, R97, R0, 0x6, P2 ;  /* 0x0000006107008211 */ /* 0x000fe200010f3400 */
[----:B------:R-:W-:Y:S01]  /*2dd0*/  @!P0 IMAD.X R72, R2, 0x1, R97, P5 ;  /* 0x0000000102488824 */ /* 0x000fe200028e0661 */
[----:B------:R-:W-:Y:S01]  /*2de0*/  @!P0 IADD3 R76, P2, R73, R76, RZ ;  /* 0x0000004c494c8210 */ /* 0x000fe20007f5e0ff */
[----:B------:R1:W-:Y:S01]  /*2df0*/  @P0 STS.64 [R135+0x1008], RZ ;  /* 0x001008ff87000388 */ /* 0x0003e20000000a00 */
[----:B------:R-:W-:-:S02]  /*2e00*/  @!P0 LEA R82, P5, R75, c[0x0][0x168], 0x1 ;  /* 0x00005a004b528a11 */ /* 0x000fc400078a08ff */
[C---:B------:R-:W-:Y:S01]  /*2e10*/  @!P0 IADD3.X R74, R2.reuse, R97, R130, P4, P3 ;  /* 0x00000061024a8210 */ /* 0x040fe200027e6482 */
[----:B------:R-:W-:Y:S01]  /*2e20*/  @!P0 IMAD.X R79, R2, 0x1, R0, P2 ;  /* 0x00000001024f8824 */ /* 0x000fe200010e0600 */
[----:B------:R-:W-:Y:S02]  /*2e30*/  @!P0 LEA R80, P3, R77, c[0x0][0x168], 0x1 ;  /* 0x00005a004d508a11 */ /* 0x000fe400078608ff */
        /* <DEDUP_REMOVED lines=20> */
[----:B------:R-:W-:Y:S01]  /*2f80*/  IMAD.MOV.U32 R74, RZ, RZ, R98 ;  /* 0x000000ffff4a7224 */ /* 0x000fe200078e0062 */
        /* <DEDUP_REMOVED lines=12> */
.L_x_3550:
[----:B------:R-:W-:Y:S05]  /*3050*/  BSYNC B0 ;  /* 0x0000000000007941 */ /* 0x000fea0003800000 */
.L_x_3549:
[----:B------:R-:W0:Y:S01]  /*3060*/  LDGDEPBAR ;  /* 0x00000000000079af */ /* 0x000e220000000000 */
[----:B------:R-:W-:-:S04]  /*3070*/  IADD3 R98, P0, R73, R98, RZ ;  /* 0x0000006249627210 */ /* 0x000fc80007f1e0ff */
[----:B------:R-:W-:Y:S02]  /*3080*/  IADD3.X R97, R2, R97, RZ, P0, !PT ;  /* 0x0000006102617210 */ /* 0x000fe400007fe4ff */
.L_x_3546:
[----:B------:R-:W-:Y:S02]  /*3090*/  IMAD.IADD R2, R106, 0x1, R99 ;  /* 0x000000016a027824 */ /* 0x000fe400078e0263 */
[----:B------:R-:W-:-:S03]  /*30a0*/  IMAD.SHL.U32 R125, R3, 0x2, RZ ;  /* 0x00000002037d7824 */ /* 0x000fc600078e00ff */
[C---:B------:R-:W-:Y:S02]  /*30b0*/  IADD3 R0, R2.reuse, 0x8, RZ ;  /* 0x0000000802007810 */ /* 0x040fe40007ffe0ff */
[----:B------:R-:W-:Y:S02]  /*30c0*/  IADD3 R7, R2, 0x1, RZ ;  /* 0x0000000102077810 */ /* 0x000fe40007ffe0ff */
[-C--:B------:R-:W-:Y:S02]  /*30d0*/  ISETP.GE.AND P4, PT, R0, R101.reuse, PT ;  /* 0x000000650000720c */ /* 0x080fe40003f86270 */
[----:B------:R-:W-:Y:S02]  /*30e0*/  IADD3 R72, R2, 0x9, RZ ;  /* 0x0000000902487810 */ /* 0x000fe40007ffe0ff */
[----:B------:R-:W-:Y:S02]  /*30f0*/  ISETP.GE.AND P5, PT, R0, R100, PT ;  /* 0x000000640000720c */ /* 0x000fe40003fa6270 */
[----:B------:R-:W-:-:S02]  /*3100*/  ISETP.GE.AND P0, PT, R7, R101, PT ;  /* 0x000000650700720c */ /* 0x000fc40003f06270 */
[-C--:B------:R-:W-:Y:S02]  /*3110*/  ISETP.GE.AND P2, PT, R7, R100.reuse, PT ;  /* 0x000000640700720c */ /* 0x080fe40003f46270 */
[----:B------:R-:W-:Y:S02]  /*3120*/  FSEL R0, R28, -INF , !P4 ;  /* 0xff8000001c007808 */ /* 0x000fe40006000000 */
[----:B------:R-:W-:Y:S02]  /*3130*/  IADD3 R7, R2, 0x10, RZ ;  /* 0x0000001002077810 */ /* 0x000fe40007ffe0ff */
[C---:B------:R-:W-:Y:S02]  /*3140*/  ISETP.GE.AND P3, PT, R72.reuse, R101, PT ;  /* 0x000000654800720c */ /* 0x040fe40003f66270 */
[----:B------:R-:W-:Y:S02]  /*3150*/  ISETP.GE.AND P4, PT, R72, R100, PT ;  /* 0x000000644800720c */ /* 0x000fe40003f86270 */
[----:B------:R-:W-:-:S02]  /*3160*/  IADD3 R28, R2, 0x11, RZ ;  /* 0x00000011021c7810 */ /* 0x000fc40007ffe0ff */
[----:B------:R-:W-:Y:S02]  /*3170*/  FSEL R116, R30, -INF , !P5 ;  /* 0xff8000001e747808 */ /* 0x000fe40006800000 */
[-C--:B------:R-:W-:Y:S02]  /*3180*/  ISETP.GE.AND P5, PT, R7, R101.reuse, PT ;  /* 0x000000650700720c */ /* 0x080fe40003fa6270 */
[----:B------:R-:W-:Y:S02]  /*3190*/  FSEL R72, R29, -INF , !P3 ;  /* 0xff8000001d487808 */ /* 0x000fe40005800000 */
[----:B------:R-:W-:Y:S02]  /*31a0*/  FSEL R86, R31, -INF , !P4 ;  /* 0xff8000001f567808 */ /* 0x000fe40006000000 */
[----:B------:R-:W-:Y:S02]  /*31b0*/  ISETP.GE.AND P3, PT, R7, R100, PT ;  /* 0x000000640700720c */ /* 0x000fe40003f66270 */
[----:B------:R-:W-:-:S02]  /*31c0*/  ISETP.GE.AND P4, PT, R28, R101, PT ;  /* 0x000000651c00720c */ /* 0x000fc40003f86270 */
[----:B------:R-:W-:Y:S02]  /*31d0*/  IADD3 R7, R2, 0x18, RZ ;  /* 0x0000001802077810 */ /* 0x000fe40007ffe0ff */
[----:B------:R-:W-:Y:S02]  /*31e0*/  FSEL R124, R24, -INF , !P5 ;  /* 0xff800000187c7808 */ /* 0x000fe40006800000 */
[----:B------:R-:W-:Y:S02]  /*31f0*/  ISETP.GE.AND P5, PT, R28, R100, PT ;  /* 0x000000641c00720c */ /* 0x000fe40003fa6270 */
[----:B-1----:R-:W-:Y:S02]  /*3200*/  FSEL R80, R26, -INF , !P3 ;  /* 0xff8000001a507808 */ /* 0x002fe40005800000 */
[----:B--2---:R-:W-:Y:S02]  /*3210*/  FSEL R74, R25, -INF , !P4 ;  /* 0xff800000194a7808 */ /* 0x004fe40006000000 */
[----:B------:R-:W-:-:S02]  /*3220*/  IADD3 R28, R2, 0x19, RZ ;  /* 0x00000019021c7810 */ /* 0x000fc40007ffe0ff */
[CC--:B------:R-:W-:Y:S02]  /*3230*/  ISETP.GE.AND P3, PT, R7.reuse, R101.reuse, PT ;  /* 0x000000650700720c */ /* 0x0c0fe40003f66270 */
[----:B------:R-:W-:Y:S02]  /*3240*/  ISETP.GE.AND P4, PT, R7, R100, PT ;  /* 0x000000640700720c */ /* 0x000fe40003f86270 */
[----:B------:R-:W-:Y:S02]  /*3250*/  IADD3 R24, R2, 0x20, RZ ;  /* 0x0000002002187810 */ /* 0x000fe40007ffe0ff */
[----:B------:R-:W-:Y:S02]  /*3260*/  FSEL R82, R27, -INF , !P5 ;  /* 0xff8000001b527808 */ /* 0x000fe40006800000 */
[----:B------:R-:W-:Y:S02]  /*3270*/  ISETP.GE.AND P5, PT, R28, R101, PT ;  /* 0x000000651c00720c */ /* 0x000fe40003fa6270 */
[----:B------:R-:W-:-:S02]  /*3280*/  FSEL R7, R20, -INF , !P3 ;  /* 0xff80000014077808 */ /* 0x000fc40005800000 */
[----:B------:R-:W-:Y:S02]  /*3290*/  FSEL R78, R22, -INF , !P4 ;  /* 0xff800000164e7808 */ /* 0x000fe40006000000 */
[-C--:B------:R-:W-:Y:S02]  /*32a0*/  ISETP.GE.AND P3, PT, R28, R100.reuse, PT ;  /* 0x000000641c00720c */ /* 0x080fe40003f66270 */
[----:B------:R-:W-:Y:S02]  /*32b0*/  ISETP.GE.AND P4, PT, R24, R101, PT ;  /* 0x000000651800720c */ /* 0x000fe40003f86270 */
[----:B------:R-:W-:Y:S02]  /*32c0*/  IADD3 R20, R2, 0x21, RZ ;  /* 0x0000002102147810 */ /* 0x000fe40007ffe0ff */
[----:B------:R-:W-:Y:S02]  /*32d0*/  FSEL R156, R21, -INF , !P5 ;  /* 0xff800000159c7808 */ /* 0x000fe40006800000 */
        /* <DEDUP_REMOVED lines=10> */
[----:B------:R-:W-:Y:S02]  /*3380*/  ISETP.GE.AND P4, PT, R20, R101, PT ;  /* 0x000000651400720c */ /* 0x000fe40003f86270 */
[----:B------:R-:W-:Y:S02]  /*3390*/  IADD3 R16, R2, 0x30, RZ ;  /* 0x0000003002107810 */ /* 0x000fe40007ffe0ff */
[----:B------:R-:W-:-:S02]  /*33a0*/  FSEL R164, R12, -INF , !P5 ;  /* 0xff8000000ca47808 */ /* 0x000fc40006800000 */
[-C--:B------:R-:W-:Y:S02]  /*33b0*/  ISETP.GE.AND P5, PT, R20, R100.reuse, PT ;  /* 0x000000641400720c */ /* 0x080fe40003fa6270 */
[----:B------:R-:W-:Y:S02]  /*33c0*/  FSEL R29, R13, -INF , !P4 ;  /* 0xff8000000d1d7808 */ /* 0x000fe40006000000 */
[----:B------:R-:W-:Y:S02]  /*33d0*/  IADD3 R12, R2, 0x31, RZ ;  /* 0x00000031020c7810 */ /* 0x000fe40007ffe0ff */
[-C--:B------:R-:W-:Y:S02]  /*33e0*/  ISETP.GE.AND P4, PT, R16, R100.reuse, PT ;  /* 0x000000641000720c */ /* 0x080fe40003f86270 */
[----:B------:R-:W-:Y:S02]  /*33f0*/  FSEL R162, R17, -INF , !P3 ;  /* 0xff80000011a27808 */ /* 0x000fe40005800000 */
[----:B------:R-:W-:-:S02]  /*3400*/  ISETP.GE.AND P3, PT, R21, R100, PT ;  /* 0x000000641500720c */ /* 0x000fc40003f66270 */
[----:B------:R-:W-:Y:S02]  /*3410*/  FSEL R158, R15, -INF , !P5 ;  /* 0xff8000000f9e7808 */ /* 0x000fe40006800000 */
[-C--:B------:R-:W-:Y:S02]  /*3420*/  ISETP.GE.AND P5, PT, R12, R101.reuse, PT ;  /* 0x000000650c00720c */ /* 0x080fe40003fa6270 */
[----:B------:R-:W-:Y:S02]  /*3430*/  FSEL R118, R10, -INF , !P4 ;  /* 0xff8000000a767808 */ /* 0x000fe40006000000 */
[-C--:B------:R-:W-:Y:S02]  /*3440*/  ISETP.GE.AND P4, PT, R2, R101.reuse, PT ;  /* 0x000000650200720c */ /* 0x080fe40003f86270 */
[----:B------:R-:W-:Y:S02]  /*3450*/  FSEL R106, R14, -INF , !P3 ;  /* 0xff8000000e6a7808 */ /* 0x000fe40005800000 */
[----:B------:R-:W-:-:S02]  /*3460*/  ISETP.GE.AND P3, PT, R16, R101, PT ;  /* 0x000000651000720c */ /* 0x000fc40003f66270 */
[----:B------:R-:W-:Y:S02]  /*3470*/  FSEL R120, R9, -INF , !P5 ;  /* 0xff80000009787808 */ /* 0x000fe40006800000 */
[----:B------:R-:W-:Y:S02]  /*3480*/  FSEL R9, R32, -INF , !P4 ;  /* 0xff80000020097808 */ /* 0x000fe40006000000 */
[----:B------:R-:W-:Y:S02]  /*3490*/  FSEL R10, R33, -INF , !P0 ;  /* 0xff800000210a7808 */ /* 0x000fe40004000000 */
[----:B------:R-:W-:Y:S02]  /*34a0*/  FSEL R112, R8, -INF , !P3 ;  /* 0xff80000008707808 */ /* 0x000fe40005800000 */
[----:B------:R-:W-:Y:S02]  /*34b0*/  ISETP.GE.AND P3, PT, R12, R100, PT ;  /* 0x000000640c00720c */ /* 0x000fe40003f66270 */
[----:B------:R-:W-:-:S02]  /*34c0*/  FMNMX.FTZ R13, R9, R10, !PT ;  /* 0x0000000a090d7209 */ /* 0x000fc40007810000 */
[----:B------:R-:W-:Y:S02]  /*34d0*/  IADD3 R8, R2, 0x38, RZ ;  /* 0x0000003802087810 */ /* 0x000fe40007ffe0ff */
[----:B------:R-:W-:Y:S02]  /*34e0*/  FSEL R144, R11, -INF , !P3 ;  /* 0xff8000000b907808 */ /* 0x000fe40005800000 */
[----:B------:R-:W-:Y:S02]  /*34f0*/  FMNMX.FTZ R13, R0, R13, !PT ;  /* 0x0000000d000d7209 */ /* 0x000fe40007810000 */
[C---:B------:R-:W-:Y:S02]  /*3500*/  ISETP.GE.AND P5, PT, R8.reuse, R101, PT ;  /* 0x000000650800720c */ /* 0x040fe40003fa6270 */
[----:B------:R-:W-:Y:S02]  /*3510*/  ISETP.GE.AND P3, PT, R8, R100, PT ;  /* 0x000000640800720c */ /* 0x000fe40003f66270 */
[----:B------:R-:W-:-:S02]  /*3520*/  IADD3 R11, R2, 0x39, RZ ;  /* 0x00000039020b7810 */ /* 0x000fc40007ffe0ff */
[----:B------:R-:W-:Y:S02]  /*3530*/  IADD3 R8, R2, 0x40, RZ ;  /* 0x0000004002087810 */ /* 0x000fe40007ffe0ff */
[----:B------:R-:W-:Y:S02]  /*3540*/  FMNMX.FTZ R13, R72, R13, !PT ;  /* 0x0000000d480d7209 */ /* 0x000fe40007810000 */
[----:B------:R-:W-:Y:S02]  /*3550*/  FSEL R150, R68, -INF , !P5 ;  /* 0xff80000044967808 */ /* 0x000fe40006800000 */
[----:B------:R-:W-:Y:S02]  /*3560*/  FSEL R122, R70, -INF , !P3 ;  /* 0xff800000467a7808 */ /* 0x000fe40005800000 */
[C---:B------:R-:W-:Y:S02]  /*3570*/  ISETP.GE.AND P4, PT, R11.reuse, R101, PT ;  /* 0x000000650b00720c */ /* 0x040fe40003f86270 */
[----:B------:R-:W-:-:S02]  /*3580*/  ISETP.GE.AND P0, PT, R11, R100, PT ;  /* 0x000000640b00720c */ /* 0x000fc40003f06270 */
[C---:B------:R-:W-:Y:S02]  /*3590*/  ISETP.GE.AND P5, PT, R8.reuse, R101, PT ;  /* 0x000000650800720c */ /* 0x040fe40003fa6270 */
[----:B------:R-:W-:Y:S02]  /*35a0*/  ISETP.GE.AND P3, PT, R8, R100, PT ;  /* 0x000000640800720c */ /* 0x000fe40003f66270 */
[----:B------:R-:W-:Y:S02]  /*35b0*/  IADD3 R8, R2, 0x41, RZ ;  /* 0x0000004102087810 */ /* 0x000fe40007ffe0ff */
[----:B------:R-:W-:Y:S02]  /*35c0*/  FMNMX.FTZ R13, R124, R13, !PT ;  /* 0x0000000d7c0d7209 */ /* 0x000fe40007810000 */
[----:B------:R-:W-:Y:S02]  /*35d0*/  FSEL R152, R69, -INF , !P4 ;  /* 0xff80000045987808 */ /* 0x000fe40006000000 */
[----:B------:R-:W-:-:S02]  /*35e0*/  FSEL R146, R71, -INF , !P0 ;  /* 0xff80000047927808 */ /* 0x000fc40004000000 */
[C---:B------:R-:W-:Y:S02]  /*35f0*/  ISETP.GE.AND P4, PT, R8.reuse, R101, PT ;  /* 0x000000650800720c */ /* 0x040fe40003f86270 */
[----:B------:R-:W-:Y:S02]  /*3600*/  ISETP.GE.AND P0, PT, R8, R100, PT ;  /* 0x000000640800720c */ /* 0x000fe40003f06270 */
[----:B------:R-:W-:Y:S02]  /*3610*/  FMNMX.FTZ R8, R74, R13, !PT ;  /* 0x0000000d4a087209 */ /* 0x000fe40007810000 */
[----:B------:R-:W-:Y:S02]  /*3620*/  IADD3 R11, R2, 0x48, RZ ;  /* 0x00000048020b7810 */ /* 0x000fe40007ffe0ff */
[----:B------:R-:W-:Y:S02]  /*3630*/  FMNMX.FTZ R13, R7, R8, !PT ;  /* 0x00000008070d7209 */ /* 0x000fe40007810000 */
[----:B------:R-:W-:-:S02]  /*3640*/  FSEL R64, R64, -INF , !P5 ;  /* 0xff80000040407808 */ /* 0x000fc40006800000 */
[----:B------:R-:W-:Y:S02]  /*3650*/  FMNMX.FTZ R13, R156, R13, !PT ;  /* 0x0000000d9c0d7209 */ /* 0x000fe40007810000 */
[----:B------:R-:W-:Y:S02]  /*3660*/  FSEL R66, R66, -INF , !P3 ;  /* 0xff80000042427808 */ /* 0x000fe40005800000 */
[----:B------:R-:W-:Y:S02]  /*3670*/  FMNMX.FTZ R13, R108, R13, !PT ;  /* 0x0000000d6c0d7209 */ /* 0x000fe40007810000 */
[C---:B------:R-:W-:Y:S02]  /*3680*/  ISETP.GE.AND P5, PT, R11.reuse, R101, PT ;  /* 0x000000650b00720c */ /* 0x040fe40003fa6270 */
[----:B------:R-:W-:Y:S02]  /*3690*/  ISETP.GE.AND P3, PT, R11, R100, PT ;  /* 0x000000640b00720c */ /* 0x000fe40003f66270 */
[----:B------:R-:W-:-:S02]  /*36a0*/  FSEL R90, R67, -INF , !P0 ;  /* 0xff800000435a7808 */ /* 0x000fc40004000000 */
[C---:B------:R-:W-:Y:S02]  /*36b0*/  IADD3 R11, R2.reuse, 0x49, RZ ;  /* 0x00000049020b7810 */ /* 0x040fe40007ffe0ff */
[----:B------:R-:W-:Y:S02]  /*36c0*/  ISETP.GE.AND P0, PT, R2, R100, PT ;  /* 0x000000640200720c */ /* 0x000fe40003f06270 */
[----:B------:R-:W-:Y:S02]  /*36d0*/  FMNMX.FTZ R13, R162, R13, !PT ;  /* 0x0000000da20d7209 */ /* 0x000fe40007810000 */
[----:B------:R-:W-:Y:S02]  /*36e0*/  FSEL R84, R65, -INF , !P4 ;  /* 0xff80000041547808 */ /* 0x000fe40006000000 */
[----:B------:R-:W-:Y:S02]  /*36f0*/  FSEL R8, R35, -INF , !P2 ;  /* 0xff80000023087808 */ /* 0x000fe40005000000 */
[----:B------:R-:W-:-:S02]  /*3700*/  ISETP.GE.AND P2, PT, R11, R101, PT ;  /* 0x000000650b00720c */ /* 0x000fc40003f46270 */
[----:B------:R-:W-:Y:S02]  /*3710*/  ISETP.GE.AND P4, PT, R11, R100, PT ;  /* 0x000000640b00720c */ /* 0x000fe40003f86270 */
[----:B------:R-:W-:Y:S02]  /*3720*/  FSEL R11, R34, -INF , !P0 ;  /* 0xff800000220b7808 */ /* 0x000fe40004000000 */
        /* <DEDUP_REMOVED lines=13> */
[----:B------:R-:W-:Y:S02]  /*3800*/  IADD3 R14, R2, 0x50, RZ ;  /* 0x00000050020e7810 */ /* 0x000fe40007ffe0ff */
[----:B------:R-:W-:Y:S02]  /*3810*/  FSEL R94, R60, -INF , !P5 ;  /* 0xff8000003c5e7808 */ /* 0x000fe40006800000 */
[----:B------:R-:W-:-:S02]  /*3820*/  FMNMX.FTZ R23, R76, R23, !PT ;  /* 0x000000174c177209 */ /* 0x000fc40007810000 */
[----:B------:R-:W-:Y:S02]  /*3830*/  FMNMX.FTZ R25, R84, R25, !PT ;  /* 0x0000001954197209 */ /* 0x000fe40007810000 */
[----:B------:R-:W-:Y:S02]  /*3840*/  IADD3 R12, R2, 0x51, RZ ;  /* 0x00000051020c7810 */ /* 0x000fe40007ffe0ff */
[----:B------:R-:W-:Y:S02]  /*3850*/  ISETP.GE.AND P0, PT, R14, R101, PT ;  /* 0x000000650e00720c */ /* 0x000fe40003f06270 */
[----:B------:R-:W-:Y:S02]  /*3860*/  FSEL R110, R61, -INF , !P2 ;  /* 0xff8000003d6e7808 */ /* 0x000fe40005000000 */
[----:B------:R-:W-:Y:S02]  /*3870*/  FMNMX.FTZ R23, R114, R23, !PT ;  /* 0x0000001772177209 */ /* 0x000fe40007810000 */
[----:B------:R-:W-:-:S02]  /*3880*/  FMNMX.FTZ R25, R94, R25, !PT ;  /* 0x000000195e197209 */ /* 0x000fc40007810000 */
[C---:B------:R-:W-:Y:S02]  /*3890*/  ISETP.GE.AND P5, PT, R12.reuse, R101, PT ;  /* 0x000000650c00720c */ /* 0x040fe40003fa6270 */
[----:B------:R-:W-:Y:S02]  /*38a0*/  ISETP.GE.AND P2, PT, R12, R100, PT ;  /* 0x000000640c00720c */ /* 0x000fe40003f46270 */
[----:B------:R-:W-:Y:S02]  /*38b0*/  IADD3 R12, R2, 0x58, RZ ;  /* 0x00000058020c7810 */ /* 0x000fe40007ffe0ff */
[----:B------:R-:W-:Y:S02]  /*38c0*/  FSEL R56, R56, -INF , !P0 ;  /* 0xff80000038387808 */ /* 0x000fe40004000000 */
[----:B------:R-:W-:Y:S02]  /*38d0*/  FMNMX.FTZ R23, R160, R23, !PT ;  /* 0x00000017a0177209 */ /* 0x000fe40007810000 */
[----:B------:R-:W-:-:S02]  /*38e0*/  FMNMX.FTZ R25, R110, R25, !PT ;  /* 0x000000196e197209 */ /* 0x000fc40007810000 */
[----:B------:R-:W-:Y:S02]  /*38f0*/  FSEL R88, R62, -INF , !P3 ;  /* 0xff8000003e587808 */ /* 0x000fe40005800000 */
[----:B------:R-:W-:Y:S02]  /*3900*/  ISETP.GE.AND P3, PT, R14, R100, PT ;  /* 0x000000640e00720c */ /* 0x000fe40003f66270 */
[----:B------:R-:W-:Y:S02]  /*3910*/  FSEL R92, R63, -INF , !P4 ;  /* 0xff8000003f5c7808 */ /* 0x000fe40006000000 */
[----:B------:R-:W-:Y:S02]  /*3920*/  ISETP.GE.AND P4, PT, R12, R101, PT ;  /* 0x000000650c00720c */ /* 0x000fe40003f86270 */
[----:B------:R-:W-:Y:S02]  /*3930*/  IADD3 R21, R2, 0x59, RZ ;  /* 0x0000005902157810 */ /* 0x000fe40007ffe0ff */
[----:B------:R-:W-:-:S02]  /*3940*/  FSEL R16, R57, -INF , !P5 ;  /* 0xff80000039107808 */ /* 0x000fc40006800000 */
[----:B------:R-:W-:Y:S02]  /*3950*/  FMNMX.FTZ R23, R106, R23, !PT ;  /* 0x000000176a177209 */ /* 0x000fe40007810000 */
[----:B------:R-:W-:Y:S02]  /*3960*/  FMNMX.FTZ R25, R56, R25, !PT ;  /* 0x0000001938197209 */ /* 0x000fe40007810000 */
[----:B------:R-:W-:Y:S02]  /*3970*/  FSEL R58, R58, -INF , !P3 ;  /* 0xff8000003a3a7808 */ /* 0x000fe40005800000 */
[----:B------:R-:W-:Y:S02]  /*3980*/  IADD3 R20, R2, 0x60, RZ ;  /* 0x0000006002147810 */ /* 0x000fe40007ffe0ff */
[----:B------:R-:W-:Y:S02]  /*3990*/  ISETP.GE.AND P3, PT, R21, R101, PT ;  /* 0x000000651500720c */ /* 0x000fe40003f66270 */
[----:B------:R-:W-:-:S02]  /*39a0*/  FSEL R52, R52, -INF , !P4 ;  /* 0xff80000034347808 */ /* 0x000fc40006000000 */
[----:B------:R-:W-:Y:S02]  /*39b0*/  FMNMX.FTZ R23, R158, R23, !PT ;  /* 0x000000179e177209 */ /* 0x000fe40007810000 */
[----:B------:R-:W-:Y:S02]  /*39c0*/  FMNMX.FTZ R25, R16, R25, !PT ;  /* 0x0000001910197209 */ /* 0x000fe40007810000 */
[----:B------:R-:W-:Y:S02]  /*39d0*/  IADD3 R19, R2, 0x61, RZ ;  /* 0x0000006102137810 */ /* 0x000fe40007ffe0ff */
[----:B------:R-:W-:Y:S02]  /*39e0*/  ISETP.GE.AND P4, PT, R20, R101, PT ;  /* 0x000000651400720c */ /* 0x000fe40003f86270 */
        /* <DEDUP_REMOVED lines=8> */
[----:B------:R-:W-:Y:S02]  /*3a70*/  IADD3 R15, R2, 0x69, RZ ;  /* 0x00000069020f7810 */ /* 0x000fe40007ffe0ff */
[----:B------:R-:W-:Y:S02]  /*3a80*/  ISETP.GE.AND P4, PT, R17, R101, PT ;  /* 0x000000651100720c */ /* 0x000fe40003f86270 */
[----:B------:R-:W-:Y:S02]  /*3a90*/  FSEL R49, R49, -INF , !P3 ;  /* 0xff80000031317808 */ /* 0x000fe40005800000 */
[----:B------:R-:W-:Y:S02]  /*3aa0*/  FMNMX.FTZ R23, R122, R23, !PT ;  /* 0x000000177a177209 */ /* 0x000fe40007810000 */
[----:B------:R-:W-:Y:S02]  /*3ab0*/  FMNMX.FTZ R22, R48, R25, !PT ;  /* 0x0000001930167209 */ /* 0x000fe40007810000 */
[----:B------:R-:W-:-:S02]  /*3ac0*/  IADD3 R14, R2, 0x70, RZ ;  /* 0x00000070020e7810 */ /* 0x000fc40007ffe0ff */
[----:B------:R-:W-:Y:S02]  /*3ad0*/  ISETP.GE.AND P3, PT, R15, R101, PT ;  /* 0x000000650f00720c */ /* 0x000fe40003f66270 */
[----:B------:R-:W-:Y:S02]  /*3ae0*/  FSEL R44, R44, -INF , !P4 ;  /* 0xff8000002c2c7808 */ /* 0x000fe40006000000 */
[----:B------:R-:W-:Y:S02]  /*3af0*/  FMNMX.FTZ R23, R146, R23, !PT ;  /* 0x0000001792177209 */ /* 0x000fe40007810000 */
[----:B------:R-:W-:Y:S02]  /*3b00*/  FMNMX.FTZ R25, R49, R22, !PT ;  /* 0x0000001631197209 */ /* 0x000fe40007810000 */
[----:B------:R-:W-:Y:S02]  /*3b10*/  IADD3 R13, R2, 0x71, RZ ;  /* 0x00000071020d7810 */ /* 0x000fe40007ffe0ff */
[----:B------:R-:W-:-:S02]  /*3b20*/  ISETP.GE.AND P4, PT, R14, R101, PT ;  /* 0x000000650e00720c */ /* 0x000fc40003f86270 */
[----:B------:R-:W-:Y:S02]  /*3b30*/  FSEL R45, R45, -INF , !P3 ;  /* 0xff8000002d2d7808 */ /* 0x000fe40005800000 */
[----:B------:R-:W-:Y:S02]  /*3b40*/  FMNMX.FTZ R23, R66, R23, !PT ;  /* 0x0000001742177209 */ /* 0x000fe40007810000 */
[----:B------:R-:W-:Y:S02]  /*3b50*/  FMNMX.FTZ R22, R44, R25, !PT ;  /* 0x000000192c167209 */ /* 0x000fe40007810000 */
[----:B------:R-:W-:Y:S02]  /*3b60*/  ISETP.GE.AND P0, PT, R12, R100, PT ;  /* 0x000000640c00720c */ /* 0x000fe40003f06270 */
[----:B------:R-:W-:Y:S02]  /*3b70*/  IADD3 R12, R2, 0x78, RZ ;  /* 0x00000078020c7810 */ /* 0x000fe40007ffe0ff */
[----:B------:R-:W-:-:S02]  /*3b80*/  ISETP.GE.AND P3, PT, R13, R101, PT ;  /* 0x000000650d00720c */ /* 0x000fc40003f66270 */
[----:B------:R-:W-:Y:S02]  /*3b90*/  FSEL R40, R40, -INF , !P4 ;  /* 0xff80000028287808 */ /* 0x000fe40006000000 */
[----:B------:R-:W-:Y:S02]  /*3ba0*/  FMNMX.FTZ R23, R90, R23, !PT ;  /* 0x000000175a177209 */ /* 0x000fe40007810000 */
[----:B------:R-:W-:Y:S02]  /*3bb0*/  FMNMX.FTZ R25, R45, R22, !PT ;  /* 0x000000162d197209 */ /* 0x000fe40007810000 */
[----:B------:R-:W-:Y:S02]  /*3bc0*/  IADD3 R2, R2, 0x79, RZ ;  /* 0x0000007902027810 */ /* 0x000fe40007ffe0ff */
[----:B------:R-:W-:Y:S02]  /*3bd0*/  ISETP.GE.AND P4, PT, R12, R101, PT ;  /* 0x000000650c00720c */ /* 0x000fe40003f86270 */
[----:B------:R-:W-:-:S02]  /*3be0*/  FSEL R41, R41, -INF , !P3 ;  /* 0xff80000029297808 */ /* 0x000fc40005800000 */
[----:B------:R-:W-:Y:S02]  /*3bf0*/  FMNMX.FTZ R23, R88, R23, !PT ;  /* 0x0000001758177209 */ /* 0x000fe40007810000 */
[----:B------:R-:W-:Y:S02]  /*3c00*/  FMNMX.FTZ R22, R40, R25, !PT ;  /* 0x0000001928167209 */ /* 0x000fe40007810000 */
[----:B------:R-:W-:Y:S02]  /*3c10*/  ISETP.GE.AND P3, PT, R2, R101, PT ;  /* 0x000000650200720c */ /* 0x000fe40003f66270 */
[----:B------:R-:W-:Y:S02]  /*3c20*/  FSEL R36, R36, -INF , !P4 ;  /* 0xff80000024247808 */ /* 0x000fe40006000000 */
[----:B------:R-:W-:Y:S02]  /*3c30*/  FMNMX.FTZ R23, R92, R23, !PT ;  /* 0x000000175c177209 */ /* 0x000fe40007810000 */
[----:B------:R-:W-:-:S02]  /*3c40*/  FMNMX.FTZ R25, R41, R22, !PT ;  /* 0x0000001629197209 */ /* 0x000fc40007810000 */
[----:B------:R-:W-:Y:S02]  /*3c50*/  FSEL R34, R59, -INF , !P2 ;  /* 0xff8000003b227808 */ /* 0x000fe40005000000 */
[----:B------:R-:W-:Y:S02]  /*3c60*/  FSEL R37, R37, -INF , !P3 ;  /* 0xff80000025257808 */ /* 0x000fe40005800000 */
[----:B------:R-:W-:Y:S02]  /*3c70*/  FMNMX.FTZ R23, R58, R23, !PT ;  /* 0x000000173a177209 */ /* 0x000fe40007810000 */
[----:B------:R-:W-:Y:S02]  /*3c80*/  FMNMX.FTZ R22, R36, R25, !PT ;  /* 0x0000001924167209 */ /* 0x000fe40007810000 */
[----:B------:R-:W-:Y:S02]  /*3c90*/  ISETP.GE.AND P2, PT, R21, R100, PT ;  /* 0x000000641500720c */ /* 0x000fe40003f46270 */
[----:B------:R-:W-:-:S02]  /*3ca0*/  FSEL R54, R54, -INF , !P0 ;  /* 0xff80000036367808 */ /* 0x000fc40004000000 */
[----:B------:R-:W-:Y:S02]  /*3cb0*/  FMNMX.FTZ R23, R34, R23, !PT ;  /* 0x0000001722177209 */ /* 0x000fe40007810000 */
[----:B------:R-:W-:Y:S02]  /*3cc0*/  FMNMX.FTZ R21, R37, R22, !PT ;  /* 0x0000001625157209 */ /* 0x000fe40007810000 */
[-C--:B------:R-:W-:Y:S02]  /*3cd0*/  ISETP.GE.AND P0, PT, R20, R100.reuse, PT ;  /* 0x000000641400720c */ /* 0x080fe40003f06270 */
[----:B------:R-:W-:Y:S01]  /*3ce0*/  FSEL R32, R55, -INF , !P2 ;  /* 0xff80000037207808 */ /* 0x000fe20005000000 */
[----:B------:R-:W1:Y:S01]  /*3cf0*/  SHFL.BFLY PT, R22, R21, 0x2, 0x1f ;  /* 0x0c401f0015167f89 */ /* 0x000e6200000e0000 */
[----:B------:R-:W-:Y:S02]  /*3d00*/  FMNMX.FTZ R23, R54, R23, !PT ;  /* 0x0000001736177209 */ /* 0x000fe40007810000 */
[----:B------:R-:W-:-:S02]  /*3d10*/  ISETP.GE.AND P2, PT, R19, R100, PT ;  /* 0x000000641300720c */ /* 0x000fc40003f46270 */
[----:B------:R-:W-:Y:S02]  /*3d20*/  FSEL R50, R50, -INF , !P0 ;  /* 0xff80000032327808 */ /* 0x000fe40004000000 */
[----:B------:R-:W-:Y:S02]  /*3d30*/  FMNMX.FTZ R23, R32, R23, !PT ;  /* 0x0000001720177209 */ /* 0x000fe40007810000 */
[-C--:B------:R-:W-:Y:S02]  /*3d40*/  ISETP.GE.AND P0, PT, R17, R100.reuse, PT ;  /* 0x000000641100720c */ /* 0x080fe40003f06270 */
[----:B------:R-:W-:Y:S02]  /*3d50*/  FSEL R30, R51, -INF , !P2 ;  /* 0xff800000331e7808 */ /* 0x000fe40005000000 */
        /* <DEDUP_REMOVED lines=10> */
[----:B------:R-:W-:Y:S02]  /*3e00*/  ISETP.GE.AND P0, PT, R12, R100, PT ;  /* 0x000000640c00720c */ /* 0x000fe40003f06270 */
[----:B------:R-:W-:Y:S02]  /*3e10*/  FSEL R28, R43, -INF , !P2 ;  /* 0xff8000002b1c7808 */ /* 0x000fe40005000000 */
[----:B------:R-:W-:Y:S02]  /*3e20*/  FMNMX.FTZ R23, R42, R23, !PT ;  /* 0x000000172a177209 */ /* 0x000fe40007810000 */
[----:B-1----:R-:W-:-:S02]  /*3e30*/  FMNMX.FTZ R22, R21, R22, !PT ;  /* 0x0000001615167209 */ /* 0x002fc40007810000 */
[----:B------:R-:W-:Y:S02]  /*3e40*/  ISETP.GE.AND P2, PT, R2, R100, PT ;  /* 0x000000640200720c */ /* 0x000fe40003f46270 */
[----:B------:R-:W-:Y:S01]  /*3e50*/  FSEL R26, R38, -INF , !P0 ;  /* 0xff800000261a7808 */ /* 0x000fe20004000000 */
[----:B------:R-:W1:Y:S01]  /*3e60*/  SHFL.BFLY PT, R15, R22, 0x1, 0x1f ;  /* 0x0c201f00160f7f89 */ /* 0x000e6200000e0000 */
[----:B------:R-:W-:Y:S02]  /*3e70*/  FMNMX.FTZ R23, R28, R23, !PT ;  /* 0x000000171c177209 */ /* 0x000fe40007810000 */
[----:B------:R-:W-:Y:S02]  /*3e80*/  FSEL R24, R39, -INF , !P2 ;  /* 0xff80000027187808 */ /* 0x000fe40005000000 */
[----:B------:R-:W-:-:S04]  /*3e90*/  FMNMX.FTZ R13, R26, R23, !PT ;  /* 0x000000171a0d7209 */ /* 0x000fc80007810000 */
[----:B------:R-:W-:-:S05]  /*3ea0*/  FMNMX.FTZ R13, R24, R13, !PT ;  /* 0x0000000d180d7209 */ /* 0x000fca0007810000 */
[----:B------:R-:W2:Y:S01]  /*3eb0*/  SHFL.BFLY PT, R12, R13, 0x2, 0x1f ;  /* 0x0c401f000d0c7f89 */ /* 0x000ea200000e0000 */
[----:B-1----:R-:W-:-:S04]  /*3ec0*/  FMNMX.FTZ R2, R22, R15, !PT ;  /* 0x0000000f16027209 */ /* 0x002fc80007810000 */
[C---:B------:R-:W-:Y:S01]  /*3ed0*/  FSETP.NEU.FTZ.AND P0, PT, R2.reuse, -INF , PT ;  /* 0xff8000000200780b */ /* 0x040fe20003f1d000 */
[----:B------:R-:W-:-:S05]  /*3ee0*/  FMUL.FTZ R25, R2, c[0x0][0x23c] ;  /* 0x00008f0002197a20 */ /* 0x000fca0000410000 */
[----:B------:R-:W-:Y:S02]  /*3ef0*/  FSEL R25, R25, RZ, P0 ;  /* 0x000000ff19197208 */ /* 0x000fe40000000000 */
[----:B--2---:R-:W-:-:S03]  /*3f00*/  FMNMX.FTZ R12, R13, R12, !PT ;  /* 0x0000000c0d0c7209 */ /* 0x004fc60007810000 */
[--C-:B------:R-:W-:Y:S02]  /*3f10*/  FFMA.FTZ R154, R9, c[0x0][0x23c], -R25.reuse ;  /* 0x00008f00099a7a23 */ /* 0x100fe40000010819 */
[--C-:B------:R-:W-:Y:S01]  /*3f20*/  FFMA.FTZ R60, R0, c[0x0][0x23c], -R25.reuse ;  /* 0x00008f00003c7a23 */ /* 0x100fe20000010819 */
[----:B------:R-:W1:Y:S01]  /*3f30*/  SHFL.BFLY PT, R9, R12, 0x1, 0x1f ;  /* 0x0c201f000c097f89 */ /* 0x000e6200000e0000 */
[--C-:B------:R-:W-:Y:S02]  /*3f40*/  FFMA.FTZ R19, R72, c[0x0][0x23c], -R25.reuse ;  /* 0x00008f0048137a23 */ /* 0x100fe40000010819 */
[----:B------:R-:W-:Y:S01]  /*3f50*/  MUFU.EX2 R154, R154 ;  /* 0x0000009a009a7308 */ /* 0x000fe20000000800 */
[--C-:B------:R-:W-:Y:S02]  /*3f60*/  FFMA.FTZ R17, R74, c[0x0][0x23c], -R25.reuse ;  /* 0x00008f004a117a23 */ /* 0x100fe40000010819 */
[----:B------:R-:W2:Y:S01]  /*3f70*/  LDSM.16.MT88.4 R72, [R125+0x3000] ;  /* 0x003000007d48783b */ /* 0x000ea20000004200 */
[----:B------:R-:W-:-:S02]  /*3f80*/  FFMA.FTZ R22, R7, c[0x0][0x23c], -R25 ;  /* 0x00008f0007167a23 */ /* 0x000fc40000010819 */
[--C-:B------:R-:W-:Y:S02]  /*3f90*/  FFMA.FTZ R38, R124, c[0x0][0x23c], -R25.reuse ;  /* 0x00008f007c267a23 */ /* 0x100fe40000010819 */
[--C-:B------:R-:W-:Y:S01]  /*3fa0*/  FFMA.FTZ R21, R156, c[0x0][0x23c], -R25.reuse ;  /* 0x00008f009c157a23 */ /* 0x100fe20000010819 */
[----:B------:R-:W-:Y:S01]  /*3fb0*/  MUFU.EX2 R60, R60 ;  /* 0x0000003c003c7308 */ /* 0x000fe20000000800 */
[----:B------:R-:W-:Y:S02]  /*3fc0*/  FFMA.FTZ R51, R10, c[0x0][0x23c], -R25 ;  /* 0x00008f000a337a23 */ /* 0x000fe40000010819 */
[----:B------:R-:W-:Y:S02]  /*3fd0*/  IMAD R124, R4, 0x2, R125 ;  /* 0x00000002047c7824 */ /* 0x000fe400078e027d */
[--C-:B------:R-:W-:Y:S02]  /*3fe0*/  FFMA.FTZ R31, R29, c[0x0][0x23c], -R25.reuse ;  /* 0x00008f001d1f7a23 */ /* 0x100fe40000010819 */
[--C-:B------:R-:W-:Y:S01]  /*3ff0*/  FFMA.FTZ R35, R162, c[0x0][0x23c], -R25.reuse ;  /* 0x00008f00a2237a23 */ /* 0x100fe20000010819 */
[----:B------:R-:W3:Y:S01]  /*4000*/  MUFU.EX2 R51, R51 ;  /* 0x0000003300337308 */ /* 0x000ee20000000800 */
[----:B------:R-:W-:-:S02]  /*4010*/  FFMA.FTZ R47, R120, c[0x0][0x23c], -R25 ;  /* 0x00008f00782f7a23 */ /* 0x000fc40000010819 */
[--C-:B------:R-:W-:Y:S01]  /*4020*/  FFMA.FTZ R39, R152, c[0x0][0x23c], -R25.reuse ;  /* 0x00008f0098277a23 */ /* 0x100fe20000010819 */
[----:B-1----:R-:W-:Y:S01]  /*4030*/  FMNMX.FTZ R0, R12, R9, !PT ;  /* 0x000000090c007209 */ /* 0x002fe20007810000 */
[--C-:B------:R-:W-:Y:S01]  /*4040*/  FFMA.FTZ R59, R84, c[0x0][0x23c], -R25.reuse ;  /* 0x00008f00543b7a23 */ /* 0x100fe20000010819 */
[----:B------:R-:W-:Y:S02]  /*4050*/  LDSM.16.MT88.4 R12, [R125+0x3400] ;  /* 0x003400007d0c783b */ /* 0x000fe40000004200 */
[----:B------:R-:W1:Y:S01]  /*4060*/  MUFU.EX2 R19, R19 ;  /* 0x0000001300137308 */ /* 0x000e620000000800 */
[C---:B------:R-:W-:Y:S01]  /*4070*/  FSETP.NEU.FTZ.AND P0, PT, R0.reuse, -INF , PT ;  /* 0xff8000000000780b */ /* 0x040fe20003f1d000 */
[----:B------:R-:W-:Y:S02]  /*4080*/  FMUL.FTZ R9, R0, c[0x0][0x23c] ;  /* 0x00008f0000097a20 */ /* 0x000fe40000410000 */
[--C-:B------:R-:W-:Y:S02]  /*4090*/  FFMA.FTZ R57, R110, c[0x0][0x23c], -R25.reuse ;  /* 0x00008f006e397a23 */ /* 0x100fe40000010819 */
[----:B------:R-:W-:Y:S01]  /*40a0*/  FFMA.FTZ R48, R48, c[0x0][0x23c], -R25 ;  /* 0x00008f0030307a23 */ /* 0x000fe20000010819 */
[----:B------:R-:W-:Y:S01]  /*40b0*/  FSEL R7, R9, RZ, P0 ;  /* 0x000000ff09077208 */ /* 0x000fe20000000000 */
[----:B------:R-:W-:Y:S01]  /*40c0*/  MUFU.EX2 R38, R38 ;  /* 0x0000002600267308 */ /* 0x000fe20000000800 */
[----:B---3--:R-:W-:-:S02]  /*40d0*/  FADD.FTZ R85, R154, R51 ;  /* 0x000000339a557221 */ /* 0x008fc40000010000 */
[----:B------:R-:W-:Y:S02]  /*40e0*/  FFMA.FTZ R49, R49, c[0x0][0x23c], -R25 ;  /* 0x00008f0031317a23 */ /* 0x000fe40000010819 */
[--C-:B------:R-:W-:Y:S02]  /*40f0*/  FFMA.FTZ R43, R11, c[0x0][0x23c], -R7.reuse ;  /* 0x00008f000b2b7a23 */ /* 0x100fe40000010807 */
[--C-:B------:R-:W-:Y:S01]  /*4100*/  FFMA.FTZ R156, R8, c[0x0][0x23c], -R7.reuse ;  /* 0x00008f00089c7a23 */ /* 0x100fe20000010807 */
[----:B------:R-:W-:Y:S01]  /*4110*/  MUFU.EX2 R17, R17 ;  /* 0x0000001100117308 */ /* 0x000fe20000000800 */
[--C-:B------:R-:W-:Y:S01]  /*4120*/  FFMA.FTZ R23, R116, c[0x0][0x23c], -R7.reuse ;  /* 0x00008f0074177a23 */ /* 0x100fe20000010807 */
[----:B------:R-:W3:Y:S01]  /*4130*/  LDSM.16.MT88.4 R8, [R124+0x3000] ;  /* 0x003000007c08783b */ /* 0x000ee20000004200 */
[--C-:B------:R-:W-:Y:S02]  /*4140*/  FFMA.FTZ R86, R86, c[0x0][0x23c], -R7.reuse ;  /* 0x00008f0056567a23 */ /* 0x100fe40000010807 */
[--C-:B------:R-:W-:Y:S01]  /*4150*/  FFMA.FTZ R62, R80, c[0x0][0x23c], -R7.reuse ;  /* 0x00008f00503e7a23 */ /* 0x100fe20000010807 */
[----:B------:R-:W-:Y:S01]  /*4160*/  F2FP.BF16.PACK_AB R80, R51, R154 ;  /* 0x0000009a3350723e */ /* 0x000fe200000010ff */
[--C-:B------:R-:W-:Y:S01]  /*4170*/  FFMA.FTZ R27, R82, c[0x0][0x23c], -R7.reuse ;  /* 0x00008f00521b7a23 */ /* 0x100fe20000010807 */
[----:B------:R-:W-:Y:S01]  /*4180*/  MUFU.EX2 R43, R43 ;  /* 0x0000002b002b7308 */ /* 0x000fe20000000800 */
[----:B-1----:R-:W-:Y:S01]  /*4190*/  F2FP.BF16.PACK_AB R82, R19, R60 ;  /* 0x0000003c1352723e */ /* 0x002fe200000010ff */
[----:B------:R-:W-:-:S02]  /*41a0*/  FFMA.FTZ R3, R78, c[0x0][0x23c], -R7 ;  /* 0x00008f004e037a23 */ /* 0x000fc40000010807 */
[----:B------:R-:W-:Y:S02]  /*41b0*/  FFMA.FTZ R4, R76, c[0x0][0x23c], -R7 ;  /* 0x00008f004c047a23 */ /* 0x000fe40000010807 */
[--C-:B------:R-:W-:Y:S02]  /*41c0*/  FFMA.FTZ R116, R108, c[0x0][0x23c], -R25.reuse ;  /* 0x00008f006c747a23 */ /* 0x100fe40000010819 */
[----:B------:R-:W1:Y:S01]  /*41d0*/  MUFU.EX2 R156, R156 ;  /* 0x0000009c009c7308 */ /* 0x000e620000000800 */
[----:B------:R-:W-:Y:S02]  /*41e0*/  FFMA.FTZ R108, R164, c[0x0][0x23c], -R25 ;  /* 0x00008f00a46c7a23 */ /* 0x000fe40000010819 */
[--C-:B------:R-:W-:Y:S02]  /*41f0*/  FFMA.FTZ R114, R114, c[0x0][0x23c], -R7.reuse ;  /* 0x00008f0072727a23 */ /* 0x100fe40000010807 */
[--C-:B------:R-:W-:Y:S02]  /*4200*/  FFMA.FTZ R33, R160, c[0x0][0x23c], -R7.reuse ;  /* 0x00008f00a0217a23 */ /* 0x100fe40000010807 */
[--C-:B------:R-:W-:Y:S01]  /*4210*/  FFMA.FTZ R106, R106, c[0x0][0x23c], -R7.reuse ;  /* 0x00008f006a6a7a23 */ /* 0x100fe20000010807 */
[----:B------:R-:W-:Y:S01]  /*4220*/  MUFU.EX2 R23, R23 ;  /* 0x0000001700177308 */ /* 0x000fe20000000800 */
[----:B------:R-:W-:-:S02]  /*4230*/  FFMA.FTZ R29, R158, c[0x0][0x23c], -R7 ;  /* 0x00008f009e1d7a23 */ /* 0x000fc40000010807 */
[----:B------:R-:W-:Y:S02]  /*4240*/  FFMA.FTZ R158, R112, c[0x0][0x23c], -R25 ;  /* 0x00008f00709e7a23 */ /* 0x000fe40000010819 */
[----:B------:R-:W-:Y:S02]  /*4250*/  FFMA.FTZ R120, R118, c[0x0][0x23c], -R7 ;  /* 0x00008f0076787a23 */ /* 0x000fe40000010807 */
[----:B------:R-:W-:Y:S01]  /*4260*/  FFMA.FTZ R112, R150, c[0x0][0x23c], -R25 ;  /* 0x00008f0096707a23 */ /* 0x000fe20000010819 */
[----:B------:R-:W4:Y:S01]  /*4270*/  MUFU.EX2 R86, R86 ;  /* 0x0000005600567308 */ /* 0x000f220000000800 */
[----:B-1----:R-:W-:Y:S01]  /*4280*/  F2FP.BF16.PACK_AB R81, R156, R43 ;  /* 0x0000002b9c51723e */ /* 0x002fe200000010ff */
[--C-:B------:R-:W-:Y:S02]  /*4290*/  FFMA.FTZ R55, R144, c[0x0][0x23c], -R7.reuse ;  /* 0x00008f0090377a23 */ /* 0x100fe40000010807 */
[--C-:B------:R-:W-:Y:S02]  /*42a0*/  FFMA.FTZ R118, R122, c[0x0][0x23c], -R7.reuse ;  /* 0x00008f007a767a23 */ /* 0x100fe40000010807 */
[----:B------:R-:W-:Y:S01]  /*42b0*/  FFMA.FTZ R53, R146, c[0x0][0x23c], -R7 ;  /* 0x00008f0092357a23 */ /* 0x000fe20000010807 */
[----:B------:R-:W-:Y:S01]  /*42c0*/  LEA R146, P0, R98, c[0x0][0x168], 0x1 ;  /* 0x00005a0062927a11 */ /* 0x000fe200078008ff */
[----:B------:R-:W-:Y:S01]  /*42d0*/  MUFU.EX2 R22, R22 ;  /* 0x0000001600167308 */ /* 0x000fe20000000800 */
[----:B------:R-:W-:-:S02]  /*42e0*/  FFMA.FTZ R122, R64, c[0x0][0x23c], -R25 ;  /* 0x00008f00407a7a23 */ /* 0x000fc40000010819 */
[----:B------:R-:W-:Y:S01]  /*42f0*/  FFMA.FTZ R84, R66, c[0x0][0x23c], -R7 ;  /* 0x00008f0042547a23 */ /* 0x000fe20000010807 */
[----:B------:R-:W-:Y:S01]  /*4300*/  LEA.HI.X R147, R98, c[0x0][0x16c], R97, 0x1, P0 ;  /* 0x00005b0062937a11 */ /* 0x000fe200000f0c61 */
[----:B------:R-:W-:Y:S02]  /*4310*/  FFMA.FTZ R64, R94, c[0x0][0x23c], -R25 ;  /* 0x00008f005e407a23 */ /* 0x000fe40000010819 */
[--C-:B------:R-:W-:Y:S01]  /*4320*/  FFMA.FTZ R63, R90, c[0x0][0x23c], -R7.reuse ;  /* 0x00008f005a3f7a23 */ /* 0x100fe20000010807 */
[----:B----4-:R-:W-:Y:S01]  /*4330*/  F2FP.BF16.PACK_AB R83, R86, R23 ;  /* 0x000000175653723e */ /* 0x010fe200000010ff */
[----:B------:R-:W-:Y:S01]  /*4340*/  MUFU.EX2 R21, R21 ;  /* 0x0000001500157308 */ /* 0x000fe20000000800 */
[--C-:B------:R-:W-:Y:S02]  /*4350*/  FFMA.FTZ R66, R88, c[0x0][0x23c], -R7.reuse ;  /* 0x00008f0058427a23 */ /* 0x100fe40000010807 */
[----:B------:R-:W-:Y:S02]  /*4360*/  FFMA.FTZ R61, R92, c[0x0][0x23c], -R7 ;  /* 0x00008f005c3d7a23 */ /* 0x000fe40000010807 */
[----:B------:R-:W-:Y:S01]  /*4370*/  FADD.FTZ R156, R43, R156 ;  /* 0x0000009c2b9c7221 */ /* 0x000fe20000010000 */
[----:B--2---:R-:W-:Y:S01]  /*4380*/  HMMA.16816.F32.BF16 R68, R80, R72, RZ ;  /* 0x000000485044723c */ /* 0x004fe200000418ff */
[----:B------:R-:W-:Y:S01]  /*4390*/  FADD.FTZ R60, R60, R85 ;  /* 0x000000553c3c7221 */ /* 0x000fe20000010000 */
[----:B------:R-:W1:Y:S01]  /*43a0*/  MUFU.EX2 R62, R62 ;  /* 0x0000003e003e7308 */ /* 0x000e620000000800 */
[----:B------:R-:W-:-:S02]  /*43b0*/  FADD.FTZ R23, R23, R156 ;  /* 0x0000009c17177221 */ /* 0x000fc40000010000 */
[----:B------:R-:W-:Y:S02]  /*43c0*/  FADD.FTZ R19, R19, R60 ;  /* 0x0000003c13137221 */ /* 0x000fe40000010000 */
[----:B------:R-:W-:Y:S01]  /*43d0*/  FADD.FTZ R23, R86, R23 ;  /* 0x0000001756177221 */ /* 0x000fe20000010000 */
[C---:B------:R-:W-:Y:S01]  /*43e0*/  HMMA.16816.F32.BF16 R72, R80.reuse, R74, RZ ;  /* 0x0000004a5048723c */ /* 0x040fe200000418ff */
[----:B------:R-:W-:Y:S01]  /*43f0*/  FFMA.FTZ R65, R54, c[0x0][0x23c], -R7 ;  /* 0x00008f0036417a23 */ /* 0x000fe20000010807 */
[----:B------:R-:W2:Y:S01]  /*4400*/  MUFU.EX2 R27, R27 ;  /* 0x0000001b001b7308 */ /* 0x000ea20000000800 */
[--C-:B------:R-:W-:Y:S02]  /*4410*/  FFMA.FTZ R51, R56, c[0x0][0x23c], -R25.reuse ;  /* 0x00008f0038337a23 */ /* 0x100fe40000010819 */
[--C-:B------:R-:W-:Y:S02]  /*4420*/  FFMA.FTZ R43, R52, c[0x0][0x23c], -R25.reuse ;  /* 0x00008f00342b7a23 */ /* 0x100fe40000010819 */
[--C-:B------:R-:W-:Y:S01]  /*4430*/  FFMA.FTZ R56, R16, c[0x0][0x23c], -R25.reuse ;  /* 0x00008f0010387a23 */ /* 0x100fe20000010819 */
[----:B---3--:R-:W-:Y:S01]  /*4440*/  HMMA.16816.F32.BF16 R76, R80, R8, RZ ;  /* 0x00000008504c723c */ /* 0x008fe200000418ff */
[----:B------:R-:W-:Y:S01]  /*4450*/  FFMA.FTZ R52, R18, c[0x0][0x23c], -R25 ;  /* 0x00008f0012347a23 */ /* 0x000fe20000010819 */
[----:B------:R-:W-:Y:S01]  /*4460*/  MUFU.EX2 R3, R3 ;  /* 0x0000000300037308 */ /* 0x000fe20000000800 */
[----:B-1----:R-:W-:-:S02]  /*4470*/  FADD.FTZ R54, R62, R23 ;  /* 0x000000173e367221 */ /* 0x002fc40000010000 */
[----:B------:R-:W-:Y:S02]  /*4480*/  FFMA.FTZ R67, R58, c[0x0][0x23c], -R7 ;  /* 0x00008f003a437a23 */ /* 0x000fe40000010807 */
[----:B------:R-:W-:Y:S01]  /*4490*/  F2FP.BF16.PACK_AB R8, R17, R38 ;  /* 0x000000261108723e */ /* 0x000fe200000010ff */
[----:B------:R-:W-:Y:S01]  /*44a0*/  HMMA.16816.F32.BF16 R80, R80, R10, RZ ;  /* 0x0000000a5050723c */ /* 0x000fe200000418ff */
[----:B------:R-:W-:Y:S01]  /*44b0*/  FADD.FTZ R38, R38, R19 ;  /* 0x0000001326267221 */ /* 0x000fe20000010000 */
[----:B------:R-:W1:Y:S01]  /*44c0*/  MUFU.EX2 R4, R4 ;  /* 0x0000000400047308 */ /* 0x000e620000000800 */
[----:B--2---:R-:W-:Y:S01]  /*44d0*/  F2FP.BF16.PACK_AB R9, R27, R62 ;  /* 0x0000003e1b09723e */ /* 0x004fe200000010ff */
[--C-:B------:R-:W-:Y:S02]  /*44e0*/  FFMA.FTZ R34, R34, c[0x0][0x23c], -R7.reuse ;  /* 0x00008f0022227a23 */ /* 0x100fe40000010807 */
[----:B------:R-:W-:Y:S01]  /*44f0*/  FADD.FTZ R23, R17, R38 ;  /* 0x0000002611177221 */ /* 0x000fe20000010000 */
[----:B------:R-:W-:Y:S01]  /*4500*/  F2FP.BF16.PACK_AB R10, R21, R22 ;  /* 0x00000016150a723e */ /* 0x000fe200000010ff */
[----:B------:R-:W-:Y:S01]  /*4510*/  LDSM.16.MT88.4 R16, [R124+0x4400] ;  /* 0x004400007c10783b */ /* 0x000fe20000004200 */
[----:B------:R-:W-:Y:S01]  /*4520*/  FFMA.FTZ R32, R32, c[0x0][0x23c], -R7 ;  /* 0x00008f0020207a23 */ /* 0x000fe20000010807 */
[----:B------:R-:W-:Y:S01]  /*4530*/  MUFU.EX2 R116, R116 ;  /* 0x0000007400747308 */ /* 0x000fe20000000800 */
[----:B------:R-:W-:-:S02]  /*4540*/  FADD.FTZ R54, R27, R54 ;  /* 0x000000361b367221 */ /* 0x000fc40000010000 */
[----:B------:R-:W-:Y:S02]  /*4550*/  FADD.FTZ R22, R22, R23 ;  /* 0x0000001716167221 */ /* 0x000fe40000010000 */
[--C-:B------:R-:W-:Y:S02]  /*4560*/  FFMA.FTZ R38, R41, c[0x0][0x23c], -R25.reuse ;  /* 0x00008f0029267a23 */ /* 0x100fe40000010819 */
[----:B------:R-:W-:Y:S01]  /*4570*/  FADD.FTZ R21, R21, R22 ;  /* 0x0000001615157221 */ /* 0x000fe20000010000 */
[----:B-1----:R-:W-:Y:S01]  /*4580*/  F2FP.BF16.PACK_AB R11, R4, R3 ;  /* 0x00000003040b723e */ /* 0x002fe200000010ff */
[----:B------:R-:W1:Y:S01]  /*4590*/  MUFU.EX2 R35, R35 ;  /* 0x0000002300237308 */ /* 0x000e620000000800 */
[----:B------:R-:W-:Y:S02]  /*45a0*/  FFMA.FTZ R27, R40, c[0x0][0x23c], -R25 ;  /* 0x00008f00281b7a23 */ /* 0x000fe40000010819 */
[----:B------:R-:W-:Y:S02]  /*45b0*/  FFMA.FTZ R41, R30, c[0x0][0x23c], -R7 ;  /* 0x00008f001e297a23 */ /* 0x000fe40000010807 */
[--C-:B------:R-:W-:Y:S01]  /*45c0*/  FFMA.FTZ R44, R44, c[0x0][0x23c], -R25.reuse ;  /* 0x00008f002c2c7a23 */ /* 0x100fe20000010819 */
[----:B------:R-:W-:Y:S01]  /*45d0*/  HMMA.16816.F32.BF16 R68, R8, R12, R68 ;  /* 0x0000000c0844723c */ /* 0x000fe20000041844 */
[----:B------:R-:W-:Y:S01]  /*45e0*/  FFMA.FTZ R45, R45, c[0x0][0x23c], -R25 ;  /* 0x00008f002d2d7a23 */ /* 0x000fe20000010819 */
[----:B------:R-:W-:Y:S01]  /*45f0*/  MUFU.EX2 R108, R108 ;  /* 0x0000006c006c7308 */ /* 0x000fe20000000800 */
[----:B------:R-:W-:-:S02]  /*4600*/  FFMA.FTZ R40, R50, c[0x0][0x23c], -R7 ;  /* 0x00008f0032287a23 */ /* 0x000fc40000010807 */
[----:B------:R-:W-:Y:S02]  /*4610*/  FFMA.FTZ R30, R46, c[0x0][0x23c], -R7 ;  /* 0x00008f002e1e7a23 */ /* 0x000fe40000010807 */
[--C-:B------:R-:W-:Y:S01]  /*4620*/  FFMA.FTZ R36, R36, c[0x0][0x23c], -R25.reuse ;  /* 0x00008f0024247a23 */ /* 0x100fe20000010819 */
[----:B------:R-:W-:Y:S01]  /*4630*/  HMMA.16816.F32.BF16 R72, R8, R14, R72 ;  /* 0x0000000e0848723c */ /* 0x000fe20000041848 */
[----:B------:R-:W2:Y:S01]  /*4640*/  LDSM.16.MT88.4 R12, [R124+0x3400] ;  /* 0x003400007c0c783b */ /* 0x000ea20000004200 */
[----:B------:R-:W3:Y:S01]  /*4650*/  MUFU.EX2 R31, R31 ;  /* 0x0000001f001f7308 */ /* 0x000ee20000000800 */
[----:B------:R-:W-:Y:S02]  /*4660*/  FFMA.FTZ R151, R37, c[0x0][0x23c], -R25 ;  /* 0x00008f0025977a23 */ /* 0x000fe40000010819 */
[--C-:B------:R-:W-:Y:S02]  /*4670*/  FFMA.FTZ R25, R42, c[0x0][0x23c], -R7.reuse ;  /* 0x00008f002a197a23 */ /* 0x100fe40000010807 */
[----:B------:R-:W-:-:S02]  /*4680*/  FFMA.FTZ R28, R28, c[0x0][0x23c], -R7 ;  /* 0x00008f001c1c7a23 */ /* 0x000fc40000010807 */
[----:B------:R-:W-:Y:S01]  /*4690*/  FFMA.FTZ R26, R26, c[0x0][0x23c], -R7 ;  /* 0x00008f001a1a7a23 */ /* 0x000fe20000010807 */
[----:B------:R-:W-:Y:S08]  /*46a0*/  MUFU.EX2 R114, R114 ;  /* 0x0000007200727308 */ /* 0x000ff00000000800 */
[----:B------:R-:W4:Y:S08]  /*46b0*/  MUFU.EX2 R33, R33 ;  /* 0x0000002100217308 */ /* 0x000f300000000800 */
[----:B------:R-:W-:Y:S08]  /*46c0*/  MUFU.EX2 R106, R106 ;  /* 0x0000006a006a7308 */ /* 0x000ff00000000800 */
[----:B------:R-:W5:Y:S01]  /*46d0*/  MUFU.EX2 R29, R29 ;  /* 0x0000001d001d7308 */ /* 0x000f620000000800 */
[C---:B--2---:R-:W-:Y:S07]  /*46e0*/  HMMA.16816.F32.BF16 R76, R8.reuse, R12, R76 ;  /* 0x0000000c084c723c */ /* 0x044fee000004184c */
[----:B------:R-:W-:Y:S01]  /*46f0*/  MUFU.EX2 R158, R158 ;  /* 0x0000009e009e7308 */ /* 0x000fe20000000800 */
[----:B------:R-:W-:Y:S01]  /*4700*/  HMMA.16816.F32.BF16 R80, R8, R14, R80 ;  /* 0x0000000e0850723c */ /* 0x000fe20000041850 */
[----:B------:R-:W2:Y:S06]  /*4710*/  LDSM.16.MT88.4 R12, [R125+0x3800] ;  /* 0x003800007d0c783b */ /* 0x000eac0000004200 */
[----:B------:R-:W2:Y:S01]  /*4720*/  MUFU.EX2 R47, R47 ;  /* 0x0000002f002f7308 */ /* 0x000ea20000000800 */
[----:B-1----:R-:W-:Y:S01]  /*4730*/  F2FP.BF16.PACK_AB R8, R35, R116 ;  /* 0x000000742308723e */ /* 0x002fe200000010ff */
[----:B------:R-:W-:Y:S01]  /*4740*/  FADD.FTZ R116, R116, R21 ;  /* 0x0000001574747221 */ /* 0x000fe20000010000 */
[----:B---3--:R-:W-:-:S05]  /*4750*/  F2FP.BF16.PACK_AB R10, R31, R108 ;  /* 0x0000006c1f0a723e */ /* 0x008fca00000010ff */
[----:B------:R-:W-:Y:S01]  /*4760*/  MUFU.EX2 R112, R112 ;  /* 0x0000007000707308 */ /* 0x000fe20000000800 */
[----:B----4-:R-:W-:Y:S01]  /*4770*/  F2FP.BF16.PACK_AB R9, R33, R114 ;  /* 0x000000722109723e */ /* 0x010fe200000010ff */
[----:B------:R-:W-:Y:S01]  /*4780*/  FADD.FTZ R35, R35, R116 ;  /* 0x0000007423237221 */ /* 0x000fe20000010000 */
[----:B-----5:R-:W-:-:S03]  /*4790*/  F2FP.BF16.PACK_AB R11, R29, R106 ;  /* 0x0000006a1d0b723e */ /* 0x020fc600000010ff */
[----:B------:R-:W-:Y:S02]  /*47a0*/  FADD.FTZ R108, R108, R35 ;  /* 0x000000236c6c7221 */ /* 0x000fe40000010000 */
[----:B------:R-:W1:Y:S02]  /*47b0*/  MUFU.EX2 R39, R39 ;  /* 0x0000002700277308 */ /* 0x000e640000000800 */
[----:B------:R-:W-:-:S06]  /*47c0*/  FADD.FTZ R31, R31, R108 ;  /* 0x0000006c1f1f7221 */ /* 0x000fcc0000010000 */
[----:B------:R-:W-:Y:S08]  /*47d0*/  MUFU.EX2 R120, R120 ;  /* 0x0000007800787308 */ /* 0x000ff00000000800 */
[----:B------:R-:W3:Y:S01]  /*47e0*/  MUFU.EX2 R55, R55 ;  /* 0x0000003700377308 */ /* 0x000ee20000000800 */
[C---:B--2---:R-:W-:Y:S07]  /*47f0*/  HMMA.16816.F32.BF16 R68, R8.reuse, R12, R68 ;  /* 0x0000000c0844723c */ /* 0x044fee0000041844 */
[----:B------:R-:W-:Y:S01]  /*4800*/  MUFU.EX2 R118, R118 ;  /* 0x0000007600767308 */ /* 0x000fe20000000800 */
[C---:B------:R-:W-:Y:S01]  /*4810*/  HMMA.16816.F32.BF16 R72, R8.reuse, R14, R72 ;  /* 0x0000000e0848723c */ /* 0x040fe20000041848 */
[----:B------:R-:W2:Y:S06]  /*4820*/  LDSM.16.MT88.4 R12, [R124+0x3800] ;  /* 0x003800007c0c783b */ /* 0x000eac0000004200 */
[----:B------:R-:W4:Y:S08]  /*4830*/  MUFU.EX2 R53, R53 ;  /* 0x0000003500357308 */ /* 0x000f300000000800 */
[----:B------:R-:W-:Y:S08]  /*4840*/  MUFU.EX2 R122, R122 ;  /* 0x0000007a007a7308 */ /* 0x000ff00000000800 */
[----:B------:R-:W5:Y:S08]  /*4850*/  MUFU.EX2 R59, R59 ;  /* 0x0000003b003b7308 */ /* 0x000f700000000800 */
[----:B------:R-:W-:Y:S08]  /*4860*/  MUFU.EX2 R64, R64 ;  /* 0x0000004000407308 */ /* 0x000ff00000000800 */
[----:B------:R-:W1:Y:S01]  /*4870*/  MUFU.EX2 R57, R57 ;  /* 0x0000003900397308 */ /* 0x000e620000000800 */
[C---:B--2---:R-:W-:Y:S07]  /*4880*/  HMMA.16816.F32.BF16 R76, R8.reuse, R12, R76 ;  /* 0x0000000c084c723c */ /* 0x044fee000004184c */
[----:B------:R-:W-:Y:S01]  /*4890*/  MUFU.EX2 R84, R84 ;  /* 0x0000005400547308 */ /* 0x000fe20000000800 */
[----:B------:R-:W-:Y:S01]  /*48a0*/  HMMA.16816.F32.BF16 R80, R8, R14, R80 ;  /* 0x0000000e0850723c */ /* 0x000fe20000041850 */
[----:B------:R-:W2:Y:S06]  /*48b0*/  LDSM.16.MT88.4 R12, [R125+0x3c00] ;  /* 0x003c00007d0c783b */ /* 0x000eac0000004200 */
[----:B------:R-:W2:Y:S01]  /*48c0*/  MUFU.EX2 R63, R63 ;  /* 0x0000003f003f7308 */ /* 0x000ea20000000800 */
[----:B------:R-:W-:Y:S01]  /*48d0*/  F2FP.BF16.PACK_AB R8, R47, R158 ;  /* 0x0000009e2f08723e */ /* 0x000fe200000010ff */
[----:B------:R-:W-:Y:S01]  /*48e0*/  FADD.FTZ R158, R158, R31 ;  /* 0x0000001f9e9e7221 */ /* 0x000fe20000010000 */
[----:B-1----:R-:W-:-:S05]  /*48f0*/  F2FP.BF16.PACK_AB R10, R39, R112 ;  /* 0x00000070270a723e */ /* 0x002fca00000010ff */
[----:B------:R-:W-:Y:S01]  /*4900*/  MUFU.EX2 R66, R66 ;  /* 0x0000004200427308 */ /* 0x000fe20000000800 */
[----:B---3--:R-:W-:Y:S01]  /*4910*/  F2FP.BF16.PACK_AB R9, R55, R120 ;  /* 0x000000783709723e */ /* 0x008fe200000010ff */
[----:B------:R-:W-:Y:S01]  /*4920*/  FADD.FTZ R47, R47, R158 ;  /* 0x0000009e2f2f7221 */ /* 0x000fe20000010000 */
[----:B----4-:R-:W-:-:S03]  /*4930*/  F2FP.BF16.PACK_AB R11, R53, R118 ;  /* 0x00000076350b723e */ /* 0x010fc600000010ff */
        /* <DEDUP_REMOVED lines=11> */
[----:B------:R-:W1:Y:S08]  /*49f0*/  MUFU.EX2 R34, R34 ;  /* 0x0000002200227308 */ /* 0x000e700000000800 */
[----:B------:R-:W-:Y:S08]  /*4a00*/  MUFU.EX2 R65, R65 ;  /* 0x0000004100417308 */ /* 0x000ff00000000800 */
[----:B------:R-:W1:Y:S01]  /*4a10*/  MUFU.EX2 R32, R32 ;  /* 0x0000002000207308 */ /* 0x000e620000000800 */
[C---:B--2---:R-:W-:Y:S07]  /*4a20*/  HMMA.16816.F32.BF16 R76, R8.reuse, R12, R76 ;  /* 0x0000000c084c723c */ /* 0x044fee000004184c */
[----:B------:R-:W-:Y:S01]  /*4a30*/  MUFU.EX2 R48, R48 ;  /* 0x0000003000307308 */ /* 0x000fe20000000800 */
[----:B------:R-:W-:Y:S01]  /*4a40*/  HMMA.16816.F32.BF16 R80, R8, R14, R80 ;  /* 0x0000000e0850723c */ /* 0x000fe20000041850 */
[----:B------:R-:W2:Y:S06]  /*4a50*/  LDSM.16.MT88.4 R12, [R125+0x4000] ;  /* 0x004000007d0c783b */ /* 0x000eac0000004200 */
[----:B------:R-:W2:Y:S01]  /*4a60*/  MUFU.EX2 R49, R49 ;  /* 0x0000003100317308 */ /* 0x000ea20000000800 */
[----:B-----5:R-:W-:Y:S01]  /*4a70*/  F2FP.BF16.PACK_AB R8, R59, R122 ;  /* 0x0000007a3b08723e */ /* 0x020fe200000010ff */
[----:B------:R-:W-:Y:S01]  /*4a80*/  FADD.FTZ R122, R122, R39 ;  /* 0x000000277a7a7221 */ /* 0x000fe20000010000 */
[----:B------:R-:W-:-:S05]  /*4a90*/  F2FP.BF16.PACK_AB R10, R57, R64 ;  /* 0x00000040390a723e */ /* 0x000fca00000010ff */
[----:B------:R-:W-:Y:S01]  /*4aa0*/  MUFU.EX2 R44, R44 ;  /* 0x0000002c002c7308 */ /* 0x000fe20000000800 */
[----:B------:R-:W-:Y:S01]  /*4ab0*/  F2FP.BF16.PACK_AB R9, R63, R84 ;  /* 0x000000543f09723e */ /* 0x000fe200000010ff */
[----:B------:R-:W-:Y:S01]  /*4ac0*/  FADD.FTZ R59, R59, R122 ;  /* 0x0000007a3b3b7221 */ /* 0x000fe20000010000 */
[----:B-1----:R-:W-:-:S03]  /*4ad0*/  F2FP.BF16.PACK_AB R11, R61, R66 ;  /* 0x000000423d0b723e */ /* 0x002fc600000010ff */
[----:B------:R-:W-:Y:S02]  /*4ae0*/  FADD.FTZ R64, R64, R59 ;  /* 0x0000003b40407221 */ /* 0x000fe40000010000 */
[----:B------:R-:W1:Y:S02]  /*4af0*/  MUFU.EX2 R45, R45 ;  /* 0x0000002d002d7308 */ /* 0x000e640000000800 */
[----:B------:R-:W-:-:S06]  /*4b00*/  FADD.FTZ R64, R57, R64 ;  /* 0x0000004039407221 */ /* 0x000fcc0000010000 */
[----:B------:R-:W-:Y:S08]  /*4b10*/  MUFU.EX2 R40, R40 ;  /* 0x0000002800287308 */ /* 0x000ff00000000800 */
[----:B------:R-:W5:Y:S01]  /*4b20*/  MUFU.EX2 R41, R41 ;  /* 0x0000002900297308 */ /* 0x000f620000000800 */
[C---:B--2---:R-:W-:Y:S07]  /*4b30*/  HMMA.16816.F32.BF16 R68, R8.reuse, R12, R68 ;  /* 0x0000000c0844723c */ /* 0x044fee0000041844 */
[----:B------:R-:W-:Y:S01]  /*4b40*/  MUFU.EX2 R30, R30 ;  /* 0x0000001e001e7308 */ /* 0x000fe20000000800 */
[C---:B------:R-:W-:Y:S01]  /*4b50*/  HMMA.16816.F32.BF16 R72, R8.reuse, R14, R72 ;  /* 0x0000000e0848723c */ /* 0x040fe20000041848 */
[----:B------:R-:W2:Y:S06]  /*4b60*/  LDSM.16.MT88.4 R12, [R124+0x4000] ;  /* 0x004000007c0c783b */ /* 0x000eac0000004200 */
[----:B------:R-:W-:Y:S08]  /*4b70*/  MUFU.EX2 R27, R27 ;  /* 0x0000001b001b7308 */ /* 0x000ff00000000800 */
[----:B------:R-:W-:Y:S08]  /*4b80*/  MUFU.EX2 R38, R38 ;  /* 0x0000002600267308 */ /* 0x000ff00000000800 */
[----:B------:R-:W-:Y:S08]  /*4b90*/  MUFU.EX2 R151, R151 ;  /* 0x0000009700977308 */ /* 0x000ff00000000800 */
[----:B------:R-:W-:Y:S08]  /*4ba0*/  MUFU.EX2 R25, R25 ;  /* 0x0000001900197308 */ /* 0x000ff00000000800 */
[----:B------:R-:W-:Y:S01]  /*4bb0*/  MUFU.EX2 R28, R28 ;  /* 0x0000001c001c7308 */ /* 0x000fe20000000800 */
[C---:B--2---:R-:W-:Y:S07]  /*4bc0*/  HMMA.16816.F32.BF16 R76, R8.reuse, R12, R76 ;  /* 0x0000000c084c723c */ /* 0x044fee000004184c */
[----:B------:R-:W-:Y:S01]  /*4bd0*/  MUFU.EX2 R26, R26 ;  /* 0x0000001a001a7308 */ /* 0x000fe20000000800 */
[----:B------:R-:W-:Y:S01]  /*4be0*/  HMMA.16816.F32.BF16 R80, R8, R14, R80 ;  /* 0x0000000e0850723c */ /* 0x000fe20000041850 */
[----:B------:R-:W2:Y:S06]  /*4bf0*/  LDSM.16.MT88.4 R12, [R125+0x4400] ;  /* 0x004400007d0c783b */ /* 0x000eac0000004200 */
[----:B---3--:R-:W-:Y:S01]  /*4c00*/  F2FP.BF16.PACK_AB R8, R56, R51 ;  /* 0x000000333808723e */ /* 0x008fe200000010ff */
[----:B------:R-:W-:Y:S01]  /*4c10*/  FADD.FTZ R51, R51, R64 ;  /* 0x0000004033337221 */ /* 0x000fe20000010000 */
[----:B----4-:R-:W-:-:S02]  /*4c20*/  F2FP.BF16.PACK_AB R10, R52, R43 ;  /* 0x0000002b340a723e */ /* 0x010fc400000010ff */
[----:B------:R-:W-:Y:S01]  /*4c30*/  F2FP.BF16.PACK_AB R9, R34, R67 ;  /* 0x000000432209723e */ /* 0x000fe200000010ff */
[----:B------:R-:W-:Y:S01]  /*4c40*/  FADD.FTZ R56, R56, R51 ;  /* 0x0000003338387221 */ /* 0x000fe20000010000 */
[----:B------:R-:W-:-:S07]  /*4c50*/  F2FP.BF16.PACK_AB R11, R32, R65 ;  /* 0x00000041200b723e */ /* 0x000fce00000010ff */
[C---:B------:R-:W-:Y:S07]  /*4c60*/  HMMA.16816.F32.BF16 R76, R8.reuse, R16, R76 ;  /* 0x00000010084c723c */ /* 0x040fee000004184c */
[----:B------:R-:W-:Y:S01]  /*4c70*/  FADD.FTZ R17, R3, R54 ;  /* 0x0000003603117221 */ /* 0x000fe20000010000 */
[----:B------:R-:W-:Y:S01]  /*4c80*/  HMMA.16816.F32.BF16 R80, R8, R18, R80 ;  /* 0x000000120850723c */ /* 0x000fe20000041850 */
[----:B------:R-:W-:Y:S02]  /*4c90*/  FFMA.FTZ R16, R20, c[0x0][0x23c], -R7 ;  /* 0x00008f0014107a23 */ /* 0x000fe40000010807 */
[----:B------:R-:W-:Y:S01]  /*4ca0*/  FADD.FTZ R17, R4, R17 ;  /* 0x0000001104117221 */ /* 0x000fe20000010000 */
[----:B------:R-:W3:Y:S01]  /*4cb0*/  LDSM.16.MT88.4 R20, [R124+0x4800] ;  /* 0x004800007c14783b */ /* 0x000ee20000004200 */
[----:B------:R4:W1:Y:S01]  /*4cc0*/  MUFU.EX2 R3, R16 ;  /* 0x0000001000037308 */ /* 0x0008620000000800 */
[----:B------:R-:W-:-:S02]  /*4cd0*/  FFMA.FTZ R7, R24, c[0x0][0x23c], -R7 ;  /* 0x00008f0018077a23 */ /* 0x000fc40000010807 */
[----:B------:R-:W-:-:S04]  /*4ce0*/  FADD.FTZ R114, R114, R17 ;  /* 0x0000001172727221 */ /* 0x000fc80000010000 */
[----:B------:R-:W-:Y:S01]  /*4cf0*/  FADD.FTZ R33, R33, R114 ;  /* 0x0000007221217221 */ /* 0x000fe20000010000 */
[----:B--2---:R-:W-:Y:S01]  /*4d00*/  HMMA.16816.F32.BF16 R68, R8, R12, R68 ;  /* 0x0000000c0844723c */ /* 0x004fe20000041844 */
[----:B------:R-:W2:Y:S02]  /*4d10*/  MUFU.EX2 R4, R36 ;  /* 0x0000002400047308 */ /* 0x000ea40000000800 */
[----:B------:R-:W-:-:S04]  /*4d20*/  FADD.FTZ R106, R106, R33 ;  /* 0x000000216a6a7221 */ /* 0x000fc80000010000 */
[----:B------:R-:W-:Y:S01]  /*4d30*/  FADD.FTZ R29, R29, R106 ;  /* 0x0000006a1d1d7221 */ /* 0x000fe20000010000 */
[----:B------:R-:W-:Y:S01]  /*4d40*/  HMMA.16816.F32.BF16 R72, R8, R14, R72 ;  /* 0x0000000e0848723c */ /* 0x000fe20000041848 */
[----:B------:R-:W2:Y:S01]  /*4d50*/  LDSM.16.MT88.4 R12, [R125+0x4800] ;  /* 0x004800007d0c783b */ /* 0x000ea20000004200 */
[----:B------:R-:W2:Y:S01]  /*4d60*/  MUFU.EX2 R7, R7 ;  /* 0x0000000700077308 */ /* 0x000ea20000000800 */
[----:B------:R-:W-:Y:S02]  /*4d70*/  FADD.FTZ R120, R120, R29 ;  /* 0x0000001d78787221 */ /* 0x000fe40000010000 */
[----:B----4-:R-:W4:Y:S02]  /*4d80*/  LDSM.16.MT88.4 R16, [R125+0x4c00] ;  /* 0x004c00007d10783b */ /* 0x010f240000004200 */
[----:B------:R-:W-:Y:S01]  /*4d90*/  FADD.FTZ R55, R55, R120 ;  /* 0x0000007837377221 */ /* 0x000fe20000010000 */
[----:B------:R-:W-:Y:S02]  /*4da0*/  F2FP.BF16.PACK_AB R8, R49, R48 ;  /* 0x000000303108723e */ /* 0x000fe400000010ff */
[----:B-1----:R-:W-:Y:S01]  /*4db0*/  F2FP.BF16.PACK_AB R10, R45, R44 ;  /* 0x0000002c2d0a723e */ /* 0x002fe200000010ff */
[----:B------:R-:W-:Y:S01]  /*4dc0*/  FADD.FTZ R118, R118, R55 ;  /* 0x0000003776767221 */ /* 0x000fe20000010000 */
[----:B-----5:R-:W-:-:S02]  /*4dd0*/  F2FP.BF16.PACK_AB R9, R41, R40 ;  /* 0x000000282909723e */ /* 0x020fc400000010ff */
[----:B------:R-:W-:Y:S01]  /*4de0*/  F2FP.BF16.PACK_AB R11, R3, R30 ;  /* 0x0000001e030b723e */ /* 0x000fe200000010ff */
[----:B------:R-:W-:-:S04]  /*4df0*/  FADD.FTZ R53, R53, R118 ;  /* 0x0000007635357221 */ /* 0x000fc80000010000 */
[----:B------:R-:W-:-:S04]  /*4e00*/  FADD.FTZ R84, R84, R53 ;  /* 0x0000003554547221 */ /* 0x000fc80000010000 */
[----:B------:R-:W-:Y:S01]  /*4e10*/  FADD.FTZ R63, R63, R84 ;  /* 0x000000543f3f7221 */ /* 0x000fe20000010000 */
[----:B---3--:R-:W-:Y:S03]  /*4e20*/  HMMA.16816.F32.BF16 R76, R8, R20, R76 ;  /* 0x00000014084c723c */ /* 0x008fe6000004184c */
[----:B------:R-:W-:-:S04]  /*4e30*/  FADD.FTZ R66, R66, R63 ;  /* 0x0000003f42427221 */ /* 0x000fc80000010000 */
[----:B------:R-:W-:Y:S01]  /*4e40*/  FADD.FTZ R66, R61, R66 ;  /* 0x000000423d427221 */ /* 0x000fe20000010000 */
[----:B------:R-:W-:Y:S03]  /*4e50*/  HMMA.16816.F32.BF16 R80, R8, R22, R80 ;  /* 0x000000160850723c */ /* 0x000fe60000041850 */
[----:B------:R-:W-:-:S04]  /*4e60*/  FADD.FTZ R67, R67, R66 ;  /* 0x0000004243437221 */ /* 0x000fc80000010000 */
[----:B------:R-:W-:Y:S01]  /*4e70*/  FADD.FTZ R34, R34, R67 ;  /* 0x0000004322227221 */ /* 0x000fe20000010000 */
[----:B--2---:R-:W-:Y:S03]  /*4e80*/  HMMA.16816.F32.BF16 R68, R8, R12, R68 ;  /* 0x0000000c0844723c */ /* 0x004fe60000041844 */
[----:B------:R-:W-:-:S04]  /*4e90*/  FADD.FTZ R65, R65, R34 ;  /* 0x0000002241417221 */ /* 0x000fc80000010000 */
[----:B------:R-:W-:Y:S01]  /*4ea0*/  FADD.FTZ R65, R32, R65 ;  /* 0x0000004120417221 */ /* 0x000fe20000010000 */
[----:B------:R-:W-:Y:S01]  /*4eb0*/  HMMA.16816.F32.BF16 R72, R8, R14, R72 ;  /* 0x0000000e0848723c */ /* 0x000fe20000041848 */
[----:B------:R-:W1:Y:S02]  /*4ec0*/  LDSM.16.MT88.4 R12, [R124+0x4c00] ;  /* 0x004c00007c0c783b */ /* 0x000e640000004200 */
[----:B------:R-:W-:-:S04]  /*4ed0*/  FADD.FTZ R40, R40, R65 ;  /* 0x0000004128287221 */ /* 0x000fc80000010000 */
[----:B------:R-:W-:Y:S01]  /*4ee0*/  FADD.FTZ R41, R41, R40 ;  /* 0x0000002829297221 */ /* 0x000fe20000010000 */
[----:B------:R-:W-:Y:S02]  /*4ef0*/  F2FP.BF16.PACK_AB R8, R38, R27 ;  /* 0x0000001b2608723e */ /* 0x000fe400000010ff */
[----:B------:R-:W-:Y:S01]  /*4f00*/  F2FP.BF16.PACK_AB R10, R151, R4 ;  /* 0x00000004970a723e */ /* 0x000fe200000010ff */
[----:B------:R-:W-:Y:S01]  /*4f10*/  FADD.FTZ R30, R30, R41 ;  /* 0x000000291e1e7221 */ /* 0x000fe20000010000 */
[----:B------:R-:W-:Y:S02]  /*4f20*/  F2FP.BF16.PACK_AB R9, R28, R25 ;  /* 0x000000191c09723e */ /* 0x000fe400000010ff */
[----:B------:R-:W-:Y:S01]  /*4f30*/  F2FP.BF16.PACK_AB R11, R7, R26 ;  /* 0x0000001a070b723e */ /* 0x000fe200000010ff */
[----:B------:R-:W-:-:S04]  /*4f40*/  FADD.FTZ R30, R3, R30 ;  /* 0x0000001e031e7221 */ /* 0x000fc80000010000 */
[----:B------:R-:W-:Y:S02]  /*4f50*/  FADD.FTZ R25, R25, R30 ;  /* 0x0000001e19197221 */ /* 0x000fe40000010000 */
[----:B----4-:R-:W-:Y:S02]  /*4f60*/  HMMA.16816.F32.BF16 R68, R8, R16, R68 ;  /* 0x000000100844723c */ /* 0x010fe40000041844 */
[----:B------:R-:W-:-:S04]  /*4f70*/  FADD.FTZ R25, R28, R25 ;  /* 0x000000191c197221 */ /* 0x000fc80000010000 */
[----:B------:R-:W-:Y:S02]  /*4f80*/  FADD.FTZ R26, R26, R25 ;  /* 0x000000191a1a7221 */ /* 0x000fe40000010000 */
[----:B------:R-:W-:Y:S01]  /*4f90*/  FADD.FTZ R17, R43, R56 ;  /* 0x000000382b117221 */ /* 0x000fe20000010000 */
[----:B------:R-:W-:Y:S01]  /*4fa0*/  HMMA.16816.F32.BF16 R72, R8, R18, R72 ;  /* 0x000000120848723c */ /* 0x000fe20000041848 */
[----:B------:R-:W-:Y:S02]  /*4fb0*/  FADD.FTZ R150, R7, R26 ;  /* 0x0000001a07967221 */ /* 0x000fe40000010000 */
[----:B------:R-:W-:-:S04]  /*4fc0*/  FADD.FTZ R17, R52, R17 ;  /* 0x0000001134117221 */ /* 0x000fc80000010000 */
[----:B------:R-:W-:-:S04]  /*4fd0*/  FADD.FTZ R48, R48, R17 ;  /* 0x0000001130307221 */ /* 0x000fc80000010000 */
[----:B------:R-:W-:Y:S01]  /*4fe0*/  FADD.FTZ R49, R49, R48 ;  /* 0x0000003031317221 */ /* 0x000fe20000010000 */
[C---:B-1----:R-:W-:Y:S07]  /*4ff0*/  HMMA.16816.F32.BF16 R76, R8.reuse, R12, R76 ;  /* 0x0000000c084c723c */ /* 0x042fee000004184c */
        /* <DEDUP_REMOVED lines=70> */
.L_x_3552:
[----:B------:R-:W-:-:S04]  /*5460*/  LEA R5, -R6, RZ, 0x7 ;  /* 0x000000ff06057211 */ /* 0x000fc800078e39ff */
[----:B------:R-:W-:Y:S02]  /*5470*/  SHF.R.S32.HI R4, RZ, 0x1f, R5 ;  /* 0x0000001fff047819 */ /* 0x000fe40000011405 */
.L_x_3553:
[----:B------:R-:W-:Y:S01]  /*5480*/  ISETP.GE.AND P0, PT, R138, c[0x0][0x220], PT ;  /* 0x000088008a007a0c */ /* 0x000fe20003f06270 */
[----:B------:R-:W-:Y:S01]  /*5490*/  IMAD.SHL.U32 R118, R134, 0x80, RZ ;  /* 0x0000008086767824 */ /* 0x000fe200078e00ff */
[----:B------:R-:W-:-:S04]  /*54a0*/  LEA R148, P4, R5, R148, 0x1 ;  /* 0x0000009405947211 */ /* 0x000fc800078808ff */
[----:B------:R-:W-:-:S07]  /*54b0*/  LEA.HI.X R149, R5, R149, R4, 0x1, P4 ;  /* 0x0000009505957211 */ /* 0x000fce00020f0c04 */
[----:B------:R-:W-:Y:S01]  /*54c0*/  @!P0 IMAD.MOV.U32 R3, RZ, RZ, c[0x0][0x1a4] ;  /* 0x00006900ff038624 */ /* 0x000fe200078e00ff */
[CC--:B------:R-:W-:Y:S01]  /*54d0*/  @!P0 LEA R8, P3, R6.reuse, R102.reuse, 0x6 ;  /* 0x0000006606088211 */ /* 0x0c0fe200078630ff */
[----:B------:R-:W-:Y:S01]  /*54e0*/  @!P0 IMAD.MOV.U32 R104, RZ, RZ, R102 ;  /* 0x000000ffff688224 */ /* 0x000fe200078e0066 */
[C---:B------:R-:W-:Y:S01]  /*54f0*/  @!P0 IADD3 R7, P2, P1, R5.reuse, R102, R140 ;  /* 0x0000006605078210 */ /* 0x040fe2000795e08c */
[----:B------:R-:W-:Y:S01]  /*5500*/  @P0 STS [R135+0x3000], RZ ;  /* 0x003000ff87000388 */ /* 0x000fe20000000800 */
[CC--:B------:R-:W-:Y:S01]  /*5510*/  @!P0 LEA.HI.X R3, R6.reuse, R105.reuse, R3, 0x6, P3 ;  /* 0x0000006906038211 */ /* 0x0c0fe200018f3403 */
[----:B------:R-:W-:Y:S01]  /*5520*/  @!P0 IMAD.WIDE.U32 R10, R6, 0x60, R104 ;  /* 0x00000060060a8825 */ /* 0x000fe200078e0068 */
[----:B------:R-:W-:Y:S01]  /*5530*/  @!P0 IADD3.X R104, R4, R105, R137, P2, P1 ;  /* 0x0000006904688210 */ /* 0x000fe200017e2489 */
[----:B------:R-:W-:Y:S01]  /*5540*/  @P0 STS [R135+0x3004], RZ ;  /* 0x003004ff87000388 */ /* 0x000fe20000000800 */
[----:B------:R-:W-:Y:S01]  /*5550*/  @!P0 IADD3 R8, P2, R5, R8, RZ ;  /* 0x0000000805088210 */ /* 0x000fe20007f5e0ff */
[----:B------:R-:W-:Y:S01]  /*5560*/  @!P0 IMAD.MOV.U32 R6, RZ, RZ, c[0x0][0x1a4] ;  /* 0x00006900ff068624 */ /* 0x000fe200078e00ff */
[----:B------:R-:W-:Y:S01]  /*5570*/  @!P0 LEA R12, P3, R7, c[0x0][0x170], 0x1 ;  /* 0x00005c00070c8a11 */ /* 0x000fe200078608ff */
[----:B------:R-:W-:Y:S02]  /*5580*/  @P0 STS.64 [R135+0x3008], RZ ;  /* 0x003008ff87000388 */ /* 0x000fe40000000a00 */
[----:B------:R-:W-:Y:S01]  /*5590*/  @!P0 IMAD R9, R6, 0x60, RZ ;  /* 0x0000006006098824 */ /* 0x000fe200078e02ff */
[----:B------:R-:W-:Y:S01]  /*55a0*/  @!P0 IADD3 R6, P1, R5, R10, RZ ;  /* 0x0000000a05068210 */ /* 0x000fe20007f3e0ff */
[----:B------:R-:W-:Y:S01]  /*55b0*/  @!P0 IMAD.X R3, R4, 0x1, R3, P2 ;  /* 0x0000000104038824 */ /* 0x000fe200010e0603 */
        /* <DEDUP_REMOVED lines=9> */
[----:B------:R-:W-:Y:S01]  /*5650*/  @!P0 LEA.HI.X R15, R8, c[0x0][0x174], R3, 0x1, P2 ;  /* 0x00005d00080f8a11 */ /* 0x000fe200010f0c03 */
[----:B------:R-:W-:Y:S01]  /*5660*/  @!PT LDS RZ, [RZ] ;  /* 0x00000000fffff984 */ /* 0x000fe20000000800 */
[----:B------:R-:W-:Y:S01]  /*5670*/  @!PT LDS RZ, [RZ] ;  /* 0x00000000fffff984 */ /* 0x000fe20000000800 */
[----:B------:R-:W-:Y:S01]  /*5680*/  @!PT LDS RZ, [RZ] ;  /* 0x00000000fffff984 */ /* 0x000fe20000000800 */
[----:B------:R2:W-:Y:S01]  /*5690*/  @!P0 LDGSTS.E.BYPASS.LTC128B.128 [R135+0x3800], [R12.64] ;  /* 0x038000000c878fae */ /* 0x0005e2000b901d46 */
[----:B------:R-:W-:Y:S02]  /*56a0*/  @!P0 LEA.HI.X R11, R6, c[0x0][0x174], R9, 0x1, P1 ;  /* 0x00005d00060b8a11 */ /* 0x000fe400008f0c09 */
[----:B------:R-:W-:Y:S01]  /*56b0*/  LOP3.LUT R3, R118, 0x8, R99, 0xfe, !PT ;  /* 0x0000000876037812 */ /* 0x000fe200078efe63 */
[----:B------:R-:W-:Y:S01]  /*56c0*/  @P0 STS.128 [R135+0x4000], RZ ;  /* 0x004000ff87000388 */ /* 0x000fe20000000c00 */
[----:B------:R-:W-:-:S02]  /*56d0*/  ISETP.GE.AND P1, PT, R96, 0x3, PT ;  /* 0x000000036000780c */ /* 0x000fc40003f26270 */
[C---:B------:R-:W-:Y:S01]  /*56e0*/  ISETP.GE.AND P5, PT, R3.reuse, R101, PT ;  /* 0x000000650300720c */ /* 0x040fe20003fa6270 */
[----:B------:R-:W-:Y:S01]  /*56f0*/  @!PT LDS RZ, [RZ] ;  /* 0x00000000fffff984 */ /* 0x000fe20000000800 */
[----:B------:R-:W-:Y:S01]  /*5700*/  @!PT LDS RZ, [RZ] ;  /* 0x00000000fffff984 */ /* 0x000fe20000000800 */
[----:B------:R-:W-:Y:S01]  /*5710*/  @!PT LDS RZ, [RZ] ;  /* 0x00000000fffff984 */ /* 0x000fe20000000800 */
[----:B------:R2:W-:Y:S01]  /*5720*/  @!P0 LDGSTS.E.BYPASS.LTC128B.128 [R135+0x4000], [R14.64] ;  /* 0x040000000e878fae */ /* 0x0005e2000b901d46 */
[----:B------:R-:W-:Y:S02]  /*5730*/  ISETP.GE.AND P4, PT, R3, R100, PT ;  /* 0x000000640300720c */ /* 0x000fe40003f86270 */
[----:B------:R-:W-:Y:S01]  /*5740*/  LOP3.LUT R3, R118, R99, RZ, 0xfc, !PT ;  /* 0x0000006376037212 */ /* 0x000fe200078efcff */
[----:B------:R-:W-:Y:S04]  /*5750*/  @P0 STS.128 [R135+0x4800], RZ ;  /* 0x004800ff87000388 */ /* 0x000fe80000000c00 */
[----:B------:R-:W-:Y:S01]  /*5760*/  @!PT LDS RZ, [RZ] ;  /* 0x00000000fffff984 */ /* 0x000fe20000000800 */
[----:B------:R-:W-:Y:S01]  /*5770*/  @!PT LDS RZ, [RZ] ;  /* 0x00000000fffff984 */ /* 0x000fe20000000800 */
[----:B------:R-:W-:Y:S01]  /*5780*/  @!PT LDS RZ, [RZ] ;  /* 0x00000000fffff984 */ /* 0x000fe20000000800 */
[----:B------:R3:W-:Y:S04]  /*5790*/  @!P0 LDGSTS.E.BYPASS.LTC128B.128 [R135+0x4800], [R10.64] ;  /* 0x048000000a878fae */ /* 0x0007e8000b901d46 */
[----:B------:R-:W-:Y:S04]  /*57a0*/  LDSM.16.M88.4 R84, [R129] ;  /* 0x000000008154783b */ /* 0x000fe80000000200 */
[----:B------:R-:W4:Y:S04]  /*57b0*/  LDSM.16.M88.4 R48, [R127+0x1000] ;  /* 0x001000007f30783b */ /* 0x000f280000000200 */
[----:B------:R-:W5:Y:S04]  /*57c0*/  LDSM.16.M88.4 R24, [R127+0x1c00] ;  /* 0x001c00007f18783b */ /* 0x000f680000000200 */
[----:B------:R-:W1:Y:S04]  /*57d0*/  LDSM.16.M88.4 R32, [R127+0x1800] ;  /* 0x001800007f20783b */ /* 0x000e680000000200 */
[----:B------:R-:W1:Y:S04]  /*57e0*/  LDSM.16.M88.4 R40, [R127+0x1400] ;  /* 0x001400007f28783b */ /* 0x000e680000000200 */
[----:B------:R-:W-:Y:S04]  /*57f0*/  LDSM.16.M88.4 R64, [R128] ;  /* 0x000000008040783b */ /* 0x000fe80000000200 */
[----:B------:R-:W1:Y:S04]  /*5800*/  LDSM.16.M88.4 R4, [R126] ;  /* 0x000000007e04783b */ /* 0x000e680000000200 */
[----:B------:R-:W1:Y:S04]  /*5810*/  LDSM.16.M88.4 R88, [R126+0xc00] ;  /* 0x000c00007e58783b */ /* 0x000e680000000200 */
[----:B--2---:R-:W2:Y:S04]  /*5820*/  LDSM.16.M88.4 R12, [R126+0x800] ;  /* 0x000800007e0c783b */ /* 0x004ea80000000200 */
[----:B------:R-:W1:Y:S04]  /*5830*/  LDSM.16.M88.4 R20, [R126+0x400] ;  /* 0x000400007e14783b */ /* 0x000e680000000200 */
[----:B---3--:R-:W3:Y:S01]  /*5840*/  LDSM.16.M88.4 R8, [R127+0x2400] ;  /* 0x002400007f08783b */ /* 0x008ee20000000200 */
[C---:B----4-:R-:W-:Y:S03]  /*5850*/  HMMA.16816.F32.BF16 R52, R84.reuse, R48, RZ ;  /* 0x000000305434723c */ /* 0x050fe600000418ff */
[----:B------:R-:W4:Y:S04]  /*5860*/  LDSM.16.M88.4 R16, [R127+0x2000] ;  /* 0x002000007f10783b */ /* 0x000f280000000200 */
[----:B------:R-:W-:Y:S01]  /*5870*/  LDSM.16.M88.4 R56, [R126+0x1000] ;  /* 0x001000007e38783b */ /* 0x000fe20000000200 */
[C---:B------:R-:W-:Y:S03]  /*5880*/  HMMA.16816.F32.BF16 R48, R84.reuse, R50, RZ ;  /* 0x000000325430723c */ /* 0x040fe600000418ff */
[----:B------:R-:W-:Y:S04]  /*5890*/  LDSM.16.M88.4 R60, [R127+0x2800] ;  /* 0x002800007f3c783b */ /* 0x000fe80000000200 */
[----:B------:R-:W-:Y:S01]  /*58a0*/  LDSM.16.M88.4 R92, [R126+0x1800] ;  /* 0x001800007e5c783b */ /* 0x000fe20000000200 */
[C---:B-----5:R-:W-:Y:S03]  /*58b0*/  HMMA.16816.F32.BF16 R28, R84.reuse, R24, RZ ;  /* 0x00000018541c723c */ /* 0x060fe600000418ff */
[----:B------:R-:W0:Y:S05]  /*58c0*/  LDGDEPBAR ;  /* 0x00000000000079af */ /* 0x000e2a0000000000 */
[C---:B------:R-:W-:Y:S08]  /*58d0*/  HMMA.16816.F32.BF16 R24, R84.reuse, R26, RZ ;  /* 0x0000001a5418723c */ /* 0x040ff000000418ff */
[C---:B-1----:R-:W-:Y:S08]  /*58e0*/  HMMA.16816.F32.BF16 R36, R84.reuse, R32, RZ ;  /* 0x000000205424723c */ /* 0x042ff000000418ff */
[C---:B------:R-:W-:Y:S08]  /*58f0*/  HMMA.16816.F32.BF16 R44, R84.reuse, R40, RZ ;  /* 0x00000028542c723c */ /* 0x040ff000000418ff */
[C---:B------:R-:W-:Y:S08]  /*5900*/  HMMA.16816.F32.BF16 R32, R84.reuse, R34, RZ ;  /* 0x000000225420723c */ /* 0x040ff000000418ff */
[----:B------:R-:W-:Y:S08]  /*5910*/  HMMA.16816.F32.BF16 R40, R84, R42, RZ ;  /* 0x0000002a5428723c */ /* 0x000ff000000418ff */
[C---:B------:R-:W-:Y:S08]  /*5920*/  HMMA.16816.F32.BF16 R52, R64.reuse, R4, R52 ;  /* 0x000000044034723c */ /* 0x040ff00000041834 */
[C---:B------:R-:W-:Y:S01]  /*5930*/  HMMA.16816.F32.BF16 R48, R64.reuse, R6, R48 ;  /* 0x000000064030723c */ /* 0x040fe20000041830 */
[----:B------:R-:W1:Y:S07]  /*5940*/  LDSM.16.M88.4 R4, [R126+0x1400] ;  /* 0x001400007e04783b */ /* 0x000e6e0000000200 */
[C---:B------:R-:W-:Y:S08]  /*5950*/  HMMA.16816.F32.BF16 R28, R64.reuse, R88, R28 ;  /* 0x00000058401c723c */ /* 0x040ff0000004181c */
[C---:B------:R-:W-:Y:S01]  /*5960*/  HMMA.16816.F32.BF16 R24, R64.reuse, R90, R24 ;  /* 0x0000005a4018723c */ /* 0x040fe20000041818 */
[----:B------:R-:W5:Y:S07]  /*5970*/  LDSM.16.M88.4 R88, [R127+0x2c00] ;  /* 0x002c00007f58783b */ /* 0x000f6e0000000200 */
[----:B--2---:R-:W-:Y:S01]  /*5980*/  HMMA.16816.F32.BF16 R36, R64, R12, R36 ;  /* 0x0000000c4024723c */ /* 0x004fe20000041824 */
[----:B------:R-:W-:-:S02]  /*5990*/  FSEL R119, R48, -INF , !P5 ;  /* 0xff80000030777808 */ /* 0x000fc40006800000 */
[----:B------:R-:W-:Y:S02]  /*59a0*/  FSEL R156, R50, -INF , !P4 ;  /* 0xff800000329c7808 */ /* 0x000fe40006000000 */
[----:B------:R-:W-:-:S03]  /*59b0*/  LOP3.LUT R48, R118, 0x18, R99, 0xfe, !PT ;  /* 0x0000001876307812 */ /* 0x000fc600078efe63 */
[C---:B------:R-:W-:Y:S08]  /*59c0*/  HMMA.16816.F32.BF16 R32, R64.reuse, R14, R32 ;  /* 0x0000000e4020723c */ /* 0x040ff00000041820 */
[C---:B------:R-:W-:Y:S08]  /*59d0*/  HMMA.16816.F32.BF16 R44, R64.reuse, R20, R44 ;  /* 0x00000014402c723c */ /* 0x040ff0000004182c */
[----:B------:R-:W-:Y:S08]  /*59e0*/  HMMA.16816.F32.BF16 R40, R64, R22, R40 ;  /* 0x000000164028723c */ /* 0x000ff00000041828 */
[C---:B---3--:R-:W-:Y:S08]  /*59f0*/  HMMA.16816.F32.BF16 R12, R84.reuse, R8, RZ ;  /* 0x00000008540c723c */ /* 0x048ff000000418ff */
[C---:B----4-:R-:W-:Y:S08]  /*5a00*/  HMMA.16816.F32.BF16 R20, R84.reuse, R16, RZ ;  /* 0x000000105414723c */ /* 0x050ff000000418ff */
[C---:B------:R-:W-:Y:S08]  /*5a10*/  HMMA.16816.F32.BF16 R8, R84.reuse, R10, RZ ;  /* 0x0000000a5408723c */ /* 0x040ff000000418ff */
[----:B------:R-:W-:Y:S08]  /*5a20*/  HMMA.16816.F32.BF16 R16, R84, R18, RZ ;  /* 0x000000125410723c */ /* 0x000ff000000418ff */
[C---:B-1----:R-:W-:Y:S08]  /*5a30*/  HMMA.16816.F32.BF16 R12, R64.reuse, R4, R12 ;  /* 0x00000004400c723c */ /* 0x042ff0000004180c */
[C---:B------:R-:W-:Y:S08]  /*5a40*/  HMMA.16816.F32.BF16 R8, R64.reuse, R6, R8 ;  /* 0x000000064008723c */ /* 0x040ff00000041808 */
[C---:B------:R-:W-:Y:S08]  /*5a50*/  HMMA.16816.F32.BF16 R20, R64.reuse, R56, R20 ;  /* 0x000000384014723c */ /* 0x040ff00000041814 */
[----:B------:R-:W-:Y:S08]  /*5a60*/  HMMA.16816.F32.BF16 R16, R64, R58, R16 ;  /* 0x0000003a4010723c */ /* 0x000ff00000041810 */
[C---:B------:R-:W-:Y:S08]  /*5a70*/  HMMA.16816.F32.BF16 R4, R84.reuse, R60, RZ ;  /* 0x0000003c5404723c */ /* 0x040ff000000418ff */
[C---:B------:R-:W-:Y:S08]  /*5a80*/  HMMA.16816.F32.BF16 R60, R84.reuse, R62, RZ ;  /* 0x0000003e543c723c */ /* 0x040ff000000418ff */
[C---:B-----5:R-:W-:Y:S08]  /*5a90*/  HMMA.16816.F32.BF16 R56, R84.reuse, R88, RZ ;  /* 0x000000585438723c */ /* 0x060ff000000418ff */
[----:B------:R-:W-:Y:S01]  /*5aa0*/  HMMA.16816.F32.BF16 R84, R84, R90, RZ ;  /* 0x0000005a5454723c */ /* 0x000fe200000418ff */
[----:B------:R-:W1:Y:S01]  /*5ab0*/  LDSM.16.M88.4 R88, [R126+0x1c00] ;  /* 0x001c00007e58783b */ /* 0x000e620000000200 */
[----:B------:R-:W-:-:S06]  /*5ac0*/  DEPBAR.LE SB0, 0x0 ;  /* 0x000080000000791a */ /* 0x000fcc0000000000 */
[C---:B------:R-:W-:Y:S08]  /*5ad0*/  HMMA.16816.F32.BF16 R4, R64.reuse, R92, R4 ;  /* 0x0000005c4004723c */ /* 0x040ff00000041804 */
[C---:B------:R-:W-:Y:S08]  /*5ae0*/  HMMA.16816.F32.BF16 R60, R64.reuse, R94, R60 ;  /* 0x0000005e403c723c */ /* 0x040ff0000004183c */
[C---:B-1----:R-:W-:Y:S08]  /*5af0*/  HMMA.16816.F32.BF16 R56, R64.reuse, R88, R56 ;  /* 0x000000584038723c */ /* 0x042ff00000041838 */
[----:B------:R-:W-:Y:S07]  /*5b00*/  HMMA.16816.F32.BF16 R84, R64, R90, R84 ;  /* 0x0000005a4054723c */ /* 0x000fee0000041854 */
[----:B------:R-:W-:Y:S01]  /*5b10*/  LOP3.LUT R64, R118, 0x10, R99, 0xfe, !PT ;  /* 0x0000001076407812 */ /* 0x000fe200078efe63 */
[----:B------:R-:W-:Y:S03]  /*5b20*/  BAR.SYNC.DEFER_BLOCKING 0x0 ;  /* 0x0000000000007b1d */ /* 0x000fe60000010000 */
[----:B------:R-:W-:-:S02]  /*5b30*/  ISETP.GE.AND P3, PT, R64, R101, PT ;  /* 0x000000654000720c */ /* 0x000fc40003f66270 */
[-C--:B------:R-:W-:Y:S02]  /*5b40*/  ISETP.GE.AND P2, PT, R64, R100.reuse, PT ;  /* 0x000000644000720c */ /* 0x080fe40003f46270 */
[----:B------:R-:W-:Y:S02]  /*5b50*/  IADD3 R64, R3, 0x9, RZ ;  /* 0x0000000903407810 */ /* 0x000fe40007ffe0ff */
[----:B------:R-:W-:Y:S02]  /*5b60*/  FSEL R121, R44, -INF , !P3 ;  /* 0xff8000002c797808 */ /* 0x000fe40005800000 */
[C---:B------:R-:W-:Y:S02]  /*5b70*/  ISETP.GE.AND P5, PT, R64.reuse, R101, PT ;  /* 0x000000654000720c */ /* 0x040fe40003fa6270 */
[----:B------:R-:W-:Y:S02]  /*5b80*/  ISETP.GE.AND P4, PT, R64, R100, PT ;  /* 0x000000644000720c */ /* 0x000fe40003f86270 */
[----:B------:R-:W-:-:S02]  /*5b90*/  FSEL R155, R49, -INF , !P5 ;  /* 0xff800000319b7808 */ /* 0x000fc40006800000 */
[----:B------:R-:W-:Y:S02]  /*5ba0*/  FSEL R158, R51, -INF , !P4 ;  /* 0xff800000339e7808 */ /* 0x000fe40006000000 */
[CC--:B------:R-:W-:Y:S02]  /*5bb0*/  ISETP.GE.AND P5, PT, R48.reuse, R101.reuse, PT ;  /* 0x000000653000720c */ /* 0x0c0fe40003fa6270 */
[----:B------:R-:W-:Y:S02]  /*5bc0*/  ISETP.GE.AND P4, PT, R48, R100, PT ;  /* 0x000000643000720c */ /* 0x000fe40003f86270 */
[----:B------:R-:W-:Y:S02]  /*5bd0*/  IADD3 R48, R3, 0x11, RZ ;  /* 0x0000001103307810 */ /* 0x000fe40007ffe0ff */
[----:B------:R-:W-:Y:S02]  /*5be0*/  FSEL R122, R46, -INF , !P2 ;  /* 0xff8000002e7a7808 */ /* 0x000fe40005000000 */
[----:B------:R-:W-:-:S02]  /*5bf0*/  ISETP.GE.AND P3, PT, R48, R101, PT ;  /* 0x000000653000720c */ /* 0x000fc40003f66270 */
[-C--:B------:R-:W-:Y:S02]  /*5c00*/  ISETP.GE.AND P2, PT, R48, R100.reuse, PT ;  /* 0x000000643000720c */ /* 0x080fe40003f46270 */
[----:B------:R-:W-:Y:S02]  /*5c10*/  LOP3.LUT R44, R118, 0x20, R99, 0xfe, !PT ;  /* 0x00000020762c7812 */ /* 0x000fe400078efe63 */
        /* <DEDUP_REMOVED lines=19> */
[----:B------:R-:W-:Y:S02]  /*5d50*/  LOP3.LUT R36, R118, 0x30, R99, 0xfe, !PT ;  /* 0x0000003076247812 */ /* 0x000fe400078efe63 */
        /* <DEDUP_REMOVED lines=89> */
[----:B------:R-:W-:Y:S02]  /*62f0*/  IADD3 R4, R3, 0x71, RZ ;  /* 0x0000007103047810 */ /* 0x000fe40007ffe0ff */
[----:B------:R-:W-:Y:S02]  /*6300*/  FSEL R61, R61, -INF , !P5 ;  /* 0xff8000003d3d7808 */ /* 0x000fe40006800000 */
[----:B------:R-:W-:-:S02]  /*6310*/  FSEL R40, R63, -INF , !P4 ;  /* 0xff8000003f287808 */ /* 0x000fc40006000000 */
[CC--:B------:R-:W-:Y:S02]  /*6320*/  ISETP.GE.AND P5, PT, R4.reuse, R101.reuse, PT ;  /* 0x000000650400720c */ /* 0x0c0fe40003fa6270 */
[----:B------:R-:W-:Y:S02]  /*6330*/  ISETP.GE.AND P4, PT, R4, R100, PT ;  /* 0x000000640400720c */ /* 0x000fe40003f86270 */
[----:B------:R-:W-:Y:S02]  /*6340*/  IADD3 R4, R3, 0x1, RZ ;  /* 0x0000000103047810 */ /* 0x000fe40007ffe0ff */
[----:B------:R-:W-:Y:S02]  /*6350*/  FSEL R43, R56, -INF , !P2 ;  /* 0xff800000382b7808 */ /* 0x000fe40005000000 */
[----:B------:R-:W-:Y:S02]  /*6360*/  ISETP.GE.AND P2, PT, R4, R101, PT ;  /* 0x000000650400720c */ /* 0x000fe40003f46270 */
[----:B------:R-:W-:-:S02]  /*6370*/  FSEL R38, R58, -INF , !P3 ;  /* 0xff8000003a267808 */ /* 0x000fc40005800000 */
[----:B------:R-:W-:Y:S02]  /*6380*/  FSEL R29, R59, -INF , !P4 ;  /* 0xff8000003b1d7808 */ /* 0x000fe40006000000 */
[----:B------:R-:W-:Y:S02]  /*6390*/  FSEL R53, R53, -INF , !P2 ;  /* 0xff80000035357808 */ /* 0x000fe40005000000 */
[-C--:B------:R-:W-:Y:S02]  /*63a0*/  ISETP.GE.AND P3, PT, R4, R100.reuse, PT ;  /* 0x000000640400720c */ /* 0x080fe40003f66270 */
        /* <DEDUP_REMOVED lines=15> */
[----:B------:R-:W-:Y:S01]  /*64a0*/  FSEL R30, R87, -INF , !P2 ;  /* 0xff800000571e7808 */ /* 0x000fe20005000000 */
[----:B------:R-:W-:Y:S05]  /*64b0*/  @!P1 BRA `(.L_x_3554) ;  /* 0x000006f000009947 */ /* 0x000fea0003800000 */
[----:B------:R-:W-:Y:S01]  /*64c0*/  MOV R6, c[0x0][0x198] ;  /* 0x0000660000067a02 */ /* 0x000fe20000000f00 */
[----:B------:R-:W-:Y:S05]  /*64d0*/  @!P6 BRA `(.L_x_3555) ;  /* 0x000003a00000e947 */ /* 0x000fea0003800000 */
[----:B------:R-:W-:Y:S01]  /*64e0*/  IABS R5, c[0x0][0x2d0] ;  /* 0x0000b40000057a13 */ /* 0x000fe20000000000 */
[----:B------:R-:W-:Y:S01]  /*64f0*/  IMAD.MOV.U32 R8, RZ, RZ, RZ ;  /* 0x000000ffff087224 */ /* 0x000fe200078e00ff */
[----:B------:R-:W-:Y:S02]  /*6500*/  IADD3 R12, R118, -0x80, RZ ;  /* 0xffffff80760c7810 */ /* 0x000fe40007ffe0ff */
[----:B------:R-:W1:Y:S08]  /*6510*/  I2F.RP R11, R5 ;  /* 0x00000005000b7306 */ /* 0x000e700000209400 */
[----:B-1----:R-:W1:Y:S02]  /*6520*/  MUFU.RCP R10, R11 ;  /* 0x0000000b000a7308 */ /* 0x002e640000001000 */
[----:B-1----:R-:W-:-:S06]  /*6530*/  IADD3 R10, R10, 0xffffffe, RZ ;  /* 0x0ffffffe0a0a7810 */ /* 0x002fcc0007ffe0ff */
[----:B------:R-:W1:Y:S02]  /*6540*/  F2I.FTZ.U32.TRUNC.NTZ R9, R10 ;  /* 0x0000000a00097305 */ /* 0x000e64000021f000 */
[----:B-1----:R-:W-:-:S04]  /*6550*/  IMAD.MOV R7, RZ, RZ, -R9 ;  /* 0x000000ffff077224 */ /* 0x002fc800078e0a09 */
[----:B------:R-:W-:-:S04]  /*6560*/  IMAD R7, R7, R5, RZ ;  /* 0x0000000507077224 */ /* 0x000fc800078e02ff */
[----:B------:R-:W-:Y:S01]  /*6570*/  IMAD.HI.U32 R8, R9, R7, R8 ;  /* 0x0000000709087227 */ /* 0x000fe200078e0008 */
[----:B------:R-:W-:Y:S02]  /*6580*/  IABS R7, R12 ;  /* 0x0000000c00077213 */ /* 0x000fe40000000000 */
[----:B------:R-:W-:Y:S02]  /*6590*/  IABS R9, R118 ;  /* 0x0000007600097213 */ /* 0x000fe40000000000 */
[----:B------:R-:W-:Y:S01]  /*65a0*/  LOP3.LUT R118, R118, c[0x0][0x2d0], RZ, 0x3c, !PT ;  /* 0x0000b40076767a12 */ /* 0x000fe200078e3cff */
[----:B------:R-:W-:Y:S01]  /*65b0*/  IMAD.HI.U32 R11, R8, R7, RZ ;  /* 0x00000007080b7227 */ /* 0x000fe200078e00ff */
[----:B------:R-:W-:Y:S02]  /*65c0*/  LOP3.LUT R12, R12, c[0x0][0x2d0], RZ, 0x3c, !PT ;  /* 0x0000b4000c0c7a12 */ /* 0x000fe400078e3cff */
[----:B------:R-:W-:Y:S01]  /*65d0*/  ISETP.GE.AND P3, PT, R118, RZ, PT ;  /* 0x000000ff7600720c */ /* 0x000fe20003f66270 */
        /* <DEDUP_REMOVED lines=38> */
[----:B------:R-:W-:Y:S02]  /*6840*/  IMAD R8, R7, c[0x0][0x184], R8 ;  /* 0x0000610007087a24 */ /* 0x000fe400078e0208 */
[----:B------:R-:W-:-:S03]  /*6850*/  IMAD.MOV.U32 R5, RZ, RZ, R10 ;  /* 0x000000ffff057224 */ /* 0x000fc600078e000a */
[----:B------:R-:W-:Y:S01]  /*6860*/  IADD3 R8, R11, R8, RZ ;  /* 0x000000080b087210 */ /* 0x000fe20007ffe0ff */
[----:B------:R-:W-:Y:S05]  /*6870*/  BRA `(.L_x_3556) ;  /* 0x0000002000007947 */ /* 0x000fea0003800000 */
.L_x_3555:
[----:B------:R-:W-:-:S04]  /*6880*/  LEA R5, -R6, RZ, 0x7 ;  /* 0x000000ff06057211 */ /* 0x000fc800078e39ff */
[----:B------:R-:W-:Y:S02]  /*6890*/  SHF.R.S32.HI R8, RZ, 0x1f, R5 ;  /* 0x0000001fff087819 */ /* 0x000fe40000011405 */
.L_x_3556:
[C---:B------:R-:W-:Y:S01]  /*68a0*/  @!P0 LEA R16, P1, R5.reuse, R146, 0x1 ;  /* 0x0000009205108211 */ /* 0x040fe200078208ff */
[----:B------:R-:W-:Y:S01]  /*68b0*/  @!P0 IMAD.MOV.U32 R9, RZ, RZ, c[0x0][0x19c] ;  /* 0x00006700ff098624 */ /* 0x000fe200078e00ff */
[CC--:B------:R-:W-:Y:S01]  /*68c0*/  @!P0 LEA R12, P2, R6.reuse, R98.reuse, 0x6 ;  /* 0x00000062060c8211 */ /* 0x0c0fe200078430ff */
[----:B------:R1:W-:Y:S01]  /*68d0*/  @P0 STS [R135+0x1000], RZ ;  /* 0x001000ff87000388 */ /* 0x0003e20000000800 */
[C---:B------:R-:W-:Y:S01]  /*68e0*/  @!P0 IADD3 R10, P4, P3, R5.reuse, R98, R131 ;  /* 0x00000062050a8210 */ /* 0x040fe20007b9e083 */
[----:B------:R-:W-:Y:S01]  /*68f0*/  BSSY B0, `(.L_x_3557) ;  /* 0x0000028000007945 */ /* 0x000fe20003800000 */
[C---:B------:R-:W-:Y:S01]  /*6900*/  @!P0 LEA.HI.X R17, R5.reuse, R147, R8, 0x1, P1 ;  /* 0x0000009305118211 */ /* 0x040fe200008f0c08 */
[----:B------:R1:W-:Y:S01]  /*6910*/  @P0 STS [R135+0x1004], RZ ;  /* 0x001004ff87000388 */ /* 0x0003e20000000800 */
[----:B------:R-:W-:Y:S02]  /*6920*/  @!P0 IADD3 R11, P1, R5, R12, RZ ;  /* 0x0000000c050b8210 */ /* 0x000fe40007f3e0ff */
[-C--:B------:R-:W-:Y:S01]  /*6930*/  @!P0 LEA.HI.X R9, R6, R97.reuse, R9, 0x6, P2 ;  /* 0x0000006106098211 */ /* 0x080fe200010f3409 */
[----:B------:R1:W-:Y:S01]  /*6940*/  @P0 STS.64 [R135+0x1008], RZ ;  /* 0x001008ff87000388 */ /* 0x0003e20000000a00 */
[----:B------:R-:W-:-:S02]  /*6950*/  @!P0 IADD3.X R7, R8, R97, R130, P4, P3 ;  /* 0x0000006108078210 */ /* 0x000fc400027e6482 */
[C---:B------:R-:W-:Y:S01]  /*6960*/  @!P0 LEA R12, P2, R10.reuse, c[0x0][0x168], 0x1 ;  /* 0x00005a000a0c8a11 */ /* 0x040fe200078408ff */
[----:B------:R-:W-:Y:S01]  /*6970*/  @!PT LDS RZ, [RZ] ;  /* 0x00000000fffff984 */ /* 0x000fe20000000800 */
[----:B------:R-:W-:Y:S01]  /*6980*/  @!PT LDS RZ, [RZ] ;  /* 0x00000000fffff984 */ /* 0x000fe20000000800 */
[----:B------:R-:W-:Y:S01]  /*6990*/  @!PT LDS RZ, [RZ] ;  /* 0x00000000fffff984 */ /* 0x000fe20000000800 */
[----:B------:R1:W-:Y:S03]  /*69a0*/  @!P0 LDGSTS.E.BYPASS.LTC128B.128 [R135+0x1000], [R16.64] ;  /* 0x0100000010878fae */ /* 0x0003e6000b901d46 */
[----:B------:R-:W-:Y:S01]  /*69b0*/  @!P0 LEA.HI.X R13, R10, c[0x0][0x16c], R7, 0x1, P2 ;  /* 0x00005b000a0d8a11 */ /* 0x000fe200010f0c07 */
[----:B------:R-:W-:Y:S01]  /*69c0*/  @!P0 IMAD.X R10, R8, 0x1, R9, P1 ;  /* 0x00000001080a8824 */ /* 0x000fe200008e0609 */
[C---:B------:R-:W-:Y:S01]  /*69d0*/  @!P0 LEA R14, P1, R11.reuse, c[0x0][0x168], 0x1 ;  /* 0x00005a000b0e8a11 */ /* 0x040fe200078208ff */
[----:B------:R1:W-:Y:S03]  /*69e0*/  @P0 STS.128 [R135+0x1800], RZ ;  /* 0x001800ff87000388 */ /* 0x0003e60000000c00 */
        /* <DEDUP_REMOVED lines=24> */
.L_x_3558:
[----:B------:R-:W-:Y:S05]  /*6b70*/  BSYNC B0 ;  /* 0x0000000000007941 */ /* 0x000fea0003800000 */
.L_x_3557:
[----:B------:R-:W0:Y:S01]  /*6b80*/  LDGDEPBAR ;  /* 0x00000000000079af */ /* 0x000e220000000000 */
[----:B------:R-:W-:-:S04]  /*6b90*/  LEA R146, P0, R5, R146, 0x1 ;  /* 0x0000009205927211 */ /* 0x000fc800078008ff */
[----:B------:R-:W-:Y:S02]  /*6ba0*/  LEA.HI.X R147, R5, R147, R8, 0x1, P0 ;  /* 0x0000009305937211 */ /* 0x000fe400000f0c08 */
.L_x_3554:
[----:B------:R-:W-:Y:S01]  /*6bb0*/  FMNMX.FTZ R8, R2, R3, !PT ;  /* 0x0000000302087209 */ /* 0x000fe20007810000 */
[----:B------:R-:W-:Y:S01]  /*6bc0*/  LDSM.16.MT88.4 R20, [R124+0x3000] ;  /* 0x003000007c14783b */ /* 0x000fe20000004200 */
[----:B------:R-:W-:Y:S02]  /*6bd0*/  FMNMX.FTZ R5, R0, R54, !PT ;  /* 0x0000003600057209 */ /* 0x000fe40007810000 */
[----:B------:R-:W-:Y:S01]  /*6be0*/  FMNMX.FTZ R8, R53, R8, !PT ;  /* 0x0000000835087209 */ /* 0x000fe20007810000 */
[----:B------:R-:W-:Y:S01]  /*6bf0*/  LDSM.16.MT88.4 R32, [R125+0x3400] ;  /* 0x003400007d20783b */ /* 0x000fe20000004200 */
        /* <DEDUP_REMOVED lines=60> */
[----:B------:R-:W-:-:S03]  /*6fc0*/  FMNMX.FTZ R9, R30, R9, !PT ;  /* 0x000000091e097209 */ /* 0x000fc60007810000 */
[----:B------:R-:W3:Y:S04]  /*6fd0*/  SHFL.BFLY PT, R7, R8, 0x2, 0x1f ;  /* 0x0c401f0008077f89 */ /* 0x000ee800000e0000 */
[----:B------:R-:W4:Y:S01]  /*6fe0*/  SHFL.BFLY PT, R6, R9, 0x2, 0x1f ;  /* 0x0c401f0009067f89 */ /* 0x000f2200000e0000 */
[----:B---3--:R-:W-:Y:S02]  /*6ff0*/  FMNMX.FTZ R7, R8, R7, !PT ;  /* 0x0000000708077209 */ /* 0x008fe40007810000 */
[----:B----4-:R-:W-:-:S03]  /*7000*/  FMNMX.FTZ R6, R9, R6, !PT ;  /* 0x0000000609067209 */ /* 0x010fc60007810000 */
[----:B------:R-:W3:Y:S04]  /*7010*/  SHFL.BFLY PT, R28, R7, 0x1, 0x1f ;  /* 0x0c201f00071c7f89 */ /* 0x000ee800000e0000 */
[----:B------:R-:W4:Y:S04]  /*7020*/  SHFL.BFLY PT, R5, R6, 0x1, 0x1f ;  /* 0x0c201f0006057f89 */ /* 0x000f2800000e0000 */
[----:B--2---:R-:W2:Y:S01]  /*7030*/  LDSM.16.MT88.4 R8, [R125+0x3000] ;  /* 0x003000007d08783b */ /* 0x004ea20000004200 */
[----:B---3--:R-:W-:-:S04]  /*7040*/  FMNMX.FTZ R28, R7, R28, !PT ;  /* 0x0000001c071c7209 */ /* 0x008fc80007810000 */
[C---:B------:R-:W-:Y:S01]  /*7050*/  FSETP.NEU.FTZ.AND P1, PT, R28.reuse, -INF , PT ;  /* 0xff8000001c00780b */ /* 0x040fe20003f3d000 */
[----:B------:R-:W-:-:S05]  /*7060*/  FMUL.FTZ R46, R28, c[0x0][0x23c] ;  /* 0x00008f001c2e7a20 */ /* 0x000fca0000410000 */
[----:B------:R-:W-:-:S05]  /*7070*/  FSEL R46, R46, RZ, P1 ;  /* 0x000000ff2e2e7208 */ /* 0x000fca0000800000 */
[--C-:B------:R-:W-:Y:S01]  /*7080*/  FFMA.FTZ R153, R3, c[0x0][0x23c], -R46.reuse ;  /* 0x00008f0003997a23 */ /* 0x100fe2000001082e */
[----:B----4-:R-:W-:Y:S01]  /*7090*/  FMNMX.FTZ R3, R6, R5, !PT ;  /* 0x0000000506037209 */ /* 0x010fe20007810000 */
[--C-:B------:R-:W-:Y:S01]  /*70a0*/  FFMA.FTZ R100, R53, c[0x0][0x23c], -R46.reuse ;  /* 0x00008f0035647a23 */ /* 0x100fe2000001082e */
[----:B------:R-:W-:Y:S01]  /*70b0*/  FSEL R5, R28, RZ, P1 ;  /* 0x000000ff1c057208 */ /* 0x000fe20000800000 */
[--C-:B------:R-:W-:Y:S01]  /*70c0*/  FFMA.FTZ R53, R119, c[0x0][0x23c], -R46.reuse ;  /* 0x00008f0077357a23 */ /* 0x100fe2000001082e */
[C---:B------:R-:W-:Y:S01]  /*70d0*/  FSETP.NEU.FTZ.AND P0, PT, R3.reuse, -INF , PT ;  /* 0xff8000000300780b */ /* 0x040fe20003f1d000 */
[C---:B------:R-:W-:Y:S01]  /*70e0*/  FMUL.FTZ R31, R3.reuse, c[0x0][0x23c] ;  /* 0x00008f00031f7a20 */ /* 0x040fe20000410000 */
[----:B------:R-:W-:Y:S01]  /*70f0*/  MUFU.EX2 R153, R153 ;  /* 0x0000009900997308 */ /* 0x000fe20000000800 */
[----:B------:R-:W-:Y:S01]  /*7100*/  FADD.FTZ R5, R2, -R5 ;  /* 0x8000000502057221 */ /* 0x000fe20000010000 */
[----:B------:R-:W-:Y:S01]  /*7110*/  FSEL R7, R3, RZ, P0 ;  /* 0x000000ff03077208 */ /* 0x000fe20000000000 */
[----:B------:R-:W-:Y:S01]  /*7120*/  FFMA.FTZ R52, R155, c[0x0][0x23c], -R46 ;  /* 0x00008f009b347a23 */ /* 0x000fe2000001082e */
[----:B------:R-:W-:Y:S01]  /*7130*/  FSEL R31, R31, RZ, P0 ;  /* 0x000000ff1f1f7208 */ /* 0x000fe20000000000 */
[----:B------:R-:W-:-:S02]  /*7140*/  FMUL.FTZ R154, R5, c[0x0][0x23c] ;  /* 0x00008f00059a7a20 */ /* 0x000fc40000410000 */
[----:B------:R-:W-:Y:S01]  /*7150*/  FADD.FTZ R7, R0, -R7 ;  /* 0x8000000700077221 */ /* 0x000fe20000010000 */
[----:B------:R-:W3:Y:S01]  /*7160*/  MUFU.EX2 R100, R100 ;  /* 0x0000006400647308 */ /* 0x000ee20000000800 */
[--C-:B------:R-:W-:Y:S02]  /*7170*/  FFMA.FTZ R119, R54, c[0x0][0x23c], -R31.reuse ;  /* 0x00008f0036777a23 */ /* 0x100fe4000001081f */
[--C-:B------:R-:W-:Y:S02]  /*7180*/  FFMA.FTZ R54, R4, c[0x0][0x23c], -R31.reuse ;  /* 0x00008f0004367a23 */ /* 0x100fe4000001081f */
[----:B------:R-:W-:Y:S02]  /*7190*/  FMUL.FTZ R118, R7, c[0x0][0x23c] ;  /* 0x00008f0007767a20 */ /* 0x000fe40000410000 */
[--C-:B------:R-:W-:Y:S01]  /*71a0*/  FFMA.FTZ R59, R156, c[0x0][0x23c], -R31.reuse ;  /* 0x00008f009c3b7a23 */ /* 0x100fe2000001081f */
[----:B------:R-:W-:Y:S01]  /*71b0*/  MUFU.EX2 R53, R53 ;  /* 0x0000003500357308 */ /* 0x000fe20000000800 */
[----:B------:R-:W-:-:S02]  /*71c0*/  FFMA.FTZ R0, R158, c[0x0][0x23c], -R31 ;  /* 0x00008f009e007a23 */ /* 0x000fc4000001081f */
[--C-:B------:R-:W-:Y:S02]  /*71d0*/  FFMA.FTZ R99, R121, c[0x0][0x23c], -R46.reuse ;  /* 0x00008f0079637a23 */ /* 0x100fe4000001082e */
[--C-:B------:R-:W-:Y:S02]  /*71e0*/  FFMA.FTZ R62, R123, c[0x0][0x23c], -R46.reuse ;  /* 0x00008f007b3e7a23 */ /* 0x100fe4000001082e */
[--C-:B------:R-:W-:Y:S01]  /*71f0*/  FFMA.FTZ R63, R141, c[0x0][0x23c], -R46.reuse ;  /* 0x00008f008d3f7a23 */ /* 0x100fe2000001082e */
[----:B------:R-:W4:Y:S01]  /*7200*/  MUFU.EX2 R52, R52 ;  /* 0x0000003400347308 */ /* 0x000f220000000800 */
[----:B-1-3--:R-:W-:Y:S01]  /*7210*/  F2FP.BF16.PACK_AB R16, R100, R153 ;  /* 0x000000996410723e */ /* 0x00afe200000010ff */
[----:B------:R-:W-:Y:S02]  /*7220*/  FFMA.FTZ R58, R145, c[0x0][0x23c], -R46 ;  /* 0x00008f00913a7a23 */ /* 0x000fe4000001082e */
[--C-:B------:R-:W-:Y:S02]  /*7230*/  FFMA.FTZ R97, R122, c[0x0][0x23c], -R31.reuse ;  /* 0x00008f007a617a23 */ /* 0x100fe4000001081f */
[----:B------:R-:W-:-:S02]  /*7240*/  FFMA.FTZ R56, R144, c[0x0][0x23c], -R31 ;  /* 0x00008f0090387a23 */ /* 0x000fc4000001081f */
[----:B------:R-:W-:Y:S01]  /*7250*/  MUFU.EX2 R119, R119 ;  /* 0x0000007700777308 */ /* 0x000fe20000000800 */
[--C-:B------:R-:W-:Y:S02]  /*7260*/  FFMA.FTZ R55, R152, c[0x0][0x23c], -R31.reuse ;  /* 0x00008f0098377a23 */ /* 0x100fe4000001081f */
[----:B------:R-:W-:Y:S02]  /*7270*/  FFMA.FTZ R2, R120, c[0x0][0x23c], -R31 ;  /* 0x00008f0078027a23 */ /* 0x000fe4000001081f */
[--C-:B------:R-:W-:Y:S02]  /*7280*/  FFMA.FTZ R98, R111, c[0x0][0x23c], -R46.reuse ;  /* 0x00008f006f627a23 */ /* 0x100fe4000001082e */
[--C-:B------:R-:W-:Y:S01]  /*7290*/  FFMA.FTZ R101, R113, c[0x0][0x23c], -R46.reuse ;  /* 0x00008f0071657a23 */ /* 0x100fe2000001082e */
[----:B------:R-:W1:Y:S01]  /*72a0*/  MUFU.EX2 R54, R54 ;  /* 0x0000003600367308 */ /* 0x000e620000000800 */
[----:B----4-:R-:W-:Y:S01]  /*72b0*/  F2FP.BF16.PACK_AB R18, R52, R53 ;  /* 0x000000353412723e */ /* 0x010fe200000010ff */
        /* <DEDUP_REMOVED lines=8> */
[----:B------:R-:W4:Y:S01]  /*7340*/  MUFU.EX2 R118, R118 ;  /* 0x0000007600767308 */ /* 0x000f220000000800 */
[----:B-1----:R-:W-:Y:S01]  /*7350*/  F2FP.BF16.PACK_AB R17, R54, R119 ;  /* 0x000000773611723e */ /* 0x002fe200000010ff */
[----:B------:R-:W-:-:S02]  /*7360*/  FFMA.FTZ R102, R102, c[0x0][0x23c], -R31 ;  /* 0x00008f0066667a23 */ /* 0x000fc4000001081f */
[----:B------:R-:W-:Y:S02]  /*7370*/  FFMA.FTZ R65, R65, c[0x0][0x23c], -R46 ;  /* 0x00008f0041417a23 */ /* 0x000fe4000001082e */
[----:B------:R-:W-:Y:S02]  /*7380*/  FFMA.FTZ R96, R96, c[0x0][0x23c], -R31 ;  /* 0x00008f0060607a23 */ /* 0x000fe4000001081f */
[----:B------:R-:W-:Y:S01]  /*7390*/  MUFU.EX2 R59, R59 ;  /* 0x0000003b003b7308 */ /* 0x000fe20000000800 */
[-C--:B---3--:R-:W-:Y:S02]  /*73a0*/  FMUL.FTZ R4, R68, R154.reuse ;  /* 0x0000009a44047220 */ /* 0x088fe40000410000 */
[-C--:B------:R-:W-:Y:S02]  /*73b0*/  FMUL.FTZ R5, R69, R154.reuse ;  /* 0x0000009a45057220 */ /* 0x080fe40000410000 */
[-C--:B------:R-:W-:Y:S02]  /*73c0*/  FMUL.FTZ R72, R72, R154.reuse ;  /* 0x0000009a48487220 */ /* 0x080fe40000410000 */
[----:B------:R-:W-:Y:S01]  /*73d0*/  FMUL.FTZ R73, R73, R154 ;  /* 0x0000009a49497220 */ /* 0x000fe20000410000 */
[----:B------:R-:W1:Y:S01]  /*73e0*/  MUFU.EX2 R0, R0 ;  /* 0x0000000000007308 */ /* 0x000e620000000800 */
[----:B----4-:R-:W-:-:S02]  /*73f0*/  FMUL.FTZ R6, R70, R118 ;  /* 0x0000007646067220 */ /* 0x010fc40000410000 */
[-C--:B------:R-:W-:Y:S02]  /*7400*/  FMUL.FTZ R7, R71, R118.reuse ;  /* 0x0000007647077220 */ /* 0x080fe40000410000 */
[-C--:B------:R-:W-:Y:S02]  /*7410*/  FMUL.FTZ R74, R74, R118.reuse ;  /* 0x000000764a4a7220 */ /* 0x080fe40000410000 */
[----:B------:R-:W-:Y:S01]  /*7420*/  FMUL.FTZ R75, R75, R118 ;  /* 0x000000764b4b7220 */ /* 0x000fe20000410000 */
[----:B------:R-:W-:Y:S01]  /*7430*/  MUFU.EX2 R99, R99 ;  /* 0x0000006300637308 */ /* 0x000fe20000000800 */
[-C--:B------:R-:W-:Y:S02]  /*7440*/  FMUL.FTZ R12, R76, R154.reuse ;  /* 0x0000009a4c0c7220 */ /* 0x080fe40000410000 */
[----:B------:R-:W-:Y:S02]  /*7450*/  FMUL.FTZ R13, R77, R154 ;  /* 0x0000009a4d0d7220 */ /* 0x000fe40000410000 */
[----:B------:R-:W-:-:S02]  /*7460*/  FMUL.FTZ R14, R78, R118 ;  /* 0x000000764e0e7220 */ /* 0x000fc40000410000 */
[----:B------:R-:W-:Y:S01]  /*7470*/  FMUL.FTZ R15, R79, R118 ;  /* 0x000000764f0f7220 */ /* 0x000fe20000410000 */
[----:B-1----:R-:W-:Y:S01]  /*7480*/  F2FP.BF16.PACK_AB R19, R0, R59 ;  /* 0x0000003b0013723e */ /* 0x002fe200000010ff */
[-C--:B------:R-:W-:Y:S01]  /*7490*/  FMUL.FTZ R80, R80, R154.reuse ;  /* 0x0000009a50507220 */ /* 0x080fe20000410000 */
[----:B------:R-:W1:Y:S01]  /*74a0*/  MUFU.EX2 R62, R62 ;  /* 0x0000003e003e7308 */ /* 0x000e620000000800 */
[----:B------:R-:W-:Y:S02]  /*74b0*/  FMUL.FTZ R81, R81, R154 ;  /* 0x0000009a51517220 */ /* 0x000fe40000410000 */
[-C--:B------:R-:W-:Y:S02]  /*74c0*/  FMUL.FTZ R82, R82, R118.reuse ;  /* 0x0000007652527220 */ /* 0x080fe40000410000 */
[----:B------:R-:W-:Y:S01]  /*74d0*/  FMUL.FTZ R83, R83, R118 ;  /* 0x0000007653537220 */ /* 0x000fe20000410000 */
[----:B--2---:R-:W-:Y:S01]  /*74e0*/  HMMA.16816.F32.BF16 R4, R16, R8, R4 ;  /* 0x000000081004723c */ /* 0x004fe20000041804 */
[----:B------:R-:W-:Y:S01]  /*74f0*/  FFMA.FTZ R151, R151, R154, R153 ;  /* 0x0000009a97977223 */ /* 0x000fe20000010099 */
[----:B------:R-:W-:Y:S01]  /*7500*/  MUFU.EX2 R63, R63 ;  /* 0x0000003f003f7308 */ /* 0x000fe20000000800 */
[----:B------:R-:W-:-:S02]  /*7510*/  FFMA.FTZ R119, R150, R118, R119 ;  /* 0x0000007696777223 */ /* 0x000fc40000010077 */
[----:B------:R-:W-:Y:S02]  /*7520*/  FFMA.FTZ R57, R57, c[0x0][0x23c], -R46 ;  /* 0x00008f0039397a23 */ /* 0x000fe4000001082e */
[----:B------:R-:W-:Y:S01]  /*7530*/  FADD.FTZ R54, R54, R119 ;  /* 0x0000007736367221 */ /* 0x000fe20000010000 */
[C---:B------:R-:W-:Y:S01]  /*7540*/  HMMA.16816.F32.BF16 R8, R16.reuse, R10, R72 ;  /* 0x0000000a1008723c */ /* 0x040fe20000041848 */
[----:B------:R-:W-:Y:S01]  /*7550*/  LDSM.16.MT88.4 R72, [R125+0x3c00] ;  /* 0x003c00007d48783b */ /* 0x000fe20000004200 */
[----:B------:R-:W2:Y:S01]  /*7560*/  MUFU.EX2 R58, R58 ;  /* 0x0000003a003a7308 */ /* 0x000ea20000000800 */
[----:B-1----:R-:W-:Y:S01]  /*7570*/  F2FP.BF16.PACK_AB R24, R62, R99 ;  /* 0x000000633e18723e */ /* 0x002fe200000010ff */
[----:B------:R-:W-:Y:S02]  /*7580*/  FADD.FTZ R59, R59, R54 ;  /* 0x000000363b3b7221 */ /* 0x000fe40000010000 */
[--C-:B------:R-:W-:Y:S02]  /*7590*/  FFMA.FTZ R54, R50, c[0x0][0x23c], -R31.reuse ;  /* 0x00008f0032367a23 */ /* 0x100fe4000001081f */
        /* <DEDUP_REMOVED lines=8> */
[----:B------:R-:W3:Y:S01]  /*7620*/  MUFU.EX2 R56, R56 ;  /* 0x0000003800387308 */ /* 0x000ee20000000800 */
[----:B--2---:R-:W-:Y:S01]  /*7630*/  F2FP.BF16.PACK_AB R26, R58, R63 ;  /* 0x0000003f3a1a723e */ /* 0x004fe200000010ff */
[----:B------:R-:W-:Y:S02]  /*7640*/  FFMA.FTZ R40, R40, c[0x0][0x23c], -R31 ;  /* 0x00008f0028287a23 */ /* 0x000fe4000001081f */
[--C-:B------:R-:W-:Y:S02]  /*7650*/  FFMA.FTZ R43, R43, c[0x0][0x23c], -R46.reuse ;  /* 0x00008f002b2b7a23 */ /* 0x100fe4000001082e */
[----:B------:R-:W-:-:S02]  /*7660*/  FFMA.FTZ R39, R39, c[0x0][0x23c], -R46 ;  /* 0x00008f0027277a23 */ /* 0x000fc4000001082e */
[----:B------:R-:W-:Y:S01]  /*7670*/  MUFU.EX2 R55, R55 ;  /* 0x0000003700377308 */ /* 0x000fe20000000800 */
[----:B------:R-:W-:-:S07]  /*7680*/  FFMA.FTZ R29, R29, c[0x0][0x23c], -R31 ;  /* 0x00008f001d1d7a23 */ /* 0x000fce000001081f */
[----:B------:R-:W2:Y:S01]  /*7690*/  MUFU.EX2 R2, R2 ;  /* 0x0000000200027308 */ /* 0x000ea20000000800 */
[----:B---3--:R-:W-:-:S07]  /*76a0*/  F2FP.BF16.PACK_AB R25, R56, R97 ;  /* 0x000000613819723e */ /* 0x008fce00000010ff */
[----:B------:R-:W-:Y:S01]  /*76b0*/  MUFU.EX2 R98, R98 ;  /* 0x0000006200627308 */ /* 0x000fe20000000800 */
[----:B--2---:R-:W-:-:S07]  /*76c0*/  F2FP.BF16.PACK_AB R27, R2, R55 ;  /* 0x00000037021b723e */ /* 0x004fce00000010ff */
[----:B------:R-:W2:Y:S01]  /*76d0*/  MUFU.EX2 R101, R101 ;  /* 0x0000006500657308 */ /* 0x000ea20000000800 */
[C---:B------:R-:W-:Y:S07]  /*76e0*/  HMMA.16816.F32.BF16 R4, R24.reuse, R32, R4 ;  /* 0x000000201804723c */ /* 0x040fee0000041804 */
[----:B------:R-:W-:Y:S01]  /*76f0*/  MUFU.EX2 R85, R85 ;  /* 0x0000005500557308 */ /* 0x000fe20000000800 */
[C---:B------:R-:W-:Y:S01]  /*7700*/  HMMA.16816.F32.BF16 R8, R24.reuse, R34, R8 ;  /* 0x000000221808723c */ /* 0x040fe20000041808 */
[----:B------:R-:W3:Y:S06]  /*7710*/  LDSM.16.MT88.4 R32, [R125+0x3800] ;  /* 0x003800007d20783b */ /* 0x000eec0000004200 */
[----:B------:R-:W4:Y:S01]  /*7720*/  MUFU.EX2 R60, R60 ;  /* 0x0000003c003c7308 */ /* 0x000f220000000800 */
[C---:B-1----:R-:W-:Y:S07]  /*7730*/  HMMA.16816.F32.BF16 R12, R24.reuse, R20, R12 ;  /* 0x00000014180c723c */ /* 0x042fee000004180c */
[----:B------:R-:W-:Y:S01]  /*7740*/  MUFU.EX2 R111, R111 ;  /* 0x0000006f006f7308 */ /* 0x000fe20000000800 */
[----:B------:R-:W-:Y:S01]  /*7750*/  HMMA.16816.F32.BF16 R16, R24, R22, R16 ;  /* 0x000000161810723c */ /* 0x000fe20000041810 */
[----:B------:R-:W1:Y:S06]  /*7760*/  LDSM.16.MT88.4 R20, [R124+0x3800] ;  /* 0x003800007c14783b */ /* 0x000e6c0000004200 */
[----:B------:R-:W5:Y:S01]  /*7770*/  MUFU.EX2 R86, R86 ;  /* 0x0000005600567308 */ /* 0x000f620000000800 */
[----:B--2---:R-:W-:-:S02]  /*7780*/  F2FP.BF16.PACK_AB R24, R101, R98 ;  /* 0x000000626518723e */ /* 0x004fc400000010ff */
[----:B----4-:R-:W-:-:S05]  /*7790*/  F2FP.BF16.PACK_AB R26, R60, R85 ;  /* 0x000000553c1a723e */ /* 0x010fca00000010ff */
[----:B------:R-:W-:Y:S08]  /*77a0*/  MUFU.EX2 R84, R84 ;  /* 0x0000005400547308 */ /* 0x000ff00000000800 */
[----:B------:R-:W2:Y:S01]  /*77b0*/  MUFU.EX2 R87, R87 ;  /* 0x0000005700577308 */ /* 0x000ea20000000800 */
[----:B-----5:R-:W-:-:S07]  /*77c0*/  F2FP.BF16.PACK_AB R25, R86, R111 ;  /* 0x0000006f5619723e */ /* 0x020fce00000010ff */
[----:B------:R-:W-:Y:S01]  /*77d0*/  MUFU.EX2 R103, R103 ;  /* 0x0000006700677308 */ /* 0x000fe20000000800 */
[----:B--2---:R-:W-:-:S07]  /*77e0*/  F2FP.BF16.PACK_AB R27, R87, R84 ;  /* 0x00000054571b723e */ /* 0x004fce00000010ff */
[----:B------:R-:W-:Y:S01]  /*77f0*/  MUFU.EX2 R102, R102 ;  /* 0x0000006600667308 */ /* 0x000fe20000000800 */
[C---:B---3--:R-:W-:Y:S07]  /*7800*/  HMMA.16816.F32.BF16 R4, R24.reuse, R32, R4 ;  /* 0x000000201804723c */ /* 0x048fee0000041804 */
[----:B------:R-:W-:Y:S01]  /*7810*/  MUFU.EX2 R65, R65 ;  /* 0x0000004100417308 */ /* 0x000fe20000000800 */
[----:B------:R-:W-:Y:S01]  /*7820*/  FFMA.FTZ R33, R109, c[0x0][0x23c], -R46 ;  /* 0x00008f006d217a23 */ /* 0x000fe2000001082e */
[----:B------:R-:W-:Y:S01]  /*7830*/  HMMA.16816.F32.BF16 R8, R24, R34, R8 ;  /* 0x000000221808723c */ /* 0x000fe20000041808 */
[----:B------:R-:W-:-:S05]  /*7840*/  FFMA.FTZ R32, R108, c[0x0][0x23c], -R31 ;  /* 0x00008f006c207a23 */ /* 0x000fca000001081f */
[----:B------:R-:W-:Y:S01]  /*7850*/  MUFU.EX2 R96, R96 ;  /* 0x0000006000607308 */ /* 0x000fe20000000800 */
[----:B------:R-:W-:Y:S01]  /*7860*/  FFMA.FTZ R34, R105, c[0x0][0x23c], -R46 ;  /* 0x00008f0069227a23 */ /* 0x000fe2000001082e */
[----:B-1----:R-:W-:Y:S01]  /*7870*/  HMMA.16816.F32.BF16 R12, R24, R20, R12 ;  /* 0x00000014180c723c */ /* 0x002fe2000004180c */
[----:B------:R-:W-:-:S05]  /*7880*/  FFMA.FTZ R35, R104, c[0x0][0x23c], -R31 ;  /* 0x00008f0068237a23 */ /* 0x000fca000001081f */
[----:B------:R-:W-:Y:S01]  /*7890*/  MUFU.EX2 R33, R33 ;  /* 0x0000002100217308 */ /* 0x000fe20000000800 */
[--C-:B------:R-:W-:Y:S02]  /*78a0*/  FFMA.FTZ R104, R41, c[0x0][0x23c], -R46.reuse ;  /* 0x00008f0029687a23 */ /* 0x100fe4000001082e */
[--C-:B------:R-:W-:Y:S02]  /*78b0*/  FFMA.FTZ R41, R45, c[0x0][0x23c], -R46.reuse ;  /* 0x00008f002d297a23 */ /* 0x100fe4000001082e */
[--C-:B------:R-:W-:Y:S01]  /*78c0*/  FFMA.FTZ R20, R107, c[0x0][0x23c], -R46.reuse ;  /* 0x00008f006b147a23 */ /* 0x100fe2000001082e */
[----:B------:R-:W-:Y:S01]  /*78d0*/  HMMA.16816.F32.BF16 R16, R24, R22, R16 ;  /* 0x000000161810723c */ /* 0x000fe20000041810 */
[----:B------:R-:W-:Y:S01]  /*78e0*/  FFMA.FTZ R21, R106, c[0x0][0x23c], -R31 ;  /* 0x00008f006a157a23 */ /* 0x000fe2000001081f */
[----:B------:R-:W1:Y:S01]  /*78f0*/  MUFU.EX2 R34, R34 ;  /* 0x0000002200227308 */ /* 0x000e620000000800 */
[----:B------:R-:W-:Y:S02]  /*7900*/  FADD.FTZ R106, R100, R151 ;  /* 0x00000097646a7221 */ /* 0x000fe40000010000 */
[----:B------:R-:W-:-:S02]  /*7910*/  FFMA.FTZ R100, R47, c[0x0][0x23c], -R46 ;  /* 0x00008f002f647a23 */ /* 0x000fc4000001082e */
[----:B------:R-:W-:Y:S02]  /*7920*/  FFMA.FTZ R26, R51, c[0x0][0x23c], -R46 ;  /* 0x00008f00331a7a23 */ /* 0x000fe4000001082e */
[--C-:B------:R-:W-:Y:S01]  /*7930*/  FFMA.FTZ R51, R90, c[0x0][0x23c], -R31.reuse ;  /* 0x00008f005a337a23 */ /* 0x100fe2000001081f */
[----:B------:R-:W2:Y:S01]  /*7940*/  MUFU.EX2 R20, R20 ;  /* 0x0000001400147308 */ /* 0x000ea20000000800 */
[--C-:B------:R-:W-:Y:S02]  /*7950*/  FFMA.FTZ R90, R92, c[0x0][0x23c], -R31.reuse ;  /* 0x00008f005c5a7a23 */ /* 0x100fe4000001081f */
[----:B------:R-:W-:Y:S02]  /*7960*/  FFMA.FTZ R47, R94, c[0x0][0x23c], -R31 ;  /* 0x00008f005e2f7a23 */ /* 0x000fe4000001081f */
[----:B------:R-:W-:Y:S02]  /*7970*/  FADD.FTZ R53, R53, R106 ;  /* 0x0000006a35357221 */ /* 0x000fe40000010000 */
[----:B------:R-:W-:Y:S01]  /*7980*/  FFMA.FTZ R45, R49, c[0x0][0x23c], -R46 ;  /* 0x00008f00312d7a23 */ /* 0x000fe2000001082e */
[----:B------:R-:W-:Y:S01]  /*7990*/  MUFU.EX2 R35, R35 ;  /* 0x0000002300237308 */ /* 0x000fe20000000800 */
[----:B-1----:R-:W-:Y:S01]  /*79a0*/  F2FP.BF16.PACK_AB R80, R34, R103 ;  /* 0x000000672250723e */ /* 0x002fe200000010ff */
[----:B------:R-:W-:-:S02]  /*79b0*/  FADD.FTZ R92, R52, R53 ;  /* 0x00000035345c7221 */ /* 0x000fc40000010000 */
[--C-:B------:R-:W-:Y:S02]  /*79c0*/  FFMA.FTZ R25, R67, c[0x0][0x23c], -R46.reuse ;  /* 0x00008f0043197a23 */ /* 0x100fe4000001082e */
[--C-:B------:R-:W-:Y:S02]  /*79d0*/  FFMA.FTZ R23, R89, c[0x0][0x23c], -R46.reuse ;  /* 0x00008f0059177a23 */ /* 0x100fe4000001082e */
[----:B------:R-:W1:Y:S01]  /*79e0*/  MUFU.EX2 R32, R32 ;  /* 0x0000002000207308 */ /* 0x000e620000000800 */
[----:B--2---:R-:W-:Y:S01]  /*79f0*/  F2FP.BF16.PACK_AB R82, R33, R20 ;  /* 0x000000142152723e */ /* 0x004fe200000010ff */
[----:B------:R-:W-:Y:S02]  /*7a00*/  FFMA.FTZ R24, R93, c[0x0][0x23c], -R46 ;  /* 0x00008f005d187a23 */ /* 0x000fe4000001082e */
[--C-:B------:R-:W-:Y:S02]  /*7a10*/  FFMA.FTZ R49, R88, c[0x0][0x23c], -R31.reuse ;  /* 0x00008f0058317a23 */ /* 0x100fe4000001081f */
[----:B------:R-:W-:-:S02]  /*7a20*/  FFMA.FTZ R53, R66, c[0x0][0x23c], -R31 ;  /* 0x00008f0042357a23 */ /* 0x000fc4000001081f */
[----:B------:R-:W2:Y:S01]  /*7a30*/  MUFU.EX2 R21, R21 ;  /* 0x0000001500157308 */ /* 0x000ea20000000800 */
[----:B------:R-:W-:Y:S02]  /*7a40*/  FADD.FTZ R99, R99, R92 ;  /* 0x0000005c63637221 */ /* 0x000fe40000010000 */
[--C-:B------:R-:W-:Y:S02]  /*7a50*/  FFMA.FTZ R22, R95, c[0x0][0x23c], -R46.reuse ;  /* 0x00008f005f167a23 */ /* 0x100fe4000001082e */
[----:B------:R-:W-:Y:S02]  /*7a60*/  FADD.FTZ R62, R62, R99 ;  /* 0x000000633e3e7221 */ /* 0x000fe40000010000 */
[--C-:B------:R-:W-:Y:S01]  /*7a70*/  FFMA.FTZ R27, R91, c[0x0][0x23c], -R46.reuse ;  /* 0x00008f005b1b7a23 */ /* 0x100fe2000001082e */
[----:B-1----:R-:W-:Y:S01]  /*7a80*/  F2FP.BF16.PACK_AB R81, R32, R35 ;  /* 0x000000232051723e */ /* 0x002fe200000010ff */
[----:B------:R-:W1:Y:S01]  /*7a90*/  MUFU.EX2 R104, R104 ;  /* 0x0000006800687308 */ /* 0x000e620000000800 */
[----:B------:R-:W-:-:S02]  /*7aa0*/  FFMA.FTZ R151, R37, c[0x0][0x23c], -R46 ;  /* 0x00008f0025977a23 */ /* 0x000fc4000001082e */
[----:B------:R-:W-:Y:S01]  /*7ab0*/  FFMA.FTZ R37, R38, c[0x0][0x23c], -R31 ;  /* 0x00008f0026257a23 */ /* 0x000fe2000001081f */
[----:B--2---:R-:W-:-:S04]  /*7ac0*/  F2FP.BF16.PACK_AB R83, R21, R102 ;  /* 0x000000661553723e */ /* 0x004fc800000010ff */
[----:B------:R-:W-:Y:S03]  /*7ad0*/  MUFU.EX2 R41, R41 ;  /* 0x0000002900297308 */ /* 0x000fe60000000800 */
[C---:B------:R-:W-:Y:S01]  /*7ae0*/  HMMA.16816.F32.BF16 R68, R80.reuse, R72, R4 ;  /* 0x000000485044723c */ /* 0x040fe20000041804 */
[----:B------:R-:W2:Y:S04]  /*7af0*/  LDSM.16.MT88.4 R4, [R124+0x3c00] ;  /* 0x003c00007c04783b */ /* 0x000ea80000004200 */
[----:B------:R-:W-:Y:S03]  /*7b00*/  MUFU.EX2 R100, R100 ;  /* 0x0000006400647308 */ /* 0x000fe60000000800 */
[C---:B------:R-:W-:Y:S01]  /*7b10*/  HMMA.16816.F32.BF16 R72, R80.reuse, R74, R8 ;  /* 0x0000004a5048723c */ /* 0x040fe20000041808 */
[----:B------:R-:W3:Y:S04]  /*7b20*/  LDSM.16.MT88.4 R8, [R124+0x4000] ;  /* 0x004000007c08783b */ /* 0x000ee80000004200 */
[----:B------:R-:W4:Y:S08]  /*7b30*/  MUFU.EX2 R51, R51 ;  /* 0x0000003300337308 */ /* 0x000f300000000800 */
[----:B------:R-:W-:Y:S08]  /*7b40*/  MUFU.EX2 R90, R90 ;  /* 0x0000005a005a7308 */ /* 0x000ff00000000800 */
[----:B------:R-:W5:Y:S08]  /*7b50*/  MUFU.EX2 R47, R47 ;  /* 0x0000002f002f7308 */ /* 0x000f700000000800 */
[----:B------:R-:W-:Y:S01]  /*7b60*/  MUFU.EX2 R26, R26 ;  /* 0x0000001a001a7308 */ /* 0x000fe20000000800 */
[C---:B--2---:R-:W-:Y:S01]  /*7b70*/  HMMA.16816.F32.BF16 R76, R80.reuse, R4, R12 ;  /* 0x00000004504c723c */ /* 0x044fe2000004180c */
[----:B------:R-:W2:Y:S06]  /*7b80*/  LDSM.16.MT88.4 R12, [R125+0x4000] ;  /* 0x004000007d0c783b */ /* 0x000eac0000004200 */
[----:B------:R-:W2:Y:S01]  /*7b90*/  MUFU.EX2 R25, R25 ;  /* 0x0000001900197308 */ /* 0x000ea20000000800 */
[----:B-1----:R-:W-:Y:S01]  /*7ba0*/  F2FP.BF16.PACK_AB R4, R104, R65 ;  /* 0x000000416804723e */ /* 0x002fe200000010ff */
[----:B------:R-:W-:Y:S01]  /*7bb0*/  HMMA.16816.F32.BF16 R80, R80, R6, R16 ;  /* 0x000000065050723c */ /* 0x000fe20000041810 */
[----:B----4-:R-:W-:Y:S01]  /*7bc0*/  F2FP.BF16.PACK_AB R5, R51, R96 ;  /* 0x000000603305723e */ /* 0x010fe200000010ff */
[----:B------:R-:W1:Y:S04]  /*7bd0*/  LDSM.16.MT88.4 R16, [R125+0x4400] ;  /* 0x004400007d10783b */ /* 0x000e680000004200 */
[----:B------:R-:W-:Y:S01]  /*7be0*/  MUFU.EX2 R23, R23 ;  /* 0x0000001700177308 */ /* 0x000fe20000000800 */
[----:B------:R-:W-:-:S02]  /*7bf0*/  F2FP.BF16.PACK_AB R6, R100, R41 ;  /* 0x000000296406723e */ /* 0x000fc400000010ff */
[----:B-----5:R-:W-:-:S05]  /*7c00*/  F2FP.BF16.PACK_AB R7, R47, R90 ;  /* 0x0000005a2f07723e */ /* 0x020fca00000010ff */
[----:B------:R-:W-:Y:S02]  /*7c10*/  MUFU.EX2 R24, R24 ;  /* 0x0000001800187308 */ /* 0x000fe40000000800 */
[C---:B---3--:R-:W-:Y:S06]  /*7c20*/  HMMA.16816.F32.BF16 R76, R4.reuse, R8, R76 ;  /* 0x00000008044c723c */ /* 0x048fec000004184c */
[----:B------:R-:W-:Y:S01]  /*7c30*/  MUFU.EX2 R49, R49 ;  /* 0x0000003100317308 */ /* 0x000fe20000000800 */
[----:B------:R-:W-:Y:S01]  /*7c40*/  FADD.FTZ R8, R0, R59 ;  /* 0x0000003b00087221 */ /* 0x000fe20000010000 */
[----:B------:R-:W-:Y:S06]  /*7c50*/  HMMA.16816.F32.BF16 R80, R4, R10, R80 ;  /* 0x0000000a0450723c */ /* 0x000fec0000041850 */
[----:B------:R-:W3:Y:S01]  /*7c60*/  MUFU.EX2 R54, R54 ;  /* 0x0000003600367308 */ /* 0x000ee20000000800 */
[----:B------:R-:W-:-:S02]  /*7c70*/  FADD.FTZ R97, R97, R8 ;  /* 0x0000000861617221 */ /* 0x000fc40000010000 */
[----:B------:R-:W-:Y:S02]  /*7c80*/  LDSM.16.MT88.4 R8, [R125+0x4800] ;  /* 0x004800007d08783b */ /* 0x000fe40000004200 */
[----:B------:R-:W-:Y:S01]  /*7c90*/  FADD.FTZ R56, R56, R97 ;  /* 0x0000006138387221 */ /* 0x000fe20000010000 */
[C---:B--2---:R-:W-:Y:S02]  /*7ca0*/  HMMA.16816.F32.BF16 R68, R4.reuse, R12, R68 ;  /* 0x0000000c0444723c */ /* 0x044fe40000041844 */
[----:B------:R-:W-:Y:S06]  /*7cb0*/  MUFU.EX2 R50, R50 ;  /* 0x0000003200327308 */ /* 0x000fec0000000800 */
[----:B------:R-:W-:Y:S01]  /*7cc0*/  HMMA.16816.F32.BF16 R72, R4, R14, R72 ;  /* 0x0000000e0448723c */ /* 0x000fe20000041848 */
[----:B------:R-:W2:Y:S01]  /*7cd0*/  LDSM.16.MT88.4 R12, [R124+0x4400] ;  /* 0x004400007c0c783b */ /* 0x000ea20000004200 */
[----:B------:R-:W4:Y:S05]  /*7ce0*/  MUFU.EX2 R53, R53 ;  /* 0x0000003500357308 */ /* 0x000f2a0000000800 */
[----:B------:R-:W-:-:S02]  /*7cf0*/  F2FP.BF16.PACK_AB R4, R25, R26 ;  /* 0x0000001a1904723e */ /* 0x000fc400000010ff */
[----:B---3--:R-:W-:Y:S01]  /*7d00*/  F2FP.BF16.PACK_AB R5, R54, R49 ;  /* 0x000000313605723e */ /* 0x008fe200000010ff */
[----:B------:R3:W-:Y:S01]  /*7d10*/  MUFU.EX2 R0, R57 ;  /* 0x0000003900007308 */ /* 0x0007e20000000800 */
[----:B------:R-:W-:Y:S02]  /*7d20*/  F2FP.BF16.PACK_AB R6, R24, R23 ;  /* 0x000000171806723e */ /* 0x000fe400000010ff */
[----:B----4-:R-:W-:-:S05]  /*7d30*/  F2FP.BF16.PACK_AB R7, R53, R50 ;  /* 0x000000323507723e */ /* 0x010fca00000010ff */
[----:B------:R-:W-:Y:S06]  /*7d40*/  MUFU.EX2 R22, R22 ;  /* 0x0000001600167308 */ /* 0x000fec0000000800 */
[C---:B-1----:R-:W-:Y:S01]  /*7d50*/  HMMA.16816.F32.BF16 R72, R4.reuse, R18, R72 ;  /* 0x000000120448723c */ /* 0x042fe20000041848 */
[----:B---3--:R-:W-:Y:S01]  /*7d60*/  FFMA.FTZ R57, R44, c[0x0][0x23c], -R31 ;  /* 0x00008f002c397a23 */ /* 0x008fe2000001081f */
[----:B------:R-:W1:Y:S05]  /*7d70*/  MUFU.EX2 R27, R27 ;  /* 0x0000001b001b7308 */ /* 0x000e6a0000000800 */
[----:B------:R-:W-:Y:S01]  /*7d80*/  FADD.FTZ R19, R63, R62 ;  /* 0x0000003e3f137221 */ /* 0x000fe20000010000 */
[----:B------:R-:W-:Y:S02]  /*7d90*/  HMMA.16816.F32.BF16 R68, R4, R16, R68 ;  /* 0x000000100444723c */ /* 0x000fe40000041844 */
[----:B------:R-:W-:Y:S01]  /*7da0*/  MUFU.EX2 R45, R45 ;  /* 0x0000002d002d7308 */ /* 0x000fe20000000800 */
[----:B------:R-:W-:-:S04]  /*7db0*/  FADD.FTZ R19, R58, R19 ;  /* 0x000000133a137221 */ /* 0x000fc80000010000 */
[----:B------:R-:W-:Y:S01]  /*7dc0*/  FADD.FTZ R17, R55, R56 ;  /* 0x0000003837117221 */ /* 0x000fe20000010000 */
[----:B--2---:R-:W-:Y:S02]  /*7dd0*/  HMMA.16816.F32.BF16 R76, R4, R12, R76 ;  /* 0x0000000c044c723c */ /* 0x004fe4000004184c */
[----:B------:R-:W2:Y:S01]  /*7de0*/  MUFU.EX2 R52, R61 ;  /* 0x0000003d00347308 */ /* 0x000ea20000000800 */
[----:B------:R-:W-:-:S04]  /*7df0*/  FADD.FTZ R2, R2, R17 ;  /* 0x0000001102027221 */ /* 0x000fc80000010000 */
[----:B------:R-:W-:Y:S01]  /*7e00*/  FADD.FTZ R12, R98, R19 ;  /* 0x00000013620c7221 */ /* 0x000fe20000010000 */
[----:B------:R-:W-:Y:S01]  /*7e10*/  HMMA.16816.F32.BF16 R80, R4, R14, R80 ;  /* 0x0000000e0450723c */ /* 0x000fe20000041850 */
[----:B------:R-:W-:Y:S01]  /*7e20*/  FADD.FTZ R111, R111, R2 ;  /* 0x000000026f6f7221 */ /* 0x000fe20000010000 */
[----:B------:R-:W-:Y:S01]  /*7e30*/  MUFU.EX2 R48, R48 ;  /* 0x0000003000307308 */ /* 0x000fe20000000800 */
[----:B------:R-:W3:Y:S01]  /*7e40*/  LDSM.16.MT88.4 R16, [R124+0x4800] ;  /* 0x004800007c10783b */ /* 0x000ee20000004200 */
[----:B------:R-:W-:Y:S02]  /*7e50*/  FADD.FTZ R12, R101, R12 ;  /* 0x0000000c650c7221 */ /* 0x000fe40000010000 */
[----:B------:R-:W-:Y:S01]  /*7e60*/  FADD.FTZ R111, R86, R111 ;  /* 0x0000006f566f7221 */ /* 0x000fe20000010000 */
[----:B-1----:R-:W-:Y:S01]  /*7e70*/  F2FP.BF16.PACK_AB R4, R27, R22 ;  /* 0x000000161b04723e */ /* 0x002fe200000010ff */
[----:B------:R-:W-:Y:S02]  /*7e80*/  FADD.FTZ R85, R85, R12 ;  /* 0x0000000c55557221 */ /* 0x000fe40000010000 */
[----:B------:R-:W1:Y:S01]  /*7e90*/  MUFU.EX2 R57, R57 ;  /* 0x0000003900397308 */ /* 0x000e620000000800 */
[----:B------:R-:W-:Y:S01]  /*7ea0*/  FADD.FTZ R12, R84, R111 ;  /* 0x0000006f540c7221 */ /* 0x000fe20000010000 */
[----:B--2---:R-:W-:Y:S01]  /*7eb0*/  F2FP.BF16.PACK_AB R6, R52, R45 ;  /* 0x0000002d3406723e */ /* 0x004fe200000010ff */
[----:B------:R-:W-:-:S02]  /*7ec0*/  FADD.FTZ R60, R60, R85 ;  /* 0x000000553c3c7221 */ /* 0x000fc40000010000 */
[----:B------:R-:W-:Y:S02]  /*7ed0*/  FADD.FTZ R12, R87, R12 ;  /* 0x0000000c570c7221 */ /* 0x000fe40000010000 */
[----:B------:R-:W-:Y:S01]  /*7ee0*/  FADD.FTZ R103, R103, R60 ;  /* 0x0000003c67677221 */ /* 0x000fe20000010000 */
[----:B------:R-:W-:Y:S01]  /*7ef0*/  MUFU.EX2 R42, R42 ;  /* 0x0000002a002a7308 */ /* 0x000fe20000000800 */
[----:B------:R-:W-:Y:S02]  /*7f00*/  FADD.FTZ R35, R35, R12 ;  /* 0x0000000c23237221 */ /* 0x000fe40000010000 */
[----:B------:R-:W2:Y:S01]  /*7f10*/  LDSM.16.MT88.4 R12, [R125+0x4c00] ;  /* 0x004c00007d0c783b */ /* 0x000ea20000004200 */
[----:B------:R-:W-:Y:S02]  /*7f20*/  FADD.FTZ R103, R34, R103 ;  /* 0x0000006722677221 */ /* 0x000fe40000010000 */
[----:B------:R-:W-:Y:S02]  /*7f30*/  FADD.FTZ R35, R32, R35 ;  /* 0x0000002320237221 */ /* 0x000fe40000010000 */
[----:B------:R-:W4:Y:S01]  /*7f40*/  MUFU.EX2 R55, R40 ;  /* 0x0000002800377308 */ /* 0x000f220000000800 */
[----:B-1----:R-:W-:Y:S01]  /*7f50*/  F2FP.BF16.PACK_AB R5, R57, R48 ;  /* 0x000000303905723e */ /* 0x002fe200000010ff */
[----:B------:R-:W-:-:S06]  /*7f60*/  FADD.FTZ R102, R102, R35 ;  /* 0x0000002366667221 */ /* 0x000fcc0000010000 */
[----:B------:R-:W1:Y:S01]  /*7f70*/  MUFU.EX2 R43, R43 ;  /* 0x0000002b002b7308 */ /* 0x000e620000000800 */
[----:B----4-:R-:W-:-:S07]  /*7f80*/  F2FP.BF16.PACK_AB R7, R55, R42 ;  /* 0x0000002a3707723e */ /* 0x010fce00000010ff */
[----:B------:R-:W-:Y:S01]  /*7f90*/  MUFU.EX2 R2, R39 ;  /* 0x0000002700027308 */ /* 0x000fe20000000800 */
[C---:B------:R-:W-:Y:S07]  /*7fa0*/  HMMA.16816.F32.BF16 R68, R4.reuse, R8, R68 ;  /* 0x000000080444723c */ /* 0x040fee0000041844 */
[----:B------:R-:W-:Y:S01]  /*7fb0*/  MUFU.EX2 R151, R151 ;  /* 0x0000009700977308 */ /* 0x000fe20000000800 */
[----:B------:R-:W-:Y:S01]  /*7fc0*/  FADD.FTZ R8, R20, R103 ;  /* 0x0000006714087221 */ /* 0x000fe20000010000 */
[----:B------:R-:W-:Y:S01]  /*7fd0*/  HMMA.16816.F32.BF16 R72, R4, R10, R72 ;  /* 0x0000000a0448723c */ /* 0x000fe20000041848 */
[----:B------:R-:W-:-:S05]  /*7fe0*/  FADD.FTZ R9, R21, R102 ;  /* 0x0000006615097221 */ /* 0x000fca0000010000 */
[----:B------:R-:W-:Y:S01]  /*7ff0*/  MUFU.EX2 R37, R37 ;  /* 0x0000002500257308 */ /* 0x000fe20000000800 */
[--C-:B------:R-:W-:Y:S02]  /*8000*/  FFMA.FTZ R20, R36, c[0x0][0x23c], -R31.reuse ;  /* 0x00008f0024147a23 */ /* 0x100fe4000001081f */
[----:B------:R-:W-:Y:S02]  /*8010*/  FADD.FTZ R8, R33, R8 ;  /* 0x0000000821087221 */ /* 0x000fe40000010000 */
[----:B------:R-:W-:Y:S01]  /*8020*/  FFMA.FTZ R21, R30, c[0x0][0x23c], -R31 ;  /* 0x00008f001e157a23 */ /* 0x000fe2000001081f */
[----:B---3--:R-:W-:Y:S01]  /*8030*/  HMMA.16816.F32.BF16 R76, R4, R16, R76 ;  /* 0x00000010044c723c */ /* 0x008fe2000004184c */
[----:B------:R-:W-:Y:S01]  /*8040*/  FADD.FTZ R65, R65, R8 ;  /* 0x0000000841417221 */ /* 0x000fe20000010000 */
[----:B------:R-:W3:Y:S01]  /*8050*/  MUFU.EX2 R34, R29 ;  /* 0x0000001d00227308 */ /* 0x000ee20000000800 */
[----:B------:R-:W-:Y:S02]  /*8060*/  FADD.FTZ R96, R96, R9 ;  /* 0x0000000960607221 */ /* 0x000fe40000010000 */
[----:B------:R-:W4:Y:S01]  /*8070*/  LDSM.16.MT88.4 R8, [R124+0x4c00] ;  /* 0x004c00007c08783b */ /* 0x000f220000004200 */
[----:B------:R-:W-:-:S02]  /*8080*/  FADD.FTZ R104, R104, R65 ;  /* 0x0000004168687221 */ /* 0x000fc40000010000 */
[----:B------:R-:W-:Y:S01]  /*8090*/  FADD.FTZ R51, R51, R96 ;  /* 0x0000006033337221 */ /* 0x000fe20000010000 */
[----:B------:R-:W-:Y:S01]  /*80a0*/  HMMA.16816.F32.BF16 R80, R4, R18, R80 ;  /* 0x000000120450723c */ /* 0x000fe20000041850 */
[----:B------:R-:W-:Y:S01]  /*80b0*/  MUFU.EX2 R20, R20 ;  /* 0x0000001400147308 */ /* 0x000fe20000000800 */
[----:B------:R-:W-:Y:S02]  /*80c0*/  FADD.FTZ R17, R41, R104 ;  /* 0x0000006829117221 */ /* 0x000fe40000010000 */
[----:B------:R-:W-:Y:S02]  /*80d0*/  FADD.FTZ R90, R90, R51 ;  /* 0x000000335a5a7221 */ /* 0x000fe40000010000 */
[----:B------:R-:W-:Y:S01]  /*80e0*/  FADD.FTZ R17, R100, R17 ;  /* 0x0000001164117221 */ /* 0x000fe20000010000 */
[----:B-1----:R-:W-:Y:S01]  /*80f0*/  F2FP.BF16.PACK_AB R4, R0, R43 ;  /* 0x0000002b0004723e */ /* 0x002fe200000010ff */
[----:B------:R-:W-:Y:S01]  /*8100*/  FADD.FTZ R90, R47, R90 ;  /* 0x0000005a2f5a7221 */ /* 0x000fe20000010000 */
[----:B------:R-:W1:Y:S01]  /*8110*/  MUFU.EX2 R21, R21 ;  /* 0x0000001500157308 */ /* 0x000e620000000800 */
[----:B------:R-:W-:Y:S01]  /*8120*/  FADD.FTZ R16, R26, R17 ;  /* 0x000000111a107221 */ /* 0x000fe20000010000 */
[----:B---3--:R-:W-:Y:S01]  /*8130*/  F2FP.BF16.PACK_AB R5, R34, R37 ;  /* 0x000000252205723e */ /* 0x008fe200000010ff */
[----:B------:R-:W-:Y:S01]  /*8140*/  FADD.FTZ R17, R49, R90 ;  /* 0x0000005a31117221 */ /* 0x000fe20000010000 */
[----:B------:R-:W-:Y:S01]  /*8150*/  F2FP.BF16.PACK_AB R6, R151, R2 ;  /* 0x000000029706723e */ /* 0x000fe200000010ff */
[----:B------:R-:W-:-:S02]  /*8160*/  FADD.FTZ R16, R25, R16 ;  /* 0x0000001019107221 */ /* 0x000fc40000010000 */
[----:B------:R-:W-:-:S04]  /*8170*/  FADD.FTZ R17, R54, R17 ;  /* 0x0000001136117221 */ /* 0x000fc80000010000 */
[----:B------:R-:W-:-:S04]  /*8180*/  FADD.FTZ R50, R50, R17 ;  /* 0x0000001132327221 */ /* 0x000fc80000010000 */
[----:B------:R-:W-:Y:S01]  /*8190*/  FADD.FTZ R53, R53, R50 ;  /* 0x0000003235357221 */ /* 0x000fe20000010000 */
[----:B-1----:R-:W-:-:S03]  /*81a0*/  F2FP.BF16.PACK_AB R7, R21, R20 ;  /* 0x000000141507723e */ /* 0x002fc600000010ff */
[----:B------:R-:W-:-:S04]  /*81b0*/  FADD.FTZ R48, R48, R53 ;  /* 0x0000003530307221 */ /* 0x000fc80000010000 */
[----:B--2---:R-:W-:Y:S01]  /*81c0*/  HMMA.16816.F32.BF16 R68, R4, R12, R68 ;  /* 0x0000000c0444723c */ /* 0x004fe20000041844 */
[----:B------:R-:W-:-:S06]  /*81d0*/  FADD.FTZ R57, R57, R48 ;  /* 0x0000003039397221 */ /* 0x000fcc0000010000 */
[----:B------:R-:W-:Y:S01]  /*81e0*/  FADD.FTZ R13, R23, R16 ;  /* 0x00000010170d7221 */ /* 0x000fe20000010000 */
[----:B----4-:R-:W-:Y:S03]  /*81f0*/  HMMA.16816.F32.BF16 R76, R4, R8, R76 ;  /* 0x00000008044c723c */ /* 0x010fe6000004184c */
        /* <DEDUP_REMOVED lines=12> */
[----:B------:R-:W-:Y:S02]  /*82c0*/  FADD.FTZ R20, R20, R37 ;  /* 0x0000002514147221 */ /* 0x000fe40000010000 */
[----:B------:R-:W-:Y:S01]  /*82d0*/  FADD.FTZ R43, R0, R43 ;  /* 0x0000002b002b7221 */ /* 0x000fe20000010000 */
[----:B------:R-:W-:Y:S01]  /*82e0*/  MOV R0, R3 ;  /* 0x0000000300007202 */ /* 0x000fe20000000f00 */
[----:B------:R-:W-:-:S02]  /*82f0*/  FADD.FTZ R150, R21, R20 ;  /* 0x0000001415967221 */ /* 0x000fc40000010000 */
[----:B------:R-:W-:-:S04]  /*8300*/  FADD.FTZ R2, R2, R43 ;  /* 0x0000002b02027221 */ /* 0x000fc80000010000 */
[----:B------:R-:W-:Y:S01]  /*8310*/  FADD.FTZ R151, R151, R2 ;  /* 0x0000000297977221 */ /* 0x000fe20000010000 */
[----:B------:R-:W-:Y:S02]  /*8320*/  MOV R2, R28 ;  /* 0x0000001c00027202 */ /* 0x000fe40000000f00 */
.L_x_3551:
[----:B------:R-:W-:-:S13]  /*8330*/  ISETP.GE.AND P0, PT, R134, 0x1, PT ;  /* 0x000000018600780c */ /* 0x000fda0003f06270 */
[----:B------:R-:W-:Y:S05]  /*8340*/  @!P0 BRA `(.L_x_3559) ;  /* 0x000028b000008947 */ /* 0x000fea0003800000 */
[----:B------:R-:W-:Y:S01]  /*8350*/  IMAD.MOV.U32 R145, RZ, RZ, c[0x0][0x1a0] ;  /* 0x00006800ff917624 */ /* 0x000fe200078e00ff */
[----:B------:R-:W-:Y:S02]  /*8360*/  MOV R3, R0 ;  /* 0x0000000000037202 */ /* 0x000fe40000000f00 */
[----:B------:R-:W-:Y:S01]  /*8370*/  MOV R85, R2 ;  /* 0x0000000200557202 */ /* 0x000fe20000000f00 */
[----:B------:R-:W-:-:S05]  /*8380*/  IMAD.U32 R144, R145, -0x80, RZ ;  /* 0xffffff8091907824 */ /* 0x000fca00078e00ff */
[----:B------:R-:W-:Y:S02]  /*8390*/  SHF.R.S32.HI R141, RZ, 0x1f, R144 ;  /* 0x0000001fff8d7819 */ /* 0x000fe40000011490 */
.L_x_3563:
        /* <DEDUP_REMOVED lines=64> */
.L_x_3560:
[----:B------:R-:W-:Y:S02]  /*87a0*/  ISETP.GE.AND P0, PT, R138, c[0x0][0x220], PT ;  /* 0x000088008a007a0c */ /* 0x000fe40003f06270 */
[C---:B------:R-:W-:Y:S04]  /*87b0*/  LEA R86, P3, R156.reuse, R148, 0x1 ;  /* 0x000000949c567211 */ /* 0x040fe800078608ff */
[-CC-:B------:R-:W-:Y:S07]  /*87c0*/  LEA.HI.X R87, R156, R149.reuse, R2.reuse, 0x1, P3 ;  /* 0x000000959c577211 */ /* 0x180fee00018f0c02 */
[-C--:B------:R-:W-:Y:S01]  /*87d0*/  @!P0 IADD3 R153, P2, R140, R156.reuse, RZ ;  /* 0x0000009c8c998210 */ /* 0x080fe20007f5e0ff */
[----:B------:R-:W-:Y:S01]  /*87e0*/  @!P0 IMAD.MOV.U32 R84, RZ, RZ, c[0x0][0x1a4] ;  /* 0x00006900ff548624 */ /* 0x000fe200078e00ff */
[C---:B------:R-:W-:Y:S01]  /*87f0*/  @!P0 LEA R155, P1, R145.reuse, R156, 0x6 ;  /* 0x0000009c919b8211 */ /* 0x040fe200078230ff */
[----:B------:R-:W-:Y:S01]  /*8800*/  @P0 STS [R135+0x3000], RZ ;  /* 0x003000ff87000388 */ /* 0x000fe20000000800 */
[----:B------:R-:W-:Y:S02]  /*8810*/  @!P0 IMAD.MOV.U32 R157, RZ, RZ, R2 ;  /* 0x000000ffff9d8224 */ /* 0x000fe400078e0002 */
[----:B------:R-:W-:Y:S01]  /*8820*/  @!P0 LEA.HI.X R84, R145, R2, R84, 0x6, P1 ;  /* 0x0000000291548211 */ /* 0x000fe200008f3454 */
[----:B------:R-:W-:Y:S01]  /*8830*/  @P0 STS [R135+0x3004], RZ ;  /* 0x003004ff87000388 */ /* 0x000fe20000000800 */
[----:B------:R-:W-:Y:S01]  /*8840*/  @!P0 IMAD.X R2, R137, 0x1, R2, P2 ;  /* 0x0000000189028824 */ /* 0x000fe200010e0602 */
[-C--:B------:R-:W-:Y:S01]  /*8850*/  @!P0 LEA R158, P2, R153, R148.reuse, 0x1 ;  /* 0x00000094999e8211 */ /* 0x080fe200078408ff */
[----:B------:R-:W-:Y:S01]  /*8860*/  @!P0 IMAD.MOV.U32 R0, RZ, RZ, c[0x0][0x1a4] ;  /* 0x00006900ff008624 */ /* 0x000fe200078e00ff */
[----:B------:R-:W-:Y:S01]  /*8870*/  @P0 STS.64 [R135+0x3008], RZ ;  /* 0x003008ff87000388 */ /* 0x000fe20000000a00 */
[-C--:B------:R-:W-:Y:S01]  /*8880*/  @!P0 LEA R152, P1, R155, R148.reuse, 0x1 ;  /* 0x000000949b988211 */ /* 0x080fe200078208ff */
[----:B------:R-:W-:Y:S01]  /*8890*/  @!P0 IMAD.WIDE.U32 R156, R145, 0x60, R156 ;  /* 0x00000060919c8825 */ /* 0x000fe200078e009c */
[-C--:B------:R-:W-:Y:S01]  /*88a0*/  @!P0 LEA.HI.X R159, R153, R149.reuse, R2, 0x1, P2 ;  /* 0x00000095999f8211 */ /* 0x080fe200010f0c02 */
[----:B------:R-:W-:Y:S01]  /*88b0*/  @!PT LDS RZ, [RZ] ;  /* 0x00000000fffff984 */ /* 0x000fe20000000800 */
[----:B------:R-:W-:Y:S01]  /*88c0*/  @!PT LDS RZ, [RZ] ;  /* 0x00000000fffff984 */ /* 0x000fe20000000800 */
[----:B------:R-:W-:Y:S01]  /*88d0*/  @!PT LDS RZ, [RZ] ;  /* 0x00000000fffff984 */ /* 0x000fe20000000800 */
[----:B------:R1:W-:Y:S01]  /*88e0*/  @!P0 LDGSTS.E.BYPASS.LTC128B.128 [R135+0x3000], [R86.64] ;  /* 0x0300000056878fae */ /* 0x0003e2000b901d46 */
[-C--:B------:R-:W-:Y:S01]  /*88f0*/  @!P0 LEA.HI.X R153, R155, R149.reuse, R84, 0x1, P1 ;  /* 0x000000959b998211 */ /* 0x080fe200008f0c54 */
[----:B------:R-:W-:Y:S01]  /*8900*/  @!P0 IMAD R0, R0, 0x60, RZ ;  /* 0x0000006000008824 */ /* 0x000fe200078e02ff */
[----:B------:R-:W-:Y:S01]  /*8910*/  @!P0 LEA R148, P1, R156, R148, 0x1 ;  /* 0x000000949c948211 */ /* 0x000fe200078208ff */
[----:B------:R-:W-:Y:S02]  /*8920*/  @P0 STS.128 [R135+0x3800], RZ ;  /* 0x003800ff87000388 */ /* 0x000fe40000000c00 */
[----:B------:R-:W-:Y:S02]  /*8930*/  @!P0 IMAD.IADD R0, R0, 0x1, R157 ;  /* 0x0000000100008824 */ /* 0x000fe400078e029d */
        /* <DEDUP_REMOVED lines=17> */
[----:B------:R-:W3:Y:S04]  /*8a50*/  LDSM.16.M88.4 R92, [R127+0x1000] ;  /* 0x001000007f5c783b */ /* 0x000ee80000000200 */
[----:B------:R-:W4:Y:S04]  /*8a60*/  LDSM.16.M88.4 R96, [R127+0x1400] ;  /* 0x001400007f60783b */ /* 0x000f280000000200 */
[----:B------:R-:W5:Y:S04]  /*8a70*/  LDSM.16.M88.4 R100, [R127+0x1800] ;  /* 0x001800007f64783b */ /* 0x000f680000000200 */
[----:B------:R-:W0:Y:S04]  /*8a80*/  LDGDEPBAR ;  /* 0x00000000000079af */ /* 0x000e280000000000 */
[----:B------:R-:W1:Y:S01]  /*8a90*/  LDSM.16.M88.4 R104, [R127+0x1c00] ;  /* 0x001c00007f68783b */ /* 0x000e620000000200 */
[----:B--2---:R-:W-:Y:S03]  /*8aa0*/  IMAD.MOV.U32 R148, RZ, RZ, R86 ;  /* 0x000000ffff947224 */ /* 0x004fe600078e0056 */
[----:B------:R-:W2:Y:S01]  /*8ab0*/  LDSM.16.M88.4 R108, [R127+0x2000] ;  /* 0x002000007f6c783b */ /* 0x000ea20000000200 */
[----:B------:R-:W-:Y:S03]  /*8ac0*/  IMAD.MOV.U32 R149, RZ, RZ, R87 ;  /* 0x000000ffff957224 */ /* 0x000fe600078e0057 */
[----:B------:R-:W1:Y:S04]  /*8ad0*/  LDSM.16.M88.4 R112, [R127+0x2400] ;  /* 0x002400007f70783b */ /* 0x000e680000000200 */
[----:B------:R-:W1:Y:S04]  /*8ae0*/  LDSM.16.M88.4 R116, [R127+0x2800] ;  /* 0x002800007f74783b */ /* 0x000e680000000200 */
[----:B------:R-:W1:Y:S01]  /*8af0*/  LDSM.16.M88.4 R120, [R127+0x2c00] ;  /* 0x002c00007f78783b */ /* 0x000e620000000200 */
[C---:B---3--:R-:W-:Y:S08]  /*8b00*/  HMMA.16816.F32.BF16 R4, R88.reuse, R92, RZ ;  /* 0x0000005c5804723c */ /* 0x048ff000000418ff */
[C---:B------:R-:W-:Y:S01]  /*8b10*/  HMMA.16816.F32.BF16 R8, R88.reuse, R94, RZ ;  /* 0x0000005e5808723c */ /* 0x040fe200000418ff */
[----:B------:R-:W-:Y:S07]  /*8b20*/  LDSM.16.M88.4 R92, [R128] ;  /* 0x00000000805c783b */ /* 0x000fee0000000200 */
[C---:B----4-:R-:W-:Y:S08]  /*8b30*/  HMMA.16816.F32.BF16 R12, R88.reuse, R96, RZ ;  /* 0x00000060580c723c */ /* 0x050ff000000418ff */
[C---:B------:R-:W-:Y:S01]  /*8b40*/  HMMA.16816.F32.BF16 R16, R88.reuse, R98, RZ ;  /* 0x000000625810723c */ /* 0x040fe200000418ff */
[----:B------:R-:W3:Y:S07]  /*8b50*/  LDSM.16.M88.4 R96, [R126] ;  /* 0x000000007e60783b */ /* 0x000eee0000000200 */
[C---:B-----5:R-:W-:Y:S08]  /*8b60*/  HMMA.16816.F32.BF16 R20, R88.reuse, R100, RZ ;  /* 0x000000645814723c */ /* 0x060ff000000418ff */
[C---:B------:R-:W-:Y:S08]  /*8b70*/  HMMA.16816.F32.BF16 R24, R88.reuse, R102, RZ ;  /* 0x000000665818723c */ /* 0x040ff000000418ff */
[C---:B-1----:R-:W-:Y:S08]  /*8b80*/  HMMA.16816.F32.BF16 R28, R88.reuse, R104, RZ ;  /* 0x00000068581c723c */ /* 0x042ff000000418ff */
        /* <DEDUP_REMOVED lines=10> */
[C---:B---3--:R-:W-:Y:S08]  /*8c30*/  HMMA.16816.F32.BF16 R4, R92.reuse, R96, R4 ;  /* 0x000000605c04723c */ /* 0x048ff00000041804 */
[C---:B------:R-:W-:Y:S01]  /*8c40*/  HMMA.16816.F32.BF16 R8, R92.reuse, R98, R8 ;  /* 0x000000625c08723c */ /* 0x040fe20000041808 */
[----:B------:R-:W2:Y:S07]  /*8c50*/  LDSM.16.M88.4 R96, [R126+0x800] ;  /* 0x000800007e60783b */ /* 0x000eae0000000200 */
[C---:B-1----:R-:W-:Y:S08]  /*8c60*/  HMMA.16816.F32.BF16 R12, R92.reuse, R88, R12 ;  /* 0x000000585c0c723c */ /* 0x042ff0000004180c */
[C---:B------:R-:W-:Y:S01]  /*8c70*/  HMMA.16816.F32.BF16 R16, R92.reuse, R90, R16 ;  /* 0x0000005a5c10723c */ /* 0x040fe20000041810 */
[----:B------:R-:W1:Y:S07]  /*8c80*/  LDSM.16.M88.4 R88, [R126+0xc00] ;  /* 0x000c00007e58783b */ /* 0x000e6e0000000200 */
[C---:B--2---:R-:W-:Y:S08]  /*8c90*/  HMMA.16816.F32.BF16 R20, R92.reuse, R96, R20 ;  /* 0x000000605c14723c */ /* 0x044ff00000041814 */
        /* <DEDUP_REMOVED lines=10> */
[----:B------:R-:W1:Y:S01]  /*8d40*/  LDSM.16.M88.4 R88, [R126+0x1c00] ;  /* 0x001c00007e58783b */ /* 0x000e620000000200 */
[----:B------:R-:W-:Y:S04]  /*8d50*/  DEPBAR.LE SB0, 0x0 ;  /* 0x000080000000791a */ /* 0x000fe80000000000 */
[----:B------:R-:W-:Y:S02]  /*8d60*/  BAR.SYNC.DEFER_BLOCKING 0x0 ;  /* 0x0000000000007b1d */ /* 0x000fe40000010000 */
[C---:B--2---:R-:W-:Y:S08]  /*8d70*/  HMMA.16816.F32.BF16 R52, R92.reuse, R96, R52 ;  /* 0x000000605c34723c */ /* 0x044ff00000041834 */
[C---:B------:R-:W-:Y:S08]  /*8d80*/  HMMA.16816.F32.BF16 R56, R92.reuse, R98, R56 ;  /* 0x000000625c38723c */ /* 0x040ff00000041838 */
[C---:B-1----:R-:W-:Y:S08]  /*8d90*/  HMMA.16816.F32.BF16 R60, R92.reuse, R88, R60 ;  /* 0x000000585c3c723c */ /* 0x042ff0000004183c */
        /* <DEDUP_REMOVED lines=66> */
.L_x_3562:
[----:B------:R1:W-:Y:S01]  /*91c0*/  @P0 STS [R135+0x1000], RZ ;  /* 0x001000ff87000388 */ /* 0x0003e20000000800 */
[----:B------:R-:W-:Y:S01]  /*91d0*/  @!P0 IMAD.MOV.U32 R84, RZ, RZ, c[0x0][0x19c] ;  /* 0x00006700ff548624 */ /* 0x000fe200078e00ff */
[C---:B------:R-:W-:Y:S01]  /*91e0*/  LEA R94, P4, R86.reuse, R146, 0x1 ;  /* 0x00000092565e7211 */ /* 0x040fe200078808ff */
[C---:B------:R-:W-:Y:S01]  /*91f0*/  @!P0 IMAD.WIDE.U32 R92, R95.reuse, 0x60, R86 ;  /* 0x000000605f5c8825 */ /* 0x040fe200078e0056 */
[----:B------:R1:W-:Y:S01]  /*9200*/  @P0 STS [R135+0x1004], RZ ;  /* 0x001004ff87000388 */ /* 0x0003e20000000800 */
[-C--:B------:R-:W-:Y:S02]  /*9210*/  @!P0 LEA R91, P2, R95, R86.reuse, 0x6 ;  /* 0x000000565f5b8211 */ /* 0x080fe400078430ff */
[----:B------:R-:W-:Y:S01]  /*9220*/  @!P0 IADD3 R89, P1, R131, R86, RZ ;  /* 0x0000005683598210 */ /* 0x000fe20007f3e0ff */
[----:B------:R1:W-:Y:S01]  /*9230*/  @P0 STS.64 [R135+0x1008], RZ ;  /* 0x001008ff87000388 */ /* 0x0003e20000000a00 */
[----:B------:R-:W-:Y:S01]  /*9240*/  @!P0 LEA.HI.X R84, R95, R87, R84, 0x6, P2 ;  /* 0x000000575f548211 */ /* 0x000fe200010f3454 */
[----:B------:R-:W-:Y:S01]  /*9250*/  @!P0 IMAD.MOV.U32 R0, RZ, RZ, c[0x0][0x19c] ;  /* 0x00006700ff008624 */ /* 0x000fe200078e00ff */
[-CC-:B------:R-:W-:Y:S01]  /*9260*/  LEA.HI.X R95, R86, R147.reuse, R87.reuse, 0x1, P4 ;  /* 0x00000093565f7211 */ /* 0x180fe200020f0c57 */
[----:B------:R-:W-:Y:S01]  /*9270*/  @!P0 IMAD.X R2, R130, 0x1, R87, P1 ;  /* 0x0000000182028824 */ /* 0x000fe200008e0657 */
[-C--:B------:R-:W-:Y:S01]  /*9280*/  @!P0 LEA R96, P3, R89, R146.reuse, 0x1 ;  /* 0x0000009259608211 */ /* 0x080fe200078608ff */
[----:B------:R-:W-:Y:S01]  /*9290*/  @!P0 IMAD R0, R0, 0x60, RZ ;  /* 0x0000006000008824 */ /* 0x000fe200078e02ff */
[-C--:B------:R-:W-:Y:S01]  /*92a0*/  @!P0 LEA R88, P2, R91, R146.reuse, 0x1 ;  /* 0x000000925b588211 */ /* 0x080fe200078408ff */
[----:B------:R-:W-:Y:S01]  /*92b0*/  @!PT LDS RZ, [RZ] ;  /* 0x00000000fffff984 */ /* 0x000fe20000000800 */
[----:B------:R-:W-:Y:S01]  /*92c0*/  @!PT LDS RZ, [RZ] ;  /* 0x00000000fffff984 */ /* 0x000fe20000000800 */
[----:B------:R-:W-:Y:S01]  /*92d0*/  @!PT LDS RZ, [RZ] ;  /* 0x00000000fffff984 */ /* 0x000fe20000000800 */
[----:B------:R1:W-:Y:S01]  /*92e0*/  @!P0 LDGSTS.E.BYPASS.LTC128B.128 [R135+0x1000], [R94.64] ;  /* 0x010000005e878fae */ /* 0x0003e2000b901d46 */
[-C--:B------:R-:W-:Y:S01]  /*92f0*/  @!P0 LEA.HI.X R97, R89, R147.reuse, R2, 0x1, P3 ;  /* 0x0000009359618211 */ /* 0x080fe200018f0c02 */
[----:B------:R-:W-:Y:S01]  /*9300*/  @!P0 IMAD.IADD R0, R0, 0x1, R93 ;  /* 0x0000000100008824 */ /* 0x000fe200078e025d */
[-C--:B------:R-:W-:Y:S01]  /*9310*/  @!P0 LEA.HI.X R89, R91, R147.reuse, R84, 0x1, P2 ;  /* 0x000000935b598211 */ /* 0x080fe200010f0c54 */
[----:B------:R1:W-:Y:S01]  /*9320*/  @P0 STS.128 [R135+0x1800], RZ ;  /* 0x001800ff87000388 */ /* 0x0003e20000000c00 */
[C---:B------:R-:W-:Y:S01]  /*9330*/  @!P0 LEA R90, P1, R92.reuse, R146, 0x1 ;  /* 0x000000925c5a8211 */ /* 0x040fe200078208ff */
[----:B------:R-:W-:Y:S02]  /*9340*/  IMAD.MOV.U32 R146, RZ, RZ, R94 ;  /* 0x000000ffff927224 */ /* 0x000fe400078e005e */
        /* <DEDUP_REMOVED lines=17> */
.L_x_3561:
[----:B------:R-:W-:Y:S01]  /*9460*/  FMNMX.FTZ R0, R4, R85, !PT ;  /* 0x0000005504007209 */ /* 0x000fe20007810000 */
[----:B-1----:R-:W-:Y:S01]  /*9470*/  LDSM.16.MT88.4 R96, [R124+0x3800] ;  /* 0x003800007c60783b */ /* 0x002fe20000004200 */
        /* <DEDUP_REMOVED lines=70> */
[----:B--2---:R-:W-:Y:S05]  /*98e0*/  FMNMX.FTZ R2, R93, R2, !PT ;  /* 0x000000025d027209 */ /* 0x004fea0007810000 */
[----:B------:R-:W1:Y:S01]  /*98f0*/  LDSM.16.MT88.4 R92, [R125+0x3000] ;  /* 0x003000007d5c783b */ /* 0x000e620000004200 */
[C---:B------:R-:W-:Y:S01]  /*9900*/  FSETP.NEU.FTZ.AND P0, PT, R2.reuse, -INF , PT ;  /* 0xff8000000200780b */ /* 0x040fe20003f1d000 */
[C---:B------:R-:W-:Y:S02]  /*9910*/  FADD.FTZ R84, -R2.reuse, R85 ;  /* 0x0000005502547221 */ /* 0x040fe40000010100 */
[----:B------:R-:W-:Y:S02]  /*9920*/  FMUL.FTZ R88, R2, c[0x0][0x23c] ;  /* 0x00008f0002587a20 */ /* 0x000fe40000410000 */
[----:B------:R-:W-:Y:S02]  /*9930*/  FMUL.FTZ R86, R84, c[0x0][0x23c] ;  /* 0x00008f0054567a20 */ /* 0x000fe40000410000 */
[----:B------:R-:W-:Y:S01]  /*9940*/  FADD.FTZ R85, -R0, R3 ;  /* 0x0000000300557221 */ /* 0x000fe20000010100 */
[----:B------:R-:W-:Y:S01]  /*9950*/  FSEL R87, R88, RZ, P0 ;  /* 0x000000ff58577208 */ /* 0x000fe20000000000 */
[----:B------:R2:W3:Y:S01]  /*9960*/  MUFU.EX2 R84, R86 ;  /* 0x0000005600547308 */ /* 0x0004e20000000800 */
[C---:B------:R-:W-:Y:S01]  /*9970*/  FMUL.FTZ R88, R0.reuse, c[0x0][0x23c] ;  /* 0x00008f0000587a20 */ /* 0x040fe20000410000 */
[----:B------:R-:W-:Y:S01]  /*9980*/  FSETP.NEU.FTZ.AND P0, PT, R0, -INF , PT ;  /* 0xff8000000000780b */ /* 0x000fe20003f1d000 */
[----:B------:R-:W-:Y:S02]  /*9990*/  FMUL.FTZ R3, R85, c[0x0][0x23c] ;  /* 0x00008f0055037a20 */ /* 0x000fe40000410000 */
        /* <DEDUP_REMOVED lines=12> */
[----:B--2---:R-:W-:Y:S01]  /*9a60*/  FSEL R86, R88, RZ, P0 ;  /* 0x000000ff58567208 */ /* 0x004fe20000000000 */
[----:B---3--:R-:W-:Y:S01]  /*9a70*/  FMUL.FTZ R68, R84, R68 ;  /* 0x0000004454447220 */ /* 0x008fe20000410000 */
[----:B------:R-:W-:Y:S01]  /*9a80*/  ISETP.GT.AND P0, PT, R134, 0x1, PT ;  /* 0x000000018600780c */ /* 0x000fe20003f04270 */
[----:B------:R-:W-:Y:S02]  /*9a90*/  FMUL.FTZ R69, R84, R69 ;  /* 0x0000004554457220 */ /* 0x000fe40000410000 */
[--C-:B------:R-:W-:Y:S01]  /*9aa0*/  FFMA.FTZ R101, R7, c[0x0][0x23c], -R86.reuse ;  /* 0x00008f0007657a23 */ /* 0x100fe20000010856 */
[----:B------:R-:W-:Y:S01]  /*9ab0*/  MUFU.EX2 R100, R100 ;  /* 0x0000006400647308 */ /* 0x000fe20000000800 */
[--C-:B------:R-:W-:Y:S02]  /*9ac0*/  FFMA.FTZ R88, R10, c[0x0][0x23c], -R86.reuse ;  /* 0x00008f000a587a23 */ /* 0x100fe40000010856 */
[C---:B------:R-:W-:Y:S02]  /*9ad0*/  FMUL.FTZ R72, R84.reuse, R72 ;  /* 0x0000004854487220 */ /* 0x040fe40000410000 */
[C---:B----4-:R-:W-:Y:S02]  /*9ae0*/  FMUL.FTZ R70, R3.reuse, R70 ;  /* 0x0000004603467220 */ /* 0x050fe40000410000 */
        /* <DEDUP_REMOVED lines=8> */
[----:B------:R-:W-:Y:S01]  /*9b70*/  MUFU.EX2 R85, R89 ;  /* 0x0000005900557308 */ /* 0x000fe20000000800 */
[C---:B------:R-:W-:Y:S02]  /*9b80*/  FMUL.FTZ R79, R3.reuse, R79 ;  /* 0x0000004f034f7220 */ /* 0x040fe40000410000 */
[C---:B------:R-:W-:Y:S02]  /*9b90*/  FMUL.FTZ R80, R84.reuse, R80 ;  /* 0x0000005054507220 */ /* 0x040fe40000410000 */
[----:B------:R-:W-:Y:S02]  /*9ba0*/  FMUL.FTZ R81, R84, R81 ;  /* 0x0000005154517220 */ /* 0x000fe40000410000 */
[C---:B------:R-:W-:Y:S02]  /*9bb0*/  FMUL.FTZ R82, R3.reuse, R82 ;  /* 0x0000005203527220 */ /* 0x040fe40000410000 */
[----:B------:R-:W-:Y:S01]  /*9bc0*/  FMUL.FTZ R83, R3, R83 ;  /* 0x0000005303537220 */ /* 0x000fe20000410000 */
[----:B------:R-:W2:Y:S01]  /*9bd0*/  MUFU.EX2 R119, R119 ;  /* 0x0000007700777308 */ /* 0x000ea20000000800 */
[--C-:B------:R-:W-:Y:S02]  /*9be0*/  FFMA.FTZ R153, R14, c[0x0][0x23c], -R86.reuse ;  /* 0x00008f000e997a23 */ /* 0x100fe40000010856 */
        /* <DEDUP_REMOVED lines=19> */
[----:B------:R-:W-:Y:S01]  /*9d20*/  FFMA.FTZ R163, R32, c[0x0][0x23c], -R87 ;  /* 0x00008f0020a37a23 */ /* 0x000fe20000010857 */
[----:B---3--:R-:W-:Y:S01]  /*9d30*/  F2FP.BF16.PACK_AB R88, R100, R103 ;  /* 0x000000676458723e */ /* 0x008fe200000010ff */
[----:B------:R-:W-:Y:S02]  /*9d40*/  FFMA.FTZ R103, R84, R151, R103 ;  /* 0x0000009754677223 */ /* 0x000fe40000010067 */
[----:B------:R-:W-:Y:S02]  /*9d50*/  FFMA.FTZ R118, R33, c[0x0][0x23c], -R87 ;  /* 0x00008f0021767a23 */ /* 0x000fe40000010857 */
[----:B------:R-:W-:Y:S01]  /*9d60*/  FADD.FTZ R26, R100, R103 ;  /* 0x00000067641a7221 */ /* 0x000fe20000010000 */
[----:B------:R-:W-:Y:S01]  /*9d70*/  MUFU.EX2 R122, R122 ;  /* 0x0000007a007a7308 */ /* 0x000fe20000000800 */
[----:B------:R-:W-:Y:S02]  /*9d80*/  FFMA.FTZ R120, R34, c[0x0][0x23c], -R86 ;  /* 0x00008f0022787a23 */ /* 0x000fe40000010856 */
[----:B------:R-:W-:Y:S01]  /*9d90*/  FADD.FTZ R26, R85, R26 ;  /* 0x0000001a551a7221 */ /* 0x000fe20000010000 */
[----:B----4-:R-:W-:Y:S01]  /*9da0*/  F2FP.BF16.PACK_AB R89, R101, R102 ;  /* 0x000000666559723e */ /* 0x010fe200000010ff */
[----:B------:R-:W-:Y:S01]  /*9db0*/  FFMA.FTZ R102, R3, R150, R102 ;  /* 0x0000009603667223 */ /* 0x000fe20000010066 */
[----:B------:R-:W-:Y:S01]  /*9dc0*/  MOV R3, R0 ;  /* 0x0000000000037202 */ /* 0x000fe20000000f00 */
[----:B------:R-:W-:Y:S01]  /*9dd0*/  FFMA.FTZ R159, R35, c[0x0][0x23c], -R86 ;  /* 0x00008f00239f7a23 */ /* 0x000fe20000010856 */
[----:B------:R-:W-:Y:S01]  /*9de0*/  MOV R85, R2 ;  /* 0x0000000200557202 */ /* 0x000fe20000000f00 */
[----:B------:R-:W-:Y:S01]  /*9df0*/  FADD.FTZ R30, R101, R102 ;  /* 0x00000066651e7221 */ /* 0x000fe20000010000 */
[----:B------:R-:W3:Y:S01]  /*9e00*/  MUFU.EX2 R107, R107 ;  /* 0x0000006b006b7308 */ /* 0x000ee20000000800 */
[----:B------:R-:W-:Y:S01]  /*9e10*/  LDSM.16.MT88.4 R100, [R124+0x3c00] ;  /* 0x003c00007c64783b */ /* 0x000fe20000004200 */
[--C-:B------:R-:W-:Y:S01]  /*9e20*/  FFMA.FTZ R158, R36, c[0x0][0x23c], -R87.reuse ;  /* 0x00008f00249e7a23 */ /* 0x100fe20000010857 */
[----:B--2---:R-:W-:Y:S01]  /*9e30*/  F2FP.BF16.PACK_AB R91, R121, R9 ;  /* 0x00000009795b723e */ /* 0x004fe200000010ff */
[----:B------:R-:W-:Y:S02]  /*9e40*/  FADD.FTZ R30, R9, R30 ;  /* 0x0000001e091e7221 */ /* 0x000fe40000010000 */
[--C-:B------:R-:W-:Y:S02]  /*9e50*/  FFMA.FTZ R162, R37, c[0x0][0x23c], -R87.reuse ;  /* 0x00008f0025a27a23 */ /* 0x100fe40000010857 */
[--C-:B------:R-:W-:Y:S02]  /*9e60*/  FFMA.FTZ R164, R38, c[0x0][0x23c], -R86.reuse ;  /* 0x00008f0026a47a23 */ /* 0x100fe40000010856 */
[----:B------:R-:W-:Y:S01]  /*9e70*/  MUFU.EX2 R153, R153 ;  /* 0x0000009900997308 */ /* 0x000fe20000000800 */
[C---:B-1----:R-:W-:Y:S05]  /*9e80*/  HMMA.16816.F32.BF16 R68, R88.reuse, R92, R68 ;  /* 0x0000005c5844723c */ /* 0x042fea0000041844 */
[--C-:B------:R-:W-:Y:S02]  /*9e90*/  FFMA.FTZ R157, R39, c[0x0][0x23c], -R86.reuse ;  /* 0x00008f00279d7a23 */ /* 0x100fe40000010856 */
[--C-:B------:R-:W-:Y:S01]  /*9ea0*/  FFMA.FTZ R152, R40, c[0x0][0x23c], -R87.reuse ;  /* 0x00008f0028987a23 */ /* 0x100fe20000010857 */
[C---:B------:R-:W-:Y:S01]  /*9eb0*/  HMMA.16816.F32.BF16 R72, R88.reuse, R94, R72 ;  /* 0x0000005e5848723c */ /* 0x040fe20000041848 */
[----:B------:R-:W1:Y:S01]  /*9ec0*/  MUFU.EX2 R104, R104 ;  /* 0x0000006800687308 */ /* 0x000e620000000800 */
[----:B------:R-:W2:Y:S02]  /*9ed0*/  LDSM.16.MT88.4 R92, [R124+0x3000] ;  /* 0x003000007c5c783b */ /* 0x000ea40000004200 */
[--C-:B------:R-:W-:Y:S02]  /*9ee0*/  FFMA.FTZ R123, R41, c[0x0][0x23c], -R87.reuse ;  /* 0x00008f00297b7a23 */ /* 0x100fe40000010857 */
[--C-:B------:R-:W-:Y:S02]  /*9ef0*/  FFMA.FTZ R155, R42, c[0x0][0x23c], -R86.reuse ;  /* 0x00008f002a9b7a23 */ /* 0x100fe40000010856 */
[--C-:B------:R-:W-:Y:S03]  /*9f00*/  FFMA.FTZ R160, R43, c[0x0][0x23c], -R86.reuse ;  /* 0x00008f002ba07a23 */ /* 0x100fe60000010856 */
        /* <DEDUP_REMOVED lines=13> */
[--C-:B------:R-:W-:Y:S09]  /*9fe0*/  FFMA.FTZ R66, R66, c[0x0][0x23c], -R86.reuse ;  /* 0x00008f0042427a23 */ /* 0x100ff20000010856 */
[----:B------:R-:W5:Y:S01]  /*9ff0*/  MUFU.EX2 R109, R109 ;  /* 0x0000006d006d7308 */ /* 0x000f620000000800 */
[C---:B--2---:R-:W-:Y:S08]  /*a000*/  HMMA.16816.F32.BF16 R76, R88.reuse, R92, R76 ;  /* 0x0000005c584c723c */ /* 0x044ff0000004184c */
[----:B------:R-:W-:Y:S01]  /*a010*/  HMMA.16816.F32.BF16 R80, R88, R94, R80 ;  /* 0x0000005e5850723c */ /* 0x000fe20000041850 */
[----:B------:R-:W-:Y:S01]  /*a020*/  MUFU.EX2 R114, R114 ;  /* 0x0000007200727308 */ /* 0x000fe20000000800 */
[----:B------:R-:W2:Y:S05]  /*a030*/  LDSM.16.MT88.4 R92, [R125+0x3400] ;  /* 0x003400007d5c783b */ /* 0x000eaa0000004200 */
[----:B---3--:R-:W-:Y:S02]  /*a040*/  F2FP.BF16.PACK_AB R88, R107, R122 ;  /* 0x0000007a6b58723e */ /* 0x008fe400000010ff */
[----:B-1----:R-:W-:Y:S02]  /*a050*/  F2FP.BF16.PACK_AB R89, R104, R153 ;  /* 0x000000996859723e */ /* 0x002fe400000010ff */
[----:B------:R-:W-:Y:S01]  /*a060*/  MUFU.EX2 R111, R111 ;  /* 0x0000006f006f7308 */ /* 0x000fe20000000800 */
[----:B----4-:R-:W-:Y:S02]  /*a070*/  F2FP.BF16.PACK_AB R90, R106, R105 ;  /* 0x000000696a5a723e */ /* 0x010fe400000010ff */
[----:B-----5:R-:W-:Y:S07]  /*a080*/  F2FP.BF16.PACK_AB R91, R109, R108 ;  /* 0x0000006c6d5b723e */ /* 0x020fee00000010ff */
[----:B------:R-:W-:Y:S10]  /*a090*/  MUFU.EX2 R117, R117 ;  /* 0x0000007500757308 */ /* 0x000ff40000000800 */
[----:B------:R-:W-:Y:S10]  /*a0a0*/  MUFU.EX2 R112, R112 ;  /* 0x0000007000707308 */ /* 0x000ff40000000800 */
[----:B------:R-:W-:Y:S01]  /*a0b0*/  MUFU.EX2 R113, R113 ;  /* 0x0000007100717308 */ /* 0x000fe20000000800 */
[C---:B--2---:R-:W-:Y:S08]  /*a0c0*/  HMMA.16816.F32.BF16 R68, R88.reuse, R92, R68 ;  /* 0x0000005c5844723c */ /* 0x044ff00000041844 */
[C---:B------:R-:W-:Y:S01]  /*a0d0*/  HMMA.16816.F32.BF16 R72, R88.reuse, R94, R72 ;  /* 0x0000005e5848723c */ /* 0x040fe20000041848 */
[----:B------:R-:W1:Y:S01]  /*a0e0*/  MUFU.EX2 R110, R110 ;  /* 0x0000006e006e7308 */ /* 0x000e620000000800 */
[----:B------:R-:W2:Y:S09]  /*a0f0*/  LDSM.16.MT88.4 R92, [R124+0x3400] ;  /* 0x003400007c5c783b */ /* 0x000eb20000004200 */
[----:B------:R-:W-:Y:S10]  /*a100*/  MUFU.EX2 R115, R115 ;  /* 0x0000007300737308 */ /* 0x000ff40000000800 */
[----:B------:R-:W3:Y:S10]  /*a110*/  MUFU.EX2 R116, R116 ;  /* 0x0000007400747308 */ /* 0x000ef40000000800 */
[----:B------:R-:W-:Y:S10]  /*a120*/  MUFU.EX2 R165, R165 ;  /* 0x000000a500a57308 */ /* 0x000ff40000000800 */
[----:B------:R-:W4:Y:S01]  /*a130*/  MUFU.EX2 R154, R154 ;  /* 0x0000009a009a7308 */ /* 0x000f220000000800 */
[C---:B--2---:R-:W-:Y:S08]  /*a140*/  HMMA.16816.F32.BF16 R76, R88.reuse, R92, R76 ;  /* 0x0000005c584c723c */ /* 0x044ff0000004184c */
[----:B------:R-:W-:Y:S01]  /*a150*/  HMMA.16816.F32.BF16 R80, R88, R94, R80 ;  /* 0x0000005e5850723c */ /* 0x000fe20000041850 */
[----:B------:R-:W-:Y:S01]  /*a160*/  MUFU.EX2 R156, R156 ;  /* 0x0000009c009c7308 */ /* 0x000fe20000000800 */
[----:B------:R-:W2:Y:S05]  /*a170*/  LDSM.16.MT88.4 R92, [R125+0x3800] ;  /* 0x003800007d5c783b */ /* 0x000eaa0000004200 */
[----:B-1----:R-:W-:Y:S01]  /*a180*/  F2FP.BF16.PACK_AB R90, R110, R113 ;  /* 0x000000716e5a723e */ /* 0x002fe200000010ff */
[--C-:B------:R-:W-:Y:S03]  /*a190*/  FFMA.FTZ R88, R44, c[0x0][0x23c], -R87.reuse ;  /* 0x00008f002c587a23 */ /* 0x100fe60000010857 */
[----:B------:R-:W1:Y:S01]  /*a1a0*/  MUFU.EX2 R161, R161 ;  /* 0x000000a100a17308 */ /* 0x000e620000000800 */
[--C-:B------:R-:W-:Y:S02]  /*a1b0*/  FFMA.FTZ R89, R45, c[0x0][0x23c], -R87.reuse ;  /* 0x00008f002d597a23 */ /* 0x100fe40000010857 */
[----:B------:R-:W-:Y:S07]  /*a1c0*/  FFMA.FTZ R91, R46, c[0x0][0x23c], -R86 ;  /* 0x00008f002e5b7a23 */ /* 0x000fee0000010856 */
[----:B------:R5:W-:Y:S10]  /*a1d0*/  MUFU.EX2 R10, R88 ;  /* 0x00000058000a7308 */ /* 0x000bf40000000800 */
[----:B------:R1:W-:Y:S10]  /*a1e0*/  MUFU.EX2 R5, R89 ;  /* 0x0000005900057308 */ /* 0x0003f40000000800 */
[----:B------:R3:W-:Y:S01]  /*a1f0*/  MUFU.EX2 R7, R91 ;  /* 0x0000005b00077308 */ /* 0x0007e20000000800 */
[----:B-----5:R-:W-:Y:S09]  /*a200*/  F2FP.BF16.PACK_AB R88, R111, R114 ;  /* 0x000000726f58723e */ /* 0x020ff200000010ff */
[----:B------:R-:W-:Y:S01]  /*a210*/  MUFU.EX2 R163, R163 ;  /* 0x000000a300a37308 */ /* 0x000fe20000000800 */
[----:B-1----:R-:W-:Y:S09]  /*a220*/  F2FP.BF16.PACK_AB R89, R112, R117 ;  /* 0x000000757059723e */ /* 0x002ff200000010ff */
[----:B------:R-:W1:Y:S01]  /*a230*/  MUFU.EX2 R118, R118 ;  /* 0x0000007600767308 */ /* 0x000e620000000800 */
[----:B---3--:R-:W-:Y:S09]  /*a240*/  F2FP.BF16.PACK_AB R91, R116, R115 ;  /* 0x00000073745b723e */ /* 0x008ff200000010ff */
[----:B------:R-:W-:Y:S01]  /*a250*/  MUFU.EX2 R120, R120 ;  /* 0x0000007800787308 */ /* 0x000fe20000000800 */
[C---:B--2---:R-:W-:Y:S08]  /*a260*/  HMMA.16816.F32.BF16 R68, R88.reuse, R92, R68 ;  /* 0x0000005c5844723c */ /* 0x044ff00000041844 */
[C---:B------:R-:W-:Y:S01]  /*a270*/  HMMA.16816.F32.BF16 R72, R88.reuse, R94, R72 ;  /* 0x0000005e5848723c */ /* 0x040fe20000041848 */
[----:B------:R-:W2:Y:S01]  /*a280*/  MUFU.EX2 R159, R159 ;  /* 0x0000009f009f7308 */ /* 0x000ea20000000800 */
[----:B------:R-:W3:Y:S06]  /*a290*/  LDSM.16.MT88.4 R92, [R125+0x3c00] ;  /* 0x003c00007d5c783b */ /* 0x000eec0000004200 */
[C---:B------:R-:W-:Y:S03]  /*a2a0*/  HMMA.16816.F32.BF16 R76, R88.reuse, R96, R76 ;  /* 0x00000060584c723c */ /* 0x040fe6000004184c */
[----:B------:R-:W-:Y:S04]  /*a2b0*/  MUFU.EX2 R158, R158 ;  /* 0x0000009e009e7308 */ /* 0x000fe80000000800 */
[----:B------:R-:W-:Y:S01]  /*a2c0*/  FFMA.FTZ R96, R52, c[0x0][0x23c], -R87 ;  /* 0x00008f0034607a23 */ /* 0x000fe20000010857 */
[----:B------:R-:W-:Y:S05]  /*a2d0*/  HMMA.16816.F32.BF16 R80, R88, R98, R80 ;  /* 0x000000625850723c */ /* 0x000fea0000041850 */
[----:B------:R5:W-:Y:S02]  /*a2e0*/  MUFU.EX2 R14, R96 ;  /* 0x00000060000e7308 */ /* 0x000be40000000800 */
[----:B----4-:R-:W-:Y:S02]  /*a2f0*/  F2FP.BF16.PACK_AB R88, R154, R165 ;  /* 0x000000a59a58723e */ /* 0x010fe400000010ff */
[----:B------:R-:W-:Y:S03]  /*a300*/  F2FP.BF16.PACK_AB R89, R161, R156 ;  /* 0x0000009ca159723e */ /* 0x000fe600000010ff */
[----:B-1----:R-:W-:Y:S02]  /*a310*/  F2FP.BF16.PACK_AB R90, R118, R163 ;  /* 0x000000a3765a723e */ /* 0x002fe400000010ff */
[----:B--2---:R-:W-:Y:S01]  /*a320*/  F2FP.BF16.PACK_AB R91, R159, R120 ;  /* 0x000000789f5b723e */ /* 0x004fe200000010ff */
[----:B------:R-:W1:Y:S10]  /*a330*/  MUFU.EX2 R162, R162 ;  /* 0x000000a200a27308 */ /* 0x000e740000000800 */
[----:B------:R-:W-:Y:S01]  /*a340*/  MUFU.EX2 R164, R164 ;  /* 0x000000a400a47308 */ /* 0x000fe20000000800 */
[C---:B---3--:R-:W-:Y:S01]  /*a350*/  HMMA.16816.F32.BF16 R68, R88.reuse, R92, R68 ;  /* 0x0000005c5844723c */ /* 0x048fe20000041844 */
[----:B-----5:R-:W2:Y:S07]  /*a360*/  LDSM.16.MT88.4 R96, [R125+0x4000] ;  /* 0x004000007d60783b */ /* 0x020eae0000004200 */
[C---:B------:R-:W-:Y:S01]  /*a370*/  HMMA.16816.F32.BF16 R72, R88.reuse, R94, R72 ;  /* 0x0000005e5848723c */ /* 0x040fe20000041848 */
[----:B------:R-:W3:Y:S01]  /*a380*/  MUFU.EX2 R157, R157 ;  /* 0x0000009d009d7308 */ /* 0x000ee20000000800 */
[----:B------:R-:W4:Y:S06]  /*a390*/  LDSM.16.MT88.4 R92, [R124+0x4000] ;  /* 0x004000007c5c783b */ /* 0x000f2c0000004200 */
[C---:B------:R-:W-:Y:S03]  /*a3a0*/  HMMA.16816.F32.BF16 R76, R88.reuse, R100, R76 ;  /* 0x00000064584c723c */ /* 0x040fe6000004184c */
[----:B------:R-:W-:Y:S04]  /*a3b0*/  MUFU.EX2 R152, R152 ;  /* 0x0000009800987308 */ /* 0x000fe80000000800 */
[----:B------:R-:W-:Y:S01]  /*a3c0*/  FADD.FTZ R101, R119, R26 ;  /* 0x0000001a77657221 */ /* 0x000fe20000010000 */
[----:B------:R-:W-:Y:S04]  /*a3d0*/  HMMA.16816.F32.BF16 R80, R88, R102, R80 ;  /* 0x000000665850723c */ /* 0x000fe80000041850 */
[----:B------:R-:W-:Y:S01]  /*a3e0*/  FADD.FTZ R100, R121, R30 ;  /* 0x0000001e79647221 */ /* 0x000fe20000010000 */
[----:B------:R-:W5:Y:S01]  /*a3f0*/  MUFU.EX2 R123, R123 ;  /* 0x0000007b007b7308 */ /* 0x000f620000000800 */
[----:B------:R-:W-:Y:S01]  /*a400*/  FADD.FTZ R26, R122, R101 ;  /* 0x000000657a1a7221 */ /* 0x000fe20000010000 */
[----:B-1----:R-:W-:Y:S01]  /*a410*/  F2FP.BF16.PACK_AB R88, R162, R158 ;  /* 0x0000009ea258723e */ /* 0x002fe200000010ff */
[----:B------:R-:W-:Y:S01]  /*a420*/  FADD.FTZ R17, R153, R100 ;  /* 0x0000006499117221 */ /* 0x000fe20000010000 */
[----:B---3--:R-:W-:Y:S01]  /*a430*/  F2FP.BF16.PACK_AB R89, R157, R164 ;  /* 0x000000a49d59723e */ /* 0x008fe200000010ff */
[----:B------:R-:W1:Y:S02]  /*a440*/  LDSM.16.MT88.4 R100, [R125+0x4400] ;  /* 0x004400007d64783b */ /* 0x000e640000004200 */
[--C-:B------:R-:W-:Y:S02]  /*a450*/  FFMA.FTZ R119, R58, c[0x0][0x23c], -R86.reuse ;  /* 0x00008f003a777a23 */ /* 0x100fe40000010856 */
[----:B------:R-:W-:Y:S01]  /*a460*/  FFMA.FTZ R122, R59, c[0x0][0x23c], -R86 ;  /* 0x00008f003b7a7a23 */ /* 0x000fe20000010856 */
[----:B------:R-:W-:Y:S01]  /*a470*/  MUFU.EX2 R155, R155 ;  /* 0x0000009b009b7308 */ /* 0x000fe20000000800 */
[----:B------:R-:W-:Y:S02]  /*a480*/  FADD.FTZ R107, R107, R26 ;  /* 0x0000001a6b6b7221 */ /* 0x000fe40000010000 */
[----:B------:R-:W-:Y:S02]  /*a490*/  FFMA.FTZ R121, R60, c[0x0][0x23c], -R87 ;  /* 0x00008f003c797a23 */ /* 0x000fe40000010857 */
[----:B------:R-:W-:Y:S02]  /*a4a0*/  FADD.FTZ R105, R105, R107 ;  /* 0x0000006b69697221 */ /* 0x000fe40000010000 */
[----:B------:R-:W-:Y:S02]  /*a4b0*/  FFMA.FTZ R153, R61, c[0x0][0x23c], -R87 ;  /* 0x00008f003d997a23 */ /* 0x000fe40000010857 */
[----:B------:R-:W-:Y:S01]  /*a4c0*/  FADD.FTZ R105, R106, R105 ;  /* 0x000000696a697221 */ /* 0x000fe20000010000 */
[----:B------:R-:W3:Y:S03]  /*a4d0*/  MUFU.EX2 R160, R160 ;  /* 0x000000a000a07308 */ /* 0x000ee60000000800 */
[----:B------:R-:W-:Y:S01]  /*a4e0*/  FADD.FTZ R114, R114, R105 ;  /* 0x0000006972727221 */ /* 0x000fe20000010000 */
[----:B-----5:R-:W-:Y:S01]  /*a4f0*/  F2FP.BF16.PACK_AB R90, R123, R152 ;  /* 0x000000987b5a723e */ /* 0x020fe200000010ff */
[--C-:B------:R-:W-:Y:S02]  /*a500*/  FFMA.FTZ R105, R64, c[0x0][0x23c], -R87.reuse ;  /* 0x00008f0040697a23 */ /* 0x100fe40000010857 */
[----:B------:R-:W-:Y:S02]  /*a510*/  FADD.FTZ R114, R111, R114 ;  /* 0x000000726f727221 */ /* 0x000fe40000010000 */
[----:B------:R-:W-:Y:S01]  /*a520*/  FFMA.FTZ R87, R65, c[0x0][0x23c], -R87 ;  /* 0x00008f0041577a23 */ /* 0x000fe20000010857 */
[----:B------:R5:W-:Y:S01]  /*a530*/  MUFU.EX2 R151, R11 ;  /* 0x0000000b00977308 */ /* 0x000be20000000800 */
[----:B------:R-:W-:Y:S04]  /*a540*/  FADD.FTZ R113, R113, R114 ;  /* 0x0000007271717221 */ /* 0x000fe80000010000 */
[----:B------:R-:W-:Y:S04]  /*a550*/  FADD.FTZ R110, R110, R113 ;  /* 0x000000716e6e7221 */ /* 0x000fe80000010000 */
[----:B------:R-:W-:Y:S01]  /*a560*/  FADD.FTZ R165, R165, R110 ;  /* 0x0000006ea5a57221 */ /* 0x000fe20000010000 */
[----:B------:R-:W1:Y:S03]  /*a570*/  MUFU.EX2 R6, R6 ;  /* 0x0000000600067308 */ /* 0x000e660000000800 */
[----:B------:R-:W-:Y:S01]  /*a580*/  FADD.FTZ R154, R154, R165 ;  /* 0x000000a59a9a7221 */ /* 0x000fe20000010000 */
[----:B---3--:R-:W-:Y:S03]  /*a590*/  F2FP.BF16.PACK_AB R91, R160, R155 ;  /* 0x0000009ba05b723e */ /* 0x008fe600000010ff */
[----:B------:R-:W-:Y:S03]  /*a5a0*/  FADD.FTZ R163, R163, R154 ;  /* 0x0000009aa3a37221 */ /* 0x000fe60000010000 */
[----:B------:R-:W3:Y:S01]  /*a5b0*/  MUFU.EX2 R84, R84 ;  /* 0x0000005400547308 */ /* 0x000ee20000000800 */
[C---:B--2---:R-:W-:Y:S03]  /*a5c0*/  HMMA.16816.F32.BF16 R68, R88.reuse, R96, R68 ;  /* 0x000000605844723c */ /* 0x044fe60000041844 */
[----:B-----5:R-:W-:Y:S02]  /*a5d0*/  FFMA.FTZ R11, R51, c[0x0][0x23c], -R86 ;  /* 0x00008f00330b7a23 */ /* 0x020fe40000010856 */
[----:B------:R-:W-:Y:S03]  /*a5e0*/  FADD.FTZ R163, R118, R163 ;  /* 0x000000a376a37221 */ /* 0x000fe60000010000 */
[C---:B------:R-:W-:Y:S01]  /*a5f0*/  HMMA.16816.F32.BF16 R72, R88.reuse, R98, R72 ;  /* 0x000000625848723c */ /* 0x040fe20000041848 */
[----:B------:R-:W-:Y:S01]  /*a600*/  MUFU.EX2 R150, R150 ;  /* 0x0000009600967308 */ /* 0x000fe20000000800 */
[----:B------:R-:W2:Y:S06]  /*a610*/  LDSM.16.MT88.4 R96, [R124+0x4400] ;  /* 0x004400007c60783b */ /* 0x000eac0000004200 */
[C---:B----4-:R-:W-:Y:S03]  /*a620*/  HMMA.16816.F32.BF16 R76, R88.reuse, R92, R76 ;  /* 0x0000005c584c723c */ /* 0x050fe6000004184c */
[----:B------:R-:W4:Y:S04]  /*a630*/  MUFU.EX2 R11, R11 ;  /* 0x0000000b000b7308 */ /* 0x000f280000000800 */
[----:B------:R-:W-:Y:S01]  /*a640*/  FADD.FTZ R93, R104, R17 ;  /* 0x00000011685d7221 */ /* 0x000fe20000010000 */
[----:B------:R-:W-:Y:S04]  /*a650*/  HMMA.16816.F32.BF16 R80, R88, R94, R80 ;  /* 0x0000005e5850723c */ /* 0x000fe80000041850 */
[----:B------:R-:W-:Y:S01]  /*a660*/  FADD.FTZ R108, R108, R93 ;  /* 0x0000005d6c6c7221 */ /* 0x000fe20000010000 */
[----:B------:R-:W5:Y:S01]  /*a670*/  MUFU.EX2 R13, R13 ;  /* 0x0000000d000d7308 */ /* 0x000f620000000800 */
[----:B------:R-:W5:Y:S01]  /*a680*/  LDSM.16.MT88.4 R92, [R125+0x4800] ;  /* 0x004800007d5c783b */ /* 0x000f620000004200 */
[----:B------:R-:W-:Y:S01]  /*a690*/  F2FP.BF16.PACK_AB R88, R5, R10 ;  /* 0x0000000a0558723e */ /* 0x000fe200000010ff */
[----:B------:R-:W-:Y:S01]  /*a6a0*/  FADD.FTZ R108, R109, R108 ;  /* 0x0000006c6d6c7221 */ /* 0x000fe20000010000 */
[----:B-1----:R-:W-:Y:S03]  /*a6b0*/  F2FP.BF16.PACK_AB R89, R6, R7 ;  /* 0x000000070659723e */ /* 0x002fe600000010ff */
[----:B---3--:R-:W-:Y:S01]  /*a6c0*/  F2FP.BF16.PACK_AB R90, R84, R151 ;  /* 0x00000097545a723e */ /* 0x008fe200000010ff */
[----:B------:R-:W-:Y:S02]  /*a6d0*/  FADD.FTZ R117, R117, R108 ;  /* 0x0000006c75757221 */ /* 0x000fe40000010000 */
[----:B------:R-:W-:Y:S01]  /*a6e0*/  MUFU.EX2 R9, R54 ;  /* 0x0000003600097308 */ /* 0x000fe20000000800 */
[--C-:B------:R-:W-:Y:S02]  /*a6f0*/  FFMA.FTZ R104, R63, c[0x0][0x23c], -R86.reuse ;  /* 0x00008f003f687a23 */ /* 0x100fe40000010856 */
[----:B------:R-:W-:Y:S01]  /*a700*/  FADD.FTZ R112, R112, R117 ;  /* 0x0000007570707221 */ /* 0x000fe20000010000 */
[----:B----4-:R-:W-:Y:S01]  /*a710*/  F2FP.BF16.PACK_AB R91, R11, R150 ;  /* 0x000000960b5b723e */ /* 0x010fe200000010ff */
[----:B------:R-:W-:Y:S02]  /*a720*/  FFMA.FTZ R86, R67, c[0x0][0x23c], -R86 ;  /* 0x00008f0043567a23 */ /* 0x000fe40000010856 */
[----:B------:R-:W-:Y:S02]  /*a730*/  FADD.FTZ R65, R115, R112 ;  /* 0x0000007073417221 */ /* 0x000fe40000010000 */
[----:B------:R-:W-:Y:S01]  /*a740*/  FADD.FTZ R67, R158, R163 ;  /* 0x000000a39e437221 */ /* 0x000fe20000010000 */
[----:B------:R-:W1:Y:S01]  /*a750*/  MUFU.EX2 R18, R18 ;  /* 0x0000001200127308 */ /* 0x000e620000000800 */
[C---:B------:R-:W-:Y:S03]  /*a760*/  HMMA.16816.F32.BF16 R68, R88.reuse, R100, R68 ;  /* 0x000000645844723c */ /* 0x040fe60000041844 */
[----:B------:R-:W-:Y:S02]  /*a770*/  FADD.FTZ R65, R116, R65 ;  /* 0x0000004174417221 */ /* 0x000fe40000010000 */
[----:B------:R-:W-:Y:S02]  /*a780*/  FADD.FTZ R67, R162, R67 ;  /* 0x00000043a2437221 */ /* 0x000fe40000010000 */
[----:B------:R-:W-:Y:S01]  /*a790*/  FADD.FTZ R156, R156, R65 ;  /* 0x000000419c9c7221 */ /* 0x000fe20000010000 */
[C---:B------:R-:W-:Y:S01]  /*a7a0*/  HMMA.16816.F32.BF16 R72, R88.reuse, R102, R72 ;  /* 0x000000665848723c */ /* 0x040fe20000041848 */
[----:B------:R-:W-:Y:S01]  /*a7b0*/  MUFU.EX2 R15, R15 ;  /* 0x0000000f000f7308 */ /* 0x000fe20000000800 */
[----:B------:R-:W3:Y:S02]  /*a7c0*/  LDSM.16.MT88.4 R100, [R124+0x4800] ;  /* 0x004800007c64783b */ /* 0x000ee40000004200 */
[----:B------:R-:W-:Y:S02]  /*a7d0*/  FADD.FTZ R161, R161, R156 ;  /* 0x0000009ca1a17221 */ /* 0x000fe40000010000 */
[----:B------:R-:W-:Y:S02]  /*a7e0*/  FADD.FTZ R152, R152, R67 ;  /* 0x0000004398987221 */ /* 0x000fe40000010000 */
[C---:B--2---:R-:W-:Y:S03]  /*a7f0*/  HMMA.16816.F32.BF16 R76, R88.reuse, R96, R76 ;  /* 0x00000060584c723c */ /* 0x044fe6000004184c */
[----:B------:R-:W2:Y:S01]  /*a800*/  MUFU.EX2 R22, R22 ;  /* 0x0000001600167308 */ /* 0x000ea20000000800 */
[----:B------:R-:W-:Y:S02]  /*a810*/  FADD.FTZ R120, R120, R161 ;  /* 0x000000a178787221 */ /* 0x000fe40000010000 */
[----:B------:R-:W-:Y:S02]  /*a820*/  FADD.FTZ R123, R123, R152 ;  /* 0x000000987b7b7221 */ /* 0x000fe40000010000 */
[----:B------:R-:W-:Y:S01]  /*a830*/  HMMA.16816.F32.BF16 R80, R88, R98, R80 ;  /* 0x000000625850723c */ /* 0x000fe20000041850 */
[----:B------:R-:W4:Y:S03]  /*a840*/  LDSM.16.MT88.4 R96, [R125+0x4c00] ;  /* 0x004c00007d60783b */ /* 0x000f260000004200 */
[----:B------:R-:W-:Y:S01]  /*a850*/  FADD.FTZ R159, R159, R120 ;  /* 0x000000789f9f7221 */ /* 0x000fe20000010000 */
[----:B------:R-:W-:Y:S02]  /*a860*/  MUFU.EX2 R119, R119 ;  /* 0x0000007700777308 */ /* 0x000fe40000000800 */
[----:B-----5:R-:W-:Y:S01]  /*a870*/  F2FP.BF16.PACK_AB R88, R13, R14 ;  /* 0x0000000e0d58723e */ /* 0x020fe200000010ff */
[----:B------:R-:W-:Y:S01]  /*a880*/  FADD.FTZ R164, R164, R159 ;  /* 0x0000009fa4a47221 */ /* 0x000fe20000010000 */
[----:B-1----:R-:W-:Y:S03]  /*a890*/  F2FP.BF16.PACK_AB R89, R18, R9 ;  /* 0x000000091259723e */ /* 0x002fe600000010ff */
[----:B------:R-:W-:Y:S03]  /*a8a0*/  FADD.FTZ R164, R157, R164 ;  /* 0x000000a49da47221 */ /* 0x000fe60000010000 */
[----:B------:R-:W1:Y:S01]  /*a8b0*/  MUFU.EX2 R122, R122 ;  /* 0x0000007a007a7308 */ /* 0x000e620000000800 */
[----:B------:R-:W-:Y:S01]  /*a8c0*/  FADD.FTZ R155, R155, R164 ;  /* 0x000000a49b9b7221 */ /* 0x000fe20000010000 */
[----:B--2---:R-:W-:Y:S03]  /*a8d0*/  F2FP.BF16.PACK_AB R90, R22, R15 ;  /* 0x0000000f165a723e */ /* 0x004fe600000010ff */
[----:B------:R-:W-:Y:S04]  /*a8e0*/  FADD.FTZ R160, R160, R155 ;  /* 0x0000009ba0a07221 */ /* 0x000fe80000010000 */
[----:B------:R-:W-:Y:S01]  /*a8f0*/  FADD.FTZ R67, R7, R160 ;  /* 0x000000a007437221 */ /* 0x000fe20000010000 */
[----:B------:R-:W-:Y:S03]  /*a900*/  MUFU.EX2 R121, R121 ;  /* 0x0000007900797308 */ /* 0x000fe60000000800 */
[----:B------:R-:W-:Y:S07]  /*a910*/  FADD.FTZ R67, R6, R67 ;  /* 0x0000004306437221 */ /* 0x000fee0000010000 */
        /* <DEDUP_REMOVED lines=9> */
[----:B------:R-:W-:Y:S05]  /*a9b0*/  HMMA.16816.F32.BF16 R80, R88, R102, R80 ;  /* 0x000000665850723c */ /* 0x000fea0000041850 */
[----:B------:R-:W3:Y:S02]  /*a9c0*/  MUFU.EX2 R106, R87 ;  /* 0x00000057006a7308 */ /* 0x000ee40000000800 */
[----:B--2---:R-:W-:Y:S02]  /*a9d0*/  F2FP.BF16.PACK_AB R88, R153, R121 ;  /* 0x000000799958723e */ /* 0x004fe400000010ff */
[----:B-1----:R-:W-:Y:S06]  /*a9e0*/  F2FP.BF16.PACK_AB R89, R104, R63 ;  /* 0x0000003f6859723e */ /* 0x002fec00000010ff */
[----:B------:R1:W-:Y:S10]  /*a9f0*/  MUFU.EX2 R65, R66 ;  /* 0x0000004200417308 */ /* 0x0003f40000000800 */
[----:B------:R-:W2:Y:S01]  /*aa00*/  MUFU.EX2 R86, R86 ;  /* 0x0000005600567308 */ /* 0x000ea20000000800 */
[----:B---3--:R-:W-:Y:S01]  /*aa10*/  F2FP.BF16.PACK_AB R90, R106, R105 ;  /* 0x000000696a5a723e */ /* 0x008fe200000010ff */
[----:B-1----:R-:W-:Y:S04]  /*aa20*/  FADD.FTZ R66, R10, R123 ;  /* 0x0000007b0a427221 */ /* 0x002fe80000010000 */
[----:B------:R-:W-:Y:S04]  /*aa30*/  FADD.FTZ R66, R5, R66 ;  /* 0x0000004205427221 */ /* 0x000fe80000010000 */
[----:B------:R-:W-:Y:S02]  /*aa40*/  FADD.FTZ R151, R151, R66 ;  /* 0x0000004297977221 */ /* 0x000fe40000010000 */
[----:B------:R-:W-:Y:S01]  /*aa50*/  FADD.FTZ R66, R150, R67 ;  /* 0x0000004396427221 */ /* 0x000fe20000010000 */
[----:B--2---:R-:W-:Y:S01]  /*aa60*/  F2FP.BF16.PACK_AB R91, R86, R65 ;  /* 0x00000041565b723e */ /* 0x004fe200000010ff */
[----:B------:R-:W-:Y:S02]  /*aa70*/  FADD.FTZ R151, R84, R151 ;  /* 0x0000009754977221 */ /* 0x000fe40000010000 */
[----:B------:R-:W-:Y:S02]  /*aa80*/  FADD.FTZ R66, R11, R66 ;  /* 0x000000420b427221 */ /* 0x000fe40000010000 */
[----:B------:R-:W-:Y:S02]  /*aa90*/  FADD.FTZ R84, R14, R151 ;  /* 0x000000970e547221 */ /* 0x000fe40000010000 */
[C---:B----4-:R-:W-:Y:S03]  /*aaa0*/  HMMA.16816.F32.BF16 R68, R88.reuse, R96, R68 ;  /* 0x000000605844723c */ /* 0x050fe60000041844 */
[----:B------:R-:W-:Y:S02]  /*aab0*/  FADD.FTZ R67, R9, R66 ;  /* 0x0000004209437221 */ /* 0x000fe40000010000 */
[----:B------:R-:W-:Y:S02]  /*aac0*/  FADD.FTZ R84, R13, R84 ;  /* 0x000000540d547221 */ /* 0x000fe40000010000 */
[----:B------:R-:W-:Y:S01]  /*aad0*/  FADD.FTZ R66, R18, R67 ;  /* 0x0000004312427221 */ /* 0x000fe20000010000 */
[C---:B------:R-:W-:Y:S04]  /*aae0*/  HMMA.16816.F32.BF16 R72, R88.reuse, R98, R72 ;  /* 0x000000625848723c */ /* 0x040fe80000041848 */
[----:B------:R-:W-:Y:S02]  /*aaf0*/  FADD.FTZ R67, R15, R84 ;  /* 0x000000540f437221 */ /* 0x000fe40000010000 */
[----:B------:R-:W-:Y:S02]  /*ab00*/  FADD.FTZ R119, R119, R66 ;  /* 0x0000004277777221 */ /* 0x000fe40000010000 */
[----:B------:R-:W-:Y:S01]  /*ab10*/  FADD.FTZ R66, R22, R67 ;  /* 0x0000004316427221 */ /* 0x000fe20000010000 */
[C---:B-----5:R-:W-:Y:S03]  /*ab20*/  HMMA.16816.F32.BF16 R76, R88.reuse, R92, R76 ;  /* 0x0000005c584c723c */ /* 0x060fe6000004184c */
[----:B------:R-:W-:Y:S02]  /*ab30*/  FADD.FTZ R122, R122, R119 ;  /* 0x000000777a7a7221 */ /* 0x000fe40000010000 */
[----:B------:R-:W-:Y:S02]  /*ab40*/  FADD.FTZ R66, R121, R66 ;  /* 0x0000004279427221 */ /* 0x000fe40000010000 */
[----:B------:R-:W-:Y:S01]  /*ab50*/  FADD.FTZ R63, R63, R122 ;  /* 0x0000007a3f3f7221 */ /* 0x000fe20000010000 */
[----:B------:R-:W-:Y:S04]  /*ab60*/  HMMA.16816.F32.BF16 R80, R88, R94, R80 ;  /* 0x0000005e5850723c */ /* 0x000fe80000041850 */
[----:B------:R-:W-:Y:S02]  /*ab70*/  FADD.FTZ R66, R153, R66 ;  /* 0x0000004299427221 */ /* 0x000fe40000010000 */
[----:B------:R-:W-:Y:S01]  /*ab80*/  FADD.FTZ R104, R104, R63 ;  /* 0x0000003f68687221 */ /* 0x000fe20000010000 */
[----:B------:R-:W-:Y:S01]  /*ab90*/  IADD3 R63, R134, -0x1, RZ ;  /* 0xffffffff863f7810 */ /* 0x000fe20007ffe0ff */
[----:B------:R-:W-:Y:S04]  /*aba0*/  FADD.FTZ R105, R105, R66 ;  /* 0x0000004269697221 */ /* 0x000fe80000010000 */
[----:B------:R-:W-:Y:S01]  /*abb0*/  FADD.FTZ R65, R65, R104 ;  /* 0x0000006841417221 */ /* 0x000fe20000010000 */
[----:B------:R-:W-:Y:S01]  /*abc0*/  MOV R134, R63 ;  /* 0x0000003f00867202 */ /* 0x000fe20000000f00 */
[----:B------:R-:W-:Y:S02]  /*abd0*/  FADD.FTZ R151, R106, R105 ;  /* 0x000000696a977221 */ /* 0x000fe40000010000 */
[----:B------:R-:W-:Y:S01]  /*abe0*/  FADD.FTZ R150, R86, R65 ;  /* 0x0000004156967221 */ /* 0x000fe20000010000 */
[----:B------:R-:W-:-:S05]  /*abf0*/  @P0 BRA `(.L_x_3563) ;  /* 0xffffd7a000000947 */ /* 0x000fca000383ffff */
.L_x_3559:
        /* <DEDUP_REMOVED lines=118> */
[----:B------:R-:W1:Y:S01]  /*b360*/  S2R R11, SR_CTAID.X ;  /* 0x00000000000b7919 */ /* 0x000e620000002500 */
        /* <DEDUP_REMOVED lines=12> */
.L_x_3565:
[----:B------:R-:W-:Y:S05]  /*b430*/  BSYNC B0 ;  /* 0x0000000000007941 */ /* 0x000fea0003800000 */
.L_x_3564:
[----:B------:R-:W5:Y:S01]  /*b440*/  S2R R7, SR_CTAID.X ;  /* 0x0000000000077919 */ /* 0x000f620000002500 */
[----:B------:R-:W-:Y:S01]  /*b450*/  SHF.R.S32.HI R139, RZ, 0x1f, R138 ;  /* 0x0000001fff8b7819 */ /* 0x000fe2000001148a */
[----:B------:R-:W-:Y:S01]  /*b460*/  BSSY B0, `(.L_x_3566) ;  /* 0x000001e000007945 */ /* 0x000fe20003800000 */
[----:B------:R-:W-:Y:S01]  /*b470*/  ISETP.GE.AND P0, PT, R138, c[0x0][0x220], PT ;  /* 0x000088008a007a0c */ /* 0x000fe20003f06270 */
[----:B------:R-:W1:Y:S02]  /*b480*/  S2R R0, SR_TID.X ;  /* 0x0000000000007919 */ /* 0x000e640000002100 */
[----:B-1----:R-:W-:-:S05]  /*b490*/  SHF.R.S32.HI R6, RZ, 0x1f, R9 ;  /* 0x0000001fff067819 */ /* 0x002fca0000011409 */
[----:B------:R-:W-:-:S04]  /*b4a0*/  IMAD R6, R6, c[0x0][0x1f0], RZ ;  /* 0x00007c0006067a24 */ /* 0x000fc800078e02ff */
[----:B------:R-:W-:Y:S02]  /*b4b0*/  IMAD R6, R9, c[0x0][0x1f4], R6 ;  /* 0x00007d0009067a24 */ /* 0x000fe400078e0206 */
[----:B-----5:R-:W-:-:S04]  /*b4c0*/  IMAD.SHL.U32 R5, R7, 0x40, RZ ;  /* 0x0000004007057824 */ /* 0x020fc800078e00ff */
[----:B------:R-:W-:Y:S01]  /*b4d0*/  IMAD.WIDE.U32 R10, R5, c[0x0][0x1e8], R138 ;  /* 0x00007a00050a7a25 */ /* 0x000fe200078e008a */
[----:B------:R-:W-:-:S04]  /*b4e0*/  SHF.R.S32.HI R2, RZ, 0x1f, R5 ;  /* 0x0000001fff027819 */ /* 0x000fc80000011405 */
[----:B------:R-:W-:Y:S01]  /*b4f0*/  IADD3 R22, P1, R22, R10, RZ ;  /* 0x0000000a16167210 */ /* 0x000fe20007f3e0ff */
[----:B------:R-:W-:-:S04]  /*b500*/  IMAD R2, R2, c[0x0][0x1e8], RZ ;  /* 0x00007a0002027a24 */ /* 0x000fc800078e02ff */
[----:B------:R-:W-:-:S05]  /*b510*/  IMAD R2, R5, c[0x0][0x1ec], R2 ;  /* 0x00007b0005027a24 */ /* 0x000fca00078e0202 */
[----:B------:R-:W-:Y:S01]  /*b520*/  IADD3.X R23, R21, R11, R2, P1, !PT ;  /* 0x0000000b15177210 */ /* 0x000fe20000ffe402 */
[----:B------:R-:W-:Y:S01]  /*b530*/  IMAD.IADD R2, R136, 0x1, -R5 ;  /* 0x0000000188027824 */ /* 0x000fe200078e0a05 */
[----:B------:R-:W-:-:S03]  /*b540*/  SHF.R.S32.HI R11, RZ, 0x1f, R0 ;  /* 0x0000001fff0b7819 */ /* 0x000fc60000011400 */
[----:B------:R-:W-:Y:S01]  /*b550*/  IMAD.WIDE.U32 R22, R9, c[0x0][0x1f0], R22 ;  /* 0x00007c0009167a25 */ /* 0x000fe200078e0016 */
[----:B------:R-:W-:Y:S02]  /*b560*/  ISETP.GE.OR P1, PT, R3, R2, P0 ;  /* 0x000000020300720c */ /* 0x000fe40000726670 */
[----:B------:R-:W-:Y:S01]  /*b570*/  LEA.HI R11, R11, R0, RZ, 0x2 ;  /* 0x000000000b0b7211 */ /* 0x000fe200078f10ff */
[----:B------:R-:W-:-:S03]  /*b580*/  IMAD.IADD R9, R6, 0x1, R23 ;  /* 0x0000000106097824 */ /* 0x000fc600078e0217 */
[----:B------:R-:W-:-:S04]  /*b590*/  SHF.R.S32.HI R0, RZ, 0x2, R11 ;  /* 0x00000002ff007819 */ /* 0x000fc8000001140b */
[----:B------:R-:W-:-:S03]  /*b5a0*/  SHF.R.S32.HI R0, RZ, 0x1f, R0 ;  /* 0x0000001fff007819 */ /* 0x000fc60000011400 */
        /* <DEDUP_REMOVED lines=9> */
.L_x_3567:
[----:B------:R-:W-:Y:S05]  /*b640*/  BSYNC B0 ;  /* 0x0000000000007941 */ /* 0x000fea0003800000 */
.L_x_3566:
        /* <DEDUP_REMOVED lines=16> */
.L_x_3568:
        /* <DEDUP_REMOVED lines=11> */
.L_x_5232:


//--------------------- .text._ZN5flash24flash_fwd_splitkv_kernelI23Flash_fwd_kernel_traitsILi32ELi64ELi128ELi4ELb0ELb0EN7cutlass10bfloat16_tE19Flash_kernel_traitsILi32ELi64ELi128ELi4ES3_EELb1ELb0ELb0ELb0ELb0ELb1ELb0ELb0EEEvNS_16Flash_fwd_paramsE --------------------------
	.section	.text._ZN5flash24flash_fwd_splitkv_kernelI23Flash_fwd_kernel_traitsILi32ELi64ELi128ELi4ELb0ELb0EN7cutlass10bfloat16_tE19Flash_kernel_traitsILi32ELi64ELi128ELi4ES3_EELb1ELb0ELb0ELb0ELb0ELb1ELb0ELb0EEEvNS_16Flash_fwd_paramsE,"ax",@progbits
	.sectioninfo	@"SHI_REGISTERS=162"
	.align	128
        .global         _ZN5flash24flash_fwd_splitkv_kernelI23Flash_fwd_kernel_traitsILi32ELi64ELi128ELi4ELb0ELb0EN7cutlass10bfloat16_tE19Flash_kernel_traitsILi32ELi64ELi128ELi4ES3_EELb1ELb0ELb0ELb0ELb0ELb1ELb0ELb0EEEvNS_16Flash_fwd_paramsE
        .type           _ZN5flash24flash_fwd_splitkv_kernelI23Flash_fwd_kernel_traitsILi32ELi64ELi128ELi4ELb0ELb0EN7cutlass10bfloat16_tE19Flash_kernel_traitsILi32ELi64ELi128ELi4ES3_EELb1ELb0ELb0ELb0ELb0ELb1ELb0ELb0EEEvNS_16Flash_fwd_paramsE,@function
        .size           _ZN5flash24flash_fwd_splitkv_kernelI23Flash_fwd_kernel_traitsILi32ELi64ELi128ELi4ELb0ELb0EN7cutlass10bfloat16_tE19Flash_kernel_traitsILi32ELi64ELi128ELi4ES3_EELb1ELb0ELb0ELb0ELb0ELb1ELb0ELb0EEEvNS_16Flash_fwd_paramsE,(.L_x_5233 - _ZN5flash24flash_fwd_splitkv_kernelI23Flash_fwd_kernel_traitsILi32ELi64ELi128ELi4ELb0ELb0EN7cutlass10bfloat16_tE19Flash_kernel_traitsILi32ELi64ELi128ELi4ES3_EELb1ELb0ELb0ELb0ELb0ELb1ELb0ELb0EEEvNS_16Flash_fwd_paramsE)
        .other          _ZN5flash24flash_fwd_splitkv_kernelI23Flash_fwd_kernel_traitsILi32ELi64ELi128ELi4ELb0ELb0EN7cutlass10bfloat16_tE19Flash_kernel_traitsILi32ELi64ELi128ELi4ES3_EELb1ELb0ELb0ELb0ELb0ELb1ELb0ELb0EEEvNS_16Flash_fwd_paramsE,@"STO_CUDA_ENTRY STV_DEFAULT"
_ZN5flash24flash_fwd_splitkv_kernelI23Flash_fwd_kernel_traitsILi32ELi64ELi128ELi4ELb0ELb0EN7cutlass10bfloat16_tE19Flash_kernel_traitsILi32ELi64ELi128ELi4ES3_EELb1ELb0ELb0ELb0ELb0ELb1ELb0ELb0EEEvNS_16Flash_fwd_paramsE:
.text._ZN5flash24flash_fwd_splitkv_kernelI23Flash_fwd_kernel_traitsILi32ELi64ELi128ELi4ELb0ELb0EN7cutlass10bfloat16_tE19Flash_kernel_traitsILi32ELi64ELi128ELi4ES3_EELb1ELb0ELb0ELb0ELb0ELb1ELb0ELb0EEEvNS_16Flash_fwd_paramsE:
        /* <DEDUP_REMOVED lines=33> */
.L_x_3569:
[----:B-1-34-:R-:W-:Y:S02]  /*0210*/  MOV R4, c[0x0][0x218] ;  /* 0x0000860000047a02 */ /* 0x01afe40000000f00 */
.L_x_3570:
        /* <DEDUP_REMOVED lines=40> */
[C---:B------:R-:W-:Y:S01]  /*04a0*/  @P0 IMAD.WIDE.U32 R10, R106.reuse, c[0x0][0x1e8], RZ ;  /* 0x00007a006a0a0a25 */ /* 0x040fe200078e00ff */
        /* <DEDUP_REMOVED lines=11> */
[----:B------:R-:W-:Y:S01]  /*0560*/  IMAD.WIDE.U32 R12, R23, c[0x0][0x1e8], R4 ;  /* 0x00007a00170c7a25 */ /* 0x000fe200078e0004 */
[----:B------:R-:W-:-:S03]  /*0570*/  SHF.R.S32.HI R5, RZ, 0x1f, R8 ;  /* 0x0000001fff057819 */ /* 0x000fc60000011408 */
[----:B------:R-:W-:Y:S01]  /*0580*/  @!P0 IMAD.IADD R106, R11, 0x1, R6 ;  /* 0x000000010b6a8824 */ /* 0x000fe200078e0206 */
[----:B------:R-:W-:Y:S01]  /*0590*/  IADD3 R10, P0, R9, R12, RZ ;  /* 0x0000000c090a7210 */ /* 0x000fe20007f1e0ff */
[----:B------:R-:W-:Y:S02]  /*05a0*/  IMAD R2, R23, c[0x0][0x1ec], R2 ;  /* 0x00007b0017027a24 */ /* 0x000fe400078e0202 */
        /* <DEDUP_REMOVED lines=18> */
.L_x_3573:
[----:B------:R-:W-:Y:S05]  /*06d0*/  BSYNC B0 ;  /* 0x0000000000007941 */ /* 0x000fea0003800000 */
.L_x_3572:
        /* <DEDUP_REMOVED lines=16> */
.L_x_3575:
[----:B------:R-:W-:Y:S05]  /*07e0*/  BSYNC B0 ;  /* 0x0000000000007941 */ /* 0x000fea0003800000 */
.L_x_3574:
        /* <DEDUP_REMOVED lines=13> */
.L_x_3571:
        /* <DEDUP_REMOVED lines=88> */
[----:B------:R-:W-:Y:S01]  /*0e40*/  IMAD.WIDE.U32 R30, R46, c[0x0][0x198], R4 ;  /* 0x000066002e1e7a25 */ /* 0x000fe200078e0004 */
[----:B------:R-:W-:-:S04]  /*0e50*/  SHF.R.S32.HI R4, RZ, 0x1f, R26 ;  /* 0x0000001fff047819 */ /* 0x000fc8000001141a */
[----:B------:R-:W-:Y:S01]  /*0e60*/  IADD3 R31, R31, R0, RZ ;  /* 0x000000001f1f7210 */ /* 0x000fe20007ffe0ff */
[----:B------:R-:W-:-:S04]  /*0e70*/  IMAD R5, R4, c[0x0][0x1b0], RZ ;  /* 0x00006c0004057a24 */ /* 0x000fc800078e02ff */
[C---:B------:R-:W-:Y:S02]  /*0e80*/  IMAD R5, R26.reuse, c[0x0][0x1b4], R5 ;  /* 0x00006d001a057a24 */ /* 0x040fe400078e0205 */
[----:B------:R-:W-:-:S04]  /*0e90*/  IMAD.WIDE.U32 R30, R26, c[0x0][0x1b0], R30 ;  /* 0x00006c001a1e7a25 */ /* 0x000fc800078e001e */
[----:B------:R-:W-:Y:S01]  /*0ea0*/  IMAD.IADD R5, R31, 0x1, R5 ;  /* 0x000000011f057824 */ /* 0x000fe200078e0205 */
[----:B------:R-:W-:Y:S05]  /*0eb0*/  BRA `(.L_x_3577) ;  /* 0x0000047000007947 */ /* 0x000fea0003800000 */
.L_x_3576:
        /* <DEDUP_REMOVED lines=18> */
.L_x_3578:
        /* <DEDUP_REMOVED lines=53> */
.L_x_3577:
[----:B------:R-:W-:Y:S01]  /*1330*/  ISETP.NE.AND P0, PT, R106, -0x1, PT ;  /* 0xffffffff6a00780c */ /* 0x000fe20003f05270 */
[----:B------:R-:W-:Y:S01]  /*1340*/  BSSY B0, `(.L_x_3579) ;  /* 0x000005c000007945 */ /* 0x000fe20003800000 */
[----:B------:R-:W-:-:S04]  /*1350*/  SHF.R.S32.HI R17, RZ, 0x1f, R7 ;  /* 0x0000001fff117819 */ /* 0x000fc80000011407 */
[CC--:B------:R-:W-:Y:S02]  /*1360*/  LEA.HI R15, R17.reuse, R7.reuse, RZ, 0x2 ;  /* 0x00000007110f7211 */ /* 0x0c0fe400078f10ff */
[----:B------:R-:W-:Y:S02]  /*1370*/  LEA.HI R14, R17, R7, RZ, 0x3 ;  /* 0x00000007110e7211 */ /* 0x000fe400078f18ff */
[----:B------:R-:W-:Y:S02]  /*1380*/  LOP3.LUT R112, R15, 0xfffffffc, RZ, 0xc0, !PT ;  /* 0xfffffffc0f707812 */ /* 0x000fe400078ec0ff */
[----:B------:R-:W-:Y:S01]  /*1390*/  SHF.R.S32.HI R22, RZ, 0x3, R14 ;  /* 0x00000003ff167819 */ /* 0x000fe2000001140e */
[----:B------:R-:W-:Y:S01]  /*13a0*/  @P0 IMAD.WIDE.U32 R28, R106, c[0x0][0x190], RZ ;  /* 0x000064006a1c0a25 */ /* 0x000fe200078e00ff */
[----:B-----5:R-:W-:Y:S02]  /*13b0*/  @!P0 SHF.R.S32.HI R0, RZ, 0x1f, R3 ;  /* 0x0000001fff008819 */ /* 0x020fe40000011403 */
[----:B------:R-:W-:Y:S01]  /*13c0*/  SHF.R.S32.HI R24, RZ, 0x2, R15 ;  /* 0x00000002ff187819 */ /* 0x000fe2000001140f */
[----:B------:R-:W-:-:S02]  /*13d0*/  IMAD.IADD R112, R7, 0x1, -R112 ;  /* 0x0000000107707824 */ /* 0x000fc400078e0a70 */
[----:B------:R-:W-:Y:S01]  /*13e0*/  @!P0 IMAD R0, R0, c[0x0][0x178], RZ ;  /* 0x00005e0000008a24 */ /* 0x000fe200078e02ff */
[----:B------:R-:W-:Y:S01]  /*13f0*/  SHF.R.S32.HI R25, RZ, 0x1f, R24 ;  /* 0x0000001fff197819 */ /* 0x000fe20000011418 */
[----:B------:R-:W-:Y:S01]  /*1400*/  @!P0 IMAD.WIDE.U32 R18, R3, c[0x0][0x178], RZ ;  /* 0x00005e0003128a25 */ /* 0x000fe200078e00ff */
[----:B------:R-:W-:Y:S02]  /*1410*/  SHF.L.U32 R112, R112, 0x3, RZ ;  /* 0x0000000370707819 */ /* 0x000fe400000006ff */
[----:B------:R-:W-:Y:S01]  /*1420*/  LEA.HI R15, R15, R24, RZ, 0x1 ;  /* 0x000000180f0f7211 */ /* 0x000fe200078f08ff */
[----:B------:R-:W-:Y:S01]  /*1430*/  @!P0 IMAD R0, R3, c[0x0][0x17c], R0 ;  /* 0x00005f0003008a24 */ /* 0x000fe200078e0200 */
[----:B------:R-:W-:Y:S01]  /*1440*/  IADD3 R32, P1, R112, R32, RZ ;  /* 0x0000002070207210 */ /* 0x000fe20007f3e0ff */
[----:B------:R-:W-:Y:S01]  /*1450*/  @P0 IMAD R10, R106, c[0x0][0x194], R29 ;  /* 0x000065006a0a0a24 */ /* 0x000fe200078e021d */
[----:B------:R-:W-:Y:S01]  /*1460*/  SHF.R.S32.HI R3, RZ, 0x1f, R112 ;  /* 0x0000001fff037819 */ /* 0x000fe20000011470 */
[----:B------:R-:W-:Y:S01]  /*1470*/  @!P0 IMAD.IADD R10, R19, 0x1, R0 ;  /* 0x00000001130a8824 */ /* 0x000fe200078e0200 */
[CC--:B------:R-:W-:Y:S01]  /*1480*/  LEA.HI R0, R17.reuse, R7.reuse, RZ, 0x5 ;  /* 0x0000000711007211 */ /* 0x0c0fe200078f28ff */
[----:B------:R-:W-:Y:S01]  /*1490*/  IMAD.SHL.U32 R11, R22, 0x40, RZ ;  /* 0x00000040160b7824 */ /* 0x000fe200078e00ff */
[----:B------:R-:W-:Y:S01]  /*14a0*/  LEA.HI R17, R17, R7, RZ, 0x4 ;  /* 0x0000000711117211 */ /* 0x000fe200078f20ff */
[----:B------:R-:W-:Y:S01]  /*14b0*/  @!P0 IMAD.MOV.U32 R28, RZ, RZ, R18 ;  /* 0x000000ffff1c8224 */ /* 0x000fe200078e0012 */
[C---:B------:R-:W-:Y:S01]  /*14c0*/  IADD3 R30, P2, R112.reuse, R30, RZ ;  /* 0x0000001e701e7210 */ /* 0x040fe20007f5e0ff */
[----:B------:R-:W-:Y:S01]  /*14d0*/  IMAD.X R33, R3, 0x1, R9, P1 ;  /* 0x0000000103217824 */ /* 0x000fe200008e0609 */
[----:B------:R-:W-:Y:S01]  /*14e0*/  LOP3.LUT R11, R11, 0xc0, RZ, 0xc0, !PT ;  /* 0x000000c00b0b7812 */ /* 0x000fe200078ec0ff */
[----:B------:R-:W-:Y:S01]  /*14f0*/  IMAD R85, R25, c[0x0][0x198], RZ ;  /* 0x0000660019557a24 */ /* 0x000fe200078e02ff */
[----:B------:R-:W-:Y:S01]  /*1500*/  LOP3.LUT R9, R17, 0xfffffff0, RZ, 0xc0, !PT ;  /* 0xfffffff011097812 */ /* 0x000fe200078ec0ff */
[----:B------:R-:W-:Y:S01]  /*1510*/  IMAD.X R31, R3, 0x1, R5, P2 ;  /* 0x00000001031f7824 */ /* 0x000fe200010e0605 */
[----:B------:R-:W-:Y:S01]  /*1520*/  IADD3 R28, P0, R112, R28, RZ ;  /* 0x0000001c701c7210 */ /* 0x000fe20007f1e0ff */
[----:B------:R-:W-:Y:S01]  /*1530*/  IMAD R5, R4, c[0x0][0x1b8], RZ ;  /* 0x00006e0004057a24 */ /* 0x000fe200078e02ff */
[----:B------:R-:W-:Y:S01]  /*1540*/  LOP3.LUT R16, R11, 0x18, R112, 0xf8, !PT ;  /* 0x000000180b107812 */ /* 0x000fe200078ef870 */
[----:B------:R-:W-:Y:S01]  /*1550*/  IMAD.IADD R4, R7, 0x1, -R9 ;  /* 0x0000000107047824 */ /* 0x000fe200078e0a09 */
[----:B------:R-:W-:Y:S01]  /*1560*/  SHF.R.U32.HI R11, RZ, 0x3, R11 ;  /* 0x00000003ff0b7819 */ /* 0x000fe2000001160b */
[C---:B------:R-:W-:Y:S01]  /*1570*/  IMAD R5, R26.reuse, c[0x0][0x1bc], R5 ;  /* 0x00006f001a057a24 */ /* 0x040fe200078e0205 */
[----:B------:R-:W-:Y:S01]  /*1580*/  IADD3.X R29, R3, R10, RZ, P0, !PT ;  /* 0x0000000a031d7210 */ /* 0x000fe200007fe4ff */
[----:B------:R-:W-:Y:S01]  /*1590*/  IMAD.WIDE.U32 R26, R26, c[0x0][0x1b8], R32 ;  /* 0x00006e001a1a7a25 */ /* 0x000fe200078e0020 */
[----:B------:R-:W-:-:S02]  /*15a0*/  IADD3 R46, P0, R24, R46, RZ ;  /* 0x0000002e182e7210 */ /* 0x000fc40007f1e0ff */
[----:B------:R-:W-:Y:S01]  /*15b0*/  LOP3.LUT R11, R16, R11, RZ, 0x3c, !PT ;  /* 0x0000000b100b7212 */ /* 0x000fe200078e3cff */
[----:B------:R-:W-:Y:S01]  /*15c0*/  IMAD.IADD R27, R27, 0x1, R5 ;  /* 0x000000011b1b7824 */ /* 0x000fe200078e0205 */
[----:B------:R-:W-:Y:S01]  /*15d0*/  LEA.HI R16, R4, R4, RZ, 0x1 ;  /* 0x0000000404107211 */ /* 0x000fe200078f08ff */
[C---:B------:R-:W-:Y:S01]  /*15e0*/  IMAD.WIDE.U32 R30, R24.reuse, c[0x0][0x198], R30 ;  /* 0x00006600181e7a25 */ /* 0x040fe200078e001e */
[----:B------:R-:W-:Y:S02]  /*15f0*/  IADD3.X R2, R25, R2, RZ, P0, !PT ;  /* 0x0000000219027210 */ /* 0x000fe400007fe4ff */
[--C-:B------:R-:W-:Y:S01]  /*1600*/  SHF.R.S32.HI R10, RZ, 0x1, R16.reuse ;  /* 0x00000001ff0a7819 */ /* 0x100fe20000011410 */
[----:B------:R-:W-:Y:S01]  /*1610*/  IMAD R85, R24, c[0x0][0x19c], R85 ;  /* 0x0000670018557a24 */ /* 0x000fe200078e0255 */
[----:B------:R-:W-:Y:S01]  /*1620*/  SHF.R.S32.HI R19, RZ, 0x1f, R16 ;  /* 0x0000001fff137819 */ /* 0x000fe20000011410 */
[----:B------:R-:W-:Y:S01]  /*1630*/  IMAD R48, R2, c[0x0][0x1a0], RZ ;  /* 0x0000680002307a24 */ /* 0x000fe200078e02ff */
[----:B------:R-:W-:Y:S01]  /*1640*/  LOP3.LUT R15, R15, 0x7fffffe, RZ, 0xc0, !PT ;  /* 0x07fffffe0f0f7812 */ /* 0x000fe200078ec0ff */
[----:B------:R-:W-:Y:S01]  /*1650*/  IMAD.IADD R2, R110, 0x1, -R23 ;  /* 0x000000016e027824 */ /* 0x000fe200078e0a17 */
[----:B------:R-:W-:Y:S01]  /*1660*/  LEA.HI R19, R19, R10, RZ, 0x2 ;  /* 0x0000000a13137211 */ /* 0x000fe200078f10ff */
[----:B------:R-:W-:Y:S01]  /*1670*/  IMAD R48, R46, c[0x0][0x1a4], R48 ;  /* 0x000069002e307a24 */ /* 0x000fe200078e0230 */
[----:B------:R-:W-:Y:S01]  /*1680*/  SHF.R.S32.HI R3, RZ, 0x1f, R8 ;  /* 0x0000001fff037819 */ /* 0x000fe20000011408 */
[C---:B------:R-:W-:Y:S01]  /*1690*/  IMAD.IADD R15, R24.reuse, 0x1, -R15 ;  /* 0x00000001180f7824 */ /* 0x040fe200078e0a0f */
[----:B------:R-:W-:Y:S01]  /*16a0*/  ISETP.GE.AND P0, PT, R24, R2, PT ;  /* 0x000000021800720c */ /* 0x000fe20003f06270 */
[----:B------:R-:W-:Y:S01]  /*16b0*/  IMAD.WIDE.U32 R46, R46, c[0x0][0x1a0], R26 ;  /* 0x000068002e2e7a25 */ /* 0x000fe200078e001a */
[----:B------:R-:W-:-:S02]  /*16c0*/  SHF.R.S32.HI R21, RZ, 0x5, R0 ;  /* 0x00000005ff157819 */ /* 0x000fc40000011400 */
[----:B------:R-:W-:Y:S01]  /*16d0*/  LOP3.LUT R19, R19, 0xfffffffc, RZ, 0xc0, !PT ;  /* 0xfffffffc13137812 */ /* 0x000fe200078ec0ff */
[----:B------:R-:W-:Y:S01]  /*16e0*/  IMAD R3, R3, c[0x0][0x1a8], RZ ;  /* 0x00006a0003037a24 */ /* 0x000fe200078e02ff */
[----:B------:R-:W-:Y:S01]  /*16f0*/  LOP3.LUT R20, R0, 0xffffffe0, RZ, 0xc0, !PT ;  /* 0xffffffe000147812 */ /* 0x000fe200078ec0ff */
[----:B------:R-:W-:Y:S01]  /*1700*/  IMAD R15, R21, 0x8, R15 ;  /* 0x00000008150f7824 */ /* 0x000fe200078e020f */
[----:B------:R-:W-:Y:S01]  /*1710*/  MOV R115, R30 ;  /* 0x0000001e00737202 */ /* 0x000fe20000000f00 */
[----:B------:R-:W-:Y:S02]  /*1720*/  IMAD.IADD R19, R10, 0x1, -R19 ;  /* 0x000000010a137824 */ /* 0x000fe400078e0a13 */
[C---:B------:R-:W-:Y:S02]  /*1730*/  IMAD R3, R8.reuse, c[0x0][0x1ac], R3 ;  /* 0x00006b0008037a24 */ /* 0x040fe400078e0203 */
[----:B------:R-:W-:Y:S01]  /*1740*/  IMAD.U32 R109, R15, 0x20, R11 ;  /* 0x000000200f6d7824 */ /* 0x000fe200078e000b */
[----:B------:R-:W-:Y:S01]  /*1750*/  LOP3.LUT P1, RZ, R19, 0x2, RZ, 0xc0, !PT ;  /* 0x0000000213ff7812 */ /* 0x000fe2000782c0ff */
[----:B------:R-:W-:-:S03]  /*1760*/  IMAD.WIDE.U32 R8, R8, c[0x0][0x1a8], R28 ;  /* 0x00006a0008087a25 */ /* 0x000fc600078e001c */
[----:B------:R-:W-:Y:S01]  /*1770*/  SHF.L.U32 R109, R109, 0x1, RZ ;  /* 0x000000016d6d7819 */ /* 0x000fe200000006ff */
[----:B------:R-:W-:Y:S02]  /*1780*/  IMAD.MOV.U32 R0, RZ, RZ, 0x10 ;  /* 0x00000010ff007424 */ /* 0x000fe400078e00ff */
[----:B------:R-:W-:Y:S02]  /*1790*/  IMAD.IADD R27, R9, 0x1, R3 ;  /* 0x00000001091b7824 */ /* 0x000fe400078e0203 */
[----:B------:R-:W-:Y:S01]  /*17a0*/  IMAD.WIDE R12, R12, 0x40, R24 ;  /* 0x000000400c0c7825 */ /* 0x000fe200078e0218 */
[----:B------:R-:W-:-:S03]  /*17b0*/  SEL R3, R0, 0xfffffff0, !P1 ;  /* 0xfffffff000037807 */ /* 0x000fc60004800000 */
[----:B------:R-:W-:Y:S02]  /*17c0*/  IMAD.IADD R85, R31, 0x1, R85 ;  /* 0x000000011f557824 */ /* 0x000fe400078e0255 */
        /* <DEDUP_REMOVED lines=19> */
.L_x_3580:
[----:B------:R-:W-:Y:S05]  /*1900*/  BSYNC B0 ;  /* 0x0000000000007941 */ /* 0x000fea0003800000 */
.L_x_3579:
        /* <DEDUP_REMOVED lines=20> */
.L_x_3582:
[----:B------:R-:W-:Y:S05]  /*1a50*/  BSYNC B0 ;  /* 0x0000000000007941 */ /* 0x000fea0003800000 */
.L_x_3581:
        /* <DEDUP_REMOVED lines=17> */
.L_x_3584:
[----:B------:R-:W-:Y:S05]  /*1b70*/  BSYNC B0 ;  /* 0x0000000000007941 */ /* 0x000fea0003800000 */
.L_x_3583:
        /* <DEDUP_REMOVED lines=10> */
[----:B------:R-:W-:-:S05]  /*1c20*/  IADD3 R10, P0, R105, R115, RZ ;  /* 0x00000073690a7210 */ /* 0x000fca0007f1e0ff */
[----:B------:R-:W-:Y:S01]  /*1c30*/  IMAD.X R9, R104, 0x1, R85, P0 ;  /* 0x0000000168097824 */ /* 0x000fe200000e0655 */
[----:B----4-:R-:W-:-:S04]  /*1c40*/  LEA R12, P0, R10, c[0x0][0x168], 0x1 ;  /* 0x00005a000a0c7a11 */ /* 0x010fc800078008ff */
[----:B------:R-:W-:-:S05]  /*1c50*/  LEA.HI.X R13, R10, c[0x0][0x16c], R9, 0x1, P0 ;  /* 0x00005b000a0d7a11 */ /* 0x000fca00000f0c09 */
[----:B------:R-:W-:Y:S01]  /*1c60*/  @!PT LDS RZ, [RZ] ;  /* 0x00000000fffff984 */ /* 0x000fe20000000800 */
[----:B------:R-:W-:Y:S01]  /*1c70*/  @!PT LDS RZ, [RZ] ;  /* 0x00000000fffff984 */ /* 0x000fe20000000800 */
[----:B------:R-:W-:Y:S01]  /*1c80*/  @!PT LDS RZ, [RZ] ;  /* 0x00000000fffff984 */ /* 0x000fe20000000800 */
[----:B------:R4:W-:Y:S04]  /*1c90*/  LDGSTS.E.BYPASS.LTC128B.128 [R109+0x1800], [R12.64] ;  /* 0x018000000c6d7fae */ /* 0x0009e8000b901d46 */
.L_x_3586:
[----:B------:R-:W-:Y:S05]  /*1ca0*/  BSYNC B0 ;  /* 0x0000000000007941 */ /* 0x000fea0003800000 */
.L_x_3585:
        /* <DEDUP_REMOVED lines=8> */
[----:B----4-:R-:W-:-:S04]  /*1d30*/  LEA R12, P0, R5, R115, 0x6 ;  /* 0x00000073050c7211 */ /* 0x010fc800078030ff */
[----:B------:R-:W-:Y:S02]  /*1d40*/  LEA.HI.X R9, R5, R85, R9, 0x6, P0 ;  /* 0x0000005505097211 */ /* 0x000fe400000f3409 */
[----:B------:R-:W-:-:S04]  /*1d50*/  LEA R26, P0, R12, c[0x0][0x168], 0x1 ;  /* 0x00005a000c1a7a11 */ /* 0x000fc800078008ff */
[----:B------:R-:W-:-:S05]  /*1d60*/  LEA.HI.X R27, R12, c[0x0][0x16c], R9, 0x1, P0 ;  /* 0x00005b000c1b7a11 */ /* 0x000fca00000f0c09 */
[----:B------:R-:W-:Y:S01]  /*1d70*/  @!PT LDS RZ, [RZ] ;  /* 0x00000000fffff984 */ /* 0x000fe20000000800 */
[----:B------:R-:W-:Y:S01]  /*1d80*/  @!PT LDS RZ, [RZ] ;  /* 0x00000000fffff984 */ /* 0x000fe20000000800 */
[----:B------:R-:W-:Y:S01]  /*1d90*/  @!PT LDS RZ, [RZ] ;  /* 0x00000000fffff984 */ /* 0x000fe20000000800 */
[----:B------:R4:W-:Y:S04]  /*1da0*/  LDGSTS.E.BYPASS.LTC128B.128 [R109+0x2000], [R26.64] ;  /* 0x020000001a6d7fae */ /* 0x0009e8000b901d46 */
.L_x_3588:
[----:B------:R-:W-:Y:S05]  /*1db0*/  BSYNC B0 ;  /* 0x0000000000007941 */ /* 0x000fea0003800000 */
.L_x_3587:
[----:B------:R-:W-:Y:S01]  /*1dc0*/  IADD3 R9, R24, 0x60, RZ ;  /* 0x0000006018097810 */ /* 0x000fe20007ffe0ff */
[----:B------:R-:W-:Y:S03]  /*1dd0*/  BSSY B0, `(.L_x_3589) ;  /* 0x0000012000007945 */ /* 0x000fe60003800000 */
[----:B------:R-:W-:-:S13]  /*1de0*/  ISETP.GE.AND P0, PT, R9, R8, PT ;  /* 0x000000080900720c */ /* 0x000fda0003f06270 */
[----:B------:R-:W-:Y:S05]  /*1df0*/  @P0 BRA `(.L_x_3590) ;  /* 0x000000f000000947 */ /* 0x000fea0003800000 */
[----:B------:R-:W-:-:S13]  /*1e00*/  ISETP.GE.AND P0, PT, R112, c[0x0][0x220], PT ;  /* 0x0000880070007a0c */ /* 0x000fda0003f06270 */
[----:B------:R1:W-:Y:S01]  /*1e10*/  @P0 STS.128 [R109+0x2800], RZ ;  /* 0x002800ff6d000388 */ /* 0x0003e20000000c00 */
[----:B------:R-:W-:Y:S05]  /*1e20*/  @P0 BRA `(.L_x_3590) ;  /* 0x000000c000000947 */ /* 0x000fea0003800000 */
[----:B----4-:R-:W-:Y:S01]  /*1e30*/  IMAD.MOV.U32 R12, RZ, RZ, R115 ;  /* 0x000000ffff0c7224 */ /* 0x010fe200078e0073 */
        /* <DEDUP_REMOVED lines=11> */
.L_x_3590:
[----:B------:R-:W-:Y:S05]  /*1ef0*/  BSYNC B0 ;  /* 0x0000000000007941 */ /* 0x000fea0003800000 */
.L_x_3589:
        /* <DEDUP_REMOVED lines=15> */
[----:B----4-:R-:W-:Y:S01]  /*1ff0*/  LEA.HI R13, R14, R14, RZ, 0x1 ;  /* 0x0000000e0e0d7211 */ /* 0x010fe200078f08ff */
        /* <DEDUP_REMOVED lines=54> */
.L_x_3592:
[----:B------:R-:W-:Y:S05]  /*2360*/  BSYNC B0 ;  /* 0x0000000000007941 */ /* 0x000fea0003800000 */
.L_x_3591:
        /* <DEDUP_REMOVED lines=16> */
.L_x_3594:
[----:B------:R-:W-:Y:S05]  /*2470*/  BSYNC B0 ;  /* 0x0000000000007941 */ /* 0x000fea0003800000 */
.L_x_3593:
        /* <DEDUP_REMOVED lines=14> */
.L_x_3596:
[----:B------:R-:W-:Y:S05]  /*2560*/  BSYNC B0 ;  /* 0x0000000000007941 */ /* 0x000fea0003800000 */
.L_x_3595:
        /* <DEDUP_REMOVED lines=17> */
.L_x_3598:
[----:B------:R-:W-:Y:S05]  /*2680*/  BSYNC B0 ;  /* 0x0000000000007941 */ /* 0x000fea0003800000 */
.L_x_3597:
[----:B------:R-:W-:Y:S01]  /*2690*/  SHF.L.U32 R101, R101, 0x1, RZ ;  /* 0x0000000165657819 */ /* 0x000fe200000006ff */
[----:B------:R-:W-:Y:S01]  /*26a0*/  LDSM.16.M88.4 R32, [R103] ;  /* 0x000000006720783b */ /* 0x000fe20000000200 */
[----:B------:R-:W-:Y:S02]  /*26b0*/  ISETP.GE.AND P1, PT, R84, 0x2, PT ;  /* 0x000000025400780c */ /* 0x000fe40003f26270 */
[----:B------:R-:W-:Y:S01]  /*26c0*/  LEA R53, R0, R101, 0x1 ;  /* 0x0000006500357211 */ /* 0x000fe200078e08ff */
[----:B--2---:R-:W2:Y:S01]  /*26d0*/  LDSM.16.M88.4 R28, [R101+0x1000] ;  /* 0x00100000651c783b */ /* 0x004ea20000000200 */
[----:B------:R-:W-:Y:S02]  /*26e0*/  IADD3 R119, R7, 0x8, RZ ;  /* 0x0000000807777810 */ /* 0x000fe40007ffe0ff */
[----:B------:R-:W-:Y:S01]  /*26f0*/  IADD3 R100, R101, 0x1000, RZ ;  /* 0x0000100065647810 */ /* 0x000fe20007ffe0ff */
[----:B------:R-:W-:Y:S01]  /*2700*/  LDSM.16.M88.4 R24, [R102] ;  /* 0x000000006618783b */ /* 0x000fe20000000200 */
[----:B------:R-:W-:-:S02]  /*2710*/  IMNMX R126, R7, R6, PT ;  /* 0x00000006077e7217 */ /* 0x000fc40003800200 */
[----:B------:R-:W-:Y:S01]  /*2720*/  IMNMX R119, R119, R6, PT ;  /* 0x0000000677777217 */ /* 0x000fe20003800200 */
[----:B------:R-:W-:Y:S01]  /*2730*/  LDSM.16.M88.4 R20, [R53+0x1000] ;  /* 0x001000003514783b */ /* 0x000fe20000000200 */
[----:B------:R-:W-:-:S03]  /*2740*/  LEA R100, R0, R100, 0x1 ;  /* 0x0000006400647211 */ /* 0x000fc600078e08ff */
[----:B------:R-:W5:Y:S04]  /*2750*/  LDSM.16.M88.4 R16, [R101+0x1400] ;  /* 0x001400006510783b */ /* 0x000f680000000200 */
[----:B------:R-:W1:Y:S04]  /*2760*/  LDSM.16.M88.4 R40, [R53+0x1400] ;  /* 0x001400003528783b */ /* 0x000e680000000200 */
[----:B------:R-:W3:Y:S04]  /*2770*/  LDSM.16.M88.4 R36, [R101+0x1800] ;  /* 0x001800006524783b */ /* 0x000ee80000000200 */
[----:B------:R-:W0:Y:S01]  /*2780*/  LDGDEPBAR ;  /* 0x00000000000079af */ /* 0x000e220000000000 */
[C---:B-12---:R-:W-:Y:S08]  /*2790*/  HMMA.16816.F32.BF16 R12, R32.reuse, R28, RZ ;  /* 0x0000001c200c723c */ /* 0x046ff000000418ff */
[C---:B------:R-:W-:Y:S08]  /*27a0*/  HMMA.16816.F32.BF16 R28, R32.reuse, R30, RZ ;  /* 0x0000001e201c723c */ /* 0x040ff000000418ff */
[----:B-----5:R-:W-:Y:S08]  /*27b0*/  HMMA.16816.F32.BF16 R8, R32, R16, RZ ;  /* 0x000000102008723c */ /* 0x020ff000000418ff */
[C---:B------:R-:W-:Y:S08]  /*27c0*/  HMMA.16816.F32.BF16 R12, R24.reuse, R20, R12 ;  /* 0x00000014180c723c */ /* 0x040ff0000004180c */
[----:B------:R-:W-:Y:S01]  /*27d0*/  HMMA.16816.F32.BF16 R28, R24, R22, R28 ;  /* 0x00000016181c723c */ /* 0x000fe2000004181c */
[----:B------:R-:W-:Y:S07]  /*27e0*/  LDSM.16.M88.4 R20, [R53+0x1800] ;  /* 0x001800003514783b */ /* 0x000fee0000000200 */
[----:B------:R-:W-:Y:S08]  /*27f0*/  HMMA.16816.F32.BF16 R16, R32, R18, RZ ;  /* 0x000000122010723c */ /* 0x000ff000000418ff */
[----:B------:R-:W-:Y:S01]  /*2800*/  HMMA.16816.F32.BF16 R8, R24, R40, R8 ;  /* 0x000000281808723c */ /* 0x000fe20000041808 */
[----:B------:R-:W-:-:S02]  /*2810*/  FMUL.FTZ R12, R12, c[0x0][0x2ec] ;  /* 0x0000bb000c0c7a20 */ /* 0x000fc40000410000 */
[----:B------:R-:W-:Y:S02]  /*2820*/  FMUL.FTZ R13, R13, c[0x0][0x2ec] ;  /* 0x0000bb000d0d7a20 */ /* 0x000fe40000410000 */
[----:B------:R-:W-:Y:S01]  /*2830*/  FMUL.FTZ R14, R14, c[0x0][0x2ec] ;  /* 0x0000bb000e0e7a20 */ /* 0x000fe20000410000 */
[----:B------:R-:W1:Y:S01]  /*2840*/  MUFU.TANH R50, R12 ;  /* 0x0000000c00327308 */ /* 0x000e620000002400 */
[----:B------:R-:W-:Y:S02]  /*2850*/  FMUL.FTZ R15, R15, c[0x0][0x2ec] ;  /* 0x0000bb000f0f7a20 */ /* 0x000fe40000410000 */
[----:B------:R-:W-:Y:S02]  /*2860*/  FMUL.FTZ R28, R28, c[0x0][0x2ec] ;  /* 0x0000bb001c1c7a20 */ /* 0x000fe40000410000 */
[----:B------:R-:W-:Y:S02]  /*2870*/  FMUL.FTZ R29, R29, c[0x0][0x2ec] ;  /* 0x0000bb001d1d7a20 */ /* 0x000fe40000410000 */
[----:B------:R-:W-:Y:S01]  /*2880*/  FMUL.FTZ R30, R30, c[0x0][0x2ec] ;  /* 0x0000bb001e1e7a20 */ /* 0x000fe20000410000 */
[----:B------:R-:W2:Y:S01]  /*2890*/  MUFU.TANH R55, R28 ;  /* 0x0000001c00377308 */ /* 0x000ea20000002400 */
[----:B------:R-:W-:Y:S01]  /*28a0*/  FMUL.FTZ R31, R31, c[0x0][0x2ec] ;  /* 0x0000bb001f1f7a20 */ /* 0x000fe20000410000 */
[----:B------:R-:W-:Y:S06]  /*28b0*/  HMMA.16816.F32.BF16 R16, R24, R42, R16 ;  /* 0x0000002a1810723c */ /* 0x000fec0000041810 */
[----:B------:R-:W4:Y:S02]  /*28c0*/  MUFU.TANH R56, R29 ;  /* 0x0000001d00387308 */ /* 0x000f240000002400 */
[----:B------:R-:W-:-:S02]  /*28d0*/  FMUL.FTZ R8, R8, c[0x0][0x2ec] ;  /* 0x0000bb0008087a20 */ /* 0x000fc40000410000 */
[----:B------:R-:W-:Y:S02]  /*28e0*/  FMUL.FTZ R9, R9, c[0x0][0x2ec] ;  /* 0x0000bb0009097a20 */ /* 0x000fe40000410000 */
[----:B------:R-:W-:Y:S02]  /*28f0*/  FMUL.FTZ R10, R10, c[0x0][0x2ec] ;  /* 0x0000bb000a0a7a20 */ /* 0x000fe40000410000 */
[----:B------:R-:W1:Y:S01]  /*2900*/  MUFU.TANH R57, R30 ;  /* 0x0000001e00397308 */ /* 0x000e620000002400 */
[----:B------:R-:W-:-:S07]  /*2910*/  FMUL.FTZ R11, R11, c[0x0][0x2ec] ;  /* 0x0000bb000b0b7a20 */ /* 0x000fce0000410000 */
[----:B------:R5:W1:Y:S02]  /*2920*/  MUFU.TANH R58, R31 ;  /* 0x0000001f003a7308 */ /* 0x000a640000002400 */
[----:B------:R-:W-:Y:S02]  /*2930*/  FMUL.FTZ R16, R16, c[0x0][0x2ec] ;  /* 0x0000bb0010107a20 */ /* 0x000fe40000410000 */
[----:B------:R-:W-:Y:S02]  /*2940*/  FMUL.FTZ R17, R17, c[0x0][0x2ec] ;  /* 0x0000bb0011117a20 */ /* 0x000fe40000410000 */
[----:B------:R-:W-:Y:S02]  /*2950*/  FMUL.FTZ R18, R18, c[0x0][0x2ec] ;  /* 0x0000bb0012127a20 */ /* 0x000fe40000410000 */
[----:B------:R-:W1:Y:S01]  /*2960*/  MUFU.TANH R51, R13 ;  /* 0x0000000d00337308 */ /* 0x000e620000002400 */
[----:B------:R-:W-:Y:S01]  /*2970*/  FMUL.FTZ R19, R19, c[0x0][0x2ec] ;  /* 0x0000bb0013137a20 */ /* 0x000fe20000410000 */
[----:B-----5:R-:W5:Y:S06]  /*2980*/  LDSM.16.M88.4 R28, [R101+0x1c00] ;  /* 0x001c0000651c783b */ /* 0x020f6c0000000200 */
[----:B------:R-:W1:Y:S08]  /*2990*/  MUFU.TANH R52, R14 ;  /* 0x0000000e00347308 */ /* 0x000e700000002400 */
[----:B------:R3:W1:Y:S08]  /*29a0*/  MUFU.TANH R54, R15 ;  /* 0x0000000f00367308 */ /* 0x0006700000002400 */
[----:B------:R-:W1:Y:S01]  /*29b0*/  MUFU.TANH R59, R8 ;  /* 0x00000008003b7308 */ /* 0x000e620000002400 */
[C---:B---3--:R-:W-:Y:S07]  /*29c0*/  HMMA.16816.F32.BF16 R12, R32.reuse, R36, RZ ;  /* 0x00000024200c723c */ /* 0x048fee00000418ff */
[----:B------:R-:W3:Y:S01]  /*29d0*/  MUFU.TANH R60, R9 ;  /* 0x00000009003c7308 */ /* 0x000ee20000002400 */
        /* <DEDUP_REMOVED lines=95> */
[----:B------:R-:W-:Y:S08]  /*2fd0*/  HMMA.16816.F32.BF16 R32, R32, R38, RZ ;  /* 0x000000262020723c */ /* 0x000ff000000418ff */
        /* <DEDUP_REMOVED lines=20> */
[----:B------:R-:W1:Y:S01]  /*3120*/  MUFU.TANH R11, R11 ;  /* 0x0000000b000b7308 */ /* 0x000e620000002400 */
[----:B--2---:R-:W-:-:S02]  /*3130*/  FMUL.FTZ R16, R17, c[0x0][0x2ec] ;  /* 0x0000bb0011107a20 */ /* 0x004fc40000410000 */
[----:B------:R-:W-:Y:S02]  /*3140*/  FMUL.FTZ R27, R32, c[0x0][0x2ec] ;  /* 0x0000bb00201b7a20 */ /* 0x000fe40000410000 */
[----:B------:R-:W-:Y:S02]  /*3150*/  FMUL.FTZ R26, R33, c[0x0][0x2ec] ;  /* 0x0000bb00211a7a20 */ /* 0x000fe40000410000 */
[----:B------:R-:W-:Y:S01]  /*3160*/  FMUL.FTZ R22, R34, c[0x0][0x2ec] ;  /* 0x0000bb0022167a20 */ /* 0x000fe20000410000 */
[----:B------:R-:W2:Y:S01]  /*3170*/  MUFU.TANH R16, R16 ;  /* 0x0000001000107308 */ /* 0x000ea20000002400 */
[----:B------:R-:W-:-:S07]  /*3180*/  FMUL.FTZ R21, R35, c[0x0][0x2ec] ;  /* 0x0000bb0023157a20 */ /* 0x000fce0000410000 */
[----:B------:R-:W1:Y:S08]  /*3190*/  MUFU.TANH R13, R13 ;  /* 0x0000000d000d7308 */ /* 0x000e700000002400 */
        /* <DEDUP_REMOVED lines=10> */
[----:B------:R-:W1:Y:S01]  /*3240*/  MUFU.TANH R21, R21 ;  /* 0x0000001500157308 */ /* 0x000e620000002400 */
        /* <DEDUP_REMOVED lines=61> */
.L_x_3600:
[----:B------:R-:W-:-:S04]  /*3620*/  LEA R7, -R5, RZ, 0x7 ;  /* 0x000000ff05077211 */ /* 0x000fc800078e39ff */
[----:B------:R-:W-:Y:S02]  /*3630*/  SHF.R.S32.HI R6, RZ, 0x1f, R7 ;  /* 0x0000001fff067819 */ /* 0x000fe40000011407 */
.L_x_3601:
        /* <DEDUP_REMOVED lines=15> */
[C---:B------:R-:W-:Y:S02]  /*3730*/  @!P0 LEA R32, P3, R28.reuse, c[0x0][0x168], 0x1 ;  /* 0x00005a001c208a11 */ /* 0x040fe400078608ff */
[----:B------:R-:W-:Y:S02]  /*3740*/  @!P0 LEA R38, P2, R29, c[0x0][0x168], 0x1 ;  /* 0x00005a001d268a11 */ /* 0x000fe400078408ff */
        /* <DEDUP_REMOVED lines=32> */
.L_x_3603:
[----:B------:R-:W-:Y:S05]  /*3950*/  BSYNC B0 ;  /* 0x0000000000007941 */ /* 0x000fea0003800000 */
.L_x_3602:
[----:B------:R-:W0:Y:S01]  /*3960*/  LDGDEPBAR ;  /* 0x00000000000079af */ /* 0x000e220000000000 */
[----:B------:R-:W-:-:S04]  /*3970*/  IADD3 R115, P0, R7, R115, RZ ;  /* 0x0000007307737210 */ /* 0x000fc80007f1e0ff */
[----:B------:R-:W-:Y:S02]  /*3980*/  IADD3.X R85, R6, R85, RZ, P0, !PT ;  /* 0x0000005506557210 */ /* 0x000fe400007fe4ff */
.L_x_3599:
[----:B--234-:R-:W-:Y:S02]  /*3990*/  IMAD.IADD R2, R2, 0x1, R118 ;  /* 0x0000000102027824 */ /* 0x01cfe400078e0276 */
[----:B------:R-:W-:-:S03]  /*39a0*/  IMAD.SHL.U32 R87, R4, 0x2, RZ ;  /* 0x0000000204577824 */ /* 0x000fc600078e00ff */
[C---:B------:R-:W-:Y:S02]  /*39b0*/  IADD3 R5, R2.reuse, 0x1, RZ ;  /* 0x0000000102057810 */ /* 0x040fe40007ffe0ff */
[C---:B------:R-:W-:Y:S02]  /*39c0*/  IADD3 R0, R2.reuse, 0x8, RZ ;  /* 0x0000000802007810 */ /* 0x040fe40007ffe0ff */
[CC--:B------:R-:W-:Y:S02]  /*39d0*/  ISETP.GE.AND P3, PT, R5.reuse, R126.reuse, PT ;  /* 0x0000007e0500720c */ /* 0x0c0fe40003f66270 */
[----:B------:R-:W-:Y:S02]  /*39e0*/  ISETP.GE.AND P5, PT, R5, R119, PT ;  /* 0x000000770500720c */ /* 0x000fe40003fa6270 */
[----:B------:R-:W-:Y:S02]  /*39f0*/  IADD3 R5, R2, 0x9, RZ ;  /* 0x0000000902057810 */ /* 0x000fe40007ffe0ff */
[----:B------:R-:W-:-:S02]  /*3a00*/  ISETP.GE.AND P2, PT, R0, R126, PT ;  /* 0x0000007e0000720c */ /* 0x000fc40003f46270 */
[-C--:B------:R-:W-:Y:S02]  /*3a10*/  ISETP.GE.AND P4, PT, R0, R119.reuse, PT ;  /* 0x000000770000720c */ /* 0x080fe40003f86270 */
[C---:B------:R-:W-:Y:S02]  /*3a20*/  IADD3 R6, R2.reuse, 0x10, RZ ;  /* 0x0000001002067810 */ /* 0x040fe40007ffe0ff */
[----:B------:R-:W-:Y:S02]  /*3a30*/  FSEL R0, R51, -INF , !P3 ;  /* 0xff80000033007808 */ /* 0x000fe40005800000 */
[C---:B------:R-:W-:Y:S02]  /*3a40*/  ISETP.GE.AND P0, PT, R5.reuse, R126, PT ;  /* 0x0000007e0500720c */ /* 0x040fe40003f06270 */
        /* <DEDUP_REMOVED lines=10> */
[----:B------:R-:W-:Y:S02]  /*3af0*/  FSEL R17, R56, -INF , !P0 ;  /* 0xff80000038117808 */ /* 0x000fe40004000000 */
[----:B------:R-:W-:Y:S02]  /*3b00*/  FSEL R41, R59, -INF , !P5 ;  /* 0xff8000003b297808 */ /* 0x000fe40006800000 */
[----:B------:R-:W-:Y:S02]  /*3b10*/  FSEL R40, R61, -INF , !P2 ;  /* 0xff8000003d287808 */ /* 0x000fe40005000000 */
[----:B------:R-:W-:-:S02]  /*3b20*/  FSEL R39, R60, -INF , !P4 ;  /* 0xff8000003c277808 */ /* 0x000fc40006000000 */
[-C--:B------:R-:W-:Y:S02]  /*3b30*/  ISETP.GE.AND P0, PT, R5, R119.reuse, PT ;  /* 0x000000770500720c */ /* 0x080fe40003f06270 */
        /* <DEDUP_REMOVED lines=12> */
[----:B------:R-:W-:Y:S02]  /*3c00*/  IADD3 R25, R2, 0x29, RZ ;  /* 0x0000002902197810 */ /* 0x000fe40007ffe0ff */
[----:B------:R-:W-:Y:S02]  /*3c10*/  ISETP.GE.AND P0, PT, R28, R126, PT ;  /* 0x0000007e1c00720c */ /* 0x000fe40003f06270 */
[----:B------:R-:W-:Y:S02]  /*3c20*/  IADD3 R29, R2, 0x28, RZ ;  /* 0x00000028021d7810 */ /* 0x000fe40007ffe0ff */
[----:B------:R-:W-:Y:S02]  /*3c30*/  FSEL R86, R63, -INF , !P3 ;  /* 0xff8000003f567808 */ /* 0x000fe40005800000 */
[----:B------:R-:W-:-:S02]  /*3c40*/  FSEL R58, R68, -INF , !P5 ;  /* 0xff800000443a7808 */ /* 0x000fc40006800000 */
[-C--:B------:R-:W-:Y:S02]  /*3c50*/  ISETP.GE.AND P3, PT, R28, R119.reuse, PT ;  /* 0x000000771c00720c */ /* 0x080fe40003f66270 */
[-C--:B------:R-:W-:Y:S02]  /*3c60*/  ISETP.GE.AND P5, PT, R25, R119.reuse, PT ;  /* 0x000000771900720c */ /* 0x080fe40003fa6270 */
[----:B------:R-:W-:Y:S02]  /*3c70*/  FSEL R28, R66, -INF , !P4 ;  /* 0xff800000421c7808 */ /* 0x000fe40006000000 */
[----:B------:R-:W-:Y:S02]  /*3c80*/  FSEL R57, R67, -INF , !P0 ;  /* 0xff80000043397808 */ /* 0x000fe40004000000 */
[C---:B------:R-:W-:Y:S02]  /*3c90*/  ISETP.GE.AND P4, PT, R29.reuse, R126, PT ;  /* 0x0000007e1d00720c */ /* 0x040fe40003f86270 */
[----:B------:R-:W-:-:S02]  /*3ca0*/  ISETP.GE.AND P0, PT, R29, R119, PT ;  /* 0x000000771d00720c */ /* 0x000fc40003f06270 */
[----:B------:R-:W-:Y:S02]  /*3cb0*/  IADD3 R29, R2, 0x30, RZ ;  /* 0x00000030021d7810 */ /* 0x000fe40007ffe0ff */
[----:B------:R-:W-:Y:S02]  /*3cc0*/  FSEL R123, R74, -INF , !P5 ;  /* 0xff8000004a7b7808 */ /* 0x000fe40006800000 */
[-C--:B------:R-:W-:Y:S02]  /*3cd0*/  ISETP.GE.AND P5, PT, R2, R126.reuse, PT ;  /* 0x0000007e0200720c */ /* 0x080fe40003fa6270 */
        /* <DEDUP_REMOVED lines=8> */
[----:B------:R-:W-:-:S02]  /*3d60*/  ISETP.GE.AND P2, PT, R29, R126, PT ;  /* 0x0000007e1d00720c */ /* 0x000fc40003f46270 */
[----:B------:R-:W-:Y:S02]  /*3d70*/  ISETP.GE.AND P4, PT, R29, R119, PT ;  /* 0x000000771d00720c */ /* 0x000fe40003f86270 */
[----:B------:R-:W-:Y:S02]  /*3d80*/  FSEL R56, R69, -INF , !P3 ;  /* 0xff80000045387808 */ /* 0x000fe40005800000 */
[----:B------:R-:W-:Y:S02]  /*3d90*/  FMNMX.FTZ R29, R68, R0, !PT ;  /* 0x00000000441d7209 */ /* 0x000fe40007810000 */
[----:B------:R-:W-:Y:S02]  /*3da0*/  ISETP.GE.AND P3, PT, R25, R126, PT ;  /* 0x0000007e1900720c */ /* 0x000fe40003f66270 */
[----:B------:R-:W-:Y:S02]  /*3db0*/  IADD3 R25, R2, 0x31, RZ ;  /* 0x0000003102197810 */ /* 0x000fe40007ffe0ff */
[----:B------:R-:W-:-:S02]  /*3dc0*/  FMNMX.FTZ R29, R14, R29, !PT ;  /* 0x0000001d0e1d7209 */ /* 0x000fc40007810000 */
[----:B------:R-:W-:Y:S02]  /*3dd0*/  FSEL R127, R72, -INF , !P3 ;  /* 0xff800000487f7808 */ /* 0x000fe40005800000 */
[----:B------:R-:W-:Y:S02]  /*3de0*/  ISETP.GE.AND P3, PT, R25, R119, PT ;  /* 0x000000771900720c */ /* 0x000fe40003f66270 */
[----:B------:R-:W-:Y:S02]  /*3df0*/  IADD3 R30, R2, 0x40, RZ ;  /* 0x00000040021e7810 */ /* 0x000fe40007ffe0ff */
[----:B------:R-:W-:Y:S02]  /*3e00*/  FSEL R55, R73, -INF , !P0 ;  /* 0xff80000049377808 */ /* 0x000fe40004000000 */
[----:B------:R-:W-:Y:S02]  /*3e10*/  FMNMX.FTZ R29, R17, R29, !PT ;  /* 0x0000001d111d7209 */ /* 0x000fe40007810000 */
[----:B------:R-:W-:-:S02]  /*3e20*/  ISETP.GE.AND P0, PT, R25, R126, PT ;  /* 0x0000007e1900720c */ /* 0x000fc40003f06270 */
[----:B------:R-:W-:Y:S02]  /*3e30*/  IADD3 R25, R2, 0x39, RZ ;  /* 0x0000003902197810 */ /* 0x000fe40007ffe0ff */
[----:B------:R-:W-:Y:S02]  /*3e40*/  FSEL R66, R75, -INF , !P3 ;  /* 0xff8000004b427808 */ /* 0x000fe40005800000 */
[----:B------:R-:W-:Y:S02]  /*3e50*/  FSEL R67, R77, -INF , !P2 ;  /* 0xff8000004d437808 */ /* 0x000fe40005000000 */
[C---:B------:R-:W-:Y:S02]  /*3e60*/  ISETP.GE.AND P3, PT, R30.reuse, R126, PT ;  /* 0x0000007e1e00720c */ /* 0x040fe40003f66270 */
[----:B------:R-:W-:Y:S02]  /*3e70*/  ISETP.GE.AND P2, PT, R30, R119, PT ;  /* 0x000000771e00720c */ /* 0x000fe40003f46270 */
[----:B------:R-:W-:-:S02]  /*3e80*/  FMNMX.FTZ R30, R41, R29, !PT ;  /* 0x0000001d291e7209 */ /* 0x000fc40007810000 */
[----:B------:R-:W-:Y:S02]  /*3e90*/  FSEL R88, R88, -INF , !P0 ;  /* 0xff80000058587808 */ /* 0x000fe40004000000 */
[----:B------:R-:W-:Y:S02]  /*3ea0*/  ISETP.GE.AND P0, PT, R25, R119, PT ;  /* 0x000000771900720c */ /* 0x000fe40003f06270 */
[----:B------:R-:W-:Y:S02]  /*3eb0*/  IADD3 R29, R2, 0x48, RZ ;  /* 0x00000048021d7810 */ /* 0x000fe40007ffe0ff */
[----:B------:R-:W-:Y:S02]  /*3ec0*/  FMNMX.FTZ R30, R39, R30, !PT ;  /* 0x0000001e271e7209 */ /* 0x000fe40007810000 */
[----:B------:R-:W-:Y:S02]  /*3ed0*/  FSEL R63, R79, -INF , !P0 ;  /* 0xff8000004f3f7808 */ /* 0x000fe40004000000 */
[----:B------:R-:W-:-:S02]  /*3ee0*/  FSEL R121, R121, -INF , !P3 ;  /* 0xff80000079797808 */ /* 0x000fc40005800000 */
[-C--:B------:R-:W-:Y:S02]  /*3ef0*/  ISETP.GE.AND P5, PT, R25, R126.reuse, PT ;  /* 0x0000007e1900720c */ /* 0x080fe40003fa6270 */
[C---:B------:R-:W-:Y:S02]  /*3f00*/  ISETP.GE.AND P0, PT, R29.reuse, R126, PT ;  /* 0x0000007e1d00720c */ /* 0x040fe40003f06270 */
[----:B------:R-:W-:Y:S02]  /*3f10*/  ISETP.GE.AND P3, PT, R29, R119, PT ;  /* 0x000000771d00720c */ /* 0x000fe40003f66270 */
[----:B------:R-:W-:Y:S02]  /*3f20*/  IADD3 R25, R2, 0x41, RZ ;  /* 0x0000004102197810 */ /* 0x000fe40007ffe0ff */
[----:B------:R-:W-:Y:S02]  /*3f30*/  FMNMX.FTZ R29, R86, R30, !PT ;  /* 0x0000001e561d7209 */ /* 0x000fe40007810000 */
[----:B------:R-:W-:-:S02]  /*3f40*/  FSEL R64, R76, -INF , !P5 ;  /* 0xff8000004c407808 */ /* 0x000fc40006800000 */
[----:B------:R-:W-:Y:S02]  /*3f50*/  ISETP.GE.AND P5, PT, R25, R119, PT ;  /* 0x000000771900720c */ /* 0x000fe40003fa6270 */
[----:B------:R-:W-:Y:S02]  /*3f60*/  FMNMX.FTZ R29, R42, R29, !PT ;  /* 0x0000001d2a1d7209 */ /* 0x000fe40007810000 */
[----:B------:R-:W-:Y:S02]  /*3f70*/  FSEL R97, R97, -INF , !P5 ;  /* 0xff80000061617808 */ /* 0x000fe40006800000 */
[----:B------:R-:W-:Y:S02]  /*3f80*/  FMNMX.FTZ R30, R57, R29, !PT ;  /* 0x0000001d391e7209 */ /* 0x000fe40007810000 */
[----:B------:R-:W-:Y:S02]  /*3f90*/  ISETP.GE.AND P5, PT, R2, R119, PT ;  /* 0x000000770200720c */ /* 0x000fe40003fa6270 */
[----:B------:R-:W-:-:S02]  /*3fa0*/  FMNMX.FTZ R30, R58, R30, !PT ;  /* 0x0000001e3a1e7209 */ /* 0x000fc40007810000 */
[----:B------:R-:W-:Y:S02]  /*3fb0*/  FSEL R69, R52, -INF , !P5 ;  /* 0xff80000034457808 */ /* 0x000fe40006800000 */
        /* <DEDUP_REMOVED lines=10> */
[----:B------:R-:W-:-:S02]  /*4060*/  FSEL R65, R78, -INF , !P4 ;  /* 0xff8000004e417808 */ /* 0x000fc40006000000 */
[----:B------:R-:W-:Y:S01]  /*4070*/  ISETP.GE.AND P4, PT, R25, R126, PT ;  /* 0x0000007e1900720c */ /* 0x000fe20003f86270 */
[----:B------:R-:W-:Y:S01]  /*4080*/  LDSM.16.MT88.4 R76, [R87+0x3000] ;  /* 0x00300000574c783b */ /* 0x000fe20000004200 */
[----:B------:R-:W-:Y:S02]  /*4090*/  FMNMX.FTZ R33, R64, R33, !PT ;  /* 0x0000002140217209 */ /* 0x000fe40007810000 */
[----:B------:R-:W-:Y:S02]  /*40a0*/  FMNMX.FTZ R32, R60, R32, !PT ;  /* 0x000000203c207209 */ /* 0x000fe40007810000 */
[----:B------:R-:W-:Y:S02]  /*40b0*/  IADD3 R25, R2, 0x49, RZ ;  /* 0x0000004902197810 */ /* 0x000fe40007ffe0ff */
[----:B------:R-:W-:Y:S02]  /*40c0*/  FSEL R120, R120, -INF , !P4 ;  /* 0xff80000078787808 */ /* 0x000fe40006000000 */
[----:B------:R-:W-:-:S02]  /*40d0*/  FMNMX.FTZ R33, R121, R33, !PT ;  /* 0x0000002179217209 */ /* 0x000fc40007810000 */
[----:B------:R-:W-:Y:S02]  /*40e0*/  FMNMX.FTZ R32, R28, R32, !PT ;  /* 0x000000201c207209 */ /* 0x000fe40007810000 */
[----:B------:R-:W-:Y:S02]  /*40f0*/  FSEL R98, R98, -INF , !P2 ;  /* 0xff80000062627808 */ /* 0x000fe40005000000 */
[----:B------:R-:W-:Y:S02]  /*4100*/  ISETP.GE.AND P2, PT, R25, R126, PT ;  /* 0x0000007e1900720c */ /* 0x000fe40003f46270 */
[----:B------:R-:W-:Y:S02]  /*4110*/  IADD3 R29, R2, 0x50, RZ ;  /* 0x00000050021d7810 */ /* 0x000fe40007ffe0ff */
[----:B------:R-:W-:Y:S02]  /*4120*/  FSEL R99, R99, -INF , !P0 ;  /* 0xff80000063637808 */ /* 0x000fe40004000000 */
[----:B------:R-:W-:-:S02]  /*4130*/  FMNMX.FTZ R33, R120, R33, !PT ;  /* 0x0000002178217209 */ /* 0x000fc40007810000 */
[----:B------:R-:W-:Y:S02]  /*4140*/  ISETP.GE.AND P4, PT, R25, R119, PT ;  /* 0x000000771900720c */ /* 0x000fe40003f86270 */
[----:B------:R-:W-:Y:S02]  /*4150*/  FMNMX.FTZ R32, R56, R32, !PT ;  /* 0x0000002038207209 */ /* 0x000fe40007810000 */
[----:B------:R-:W-:Y:S02]  /*4160*/  IADD3 R25, R2, 0x51, RZ ;  /* 0x0000005102197810 */ /* 0x000fe40007ffe0ff */
[----:B------:R-:W-:Y:S02]  /*4170*/  ISETP.GE.AND P0, PT, R29, R126, PT ;  /* 0x0000007e1d00720c */ /* 0x000fe40003f06270 */
[----:B------:R-:W-:Y:S02]  /*4180*/  FSEL R122, R122, -INF , !P2 ;  /* 0xff8000007a7a7808 */ /* 0x000fe40005000000 */
[----:B------:R-:W-:-:S02]  /*4190*/  FMNMX.FTZ R33, R99, R33, !PT ;  /* 0x0000002163217209 */ /* 0x000fc40007810000 */
[----:B------:R-:W-:Y:S02]  /*41a0*/  FMNMX.FTZ R32, R59, R32, !PT ;  /* 0x000000203b207209 */ /* 0x000fe40007810000 */
[----:B------:R-:W-:Y:S02]  /*41b0*/  FSEL R93, R93, -INF , !P3 ;  /* 0xff8000005d5d7808 */ /* 0x000fe40005800000 */
[C---:B------:R-:W-:Y:S02]  /*41c0*/  ISETP.GE.AND P5, PT, R25.reuse, R126, PT ;  /* 0x0000007e1900720c */ /* 0x040fe40003fa6270 */
[-C--:B------:R-:W-:Y:S02]  /*41d0*/  ISETP.GE.AND P2, PT, R25, R119.reuse, PT ;  /* 0x000000771900720c */ /* 0x080fe40003f46270 */
[----:B------:R-:W-:Y:S02]  /*41e0*/  ISETP.GE.AND P3, PT, R29, R119, PT ;  /* 0x000000771d00720c */ /* 0x000fe40003f66270 */
[----:B------:R-:W-:-:S02]  /*41f0*/  IADD3 R25, R2, 0x58, RZ ;  /* 0x0000005802197810 */ /* 0x000fc40007ffe0ff */
[----:B------:R-:W-:Y:S02]  /*4200*/  FSEL R54, R82, -INF , !P0 ;  /* 0xff80000052367808 */ /* 0x000fe40004000000 */
[----:B------:R-:W-:Y:S02]  /*4210*/  IADD3 R38, R2, 0x59, RZ ;  /* 0x0000005902267810 */ /* 0x000fe40007ffe0ff */
[----:B------:R-:W-:Y:S02]  /*4220*/  FMNMX.FTZ R33, R122, R33, !PT ;  /* 0x000000217a217209 */ /* 0x000fe40007810000 */
[----:B------:R-:W-:Y:S02]  /*4230*/  FMNMX.FTZ R32, R55, R32, !PT ;  /* 0x0000002037207209 */ /* 0x000fe40007810000 */
[----:B------:R-:W-:Y:S02]  /*4240*/  FSEL R92, R92, -INF , !P4 ;  /* 0xff8000005c5c7808 */ /* 0x000fe40006000000 */
[----:B------:R-:W-:-:S02]  /*4250*/  ISETP.GE.AND P4, PT, R25, R126, PT ;  /* 0x0000007e1900720c */ /* 0x000fc40003f86270 */
[----:B------:R-:W-:Y:S02]  /*4260*/  FSEL R50, R83, -INF , !P3 ;  /* 0xff80000053327808 */ /* 0x000fe40005800000 */
[----:B------:R-:W-:Y:S02]  /*4270*/  FSEL R53, R81, -INF , !P5 ;  /* 0xff80000051357808 */ /* 0x000fe40006800000 */
[----:B------:R-:W-:Y:S02]  /*4280*/  FMNMX.FTZ R33, R54, R33, !PT ;  /* 0x0000002136217209 */ /* 0x000fe40007810000 */
[----:B------:R-:W-:Y:S02]  /*4290*/  ISETP.GE.AND P3, PT, R38, R126, PT ;  /* 0x0000007e2600720c */ /* 0x000fe40003f66270 */
[----:B------:R-:W-:Y:S02]  /*42a0*/  FMNMX.FTZ R32, R123, R32, !PT ;  /* 0x000000207b207209 */ /* 0x000fe40007810000 */
[----:B------:R-:W-:-:S02]  /*42b0*/  FSEL R52, R20, -INF , !P4 ;  /* 0xff80000014347808 */ /* 0x000fc40006000000 */
[C---:B------:R-:W-:Y:S02]  /*42c0*/  IADD3 R73, R2.reuse, 0x60, RZ ;  /* 0x0000006002497810 */ /* 0x040fe40007ffe0ff */
[----:B------:R-:W-:Y:S02]  /*42d0*/  FMNMX.FTZ R20, R53, R33, !PT ;  /* 0x0000002135147209 */ /* 0x000fe40007810000 */
[----:B------:R-:W-:Y:S02]  /*42e0*/  FSEL R51, R9, -INF , !P3 ;  /* 0xff80000009337808 */ /* 0x000fe40005800000 */
[----:B------:R-:W-:Y:S02]  /*42f0*/  FMNMX.FTZ R9, R95, R32, !PT ;  /* 0x000000205f097209 */ /* 0x000fe40007810000 */
[----:B------:R-:W-:Y:S02]  /*4300*/  IADD3 R30, R2, 0x61, RZ ;  /* 0x00000061021e7810 */ /* 0x000fe40007ffe0ff */
[----:B------:R-:W-:-:S02]  /*4310*/  ISETP.GE.AND P4, PT, R73, R126, PT ;  /* 0x0000007e4900720c */ /* 0x000fc40003f86270 */
[----:B------:R-:W-:Y:S02]  /*4320*/  FMNMX.FTZ R20, R52, R20, !PT ;  /* 0x0000001434147209 */ /* 0x000fe40007810000 */
[----:B------:R-:W-:Y:S02]  /*4330*/  FMNMX.FTZ R9, R66, R9, !PT ;  /* 0x0000000942097209 */ /* 0x000fe40007810000 */
[----:B------:R-:W-:Y:S02]  /*4340*/  IADD3 R29, R2, 0x68, RZ ;  /* 0x00000068021d7810 */ /* 0x000fe40007ffe0ff */
[----:B------:R-:W-:Y:S02]  /*4350*/  ISETP.GE.AND P3, PT, R30, R126, PT ;  /* 0x0000007e1e00720c */ /* 0x000fe40003f66270 */
[----:B-1----:R-:W-:Y:S02]  /*4360*/  FSEL R36, R36, -INF , !P4 ;  /* 0xff80000024247808 */ /* 0x002fe40006000000 */
[----:B------:R-:W-:-:S02]  /*4370*/  FMNMX.FTZ R20, R51, R20, !PT ;  /* 0x0000001433147209 */ /* 0x000fc40007810000 */
[----:B------:R-:W-:Y:S02]  /*4380*/  FMNMX.FTZ R9, R65, R9, !PT ;  /* 0x0000000941097209 */ /* 0x000fe40007810000 */
[----:B------:R-:W-:Y:S02]  /*4390*/  IADD3 R72, R2, 0x69, RZ ;  /* 0x0000006902487810 */ /* 0x000fe40007ffe0ff */
[----:B------:R-:W-:Y:S02]  /*43a0*/  ISETP.GE.AND P4, PT, R29, R126, PT ;  /* 0x0000007e1d00720c */ /* 0x000fe40003f86270 */
[----:B------:R-:W-:Y:S02]  /*43b0*/  FSEL R35, R16, -INF , !P3 ;  /* 0xff80000010237808 */ /* 0x000fe40005800000 */
[----:B------:R-:W-:Y:S02]  /*43c0*/  FMNMX.FTZ R16, R36, R20, !PT ;  /* 0x0000001424107209 */ /* 0x000fe40007810000 */
[----:B------:R-:W-:-:S02]  /*43d0*/  FMNMX.FTZ R9, R63, R9, !PT ;  /* 0x000000093f097209 */ /* 0x000fc40007810000 */
[----:B------:R-:W-:Y:S02]  /*43e0*/  ISETP.GE.AND P3, PT, R72, R126, PT ;  /* 0x0000007e4800720c */ /* 0x000fe40003f66270 */
[----:B------:R-:W-:Y:S02]  /*43f0*/  FSEL R34, R13, -INF , !P4 ;  /* 0xff8000000d227808 */ /* 0x000fe40006000000 */
[----:B------:R-:W-:Y:S02]  /*4400*/  IADD3 R71, R2, 0x70, RZ ;  /* 0x0000007002477810 */ /* 0x000fe40007ffe0ff */
[----:B------:R-:W-:Y:S02]  /*4410*/  FMNMX.FTZ R13, R35, R16, !PT ;  /* 0x00000010230d7209 */ /* 0x000fe40007810000 */
[----:B------:R-:W-:Y:S02]  /*4420*/  FMNMX.FTZ R9, R98, R9, !PT ;  /* 0x0000000962097209 */ /* 0x000fe40007810000 */
[----:B------:R-:W-:-:S02]  /*4430*/  FSEL R33, R12, -INF , !P3 ;  /* 0xff8000000c217808 */ /* 0x000fc40005800000 */
[----:B------:R-:W-:Y:S02]  /*4440*/  IADD3 R70, R2, 0x71, RZ ;  /* 0x0000007102467810 */ /* 0x000fe40007ffe0ff */
[----:B------:R-:W-:Y:S02]  /*4450*/  ISETP.GE.AND P4, PT, R71, R126, PT ;  /* 0x0000007e4700720c */ /* 0x000fe40003f86270 */
[----:B------:R-:W-:Y:S02]  /*4460*/  FMNMX.FTZ R12, R34, R13, !PT ;  /* 0x0000000d220c7209 */ /* 0x000fe40007810000 */
[----:B------:R-:W-:Y:S02]  /*4470*/  FMNMX.FTZ R9, R97, R9, !PT ;  /* 0x0000000961097209 */ /* 0x000fe40007810000 */
[----:B------:R-:W-:Y:S02]  /*4480*/  ISETP.GE.AND P0, PT, R25, R119, PT ;  /* 0x000000771900720c */ /* 0x000fe40003f06270 */
        /* <DEDUP_REMOVED lines=11> */
[----:B------:R-:W-:Y:S02]  /*4540*/  FSEL R27, R27, -INF , !P4 ;  /* 0xff8000001b1b7808 */ /* 0x000fe40006000000 */
[----:B------:R-:W-:-:S02]  /*4550*/  FMNMX.FTZ R12, R31, R12, !PT ;  /* 0x0000000c1f0c7209 */ /* 0x000fc40007810000 */
[----:B------:R-:W-:Y:S02]  /*4560*/  FSEL R43, R80, -INF , !P2 ;  /* 0xff800000502b7808 */ /* 0x000fe40005000000 */
[----:B------:R-:W-:Y:S02]  /*4570*/  FMNMX.FTZ R9, R50, R9, !PT ;  /* 0x0000000932097209 */ /* 0x000fe40007810000 */
[----:B------:R-:W-:Y:S02]  /*4580*/  FSEL R26, R26, -INF , !P3 ;  /* 0xff8000001a1a7808 */ /* 0x000fe40005800000 */
[----:B------:R-:W-:Y:S02]  /*4590*/  FMNMX.FTZ R12, R27, R12, !PT ;  /* 0x0000000c1b0c7209 */ /* 0x000fe40007810000 */
[----:B------:R-:W-:Y:S02]  /*45a0*/  ISETP.GE.AND P2, PT, R38, R119, PT ;  /* 0x000000772600720c */ /* 0x000fe40003f46270 */
[----:B------:R-:W-:-:S02]  /*45b0*/  FSEL R38, R8, -INF , !P0 ;  /* 0xff80000008267808 */ /* 0x000fc40004000000 */
[----:B------:R-:W-:Y:S02]  /*45c0*/  FMNMX.FTZ R9, R43, R9, !PT ;  /* 0x000000092b097209 */ /* 0x000fe40007810000 */
[----:B------:R-:W-:Y:S02]  /*45d0*/  FMNMX.FTZ R8, R26, R12, !PT ;  /* 0x0000000c1a087209 */ /* 0x000fe40007810000 */
[----:B------:R-:W-:Y:S02]  /*45e0*/  ISETP.GE.AND P0, PT, R73, R119, PT ;  /* 0x000000774900720c */ /* 0x000fe40003f06270 */
[----:B------:R-:W-:Y:S02]  /*45f0*/  FSEL R37, R37, -INF , !P2 ;  /* 0xff80000025257808 */ /* 0x000fe40005000000 */
[----:B------:R-:W-:Y:S02]  /*4600*/  FMNMX.FTZ R12, R38, R9, !PT ;  /* 0x00000009260c7209 */ /* 0x000fe40007810000 */
[----:B------:R-:W-:Y:S01]  /*4610*/  ISETP.GE.AND P2, PT, R30, R119, PT ;  /* 0x000000771e00720c */ /* 0x000fe20003f46270 */
[----:B------:R-:W1:Y:S01]  /*4620*/  SHFL.BFLY PT, R9, R8, 0x2, 0x1f ;  /* 0x0c401f0008097f89 */ /* 0x000e6200000e0000 */
[----:B------:R-:W-:-:S02]  /*4630*/  FSEL R30, R10, -INF , !P0 ;  /* 0xff8000000a1e7808 */ /* 0x000fc40004000000 */
[----:B------:R-:W-:Y:S02]  /*4640*/  FMNMX.FTZ R12, R37, R12, !PT ;  /* 0x0000000c250c7209 */ /* 0x000fe40007810000 */
[-C--:B------:R-:W-:Y:S02]  /*4650*/  ISETP.GE.AND P0, PT, R29, R119.reuse, PT ;  /* 0x000000771d00720c */ /* 0x080fe40003f06270 */
[----:B------:R-:W-:Y:S02]  /*4660*/  FSEL R29, R11, -INF , !P2 ;  /* 0xff8000000b1d7808 */ /* 0x000fe40005000000 */
[----:B------:R-:W-:Y:S02]  /*4670*/  FMNMX.FTZ R12, R30, R12, !PT ;  /* 0x0000000c1e0c7209 */ /* 0x000fe40007810000 */
[----:B------:R-:W-:Y:S02]  /*4680*/  ISETP.GE.AND P2, PT, R72, R119, PT ;  /* 0x000000774800720c */ /* 0x000fe40003f46270 */
        /* <DEDUP_REMOVED lines=14> */
[----:B------:R-:W-:Y:S02]  /*4770*/  FSEL R21, R21, -INF , !P2 ;  /* 0xff80000015157808 */ /* 0x000fe40005000000 */
[----:B------:R-:W-:Y:S02]  /*4780*/  FMNMX.FTZ R10, R22, R12, !PT ;  /* 0x0000000c160a7209 */ /* 0x000fe40007810000 */
[----:B-1----:R-:W-:Y:S02]  /*4790*/  FMNMX.FTZ R9, R8, R9, !PT ;  /* 0x0000000908097209 */ /* 0x002fe40007810000 */
[----:B------:R-:W-:-:S03]  /*47a0*/  FMNMX.FTZ R10, R21, R10, !PT ;  /* 0x0000000a150a7209 */ /* 0x000fc60007810000 */
[----:B------:R-:W1:Y:S04]  /*47b0*/  SHFL.BFLY PT, R2, R9, 0x1, 0x1f ;  /* 0x0c201f0009027f89 */ /* 0x000e6800000e0000 */
[----:B------:R-:W2:Y:S01]  /*47c0*/  SHFL.BFLY PT, R8, R10, 0x2, 0x1f ;  /* 0x0c401f000a087f89 */ /* 0x000ea200000e0000 */
[----:B-1----:R-:W-:Y:S02]  /*47d0*/  FMNMX.FTZ R2, R9, R2, !PT ;  /* 0x0000000209027209 */ /* 0x002fe40007810000 */
[----:B--2---:R-:W-:-:S03]  /*47e0*/  FMNMX.FTZ R8, R10, R8, !PT ;  /* 0x000000080a087209 */ /* 0x004fc60007810000 */
[C---:B------:R-:W-:Y:S01]  /*47f0*/  FMUL.FTZ R25, R2.reuse, c[0x0][0x23c] ;  /* 0x00008f0002197a20 */ /* 0x040fe20000410000 */
[----:B------:R-:W-:Y:S01]  /*4800*/  FSETP.NEU.FTZ.AND P0, PT, R2, -INF , PT ;  /* 0xff8000000200780b */ /* 0x000fe20003f1d000 */
[----:B------:R-:W1:Y:S03]  /*4810*/  SHFL.BFLY PT, R9, R8, 0x1, 0x1f ;  /* 0x0c201f0008097f89 */ /* 0x000e6600000e0000 */
[----:B------:R-:W-:-:S05]  /*4820*/  FSEL R25, R25, RZ, P0 ;  /* 0x000000ff19197208 */ /* 0x000fca0000000000 */
[--C-:B------:R-:W-:Y:S02]  /*4830*/  FFMA.FTZ R90, R0, c[0x0][0x23c], -R25.reuse ;  /* 0x00008f00005a7a23 */ /* 0x100fe40000010819 */
[--C-:B------:R-:W-:Y:S02]  /*4840*/  FFMA.FTZ R15, R14, c[0x0][0x23c], -R25.reuse ;  /* 0x00008f000e0f7a23 */ /* 0x100fe40000010819 */
[--C-:B------:R-:W-:Y:S02]  /*4850*/  FFMA.FTZ R14, R17, c[0x0][0x23c], -R25.reuse ;  /* 0x00008f00110e7a23 */ /* 0x100fe40000010819 */
[--C-:B------:R-:W-:Y:S01]  /*4860*/  FFMA.FTZ R12, R39, c[0x0][0x23c], -R25.reuse ;  /* 0x00008f00270c7a23 */ /* 0x100fe20000010819 */
[----:B------:R-:W-:Y:S01]  /*4870*/  MUFU.EX2 R90, R90 ;  /* 0x0000005a005a7308 */ /* 0x000fe20000000800 */
[--C-:B------:R-:W-:Y:S02]  /*4880*/  FFMA.FTZ R17, R86, c[0x0][0x23c], -R25.reuse ;  /* 0x00008f0056117a23 */ /* 0x100fe40000010819 */
[----:B------:R-:W-:-:S02]  /*4890*/  FFMA.FTZ R16, R42, c[0x0][0x23c], -R25 ;  /* 0x00008f002a107a23 */ /* 0x000fc40000010819 */
[----:B------:R-:W-:Y:S02]  /*48a0*/  FFMA.FTZ R91, R68, c[0x0][0x23c], -R25 ;  /* 0x00008f00445b7a23 */ /* 0x000fe40000010819 */
[----:B------:R-:W-:Y:S01]  /*48b0*/  IMAD R86, R3, 0x2, R87 ;  /* 0x0000000203567824 */ /* 0x000fe200078e0257 */
[----:B------:R-:W-:Y:S01]  /*48c0*/  MUFU.EX2 R15, R15 ;  /* 0x0000000f000f7308 */ /* 0x000fe20000000800 */
[--C-:B------:R-:W-:Y:S01]  /*48d0*/  FFMA.FTZ R13, R41, c[0x0][0x23c], -R25.reuse ;  /* 0x00008f00290d7a23 */ /* 0x100fe20000010819 */
[----:B-1----:R-:W-:Y:S01]  /*48e0*/  FMNMX.FTZ R0, R8, R9, !PT ;  /* 0x0000000908007209 */ /* 0x002fe20007810000 */
[--C-:B------:R-:W-:Y:S01]  /*48f0*/  FFMA.FTZ R96, R96, c[0x0][0x23c], -R25.reuse ;  /* 0x00008f0060607a23 */ /* 0x100fe20000010819 */
[----:B------:R-:W-:Y:S01]  /*4900*/  LDSM.16.MT88.4 R8, [R87+0x3400] ;  /* 0x003400005708783b */ /* 0x000fe20000004200 */
[--C-:B------:R-:W-:Y:S01]  /*4910*/  FFMA.FTZ R88, R88, c[0x0][0x23c], -R25.reuse ;  /* 0x00008f0058587a23 */ /* 0x100fe20000010819 */
[C---:B------:R-:W-:Y:S01]  /*4920*/  FSETP.NEU.FTZ.AND P0, PT, R0.reuse, -INF , PT ;  /* 0xff8000000000780b */ /* 0x040fe20003f1d000 */
[----:B------:R-:W-:Y:S01]  /*4930*/  FMUL.FTZ R20, R0, c[0x0][0x23c] ;  /* 0x00008f0000147a20 */ /* 0x000fe20000410000 */
[----:B------:R-:W1:Y:S01]  /*4940*/  MUFU.EX2 R91, R91 ;  /* 0x0000005b005b7308 */ /* 0x000e620000000800 */
[----:B------:R-:W-:-:S02]  /*4950*/  FFMA.FTZ R67, R67, c[0x0][0x23c], -R25 ;  /* 0x00008f0043437a23 */ /* 0x000fc40000010819 */
[--C-:B------:R-:W-:Y:S01]  /*4960*/  FFMA.FTZ R64, R64, c[0x0][0x23c], -R25.reuse ;  /* 0x00008f0040407a23 */ /* 0x100fe20000010819 */
[----:B------:R-:W-:Y:S01]  /*4970*/  FSEL R20, R20, RZ, P0 ;  /* 0x000000ff14147208 */ /* 0x000fe20000000000 */
[--C-:B------:R-:W-:Y:S02]  /*4980*/  FFMA.FTZ R120, R120, c[0x0][0x23c], -R25.reuse ;  /* 0x00008f0078787a23 */ /* 0x100fe40000010819 */
[----:B------:R-:W-:Y:S01]  /*4990*/  FFMA.FTZ R54, R54, c[0x0][0x23c], -R25 ;  /* 0x00008f0036367a23 */ /* 0x000fe20000010819 */
[----:B------:R-:W2:Y:S01]  /*49a0*/  MUFU.EX2 R14, R14 ;  /* 0x0000000e000e7308 */ /* 0x000ea20000000800 */
[--C-:B------:R-:W-:Y:S02]  /*49b0*/  FFMA.FTZ R89, R69, c[0x0][0x23c], -R20.reuse ;  /* 0x00008f0045597a23 */ /* 0x100fe40000010814 */
[--C-:B------:R-:W-:Y:S02]  /*49c0*/  FFMA.FTZ R94, R7, c[0x0][0x23c], -R20.reuse ;  /* 0x00008f00075e7a23 */ /* 0x100fe40000010814 */
[----:B------:R-:W-:-:S02]  /*49d0*/  FFMA.FTZ R39, R6, c[0x0][0x23c], -R20 ;  /* 0x00008f0006277a23 */ /* 0x000fc40000010814 */
[--C-:B------:R-:W-:Y:S01]  /*49e0*/  FFMA.FTZ R42, R5, c[0x0][0x23c], -R20.reuse ;  /* 0x00008f00052a7a23 */ /* 0x100fe20000010814 */
[----:B------:R-:W-:Y:S01]  /*49f0*/  MUFU.EX2 R89, R89 ;  /* 0x0000005900597308 */ /* 0x000fe20000000800 */
[----:B------:R-:W3:Y:S01]  /*4a00*/  LDSM.16.MT88.4 R4, [R86+0x3000] ;  /* 0x003000005604783b */ /* 0x000ee20000004200 */
[----:B-1----:R-:W-:Y:S01]  /*4a10*/  F2FP.BF16.PACK_AB R68, R90, R91 ;  /* 0x0000005b5a44723e */ /* 0x002fe200000010ff */
[--C-:B------:R-:W-:Y:S02]  /*4a20*/  FFMA.FTZ R41, R40, c[0x0][0x23c], -R20.reuse ;  /* 0x00008f0028297a23 */ /* 0x100fe40000010814 */
[--C-:B------:R-:W-:Y:S02]  /*4a30*/  FFMA.FTZ R40, R62, c[0x0][0x23c], -R20.reuse ;  /* 0x00008f003e287a23 */ /* 0x100fe40000010814 */
[--C-:B------:R-:W-:Y:S01]  /*4a40*/  FFMA.FTZ R3, R60, c[0x0][0x23c], -R20.reuse ;  /* 0x00008f003c037a23 */ /* 0x100fe20000010814 */
[----:B------:R-:W1:Y:S01]  /*4a50*/  MUFU.EX2 R94, R94 ;  /* 0x0000005e005e7308 */ /* 0x000e620000000800 */
        /* <DEDUP_REMOVED lines=13> */
[--C-:B------:R-:W-:Y:S02]  /*4b30*/  FFMA.FTZ R95, R95, c[0x0][0x23c], -R20.reuse ;  /* 0x00008f005f5f7a23 */ /* 0x100fe40000010814 */
[----:B------:R-:W-:Y:S01]  /*4b40*/  MUFU.EX2 R13, R13 ;  /* 0x0000000d000d7308 */ /* 0x000fe20000000800 */
[--C-:B------:R-:W-:Y:S02]  /*4b50*/  FFMA.FTZ R66, R66, c[0x0][0x23c], -R20.reuse ;  /* 0x00008f0042427a23 */ /* 0x100fe40000010814 */
[--C-:B------:R-:W-:Y:S02]  /*4b60*/  FFMA.FTZ R65, R65, c[0x0][0x23c], -R20.reuse ;  /* 0x00008f0041417a23 */ /* 0x100fe40000010814 */
[----:B------:R-:W-:Y:S02]  /*4b70*/  FFMA.FTZ R63, R63, c[0x0][0x23c], -R20 ;  /* 0x00008f003f3f7a23 */ /* 0x000fe40000010814 */
[--C-:B------:R-:W-:Y:S01]  /*4b80*/  FFMA.FTZ R123, R121, c[0x0][0x23c], -R25.reuse ;  /* 0x00008f00797b7a23 */ /* 0x100fe20000010819 */
[----:B--2---:R-:W-:Y:S01]  /*4b90*/  F2FP.BF16.PACK_AB R71, R42, R39 ;  /* 0x000000272a47723e */ /* 0x004fe200000010ff */
        /* <DEDUP_REMOVED lines=8> */
[----:B------:R-:W-:Y:S02]  /*4c20*/  FFMA.FTZ R92, R92, c[0x0][0x23c], -R20 ;  /* 0x00008f005c5c7a23 */ /* 0x000fe40000010814 */
[----:B------:R-:W-:Y:S01]  /*4c30*/  FADD.FTZ R90, R91, R90 ;  /* 0x0000005a5b5a7221 */ /* 0x000fe20000010000 */
[----:B------:R-:W-:Y:S01]  /*4c40*/  HMMA.16816.F32.BF16 R76, R68, R78, RZ ;  /* 0x0000004e444c723c */ /* 0x000fe200000418ff */
[----:B------:R-:W-:Y:S01]  /*4c50*/  FADD.FTZ R89, R89, R94 ;  /* 0x0000005e59597221 */ /* 0x000fe20000010000 */
[----:B------:R-:W2:Y:S01]  /*4c60*/  MUFU.EX2 R16, R16 ;  /* 0x0000001000107308 */ /* 0x000ea20000000800 */
[----:B------:R-:W-:-:S02]  /*4c70*/  FADD.FTZ R90, R15, R90 ;  /* 0x0000005a0f5a7221 */ /* 0x000fc40000010000 */
[----:B------:R-:W-:Y:S02]  /*4c80*/  FADD.FTZ R89, R39, R89 ;  /* 0x0000005927597221 */ /* 0x000fe40000010000 */
[--C-:B------:R-:W-:Y:S01]  /*4c90*/  FFMA.FTZ R53, R53, c[0x0][0x23c], -R25.reuse ;  /* 0x00008f0035357a23 */ /* 0x100fe20000010819 */
[C---:B---3--:R-:W-:Y:S01]  /*4ca0*/  HMMA.16816.F32.BF16 R72, R68.reuse, R4, RZ ;  /* 0x000000044448723c */ /* 0x048fe200000418ff */
[--C-:B------:R-:W-:Y:S01]  /*4cb0*/  FFMA.FTZ R52, R52, c[0x0][0x23c], -R25.reuse ;  /* 0x00008f0034347a23 */ /* 0x100fe20000010819 */
[----:B------:R-:W3:Y:S01]  /*4cc0*/  MUFU.EX2 R41, R41 ;  /* 0x0000002900297308 */ /* 0x000ee20000000800 */
[----:B------:R-:W-:Y:S02]  /*4cd0*/  FFMA.FTZ R51, R51, c[0x0][0x23c], -R25 ;  /* 0x00008f0033337a23 */ /* 0x000fe40000010819 */
[--C-:B------:R-:W-:Y:S02]  /*4ce0*/  FFMA.FTZ R50, R50, c[0x0][0x23c], -R20.reuse ;  /* 0x00008f0032327a23 */ /* 0x100fe40000010814 */
[----:B-1----:R-:W-:Y:S01]  /*4cf0*/  F2FP.BF16.PACK_AB R4, R12, R13 ;  /* 0x0000000d0c04723e */ /* 0x002fe200000010ff */
[----:B------:R-:W-:Y:S01]  /*4d00*/  HMMA.16816.F32.BF16 R68, R68, R6, RZ ;  /* 0x000000064444723c */ /* 0x000fe200000418ff */
[--C-:B------:R-:W-:Y:S01]  /*4d10*/  FFMA.FTZ R43, R43, c[0x0][0x23c], -R20.reuse ;  /* 0x00008f002b2b7a23 */ /* 0x100fe20000010814 */
[----:B------:R-:W1:Y:S01]  /*4d20*/  MUFU.EX2 R40, R40 ;  /* 0x0000002800287308 */ /* 0x000e620000000800 */
[----:B------:R-:W-:-:S02]  /*4d30*/  FFMA.FTZ R38, R38, c[0x0][0x23c], -R20 ;  /* 0x00008f0026267a23 */ /* 0x000fc40000010814 */
[----:B------:R-:W-:Y:S02]  /*4d40*/  FFMA.FTZ R37, R37, c[0x0][0x23c], -R20 ;  /* 0x00008f0025257a23 */ /* 0x000fe40000010814 */
[----:B--2---:R-:W-:Y:S01]  /*4d50*/  F2FP.BF16.PACK_AB R6, R16, R17 ;  /* 0x000000111006723e */ /* 0x004fe200000010ff */
[----:B------:R-:W-:Y:S02]  /*4d60*/  FADD.FTZ R90, R14, R90 ;  /* 0x0000005a0e5a7221 */ /* 0x000fe40000010000 */
[----:B------:R-:W2:Y:S01]  /*4d70*/  MUFU.EX2 R3, R3 ;  /* 0x0000000300037308 */ /* 0x000ea20000000800 */
[----:B------:R-:W-:Y:S02]  /*4d80*/  FADD.FTZ R89, R42, R89 ;  /* 0x000000592a597221 */ /* 0x000fe40000010000 */
[----:B------:R-:W-:Y:S02]  /*4d90*/  FADD.FTZ R90, R13, R90 ;  /* 0x0000005a0d5a7221 */ /* 0x000fe40000010000 */
[----:B---3--:R-:W-:-:S02]  /*4da0*/  FADD.FTZ R89, R41, R89 ;  /* 0x0000005929597221 */ /* 0x008fc40000010000 */
[----:B------:R-:W-:Y:S01]  /*4db0*/  FFMA.FTZ R36, R36, c[0x0][0x23c], -R25 ;  /* 0x00008f0024247a23 */ /* 0x000fe20000010819 */
[----:B------:R-:W3:Y:S01]  /*4dc0*/  MUFU.EX2 R28, R28 ;  /* 0x0000001c001c7308 */ /* 0x000ee20000000800 */
[----:B-1----:R-:W-:Y:S01]  /*4dd0*/  F2FP.BF16.PACK_AB R5, R40, R41 ;  /* 0x000000292805723e */ /* 0x002fe200000010ff */
[----:B------:R-:W-:Y:S02]  /*4de0*/  FADD.FTZ R41, R12, R90 ;  /* 0x0000005a0c297221 */ /* 0x000fe40000010000 */
[----:B------:R-:W-:Y:S01]  /*4df0*/  FADD.FTZ R40, R40, R89 ;  /* 0x0000005928287221 */ /* 0x000fe20000010000 */
[----:B------:R-:W-:Y:S01]  /*4e00*/  LDSM.16.MT88.4 R12, [R86+0x4400] ;  /* 0x00440000560c783b */ /* 0x000fe20000004200 */
[----:B------:R-:W-:Y:S02]  /*4e10*/  FADD.FTZ R41, R17, R41 ;  /* 0x0000002911297221 */ /* 0x000fe40000010000 */
[----:B------:R-:W-:Y:S01]  /*4e20*/  MUFU.EX2 R62, R62 ;  /* 0x0000003e003e7308 */ /* 0x000fe20000000800 */
[----:B--2---:R-:W-:-:S02]  /*4e30*/  FADD.FTZ R40, R3, R40 ;  /* 0x0000002803287221 */ /* 0x004fc40000010000 */
[----:B------:R-:W-:Y:S02]  /*4e40*/  FADD.FTZ R41, R16, R41 ;  /* 0x0000002910297221 */ /* 0x000fe40000010000 */
[--C-:B------:R-:W-:Y:S02]  /*4e50*/  FFMA.FTZ R35, R35, c[0x0][0x23c], -R25.reuse ;  /* 0x00008f0023237a23 */ /* 0x100fe40000010819 */
[--C-:B------:R-:W-:Y:S01]  /*4e60*/  FFMA.FTZ R34, R34, c[0x0][0x23c], -R25.reuse ;  /* 0x00008f0022227a23 */ /* 0x100fe20000010819 */
[C---:B---3--:R-:W-:Y:S01]  /*4e70*/  F2FP.BF16.PACK_AB R7, R28.reuse, R3 ;  /* 0x000000031c07723e */ /* 0x048fe200000010ff */
[----:B------:R-:W1:Y:S01]  /*4e80*/  MUFU.EX2 R60, R60 ;  /* 0x0000003c003c7308 */ /* 0x000e620000000800 */
[----:B------:R-:W-:Y:S02]  /*4e90*/  FADD.FTZ R40, R28, R40 ;  /* 0x000000281c287221 */ /* 0x000fe40000010000 */
[----:B------:R-:W-:Y:S02]  /*4ea0*/  FFMA.FTZ R33, R33, c[0x0][0x23c], -R25 ;  /* 0x00008f0021217a23 */ /* 0x000fe40000010819 */
        /* <DEDUP_REMOVED lines=8> */
[----:B------:R-:W2:Y:S01]  /*4f30*/  LDSM.16.MT88.4 R8, [R86+0x3400] ;  /* 0x003400005608783b */ /* 0x000ea20000004200 */
[----:B------:R-:W3:Y:S01]  /*4f40*/  MUFU.EX2 R57, R57 ;  /* 0x0000003900397308 */ /* 0x000ee20000000800 */
[--C-:B------:R-:W-:Y:S02]  /*4f50*/  FFMA.FTZ R31, R31, c[0x0][0x23c], -R25.reuse ;  /* 0x00008f001f1f7a23 */ /* 0x100fe40000010819 */
[--C-:B------:R-:W-:Y:S02]  /*4f60*/  FFMA.FTZ R27, R27, c[0x0][0x23c], -R25.reuse ;  /* 0x00008f001b1b7a23 */ /* 0x100fe40000010819 */
[----:B------:R-:W-:-:S02]  /*4f70*/  FFMA.FTZ R25, R26, c[0x0][0x23c], -R25 ;  /* 0x00008f001a197a23 */ /* 0x000fc40000010819 */
[--C-:B------:R-:W-:Y:S01]  /*4f80*/  FFMA.FTZ R23, R23, c[0x0][0x23c], -R20.reuse ;  /* 0x00008f0017177a23 */ /* 0x100fe20000010814 */
[----:B------:R-:W-:Y:S01]  /*4f90*/  MUFU.EX2 R61, R61 ;  /* 0x0000003d003d7308 */ /* 0x000fe20000000800 */
[--C-:B------:R-:W-:Y:S02]  /*4fa0*/  FFMA.FTZ R22, R22, c[0x0][0x23c], -R20.reuse ;  /* 0x00008f0016167a23 */ /* 0x100fe40000010814 */
[----:B------:R-:W-:-:S05]  /*4fb0*/  FFMA.FTZ R122, R21, c[0x0][0x23c], -R20 ;  /* 0x00008f00157a7a23 */ /* 0x000fca0000010814 */
[----:B------:R-:W4:Y:S08]  /*4fc0*/  MUFU.EX2 R59, R59 ;  /* 0x0000003b003b7308 */ /* 0x000f300000000800 */
[----:B------:R-:W-:Y:S08]  /*4fd0*/  MUFU.EX2 R56, R56 ;  /* 0x0000003800387308 */ /* 0x000ff00000000800 */
[----:B------:R-:W5:Y:S01]  /*4fe0*/  MUFU.EX2 R55, R55 ;  /* 0x0000003700377308 */ /* 0x000f620000000800 */
[C---:B--2---:R-:W-:Y:S07]  /*4ff0*/  HMMA.16816.F32.BF16 R72, R4.reuse, R8, R72 ;  /* 0x000000080448723c */ /* 0x044fee0000041848 */
[----:B------:R-:W2:Y:S01]  /*5000*/  MUFU.EX2 R96, R96 ;  /* 0x0000006000607308 */ /* 0x000ea20000000800 */
        /* <DEDUP_REMOVED lines=9> */
[----:B-----5:R-:W-:Y:S01]  /*50a0*/  F2FP.BF16.PACK_AB R7, R55, R56 ;  /* 0x000000383707723e */ /* 0x020fe200000010ff */
[----:B------:R-:W-:Y:S02]  /*50b0*/  FADD.FTZ R62, R60, R62 ;  /* 0x0000003e3c3e7221 */ /* 0x000fe40000010000 */
[----:B------:R-:W-:Y:S02]  /*50c0*/  FADD.FTZ R61, R59, R61 ;  /* 0x0000003d3b3d7221 */ /* 0x000fe40000010000 */
[----:B------:R-:W-:Y:S01]  /*50d0*/  MUFU.EX2 R64, R64 ;  /* 0x0000004000407308 */ /* 0x000fe20000000800 */
[----:B------:R-:W-:Y:S02]  /*50e0*/  FADD.FTZ R62, R58, R62 ;  /* 0x0000003e3a3e7221 */ /* 0x000fe40000010000 */
[----:B------:R-:W-:-:S02]  /*50f0*/  FADD.FTZ R61, R56, R61 ;  /* 0x0000003d383d7221 */ /* 0x000fc40000010000 */
[----:B------:R-:W-:Y:S02]  /*5100*/  FADD.FTZ R57, R57, R62 ;  /* 0x0000003e39397221 */ /* 0x000fe40000010000 */
[----:B------:R-:W-:Y:S01]  /*5110*/  FADD.FTZ R55, R55, R61 ;  /* 0x0000003d37377221 */ /* 0x000fe20000010000 */
[----:B------:R-:W1:Y:S01]  /*5120*/  MUFU.EX2 R95, R95 ;  /* 0x0000005f005f7308 */ /* 0x000e620000000800 */
[----:B--2---:R-:W-:-:S04]  /*5130*/  FADD.FTZ R57, R96, R57 ;  /* 0x0000003960397221 */ /* 0x004fc80000010000 */
[----:B------:R-:W-:-:S03]  /*5140*/  FADD.FTZ R57, R88, R57 ;  /* 0x0000003958397221 */ /* 0x000fc60000010000 */
[----:B------:R-:W2:Y:S01]  /*5150*/  MUFU.EX2 R66, R66 ;  /* 0x0000004200427308 */ /* 0x000ea20000000800 */
[C---:B------:R-:W-:Y:S07]  /*5160*/  HMMA.16816.F32.BF16 R80, R4.reuse, R8, R80 ;  /* 0x000000080450723c */ /* 0x040fee0000041850 */
[----:B------:R-:W-:Y:S01]  /*5170*/  MUFU.EX2 R65, R65 ;  /* 0x0000004100417308 */ /* 0x000fe20000000800 */
[----:B-1----:R-:W-:Y:S01]  /*5180*/  FADD.FTZ R55, R95, R55 ;  /* 0x000000375f377221 */ /* 0x002fe20000010000 */
[----:B------:R-:W-:Y:S01]  /*5190*/  HMMA.16816.F32.BF16 R76, R4, R10, R76 ;  /* 0x0000000a044c723c */ /* 0x000fe2000004184c */
[----:B------:R-:W1:Y:S05]  /*51a0*/  LDSM.16.MT88.4 R8, [R86+0x3800] ;  /* 0x003800005608783b */ /* 0x000e6a0000004200 */
[----:B------:R-:W3:Y:S01]  /*51b0*/  MUFU.EX2 R63, R63 ;  /* 0x0000003f003f7308 */ /* 0x000ee20000000800 */
[----:B--2---:R-:W-:-:S07]  /*51c0*/  FADD.FTZ R55, R66, R55 ;  /* 0x0000003742377221 */ /* 0x004fce0000010000 */
[----:B------:R-:W-:Y:S08]  /*51d0*/  MUFU.EX2 R123, R123 ;  /* 0x0000007b007b7308 */ /* 0x000ff00000000800 */
[----:B------:R-:W2:Y:S08]  /*51e0*/  MUFU.EX2 R120, R120 ;  /* 0x0000007800787308 */ /* 0x000eb00000000800 */
[----:B------:R-:W-:Y:S08]  /*51f0*/  MUFU.EX2 R121, R121 ;  /* 0x0000007900797308 */ /* 0x000ff00000000800 */
[----:B------:R-:W4:Y:S01]  /*5200*/  MUFU.EX2 R99, R99 ;  /* 0x0000006300637308 */ /* 0x000f220000000800 */
[C---:B-1----:R-:W-:Y:S07]  /*5210*/  HMMA.16816.F32.BF16 R72, R4.reuse, R8, R72 ;  /* 0x000000080448723c */ /* 0x042fee0000041848 */
[----:B------:R-:W-:Y:S01]  /*5220*/  MUFU.EX2 R98, R98 ;  /* 0x0000006200627308 */ /* 0x000fe20000000800 */
[----:B------:R-:W-:Y:S01]  /*5230*/  HMMA.16816.F32.BF16 R68, R4, R10, R68 ;  /* 0x0000000a0444723c */ /* 0x000fe20000041844 */
[----:B------:R-:W1:Y:S06]  /*5240*/  LDSM.16.MT88.4 R8, [R87+0x3c00] ;  /* 0x003c00005708783b */ /* 0x000e6c0000004200 */
[----:B------:R-:W5:Y:S01]  /*5250*/  MUFU.EX2 R97, R97 ;  /* 0x0000006100617308 */ /* 0x000f620000000800 */
[----:B------:R-:W-:-:S02]  /*5260*/  F2FP.BF16.PACK_AB R4, R88, R96 ;  /* 0x000000605804723e */ /* 0x000fc400000010ff */
[----:B------:R-:W-:-:S05]  /*5270*/  F2FP.BF16.PACK_AB R6, R64, R67 ;  /* 0x000000434006723e */ /* 0x000fca00000010ff */
[----:B------:R-:W-:Y:S01]  /*5280*/  MUFU.EX2 R93, R93 ;  /* 0x0000005d005d7308 */ /* 0x000fe20000000800 */
[----:B------:R-:W-:Y:S01]  /*5290*/  F2FP.BF16.PACK_AB R5, R66, R95 ;  /* 0x0000005f4205723e */ /* 0x000fe200000010ff */
[----:B------:R-:W-:Y:S01]  /*52a0*/  FADD.FTZ R67, R67, R57 ;  /* 0x0000003943437221 */ /* 0x000fe20000010000 */
[----:B---3--:R-:W-:Y:S01]  /*52b0*/  F2FP.BF16.PACK_AB R7, R63, R65 ;  /* 0x000000413f07723e */ /* 0x008fe200000010ff */
[----:B------:R-:W-:Y:S02]  /*52c0*/  FADD.FTZ R65, R65, R55 ;  /* 0x0000003741417221 */ /* 0x000fe40000010000 */
[----:B------:R-:W-:Y:S02]  /*52d0*/  FADD.FTZ R67, R64, R67 ;  /* 0x0000004340437221 */ /* 0x000fe40000010000 */
[----:B------:R-:W3:Y:S01]  /*52e0*/  MUFU.EX2 R92, R92 ;  /* 0x0000005c005c7308 */ /* 0x000ee20000000800 */
[----:B------:R-:W-:-:S07]  /*52f0*/  FADD.FTZ R65, R63, R65 ;  /* 0x000000413f417221 */ /* 0x000fce0000010000 */
[----:B------:R-:W2:Y:S08]  /*5300*/  MUFU.EX2 R54, R54 ;  /* 0x0000003600367308 */ /* 0x000eb00000000800 */
[----:B------:R-:W2:Y:S01]  /*5310*/  MUFU.EX2 R53, R53 ;  /* 0x0000003500357308 */ /* 0x000ea20000000800 */
[C---:B-1----:R-:W-:Y:S07]  /*5320*/  HMMA.16816.F32.BF16 R80, R4.reuse, R8, R80 ;  /* 0x000000080450723c */ /* 0x042fee0000041850 */
[----:B------:R-:W-:Y:S01]  /*5330*/  MUFU.EX2 R52, R52 ;  /* 0x0000003400347308 */ /* 0x000fe20000000800 */
[C---:B------:R-:W-:Y:S01]  /*5340*/  HMMA.16816.F32.BF16 R76, R4.reuse, R10, R76 ;  /* 0x0000000a044c723c */ /* 0x040fe2000004184c */
[----:B------:R-:W1:Y:S06]  /*5350*/  LDSM.16.MT88.4 R8, [R86+0x3c00] ;  /* 0x003c00005608783b */ /* 0x000e6c0000004200 */
[----:B------:R-:W1:Y:S08]  /*5360*/  MUFU.EX2 R51, R51 ;  /* 0x0000003300337308 */ /* 0x000e700000000800 */
[----:B------:R-:W-:Y:S08]  /*5370*/  MUFU.EX2 R50, R50 ;  /* 0x0000003200327308 */ /* 0x000ff00000000800 */
[----:B------:R-:W1:Y:S08]  /*5380*/  MUFU.EX2 R43, R43 ;  /* 0x0000002b002b7308 */ /* 0x000e700000000800 */
[----:B------:R-:W-:Y:S08]  /*5390*/  MUFU.EX2 R38, R38 ;  /* 0x0000002600267308 */ /* 0x000ff00000000800 */
[----:B------:R-:W2:Y:S01]  /*53a0*/  MUFU.EX2 R37, R37 ;  /* 0x0000002500257308 */ /* 0x000ea20000000800 */
[C---:B-1----:R-:W-:Y:S07]  /*53b0*/  HMMA.16816.F32.BF16 R72, R4.reuse, R8, R72 ;  /* 0x000000080448723c */ /* 0x042fee0000041848 */
[----:B------:R1:W-:Y:S01]  /*53c0*/  MUFU.EX2 R3, R18 ;  /* 0x0000001200037308 */ /* 0x0003e20000000800 */
[----:B------:R-:W-:Y:S01]  /*53d0*/  HMMA.16816.F32.BF16 R68, R4, R10, R68 ;  /* 0x0000000a0444723c */ /* 0x000fe20000041844 */
[----:B------:R-:W3:Y:S06]  /*53e0*/  LDSM.16.MT88.4 R8, [R87+0x4000] ;  /* 0x004000005708783b */ /* 0x000eec0000004200 */
[----:B------:R-:W3:Y:S01]  /*53f0*/  MUFU.EX2 R36, R36 ;  /* 0x0000002400247308 */ /* 0x000ee20000000800 */
[----:B--2---:R-:W-:Y:S01]  /*5400*/  F2FP.BF16.PACK_AB R4, R120, R123 ;  /* 0x0000007b7804723e */ /* 0x004fe200000010ff */
[----:B------:R-:W-:Y:S01]  /*5410*/  FADD.FTZ R123, R123, R67 ;  /* 0x000000437b7b7221 */ /* 0x000fe20000010000 */
[----:B----4-:R-:W-:-:S05]  /*5420*/  F2FP.BF16.PACK_AB R6, R99, R121 ;  /* 0x000000796306723e */ /* 0x010fca00000010ff */
[----:B------:R-:W2:Y:S01]  /*5430*/  MUFU.EX2 R35, R35 ;  /* 0x0000002300237308 */ /* 0x000ea20000000800 */
[C---:B-----5:R-:W-:Y:S01]  /*5440*/  F2FP.BF16.PACK_AB R5, R97.reuse, R98 ;  /* 0x000000626105723e */ /* 0x060fe200000010ff */
[----:B-1----:R-:W-:Y:S01]  /*5450*/  LDSM.16.MT88.4 R16, [R86+0x4800] ;  /* 0x004800005610783b */ /* 0x002fe20000004200 */
[----:B---3--:R-:W-:Y:S01]  /*5460*/  F2FP.BF16.PACK_AB R7, R92, R93 ;  /* 0x0000005d5c07723e */ /* 0x008fe200000010ff */
        /* <DEDUP_REMOVED lines=8> */
[----:B------:R-:W-:Y:S02]  /*54f0*/  FADD.FTZ R93, R92, R93 ;  /* 0x0000005d5c5d7221 */ /* 0x000fe40000010000 */
[----:B------:R-:W-:-:S05]  /*5500*/  FADD.FTZ R121, R54, R121 ;  /* 0x0000007936797221 */ /* 0x000fca0000010000 */
[----:B------:R-:W-:Y:S01]  /*5510*/  MUFU.EX2 R30, R30 ;  /* 0x0000001e001e7308 */ /* 0x000fe20000000800 */
[C---:B------:R-:W-:Y:S07]  /*5520*/  HMMA.16816.F32.BF16 R80, R4.reuse, R8, R80 ;  /* 0x000000080450723c */ /* 0x040fee0000041850 */
[----:B------:R-:W3:Y:S01]  /*5530*/  MUFU.EX2 R29, R29 ;  /* 0x0000001d001d7308 */ /* 0x000ee20000000800 */
[C---:B------:R-:W-:Y:S01]  /*5540*/  HMMA.16816.F32.BF16 R76, R4.reuse, R10, R76 ;  /* 0x0000000a044c723c */ /* 0x040fe2000004184c */
[----:B------:R-:W4:Y:S06]  /*5550*/  LDSM.16.MT88.4 R8, [R86+0x4000] ;  /* 0x004000005608783b */ /* 0x000f2c0000004200 */
[----:B------:R-:W5:Y:S08]  /*5560*/  MUFU.EX2 R39, R39 ;  /* 0x0000002700277308 */ /* 0x000f700000000800 */
[----:B------:R-:W1:Y:S08]  /*5570*/  MUFU.EX2 R32, R32 ;  /* 0x0000002000207308 */ /* 0x000e700000000800 */
[----:B------:R-:W1:Y:S08]  /*5580*/  MUFU.EX2 R31, R31 ;  /* 0x0000001f001f7308 */ /* 0x000e700000000800 */
[----:B------:R-:W-:Y:S08]  /*5590*/  MUFU.EX2 R27, R27 ;  /* 0x0000001b001b7308 */ /* 0x000ff00000000800 */
[----:B------:R-:W-:Y:S01]  /*55a0*/  MUFU.EX2 R23, R23 ;  /* 0x0000001700177308 */ /* 0x000fe20000000800 */
[C---:B----4-:R-:W-:Y:S07]  /*55b0*/  HMMA.16816.F32.BF16 R72, R4.reuse, R8, R72 ;  /* 0x000000080448723c */ /* 0x050fee0000041848 */
[----:B------:R-:W-:Y:S01]  /*55c0*/  MUFU.EX2 R22, R22 ;  /* 0x0000001600167308 */ /* 0x000fe20000000800 */
[----:B------:R-:W-:Y:S01]  /*55d0*/  HMMA.16816.F32.BF16 R68, R4, R10, R68 ;  /* 0x0000000a0444723c */ /* 0x000fe20000041844 */
[----:B------:R-:W4:Y:S06]  /*55e0*/  LDSM.16.MT88.4 R8, [R87+0x4400] ;  /* 0x004400005708783b */ /* 0x000f2c0000004200 */
[----:B------:R-:W-:Y:S01]  /*55f0*/  MUFU.EX2 R122, R122 ;  /* 0x0000007a007a7308 */ /* 0x000fe20000000800 */
[C---:B------:R-:W-:Y:S01]  /*5600*/  F2FP.BF16.PACK_AB R4, R53.reuse, R54 ;  /* 0x000000363504723e */ /* 0x040fe200000010ff */
[----:B------:R-:W-:Y:S01]  /*5610*/  FADD.FTZ R53, R53, R121 ;  /* 0x0000007935357221 */ /* 0x000fe20000010000 */
[----:B------:R-:W-:-:S02]  /*5620*/  F2FP.BF16.PACK_AB R6, R51, R52 ;  /* 0x000000343306723e */ /* 0x000fc400000010ff */
[----:B------:R-:W-:Y:S01]  /*5630*/  F2FP.BF16.PACK_AB R5, R43, R50 ;  /* 0x000000322b05723e */ /* 0x000fe200000010ff */
[----:B------:R-:W-:Y:S01]  /*5640*/  FADD.FTZ R50, R50, R93 ;  /* 0x0000005d32327221 */ /* 0x000fe20000010000 */
[----:B------:R-:W-:Y:S01]  /*5650*/  F2FP.BF16.PACK_AB R7, R37, R38 ;  /* 0x000000262507723e */ /* 0x000fe200000010ff */
[----:B------:R-:W-:Y:S01]  /*5660*/  FADD.FTZ R53, R52, R53 ;  /* 0x0000003534357221 */ /* 0x000fe20000010000 */
[----:B------:R-:W-:Y:S01]  /*5670*/  LEA R121, P0, R115, c[0x0][0x168], 0x1 ;  /* 0x00005a0073797a11 */ /* 0x000fe200078008ff */
[----:B------:R-:W-:Y:S02]  /*5680*/  FADD.FTZ R50, R43, R50 ;  /* 0x000000322b327221 */ /* 0x000fe40000010000 */
[----:B------:R-:W-:Y:S01]  /*5690*/  FADD.FTZ R51, R51, R53 ;  /* 0x0000003533337221 */ /* 0x000fe20000010000 */
[----:B------:R-:W-:Y:S01]  /*56a0*/  LEA.HI.X R120, R115, c[0x0][0x16c], R85, 0x1, P0 ;  /* 0x00005b0073787a11 */ /* 0x000fe200000f0c55 */
[----:B------:R-:W-:Y:S01]  /*56b0*/  HMMA.16816.F32.BF16 R72, R4, R12, R72 ;  /* 0x0000000c0448723c */ /* 0x000fe20000041848 */
[----:B------:R-:W-:-:S02]  /*56c0*/  FADD.FTZ R38, R38, R50 ;  /* 0x0000003226267221 */ /* 0x000fc40000010000 */
[----:B------:R-:W-:Y:S02]  /*56d0*/  FADD.FTZ R51, R36, R51 ;  /* 0x0000003324337221 */ /* 0x000fe40000010000 */
[----:B------:R-:W-:Y:S02]  /*56e0*/  FADD.FTZ R38, R37, R38 ;  /* 0x0000002625267221 */ /* 0x000fe40000010000 */
[----:B------:R-:W-:Y:S01]  /*56f0*/  FFMA.FTZ R12, R24, c[0x0][0x23c], -R20 ;  /* 0x00008f00180c7a23 */ /* 0x000fe20000010814 */
[C---:B------:R-:W-:Y:S01]  /*5700*/  HMMA.16816.F32.BF16 R68, R4.reuse, R14, R68 ;  /* 0x0000000e0444723c */ /* 0x040fe20000041844 */
[----:B------:R-:W-:Y:S08]  /*5710*/  MUFU.EX2 R24, R25 ;  /* 0x0000001900187308 */ /* 0x000ff00000000800 */
[----:B------:R1:W1:Y:S01]  /*5720*/  MUFU.EX2 R25, R12 ;  /* 0x0000000c00197308 */ /* 0x0002620000000800 */
[C---:B----4-:R-:W-:Y:S08]  /*5730*/  HMMA.16816.F32.BF16 R80, R4.reuse, R8, R80 ;  /* 0x000000080450723c */ /* 0x050ff00000041850 */
[----:B------:R-:W-:Y:S01]  /*5740*/  HMMA.16816.F32.BF16 R76, R4, R10, R76 ;  /* 0x0000000a044c723c */ /* 0x000fe2000004184c */
[----:B------:R-:W4:Y:S04]  /*5750*/  LDSM.16.MT88.4 R8, [R87+0x4800] ;  /* 0x004800005708783b */ /* 0x000f280000004200 */
[----:B-1----:R-:W1:Y:S02]  /*5760*/  LDSM.16.MT88.4 R12, [R87+0x4c00] ;  /* 0x004c0000570c783b */ /* 0x002e640000004200 */
[C---:B--2---:R-:W-:Y:S01]  /*5770*/  F2FP.BF16.PACK_AB R4, R35.reuse, R36 ;  /* 0x000000242304723e */ /* 0x044fe200000010ff */
[----:B------:R-:W-:Y:S01]  /*5780*/  FADD.FTZ R35, R35, R51 ;  /* 0x0000003323237221 */ /* 0x000fe20000010000 */
[----:B------:R-:W-:-:S02]  /*5790*/  F2FP.BF16.PACK_AB R6, R33, R34 ;  /* 0x000000222106723e */ /* 0x000fc400000010ff */
[----:B---3--:R-:W-:Y:S01]  /*57a0*/  F2FP.BF16.PACK_AB R5, R29, R30 ;  /* 0x0000001e1d05723e */ /* 0x008fe200000010ff */
[----:B------:R-:W-:Y:S01]  /*57b0*/  FADD.FTZ R30, R30, R38 ;  /* 0x000000261e1e7221 */ /* 0x000fe20000010000 */
[----:B-----5:R-:W-:Y:S01]  /*57c0*/  F2FP.BF16.PACK_AB R7, R3, R39 ;  /* 0x000000270307723e */ /* 0x020fe200000010ff */
[----:B------:R-:W-:Y:S02]  /*57d0*/  FADD.FTZ R35, R34, R35 ;  /* 0x0000002322237221 */ /* 0x000fe40000010000 */
[----:B------:R-:W-:Y:S02]  /*57e0*/  FADD.FTZ R30, R29, R30 ;  /* 0x0000001e1d1e7221 */ /* 0x000fe40000010000 */
[----:B------:R-:W-:Y:S02]  /*57f0*/  FADD.FTZ R33, R33, R35 ;  /* 0x0000002321217221 */ /* 0x000fe40000010000 */
        /* <DEDUP_REMOVED lines=9> */
[----:B------:R-:W-:Y:S02]  /*5890*/  FADD.FTZ R123, R24, R33 ;  /* 0x00000021187b7221 */ /* 0x000fe40000010000 */
[----:B------:R-:W-:Y:S01]  /*58a0*/  FADD.FTZ R39, R22, R39 ;  /* 0x0000002716277221 */ /* 0x000fe20000010000 */
[C---:B----4-:R-:W-:Y:S08]  /*58b0*/  HMMA.16816.F32.BF16 R80, R4.reuse, R8, R80 ;  /* 0x000000080450723c */ /* 0x050ff00000041850 */
[----:B------:R-:W-:Y:S01]  /*58c0*/  HMMA.16816.F32.BF16 R76, R4, R10, R76 ;  /* 0x0000000a044c723c */ /* 0x000fe2000004184c */
[----:B------:R-:W2:Y:S06]  /*58d0*/  LDSM.16.MT88.4 R8, [R86+0x4c00] ;  /* 0x004c00005608783b */ /* 0x000eac0000004200 */
[----:B------:R-:W-:-:S02]  /*58e0*/  F2FP.BF16.PACK_AB R4, R31, R32 ;  /* 0x000000201f04723e */ /* 0x000fc400000010ff */
[----:B------:R-:W-:Y:S02]  /*58f0*/  F2FP.BF16.PACK_AB R6, R24, R27 ;  /* 0x0000001b1806723e */ /* 0x000fe400000010ff */
[----:B------:R-:W-:Y:S02]  /*5900*/  F2FP.BF16.PACK_AB R5, R23, R25 ;  /* 0x000000191705723e */ /* 0x000fe400000010ff */
[C---:B------:R-:W-:Y:S01]  /*5910*/  F2FP.BF16.PACK_AB R7, R122.reuse, R22 ;  /* 0x000000167a07723e */ /* 0x040fe200000010ff */
[----:B------:R-:W-:-:S06]  /*5920*/  FADD.FTZ R122, R122, R39 ;  /* 0x000000277a7a7221 */ /* 0x000fcc0000010000 */
[C---:B-1----:R-:W-:Y:S08]  /*5930*/  HMMA.16816.F32.BF16 R80, R4.reuse, R12, R80 ;  /* 0x0000000c0450723c */ /* 0x042ff00000041850 */
[C---:B------:R-:W-:Y:S08]  /*5940*/  HMMA.16816.F32.BF16 R76, R4.reuse, R14, R76 ;  /* 0x0000000e044c723c */ /* 0x040ff0000004184c */
        /* <DEDUP_REMOVED lines=66> */
.L_x_3605:
[----:B------:R-:W-:-:S04]  /*5d70*/  LEA R5, -R45, RZ, 0x7 ;  /* 0x000000ff2d057211 */ /* 0x000fc800078e39ff */
[----:B------:R-:W-:Y:S02]  /*5d80*/  SHF.R.S32.HI R4, RZ, 0x1f, R5 ;  /* 0x0000001fff047819 */ /* 0x000fe40000011405 */
.L_x_3606:
[----:B------:R-:W-:Y:S02]  /*5d90*/  ISETP.GE.AND P0, PT, R112, c[0x0][0x220], PT ;  /* 0x0000880070007a0c */ /* 0x000fe40003f06270 */
[----:B------:R-:W-:-:S04]  /*5da0*/  LEA R124, P4, R5, R124, 0x1 ;  /* 0x0000007c057c7211 */ /* 0x000fc800078808ff */
[----:B------:R-:W-:-:S07]  /*5db0*/  LEA.HI.X R125, R5, R125, R4, 0x1, P4 ;  /* 0x0000007d057d7211 */ /* 0x000fce00020f0c04 */
[----:B------:R-:W-:Y:S01]  /*5dc0*/  @!P0 IMAD.MOV.U32 R48, RZ, RZ, R46 ;  /* 0x000000ffff308224 */ /* 0x000fe200078e002e */
[-C--:B------:R-:W-:Y:S01]  /*5dd0*/  @!P0 IADD3 R6, P2, P1, R5, R46.reuse, R114 ;  /* 0x0000002e05068210 */ /* 0x080fe2000795e072 */
[----:B------:R-:W-:Y:S01]  /*5de0*/  @!P0 IMAD.MOV.U32 R3, RZ, RZ, c[0x0][0x1a4] ;  /* 0x00006900ff038624 */ /* 0x000fe200078e00ff */
[C---:B------:R-:W-:Y:S01]  /*5df0*/  @!P0 LEA R7, P3, R45.reuse, R46, 0x6 ;  /* 0x0000002e2d078211 */ /* 0x040fe200078630ff */
[C---:B------:R-:W-:Y:S01]  /*5e00*/  @!P0 IMAD.WIDE.U32 R10, R45.reuse, 0x60, R48 ;  /* 0x000000602d0a8825 */ /* 0x040fe200078e0030 */
[-C--:B------:R-:W-:Y:S01]  /*5e10*/  @!P0 IADD3.X R48, R4, R49.reuse, R111, P2, P1 ;  /* 0x0000003104308210 */ /* 0x080fe200017e246f */
[----:B------:R-:W-:Y:S01]  /*5e20*/  @P0 STS [R109+0x3000], RZ ;  /* 0x003000ff6d000388 */ /* 0x000fe20000000800 */
[----:B------:R-:W-:Y:S01]  /*5e30*/  @!P0 LEA.HI.X R3, R45, R49, R3, 0x6, P3 ;  /* 0x000000312d038211 */ /* 0x000fe200018f3403 */
[----:B------:R-:W-:Y:S01]  /*5e40*/  @!P0 IMAD.MOV.U32 R8, RZ, RZ, c[0x0][0x1a4] ;  /* 0x00006900ff088624 */ /* 0x000fe200078e00ff */
[C---:B------:R-:W-:Y:S01]  /*5e50*/  @!P0 IADD3 R7, P2, R5.reuse, R7, RZ ;  /* 0x0000000705078210 */ /* 0x040fe20007f5e0ff */
[----:B------:R-:W-:Y:S01]  /*5e60*/  @P0 STS [R109+0x3004], RZ ;  /* 0x003004ff6d000388 */ /* 0x000fe20000000800 */
[----:B------:R-:W-:Y:S01]  /*5e70*/  @!P0 LEA R12, P3, R6, c[0x0][0x170], 0x1 ;  /* 0x00005c00060c8a11 */ /* 0x000fe200078608ff */
[----:B------:R-:W-:Y:S01]  /*5e80*/  @!P0 IMAD R8, R8, 0x60, RZ ;  /* 0x0000006008088824 */ /* 0x000fe200078e02ff */
[----:B------:R-:W-:Y:S01]  /*5e90*/  @!P0 IADD3 R9, P1, R5, R10, RZ ;  /* 0x0000000a05098210 */ /* 0x000fe20007f3e0ff */
[----:B------:R-:W-:Y:S01]  /*5ea0*/  @!P0 IMAD.X R3, R4, 0x1, R3, P2 ;  /* 0x0000000104038824 */ /* 0x000fe200010e0603 */
[----:B------:R-:W-:Y:S01]  /*5eb0*/  @!P0 LEA.HI.X R13, R6, c[0x0][0x174], R48, 0x1, P3 ;  /* 0x00005d00060d8a11 */ /* 0x000fe200018f0c30 */
[----:B------:R-:W-:Y:S01]  /*5ec0*/  @!P0 IMAD.MOV.U32 R10, RZ, RZ, R124 ;  /* 0x000000ffff0a8224 */ /* 0x000fe200078e007c */
[----:B------:R-:W-:Y:S01]  /*5ed0*/  @!P0 IADD3.X R8, R4, R11, R8, P1, !PT ;  /* 0x0000000b04088210 */ /* 0x000fe20000ffe408 */
[----:B------:R-:W-:Y:S01]  /*5ee0*/  @!P0 IMAD.MOV.U32 R11, RZ, RZ, R125 ;  /* 0x000000ffff0b8224 */ /* 0x000fe200078e007d */
[----:B------:R-:W-:Y:S01]  /*5ef0*/  @!P0 LEA R6, P2, R7, c[0x0][0x170], 0x1 ;  /* 0x00005c0007068a11 */ /* 0x000fe200078408ff */
[----:B------:R-:W-:Y:S01]  /*5f00*/  @P0 STS.64 [R109+0x3008], RZ ;  /* 0x003008ff6d000388 */ /* 0x000fe20000000a00 */
[----:B------:R-:W-:-:S02]  /*5f10*/  @!P0 LEA R4, P1, R9, c[0x0][0x170], 0x1 ;  /* 0x00005c0009048a11 */ /* 0x000fc400078208ff */
[----:B------:R-:W-:Y:S01]  /*5f20*/  @!P0 LEA.HI.X R7, R7, c[0x0][0x174], R3, 0x1, P2 ;  /* 0x00005d0007078a11 */ /* 0x000fe200010f0c03 */
[----:B------:R-:W-:Y:S01]  /*5f30*/  @!PT LDS RZ, [RZ] ;  /* 0x00000000fffff984 */ /* 0x000fe20000000800 */
[----:B------:R-:W-:Y:S01]  /*5f40*/  @!PT LDS RZ, [RZ] ;  /* 0x00000000fffff984 */ /* 0x000fe20000000800 */
[----:B------:R-:W-:Y:S01]  /*5f50*/  @!PT LDS RZ, [RZ] ;  /* 0x00000000fffff984 */ /* 0x000fe20000000800 */
[----:B------:R1:W-:Y:S01]  /*5f60*/  @!P0 LDGSTS.E.BYPASS.LTC128B.128 [R109+0x3000], [R10.64] ;  /* 0x030000000a6d8fae */ /* 0x0003e2000b901d46 */
[----:B------:R-:W-:Y:S02]  /*5f70*/  @!P0 LEA.HI.X R5, R9, c[0x0][0x174], R8, 0x1, P1 ;  /* 0x00005d0009058a11 */ /* 0x000fe400008f0c08 */
        /* <DEDUP_REMOVED lines=19> */
[----:B------:R-:W5:Y:S04]  /*60b0*/  LDSM.16.M88.4 R32, [R101+0x1800] ;  /* 0x001800006520783b */ /* 0x000f680000000200 */
[----:B------:R-:W5:Y:S04]  /*60c0*/  LDSM.16.M88.4 R40, [R101+0x1400] ;  /* 0x001400006528783b */ /* 0x000f680000000200 */
[----:B------:R-:W-:Y:S04]  /*60d0*/  LDSM.16.M88.4 R64, [R102] ;  /* 0x000000006640783b */ /* 0x000fe80000000200 */
[----:B---3--:R-:W3:Y:S04]  /*60e0*/  LDSM.16.M88.4 R4, [R100] ;  /* 0x000000006404783b */ /* 0x008ee80000000200 */
[----:B------:R-:W3:Y:S04]  /*60f0*/  LDSM.16.M88.4 R92, [R100+0xc00] ;  /* 0x000c0000645c783b */ /* 0x000ee80000000200 */
[----:B--2---:R-:W2:Y:S04]  /*6100*/  LDSM.16.M88.4 R12, [R100+0x800] ;  /* 0x00080000640c783b */ /* 0x004ea80000000200 */
[----:B------:R-:W2:Y:S04]  /*6110*/  LDSM.16.M88.4 R20, [R100+0x400] ;  /* 0x000400006414783b */ /* 0x000ea80000000200 */
[----:B-1----:R-:W1:Y:S01]  /*6120*/  LDSM.16.M88.4 R8, [R101+0x2400] ;  /* 0x002400006508783b */ /* 0x002e620000000200 */
        /* <DEDUP_REMOVED lines=9> */
[C---:B------:R-:W-:Y:S08]  /*61c0*/  HMMA.16816.F32.BF16 R36, R88.reuse, R32, RZ ;  /* 0x000000205824723c */ /* 0x040ff000000418ff */
[C---:B------:R-:W-:Y:S08]  /*61d0*/  HMMA.16816.F32.BF16 R44, R88.reuse, R40, RZ ;  /* 0x00000028582c723c */ /* 0x040ff000000418ff */
[C---:B------:R-:W-:Y:S08]  /*61e0*/  HMMA.16816.F32.BF16 R32, R88.reuse, R34, RZ ;  /* 0x000000225820723c */ /* 0x040ff000000418ff */
[----:B------:R-:W-:Y:S08]  /*61f0*/  HMMA.16816.F32.BF16 R40, R88, R42, RZ ;  /* 0x0000002a5828723c */ /* 0x000ff000000418ff */
[C---:B---3--:R-:W-:Y:S08]  /*6200*/  HMMA.16816.F32.BF16 R52, R64.reuse, R4, R52 ;  /* 0x000000044034723c */ /* 0x048ff00000041834 */
[C---:B------:R-:W-:Y:S01]  /*6210*/  HMMA.16816.F32.BF16 R48, R64.reuse, R6, R48 ;  /* 0x000000064030723c */ /* 0x040fe20000041830 */
[----:B------:R-:W3:Y:S07]  /*6220*/  LDSM.16.M88.4 R4, [R100+0x1400] ;  /* 0x001400006404783b */ /* 0x000eee0000000200 */
[C---:B------:R-:W-:Y:S08]  /*6230*/  HMMA.16816.F32.BF16 R28, R64.reuse, R92, R28 ;  /* 0x0000005c401c723c */ /* 0x040ff0000004181c */
[----:B------:R-:W-:Y:S01]  /*6240*/  HMMA.16816.F32.BF16 R24, R64, R94, R24 ;  /* 0x0000005e4018723c */ /* 0x000fe20000041818 */
[----:B------:R-:W5:Y:S01]  /*6250*/  LDSM.16.M88.4 R92, [R101+0x2c00] ;  /* 0x002c0000655c783b */ /* 0x000f620000000200 */
[----:B------:R-:W-:-:S02]  /*6260*/  FMUL.FTZ R54, R54, c[0x0][0x2ec] ;  /* 0x0000bb0036367a20 */ /* 0x000fc40000410000 */
[----:B------:R-:W-:Y:S02]  /*6270*/  FMUL.FTZ R3, R52, c[0x0][0x2ec] ;  /* 0x0000bb0034037a20 */ /* 0x000fe40000410000 */
[----:B------:R-:W-:Y:S02]  /*6280*/  FMUL.FTZ R52, R53, c[0x0][0x2ec] ;  /* 0x0000bb0035347a20 */ /* 0x000fe40000410000 */
[----:B--2---:R-:W-:Y:S01]  /*6290*/  HMMA.16816.F32.BF16 R36, R64, R12, R36 ;  /* 0x0000000c4024723c */ /* 0x004fe20000041824 */
[----:B------:R-:W-:Y:S01]  /*62a0*/  FMUL.FTZ R48, R48, c[0x0][0x2ec] ;  /* 0x0000bb0030307a20 */ /* 0x000fe20000410000 */
[----:B------:R-:W-:Y:S01]  /*62b0*/  MUFU.TANH R3, R3 ;  /* 0x0000000300037308 */ /* 0x000fe20000002400 */
[----:B------:R-:W-:-:S05]  /*62c0*/  FMUL.FTZ R50, R50, c[0x0][0x2ec] ;  /* 0x0000bb0032327a20 */ /* 0x000fca0000410000 */
[C---:B------:R-:W-:Y:S01]  /*62d0*/  HMMA.16816.F32.BF16 R32, R64.reuse, R14, R32 ;  /* 0x0000000e4020723c */ /* 0x040fe20000041820 */
[----:B------:R-:W-:Y:S01]  /*62e0*/  FMUL.FTZ R28, R28, c[0x0][0x2ec] ;  /* 0x0000bb001c1c7a20 */ /* 0x000fe20000410000 */
[----:B------:R-:W-:Y:S01]  /*62f0*/  MUFU.TANH R52, R52 ;  /* 0x0000003400347308 */ /* 0x000fe20000002400 */
[----:B------:R-:W-:Y:S02]  /*6300*/  FMUL.FTZ R29, R29, c[0x0][0x2ec] ;  /* 0x0000bb001d1d7a20 */ /* 0x000fe40000410000 */
[----:B------:R-:W-:Y:S02]  /*6310*/  FMUL.FTZ R30, R30, c[0x0][0x2ec] ;  /* 0x0000bb001e1e7a20 */ /* 0x000fe40000410000 */
[----:B------:R-:W-:Y:S01]  /*6320*/  FMUL.FTZ R31, R31, c[0x0][0x2ec] ;  /* 0x0000bb001f1f7a20 */ /* 0x000fe20000410000 */
[----:B------:R-:W-:Y:S01]  /*6330*/  HMMA.16816.F32.BF16 R44, R64, R20, R44 ;  /* 0x00000014402c723c */ /* 0x000fe2000004182c */
[----:B------:R-:W-:Y:S01]  /*6340*/  FMUL.FTZ R24, R24, c[0x0][0x2ec] ;  /* 0x0000bb0018187a20 */ /* 0x000fe20000410000 */
[----:B------:R2:W-:Y:S01]  /*6350*/  MUFU.TANH R128, R28 ;  /* 0x0000001c00807308 */ /* 0x0005e20000002400 */
[----:B------:R-:W-:-:S02]  /*6360*/  FMUL.FTZ R27, R27, c[0x0][0x2ec] ;  /* 0x0000bb001b1b7a20 */ /* 0x000fc40000410000 */
[----:B------:R-:W-:Y:S02]  /*6370*/  FMUL.FTZ R26, R26, c[0x0][0x2ec] ;  /* 0x0000bb001a1a7a20 */ /* 0x000fe40000410000 */
[----:B------:R-:W-:Y:S01]  /*6380*/  FMUL.FTZ R25, R25, c[0x0][0x2ec] ;  /* 0x0000bb0019197a20 */ /* 0x000fe20000410000 */
[----:B------:R-:W-:Y:S01]  /*6390*/  HMMA.16816.F32.BF16 R40, R64, R22, R40 ;  /* 0x000000164028723c */ /* 0x000fe20000041828 */
[----:B------:R-:W-:Y:S01]  /*63a0*/  FMUL.FTZ R36, R36, c[0x0][0x2ec] ;  /* 0x0000bb0024247a20 */ /* 0x000fe20000410000 */
[----:B------:R3:W3:Y:S01]  /*63b0*/  MUFU.TANH R53, R48 ;  /* 0x0000003000357308 */ /* 0x0006e20000002400 */
[----:B------:R-:W-:Y:S02]  /*63c0*/  FMUL.FTZ R37, R37, c[0x0][0x2ec] ;  /* 0x0000bb0025257a20 */ /* 0x000fe40000410000 */
[----:B------:R-:W-:Y:S02]  /*63d0*/  FMUL.FTZ R38, R38, c[0x0][0x2ec] ;  /* 0x0000bb0026267a20 */ /* 0x000fe40000410000 */
[----:B------:R-:W-:Y:S01]  /*63e0*/  FMUL.FTZ R39, R39, c[0x0][0x2ec] ;  /* 0x0000bb0027277a20 */ /* 0x000fe20000410000 */
[----:B-1----:R-:W-:Y:S01]  /*63f0*/  HMMA.16816.F32.BF16 R12, R88, R8, RZ ;  /* 0x00000008580c723c */ /* 0x002fe200000418ff */
[----:B------:R-:W-:Y:S01]  /*6400*/  FMUL.FTZ R35, R35, c[0x0][0x2ec] ;  /* 0x0000bb0023237a20 */ /* 0x000fe20000410000 */
[----:B------:R1:W-:Y:S01]  /*6410*/  MUFU.TANH R130, R29 ;  /* 0x0000001d00827308 */ /* 0x0003e20000002400 */
[----:B--2---:R-:W-:-:S02]  /*6420*/  IMAD.SHL.U32 R28, R108, 0x80, RZ ;  /* 0x000000806c1c7824 */ /* 0x004fc400078e00ff */
[----:B------:R-:W-:Y:S02]  /*6430*/  FMUL.FTZ R32, R32, c[0x0][0x2ec] ;  /* 0x0000bb0020207a20 */ /* 0x000fe40000410000 */
[----:B------:R-:W-:Y:S01]  /*6440*/  FMUL.FTZ R34, R34, c[0x0][0x2ec] ;  /* 0x0000bb0022227a20 */ /* 0x000fe20000410000 */
[C---:B----4-:R-:W-:Y:S01]  /*6450*/  HMMA.16816.F32.BF16 R20, R88.reuse, R16, RZ ;  /* 0x000000105814723c */ /* 0x050fe200000418ff */
[----:B------:R-:W-:Y:S01]  /*6460*/  FMUL.FTZ R44, R44, c[0x0][0x2ec] ;  /* 0x0000bb002c2c7a20 */ /* 0x000fe20000410000 */
[----:B------:R-:W-:Y:S01]  /*6470*/  MUFU.TANH R134, R36 ;  /* 0x0000002400867308 */ /* 0x000fe20000002400 */
[----:B---3--:R-:W-:Y:S02]  /*6480*/  FMUL.FTZ R48, R49, c[0x0][0x2ec] ;  /* 0x0000bb0031307a20 */ /* 0x008fe40000410000 */
[----:B------:R-:W-:Y:S02]  /*6490*/  FMUL.FTZ R46, R46, c[0x0][0x2ec] ;  /* 0x0000bb002e2e7a20 */ /* 0x000fe40000410000 */
[----:B------:R-:W-:Y:S01]  /*64a0*/  FMUL.FTZ R33, R33, c[0x0][0x2ec] ;  /* 0x0000bb0021217a20 */ /* 0x000fe20000410000 */
[----:B------:R-:W-:Y:S01]  /*64b0*/  HMMA.16816.F32.BF16 R8, R88, R10, RZ ;  /* 0x0000000a5808723c */ /* 0x000fe200000418ff */
[----:B------:R-:W-:Y:S01]  /*64c0*/  FMUL.FTZ R40, R40, c[0x0][0x2ec] ;  /* 0x0000bb0028287a20 */ /* 0x000fe20000410000 */
[----:B-1----:R-:W-:Y:S01]  /*64d0*/  LOP3.LUT R29, R28, R118, RZ, 0xfc, !PT ;  /* 0x000000761c1d7212 */ /* 0x002fe200078efcff */
[----:B------:R-:W1:Y:S01]  /*64e0*/  MUFU.TANH R48, R48 ;  /* 0x0000003000307308 */ /* 0x000e620000002400 */
[----:B------:R-:W-:-:S04]  /*64f0*/  FMUL.FTZ R42, R42, c[0x0][0x2ec] ;  /* 0x0000bb002a2a7a20 */ /* 0x000fc80000410000 */
[----:B------:R-:W-:Y:S03]  /*6500*/  HMMA.16816.F32.BF16 R16, R88, R18, RZ ;  /* 0x000000125810723c */ /* 0x000fe600000418ff */
[----:B------:R2:W-:Y:S05]  /*6510*/  MUFU.TANH R49, R44 ;  /* 0x0000002c00317308 */ /* 0x0005ea0000002400 */
[C---:B------:R-:W-:Y:S03]  /*6520*/  HMMA.16816.F32.BF16 R12, R64.reuse, R4, R12 ;  /* 0x00000004400c723c */ /* 0x040fe6000004180c */
[----:B------:R-:W-:Y:S05]  /*6530*/  MUFU.TANH R127, R30 ;  /* 0x0000001e007f7308 */ /* 0x000fea0000002400 */
[----:B------:R-:W-:Y:S01]  /*6540*/  HMMA.16816.F32.BF16 R8, R64, R6, R8 ;  /* 0x000000064008723c */ /* 0x000fe20000041808 */
[----:B--2---:R-:W-:-:S02]  /*6550*/  FMUL.FTZ R44, R45, c[0x0][0x2ec] ;  /* 0x0000bb002d2c7a20 */ /* 0x004fc40000410000 */
[----:B------:R-:W-:Y:S05]  /*6560*/  MUFU.TANH R129, R31 ;  /* 0x0000001f00817308 */ /* 0x000fea0000002400 */
[C---:B------:R-:W-:Y:S03]  /*6570*/  HMMA.16816.F32.BF16 R20, R64.reuse, R56, R20 ;  /* 0x000000384014723c */ /* 0x040fe60000041814 */
[----:B------:R-:W-:Y:S05]  /*6580*/  MUFU.TANH R44, R44 ;  /* 0x0000002c002c7308 */ /* 0x000fea0000002400 */
[----:B------:R-:W-:Y:S01]  /*6590*/  HMMA.16816.F32.BF16 R16, R64, R58, R16 ;  /* 0x0000003a4010723c */ /* 0x000fe20000041810 */
[----:B------:R-:W-:-:S02]  /*65a0*/  FMUL.FTZ R12, R12, c[0x0][0x2ec] ;  /* 0x0000bb000c0c7a20 */ /* 0x000fc40000410000 */
[----:B------:R-:W-:Y:S01]  /*65b0*/  FMUL.FTZ R14, R14, c[0x0][0x2ec] ;  /* 0x0000bb000e0e7a20 */ /* 0x000fe20000410000 */
[----:B------:R2:W-:Y:S01]  /*65c0*/  MUFU.TANH R45, R40 ;  /* 0x00000028002d7308 */ /* 0x0005e20000002400 */
[----:B------:R-:W-:-:S03]  /*65d0*/  FMUL.FTZ R15, R15, c[0x0][0x2ec] ;  /* 0x0000bb000f0f7a20 */ /* 0x000fc60000410000 */
[----:B------:R-:W-:Y:S01]  /*65e0*/  HMMA.16816.F32.BF16 R4, R88, R60, RZ ;  /* 0x0000003c5804723c */ /* 0x000fe200000418ff */
[----:B------:R-:W-:Y:S02]  /*65f0*/  FMUL.FTZ R10, R10, c[0x0][0x2ec] ;  /* 0x0000bb000a0a7a20 */ /* 0x000fe40000410000 */
[----:B------:R-:W-:Y:S01]  /*6600*/  FMUL.FTZ R9, R9, c[0x0][0x2ec] ;  /* 0x0000bb0009097a20 */ /* 0x000fe20000410000 */
[----:B------:R3:W-:Y:S01]  /*6610*/  MUFU.TANH R131, R24 ;  /* 0x0000001800837308 */ /* 0x0007e20000002400 */
[----:B------:R-:W-:-:S03]  /*6620*/  FMUL.FTZ R11, R11, c[0x0][0x2ec] ;  /* 0x0000bb000b0b7a20 */ /* 0x000fc60000410000 */
[C---:B------:R-:W-:Y:S01]  /*6630*/  HMMA.16816.F32.BF16 R60, R88.reuse, R62, RZ ;  /* 0x0000003e583c723c */ /* 0x040fe200000418ff */
[----:B------:R-:W-:Y:S02]  /*6640*/  FMUL.FTZ R20, R20, c[0x0][0x2ec] ;  /* 0x0000bb0014147a20 */ /* 0x000fe40000410000 */
[----:B------:R-:W-:Y:S01]  /*6650*/  FMUL.FTZ R21, R21, c[0x0][0x2ec] ;  /* 0x0000bb0015157a20 */ /* 0x000fe20000410000 */
[----:B------:R-:W-:Y:S01]  /*6660*/  MUFU.TANH R133, R37 ;  /* 0x0000002500857308 */ /* 0x000fe20000002400 */
[----:B------:R-:W-:Y:S02]  /*6670*/  FMUL.FTZ R23, R23, c[0x0][0x2ec] ;  /* 0x0000bb0017177a20 */ /* 0x000fe40000410000 */
[----:B------:R-:W-:Y:S01]  /*6680*/  FMUL.FTZ R22, R22, c[0x0][0x2ec] ;  /* 0x0000bb0016167a20 */ /* 0x000fe20000410000 */
[C---:B-----5:R-:W-:Y:S01]  /*6690*/  HMMA.16816.F32.BF16 R56, R88.reuse, R92, RZ ;  /* 0x0000005c5838723c */ /* 0x060fe200000418ff */
[----:B------:R-:W-:Y:S01]  /*66a0*/  FMUL.FTZ R36, R16, c[0x0][0x2ec] ;  /* 0x0000bb0010247a20 */ /* 0x000fe20000410000 */
[----:B------:R-:W-:Y:S01]  /*66b0*/  IADD3 R16, R29, 0x9, RZ ;  /* 0x000000091d107810 */ /* 0x000fe20007ffe0ff */
[----:B------:R-:W-:Y:S01]  /*66c0*/  FMUL.FTZ R17, R17, c[0x0][0x2ec] ;  /* 0x0000bb0011117a20 */ /* 0x000fe20000410000 */
[----:B------:R-:W-:Y:S01]  /*66d0*/  MUFU.TANH R30, R23 ;  /* 0x00000017001e7308 */ /* 0x000fe20000002400 */
[----:B--2---:R-:W-:Y:S01]  /*66e0*/  FMUL.FTZ R40, R41, c[0x0][0x2ec] ;  /* 0x0000bb0029287a20 */ /* 0x004fe20000410000 */
[----:B---3--:R-:W-:Y:S01]  /*66f0*/  LOP3.LUT R24, R28, 0x18, R118, 0xfe, !PT ;  /* 0x000000181c187812 */ /* 0x008fe200078efe76 */
[----:B------:R-:W-:Y:S01]  /*6700*/  FMUL.FTZ R41, R43, c[0x0][0x2ec] ;  /* 0x0000bb002b297a20 */ /* 0x000fe20000410000 */
[----:B------:R-:W-:Y:S01]  /*6710*/  HMMA.16816.F32.BF16 R88, R88, R94, RZ ;  /* 0x0000005e5858723c */ /* 0x000fe200000418ff */
[----:B------:R-:W2:Y:S01]  /*6720*/  LDSM.16.M88.4 R92, [R100+0x1c00] ;  /* 0x001c0000645c783b */ /* 0x000ea20000000200 */
[----:B------:R-:W-:Y:S01]  /*6730*/  FMUL.FTZ R18, R18, c[0x0][0x2ec] ;  /* 0x0000bb0012127a20 */ /* 0x000fe20000410000 */
[----:B------:R-:W-:-:S04]  /*6740*/  DEPBAR.LE SB0, 0x0 ;  /* 0x000080000000791a */ /* 0x000fc80000000000 */
[----:B------:R-:W-:Y:S01]  /*6750*/  MUFU.TANH R31, R22 ;  /* 0x00000016001f7308 */ /* 0x000fe20000002400 */
[C---:B------:R-:W-:Y:S07]  /*6760*/  HMMA.16816.F32.BF16 R4, R64.reuse, R96, R4 ;  /* 0x000000604004723c */ /* 0x040fee0000041804 */
[----:B------:R3:W-:Y:S01]  /*6770*/  MUFU.TANH R97, R20 ;  /* 0x0000001400617308 */ /* 0x0007e20000002400 */
[----:B------:R-:W-:Y:S07]  /*6780*/  HMMA.16816.F32.BF16 R60, R64, R98, R60 ;  /* 0x00000062403c723c */ /* 0x000fee000004183c */
[----:B------:R-:W-:Y:S01]  /*6790*/  MUFU.TANH R42, R42 ;  /* 0x0000002a002a7308 */ /* 0x000fe20000002400 */
[----:B---3--:R-:W-:-:S07]  /*67a0*/  LOP3.LUT R20, R28, 0x8, R118, 0xfe, !PT ;  /* 0x000000081c147812 */ /* 0x008fce00078efe76 */
[----:B------:R1:W-:Y:S01]  /*67b0*/  MUFU.TANH R37, R17 ;  /* 0x0000001100257308 */ /* 0x0003e20000002400 */
[----:B------:R-:W-:Y:S01]  /*67c0*/  FMUL.FTZ R96, R4, c[0x0][0x2ec] ;  /* 0x0000bb0004607a20 */ /* 0x000fe20000410000 */
[----:B------:R-:W-:Y:S01]  /*67d0*/  IADD3 R4, R29, 0x39, RZ ;  /* 0x000000391d047810 */ /* 0x000fe20007ffe0ff */
[----:B------:R-:W-:Y:S01]  /*67e0*/  FMUL.FTZ R5, R5, c[0x0][0x2ec] ;  /* 0x0000bb0005057a20 */ /* 0x000fe20000410000 */
[-C--:B------:R-:W-:Y:S01]  /*67f0*/  ISETP.GE.AND P5, PT, R20, R126.reuse, PT ;  /* 0x0000007e1400720c */ /* 0x080fe20003fa6270 */
[----:B------:R-:W-:Y:S01]  /*6800*/  FMUL.FTZ R6, R6, c[0x0][0x2ec] ;  /* 0x0000bb0006067a20 */ /* 0x000fe20000410000 */
[----:B------:R-:W-:Y:S01]  /*6810*/  ISETP.GE.AND P3, PT, R20, R119, PT ;  /* 0x000000771400720c */ /* 0x000fe20003f66270 */
[----:B------:R-:W-:Y:S01]  /*6820*/  FMUL.FTZ R7, R7, c[0x0][0x2ec] ;  /* 0x0000bb0007077a20 */ /* 0x000fe20000410000 */
[----:B------:R-:W-:Y:S01]  /*6830*/  IADD3 R20, R29, 0x1, RZ ;  /* 0x000000011d147810 */ /* 0x000fe20007ffe0ff */
[----:B--2---:R-:W-:Y:S01]  /*6840*/  HMMA.16816.F32.BF16 R56, R64, R92, R56 ;  /* 0x0000005c4038723c */ /* 0x004fe20000041838 */
[----:B------:R-:W-:Y:S01]  /*6850*/  FSEL R22, R53, -INF , !P5 ;  /* 0xff80000035167808 */ /* 0x000fe20006800000 */
[----:B------:R-:W-:Y:S01]  /*6860*/  MUFU.TANH R40, R40 ;  /* 0x0000002800287308 */ /* 0x000fe20000002400 */
[----:B------:R-:W-:-:S02]  /*6870*/  ISETP.GE.AND P4, PT, R20, R126, PT ;  /* 0x0000007e1400720c */ /* 0x000fc40003f86270 */
[----:B------:R-:W-:Y:S02]  /*6880*/  ISETP.GE.AND P2, PT, R20, R119, PT ;  /* 0x000000771400720c */ /* 0x000fe40003f46270 */
[--C-:B------:R-:W-:Y:S01]  /*6890*/  LOP3.LUT R20, R28, 0x10, R118.reuse, 0xfe, !PT ;  /* 0x000000101c147812 */ /* 0x100fe200078efe76 */
[----:B------:R-:W-:Y:S01]  /*68a0*/  HMMA.16816.F32.BF16 R88, R64, R94, R88 ;  /* 0x0000005e4058723c */ /* 0x000fe20000041858 */
[----:B------:R-:W-:Y:S01]  /*68b0*/  FSEL R23, R52, -INF , !P4 ;  /* 0xff80000034177808 */ /* 0x000fe20006000000 */
[----:B------:R2:W-:Y:S01]  /*68c0*/  MUFU.TANH R65, R54 ;  /* 0x0000003600417308 */ /* 0x0005e20000002400 */
[-C--:B------:R-:W-:Y:S01]  /*68d0*/  ISETP.GE.AND P4, PT, R20, R126.reuse, PT ;  /* 0x0000007e1400720c */ /* 0x080fe20003f86270 */
[----:B------:R-:W-:Y:S01]  /*68e0*/  FMUL.FTZ R52, R19, c[0x0][0x2ec] ;  /* 0x0000bb0013347a20 */ /* 0x000fe20000410000 */
[-C--:B------:R-:W-:Y:S01]  /*68f0*/  ISETP.GE.AND P5, PT, R16, R126.reuse, PT ;  /* 0x0000007e1000720c */ /* 0x080fe20003fa6270 */
[----:B------:R-:W-:Y:S01]  /*6900*/  FMUL.FTZ R93, R13, c[0x0][0x2ec] ;  /* 0x0000bb000d5d7a20 */ /* 0x000fe20000410000 */
[----:B------:R-:W-:Y:S01]  /*6910*/  LOP3.LUT R19, R28, 0x20, R118, 0xfe, !PT ;  /* 0x000000201c137812 */ /* 0x000fe200078efe76 */
[----:B------:R-:W-:Y:S01]  /*6920*/  FMUL.FTZ R94, R8, c[0x0][0x2ec] ;  /* 0x0000bb00085e7a20 */ /* 0x000fe20000410000 */
[----:B-1----:R-:W-:Y:S01]  /*6930*/  FSEL R17, R48, -INF , !P5 ;  /* 0xff80000030117808 */ /* 0x002fe20006800000 */
[----:B------:R-:W-:Y:S01]  /*6940*/  MUFU.TANH R64, R21 ;  /* 0x0000001500407308 */ /* 0x000fe20000002400 */
[----:B------:R-:W-:-:S02]  /*6950*/  ISETP.GE.AND P5, PT, R24, R126, PT ;  /* 0x0000007e1800720c */ /* 0x000fc40003fa6270 */
[----:B------:R-:W-:Y:S02]  /*6960*/  LOP3.LUT R13, R28, 0x28, R118, 0xfe, !PT ;  /* 0x000000281c0d7812 */ /* 0x000fe400078efe76 */
[----:B------:R-:W-:Y:S01]  /*6970*/  IADD3 R8, R29, 0x29, RZ ;  /* 0x000000291d087810 */ /* 0x000fe20007ffe0ff */
[----:B------:R-:W-:Y:S02]  /*6980*/  FMUL.FTZ R53, R56, c[0x0][0x2ec] ;  /* 0x0000bb0038357a20 */ /* 0x000fe40000410000 */
[----:B--2---:R-:W-:Y:S01]  /*6990*/  FMUL.FTZ R54, R55, c[0x0][0x2ec] ;  /* 0x0000bb0037367a20 */ /* 0x004fe20000410000 */
[----:B------:R-:W-:Y:S08]  /*69a0*/  MUFU.TANH R41, R41 ;  /* 0x0000002900297308 */ /* 0x000ff00000002400 */
[----:B------:R-:W1:Y:S08]  /*69b0*/  MUFU.TANH R54, R54 ;  /* 0x0000003600367308 */ /* 0x000e700000002400 */
[----:B------:R2:W3:Y:S01]  /*69c0*/  MUFU.TANH R55, R50 ;  /* 0x0000003200377308 */ /* 0x0004e20000002400 */
[----:B-1----:R-:W-:-:S07]  /*69d0*/  FSEL R21, R54, -INF , !P2 ;  /* 0xff80000036157808 */ /* 0x002fce0005000000 */
[----:B------:R1:W-:Y:S01]  /*69e0*/  MUFU.TANH R138, R35 ;  /* 0x00000023008a7308 */ /* 0x0003e20000002400 */
[----:B------:R-:W-:Y:S01]  /*69f0*/  ISETP.GE.AND P2, PT, R20, R119, PT ;  /* 0x000000771400720c */ /* 0x000fe20003f46270 */
[----:B------:R-:W-:Y:S02]  /*6a00*/  FMUL.FTZ R54, R61, c[0x0][0x2ec] ;  /* 0x0000bb003d367a20 */ /* 0x000fe40000410000 */
[----:B--2---:R-:W-:Y:S01]  /*6a10*/  FMUL.FTZ R50, R51, c[0x0][0x2ec] ;  /* 0x0000bb0033327a20 */ /* 0x004fe20000410000 */
[----:B---3--:R-:W-:-:S03]  /*6a20*/  FSEL R20, R55, -INF , !P3 ;  /* 0xff80000037147808 */ /* 0x008fc60005800000 */
[----:B------:R2:W-:Y:S01]  /*6a30*/  MUFU.TANH R51, R46 ;  /* 0x0000002e00337308 */ /* 0x0005e20000002400 */
[----:B------:R-:W-:Y:S02]  /*6a40*/  ISETP.GE.AND P3, PT, R16, R119, PT ;  /* 0x000000771000720c */ /* 0x000fe40003f66270 */
[----:B-1----:R-:W-:-:S05]  /*6a50*/  FSEL R35, R49, -INF , !P4 ;  /* 0xff80000031237808 */ /* 0x002fca0006000000 */
[----:B------:R-:W1:Y:S01]  /*6a60*/  MUFU.TANH R50, R50 ;  /* 0x0000003200327308 */ /* 0x000e620000002400 */
[----:B--2---:R-:W-:-:S07]  /*6a70*/  FMUL.FTZ R46, R47, c[0x0][0x2ec] ;  /* 0x0000bb002f2e7a20 */ /* 0x004fce0000410000 */
[----:B------:R2:W-:Y:S01]  /*6a80*/  MUFU.TANH R99, R27 ;  /* 0x0000001b00637308 */ /* 0x0005e20000002400 */
[----:B------:R-:W-:Y:S01]  /*6a90*/  FMUL.FTZ R47, R57, c[0x0][0x2ec] ;  /* 0x0000bb00392f7a20 */ /* 0x000fe20000410000 */
[----:B-1----:R-:W-:-:S06]  /*6aa0*/  FSEL R16, R50, -INF , !P3 ;  /* 0xff80000032107808 */ /* 0x002fcc0005800000 */
[----:B------:R-:W1:Y:S01]  /*6ab0*/  MUFU.TANH R46, R46 ;  /* 0x0000002e002e7308 */ /* 0x000e620000002400 */
[----:B------:R-:W-:Y:S02]  /*6ac0*/  ISETP.GE.AND P3, PT, R24, R119, PT ;  /* 0x000000771800720c */ /* 0x000fe40003f66270 */
[----:B------:R-:W-:-:S04]  /*6ad0*/  IADD3 R24, R29, 0x11, RZ ;  /* 0x000000111d187810 */ /* 0x000fc80007ffe0ff */
[C---:B------:R-:W-:Y:S01]  /*6ae0*/  ISETP.GE.AND P4, PT, R24.reuse, R126, PT ;  /* 0x0000007e1800720c */ /* 0x040fe20003f86270 */
[----:B------:R3:W4:Y:S01]  /*6af0*/  MUFU.TANH R141, R38 ;  /* 0x00000026008d7308 */ /* 0x0007220000002400 */
[----:B--2---:R-:W-:Y:S02]  /*6b00*/  FSEL R27, R51, -INF , !P2 ;  /* 0xff800000331b7808 */ /* 0x004fe40005000000 */
[----:B------:R-:W-:-:S05]  /*6b10*/  ISETP.GE.AND P2, PT, R24, R119, PT ;  /* 0x000000771800720c */ /* 0x000fca0003f46270 */
[----:B------:R-:W2:Y:S08]  /*6b20*/  MUFU.TANH R143, R32 ;  /* 0x00000020008f7308 */ /* 0x000eb00000002400 */
[----:B------:R5:W1:Y:S01]  /*6b30*/  MUFU.TANH R139, R34 ;  /* 0x00000022008b7308 */ /* 0x000a620000002400 */
[----:B---3--:R-:W-:-:S07]  /*6b40*/  FMUL.FTZ R38, R89, c[0x0][0x2ec] ;  /* 0x0000bb0059267a20 */ /* 0x008fce0000410000 */
[----:B------:R1:W-:Y:S01]  /*6b50*/  MUFU.TANH R98, R26 ;  /* 0x0000001a00627308 */ /* 0x0003e20000002400 */
[----:B-----5:R-:W-:-:S07]  /*6b60*/  FSEL R34, R44, -INF , !P4 ;  /* 0xff8000002c227808 */ /* 0x020fce0006000000 */
[----:B------:R-:W3:Y:S01]  /*6b70*/  MUFU.TANH R140, R39 ;  /* 0x00000027008c7308 */ /* 0x000ee20000002400 */
[----:B------:R-:W-:-:S04]  /*6b80*/  ISETP.GE.AND P4, PT, R19, R126, PT ;  /* 0x0000007e1300720c */ /* 0x000fc80003f86270 */
[----:B------:R-:W-:Y:S02]  /*6b90*/  FSEL R134, R134, -INF , !P4 ;  /* 0xff80000086867808 */ /* 0x000fe40006000000 */
[----:B-1----:R-:W-:Y:S01]  /*6ba0*/  FSEL R26, R46, -INF , !P2 ;  /* 0xff8000002e1a7808 */ /* 0x002fe20005000000 */
[----:B------:R1:W5:Y:S01]  /*6bb0*/  MUFU.TANH R142, R33 ;  /* 0x00000021008e7308 */ /* 0x0003620000002400 */
[----:B------:R-:W-:Y:S02]  /*6bc0*/  ISETP.GE.AND P2, PT, R19, R119, PT ;  /* 0x000000771300720c */ /* 0x000fe40003f46270 */
[----:B------:R-:W-:Y:S02]  /*6bd0*/  IADD3 R19, R29, 0x19, RZ ;  /* 0x000000191d137810 */ /* 0x000fe40007ffe0ff */
[----:B----4-:R-:W-:-:S03]  /*6be0*/  FSEL R141, R141, -INF , !P2 ;  /* 0xff8000008d8d7808 */ /* 0x010fc60005000000 */
[----:B------:R4:W2:Y:S01]  /*6bf0*/  MUFU.TANH R132, R25 ;  /* 0x0000001900847308 */ /* 0x0008a20000002400 */
[----:B-1----:R-:W-:-:S07]  /*6c00*/  FSEL R33, R45, -INF , !P5 ;  /* 0xff8000002d217808 */ /* 0x002fce0006800000 */
[----:B------:R-:W1:Y:S01]  /*6c10*/  MUFU.TANH R36, R36 ;  /* 0x0000002400247308 */ /* 0x000e620000002400 */
[----:B------:R-:W-:-:S04]  /*6c20*/  ISETP.GE.AND P5, PT, R19, R126, PT ;  /* 0x0000007e1300720c */ /* 0x000fc80003fa6270 */
[----:B------:R-:W-:Y:S01]  /*6c30*/  FSEL R32, R40, -INF , !P5 ;  /* 0xff80000028207808 */ /* 0x000fe20006800000 */
[----:B------:R-:W-:Y:S01]  /*6c40*/  FMUL.FTZ R40, R63, c[0x0][0x2ec] ;  /* 0x0000bb003f287a20 */ /* 0x000fe20000410000 */
[----:B----4-:R-:W-:Y:S01]  /*6c50*/  FSEL R25, R42, -INF , !P3 ;  /* 0xff8000002a197808 */ /* 0x010fe20005800000 */
[----:B------:R-:W4:Y:S01]  /*6c60*/  MUFU.TANH R18, R18 ;  /* 0x0000001200127308 */ /* 0x000f220000002400 */
[-C--:B------:R-:W-:Y:S01]  /*6c70*/  ISETP.GE.AND P3, PT, R19, R119.reuse, PT ;  /* 0x000000771300720c */ /* 0x080fe20003f66270 */
[----:B------:R-:W-:Y:S01]  /*6c80*/  FMUL.FTZ R42, R62, c[0x0][0x2ec] ;  /* 0x0000bb003e2a7a20 */ /* 0x000fe20000410000 */
[----:B------:R-:W-:Y:S02]  /*6c90*/  ISETP.GE.AND P5, PT, R13, R126, PT ;  /* 0x0000007e0d00720c */ /* 0x000fe40003fa6270 */
[----:B------:R-:W-:Y:S01]  /*6ca0*/  FSEL R24, R41, -INF , !P3 ;  /* 0xff80000029187808 */ /* 0x000fe20005800000 */
[----:B------:R-:W-:Y:S01]  /*6cb0*/  FMUL.FTZ R41, R88, c[0x0][0x2ec] ;  /* 0x0000bb0058297a20 */ /* 0x000fe20000410000 */
[----:B------:R-:W-:Y:S01]  /*6cc0*/  ISETP.GE.AND P3, PT, R13, R119, PT ;  /* 0x000000770d00720c */ /* 0x000fe20003f66270 */
[----:B------:R-:W1:Y:S01]  /*6cd0*/  MUFU.TANH R52, R52 ;  /* 0x0000003400347308 */ /* 0x000e620000002400 */
[----:B------:R-:W-:-:S02]  /*6ce0*/  IADD3 R13, R29, 0x21, RZ ;  /* 0x000000211d0d7810 */ /* 0x000fc40007ffe0ff */
[----:B--2---:R-:W-:Y:S02]  /*6cf0*/  FSEL R143, R143, -INF , !P5 ;  /* 0xff8000008f8f7808 */ /* 0x004fe40006800000 */
[----:B------:R-:W-:Y:S02]  /*6d00*/  FSEL R139, R139, -INF , !P3 ;  /* 0xff8000008b8b7808 */ /* 0x000fe40005800000 */
[CC--:B------:R-:W-:Y:S01]  /*6d10*/  ISETP.GE.AND P4, PT, R13.reuse, R126.reuse, PT ;  /* 0x0000007e0d00720c */ /* 0x0c0fe20003f86270 */
[----:B------:R-:W2:Y:S01]  /*6d20*/  MUFU.TANH R12, R12 ;  /* 0x0000000c000c7308 */ /* 0x000ea20000002400 */
[-C--:B------:R-:W-:Y:S02]  /*6d30*/  ISETP.GE.AND P2, PT, R13, R119.reuse, PT ;  /* 0x000000770d00720c */ /* 0x080fe40003f46270 */
[C---:B------:R-:W-:Y:S02]  /*6d40*/  ISETP.GE.AND P5, PT, R8.reuse, R126, PT ;  /* 0x0000007e0800720c */ /* 0x040fe40003fa6270 */
[----:B------:R-:W-:-:S02]  /*6d50*/  ISETP.GE.AND P3, PT, R8, R119, PT ;  /* 0x000000770800720c */ /* 0x000fc40003f66270 */
[C-C-:B------:R-:W-:Y:S01]  /*6d60*/  LOP3.LUT R13, R28.reuse, 0x30, R118.reuse, 0xfe, !PT ;  /* 0x000000301c0d7812 */ /* 0x140fe200078efe76 */
[----:B------:R-:W1:Y:S01]  /*6d70*/  MUFU.TANH R49, R14 ;  /* 0x0000000e00317308 */ /* 0x000e620000002400 */
[----:B------:R-:W-:Y:S02]  /*6d80*/  LOP3.LUT R8, R28, 0x38, R118, 0xfe, !PT ;  /* 0x000000381c087812 */ /* 0x000fe400078efe76 */
[----:B------:R-:W-:Y:S02]  /*6d90*/  FSEL R133, R133, -INF , !P4 ;  /* 0xff80000085857808 */ /* 0x000fe40006000000 */
[----:B---3--:R-:W-:Y:S02]  /*6da0*/  FSEL R140, R140, -INF , !P2 ;  /* 0xff8000008c8c7808 */ /* 0x008fe40005000000 */
[----:B-----5:R-:W-:Y:S01]  /*6db0*/  FSEL R142, R142, -INF , !P5 ;  /* 0xff8000008e8e7808 */ /* 0x020fe20006800000 */
[----:B------:R3:W-:Y:S01]  /*6dc0*/  MUFU.TANH R92, R5 ;  /* 0x00000005005c7308 */ /* 0x0007e20000002400 */
[----:B------:R-:W-:-:S02]  /*6dd0*/  FSEL R138, R138, -INF , !P3 ;  /* 0xff8000008a8a7808 */ /* 0x000fc40005800000 */
[CC--:B------:R-:W-:Y:S02]  /*6de0*/  ISETP.GE.AND P4, PT, R13.reuse, R126.reuse, PT ;  /* 0x0000007e0d00720c */ /* 0x0c0fe40003f86270 */
[-C--:B------:R-:W-:Y:S02]  /*6df0*/  ISETP.GE.AND P2, PT, R13, R119.reuse, PT ;  /* 0x000000770d00720c */ /* 0x080fe40003f46270 */
[C---:B------:R-:W-:Y:S01]  /*6e00*/  ISETP.GE.AND P5, PT, R8.reuse, R126, PT ;  /* 0x0000007e0800720c */ /* 0x040fe20003fa6270 */
[----:B------:R-:W5:Y:S01]  /*6e10*/  MUFU.TANH R93, R93 ;  /* 0x0000005d005d7308 */ /* 0x000f620000002400 */
[----:B------:R-:W-:Y:S02]  /*6e20*/  ISETP.GE.AND P3, PT, R8, R119, PT ;  /* 0x000000770800720c */ /* 0x000fe40003f66270 */
[----:B------:R-:W-:Y:S02]  /*6e30*/  IADD3 R8, R29, 0x31, RZ ;  /* 0x000000311d087810 */ /* 0x000fe40007ffe0ff */
[----:B------:R-:W-:-:S02]  /*6e40*/  FSEL R128, R128, -INF , !P4 ;  /* 0xff80000080807808 */ /* 0x000fc40006000000 */
[----:B------:R-:W-:Y:S01]  /*6e50*/  FSEL R127, R127, -INF , !P2 ;  /* 0xff8000007f7f7808 */ /* 0x000fe20005000000 */
[----:B------:R-:W1:Y:S01]  /*6e60*/  MUFU.TANH R45, R15 ;  /* 0x0000000f002d7308 */ /* 0x000e620000002400 */
[----:B------:R-:W-:Y:S02]  /*6e70*/  FSEL R131, R131, -INF , !P5 ;  /* 0xff80000083837808 */ /* 0x000fe40006800000 */
[----:B------:R-:W-:Y:S02]  /*6e80*/  FSEL R98, R98, -INF , !P3 ;  /* 0xff80000062627808 */ /* 0x000fe40005800000 */
[CC--:B------:R-:W-:Y:S02]  /*6e90*/  ISETP.GE.AND P4, PT, R8.reuse, R126.reuse, PT ;  /* 0x0000007e0800720c */ /* 0x0c0fe40003f86270 */
[----:B------:R-:W-:Y:S01]  /*6ea0*/  ISETP.GE.AND P2, PT, R8, R119, PT ;  /* 0x000000770800720c */ /* 0x000fe20003f46270 */
[----:B------:R-:W1:Y:S01]  /*6eb0*/  MUFU.TANH R94, R94 ;  /* 0x0000005e005e7308 */ /* 0x000e620000002400 */
[----:B------:R-:W-:-:S02]  /*6ec0*/  ISETP.GE.AND P5, PT, R4, R126, PT ;  /* 0x0000007e0400720c */ /* 0x000fc40003fa6270 */
[----:B------:R-:W-:Y:S02]  /*6ed0*/  ISETP.GE.AND P3, PT, R4, R119, PT ;  /* 0x000000770400720c */ /* 0x000fe40003f66270 */
[C-C-:B------:R-:W-:Y:S02]  /*6ee0*/  LOP3.LUT R8, R28.reuse, 0x40, R118.reuse, 0xfe, !PT ;  /* 0x000000401c087812 */ /* 0x140fe400078efe76 */
[----:B------:R-:W-:Y:S01]  /*6ef0*/  LOP3.LUT R4, R28, 0x48, R118, 0xfe, !PT ;  /* 0x000000481c047812 */ /* 0x000fe200078efe76 */
[----:B------:R-:W1:Y:S01]  /*6f00*/  MUFU.TANH R46, R10 ;  /* 0x0000000a002e7308 */ /* 0x000e620000002400 */
[----:B------:R-:W-:Y:S02]  /*6f10*/  FSEL R130, R130, -INF , !P4 ;  /* 0xff80000082827808 */ /* 0x000fe40006000000 */
[----:B------:R-:W-:Y:S02]  /*6f20*/  FSEL R129, R129, -INF , !P2 ;  /* 0xff80000081817808 */ /* 0x000fe40005000000 */
[----:B------:R-:W-:-:S02]  /*6f30*/  FSEL R132, R132, -INF , !P5 ;  /* 0xff80000084847808 */ /* 0x000fc40006800000 */
[----:B------:R-:W-:Y:S01]  /*6f40*/  FSEL R99, R99, -INF , !P3 ;  /* 0xff80000063637808 */ /* 0x000fe20005800000 */
[----:B------:R-:W1:Y:S01]  /*6f50*/  MUFU.TANH R95, R9 ;  /* 0x00000009005f7308 */ /* 0x000e620000002400 */
[CC--:B------:R-:W-:Y:S02]  /*6f60*/  ISETP.GE.AND P4, PT, R8.reuse, R126.reuse, PT ;  /* 0x0000007e0800720c */ /* 0x0c0fe40003f86270 */
[-C--:B------:R-:W-:Y:S02]  /*6f70*/  ISETP.GE.AND P2, PT, R8, R119.reuse, PT ;  /* 0x000000770800720c */ /* 0x080fe40003f46270 */
[C---:B------:R-:W-:Y:S02]  /*6f80*/  ISETP.GE.AND P5, PT, R4.reuse, R126, PT ;  /* 0x0000007e0400720c */ /* 0x040fe40003fa6270 */
[----:B------:R-:W-:Y:S01]  /*6f90*/  ISETP.GE.AND P3, PT, R4, R119, PT ;  /* 0x000000770400720c */ /* 0x000fe20003f66270 */
[----:B------:R-:W1:Y:S01]  /*6fa0*/  MUFU.TANH R48, R11 ;  /* 0x0000000b00307308 */ /* 0x000e620000002400 */
[----:B------:R-:W-:-:S02]  /*6fb0*/  IADD3 R4, R29, 0x41, RZ ;  /* 0x000000411d047810 */ /* 0x000fc40007ffe0ff */
[----:B------:R-:W-:Y:S02]  /*6fc0*/  FSEL R97, R97, -INF , !P4 ;  /* 0xff80000061617808 */ /* 0x000fe40006000000 */
[----:B------:R-:W-:Y:S01]  /*6fd0*/  FSEL R55, R31, -INF , !P2 ;  /* 0xff8000001f377808 */ /* 0x000fe20005000000 */
[----:B------:R-:W-:Y:S01]  /*6fe0*/  FMUL.FTZ R31, R90, c[0x0][0x2ec] ;  /* 0x0000bb005a1f7a20 */ /* 0x000fe20000410000 */
[C---:B------:R-:W-:Y:S01]  /*6ff0*/  ISETP.GE.AND P4, PT, R4.reuse, R126, PT ;  /* 0x0000007e0400720c */ /* 0x040fe20003f86270 */
[----:B------:R-:W2:Y:S01]  /*7000*/  MUFU.TANH R96, R96 ;  /* 0x0000006000607308 */ /* 0x000ea20000002400 */
[----:B------:R-:W-:Y:S02]  /*7010*/  ISETP.GE.AND P2, PT, R4, R119, PT ;  /* 0x000000770400720c */ /* 0x000fe40003f46270 */
[----:B------:R-:W-:Y:S02]  /*7020*/  LOP3.LUT R4, R28, 0x50, R118, 0xfe, !PT ;  /* 0x000000501c047812 */ /* 0x000fe400078efe76 */
[----:B------:R-:W-:-:S02]  /*7030*/  FSEL R64, R64, -INF , !P4 ;  /* 0xff80000040407808 */ /* 0x000fc40006000000 */
[----:B------:R-:W-:Y:S01]  /*7040*/  FSEL R50, R30, -INF , !P2 ;  /* 0xff8000001e327808 */ /* 0x000fe20005000000 */
[----:B------:R-:W2:Y:S01]  /*7050*/  MUFU.TANH R44, R6 ;  /* 0x00000006002c7308 */ /* 0x000ea20000002400 */
[----:B---3--:R-:W-:Y:S02]  /*7060*/  IADD3 R5, R29, 0x49, RZ ;  /* 0x000000491d057810 */ /* 0x008fe40007ffe0ff */
[CC--:B------:R-:W-:Y:S02]  /*7070*/  ISETP.GE.AND P4, PT, R4.reuse, R126.reuse, PT ;  /* 0x0000007e0400720c */ /* 0x0c0fe40003f86270 */
[----:B------:R-:W-:Y:S01]  /*7080*/  ISETP.GE.AND P2, PT, R4, R119, PT ;  /* 0x000000770400720c */ /* 0x000fe20003f46270 */
[----:B------:R-:W-:Y:S01]  /*7090*/  FMUL.FTZ R4, R60, c[0x0][0x2ec] ;  /* 0x0000bb003c047a20 */ /* 0x000fe20000410000 */
[----:B-1----:R-:W-:Y:S01]  /*70a0*/  FSEL R60, R36, -INF , !P5 ;  /* 0xff800000243c7808 */ /* 0x002fe20006800000 */
[----:B------:R-:W1:Y:S01]  /*70b0*/  MUFU.TANH R43, R7 ;  /* 0x00000007002b7308 */ /* 0x000e620000002400 */
[----:B----4-:R-:W-:Y:S01]  /*70c0*/  FSEL R51, R18, -INF , !P3 ;  /* 0xff80000012337808 */ /* 0x010fe20005800000 */
[----:B------:R-:W-:Y:S01]  /*70d0*/  FMUL.FTZ R36, R59, c[0x0][0x2ec] ;  /* 0x0000bb003b247a20 */ /* 0x000fe20000410000 */
[----:B------:R-:W-:-:S02]  /*70e0*/  ISETP.GE.AND P5, PT, R5, R126, PT ;  /* 0x0000007e0500720c */ /* 0x000fc40003fa6270 */
[-C--:B------:R-:W-:Y:S02]  /*70f0*/  ISETP.GE.AND P3, PT, R5, R119.reuse, PT ;  /* 0x000000770500720c */ /* 0x080fe40003f66270 */
[----:B------:R-:W-:Y:S01]  /*7100*/  LOP3.LUT R5, R28, 0x58, R118, 0xfe, !PT ;  /* 0x000000581c057812 */ /* 0x000fe200078efe76 */
[----:B------:R-:W3:Y:S01]  /*7110*/  MUFU.TANH R4, R4 ;  /* 0x0000000400047308 */ /* 0x000ee20000002400 */
[----:B------:R-:W-:Y:S01]  /*7120*/  FSEL R61, R37, -INF , !P5 ;  /* 0xff800000253d7808 */ /* 0x000fe20006800000 */
[----:B------:R-:W-:Y:S01]  /*7130*/  FMUL.FTZ R37, R58, c[0x0][0x2ec] ;  /* 0x0000bb003a257a20 */ /* 0x000fe20000410000 */
[----:B------:R-:W-:Y:S02]  /*7140*/  FSEL R52, R52, -INF , !P3 ;  /* 0xff80000034347808 */ /* 0x000fe40005800000 */
[C---:B------:R-:W-:Y:S02]  /*7150*/  ISETP.GE.AND P5, PT, R5.reuse, R126, PT ;  /* 0x0000007e0500720c */ /* 0x040fe40003fa6270 */
[----:B------:R-:W-:Y:S01]  /*7160*/  ISETP.GE.AND P3, PT, R5, R119, PT ;  /* 0x000000770500720c */ /* 0x000fe20003f66270 */
[----:B------:R-:W4:Y:S01]  /*7170*/  MUFU.TANH R42, R42 ;  /* 0x0000002a002a7308 */ /* 0x000f220000002400 */
[----:B------:R-:W-:-:S02]  /*7180*/  IADD3 R5, R29, 0x51, RZ ;  /* 0x000000511d057810 */ /* 0x000fc40007ffe0ff */
[----:B--2---:R-:W-:Y:S02]  /*7190*/  FSEL R62, R12, -INF , !P4 ;  /* 0xff8000000c3e7808 */ /* 0x004fe40006000000 */
[----:B------:R-:W-:Y:S02]  /*71a0*/  FSEL R49, R49, -INF , !P2 ;  /* 0xff80000031317808 */ /* 0x000fe40005000000 */
[C---:B------:R-:W-:Y:S01]  /*71b0*/  ISETP.GE.AND P4, PT, R5.reuse, R126, PT ;  /* 0x0000007e0500720c */ /* 0x040fe20003f86270 */
[----:B------:R-:W2:Y:S01]  /*71c0*/  MUFU.TANH R54, R54 ;  /* 0x0000003600367308 */ /* 0x000ea20000002400 */
[----:B------:R-:W-:Y:S02]  /*71d0*/  ISETP.GE.AND P2, PT, R5, R119, PT ;  /* 0x000000770500720c */ /* 0x000fe40003f46270 */
[----:B------:R-:W-:Y:S02]  /*71e0*/  LOP3.LUT R5, R28, 0x60, R118, 0xfe, !PT ;  /* 0x000000601c057812 */ /* 0x000fe400078efe76 */
[----:B-----5:R-:W-:-:S02]  /*71f0*/  FSEL R93, R93, -INF , !P4 ;  /* 0xff8000005d5d7808 */ /* 0x020fc40006000000 */
[----:B------:R-:W-:Y:S01]  /*7200*/  FSEL R45, R45, -INF , !P2 ;  /* 0xff8000002d2d7808 */ /* 0x000fe20005000000 */
[----:B------:R-:W5:Y:S01]  /*7210*/  MUFU.TANH R40, R40 ;  /* 0x0000002800287308 */ /* 0x000f620000002400 */
        /* <DEDUP_REMOVED lines=8> */
[----:B------:R-:W-:Y:S01]  /*72a0*/  LOP3.LUT R5, R28, 0x68, R118, 0xfe, !PT ;  /* 0x000000681c057812 */ /* 0x000fe200078efe76 */
[----:B------:R-:W1:Y:S01]  /*72b0*/  MUFU.TANH R37, R37 ;  /* 0x0000002500257308 */ /* 0x000e620000002400 */
[----:B------:R-:W-:Y:S02]  /*72c0*/  FSEL R95, R95, -INF , !P5 ;  /* 0xff8000005f5f7808 */ /* 0x000fe40006800000 */
[----:B------:R-:W-:Y:S02]  /*72d0*/  FSEL R48, R48, -INF , !P3 ;  /* 0xff80000030307808 */ /* 0x000fe40005800000 */
[----:B------:R-:W-:-:S02]  /*72e0*/  ISETP.GE.AND P5, PT, R5, R126, PT ;  /* 0x0000007e0500720c */ /* 0x000fc40003fa6270 */
[-C--:B------:R-:W-:Y:S01]  /*72f0*/  ISETP.GE.AND P3, PT, R5, R119.reuse, PT ;  /* 0x000000770500720c */ /* 0x080fe20003f66270 */
[----:B------:R-:W1:Y:S01]  /*7300*/  MUFU.TANH R47, R47 ;  /* 0x0000002f002f7308 */ /* 0x000e620000002400 */
[----:B------:R-:W-:Y:S02]  /*7310*/  IADD3 R5, R29, 0x61, RZ ;  /* 0x000000611d057810 */ /* 0x000fe40007ffe0ff */
[----:B------:R-:W-:Y:S02]  /*7320*/  FSEL R96, R96, -INF , !P4 ;  /* 0xff80000060607808 */ /* 0x000fe40006000000 */
[----:B------:R-:W-:Y:S02]  /*7330*/  FSEL R44, R44, -INF , !P2 ;  /* 0xff8000002c2c7808 */ /* 0x000fe40005000000 */
[C---:B------:R-:W-:Y:S01]  /*7340*/  ISETP.GE.AND P4, PT, R5.reuse, R126, PT ;  /* 0x0000007e0500720c */ /* 0x040fe20003f86270 */
[----:B------:R-:W2:Y:S01]  /*7350*/  MUFU.TANH R36, R36 ;  /* 0x0000002400247308 */ /* 0x000ea20000002400 */
[----:B------:R-:W-:Y:S01]  /*7360*/  BAR.SYNC.DEFER_BLOCKING 0x0 ;  /* 0x0000000000007b1d */ /* 0x000fe20000010000 */
[----:B------:R-:W-:-:S02]  /*7370*/  ISETP.GE.AND P2, PT, R5, R119, PT ;  /* 0x000000770500720c */ /* 0x000fc40003f46270 */
[----:B------:R-:W-:Y:S02]  /*7380*/  LOP3.LUT R5, R28, 0x70, R118, 0xfe, !PT ;  /* 0x000000701c057812 */ /* 0x000fe400078efe76 */
[----:B------:R-:W-:Y:S02]  /*7390*/  FSEL R92, R92, -INF , !P4 ;  /* 0xff8000005c5c7808 */ /* 0x000fe40006000000 */
[----:B-1----:R-:W-:Y:S01]  /*73a0*/  FSEL R43, R43, -INF , !P2 ;  /* 0xff8000002b2b7808 */ /* 0x002fe20005000000 */
[----:B------:R-:W1:Y:S01]  /*73b0*/  MUFU.TANH R41, R41 ;  /* 0x0000002900297308 */ /* 0x000e620000002400 */
[C---:B------:R-:W-:Y:S02]  /*73c0*/  ISETP.GE.AND P4, PT, R5.reuse, R126, PT ;  /* 0x0000007e0500720c */ /* 0x040fe40003f86270 */
[----:B------:R-:W-:Y:S02]  /*73d0*/  ISETP.GE.AND P2, PT, R5, R119, PT ;  /* 0x000000770500720c */ /* 0x000fe40003f46270 */
[----:B------:R-:W-:-:S02]  /*73e0*/  IADD3 R5, R29, 0x69, RZ ;  /* 0x000000691d057810 */ /* 0x000fc40007ffe0ff */
[----:B---3--:R-:W-:Y:S01]  /*73f0*/  FSEL R56, R4, -INF , !P5 ;  /* 0xff80000004387808 */ /* 0x008fe20006800000 */
[----:B------:R-:W3:Y:S01]  /*7400*/  MUFU.TANH R38, R38 ;  /* 0x0000002600267308 */ /* 0x000ee20000002400 */
[----:B----4-:R-:W-:Y:S02]  /*7410*/  FSEL R42, R42, -INF , !P3 ;  /* 0xff8000002a2a7808 */ /* 0x010fe40005800000 */
[C---:B------:R-:W-:Y:S02]  /*7420*/  ISETP.GE.AND P5, PT, R5.reuse, R126, PT ;  /* 0x0000007e0500720c */ /* 0x040fe40003fa6270 */
[----:B------:R-:W-:Y:S02]  /*7430*/  ISETP.GE.AND P3, PT, R5, R119, PT ;  /* 0x000000770500720c */ /* 0x000fe40003f66270 */
[----:B------:R-:W-:Y:S01]  /*7440*/  IADD3 R4, R29, 0x71, RZ ;  /* 0x000000711d047810 */ /* 0x000fe20007ffe0ff */
[----:B------:R-:W4:Y:S01]  /*7450*/  MUFU.TANH R31, R31 ;  /* 0x0000001f001f7308 */ /* 0x000f220000002400 */
[----:B--2---:R-:W-:-:S02]  /*7460*/  FSEL R54, R54, -INF , !P5 ;  /* 0xff80000036367808 */ /* 0x004fc40006800000 */
[----:B-----5:R-:W-:Y:S02]  /*7470*/  FSEL R40, R40, -INF , !P3 ;  /* 0xff80000028287808 */ /* 0x020fe40005800000 */
[CC--:B------:R-:W-:Y:S02]  /*7480*/  ISETP.GE.AND P5, PT, R4.reuse, R126.reuse, PT ;  /* 0x0000007e0400720c */ /* 0x0c0fe40003fa6270 */
[-C--:B------:R-:W-:Y:S01]  /*7490*/  ISETP.GE.AND P3, PT, R4, R119.reuse, PT ;  /* 0x000000770400720c */ /* 0x080fe20003f66270 */
[----:B------:R-:W-:Y:S01]  /*74a0*/  FMUL.FTZ R4, R91, c[0x0][0x2ec] ;  /* 0x0000bb005b047a20 */ /* 0x000fe20000410000 */
[----:B------:R-:W-:Y:S02]  /*74b0*/  FSEL R53, R53, -INF , !P4 ;  /* 0xff80000035357808 */ /* 0x000fe40006000000 */
[----:B------:R-:W-:Y:S02]  /*74c0*/  FSEL R37, R37, -INF , !P2 ;  /* 0xff80000025257808 */ /* 0x000fe40005000000 */
[C---:B------:R-:W-:Y:S01]  /*74d0*/  ISETP.GE.AND P4, PT, R29.reuse, R126, PT ;  /* 0x0000007e1d00720c */ /* 0x040fe20003f86270 */
[----:B------:R-:W2:Y:S01]  /*74e0*/  MUFU.TANH R4, R4 ;  /* 0x0000000400047308 */ /* 0x000ea20000002400 */
[----:B------:R-:W-:-:S02]  /*74f0*/  ISETP.GE.AND P2, PT, R29, R119, PT ;  /* 0x000000771d00720c */ /* 0x000fc40003f46270 */
[----:B------:R-:W-:Y:S02]  /*7500*/  LOP3.LUT R118, R28, 0x78, R118, 0xfe, !PT ;  /* 0x000000781c767812 */ /* 0x000fe400078efe76 */
        /* <DEDUP_REMOVED lines=9> */
[----:B-1----:R-:W-:Y:S02]  /*75a0*/  FSEL R41, R41, -INF , !P5 ;  /* 0xff80000029297808 */ /* 0x002fe40006800000 */
[----:B---3--:R-:W-:-:S02]  /*75b0*/  FSEL R38, R38, -INF , !P4 ;  /* 0xff80000026267808 */ /* 0x008fc40006000000 */
[----:B----4-:R-:W-:Y:S02]  /*75c0*/  FSEL R31, R31, -INF , !P3 ;  /* 0xff8000001f1f7808 */ /* 0x010fe40005800000 */
[----:B--2---:R-:W-:Y:S01]  /*75d0*/  FSEL R29, R4, -INF , !P2 ;  /* 0xff800000041d7808 */ /* 0x004fe20005000000 */
[----:B------:R-:W-:Y:S05]  /*75e0*/  @!P1 BRA `(.L_x_3607) ;  /* 0x0000070000009947 */ /* 0x000fea0003800000 */
[----:B------:R-:W-:Y:S01]  /*75f0*/  MOV R5, c[0x0][0x198] ;  /* 0x0000660000057a02 */ /* 0x000fe20000000f00 */
[----:B------:R-:W-:Y:S05]  /*7600*/  @!P6 BRA `(.L_x_3608) ;  /* 0x000003a00000e947 */ /* 0x000fea0003800000 */
[----:B------:R-:W-:Y:S02]  /*7610*/  IABS R4, c[0x0][0x2d0] ;  /* 0x0000b40000047a13 */ /* 0x000fe40000000000 */
[----:B------:R-:W-:Y:S02]  /*7620*/  IABS R9, R28 ;  /* 0x0000001c00097213 */ /* 0x000fe40000000000 */
[----:B------:R-:W1:Y:S08]  /*7630*/  I2F.RP R10, R4 ;  /* 0x00000004000a7306 */ /* 0x000e700000209400 */
[----:B-1----:R-:W1:Y:S02]  /*7640*/  MUFU.RCP R10, R10 ;  /* 0x0000000a000a7308 */ /* 0x002e640000001000 */
[----:B-1----:R-:W-:-:S06]  /*7650*/  IADD3 R10, R10, 0xffffffe, RZ ;  /* 0x0ffffffe0a0a7810 */ /* 0x002fcc0007ffe0ff */
[----:B------:R-:W1:Y:S02]  /*7660*/  F2I.FTZ.U32.TRUNC.NTZ R11, R10 ;  /* 0x0000000a000b7305 */ /* 0x000e64000021f000 */
[----:B-1----:R-:W-:Y:S02]  /*7670*/  IMAD.MOV R6, RZ, RZ, -R11 ;  /* 0x000000ffff067224 */ /* 0x002fe400078e0a0b */
[----:B------:R-:W-:Y:S02]  /*7680*/  IMAD.MOV.U32 R10, RZ, RZ, RZ ;  /* 0x000000ffff0a7224 */ /* 0x000fe400078e00ff */
[----:B------:R-:W-:-:S04]  /*7690*/  IMAD R6, R6, R4, RZ ;  /* 0x0000000406067224 */ /* 0x000fc800078e02ff */
[----:B------:R-:W-:Y:S01]  /*76a0*/  IMAD.HI.U32 R10, R11, R6, R10 ;  /* 0x000000060b0a7227 */ /* 0x000fe200078e000a */
[C---:B------:R-:W-:Y:S02]  /*76b0*/  IADD3 R11, R28.reuse, -0x80, RZ ;  /* 0xffffff801c0b7810 */ /* 0x040fe40007ffe0ff */
[----:B------:R-:W-:Y:S02]  /*76c0*/  LOP3.LUT R28, R28, c[0x0][0x2d0], RZ, 0x3c, !PT ;  /* 0x0000b4001c1c7a12 */ /* 0x000fe400078e3cff */
[----:B------:R-:W-:Y:S01]  /*76d0*/  IABS R7, R11 ;  /* 0x0000000b00077213 */ /* 0x000fe20000000000 */
[----:B------:R-:W-:Y:S01]  /*76e0*/  IMAD.HI.U32 R12, R10, R9, RZ ;  /* 0x000000090a0c7227 */ /* 0x000fe200078e00ff */
[----:B------:R-:W-:Y:S02]  /*76f0*/  LOP3.LUT R11, R11, c[0x0][0x2d0], RZ, 0x3c, !PT ;  /* 0x0000b4000b0b7a12 */ /* 0x000fe400078e3cff */
[----:B------:R-:W-:Y:S01]  /*7700*/  ISETP.GE.AND P3, PT, R28, RZ, PT ;  /* 0x000000ff1c00720c */ /* 0x000fe20003f66270 */
        /* <DEDUP_REMOVED lines=37> */
[----:B------:R-:W-:-:S04]  /*7960*/  IMAD R4, R6, c[0x0][0x180], RZ ;  /* 0x0000600006047a24 */ /* 0x000fc800078e02ff */
[C---:B------:R-:W-:Y:S02]  /*7970*/  IMAD R4, R7.reuse, c[0x0][0x184], R4 ;  /* 0x0000610007047a24 */ /* 0x040fe400078e0204 */
[----:B------:R-:W-:-:S04]  /*7980*/  IMAD.WIDE.U32 R6, R7, c[0x0][0x180], R8 ;  /* 0x0000600007067a25 */ /* 0x000fc800078e0008 */
[----:B------:R-:W-:Y:S01]  /*7990*/  IMAD.IADD R4, R7, 0x1, R4 ;  /* 0x0000000107047824 */ /* 0x000fe200078e0204 */
[----:B------:R-:W-:Y:S05]  /*79a0*/  BRA `(.L_x_3609) ;  /* 0x0000002000007947 */ /* 0x000fea0003800000 */
.L_x_3608:
[----:B------:R-:W-:-:S04]  /*79b0*/  LEA R6, -R5, RZ, 0x7 ;  /* 0x000000ff05067211 */ /* 0x000fc800078e39ff */
[----:B------:R-:W-:Y:S02]  /*79c0*/  SHF.R.S32.HI R4, RZ, 0x1f, R6 ;  /* 0x0000001fff047819 */ /* 0x000fe40000011406 */
.L_x_3609:
[C---:B------:R-:W-:Y:S01]  /*79d0*/  @!P0 LEA R8, P1, R6.reuse, R121, 0x1 ;  /* 0x0000007906088211 */ /* 0x040fe200078208ff */
[----:B------:R1:W-:Y:S01]  /*79e0*/  @P0 STS [R109+0x1000], RZ ;  /* 0x001000ff6d000388 */ /* 0x0003e20000000800 */
[----:B------:R-:W-:Y:S01]  /*79f0*/  @!P0 LEA R10, P2, R5, R115, 0x6 ;  /* 0x00000073050a8211 */ /* 0x000fe200078430ff */
[----:B------:R-:W-:Y:S01]  /*7a00*/  BSSY B0, `(.L_x_3610) ;  /* 0x000002b000007945 */ /* 0x000fe20003800000 */
[C---:B------:R-:W-:Y:S01]  /*7a10*/  @!P0 LEA.HI.X R9, R6.reuse, R120, R4, 0x1, P1 ;  /* 0x0000007806098211 */ /* 0x040fe200008f0c04 */
[----:B------:R1:W-:Y:S01]  /*7a20*/  @P0 STS [R109+0x1004], RZ ;  /* 0x001004ff6d000388 */ /* 0x0003e20000000800 */
[----:B------:R-:W-:-:S03]  /*7a30*/  @!P0 IADD3 R10, P1, R6, R10, RZ ;  /* 0x0000000a060a8210 */ /* 0x000fc60007f3e0ff */
[----:B------:R1:W-:Y:S04]  /*7a40*/  @P0 STS.64 [R109+0x1008], RZ ;  /* 0x001008ff6d000388 */ /* 0x0003e80000000a00 */
[----:B------:R-:W-:Y:S01]  /*7a50*/  @!PT LDS RZ, [RZ] ;  /* 0x00000000fffff984 */ /* 0x000fe20000000800 */
[----:B------:R-:W-:Y:S01]  /*7a60*/  @!PT LDS RZ, [RZ] ;  /* 0x00000000fffff984 */ /* 0x000fe20000000800 */
[----:B------:R-:W-:Y:S01]  /*7a70*/  @!PT LDS RZ, [RZ] ;  /* 0x00000000fffff984 */ /* 0x000fe20000000800 */
[----:B------:R2:W-:Y:S04]  /*7a80*/  @!P0 LDGSTS.E.BYPASS.LTC128B.128 [R109+0x1000], [R8.64] ;  /* 0x01000000086d8fae */ /* 0x0005e8000b901d46 */
[----:B------:R1:W-:Y:S01]  /*7a90*/  @P0 STS.128 [R109+0x1800], RZ ;  /* 0x001800ff6d000388 */ /* 0x0003e20000000c00 */
[----:B--2---:R-:W-:Y:S01]  /*7aa0*/  @!P0 IMAD.MOV.U32 R9, RZ, RZ, c[0x0][0x19c] ;  /* 0x00006700ff098624 */ /* 0x004fe200078e00ff */
[----:B------:R-:W-:-:S04]  /*7ab0*/  @!P0 IADD3 R8, P4, P3, R6, R115, R105 ;  /* 0x0000007306088210 */ /* 0x000fc80007b9e069 */
[-C--:B------:R-:W-:Y:S02]  /*7ac0*/  @!P0 LEA.HI.X R9, R5, R85.reuse, R9, 0x6, P2 ;  /* 0x0000005505098211 */ /* 0x080fe400010f3409 */
[----:B------:R-:W-:Y:S02]  /*7ad0*/  @!P0 IADD3.X R7, R4, R85, R104, P4, P3 ;  /* 0x0000005504078210 */ /* 0x000fe400027e6468 */
[----:B------:R-:W-:Y:S01]  /*7ae0*/  @!P0 LEA R12, P2, R8, c[0x0][0x168], 0x1 ;  /* 0x00005a00080c8a11 */ /* 0x000fe200078408ff */
[----:B------:R-:W-:-:S03]  /*7af0*/  @!P0 IMAD.X R9, R4, 0x1, R9, P1 ;  /* 0x0000000104098824 */ /* 0x000fc600008e0609 */
[----:B------:R-:W-:Y:S02]  /*7b00*/  @!P0 LEA.HI.X R13, R8, c[0x0][0x16c], R7, 0x1, P2 ;  /* 0x00005b00080d8a11 */ /* 0x000fe400010f0c07 */
[----:B------:R-:W-:-:S03]  /*7b10*/  @!P0 LEA R8, P1, R10, c[0x0][0x168], 0x1 ;  /* 0x00005a000a088a11 */ /* 0x000fc600078208ff */
        /* <DEDUP_REMOVED lines=25> */
.L_x_3611:
[----:B------:R-:W-:Y:S05]  /*7cb0*/  BSYNC B0 ;  /* 0x0000000000007941 */ /* 0x000fea0003800000 */
.L_x_3610:
[----:B------:R-:W0:Y:S01]  /*7cc0*/  LDGDEPBAR ;  /* 0x00000000000079af */ /* 0x000e220000000000 */
[----:B------:R-:W-:-:S04]  /*7cd0*/  LEA R121, P0, R6, R121, 0x1 ;  /* 0x0000007906797211 */ /* 0x000fc800078008ff */
[----:B------:R-:W-:Y:S02]  /*7ce0*/  LEA.HI.X R120, R6, R120, R4, 0x1, P0 ;  /* 0x0000007806787211 */ /* 0x000fe400000f0c04 */
.L_x_3607:
        /* <DEDUP_REMOVED lines=65> */
[----:B------:R-:W1:Y:S02]  /*8100*/  SHFL.BFLY PT, R4, R5, 0x2, 0x1f ;  /* 0x0c401f0005047f89 */ /* 0x000e6400000e0000 */
[----:B-1----:R-:W-:Y:S02]  /*8110*/  FMNMX.FTZ R4, R5, R4, !PT ;  /* 0x0000000405047209 */ /* 0x002fe40007810000 */
[----:B------:R-:W1:Y:S04]  /*8120*/  SHFL.BFLY PT, R5, R6, 0x2, 0x1f ;  /* 0x0c401f0006057f89 */ /* 0x000e6800000e0000 */
[----:B------:R-:W2:Y:S01]  /*8130*/  SHFL.BFLY PT, R28, R4, 0x1, 0x1f ;  /* 0x0c201f00041c7f89 */ /* 0x000ea200000e0000 */
[----:B-1----:R-:W-:Y:S02]  /*8140*/  FMNMX.FTZ R5, R6, R5, !PT ;  /* 0x0000000506057209 */ /* 0x002fe40007810000 */
[----:B--2---:R-:W-:-:S03]  /*8150*/  FMNMX.FTZ R28, R4, R28, !PT ;  /* 0x0000001c041c7209 */ /* 0x004fc60007810000 */
[----:B------:R-:W1:Y:S01]  /*8160*/  SHFL.BFLY PT, R4, R5, 0x1, 0x1f ;  /* 0x0c201f0005047f89 */ /* 0x000e6200000e0000 */
[C---:B------:R-:W-:Y:S01]  /*8170*/  FSETP.NEU.FTZ.AND P1, PT, R28.reuse, -INF , PT ;  /* 0xff8000001c00780b */ /* 0x040fe20003f3d000 */
[----:B------:R-:W-:-:S05]  /*8180*/  FMUL.FTZ R39, R28, c[0x0][0x23c] ;  /* 0x00008f001c277a20 */ /* 0x000fca0000410000 */
[----:B------:R-:W-:-:S05]  /*8190*/  FSEL R39, R39, RZ, P1 ;  /* 0x000000ff27277208 */ /* 0x000fca0000800000 */
[--C-:B------:R-:W-:Y:S02]  /*81a0*/  FFMA.FTZ R144, R3, c[0x0][0x23c], -R39.reuse ;  /* 0x00008f0003907a23 */ /* 0x100fe40000010827 */
[--C-:B------:R-:W-:Y:S02]  /*81b0*/  FFMA.FTZ R136, R23, c[0x0][0x23c], -R39.reuse ;  /* 0x00008f0017887a23 */ /* 0x100fe40000010827 */
[--C-:B------:R-:W-:Y:S02]  /*81c0*/  FFMA.FTZ R58, R22, c[0x0][0x23c], -R39.reuse ;  /* 0x00008f00163a7a23 */ /* 0x100fe40000010827 */
[--C-:B------:R-:W-:Y:S01]  /*81d0*/  FFMA.FTZ R57, R17, c[0x0][0x23c], -R39.reuse ;  /* 0x00008f0011397a23 */ /* 0x100fe20000010827 */
[----:B------:R-:W-:Y:S01]  /*81e0*/  MUFU.EX2 R144, R144 ;  /* 0x0000009000907308 */ /* 0x000fe20000000800 */
[--C-:B------:R-:W-:Y:S02]  /*81f0*/  FFMA.FTZ R119, R35, c[0x0][0x23c], -R39.reuse ;  /* 0x00008f0023777a23 */ /* 0x100fe40000010827 */
[--C-:B------:R-:W-:Y:S01]  /*8200*/  FFMA.FTZ R115, R34, c[0x0][0x23c], -R39.reuse ;  /* 0x00008f0022737a23 */ /* 0x100fe20000010827 */
[----:B-1----:R-:W-:Y:S01]  /*8210*/  FMNMX.FTZ R3, R5, R4, !PT ;  /* 0x0000000405037209 */ /* 0x002fe20007810000 */
[--C-:B------:R-:W-:Y:S01]  /*8220*/  FFMA.FTZ R84, R33, c[0x0][0x23c], -R39.reuse ;  /* 0x00008f0021547a23 */ /* 0x100fe20000010827 */
[----:B------:R-:W-:Y:S01]  /*8230*/  FSEL R4, R28, RZ, P1 ;  /* 0x000000ff1c047208 */ /* 0x000fe20000800000 */
[----:B------:R-:W-:Y:S01]  /*8240*/  FFMA.FTZ R67, R32, c[0x0][0x23c], -R39 ;  /* 0x00008f0020437a23 */ /* 0x000fe20000010827 */
[C---:B------:R-:W-:Y:S01]  /*8250*/  FSETP.NEU.FTZ.AND P0, PT, R3.reuse, -INF , PT ;  /* 0xff8000000300780b */ /* 0x040fe20003f1d000 */
[C---:B------:R-:W-:Y:S01]  /*8260*/  FMUL.FTZ R30, R3.reuse, c[0x0][0x23c] ;  /* 0x00008f00031e7a20 */ /* 0x040fe20000410000 */
[----:B------:R-:W1:Y:S01]  /*8270*/  MUFU.EX2 R136, R136 ;  /* 0x0000008800887308 */ /* 0x000e620000000800 */
[----:B------:R-:W-:Y:S01]  /*8280*/  FADD.FTZ R4, R2, -R4 ;  /* 0x8000000402047221 */ /* 0x000fe20000010000 */
[----:B------:R-:W-:Y:S01]  /*8290*/  FSEL R2, R3, RZ, P0 ;  /* 0x000000ff03027208 */ /* 0x000fe20000000000 */
[----:B------:R-:W-:Y:S01]  /*82a0*/  LDSM.16.MT88.4 R32, [R87+0x3400] ;  /* 0x003400005720783b */ /* 0x000fe20000004200 */
[----:B------:R-:W-:Y:S01]  /*82b0*/  FSEL R30, R30, RZ, P0 ;  /* 0x000000ff1e1e7208 */ /* 0x000fe20000000000 */
[----:B------:R-:W-:-:S02]  /*82c0*/  FMUL.FTZ R4, R4, c[0x0][0x23c] ;  /* 0x00008f0004047a20 */ /* 0x000fc40000410000 */
[----:B------:R-:W-:Y:S01]  /*82d0*/  FADD.FTZ R2, R0, -R2 ;  /* 0x8000000200027221 */ /* 0x000fe20000010000 */
[----:B------:R-:W-:Y:S01]  /*82e0*/  MUFU.EX2 R58, R58 ;  /* 0x0000003a003a7308 */ /* 0x000fe20000000800 */
[--C-:B------:R-:W-:Y:S02]  /*82f0*/  FFMA.FTZ R59, R21, c[0x0][0x23c], -R30.reuse ;  /* 0x00008f00153b7a23 */ /* 0x100fe4000001081e */
[--C-:B------:R-:W-:Y:S02]  /*8300*/  FFMA.FTZ R66, R20, c[0x0][0x23c], -R30.reuse ;  /* 0x00008f0014427a23 */ /* 0x100fe4000001081e */
[----:B------:R-:W2:Y:S01]  /*8310*/  LDSM.16.MT88.4 R20, [R86+0x3000] ;  /* 0x003000005614783b */ /* 0x000ea20000004200 */
[--C-:B------:R-:W-:Y:S02]  /*8320*/  FFMA.FTZ R135, R65, c[0x0][0x23c], -R30.reuse ;  /* 0x00008f0041877a23 */ /* 0x100fe4000001081e */
[----:B------:R-:W-:Y:S01]  /*8330*/  FMUL.FTZ R137, R2, c[0x0][0x23c] ;  /* 0x00008f0002897a20 */ /* 0x000fe20000410000 */
[----:B------:R-:W3:Y:S01]  /*8340*/  MUFU.EX2 R57, R57 ;  /* 0x0000003900397308 */ /* 0x000ee20000000800 */
[--C-:B------:R-:W-:Y:S01]  /*8350*/  FFMA.FTZ R0, R16, c[0x0][0x23c], -R30.reuse ;  /* 0x00008f0010007a23 */ /* 0x100fe2000001081e */
[----:B-1----:R-:W-:Y:S01]  /*8360*/  F2FP.BF16.PACK_AB R16, R136, R144 ;  /* 0x000000908810723e */ /* 0x002fe200000010ff */
[----:B------:R-:W-:-:S02]  /*8370*/  FFMA.FTZ R118, R27, c[0x0][0x23c], -R30 ;  /* 0x00008f001b767a23 */ /* 0x000fc4000001081e */
[--C-:B------:R-:W-:Y:S02]  /*8380*/  FFMA.FTZ R65, R26, c[0x0][0x23c], -R30.reuse ;  /* 0x00008f001a417a23 */ /* 0x100fe4000001081e */
[--C-:B------:R-:W-:Y:S01]  /*8390*/  FFMA.FTZ R63, R25, c[0x0][0x23c], -R30.reuse ;  /* 0x00008f00193f7a23 */ /* 0x100fe2000001081e */
[----:B------:R-:W-:Y:S01]  /*83a0*/  MUFU.EX2 R135, R135 ;  /* 0x0000008700877308 */ /* 0x000fe20000000800 */
[----:B------:R-:W-:Y:S02]  /*83b0*/  FFMA.FTZ R2, R24, c[0x0][0x23c], -R30 ;  /* 0x00008f0018027a23 */ /* 0x000fe4000001081e */
[--C-:B------:R-:W-:Y:S02]  /*83c0*/  FFMA.FTZ R134, R134, c[0x0][0x23c], -R39.reuse ;  /* 0x00008f0086867a23 */ /* 0x100fe40000010827 */
[--C-:B------:R-:W-:Y:S02]  /*83d0*/  FFMA.FTZ R133, R133, c[0x0][0x23c], -R39.reuse ;  /* 0x00008f0085857a23 */ /* 0x100fe40000010827 */
[--C-:B------:R-:W-:Y:S01]  /*83e0*/  FFMA.FTZ R91, R143, c[0x0][0x23c], -R39.reuse ;  /* 0x00008f008f5b7a23 */ /* 0x100fe20000010827 */
[----:B------:R-:W1:Y:S01]  /*83f0*/  MUFU.EX2 R59, R59 ;  /* 0x0000003b003b7308 */ /* 0x000e620000000800 */
        /* <DEDUP_REMOVED lines=9> */
[----:B------:R-:W4:Y:S01]  /*8490*/  MUFU.EX2 R137, R137 ;  /* 0x0000008900897308 */ /* 0x000f220000000800 */
[----:B-1----:R-:W-:Y:S01]  /*84a0*/  F2FP.BF16.PACK_AB R17, R59, R135 ;  /* 0x000000873b11723e */ /* 0x002fe200000010ff */
[----:B------:R-:W-:-:S02]  /*84b0*/  FFMA.FTZ R64, R64, c[0x0][0x23c], -R39 ;  /* 0x00008f0040407a23 */ /* 0x000fc40000010827 */
[--C-:B------:R-:W-:Y:S02]  /*84c0*/  FFMA.FTZ R60, R60, c[0x0][0x23c], -R39.reuse ;  /* 0x00008f003c3c7a23 */ /* 0x100fe40000010827 */
        /* <DEDUP_REMOVED lines=22> */
[----:B------:R-:W-:Y:S01]  /*8630*/  HMMA.16816.F32.BF16 R4, R16, R8, R4 ;  /* 0x000000081004723c */ /* 0x000fe20000041804 */
[----:B------:R-:W-:Y:S01]  /*8640*/  FFMA.FTZ R144, R123, R145, R144 ;  /* 0x000000917b907223 */ /* 0x000fe20000010090 */
[----:B------:R-:W-:Y:S01]  /*8650*/  MUFU.EX2 R84, R84 ;  /* 0x0000005400547308 */ /* 0x000fe20000000800 */
[----:B------:R-:W-:-:S02]  /*8660*/  FFMA.FTZ R123, R127, c[0x0][0x23c], -R30 ;  /* 0x00008f007f7b7a23 */ /* 0x000fc4000001081e */
[----:B------:R-:W-:Y:S02]  /*8670*/  FFMA.FTZ R122, R122, R137, R135 ;  /* 0x000000897a7a7223 */ /* 0x000fe40000010087 */
[----:B------:R-:W-:Y:S01]  /*8680*/  FADD.FTZ R136, R136, R144 ;  /* 0x0000009088887221 */ /* 0x000fe20000010000 */
[C---:B------:R-:W-:Y:S01]  /*8690*/  HMMA.16816.F32.BF16 R8, R16.reuse, R10, R76 ;  /* 0x0000000a1008723c */ /* 0x040fe2000004184c */
[----:B------:R-:W-:Y:S01]  /*86a0*/  LDSM.16.MT88.4 R76, [R87+0x3c00] ;  /* 0x003c0000574c783b */ /* 0x000fe20000004200 */
[----:B------:R-:W3:Y:S01]  /*86b0*/  MUFU.EX2 R67, R67 ;  /* 0x0000004300437308 */ /* 0x000ee20000000800 */
[----:B-1----:R-:W-:Y:S01]  /*86c0*/  F2FP.BF16.PACK_AB R24, R115, R119 ;  /* 0x000000777318723e */ /* 0x002fe200000010ff */
[----:B------:R-:W-:Y:S02]  /*86d0*/  FADD.FTZ R122, R59, R122 ;  /* 0x0000007a3b7a7221 */ /* 0x000fe40000010000 */
[----:B------:R-:W-:Y:S02]  /*86e0*/  FADD.FTZ R136, R58, R136 ;  /* 0x000000883a887221 */ /* 0x000fe40000010000 */
[----:B--2---:R-:W-:Y:S01]  /*86f0*/  HMMA.16816.F32.BF16 R12, R16, R20, R12 ;  /* 0x00000014100c723c */ /* 0x004fe2000004180c */
[----:B------:R-:W-:Y:S01]  /*8700*/  FADD.FTZ R66, R66, R122 ;  /* 0x0000007a42427221 */ /* 0x000fe20000010000 */
[----:B------:R-:W-:Y:S01]  /*8710*/  MUFU.EX2 R118, R118 ;  /* 0x0000007600767308 */ /* 0x000fe20000000800 */
[----:B------:R-:W-:-:S02]  /*8720*/  FADD.FTZ R57, R57, R136 ;  /* 0x0000008839397221 */ /* 0x000fc40000010000 */
[----:B------:R-:W-:Y:S02]  /*8730*/  FFMA.FTZ R49, R49, c[0x0][0x23c], -R30 ;  /* 0x00008f0031317a23 */ /* 0x000fe4000001081e */
[----:B------:R-:W-:Y:S01]  /*8740*/  FADD.FTZ R66, R0, R66 ;  /* 0x0000004200427221 */ /* 0x000fe20000010000 */
[----:B------:R-:W-:Y:S01]  /*8750*/  HMMA.16816.F32.BF16 R16, R16, R22, R68 ;  /* 0x000000161010723c */ /* 0x000fe20000041844 */
[----:B------:R-:W1:Y:S01]  /*8760*/  LDSM.16.MT88.4 R20, [R86+0x3400] ;  /* 0x003400005614783b */ /* 0x000e620000004200 */
[----:B------:R-:W2:Y:S01]  /*8770*/  MUFU.EX2 R65, R65 ;  /* 0x0000004100417308 */ /* 0x000ea20000000800 */
[----:B---3--:R-:W-:Y:S01]  /*8780*/  F2FP.BF16.PACK_AB R26, R67, R84 ;  /* 0x00000054431a723e */ /* 0x008fe200000010ff */
[----:B------:R-:W-:Y:S02]  /*8790*/  FADD.FTZ R57, R119, R57 ;  /* 0x0000003977397221 */ /* 0x000fe40000010000 */
[----:B------:R-:W-:Y:S02]  /*87a0*/  FFMA.FTZ R44, R44, c[0x0][0x23c], -R30 ;  /* 0x00008f002c2c7a23 */ /* 0x000fe4000001081e */
[----:B------:R-:W-:-:S02]  /*87b0*/  FADD.FTZ R115, R115, R57 ;  /* 0x0000003973737221 */ /* 0x000fc40000010000 */
[----:B------:R-:W-:Y:S01]  /*87c0*/  MUFU.EX2 R63, R63 ;  /* 0x0000003f003f7308 */ /* 0x000fe20000000800 */
[--C-:B------:R-:W-:Y:S02]  /*87d0*/  FFMA.FTZ R43, R43, c[0x0][0x23c], -R30.reuse ;  /* 0x00008f002b2b7a23 */ /* 0x100fe4000001081e */
[----:B------:R-:W-:Y:S02]  /*87e0*/  FADD.FTZ R115, R84, R115 ;  /* 0x0000007354737221 */ /* 0x000fe40000010000 */
[----:B------:R-:W-:Y:S02]  /*87f0*/  FFMA.FTZ R42, R42, c[0x0][0x23c], -R30 ;  /* 0x00008f002a2a7a23 */ /* 0x000fe4000001081e */
[----:B------:R-:W-:Y:S01]  /*8800*/  FADD.FTZ R67, R67, R115 ;  /* 0x0000007343437221 */ /* 0x000fe20000010000 */
[----:B------:R-:W3:Y:S01]  /*8810*/  MUFU.EX2 R2, R2 ;  /* 0x0000000200027308 */ /* 0x000ee20000000800 */
[----:B--2---:R-:W-:Y:S01]  /*8820*/  F2FP.BF16.PACK_AB R25, R65, R118 ;  /* 0x000000764119723e */ /* 0x004fe200000010ff */
[----:B------:R-:W-:-:S02]  /*8830*/  FADD.FTZ R118, R118, R66 ;  /* 0x0000004276767221 */ /* 0x000fc40000010000 */
[----:B------:R-:W-:Y:S02]  /*8840*/  FFMA.FTZ R40, R40, c[0x0][0x23c], -R30 ;  /* 0x00008f0028287a23 */ /* 0x000fe4000001081e */
[----:B------:R-:W-:Y:S02]  /*8850*/  FADD.FTZ R118, R65, R118 ;  /* 0x0000007641767221 */ /* 0x000fe40000010000 */
[----:B------:R-:W2:Y:S01]  /*8860*/  MUFU.EX2 R134, R134 ;  /* 0x0000008600867308 */ /* 0x000ea20000000800 */
[--C-:B------:R-:W-:Y:S02]  /*8870*/  FFMA.FTZ R38, R38, c[0x0][0x23c], -R39.reuse ;  /* 0x00008f0026267a23 */ /* 0x100fe40000010827 */
[--C-:B------:R-:W-:Y:S02]  /*8880*/  FFMA.FTZ R122, R29, c[0x0][0x23c], -R30.reuse ;  /* 0x00008f001d7a7a23 */ /* 0x100fe4000001081e */
[----:B------:R-:W-:Y:S02]  /*8890*/  FFMA.FTZ R47, R47, c[0x0][0x23c], -R39 ;  /* 0x00008f002f2f7a23 */ /* 0x000fe40000010827 */
[----:B------:R-:W-:Y:S01]  /*88a0*/  FFMA.FTZ R36, R36, c[0x0][0x23c], -R30 ;  /* 0x00008f0024247a23 */ /* 0x000fe2000001081e */
[----:B---3--:R-:W-:Y:S01]  /*88b0*/  F2FP.BF16.PACK_AB R27, R2, R63 ;  /* 0x0000003f021b723e */ /* 0x008fe200000010ff */
[----:B------:R-:W3:Y:S01]  /*88c0*/  MUFU.EX2 R133, R133 ;  /* 0x0000008500857308 */ /* 0x000ee20000000800 */
[----:B------:R-:W-:-:S04]  /*88d0*/  FADD.FTZ R63, R63, R118 ;  /* 0x000000763f3f7221 */ /* 0x000fc80000010000 */
[----:B------:R-:W-:Y:S01]  /*88e0*/  FADD.FTZ R63, R2, R63 ;  /* 0x0000003f023f7221 */ /* 0x000fe20000010000 */
[----:B------:R-:W-:Y:S01]  /*88f0*/  HMMA.16816.F32.BF16 R4, R24, R32, R4 ;  /* 0x000000201804723c */ /* 0x000fe20000041804 */
[----:B--2---:R-:W-:Y:S01]  /*8900*/  FADD.FTZ R67, R134, R67 ;  /* 0x0000004386437221 */ /* 0x004fe20000010000 */
[----:B------:R-:W-:Y:S01]  /*8910*/  MUFU.EX2 R91, R91 ;  /* 0x0000005b005b7308 */ /* 0x000fe20000000800 */
[----:B------:R-:W-:-:S05]  /*8920*/  FFMA.FTZ R2, R41, c[0x0][0x23c], -R39 ;  /* 0x00008f0029027a23 */ /* 0x000fca0000010827 */
[C---:B------:R-:W-:Y:S01]  /*8930*/  HMMA.16816.F32.BF16 R8, R24.reuse, R34, R8 ;  /* 0x000000221808723c */ /* 0x040fe20000041808 */
[----:B------:R-:W2:Y:S01]  /*8940*/  LDSM.16.MT88.4 R32, [R87+0x3800] ;  /* 0x003800005720783b */ /* 0x000ea20000004200 */
[----:B------:R-:W4:Y:S06]  /*8950*/  MUFU.EX2 R89, R89 ;  /* 0x0000005900597308 */ /* 0x000f2c0000000800 */
[C---:B-1----:R-:W-:Y:S02]  /*8960*/  HMMA.16816.F32.BF16 R12, R24.reuse, R20, R12 ;  /* 0x00000014180c723c */ /* 0x042fe4000004180c */
[----:B------:R-:W-:Y:S06]  /*8970*/  MUFU.EX2 R126, R126 ;  /* 0x0000007e007e7308 */ /* 0x000fec0000000800 */
[----:B------:R-:W-:Y:S01]  /*8980*/  HMMA.16816.F32.BF16 R16, R24, R22, R16 ;  /* 0x000000161810723c */ /* 0x000fe20000041810 */
[----:B------:R-:W1:Y:S01]  /*8990*/  LDSM.16.MT88.4 R20, [R86+0x3800] ;  /* 0x003800005614783b */ /* 0x000e620000004200 */
[----:B------:R-:W5:Y:S05]  /*89a0*/  MUFU.EX2 R90, R90 ;  /* 0x0000005a005a7308 */ /* 0x000f6a0000000800 */
[C---:B---3--:R-:W-:Y:S01]  /*89b0*/  F2FP.BF16.PACK_AB R24, R133.reuse, R134 ;  /* 0x000000868518723e */ /* 0x048fe200000010ff */
[----:B------:R-:W-:Y:S01]  /*89c0*/  FADD.FTZ R133, R133, R67 ;  /* 0x0000004385857221 */ /* 0x000fe20000010000 */
[----:B----4-:R-:W-:Y:S01]  /*89d0*/  F2FP.BF16.PACK_AB R26, R89, R91 ;  /* 0x0000005b591a723e */ /* 0x010fe200000010ff */
[----:B------:R-:W3:Y:S02]  /*89e0*/  MUFU.EX2 R88, R88 ;  /* 0x0000005800587308 */ /* 0x000ee40000000800 */
[----:B------:R-:W-:-:S04]  /*89f0*/  FADD.FTZ R133, R91, R133 ;  /* 0x000000855b857221 */ /* 0x000fc80000010000 */
[----:B------:R-:W-:Y:S02]  /*8a00*/  FADD.FTZ R133, R89, R133 ;  /* 0x0000008559857221 */ /* 0x000fe40000010000 */
[----:B------:R-:W4:Y:S01]  /*8a10*/  MUFU.EX2 R85, R85 ;  /* 0x0000005500557308 */ /* 0x000f220000000800 */
[----:B-----5:R-:W-:Y:S01]  /*8a20*/  F2FP.BF16.PACK_AB R25, R90, R126 ;  /* 0x0000007e5a19723e */ /* 0x020fe200000010ff */
[----:B------:R-:W-:-:S04]  /*8a30*/  FADD.FTZ R126, R126, R63 ;  /* 0x0000003f7e7e7221 */ /* 0x000fc80000010000 */
[----:B------:R-:W-:Y:S02]  /*8a40*/  FADD.FTZ R126, R90, R126 ;  /* 0x0000007e5a7e7221 */ /* 0x000fe40000010000 */
[----:B------:R-:W-:Y:S02]  /*8a50*/  MUFU.EX2 R128, R128 ;  /* 0x0000008000807308 */ /* 0x000fe40000000800 */
[----:B---3--:R-:W-:Y:S01]  /*8a60*/  FADD.FTZ R126, R88, R126 ;  /* 0x0000007e587e7221 */ /* 0x008fe20000010000 */
[----:B----4-:R-:W-:-:S05]  /*8a70*/  F2FP.BF16.PACK_AB R27, R85, R88 ;  /* 0x00000058551b723e */ /* 0x010fca00000010ff */
[----:B------:R-:W3:Y:S01]  /*8a80*/  MUFU.EX2 R123, R123 ;  /* 0x0000007b007b7308 */ /* 0x000ee20000000800 */
[----:B------:R-:W-:Y:S01]  /*8a90*/  FADD.FTZ R85, R85, R126 ;  /* 0x0000007e55557221 */ /* 0x000fe20000010000 */
[C---:B--2---:R-:W-:Y:S06]  /*8aa0*/  HMMA.16816.F32.BF16 R4, R24.reuse, R32, R4 ;  /* 0x000000201804723c */ /* 0x044fec0000041804 */
[----:B------:R-:W-:Y:S01]  /*8ab0*/  MUFU.EX2 R97, R97 ;  /* 0x0000006100617308 */ /* 0x000fe20000000800 */
[----:B------:R-:W-:Y:S01]  /*8ac0*/  FFMA.FTZ R32, R132, c[0x0][0x23c], -R39 ;  /* 0x00008f0084207a23 */ /* 0x000fe20000010827 */
[----:B------:R-:W-:Y:S01]  /*8ad0*/  HMMA.16816.F32.BF16 R8, R24, R34, R8 ;  /* 0x000000221808723c */ /* 0x000fe20000041808 */
[----:B------:R-:W-:-:S05]  /*8ae0*/  FFMA.FTZ R33, R129, c[0x0][0x23c], -R30 ;  /* 0x00008f0081217a23 */ /* 0x000fca000001081e */
[----:B------:R-:W-:Y:S01]  /*8af0*/  MUFU.EX2 R64, R64 ;  /* 0x0000004000407308 */ /* 0x000fe20000000800 */
[----:B---3--:R-:W-:Y:S02]  /*8b00*/  FADD.FTZ R85, R123, R85 ;  /* 0x000000557b557221 */ /* 0x008fe40000010000 */
[----:B------:R-:W-:Y:S01]  /*8b10*/  FFMA.FTZ R34, R130, c[0x0][0x23c], -R39 ;  /* 0x00008f0082227a23 */ /* 0x000fe20000010827 */
[----:B-1----:R-:W-:Y:S01]  /*8b20*/  HMMA.16816.F32.BF16 R12, R24, R20, R12 ;  /* 0x00000014180c723c */ /* 0x002fe2000004180c */
[----:B------:R-:W-:-:S03]  /*8b30*/  FFMA.FTZ R35, R98, c[0x0][0x23c], -R30 ;  /* 0x00008f0062237a23 */ /* 0x000fc6000001081e */
[----:B------:R-:W-:Y:S03]  /*8b40*/  MUFU.EX2 R32, R32 ;  /* 0x0000002000207308 */ /* 0x000fe60000000800 */
[----:B------:R-:W-:Y:S01]  /*8b50*/  FFMA.FTZ R20, R131, c[0x0][0x23c], -R39 ;  /* 0x00008f0083147a23 */ /* 0x000fe20000010827 */
[----:B------:R-:W-:Y:S01]  /*8b60*/  HMMA.16816.F32.BF16 R16, R24, R22, R16 ;  /* 0x000000161810723c */ /* 0x000fe20000041810 */
[----:B------:R-:W-:-:S03]  /*8b70*/  FFMA.FTZ R21, R99, c[0x0][0x23c], -R30 ;  /* 0x00008f0063157a23 */ /* 0x000fc6000001081e */
[----:B------:R-:W1:Y:S03]  /*8b80*/  MUFU.EX2 R34, R34 ;  /* 0x0000002200227308 */ /* 0x000e660000000800 */
[--C-:B------:R-:W-:Y:S02]  /*8b90*/  FFMA.FTZ R25, R93, c[0x0][0x23c], -R39.reuse ;  /* 0x00008f005d197a23 */ /* 0x100fe40000010827 */
[----:B------:R-:W-:-:S03]  /*8ba0*/  FFMA.FTZ R27, R62, c[0x0][0x23c], -R39 ;  /* 0x00008f003e1b7a23 */ /* 0x000fc60000010827 */
[----:B------:R-:W2:Y:S01]  /*8bb0*/  MUFU.EX2 R20, R20 ;  /* 0x0000001400147308 */ /* 0x000ea20000000800 */
[----:B------:R-:W-:Y:S02]  /*8bc0*/  FFMA.FTZ R26, R92, c[0x0][0x23c], -R39 ;  /* 0x00008f005c1a7a23 */ /* 0x000fe40000010827 */
[--C-:B------:R-:W-:Y:S02]  /*8bd0*/  FFMA.FTZ R93, R55, c[0x0][0x23c], -R30.reuse ;  /* 0x00008f00375d7a23 */ /* 0x100fe4000001081e */
[--C-:B------:R-:W-:Y:S02]  /*8be0*/  FFMA.FTZ R62, R50, c[0x0][0x23c], -R30.reuse ;  /* 0x00008f00323e7a23 */ /* 0x100fe4000001081e */
[--C-:B------:R-:W-:Y:S01]  /*8bf0*/  FFMA.FTZ R92, R51, c[0x0][0x23c], -R30.reuse ;  /* 0x00008f00335c7a23 */ /* 0x100fe2000001081e */
[----:B------:R-:W3:Y:S01]  /*8c00*/  MUFU.EX2 R33, R33 ;  /* 0x0000002100217308 */ /* 0x000ee20000000800 */
[----:B-1----:R-:W-:Y:S01]  /*8c10*/  F2FP.BF16.PACK_AB R68, R34, R128 ;  /* 0x000000802244723e */ /* 0x002fe200000010ff */
[----:B------:R-:W-:-:S02]  /*8c20*/  FFMA.FTZ R55, R52, c[0x0][0x23c], -R30 ;  /* 0x00008f0034377a23 */ /* 0x000fc4000001081e */
[--C-:B------:R-:W-:Y:S02]  /*8c30*/  FFMA.FTZ R51, R53, c[0x0][0x23c], -R39.reuse ;  /* 0x00008f0035337a23 */ /* 0x100fe40000010827 */
[--C-:B------:R-:W-:Y:S02]  /*8c40*/  FFMA.FTZ R53, R45, c[0x0][0x23c], -R30.reuse ;  /* 0x00008f002d357a23 */ /* 0x100fe4000001081e */
[----:B------:R-:W-:Y:S01]  /*8c50*/  MUFU.EX2 R35, R35 ;  /* 0x0000002300237308 */ /* 0x000fe20000000800 */
[----:B--2---:R-:W-:Y:S01]  /*8c60*/  F2FP.BF16.PACK_AB R70, R32, R20 ;  /* 0x000000142046723e */ /* 0x004fe200000010ff */
[----:B------:R-:W-:Y:S02]  /*8c70*/  FFMA.FTZ R45, R46, c[0x0][0x23c], -R30 ;  /* 0x00008f002e2d7a23 */ /* 0x000fe4000001081e */
[--C-:B------:R-:W-:Y:S02]  /*8c80*/  FFMA.FTZ R23, R94, c[0x0][0x23c], -R39.reuse ;  /* 0x00008f005e177a23 */ /* 0x100fe40000010827 */
[----:B------:R-:W-:-:S02]  /*8c90*/  FFMA.FTZ R24, R95, c[0x0][0x23c], -R39 ;  /* 0x00008f005f187a23 */ /* 0x000fc40000010827 */
[----:B------:R-:W1:Y:S01]  /*8ca0*/  MUFU.EX2 R21, R21 ;  /* 0x0000001500157308 */ /* 0x000e620000000800 */
[----:B---3--:R-:W-:Y:S01]  /*8cb0*/  F2FP.BF16.PACK_AB R69, R33, R123 ;  /* 0x0000007b2145723e */ /* 0x008fe200000010ff */
[----:B------:R-:W-:Y:S02]  /*8cc0*/  FFMA.FTZ R46, R48, c[0x0][0x23c], -R30 ;  /* 0x00008f00302e7a23 */ /* 0x000fe4000001081e */
[--C-:B------:R-:W-:Y:S02]  /*8cd0*/  FFMA.FTZ R22, R96, c[0x0][0x23c], -R39.reuse ;  /* 0x00008f0060167a23 */ /* 0x100fe40000010827 */
[--C-:B------:R-:W-:Y:S02]  /*8ce0*/  FFMA.FTZ R50, R56, c[0x0][0x23c], -R39.reuse ;  /* 0x00008f0038327a23 */ /* 0x100fe40000010827 */
[----:B------:R-:W-:Y:S01]  /*8cf0*/  MUFU.EX2 R60, R60 ;  /* 0x0000003c003c7308 */ /* 0x000fe20000000800 */
[----:B------:R-:W-:Y:S02]  /*8d00*/  FFMA.FTZ R52, R54, c[0x0][0x23c], -R39 ;  /* 0x00008f0036347a23 */ /* 0x000fe40000010827 */
[----:B------:R-:W-:-:S02]  /*8d10*/  FADD.FTZ R128, R128, R133 ;  /* 0x0000008580807221 */ /* 0x000fc40000010000 */
[----:B------:R-:W-:Y:S02]  /*8d20*/  FADD.FTZ R85, R33, R85 ;  /* 0x0000005521557221 */ /* 0x000fe40000010000 */
[----:B------:R-:W-:Y:S01]  /*8d30*/  FADD.FTZ R128, R34, R128 ;  /* 0x0000008022807221 */ /* 0x000fe20000010000 */
[----:B-1----:R-:W-:Y:S01]  /*8d40*/  F2FP.BF16.PACK_AB R71, R21, R35 ;  /* 0x000000231547723e */ /* 0x002fe200000010ff */
[----:B------:R-:W-:Y:S01]  /*8d50*/  MUFU.EX2 R61, R61 ;  /* 0x0000003d003d7308 */ /* 0x000fe20000000800 */
        /* <DEDUP_REMOVED lines=8> */
[----:B------:R-:W-:Y:S01]  /*8de0*/  FADD.FTZ R32, R97, R32 ;  /* 0x0000002061207221 */ /* 0x000fe20000010000 */
[C---:B------:R-:W-:Y:S01]  /*8df0*/  HMMA.16816.F32.BF16 R76, R68.reuse, R78, R8 ;  /* 0x0000004e444c723c */ /* 0x040fe20000041808 */
[----:B------:R-:W2:Y:S01]  /*8e00*/  LDSM.16.MT88.4 R8, [R86+0x4000] ;  /* 0x004000005608783b */ /* 0x000ea20000004200 */
[----:B------:R-:W3:Y:S08]  /*8e10*/  MUFU.EX2 R62, R62 ;  /* 0x0000003e003e7308 */ /* 0x000ef00000000800 */
[----:B------:R-:W-:Y:S08]  /*8e20*/  MUFU.EX2 R92, R92 ;  /* 0x0000005c005c7308 */ /* 0x000ff00000000800 */
[----:B------:R-:W4:Y:S08]  /*8e30*/  MUFU.EX2 R55, R55 ;  /* 0x0000003700377308 */ /* 0x000f300000000800 */
[----:B------:R-:W5:Y:S01]  /*8e40*/  MUFU.EX2 R27, R27 ;  /* 0x0000001b001b7308 */ /* 0x000f620000000800 */
[C---:B-1----:R-:W-:Y:S01]  /*8e50*/  HMMA.16816.F32.BF16 R72, R68.reuse, R4, R12 ;  /* 0x000000044448723c */ /* 0x042fe2000004180c */
[----:B------:R-:W1:Y:S06]  /*8e60*/  LDSM.16.MT88.4 R12, [R87+0x4000] ;  /* 0x00400000570c783b */ /* 0x000e6c0000004200 */
[----:B------:R-:W-:Y:S01]  /*8e70*/  MUFU.EX2 R25, R25 ;  /* 0x0000001900197308 */ /* 0x000fe20000000800 */
[----:B------:R-:W-:Y:S01]  /*8e80*/  F2FP.BF16.PACK_AB R4, R64, R97 ;  /* 0x000000614004723e */ /* 0x000fe200000010ff */
[----:B------:R-:W-:Y:S01]  /*8e90*/  HMMA.16816.F32.BF16 R68, R68, R6, R16 ;  /* 0x000000064444723c */ /* 0x000fe20000041810 */
[----:B------:R-:W1:Y:S01]  /*8ea0*/  LDSM.16.MT88.4 R16, [R87+0x4400] ;  /* 0x004400005710783b */ /* 0x000e620000004200 */
[----:B---3--:R-:W-:-:S04]  /*8eb0*/  F2FP.BF16.PACK_AB R5, R62, R93 ;  /* 0x0000005d3e05723e */ /* 0x008fc800000010ff */
[----:B------:R-:W-:Y:S01]  /*8ec0*/  MUFU.EX2 R23, R23 ;  /* 0x0000001700177308 */ /* 0x000fe20000000800 */
[----:B------:R-:W-:Y:S02]  /*8ed0*/  FADD.FTZ R93, R93, R35 ;  /* 0x000000235d5d7221 */ /* 0x000fe40000010000 */
[----:B------:R-:W-:Y:S01]  /*8ee0*/  FADD.FTZ R64, R64, R32 ;  /* 0x0000002040407221 */ /* 0x000fe20000010000 */
[----:B------:R-:W-:Y:S01]  /*8ef0*/  F2FP.BF16.PACK_AB R6, R61, R60 ;  /* 0x0000003c3d06723e */ /* 0x000fe200000010ff */
[----:B------:R-:W-:Y:S01]  /*8f00*/  FADD.FTZ R93, R62, R93 ;  /* 0x0000005d3e5d7221 */ /* 0x000fe20000010000 */
[----:B----4-:R-:W-:Y:S01]  /*8f10*/  F2FP.BF16.PACK_AB R7, R55, R92 ;  /* 0x0000005c3707723e */ /* 0x010fe200000010ff */
[----:B------:R-:W-:Y:S01]  /*8f20*/  FADD.FTZ R64, R60, R64 ;  /* 0x000000403c407221 */ /* 0x000fe20000010000 */
[----:B------:R-:W-:Y:S01]  /*8f30*/  MUFU.EX2 R24, R24 ;  /* 0x0000001800187308 */ /* 0x000fe20000000800 */
[----:B------:R-:W-:Y:S02]  /*8f40*/  FADD.FTZ R92, R92, R93 ;  /* 0x0000005d5c5c7221 */ /* 0x000fe40000010000 */
[----:B------:R-:W-:-:S02]  /*8f50*/  FADD.FTZ R61, R61, R64 ;  /* 0x000000403d3d7221 */ /* 0x000fc40000010000 */
[----:B--2---:R-:W-:Y:S01]  /*8f60*/  HMMA.16816.F32.BF16 R72, R4, R8, R72 ;  /* 0x000000080448723c */ /* 0x004fe20000041848 */
[----:B------:R-:W-:Y:S02]  /*8f70*/  FADD.FTZ R92, R55, R92 ;  /* 0x0000005c375c7221 */ /* 0x000fe40000010000 */
[----:B------:R-:W2:Y:S01]  /*8f80*/  MUFU.EX2 R49, R49 ;  /* 0x0000003100317308 */ /* 0x000ea20000000800 */
[----:B-----5:R-:W-:-:S04]  /*8f90*/  FADD.FTZ R61, R27, R61 ;  /* 0x0000003d1b3d7221 */ /* 0x020fc80000010000 */
[C---:B------:R-:W-:Y:S01]  /*8fa0*/  HMMA.16816.F32.BF16 R68, R4.reuse, R10, R68 ;  /* 0x0000000a0444723c */ /* 0x040fe20000041844 */
[----:B------:R-:W-:Y:S02]  /*8fb0*/  LDSM.16.MT88.4 R8, [R87+0x4800] ;  /* 0x004800005708783b */ /* 0x000fe40000004200 */
[----:B------:R-:W3:Y:S05]  /*8fc0*/  MUFU.EX2 R53, R53 ;  /* 0x0000003500357308 */ /* 0x000eea0000000800 */
[----:B-1----:R-:W-:Y:S03]  /*8fd0*/  HMMA.16816.F32.BF16 R80, R4, R12, R80 ;  /* 0x0000000c0450723c */ /* 0x002fe60000041850 */
[----:B------:R-:W1:Y:S01]  /*8fe0*/  MUFU.EX2 R45, R45 ;  /* 0x0000002d002d7308 */ /* 0x000e620000000800 */
[----:B--2---:R-:W-:-:S04]  /*8ff0*/  FADD.FTZ R92, R49, R92 ;  /* 0x0000005c315c7221 */ /* 0x004fc80000010000 */
[----:B------:R-:W-:Y:S01]  /*9000*/  HMMA.16816.F32.BF16 R76, R4, R14, R76 ;  /* 0x0000000e044c723c */ /* 0x000fe2000004184c */
[----:B------:R-:W2:Y:S02]  /*9010*/  LDSM.16.MT88.4 R12, [R86+0x4400] ;  /* 0x00440000560c783b */ /* 0x000ea40000004200 */
[----:B------:R-:W4:Y:S04]  /*9020*/  MUFU.EX2 R46, R46 ;  /* 0x0000002e002e7308 */ /* 0x000f280000000800 */
[C---:B------:R-:W-:Y:S01]  /*9030*/  F2FP.BF16.PACK_AB R4, R25.reuse, R27 ;  /* 0x0000001b1904723e */ /* 0x040fe200000010ff */
[----:B------:R-:W-:Y:S01]  /*9040*/  FADD.FTZ R25, R25, R61 ;  /* 0x0000003d19197221 */ /* 0x000fe20000010000 */
[C---:B---3--:R-:W-:Y:S02]  /*9050*/  F2FP.BF16.PACK_AB R5, R53.reuse, R49 ;  /* 0x000000313505723e */ /* 0x048fe400000010ff */
[----:B------:R-:W3:Y:S01]  /*9060*/  MUFU.EX2 R22, R22 ;  /* 0x0000001600167308 */ /* 0x000ee20000000800 */
[----:B------:R-:W-:Y:S01]  /*9070*/  F2FP.BF16.PACK_AB R6, R24, R23 ;  /* 0x000000171806723e */ /* 0x000fe200000010ff */
[----:B------:R-:W-:-:S02]  /*9080*/  FADD.FTZ R53, R53, R92 ;  /* 0x0000005c35357221 */ /* 0x000fc40000010000 */
[----:B------:R-:W-:Y:S02]  /*9090*/  FADD.FTZ R25, R23, R25 ;  /* 0x0000001917197221 */ /* 0x000fe40000010000 */
[----:B-1----:R-:W-:Y:S01]  /*90a0*/  FADD.FTZ R53, R45, R53 ;  /* 0x000000352d357221 */ /* 0x002fe20000010000 */
[----:B----4-:R-:W-:Y:S01]  /*90b0*/  F2FP.BF16.PACK_AB R7, R46, R45 ;  /* 0x0000002d2e07723e */ /* 0x010fe200000010ff */
[----:B------:R-:W1:Y:S01]  /*90c0*/  MUFU.EX2 R26, R26 ;  /* 0x0000001a001a7308 */ /* 0x000e620000000800 */
[----:B------:R-:W-:Y:S02]  /*90d0*/  FADD.FTZ R24, R24, R25 ;  /* 0x0000001918187221 */ /* 0x000fe40000010000 */
[----:B------:R-:W-:-:S03]  /*90e0*/  FADD.FTZ R46, R46, R53 ;  /* 0x000000352e2e7221 */ /* 0x000fc60000010000 */
[C---:B------:R-:W-:Y:S01]  /*90f0*/  HMMA.16816.F32.BF16 R80, R4.reuse, R16, R80 ;  /* 0x000000100450723c */ /* 0x040fe20000041850 */
[----:B---3--:R-:W-:Y:S01]  /*9100*/  FADD.FTZ R24, R22, R24 ;  /* 0x0000001816187221 */ /* 0x008fe20000010000 */
[----:B------:R-:W-:Y:S06]  /*9110*/  MUFU.EX2 R50, R50 ;  /* 0x0000003200327308 */ /* 0x000fec0000000800 */
[C---:B------:R-:W-:Y:S01]  /*9120*/  HMMA.16816.F32.BF16 R76, R4.reuse, R18, R76 ;  /* 0x00000012044c723c */ /* 0x040fe2000004184c */
[----:B------:R-:W3:Y:S01]  /*9130*/  LDSM.16.MT88.4 R16, [R86+0x4800] ;  /* 0x004800005610783b */ /* 0x000ee20000004200 */
[----:B------:R-:W4:Y:S06]  /*9140*/  MUFU.EX2 R52, R52 ;  /* 0x0000003400347308 */ /* 0x000f2c0000000800 */
[C---:B--2---:R-:W-:Y:S02]  /*9150*/  HMMA.16816.F32.BF16 R72, R4.reuse, R12, R72 ;  /* 0x0000000c0448723c */ /* 0x044fe40000041848 */
[----:B------:R-:W2:Y:S05]  /*9160*/  MUFU.EX2 R44, R44 ;  /* 0x0000002c002c7308 */ /* 0x000eaa0000000800 */
[----:B------:R-:W-:Y:S01]  /*9170*/  FFMA.FTZ R12, R37, c[0x0][0x23c], -R30 ;  /* 0x00008f00250c7a23 */ /* 0x000fe2000001081e */
[----:B------:R-:W-:Y:S02]  /*9180*/  HMMA.16816.F32.BF16 R68, R4, R14, R68 ;  /* 0x0000000e0444723c */ /* 0x000fe40000041844 */
[----:B------:R-:W5:Y:S05]  /*9190*/  MUFU.EX2 R43, R43 ;  /* 0x0000002b002b7308 */ /* 0x000f6a0000000800 */
[C---:B-1----:R-:W-:Y:S01]  /*91a0*/  F2FP.BF16.PACK_AB R4, R26.reuse, R22 ;  /* 0x000000161a04723e */ /* 0x042fe200000010ff */
[----:B------:R-:W-:Y:S01]  /*91b0*/  FADD.FTZ R26, R26, R24 ;  /* 0x000000181a1a7221 */ /* 0x000fe20000010000 */
[----:B----4-:R-:W-:Y:S01]  /*91c0*/  F2FP.BF16.PACK_AB R6, R52, R50 ;  /* 0x000000323406723e */ /* 0x010fe200000010ff */
[----:B------:R-:W1:Y:S01]  /*91d0*/  MUFU.EX2 R42, R42 ;  /* 0x0000002a002a7308 */ /* 0x000e620000000800 */
[----:B--2---:R-:W-:-:S02]  /*91e0*/  FADD.FTZ R46, R44, R46 ;  /* 0x0000002e2c2e7221 */ /* 0x004fc40000010000 */
[----:B------:R-:W-:-:S04]  /*91f0*/  FADD.FTZ R26, R50, R26 ;  /* 0x0000001a321a7221 */ /* 0x000fc80000010000 */
[----:B------:R-:W-:Y:S01]  /*9200*/  FADD.FTZ R52, R52, R26 ;  /* 0x0000001a34347221 */ /* 0x000fe20000010000 */
[----:B------:R-:W2:Y:S01]  /*9210*/  MUFU.EX2 R40, R40 ;  /* 0x0000002800287308 */ /* 0x000ea20000000800 */
[C---:B-----5:R-:W-:Y:S01]  /*9220*/  F2FP.BF16.PACK_AB R5, R43.reuse, R44 ;  /* 0x0000002c2b05723e */ /* 0x060fe200000010ff */
[----:B------:R-:W-:-:S06]  /*9230*/  FADD.FTZ R43, R43, R46 ;  /* 0x0000002e2b2b7221 */ /* 0x000fcc0000010000 */
[----:B------:R-:W-:Y:S01]  /*9240*/  MUFU.EX2 R37, R38 ;  /* 0x0000002600257308 */ /* 0x000fe20000000800 */
[----:B-1----:R-:W-:Y:S01]  /*9250*/  FADD.FTZ R43, R42, R43 ;  /* 0x0000002b2a2b7221 */ /* 0x002fe20000010000 */
[----:B--2---:R-:W-:-:S06]  /*9260*/  F2FP.BF16.PACK_AB R7, R40, R42 ;  /* 0x0000002a2807723e */ /* 0x004fcc00000010ff */
[----:B------:R-:W1:Y:S01]  /*9270*/  MUFU.EX2 R38, R12 ;  /* 0x0000000c00267308 */ /* 0x000e620000000800 */
[----:B------:R-:W-:Y:S01]  /*9280*/  FADD.FTZ R40, R40, R43 ;  /* 0x0000002b28287221 */ /* 0x000fe20000010000 */
[C---:B------:R-:W-:Y:S06]  /*9290*/  HMMA.16816.F32.BF16 R80, R4.reuse, R8, R80 ;  /* 0x000000080450723c */ /* 0x040fec0000041850 */
[----:B------:R-:W2:Y:S02]  /*92a0*/  MUFU.EX2 R51, R51 ;  /* 0x0000003300337308 */ /* 0x000ea40000000800 */
[C---:B------:R-:W-:Y:S01]  /*92b0*/  HMMA.16816.F32.BF16 R76, R4.reuse, R10, R76 ;  /* 0x0000000a044c723c */ /* 0x040fe2000004184c */
[----:B------:R-:W-:Y:S05]  /*92c0*/  LDSM.16.MT88.4 R8, [R86+0x4c00] ;  /* 0x004c00005608783b */ /* 0x000fea0000004200 */
[----:B------:R-:W4:Y:S01]  /*92d0*/  MUFU.EX2 R0, R47 ;  /* 0x0000002f00007308 */ /* 0x000f220000000800 */
[----:B-1----:R-:W-:Y:S01]  /*92e0*/  FADD.FTZ R40, R38, R40 ;  /* 0x0000002826287221 */ /* 0x002fe20000010000 */
[----:B------:R-:W1:Y:S01]  /*92f0*/  LDSM.16.MT88.4 R12, [R87+0x4c00] ;  /* 0x004c0000570c783b */ /* 0x000e620000004200 */
[----:B---3--:R-:W-:Y:S05]  /*9300*/  HMMA.16816.F32.BF16 R72, R4, R16, R72 ;  /* 0x000000100448723c */ /* 0x008fea0000041848 */
[----:B------:R-:W3:Y:S01]  /*9310*/  MUFU.EX2 R2, R2 ;  /* 0x0000000200027308 */ /* 0x000ee20000000800 */
[----:B--2---:R-:W-:-:S02]  /*9320*/  FADD.FTZ R52, R51, R52 ;  /* 0x0000003433347221 */ /* 0x004fc40000010000 */
[----:B------:R-:W-:Y:S05]  /*9330*/  HMMA.16816.F32.BF16 R68, R4, R18, R68 ;  /* 0x000000120444723c */ /* 0x000fea0000041844 */
[----:B------:R-:W2:Y:S01]  /*9340*/  MUFU.EX2 R34, R36 ;  /* 0x0000002400227308 */ /* 0x000ea20000000800 */
[C---:B----4-:R-:W-:Y:S01]  /*9350*/  FADD.FTZ R52, R0.reuse, R52 ;  /* 0x0000003400347221 */ /* 0x050fe20000010000 */
[----:B------:R-:W-:Y:S02]  /*9360*/  F2FP.BF16.PACK_AB R4, R0, R51 ;  /* 0x000000330004723e */ /* 0x000fe400000010ff */
[----:B------:R-:W-:-:S04]  /*9370*/  MOV R0, R3 ;  /* 0x0000000300007202 */ /* 0x000fc80000000f00 */
[----:B------:R-:W4:Y:S01]  /*9380*/  MUFU.EX2 R20, R20 ;  /* 0x0000001400147308 */ /* 0x000f220000000800 */
[----:B---3--:R-:W-:Y:S01]  /*9390*/  F2FP.BF16.PACK_AB R6, R37, R2 ;  /* 0x000000022506723e */ /* 0x008fe200000010ff */
[----:B------:R-:W-:Y:S01]  /*93a0*/  FADD.FTZ R52, R2, R52 ;  /* 0x0000003402347221 */ /* 0x000fe20000010000 */
[----:B------:R-:W-:-:S03]  /*93b0*/  MOV R2, R28 ;  /* 0x0000001c00027202 */ /* 0x000fc60000000f00 */
[----:B------:R-:W-:Y:S02]  /*93c0*/  FADD.FTZ R123, R37, R52 ;  /* 0x00000034257b7221 */ /* 0x000fe40000010000 */
[----:B------:R-:W3:Y:S01]  /*93d0*/  MUFU.EX2 R122, R122 ;  /* 0x0000007a007a7308 */ /* 0x000ee20000000800 */
[C---:B--2---:R-:W-:Y:S01]  /*93e0*/  F2FP.BF16.PACK_AB R5, R34.reuse, R38 ;  /* 0x000000262205723e */ /* 0x044fe200000010ff */
[----:B------:R-:W-:-:S04]  /*93f0*/  FADD.FTZ R40, R34, R40 ;  /* 0x0000002822287221 */ /* 0x000fc80000010000 */
[----:B----4-:R-:W-:Y:S01]  /*9400*/  FADD.FTZ R40, R20, R40 ;  /* 0x0000002814287221 */ /* 0x010fe20000010000 */
[----:B---3--:R-:W-:-:S03]  /*9410*/  F2FP.BF16.PACK_AB R7, R122, R20 ;  /* 0x000000147a07723e */ /* 0x008fc600000010ff */
[----:B------:R-:W-:-:S04]  /*9420*/  FADD.FTZ R122, R122, R40 ;  /* 0x000000287a7a7221 */ /* 0x000fc80000010000 */
[C---:B-1----:R-:W-:Y:S08]  /*9430*/  HMMA.16816.F32.BF16 R80, R4.reuse, R12, R80 ;  /* 0x0000000c0450723c */ /* 0x042ff00000041850 */
[C---:B------:R-:W-:Y:S08]  /*9440*/  HMMA.16816.F32.BF16 R76, R4.reuse, R14, R76 ;  /* 0x0000000e044c723c */ /* 0x040ff0000004184c */
[C---:B------:R-:W-:Y:S08]  /*9450*/  HMMA.16816.F32.BF16 R72, R4.reuse, R8, R72 ;  /* 0x000000080448723c */ /* 0x040ff00000041848 */
[----:B------:R-:W-:Y:S08]  /*9460*/  HMMA.16816.F32.BF16 R68, R4, R10, R68 ;  /* 0x0000000a0444723c */ /* 0x000ff00000041844 */
.L_x_3604:
[----:B------:R-:W-:-:S13]  /*9470*/  ISETP.GE.AND P0, PT, R108, 0x1, PT ;  /* 0x000000016c00780c */ /* 0x000fda0003f06270 */
[----:B------:R-:W-:Y:S05]  /*9480*/  @!P0 BRA `(.L_x_3612) ;  /* 0x000030d000008947 */ /* 0x000fea0003800000 */
[----:B------:R-:W-:Y:S01]  /*9490*/  IMAD.MOV.U32 R119, RZ, RZ, c[0x0][0x1a0] ;  /* 0x00006800ff777624 */ /* 0x000fe200078e00ff */
[----:B------:R-:W-:Y:S02]  /*94a0*/  MOV R84, R0 ;  /* 0x0000000000547202 */ /* 0x000fe40000000f00 */
[----:B------:R-:W-:Y:S01]  /*94b0*/  MOV R85, R2 ;  /* 0x0000000200557202 */ /* 0x000fe20000000f00 */
[----:B------:R-:W-:-:S05]  /*94c0*/  IMAD.U32 R118, R119, -0x80, RZ ;  /* 0xffffff8077767824 */ /* 0x000fca00078e00ff */
[----:B------:R-:W-:Y:S02]  /*94d0*/  SHF.R.S32.HI R115, RZ, 0x1f, R118 ;  /* 0x0000001fff737819 */ /* 0x000fe40000011476 */
.L_x_3616:
        /* <DEDUP_REMOVED lines=64> */
.L_x_3613:
[----:B------:R-:W-:Y:S02]  /*98e0*/  ISETP.GE.AND P0, PT, R112, c[0x0][0x220], PT ;  /* 0x0000880070007a0c */ /* 0x000fe40003f06270 */
[C---:B------:R-:W-:Y:S04]  /*98f0*/  LEA R126, P3, R6.reuse, R124, 0x1 ;  /* 0x0000007c067e7211 */ /* 0x040fe800078608ff */
[-C--:B------:R-:W-:Y:S07]  /*9900*/  LEA.HI.X R127, R6, R125.reuse, R2, 0x1, P3 ;  /* 0x0000007d067f7211 */ /* 0x080fee00018f0c02 */
[----:B------:R-:W-:Y:S01]  /*9910*/  @P0 STS.64 [R109+0x3008], RZ ;  /* 0x003008ff6d000388 */ /* 0x000fe20000000a00 */
[CC--:B------:R-:W-:Y:S02]  /*9920*/  @!P0 LEA R5, P1, R119.reuse, R6.reuse, 0x6 ;  /* 0x0000000677058211 */ /* 0x0c0fe400078230ff */
[----:B------:R-:W-:Y:S02]  /*9930*/  @!P0 IADD3 R3, P2, R114, R6, RZ ;  /* 0x0000000672038210 */ /* 0x000fe40007f5e0ff */
[----:B------:R-:W-:Y:S01]  /*9940*/  @!P0 MOV R4, c[0x0][0x1a4] ;  /* 0x0000690000048a02 */ /* 0x000fe20000000f00 */
[----:B------:R-:W-:Y:S01]  /*9950*/  @P0 STS [R109+0x3000], RZ ;  /* 0x003000ff6d000388 */ /* 0x000fe20000000800 */
[-C--:B------:R-:W-:Y:S02]  /*9960*/  @!P0 MOV R7, R2.reuse ;  /* 0x0000000200078202 */ /* 0x080fe40000000f00 */
[----:B------:R-:W-:Y:S01]  /*9970*/  @!P0 LEA.HI.X R4, R119, R2, R4, 0x6, P1 ;  /* 0x0000000277048211 */ /* 0x000fe200008f3404 */
[----:B------:R-:W-:Y:S01]  /*9980*/  @P0 STS [R109+0x3004], RZ ;  /* 0x003004ff6d000388 */ /* 0x000fe20000000800 */
[----:B------:R-:W-:Y:S01]  /*9990*/  @!P0 LEA R8, P1, R5, R124, 0x1 ;  /* 0x0000007c05088211 */ /* 0x000fe200078208ff */
[----:B------:R-:W-:Y:S01]  /*99a0*/  @!P0 IMAD.WIDE.U32 R6, R119, 0x60, R6 ;  /* 0x0000006077068825 */ /* 0x000fe200078e0006 */
[----:B------:R-:W-:Y:S01]  /*99b0*/  @!P0 IADD3.X R2, R111, R2, RZ, P2, !PT ;  /* 0x000000026f028210 */ /* 0x000fe200017fe4ff */
[----:B------:R-:W-:Y:S01]  /*99c0*/  @!PT LDS RZ, [RZ] ;  /* 0x00000000fffff984 */ /* 0x000fe20000000800 */
[----:B------:R-:W-:Y:S01]  /*99d0*/  @!PT LDS RZ, [RZ] ;  /* 0x00000000fffff984 */ /* 0x000fe20000000800 */
[----:B------:R-:W-:Y:S01]  /*99e0*/  @!PT LDS RZ, [RZ] ;  /* 0x00000000fffff984 */ /* 0x000fe20000000800 */
[----:B------:R1:W-:Y:S01]  /*99f0*/  @!P0 LDGSTS.E.BYPASS.LTC128B.128 [R109+0x3000], [R126.64] ;  /* 0x030000007e6d8fae */ /* 0x0003e2000b901d46 */
[-C--:B------:R-:W-:Y:S02]  /*9a00*/  @!P0 LEA R10, P2, R3, R124.reuse, 0x1 ;  /* 0x0000007c030a8211 */ /* 0x080fe400078408ff */
[-C--:B------:R-:W-:Y:S02]  /*9a10*/  @!P0 LEA.HI.X R9, R5, R125.reuse, R4, 0x1, P1 ;  /* 0x0000007d05098211 */ /* 0x080fe400008f0c04 */
[----:B------:R-:W-:Y:S02]  /*9a20*/  @!P0 LEA.HI.X R11, R3, R125, R2, 0x1, P2 ;  /* 0x0000007d030b8211 */ /* 0x000fe400010f0c02 */
[----:B------:R-:W-:Y:S01]  /*9a30*/  @!P0 LEA R2, P1, R6, R124, 0x1 ;  /* 0x0000007c06028211 */ /* 0x000fe200078208ff */
[----:B------:R-:W-:Y:S01]  /*9a40*/  @P0 STS.128 [R109+0x3800], RZ ;  /* 0x003800ff6d000388 */ /* 0x000fe20000000c00 */
[----:B------:R-:W-:Y:S02]  /*9a50*/  @!P0 MOV R0, c[0x0][0x1a4] ;  /* 0x0000690000008a02 */ /* 0x000fe40000000f00 */
[----:B------:R-:W-:Y:S03]  /*9a60*/  MOV R124, R126 ;  /* 0x0000007e007c7202 */ /* 0x000fe60000000f00 */
[----:B------:R-:W-:Y:S02]  /*9a70*/  @!P0 IMAD R0, R0, 0x60, RZ ;  /* 0x0000006000008824 */ /* 0x000fe400078e02ff */
[----:B------:R-:W-:Y:S01]  /*9a80*/  @!PT LDS RZ, [RZ] ;  /* 0x00000000fffff984 */ /* 0x000fe20000000800 */
[----:B------:R-:W-:Y:S01]  /*9a90*/  @!PT LDS RZ, [RZ] ;  /* 0x00000000fffff984 */ /* 0x000fe20000000800 */
[----:B------:R-:W-:Y:S01]  /*9aa0*/  @!PT LDS RZ, [RZ] ;  /* 0x00000000fffff984 */ /* 0x000fe20000000800 */
[----:B------:R2:W-:Y:S03]  /*9ab0*/  @!P0 LDGSTS.E.BYPASS.LTC128B.128 [R109+0x3800], [R10.64] ;  /* 0x038000000a6d8fae */ /* 0x0005e6000b901d46 */
[----:B------:R-:W-:Y:S04]  /*9ac0*/  @!P0 IADD3 R0, R0, R7, RZ ;  /* 0x0000000700008210 */ /* 0x000fe80007ffe0ff */
[----:B------:R-:W-:Y:S01]  /*9ad0*/  @!P0 LEA.HI.X R3, R6, R125, R0, 0x1, P1 ;  /* 0x0000007d06038211 */ /* 0x000fe200008f0c00 */
[----:B------:R-:W-:Y:S01]  /*9ae0*/  @P0 STS.128 [R109+0x4000], RZ ;  /* 0x004000ff6d000388 */ /* 0x000fe20000000c00 */
[----:B------:R-:W-:Y:S02]  /*9af0*/  ISETP.GE.AND P1, PT, R108, 0x2, PT ;  /* 0x000000026c00780c */ /* 0x000fe40003f26270 */
[----:B------:R-:W-:Y:S05]  /*9b00*/  MOV R125, R127 ;  /* 0x0000007f007d7202 */ /* 0x000fea0000000f00 */
        /* <DEDUP_REMOVED lines=11> */
[----:B--2---:R-:W2:Y:S08]  /*9bc0*/  LDSM.16.M88.4 R8, [R101+0x1000] ;  /* 0x001000006508783b */ /* 0x004eb00000000200 */
[----:B------:R-:W4:Y:S08]  /*9bd0*/  LDSM.16.M88.4 R16, [R101+0x1400] ;  /* 0x001400006510783b */ /* 0x000f300000000200 */
[----:B------:R-:W5:Y:S08]  /*9be0*/  LDSM.16.M88.4 R24, [R101+0x1800] ;  /* 0x001800006518783b */ /* 0x000f700000000200 */
[----:B------:R-:W1:Y:S08]  /*9bf0*/  LDSM.16.M88.4 R32, [R101+0x1c00] ;  /* 0x001c00006520783b */ /* 0x000e700000000200 */
[----:B------:R-:W1:Y:S08]  /*9c00*/  LDSM.16.M88.4 R40, [R101+0x2000] ;  /* 0x002000006528783b */ /* 0x000e700000000200 */
[----:B------:R-:W1:Y:S08]  /*9c10*/  LDSM.16.M88.4 R48, [R101+0x2400] ;  /* 0x002400006530783b */ /* 0x000e700000000200 */
[----:B------:R-:W1:Y:S08]  /*9c20*/  LDSM.16.M88.4 R56, [R101+0x2800] ;  /* 0x002800006538783b */ /* 0x000e700000000200 */
[----:B------:R-:W1:Y:S08]  /*9c30*/  LDSM.16.M88.4 R88, [R101+0x2c00] ;  /* 0x002c00006558783b */ /* 0x000e700000000200 */
[----:B------:R-:W-:Y:S08]  /*9c40*/  LDSM.16.M88.4 R92, [R102] ;  /* 0x00000000665c783b */ /* 0x000ff00000000200 */
[----:B------:R-:W1:Y:S01]  /*9c50*/  LDSM.16.M88.4 R96, [R100] ;  /* 0x000000006460783b */ /* 0x000e620000000200 */
[C---:B--2---:R-:W-:Y:S08]  /*9c60*/  HMMA.16816.F32.BF16 R4, R64.reuse, R8, RZ ;  /* 0x000000084004723c */ /* 0x044ff000000418ff */
[C---:B------:R-:W-:Y:S08]  /*9c70*/  HMMA.16816.F32.BF16 R8, R64.reuse, R10, RZ ;  /* 0x0000000a4008723c */ /* 0x040ff000000418ff */
[C---:B----4-:R-:W-:Y:S08]  /*9c80*/  HMMA.16816.F32.BF16 R12, R64.reuse, R16, RZ ;  /* 0x00000010400c723c */ /* 0x050ff000000418ff */
        /* <DEDUP_REMOVED lines=35> */
[----:B------:R-:W1:Y:S01]  /*9ec0*/  MUFU.TANH R128, R8 ;  /* 0x0000000800807308 */ /* 0x000e620000002400 */
[----:B------:R-:W-:Y:S02]  /*9ed0*/  FMUL.FTZ R17, R17, c[0x0][0x2ec] ;  /* 0x0000bb0011117a20 */ /* 0x000fe40000410000 */
[----:B------:R-:W-:Y:S02]  /*9ee0*/  FMUL.FTZ R18, R18, c[0x0][0x2ec] ;  /* 0x0000bb0012127a20 */ /* 0x000fe40000410000 */
[----:B------:R-:W-:Y:S05]  /*9ef0*/  FMUL.FTZ R19, R19, c[0x0][0x2ec] ;  /* 0x0000bb0013137a20 */ /* 0x000fea0000410000 */
        /* <DEDUP_REMOVED lines=8> */
[----:B------:R5:W1:Y:S01]  /*9f80*/  MUFU.TANH R158, R17 ;  /* 0x00000011009e7308 */ /* 0x000a620000002400 */
[C---:B------:R-:W-:Y:S01]  /*9f90*/  HMMA.16816.F32.BF16 R24, R92.reuse, R6, R24 ;  /* 0x000000065c18723c */ /* 0x040fe20000041818 */
[----:B------:R-:W4:Y:S02]  /*9fa0*/  LDSM.16.M88.4 R4, [R100+0x1000] ;  /* 0x001000006404783b */ /* 0x000f240000000200 */
[----:B--2---:R-:W-:Y:S06]  /*9fb0*/  FMUL.FTZ R12, R13, c[0x0][0x2ec] ;  /* 0x0000bb000d0c7a20 */ /* 0x004fec0000410000 */
[----:B------:R2:W1:Y:S06]  /*9fc0*/  MUFU.TANH R157, R18 ;  /* 0x00000012009d7308 */ /* 0x00046c0000002400 */
[----:B------:R-:W-:Y:S04]  /*9fd0*/  FMUL.FTZ R20, R20, c[0x0][0x2ec] ;  /* 0x0000bb0014147a20 */ /* 0x000fe80000410000 */
[----:B------:R4:W4:Y:S01]  /*9fe0*/  MUFU.TANH R152, R19 ;  /* 0x0000001300987308 */ /* 0x0009220000002400 */
[----:B---3--:R-:W-:Y:S02]  /*9ff0*/  FMUL.FTZ R16, R22, c[0x0][0x2ec] ;  /* 0x0000bb0016107a20 */ /* 0x008fe40000410000 */
[----:B-----5:R-:W-:Y:S02]  /*a000*/  FMUL.FTZ R17, R21, c[0x0][0x2ec] ;  /* 0x0000bb0015117a20 */ /* 0x020fe40000410000 */
[----:B------:R-:W-:Y:S02]  /*a010*/  FMUL.FTZ R25, R25, c[0x0][0x2ec] ;  /* 0x0000bb0019197a20 */ /* 0x000fe40000410000 */
[----:B------:R-:W-:Y:S03]  /*a020*/  FMUL.FTZ R26, R26, c[0x0][0x2ec] ;  /* 0x0000bb001a1a7a20 */ /* 0x000fe60000410000 */
[----:B------:R-:W3:Y:S01]  /*a030*/  MUFU.TANH R150, R20 ;  /* 0x0000001400967308 */ /* 0x000ee20000002400 */
[----:B------:R-:W-:Y:S01]  /*a040*/  FMUL.FTZ R27, R27, c[0x0][0x2ec] ;  /* 0x0000bb001b1b7a20 */ /* 0x000fe20000410000 */
[C---:B-1----:R-:W-:Y:S03]  /*a050*/  HMMA.16816.F32.BF16 R28, R92.reuse, R8, R28 ;  /* 0x000000085c1c723c */ /* 0x042fe6000004181c */
[----:B--2---:R-:W-:Y:S05]  /*a060*/  FMUL.FTZ R18, R24, c[0x0][0x2ec] ;  /* 0x0000bb0018127a20 */ /* 0x004fea0000410000 */
[----:B------:R-:W1:Y:S01]  /*a070*/  MUFU.TANH R12, R12 ;  /* 0x0000000c000c7308 */ /* 0x000e620000002400 */
[C---:B------:R-:W-:Y:S01]  /*a080*/  HMMA.16816.F32.BF16 R32, R92.reuse, R10, R32 ;  /* 0x0000000a5c20723c */ /* 0x040fe20000041820 */
[----:B------:R-:W2:Y:S02]  /*a090*/  LDSM.16.M88.4 R8, [R100+0x1400] ;  /* 0x001400006408783b */ /* 0x000ea40000000200 */
[----:B----4-:R-:W-:Y:S06]  /*a0a0*/  FMUL.FTZ R19, R23, c[0x0][0x2ec] ;  /* 0x0000bb0017137a20 */ /* 0x010fec0000410000 */
[----:B------:R-:W4:Y:S01]  /*a0b0*/  MUFU.TANH R153, R14 ;  /* 0x0000000e00997308 */ /* 0x000f220000002400 */
[C---:B------:R-:W-:Y:S05]  /*a0c0*/  HMMA.16816.F32.BF16 R36, R92.reuse, R4, R36 ;  /* 0x000000045c24723c */ /* 0x040fea0000041824 */
[----:B------:R-:W-:Y:S03]  /*a0d0*/  FMUL.FTZ R28, R28, c[0x0][0x2ec] ;  /* 0x0000bb001c1c7a20 */ /* 0x000fe60000410000 */
[C---:B------:R-:W-:Y:S01]  /*a0e0*/  HMMA.16816.F32.BF16 R40, R92.reuse, R6, R40 ;  /* 0x000000065c28723c */ /* 0x040fe20000041828 */
[----:B------:R-:W1:Y:S01]  /*a0f0*/  MUFU.TANH R155, R15 ;  /* 0x0000000f009b7308 */ /* 0x000e620000002400 */
[----:B------:R-:W5:Y:S02]  /*a100*/  LDSM.16.M88.4 R4, [R100+0x1800] ;  /* 0x001800006404783b */ /* 0x000f640000000200 */
[----:B------:R-:W-:Y:S02]  /*a110*/  FMUL.FTZ R29, R29, c[0x0][0x2ec] ;  /* 0x0000bb001d1d7a20 */ /* 0x000fe40000410000 */
[----:B------:R-:W-:Y:S02]  /*a120*/  FMUL.FTZ R30, R30, c[0x0][0x2ec] ;  /* 0x0000bb001e1e7a20 */ /* 0x000fe40000410000 */
[----:B------:R-:W-:Y:S03]  /*a130*/  FMUL.FTZ R32, R32, c[0x0][0x2ec] ;  /* 0x0000bb0020207a20 */ /* 0x000fe60000410000 */
[----:B------:R-:W1:Y:S01]  /*a140*/  MUFU.TANH R17, R17 ;  /* 0x0000001100117308 */ /* 0x000e620000002400 */
[----:B------:R-:W-:Y:S02]  /*a150*/  FMUL.FTZ R33, R33, c[0x0][0x2ec] ;  /* 0x0000bb0021217a20 */ /* 0x000fe40000410000 */
[----:B------:R-:W-:Y:S02]  /*a160*/  FMUL.FTZ R34, R34, c[0x0][0x2ec] ;  /* 0x0000bb0022227a20 */ /* 0x000fe40000410000 */
[----:B------:R-:W-:Y:S05]  /*a170*/  FMUL.FTZ R31, R31, c[0x0][0x2ec] ;  /* 0x0000bb001f1f7a20 */ /* 0x000fea0000410000 */
[----:B------:R1:W1:Y:S01]  /*a180*/  MUFU.TANH R129, R32 ;  /* 0x0000002000817308 */ /* 0x0002620000002400 */
[C---:B--2---:R-:W-:Y:S03]  /*a190*/  HMMA.16816.F32.BF16 R44, R92.reuse, R8, R44 ;  /* 0x000000085c2c723c */ /* 0x044fe6000004182c */
[----:B------:R-:W-:Y:S02]  /*a1a0*/  FMUL.FTZ R41, R41, c[0x0][0x2ec] ;  /* 0x0000bb0029297a20 */ /* 0x000fe40000410000 */
[----:B------:R-:W-:Y:S04]  /*a1b0*/  FMUL.FTZ R42, R42, c[0x0][0x2ec] ;  /* 0x0000bb002a2a7a20 */ /* 0x000fe80000410000 */
[----:B------:R-:W2:Y:S01]  /*a1c0*/  MUFU.TANH R137, R33 ;  /* 0x0000002100897308 */ /* 0x000ea20000002400 */
[C---:B------:R-:W-:Y:S01]  /*a1d0*/  HMMA.16816.F32.BF16 R48, R92.reuse, R10, R48 ;  /* 0x0000000a5c30723c */ /* 0x040fe20000041830 */
[----:B------:R-:W2:Y:S01]  /*a1e0*/  LDSM.16.M88.4 R8, [R100+0x1c00] ;  /* 0x001c00006408783b */ /* 0x000ea20000000200 */
[----:B------:R-:W-:Y:S04]  /*a1f0*/  DEPBAR.LE SB0, 0x0 ;  /* 0x000080000000791a */ /* 0x000fe80000000000 */
[----:B------:R-:W-:Y:S03]  /*a200*/  FMUL.FTZ R43, R43, c[0x0][0x2ec] ;  /* 0x0000bb002b2b7a20 */ /* 0x000fe60000410000 */
[----:B------:R3:W2:Y:S01]  /*a210*/  MUFU.TANH R132, R34 ;  /* 0x0000002200847308 */ /* 0x0006a20000002400 */
[----:B------:R-:W-:Y:S01]  /*a220*/  BAR.SYNC.DEFER_BLOCKING 0x0 ;  /* 0x0000000000007b1d */ /* 0x000fe20000010000 */
[C---:B-----5:R-:W-:Y:S05]  /*a230*/  HMMA.16816.F32.BF16 R52, R92.reuse, R4, R52 ;  /* 0x000000045c34723c */ /* 0x060fea0000041834 */
[----:B------:R-:W-:Y:S02]  /*a240*/  FMUL.FTZ R44, R44, c[0x0][0x2ec] ;  /* 0x0000bb002c2c7a20 */ /* 0x000fe40000410000 */
[----:B------:R-:W-:Y:S01]  /*a250*/  FMUL.FTZ R45, R45, c[0x0][0x2ec] ;  /* 0x0000bb002d2d7a20 */ /* 0x000fe20000410000 */
[----:B------:R-:W4:Y:S01]  /*a260*/  MUFU.TANH R149, R41 ;  /* 0x0000002900957308 */ /* 0x000f220000002400 */
[C---:B------:R-:W-:Y:S03]  /*a270*/  HMMA.16816.F32.BF16 R56, R92.reuse, R6, R56 ;  /* 0x000000065c38723c */ /* 0x040fe60000041838 */
[----:B------:R-:W-:Y:S02]  /*a280*/  FMUL.FTZ R47, R47, c[0x0][0x2ec] ;  /* 0x0000bb002f2f7a20 */ /* 0x000fe40000410000 */
[----:B------:R-:W-:Y:S02]  /*a290*/  FMUL.FTZ R48, R48, c[0x0][0x2ec] ;  /* 0x0000bb0030307a20 */ /* 0x000fe40000410000 */
[----:B------:R-:W-:Y:S02]  /*a2a0*/  FMUL.FTZ R49, R49, c[0x0][0x2ec] ;  /* 0x0000bb0031317a20 */ /* 0x000fe40000410000 */
[----:B------:R-:W4:Y:S03]  /*a2b0*/  MUFU.TANH R151, R42 ;  /* 0x0000002a00977308 */ /* 0x000f260000002400 */
[----:B-1----:R-:W-:Y:S02]  /*a2c0*/  FMUL.FTZ R32, R36, c[0x0][0x2ec] ;  /* 0x0000bb0024207a20 */ /* 0x002fe40000410000 */
[----:B---3--:R-:W-:Y:S02]  /*a2d0*/  FMUL.FTZ R34, R35, c[0x0][0x2ec] ;  /* 0x0000bb0023227a20 */ /* 0x008fe40000410000 */
[----:B------:R-:W-:Y:S02]  /*a2e0*/  FMUL.FTZ R54, R54, c[0x0][0x2ec] ;  /* 0x0000bb0036367a20 */ /* 0x000fe40000410000 */
[----:B------:R-:W-:Y:S01]  /*a2f0*/  FMUL.FTZ R33, R37, c[0x0][0x2ec] ;  /* 0x0000bb0025217a20 */ /* 0x000fe20000410000 */
[----:B------:R1:W3:Y:S01]  /*a300*/  MUFU.TANH R143, R43 ;  /* 0x0000002b008f7308 */ /* 0x0002e20000002400 */
[----:B------:R-:W-:Y:S01]  /*a310*/  FMUL.FTZ R35, R38, c[0x0][0x2ec] ;  /* 0x0000bb0026237a20 */ /* 0x000fe20000410000 */
[C---:B--2---:R-:W-:Y:S03]  /*a320*/  HMMA.16816.F32.BF16 R60, R92.reuse, R8, R60 ;  /* 0x000000085c3c723c */ /* 0x044fe6000004183c */
[----:B------:R-:W-:Y:S02]  /*a330*/  FMUL.FTZ R38, R39, c[0x0][0x2ec] ;  /* 0x0000bb0027267a20 */ /* 0x000fe40000410000 */
[----:B------:R-:W-:Y:S02]  /*a340*/  FMUL.FTZ R39, R40, c[0x0][0x2ec] ;  /* 0x0000bb0028277a20 */ /* 0x000fe40000410000 */
[----:B------:R-:W-:Y:S01]  /*a350*/  FMUL.FTZ R36, R51, c[0x0][0x2ec] ;  /* 0x0000bb0033247a20 */ /* 0x000fe20000410000 */
[----:B------:R2:W2:Y:S01]  /*a360*/  MUFU.TANH R140, R44 ;  /* 0x0000002c008c7308 */ /* 0x0004a20000002400 */
[----:B------:R-:W-:Y:S03]  /*a370*/  HMMA.16816.F32.BF16 R64, R92, R10, R64 ;  /* 0x0000000a5c40723c */ /* 0x000fe60000041840 */
[----:B------:R-:W-:Y:S02]  /*a380*/  FMUL.FTZ R37, R52, c[0x0][0x2ec] ;  /* 0x0000bb0034257a20 */ /* 0x000fe40000410000 */
[----:B------:R-:W-:Y:S02]  /*a390*/  FMUL.FTZ R46, R46, c[0x0][0x2ec] ;  /* 0x0000bb002e2e7a20 */ /* 0x000fe40000410000 */
[----:B------:R-:W-:Y:S02]  /*a3a0*/  FMUL.FTZ R50, R50, c[0x0][0x2ec] ;  /* 0x0000bb0032327a20 */ /* 0x000fe40000410000 */
[----:B------:R5:W3:Y:S03]  /*a3b0*/  MUFU.TANH R142, R45 ;  /* 0x0000002d008e7308 */ /* 0x000ae60000002400 */
[----:B------:R-:W-:Y:S02]  /*a3c0*/  FMUL.FTZ R53, R53, c[0x0][0x2ec] ;  /* 0x0000bb0035357a20 */ /* 0x000fe40000410000 */
[----:B------:R-:W-:Y:S02]  /*a3d0*/  FMUL.FTZ R56, R56, c[0x0][0x2ec] ;  /* 0x0000bb0038387a20 */ /* 0x000fe40000410000 */
[----:B-1----:R-:W-:Y:S02]  /*a3e0*/  FMUL.FTZ R43, R62, c[0x0][0x2ec] ;  /* 0x0000bb003e2b7a20 */ /* 0x002fe40000410000 */
[----:B------:R-:W-:Y:S01]  /*a3f0*/  FMUL.FTZ R42, R63, c[0x0][0x2ec] ;  /* 0x0000bb003f2a7a20 */ /* 0x000fe20000410000 */
[----:B------:R1:W1:Y:S01]  /*a400*/  MUFU.TANH R136, R47 ;  /* 0x0000002f00887308 */ /* 0x0002620000002400 */
[----:B--2---:R-:W-:Y:S04]  /*a410*/  FMUL.FTZ R44, R60, c[0x0][0x2ec] ;  /* 0x0000bb003c2c7a20 */ /* 0x004fe80000410000 */
[----:B------:R-:W-:Y:S02]  /*a420*/  FMUL.FTZ R23, R64, c[0x0][0x2ec] ;  /* 0x0000bb0040177a20 */ /* 0x000fe40000410000 */
[----:B------:R-:W-:Y:S03]  /*a430*/  FMUL.FTZ R41, R65, c[0x0][0x2ec] ;  /* 0x0000bb0041297a20 */ /* 0x000fe60000410000 */
[----:B------:R2:W2:Y:S01]  /*a440*/  MUFU.TANH R139, R48 ;  /* 0x00000030008b7308 */ /* 0x0004a20000002400 */
[----:B------:R-:W-:Y:S02]  /*a450*/  FMUL.FTZ R20, R66, c[0x0][0x2ec] ;  /* 0x0000bb0042147a20 */ /* 0x000fe40000410000 */
[----:B------:R-:W-:Y:S02]  /*a460*/  FMUL.FTZ R3, R67, c[0x0][0x2ec] ;  /* 0x0000bb0043037a20 */ /* 0x000fe40000410000 */
[----:B-----5:R-:W-:Y:S05]  /*a470*/  FMUL.FTZ R45, R59, c[0x0][0x2ec] ;  /* 0x0000bb003b2d7a20 */ /* 0x020fea0000410000 */
[----:B------:R5:W3:Y:S01]  /*a480*/  MUFU.TANH R148, R49 ;  /* 0x0000003100947308 */ /* 0x000ae20000002400 */
[----:B-1----:R-:W-:Y:S09]  /*a490*/  FMUL.FTZ R47, R61, c[0x0][0x2ec] ;  /* 0x0000bb003d2f7a20 */ /* 0x002ff20000410000 */
[----:B------:R1:W1:Y:S01]  /*a4a0*/  MUFU.TANH R131, R54 ;  /* 0x0000003600837308 */ /* 0x0002620000002400 */
[----:B--2---:R-:W-:Y:S09]  /*a4b0*/  FMUL.FTZ R48, R58, c[0x0][0x2ec] ;  /* 0x0000bb003a307a20 */ /* 0x004ff20000410000 */
[----:B------:R-:W2:Y:S01]  /*a4c0*/  MUFU.TANH R16, R16 ;  /* 0x0000001000107308 */ /* 0x000ea20000002400 */
[----:B-----5:R-:W-:Y:S09]  /*a4d0*/  FMUL.FTZ R49, R57, c[0x0][0x2ec] ;  /* 0x0000bb0039317a20 */ /* 0x020ff20000410000 */
[----:B------:R-:W2:Y:S01]  /*a4e0*/  MUFU.TANH R19, R19 ;  /* 0x0000001300137308 */ /* 0x000ea20000002400 */
[----:B-1----:R-:W-:Y:S09]  /*a4f0*/  FMUL.FTZ R54, R55, c[0x0][0x2ec] ;  /* 0x0000bb0037367a20 */ /* 0x002ff20000410000 */
        /* <DEDUP_REMOVED lines=83> */
[----:B------:R2:W3:Y:S03]  /*aa30*/  LDG.E R6, [R4.64] ;  /* 0x0000000604067981 */ /* 0x0004e6000c1e1900 */
[----:B------:R-:W-:Y:S01]  /*aa40*/  IMAD R2, R0, R2, -0x80 ;  /* 0xffffff8000027424 */ /* 0x000fe200078e0202 */
[----:B------:R-:W3:Y:S04]  /*aa50*/  LDG.E R8, [R8.64] ;  /* 0x0000000608087981 */ /* 0x000ee8000c1e1900 */
[----:B------:R-:W-:Y:S05]  /*aa60*/  SHF.R.S32.HI R0, RZ, 0x1f, R2 ;  /* 0x0000001fff007819 */ /* 0x000fea0000011402 */
[----:B------:R-:W-:Y:S04]  /*aa70*/  IMAD R0, R0, c[0x0][0x198], RZ ;  /* 0x0000660000007a24 */ /* 0x000fe800078e02ff */
[C---:B------:R-:W-:Y:S02]  /*aa80*/  IMAD R0, R2.reuse, c[0x0][0x19c], R0 ;  /* 0x0000670002007a24 */ /* 0x040fe400078e0200 */
[----:B--2---:R-:W-:Y:S04]  /*aa90*/  IMAD.WIDE.U32 R4, R2, c[0x0][0x198], RZ ;  /* 0x0000660002047a25 */ /* 0x004fe800078e00ff */
[----:B------:R-:W-:Y:S02]  /*aaa0*/  IMAD.IADD R5, R5, 0x1, R0 ;  /* 0x0000000105057824 */ /* 0x000fe400078e0200 */
[----:B---3--:R-:W-:Y:S04]  /*aab0*/  IMAD.IADD R6, R6, 0x1, -R8 ;  /* 0x0000000106067824 */ /* 0x008fe800078e0a08 */
[----:B------:R-:W-:Y:S01]  /*aac0*/  IMAD.WIDE.U32 R4, R6, c[0x0][0x180], R4 ;  /* 0x0000600006047a25 */ /* 0x000fe200078e0004 */
[----:B------:R-:W-:Y:S05]  /*aad0*/  SHF.R.S32.HI R2, RZ, 0x1f, R6 ;  /* 0x0000001fff027819 */ /* 0x000fea0000011406 */
[----:B------:R-:W-:Y:S04]  /*aae0*/  IMAD R2, R2, c[0x0][0x180], RZ ;  /* 0x0000600002027a24 */ /* 0x000fe800078e02ff */
[----:B------:R-:W-:Y:S04]  /*aaf0*/  IMAD R2, R6, c[0x0][0x184], R2 ;  /* 0x0000610006027a24 */ /* 0x000fe800078e0202 */
[----:B------:R-:W-:Y:S02]  /*ab00*/  IMAD.IADD R2, R5, 0x1, R2 ;  /* 0x0000000105027824 */ /* 0x000fe400078e0202 */
.L_x_3615:
[----:B------:R2:W-:Y:S01]  /*ab10*/  @P0 STS [R109+0x1000], RZ ;  /* 0x001000ff6d000388 */ /* 0x0005e20000000800 */
[CC--:B------:R-:W-:Y:S01]  /*ab20*/  LEA R14, P4, R4.reuse, R121.reuse, 0x1 ;  /* 0x00000079040e7211 */ /* 0x0c0fe200078808ff */
[--C-:B------:R-:W-:Y:S01]  /*ab30*/  @!P0 IMAD.MOV.U32 R5, RZ, RZ, R2.reuse ;  /* 0x000000ffff058224 */ /* 0x100fe200078e0002 */
[----:B------:R-:W-:Y:S01]  /*ab40*/  @!P0 IADD3 R6, P1, R105, R4, RZ ;  /* 0x0000000469068210 */ /* 0x000fe20007f3e0ff */
[----:B------:R2:W-:Y:S01]  /*ab50*/  @P0 STS [R109+0x1004], RZ ;  /* 0x001004ff6d000388 */ /* 0x0005e20000000800 */
[----:B------:R-:W-:Y:S01]  /*ab60*/  LEA.HI.X R15, R4, R120, R2, 0x1, P4 ;  /* 0x00000078040f7211 */ /* 0x000fe200020f0c02 */
[C---:B------:R-:W-:Y:S01]  /*ab70*/  @!P0 IMAD.WIDE.U32 R10, R7.reuse, 0x60, R4 ;  /* 0x00000060070a8825 */ /* 0x040fe200078e0004 */
[-C--:B-1----:R-:W-:Y:S01]  /*ab80*/  @!P0 LEA R26, P3, R6, R121.reuse, 0x1 ;  /* 0x00000079061a8211 */ /* 0x082fe200078608ff */
[----:B------:R2:W-:Y:S01]  /*ab90*/  @P0 STS.64 [R109+0x1008], RZ ;  /* 0x001008ff6d000388 */ /* 0x0005e20000000a00 */
[C---:B------:R-:W-:Y:S01]  /*aba0*/  @!P0 LEA R8, P2, R7.reuse, R4, 0x6 ;  /* 0x0000000407088211 */ /* 0x040fe200078430ff */
[----:B------:R-:W-:Y:S01]  /*abb0*/  @!P0 IMAD.X R5, R104, 0x1, R2, P1 ;  /* 0x0000000168058824 */ /* 0x000fe200008e0602 */
[-C--:B------:R-:W-:Y:S01]  /*abc0*/  @!P0 LEA R28, P1, R10, R121.reuse, 0x1 ;  /* 0x000000790a1c8211 */ /* 0x080fe200078208ff */
[----:B------:R-:W-:Y:S01]  /*abd0*/  @!PT LDS RZ, [RZ] ;  /* 0x00000000fffff984 */ /* 0x000fe20000000800 */
[----:B------:R-:W-:Y:S01]  /*abe0*/  @!PT LDS RZ, [RZ] ;  /* 0x00000000fffff984 */ /* 0x000fe20000000800 */
[----:B------:R-:W-:Y:S01]  /*abf0*/  @!PT LDS RZ, [RZ] ;  /* 0x00000000fffff984 */ /* 0x000fe20000000800 */
[----:B------:R2:W-:Y:S01]  /*ac00*/  @!P0 LDGSTS.E.BYPASS.LTC128B.128 [R109+0x1000], [R14.64] ;  /* 0x010000000e6d8fae */ /* 0x0005e2000b901d46 */
[----:B------:R-:W-:Y:S02]  /*ac10*/  @!P0 IMAD.MOV.U32 R9, RZ, RZ, c[0x0][0x19c] ;  /* 0x00006700ff098624 */ /* 0x000fe400078e00ff */
[----:B------:R-:W-:Y:S01]  /*ac20*/  @!P0 LEA.HI.X R27, R6, R120, R5, 0x1, P3 ;  /* 0x00000078061b8211 */ /* 0x000fe200018f0c05 */
[----:B------:R2:W-:Y:S01]  /*ac30*/  @P0 STS.128 [R109+0x1800], RZ ;  /* 0x001800ff6d000388 */ /* 0x0005e20000000c00 */
[----:B------:R-:W-:Y:S01]  /*ac40*/  @!P0 IMAD.MOV.U32 R0, RZ, RZ, c[0x0][0x19c] ;  /* 0x00006700ff008624 */ /* 0x000fe200078e00ff */
[----:B------:R-:W-:Y:S02]  /*ac50*/  @!P0 LEA.HI.X R7, R7, R2, R9, 0x6, P2 ;  /* 0x0000000207078211 */ /* 0x000fe400010f3409 */
[----:B------:R-:W-:Y:S01]  /*ac60*/  @!PT LDS RZ, [RZ] ;  /* 0x00000000fffff984 */ /* 0x000fe20000000800 */
[----:B------:R-:W-:Y:S01]  /*ac70*/  @!PT LDS RZ, [RZ] ;  /* 0x00000000fffff984 */ /* 0x000fe20000000800 */
[----:B------:R-:W-:Y:S01]  /*ac80*/  @!PT LDS RZ, [RZ] ;  /* 0x00000000fffff984 */ /* 0x000fe20000000800 */
[----:B------:R2:W-:Y:S01]  /*ac90*/  @!P0 LDGSTS.E.BYPASS.LTC128B.128 [R109+0x1800], [R26.64] ;  /* 0x018000001a6d8fae */ /* 0x0005e2000b901d46 */
[----:B------:R-:W-:Y:S01]  /*aca0*/  @!P0 LEA R24, P2, R8, R121, 0x1 ;  /* 0x0000007908188211 */ /* 0x000fe200078408ff */
[----:B------:R-:W-:Y:S02]  /*acb0*/  @!P0 IMAD R0, R0, 0x60, RZ ;  /* 0x0000006000008824 */ /* 0x000fe400078e02ff */
[----:B------:R2:W-:Y:S01]  /*acc0*/  @P0 STS.128 [R109+0x2000], RZ ;  /* 0x002000ff6d000388 */ /* 0x0005e20000000c00 */
[-C--:B------:R-:W-:Y:S01]  /*acd0*/  @!P0 LEA.HI.X R25, R8, R120.reuse, R7, 0x1, P2 ;  /* 0x0000007808198211 */ /* 0x080fe200010f0c07 */
[----:B------:R-:W-:Y:S02]  /*ace0*/  @!P0 IMAD.IADD R0, R0, 0x1, R11 ;  /* 0x0000000100008824 */ /* 0x000fe400078e020b */
        /* <DEDUP_REMOVED lines=12> */
[----:B------:R-:W0:Y:S02]  /*adb0*/  LDGDEPBAR ;  /* 0x00000000000079af */ /* 0x000e240000000000 */
.L_x_3614:
[----:B-1234-:R-:W-:Y:S01]  /*adc0*/  LDSM.16.MT88.4 R28, [R86+0x3000] ;  /* 0x00300000561c783b */ /* 0x01efe20000004200 */
        /* <DEDUP_REMOVED lines=70> */
[----:B-1----:R-:W-:Y:S04]  /*b230*/  FMNMX.FTZ R2, R4, R2, !PT ;  /* 0x0000000204027209 */ /* 0x002fe80007810000 */
[C---:B------:R-:W-:Y:S01]  /*b240*/  FSETP.NEU.FTZ.AND P0, PT, R2.reuse, -INF , PT ;  /* 0xff8000000200780b */ /* 0x040fe20003f1d000 */
[C---:B------:R-:W-:Y:S02]  /*b250*/  FMUL.FTZ R46, R2.reuse, c[0x0][0x23c] ;  /* 0x00008f00022e7a20 */ /* 0x040fe40000410000 */
[----:B------:R-:W-:Y:S01]  /*b260*/  FADD.FTZ R4, -R2, R85 ;  /* 0x0000005502047221 */ /* 0x000fe20000010100 */
[----:B--2---:R-:W-:Y:S02]  /*b270*/  FMNMX.FTZ R0, R5, R0, !PT ;  /* 0x0000000005007209 */ /* 0x004fe40007810000 */
[----:B------:R-:W-:Y:S01]  /*b280*/  FSEL R46, R46, RZ, P0 ;  /* 0x000000ff2e2e7208 */ /* 0x000fe20000000000 */
[----:B------:R-:W-:Y:S01]  /*b290*/  FMUL.FTZ R4, R4, c[0x0][0x23c] ;  /* 0x00008f0004047a20 */ /* 0x000fe20000410000 */
[C---:B------:R-:W-:Y:S01]  /*b2a0*/  FSETP.NEU.FTZ.AND P0, PT, R0.reuse, -INF , PT ;  /* 0xff8000000000780b */ /* 0x040fe20003f1d000 */
[----:B------:R-:W-:Y:S02]  /*b2b0*/  FMUL.FTZ R40, R0, c[0x0][0x23c] ;  /* 0x00008f0000287a20 */ /* 0x000fe40000410000 */
[----:B------:R-:W1:Y:S01]  /*b2c0*/  MUFU.EX2 R21, R4 ;  /* 0x0000000400157308 */ /* 0x000e620000000800 */
[--C-:B------:R-:W-:Y:S02]  /*b2d0*/  FFMA.FTZ R61, R12, c[0x0][0x23c], -R46.reuse ;  /* 0x00008f000c3d7a23 */ /* 0x100fe4000001082e */
[----:B------:R-:W2:Y:S01]  /*b2e0*/  LDSM.16.MT88.4 R12, [R87+0x3000] ;  /* 0x00300000570c783b */ /* 0x000ea20000004200 */
[----:B------:R-:W-:Y:S01]  /*b2f0*/  FSEL R40, R40, RZ, P0 ;  /* 0x000000ff28287208 */ /* 0x000fe20000000000 */
[--C-:B------:R-:W-:Y:S01]  /*b300*/  FFMA.FTZ R60, R17, c[0x0][0x23c], -R46.reuse ;  /* 0x00008f00113c7a23 */ /* 0x100fe2000001082e */
[----:B------:R-:W-:Y:S01]  /*b310*/  ISETP.GT.AND P0, PT, R108, 0x1, PT ;  /* 0x000000016c00780c */ /* 0x000fe20003f04270 */
[----:B------:R-:W-:Y:S02]  /*b320*/  FFMA.FTZ R59, R18, c[0x0][0x23c], -R46 ;  /* 0x00008f00123b7a23 */ /* 0x000fe4000001082e */
[--C-:B------:R-:W-:Y:S01]  /*b330*/  FFMA.FTZ R127, R99, c[0x0][0x23c], -R40.reuse ;  /* 0x00008f00637f7a23 */ /* 0x100fe20000010828 */
[----:B------:R-:W-:Y:S01]  /*b340*/  MUFU.EX2 R61, R61 ;  /* 0x0000003d003d7308 */ /* 0x000fe20000000800 */
[--C-:B------:R-:W-:Y:S02]  /*b350*/  FFMA.FTZ R99, R36, c[0x0][0x23c], -R40.reuse ;  /* 0x00008f0024637a23 */ /* 0x100fe40000010828 */
[--C-:B------:R-:W-:Y:S02]  /*b360*/  FFMA.FTZ R63, R16, c[0x0][0x23c], -R40.reuse ;  /* 0x00008f00103f7a23 */ /* 0x100fe40000010828 */
[----:B------:R-:W-:Y:S02]  /*b370*/  FFMA.FTZ R56, R19, c[0x0][0x23c], -R40 ;  /* 0x00008f0013387a23 */ /* 0x000fe40000010828 */
[--C-:B------:R-:W-:Y:S02]  /*b380*/  FFMA.FTZ R65, R137, c[0x0][0x23c], -R46.reuse ;  /* 0x00008f0089417a23 */ /* 0x100fe4000001082e */
[----:B------:R-:W-:Y:S01]  /*b390*/  FFMA.FTZ R94, R140, c[0x0][0x23c], -R46 ;  /* 0x00008f008c5e7a23 */ /* 0x000fe2000001082e */
[----:B------:R-:W-:Y:S01]  /*b3a0*/  MUFU.EX2 R127, R127 ;  /* 0x0000007f007f7308 */ /* 0x000fe20000000800 */
[----:B------:R-:W-:Y:S02]  /*b3b0*/  FFMA.FTZ R95, R146, c[0x0][0x23c], -R40 ;  /* 0x00008f00925f7a23 */ /* 0x000fe40000010828 */
[----:B------:R-:W-:Y:S02]  /*b3c0*/  FADD.FTZ R22, -R0, R84 ;  /* 0x0000005400167221 */ /* 0x000fe40000010100 */
[----:B-1----:R-:W-:Y:S02]  /*b3d0*/  FMUL.FTZ R5, R21, R81 ;  /* 0x0000005115057220 */ /* 0x002fe40000410000 */
[--C-:B------:R-:W-:Y:S02]  /*b3e0*/  FFMA.FTZ R81, R33, c[0x0][0x23c], -R46.reuse ;  /* 0x00008f0021517a23 */ /* 0x100fe4000001082e */
[----:B------:R-:W-:Y:S01]  /*b3f0*/  FMUL.FTZ R16, R21, R68 ;  /* 0x0000004415107220 */ /* 0x000fe20000410000 */
[----:B------:R-:W-:Y:S01]  /*b400*/  MUFU.EX2 R60, R60 ;  /* 0x0000003c003c7308 */ /* 0x000fe20000000800 */
[--C-:B------:R-:W-:Y:S02]  /*b410*/  FFMA.FTZ R68, R39, c[0x0][0x23c], -R46.reuse ;  /* 0x00008f0027447a23 */ /* 0x100fe4000001082e */
[C---:B------:R-:W-:Y:S02]  /*b420*/  FMUL.FTZ R17, R21.reuse, R69 ;  /* 0x0000004515117220 */ /* 0x040fe40000410000 */
[----:B------:R-:W-:Y:S02]  /*b430*/  FMUL.FTZ R22, R22, c[0x0][0x23c] ;  /* 0x00008f0016167a20 */ /* 0x000fe40000410000 */
[C---:B------:R-:W-:Y:S02]  /*b440*/  FMUL.FTZ R4, R21.reuse, R80 ;  /* 0x0000005015047220 */ /* 0x040fe40000410000 */
[----:B------:R-:W-:Y:S01]  /*b450*/  FMUL.FTZ R8, R21, R76 ;  /* 0x0000004c15087220 */ /* 0x000fe20000410000 */
[----:B------:R-:W-:Y:S01]  /*b460*/  MUFU.EX2 R63, R63 ;  /* 0x0000003f003f7308 */ /* 0x000fe20000000800 */
[--C-:B------:R-:W-:Y:S02]  /*b470*/  FFMA.FTZ R76, R129, c[0x0][0x23c], -R46.reuse ;  /* 0x00008f00814c7a23 */ /* 0x100fe4000001082e */
[----:B------:R-:W-:Y:S02]  /*b480*/  FMUL.FTZ R9, R21, R77 ;  /* 0x0000004d15097220 */ /* 0x000fe40000410000 */
[--C-:B------:R-:W-:Y:S02]  /*b490*/  FFMA.FTZ R77, R133, c[0x0][0x23c], -R46.reuse ;  /* 0x00008f00854d7a23 */ /* 0x100fe4000001082e */
[----:B------:R-:W-:Y:S02]  /*b4a0*/  FFMA.FTZ R69, R89, c[0x0][0x23c], -R46 ;  /* 0x00008f0059457a23 */ /* 0x000fe4000001082e */
[----:B------:R-:W-:Y:S01]  /*b4b0*/  FFMA.FTZ R89, R136, c[0x0][0x23c], -R40 ;  /* 0x00008f0088597a23 */ /* 0x000fe20000010828 */
[----:B------:R-:W1:Y:S01]  /*b4c0*/  MUFU.EX2 R22, R22 ;  /* 0x0000001600167308 */ /* 0x000e620000000800 */
[--C-:B------:R-:W-:Y:S02]  /*b4d0*/  FFMA.FTZ R96, R96, c[0x0][0x23c], -R46.reuse ;  /* 0x00008f0060607a23 */ /* 0x100fe4000001082e */
[----:B------:R-:W-:Y:S02]  /*b4e0*/  FFMA.FTZ R126, R98, c[0x0][0x23c], -R46 ;  /* 0x00008f00627e7a23 */ /* 0x000fe4000001082e */
[----:B------:R-:W-:Y:S02]  /*b4f0*/  FFMA.FTZ R159, R97, c[0x0][0x23c], -R40 ;  /* 0x00008f00619f7a23 */ /* 0x000fe40000010828 */
[--C-:B------:R-:W-:Y:S02]  /*b500*/  FFMA.FTZ R97, R128, c[0x0][0x23c], -R46.reuse ;  /* 0x00008f0080617a23 */ /* 0x100fe4000001082e */
[----:B------:R-:W-:Y:S01]  /*b510*/  FFMA.FTZ R84, R141, c[0x0][0x23c], -R46 ;  /* 0x00008f008d547a23 */ /* 0x000fe2000001082e */
[----:B------:R-:W-:Y:S01]  /*b520*/  MUFU.EX2 R96, R96 ;  /* 0x0000006000607308 */ /* 0x000fe20000000800 */
[--C-:B------:R-:W-:Y:S02]  /*b530*/  FFMA.FTZ R98, R145, c[0x0][0x23c], -R40.reuse ;  /* 0x00008f0091627a23 */ /* 0x100fe40000010828 */
[----:B------:R-:W-:Y:S02]  /*b540*/  FFMA.FTZ R85, R147, c[0x0][0x23c], -R40 ;  /* 0x00008f0093557a23 */ /* 0x000fe40000010828 */
[----:B------:R-:W-:Y:S02]  /*b550*/  FFMA.FTZ R92, R156, c[0x0][0x23c], -R46 ;  /* 0x00008f009c5c7a23 */ /* 0x000fe4000001082e */
[--C-:B------:R-:W-:Y:S02]  /*b560*/  FFMA.FTZ R93, R153, c[0x0][0x23c], -R40.reuse ;  /* 0x00008f00995d7a23 */ /* 0x100fe40000010828 */
[----:B------:R-:W-:Y:S01]  /*b570*/  FFMA.FTZ R50, R155, c[0x0][0x23c], -R40 ;  /* 0x00008f009b327a23 */ /* 0x000fe20000010828 */
[----:B------:R-:W3:Y:S01]  /*b580*/  MUFU.EX2 R126, R126 ;  /* 0x0000007e007e7308 */ /* 0x000ee20000000800 */
[--C-:B------:R-:W-:Y:S02]  /*b590*/  FFMA.FTZ R53, R154, c[0x0][0x23c], -R46.reuse ;  /* 0x00008f009a357a23 */ /* 0x100fe4000001082e */
[----:B------:R-:W-:Y:S02]  /*b5a0*/  FFMA.FTZ R52, R158, c[0x0][0x23c], -R46 ;  /* 0x00008f009e347a23 */ /* 0x000fe4000001082e */
[C---:B-1----:R-:W-:Y:S02]  /*b5b0*/  FMUL.FTZ R10, R22.reuse, R78 ;  /* 0x0000004e160a7220 */ /* 0x042fe40000410000 */
[C---:B------:R-:W-:Y:S02]  /*b5c0*/  FMUL.FTZ R11, R22.reuse, R79 ;  /* 0x0000004f160b7220 */ /* 0x040fe40000410000 */
[C---:B------:R-:W-:Y:S01]  /*b5d0*/  FMUL.FTZ R6, R22.reuse, R82 ;  /* 0x0000005216067220 */ /* 0x040fe20000410000 */
[----:B------:R-:W1:Y:S01]  /*b5e0*/  MUFU.EX2 R159, R159 ;  /* 0x0000009f009f7308 */ /* 0x000e620000000800 */
[----:B------:R-:W-:Y:S02]  /*b5f0*/  FFMA.FTZ R82, R35, c[0x0][0x23c], -R40 ;  /* 0x00008f0023527a23 */ /* 0x000fe40000010828 */
[C---:B------:R-:W-:Y:S02]  /*b600*/  FMUL.FTZ R18, R22.reuse, R70 ;  /* 0x0000004616127220 */ /* 0x040fe40000410000 */
[C---:B------:R-:W-:Y:S02]  /*b610*/  FMUL.FTZ R19, R22.reuse, R71 ;  /* 0x0000004716137220 */ /* 0x040fe40000410000 */
[----:B------:R-:W-:Y:S02]  /*b620*/  FMUL.FTZ R7, R22, R83 ;  /* 0x0000005316077220 */ /* 0x000fe40000410000 */
[----:B------:R-:W-:Y:S01]  /*b630*/  FFMA.FTZ R83, R142, c[0x0][0x23c], -R46 ;  /* 0x00008f008e537a23 */ /* 0x000fe2000001082e */
[----:B------:R-:W-:Y:S01]  /*b640*/  MUFU.EX2 R97, R97 ;  /* 0x0000006100617308 */ /* 0x000fe20000000800 */
[--C-:B------:R-:W-:Y:S02]  /*b650*/  FFMA.FTZ R58, R157, c[0x0][0x23c], -R40.reuse ;  /* 0x00008f009d3a7a23 */ /* 0x100fe40000010828 */
[----:B------:R-:W-:Y:S01]  /*b660*/  FFMA.FTZ R57, R152, c[0x0][0x23c], -R40 ;  /* 0x00008f0098397a23 */ /* 0x000fe20000010828 */
[----:B---3--:R-:W-:Y:S01]  /*b670*/  F2FP.BF16.PACK_AB R24, R126, R96 ;  /* 0x000000607e18723e */ /* 0x008fe200000010ff */
[--C-:B------:R-:W-:Y:S02]  /*b680*/  FFMA.FTZ R62, R150, c[0x0][0x23c], -R46.reuse ;  /* 0x00008f00963e7a23 */ /* 0x100fe4000001082e */
[----:B------:R-:W-:Y:S02]  /*b690*/  FFMA.FTZ R51, R144, c[0x0][0x23c], -R46 ;  /* 0x00008f0090337a23 */ /* 0x000fe4000001082e */
[--C-:B------:R-:W-:Y:S01]  /*b6a0*/  FFMA.FTZ R55, R135, c[0x0][0x23c], -R40.reuse ;  /* 0x00008f0087377a23 */ /* 0x100fe20000010828 */
[----:B------:R-:W3:Y:S01]  /*b6b0*/  MUFU.EX2 R84, R84 ;  /* 0x0000005400547308 */ /* 0x000ee20000000800 */
[--C-:B------:R-:W-:Y:S02]  /*b6c0*/  FFMA.FTZ R64, R134, c[0x0][0x23c], -R40.reuse ;  /* 0x00008f0086407a23 */ /* 0x100fe40000010828 */
[----:B------:R-:W-:Y:S01]  /*b6d0*/  FFMA.FTZ R71, R90, c[0x0][0x23c], -R40 ;  /* 0x00008f005a477a23 */ /* 0x000fe20000010828 */
[----:B-1----:R-:W-:Y:S01]  /*b6e0*/  F2FP.BF16.PACK_AB R25, R127, R159 ;  /* 0x0000009f7f19723e */ /* 0x002fe200000010ff */
[----:B------:R-:W-:Y:S02]  /*b6f0*/  FFMA.FTZ R90, R148, c[0x0][0x23c], -R46 ;  /* 0x00008f00945a7a23 */ /* 0x000fe4000001082e */
[----:B------:R-:W-:Y:S02]  /*b700*/  FFMA.FTZ R66, R132, c[0x0][0x23c], -R40 ;  /* 0x00008f0084427a23 */ /* 0x000fe40000010828 */
[----:B------:R-:W-:Y:S01]  /*b710*/  FFMA.FTZ R67, R149, c[0x0][0x23c], -R46 ;  /* 0x00008f0095437a23 */ /* 0x000fe2000001082e */
[----:B------:R-:W-:Y:S01]  /*b720*/  MUFU.EX2 R98, R98 ;  /* 0x0000006200627308 */ /* 0x000fe20000000800 */
[--C-:B------:R-:W-:Y:S02]  /*b730*/  FFMA.FTZ R70, R151, c[0x0][0x23c], -R40.reuse ;  /* 0x00008f0097467a23 */ /* 0x100fe40000010828 */
[----:B------:R-:W-:Y:S02]  /*b740*/  FFMA.FTZ R80, R143, c[0x0][0x23c], -R40 ;  /* 0x00008f008f507a23 */ /* 0x000fe40000010828 */
[----:B------:R-:W-:Y:S02]  /*b750*/  FFMA.FTZ R159, R22, R122, R159 ;  /* 0x0000007a169f7223 */ /* 0x000fe4000001009f */
[----:B------:R-:W-:Y:S02]  /*b760*/  FFMA.FTZ R122, R130, c[0x0][0x23c], -R46 ;  /* 0x00008f00827a7a23 */ /* 0x000fe4000001082e */
[----:B------:R-:W-:Y:S01]  /*b770*/  FADD.FTZ R159, R127, R159 ;  /* 0x0000009f7f9f7221 */ /* 0x000fe20000010000 */
[----:B------:R-:W1:Y:S01]  /*b780*/  MUFU.EX2 R85, R85 ;  /* 0x0000005500557308 */ /* 0x000e620000000800 */
[----:B------:R-:W-:Y:S02]  /*b790*/  FFMA.FTZ R54, R54, c[0x0][0x23c], -R40 ;  /* 0x00008f0036367a23 */ /* 0x000fe40000010828 */
[--C-:B------:R-:W-:Y:S01]  /*b7a0*/  FFMA.FTZ R88, R88, c[0x0][0x23c], -R46.reuse ;  /* 0x00008f0058587a23 */ /* 0x100fe2000001082e */
[----:B---3--:R-:W-:Y:S01]  /*b7b0*/  F2FP.BF16.PACK_AB R26, R84, R97 ;  /* 0x00000061541a723e */ /* 0x008fe200000010ff */
[----:B------:R-:W-:Y:S02]  /*b7c0*/  FFMA.FTZ R49, R49, c[0x0][0x23c], -R46 ;  /* 0x00008f0031317a23 */ /* 0x000fe4000001082e */
[--C-:B------:R-:W-:Y:S02]  /*b7d0*/  FFMA.FTZ R48, R48, c[0x0][0x23c], -R40.reuse ;  /* 0x00008f0030307a23 */ /* 0x100fe40000010828 */
[----:B------:R-:W-:Y:S01]  /*b7e0*/  FFMA.FTZ R45, R45, c[0x0][0x23c], -R40 ;  /* 0x00008f002d2d7a23 */ /* 0x000fe20000010828 */
[----:B------:R-:W3:Y:S01]  /*b7f0*/  MUFU.EX2 R92, R92 ;  /* 0x0000005c005c7308 */ /* 0x000ee20000000800 */
[--C-:B------:R-:W-:Y:S02]  /*b800*/  FFMA.FTZ R44, R44, c[0x0][0x23c], -R46.reuse ;  /* 0x00008f002c2c7a23 */ /* 0x100fe4000001082e */
[----:B------:R-:W-:Y:S02]  /*b810*/  FFMA.FTZ R47, R47, c[0x0][0x23c], -R46 ;  /* 0x00008f002f2f7a23 */ /* 0x000fe4000001082e */
[--C-:B------:R-:W-:Y:S02]  /*b820*/  FFMA.FTZ R43, R43, c[0x0][0x23c], -R40.reuse ;  /* 0x00008f002b2b7a23 */ /* 0x100fe40000010828 */
[----:B------:R-:W-:Y:S03]  /*b830*/  FFMA.FTZ R42, R42, c[0x0][0x23c], -R40 ;  /* 0x00008f002a2a7a23 */ /* 0x000fe60000010828 */
[----:B------:R-:W-:Y:S01]  /*b840*/  MUFU.EX2 R93, R93 ;  /* 0x0000005d005d7308 */ /* 0x000fe20000000800 */
[C---:B-1----:R-:W-:Y:S01]  /*b850*/  F2FP.BF16.PACK_AB R27, R85.reuse, R98 ;  /* 0x00000062551b723e */ /* 0x042fe200000010ff */
[----:B------:R-:W-:Y:S04]  /*b860*/  FADD.FTZ R98, R98, R159 ;  /* 0x0000009f62627221 */ /* 0x000fe80000010000 */
[----:B------:R-:W-:Y:S04]  /*b870*/  FADD.FTZ R98, R85, R98 ;  /* 0x0000006255627221 */ /* 0x000fe80000010000 */
[----:B------:R-:W1:Y:S01]  /*b880*/  MUFU.EX2 R50, R50 ;  /* 0x0000003200327308 */ /* 0x000e620000000800 */
[C---:B--2---:R-:W-:Y:S05]  /*b890*/  HMMA.16816.F32.BF16 R4, R24.reuse, R12, R4 ;  /* 0x0000000c1804723c */ /* 0x044fea0000041804 */
[----:B------:R-:W-:Y:S02]  /*b8a0*/  MOV R85, R2 ;  /* 0x0000000200557202 */ /* 0x000fe40000000f00 */
[C---:B------:R-:W-:Y:S01]  /*b8b0*/  FMUL.FTZ R12, R21.reuse, R72 ;  /* 0x00000048150c7220 */ /* 0x040fe20000410000 */
[C---:B------:R-:W-:Y:S01]  /*b8c0*/  HMMA.16816.F32.BF16 R8, R24.reuse, R14, R8 ;  /* 0x0000000e1808723c */ /* 0x040fe20000041808 */
[----:B------:R-:W-:Y:S03]  /*b8d0*/  MUFU.EX2 R53, R53 ;  /* 0x0000003500357308 */ /* 0x000fe60000000800 */
[--C-:B------:R-:W-:Y:S02]  /*b8e0*/  FFMA.FTZ R72, R38, c[0x0][0x23c], -R40.reuse ;  /* 0x00008f0026487a23 */ /* 0x100fe40000010828 */
[C---:B------:R-:W-:Y:S02]  /*b8f0*/  FMUL.FTZ R13, R21.reuse, R73 ;  /* 0x00000049150d7220 */ /* 0x040fe40000410000 */
[----:B------:R-:W-:Y:S03]  /*b900*/  FFMA.FTZ R73, R34, c[0x0][0x23c], -R40 ;  /* 0x00008f0022497a23 */ /* 0x000fe60000010828 */
[----:B------:R-:W2:Y:S01]  /*b910*/  MUFU.EX2 R52, R52 ;  /* 0x0000003400347308 */ /* 0x000ea20000000800 */
[C---:B------:R-:W-:Y:S02]  /*b920*/  FMUL.FTZ R14, R22.reuse, R74 ;  /* 0x0000004a160e7220 */ /* 0x040fe40000410000 */
[----:B------:R-:W-:Y:S02]  /*b930*/  FMUL.FTZ R15, R22, R75 ;  /* 0x0000004b160f7220 */ /* 0x000fe40000410000 */
[----:B------:R-:W-:Y:S02]  /*b940*/  FFMA.FTZ R75, R32, c[0x0][0x23c], -R46 ;  /* 0x00008f00204b7a23 */ /* 0x000fe4000001082e */
[----:B------:R-:W-:Y:S01]  /*b950*/  LDSM.16.MT88.4 R32, [R86+0x3800] ;  /* 0x003800005620783b */ /* 0x000fe20000004200 */
[----:B------:R-:W-:Y:S02]  /*b960*/  FFMA.FTZ R21, R21, R123, R96 ;  /* 0x0000007b15157223 */ /* 0x000fe40000010060 */
[----:B------:R-:W-:Y:S01]  /*b970*/  MUFU.EX2 R58, R58 ;  /* 0x0000003a003a7308 */ /* 0x000fe20000000800 */
[C---:B------:R-:W-:Y:S03]  /*b980*/  HMMA.16816.F32.BF16 R12, R24.reuse, R28, R12 ;  /* 0x0000001c180c723c */ /* 0x040fe6000004180c */
[----:B------:R-:W-:Y:S02]  /*b990*/  FFMA.FTZ R123, R37, c[0x0][0x23c], -R46 ;  /* 0x00008f00257b7a23 */ /* 0x000fe4000001082e */
[----:B------:R-:W-:Y:S01]  /*b9a0*/  LDSM.16.MT88.4 R36, [R86+0x3c00] ;  /* 0x003c00005624783b */ /* 0x000fe20000004200 */
[--C-:B------:R-:W-:Y:S02]  /*b9b0*/  FFMA.FTZ R96, R138, c[0x0][0x23c], -R40.reuse ;  /* 0x00008f008a607a23 */ /* 0x100fe40000010828 */
[----:B------:R-:W-:Y:S01]  /*b9c0*/  HMMA.16816.F32.BF16 R16, R24, R30, R16 ;  /* 0x0000001e1810723c */ /* 0x000fe20000041810 */
[----:B------:R-:W4:Y:S03]  /*b9d0*/  MUFU.EX2 R57, R57 ;  /* 0x0000003900397308 */ /* 0x000f260000000800 */
[----:B------:R-:W-:Y:S01]  /*b9e0*/  FFMA.FTZ R74, R91, c[0x0][0x23c], -R40 ;  /* 0x00008f005b4a7a23 */ /* 0x000fe20000010828 */
[----:B------:R-:W5:Y:S01]  /*b9f0*/  LDSM.16.MT88.4 R28, [R87+0x3400] ;  /* 0x00340000571c783b */ /* 0x000f620000004200 */
[----:B------:R-:W-:Y:S01]  /*ba00*/  FFMA.FTZ R91, R139, c[0x0][0x23c], -R46 ;  /* 0x00008f008b5b7a23 */ /* 0x000fe2000001082e */
[----:B---3--:R-:W-:Y:S01]  /*ba10*/  F2FP.BF16.PACK_AB R24, R61, R92 ;  /* 0x0000005c3d18723e */ /* 0x008fe200000010ff */
[----:B------:R-:W-:Y:S01]  /*ba20*/  FADD.FTZ R21, R126, R21 ;  /* 0x000000157e157221 */ /* 0x000fe20000010000 */
[----:B-1----:R-:W-:Y:S02]  /*ba30*/  F2FP.BF16.PACK_AB R25, R50, R93 ;  /* 0x0000005d3219723e */ /* 0x002fe400000010ff */
[----:B------:R-:W1:Y:S01]  /*ba40*/  MUFU.EX2 R62, R62 ;  /* 0x0000003e003e7308 */ /* 0x000e620000000800 */
[----:B--2---:R-:W-:Y:S01]  /*ba50*/  F2FP.BF16.PACK_AB R26, R52, R53 ;  /* 0x00000035341a723e */ /* 0x004fe200000010ff */
[----:B------:R-:W-:Y:S02]  /*ba60*/  FADD.FTZ R21, R97, R21 ;  /* 0x0000001561157221 */ /* 0x000fe40000010000 */
[----:B------:R-:W-:Y:S02]  /*ba70*/  FADD.FTZ R93, R93, R98 ;  /* 0x000000625d5d7221 */ /* 0x000fe40000010000 */
[----:B------:R-:W-:Y:S01]  /*ba80*/  FADD.FTZ R21, R84, R21 ;  /* 0x0000001554157221 */ /* 0x000fe20000010000 */
[----:B------:R-:W-:Y:S01]  /*ba90*/  MOV R84, R0 ;  /* 0x0000000000547202 */ /* 0x000fe20000000f00 */
[----:B------:R-:W-:Y:S02]  /*baa0*/  FFMA.FTZ R97, R131, c[0x0][0x23c], -R40 ;  /* 0x00008f0083617a23 */ /* 0x000fe40000010828 */
        /* <DEDUP_REMOVED lines=10> */
[----:B------:R-:W-:Y:S02]  /*bb50*/  FFMA.FTZ R50, R23, c[0x0][0x23c], -R46 ;  /* 0x00008f0017327a23 */ /* 0x000fe4000001082e */
[----:B-1----:R-:W-:Y:S02]  /*bb60*/  FADD.FTZ R52, R62, R52 ;  /* 0x000000343e347221 */ /* 0x002fe40000010000 */
[----:B------:R-:W-:Y:S01]  /*bb70*/  FFMA.FTZ R46, R41, c[0x0][0x23c], -R46 ;  /* 0x00008f00292e7a23 */ /* 0x000fe2000001082e */
[----:B------:R-:W1:Y:S01]  /*bb80*/  MUFU.EX2 R51, R51 ;  /* 0x0000003300337308 */ /* 0x000e620000000800 */
[C---:B------:R-:W-:Y:S01]  /*bb90*/  FADD.FTZ R52, R60.reuse, R52 ;  /* 0x000000343c347221 */ /* 0x040fe20000010000 */
[C---:B-----5:R-:W-:Y:S08]  /*bba0*/  HMMA.16816.F32.BF16 R4, R24.reuse, R28, R4 ;  /* 0x0000001c1804723c */ /* 0x060ff00000041804 */
[----:B------:R-:W-:Y:S01]  /*bbb0*/  MUFU.EX2 R55, R55 ;  /* 0x0000003700377308 */ /* 0x000fe20000000800 */
[C---:B------:R-:W-:Y:S01]  /*bbc0*/  HMMA.16816.F32.BF16 R8, R24.reuse, R30, R8 ;  /* 0x0000001e1808723c */ /* 0x040fe20000041808 */
[----:B------:R-:W3:Y:S08]  /*bbd0*/  LDSM.16.MT88.4 R28, [R86+0x3400] ;  /* 0x00340000561c783b */ /* 0x000ef00000004200 */
[----:B------:R-:W4:Y:S10]  /*bbe0*/  MUFU.EX2 R64, R64 ;  /* 0x0000004000407308 */ /* 0x000f340000000800 */
[----:B------:R-:W-:Y:S10]  /*bbf0*/  MUFU.EX2 R77, R77 ;  /* 0x0000004d004d7308 */ /* 0x000ff40000000800 */
[----:B------:R-:W-:Y:S10]  /*bc00*/  MUFU.EX2 R69, R69 ;  /* 0x0000004500457308 */ /* 0x000ff40000000800 */
[----:B------:R-:W5:Y:S01]  /*bc10*/  MUFU.EX2 R71, R71 ;  /* 0x0000004700477308 */ /* 0x000f620000000800 */
[C---:B---3--:R-:W-:Y:S09]  /*bc20*/  HMMA.16816.F32.BF16 R12, R24.reuse, R28, R12 ;  /* 0x0000001c180c723c */ /* 0x048ff2000004180c */
[----:B------:R-:W-:Y:S01]  /*bc30*/  MUFU.EX2 R74, R74 ;  /* 0x0000004a004a7308 */ /* 0x000fe20000000800 */
[----:B------:R-:W-:Y:S01]  /*bc40*/  HMMA.16816.F32.BF16 R16, R24, R30, R16 ;  /* 0x0000001e1810723c */ /* 0x000fe20000041810 */
[----:B------:R-:W3:Y:S06]  /*bc50*/  LDSM.16.MT88.4 R28, [R87+0x3800] ;  /* 0x00380000571c783b */ /* 0x000eec0000004200 */
[----:B------:R-:W-:Y:S02]  /*bc60*/  F2FP.BF16.PACK_AB R24, R60, R62 ;  /* 0x0000003e3c18723e */ /* 0x000fe400000010ff */
[----:B------:R-:W-:Y:S03]  /*bc70*/  MUFU.EX2 R76, R76 ;  /* 0x0000004c004c7308 */ /* 0x000fe60000000800 */
[----:B--2---:R-:W-:Y:S01]  /*bc80*/  F2FP.BF16.PACK_AB R25, R56, R63 ;  /* 0x0000003f3819723e */ /* 0x004fe200000010ff */
[----:B------:R-:W-:Y:S01]  /*bc90*/  FADD.FTZ R63, R63, R58 ;  /* 0x0000003a3f3f7221 */ /* 0x000fe20000010000 */
[----:B-1----:R-:W-:Y:S01]  /*bca0*/  F2FP.BF16.PACK_AB R26, R51, R59 ;  /* 0x0000003b331a723e */ /* 0x002fe200000010ff */
[----:B------:R-:W-:Y:S01]  /*bcb0*/  FADD.FTZ R59, R59, R52 ;  /* 0x000000343b3b7221 */ /* 0x000fe20000010000 */
[----:B----4-:R-:W-:Y:S01]  /*bcc0*/  F2FP.BF16.PACK_AB R27, R64, R55 ;  /* 0x00000037401b723e */ /* 0x010fe200000010ff */
[----:B------:R-:W-:Y:S02]  /*bcd0*/  FADD.FTZ R63, R56, R63 ;  /* 0x0000003f383f7221 */ /* 0x000fe40000010000 */
[----:B------:R-:W1:Y:S01]  /*bce0*/  MUFU.EX2 R65, R65 ;  /* 0x0000004100417308 */ /* 0x000e620000000800 */
[----:B------:R-:W-:Y:S02]  /*bcf0*/  FADD.FTZ R59, R51, R59 ;  /* 0x0000003b333b7221 */ /* 0x000fe40000010000 */
[----:B------:R-:W-:Y:S04]  /*bd00*/  FADD.FTZ R63, R55, R63 ;  /* 0x0000003f373f7221 */ /* 0x000fe80000010000 */
[----:B------:R-:W-:Y:S03]  /*bd10*/  FADD.FTZ R64, R64, R63 ;  /* 0x0000003f40407221 */ /* 0x000fe60000010000 */
[----:B------:R-:W-:Y:S01]  /*bd20*/  MUFU.EX2 R66, R66 ;  /* 0x0000004200427308 */ /* 0x000fe20000000800 */
[----:B-----5:R-:W-:Y:S09]  /*bd30*/  FADD.FTZ R64, R71, R64 ;  /* 0x0000004047407221 */ /* 0x020ff20000010000 */
[----:B------:R-:W2:Y:S01]  /*bd40*/  MUFU.EX2 R73, R73 ;  /* 0x0000004900497308 */ /* 0x000ea20000000800 */
[C---:B---3--:R-:W-:Y:S09]  /*bd50*/  HMMA.16816.F32.BF16 R4, R24.reuse, R28, R4 ;  /* 0x0000001c1804723c */ /* 0x048ff20000041804 */
[----:B------:R-:W-:Y:S01]  /*bd60*/  MUFU.EX2 R75, R75 ;  /* 0x0000004b004b7308 */ /* 0x000fe20000000800 */
[C---:B------:R-:W-:Y:S01]  /*bd70*/  HMMA.16816.F32.BF16 R8, R24.reuse, R30, R8 ;  /* 0x0000001e1808723c */ /* 0x040fe20000041808 */
[----:B------:R-:W3:Y:S07]  /*bd80*/  LDSM.16.MT88.4 R28, [R87+0x3c00] ;  /* 0x003c0000571c783b */ /* 0x000eee0000004200 */
[C---:B------:R-:W-:Y:S01]  /*bd90*/  HMMA.16816.F32.BF16 R12, R24.reuse, R32, R12 ;  /* 0x00000020180c723c */ /* 0x040fe2000004180c */
[----:B------:R-:W4:Y:S07]  /*bda0*/  MUFU.EX2 R81, R81 ;  /* 0x0000005100517308 */ /* 0x000f2e0000000800 */
[----:B------:R-:W-:Y:S01]  /*bdb0*/  HMMA.16816.F32.BF16 R16, R24, R34, R16 ;  /* 0x000000221810723c */ /* 0x000fe20000041810 */
[----:B------:R-:W5:Y:S02]  /*bdc0*/  LDSM.16.MT88.4 R32, [R87+0x4000] ;  /* 0x004000005720783b */ /* 0x000f640000004200 */
[----:B------:R-:W-:Y:S04]  /*bdd0*/  MUFU.EX2 R82, R82 ;  /* 0x0000005200527308 */ /* 0x000fe80000000800 */
[----:B-1----:R-:W-:Y:S02]  /*bde0*/  F2FP.BF16.PACK_AB R26, R65, R76 ;  /* 0x0000004c411a723e */ /* 0x002fe400000010ff */
[----:B------:R-:W-:Y:S03]  /*bdf0*/  F2FP.BF16.PACK_AB R24, R69, R77 ;  /* 0x0000004d4518723e */ /* 0x000fe600000010ff */
[----:B------:R-:W-:Y:S01]  /*be00*/  FADD.FTZ R77, R77, R59 ;  /* 0x0000003b4d4d7221 */ /* 0x000fe20000010000 */
[----:B------:R-:W1:Y:S01]  /*be10*/  MUFU.EX2 R72, R72 ;  /* 0x0000004800487308 */ /* 0x000e620000000800 */
[C---:B------:R-:W-:Y:S01]  /*be20*/  F2FP.BF16.PACK_AB R25, R74.reuse, R71 ;  /* 0x000000474a19723e */ /* 0x040fe200000010ff */
[----:B------:R-:W-:Y:S01]  /*be30*/  FADD.FTZ R74, R74, R64 ;  /* 0x000000404a4a7221 */ /* 0x000fe20000010000 */
[C---:B--2---:R-:W-:Y:S03]  /*be40*/  F2FP.BF16.PACK_AB R27, R73.reuse, R66 ;  /* 0x00000042491b723e */ /* 0x044fe600000010ff */
[----:B------:R-:W-:Y:S04]  /*be50*/  FADD.FTZ R74, R66, R74 ;  /* 0x0000004a424a7221 */ /* 0x000fe80000010000 */
[----:B------:R-:W-:Y:S01]  /*be60*/  MUFU.EX2 R68, R68 ;  /* 0x0000004400447308 */ /* 0x000fe20000000800 */
[----:B------:R-:W-:Y:S01]  /*be70*/  FADD.FTZ R74, R73, R74 ;  /* 0x0000004a494a7221 */ /* 0x000fe20000010000 */
[C---:B---3--:R-:W-:Y:S08]  /*be80*/  HMMA.16816.F32.BF16 R4, R24.reuse, R28, R4 ;  /* 0x0000001c1804723c */ /* 0x048ff00000041804 */
[----:B------:R-:W2:Y:S01]  /*be90*/  MUFU.EX2 R67, R67 ;  /* 0x0000004300437308 */ /* 0x000ea20000000800 */
[C---:B------:R-:W-:Y:S01]  /*bea0*/  HMMA.16816.F32.BF16 R8, R24.reuse, R30, R8 ;  /* 0x0000001e1808723c */ /* 0x040fe20000041808 */
[----:B------:R-:W3:Y:S07]  /*beb0*/  LDSM.16.MT88.4 R28, [R86+0x4000] ;  /* 0x00400000561c783b */ /* 0x000eee0000004200 */
[C---:B------:R-:W-:Y:S01]  /*bec0*/  HMMA.16816.F32.BF16 R12, R24.reuse, R36, R12 ;  /* 0x00000024180c723c */ /* 0x040fe2000004180c */
[----:B------:R-:W-:Y:S07]  /*bed0*/  MUFU.EX2 R70, R70 ;  /* 0x0000004600467308 */ /* 0x000fee0000000800 */
[----:B------:R-:W-:Y:S01]  /*bee0*/  HMMA.16816.F32.BF16 R16, R24, R38, R16 ;  /* 0x000000261810723c */ /* 0x000fe20000041810 */
[----:B------:R-:W3:Y:S02]  /*bef0*/  LDSM.16.MT88.4 R36, [R87+0x4400] ;  /* 0x004400005724783b */ /* 0x000ee40000004200 */
[----:B------:R-:W5:Y:S04]  /*bf00*/  MUFU.EX2 R80, R80 ;  /* 0x0000005000507308 */ /* 0x000f680000000800 */
[----:B----4-:R-:W-:Y:S02]  /*bf10*/  F2FP.BF16.PACK_AB R24, R81, R75 ;  /* 0x0000004b5118723e */ /* 0x010fe400000010ff */
[----:B-1----:R-:W-:Y:S03]  /*bf20*/  F2FP.BF16.PACK_AB R25, R72, R82 ;  /* 0x000000524819723e */ /* 0x002fe600000010ff */
[----:B--2---:R-:W-:Y:S01]  /*bf30*/  F2FP.BF16.PACK_AB R26, R67, R68 ;  /* 0x00000044431a723e */ /* 0x004fe200000010ff */
[----:B------:R-:W-:Y:S01]  /*bf40*/  MUFU.EX2 R94, R94 ;  /* 0x0000005e005e7308 */ /* 0x000fe20000000800 */
[----:B------:R-:W-:Y:S04]  /*bf50*/  FADD.FTZ R82, R82, R74 ;  /* 0x0000004a52527221 */ /* 0x000fe80000010000 */
[----:B------:R-:W-:Y:S05]  /*bf60*/  FADD.FTZ R82, R72, R82 ;  /* 0x0000005248527221 */ /* 0x000fea0000010000 */
[----:B------:R-:W1:Y:S01]  /*bf70*/  MUFU.EX2 R83, R83 ;  /* 0x0000005300537308 */ /* 0x000e620000000800 */
[----:B-----5:R-:W-:Y:S01]  /*bf80*/  F2FP.BF16.PACK_AB R27, R80, R70 ;  /* 0x00000046501b723e */ /* 0x020fe200000010ff */
[----:B------:R-:W-:Y:S04]  /*bf90*/  FADD.FTZ R70, R70, R82 ;  /* 0x0000005246467221 */ /* 0x000fe80000010000 */
[----:B------:R-:W-:Y:S04]  /*bfa0*/  FADD.FTZ R70, R80, R70 ;  /* 0x0000004650467221 */ /* 0x000fe80000010000 */
[----:B------:R-:W-:Y:S01]  /*bfb0*/  MUFU.EX2 R95, R95 ;  /* 0x0000005f005f7308 */ /* 0x000fe20000000800 */
[C---:B------:R-:W-:Y:S08]  /*bfc0*/  HMMA.16816.F32.BF16 R4, R24.reuse, R32, R4 ;  /* 0x000000201804723c */ /* 0x040ff00000041804 */
        /* <DEDUP_REMOVED lines=9> */
[----:B--2---:R-:W-:Y:S03]  /*c060*/  F2FP.BF16.PACK_AB R25, R89, R95 ;  /* 0x0000005f5919723e */ /* 0x004fe600000010ff */
[----:B------:R-:W-:Y:S03]  /*c070*/  FADD.FTZ R95, R95, R70 ;  /* 0x000000465f5f7221 */ /* 0x000fe60000010000 */
[----:B------:R-:W1:Y:S01]  /*c080*/  MUFU.EX2 R96, R96 ;  /* 0x0000006000607308 */ /* 0x000e620000000800 */
[----:B------:R-:W-:Y:S09]  /*c090*/  FADD.FTZ R95, R89, R95 ;  /* 0x0000005f595f7221 */ /* 0x000ff20000010000 */
[----:B------:R-:W2:Y:S01]  /*c0a0*/  MUFU.EX2 R99, R99 ;  /* 0x0000006300637308 */ /* 0x000ea20000000800 */
[----:B-----5:R-:W-:Y:S09]  /*c0b0*/  F2FP.BF16.PACK_AB R26, R90, R91 ;  /* 0x0000005b5a1a723e */ /* 0x020ff200000010ff */
        /* <DEDUP_REMOVED lines=9> */
[----:B------:R-:W5:Y:S06]  /*c150*/  LDSM.16.MT88.4 R36, [R86+0x4800] ;  /* 0x004800005624783b */ /* 0x000f6c0000004200 */
[C---:B----4-:R-:W-:Y:S03]  /*c160*/  HMMA.16816.F32.BF16 R12, R24.reuse, R32, R12 ;  /* 0x00000020180c723c */ /* 0x050fe6000004180c */
[----:B------:R-:W-:Y:S04]  /*c170*/  MUFU.EX2 R88, R88 ;  /* 0x0000005800587308 */ /* 0x000fe80000000800 */
[----:B------:R-:W-:Y:S01]  /*c180*/  FADD.FTZ R33, R69, R77 ;  /* 0x0000004d45217221 */ /* 0x000fe20000010000 */
[----:B------:R-:W-:Y:S01]  /*c190*/  HMMA.16816.F32.BF16 R16, R24, R34, R16 ;  /* 0x000000221810723c */ /* 0x000fe20000041810 */
[----:B------:R-:W-:Y:S03]  /*c1a0*/  LDSM.16.MT88.4 R24, [R86+0x4c00] ;  /* 0x004c00005618783b */ /* 0x000fe60000004200 */
[----:B------:R-:W-:Y:S01]  /*c1b0*/  FADD.FTZ R33, R76, R33 ;  /* 0x000000214c217221 */ /* 0x000fe20000010000 */
[----:B------:R-:W4:Y:S01]  /*c1c0*/  MUFU.EX2 R49, R49 ;  /* 0x0000003100317308 */ /* 0x000f220000000800 */
[--C-:B------:R-:W-:Y:S01]  /*c1d0*/  FFMA.FTZ R32, R20, c[0x0][0x23c], -R40.reuse ;  /* 0x00008f0014207a23 */ /* 0x100fe20000010828 */
[----:B-1----:R-:W-:Y:S01]  /*c1e0*/  F2FP.BF16.PACK_AB R20, R122, R123 ;  /* 0x0000007b7a14723e */ /* 0x002fe200000010ff */
[----:B------:R-:W-:Y:S01]  /*c1f0*/  FFMA.FTZ R40, R3, c[0x0][0x23c], -R40 ;  /* 0x00008f0003287a23 */ /* 0x000fe20000010828 */
[----:B------:R-:W1:Y:S03]  /*c200*/  LDSM.16.MT88.4 R76, [R87+0x4c00] ;  /* 0x004c0000574c783b */ /* 0x000e660000004200 */
[----:B--2---:R-:W-:Y:S01]  /*c210*/  F2FP.BF16.PACK_AB R21, R54, R97 ;  /* 0x000000613615723e */ /* 0x004fe200000010ff */
[----:B------:R-:W-:Y:S01]  /*c220*/  FADD.FTZ R33, R65, R33 ;  /* 0x0000002141217221 */ /* 0x000fe20000010000 */
[----:B------:R-:W-:Y:S01]  /*c230*/  IADD3 R3, R108, -0x1, RZ ;  /* 0xffffffff6c037810 */ /* 0x000fe20007ffe0ff */
[----:B------:R-:W2:Y:S01]  /*c240*/  MUFU.EX2 R48, R48 ;  /* 0x0000003000307308 */ /* 0x000ea20000000800 */
[----:B------:R-:W-:Y:S02]  /*c250*/  FADD.FTZ R99, R97, R99 ;  /* 0x0000006361637221 */ /* 0x000fe40000010000 */
[----:B------:R-:W-:Y:S01]  /*c260*/  FADD.FTZ R33, R75, R33 ;  /* 0x000000214b217221 */ /* 0x000fe20000010000 */
[----:B------:R-:W-:Y:S01]  /*c270*/  MOV R108, R3 ;  /* 0x00000003006c7202 */ /* 0x000fe20000000f00 */
[----:B------:R-:W-:Y:S02]  /*c280*/  FADD.FTZ R54, R54, R99 ;  /* 0x0000006336367221 */ /* 0x000fe40000010000 */
[----:B------:R-:W-:Y:S03]  /*c290*/  FADD.FTZ R81, R81, R33 ;  /* 0x0000002151517221 */ /* 0x000fe60000010000 */
[----:B------:R-:W1:Y:S01]  /*c2a0*/  MUFU.EX2 R45, R45 ;  /* 0x0000002d002d7308 */ /* 0x000e620000000800 */
[----:B------:R-:W-:Y:S01]  /*c2b0*/  FADD.FTZ R81, R68, R81 ;  /* 0x0000005144517221 */ /* 0x000fe20000010000 */
[----:B----4-:R-:W-:Y:S03]  /*c2c0*/  F2FP.BF16.PACK_AB R22, R49, R88 ;  /* 0x000000583116723e */ /* 0x010fe600000010ff */
[----:B------:R-:W-:Y:S04]  /*c2d0*/  FADD.FTZ R81, R67, R81 ;  /* 0x0000005143517221 */ /* 0x000fe80000010000 */
[----:B------:R-:W-:Y:S01]  /*c2e0*/  FADD.FTZ R94, R94, R81 ;  /* 0x000000515e5e7221 */ /* 0x000fe20000010000 */
[----:B------:R-:W-:Y:S03]  /*c2f0*/  MUFU.EX2 R44, R44 ;  /* 0x0000002c002c7308 */ /* 0x000fe60000000800 */
[----:B------:R-:W-:Y:S02]  /*c300*/  FADD.FTZ R94, R83, R94 ;  /* 0x0000005e535e7221 */ /* 0x000fe40000010000 */
[----:B--2---:R-:W-:Y:S02]  /*c310*/  FADD.FTZ R54, R48, R54 ;  /* 0x0000003630367221 */ /* 0x004fe40000010000 */
[----:B------:R-:W-:Y:S03]  /*c320*/  FADD.FTZ R91, R91, R94 ;  /* 0x0000005e5b5b7221 */ /* 0x000fe60000010000 */
[----:B------:R-:W2:Y:S01]  /*c330*/  MUFU.EX2 R47, R47 ;  /* 0x0000002f002f7308 */ /* 0x000ea20000000800 */
[----:B------:R-:W-:Y:S01]  /*c340*/  FADD.FTZ R91, R90, R91 ;  /* 0x0000005b5a5b7221 */ /* 0x000fe20000010000 */
[----:B-1----:R-:W-:Y:S03]  /*c350*/  F2FP.BF16.PACK_AB R23, R45, R48 ;  /* 0x000000302d17723e */ /* 0x002fe600000010ff */
[----:B------:R-:W-:Y:S02]  /*c360*/  FADD.FTZ R123, R123, R91 ;  /* 0x0000005b7b7b7221 */ /* 0x000fe40000010000 */
[----:B------:R-:W-:Y:S02]  /*c370*/  FADD.FTZ R45, R45, R54 ;  /* 0x000000362d2d7221 */ /* 0x000fe40000010000 */
[----:B------:R-:W-:Y:S01]  /*c380*/  FADD.FTZ R123, R122, R123 ;  /* 0x0000007b7a7b7221 */ /* 0x000fe20000010000 */
[----:B------:R-:W1:Y:S01]  /*c390*/  MUFU.EX2 R43, R43 ;  /* 0x0000002b002b7308 */ /* 0x000e620000000800 */
[C---:B---3--:R-:W-:Y:S05]  /*c3a0*/  HMMA.16816.F32.BF16 R4, R20.reuse, R28, R4 ;  /* 0x0000001c1404723c */ /* 0x048fea0000041804 */
[----:B------:R-:W-:Y:S03]  /*c3b0*/  FADD.FTZ R88, R88, R123 ;  /* 0x0000007b58587221 */ /* 0x000fe60000010000 */
[C---:B------:R-:W-:Y:S01]  /*c3c0*/  HMMA.16816.F32.BF16 R8, R20.reuse, R30, R8 ;  /* 0x0000001e1408723c */ /* 0x040fe20000041808 */
[----:B------:R-:W3:Y:S03]  /*c3d0*/  MUFU.EX2 R42, R42 ;  /* 0x0000002a002a7308 */ /* 0x000ee60000000800 */
[----:B------:R-:W-:Y:S01]  /*c3e0*/  FADD.FTZ R88, R49, R88 ;  /* 0x0000005831587221 */ /* 0x000fe20000010000 */
[----:B--2---:R-:W-:Y:S03]  /*c3f0*/  F2FP.BF16.PACK_AB R68, R47, R44 ;  /* 0x0000002c2f44723e */ /* 0x004fe600000010ff */
[C---:B-----5:R-:W-:Y:S03]  /*c400*/  HMMA.16816.F32.BF16 R12, R20.reuse, R36, R12 ;  /* 0x00000024140c723c */ /* 0x060fe6000004180c */
[----:B------:R-:W2:Y:S01]  /*c410*/  MUFU.EX2 R50, R50 ;  /* 0x0000003200327308 */ /* 0x000ea20000000800 */
[----:B------:R-:W-:Y:S02]  /*c420*/  FADD.FTZ R44, R44, R88 ;  /* 0x000000582c2c7221 */ /* 0x000fe40000010000 */
[----:B-1----:R-:W-:Y:S02]  /*c430*/  FADD.FTZ R45, R43, R45 ;  /* 0x0000002d2b2d7221 */ /* 0x002fe40000010000 */
[----:B------:R-:W-:Y:S04]  /*c440*/  HMMA.16816.F32.BF16 R16, R20, R38, R16 ;  /* 0x000000261410723c */ /* 0x000fe80000041810 */
[----:B------:R-:W-:Y:S01]  /*c450*/  FADD.FTZ R44, R47, R44 ;  /* 0x0000002c2f2c7221 */ /* 0x000fe20000010000 */
[----:B------:R-:W1:Y:S01]  /*c460*/  MUFU.EX2 R46, R46 ;  /* 0x0000002e002e7308 */ /* 0x000e620000000800 */
[C---:B---3--:R-:W-:Y:S01]  /*c470*/  F2FP.BF16.PACK_AB R69, R42.reuse, R43 ;  /* 0x0000002b2a45723e */ /* 0x048fe200000010ff */
[----:B------:R-:W-:Y:S08]  /*c480*/  FADD.FTZ R45, R42, R45 ;  /* 0x0000002d2a2d7221 */ /* 0x000ff00000010000 */
[----:B------:R-:W3:Y:S01]  /*c490*/  MUFU.EX2 R32, R32 ;  /* 0x0000002000207308 */ /* 0x000ee20000000800 */
[----:B--2---:R-:W-:Y:S09]  /*c4a0*/  FADD.FTZ R44, R50, R44 ;  /* 0x0000002c322c7221 */ /* 0x004ff20000010000 */
[----:B------:R-:W2:Y:S01]  /*c4b0*/  MUFU.EX2 R40, R40 ;  /* 0x0000002800287308 */ /* 0x000ea20000000800 */
[C---:B-1----:R-:W-:Y:S01]  /*c4c0*/  F2FP.BF16.PACK_AB R70, R46.reuse, R50 ;  /* 0x000000322e46723e */ /* 0x042fe200000010ff */
[----:B------:R-:W-:Y:S02]  /*c4d0*/  FADD.FTZ R123, R46, R44 ;  /* 0x0000002c2e7b7221 */ /* 0x000fe40000010000 */
[----:B---3--:R-:W-:Y:S01]  /*c4e0*/  FADD.FTZ R45, R32, R45 ;  /* 0x0000002d202d7221 */ /* 0x008fe20000010000 */
[C---:B--2---:R-:W-:Y:S03]  /*c4f0*/  F2FP.BF16.PACK_AB R71, R40.reuse, R32 ;  /* 0x000000202847723e */ /* 0x044fe600000010ff */
[----:B------:R-:W-:Y:S04]  /*c500*/  FADD.FTZ R122, R40, R45 ;  /* 0x0000002d287a7221 */ /* 0x000fe80000010000 */
[C---:B------:R-:W-:Y:S08]  /*c510*/  HMMA.16816.F32.BF16 R80, R68.reuse, R76, R4 ;  /* 0x0000004c4450723c */ /* 0x040ff00000041804 */
[C---:B------:R-:W-:Y:S08]  /*c520*/  HMMA.16816.F32.BF16 R76, R68.reuse, R78, R8 ;  /* 0x0000004e444c723c */ /* 0x040ff00000041808 */
[C---:B------:R-:W-:Y:S08]  /*c530*/  HMMA.16816.F32.BF16 R72, R68.reuse, R24, R12 ;  /* 0x000000184448723c */ /* 0x040ff0000004180c */
[----:B------:R-:W-:Y:S01]  /*c540*/  HMMA.16816.F32.BF16 R68, R68, R26, R16 ;  /* 0x0000001a4444723c */ /* 0x000fe20000041810 */
[----:B------:R-:W-:-:S07]  /*c550*/  @P0 BRA `(.L_x_3616) ;  /* 0xffffcf8000000947 */ /* 0x000fce000383ffff */
.L_x_3612:
        /* <DEDUP_REMOVED lines=131> */
.L_x_3618:
[----:B------:R-:W-:Y:S05]  /*cd90*/  BSYNC B0 ;  /* 0x0000000000007941 */ /* 0x000fea0003800000 */
.L_x_3617:
[----:B----4-:R-:W4:Y:S01]  /*cda0*/  S2R R6, SR_CTAID.X ;  /* 0x0000000000067919 */ /* 0x010f220000002500 */
[----:B------:R-:W-:Y:S01]  /*cdb0*/  SHF.R.S32.HI R113, RZ, 0x1f, R112 ;  /* 0x0000001fff717819 */ /* 0x000fe20000011470 */
[----:B------:R-:W-:Y:S01]  /*cdc0*/  BSSY B0, `(.L_x_3619) ;  /* 0x000001e000007945 */ /* 0x000fe20003800000 */
[----:B------:R-:W-:Y:S01]  /*cdd0*/  ISETP.GE.AND P0, PT, R112, c[0x0][0x220], PT ;  /* 0x0000880070007a0c */ /* 0x000fe20003f06270 */
[----:B------:R-:W5:Y:S01]  /*cde0*/  S2R R0, SR_TID.X ;  /* 0x0000000000007919 */ /* 0x000f620000002100 */
[----:B------:R-:W-:-:S05]  /*cdf0*/  SHF.R.S32.HI R7, RZ, 0x1f, R10 ;  /* 0x0000001fff077819 */ /* 0x000fca000001140a */
[----:B------:R-:W-:-:S04]  /*ce00*/  IMAD R7, R7, c[0x0][0x1f0], RZ ;  /* 0x00007c0007077a24 */ /* 0x000fc800078e02ff */
[----:B------:R-:W-:Y:S02]  /*ce10*/  IMAD R7, R10, c[0x0][0x1f4], R7 ;  /* 0x00007d000a077a24 */ /* 0x000fe400078e0207 */
[----:B----4-:R-:W-:-:S04]  /*ce20*/  IMAD.SHL.U32 R5, R6, 0x40, RZ ;  /* 0x0000004006057824 */ /* 0x010fc800078e00ff */
        /* <DEDUP_REMOVED lines=8> */
[----:B-----5:R-:W-:Y:S01]  /*ceb0*/  SHF.R.S32.HI R2, RZ, 0x1f, R0 ;  /* 0x0000001fff027819 */ /* 0x020fe20000011400 */
[----:B------:R-:W-:-:S03]  /*cec0*/  IMAD.WIDE.U32 R20, R10, c[0x0][0x1f0], R20 ;  /* 0x00007c000a147a25 */ /* 0x000fc600078e0014 */
[----:B------:R-:W-:Y:S01]  /*ced0*/  LEA.HI R2, R2, R0, RZ, 0x2 ;  /* 0x0000000002027211 */ /* 0x000fe200078f10ff */
[----:B------:R-:W-:-:S03]  /*cee0*/  IMAD.IADD R9, R7, 0x1, R21 ;  /* 0x0000000107097824 */ /* 0x000fc600078e0215 */
[----:B------:R-:W-:-:S04]  /*cef0*/  SHF.R.S32.HI R0, RZ, 0x2, R2 ;  /* 0x00000002ff007819 */ /* 0x000fc80000011402 */
[----:B------:R-:W-:Y:S01]  /*cf00*/  SHF.R.S32.HI R0, RZ, 0x1f, R0 ;  /* 0x0000001fff007819 */ /* 0x000fe20000011400 */
        /* <DEDUP_REMOVED lines=9> */
.L_x_3620:
[----:B------:R-:W-:Y:S05]  /*cfa0*/  BSYNC B0 ;  /* 0x0000000000007941 */ /* 0x000fea0003800000 */
.L_x_3619:
        /* <DEDUP_REMOVED lines=16> */
.L_x_3621:
        /* <DEDUP_REMOVED lines=13> */
.L_x_5233:


//--------------------- .text._ZN5flash24flash_fwd_splitkv_kernelI23Flash_fwd_kernel_traitsILi32ELi64ELi128ELi4ELb0ELb0EN7cutlass10bfloat16_tE19Flash_kernel_traitsILi32ELi64ELi128ELi4ES3_EELb1ELb0ELb0ELb0ELb0ELb0ELb0ELb1EEEvNS_16Flash_fwd_paramsE --------------------------
	.section	.text._ZN5flash24flash_fwd_splitkv_kernelI23Flash_fwd_kernel_traitsILi32ELi64ELi128ELi4ELb0ELb0EN7cutlass10bfloat16_tE19Flash_kernel_traitsILi32ELi64ELi128ELi4ES3_EELb1ELb0ELb0ELb0ELb0ELb0ELb0ELb1EEEvNS_16Flash_fwd_paramsE,"ax",@progbits
	.sectioninfo	@"SHI_REGISTERS=166"
	.align	128
        .global         _ZN5flash24flash_fwd_splitkv_kernelI23Flash_fwd_kernel_traitsILi32ELi64ELi128ELi4ELb0ELb0EN7cutlass10bfloat16_tE19Flash_kernel_traitsILi32ELi64ELi128ELi4ES3_EELb1ELb0ELb0ELb0ELb0ELb0ELb0ELb1EEEvNS_16Flash_fwd_paramsE
        .type           _ZN5flash24flash_fwd_splitkv_kernelI23Flash_fwd_kernel_traitsILi32ELi64ELi128ELi4ELb0ELb0EN7cutlass10bfloat16_tE19Flash_kernel_traitsILi32ELi64ELi128ELi4ES3_EELb1ELb0ELb0ELb0ELb0ELb0ELb0ELb1EEEvNS_16Flash_fwd_paramsE,@function
        .size           _ZN5flash24flash_fwd_splitkv_kernelI23Flash_fwd_kernel_traitsILi32ELi64ELi128ELi4ELb0ELb0EN7cutlass10bfloat16_tE19Flash_kernel_traitsILi32ELi64ELi128ELi4ES3_EELb1ELb0ELb0ELb0ELb0ELb0ELb0ELb1EEEvNS_16Flash_fwd_paramsE,(.L_x_5234 - _ZN5flash24flash_fwd_splitkv_kernelI23Flash_fwd_kernel_traitsILi32ELi64ELi128ELi4ELb0ELb0EN7cutlass10bfloat16_tE19Flash_kernel_traitsILi32ELi64ELi128ELi4ES3_EELb1ELb0ELb0ELb0ELb0ELb0ELb0ELb1EEEvNS_16Flash_fwd_paramsE)
        .other          _ZN5flash24flash_fwd_splitkv_kernelI23Flash_fwd_kernel_traitsILi32ELi64ELi128ELi4ELb0ELb0EN7cutlass10bfloat16_tE19Flash_kernel_traitsILi32ELi64ELi128ELi4ES3_EELb1ELb0ELb0ELb0ELb0ELb0ELb0ELb1EEEvNS_16Flash_fwd_paramsE,@"STO_CUDA_ENTRY STV_DEFAULT"
_ZN5flash24flash_fwd_splitkv_kernelI23Flash_fwd_kernel_traitsILi32ELi64ELi128ELi4ELb0ELb0EN7cutlass10bfloat16_tE19Flash_kernel_traitsILi32ELi64ELi128ELi4ES3_EELb1ELb0ELb0ELb0ELb0ELb0ELb0ELb1EEEvNS_16Flash_fwd_paramsE:
.text._ZN5flash24flash_fwd_splitkv_kernelI23Flash_fwd_kernel_traitsILi32ELi64ELi128ELi4ELb0ELb0EN7cutlass10bfloat16_tE19Flash_kernel_traitsILi32ELi64ELi128ELi4ES3_EELb1ELb0ELb0ELb0ELb0ELb0ELb0ELb1EEEvNS_16Flash_fwd_paramsE:
[----:B------:R-:W-:Y:S02]  /*0000*/  MOV R1, c[0x0][0x28] ;  /* 0x00000a0000017a02 */ /* 0x000fe40000000f00 */
[----:B------:R-:W1:Y:S01]  /*0010*/  S2R R3, SR_CTAID.Y ;  /* 0x0000000000037919 */ /* 0x000e620000002600 */
[----:B------:R-:W2:Y:S01]  /*0020*/  LDC.U8 R0, c[0x0][0x312] ;  /* 0x0000c480ff007b82 */ /* 0x000ea20000000000 */
[----:B------:R-:W-:Y:S01]  /*0030*/  ISETP.NE.U32.AND P1, PT, RZ, c[0x0][0x240], PT ;  /* 0x00009000ff007a0c */ /* 0x000fe20003f25070 */
[----:B------:R-:W-:Y:S01]  /*0040*/  IMAD.MOV.U32 R2, RZ, RZ, 0x4 ;  /* 0x00000004ff027424 */ /* 0x000fe200078e00ff */
[----:B------:R-:W-:Y:S01]  /*0050*/  ISETP.NE.U32.AND P5, PT, RZ, c[0x0][0x250], PT ;  /* 0x00009400ff007a0c */ /* 0x000fe20003fa5070 */
[----:B------:R-:W-:Y:S01]  /*0060*/  IMAD.MOV.U32 R146, RZ, RZ, -0x1 ;  /* 0xffffffffff927424 */ /* 0x000fe200078e00ff */
[----:B------:R-:W-:Y:S01]  /*0070*/  ISETP.NE.AND.EX P1, PT, RZ, c[0x0][0x244], PT, P1 ;  /* 0x00009100ff007a0c */ /* 0x000fe20003f25310 */
[----:B------:R-:W-:Y:S01]  /*0080*/  ULDC.64 UR6, c[0x0][0x118] ;  /* 0x0000460000067ab9 */ /* 0x000fe20000000a00 */
[----:B------:R-:W-:Y:S02]  /*0090*/  ISETP.NE.AND.EX P5, PT, RZ, c[0x0][0x254], PT, P5 ;  /* 0x00009500ff007a0c */ /* 0x000fe40003fa5350 */
[----:B------:R-:W-:Y:S01]  /*00a0*/  ISETP.EQ.U32.AND P0, PT, RZ, c[0x0][0x248], PT ;  /* 0x00009200ff007a0c */ /* 0x000fe20003f02070 */
[----:B-1----:R-:W-:Y:S01]  /*00b0*/  IMAD.WIDE R4, R3, R2, c[0x0][0x240] ;  /* 0x0000900003047625 */ /* 0x002fe200078e0202 */
[----:B--2---:R-:W-:-:S03]  /*00c0*/  ISETP.NE.AND P2, PT, R0, RZ, PT ;  /* 0x000000ff0000720c */ /* 0x004fc60003f45270 */
[----:B------:R-:W-:-:S04]  /*00d0*/  IMAD.MOV.U32 R0, RZ, RZ, RZ ;  /* 0x000000ffff007224 */ /* 0x000fc800078e00ff */
[----:B------:R1:W2:Y:S01]  /*00e0*/  @P1 LDG.E R146, [R4.64] ;  /* 0x0000000604921981 */ /* 0x0002a2000c1e1900 */
[----:B------:R-:W-:Y:S01]  /*00f0*/  IMAD.WIDE R104, R3, R2, c[0x0][0x250] ;  /* 0x0000940003687625 */ /* 0x000fe200078e0202 */
[----:B------:R-:W-:Y:S02]  /*0100*/  ISETP.EQ.OR.EX P0, PT, RZ, c[0x0][0x24c], !P2, P0 ;  /* 0x00009300ff007a0c */ /* 0x000fe40005702700 */
[----:B------:R1:W2:Y:S04]  /*0110*/  @P1 LDG.E R145, [R4.64+0x4] ;  /* 0x0000040604911981 */ /* 0x0002a8000c1e1900 */
        /* <DEDUP_REMOVED lines=8> */
[----:B------:R-:W-:Y:S02]  /*01a0*/  ISETP.NE.AND.EX P0, PT, RZ, c[0x0][0x24c], PT, P0 ;  /* 0x00009300ff007a0c */ /* 0x000fe40003f05300 */
[----:B------:R-:W-:-:S04]  /*01b0*/  MOV R10, R3 ;  /* 0x00000003000a7202 */ /* 0x000fc80000000f00 */
[--C-:B------:R-:W-:Y:S01]  /*01c0*/  SHF.R.S32.HI R6, RZ, 0x1f, R10.reuse ;  /* 0x0000001fff067819 */ /* 0x100fe2000001140a */
[----:B------:R-:W-:Y:S02]  /*01d0*/  IMAD.MOV.U32 R8, RZ, RZ, R10 ;  /* 0x000000ffff087224 */ /* 0x000fe400078e000a */
[----:B--2---:R-:W-:Y:S01]  /*01e0*/  @P1 IMAD.IADD R145, R145, 0x1, -R146 ;  /* 0x0000000191911824 */ /* 0x004fe200078e0a92 */
[----:B------:R-:W-:-:S03]  /*01f0*/  @!P1 MOV R145, c[0x0][0x214] ;  /* 0x0000850000919a02 */ /* 0x000fc60000000f00 */
[----:B------:R-:W-:Y:S05]  /*0200*/  @!P0 BRA `(.L_x_3622) ;  /* 0x0000004000008947 */ /* 0x000fea0003800000 */
[----:B---34-:R-:W2:Y:S02]  /*0210*/  @P2 LDG.E R50, [R4.64+0x4] ;  /* 0x0000040604322981 */ /* 0x018ea4000c1e1900 */
[----:B--2--5:R-:W-:-:S06]  /*0220*/  @P2 IADD3 R50, R50, -R9, RZ ;  /* 0x8000000932322210 */ /* 0x024fcc0007ffe0ff */
[----:B------:R1:W5:Y:S01]  /*0230*/  @!P2 LDG.E R50, [R4.64] ;  /* 0x000000060432a981 */ /* 0x000362000c1e1900 */
[----:B------:R-:W-:Y:S05]  /*0240*/  BRA `(.L_x_3623) ;  /* 0x0000001000007947 */ /* 0x000fea0003800000 */
.L_x_3622:
[----:B---34-:R-:W-:Y:S02]  /*0250*/  MOV R50, c[0x0][0x218] ;  /* 0x0000860000327a02 */ /* 0x018fe40000000f00 */
.L_x_3623:
[----:B------:R-:W-:-:S04]  /*0260*/  ISETP.NE.U32.AND P2, PT, RZ, c[0x0][0x258], PT ;  /* 0x00009600ff007a0c */ /* 0x000fc80003f45070 */
[----:B------:R-:W-:-:S13]  /*0270*/  ISETP.NE.AND.EX P2, PT, RZ, c[0x0][0x25c], PT, P2 ;  /* 0x00009700ff007a0c */ /* 0x000fda0003f45320 */
[----:B-1----:R-:W-:-:S05]  /*0280*/  @P2 IMAD.WIDE R4, R3, R2, c[0x0][0x258] ;  /* 0x0000960003042625 */ /* 0x002fca00078e0202 */
[----:B------:R-:W2:Y:S01]  /*0290*/  @P2 LDG.E R41, [R4.64] ;  /* 0x0000000604292981 */ /* 0x000ea2000c1e1900 */
[----:B------:R-:W-:Y:S01]  /*02a0*/  IMAD.SHL.U32 R40, R16, 0x40, RZ ;  /* 0x0000004010287824 */ /* 0x000fe200078e00ff */
[----:B------:R-:W-:Y:S01]  /*02b0*/  @!P2 ISETP.NE.U32.AND P1, PT, RZ, c[0x0][0x268], PT ;  /* 0x00009a00ff00aa0c */ /* 0x000fe20003f25070 */
[----:B-----5:R-:W-:-:S03]  /*02c0*/  IMAD.IADD R50, R50, 0x1, -R0 ;  /* 0x0000000132327824 */ /* 0x020fc600078e0a00 */
[----:B------:R-:W-:Y:S02]  /*02d0*/  ISETP.GT.AND P0, PT, R145, R40, PT ;  /* 0x000000289100720c */ /* 0x000fe40003f04270 */
[----:B------:R-:W-:-:S04]  /*02e0*/  @!P2 ISETP.NE.AND.EX P1, PT, RZ, c[0x0][0x26c], PT, P1 ;  /* 0x00009b00ff00aa0c */ /* 0x000fc80003f25310 */
[----:B------:R-:W-:Y:S01]  /*02f0*/  @!P2 SEL R4, RZ, c[0x0][0x21c], !P1 ;  /* 0x00008700ff04aa07 */ /* 0x000fe20004800000 */
[----:B--2---:R-:W-:-:S04]  /*0300*/  @P2 IMAD.IADD R41, R41, 0x1, -R0 ;  /* 0x0000000129292824 */ /* 0x004fc800078e0a00 */
[----:B------:R-:W-:Y:S02]  /*0310*/  @!P2 IMAD.IADD R41, R50, 0x1, R4 ;  /* 0x000000013229a824 */ /* 0x000fe400078e0204 */
        /* <DEDUP_REMOVED lines=23> */
[----:B------:R-:W-:Y:S02]  /*0490*/  IADD3 R145, -R40, R145, RZ ;  /* 0x0000009128917210 */ /* 0x000fe40007ffe1ff */
[----:B------:R-:W-:Y:S02]  /*04a0*/  LOP3.LUT R2, R0, 0xfffffffc, RZ, 0xc0, !PT ;  /* 0xfffffffc00027812 */ /* 0x000fe400078ec0ff */
[----:B------:R-:W-:-:S02]  /*04b0*/  SHF.R.S32.HI R0, RZ, 0x2, R0 ;  /* 0x00000002ff007819 */ /* 0x000fc40000011400 */
[----:B------:R-:W-:Y:S02]  /*04c0*/  IADD3 R42, -R2, R42, RZ ;  /* 0x0000002a022a7210 */ /* 0x000fe40007ffe1ff */
[----:B------:R-:W-:Y:S01]  /*04d0*/  SHF.R.S32.HI R2, RZ, 0x1f, R40 ;  /* 0x0000001fff027819 */ /* 0x000fe20000011428 */
[----:B------:R-:W-:Y:S01]  /*04e0*/  @P0 IMAD.WIDE.U32 R8, R146, c[0x0][0x1e8], RZ ;  /* 0x00007a0092080a25 */ /* 0x000fe200078e00ff */
[----:B------:R-:W-:-:S03]  /*04f0*/  SHF.L.U32 R4, R42, 0x3, RZ ;  /* 0x000000032a047819 */ /* 0x000fc600000006ff */
[----:B------:R-:W-:Y:S01]  /*0500*/  @P0 IMAD R146, R146, c[0x0][0x1ec], R9 ;  /* 0x00007b0092920a24 */ /* 0x000fe200078e0209 */
[----:B------:R-:W-:Y:S01]  /*0510*/  SHF.R.S32.HI R5, RZ, 0x1f, R4 ;  /* 0x0000001fff057819 */ /* 0x000fe20000011404 */
[----:B------:R-:W-:Y:S01]  /*0520*/  @P0 IMAD.MOV.U32 R3, RZ, RZ, R8 ;  /* 0x000000ffff030224 */ /* 0x000fe200078e0008 */
[----:B------:R-:W-:Y:S01]  /*0530*/  ISETP.GE.AND P1, PT, R4, c[0x0][0x220], PT ;  /* 0x0000880004007a0c */ /* 0x000fe20003f26270 */
[----:B------:R-:W-:Y:S02]  /*0540*/  @!P0 IMAD R6, R6, c[0x0][0x1e0], RZ ;  /* 0x0000780006068a24 */ /* 0x000fe400078e02ff */
        /* <DEDUP_REMOVED lines=27> */
.L_x_3626:
[----:B------:R-:W-:Y:S05]  /*0700*/  BSYNC B0 ;  /* 0x0000000000007941 */ /* 0x000fea0003800000 */
.L_x_3625:
        /* <DEDUP_REMOVED lines=15> */
.L_x_3628:
[----:B------:R-:W-:Y:S05]  /*0800*/  BSYNC B0 ;  /* 0x0000000000007941 */ /* 0x000fea0003800000 */
.L_x_3627:
        /* <DEDUP_REMOVED lines=13> */
.L_x_3624:
[----:B------:R-:W-:Y:S02]  /*08e0*/  ISETP.NE.U32.AND P0, PT, RZ, c[0x0][0x2b8], PT ;  /* 0x0000ae00ff007a0c */ /* 0x000fe40003f05070 */
[----:B------:R-:W-:Y:S02]  /*08f0*/  ISETP.NE.U32.AND P1, PT, RZ, c[0x0][0x2c0], PT ;  /* 0x0000b000ff007a0c */ /* 0x000fe40003f25070 */
[----:B------:R-:W-:Y:S02]  /*0900*/  ISETP.NE.AND.EX P0, PT, RZ, c[0x0][0x2bc], PT, P0 ;  /* 0x0000af00ff007a0c */ /* 0x000fe40003f05300 */
[----:B------:R-:W-:-:S11]  /*0910*/  ISETP.NE.AND.EX P1, PT, RZ, c[0x0][0x2c4], PT, P1 ;  /* 0x0000b100ff007a0c */ /* 0x000fd60003f25310 */
[----:B------:R-:W-:-:S05]  /*0920*/  @P0 IMAD.WIDE R2, R3, R2, c[0x0][0x2b8] ;  /* 0x0000ae0003020625 */ /* 0x000fca00078e0202 */
[----:B------:R1:W5:Y:S01]  /*0930*/  @P0 LDG.E R10, [R2.64] ;  /* 0x00000006020a0981 */ /* 0x000362000c1e1900 */
[----:B------:R-:W-:Y:S01]  /*0940*/  @P1 IMAD.WIDE.U32 R4, R8, c[0x0][0x2c8], RZ ;  /* 0x0000b20008041a25 */ /* 0x000fe200078e00ff */
[----:B------:R-:W-:Y:S01]  /*0950*/  CS2R R150, SRZ ;  /* 0x0000000000967805 */ /* 0x000fe2000001ff00 */
[----:B------:R-:W-:-:S03]  /*0960*/  PLOP3.LUT P2, PT, PT, PT, PT, 0x8, 0x0 ;  /* 0x000000000000781c */ /* 0x000fc60003f4e170 */
[----:B------:R-:W-:Y:S01]  /*0970*/  @P1 LEA R150, P0, R4, c[0x0][0x2c0], 0x2 ;  /* 0x0000b00004961a11 */ /* 0x000fe200078010ff */
[----:B-1----:R-:W-:-:S04]  /*0980*/  @P1 IMAD R2, R6, c[0x0][0x2c8], RZ ;  /* 0x0000b20006021a24 */ /* 0x002fc800078e02ff */
[----:B------:R-:W-:-:S04]  /*0990*/  @P1 IMAD R2, R8, c[0x0][0x2cc], R2 ;  /* 0x0000b30008021a24 */ /* 0x000fc800078e0202 */
[----:B------:R-:W-:-:S05]  /*09a0*/  @P1 IMAD.IADD R2, R5, 0x1, R2 ;  /* 0x0000000105021824 */ /* 0x000fca00078e0202 */
[----:B------:R-:W-:-:S04]  /*09b0*/  @P1 SHF.L.U64.HI R2, R4, 0x2, R2 ;  /* 0x0000000204021819 */ /* 0x000fc80000010202 */
[----:B------:R-:W-:Y:S02]  /*09c0*/  @P1 IADD3.X R151, R2, c[0x0][0x2c4], RZ, P0, !PT ;  /* 0x0000b10002971a10 */ /* 0x000fe400007fe4ff */
[----:B------:R-:W-:-:S04]  /*09d0*/  @P1 ISETP.NE.U32.AND P0, PT, R150, RZ, PT ;  /* 0x000000ff9600120c */ /* 0x000fc80003f05070 */
[----:B------:R-:W-:-:S13]  /*09e0*/  @P1 ISETP.NE.AND.EX P2, PT, R151, RZ, PT, P0 ;  /* 0x000000ff9700120c */ /* 0x000fda0003f45300 */
[----:B------:R-:W-:Y:S05]  /*09f0*/  @!P2 BRA `(.L_x_3629) ;  /* 0x000004900000a947 */ /* 0x000fea0003800000 */
[----:B------:R-:W-:Y:S02]  /*0a00*/  IABS R3, c[0x0][0x2d0] ;  /* 0x0000b40000037a13 */ /* 0x000fe40000000000 */
[----:B------:R-:W-:Y:S02]  /*0a10*/  LEA R32, R34, 0xffffff80, 0x7 ;  /* 0xffffff8022207811 */ /* 0x000fe400078e38ff */
[----:B-----5:R-:W1:Y:S02]  /*0a20*/  I2F.RP R10, R3 ;  /* 0x00000003000a7306 */ /* 0x020e640000209400 */
[----:B------:R-:W-:-:S06]  /*0a30*/  IABS R2, R32 ;  /* 0x0000002000027213 */ /* 0x000fcc0000000000 */
        /* <DEDUP_REMOVED lines=20> */
[----:B------:R-:W-:-:S05]  /*0b80*/  IMAD.WIDE R2, R4, 0x4, R150 ;  /* 0x0000000404027825 */ /* 0x000fca00078e0296 */
[----:B------:R1:W2:Y:S01]  /*0b90*/  LDG.E R0, [R2.64] ;  /* 0x0000000602007981 */ /* 0x0002a2000c1e1900 */
[----:B------:R-:W-:Y:S02]  /*0ba0*/  IADD3 R4, -R4, RZ, RZ ;  /* 0x000000ff04047210 */ /* 0x000fe40007ffe1ff */
[----:B-1----:R-:W-:-:S04]  /*0bb0*/  IABS R2, c[0x0][0x1c8] ;  /* 0x0000720000027a13 */ /* 0x002fc80000000000 */
        /* <DEDUP_REMOVED lines=12> */
[----:B------:R-:W-:Y:S02]  /*0c80*/  IMAD R5, R2, R5, R7 ;  /* 0x0000000502057224 */ /* 0x000fe400078e0207 */
[----:B------:R-:W-:-:S03]  /*0c90*/  IMAD R7, R4, c[0x0][0x2d0], R32 ;  /* 0x0000b40004077a24 */ /* 0x000fc600078e0220 */
[----:B------:R-:W-:-:S13]  /*0ca0*/  ISETP.GT.U32.AND P0, PT, R2, R5, PT ;  /* 0x000000050200720c */ /* 0x000fda0003f04070 */
[----:B------:R-:W-:Y:S01]  /*0cb0*/  @!P0 IMAD.IADD R5, R5, 0x1, -R2 ;  /* 0x0000000105058824 */ /* 0x000fe200078e0a02 */
[----:B------:R-:W-:-:S04]  /*0cc0*/  @!P0 IADD3 R3, R3, 0x1, RZ ;  /* 0x0000000103038810 */ /* 0x000fc80007ffe0ff */
[----:B------:R-:W-:Y:S02]  /*0cd0*/  ISETP.GE.U32.AND P1, PT, R5, R2, PT ;  /* 0x000000020500720c */ /* 0x000fe40003f26070 */
[----:B------:R-:W-:Y:S02]  /*0ce0*/  LOP3.LUT R2, R102, c[0x0][0x1c8], RZ, 0x3c, !PT ;  /* 0x0000720066027a12 */ /* 0x000fe400078e3cff */
[----:B------:R-:W-:Y:S02]  /*0cf0*/  SHF.R.S32.HI R5, RZ, 0x1f, R7 ;  /* 0x0000001fff057819 */ /* 0x000fe40000011407 */
[----:B------:R-:W-:-:S03]  /*0d00*/  ISETP.GE.AND P0, PT, R2, RZ, PT ;  /* 0x000000ff0200720c */ /* 0x000fc60003f06270 */
[----:B------:R-:W-:-:S04]  /*0d10*/  IMAD R4, R5, c[0x0][0x198], RZ ;  /* 0x0000660005047a24 */ /* 0x000fc800078e02ff */
[----:B------:R-:W-:Y:S01]  /*0d20*/  @P1 IADD3 R3, R3, 0x1, RZ ;  /* 0x0000000103031810 */ /* 0x000fe20007ffe0ff */
[----:B------:R-:W-:Y:S01]  /*0d30*/  IMAD R4, R7, c[0x0][0x19c], R4 ;  /* 0x0000670007047a24 */ /* 0x000fe200078e0204 */
        /* <DEDUP_REMOVED lines=11> */
[----:B------:R-:W-:-:S02]  /*0df0*/  SHF.R.S32.HI R2, RZ, 0x1f, R3 ;  /* 0x0000001fff027819 */ /* 0x000fc40000011403 */
[----:B------:R-:W-:Y:S01]  /*0e00*/  IADD3 R9, R13, R9, RZ ;  /* 0x000000090d097210 */ /* 0x000fe20007ffe0ff */
[----:B------:R-:W-:-:S04]  /*0e10*/  IMAD.WIDE.U32 R10, R7, c[0x0][0x198], R10 ;  /* 0x00006600070a7a25 */ /* 0x000fc800078e000a */
[----:B------:R-:W-:Y:S02]  /*0e20*/  IMAD.IADD R11, R11, 0x1, R4 ;  /* 0x000000010b0b7824 */ /* 0x000fe400078e0204 */
[----:B------:R-:W-:Y:S02]  /*0e30*/  IMAD R4, R2, c[0x0][0x1b0], RZ ;  /* 0x00006c0002047a24 */ /* 0x000fe400078e02ff */
[----:B------:R-:W-:-:S04]  /*0e40*/  IMAD.WIDE.U32 R10, R3, c[0x0][0x1b0], R10 ;  /* 0x00006c00030a7a25 */ /* 0x000fc800078e000a */
[----:B------:R-:W-:Y:S01]  /*0e50*/  IMAD R4, R3, c[0x0][0x1b4], R4 ;  /* 0x00006d0003047a24 */ /* 0x000fe200078e0204 */
[----:B------:R-:W-:-:S03]  /*0e60*/  MOV R98, R10 ;  /* 0x0000000a00627202 */ /* 0x000fc60000000f00 */
[----:B------:R-:W-:Y:S01]  /*0e70*/  IMAD.IADD R4, R11, 0x1, R4 ;  /* 0x000000010b047824 */ /* 0x000fe200078e0204 */
[----:B------:R-:W-:Y:S05]  /*0e80*/  BRA `(.L_x_3630) ;  /* 0x0000046000007947 */ /* 0x000fea0003800000 */
.L_x_3629:
        /* <DEDUP_REMOVED lines=16> */
[----:B------:R-:W-:-:S04]  /*0f90*/  MOV R7, R4 ;  /* 0x0000000400077202 */ /* 0x000fc80000000f00 */
.L_x_3631:
[----:B------:R-:W-:Y:S01]  /*0fa0*/  IABS R5, c[0x0][0x1c8] ;  /* 0x0000720000057a13 */ /* 0x000fe20000000000 */
[----:B------:R-:W-:Y:S01]  /*0fb0*/  IMAD.MOV.U32 R14, RZ, RZ, R7 ;  /* 0x000000ffff0e7224 */ /* 0x000fe200078e0007 */
[----:B------:R-:W-:Y:S01]  /*0fc0*/  LEA R32, R34, 0xffffff80, 0x7 ;  /* 0xffffff8022207811 */ /* 0x000fe200078e38ff */
[----:B------:R-:W-:Y:S01]  /*0fd0*/  @P4 IMAD.IADD R9, R0, 0x1, R9 ;  /* 0x0000000100094824 */ /* 0x000fe200078e0209 */
[----:B------:R-:W1:Y:S01]  /*0fe0*/  I2F.RP R12, R5 ;  /* 0x00000005000c7306 */ /* 0x000e620000209400 */
[----:B------:R-:W-:Y:S02]  /*0ff0*/  MOV R15, R2 ;  /* 0x00000002000f7202 */ /* 0x000fe40000000f00 */
[----:B------:R-:W-:-:S03]  /*1000*/  IMAD.MOV.U32 R7, RZ, RZ, R32 ;  /* 0x000000ffff077224 */ /* 0x000fc600078e0020 */
[----:B------:R-:W-:Y:S02]  /*1010*/  IMAD.WIDE.U32 R14, R32, c[0x0][0x198], R14 ;  /* 0x00006600200e7a25 */ /* 0x000fe400078e000e */
        /* <DEDUP_REMOVED lines=8> */
[----:B------:R-:W-:Y:S02]  /*10a0*/  IMAD.MOV.U32 R11, RZ, RZ, R3 ;  /* 0x000000ffff0b7224 */ /* 0x000fe400078e0003 */
[----:B------:R-:W-:-:S04]  /*10b0*/  @P4 IMAD.WIDE.U32 R12, R9, c[0x0][0x1a0], RZ ;  /* 0x00006800090c4a25 */ /* 0x000fc800078e00ff */
[----:B------:R-:W-:-:S04]  /*10c0*/  IMAD.HI.U32 R3, R4, R11, RZ ;  /* 0x0000000b04037227 */ /* 0x000fc800078e00ff */
[----:B------:R-:W-:Y:S01]  /*10d0*/  @P4 IMAD R9, R9, c[0x0][0x1a4], R13 ;  /* 0x0000690009094a24 */ /* 0x000fe200078e020d */
[----:B------:R-:W-:-:S05]  /*10e0*/  IADD3 R4, -R3, RZ, RZ ;  /* 0x000000ff03047210 */ /* 0x000fca0007ffe1ff */
[----:B------:R-:W-:-:S05]  /*10f0*/  IMAD R4, R5, R4, R11 ;  /* 0x0000000405047224 */ /* 0x000fca00078e020b */
[----:B------:R-:W-:-:S13]  /*1100*/  ISETP.GT.U32.AND P0, PT, R5, R4, PT ;  /* 0x000000040500720c */ /* 0x000fda0003f04070 */
        /* <DEDUP_REMOVED lines=30> */
.L_x_3630:
[----:B-----5:R1:W5:Y:S01]  /*12f0*/  @P5 LDG.E R10, [R104.64] ;  /* 0x00000006680a5981 */ /* 0x020362000c1e1900 */
        /* <DEDUP_REMOVED lines=10> */
[----:B------:R-:W-:Y:S01]  /*13a0*/  LOP3.LUT R54, R94, 0xfffffffc, RZ, 0xc0, !PT ;  /* 0xfffffffc5e367812 */ /* 0x000fe200078ec0ff */
[----:B------:R-:W-:Y:S01]  /*13b0*/  IMAD.HI.U32 R56, R13, R56, R20 ;  /* 0x000000380d387227 */ /* 0x000fe200078e0014 */
[----:B------:R-:W-:-:S02]  /*13c0*/  SHF.R.S32.HI R47, RZ, 0x3, R48 ;  /* 0x00000003ff2f7819 */ /* 0x000fc40000011430 */
[-C--:B------:R-:W-:Y:S01]  /*13d0*/  LEA.HI R35, R46, R42.reuse, RZ, 0x5 ;  /* 0x0000002a2e237211 */ /* 0x080fe200078f28ff */
[----:B------:R-:W-:Y:S01]  /*13e0*/  @!P0 IMAD R0, R6, c[0x0][0x178], RZ ;  /* 0x00005e0006008a24 */ /* 0x000fe200078e02ff */
[----:B------:R-:W-:Y:S01]  /*13f0*/  LEA.HI R46, R46, R42, RZ, 0x4 ;  /* 0x0000002a2e2e7211 */ /* 0x000fe200078f20ff */
[----:B------:R-:W-:Y:S01]  /*1400*/  IMAD.IADD R54, R42, 0x1, -R54 ;  /* 0x000000012a367824 */ /* 0x000fe200078e0a36 */
[----:B------:R-:W-:Y:S01]  /*1410*/  SHF.R.S32.HI R148, RZ, 0x2, R94 ;  /* 0x00000002ff947819 */ /* 0x000fe2000001145e */
[----:B------:R-:W-:Y:S01]  /*1420*/  IMAD.SHL.U32 R13, R47, 0x40, RZ ;  /* 0x000000402f0d7824 */ /* 0x000fe200078e00ff */
[----:B------:R-:W-:Y:S01]  /*1430*/  LOP3.LUT R45, R46, 0xfffffff0, RZ, 0xc0, !PT ;  /* 0xfffffff02e2d7812 */ /* 0x000fe200078ec0ff */
[----:B------:R-:W-:Y:S01]  /*1440*/  @P0 IMAD.WIDE.U32 R14, R146, c[0x0][0x190], RZ ;  /* 0x00006400920e0a25 */ /* 0x000fe200078e00ff */
[----:B------:R-:W-:Y:S02]  /*1450*/  SHF.L.U32 R84, R54, 0x3, RZ ;  /* 0x0000000336547819 */ /* 0x000fe400000006ff */
[----:B------:R-:W-:Y:S01]  /*1460*/  LOP3.LUT R13, R13, 0xc0, RZ, 0xc0, !PT ;  /* 0x000000c00d0d7812 */ /* 0x000fe200078ec0ff */
[----:B------:R-:W-:Y:S01]  /*1470*/  @!P0 IMAD.WIDE.U32 R18, R8, c[0x0][0x178], RZ ;  /* 0x00005e0008128a25 */ /* 0x000fe200078e00ff */
[----:B------:R-:W-:-:S02]  /*1480*/  SHF.R.S32.HI R85, RZ, 0x1f, R84 ;  /* 0x0000001fff557819 */ /* 0x000fc40000011454 */
[----:B------:R-:W-:Y:S01]  /*1490*/  SHF.R.S32.HI R149, RZ, 0x1f, R148 ;  /* 0x0000001fff957819 */ /* 0x000fe20000011494 */
[----:B------:R-:W-:Y:S01]  /*14a0*/  @!P0 IMAD R0, R8, c[0x0][0x17c], R0 ;  /* 0x00005f0008008a24 */ /* 0x000fe200078e0200 */
[----:B------:R-:W-:Y:S01]  /*14b0*/  LEA.HI R64, R64, R50, RZ, 0x7 ;  /* 0x0000003240407211 */ /* 0x000fe200078f38ff */
[----:B------:R-:W-:Y:S01]  /*14c0*/  @P0 IMAD R11, R146, c[0x0][0x194], R15 ;  /* 0x00006500920b0a24 */ /* 0x000fe200078e020f */
[----:B------:R-:W-:Y:S01]  /*14d0*/  LEA.HI R94, R94, R148, RZ, 0x1 ;  /* 0x000000945e5e7211 */ /* 0x000fe200078f08ff */
[----:B------:R-:W-:Y:S01]  /*14e0*/  @!P0 IMAD.MOV.U32 R14, RZ, RZ, R18 ;  /* 0x000000ffff0e8224 */ /* 0x000fe200078e0012 */
[----:B------:R-:W-:Y:S01]  /*14f0*/  @!P0 IADD3 R11, R19, R0, RZ ;  /* 0x00000000130b8210 */ /* 0x000fe20007ffe0ff */
[----:B------:R-:W-:Y:S01]  /*1500*/  IMAD.IADD R45, R42, 0x1, -R45 ;  /* 0x000000012a2d7824 */ /* 0x000fe200078e0a2d */
[----:B------:R-:W-:Y:S01]  /*1510*/  IADD3 R18, P0, R84, R12, RZ ;  /* 0x0000000c54127210 */ /* 0x000fe20007f1e0ff */
[----:B------:R-:W-:Y:S01]  /*1520*/  IMAD.WIDE R16, R16, 0x40, R148 ;  /* 0x0000004010107825 */ /* 0x000fe200078e0294 */
[----:B------:R-:W-:-:S02]  /*1530*/  LOP3.LUT R0, R13, 0x18, R84, 0xf8, !PT ;  /* 0x000000180d007812 */ /* 0x000fc400078ef854 */
[----:B------:R-:W-:Y:S01]  /*1540*/  SHF.R.U32.HI R13, RZ, 0x3, R13 ;  /* 0x00000003ff0d7819 */ /* 0x000fe2000001160d */
[----:B------:R-:W-:Y:S01]  /*1550*/  IMAD.X R19, R85, 0x1, R9, P0 ;  /* 0x0000000155137824 */ /* 0x000fe200000e0609 */
[----:B------:R-:W-:Y:S01]  /*1560*/  IADD3 R96, P0, R148, R7, RZ ;  /* 0x0000000794607210 */ /* 0x000fe20007f1e0ff */
[----:B------:R-:W-:Y:S01]  /*1570*/  IMAD R7, R17, c[0x0][0x190], RZ ;  /* 0x0000640011077a24 */ /* 0x000fe200078e02ff */
[----:B------:R-:W-:Y:S01]  /*1580*/  LOP3.LUT R13, R0, R13, RZ, 0x3c, !PT ;  /* 0x0000000d000d7212 */ /* 0x000fe200078e3cff */
[----:B------:R-:W-:Y:S01]  /*1590*/  IMAD R0, R2, c[0x0][0x1b8], RZ ;  /* 0x00006e0002007a24 */ /* 0x000fe200078e02ff */
[----:B------:R-:W-:Y:S01]  /*15a0*/  LEA.HI R44, R45, R45, RZ, 0x1 ;  /* 0x0000002d2d2c7211 */ /* 0x000fe200078f08ff */
[----:B------:R-:W-:Y:S01]  /*15b0*/  IMAD.X R5, R149, 0x1, R5, P0 ;  /* 0x0000000195057824 */ /* 0x000fe200000e0605 */
[----:B------:R-:W-:Y:S01]  /*15c0*/  SHF.R.S32.HI R64, RZ, 0x7, R64 ;  /* 0x00000007ff407819 */ /* 0x000fe20000011440 */
[C---:B------:R-:W-:Y:S01]  /*15d0*/  IMAD R0, R3.reuse, c[0x0][0x1bc], R0 ;  /* 0x00006f0003007a24 */ /* 0x040fe200078e0200 */
[----:B------:R-:W-:Y:S01]  /*15e0*/  SHF.R.S32.HI R43, RZ, 0x1, R44 ;  /* 0x00000001ff2b7819 */ /* 0x000fe2000001142c */
[----:B------:R-:W-:Y:S01]  /*15f0*/  IMAD.WIDE.U32 R18, R3, c[0x0][0x1b8], R18 ;  /* 0x00006e0003127a25 */ /* 0x000fe200078e0012 */
[----:B------:R-:W-:-:S02]  /*1600*/  SHF.R.S32.HI R12, RZ, 0x1f, R44 ;  /* 0x0000001fff0c7819 */ /* 0x000fc4000001142c */
[----:B------:R-:W-:Y:S01]  /*1610*/  IADD3 R14, P1, R84, R14, RZ ;  /* 0x0000000e540e7210 */ /* 0x000fe20007f3e0ff */
[----:B------:R-:W-:Y:S01]  /*1620*/  IMAD R7, R16, c[0x0][0x194], R7 ;  /* 0x0000650010077a24 */ /* 0x000fe200078e0207 */
[----:B------:R-:W-:Y:S01]  /*1630*/  IADD3 R98, P0, R84, R98, RZ ;  /* 0x0000006254627210 */ /* 0x000fe20007f1e0ff */
[----:B------:R-:W-:Y:S01]  /*1640*/  IMAD R5, R5, c[0x0][0x1a0], RZ ;  /* 0x0000680005057a24 */ /* 0x000fe200078e02ff */
[----:B------:R-:W-:Y:S01]  /*1650*/  IMNMX R64, RZ, R64, !PT ;  /* 0x00000040ff407217 */ /* 0x000fe20007800200 */
[C---:B------:R-:W-:Y:S01]  /*1660*/  IMAD.X R15, R85.reuse, 0x1, R11, P1 ;  /* 0x00000001550f7824 */ /* 0x040fe200008e060b */
[----:B------:R-:W-:Y:S01]  /*1670*/  LEA.HI R12, R12, R43, RZ, 0x2 ;  /* 0x0000002b0c0c7211 */ /* 0x000fe200078f10ff */
[----:B------:R-:W-:Y:S01]  /*1680*/  IMAD.X R99, R85, 0x1, R4, P0 ;  /* 0x0000000155637824 */ /* 0x000fe200000e0604 */
[----:B------:R-:W-:Y:S01]  /*1690*/  IADD3 R19, R19, R0, RZ ;  /* 0x0000000013137210 */ /* 0x000fe20007ffe0ff */
[----:B------:R-:W-:Y:S01]  /*16a0*/  IMAD.WIDE.U32 R14, R16, c[0x0][0x190], R14 ;  /* 0x00006400100e7a25 */ /* 0x000fe200078e000e */
[----:B------:R-:W-:-:S02]  /*16b0*/  SHF.R.S32.HI R0, RZ, 0x1f, R102 ;  /* 0x0000001fff007819 */ /* 0x000fc40000011466 */
[----:B------:R-:W-:Y:S01]  /*16c0*/  ISETP.GT.AND P0, PT, R34, R64, PT ;  /* 0x000000402200720c */ /* 0x000fe20003f04270 */
[----:B------:R-:W-:Y:S01]  /*16d0*/  IMAD.IADD R15, R15, 0x1, R7 ;  /* 0x000000010f0f7824 */ /* 0x000fe200078e0207 */
[----:B------:R-:W-:Y:S01]  /*16e0*/  LOP3.LUT R94, R94, 0x7fffffe, RZ, 0xc0, !PT ;  /* 0x07fffffe5e5e7812 */ /* 0x000fe200078ec0ff */
[----:B------:R-:W-:Y:S01]  /*16f0*/  IMAD R0, R0, c[0x0][0x1a8], RZ ;  /* 0x00006a0000007a24 */ /* 0x000fe200078e02ff */
[----:B------:R-:W-:Y:S01]  /*1700*/  LOP3.LUT R12, R12, 0xfffffffc, RZ, 0xc0, !PT ;  /* 0xfffffffc0c0c7812 */ /* 0x000fe200078ec0ff */
[----:B------:R-:W-:Y:S01]  /*1710*/  IMAD R100, R149, c[0x0][0x198], RZ ;  /* 0x0000660095647a24 */ /* 0x000fe200078e02ff */
[----:B------:R-:W-:Y:S01]  /*1720*/  SHF.R.S32.HI R53, RZ, 0x1, R56 ;  /* 0x00000001ff357819 */ /* 0x000fe20000011438 */
[----:B------:R-:W-:Y:S01]  /*1730*/  IMAD.IADD R94, R148, 0x1, -R94 ;  /* 0x00000001945e7824 */ /* 0x000fe200078e0a5e */
        /* <DEDUP_REMOVED lines=29> */
[----:B-1----:R-:W-:Y:S01]  /*1910*/  SHF.R.S32.HI R5, RZ, 0x1f, R32 ;  /* 0x0000001fff057819 */ /* 0x002fe20000011420 */
[----:B------:R-:W-:Y:S01]  /*1920*/  IMAD R7, R6, c[0x0][0x280], RZ ;  /* 0x0000a00006077a24 */ /* 0x000fe200078e02ff */
[----:B------:R-:W-:Y:S01]  /*1930*/  SHF.R.S32.HI R9, RZ, 0x1f, R50 ;  /* 0x0000001fff097819 */ /* 0x000fe20000011432 */
[----:B------:R-:W-:Y:S01]  /*1940*/  IMAD.WIDE.U32 R12, R8, c[0x0][0x280], R84 ;  /* 0x0000a000080c7a25 */ /* 0x000fe200078e0054 */
[----:B------:R-:W-:Y:S01]  /*1950*/  IADD3 R4, P1, P0, R32, R148, -R50 ;  /* 0x0000009420047210 */ /* 0x000fe2000783e832 */
[----:B------:R-:W-:Y:S01]  /*1960*/  UMOV UR9, 0x40 ;  /* 0x0000004000097882 */ /* 0x000fe20000000000 */
[----:B------:R-:W-:Y:S01]  /*1970*/  LEA R77, P3, R98, c[0x0][0x168], 0x1 ;  /* 0x00005a00624d7a11 */ /* 0x000fe200078608ff */
[----:B------:R-:W-:Y:S01]  /*1980*/  IMAD R7, R8, c[0x0][0x284], R7 ;  /* 0x0000a10008077a24 */ /* 0x000fe200078e0207 */
[----:B------:R-:W-:Y:S01]  /*1990*/  IADD3.X R5, R5, R149, ~R9, P1, P0 ;  /* 0x0000009505057210 */ /* 0x000fe20000fe0c09 */
[----:B------:R-:W-:Y:S01]  /*19a0*/  IMAD R6, R6, c[0x0][0x278], RZ ;  /* 0x00009e0006067a24 */ /* 0x000fe200078e02ff */
[----:B------:R-:W-:Y:S01]  /*19b0*/  LEA.HI.X R76, R98, c[0x0][0x16c], R101, 0x1, P3 ;  /* 0x00005b00624c7a11 */ /* 0x000fe200018f0c65 */
[----:B------:R-:W-:Y:S01]  /*19c0*/  IMAD.IADD R9, R13, 0x1, R7 ;  /* 0x000000010d097824 */ /* 0x000fe200078e0207 */
[----:B------:R-:W-:Y:S01]  /*19d0*/  ULDC.64 UR4, c[0x0][0x1a0] ;  /* 0x0000680000047ab9 */ /* 0x000fe20000000a00 */
[C---:B------:R-:W-:Y:S01]  /*19e0*/  IMAD.WIDE.U32 R14, R8.reuse, c[0x0][0x278], R84 ;  /* 0x00009e00080e7a25 */ /* 0x040fe200078e0054 */
[----:B------:R-:W-:Y:S01]  /*19f0*/  UIMAD UR10, UR9, UR5, URZ ;  /* 0x00000005090a72a4 */ /* 0x000fe2000f8e023f */
[----:B------:R-:W-:Y:S01]  /*1a00*/  SHF.L.U32 R63, R53, 0x5, RZ ;  /* 0x00000005353f7819 */ /* 0x000fe200000006ff */
[----:B------:R-:W-:Y:S01]  /*1a10*/  UMOV UR8, 0xc0 ;  /* 0x000000c000087882 */ /* 0x000fe20000000000 */
[----:B------:R-:W-:Y:S01]  /*1a20*/  IMAD R6, R8, c[0x0][0x27c], R6 ;  /* 0x00009f0008067a24 */ /* 0x000fe200078e0206 */
[----:B------:R-:W-:Y:S01]  /*1a30*/  UIMAD UR13, UR8, UR5, URZ ;  /* 0x00000005080d72a4 */ /* 0x000fe2000f8e023f */
[----:B------:R-:W-:Y:S01]  /*1a40*/  IMAD R7, R5, c[0x0][0x290], RZ ;  /* 0x0000a40005077a24 */ /* 0x000fe200078e02ff */
[----:B------:R-:W-:Y:S01]  /*1a50*/  UIMAD.WIDE.U32 UR14, UR8, UR4, URZ ;  /* 0x00000004080e72a5 */ /* 0x000fe2000f8e003f */
[----:B------:R-:W-:Y:S01]  /*1a60*/  IMAD.MOV.U32 R8, RZ, RZ, R12 ;  /* 0x000000ffff087224 */ /* 0x000fe200078e000c */
[----:B------:R-:W-:Y:S01]  /*1a70*/  ULDC UR5, c[0x0][0x294] ;  /* 0x0000a50000057ab9 */ /* 0x000fe20000000800 */
[----:B------:R-:W-:Y:S01]  /*1a80*/  IMAD.IADD R15, R15, 0x1, R6 ;  /* 0x000000010f0f7824 */ /* 0x000fe200078e0206 */
[----:B------:R-:W-:Y:S01]  /*1a90*/  UIMAD UR5, UR8, UR5, URZ ;  /* 0x00000005080572a4 */ /* 0x000fe2000f8e023f */
[----:B------:R-:W-:Y:S01]  /*1aa0*/  IMAD R5, R5, c[0x0][0x288], RZ ;  /* 0x0000a20005057a24 */ /* 0x000fe200078e02ff */
[----:B------:R-:W-:Y:S01]  /*1ab0*/  IADD3 R57, R148, 0x20, RZ ;  /* 0x0000002094397810 */ /* 0x000fe20007ffe0ff */
[----:B------:R-:W-:Y:S01]  /*1ac0*/  IMAD R7, R4, c[0x0][0x294], R7 ;  /* 0x0000a50004077a24 */ /* 0x000fe200078e0207 */
[----:B------:R-:W-:Y:S01]  /*1ad0*/  IADD3 R93, R148, 0x40, RZ ;  /* 0x00000040945d7810 */ /* 0x000fe20007ffe0ff */
[----:B------:R-:W-:Y:S01]  /*1ae0*/  IMAD.WIDE.U32 R8, R4, c[0x0][0x290], R8 ;  /* 0x0000a40004087a25 */ /* 0x000fe200078e0008 */
[----:B------:R-:W-:Y:S01]  /*1af0*/  IADD3 R92, R148, 0x60, RZ ;  /* 0x00000060945c7810 */ /* 0x000fe20007ffe0ff */
[----:B------:R-:W-:Y:S01]  /*1b00*/  ULDC UR12, c[0x0][0x28c] ;  /* 0x0000a300000c7ab9 */ /* 0x000fe20000000800 */
[----:B------:R-:W-:Y:S01]  /*1b10*/  SHF.R.S32.HI R62, RZ, 0x1f, R63 ;  /* 0x0000001fff3e7819 */ /* 0x000fe2000001143f */
[C---:B------:R-:W-:Y:S01]  /*1b20*/  IMAD R5, R4.reuse, c[0x0][0x28c], R5 ;  /* 0x0000a30004057a24 */ /* 0x040fe200078e0205 */
[----:B------:R-:W-:Y:S01]  /*1b30*/  IADD3 R9, R9, R7, RZ ;  /* 0x0000000709097210 */ /* 0x000fe20007ffe0ff */
[----:B------:R-:W-:Y:S01]  /*1b40*/  IMAD.WIDE.U32 R14, R4, c[0x0][0x288], R14 ;  /* 0x0000a200040e7a25 */ /* 0x000fe200078e000e */
[----:B------:R-:W-:-:S02]  /*1b50*/  ULDC UR11, c[0x0][0x28c] ;  /* 0x0000a300000b7ab9 */ /* 0x000fc40000000800 */
[----:B------:R-:W-:Y:S01]  /*1b60*/  ULDC UR4, c[0x0][0x230] ;  /* 0x00008c0000047ab9 */ /* 0x000fe20000000800 */
[C---:B------:R-:W-:Y:S01]  /*1b70*/  IMAD R80, R2.reuse, c[0x0][0x2a0], RZ ;  /* 0x0000a80002507a24 */ /* 0x040fe200078e02ff */
[----:B------:R-:W-:Y:S01]  /*1b80*/  UIMAD UR12, UR12, 0xc0, URZ ;  /* 0x000000c00c0c78a4 */ /* 0x000fe2000f8e023f */
[----:B------:R-:W-:Y:S01]  /*1b90*/  IMAD R82, R2, c[0x0][0x298], RZ ;  /* 0x0000a60002527a24 */ /* 0x000fe200078e02ff */
[----:B------:R-:W-:Y:S01]  /*1ba0*/  UIMAD UR11, UR11, 0xc0, URZ ;  /* 0x000000c00b0b78a4 */ /* 0x000fe2000f8e023f */
[----:B------:R-:W-:Y:S01]  /*1bb0*/  IMAD.IADD R5, R15, 0x1, R5 ;  /* 0x000000010f057824 */ /* 0x000fe200078e0205 */
[----:B------:R-:W-:Y:S01]  /*1bc0*/  UIADD3 UR13, UR15, UR13, URZ ;  /* 0x0000000d0f0d7290 */ /* 0x000fe2000fffe03f */
[----:B------:R-:W-:Y:S01]  /*1bd0*/  IMAD.MOV.U32 R4, RZ, RZ, R14 ;  /* 0x000000ffff047224 */ /* 0x000fe200078e000e */
[----:B------:R-:W-:Y:S01]  /*1be0*/  ULDC.U8 UR8, c[0x0][0x313] ;  /* 0x0000c4c000087ab9 */ /* 0x000fe20000000000 */
[C---:B------:R-:W-:Y:S02]  /*1bf0*/  IMAD R80, R3.reuse, c[0x0][0x2a4], R80 ;  /* 0x0000a90003507a24 */ /* 0x040fe400078e0250 */
[----:B------:R-:W-:-:S02]  /*1c00*/  IMAD R82, R3, c[0x0][0x29c], R82 ;  /* 0x0000a70003527a24 */ /* 0x000fc400078e0252 */
[----:B------:R-:W-:-:S04]  /*1c10*/  IMAD.WIDE.U32 R8, R3, c[0x0][0x2a0], R8 ;  /* 0x0000a80003087a25 */ /* 0x000fc800078e0008 */
[----:B------:R-:W-:Y:S01]  /*1c20*/  IMAD.WIDE.U32 R2, R3, c[0x0][0x298], R4 ;  /* 0x0000a60003027a25 */ /* 0x000fe200078e0004 */
[----:B------:R-:W-:-:S03]  /*1c30*/  LEA R81, P1, R8, c[0x0][0x270], 0x1 ;  /* 0x00009c0008517a11 */ /* 0x000fc600078208ff */
[----:B-----5:R-:W-:Y:S01]  /*1c40*/  IMAD.IADD R32, R10, 0x1, R32 ;  /* 0x000000010a207824 */ /* 0x020fe200078e0220 */
[----:B------:R-:W-:Y:S01]  /*1c50*/  IADD3 R82, R3, R82, RZ ;  /* 0x0000005203527210 */ /* 0x000fe20007ffe0ff */
[----:B------:R-:W-:Y:S01]  /*1c60*/  IMAD.WIDE.U32 R6, R0, 0x40, RZ ;  /* 0x0000004000067825 */ /* 0x000fe200078e00ff */
[----:B------:R-:W-:-:S03]  /*1c70*/  LEA R83, P0, R2, c[0x0][0x268], 0x1 ;  /* 0x00009a0002537a11 */ /* 0x000fc600078008ff */
[----:B------:R-:W-:Y:S01]  /*1c80*/  IMAD R32, R53, R32, RZ ;  /* 0x0000002035207224 */ /* 0x000fe200078e02ff */
[----:B------:R-:W-:Y:S01]  /*1c90*/  LEA.HI.X R82, R2, c[0x0][0x26c], R82, 0x1, P0 ;  /* 0x00009b0002527a11 */ /* 0x000fe200000f0c52 */
[----:B------:R-:W-:Y:S01]  /*1ca0*/  IMAD.MOV.U32 R106, RZ, RZ, c[0x0][0x290] ;  /* 0x0000a400ff6a7624 */ /* 0x000fe200078e00ff */
[C---:B------:R-:W-:Y:S01]  /*1cb0*/  LEA R79, P0, R96.reuse, c[0x0][0x170], 0x1 ;  /* 0x00005c00604f7a11 */ /* 0x040fe200078008ff */
[----:B------:R-:W-:Y:S01]  /*1cc0*/  IMAD.MOV.U32 R66, RZ, RZ, 0x6 ;  /* 0x00000006ff427424 */ /* 0x000fe200078e00ff */
[----:B------:R-:W-:Y:S01]  /*1cd0*/  SHF.R.S32.HI R31, RZ, 0x1f, R32 ;  /* 0x0000001fff1f7819 */ /* 0x000fe20000011420 */
[----:B------:R-:W-:Y:S01]  /*1ce0*/  IMAD.IADD R80, R9, 0x1, R80 ;  /* 0x0000000109507824 */ /* 0x000fe200078e0250 */
[----:B------:R-:W-:Y:S01]  /*1cf0*/  LEA.HI.X R78, R96, c[0x0][0x174], R95, 0x1, P0 ;  /* 0x00005d00604e7a11 */ /* 0x000fe200000f0c5f */
[----:B------:R-:W-:Y:S01]  /*1d00*/  IMAD.MOV.U32 R91, RZ, RZ, c[0x0][0x288] ;  /* 0x0000a200ff5b7624 */ /* 0x000fe200078e00ff */
[-C--:B------:R-:W-:Y:S01]  /*1d10*/  IADD3 R89, P0, R54, R32.reuse, RZ ;  /* 0x0000002036597210 */ /* 0x080fe20007f1e0ff */
[C---:B------:R-:W-:Y:S01]  /*1d20*/  IMAD.SHL.U32 R72, R106.reuse, 0x40, RZ ;  /* 0x000000406a487824 */ /* 0x040fe200078e00ff */
[----:B------:R-:W-:Y:S01]  /*1d30*/  IADD3 R32, P3, R55, R32, RZ ;  /* 0x0000002037207210 */ /* 0x000fe20007f7e0ff */
[----:B------:R-:W-:Y:S01]  /*1d40*/  IMAD.SHL.U32 R70, R106, 0x20, RZ ;  /* 0x000000206a467824 */ /* 0x000fe200078e00ff */
[----:B------:R-:W-:Y:S01]  /*1d50*/  IADD3 R73, R7, UR10, RZ ;  /* 0x0000000a07497c10 */ /* 0x000fe2000fffe0ff */
[--C-:B------:R-:W-:Y:S01]  /*1d60*/  IMAD.X R88, R51, 0x1, R31.reuse, P0 ;  /* 0x0000000133587824 */ /* 0x100fe200000e061f */
[----:B------:R-:W-:Y:S01]  /*1d70*/  ULDC UR10, c[0x0][0x19c] ;  /* 0x00006700000a7ab9 */ /* 0x000fe20000000800 */
[----:B------:R-:W-:Y:S01]  /*1d80*/  IMAD.X R31, R52, 0x1, R31, P3 ;  /* 0x00000001341f7824 */ /* 0x000fe200018e061f */
[----:B------:R-:W-:Y:S01]  /*1d90*/  UIMAD UR10, UR9, UR10, URZ ;  /* 0x0000000a090a72a4 */ /* 0x000fe2000f8e023f */
[----:B------:R-:W-:Y:S01]  /*1da0*/  SHF.L.U64.HI R71, R106, R66, c[0x0][0x294] ;  /* 0x0000a5006a477619 */ /* 0x000fe20000010242 */
[----:B------:R-:W-:Y:S01]  /*1db0*/  IMAD.WIDE.U32 R108, R108, 0x40, RZ ;  /* 0x000000406c6c7825 */ /* 0x000fe200078e00ff */
[----:B------:R-:W-:-:S02]  /*1dc0*/  SHF.L.U64.HI R88, R89, 0x1, R88 ;  /* 0x0000000159587819 */ /* 0x000fc40000010258 */
[----:B------:R-:W-:Y:S01]  /*1dd0*/  SHF.L.U64.HI R31, R32, 0x1, R31 ;  /* 0x00000001201f7819 */ /* 0x000fe2000001021f */
[----:B------:R-:W-:Y:S01]  /*1de0*/  IMAD.SHL.U32 R89, R89, 0x2, RZ ;  /* 0x0000000259597824 */ /* 0x000fe200078e00ff */
[----:B------:R-:W-:Y:S01]  /*1df0*/  SHF.L.U64.HI R69, R106, R90, c[0x0][0x294] ;  /* 0x0000a5006a457619 */ /* 0x000fe2000001025a */
[----:B------:R-:W-:Y:S01]  /*1e00*/  IMAD.SHL.U32 R32, R32, 0x2, RZ ;  /* 0x0000000220207824 */ /* 0x000fe200078e00ff */
[----:B------:R-:W-:Y:S01]  /*1e10*/  LEA.HI.X R80, R8, c[0x0][0x274], R80, 0x1, P1 ;  /* 0x00009d0008507a11 */ /* 0x000fe200008f0c50 */
[----:B------:R-:W-:Y:S01]  /*1e20*/  IMAD.SHL.U32 R61, R53, 0x40, RZ ;  /* 0x00000040353d7824 */ /* 0x000fe200078e00ff */
[----:B------:R-:W-:Y:S01]  /*1e30*/  IADD3 R87, P5, R89, c[0x0][0x2b0], RZ ;  /* 0x0000ac0059577a10 */ /* 0x000fe20007fbe0ff */
[----:B------:R-:W-:Y:S01]  /*1e40*/  IMAD R59, R53, 0x60, RZ ;  /* 0x00000060353b7824 */ /* 0x000fe200078e02ff */
[----:B------:R-:W-:Y:S01]  /*1e50*/  IADD3 R10, P3, R32, c[0x0][0x2b0], RZ ;  /* 0x0000ac00200a7a10 */ /* 0x000fe20007f7e0ff */
[----:B------:R-:W-:Y:S01]  /*1e60*/  IMAD.WIDE.U32 R106, R106, 0xc0, RZ ;  /* 0x000000c06a6a7825 */ /* 0x000fe200078e00ff */
[----:B------:R-:W-:-:S02]  /*1e70*/  IADD3 R89, P4, R89, c[0x0][0x2a8], RZ ;  /* 0x0000aa0059597a10 */ /* 0x000fc40007f9e0ff */
[----:B------:R-:W-:Y:S01]  /*1e80*/  IADD3 R32, P0, R32, c[0x0][0x2a8], RZ ;  /* 0x0000aa0020207a10 */ /* 0x000fe20007f1e0ff */
[----:B------:R-:W-:Y:S01]  /*1e90*/  IMAD.MOV.U32 R65, RZ, RZ, c[0x0][0x290] ;  /* 0x0000a400ff417624 */ /* 0x000fe200078e00ff */
[C---:B------:R-:W-:Y:S01]  /*1ea0*/  SHF.L.U64.HI R66, R91.reuse, R66, c[0x0][0x28c] ;  /* 0x0000a3005b427619 */ /* 0x040fe20000010242 */
[C---:B------:R-:W-:Y:S01]  /*1eb0*/  IMAD.SHL.U32 R67, R91.reuse, 0x40, RZ ;  /* 0x000000405b437824 */ /* 0x040fe200078e00ff */
[----:B------:R-:W-:Y:S01]  /*1ec0*/  SHF.L.U64.HI R90, R91, R90, c[0x0][0x28c] ;  /* 0x0000a3005b5a7619 */ /* 0x000fe2000001025a */
[----:B------:R-:W-:Y:S01]  /*1ed0*/  IMAD.SHL.U32 R74, R6, 0x2, RZ ;  /* 0x00000002064a7824 */ /* 0x000fe200078e00ff */
[----:B------:R-:W-:Y:S01]  /*1ee0*/  SHF.L.U64.HI R71, R72, 0x1, R71 ;  /* 0x0000000148477819 */ /* 0x000fe20000010247 */
[----:B------:R-:W-:Y:S01]  /*1ef0*/  IMAD.MOV.U32 R11, RZ, RZ, R34 ;  /* 0x000000ffff0b7224 */ /* 0x000fe200078e0022 */
[----:B------:R-:W-:Y:S01]  /*1f00*/  SHF.L.U64.HI R69, R70, 0x1, R69 ;  /* 0x0000000146457819 */ /* 0x000fe20000010245 */
[----:B------:R-:W-:Y:S01]  /*1f10*/  IMAD.U32 R65, R65, -0x80, RZ ;  /* 0xffffff8041417824 */ /* 0x000fe200078e00ff */
[----:B------:R-:W-:-:S02]  /*1f20*/  IADD3.X R86, R88, c[0x0][0x2b4], RZ, P5, !PT ;  /* 0x0000ad0058567a10 */ /* 0x000fc40002ffe4ff */
[----:B------:R-:W-:Y:S02]  /*1f30*/  IADD3.X R9, R31, c[0x0][0x2b4], RZ, P3, !PT ;  /* 0x0000ad001f097a10 */ /* 0x000fe40001ffe4ff */
[----:B------:R-:W-:Y:S02]  /*1f40*/  SHF.L.U64.HI R73, R6, 0x1, R73 ;  /* 0x0000000106497819 */ /* 0x000fe40000010249 */
[----:B------:R-:W-:Y:S02]  /*1f50*/  ISETP.GE.AND P1, PT, R84, c[0x0][0x220], PT ;  /* 0x0000880054007a0c */ /* 0x000fe40003f26270 */
[----:B------:R-:W-:Y:S02]  /*1f60*/  SHF.L.U32 R91, R91, 0x5, RZ ;  /* 0x000000055b5b7819 */ /* 0x000fe400000006ff */
[----:B------:R-:W-:Y:S02]  /*1f70*/  SHF.R.S32.HI R60, RZ, 0x1f, R61 ;  /* 0x0000001fff3c7819 */ /* 0x000fe4000001143d */
[----:B------:R-:W-:-:S02]  /*1f80*/  SHF.R.S32.HI R58, RZ, 0x1f, R59 ;  /* 0x0000001fff3a7819 */ /* 0x000fc4000001143b */
[----:B------:R-:W-:Y:S02]  /*1f90*/  SHF.L.U32 R72, R72, 0x1, RZ ;  /* 0x0000000148487819 */ /* 0x000fe400000006ff */
[----:B------:R-:W-:Y:S02]  /*1fa0*/  SHF.L.U32 R70, R70, 0x1, RZ ;  /* 0x0000000146467819 */ /* 0x000fe400000006ff */
[----:B------:R-:W-:Y:S02]  /*1fb0*/  IADD3 R68, R109, UR10, RZ ;  /* 0x0000000a6d447c10 */ /* 0x000fe4000fffe0ff */
[----:B------:R-:W-:Y:S02]  /*1fc0*/  IADD3 R75, R107, UR5, RZ ;  /* 0x000000056b4b7c10 */ /* 0x000fe4000fffe0ff */
[----:B------:R-:W-:Y:S02]  /*1fd0*/  IADD3.X R88, R88, c[0x0][0x2ac], RZ, P4, !PT ;  /* 0x0000ab0058587a10 */ /* 0x000fe400027fe4ff */
[----:B------:R-:W-:-:S02]  /*1fe0*/  IADD3.X R31, R31, c[0x0][0x2ac], RZ, P0, !PT ;  /* 0x0000ab001f1f7a10 */ /* 0x000fc400007fe4ff */
.L_x_3662:
[----:B------:R-:W-:Y:S02]  /*1ff0*/  IMAD.SHL.U32 R13, R11, 0x80, RZ ;  /* 0x000000800b0d7824 */ /* 0x000fe400078e00ff */
[----:B------:R-:W-:Y:S02]  /*2000*/  IMAD.MOV.U32 R14, RZ, RZ, R81 ;  /* 0x000000ffff0e7224 */ /* 0x000fe400078e0051 */
[----:B------:R-:W-:Y:S01]  /*2010*/  IMAD.MOV.U32 R15, RZ, RZ, R80 ;  /* 0x000000ffff0f7224 */ /* 0x000fe200078e0050 */
[----:B------:R-:W-:Y:S05]  /*2020*/  IADD3 R12, R13, -0x80, RZ ;  /* 0xffffff800d0c7810 */ /* 0x000fea0007ffe0ff */
[--C-:B------:R-:W-:Y:S02]  /*2030*/  IMAD.IADD R2, R41, 0x1, -R12.reuse ;  /* 0x0000000129027824 */ /* 0x100fe400078e0a0c */
[----:B------:R-:W-:Y:S03]  /*2040*/  IMAD.IADD R0, R50, 0x1, -R12 ;  /* 0x0000000132007824 */ /* 0x000fe600078e0a0c */
[CC--:B------:R-:W-:Y:S02]  /*2050*/  ISETP.GE.OR P6, PT, R148.reuse, R2.reuse, P1 ;  /* 0x000000029400720c */ /* 0x0c0fe40000fc6670 */
[C---:B------:R-:W-:Y:S02]  /*2060*/  ISETP.GE.OR P5, PT, R57.reuse, R2, P1 ;  /* 0x000000023900720c */ /* 0x040fe40000fa6670 */
[-C--:B------:R-:W-:Y:S02]  /*2070*/  ISETP.LT.OR P6, PT, R148, R0.reuse, P6 ;  /* 0x000000009400720c */ /* 0x080fe400037c1670 */
[----:B------:R-:W-:Y:S02]  /*2080*/  ISETP.LT.OR P5, PT, R57, R0, P5 ;  /* 0x000000003900720c */ /* 0x000fe40002fa1670 */
[C---:B------:R-:W-:Y:S04]  /*2090*/  ISETP.GE.OR P4, PT, R93.reuse, R2, P1 ;  /* 0x000000025d00720c */ /* 0x040fe80000f86670 */
[----:B------:R-:W-:Y:S05]  /*20a0*/  ISETP.LT.OR P4, PT, R93, R0, P4 ;  /* 0x000000005d00720c */ /* 0x000fea0002781670 */
[----:B------:R-:W2:Y:S01]  /*20b0*/  @!P6 LDG.E.128 R4, [R14.64] ;  /* 0x000000060e04e981 */ /* 0x000ea2000c1e1d00 */
[----:B------:R-:W-:Y:S01]  /*20c0*/  @!P6 IMAD.MOV.U32 R18, RZ, RZ, R79 ;  /* 0x000000ffff12e224 */ /* 0x000fe200078e004f */
[C---:B------:R-:W-:Y:S01]  /*20d0*/  @!P5 IADD3 R16, P0, R81.reuse, R70, RZ ;  /* 0x000000465110d210 */ /* 0x040fe20007f1e0ff */
[----:B------:R-:W-:Y:S04]  /*20e0*/  @!P6 IMAD.MOV.U32 R19, RZ, RZ, R78 ;  /* 0x000000ffff13e224 */ /* 0x000fe800078e004e */
[----:B------:R-:W-:Y:S01]  /*20f0*/  @!P5 IMAD.X R17, R80, 0x1, R69, P0 ;  /* 0x000000015011d824 */ /* 0x000fe200000e0645 */
[----:B--2---:R1:W-:Y:S04]  /*2100*/  @!P6 STG.E.128 [R18.64], R4 ;  /* 0x000000041200e986 */ /* 0x0043e8000c101d06 */
[----:B-1----:R1:W2:Y:S01]  /*2110*/  @!P5 LDG.E.128 R4, [R16.64] ;  /* 0x000000061004d981 */ /* 0x0022a2000c1e1d00 */
[C---:B------:R-:W-:Y:S04]  /*2120*/  @!P5 LEA R18, P3, R144.reuse, R79, 0x1 ;  /* 0x0000004f9012d211 */ /* 0x040fe800078608ff */
[----:B------:R-:W-:Y:S02]  /*2130*/  @!P5 LEA.HI.X R19, R144, R78, R143, 0x1, P3 ;  /* 0x0000004e9013d211 */ /* 0x000fe400018f0c8f */
[C---:B------:R-:W-:Y:S04]  /*2140*/  ISETP.GE.OR P3, PT, R92.reuse, R2, P1 ;  /* 0x000000025c00720c */ /* 0x040fe80000f66670 */
[----:B------:R-:W-:Y:S02]  /*2150*/  ISETP.LT.OR P3, PT, R92, R0, P3 ;  /* 0x000000005c00720c */ /* 0x000fe40001f61670 */
[----:B-1----:R-:W-:Y:S05]  /*2160*/  @!P4 IADD3 R16, P0, R81, R72, RZ ;  /* 0x000000485110c210 */ /* 0x002fea0007f1e0ff */
[----:B------:R-:W-:Y:S01]  /*2170*/  @!P4 IMAD.X R17, R80, 0x1, R71, P0 ;  /* 0x000000015011c824 */ /* 0x000fe200000e0647 */
[----:B------:R-:W-:Y:S05]  /*2180*/  @!P4 IADD3 R2, P0, R79, R74, RZ ;  /* 0x0000004a4f02c210 */ /* 0x000fea0007f1e0ff */
[----:B------:R-:W-:Y:S01]  /*2190*/  @!P4 IMAD.X R3, R78, 0x1, R73, P0 ;  /* 0x000000014e03c824 */ /* 0x000fe200000e0649 */
[----:B--2---:R1:W-:Y:S04]  /*21a0*/  @!P5 STG.E.128 [R18.64], R4 ;  /* 0x000000041200d986 */ /* 0x0043e8000c101d06 */
[----:B-1----:R1:W2:Y:S02]  /*21b0*/  @!P4 LDG.E.128 R4, [R16.64] ;  /* 0x000000061004c981 */ /* 0x0022a4000c1e1d00 */
[----:B-1----:R-:W-:Y:S05]  /*21c0*/  @!P3 IADD3 R16, P0, R81, R106, RZ ;  /* 0x0000006a5110b210 */ /* 0x002fea0007f1e0ff */
[----:B------:R-:W-:Y:S01]  /*21d0*/  @!P3 IMAD.X R17, R80, 0x1, R75, P0 ;  /* 0x000000015011b824 */ /* 0x000fe200000e064b */
[----:B--2---:R1:W-:Y:S02]  /*21e0*/  @!P4 STG.E.128 [R2.64], R4 ;  /* 0x000000040200c986 */ /* 0x0043e4000c101d06 */
[----:B-1----:R-:W-:Y:S02]  /*21f0*/  @!P3 IADD3 R2, P0, R79, UR14, RZ ;  /* 0x0000000e4f02bc10 */ /* 0x002fe4000ff1e0ff */
[----:B------:R-:W2:Y:S02]  /*2200*/  @!P3 LDG.E.128 R4, [R16.64] ;  /* 0x000000061004b981 */ /* 0x000ea4000c1e1d00 */
[----:B------:R-:W-:Y:S02]  /*2210*/  @!P3 IADD3.X R3, R78, UR13, RZ, P0, !PT ;  /* 0x0000000d4e03bc10 */ /* 0x000fe400087fe4ff */
[C---:B------:R-:W-:Y:S04]  /*2220*/  LEA R81, P0, R65.reuse, R14, 0x1 ;  /* 0x0000000e41517211 */ /* 0x040fe800078008ff */
[----:B------:R-:W-:Y:S02]  /*2230*/  LEA.HI.X.SX32 R80, R65, R15, 0x1, P0 ;  /* 0x0000000f41507211 */ /* 0x000fe400000f0eff */
[----:B------:R-:W-:Y:S01]  /*2240*/  ISETP.NE.AND P0, PT, RZ, UR4, PT ;  /* 0x00000004ff007c0c */ /* 0x000fe2000bf05270 */
[----:B--2---:R1:W-:Y:S11]  /*2250*/  @!P3 STG.E.128 [R2.64], R4 ;  /* 0x000000040200b986 */ /* 0x0043f6000c101d06 */
[----:B------:R-:W-:Y:S01]  /*2260*/  @!UPT UIADD3 URZ, URZ, URZ, URZ ;  /* 0x0000003f3f3ff290 */ /* 0x000fe2000fffe03f */
[----:B------:R-:W-:-:S05]  /*2270*/  @!P0 BRA `(.L_x_3633) ;  /* 0x0000281000008947 */ /* 0x000fca0003800000 */
[----:B------:R-:W-:Y:S11]  /*2280*/  ISETP.NE.AND P0, PT, RZ, UR8, PT ;  /* 0x00000008ff007c0c */ /* 0x000ff6000bf05270 */
[----:B------:R-:W-:Y:S02]  /*2290*/  @!UPT UIADD3 URZ, URZ, URZ, URZ ;  /* 0x0000003f3f3ff290 */ /* 0x000fe4000fffe03f */
[----:B------:R-:W-:-:S05]  /*22a0*/  @!P0 BRA `(.L_x_3634) ;  /* 0x00000f5000008947 */ /* 0x000fca0003800000 */
[----:B------:R-:W-:Y:S01]  /*22b0*/  BSSY B0, `(.L_x_3635) ;  /* 0x0000035000007945 */ /* 0x000fe20003800000 */
[----:B------:R-:W-:-:S05]  /*22c0*/  @P6 BRA `(.L_x_3636) ;  /* 0x0000033000006947 */ /* 0x000fca0003800000 */
[----:B-1----:R-:W-:Y:S01]  /*22d0*/  MOV R2, R83 ;  /* 0x0000005300027202 */ /* 0x002fe20000000f00 */
[----:B------:R-:W-:Y:S01]  /*22e0*/  IMAD.MOV.U32 R3, RZ, RZ, R82 ;  /* 0x000000ffff037224 */ /* 0x000fe200078e0052 */
[----:B------:R-:W-:Y:S04]  /*22f0*/  ISETP.GE.AND P0, PT, R84, UR4, PT ;  /* 0x0000000454007c0c */ /* 0x000fe8000bf06270 */
[----:B------:R1:W2:Y:S09]  /*2300*/  LDG.E.128 R16, [R2.64] ;  /* 0x0000000602107981 */ /* 0x0002b2000c1e1d00 */
[----:B------:R-:W-:Y:S01]  /*2310*/  @!P0 MOV R33, R31 ;  /* 0x0000001f00218202 */ /* 0x000fe20000000f00 */
[----:B------:R-:W-:Y:S04]  /*2320*/  @!P0 IMAD.MOV.U32 R8, RZ, RZ, R10 ;  /* 0x000000ffff088224 */ /* 0x000fe800078e000a */
[----:B------:R-:W3:Y:S06]  /*2330*/  @!P0 LDG.E.64 R14, [R32.64] ;  /* 0x00000006200e8981 */ /* 0x000eec000c1e1b00 */
[----:B-1----:R3:W4:Y:S01]  /*2340*/  @!P0 LDG.E.64 R2, [R8.64] ;  /* 0x0000000608028981 */ /* 0x002722000c1e1b00 */
[C---:B--2---:R-:W-:Y:S02]  /*2350*/  @!P0 LOP3.LUT R7, R16.reuse, 0xffff0000, RZ, 0xc0, !PT ;  /* 0xffff000010078812 */ /* 0x044fe400078ec0ff */
[----:B------:R-:W-:Y:S02]  /*2360*/  @!P0 SHF.L.U32 R6, R16, 0x10, RZ ;  /* 0x0000001010068819 */ /* 0x000fe400000006ff */
[----:B------:R-:W-:Y:S01]  /*2370*/  @!P0 LOP3.LUT R21, R19, 0xffff0000, RZ, 0xc0, !PT ;  /* 0xffff000013158812 */ /* 0x000fe200078ec0ff */
[C---:B---3--:R-:W-:Y:S01]  /*2380*/  @!P0 IMAD.U32 R8, R14.reuse, 0x10000, RZ ;  /* 0x000100000e088824 */ /* 0x048fe200078e00ff */
[----:B------:R-:W-:Y:S01]  /*2390*/  @!P0 LOP3.LUT R14, R14, 0xffff0000, RZ, 0xc0, !PT ;  /* 0xffff00000e0e8812 */ /* 0x000fe200078ec0ff */
[C---:B------:R-:W-:Y:S01]  /*23a0*/  @!P0 IMAD.U32 R20, R15.reuse, 0x10000, RZ ;  /* 0x000100000f148824 */ /* 0x040fe200078e00ff */
[----:B------:R-:W-:Y:S02]  /*23b0*/  @!P0 LOP3.LUT R22, R15, 0xffff0000, RZ, 0xc0, !PT ;  /* 0xffff00000f168812 */ /* 0x000fe400078ec0ff */
[----:B------:R-:W-:Y:S02]  /*23c0*/  @!P0 LOP3.LUT R15, R18, 0xffff0000, RZ, 0xc0, !PT ;  /* 0xffff0000120f8812 */ /* 0x000fe400078ec0ff */
[C---:B----4-:R-:W-:Y:S02]  /*23d0*/  @!P0 SHF.L.U32 R0, R2.reuse, 0x10, RZ ;  /* 0x0000001002008819 */ /* 0x050fe400000006ff */
[C---:B------:R-:W-:Y:S02]  /*23e0*/  @!P0 SHF.L.U32 R5, R3.reuse, 0x10, RZ ;  /* 0x0000001003058819 */ /* 0x040fe400000006ff */
[----:B------:R-:W-:Y:S01]  /*23f0*/  @!P0 LOP3.LUT R4, R3, 0xffff0000, RZ, 0xc0, !PT ;  /* 0xffff000003048812 */ /* 0x000fe200078ec0ff */
[-C--:B------:R-:W-:Y:S01]  /*2400*/  @!P0 FMUL.FTZ R23, R7, R0.reuse ;  /* 0x0000000007178220 */ /* 0x080fe20000410000 */
[----:B------:R-:W-:Y:S01]  /*2410*/  @!P0 LOP3.LUT R2, R2, 0xffff0000, RZ, 0xc0, !PT ;  /* 0xffff000002028812 */ /* 0x000fe200078ec0ff */
[C---:B------:R-:W-:Y:S02]  /*2420*/  @!P0 FMUL.FTZ R0, R6.reuse, R0 ;  /* 0x0000000006008220 */ /* 0x040fe40000410000 */
[-C--:B------:R-:W-:Y:S01]  /*2430*/  @!P0 FFMA.FTZ R23, R6, R8.reuse, -R23 ;  /* 0x0000000806178223 */ /* 0x080fe20000010817 */
[----:B------:R-:W-:Y:S01]  /*2440*/  @!P0 SHF.L.U32 R6, R19, 0x10, RZ ;  /* 0x0000001013068819 */ /* 0x000fe200000006ff */
[----:B------:R-:W-:Y:S01]  /*2450*/  @!P0 FFMA.FTZ R0, R7, R8, R0 ;  /* 0x0000000807008223 */ /* 0x000fe20000010000 */
[C---:B------:R-:W-:Y:S01]  /*2460*/  @!P0 LOP3.LUT R8, R17.reuse, 0xffff0000, RZ, 0xc0, !PT ;  /* 0xffff000011088812 */ /* 0x040fe200078ec0ff */
[----:B------:R-:W-:Y:S01]  /*2470*/  @!P0 IMAD.U32 R3, R17, 0x10000, RZ ;  /* 0x0001000011038824 */ /* 0x000fe200078e00ff */
[----:B------:R-:W-:Y:S01]  /*2480*/  @!P0 SHF.L.U32 R7, R18, 0x10, RZ ;  /* 0x0000001012078819 */ /* 0x000fe200000006ff */
[----:B------:R-:W-:Y:S01]  /*2490*/  @!P0 FMUL.FTZ R26, R15, R5 ;  /* 0x000000050f1a8220 */ /* 0x000fe20000410000 */
[----:B------:R-:W-:Y:S01]  /*24a0*/  @!P0 F2FP.BF16.PACK_AB R0, R0, R23 ;  /* 0x000000170000823e */ /* 0x000fe200000010ff */
[-C--:B------:R-:W-:Y:S02]  /*24b0*/  @!P0 FMUL.FTZ R24, R8, R2.reuse ;  /* 0x0000000208188220 */ /* 0x080fe40000410000 */
[C---:B------:R-:W-:Y:S02]  /*24c0*/  @!P0 FMUL.FTZ R2, R3.reuse, R2 ;  /* 0x0000000203028220 */ /* 0x040fe40000410000 */
[----:B------:R-:W-:Y:S02]  /*24d0*/  @!P0 FFMA.FTZ R24, R3, R14, -R24 ;  /* 0x0000000e03188223 */ /* 0x000fe40000010818 */
[----:B------:R-:W-:Y:S02]  /*24e0*/  @!P0 FMUL.FTZ R3, R7, R5 ;  /* 0x0000000507038220 */ /* 0x000fe40000410000 */
[-C--:B------:R-:W-:Y:S02]  /*24f0*/  @!P0 FMUL.FTZ R25, R21, R4.reuse ;  /* 0x0000000415198220 */ /* 0x080fe40000410000 */
[----:B------:R-:W-:Y:S02]  /*2500*/  @!P0 FMUL.FTZ R4, R6, R4 ;  /* 0x0000000406048220 */ /* 0x000fe40000410000 */
[----:B------:R-:W-:Y:S02]  /*2510*/  @!P0 FFMA.FTZ R2, R8, R14, R2 ;  /* 0x0000000e08028223 */ /* 0x000fe40000010002 */
[-C--:B------:R-:W-:Y:S02]  /*2520*/  @!P0 FFMA.FTZ R3, R15, R20.reuse, R3 ;  /* 0x000000140f038223 */ /* 0x080fe40000010003 */
[----:B------:R-:W-:Y:S01]  /*2530*/  @!P0 FFMA.FTZ R7, R7, R20, -R26 ;  /* 0x0000001407078223 */ /* 0x000fe2000001081a */
[----:B------:R-:W-:Y:S01]  /*2540*/  @!P0 F2FP.BF16.PACK_AB R2, R2, R24 ;  /* 0x000000180202823e */ /* 0x000fe200000010ff */
[-C--:B------:R-:W-:Y:S01]  /*2550*/  @!P0 FFMA.FTZ R25, R6, R22.reuse, -R25 ;  /* 0x0000001606198223 */ /* 0x080fe20000010819 */
[----:B------:R-:W-:Y:S01]  /*2560*/  MOV R6, R77 ;  /* 0x0000004d00067202 */ /* 0x000fe20000000f00 */
[----:B------:R-:W-:Y:S01]  /*2570*/  @!P0 FFMA.FTZ R4, R21, R22, R4 ;  /* 0x0000001615048223 */ /* 0x000fe20000010004 */
[----:B------:R-:W-:Y:S01]  /*2580*/  @!P0 F2FP.BF16.PACK_AB R3, R3, R7 ;  /* 0x000000070303823e */ /* 0x000fe200000010ff */
[----:B------:R-:W-:Y:S01]  /*2590*/  @!P0 IMAD.MOV.U32 R16, RZ, RZ, R0 ;  /* 0x000000ffff108224 */ /* 0x000fe200078e0000 */
[----:B------:R-:W-:Y:S01]  /*25a0*/  @!P0 MOV R17, R2 ;  /* 0x0000000200118202 */ /* 0x000fe20000000f00 */
[----:B------:R-:W-:Y:S01]  /*25b0*/  IMAD.MOV.U32 R7, RZ, RZ, R76 ;  /* 0x000000ffff077224 */ /* 0x000fe200078e004c */
[----:B------:R-:W-:Y:S02]  /*25c0*/  @!P0 F2FP.BF16.PACK_AB R4, R4, R25 ;  /* 0x000000190404823e */ /* 0x000fe400000010ff */
[----:B------:R-:W-:Y:S02]  /*25d0*/  @!P0 MOV R18, R3 ;  /* 0x0000000300128202 */ /* 0x000fe40000000f00 */
[----:B------:R-:W-:Y:S05]  /*25e0*/  @!P0 MOV R19, R4 ;  /* 0x0000000400138202 */ /* 0x000fea0000000f00 */
[----:B------:R1:W-:Y:S02]  /*25f0*/  STG.E.128 [R6.64], R16 ;  /* 0x0000001006007986 */ /* 0x0003e4000c101d06 */
.L_x_3636:
[----:B------:R-:W-:Y:S05]  /*2600*/  BSYNC B0 ;  /* 0x0000000000007941 */ /* 0x000fea0003800000 */
.L_x_3635:
        /* <DEDUP_REMOVED lines=57> */
.L_x_3638:
[----:B------:R-:W-:Y:S05]  /*29a0*/  BSYNC B0 ;  /* 0x0000000000007941 */ /* 0x000fea0003800000 */
.L_x_3637:
        /* <DEDUP_REMOVED lines=57> */
.L_x_3640:
[----:B------:R-:W-:Y:S05]  /*2d40*/  BSYNC B0 ;  /* 0x0000000000007941 */ /* 0x000fea0003800000 */
.L_x_3639:
        /* <DEDUP_REMOVED lines=64> */
.L_x_3642:
[----:B------:R-:W-:Y:S05]  /*3150*/  BSYNC B0 ;  /* 0x0000000000007941 */ /* 0x000fea0003800000 */
.L_x_3641:
[----:B------:R-:W-:Y:S01]  /*3160*/  IMAD.MOV.U32 R0, RZ, RZ, c[0x0][0x230] ;  /* 0x00008c00ff007624 */ /* 0x000fe200078e00ff */
[----:B------:R-:W-:Y:S01]  /*3170*/  ULDC UR4, c[0x0][0x230] ;  /* 0x00008c0000047ab9 */ /* 0x000fe20000000800 */
[----:B------:R-:W-:Y:S02]  /*3180*/  IMAD.MOV.U32 R8, RZ, RZ, R10 ;  /* 0x000000ffff087224 */ /* 0x000fe400078e000a */
[----:B------:R-:W-:Y:S02]  /*3190*/  IMAD.U32 R0, R0, -0x40, RZ ;  /* 0xffffffc000007824 */ /* 0x000fe400078e00ff */
[----:B------:R-:W-:Y:S03]  /*31a0*/  IMAD.MOV.U32 R33, RZ, RZ, R31 ;  /* 0x000000ffff217224 */ /* 0x000fe600078e001f */
[C---:B------:R-:W-:Y:S02]  /*31b0*/  LEA R32, P3, R0.reuse, R32, 0x1 ;  /* 0x0000002000207211 */ /* 0x040fe400078608ff */
[C---:B------:R-:W-:Y:S02]  /*31c0*/  LEA R10, P0, R0.reuse, R8, 0x1 ;  /* 0x00000008000a7211 */ /* 0x040fe400078008ff */
[C---:B------:R-:W-:Y:S02]  /*31d0*/  LEA.HI.X.SX32 R31, R0.reuse, R33, 0x1, P3 ;  /* 0x00000021001f7211 */ /* 0x040fe400018f0eff */
[----:B------:R-:W-:Y:S01]  /*31e0*/  LEA.HI.X.SX32 R9, R0, R9, 0x1, P0 ;  /* 0x0000000900097211 */ /* 0x000fe200000f0eff */
[----:B------:R-:W-:-:S05]  /*31f0*/  BRA `(.L_x_3643) ;  /* 0x00001ab000007947 */ /* 0x000fca0003800000 */
.L_x_3634:
        /* <DEDUP_REMOVED lines=12> */
[----:B------:R-:W-:Y:S01]  /*32c0*/  IMAD.MOV.U32 R3, RZ, RZ, R33 ;  /* 0x000000ffff037224 */ /* 0x000fe200078e0021 */
[----:B------:R-:W-:Y:S01]  /*32d0*/  MOV R0, RZ ;  /* 0x000000ff00007202 */ /* 0x000fe20000000f00 */
[----:B------:R-:W-:Y:S01]  /*32e0*/  IMAD.MOV.U32 R15, RZ, RZ, R86 ;  /* 0x000000ffff0f7224 */ /* 0x000fe200078e0056 */
[----:B------:R-:W-:Y:S01]  /*32f0*/  MOV R14, R87 ;  /* 0x00000057000e7202 */ /* 0x000fe20000000f00 */
[----:B-----5:R-:W-:Y:S01]  /*3300*/  IMAD.U32 R24, R17, 0x10000, RZ ;  /* 0x0001000011187824 */ /* 0x020fe200078e00ff */
[C---:B------:R-:W-:Y:S01]  /*3310*/  SHF.L.U32 R22, R16.reuse, 0x10, RZ ;  /* 0x0000001010167819 */ /* 0x040fe200000006ff */
[----:B------:R-:W-:Y:S01]  /*3320*/  IMAD.U32 R28, R19, 0x10000, RZ ;  /* 0x00010000131c7824 */ /* 0x000fe200078e00ff */
[----:B------:R-:W-:Y:S02]  /*3330*/  LOP3.LUT R23, R16, 0xffff0000, RZ, 0xc0, !PT ;  /* 0xffff000010177812 */ /* 0x000fe400078ec0ff */
[----:B------:R-:W-:Y:S02]  /*3340*/  LOP3.LUT R25, R17, 0xffff0000, RZ, 0xc0, !PT ;  /* 0xffff000011197812 */ /* 0x000fe400078ec0ff */
[----:B------:R-:W-:Y:S01]  /*3350*/  LOP3.LUT R29, R19, 0xffff0000, RZ, 0xc0, !PT ;  /* 0xffff0000131d7812 */ /* 0x000fe200078ec0ff */
[----:B------:R-:W-:Y:S01]  /*3360*/  @P6 IMAD R3, RZ, RZ, -UR5 ;  /* 0x80000005ff036e24 */ /* 0x000fe2000f8e02ff */
[C---:B------:R-:W-:Y:S01]  /*3370*/  SHF.L.U32 R26, R18.reuse, 0x10, RZ ;  /* 0x00000010121a7819 */ /* 0x040fe200000006ff */
[----:B------:R-:W-:Y:S01]  /*3380*/  @P6 IMAD R0, RZ, RZ, -UR5 ;  /* 0x80000005ff006e24 */ /* 0x000fe2000f8e02ff */
[----:B------:R-:W-:Y:S02]  /*3390*/  LOP3.LUT R27, R18, 0xffff0000, RZ, 0xc0, !PT ;  /* 0xffff0000121b7812 */ /* 0x000fe400078ec0ff */
[C---:B------:R-:W-:Y:S04]  /*33a0*/  LEA R2, P0, R3.reuse, R4, 0x1 ;  /* 0x0000000403027211 */ /* 0x040fe800078008ff */
[----:B------:R-:W-:Y:S02]  /*33b0*/  LEA.HI.X.SX32 R3, R3, R5, 0x1, P0 ;  /* 0x0000000503037211 */ /* 0x000fe400000f0eff */
[C---:B------:R-:W-:Y:S03]  /*33c0*/  LEA R112, P0, R0.reuse, R14, 0x1 ;  /* 0x0000000e00707211 */ /* 0x040fe600078008ff */
[----:B-1----:R1:W2:Y:S01]  /*33d0*/  LDG.E.128 R4, [R2.64] ;  /* 0x0000000602047981 */ /* 0x0022a2000c1e1d00 */
[----:B------:R-:W-:Y:S02]  /*33e0*/  LEA.HI.X.SX32 R113, R0, R15, 0x1, P0 ;  /* 0x0000000f00717211 */ /* 0x000fe400000f0eff */
[----:B------:R-:W-:Y:S01]  /*33f0*/  MOV R0, RZ ;  /* 0x000000ff00007202 */ /* 0x000fe20000000f00 */
[----:B------:R-:W-:Y:S04]  /*3400*/  @P6 IMAD R0, RZ, RZ, -UR5 ;  /* 0x80000005ff006e24 */ /* 0x000fe8000f8e02ff */
[----:B------:R-:W3:Y:S01]  /*3410*/  LDG.E.128 R112, [R112.64] ;  /* 0x0000000670707981 */ /* 0x000ee2000c1e1d00 */
[----:B-1----:R-:W-:Y:S01]  /*3420*/  IMAD.MOV.U32 R3, RZ, RZ, R88 ;  /* 0x000000ffff037224 */ /* 0x002fe200078e0058 */
[----:B------:R-:W-:Y:S04]  /*3430*/  MOV R2, R89 ;  /* 0x0000005900027202 */ /* 0x000fe80000000f00 */
[C---:B------:R-:W-:Y:S04]  /*3440*/  LEA R2, P0, R0.reuse, R2, 0x1 ;  /* 0x0000000200027211 */ /* 0x040fe800078008ff */
[----:B------:R-:W-:Y:S05]  /*3450*/  LEA.HI.X.SX32 R3, R0, R3, 0x1, P0 ;  /* 0x0000000300037211 */ /* 0x000fea00000f0eff */
[----:B------:R1:W4:Y:S01]  /*3460*/  LDG.E.128 R36, [R2.64] ;  /* 0x0000000602247981 */ /* 0x000322000c1e1d00 */
[C---:B--2---:R-:W-:Y:S01]  /*3470*/  IMAD.U32 R8, R7.reuse, 0x10000, RZ ;  /* 0x0001000007087824 */ /* 0x044fe200078e00ff */
[----:B------:R-:W-:Y:S01]  /*3480*/  LOP3.LUT R15, R7, 0xffff0000, RZ, 0xc0, !PT ;  /* 0xffff0000070f7812 */ /* 0x000fe200078ec0ff */
[C---:B-1----:R-:W-:Y:S01]  /*3490*/  IMAD.U32 R3, R5.reuse, 0x10000, RZ ;  /* 0x0001000005037824 */ /* 0x042fe200078e00ff */
        /* <DEDUP_REMOVED lines=10> */
[C---:B------:R-:W-:Y:S01]  /*3540*/  LOP3.LUT R16, R114.reuse, 0xffff0000, RZ, 0xc0, !PT ;  /* 0xffff000072107812 */ /* 0x040fe200078ec0ff */
[----:B------:R-:W-:Y:S01]  /*3550*/  @!P6 FADD.FTZ R21, -R21, -RZ ;  /* 0x800000ff1515e221 */ /* 0x000fe20000010100 */
[----:B------:R-:W-:Y:S01]  /*3560*/  SHF.L.U32 R17, R114, 0x10, RZ ;  /* 0x0000001072117819 */ /* 0x000fe200000006ff */
[----:B------:R-:W-:Y:S01]  /*3570*/  @!P6 FADD.FTZ R20, -R20, -RZ ;  /* 0x800000ff1414e221 */ /* 0x000fe20000010100 */
[----:B------:R-:W-:Y:S01]  /*3580*/  LOP3.LUT R18, R113, 0xffff0000, RZ, 0xc0, !PT ;  /* 0xffff000071127812 */ /* 0x000fe200078ec0ff */
[----:B------:R-:W-:Y:S01]  /*3590*/  FMUL.FTZ R7, R8, R7 ;  /* 0x0000000708077220 */ /* 0x000fe20000410000 */
[C---:B------:R-:W-:Y:S01]  /*35a0*/  SHF.L.U32 R5, R6.reuse, 0x10, RZ ;  /* 0x0000001006057819 */ /* 0x040fe200000006ff */
[----:B------:R-:W-:Y:S01]  /*35b0*/  FMUL.FTZ R8, R15, R14 ;  /* 0x0000000e0f087220 */ /* 0x000fe20000410000 */
[----:B------:R-:W-:Y:S01]  /*35c0*/  LOP3.LUT R6, R6, 0xffff0000, RZ, 0xc0, !PT ;  /* 0xffff000006067812 */ /* 0x000fe200078ec0ff */
[----:B------:R-:W-:Y:S02]  /*35d0*/  @!P6 FADD.FTZ R19, -R19, -RZ ;  /* 0x800000ff1313e221 */ /* 0x000fe40000010100 */
[----:B------:R-:W-:Y:S02]  /*35e0*/  FMUL.FTZ R0, R0, R21 ;  /* 0x0000001500007220 */ /* 0x000fe40000410000 */
[----:B------:R-:W-:Y:S02]  /*35f0*/  @!P6 FADD.FTZ R16, -R16, -RZ ;  /* 0x800000ff1010e221 */ /* 0x000fe40000010100 */
[----:B------:R-:W-:Y:S02]  /*3600*/  @!P6 FADD.FTZ R17, -R17, -RZ ;  /* 0x800000ff1111e221 */ /* 0x000fe40000010100 */
[----:B------:R-:W-:Y:S02]  /*3610*/  @!P6 FADD.FTZ R18, -R18, -RZ ;  /* 0x800000ff1212e221 */ /* 0x000fe40000010100 */
[----:B------:R-:W-:Y:S02]  /*3620*/  FMUL.FTZ R2, R2, R20 ;  /* 0x0000001402027220 */ /* 0x000fe40000410000 */
[----:B------:R-:W-:Y:S02]  /*3630*/  FMUL.FTZ R3, R3, R19 ;  /* 0x0000001303037220 */ /* 0x000fe40000410000 */
[----:B------:R-:W-:Y:S01]  /*3640*/  FMUL.FTZ R6, R6, R16 ;  /* 0x0000001006067220 */ /* 0x000fe20000410000 */
[C---:B----4-:R-:W-:Y:S01]  /*3650*/  SHF.L.U32 R14, R36.reuse, 0x10, RZ ;  /* 0x00000010240e7819 */ /* 0x050fe200000006ff */
[----:B------:R-:W-:Y:S01]  /*3660*/  IMAD.U32 R16, R37, 0x10000, RZ ;  /* 0x0001000025107824 */ /* 0x000fe200078e00ff */
[----:B------:R-:W-:Y:S01]  /*3670*/  LOP3.LUT R15, R36, 0xffff0000, RZ, 0xc0, !PT ;  /* 0xffff0000240f7812 */ /* 0x000fe200078ec0ff */
        /* <DEDUP_REMOVED lines=8> */
[----:B------:R-:W-:Y:S02]  /*3700*/  FFMA.FTZ R3, R24, R16, R3 ;  /* 0x0000001018037223 */ /* 0x000fe40000010003 */
        /* <DEDUP_REMOVED lines=10> */
.L_x_3647:
[----:B------:R-:W-:Y:S05]  /*37b0*/  BSYNC B0 ;  /* 0x0000000000007941 */ /* 0x000fea0003800000 */
.L_x_3646:
[----:B------:R-:W-:Y:S02]  /*37c0*/  MOV R2, R77 ;  /* 0x0000004d00027202 */ /* 0x000fe40000000f00 */
[----:B------:R-:W-:Y:S05]  /*37d0*/  MOV R3, R76 ;  /* 0x0000004c00037202 */ /* 0x000fea0000000f00 */
[----:B-----5:R2:W-:Y:S02]  /*37e0*/  STG.E.128 [R2.64], R16 ;  /* 0x0000001002007986 */ /* 0x0205e4000c101d06 */
.L_x_3645:
[----:B------:R-:W-:Y:S05]  /*37f0*/  BSYNC B1 ;  /* 0x0000000000017941 */ /* 0x000fea0003800000 */
.L_x_3644:
        /* <DEDUP_REMOVED lines=88> */
.L_x_3651:
[----:B------:R-:W-:Y:S05]  /*3d80*/  BSYNC B0 ;  /* 0x0000000000007941 */ /* 0x000fea0003800000 */
.L_x_3650:
[C---:B------:R-:W-:Y:S04]  /*3d90*/  LEA R2, P0, R142.reuse, R77, 0x1 ;  /* 0x0000004d8e027211 */ /* 0x040fe800078008ff */
[----:B------:R-:W-:Y:S05]  /*3da0*/  LEA.HI.X R3, R142, R76, R141, 0x1, P0 ;  /* 0x0000004c8e037211 */ /* 0x000fea00000f0c8d */
[----:B-----5:R2:W-:Y:S04]  /*3db0*/  STG.E.128 [R2.64], R16 ;  /* 0x0000001002007986 */ /* 0x0205e8000c101d06 */
.L_x_3649:
[----:B------:R-:W-:Y:S05]  /*3dc0*/  BSYNC B1 ;  /* 0x0000000000017941 */ /* 0x000fea0003800000 */
.L_x_3648:
        /* <DEDUP_REMOVED lines=88> */
.L_x_3655:
[----:B------:R-:W-:Y:S05]  /*4350*/  BSYNC B0 ;  /* 0x0000000000007941 */ /* 0x000fea0003800000 */
.L_x_3654:
[C---:B------:R-:W-:Y:S04]  /*4360*/  LEA R2, P0, R108.reuse, R77, 0x1 ;  /* 0x0000004d6c027211 */ /* 0x040fe800078008ff */
[----:B------:R-:W-:Y:S05]  /*4370*/  LEA.HI.X R3, R108, R76, R68, 0x1, P0 ;  /* 0x0000004c6c037211 */ /* 0x000fea00000f0c44 */
[----:B-----5:R2:W-:Y:S04]  /*4380*/  STG.E.128 [R2.64], R16 ;  /* 0x0000001002007986 */ /* 0x0205e8000c101d06 */
.L_x_3653:
[----:B------:R-:W-:Y:S05]  /*4390*/  BSYNC B1 ;  /* 0x0000000000017941 */ /* 0x000fea0003800000 */
.L_x_3652:
[----:B------:R-:W-:Y:S01]  /*43a0*/  BSSY B1, `(.L_x_3656) ;  /* 0x0000062000017945 */ /* 0x000fe20003800000 */
        /* <DEDUP_REMOVED lines=22> */
[----:B-1----:R-:W-:Y:S02]  /*4510*/  LEA R2, P0, R33, R2, 0x1 ;  /* 0x0000000221027211 */ /* 0x002fe400078008ff */
[----:B------:R-:W-:Y:S02]  /*4520*/  IADD3 R0, P4, R59, R8, RZ ;  /* 0x000000083b007210 */ /* 0x000fe40007f9e0ff */
[----:B------:R-:W-:Y:S02]  /*4530*/  LEA.HI.X.SX32 R3, R33, R3, 0x1, P0 ;  /* 0x0000000321037211 */ /* 0x000fe400000f0eff */
[----:B------:R-:W-:Y:S02]  /*4540*/  LEA R112, P0, R0, R87, 0x1 ;  /* 0x0000005700707211 */ /* 0x000fe400078008ff */
[----:B------:R-:W-:Y:S01]  /*4550*/  LEA.HI.X.SX32 R8, R8, R58, 0x1, P4 ;  /* 0x0000003a08087211 */ /* 0x000fe200020f0eff */
        /* <DEDUP_REMOVED lines=62> */
.L_x_3659:
[----:B------:R-:W-:Y:S05]  /*4940*/  BSYNC B0 ;  /* 0x0000000000007941 */ /* 0x000fea0003800000 */
.L_x_3658:
[----:B------:R-:W-:Y:S02]  /*4950*/  MOV R0, 0xc0 ;  /* 0x000000c000007802 */ /* 0x000fe40000000f00 */
[----:B-1----:R-:W-:Y:S02]  /*4960*/  MOV R2, R77 ;  /* 0x0000004d00027202 */ /* 0x002fe40000000f00 */
[----:B------:R-:W-:Y:S05]  /*4970*/  MOV R3, R76 ;  /* 0x0000004c00037202 */ /* 0x000fea0000000f00 */
[C---:B------:R-:W-:Y:S04]  /*4980*/  IMAD.WIDE.U32 R2, R0.reuse, c[0x0][0x198], R2 ;  /* 0x0000660000027a25 */ /* 0x040fe800078e0002 */
[----:B------:R-:W-:Y:S05]  /*4990*/  IMAD R0, R0, c[0x0][0x19c], RZ ;  /* 0x0000670000007a24 */ /* 0x000fea00078e02ff */
[----:B------:R-:W-:Y:S05]  /*49a0*/  IADD3 R3, R3, R0, RZ ;  /* 0x0000000003037210 */ /* 0x000fea0007ffe0ff */
[----:B-----5:R1:W-:Y:S02]  /*49b0*/  STG.E.128 [R2.64], R16 ;  /* 0x0000001002007986 */ /* 0x0203e4000c101d06 */
.L_x_3657:
[----:B------:R-:W-:Y:S05]  /*49c0*/  BSYNC B1 ;  /* 0x0000000000017941 */ /* 0x000fea0003800000 */
.L_x_3656:
        /* <DEDUP_REMOVED lines=12> */
.L_x_3633:
[----:B-1----:R-:W-:Y:S01]  /*4a90*/  @!P6 IMAD.MOV.U32 R2, RZ, RZ, R83 ;  /* 0x000000ffff02e224 */ /* 0x002fe200078e0053 */
[----:B------:R-:W-:Y:S01]  /*4aa0*/  @!P6 MOV R14, R77 ;  /* 0x0000004d000ee202 */ /* 0x000fe20000000f00 */
[----:B------:R-:W-:Y:S01]  /*4ab0*/  @!P6 IMAD.MOV.U32 R3, RZ, RZ, R82 ;  /* 0x000000ffff03e224 */ /* 0x000fe200078e0052 */
[----:B------:R-:W-:Y:S01]  /*4ac0*/  UMOV UR4, URZ ;  /* 0x0000003f00047c82 */ /* 0x000fe20008000000 */
[----:B------:R-:W-:Y:S02]  /*4ad0*/  @!P6 IMAD.MOV.U32 R15, RZ, RZ, R76 ;  /* 0x000000ffff0fe224 */ /* 0x000fe400078e004c */
[----:B------:R-:W-:Y:S01]  /*4ae0*/  @!P3 IMAD.MOV.U32 R0, RZ, RZ, c[0x0][0x28c] ;  /* 0x0000a300ff00b624 */ /* 0x000fe200078e00ff */
[----:B------:R1:W2:Y:S03]  /*4af0*/  @!P6 LDG.E.128 R4, [R2.64] ;  /* 0x000000060204e981 */ /* 0x0002a6000c1e1d00 */
[----:B------:R-:W-:Y:S01]  /*4b00*/  @!P3 IMAD R0, R0, 0xc0, RZ ;  /* 0x000000c00000b824 */ /* 0x000fe200078e02ff */
[C---:B-1----:R-:W-:Y:S04]  /*4b10*/  @!P5 LEA R2, P0, R91.reuse, R83, 0x1 ;  /* 0x000000535b02d211 */ /* 0x042fe800078008ff */
[----:B------:R-:W-:Y:S01]  /*4b20*/  @!P5 LEA.HI.X R3, R91, R82, R90, 0x1, P0 ;  /* 0x000000525b03d211 */ /* 0x000fe200000f0c5a */
[----:B--2---:R1:W-:Y:S04]  /*4b30*/  @!P6 STG.E.128 [R14.64], R4 ;  /* 0x000000040e00e986 */ /* 0x0043e8000c101d06 */
[----:B-1----:R1:W2:Y:S01]  /*4b40*/  @!P5 LDG.E.128 R4, [R2.64] ;  /* 0x000000060204d981 */ /* 0x0022a2000c1e1d00 */
[C---:B------:R-:W-:Y:S04]  /*4b50*/  @!P5 LEA R14, P6, R142.reuse, R77, 0x1 ;  /* 0x0000004d8e0ed211 */ /* 0x040fe800078c08ff */
[----:B------:R-:W-:Y:S02]  /*4b60*/  @!P5 LEA.HI.X R15, R142, R76, R141, 0x1, P6 ;  /* 0x0000004c8e0fd211 */ /* 0x000fe400030f0c8d */
[CC--:B-1----:R-:W-:Y:S04]  /*4b70*/  @!P4 LEA R2, P0, R67.reuse, R83.reuse, 0x1 ;  /* 0x000000534302c211 */ /* 0x0c2fe800078008ff */
[----:B------:R-:W-:Y:S01]  /*4b80*/  @!P4 LEA.HI.X R3, R67, R82, R66, 0x1, P0 ;  /* 0x000000524303c211 */ /* 0x000fe200000f0c42 */
[----:B--2---:R1:W-:Y:S04]  /*4b90*/  @!P5 STG.E.128 [R14.64], R4 ;  /* 0x000000040e00d986 */ /* 0x0043e8000c101d06 */
[----:B-1----:R1:W2:Y:S01]  /*4ba0*/  @!P4 LDG.E.128 R4, [R2.64] ;  /* 0x000000060204c981 */ /* 0x0022a2000c1e1d00 */
[----:B------:R-:W-:Y:S01]  /*4bb0*/  @!P3 IMAD.MOV.U32 R15, RZ, RZ, R82 ;  /* 0x000000ffff0fb224 */ /* 0x000fe200078e0052 */
[----:B------:R-:W-:Y:S02]  /*4bc0*/  @!P3 MOV R14, R83 ;  /* 0x00000053000eb202 */ /* 0x000fe40000000f00 */
[----:B-1----:R-:W-:Y:S05]  /*4bd0*/  @!P3 MOV R2, c[0x0][0x288] ;  /* 0x0000a2000002ba02 */ /* 0x002fea0000000f00 */
[----:B------:R-:W-:Y:S01]  /*4be0*/  @!P3 IMAD.WIDE.U32 R2, R2, 0xc0, R14 ;  /* 0x000000c00202b825 */ /* 0x000fe200078e000e */
[CC--:B------:R-:W-:Y:S04]  /*4bf0*/  @!P4 LEA R14, P0, R108.reuse, R77.reuse, 0x1 ;  /* 0x0000004d6c0ec211 */ /* 0x0c0fe800078008ff */
[----:B------:R-:W-:Y:S02]  /*4c00*/  @!P4 LEA.HI.X R15, R108, R76, R68, 0x1, P0 ;  /* 0x0000004c6c0fc211 */ /* 0x000fe400000f0c44 */
[----:B------:R-:W-:Y:S01]  /*4c10*/  @!P3 IADD3 R3, R3, R0, RZ ;  /* 0x000000000303b210 */ /* 0x000fe20007ffe0ff */
[----:B------:R-:W-:Y:S02]  /*4c20*/  @!P3 IMAD.MOV.U32 R0, RZ, RZ, 0xc0 ;  /* 0x000000c0ff00b424 */ /* 0x000fe400078e00ff */
        /* <DEDUP_REMOVED lines=8> */
.L_x_3643:
[----:B-1----:R-:W-:Y:S01]  /*4cb0*/  MOV R2, R83 ;  /* 0x0000005300027202 */ /* 0x002fe20000000f00 */
[----:B------:R-:W-:Y:S02]  /*4cc0*/  IMAD.MOV.U32 R0, RZ, RZ, c[0x0][0x288] ;  /* 0x0000a200ff007624 */ /* 0x000fe400078e00ff */
        /* <DEDUP_REMOVED lines=29> */
[----:B------:R-:W-:Y:S11]  /*4ea0*/  ISETP.GT.U32.AND P0, PT, R2, R8, PT ;  /* 0x000000080200720c */ /* 0x000ff60003f04070 */
[----:B------:R-:W-:Y:S01]  /*4eb0*/  @!P4 IADD3 R3, R3, 0x1, RZ ;  /* 0x000000010303c810 */ /* 0x000fe20007ffe0ff */
[----:B------:R-:W-:Y:S01]  /*4ec0*/  @!P4 IMAD.IADD R6, R6, 0x1, -R2 ;  /* 0x000000010606c824 */ /* 0x000fe200078e0a02 */
[-C--:B------:R-:W-:Y:S02]  /*4ed0*/  @!P0 IADD3 R8, R8, -R2.reuse, RZ ;  /* 0x8000000208088210 */ /* 0x080fe40007ffe0ff */
[----:B------:R-:W-:Y:S02]  /*4ee0*/  ISETP.GE.AND P4, PT, R5, RZ, PT ;  /* 0x000000ff0500720c */ /* 0x000fe40003f86270 */
        /* <DEDUP_REMOVED lines=47> */
.L_x_3660:
        /* <DEDUP_REMOVED lines=12> */
.L_x_3661:
[----:B------:R-:W-:Y:S04]  /*52a0*/  IADD3 R11, R11, -0x1, RZ ;  /* 0xffffffff0b0b7810 */ /* 0x000fe80007ffe0ff */
[----:B------:R-:W-:Y:S11]  /*52b0*/  ISETP.GT.AND P0, PT, R11, R64, PT ;  /* 0x000000400b00720c */ /* 0x000ff60003f04270 */
[----:B------:R-:W-:Y:S02]  /*52c0*/  @!UPT UIADD3 URZ, URZ, URZ, URZ ;  /* 0x0000003f3f3ff290 */ /* 0x000fe4000fffe03f */
[----:B------:R-:W-:-:S05]  /*52d0*/  @P0 BRA `(.L_x_3662) ;  /* 0xffffcd1000000947 */ /* 0x000fca000383ffff */
.L_x_3632:
        /* <DEDUP_REMOVED lines=17> */
[----:B------:R-:W-:Y:S02]  /*53f0*/  LEA R24, P1, R2, c[0x0][0x160], 0x1 ;  /* 0x0000580002187a11 */ /* 0x000fe400078208ff */
[----:B------:R-:W-:Y:S02]  /*5400*/  LEA.HI.X R9, R102, c[0x0][0x164], R49, 0x1, P3 ;  /* 0x0000590066097a11 */ /* 0x000fe400018f0c31 */
[----:B--2---:R-:W-:-:S05]  /*5410*/  IADD3 R0, R0, R50, R40 ;  /* 0x0000003200007210 */ /* 0x004fca0007ffe028 */
[----:B------:R-:W-:Y:S01]  /*5420*/  IMAD R3, R53, R0, RZ ;  /* 0x0000000035037224 */ /* 0x000fe200078e02ff */
[----:B------:R-:W-:Y:S02]  /*5430*/  IADD3.X R0, R49, UR5, RZ, P0, !PT ;  /* 0x0000000531007c10 */ /* 0x000fe400087fe4ff */
[----:B------:R-:W-:Y:S02]  /*5440*/  ISETP.NE.AND P0, PT, RZ, UR4, PT ;  /* 0x00000004ff007c0c */ /* 0x000fe4000bf05270 */
        /* <DEDUP_REMOVED lines=17> */
[----:B-----5:R-:W5:Y:S01]  /*5560*/  LDG.E.128 R8, [R8.64] ;  /* 0x0000000608087981 */ /* 0x020f62000c1e1d00 */
        /* <DEDUP_REMOVED lines=51> */
.L_x_3669:
[----:B------:R-:W-:Y:S05]  /*58a0*/  BSYNC B0 ;  /* 0x0000000000007941 */ /* 0x000fea0003800000 */
.L_x_3668:
[----:B-----5:R2:W-:Y:S02]  /*58b0*/  STS.128 [R155], R8 ;  /* 0x000000089b007388 */ /* 0x0205e40000000c00 */
.L_x_3667:
[----:B------:R-:W-:Y:S05]  /*58c0*/  BSYNC B1 ;  /* 0x0000000000017941 */ /* 0x000fea0003800000 */
.L_x_3666:
        /* <DEDUP_REMOVED lines=22> */
[C---:B------:R-:W-:Y:S01]  /*5a30*/  IMAD.U32 R10, R27.reuse, 0x10000, RZ ;  /* 0x000100001b0a7824 */ /* 0x040fe200078e00ff */
[C---:B------:R-:W-:Y:S02]  /*5a40*/  SHF.L.U32 R11, R26.reuse, 0x10, RZ ;  /* 0x000000101a0b7819 */ /* 0x040fe400000006ff */
[----:B------:R-:W-:Y:S02]  /*5a50*/  LOP3.LUT R26, R26, 0xffff0000, RZ, 0xc0, !PT ;  /* 0xffff00001a1a7812 */ /* 0x000fe400078ec0ff */
[----:B------:R-:W-:Y:S01]  /*5a60*/  LOP3.LUT R9, R27, 0xffff0000, RZ, 0xc0, !PT ;  /* 0xffff00001b097812 */ /* 0x000fe200078ec0ff */
[----:B----4-:R-:W-:Y:S01]  /*5a70*/  IMAD.U32 R6, R25, 0x10000, RZ ;  /* 0x0001000019067824 */ /* 0x010fe200078e00ff */
[----:B------:R-:W-:-:S02]  /*5a80*/  SHF.L.U32 R7, R24, 0x10, RZ ;  /* 0x0000001018077819 */ /* 0x000fc400000006ff */
        /* <DEDUP_REMOVED lines=33> */
.L_x_3672:
[----:B------:R-:W-:Y:S05]  /*5ca0*/  BSYNC B0 ;  /* 0x0000000000007941 */ /* 0x000fea0003800000 */
.L_x_3671:
[----:B-----5:R4:W-:Y:S01]  /*5cb0*/  STS.128 [R155+0x800], R24 ;  /* 0x000800189b007388 */ /* 0x0209e20000000c00 */
[----:B------:R-:W-:Y:S05]  /*5cc0*/  BRA `(.L_x_3670) ;  /* 0x00000e9000007947 */ /* 0x000fea0003800000 */
.L_x_3665:
        /* <DEDUP_REMOVED lines=29> */
[----:B-----5:R-:W3:Y:S03]  /*5ea0*/  LDG.E.128 R8, [R8.64] ;  /* 0x0000000608087981 */ /* 0x020ee6000c1e1d00 */
[----:B------:R-:W-:-:S04]  /*5eb0*/  IADD3 R2, P1, R3, R54, RZ ;  /* 0x0000003603027210 */ /* 0x000fc80007f3e0ff */
[----:B------:R-:W-:Y:S02]  /*5ec0*/  LEA.HI.X.SX32 R3, R3, R51, 0x1, P1 ;  /* 0x0000003303037211 */ /* 0x000fe400008f0eff */
[----:B------:R-:W-:-:S04]  /*5ed0*/  LEA R12, P1, R2, c[0x0][0x2a8], 0x1 ;  /* 0x0000aa00020c7a11 */ /* 0x000fc800078208ff */
[----:B------:R-:W-:-:S06]  /*5ee0*/  LEA.HI.X R13, R2, c[0x0][0x2ac], R3, 0x1, P1 ;  /* 0x0000ab00020d7a11 */ /* 0x000fcc00008f0c03 */
[----:B------:R-:W4:Y:S01]  /*5ef0*/  LDG.E.128 R12, [R12.64] ;  /* 0x000000060c0c7981 */ /* 0x000f22000c1e1d00 */
[C---:B------:R-:W-:Y:S01]  /*5f00*/  IMAD.U32 R20, R16.reuse, 0x10000, RZ ;  /* 0x0001000010147824 */ /* 0x040fe200078e00ff */
        /* <DEDUP_REMOVED lines=63> */
.L_x_3676:
[----:B------:R-:W-:Y:S05]  /*6300*/  BSYNC B0 ;  /* 0x0000000000007941 */ /* 0x000fea0003800000 */
.L_x_3675:
[----:B-----5:R3:W-:Y:S02]  /*6310*/  STS.128 [R155], R16 ;  /* 0x000000109b007388 */ /* 0x0207e40000000c00 */
.L_x_3674:
[----:B------:R-:W-:Y:S05]  /*6320*/  BSYNC B1 ;  /* 0x0000000000017941 */ /* 0x000fea0003800000 */
.L_x_3673:
        /* <DEDUP_REMOVED lines=19> */
[----:B------:R-:W-:Y:S01]  /*6460*/  IADD3 R2, P1, R3, R54, RZ ;  /* 0x0000003603027210 */ /* 0x000fe20007f3e0ff */
[----:B------:R-:W-:Y:S01]  /*6470*/  IMAD.WIDE R8, R53, 0x2, R24 ;  /* 0x0000000235087825 */ /* 0x000fe200078e0218 */
[----:B------:R-:W-:Y:S02]  /*6480*/  @P0 SHF.R.S32.HI R56, RZ, 0x1, R56 ;  /* 0x00000001ff380819 */ /* 0x000fe40000011438 */
[----:B------:R-:W-:Y:S02]  /*6490*/  LEA.HI.X.SX32 R3, R3, R0, 0x1, P1 ;  /* 0x0000000003037211 */ /* 0x000fe400008f0eff */
[C---:B------:R-:W-:Y:S01]  /*64a0*/  LEA R12, P1, R2.reuse, c[0x0][0x2b0], 0x1 ;  /* 0x0000ac00020c7a11 */ /* 0x040fe200078208ff */
[----:B-----5:R-:W2:Y:S03]  /*64b0*/  LDG.E.128 R8, [R8.64] ;  /* 0x0000000608087981 */ /* 0x020ea6000c1e1d00 */
        /* <DEDUP_REMOVED lines=9> */
[C---:B------:R-:W-:Y:S01]  /*6550*/  LOP3.LUT R0, R5.reuse, 0xffff0000, RZ, 0xc0, !PT ;  /* 0xffff000005007812 */ /* 0x040fe200078ec0ff */
[----:B------:R-:W-:Y:S01]  /*6560*/  IMAD.U32 R22, R5, 0x10000, RZ ;  /* 0x0001000005167824 */ /* 0x000fe200078e00ff */
[C---:B------:R-:W-:Y:S01]  /*6570*/  LOP3.LUT R5, R6.reuse, 0xffff0000, RZ, 0xc0, !PT ;  /* 0xffff000006057812 */ /* 0x040fe200078ec0ff */
[----:B------:R-:W-:Y:S01]  /*6580*/  IMAD.U32 R21, R6, 0x10000, RZ ;  /* 0x0001000006157824 */ /* 0x000fe200078e00ff */
[C---:B------:R-:W-:Y:S02]  /*6590*/  SHF.L.U32 R3, R4.reuse, 0x10, RZ ;  /* 0x0000001004037819 */ /* 0x040fe400000006ff */
[----:B------:R-:W-:Y:S02]  /*65a0*/  LOP3.LUT R2, R4, 0xffff0000, RZ, 0xc0, !PT ;  /* 0xffff000004027812 */ /* 0x000fe400078ec0ff */
[C---:B------:R-:W-:Y:S02]  /*65b0*/  LOP3.LUT R4, R7.reuse, 0xffff0000, RZ, 0xc0, !PT ;  /* 0xffff000007047812 */ /* 0x040fe400078ec0ff */
[----:B-1----:R-:W-:Y:S01]  /*65c0*/  SHF.L.U32 R24, R7, 0x10, RZ ;  /* 0x0000001007187819 */ /* 0x002fe200000006ff */
        /* <DEDUP_REMOVED lines=56> */
.L_x_3678:
[----:B------:R-:W-:Y:S05]  /*6950*/  BSYNC B0 ;  /* 0x0000000000007941 */ /* 0x000fea0003800000 */
.L_x_3677:
[----:B-----5:R1:W-:Y:S01]  /*6960*/  STS.128 [R155+0x800], R4 ;  /* 0x000800049b007388 */ /* 0x0203e20000000c00 */
[----:B------:R-:W-:Y:S05]  /*6970*/  BRA `(.L_x_3670) ;  /* 0x000001e000007947 */ /* 0x000fea0003800000 */
.L_x_3664:
        /* <DEDUP_REMOVED lines=15> */
.L_x_3680:
[----:B------:R-:W-:Y:S05]  /*6a70*/  BSYNC B0 ;  /* 0x0000000000007941 */ /* 0x000fea0003800000 */
.L_x_3679:
        /* <DEDUP_REMOVED lines=14> */
.L_x_3670:
[----:B------:R-:W-:Y:S05]  /*6b60*/  BSYNC B2 ;  /* 0x0000000000027941 */ /* 0x000fea0003800000 */
.L_x_3663:
[----:B------:R-:W-:Y:S01]  /*6b70*/  IADD3 R154, R34, -0x1, RZ ;  /* 0xffffffff229a7810 */ /* 0x000fe20007ffe0ff */
[----:B------:R-:W-:Y:S01]  /*6b80*/  BSSY B0, `(.L_x_3681) ;  /* 0x0000012000007945 */ /* 0x000fe20003800000 */
[----:B------:R-:W-:-:S03]  /*6b90*/  LEA R152, P0, R98, c[0x0][0x168], 0x1 ;  /* 0x00005a0062987a11 */ /* 0x000fc600078008ff */
[----:B------:R-:W-:Y:S01]  /*6ba0*/  IMAD.SHL.U32 R0, R154, 0x80, RZ ;  /* 0x000000809a007824 */ /* 0x000fe200078e00ff */
[----:B------:R-:W-:-:S03]  /*6bb0*/  LEA.HI.X R147, R98, c[0x0][0x16c], R101, 0x1, P0 ;  /* 0x00005b0062937a11 */ /* 0x000fc600000f0c65 */
[----:B-1----:R-:W-:-:S05]  /*6bc0*/  IMAD.IADD R4, R41, 0x1, -R0 ;  /* 0x0000000129047824 */ /* 0x002fca00078e0a00 */
[----:B------:R-:W-:-:S13]  /*6bd0*/  ISETP.GE.AND P1, PT, R148, R4, PT ;  /* 0x000000049400720c */ /* 0x000fda0003f26270 */
        /* <DEDUP_REMOVED lines=12> */
.L_x_3682:
[----:B------:R-:W-:Y:S05]  /*6ca0*/  BSYNC B0 ;  /* 0x0000000000007941 */ /* 0x000fea0003800000 */
.L_x_3681:
[----:B------:R-:W-:Y:S01]  /*6cb0*/  ISETP.GE.AND P0, PT, R20, R4, PT ;  /* 0x000000041400720c */ /* 0x000fe20003f06270 */
        /* <DEDUP_REMOVED lines=11> */
.L_x_3684:
[----:B------:R-:W-:Y:S05]  /*6d70*/  BSYNC B0 ;  /* 0x0000000000007941 */ /* 0x000fea0003800000 */
.L_x_3683:
[----:B--2---:R-:W-:Y:S01]  /*6d80*/  IADD3 R3, R148, 0x40, RZ ;  /* 0x0000004094037810 */ /* 0x004fe20007ffe0ff */
        /* <DEDUP_REMOVED lines=14> */
.L_x_3686:
[----:B------:R-:W-:Y:S05]  /*6e70*/  BSYNC B0 ;  /* 0x0000000000007941 */ /* 0x000fea0003800000 */
.L_x_3685:
        /* <DEDUP_REMOVED lines=22> */
.L_x_3688:
[----:B------:R-:W-:Y:S05]  /*6fe0*/  BSYNC B0 ;  /* 0x0000000000007941 */ /* 0x000fea0003800000 */
.L_x_3687:
[----:B------:R-:W0:Y:S01]  /*6ff0*/  LDGDEPBAR ;  /* 0x00000000000079af */ /* 0x000e220000000000 */
[----:B------:R-:W-:Y:S01]  /*7000*/  ISETP.GE.AND P1, PT, R148, R4, PT ;  /* 0x000000049400720c */ /* 0x000fe20003f26270 */
[----:B------:R-:W-:Y:S01]  /*7010*/  IMAD.SHL.U32 R86, R42, 0x2, RZ ;  /* 0x000000022a567824 */ /* 0x000fe200078e00ff */
        /* <DEDUP_REMOVED lines=24> */
.L_x_3690:
[----:B------:R-:W-:Y:S05]  /*71a0*/  BSYNC B0 ;  /* 0x0000000000007941 */ /* 0x000fea0003800000 */
.L_x_3689:
        /* <DEDUP_REMOVED lines=13> */
.L_x_3692:
[----:B------:R-:W-:Y:S05]  /*7280*/  BSYNC B0 ;  /* 0x0000000000007941 */ /* 0x000fea0003800000 */
.L_x_3691:
        /* <DEDUP_REMOVED lines=15> */
.L_x_3694:
[----:B------:R-:W-:Y:S05]  /*7380*/  BSYNC B0 ;  /* 0x0000000000007941 */ /* 0x000fea0003800000 */
.L_x_3693:
        /* <DEDUP_REMOVED lines=18> */
.L_x_3696:
[----:B------:R-:W-:Y:S05]  /*74b0*/  BSYNC B0 ;  /* 0x0000000000007941 */ /* 0x000fea0003800000 */
.L_x_3695:
[----:B------:R-:W-:Y:S01]  /*74c0*/  LOP3.LUT R48, R48, 0xfffffff8, RZ, 0xc0, !PT ;  /* 0xfffffff830307812 */ /* 0x000fe200078ec0ff */
[----:B-1----:R-:W-:Y:S01]  /*74d0*/  IMAD.SHL.U32 R7, R43, 0x40, RZ ;  /* 0x000000402b077824 */ /* 0x002fe200078e00ff */
[----:B------:R-:W-:Y:S01]  /*74e0*/  SHF.R.S32.HI R8, RZ, 0x4, R46 ;  /* 0x00000004ff087819 */ /* 0x000fe2000001142e */
[----:B------:R-:W-:Y:S01]  /*74f0*/  IMAD R87, R35, 0x10, R40 ;  /* 0x0000001023577824 */ /* 0x000fe200078e0228 */
[----:B------:R-:W-:Y:S01]  /*7500*/  LOP3.LUT R28, R44, 0x7fffffe, RZ, 0xc0, !PT ;  /* 0x07fffffe2c1c7812 */ /* 0x000fe200078ec0ff */
[----:B------:R-:W-:Y:S01]  /*7510*/  IMAD.IADD R42, R42, 0x1, -R48 ;  /* 0x000000012a2a7824 */ /* 0x000fe200078e0a30 */
[----:B------:R-:W-:Y:S01]  /*7520*/  LEA.HI R3, R46, R8, RZ, 0x1 ;  /* 0x000000082e037211 */ /* 0x000fe200078f08ff */
[----:B------:R-:W0:Y:S01]  /*7530*/  LDGDEPBAR ;  /* 0x00000000000079af */ /* 0x000e220000000000 */
        /* <DEDUP_REMOVED lines=9> */
[----:B------:R-:W-:Y:S01]  /*75d0*/  LOP3.LUT R7, R7, 0xc0, RZ, 0xc0, !PT ;  /* 0x000000c007077812 */ /* 0x000fe200078ec0ff */
[C---:B------:R-:W-:Y:S01]  /*75e0*/  IMAD.SHL.U32 R5, R2.reuse, 0x40, RZ ;  /* 0x0000004002057824 */ /* 0x040fe200078e00ff */
[----:B------:R-:W-:Y:S01]  /*75f0*/  LOP3.LUT P0, RZ, R2, 0x2, RZ, 0xc0, !PT ;  /* 0x0000000202ff7812 */ /* 0x000fe2000780c0ff */
[----:B------:R-:W-:Y:S01]  /*7600*/  IMAD.SHL.U32 R29, R45, 0x20, RZ ;  /* 0x000000202d1d7824 */ /* 0x000fe200078e00ff */
[----:B------:R-:W-:Y:S01]  /*7610*/  IADD3 R87, R87, 0x1, R153 ;  /* 0x0000000157577810 */ /* 0x000fe20007ffe099 */
[----:B------:R-:W-:Y:S01]  /*7620*/  IMAD.SHL.U32 R3, R8, 0x8, RZ ;  /* 0x0000000808037824 */ /* 0x000fe200078e00ff */
[----:B------:R-:W-:Y:S01]  /*7630*/  LOP3.LUT R5, R5, 0xc0, RZ, 0xc0, !PT ;  /* 0x000000c005057812 */ /* 0x000fe200078ec0ff */
[----:B------:R-:W-:Y:S01]  /*7640*/  IMAD.IADD R138, R42, 0x1, -R138 ;  /* 0x000000012a8a7824 */ /* 0x000fe200078e0a8a */
[----:B------:R-:W-:-:S02]  /*7650*/  LOP3.LUT R29, R29, 0xffffff00, RZ, 0xc0, !PT ;  /* 0xffffff001d1d7812 */ /* 0x000fc400078ec0ff */
[----:B------:R-:W-:Y:S01]  /*7660*/  LOP3.LUT R3, R7, 0x8, R3, 0xf8, !PT ;  /* 0x0000000807037812 */ /* 0x000fe200078ef803 */
[----:B------:R-:W-:Y:S01]  /*7670*/  IMAD R138, R8, 0x8, R138 ;  /* 0x00000008088a7824 */ /* 0x000fe200078e028a */
[----:B------:R-:W-:Y:S01]  /*7680*/  LOP3.LUT R4, R5, 0x8, R4, 0xf8, !PT ;  /* 0x0000000805047812 */ /* 0x000fe200078ef804 */
[----:B------:R-:W-:Y:S01]  /*7690*/  IMAD R6, R35, 0x200, R29 ;  /* 0x0000020023067824 */ /* 0x000fe200078e021d */
[----:B------:R-:W-:Y:S02]  /*76a0*/  SHF.R.U32.HI R7, RZ, 0x3, R7 ;  /* 0x00000003ff077819 */ /* 0x000fe40000011607 */
[----:B------:R-:W-:Y:S01]  /*76b0*/  SHF.R.U32.HI R5, RZ, 0x3, R5 ;  /* 0x00000003ff057819 */ /* 0x000fe20000011605 */
[C---:B------:R-:W-:Y:S01]  /*76c0*/  IMAD R6, R28.reuse, 0x20, R6 ;  /* 0x000000201c067824 */ /* 0x040fe200078e0206 */
[----:B------:R-:W-:Y:S01]  /*76d0*/  LOP3.LUT R3, R3, R7, RZ, 0x3c, !PT ;  /* 0x0000000703037212 */ /* 0x000fe200078e3cff */
[----:B------:R-:W-:Y:S01]  /*76e0*/  IMAD R28, R28, 0x20, R29 ;  /* 0x000000201c1c7824 */ /* 0x000fe200078e021d */
[----:B------:R-:W-:-:S02]  /*76f0*/  LOP3.LUT R4, R4, R5, RZ, 0x3c, !PT ;  /* 0x0000000504047212 */ /* 0x000fc400078e3cff */
[----:B------:R-:W-:Y:S01]  /*7700*/  IADD3 R87, R41, R87, -R145 ;  /* 0x0000005729577210 */ /* 0x000fe20007ffe891 */
[----:B------:R-:W-:Y:S02]  /*7710*/  IMAD.IADD R140, R3, 0x1, R6 ;  /* 0x00000001038c7824 */ /* 0x000fe400078e0206 */
[----:B------:R-:W-:Y:S01]  /*7720*/  IMAD.U32 R138, R138, 0x20, R4 ;  /* 0x000000208a8a7824 */ /* 0x000fe200078e0004 */
[----:B------:R-:W-:Y:S01]  /*7730*/  IADD3 R87, R87, c[0x0][0x2e8], RZ ;  /* 0x0000ba0057577a10 */ /* 0x000fe20007ffe0ff */
[----:B------:R-:W-:Y:S02]  /*7740*/  IMAD.SHL.U32 R140, R140, 0x2, RZ ;  /* 0x000000028c8c7824 */ /* 0x000fe400078e00ff */
[----:B------:R-:W-:Y:S01]  /*7750*/  IMAD.SHL.U32 R138, R138, 0x2, RZ ;  /* 0x000000028a8a7824 */ /* 0x000fe200078e00ff */
[C---:B------:R-:W-:Y:S01]  /*7760*/  IADD3 R90, R87.reuse, 0x8, RZ ;  /* 0x00000008575a7810 */ /* 0x040fe20007ffe0ff */
[----:B------:R-:W-:Y:S01]  /*7770*/  IMAD R139, R30, 0x2, R140 ;  /* 0x000000021e8b7824 */ /* 0x000fe200078e028c */
[----:B------:R-:W-:Y:S01]  /*7780*/  LDSM.16.M88.4 R72, [R140] ;  /* 0x000000008c48783b */ /* 0x000fe20000000200 */
[----:B------:R-:W-:Y:S01]  /*7790*/  IMNMX R87, R87, R41, PT ;  /* 0x0000002957577217 */ /* 0x000fe20003800200 */
[----:B------:R-:W-:Y:S01]  /*77a0*/  IMAD.IADD R3, R3, 0x1, R28 ;  /* 0x0000000103037824 */ /* 0x000fe200078e021c */
[C---:B------:R-:W-:Y:S01]  /*77b0*/  IADD3 R2, R138.reuse, 0x1000, RZ ;  /* 0x000010008a027810 */ /* 0x040fe20007ffe0ff */
[----:B------:R-:W1:Y:S01]  /*77c0*/  LDSM.16.M88.4 R12, [R138+0x1000] ;  /* 0x001000008a0c783b */ /* 0x000e620000000200 */
[----:B------:R-:W-:-:S02]  /*77d0*/  IADD3 R137, R138, 0x1020, RZ ;  /* 0x000010208a897810 */ /* 0x000fc40007ffe0ff */
[----:B------:R-:W-:Y:S01]  /*77e0*/  @P0 IADD3 R137, R2, -0x20, RZ ;  /* 0xffffffe002890810 */ /* 0x000fe20007ffe0ff */
[----:B------:R-:W2:Y:S01]  /*77f0*/  LDSM.16.M88.4 R60, [R138+0x1400] ;  /* 0x001400008a3c783b */ /* 0x000ea20000000200 */
[----:B------:R-:W-:Y:S01]  /*7800*/  IMAD.IADD R2, R0, 0x1, R86 ;  /* 0x0000000100027824 */ /* 0x000fe200078e0256 */
[----:B------:R-:W-:Y:S02]  /*7810*/  IMNMX R90, R90, R41, PT ;  /* 0x000000295a5a7217 */ /* 0x000fe40003800200 */
[----:B------:R-:W-:Y:S01]  /*7820*/  LDSM.16.M88.4 R64, [R139] ;  /* 0x000000008b40783b */ /* 0x000fe20000000200 */
[----:B------:R-:W-:Y:S02]  /*7830*/  IADD3 R134, R137, 0x400, RZ ;  /* 0x0000040089867810 */ /* 0x000fe40007ffe0ff */
[C---:B------:R-:W-:Y:S01]  /*7840*/  IADD3 R31, R2.reuse, 0x1, RZ ;  /* 0x00000001021f7810 */ /* 0x040fe20007ffe0ff */
[----:B------:R-:W3:Y:S01]  /*7850*/  LDSM.16.M88.4 R20, [R137] ;  /* 0x000000008914783b */ /* 0x000ee20000000200 */
[----:B------:R-:W-:-:S02]  /*7860*/  IADD3 R29, R2, 0x8, RZ ;  /* 0x00000008021d7810 */ /* 0x000fc40007ffe0ff */
[CC--:B------:R-:W-:Y:S01]  /*7870*/  ISETP.GE.AND P5, PT, R31.reuse, R87.reuse, PT ;  /* 0x000000571f00720c */ /* 0x0c0fe20003fa6270 */
[----:B------:R-:W4:Y:S01]  /*7880*/  LDSM.16.M88.4 R112, [R137+0x400] ;  /* 0x000400008970783b */ /* 0x000f220000000200 */
[-C--:B------:R-:W-:Y:S02]  /*7890*/  ISETP.GE.AND P6, PT, R31, R90.reuse, PT ;  /* 0x0000005a1f00720c */ /* 0x080fe40003fc6270 */
[C---:B------:R-:W-:Y:S01]  /*78a0*/  IADD3 R31, R2.reuse, 0x9, RZ ;  /* 0x00000009021f7810 */ /* 0x040fe20007ffe0ff */
[----:B------:R-:W3:Y:S01]  /*78b0*/  LDSM.16.M88.4 R52, [R138+0x1800] ;  /* 0x001800008a34783b */ /* 0x000ee20000000200 */
[C---:B------:R-:W-:Y:S02]  /*78c0*/  ISETP.GE.AND P3, PT, R29.reuse, R87, PT ;  /* 0x000000571d00720c */ /* 0x040fe40003f66270 */
[----:B------:R-:W-:Y:S01]  /*78d0*/  ISETP.GE.AND P1, PT, R29, R90, PT ;  /* 0x0000005a1d00720c */ /* 0x000fe20003f26270 */
[----:B------:R-:W3:Y:S01]  /*78e0*/  LDSM.16.M88.4 R44, [R138+0x1c00] ;  /* 0x001c00008a2c783b */ /* 0x000ee20000000200 */
[----:B------:R-:W-:-:S02]  /*78f0*/  IADD3 R29, R2, 0x10, RZ ;  /* 0x00000010021d7810 */ /* 0x000fc40007ffe0ff */
[C---:B------:R-:W-:Y:S01]  /*7900*/  ISETP.GE.AND P0, PT, R31.reuse, R87, PT ;  /* 0x000000571f00720c */ /* 0x040fe20003f06270 */
[----:B----4-:R-:W4:Y:S01]  /*7910*/  LDSM.16.M88.4 R24, [R138+0x2000] ;  /* 0x002000008a18783b */ /* 0x010f220000000200 */
[----:B------:R-:W-:Y:S02]  /*7920*/  ISETP.GE.AND P4, PT, R31, R90, PT ;  /* 0x0000005a1f00720c */ /* 0x000fe40003f86270 */
[----:B------:R-:W-:Y:S01]  /*7930*/  IADD3 R35, R2, 0x11, RZ ;  /* 0x0000001102237810 */ /* 0x000fe20007ffe0ff */
[----:B---3--:R-:W3:Y:S01]  /*7940*/  LDSM.16.M88.4 R16, [R138+0x2400] ;  /* 0x002400008a10783b */ /* 0x008ee20000000200 */
[C---:B------:R-:W-:Y:S02]  /*7950*/  IADD3 R133, R137.reuse, 0x800, RZ ;  /* 0x0000080089857810 */ /* 0x040fe40007ffe0ff */
[C---:B------:R-:W-:Y:S01]  /*7960*/  IADD3 R132, R137.reuse, 0xc00, RZ ;  /* 0x00000c0089847810 */ /* 0x040fe20007ffe0ff */
[----:B------:R-:W3:Y:S01]  /*7970*/  LDSM.16.M88.4 R76, [R138+0x2800] ;  /* 0x002800008a4c783b */ /* 0x000ee20000000200 */
[----:B------:R-:W-:-:S02]  /*7980*/  IADD3 R131, R137, 0x1000, RZ ;  /* 0x0000100089837810 */ /* 0x000fc40007ffe0ff */
[C---:B------:R-:W-:Y:S01]  /*7990*/  IADD3 R130, R137.reuse, 0x1400, RZ ;  /* 0x0000140089827810 */ /* 0x040fe20007ffe0ff */
[C---:B-1----:R-:W-:Y:S01]  /*79a0*/  HMMA.16816.F32.BF16 R4, R72.reuse, R12, RZ ;  /* 0x0000000c4804723c */ /* 0x042fe200000418ff */
[----:B------:R-:W1:Y:S01]  /*79b0*/  LDSM.16.M88.4 R68, [R138+0x2c00] ;  /* 0x002c00008a44783b */ /* 0x000e620000000200 */
[C---:B------:R-:W-:Y:S02]  /*79c0*/  IADD3 R129, R137.reuse, 0x1800, RZ ;  /* 0x0000180089817810 */ /* 0x040fe40007ffe0ff */
[----:B------:R-:W-:Y:S01]  /*79d0*/  IADD3 R128, R137, 0x1c00, RZ ;  /* 0x00001c0089807810 */ /* 0x000fe20007ffe0ff */
[----:B------:R-:W1:Y:S03]  /*79e0*/  LDSM.16.M88.4 R104, [R137+0x800] ;  /* 0x000800008968783b */ /* 0x000e660000000200 */
[C---:B------:R-:W-:Y:S01]  /*79f0*/  HMMA.16816.F32.BF16 R12, R72.reuse, R14, RZ ;  /* 0x0000000e480c723c */ /* 0x040fe200000418ff */
[----:B------:R-:W1:Y:S07]  /*7a00*/  LDSM.16.M88.4 R40, [R137+0xc00] ;  /* 0x000c00008928783b */ /* 0x000e6e0000000200 */
[----:B--2--5:R-:W-:Y:S08]  /*7a10*/  HMMA.16816.F32.BF16 R8, R72, R60, RZ ;  /* 0x0000003c4808723c */ /* 0x024ff000000418ff */
[C---:B------:R-:W-:Y:S08]  /*7a20*/  HMMA.16816.F32.BF16 R4, R64.reuse, R20, R4 ;  /* 0x000000144004723c */ /* 0x040ff00000041804 */
[C---:B------:R-:W-:Y:S08]  /*7a30*/  HMMA.16816.F32.BF16 R12, R64.reuse, R22, R12 ;  /* 0x00000016400c723c */ /* 0x040ff0000004180c */
[----:B------:R-:W-:Y:S08]  /*7a40*/  HMMA.16816.F32.BF16 R8, R64, R112, R8 ;  /* 0x000000704008723c */ /* 0x000ff00000041808 */
[----:B------:R-:W-:Y:S01]  /*7a50*/  HMMA.16816.F32.BF16 R60, R72, R62, RZ ;  /* 0x0000003e483c723c */ /* 0x000fe200000418ff */
[----:B------:R-:W-:-:S02]  /*7a60*/  FSEL R32, R5, -INF , !P5 ;  /* 0xff80000005207808 */ /* 0x000fc40006800000 */
[----:B------:R-:W-:Y:S02]  /*7a70*/  ISETP.GE.AND P5, PT, R29, R87, PT ;  /* 0x000000571d00720c */ /* 0x000fe40003fa6270 */
[----:B------:R-:W-:-:S03]  /*7a80*/  FSEL R7, R7, -INF , !P6 ;  /* 0xff80000007077808 */ /* 0x000fc60007000000 */
[C---:B------:R-:W-:Y:S01]  /*7a90*/  HMMA.16816.F32.BF16 R56, R72.reuse, R52, RZ ;  /* 0x000000344838723c */ /* 0x040fe200000418ff */
[----:B------:R-:W-:Y:S02]  /*7aa0*/  FSEL R31, R12, -INF , !P3 ;  /* 0xff8000000c1f7808 */ /* 0x000fe40005800000 */
[----:B------:R-:W-:Y:S02]  /*7ab0*/  IADD3 R12, R2, 0x18, RZ ;  /* 0x00000018020c7810 */ /* 0x000fe40007ffe0ff */
[----:B------:R-:W-:Y:S02]  /*7ac0*/  FSEL R5, R14, -INF , !P1 ;  /* 0xff8000000e057808 */ /* 0x000fe40004800000 */
[----:B------:R-:W-:Y:S01]  /*7ad0*/  FSEL R33, R13, -INF , !P0 ;  /* 0xff8000000d217808 */ /* 0x000fe20004000000 */
[----:B------:R-:W-:Y:S01]  /*7ae0*/  HMMA.16816.F32.BF16 R52, R72, R54, RZ ;  /* 0x000000364834723c */ /* 0x000fe200000418ff */
[----:B------:R-:W-:Y:S02]  /*7af0*/  FSEL R92, R8, -INF , !P5 ;  /* 0xff800000085c7808 */ /* 0x000fe40006800000 */
[----:B------:R-:W-:-:S02]  /*7b00*/  ISETP.GE.AND P5, PT, R12, R90, PT ;  /* 0x0000005a0c00720c */ /* 0x000fc40003fa6270 */
[-C--:B------:R-:W-:Y:S02]  /*7b10*/  ISETP.GE.AND P0, PT, R35, R90.reuse, PT ;  /* 0x0000005a2300720c */ /* 0x080fe40003f06270 */
[----:B------:R-:W-:Y:S01]  /*7b20*/  ISETP.GE.AND P3, PT, R29, R90, PT ;  /* 0x0000005a1d00720c */ /* 0x000fe20003f66270 */
[C---:B------:R-:W-:Y:S01]  /*7b30*/  HMMA.16816.F32.BF16 R48, R72.reuse, R44, RZ ;  /* 0x0000002c4830723c */ /* 0x040fe200000418ff */
[-C--:B------:R-:W-:Y:S02]  /*7b40*/  ISETP.GE.AND P1, PT, R35, R87.reuse, PT ;  /* 0x000000572300720c */ /* 0x080fe40003f26270 */
[C---:B------:R-:W-:Y:S02]  /*7b50*/  IADD3 R8, R2.reuse, 0x20, RZ ;  /* 0x0000002002087810 */ /* 0x040fe40007ffe0ff */
[C---:B------:R-:W-:Y:S02]  /*7b60*/  IADD3 R29, R2.reuse, 0x19, RZ ;  /* 0x00000019021d7810 */ /* 0x040fe40007ffe0ff */
[----:B------:R-:W-:Y:S01]  /*7b70*/  IADD3 R35, R2, 0x31, RZ ;  /* 0x0000003102237810 */ /* 0x000fe20007ffe0ff */
[C---:B----4-:R-:W-:Y:S08]  /*7b80*/  HMMA.16816.F32.BF16 R36, R72.reuse, R24, RZ ;  /* 0x000000184824723c */ /* 0x050ff000000418ff */
[C---:B---3--:R-:W-:Y:S08]  /*7b90*/  HMMA.16816.F32.BF16 R20, R72.reuse, R16, RZ ;  /* 0x000000104814723c */ /* 0x048ff000000418ff */
[C---:B------:R-:W-:Y:S08]  /*7ba0*/  HMMA.16816.F32.BF16 R80, R72.reuse, R76, RZ ;  /* 0x0000004c4850723c */ /* 0x040ff000000418ff */
[C---:B-1----:R-:W-:Y:S08]  /*7bb0*/  HMMA.16816.F32.BF16 R108, R72.reuse, R68, RZ ;  /* 0x00000044486c723c */ /* 0x042ff000000418ff */
        /* <DEDUP_REMOVED lines=8> */
[----:B------:R-:W1:Y:S01]  /*7c40*/  LDSM.16.M88.4 R12, [R137+0x1000] ;  /* 0x00100000890c783b */ /* 0x000e620000000200 */
[----:B------:R-:W-:Y:S02]  /*7c50*/  FSEL R75, R10, -INF , !P3 ;  /* 0xff8000000a4b7808 */ /* 0x000fe40005800000 */
[-C--:B------:R-:W-:Y:S02]  /*7c60*/  ISETP.GE.AND P3, PT, R29, R87.reuse, PT ;  /* 0x000000571d00720c */ /* 0x080fe40003f66270 */
[----:B------:R-:W-:Y:S01]  /*7c70*/  HMMA.16816.F32.BF16 R56, R64, R104, R56 ;  /* 0x000000684038723c */ /* 0x000fe20000041838 */
[----:B------:R-:W-:Y:S02]  /*7c80*/  FSEL R115, R11, -INF , !P0 ;  /* 0xff8000000b737808 */ /* 0x000fe40004000000 */
[----:B------:R-:W-:-:S04]  /*7c90*/  ISETP.GE.AND P0, PT, R8, R87, PT ;  /* 0x000000570800720c */ /* 0x000fc80003f06270 */
[----:B------:R-:W-:Y:S01]  /*7ca0*/  FSEL R105, R9, -INF , !P1 ;  /* 0xff80000009697808 */ /* 0x000fe20004800000 */
[----:B------:R-:W-:Y:S01]  /*7cb0*/  HMMA.16816.F32.BF16 R52, R64, R106, R52 ;  /* 0x0000006a4034723c */ /* 0x000fe20000041834 */
[----:B------:R-:W-:Y:S02]  /*7cc0*/  ISETP.GE.AND P1, PT, R29, R90, PT ;  /* 0x0000005a1d00720c */ /* 0x000fe40003f26270 */
[C---:B------:R-:W-:Y:S02]  /*7cd0*/  IADD3 R9, R2.reuse, 0x21, RZ ;  /* 0x0000002102097810 */ /* 0x040fe40007ffe0ff */
[----:B------:R-:W-:-:S03]  /*7ce0*/  IADD3 R29, R2, 0x29, RZ ;  /* 0x00000029021d7810 */ /* 0x000fc60007ffe0ff */
[C---:B------:R-:W-:Y:S01]  /*7cf0*/  HMMA.16816.F32.BF16 R48, R64.reuse, R40, R48 ;  /* 0x000000284030723c */ /* 0x040fe20000041830 */
[----:B------:R-:W-:Y:S02]  /*7d00*/  FSEL R60, R60, -INF , !P4 ;  /* 0xff8000003c3c7808 */ /* 0x000fe40006000000 */
[----:B------:R-:W-:Y:S02]  /*7d10*/  ISETP.GE.AND P4, PT, R8, R90, PT ;  /* 0x0000005a0800720c */ /* 0x000fe40003f86270 */
[----:B------:R-:W-:Y:S02]  /*7d20*/  IADD3 R8, R2, 0x28, RZ ;  /* 0x0000002802087810 */ /* 0x000fe40007ffe0ff */
[----:B------:R-:W-:Y:S01]  /*7d30*/  FSEL R74, R62, -INF , !P5 ;  /* 0xff8000003e4a7808 */ /* 0x000fe20006800000 */
[----:B------:R-:W-:Y:S01]  /*7d40*/  HMMA.16816.F32.BF16 R44, R64, R42, R44 ;  /* 0x0000002a402c723c */ /* 0x000fe2000004182c */
[----:B------:R-:W-:Y:S01]  /*7d50*/  ISETP.GE.AND P5, PT, R9, R87, PT ;  /* 0x000000570900720c */ /* 0x000fe20003fa6270 */
[----:B------:R-:W2:Y:S01]  /*7d60*/  LDSM.16.M88.4 R40, [R137+0x1800] ;  /* 0x001800008928783b */ /* 0x000ea20000000200 */
[----:B------:R-:W-:-:S02]  /*7d70*/  FSEL R106, R61, -INF , !P3 ;  /* 0xff8000003d6a7808 */ /* 0x000fc40005800000 */
[----:B------:R-:W-:Y:S02]  /*7d80*/  FSEL R72, R63, -INF , !P1 ;  /* 0xff8000003f487808 */ /* 0x000fe40004800000 */
[----:B------:R-:W-:Y:S02]  /*7d90*/  FSEL R107, R56, -INF , !P0 ;  /* 0xff800000386b7808 */ /* 0x000fe40004000000 */
[-C--:B------:R-:W-:Y:S02]  /*7da0*/  ISETP.GE.AND P3, PT, R9, R90.reuse, PT ;  /* 0x0000005a0900720c */ /* 0x080fe40003f66270 */
[C---:B------:R-:W-:Y:S01]  /*7db0*/  ISETP.GE.AND P1, PT, R8.reuse, R87, PT ;  /* 0x000000570800720c */ /* 0x040fe20003f26270 */
[----:B-1----:R-:W-:Y:S01]  /*7dc0*/  HMMA.16816.F32.BF16 R36, R64, R12, R36 ;  /* 0x0000000c4024723c */ /* 0x002fe20000041824 */
[----:B------:R-:W-:Y:S02]  /*7dd0*/  ISETP.GE.AND P0, PT, R8, R90, PT ;  /* 0x0000005a0800720c */ /* 0x000fe40003f06270 */
[----:B------:R-:W1:Y:S01]  /*7de0*/  LDSM.16.M88.4 R8, [R137+0x1400] ;  /* 0x001400008908783b */ /* 0x000e620000000200 */
        /* <DEDUP_REMOVED lines=8> */
[----:B------:R-:W-:Y:S02]  /*7e70*/  FSEL R57, R59, -INF , !P3 ;  /* 0xff8000003b397808 */ /* 0x000fe40005800000 */
[----:B------:R-:W-:Y:S02]  /*7e80*/  ISETP.GE.AND P1, PT, R29, R90, PT ;  /* 0x0000005a1d00720c */ /* 0x000fe40003f26270 */
[-C--:B------:R-:W-:Y:S02]  /*7e90*/  ISETP.GE.AND P0, PT, R35, R87.reuse, PT ;  /* 0x000000572300720c */ /* 0x080fe40003f06270 */
[----:B------:R-:W-:Y:S02]  /*7ea0*/  ISETP.GE.AND P3, PT, R29, R87, PT ;  /* 0x000000571d00720c */ /* 0x000fe40003f66270 */
[C---:B------:R-:W-:Y:S02]  /*7eb0*/  IADD3 R12, R2.reuse, 0x39, RZ ;  /* 0x00000039020c7810 */ /* 0x040fe40007ffe0ff */
[----:B------:R-:W-:-:S02]  /*7ec0*/  IADD3 R29, R2, 0x38, RZ ;  /* 0x00000038021d7810 */ /* 0x000fc40007ffe0ff */
[----:B------:R-:W-:Y:S01]  /*7ed0*/  FSEL R104, R50, -INF , !P1 ;  /* 0xff80000032687808 */ /* 0x000fe20004800000 */
[C---:B--2---:R-:W-:Y:S01]  /*7ee0*/  HMMA.16816.F32.BF16 R80, R64.reuse, R40, R80 ;  /* 0x000000284050723c */ /* 0x044fe20000041850 */
[----:B------:R-:W-:Y:S02]  /*7ef0*/  FSEL R122, R49, -INF , !P0 ;  /* 0xff800000317a7808 */ /* 0x000fe40004000000 */
[----:B------:R-:W-:Y:S02]  /*7f00*/  FSEL R120, R53, -INF , !P4 ;  /* 0xff80000035787808 */ /* 0x000fe40006000000 */
[----:B------:R-:W-:Y:S02]  /*7f10*/  FSEL R113, R55, -INF , !P5 ;  /* 0xff80000037717808 */ /* 0x000fe40006800000 */
[----:B------:R-:W-:Y:S01]  /*7f20*/  FSEL R121, R48, -INF , !P3 ;  /* 0xff80000030797808 */ /* 0x000fe20005800000 */
[----:B------:R-:W-:Y:S01]  /*7f30*/  HMMA.16816.F32.BF16 R76, R64, R42, R76 ;  /* 0x0000002a404c723c */ /* 0x000fe2000004184c */
[----:B------:R-:W-:-:S02]  /*7f40*/  ISETP.GE.AND P1, PT, R12, R87, PT ;  /* 0x000000570c00720c */ /* 0x000fc40003f26270 */
[-C--:B------:R-:W-:Y:S02]  /*7f50*/  ISETP.GE.AND P0, PT, R12, R90.reuse, PT ;  /* 0x0000005a0c00720c */ /* 0x080fe40003f06270 */
[-C--:B------:R-:W-:Y:S02]  /*7f60*/  ISETP.GE.AND P4, PT, R35, R90.reuse, PT ;  /* 0x0000005a2300720c */ /* 0x080fe40003f86270 */
[C---:B------:R-:W-:Y:S01]  /*7f70*/  ISETP.GE.AND P5, PT, R29.reuse, R87, PT ;  /* 0x000000571d00720c */ /* 0x040fe20003fa6270 */
[----:B-1----:R-:W-:Y:S01]  /*7f80*/  HMMA.16816.F32.BF16 R20, R64, R8, R20 ;  /* 0x000000084014723c */ /* 0x002fe20000041814 */
        /* <DEDUP_REMOVED lines=8> */
[C---:B------:R-:W-:Y:S02]  /*8010*/  ISETP.GE.AND P4, PT, R12.reuse, R87, PT ;  /* 0x000000570c00720c */ /* 0x040fe40003f86270 */
[----:B------:R-:W-:-:S02]  /*8020*/  ISETP.GE.AND P5, PT, R12, R90, PT ;  /* 0x0000005a0c00720c */ /* 0x000fc40003fa6270 */
[C---:B------:R-:W-:Y:S02]  /*8030*/  ISETP.GE.AND P3, PT, R13.reuse, R87, PT ;  /* 0x000000570d00720c */ /* 0x040fe40003f66270 */
[----:B------:R-:W-:Y:S02]  /*8040*/  ISETP.GE.AND P1, PT, R13, R90, PT ;  /* 0x0000005a0d00720c */ /* 0x000fe40003f26270 */
[----:B------:R-:W1:Y:S01]  /*8050*/  LDSM.16.M88.4 R12, [R137+0x1c00] ;  /* 0x001c0000890c783b */ /* 0x000e620000000200 */
[----:B------:R-:W-:Y:S01]  /*8060*/  IADD3 R29, R2, 0x48, RZ ;  /* 0x00000048021d7810 */ /* 0x000fe20007ffe0ff */
[----:B------:R-:W-:-:S04]  /*8070*/  DEPBAR.LE SB0, 0x0 ;  /* 0x000080000000791a */ /* 0x000fc80000000000 */
[----:B------:R-:W-:Y:S02]  /*8080*/  IADD3 R35, R2, 0x49, RZ ;  /* 0x0000004902237810 */ /* 0x000fe40007ffe0ff */
[----:B------:R-:W-:Y:S02]  /*8090*/  FSEL R59, R47, -INF , !P0 ;  /* 0xff8000002f3b7808 */ /* 0x000fe40004000000 */
[----:B------:R-:W-:Y:S02]  /*80a0*/  FSEL R8, R36, -INF , !P4 ;  /* 0xff80000024087808 */ /* 0x000fe40006000000 */
[----:B------:R-:W-:Y:S02]  /*80b0*/  FSEL R91, R38, -INF , !P5 ;  /* 0xff800000265b7808 */ /* 0x000fe40006800000 */
[C---:B------:R-:W-:Y:S02]  /*80c0*/  ISETP.GE.AND P0, PT, R29.reuse, R87, PT ;  /* 0x000000571d00720c */ /* 0x040fe40003f06270 */
        /* <DEDUP_REMOVED lines=8> */
[----:B------:R-:W-:Y:S02]  /*8150*/  FSEL R25, R25, -INF , !P5 ;  /* 0xff80000019197808 */ /* 0x000fe40006800000 */
[-C--:B------:R-:W-:Y:S02]  /*8160*/  ISETP.GE.AND P3, PT, R35, R90.reuse, PT ;  /* 0x0000005a2300720c */ /* 0x080fe40003f66270 */
[CC--:B------:R-:W-:Y:S02]  /*8170*/  ISETP.GE.AND P1, PT, R29.reuse, R87.reuse, PT ;  /* 0x000000571d00720c */ /* 0x0c0fe40003f26270 */
[-C--:B------:R-:W-:Y:S02]  /*8180*/  ISETP.GE.AND P0, PT, R29, R90.reuse, PT ;  /* 0x0000005a1d00720c */ /* 0x080fe40003f06270 */
[C---:B------:R-:W-:Y:S01]  /*8190*/  ISETP.GE.AND P4, PT, R10.reuse, R87, PT ;  /* 0x000000570a00720c */ /* 0x040fe20003f86270 */
[----:B-1----:R-:W-:Y:S01]  /*81a0*/  HMMA.16816.F32.BF16 R68, R64, R14, R68 ;  /* 0x0000000e4044723c */ /* 0x002fe20000041844 */
[----:B------:R-:W-:Y:S01]  /*81b0*/  BAR.SYNC.DEFER_BLOCKING 0x0 ;  /* 0x0000000000007b1d */ /* 0x000fe20000010000 */
        /* <DEDUP_REMOVED lines=22> */
[CC--:B------:R-:W-:Y:S02]  /*8320*/  ISETP.GE.AND P3, PT, R12.reuse, R87.reuse, PT ;  /* 0x000000570c00720c */ /* 0x0c0fe40003f66270 */
[----:B------:R-:W-:Y:S02]  /*8330*/  ISETP.GE.AND P1, PT, R12, R90, PT ;  /* 0x0000005a0c00720c */ /* 0x000fe40003f26270 */
        /* <DEDUP_REMOVED lines=11> */
[----:B------:R-:W-:Y:S02]  /*83f0*/  IADD3 R11, R2, 0x70, RZ ;  /* 0x00000070020b7810 */ /* 0x000fe40007ffe0ff */
[----:B------:R-:W-:Y:S02]  /*8400*/  FSEL R29, R70, -INF , !P1 ;  /* 0xff800000461d7808 */ /* 0x000fe40004800000 */
[----:B------:R-:W-:-:S02]  /*8410*/  FSEL R42, R83, -INF , !P0 ;  /* 0xff800000532a7808 */ /* 0x000fc40004000000 */
[----:B------:R-:W-:Y:S02]  /*8420*/  FSEL R117, R76, -INF , !P4 ;  /* 0xff8000004c757808 */ /* 0x000fe40006000000 */
[----:B------:R-:W-:Y:S02]  /*8430*/  ISETP.GE.AND P1, PT, R34, 0x2, PT ;  /* 0x000000022200780c */ /* 0x000fe40003f26270 */
[C---:B------:R-:W-:Y:S02]  /*8440*/  ISETP.GE.AND P0, PT, R11.reuse, R87, PT ;  /* 0x000000570b00720c */ /* 0x040fe40003f06270 */
[----:B------:R-:W-:Y:S02]  /*8450*/  ISETP.GE.AND P4, PT, R11, R90, PT ;  /* 0x0000005a0b00720c */ /* 0x000fe40003f86270 */
[----:B------:R-:W-:Y:S02]  /*8460*/  IADD3 R11, R2, 0x71, RZ ;  /* 0x00000071020b7810 */ /* 0x000fe40007ffe0ff */
        /* <DEDUP_REMOVED lines=21> */
[----:B------:R-:W-:Y:S01]  /*85c0*/  IABS R2, c[0x0][0x2d0] ;  /* 0x0000b40000027a13 */ /* 0x000fe20000000000 */
[----:B------:R-:W-:Y:S01]  /*85d0*/  IMAD.MOV.U32 R22, RZ, RZ, RZ ;  /* 0x000000ffff167224 */ /* 0x000fe200078e00ff */
[----:B------:R-:W-:-:S02]  /*85e0*/  IADD3 R18, R0, -0x80, RZ ;  /* 0xffffff8000127810 */ /* 0x000fc40007ffe0ff */
[----:B------:R-:W1:Y:S01]  /*85f0*/  I2F.RP R11, R2 ;  /* 0x00000002000b7306 */ /* 0x000e620000209400 */
        /* <DEDUP_REMOVED lines=8> */
[----:B-1----:R-:W-:-:S04]  /*8680*/  IMAD.MOV R15, RZ, RZ, -R23 ;  /* 0x000000ffff0f7224 */ /* 0x002fc800078e0a17 */
        /* <DEDUP_REMOVED lines=28> */
[----:B------:R1:W2:Y:S05]  /*8850*/  LDG.E R2, [R14.64] ;  /* 0x000000060e027981 */ /* 0x0002aa000c1e1900 */
[----:B------:R-:W2:Y:S01]  /*8860*/  LDG.E R12, [R12.64] ;  /* 0x000000060c0c7981 */ /* 0x000ea2000c1e1900 */
[----:B------:R-:W-:Y:S01]  /*8870*/  IADD3 R0, R0, -R11, RZ ;  /* 0x8000000b00007210 */ /* 0x000fe20007ffe0ff */
[----:B------:R-:W-:-:S04]  /*8880*/  IMAD.MOV.U32 R11, RZ, RZ, c[0x0][0x2d0] ;  /* 0x0000b400ff0b7624 */ /* 0x000fc800078e00ff */
        /* <DEDUP_REMOVED lines=12> */
[----:B------:R-:W-:Y:S05]  /*8950*/  BRA `(.L_x_3699) ;  /* 0x0000003000007947 */ /* 0x000fea0003800000 */
.L_x_3698:
[----:B------:R-:W-:-:S05]  /*8960*/  IMAD.MOV.U32 R12, RZ, RZ, c[0x0][0x198] ;  /* 0x00006600ff0c7624 */ /* 0x000fca00078e00ff */
[----:B------:R-:W-:-:S04]  /*8970*/  LEA R12, -R12, RZ, 0x7 ;  /* 0x000000ff0c0c7211 */ /* 0x000fc800078e39ff */
[----:B------:R-:W-:Y:S02]  /*8980*/  SHF.R.S32.HI R11, RZ, 0x1f, R12 ;  /* 0x0000001fff0b7819 */ /* 0x000fe4000001140c */
.L_x_3699:
[----:B------:R-:W-:Y:S01]  /*8990*/  ISETP.GE.AND P0, PT, R84, c[0x0][0x220], PT ;  /* 0x0000880054007a0c */ /* 0x000fe20003f06270 */
[----:B------:R-:W-:-:S12]  /*89a0*/  BSSY B0, `(.L_x_3700) ;  /* 0x000002f000007945 */ /* 0x000fd80003800000 */
[----:B------:R-:W-:Y:S01]  /*89b0*/  @!P0 IMAD.MOV.U32 R2, RZ, RZ, c[0x0][0x198] ;  /* 0x00006600ff028624 */ /* 0x000fe200078e00ff */
[C---:B------:R-:W-:Y:S01]  /*89c0*/  @!P0 IADD3 R13, P5, P4, R12.reuse, R98, R142 ;  /* 0x000000620c0d8210 */ /* 0x040fe20007cbe08e */
[----:B------:R-:W-:Y:S01]  /*89d0*/  @!P0 IMAD.MOV.U32 R0, RZ, RZ, c[0x0][0x19c] ;  /* 0x00006700ff008624 */ /* 0x000fe200078e00ff */
[----:B------:R-:W-:Y:S01]  /*89e0*/  @!P0 LEA R22, P6, R12, R152, 0x1 ;  /* 0x000000980c168211 */ /* 0x000fe200078c08ff */
[----:B------:R1:W-:Y:S01]  /*89f0*/  @P0 STS [R155+0x1000], RZ ;  /* 0x001000ff9b000388 */ /* 0x0003e20000000800 */
[----:B------:R-:W-:Y:S02]  /*8a00*/  @!P0 LEA R14, P3, R2, R98, 0x6 ;  /* 0x00000062020e8211 */ /* 0x000fe400078630ff */
[----:B------:R-:W-:Y:S01]  /*8a10*/  @!P0 LEA.HI.X R23, R12, R147, R11, 0x1, P6 ;  /* 0x000000930c178211 */ /* 0x000fe200030f0c0b */
[----:B------:R1:W-:Y:S01]  /*8a20*/  @P0 STS [R155+0x1004], RZ ;  /* 0x001004ff9b000388 */ /* 0x0003e20000000800 */
[-C--:B------:R-:W-:Y:S02]  /*8a30*/  @!P0 LEA.HI.X R0, R2, R101.reuse, R0, 0x6, P3 ;  /* 0x0000006502008211 */ /* 0x080fe400018f3400 */
[----:B------:R-:W-:Y:S01]  /*8a40*/  @!P0 IADD3 R14, P3, R12, R14, RZ ;  /* 0x0000000e0c0e8210 */ /* 0x000fe20007f7e0ff */
[----:B------:R1:W-:Y:S01]  /*8a50*/  @P0 STS.64 [R155+0x1008], RZ ;  /* 0x001008ff9b000388 */ /* 0x0003e20000000a00 */
[----:B------:R-:W-:-:S02]  /*8a60*/  @!P0 IADD3.X R2, R11, R101, R141, P5, P4 ;  /* 0x000000650b028210 */ /* 0x000fc40002fe848d */
[----:B------:R-:W-:Y:S01]  /*8a70*/  @!P0 LEA R18, P4, R13, c[0x0][0x168], 0x1 ;  /* 0x00005a000d128a11 */ /* 0x000fe200078808ff */
        /* <DEDUP_REMOVED lines=33> */
.L_x_3701:
[----:B------:R-:W-:Y:S05]  /*8c90*/  BSYNC B0 ;  /* 0x0000000000007941 */ /* 0x000fea0003800000 */
.L_x_3700:
[----:B------:R-:W0:Y:S01]  /*8ca0*/  LDGDEPBAR ;  /* 0x00000000000079af */ /* 0x000e220000000000 */
[----:B------:R-:W-:-:S04]  /*8cb0*/  LEA R152, P0, R12, R152, 0x1 ;  /* 0x000000980c987211 */ /* 0x000fc800078008ff */
[----:B------:R-:W-:Y:S02]  /*8cc0*/  LEA.HI.X R147, R12, R147, R11, 0x1, P0 ;  /* 0x000000930c937211 */ /* 0x000fe400000f0c0b */
.L_x_3697:
[----:B------:R-:W-:Y:S02]  /*8cd0*/  FMNMX.FTZ R0, R4, R32, !PT ;  /* 0x0000002004007209 */ /* 0x000fe40007810000 */
[----:B------:R-:W-:Y:S02]  /*8ce0*/  SHF.L.U32 R136, R3, 0x1, RZ ;  /* 0x0000000103887819 */ /* 0x000fe400000006ff */
[----:B------:R-:W-:Y:S02]  /*8cf0*/  FMNMX.FTZ R0, R31, R0, !PT ;  /* 0x000000001f007209 */ /* 0x000fe40007810000 */
[----:B------:R-:W-:Y:S01]  /*8d00*/  LEA R135, R30, R136, 0x1 ;  /* 0x000000881e877211 */ /* 0x000fe200078e08ff */
[----:B------:R-:W-:Y:S01]  /*8d10*/  LDSM.16.MT88.4 R76, [R136+0x3000] ;  /* 0x00300000884c783b */ /* 0x000fe20000004200 */
[----:B------:R-:W-:-:S03]  /*8d20*/  FMNMX.FTZ R0, R33, R0, !PT ;  /* 0x0000000021007209 */ /* 0x000fc60007810000 */
[----:B--2---:R-:W-:Y:S01]  /*8d30*/  LDSM.16.MT88.4 R12, [R136+0x3400] ;  /* 0x00340000880c783b */ /* 0x004fe20000004200 */
        /* <DEDUP_REMOVED lines=29> */
[----:B--2---:R-:W-:Y:S02]  /*8f10*/  FMNMX.FTZ R11, R0, R11, !PT ;  /* 0x0000000b000b7209 */ /* 0x004fe40007810000 */
[----:B------:R-:W-:-:S03]  /*8f20*/  FMNMX.FTZ R0, R6, R7, !PT ;  /* 0x0000000706007209 */ /* 0x000fc60007810000 */
[----:B------:R-:W2:Y:S01]  /*8f30*/  SHFL.BFLY PT, R2, R11, 0x1, 0x1f ;  /* 0x0c201f000b027f89 */ /* 0x000ea200000e0000 */
[----:B------:R-:W-:-:S04]  /*8f40*/  FMNMX.FTZ R0, R5, R0, !PT ;  /* 0x0000000005007209 */ /* 0x000fc80007810000 */
[----:B------:R-:W-:-:S04]  /*8f50*/  FMNMX.FTZ R0, R73, R0, !PT ;  /* 0x0000000049007209 */ /* 0x000fc80007810000 */
[----:B------:R-:W-:-:S04]  /*8f60*/  FMNMX.FTZ R0, R75, R0, !PT ;  /* 0x000000004b007209 */ /* 0x000fc80007810000 */
[----:B------:R-:W-:-:S04]  /*8f70*/  FMNMX.FTZ R0, R115, R0, !PT ;  /* 0x0000000073007209 */ /* 0x000fc80007810000 */
[----:B------:R-:W-:-:S04]  /*8f80*/  FMNMX.FTZ R0, R74, R0, !PT ;  /* 0x000000004a007209 */ /* 0x000fc80007810000 */
[----:B------:R-:W-:Y:S02]  /*8f90*/  FMNMX.FTZ R0, R72, R0, !PT ;  /* 0x0000000048007209 */ /* 0x000fe40007810000 */
        /* <DEDUP_REMOVED lines=22> */
[--C-:B-1----:R-:W-:Y:S01]  /*9100*/  FFMA.FTZ R27, R9, c[0x0][0x23c], -R49.reuse ;  /* 0x00008f00091b7a23 */ /* 0x102fe20000010831 */
[----:B------:R-:W-:Y:S01]  /*9110*/  FMNMX.FTZ R0, R91, R0, !PT ;  /* 0x000000005b007209 */ /* 0x000fe20007810000 */
[--C-:B------:R-:W-:Y:S02]  /*9120*/  FFMA.FTZ R22, R10, c[0x0][0x23c], -R49.reuse ;  /* 0x00008f000a167a23 */ /* 0x100fe40000010831 */
[----:B------:R-:W-:Y:S01]  /*9130*/  LDSM.16.MT88.4 R8, [R135+0x3400] ;  /* 0x003400008708783b */ /* 0x000fe20000004200 */
        /* <DEDUP_REMOVED lines=15> */
[----:B------:R-:W-:Y:S01]  /*9230*/  LDSM.16.MT88.4 R16, [R136+0x3800] ;  /* 0x003800008810783b */ /* 0x000fe20000004200 */
        /* <DEDUP_REMOVED lines=18> */
[----:B------:R-:W-:Y:S01]  /*9360*/  FMNMX.FTZ R0, R44, R0, !PT ;  /* 0x000000002c007209 */ /* 0x000fe20007810000 */
[----:B------:R-:W-:Y:S02]  /*9370*/  FADD.FTZ R108, R110, R108 ;  /* 0x0000006c6e6c7221 */ /* 0x000fe40000010000 */
[----:B------:R-:W-:Y:S01]  /*9380*/  MUFU.EX2 R55, R55 ;  /* 0x0000003700377308 */ /* 0x000fe20000000800 */
[----:B------:R-:W-:Y:S01]  /*9390*/  FMNMX.FTZ R0, R38, R0, !PT ;  /* 0x0000000026007209 */ /* 0x000fe20007810000 */
[----:B------:R-:W-:-:S02]  /*93a0*/  FADD.FTZ R108, R101, R108 ;  /* 0x0000006c656c7221 */ /* 0x000fc40000010000 */
[--C-:B------:R-:W-:Y:S01]  /*93b0*/  FFMA.FTZ R30, R117, c[0x0][0x23c], -R49.reuse ;  /* 0x00008f00751e7a23 */ /* 0x100fe20000010831 */
[----:B------:R-:W-:Y:S01]  /*93c0*/  FMNMX.FTZ R0, R35, R0, !PT ;  /* 0x0000000023007209 */ /* 0x000fe20007810000 */
[----:B------:R-:W-:Y:S02]  /*93d0*/  FADD.FTZ R108, R93, R108 ;  /* 0x0000006c5d6c7221 */ /* 0x000fe40000010000 */
[----:B------:R-:W-:Y:S01]  /*93e0*/  MUFU.EX2 R54, R54 ;  /* 0x0000003600367308 */ /* 0x000fe20000000800 */
[----:B------:R-:W-:Y:S01]  /*93f0*/  FMNMX.FTZ R0, R29, R0, !PT ;  /* 0x000000001d007209 */ /* 0x000fe20007810000 */
[--C-:B------:R-:W-:Y:S02]  /*9400*/  FFMA.FTZ R47, R47, c[0x0][0x23c], -R49.reuse ;  /* 0x00008f002f2f7a23 */ /* 0x100fe40000010831 */
[----:B------:R-:W-:Y:S01]  /*9410*/  FFMA.FTZ R160, R43, c[0x0][0x23c], -R49 ;  /* 0x00008f002ba07a23 */ /* 0x000fe20000010831 */
        /* <DEDUP_REMOVED lines=18> */
[--C-:B------:R-:W-:Y:S01]  /*9540*/  FFMA.FTZ R105, R7, c[0x0][0x23c], -R31.reuse ;  /* 0x00008f0007697a23 */ /* 0x100fe2000001081f */
[----:B------:R-:W-:Y:S01]  /*9550*/  MUFU.EX2 R26, R26 ;  /* 0x0000001a001a7308 */ /* 0x000fe20000000800 */
[--C-:B------:R-:W-:Y:S02]  /*9560*/  FFMA.FTZ R107, R5, c[0x0][0x23c], -R31.reuse ;  /* 0x00008f00056b7a23 */ /* 0x100fe4000001081f */
[----:B------:R-:W1:Y:S01]  /*9570*/  LDSM.16.MT88.4 R4, [R135+0x3000] ;  /* 0x003000008704783b */ /* 0x000e620000004200 */
[--C-:B------:R-:W-:Y:S02]  /*9580*/  FFMA.FTZ R100, R73, c[0x0][0x23c], -R31.reuse ;  /* 0x00008f0049647a23 */ /* 0x100fe4000001081f */
[--C-:B------:R-:W-:Y:S02]  /*9590*/  FFMA.FTZ R99, R75, c[0x0][0x23c], -R31.reuse ;  /* 0x00008f004b637a23 */ /* 0x100fe4000001081f */
        /* <DEDUP_REMOVED lines=19> */
[----:B------:R-:W-:Y:S02]  /*96d0*/  FFMA.FTZ R62, R62, c[0x0][0x23c], -R31 ;  /* 0x00008f003e3e7a23 */ /* 0x000fe4000001081f */
[----:B------:R-:W-:Y:S01]  /*96e0*/  MUFU.EX2 R99, R99 ;  /* 0x0000006300637308 */ /* 0x000fe20000000800 */
[----:B------:R-:W-:Y:S02]  /*96f0*/  FADD.FTZ R105, R106, R105 ;  /* 0x000000696a697221 */ /* 0x000fe40000010000 */
[--C-:B------:R-:W-:Y:S02]  /*9700*/  FFMA.FTZ R53, R53, c[0x0][0x23c], -R31.reuse ;  /* 0x00008f0035357a23 */ /* 0x100fe4000001081f */
[--C-:B------:R-:W-:Y:S02]  /*9710*/  FFMA.FTZ R51, R51, c[0x0][0x23c], -R31.reuse ;  /* 0x00008f0033337a23 */ /* 0x100fe4000001081f */
[----:B------:R-:W-:Y:S01]  /*9720*/  FFMA.FTZ R50, R50, c[0x0][0x23c], -R31 ;  /* 0x00008f0032327a23 */ /* 0x000fe2000001081f */
[----:B---3--:R-:W-:Y:S01]  /*9730*/  F2FP.BF16.PACK_AB R71, R100, R107 ;  /* 0x0000006b6447723e */ /* 0x008fe200000010ff */
[----:B------:R-:W2:Y:S01]  /*9740*/  MUFU.EX2 R65, R65 ;  /* 0x0000004100417308 */ /* 0x000ea20000000800 */
[----:B------:R-:W-:-:S02]  /*9750*/  FADD.FTZ R107, R107, R105 ;  /* 0x000000696b6b7221 */ /* 0x000fc40000010000 */
[----:B------:R-:W-:Y:S02]  /*9760*/  FFMA.FTZ R113, R52, c[0x0][0x23c], -R31 ;  /* 0x00008f0034717a23 */ /* 0x000fe4000001081f */
[----:B------:R-:W-:Y:S01]  /*9770*/  FADD.FTZ R107, R100, R107 ;  /* 0x0000006b646b7221 */ /* 0x000fe20000010000 */
[C---:B------:R-:W-:Y:S01]  /*9780*/  HMMA.16816.F32.BF16 R80, R68.reuse, R76, RZ ;  /* 0x0000004c4450723c */ /* 0x040fe200000418ff */
[----:B------:R-:W-:Y:S01]  /*9790*/  FFMA.FTZ R59, R116, c[0x0][0x23c], -R49 ;  /* 0x00008f00743b7a23 */ /* 0x000fe20000010831 */
[----:B------:R-:W-:Y:S01]  /*97a0*/  MUFU.EX2 R67, R67 ;  /* 0x0000004300437308 */ /* 0x000fe20000000800 */
[--C-:B------:R-:W-:Y:S02]  /*97b0*/  FFMA.FTZ R48, R48, c[0x0][0x23c], -R31.reuse ;  /* 0x00008f0030307a23 */ /* 0x100fe4000001081f */
[--C-:B------:R-:W-:Y:S02]  /*97c0*/  FFMA.FTZ R42, R42, c[0x0][0x23c], -R31.reuse ;  /* 0x00008f002a2a7a23 */ /* 0x100fe4000001081f */
[--C-:B------:R-:W-:Y:S01]  /*97d0*/  FFMA.FTZ R46, R46, c[0x0][0x23c], -R31.reuse ;  /* 0x00008f002e2e7a23 */ /* 0x100fe2000001081f */
[----:B------:R-:W-:Y:S01]  /*97e0*/  HMMA.16816.F32.BF16 R76, R68, R78, RZ ;  /* 0x0000004e444c723c */ /* 0x000fe200000418ff */
[----:B------:R-:W-:Y:S01]  /*97f0*/  FFMA.FTZ R44, R44, c[0x0][0x23c], -R31 ;  /* 0x00008f002c2c7a23 */ /* 0x000fe2000001081f */
[----:B------:R-:W3:Y:S01]  /*9800*/  MUFU.EX2 R64, R64 ;  /* 0x0000004000407308 */ /* 0x000ee20000000800 */
[----:B------:R-:W-:-:S02]  /*9810*/  FFMA.FTZ R56, R114, c[0x0][0x23c], -R49 ;  /* 0x00008f0072387a23 */ /* 0x000fc40000010831 */
[----:B------:R-:W-:Y:S02]  /*9820*/  FFMA.FTZ R38, R38, c[0x0][0x23c], -R31 ;  /* 0x00008f0026267a23 */ /* 0x000fe4000001081f */
[----:B------:R-:W-:Y:S01]  /*9830*/  FFMA.FTZ R52, R109, c[0x0][0x23c], -R49 ;  /* 0x00008f006d347a23 */ /* 0x000fe20000010831 */
[C---:B-1----:R-:W-:Y:S01]  /*9840*/  HMMA.16816.F32.BF16 R72, R68.reuse, R4, RZ ;  /* 0x000000044448723c */ /* 0x042fe200000418ff */
[--C-:B------:R-:W-:Y:S01]  /*9850*/  FFMA.FTZ R35, R35, c[0x0][0x23c], -R31.reuse ;  /* 0x00008f0023237a23 */ /* 0x100fe2000001081f */
[----:B------:R-:W1:Y:S01]  /*9860*/  MUFU.EX2 R63, R63 ;  /* 0x0000003f003f7308 */ /* 0x000e620000000800 */
[--C-:B------:R-:W-:Y:S02]  /*9870*/  FFMA.FTZ R29, R29, c[0x0][0x23c], -R31.reuse ;  /* 0x00008f001d1d7a23 */ /* 0x100fe4000001081f */
[----:B------:R-:W-:Y:S02]  /*9880*/  FFMA.FTZ R159, R28, c[0x0][0x23c], -R31 ;  /* 0x00008f001c9f7a23 */ /* 0x000fe4000001081f */
[----:B------:R-:W-:Y:S01]  /*9890*/  F2FP.BF16.PACK_AB R4, R61, R92 ;  /* 0x0000005c3d04723e */ /* 0x000fe200000010ff */
[----:B------:R-:W-:Y:S01]  /*98a0*/  HMMA.16816.F32.BF16 R68, R68, R6, RZ ;  /* 0x000000064444723c */ /* 0x000fe200000418ff */
[----:B--2---:R-:W-:Y:S01]  /*98b0*/  F2FP.BF16.PACK_AB R5, R65, R99 ;  /* 0x000000634105723e */ /* 0x004fe200000010ff */
[----:B------:R-:W2:Y:S01]  /*98c0*/  MUFU.EX2 R57, R57 ;  /* 0x0000003900397308 */ /* 0x000ea20000000800 */
[----:B------:R-:W-:-:S02]  /*98d0*/  FADD.FTZ R92, R92, R108 ;  /* 0x0000006c5c5c7221 */ /* 0x000fc40000010000 */
[----:B------:R-:W-:Y:S02]  /*98e0*/  FADD.FTZ R99, R99, R107 ;  /* 0x0000006b63637221 */ /* 0x000fe40000010000 */
[----:B------:R-:W-:Y:S01]  /*98f0*/  F2FP.BF16.PACK_AB R6, R55, R60 ;  /* 0x0000003c3706723e */ /* 0x000fe200000010ff */
[----:B------:R-:W-:Y:S01]  /*9900*/  FADD.FTZ R92, R61, R92 ;  /* 0x0000005c3d5c7221 */ /* 0x000fe20000010000 */
[----:B---3--:R-:W-:Y:S01]  /*9910*/  F2FP.BF16.PACK_AB R7, R64, R67 ;  /* 0x000000434007723e */ /* 0x008fe200000010ff */
        /* <DEDUP_REMOVED lines=8> */
[----:B-1----:R-:W-:Y:S01]  /*99a0*/  FADD.FTZ R67, R63, R67 ;  /* 0x000000433f437221 */ /* 0x002fe20000010000 */
[----:B------:R-:W-:Y:S01]  /*99b0*/  HMMA.16816.F32.BF16 R76, R4, R14, R76 ;  /* 0x0000000e044c723c */ /* 0x000fe2000004184c */
[----:B------:R-:W1:Y:S01]  /*99c0*/  LDSM.16.MT88.4 R12, [R135+0x3800] ;  /* 0x00380000870c783b */ /* 0x000e620000004200 */
[----:B------:R-:W4:Y:S01]  /*99d0*/  MUFU.EX2 R104, R104 ;  /* 0x0000006800687308 */ /* 0x000f220000000800 */
[----:B--2---:R-:W-:-:S05]  /*99e0*/  FADD.FTZ R67, R57, R67 ;  /* 0x0000004339437221 */ /* 0x004fca0000010000 */
[C---:B------:R-:W-:Y:S02]  /*99f0*/  HMMA.16816.F32.BF16 R72, R4.reuse, R8, R72 ;  /* 0x000000080448723c */ /* 0x040fe40000041848 */
[----:B------:R-:W2:Y:S06]  /*9a00*/  MUFU.EX2 R103, R103 ;  /* 0x0000006700677308 */ /* 0x000eac0000000800 */
[----:B------:R-:W-:Y:S01]  /*9a10*/  HMMA.16816.F32.BF16 R68, R4, R10, R68 ;  /* 0x0000000a0444723c */ /* 0x000fe20000041844 */
[----:B------:R-:W5:Y:S01]  /*9a20*/  LDSM.16.MT88.4 R8, [R136+0x3c00] ;  /* 0x003c00008808783b */ /* 0x000f620000004200 */
[----:B------:R-:W-:Y:S05]  /*9a30*/  MUFU.EX2 R102, R102 ;  /* 0x0000006600667308 */ /* 0x000fea0000000800 */
[----:B------:R-:W-:Y:S01]  /*9a40*/  F2FP.BF16.PACK_AB R4, R45, R54 ;  /* 0x000000362d04723e */ /* 0x000fe200000010ff */
[----:B------:R-:W-:Y:S01]  /*9a50*/  FADD.FTZ R54, R54, R60 ;  /* 0x0000003c36367221 */ /* 0x000fe20000010000 */
[----:B------:R-:W-:Y:S01]  /*9a60*/  F2FP.BF16.PACK_AB R5, R57, R63 ;  /* 0x0000003f3905723e */ /* 0x000fe200000010ff */
[----:B------:R-:W1:Y:S01]  /*9a70*/  MUFU.EX2 R111, R111 ;  /* 0x0000006f006f7308 */ /* 0x000e620000000800 */
[----:B------:R-:W-:Y:S01]  /*9a80*/  F2FP.BF16.PACK_AB R6, R40, R41 ;  /* 0x000000292806723e */ /* 0x000fe200000010ff */
[----:B------:R-:W-:Y:S01]  /*9a90*/  FADD.FTZ R54, R45, R54 ;  /* 0x000000362d367221 */ /* 0x000fe20000010000 */
[----:B---3--:R-:W-:Y:S01]  /*9aa0*/  F2FP.BF16.PACK_AB R7, R98, R66 ;  /* 0x000000426207723e */ /* 0x008fe200000010ff */
[----:B------:R-:W-:-:S02]  /*9ab0*/  FADD.FTZ R66, R66, R67 ;  /* 0x0000004342427221 */ /* 0x000fc40000010000 */
[----:B------:R-:W-:Y:S02]  /*9ac0*/  FADD.FTZ R54, R41, R54 ;  /* 0x0000003629367221 */ /* 0x000fe40000010000 */
[----:B------:R-:W-:Y:S01]  /*9ad0*/  MUFU.EX2 R25, R25 ;  /* 0x0000001900197308 */ /* 0x000fe20000000800 */
[----:B------:R-:W-:Y:S01]  /*9ae0*/  FADD.FTZ R66, R98, R66 ;  /* 0x0000004262427221 */ /* 0x000fe20000010000 */
[C---:B------:R-:W-:Y:S01]  /*9af0*/  HMMA.16816.F32.BF16 R80, R4.reuse, R16, R80 ;  /* 0x000000100450723c */ /* 0x040fe20000041850 */
[----:B------:R-:W-:Y:S02]  /*9b00*/  FADD.FTZ R40, R40, R54 ;  /* 0x0000003628287221 */ /* 0x000fe40000010000 */
[----:B----4-:R-:W-:Y:S02]  /*9b10*/  FADD.FTZ R66, R104, R66 ;  /* 0x0000004268427221 */ /* 0x010fe40000010000 */
[----:B------:R-:W-:Y:S01]  /*9b20*/  FADD.FTZ R40, R39, R40 ;  /* 0x0000002827287221 */ /* 0x000fe20000010000 */
[----:B------:R-:W3:Y:S02]  /*9b30*/  MUFU.EX2 R91, R91 ;  /* 0x0000005b005b7308 */ /* 0x000ee40000000800 */
[----:B------:R-:W-:Y:S01]  /*9b40*/  HMMA.16816.F32.BF16 R76, R4, R18, R76 ;  /* 0x00000012044c723c */ /* 0x000fe2000004184c */
[----:B------:R-:W4:Y:S01]  /*9b50*/  LDSM.16.MT88.4 R16, [R135+0x3c00] ;  /* 0x003c00008710783b */ /* 0x000f220000004200 */
[----:B------:R-:W-:-:S04]  /*9b60*/  FADD.FTZ R40, R37, R40 ;  /* 0x0000002825287221 */ /* 0x000fc80000010000 */
[----:B------:R-:W2:Y:S02]  /*9b70*/  MUFU.EX2 R58, R58 ;  /* 0x0000003a003a7308 */ /* 0x000ea40000000800 */
[C---:B-1----:R-:W-:Y:S06]  /*9b80*/  HMMA.16816.F32.BF16 R72, R4.reuse, R12, R72 ;  /* 0x0000000c0448723c */ /* 0x042fec0000041848 */
[----:B------:R-:W-:Y:S02]  /*9b90*/  MUFU.EX2 R112, R112 ;  /* 0x0000007000707308 */ /* 0x000fe40000000800 */
[----:B------:R-:W-:Y:S01]  /*9ba0*/  HMMA.16816.F32.BF16 R68, R4, R14, R68 ;  /* 0x0000000e0444723c */ /* 0x000fe20000041844 */
[----:B------:R-:W1:Y:S05]  /*9bb0*/  LDSM.16.MT88.4 R12, [R136+0x4000] ;  /* 0x00400000880c783b */ /* 0x000e6a0000004200 */
[----:B------:R-:W1:Y:S01]  /*9bc0*/  MUFU.EX2 R62, R62 ;  /* 0x0000003e003e7308 */ /* 0x000e620000000800 */
[----:B------:R-:W-:-:S02]  /*9bd0*/  F2FP.BF16.PACK_AB R4, R37, R39 ;  /* 0x000000272504723e */ /* 0x000fc400000010ff */
[C---:B--2---:R-:W-:Y:S01]  /*9be0*/  F2FP.BF16.PACK_AB R5, R103.reuse, R104 ;  /* 0x000000686705723e */ /* 0x044fe200000010ff */
[----:B------:R-:W-:Y:S01]  /*9bf0*/  FADD.FTZ R103, R103, R66 ;  /* 0x0000004267677221 */ /* 0x000fe20000010000 */
[----:B------:R-:W-:Y:S01]  /*9c00*/  F2FP.BF16.PACK_AB R6, R33, R36 ;  /* 0x000000242106723e */ /* 0x000fe200000010ff */
[----:B------:R-:W-:Y:S01]  /*9c10*/  FADD.FTZ R36, R36, R40 ;  /* 0x0000002824247221 */ /* 0x000fe20000010000 */
[----:B------:R-:W-:Y:S01]  /*9c20*/  F2FP.BF16.PACK_AB R7, R111, R102 ;  /* 0x000000666f07723e */ /* 0x000fe200000010ff */
[----:B------:R-:W-:Y:S01]  /*9c30*/  MUFU.EX2 R24, R24 ;  /* 0x0000001800187308 */ /* 0x000fe20000000800 */
[----:B------:R-:W-:Y:S02]  /*9c40*/  FADD.FTZ R103, R102, R103 ;  /* 0x0000006766677221 */ /* 0x000fe40000010000 */
[----:B------:R-:W-:Y:S02]  /*9c50*/  FADD.FTZ R36, R33, R36 ;  /* 0x0000002421247221 */ /* 0x000fe40000010000 */
[----:B------:R-:W-:Y:S01]  /*9c60*/  FADD.FTZ R111, R111, R103 ;  /* 0x000000676f6f7221 */ /* 0x000fe20000010000 */
[----:B-----5:R-:W-:Y:S02]  /*9c70*/  HMMA.16816.F32.BF16 R80, R4, R8, R80 ;  /* 0x000000080450723c */ /* 0x020fe40000041850 */
[----:B------:R-:W2:Y:S01]  /*9c80*/  MUFU.EX2 R23, R23 ;  /* 0x0000001700177308 */ /* 0x000ea20000000800 */
[----:B---3--:R-:W-:-:S05]  /*9c90*/  FADD.FTZ R111, R91, R111 ;  /* 0x0000006f5b6f7221 */ /* 0x008fca0000010000 */
        /* <DEDUP_REMOVED lines=8> */
[----:B------:R-:W-:Y:S01]  /*9d20*/  F2FP.BF16.PACK_AB R4, R27, R32 ;  /* 0x000000201b04723e */ /* 0x000fe200000010ff */
[----:B------:R-:W-:Y:S01]  /*9d30*/  FADD.FTZ R32, R32, R36 ;  /* 0x0000002420207221 */ /* 0x000fe20000010000 */
[----:B------:R-:W-:Y:S01]  /*9d40*/  F2FP.BF16.PACK_AB R5, R58, R91 ;  /* 0x0000005b3a05723e */ /* 0x000fe200000010ff */
[----:B------:R-:W5:Y:S01]  /*9d50*/  MUFU.EX2 R51, R51 ;  /* 0x0000003300337308 */ /* 0x000f620000000800 */
[----:B------:R-:W-:Y:S01]  /*9d60*/  F2FP.BF16.PACK_AB R6, R25, R26 ;  /* 0x0000001a1906723e */ /* 0x000fe200000010ff */
[----:B------:R-:W-:Y:S01]  /*9d70*/  FADD.FTZ R32, R27, R32 ;  /* 0x000000201b207221 */ /* 0x000fe20000010000 */
[----:B-1----:R-:W-:Y:S01]  /*9d80*/  F2FP.BF16.PACK_AB R7, R62, R112 ;  /* 0x000000703e07723e */ /* 0x002fe200000010ff */
[----:B------:R-:W-:-:S02]  /*9d90*/  FADD.FTZ R58, R58, R111 ;  /* 0x0000006f3a3a7221 */ /* 0x000fc40000010000 */
[----:B------:R-:W-:Y:S02]  /*9da0*/  FADD.FTZ R26, R26, R32 ;  /* 0x000000201a1a7221 */ /* 0x000fe40000010000 */
[----:B------:R-:W-:Y:S01]  /*9db0*/  MUFU.EX2 R50, R50 ;  /* 0x0000003200327308 */ /* 0x000fe20000000800 */
[----:B------:R-:W-:Y:S01]  /*9dc0*/  FADD.FTZ R58, R112, R58 ;  /* 0x0000003a703a7221 */ /* 0x000fe20000010000 */
[----:B------:R-:W-:Y:S01]  /*9dd0*/  HMMA.16816.F32.BF16 R80, R4, R12, R80 ;  /* 0x0000000c0450723c */ /* 0x000fe20000041850 */
[----:B------:R-:W-:Y:S02]  /*9de0*/  FADD.FTZ R26, R25, R26 ;  /* 0x0000001a191a7221 */ /* 0x000fe40000010000 */
[----:B------:R-:W-:-:S03]  /*9df0*/  FADD.FTZ R58, R62, R58 ;  /* 0x0000003a3e3a7221 */ /* 0x000fc60000010000 */
[----:B------:R-:W1:Y:S02]  /*9e00*/  MUFU.EX2 R113, R113 ;  /* 0x0000007100717308 */ /* 0x000e640000000800 */
[C---:B------:R-:W-:Y:S01]  /*9e10*/  HMMA.16816.F32.BF16 R76, R4.reuse, R14, R76 ;  /* 0x0000000e044c723c */ /* 0x040fe2000004184c */
[----:B------:R-:W4:Y:S05]  /*9e20*/  LDSM.16.MT88.4 R12, [R135+0x4400] ;  /* 0x00440000870c783b */ /* 0x000f2a0000004200 */
[----:B------:R-:W-:Y:S02]  /*9e30*/  MUFU.EX2 R20, R20 ;  /* 0x0000001400147308 */ /* 0x000fe40000000800 */
[C---:B---3--:R-:W-:Y:S06]  /*9e40*/  HMMA.16816.F32.BF16 R72, R4.reuse, R8, R72 ;  /* 0x000000080448723c */ /* 0x048fec0000041848 */
[----:B------:R-:W3:Y:S02]  /*9e50*/  MUFU.EX2 R3, R3 ;  /* 0x0000000300037308 */ /* 0x000ee40000000800 */
[----:B------:R-:W-:Y:S01]  /*9e60*/  HMMA.16816.F32.BF16 R68, R4, R10, R68 ;  /* 0x0000000a0444723c */ /* 0x000fe20000041844 */
[----:B------:R-:W3:Y:S05]  /*9e70*/  LDSM.16.MT88.4 R8, [R136+0x4800] ;  /* 0x004800008808783b */ /* 0x000eea0000004200 */
[----:B------:R-:W-:Y:S01]  /*9e80*/  MUFU.EX2 R30, R30 ;  /* 0x0000001e001e7308 */ /* 0x000fe20000000800 */
[----:B--2---:R-:W-:Y:S01]  /*9e90*/  F2FP.BF16.PACK_AB R4, R23, R24 ;  /* 0x000000181704723e */ /* 0x004fe200000010ff */
        /* <DEDUP_REMOVED lines=10> */
[----:B----4-:R-:W-:Y:S01]  /*9f40*/  HMMA.16816.F32.BF16 R80, R4, R16, R80 ;  /* 0x000000100450723c */ /* 0x010fe20000041850 */
[----:B------:R-:W-:Y:S01]  /*9f50*/  FADD.FTZ R22, R21, R22 ;  /* 0x0000001615167221 */ /* 0x000fe20000010000 */
[----:B------:R-:W-:Y:S01]  /*9f60*/  MUFU.EX2 R48, R48 ;  /* 0x0000003000307308 */ /* 0x000fe20000000800 */
[----:B------:R-:W-:-:S05]  /*9f70*/  FADD.FTZ R50, R113, R50 ;  /* 0x0000003271327221 */ /* 0x000fca0000010000 */
[C---:B------:R-:W-:Y:S01]  /*9f80*/  HMMA.16816.F32.BF16 R76, R4.reuse, R18, R76 ;  /* 0x00000012044c723c */ /* 0x040fe2000004184c */
[----:B------:R-:W1:Y:S01]  /*9f90*/  LDSM.16.MT88.4 R16, [R135+0x4800] ;  /* 0x004800008710783b */ /* 0x000e620000004200 */
[----:B------:R-:W2:Y:S06]  /*9fa0*/  MUFU.EX2 R42, R42 ;  /* 0x0000002a002a7308 */ /* 0x000eac0000000800 */
[C---:B------:R-:W-:Y:S02]  /*9fb0*/  HMMA.16816.F32.BF16 R72, R4.reuse, R12, R72 ;  /* 0x0000000c0448723c */ /* 0x040fe40000041848 */
[----:B------:R-:W-:Y:S06]  /*9fc0*/  MUFU.EX2 R46, R46 ;  /* 0x0000002e002e7308 */ /* 0x000fec0000000800 */
[----:B------:R-:W-:Y:S01]  /*9fd0*/  HMMA.16816.F32.BF16 R68, R4, R14, R68 ;  /* 0x0000000e0444723c */ /* 0x000fe20000041844 */
[----:B------:R-:W4:Y:S01]  /*9fe0*/  LDSM.16.MT88.4 R12, [R136+0x4c00] ;  /* 0x004c0000880c783b */ /* 0x000f220000004200 */
[----:B------:R-:W5:Y:S05]  /*9ff0*/  MUFU.EX2 R44, R44 ;  /* 0x0000002c002c7308 */ /* 0x000f6a0000000800 */
[----:B---3--:R-:W-:Y:S01]  /*a000*/  F2FP.BF16.PACK_AB R4, R3, R20 ;  /* 0x000000140304723e */ /* 0x008fe200000010ff */
[----:B------:R-:W-:Y:S01]  /*a010*/  FADD.FTZ R20, R20, R22 ;  /* 0x0000001614147221 */ /* 0x000fe20000010000 */
[----:B--2---:R-:W-:Y:S01]  /*a020*/  F2FP.BF16.PACK_AB R5, R42, R48 ;  /* 0x000000302a05723e */ /* 0x004fe200000010ff */
[----:B------:R-:W2:Y:S01]  /*a030*/  MUFU.EX2 R56, R56 ;  /* 0x0000003800387308 */ /* 0x000ea20000000800 */
[----:B------:R-:W-:Y:S01]  /*a040*/  F2FP.BF16.PACK_AB R6, R59, R30 ;  /* 0x0000001e3b06723e */ /* 0x000fe200000010ff */
[----:B------:R-:W-:-:S02]  /*a050*/  FADD.FTZ R48, R48, R50 ;  /* 0x0000003230307221 */ /* 0x000fc40000010000 */
[----:B------:R-:W-:Y:S02]  /*a060*/  FADD.FTZ R20, R3, R20 ;  /* 0x0000001403147221 */ /* 0x000fe40000010000 */
[----:B------:R-:W-:Y:S01]  /*a070*/  FADD.FTZ R48, R42, R48 ;  /* 0x000000302a307221 */ /* 0x000fe20000010000 */
[----:B-----5:R-:W-:Y:S01]  /*a080*/  F2FP.BF16.PACK_AB R7, R44, R46 ;  /* 0x0000002e2c07723e */ /* 0x020fe200000010ff */
[----:B------:R-:W3:Y:S01]  /*a090*/  MUFU.EX2 R38, R38 ;  /* 0x0000002600267308 */ /* 0x000ee20000000800 */
[----:B------:R-:W-:Y:S02]  /*a0a0*/  FADD.FTZ R30, R30, R20 ;  /* 0x000000141e1e7221 */ /* 0x000fe40000010000 */
[----:B------:R-:W-:Y:S02]  /*a0b0*/  FADD.FTZ R46, R46, R48 ;  /* 0x000000302e2e7221 */ /* 0x000fe40000010000 */
[----:B------:R-:W-:Y:S01]  /*a0c0*/  FADD.FTZ R30, R59, R30 ;  /* 0x0000001e3b1e7221 */ /* 0x000fe20000010000 */
[----:B------:R-:W-:Y:S01]  /*a0d0*/  HMMA.16816.F32.BF16 R80, R4, R8, R80 ;  /* 0x000000080450723c */ /* 0x000fe20000041850 */
[----:B------:R-:W-:Y:S01]  /*a0e0*/  FADD.FTZ R46, R44, R46 ;  /* 0x0000002e2c2e7221 */ /* 0x000fe20000010000 */
[----:B------:R-:W5:Y:S01]  /*a0f0*/  MUFU.EX2 R52, R52 ;  /* 0x0000003400347308 */ /* 0x000f620000000800 */
[----:B--2---:R-:W-:-:S05]  /*a100*/  FADD.FTZ R30, R56, R30 ;  /* 0x0000001e381e7221 */ /* 0x004fca0000010000 */
[----:B------:R-:W-:Y:S01]  /*a110*/  HMMA.16816.F32.BF16 R76, R4, R10, R76 ;  /* 0x0000000a044c723c */ /* 0x000fe2000004184c */
[----:B------:R-:W2:Y:S01]  /*a120*/  LDSM.16.MT88.4 R8, [R135+0x4c00] ;  /* 0x004c00008708783b */ /* 0x000ea20000004200 */
[----:B------:R-:W4:Y:S01]  /*a130*/  MUFU.EX2 R47, R47 ;  /* 0x0000002f002f7308 */ /* 0x000f220000000800 */
[----:B---3--:R-:W-:-:S05]  /*a140*/  FADD.FTZ R46, R38, R46 ;  /* 0x0000002e262e7221 */ /* 0x008fca0000010000 */
[----:B-1----:R-:W-:Y:S02]  /*a150*/  HMMA.16816.F32.BF16 R72, R4, R16, R72 ;  /* 0x000000100448723c */ /* 0x002fe40000041848 */
[----:B------:R-:W1:Y:S01]  /*a160*/  MUFU.EX2 R160, R160 ;  /* 0x000000a000a07308 */ /* 0x000e620000000800 */
[----:B-----5:R-:W-:-:S05]  /*a170*/  FADD.FTZ R30, R52, R30 ;  /* 0x0000001e341e7221 */ /* 0x020fca0000010000 */
[----:B------:R-:W-:Y:S02]  /*a180*/  HMMA.16816.F32.BF16 R68, R4, R18, R68 ;  /* 0x000000120444723c */ /* 0x000fe40000041844 */
[----:B------:R-:W3:Y:S01]  /*a190*/  MUFU.EX2 R35, R35 ;  /* 0x0000002300237308 */ /* 0x000ee20000000800 */
[----:B----4-:R-:W-:-:S04]  /*a1a0*/  FADD.FTZ R30, R47, R30 ;  /* 0x0000001e2f1e7221 */ /* 0x010fc80000010000 */
[----:B------:R-:W-:-:S03]  /*a1b0*/  F2FP.BF16.PACK_AB R4, R52, R56 ;  /* 0x000000383404723e */ /* 0x000fc600000010ff */
[----:B------:R-:W4:Y:S01]  /*a1c0*/  MUFU.EX2 R29, R29 ;  /* 0x0000001d001d7308 */ /* 0x000f220000000800 */
[C---:B-1----:R-:W-:Y:S01]  /*a1d0*/  F2FP.BF16.PACK_AB R6, R160.reuse, R47 ;  /* 0x0000002fa006723e */ /* 0x042fe200000010ff */
[----:B------:R-:W-:-:S06]  /*a1e0*/  FADD.FTZ R160, R160, R30 ;  /* 0x0000001ea0a07221 */ /* 0x000fcc0000010000 */
[----:B------:R-:W1:Y:S01]  /*a1f0*/  MUFU.EX2 R159, R159 ;  /* 0x0000009f009f7308 */ /* 0x000e620000000800 */
[C---:B---3--:R-:W-:Y:S01]  /*a200*/  F2FP.BF16.PACK_AB R5, R35.reuse, R38 ;  /* 0x000000262305723e */ /* 0x048fe200000010ff */
[----:B------:R-:W-:-:S04]  /*a210*/  FADD.FTZ R46, R35, R46 ;  /* 0x0000002e232e7221 */ /* 0x000fc80000010000 */
[----:B----4-:R-:W-:Y:S01]  /*a220*/  FADD.FTZ R46, R29, R46 ;  /* 0x0000002e1d2e7221 */ /* 0x010fe20000010000 */
[----:B-1----:R-:W-:-:S03]  /*a230*/  F2FP.BF16.PACK_AB R7, R159, R29 ;  /* 0x0000001d9f07723e */ /* 0x002fc600000010ff */
[----:B------:R-:W-:-:S04]  /*a240*/  FADD.FTZ R159, R159, R46 ;  /* 0x0000002e9f9f7221 */ /* 0x000fc80000010000 */
[C---:B------:R-:W-:Y:S08]  /*a250*/  HMMA.16816.F32.BF16 R80, R4.reuse, R12, R80 ;  /* 0x0000000c0450723c */ /* 0x040ff00000041850 */
        /* <DEDUP_REMOVED lines=61> */
[----:B------:R-:W-:Y:S01]  /*a630*/  SHF.R.S32.HI R4, RZ, 0x1f, R6 ;  /* 0x0000001fff047819 */ /* 0x000fe20000011406 */
[----:B------:R-:W-:-:S04]  /*a640*/  IMAD.WIDE.U32 R8, R6, c[0x0][0x188], R8 ;  /* 0x0000620006087a25 */ /* 0x000fc800078e0008 */
[----:B------:R-:W-:Y:S01]  /*a650*/  IMAD R4, R4, c[0x0][0x188], RZ ;  /* 0x0000620004047a24 */ /* 0x000fe200078e02ff */
[----:B------:R-:W-:-:S03]  /*a660*/  MOV R7, R8 ;  /* 0x0000000800077202 */ /* 0x000fc60000000f00 */
[----:B------:R-:W-:-:S04]  /*a670*/  IMAD R4, R6, c[0x0][0x18c], R4 ;  /* 0x0000630006047a24 */ /* 0x000fc800078e0204 */
[----:B------:R-:W-:Y:S01]  /*a680*/  IMAD.IADD R6, R9, 0x1, R4 ;  /* 0x0000000109067824 */ /* 0x000fe200078e0204 */
[----:B------:R-:W-:Y:S05]  /*a690*/  BRA `(.L_x_3704) ;  /* 0x0000003000007947 */ /* 0x000fea0003800000 */
.L_x_3703:
[----:B------:R-:W-:-:S05]  /*a6a0*/  IMAD.MOV.U32 R7, RZ, RZ, c[0x0][0x1a0] ;  /* 0x00006800ff077624 */ /* 0x000fca00078e00ff */
[----:B------:R-:W-:-:S04]  /*a6b0*/  LEA R7, -R7, RZ, 0x7 ;  /* 0x000000ff07077211 */ /* 0x000fc800078e39ff */
[----:B------:R-:W-:Y:S02]  /*a6c0*/  SHF.R.S32.HI R6, RZ, 0x1f, R7 ;  /* 0x0000001fff067819 */ /* 0x000fe40000011407 */
.L_x_3704:
[----:B------:R-:W-:Y:S02]  /*a6d0*/  ISETP.GE.AND P0, PT, R84, c[0x0][0x220], PT ;  /* 0x0000880054007a0c */ /* 0x000fe40003f06270 */
[----:B------:R-:W-:-:S04]  /*a6e0*/  LEA R89, P5, R7, R89, 0x1 ;  /* 0x0000005907597211 */ /* 0x000fc800078a08ff */
[----:B------:R-:W-:-:S07]  /*a6f0*/  LEA.HI.X R88, R7, R88, R6, 0x1, P5 ;  /* 0x0000005807587211 */ /* 0x000fce00028f0c06 */
[----:B------:R-:W-:Y:S01]  /*a700*/  @!P0 IMAD.MOV.U32 R5, RZ, RZ, c[0x0][0x1a0] ;  /* 0x00006800ff058624 */ /* 0x000fe200078e00ff */
[-C--:B------:R-:W-:Y:S01]  /*a710*/  @!P0 IADD3 R8, P3, P1, R7, R96.reuse, R144 ;  /* 0x0000006007088210 */ /* 0x080fe2000797e090 */
[----:B------:R-:W-:Y:S01]  /*a720*/  @!P0 IMAD.MOV.U32 R3, RZ, RZ, c[0x0][0x1a0] ;  /* 0x00006800ff038624 */ /* 0x000fe200078e00ff */
[----:B------:R-:W-:Y:S01]  /*a730*/  @P0 STS [R155+0x3000], RZ ;  /* 0x003000ff9b000388 */ /* 0x000fe20000000800 */
[----:B------:R-:W-:Y:S01]  /*a740*/  @!P0 IMAD.MOV.U32 R94, RZ, RZ, R96 ;  /* 0x000000ffff5e8224 */ /* 0x000fe200078e0060 */
[----:B------:R-:W-:Y:S01]  /*a750*/  @!P0 LEA R9, P4, R5, R96, 0x6 ;  /* 0x0000006005098211 */ /* 0x000fe200078830ff */
[----:B------:R-:W-:Y:S01]  /*a760*/  @!P0 IMAD.MOV.U32 R4, RZ, RZ, c[0x0][0x1a4] ;  /* 0x00006900ff048624 */ /* 0x000fe200078e00ff */
[----:B------:R-:W-:Y:S01]  /*a770*/  @P0 STS [R155+0x3004], RZ ;  /* 0x003004ff9b000388 */ /* 0x000fe20000000800 */
[----:B------:R-:W-:Y:S02]  /*a780*/  @!P0 IMAD.MOV.U32 R10, RZ, RZ, c[0x0][0x1a4] ;  /* 0x00006900ff0a8624 */ /* 0x000fe400078e00ff */
[----:B------:R-:W-:Y:S01]  /*a790*/  @!P0 IMAD.WIDE.U32 R12, R3, 0x60, R94 ;  /* 0x00000060030c8825 */ /* 0x000fe200078e005e */
[-C--:B------:R-:W-:Y:S01]  /*a7a0*/  @!P0 IADD3.X R94, R6, R95.reuse, R143, P3, P1 ;  /* 0x0000005f065e8210 */ /* 0x080fe20001fe248f */
[----:B------:R-:W-:Y:S01]  /*a7b0*/  @P0 STS.64 [R155+0x3008], RZ ;  /* 0x003008ff9b000388 */ /* 0x000fe20000000a00 */
[----:B------:R-:W-:Y:S01]  /*a7c0*/  @!P0 LEA.HI.X R4, R5, R95, R4, 0x6, P4 ;  /* 0x0000005f05048211 */ /* 0x000fe200020f3404 */
[----:B------:R-:W-:Y:S01]  /*a7d0*/  @!P0 IMAD R10, R10, 0x60, RZ ;  /* 0x000000600a0a8824 */ /* 0x000fe200078e02ff */
[----:B------:R-:W-:-:S02]  /*a7e0*/  @!P0 IADD3 R9, P3, R7, R9, RZ ;  /* 0x0000000907098210 */ /* 0x000fc40007f7e0ff */
[----:B------:R-:W-:Y:S02]  /*a7f0*/  @!P0 LEA R14, P4, R8, c[0x0][0x170], 0x1 ;  /* 0x00005c00080e8a11 */ /* 0x000fe400078808ff */
[----:B------:R-:W-:Y:S01]  /*a800*/  @!P0 IADD3 R3, P1, R7, R12, RZ ;  /* 0x0000000c07038210 */ /* 0x000fe20007f3e0ff */
[----:B------:R-:W-:Y:S01]  /*a810*/  @!P0 IMAD.X R4, R6, 0x1, R4, P3 ;  /* 0x0000000106048824 */ /* 0x000fe200018e0604 */
[----:B------:R-:W-:Y:S01]  /*a820*/  @!P0 LEA.HI.X R15, R8, c[0x0][0x174], R94, 0x1, P4 ;  /* 0x00005d00080f8a11 */ /* 0x000fe200020f0c5e */
[----:B------:R-:W-:Y:S01]  /*a830*/  @!P0 IMAD.MOV.U32 R12, RZ, RZ, R89 ;  /* 0x000000ffff0c8224 */ /* 0x000fe200078e0059 */
[----:B------:R-:W-:Y:S01]  /*a840*/  @!P0 IADD3.X R10, R6, R13, R10, P1, !PT ;  /* 0x0000000d060a8210 */ /* 0x000fe20000ffe40a */
[----:B------:R-:W-:Y:S01]  /*a850*/  @!P0 IMAD.MOV.U32 R13, RZ, RZ, R88 ;  /* 0x000000ffff0d8224 */ /* 0x000fe200078e0058 */
[----:B------:R-:W-:Y:S02]  /*a860*/  @!P0 LEA R8, P3, R9, c[0x0][0x170], 0x1 ;  /* 0x00005c0009088a11 */ /* 0x000fe400078608ff */
[----:B------:R-:W-:-:S02]  /*a870*/  @!P0 LEA R6, P1, R3, c[0x0][0x170], 0x1 ;  /* 0x00005c0003068a11 */ /* 0x000fc400078208ff */
[----:B------:R-:W-:Y:S01]  /*a880*/  @!P0 LEA.HI.X R9, R9, c[0x0][0x174], R4, 0x1, P3 ;  /* 0x00005d0009098a11 */ /* 0x000fe200018f0c04 */
[----:B------:R-:W-:Y:S01]  /*a890*/  @!PT LDS RZ, [RZ] ;  /* 0x00000000fffff984 */ /* 0x000fe20000000800 */
[----:B------:R-:W-:Y:S01]  /*a8a0*/  @!PT LDS RZ, [RZ] ;  /* 0x00000000fffff984 */ /* 0x000fe20000000800 */
[----:B------:R-:W-:Y:S01]  /*a8b0*/  @!PT LDS RZ, [RZ] ;  /* 0x00000000fffff984 */ /* 0x000fe20000000800 */
[----:B------:R1:W-:Y:S01]  /*a8c0*/  @!P0 LDGSTS.E.BYPASS.LTC128B.128 [R155+0x3000], [R12.64] ;  /* 0x030000000c9b8fae */ /* 0x0003e2000b901d46 */
[----:B------:R-:W-:Y:S01]  /*a8d0*/  @!P0 LEA.HI.X R7, R3, c[0x0][0x174], R10, 0x1, P1 ;  /* 0x00005d0003078a11 */ /* 0x000fe200008f0c0a */
[----:B------:R-:W-:Y:S01]  /*a8e0*/  IMAD.SHL.U32 R3, R154, 0x80, RZ ;  /* 0x000000809a037824 */ /* 0x000fe200078e00ff */
[----:B------:R-:W-:Y:S01]  /*a8f0*/  ISETP.GE.AND P1, PT, R34, 0x3, PT ;  /* 0x000000032200780c */ /* 0x000fe20003f26270 */
[----:B------:R-:W-:Y:S03]  /*a900*/  @P0 STS.128 [R155+0x3800], RZ ;  /* 0x003800ff9b000388 */ /* 0x000fe60000000c00 */
[C---:B------:R-:W-:Y:S01]  /*a910*/  LOP3.LUT R32, R3.reuse, 0x8, R86, 0xfe, !PT ;  /* 0x0000000803207812 */ /* 0x040fe200078efe56 */
[----:B------:R-:W-:Y:S01]  /*a920*/  @!PT LDS RZ, [RZ] ;  /* 0x00000000fffff984 */ /* 0x000fe20000000800 */
[----:B------:R-:W-:Y:S01]  /*a930*/  @!PT LDS RZ, [RZ] ;  /* 0x00000000fffff984 */ /* 0x000fe20000000800 */
[----:B------:R-:W-:Y:S01]  /*a940*/  @!PT LDS RZ, [RZ] ;  /* 0x00000000fffff984 */ /* 0x000fe20000000800 */
[----:B------:R1:W-:Y:S01]  /*a950*/  @!P0 LDGSTS.E.BYPASS.LTC128B.128 [R155+0x3800], [R14.64] ;  /* 0x038000000e9b8fae */ /* 0x0003e2000b901d46 */
[----:B------:R-:W-:-:S02]  /*a960*/  LOP3.LUT R105, R3, R86, RZ, 0xfc, !PT ;  /* 0x0000005603697212 */ /* 0x000fc400078efcff */
[C---:B------:R-:W-:Y:S01]  /*a970*/  ISETP.GE.AND P6, PT, R32.reuse, R87, PT ;  /* 0x000000572000720c */ /* 0x040fe20003fc6270 */
[----:B------:R-:W-:Y:S01]  /*a980*/  @P0 STS.128 [R155+0x4000], RZ ;  /* 0x004000ff9b000388 */ /* 0x000fe20000000c00 */
[----:B------:R-:W-:-:S03]  /*a990*/  ISETP.GE.AND P5, PT, R32, R90, PT ;  /* 0x0000005a2000720c */ /* 0x000fc60003fa6270 */
        /* <DEDUP_REMOVED lines=12> */
[----:B------:R-:W-:Y:S04]  /*aa60*/  LDSM.16.M88.4 R44, [R139] ;  /* 0x000000008b2c783b */ /* 0x000fe80000000200 */
[----:B--2---:R-:W1:Y:S04]  /*aa70*/  LDSM.16.M88.4 R8, [R138+0x1800] ;  /* 0x001800008a08783b */ /* 0x004e680000000200 */
[----:B------:R-:W-:Y:S04]  /*aa80*/  LDSM.16.M88.4 R56, [R138+0x1c00] ;  /* 0x001c00008a38783b */ /* 0x000fe80000000200 */
[----:B---3--:R-:W2:Y:S04]  /*aa90*/  LDSM.16.M88.4 R4, [R134] ;  /* 0x000000008604783b */ /* 0x008ea80000000200 */
[----:B------:R-:W3:Y:S04]  /*aaa0*/  LDSM.16.M88.4 R64, [R137] ;  /* 0x000000008940783b */ /* 0x000ee80000000200 */
[----:B------:R-:W2:Y:S04]  /*aab0*/  LDSM.16.M88.4 R36, [R133] ;  /* 0x000000008524783b */ /* 0x000ea80000000200 */
[----:B------:R-:W2:Y:S04]  /*aac0*/  LDSM.16.M88.4 R28, [R138+0x2000] ;  /* 0x002000008a1c783b */ /* 0x000ea80000000200 */
[----:B------:R-:W2:Y:S01]  /*aad0*/  LDSM.16.M88.4 R60, [R132] ;  /* 0x00000000843c783b */ /* 0x000ea20000000200 */
[C---:B----4-:R-:W-:Y:S03]  /*aae0*/  HMMA.16816.F32.BF16 R20, R52.reuse, R16, RZ ;  /* 0x000000103414723c */ /* 0x050fe600000418ff */
[----:B------:R-:W4:Y:S04]  /*aaf0*/  LDSM.16.M88.4 R40, [R131] ;  /* 0x000000008328783b */ /* 0x000f280000000200 */
[----:B------:R-:W3:Y:S01]  /*ab00*/  LDSM.16.M88.4 R48, [R138+0x2400] ;  /* 0x002400008a30783b */ /* 0x000ee20000000200 */
[C---:B------:R-:W-:Y:S03]  /*ab10*/  HMMA.16816.F32.BF16 R16, R52.reuse, R18, RZ ;  /* 0x000000123410723c */ /* 0x040fe600000418ff */
[----:B------:R-:W0:Y:S05]  /*ab20*/  LDGDEPBAR ;  /* 0x00000000000079af */ /* 0x000e2a0000000000 */
[C---:B-----5:R-:W-:Y:S08]  /*ab30*/  HMMA.16816.F32.BF16 R24, R52.reuse, R94, RZ ;  /* 0x0000005e3418723c */ /* 0x060ff000000418ff */
[C---:B-1----:R-:W-:Y:S08]  /*ab40*/  HMMA.16816.F32.BF16 R12, R52.reuse, R8, RZ ;  /* 0x00000008340c723c */ /* 0x042ff000000418ff */
[----:B------:R-:W-:Y:S08]  /*ab50*/  HMMA.16816.F32.BF16 R8, R52, R10, RZ ;  /* 0x0000000a3408723c */ /* 0x000ff000000418ff */
[C---:B--2---:R-:W-:Y:S08]  /*ab60*/  HMMA.16816.F32.BF16 R20, R44.reuse, R4, R20 ;  /* 0x000000042c14723c */ /* 0x044ff00000041814 */
[----:B------:R-:W-:Y:S08]  /*ab70*/  HMMA.16816.F32.BF16 R16, R44, R6, R16 ;  /* 0x000000062c10723c */ /* 0x000ff00000041810 */
[C---:B------:R-:W-:Y:S08]  /*ab80*/  HMMA.16816.F32.BF16 R4, R52.reuse, R56, RZ ;  /* 0x000000383404723c */ /* 0x040ff000000418ff */
[----:B------:R-:W-:Y:S08]  /*ab90*/  HMMA.16816.F32.BF16 R56, R52, R58, RZ ;  /* 0x0000003a3438723c */ /* 0x000ff000000418ff */
[C---:B---3--:R-:W-:Y:S08]  /*aba0*/  HMMA.16816.F32.BF16 R24, R44.reuse, R66, R24 ;  /* 0x000000422c18723c */ /* 0x048ff00000041818 */
[C---:B------:R-:W-:Y:S08]  /*abb0*/  HMMA.16816.F32.BF16 R12, R44.reuse, R36, R12 ;  /* 0x000000242c0c723c */ /* 0x040ff0000004180c */
[----:B------:R-:W-:Y:S08]  /*abc0*/  HMMA.16816.F32.BF16 R8, R44, R38, R8 ;  /* 0x000000262c08723c */ /* 0x000ff00000041808 */
[----:B------:R-:W-:Y:S01]  /*abd0*/  HMMA.16816.F32.BF16 R36, R52, R28, RZ ;  /* 0x0000001c3424723c */ /* 0x000fe200000418ff */
[----:B------:R-:W-:-:S07]  /*abe0*/  FSEL R104, R26, -INF , !P5 ;  /* 0xff8000001a687808 */ /* 0x000fce0006800000 */
[C---:B------:R-:W-:Y:S07]  /*abf0*/  HMMA.16816.F32.BF16 R32, R44.reuse, R62, R56 ;  /* 0x0000003e2c20723c */ /* 0x040fee0000041838 */
[----:B------:R-:W-:Y:S01]  /*ac00*/  IADD3 R56, R105, 0x9, RZ ;  /* 0x0000000969387810 */ /* 0x000fe20007ffe0ff */
[----:B------:R-:W-:Y:S01]  /*ac10*/  HMMA.16816.F32.BF16 R4, R44, R60, R4 ;  /* 0x0000003c2c04723c */ /* 0x000fe20000041804 */
[----:B------:R-:W-:Y:S02]  /*ac20*/  FSEL R63, R24, -INF , !P6 ;  /* 0xff800000183f7808 */ /* 0x000fe40007000000 */
[----:B------:R-:W-:-:S02]  /*ac30*/  ISETP.GE.AND P6, PT, R56, R87, PT ;  /* 0x000000573800720c */ /* 0x000fc40003fc6270 */
[-C--:B------:R-:W-:Y:S02]  /*ac40*/  ISETP.GE.AND P5, PT, R56, R90.reuse, PT ;  /* 0x0000005a3800720c */ /* 0x080fe40003fa6270 */
[C-C-:B------:R-:W-:Y:S01]  /*ac50*/  LOP3.LUT R24, R3.reuse, 0x18, R86.reuse, 0xfe, !PT ;  /* 0x0000001803187812 */ /* 0x140fe200078efe56 */
[----:B----4-:R-:W-:Y:S01]  /*ac60*/  HMMA.16816.F32.BF16 R36, R44, R40, R36 ;  /* 0x000000282c24723c */ /* 0x010fe20000041824 */
[----:B------:R-:W-:Y:S01]  /*ac70*/  LOP3.LUT R60, R3, 0x10, R86, 0xfe, !PT ;  /* 0x00000010033c7812 */ /* 0x000fe200078efe56 */
[----:B------:R-:W-:Y:S01]  /*ac80*/  LDSM.16.M88.4 R56, [R138+0x2800] ;  /* 0x002800008a38783b */ /* 0x000fe20000000200 */
[----:B------:R-:W-:Y:S02]  /*ac90*/  FSEL R110, R25, -INF , !P6 ;  /* 0xff800000196e7808 */ /* 0x000fe40007000000 */
[----:B------:R-:W-:Y:S02]  /*aca0*/  FSEL R107, R27, -INF , !P5 ;  /* 0xff8000001b6b7808 */ /* 0x000fe40006800000 */
[C---:B------:R-:W-:Y:S01]  /*acb0*/  ISETP.GE.AND P6, PT, R24.reuse, R87, PT ;  /* 0x000000571800720c */ /* 0x040fe20003fc6270 */
[----:B------:R-:W-:Y:S01]  /*acc0*/  HMMA.16816.F32.BF16 R28, R52, R30, RZ ;  /* 0x0000001e341c723c */ /* 0x000fe200000418ff */
[----:B------:R-:W-:-:S02]  /*acd0*/  ISETP.GE.AND P5, PT, R24, R90, PT ;  /* 0x0000005a1800720c */ /* 0x000fc40003fa6270 */
[----:B------:R-:W1:Y:S01]  /*ace0*/  LDSM.16.M88.4 R24, [R130] ;  /* 0x000000008218783b */ /* 0x000e620000000200 */
[CC--:B------:R-:W-:Y:S02]  /*acf0*/  ISETP.GE.AND P4, PT, R60.reuse, R87.reuse, PT ;  /* 0x000000573c00720c */ /* 0x0c0fe40003f86270 */
[----:B------:R-:W-:Y:S02]  /*ad00*/  IADD3 R40, R105, 0x11, RZ ;  /* 0x0000001169287810 */ /* 0x000fe40007ffe0ff */
[----:B------:R-:W-:Y:S01]  /*ad10*/  ISETP.GE.AND P3, PT, R60, R90, PT ;  /* 0x0000005a3c00720c */ /* 0x000fe20003f66270 */
[----:B------:R-:W-:Y:S01]  /*ad20*/  HMMA.16816.F32.BF16 R92, R52, R92, RZ ;  /* 0x0000005c345c723c */ /* 0x000fe200000418ff */
[----:B------:R-:W-:Y:S02]  /*ad30*/  FSEL R111, R20, -INF , !P4 ;  /* 0xff800000146f7808 */ /* 0x000fe40006000000 */
[----:B------:R-:W-:Y:S02]  /*ad40*/  ISETP.GE.AND P4, PT, R40, R87, PT ;  /* 0x000000572800720c */ /* 0x000fe40003f86270 */
[----:B------:R-:W-:-:S02]  /*ad50*/  FSEL R122, R22, -INF , !P3 ;  /* 0xff800000167a7808 */ /* 0x000fc40005800000 */
[----:B------:R-:W-:Y:S02]  /*ad60*/  ISETP.GE.AND P3, PT, R40, R90, PT ;  /* 0x0000005a2800720c */ /* 0x000fe40003f66270 */
[----:B------:R-:W-:Y:S02]  /*ad70*/  FSEL R114, R21, -INF , !P4 ;  /* 0xff80000015727808 */ /* 0x000fe40006000000 */
[----:B------:R-:W-:Y:S02]  /*ad80*/  LOP3.LUT R20, R3, 0x20, R86, 0xfe, !PT ;  /* 0x0000002003147812 */ /* 0x000fe400078efe56 */
[----:B------:R-:W-:Y:S02]  /*ad90*/  IADD3 R21, R105, 0x19, RZ ;  /* 0x0000001969157810 */ /* 0x000fe40007ffe0ff */
[----:B------:R-:W-:Y:S01]  /*ada0*/  FSEL R120, R23, -INF , !P3 ;  /* 0xff80000017787808 */ /* 0x000fe20005800000 */
[----:B------:R-:W-:Y:S01]  /*adb0*/  HMMA.16816.F32.BF16 R28, R44, R42, R28 ;  /* 0x0000002a2c1c723c */ /* 0x000fe2000004181c */
[----:B------:R-:W-:Y:S01]  /*adc0*/  FSEL R117, R16, -INF , !P6 ;  /* 0xff80000010757808 */ /* 0x000fe20007000000 */
[----:B------:R-:W2:Y:S01]  /*add0*/  LDSM.16.M88.4 R40, [R129] ;  /* 0x000000008128783b */ /* 0x000ea20000000200 */
[----:B------:R-:W-:-:S02]  /*ade0*/  FSEL R118, R18, -INF , !P5 ;  /* 0xff80000012767808 */ /* 0x000fc40006800000 */
[CC--:B------:R-:W-:Y:S02]  /*adf0*/  ISETP.GE.AND P4, PT, R20.reuse, R87.reuse, PT ;  /* 0x000000571400720c */ /* 0x0c0fe40003f86270 */
[-C--:B------:R-:W-:Y:S01]  /*ae00*/  ISETP.GE.AND P3, PT, R20, R90.reuse, PT ;  /* 0x0000005a1400720c */ /* 0x080fe20003f66270 */
[----:B------:R-:W-:Y:S01]  /*ae10*/  HMMA.16816.F32.BF16 R92, R44, R64, R92 ;  /* 0x000000402c5c723c */ /* 0x000fe2000004185c */
[C---:B------:R-:W-:Y:S02]  /*ae20*/  ISETP.GE.AND P6, PT, R21.reuse, R87, PT ;  /* 0x000000571500720c */ /* 0x040fe40003fc6270 */
[----:B------:R-:W-:Y:S02]  /*ae30*/  ISETP.GE.AND P5, PT, R21, R90, PT ;  /* 0x0000005a1500720c */ /* 0x000fe40003fa6270 */
[----:B------:R-:W-:Y:S02]  /*ae40*/  LOP3.LUT R16, R3, 0x28, R86, 0xfe, !PT ;  /* 0x0000002803107812 */ /* 0x000fe400078efe56 */
[----:B------:R-:W-:Y:S01]  /*ae50*/  FSEL R125, R12, -INF , !P4 ;  /* 0xff8000000c7d7808 */ /* 0x000fe20006000000 */
[----:B------:R-:W-:Y:S01]  /*ae60*/  HMMA.16816.F32.BF16 R20, R52, R48, RZ ;  /* 0x000000303414723c */ /* 0x000fe200000418ff */
[----:B------:R-:W-:-:S02]  /*ae70*/  FSEL R109, R14, -INF , !P3 ;  /* 0xff8000000e6d7808 */ /* 0x000fc40005800000 */
[----:B------:R-:W-:Y:S02]  /*ae80*/  FSEL R124, R17, -INF , !P6 ;  /* 0xff800000117c7808 */ /* 0x000fe40007000000 */
[C---:B------:R-:W-:Y:S02]  /*ae90*/  ISETP.GE.AND P4, PT, R16.reuse, R87, PT ;  /* 0x000000571000720c */ /* 0x040fe40003f86270 */
[----:B------:R-:W-:Y:S01]  /*aea0*/  ISETP.GE.AND P3, PT, R16, R90, PT ;  /* 0x0000005a1000720c */ /* 0x000fe20003f66270 */
[----:B------:R-:W-:Y:S01]  /*aeb0*/  HMMA.16816.F32.BF16 R48, R52, R50, RZ ;  /* 0x000000323430723c */ /* 0x000fe200000418ff */
[----:B------:R-:W-:Y:S02]  /*aec0*/  IADD3 R17, R105, 0x29, RZ ;  /* 0x0000002969117810 */ /* 0x000fe40007ffe0ff */
[----:B------:R-:W-:Y:S02]  /*aed0*/  FSEL R127, R8, -INF , !P4 ;  /* 0xff800000087f7808 */ /* 0x000fe40006000000 */
[----:B------:R-:W-:-:S02]  /*aee0*/  FSEL R101, R10, -INF , !P3 ;  /* 0xff8000000a657808 */ /* 0x000fc40005800000 */
[CC--:B------:R-:W-:Y:S02]  /*aef0*/  ISETP.GE.AND P4, PT, R17.reuse, R87.reuse, PT ;  /* 0x000000571100720c */ /* 0x0c0fe40003f86270 */
[----:B------:R-:W-:Y:S02]  /*af00*/  ISETP.GE.AND P3, PT, R17, R90, PT ;  /* 0x0000005a1100720c */ /* 0x000fe40003f66270 */
[----:B------:R-:W-:Y:S02]  /*af10*/  IADD3 R18, R105, 0x21, RZ ;  /* 0x0000002169127810 */ /* 0x000fe40007ffe0ff */
[----:B------:R-:W-:Y:S02]  /*af20*/  FSEL R108, R11, -INF , !P3 ;  /* 0xff8000000b6c7808 */ /* 0x000fe40005800000 */
[----:B------:R-:W-:Y:S01]  /*af30*/  FSEL R115, R19, -INF , !P5 ;  /* 0xff80000013737808 */ /* 0x000fe20006800000 */
[----:B-1----:R-:W-:Y:S01]  /*af40*/  HMMA.16816.F32.BF16 R20, R44, R24, R20 ;  /* 0x000000182c14723c */ /* 0x002fe20000041814 */
[----:B------:R-:W-:-:S02]  /*af50*/  ISETP.GE.AND P6, PT, R18, R87, PT ;  /* 0x000000571200720c */ /* 0x000fc40003fc6270 */
[----:B------:R-:W-:Y:S02]  /*af60*/  ISETP.GE.AND P5, PT, R18, R90, PT ;  /* 0x0000005a1200720c */ /* 0x000fe40003fa6270 */
[----:B------:R-:W-:Y:S02]  /*af70*/  LOP3.LUT R16, R3, 0x30, R86, 0xfe, !PT ;  /* 0x0000003003107812 */ /* 0x000fe400078efe56 */
[----:B------:R-:W-:Y:S01]  /*af80*/  FSEL R24, R9, -INF , !P4 ;  /* 0xff80000009187808 */ /* 0x000fe20006000000 */
[----:B------:R-:W-:Y:S01]  /*af90*/  HMMA.16816.F32.BF16 R48, R44, R26, R48 ;  /* 0x0000001a2c30723c */ /* 0x000fe20000041830 */
[----:B------:R-:W1:Y:S01]  /*afa0*/  LDSM.16.M88.4 R8, [R138+0x2c00] ;  /* 0x002c00008a08783b */ /* 0x000e620000000200 */
[----:B------:R-:W-:Y:S02]  /*afb0*/  IADD3 R17, R105, 0x31, RZ ;  /* 0x0000003169117810 */ /* 0x000fe40007ffe0ff */
[----:B------:R-:W-:Y:S02]  /*afc0*/  FSEL R126, R13, -INF , !P6 ;  /* 0xff8000000d7e7808 */ /* 0x000fe40007000000 */
[----:B------:R-:W-:-:S02]  /*afd0*/  FSEL R102, R15, -INF , !P5 ;  /* 0xff8000000f667808 */ /* 0x000fc40006800000 */
[CC--:B------:R-:W-:Y:S01]  /*afe0*/  ISETP.GE.AND P6, PT, R16.reuse, R87.reuse, PT ;  /* 0x000000571000720c */ /* 0x0c0fe20003fc6270 */
[C---:B------:R-:W-:Y:S01]  /*aff0*/  HMMA.16816.F32.BF16 R12, R52.reuse, R56, RZ ;  /* 0x00000038340c723c */ /* 0x040fe200000418ff */
[----:B------:R-:W-:Y:S02]  /*b000*/  ISETP.GE.AND P5, PT, R16, R90, PT ;  /* 0x0000005a1000720c */ /* 0x000fe40003fa6270 */
[----:B------:R-:W-:Y:S02]  /*b010*/  LOP3.LUT R16, R3, 0x38, R86, 0xfe, !PT ;  /* 0x0000003803107812 */ /* 0x000fe400078efe56 */
[----:B------:R-:W-:Y:S02]  /*b020*/  ISETP.GE.AND P4, PT, R17, R87, PT ;  /* 0x000000571100720c */ /* 0x000fe40003f86270 */
[----:B------:R-:W-:Y:S01]  /*b030*/  FSEL R25, R4, -INF , !P6 ;  /* 0xff80000004197808 */ /* 0x000fe20007000000 */
[----:B------:R-:W-:Y:S01]  /*b040*/  HMMA.16816.F32.BF16 R56, R52, R58, RZ ;  /* 0x0000003a3438723c */ /* 0x000fe200000418ff */
[----:B------:R-:W-:-:S02]  /*b050*/  FSEL R106, R6, -INF , !P5 ;  /* 0xff800000066a7808 */ /* 0x000fc40006800000 */
[-C--:B------:R-:W-:Y:S02]  /*b060*/  ISETP.GE.AND P3, PT, R17, R90.reuse, PT ;  /* 0x0000005a1100720c */ /* 0x080fe40003f66270 */
[C---:B------:R-:W-:Y:S02]  /*b070*/  ISETP.GE.AND P6, PT, R16.reuse, R87, PT ;  /* 0x000000571000720c */ /* 0x040fe40003fc6270 */
[----:B------:R-:W-:Y:S02]  /*b080*/  ISETP.GE.AND P5, PT, R16, R90, PT ;  /* 0x0000005a1000720c */ /* 0x000fe40003fa6270 */
[----:B------:R-:W-:Y:S02]  /*b090*/  FSEL R26, R5, -INF , !P4 ;  /* 0xff800000051a7808 */ /* 0x000fe40006000000 */
[----:B------:R-:W-:Y:S02]  /*b0a0*/  IADD3 R4, R105, 0x39, RZ ;  /* 0x0000003969047810 */ /* 0x000fe40007ffe0ff */
[----:B------:R-:W-:-:S02]  /*b0b0*/  LOP3.LUT R5, R3, 0x40, R86, 0xfe, !PT ;  /* 0x0000004003057812 */ /* 0x000fc400078efe56 */
[----:B------:R-:W-:Y:S01]  /*b0c0*/  FSEL R99, R7, -INF , !P3 ;  /* 0xff80000007637808 */ /* 0x000fe20005800000 */
[C---:B--2---:R-:W-:Y:S01]  /*b0d0*/  HMMA.16816.F32.BF16 R12, R44.reuse, R40, R12 ;  /* 0x000000282c0c723c */ /* 0x044fe2000004180c */
[----:B------:R-:W-:Y:S02]  /*b0e0*/  FSEL R32, R32, -INF , !P6 ;  /* 0xff80000020207808 */ /* 0x000fe40007000000 */
[----:B------:R-:W-:Y:S02]  /*b0f0*/  FSEL R100, R34, -INF , !P5 ;  /* 0xff80000022647808 */ /* 0x000fe40006800000 */
[CC--:B------:R-:W-:Y:S02]  /*b100*/  ISETP.GE.AND P4, PT, R4.reuse, R87.reuse, PT ;  /* 0x000000570400720c */ /* 0x0c0fe40003f86270 */
[----:B------:R-:W-:Y:S01]  /*b110*/  ISETP.GE.AND P3, PT, R4, R90, PT ;  /* 0x0000005a0400720c */ /* 0x000fe20003f66270 */
[----:B------:R-:W-:Y:S01]  /*b120*/  HMMA.16816.F32.BF16 R56, R44, R42, R56 ;  /* 0x0000002a2c38723c */ /* 0x000fe20000041838 */
[----:B------:R-:W-:-:S02]  /*b130*/  ISETP.GE.AND P6, PT, R5, R87, PT ;  /* 0x000000570500720c */ /* 0x000fc40003fc6270 */
[----:B------:R-:W-:Y:S02]  /*b140*/  ISETP.GE.AND P5, PT, R5, R90, PT ;  /* 0x0000005a0500720c */ /* 0x000fe40003fa6270 */
[----:B------:R-:W-:Y:S02]  /*b150*/  LOP3.LUT R4, R3, 0x48, R86, 0xfe, !PT ;  /* 0x0000004803047812 */ /* 0x000fe400078efe56 */
        /* <DEDUP_REMOVED lines=9> */
[----:B------:R-:W2:Y:S01]  /*b1f0*/  LDSM.16.M88.4 R4, [R128] ;  /* 0x000000008004783b */ /* 0x000ea20000000200 */
[----:B------:R-:W-:Y:S01]  /*b200*/  IADD3 R16, R105, 0x49, RZ ;  /* 0x0000004969107810 */ /* 0x000fe20007ffe0ff */
[----:B------:R-:W-:-:S04]  /*b210*/  DEPBAR.LE SB0, 0x0 ;  /* 0x000080000000791a */ /* 0x000fc80000000000 */
[----:B------:R-:W-:Y:S02]  /*b220*/  FSEL R37, R37, -INF , !P6 ;  /* 0xff80000025257808 */ /* 0x000fe40007000000 */
[----:B------:R-:W-:Y:S01]  /*b230*/  FSEL R96, R39, -INF , !P5 ;  /* 0xff80000027607808 */ /* 0x000fe20006800000 */
[----:B------:R-:W-:Y:S01]  /*b240*/  BAR.SYNC.DEFER_BLOCKING 0x0 ;  /* 0x0000000000007b1d */ /* 0x000fe20000010000 */
[C---:B------:R-:W-:Y:S02]  /*b250*/  ISETP.GE.AND P6, PT, R16.reuse, R87, PT ;  /* 0x000000571000720c */ /* 0x040fe40003fc6270 */
[----:B------:R-:W-:Y:S02]  /*b260*/  ISETP.GE.AND P5, PT, R16, R90, PT ;  /* 0x0000005a1000720c */ /* 0x000fe40003fa6270 */
[----:B-1----:R-:W-:Y:S01]  /*b270*/  HMMA.16816.F32.BF16 R16, R52, R8, RZ ;  /* 0x000000083410723c */ /* 0x002fe200000418ff */
[----:B------:R-:W-:Y:S02]  /*b280*/  FSEL R29, R29, -INF , !P6 ;  /* 0xff8000001d1d7808 */ /* 0x000fe40007000000 */
[----:B------:R-:W-:-:S02]  /*b290*/  FSEL R67, R31, -INF , !P5 ;  /* 0xff8000001f437808 */ /* 0x000fc40006800000 */
[----:B------:R-:W-:Y:S02]  /*b2a0*/  LOP3.LUT R27, R3, 0x50, R86, 0xfe, !PT ;  /* 0x00000050031b7812 */ /* 0x000fe400078efe56 */
[----:B------:R-:W-:Y:S02]  /*b2b0*/  IADD3 R8, R105, 0x51, RZ ;  /* 0x0000005169087810 */ /* 0x000fe40007ffe0ff */
[----:B------:R-:W-:Y:S02]  /*b2c0*/  FSEL R91, R30, -INF , !P4 ;  /* 0xff8000001e5b7808 */ /* 0x000fe40006000000 */
[C---:B------:R-:W-:Y:S02]  /*b2d0*/  ISETP.GE.AND P6, PT, R8.reuse, R87, PT ;  /* 0x000000570800720c */ /* 0x040fe40003fc6270 */
[----:B------:R-:W-:Y:S02]  /*b2e0*/  ISETP.GE.AND P5, PT, R8, R90, PT ;  /* 0x0000005a0800720c */ /* 0x000fe40003fa6270 */
[----:B------:R-:W-:Y:S01]  /*b2f0*/  HMMA.16816.F32.BF16 R8, R52, R10, RZ ;  /* 0x0000000a3408723c */ /* 0x000fe200000418ff */
[----:B------:R-:W-:-:S02]  /*b300*/  FSEL R28, R28, -INF , !P3 ;  /* 0xff8000001c1c7808 */ /* 0x000fc40005800000 */
[C---:B------:R-:W-:Y:S02]  /*b310*/  ISETP.GE.AND P4, PT, R27.reuse, R90, PT ;  /* 0x0000005a1b00720c */ /* 0x040fe40003f86270 */
[----:B------:R-:W-:Y:S02]  /*b320*/  ISETP.GE.AND P3, PT, R27, R87, PT ;  /* 0x000000571b00720c */ /* 0x000fe40003f66270 */
[----:B------:R-:W-:Y:S02]  /*b330*/  LOP3.LUT R27, R3, 0x58, R86, 0xfe, !PT ;  /* 0x00000058031b7812 */ /* 0x000fe400078efe56 */
[----:B------:R-:W-:Y:S01]  /*b340*/  FSEL R66, R22, -INF , !P4 ;  /* 0xff80000016427808 */ /* 0x000fe20006000000 */
[----:B--2---:R-:W-:Y:S01]  /*b350*/  HMMA.16816.F32.BF16 R16, R44, R4, R16 ;  /* 0x000000042c10723c */ /* 0x004fe20000041810 */
[----:B------:R-:W-:Y:S02]  /*b360*/  FSEL R20, R20, -INF , !P3 ;  /* 0xff80000014147808 */ /* 0x000fe40005800000 */
[----:B------:R-:W-:-:S02]  /*b370*/  IADD3 R22, R105, 0x59, RZ ;  /* 0x0000005969167810 */ /* 0x000fc40007ffe0ff */
[CC--:B------:R-:W-:Y:S02]  /*b380*/  ISETP.GE.AND P3, PT, R27.reuse, R87.reuse, PT ;  /* 0x000000571b00720c */ /* 0x0c0fe40003f66270 */
[----:B------:R-:W-:Y:S02]  /*b390*/  ISETP.GE.AND P4, PT, R27, R90, PT ;  /* 0x0000005a1b00720c */ /* 0x000fe40003f86270 */
[----:B------:R-:W-:Y:S02]  /*b3a0*/  FSEL R55, R23, -INF , !P5 ;  /* 0xff80000017377808 */ /* 0x000fe40006800000 */
[----:B------:R-:W-:Y:S02]  /*b3b0*/  LOP3.LUT R23, R3, 0x60, R86, 0xfe, !PT ;  /* 0x0000006003177812 */ /* 0x000fe400078efe56 */
[----:B------:R-:W-:Y:S01]  /*b3c0*/  FSEL R21, R21, -INF , !P6 ;  /* 0xff80000015157808 */ /* 0x000fe20007000000 */
[----:B------:R-:W-:Y:S01]  /*b3d0*/  HMMA.16816.F32.BF16 R8, R44, R6, R8 ;  /* 0x000000062c08723c */ /* 0x000fe20000041808 */
[----:B------:R-:W-:-:S02]  /*b3e0*/  ISETP.GE.AND P6, PT, R22, R87, PT ;  /* 0x000000571600720c */ /* 0x000fc40003fc6270 */
[-C--:B------:R-:W-:Y:S02]  /*b3f0*/  ISETP.GE.AND P5, PT, R22, R90.reuse, PT ;  /* 0x0000005a1600720c */ /* 0x080fe40003fa6270 */
[----:B------:R-:W-:Y:S02]  /*b400*/  FSEL R22, R48, -INF , !P3 ;  /* 0xff80000030167808 */ /* 0x000fe40005800000 */
[----:B------:R-:W-:Y:S02]  /*b410*/  FSEL R61, R50, -INF , !P4 ;  /* 0xff800000323d7808 */ /* 0x000fe40006000000 */
[C---:B------:R-:W-:Y:S02]  /*b420*/  ISETP.GE.AND P3, PT, R23.reuse, R87, PT ;  /* 0x000000571700720c */ /* 0x040fe40003f66270 */
[----:B------:R-:W-:Y:S02]  /*b430*/  ISETP.GE.AND P4, PT, R23, R90, PT ;  /* 0x0000005a1700720c */ /* 0x000fe40003f86270 */
[----:B------:R-:W-:-:S02]  /*b440*/  IADD3 R30, R105, 0x61, RZ ;  /* 0x00000061691e7810 */ /* 0x000fc40007ffe0ff */
        /* <DEDUP_REMOVED lines=19> */
[C---:B------:R-:W-:Y:S02]  /*b580*/  IADD3 R5, R105.reuse, 0x71, RZ ;  /* 0x0000007169057810 */ /* 0x040fe40007ffe0ff */
[----:B------:R-:W-:Y:S02]  /*b590*/  IADD3 R4, R105, 0x1, RZ ;  /* 0x0000000169047810 */ /* 0x000fe40007ffe0ff */
[----:B------:R-:W-:Y:S02]  /*b5a0*/  FSEL R59, R59, -INF , !P5 ;  /* 0xff8000003b3b7808 */ /* 0x000fe40006800000 */
[----:B------:R-:W-:Y:S02]  /*b5b0*/  FSEL R119, R16, -INF , !P3 ;  /* 0xff80000010777808 */ /* 0x000fe40005800000 */
[----:B------:R-:W-:-:S02]  /*b5c0*/  ISETP.GE.AND P5, PT, R5, R90, PT ;  /* 0x0000005a0500720c */ /* 0x000fc40003fa6270 */
[-C--:B------:R-:W-:Y:S02]  /*b5d0*/  ISETP.GE.AND P3, PT, R4, R87.reuse, PT ;  /* 0x000000570400720c */ /* 0x080fe40003f66270 */
        /* <DEDUP_REMOVED lines=22> */
[----:B------:R-:W-:Y:S05]  /*b740*/  @!P1 BRA `(.L_x_3705) ;  /* 0x000006e000009947 */ /* 0x000fea0003800000 */
[----:B------:R-:W-:Y:S05]  /*b750*/  @!P2 BRA `(.L_x_3706) ;  /* 0x000003a00000a947 */ /* 0x000fea0003800000 */
[----:B------:R-:W-:Y:S02]  /*b760*/  IABS R6, c[0x0][0x2d0] ;  /* 0x0000b40000067a13 */ /* 0x000fe40000000000 */
        /* <DEDUP_REMOVED lines=57> */
.L_x_3706:
[----:B------:R-:W-:-:S05]  /*bb00*/  IMAD.MOV.U32 R8, RZ, RZ, c[0x0][0x198] ;  /* 0x00006600ff087624 */ /* 0x000fca00078e00ff */
[----:B------:R-:W-:-:S04]  /*bb10*/  LEA R8, -R8, RZ, 0x7 ;  /* 0x000000ff08087211 */ /* 0x000fc800078e39ff */
[----:B------:R-:W-:Y:S02]  /*bb20*/  SHF.R.S32.HI R7, RZ, 0x1f, R8 ;  /* 0x0000001fff077819 */ /* 0x000fe40000011408 */
.L_x_3707:
[----:B------:R-:W-:Y:S01]  /*bb30*/  @!P0 IMAD.MOV.U32 R6, RZ, RZ, c[0x0][0x198] ;  /* 0x00006600ff068624 */ /* 0x000fe200078e00ff */
[----:B------:R-:W-:Y:S01]  /*bb40*/  @!P0 IADD3 R10, P3, R142, R8, RZ ;  /* 0x000000088e0a8210 */ /* 0x000fe20007f7e0ff */
[----:B------:R-:W-:Y:S01]  /*bb50*/  @!P0 IMAD.MOV.U32 R3, RZ, RZ, c[0x0][0x19c] ;  /* 0x00006700ff038624 */ /* 0x000fe200078e00ff */
[----:B------:R-:W-:Y:S01]  /*bb60*/  @!P0 LEA R18, P4, R8, R152, 0x1 ;  /* 0x0000009808128211 */ /* 0x000fe200078808ff */
[----:B------:R1:W-:Y:S01]  /*bb70*/  @P0 STS [R155+0x1000], RZ ;  /* 0x001000ff9b000388 */ /* 0x0003e20000000800 */
[----:B------:R-:W-:Y:S01]  /*bb80*/  @!P0 LEA R11, P1, R6, R8, 0x6 ;  /* 0x00000008060b8211 */ /* 0x000fe200078230ff */
[----:B------:R-:W-:Y:S01]  /*bb90*/  @!P0 IMAD.X R9, R141, 0x1, R7, P3 ;  /* 0x000000018d098824 */ /* 0x000fe200018e0607 */
[-C--:B------:R-:W-:Y:S01]  /*bba0*/  @!P0 LEA R14, P3, R10, R152.reuse, 0x1 ;  /* 0x000000980a0e8211 */ /* 0x080fe200078608ff */
[----:B------:R1:W-:Y:S01]  /*bbb0*/  @P0 STS [R155+0x1004], RZ ;  /* 0x001004ff9b000388 */ /* 0x0003e20000000800 */
[----:B------:R-:W-:Y:S01]  /*bbc0*/  @!P0 LEA.HI.X R3, R6, R7, R3, 0x6, P1 ;  /* 0x0000000706038211 */ /* 0x000fe200008f3403 */
[----:B------:R-:W-:Y:S01]  /*bbd0*/  BSSY B0, `(.L_x_3708) ;  /* 0x0000022000007945 */ /* 0x000fe20003800000 */
[----:B------:R-:W-:Y:S01]  /*bbe0*/  @!P0 LEA R16, P1, R11, R152, 0x1 ;  /* 0x000000980b108211 */ /* 0x000fe200078208ff */
[----:B------:R1:W-:Y:S01]  /*bbf0*/  @P0 STS.64 [R155+0x1008], RZ ;  /* 0x001008ff9b000388 */ /* 0x0003e20000000a00 */
[----:B------:R-:W-:-:S02]  /*bc00*/  @!P0 LEA.HI.X R19, R8, R147, R7, 0x1, P4 ;  /* 0x0000009308138211 */ /* 0x000fc400020f0c07 */
[-C--:B------:R-:W-:Y:S02]  /*bc10*/  @!P0 LEA.HI.X R15, R10, R147.reuse, R9, 0x1, P3 ;  /* 0x000000930a0f8211 */ /* 0x080fe400018f0c09 */
[----:B------:R-:W-:Y:S01]  /*bc20*/  @!P0 LEA.HI.X R17, R11, R147, R3, 0x1, P1 ;  /* 0x000000930b118211 */ /* 0x000fe200008f0c03 */
        /* <DEDUP_REMOVED lines=28> */
.L_x_3709:
[----:B------:R-:W-:Y:S05]  /*bdf0*/  BSYNC B0 ;  /* 0x0000000000007941 */ /* 0x000fea0003800000 */
.L_x_3708:
[----:B------:R-:W0:Y:S01]  /*be00*/  LDGDEPBAR ;  /* 0x00000000000079af */ /* 0x000e220000000000 */
[----:B------:R-:W-:-:S04]  /*be10*/  LEA R152, P0, R8, R152, 0x1 ;  /* 0x0000009808987211 */ /* 0x000fc800078008ff */
[----:B------:R-:W-:Y:S02]  /*be20*/  LEA.HI.X R147, R8, R147, R7, 0x1, P0 ;  /* 0x0000009308937211 */ /* 0x000fe400000f0c07 */
.L_x_3705:
        /* <DEDUP_REMOVED lines=74> */
[----:B------:R-:W-:Y:S01]  /*c2d0*/  LDSM.16.MT88.4 R20, [R136+0x3400] ;  /* 0x003400008814783b */ /* 0x000fe20000004200 */
[----:B------:R-:W-:-:S02]  /*c2e0*/  FFMA.FTZ R43, R28, c[0x0][0x23c], -R65 ;  /* 0x00008f001c2b7a23 */ /* 0x000fc40000010841 */
        /* <DEDUP_REMOVED lines=10> */
[----:B------:R-:W-:Y:S01]  /*c390*/  LDSM.16.MT88.4 R24, [R135+0x3400] ;  /* 0x003400008718783b */ /* 0x000fe20000004200 */
[----:B------:R-:W-:Y:S01]  /*c3a0*/  FMNMX.FTZ R39, R55, R39, !PT ;  /* 0x0000002737277209 */ /* 0x000fe20007810000 */
[----:B------:R-:W-:Y:S01]  /*c3b0*/  MUFU.EX2 R95, R95 ;  /* 0x0000005f005f7308 */ /* 0x000fe20000000800 */
[----:B------:R-:W-:-:S02]  /*c3c0*/  FFMA.FTZ R52, R32, c[0x0][0x23c], -R65 ;  /* 0x00008f0020347a23 */ /* 0x000fc40000010841 */
[----:B------:R-:W-:Y:S01]  /*c3d0*/  FMNMX.FTZ R39, R61, R39, !PT ;  /* 0x000000273d277209 */ /* 0x000fe20007810000 */
[--C-:B------:R-:W-:Y:S01]  /*c3e0*/  FFMA.FTZ R51, R33, c[0x0][0x23c], -R65.reuse ;  /* 0x00008f0021337a23 */ /* 0x100fe20000010841 */
[----:B--2---:R-:W-:Y:S01]  /*c3f0*/  F2FP.BF16.PACK_AB R10, R105, R112 ;  /* 0x00000070690a723e */ /* 0x004fe200000010ff */
[--C-:B------:R-:W-:Y:S01]  /*c400*/  FFMA.FTZ R90, R125, c[0x0][0x23c], -R65.reuse ;  /* 0x00008f007d5a7a23 */ /* 0x100fe20000010841 */
[----:B------:R-:W-:Y:S01]  /*c410*/  FMNMX.FTZ R39, R62, R39, !PT ;  /* 0x000000273e277209 */ /* 0x000fe20007810000 */
[----:B------:R-:W1:Y:S01]  /*c420*/  MUFU.EX2 R94, R94 ;  /* 0x0000005e005e7308 */ /* 0x000e620000000800 */
[--C-:B------:R-:W-:Y:S02]  /*c430*/  FFMA.FTZ R87, R126, c[0x0][0x23c], -R65.reuse ;  /* 0x00008f007e577a23 */ /* 0x100fe40000010841 */
[----:B------:R-:W-:Y:S01]  /*c440*/  FMNMX.FTZ R39, R60, R39, !PT ;  /* 0x000000273c277209 */ /* 0x000fe20007810000 */
[----:B------:R-:W-:-:S03]  /*c450*/  FFMA.FTZ R63, R127, c[0x0][0x23c], -R65 ;  /* 0x00008f007f3f7a23 */ /* 0x000fc60000010841 */
        /* <DEDUP_REMOVED lines=12> */
[----:B--2---:R-:W-:-:S03]  /*c520*/  F2FP.BF16.PACK_AB R34, R92, R93 ;  /* 0x0000005d5c22723e */ /* 0x004fc600000010ff */
        /* <DEDUP_REMOVED lines=28> */
[----:B------:R-:W-:Y:S02]  /*c6f0*/  FMUL.FTZ R4, R4, c[0x0][0x23c] ;  /* 0x00008f0004047a20 */ /* 0x000fe40000410000 */
        /* <DEDUP_REMOVED lines=10> */
[----:B------:R-:W-:Y:S01]  /*c7a0*/  FFMA.FTZ R53, R53, c[0x0][0x23c], -R45 ;  /* 0x00008f0035357a23 */ /* 0x000fe2000001082d */
[----:B------:R-:W-:Y:S01]  /*c7b0*/  MUFU.EX2 R104, R104 ;  /* 0x0000006800687308 */ /* 0x000fe20000000800 */
[----:B-1----:R-:W-:Y:S01]  /*c7c0*/  F2FP.BF16.PACK_AB R9, R110, R111 ;  /* 0x0000006f6e09723e */ /* 0x002fe200000010ff */
[----:B--2---:R-:W1:Y:S06]  /*c7d0*/  LDSM.16.MT88.4 R4, [R135+0x3000] ;  /* 0x003000008704783b */ /* 0x004e6c0000004200 */
[----:B------:R-:W2:Y:S01]  /*c7e0*/  MUFU.EX2 R107, R107 ;  /* 0x0000006b006b7308 */ /* 0x000ea20000000800 */
[----:B---3--:R-:W-:-:S02]  /*c7f0*/  FMUL.FTZ R14, R82, R114 ;  /* 0x00000072520e7220 */ /* 0x008fc40000410000 */
[-C--:B------:R-:W-:Y:S02]  /*c800*/  FMUL.FTZ R15, R83, R114.reuse ;  /* 0x00000072530f7220 */ /* 0x080fe40000410000 */
[-C--:B------:R-:W-:Y:S02]  /*c810*/  FMUL.FTZ R78, R78, R114.reuse ;  /* 0x000000724e4e7220 */ /* 0x080fe40000410000 */
[-C--:B------:R-:W-:Y:S01]  /*c820*/  FMUL.FTZ R79, R79, R114.reuse ;  /* 0x000000724f4f7220 */ /* 0x080fe20000410000 */
[----:B------:R-:W3:Y:S01]  /*c830*/  MUFU.EX2 R117, R2 ;  /* 0x0000000200757308 */ /* 0x000ee20000000800 */
[-C--:B------:R-:W-:Y:S02]  /*c840*/  FMUL.FTZ R30, R74, R114.reuse ;  /* 0x000000724a1e7220 */ /* 0x080fe40000410000 */
[-C--:B------:R-:W-:Y:S02]  /*c850*/  FMUL.FTZ R31, R75, R114.reuse ;  /* 0x000000724b1f7220 */ /* 0x080fe40000410000 */
[----:B------:R-:W-:-:S02]  /*c860*/  FMUL.FTZ R70, R70, R114 ;  /* 0x0000007246467220 */ /* 0x000fc40000410000 */
[----:B------:R-:W-:Y:S01]  /*c870*/  FMUL.FTZ R71, R71, R114 ;  /* 0x0000007247477220 */ /* 0x000fe20000410000 */
[----:B--2---:R-:W-:Y:S01]  /*c880*/  F2FP.BF16.PACK_AB R11, R107, R104 ;  /* 0x000000686b0b723e */ /* 0x004fe200000010ff */
[--C-:B------:R-:W-:Y:S01]  /*c890*/  FFMA.FTZ R74, R106, c[0x0][0x23c], -R45.reuse ;  /* 0x00008f006a4a7a23 */ /* 0x100fe2000001082d */
[----:B------:R-:W-:Y:S01]  /*c8a0*/  MUFU.EX2 R42, R42 ;  /* 0x0000002a002a7308 */ /* 0x000fe20000000800 */
[--C-:B------:R-:W-:Y:S02]  /*c8b0*/  FFMA.FTZ R75, R100, c[0x0][0x23c], -R45.reuse ;  /* 0x00008f00644b7a23 */ /* 0x100fe4000001082d */
[--C-:B------:R-:W-:Y:S02]  /*c8c0*/  FFMA.FTZ R83, R91, c[0x0][0x23c], -R45.reuse ;  /* 0x00008f005b537a23 */ /* 0x100fe4000001082d */
[----:B------:R-:W-:Y:S02]  /*c8d0*/  FFMA.FTZ R82, R96, c[0x0][0x23c], -R45 ;  /* 0x00008f0060527a23 */ /* 0x000fe4000001082d */
[-C--:B---3--:R-:W-:Y:S01]  /*c8e0*/  FMUL.FTZ R12, R80, R117.reuse ;  /* 0x00000075500c7220 */ /* 0x088fe20000410000 */
[----:B------:R-:W-:Y:S01]  /*c8f0*/  MUFU.EX2 R74, R74 ;  /* 0x0000004a004a7308 */ /* 0x000fe20000000800 */
[----:B------:R-:W-:-:S02]  /*c900*/  FMUL.FTZ R13, R81, R117 ;  /* 0x00000075510d7220 */ /* 0x000fc40000410000 */
[-C--:B------:R-:W-:Y:S02]  /*c910*/  FMUL.FTZ R76, R76, R117.reuse ;  /* 0x000000754c4c7220 */ /* 0x080fe40000410000 */
[-C--:B------:R-:W-:Y:S02]  /*c920*/  FMUL.FTZ R77, R77, R117.reuse ;  /* 0x000000754d4d7220 */ /* 0x080fe40000410000 */
[----:B------:R-:W-:Y:S01]  /*c930*/  FMUL.FTZ R28, R72, R117 ;  /* 0x00000075481c7220 */ /* 0x000fe20000410000 */
[----:B------:R-:W-:Y:S01]  /*c940*/  HMMA.16816.F32.BF16 R12, R8, R16, R12 ;  /* 0x00000010080c723c */ /* 0x000fe2000004180c */
[--C-:B------:R-:W-:Y:S01]  /*c950*/  FFMA.FTZ R2, R122, c[0x0][0x23c], -R45.reuse ;  /* 0x00008f007a027a23 */ /* 0x100fe2000001082d */
[----:B------:R-:W-:Y:S01]  /*c960*/  MUFU.EX2 R75, R75 ;  /* 0x0000004b004b7308 */ /* 0x000fe20000000800 */
[--C-:B------:R-:W-:Y:S02]  /*c970*/  FFMA.FTZ R80, R120, c[0x0][0x23c], -R45.reuse ;  /* 0x00008f0078507a23 */ /* 0x100fe4000001082d */
[----:B------:R-:W-:-:S02]  /*c980*/  FFMA.FTZ R72, R115, c[0x0][0x23c], -R45 ;  /* 0x00008f0073487a23 */ /* 0x000fc4000001082d */
[-C--:B------:R-:W-:Y:S01]  /*c990*/  FMUL.FTZ R29, R73, R117.reuse ;  /* 0x00000075491d7220 */ /* 0x080fe20000410000 */
[C---:B------:R-:W-:Y:S01]  /*c9a0*/  HMMA.16816.F32.BF16 R16, R8.reuse, R18, R76 ;  /* 0x000000120810723c */ /* 0x040fe2000004184c */
[-C--:B------:R-:W-:Y:S01]  /*c9b0*/  FMUL.FTZ R68, R68, R117.reuse ;  /* 0x0000007544447220 */ /* 0x080fe20000410000 */
[----:B------:R-:W-:Y:S01]  /*c9c0*/  MUFU.EX2 R2, R2 ;  /* 0x0000000200027308 */ /* 0x000fe20000000800 */
[-C--:B------:R-:W-:Y:S02]  /*c9d0*/  FMUL.FTZ R69, R69, R117.reuse ;  /* 0x0000007545457220 */ /* 0x080fe40000410000 */
[--C-:B------:R-:W-:Y:S02]  /*c9e0*/  FFMA.FTZ R73, R99, c[0x0][0x23c], -R45.reuse ;  /* 0x00008f0063497a23 */ /* 0x100fe4000001082d */
[--C-:B------:R-:W-:Y:S01]  /*c9f0*/  FFMA.FTZ R81, R98, c[0x0][0x23c], -R45.reuse ;  /* 0x00008f0062517a23 */ /* 0x100fe2000001082d */
[----:B-1----:R-:W-:Y:S01]  /*ca00*/  HMMA.16816.F32.BF16 R28, R8, R4, R28 ;  /* 0x00000004081c723c */ /* 0x002fe2000004181c */
[----:B------:R-:W-:Y:S01]  /*ca10*/  FFMA.FTZ R91, R67, c[0x0][0x23c], -R45 ;  /* 0x00008f00435b7a23 */ /* 0x000fe2000001082d */
[----:B------:R-:W1:Y:S01]  /*ca20*/  MUFU.EX2 R80, R80 ;  /* 0x0000005000507308 */ /* 0x000e620000000800 */
[----:B------:R-:W-:-:S02]  /*ca30*/  FFMA.FTZ R116, R160, R117, R116 ;  /* 0x00000075a0747223 */ /* 0x000fc40000010074 */
[----:B------:R-:W-:Y:S02]  /*ca40*/  FFMA.FTZ R111, R159, R114, R111 ;  /* 0x000000729f6f7223 */ /* 0x000fe4000001006f */
[----:B------:R-:W-:Y:S01]  /*ca50*/  FADD.FTZ R116, R113, R116 ;  /* 0x0000007471747221 */ /* 0x000fe20000010000 */
[----:B------:R-:W-:Y:S01]  /*ca60*/  HMMA.16816.F32.BF16 R8, R8, R6, R68 ;  /* 0x000000060808723c */ /* 0x000fe20000041844 */
[----:B------:R-:W2:Y:S01]  /*ca70*/  LDSM.16.MT88.4 R4, [R136+0x3800] ;  /* 0x003800008804783b */ /* 0x000ea20000004200 */
[----:B------:R-:W-:Y:S01]  /*ca80*/  MUFU.EX2 R76, R118 ;  /* 0x00000076004c7308 */ /* 0x000fe20000000800 */
[----:B------:R-:W-:Y:S02]  /*ca90*/  FADD.FTZ R110, R110, R111 ;  /* 0x0000006f6e6e7221 */ /* 0x000fe40000010000 */
[----:B------:R-:W-:Y:S02]  /*caa0*/  FADD.FTZ R112, R112, R116 ;  /* 0x0000007470707221 */ /* 0x000fe40000010000 */
[----:B------:R-:W-:-:S02]  /*cab0*/  FFMA.FTZ R68, R102, c[0x0][0x23c], -R45 ;  /* 0x00008f0066447a23 */ /* 0x000fc4000001082d */
[--C-:B------:R-:W-:Y:S01]  /*cac0*/  FFMA.FTZ R69, R101, c[0x0][0x23c], -R45.reuse ;  /* 0x00008f0065457a23 */ /* 0x100fe2000001082d */
[----:B------:R-:W3:Y:S01]  /*cad0*/  MUFU.EX2 R72, R72 ;  /* 0x0000004800487308 */ /* 0x000ee20000000800 */
[----:B-1----:R-:W-:Y:S01]  /*cae0*/  F2FP.BF16.PACK_AB R33, R80, R2 ;  /* 0x000000025021723e */ /* 0x002fe200000010ff */
[--C-:B------:R-:W-:Y:S02]  /*caf0*/  FFMA.FTZ R71, R108, c[0x0][0x23c], -R45.reuse ;  /* 0x00008f006c477a23 */ /* 0x100fe4000001082d */
[----:B------:R-:W-:Y:S02]  /*cb00*/  FADD.FTZ R110, R104, R110 ;  /* 0x0000006e686e7221 */ /* 0x000fe40000010000 */
[----:B------:R-:W-:Y:S02]  /*cb10*/  FFMA.FTZ R96, R62, c[0x0][0x23c], -R45 ;  /* 0x00008f003e607a23 */ /* 0x000fe4000001082d */
[----:B------:R-:W-:Y:S01]  /*cb20*/  MUFU.EX2 R70, R109 ;  /* 0x0000006d00467308 */ /* 0x000fe20000000800 */
[----:B------:R-:W-:-:S02]  /*cb30*/  FADD.FTZ R112, R105, R112 ;  /* 0x0000007069707221 */ /* 0x000fc40000010000 */
[----:B------:R-:W-:Y:S02]  /*cb40*/  FADD.FTZ R107, R107, R110 ;  /* 0x0000006e6b6b7221 */ /* 0x000fe40000010000 */
[----:B------:R-:W-:Y:S02]  /*cb50*/  FADD.FTZ R112, R95, R112 ;  /* 0x000000705f707221 */ /* 0x000fe40000010000 */
[----:B------:R-:W-:Y:S01]  /*cb60*/  FADD.FTZ R107, R2, R107 ;  /* 0x0000006b026b7221 */ /* 0x000fe20000010000 */
[----:B---3--:R-:W-:Y:S01]  /*cb70*/  F2FP.BF16.PACK_AB R35, R72, R76 ;  /* 0x0000004c4823723e */ /* 0x008fe200000010ff */
        /* <DEDUP_REMOVED lines=10> */
[C---:B------:R-:W-:Y:S01]  /*cc20*/  HMMA.16816.F32.BF16 R16, R32.reuse, R22, R16 ;  /* 0x000000162010723c */ /* 0x040fe20000041810 */
[----:B------:R-:W3:Y:S01]  /*cc30*/  LDSM.16.MT88.4 R20, [R135+0x3800] ;  /* 0x003800008714783b */ /* 0x000ee20000004200 */
[----:B------:R-:W4:Y:S01]  /*cc40*/  MUFU.EX2 R71, R71 ;  /* 0x0000004700477308 */ /* 0x000f220000000800 */
[--C-:B------:R-:W-:Y:S02]  /*cc50*/  FFMA.FTZ R101, R123, c[0x0][0x23c], -R65.reuse ;  /* 0x00008f007b657a23 */ /* 0x100fe40000010841 */
[--C-:B------:R-:W-:Y:S02]  /*cc60*/  FFMA.FTZ R98, R121, c[0x0][0x23c], -R65.reuse ;  /* 0x00008f0079627a23 */ /* 0x100fe40000010841 */
[--C-:B------:R-:W-:Y:S01]  /*cc70*/  FFMA.FTZ R67, R119, c[0x0][0x23c], -R65.reuse ;  /* 0x00008f0077437a23 */ /* 0x100fe20000010841 */
[----:B------:R-:W-:Y:S01]  /*cc80*/  HMMA.16816.F32.BF16 R28, R32, R24, R28 ;  /* 0x00000018201c723c */ /* 0x000fe2000004181c */
[--C-:B------:R-:W-:Y:S01]  /*cc90*/  FFMA.FTZ R62, R103, c[0x0][0x23c], -R65.reuse ;  /* 0x00008f00673e7a23 */ /* 0x100fe20000010841 */
[----:B------:R-:W5:Y:S01]  /*cca0*/  MUFU.EX2 R73, R73 ;  /* 0x0000004900497308 */ /* 0x000f620000000800 */
[----:B------:R-:W-:-:S02]  /*ccb0*/  FFMA.FTZ R160, R64, c[0x0][0x23c], -R65 ;  /* 0x00008f0040a07a23 */ /* 0x000fc40000010841 */
[----:B------:R-:W-:-:S03]  /*ccc0*/  FFMA.FTZ R159, R44, c[0x0][0x23c], -R45 ;  /* 0x00008f002c9f7a23 */ /* 0x000fc6000001082d */
[----:B------:R-:W-:Y:S01]  /*ccd0*/  HMMA.16816.F32.BF16 R24, R32, R26, R8 ;  /* 0x0000001a2018723c */ /* 0x000fe20000041808 */
[----:B------:R-:W3:Y:S01]  /*cce0*/  LDSM.16.MT88.4 R8, [R136+0x3c00] ;  /* 0x003c00008808783b */ /* 0x000ee20000004200 */
[----:B------:R-:W2:Y:S05]  /*ccf0*/  MUFU.EX2 R81, R81 ;  /* 0x0000005100517308 */ /* 0x000eaa0000000800 */
[C---:B------:R-:W-:Y:S01]  /*cd00*/  F2FP.BF16.PACK_AB R32, R87.reuse, R90 ;  /* 0x0000005a5720723e */ /* 0x040fe200000010ff */
[----:B------:R-:W-:Y:S01]  /*cd10*/  FADD.FTZ R87, R87, R92 ;  /* 0x0000005c57577221 */ /* 0x000fe20000010000 */
[----:B-1----:R-:W-:Y:S01]  /*cd20*/  F2FP.BF16.PACK_AB R33, R68, R70 ;  /* 0x000000464421723e */ /* 0x002fe200000010ff */
[----:B------:R-:W-:Y:S01]  /*cd30*/  MUFU.EX2 R97, R97 ;  /* 0x0000006100617308 */ /* 0x000fe20000000800 */
[----:B------:R-:W-:Y:S01]  /*cd40*/  F2FP.BF16.PACK_AB R34, R57, R63 ;  /* 0x0000003f3922723e */ /* 0x000fe200000010ff */
[----:B------:R-:W-:Y:S01]  /*cd50*/  FADD.FTZ R70, R70, R76 ;  /* 0x0000004c46467221 */ /* 0x000fe20000010000 */
[----:B----4-:R-:W-:Y:S01]  /*cd60*/  F2FP.BF16.PACK_AB R35, R71, R69 ;  /* 0x000000454723723e */ /* 0x010fe200000010ff */
[----:B------:R-:W-:Y:S01]  /*cd70*/  FADD.FTZ R87, R63, R87 ;  /* 0x000000573f577221 */ /* 0x000fe20000010000 */
[----:B------:R-:W-:Y:S01]  /*cd80*/  LDSM.16.MT88.4 R76, [R136+0x4c00] ;  /* 0x004c0000884c783b */ /* 0x000fe20000004200 */
[----:B------:R-:W-:-:S02]  /*cd90*/  FADD.FTZ R70, R68, R70 ;  /* 0x0000004644467221 */ /* 0x000fc40000010000 */
[----:B------:R-:W1:Y:S01]  /*cda0*/  MUFU.EX2 R82, R82 ;  /* 0x0000005200527308 */ /* 0x000e620000000800 */
[----:B------:R-:W-:Y:S01]  /*cdb0*/  FADD.FTZ R87, R57, R87 ;  /* 0x0000005739577221 */ /* 0x000fe20000010000 */
[----:B--2---:R-:W-:Y:S01]  /*cdc0*/  HMMA.16816.F32.BF16 R12, R32, R4, R12 ;  /* 0x00000004200c723c */ /* 0x004fe2000004180c */
[----:B------:R-:W-:-:S04]  /*cdd0*/  FADD.FTZ R70, R69, R70 ;  /* 0x0000004645467221 */ /* 0x000fc80000010000 */
[----:B------:R-:W-:Y:S01]  /*cde0*/  FADD.FTZ R71, R71, R70 ;  /* 0x0000004647477221 */ /* 0x000fe20000010000 */
[----:B------:R-:W-:Y:S02]  /*cdf0*/  MUFU.EX2 R83, R83 ;  /* 0x0000005300537308 */ /* 0x000fe40000000800 */
[----:B------:R-:W-:Y:S01]  /*ce00*/  HMMA.16816.F32.BF16 R16, R32, R6, R16 ;  /* 0x000000062010723c */ /* 0x000fe20000041810 */
[----:B------:R-:W2:Y:S01]  /*ce10*/  LDSM.16.MT88.4 R4, [R135+0x3c00] ;  /* 0x003c00008704783b */ /* 0x000ea20000004200 */
[----:B------:R-:W-:-:S04]  /*ce20*/  FADD.FTZ R71, R74, R71 ;  /* 0x000000474a477221 */ /* 0x000fc80000010000 */
[----:B------:R-:W4:Y:S01]  /*ce30*/  MUFU.EX2 R91, R91 ;  /* 0x0000005b005b7308 */ /* 0x000f220000000800 */
[C---:B-----5:R-:W-:Y:S01]  /*ce40*/  FADD.FTZ R71, R73.reuse, R71 ;  /* 0x0000004749477221 */ /* 0x060fe20000010000 */
[C---:B---3--:R-:W-:Y:S06]  /*ce50*/  HMMA.16816.F32.BF16 R28, R32.reuse, R20, R28 ;  /* 0x00000014201c723c */ /* 0x048fec000004181c */
[----:B------:R-:W3:Y:S02]  /*ce60*/  MUFU.EX2 R41, R41 ;  /* 0x0000002900297308 */ /* 0x000ee40000000800 */
[----:B------:R-:W-:Y:S01]  /*ce70*/  HMMA.16816.F32.BF16 R24, R32, R22, R24 ;  /* 0x000000162018723c */ /* 0x000fe20000041818 */
[----:B------:R-:W5:Y:S05]  /*ce80*/  LDSM.16.MT88.4 R20, [R136+0x4000] ;  /* 0x004000008814783b */ /* 0x000f6a0000004200 */
        /* <DEDUP_REMOVED lines=9> */
[----:B------:R-:W-:Y:S01]  /*cf20*/  FADD.FTZ R56, R52, R56 ;  /* 0x0000003834387221 */ /* 0x000fe20000010000 */
[----:B------:R-:W-:Y:S01]  /*cf30*/  LDSM.16.MT88.4 R68, [R135+0x4c00] ;  /* 0x004c00008744783b */ /* 0x000fe20000004200 */
[----:B------:R-:W-:Y:S01]  /*cf40*/  FADD.FTZ R75, R81, R75 ;  /* 0x0000004b514b7221 */ /* 0x000fe20000010000 */
[----:B------:R-:W-:Y:S01]  /*cf50*/  HMMA.16816.F32.BF16 R12, R32, R8, R12 ;  /* 0x00000008200c723c */ /* 0x000fe2000004180c */
[----:B------:R-:W-:Y:S01]  /*cf60*/  FADD.FTZ R51, R51, R56 ;  /* 0x0000003833337221 */ /* 0x000fe20000010000 */
[----:B------:R-:W-:Y:S03]  /*cf70*/  MUFU.EX2 R36, R36 ;  /* 0x0000002400247308 */ /* 0x000fe60000000800 */
[----:B------:R-:W-:-:S03]  /*cf80*/  FADD.FTZ R51, R47, R51 ;  /* 0x000000332f337221 */ /* 0x000fc60000010000 */
[C---:B------:R-:W-:Y:S01]  /*cf90*/  HMMA.16816.F32.BF16 R16, R32.reuse, R10, R16 ;  /* 0x0000000a2010723c */ /* 0x040fe20000041810 */
[----:B------:R-:W3:Y:S01]  /*cfa0*/  LDSM.16.MT88.4 R8, [R135+0x4000] ;  /* 0x004000008708783b */ /* 0x000ee20000004200 */
[----:B------:R-:W1:Y:S06]  /*cfb0*/  MUFU.EX2 R66, R66 ;  /* 0x0000004200427308 */ /* 0x000e6c0000000800 */
[C---:B--2---:R-:W-:Y:S02]  /*cfc0*/  HMMA.16816.F32.BF16 R28, R32.reuse, R4, R28 ;  /* 0x00000004201c723c */ /* 0x044fe4000004181c */
[----:B------:R-:W2:Y:S06]  /*cfd0*/  MUFU.EX2 R55, R55 ;  /* 0x0000003700377308 */ /* 0x000eac0000000800 */
[----:B------:R-:W-:Y:S01]  /*cfe0*/  HMMA.16816.F32.BF16 R24, R32, R6, R24 ;  /* 0x000000062018723c */ /* 0x000fe20000041818 */
[----:B------:R-:W2:Y:S01]  /*cff0*/  LDSM.16.MT88.4 R4, [R136+0x4400] ;  /* 0x004400008804783b */ /* 0x000ea20000004200 */
[----:B------:R-:W-:Y:S05]  /*d000*/  MUFU.EX2 R61, R61 ;  /* 0x0000003d003d7308 */ /* 0x000fea0000000800 */
[C---:B------:R-:W-:Y:S01]  /*d010*/  F2FP.BF16.PACK_AB R32, R46.reuse, R47 ;  /* 0x0000002f2e20723e */ /* 0x040fe200000010ff */
[----:B------:R-:W-:Y:S01]  /*d020*/  FADD.FTZ R46, R46, R51 ;  /* 0x000000332e2e7221 */ /* 0x000fe20000010000 */
[----:B-1----:R-:W-:Y:S01]  /*d030*/  F2FP.BF16.PACK_AB R33, R82, R97 ;  /* 0x000000615221723e */ /* 0x002fe200000010ff */
[----:B------:R-:W1:Y:S01]  /*d040*/  MUFU.EX2 R96, R96 ;  /* 0x0000006000607308 */ /* 0x000e620000000800 */
[----:B------:R-:W-:Y:S01]  /*d050*/  F2FP.BF16.PACK_AB R34, R42, R43 ;  /* 0x0000002b2a22723e */ /* 0x000fe200000010ff */
[----:B------:R-:W-:Y:S01]  /*d060*/  FADD.FTZ R97, R97, R75 ;  /* 0x0000004b61617221 */ /* 0x000fe20000010000 */
[----:B----4-:R-:W-:Y:S01]  /*d070*/  F2FP.BF16.PACK_AB R35, R91, R83 ;  /* 0x000000535b23723e */ /* 0x010fe200000010ff */
[----:B------:R-:W-:-:S02]  /*d080*/  FADD.FTZ R46, R43, R46 ;  /* 0x0000002e2b2e7221 */ /* 0x000fc40000010000 */
[----:B------:R-:W-:Y:S02]  /*d090*/  FADD.FTZ R97, R82, R97 ;  /* 0x0000006152617221 */ /* 0x000fe40000010000 */
[----:B------:R4:W-:Y:S01]  /*d0a0*/  MUFU.EX2 R2, R58 ;  /* 0x0000003a00027308 */ /* 0x0009e20000000800 */
[----:B------:R-:W-:Y:S01]  /*d0b0*/  FADD.FTZ R42, R42, R46 ;  /* 0x0000002e2a2a7221 */ /* 0x000fe20000010000 */
[C---:B-----5:R-:W-:Y:S01]  /*d0c0*/  HMMA.16816.F32.BF16 R12, R32.reuse, R20, R12 ;  /* 0x00000014200c723c */ /* 0x060fe2000004180c */
[----:B------:R-:W-:Y:S02]  /*d0d0*/  FADD.FTZ R83, R83, R97 ;  /* 0x0000006153537221 */ /* 0x000fe40000010000 */
[----:B---3--:R-:W-:Y:S02]  /*d0e0*/  FADD.FTZ R42, R41, R42 ;  /* 0x0000002a292a7221 */ /* 0x008fe40000010000 */
[----:B------:R-:W-:Y:S01]  /*d0f0*/  FADD.FTZ R83, R91, R83 ;  /* 0x000000535b537221 */ /* 0x000fe20000010000 */
[----:B------:R-:W3:Y:S02]  /*d100*/  MUFU.EX2 R3, R3 ;  /* 0x0000000300037308 */ /* 0x000ee40000000800 */
[----:B------:R-:W-:Y:S01]  /*d110*/  HMMA.16816.F32.BF16 R16, R32, R22, R16 ;  /* 0x000000162010723c */ /* 0x000fe20000041810 */
[----:B------:R-:W5:Y:S01]  /*d120*/  LDSM.16.MT88.4 R20, [R135+0x4400] ;  /* 0x004400008714783b */ /* 0x000f620000004200 */
[----:B------:R-:W-:-:S02]  /*d130*/  FADD.FTZ R83, R66, R83 ;  /* 0x0000005342537221 */ /* 0x000fc40000010000 */
[----:B----4-:R-:W-:Y:S02]  /*d140*/  FFMA.FTZ R58, R59, c[0x0][0x23c], -R45 ;  /* 0x00008f003b3a7a23 */ /* 0x010fe4000001082d */
[----:B------:R-:W-:Y:S02]  /*d150*/  MUFU.EX2 R0, R0 ;  /* 0x0000000000007308 */ /* 0x000fe40000000800 */
[C---:B------:R-:W-:Y:S07]  /*d160*/  HMMA.16816.F32.BF16 R28, R32.reuse, R8, R28 ;  /* 0x00000008201c723c */ /* 0x040fee000004181c */
[C---:B------:R-:W-:Y:S01]  /*d170*/  F2FP.BF16.PACK_AB R8, R38.reuse, R41 ;  /* 0x000000292608723e */ /* 0x040fe200000010ff */
[----:B------:R-:W-:Y:S01]  /*d180*/  HMMA.16816.F32.BF16 R24, R32, R10, R24 ;  /* 0x0000000a2018723c */ /* 0x000fe20000041818 */
[----:B--2---:R-:W-:Y:S01]  /*d190*/  F2FP.BF16.PACK_AB R9, R55, R66 ;  /* 0x000000423709723e */ /* 0x004fe200000010ff */
[----:B------:R-:W2:Y:S01]  /*d1a0*/  LDSM.16.MT88.4 R32, [R136+0x4800] ;  /* 0x004800008820783b */ /* 0x000ea20000004200 */
[----:B------:R-:W-:Y:S01]  /*d1b0*/  MUFU.EX2 R101, R101 ;  /* 0x0000006500657308 */ /* 0x000fe20000000800 */
[----:B------:R-:W-:-:S02]  /*d1c0*/  FADD.FTZ R38, R38, R42 ;  /* 0x0000002a26267221 */ /* 0x000fc40000010000 */
[----:B------:R-:W-:Y:S01]  /*d1d0*/  FADD.FTZ R55, R55, R83 ;  /* 0x0000005337377221 */ /* 0x000fe20000010000 */
[----:B------:R-:W-:Y:S01]  /*d1e0*/  F2FP.BF16.PACK_AB R10, R36, R37 ;  /* 0x00000025240a723e */ /* 0x000fe200000010ff */
[----:B------:R-:W-:Y:S01]  /*d1f0*/  FADD.FTZ R38, R37, R38 ;  /* 0x0000002625267221 */ /* 0x000fe20000010000 */
[----:B-1----:R-:W-:Y:S01]  /*d200*/  F2FP.BF16.PACK_AB R11, R96, R61 ;  /* 0x0000003d600b723e */ /* 0x002fe200000010ff */
[----:B------:R-:W-:Y:S01]  /*d210*/  FADD.FTZ R55, R61, R55 ;  /* 0x000000373d377221 */ /* 0x000fe20000010000 */
[----:B------:R-:W-:Y:S01]  /*d220*/  MUFU.EX2 R98, R98 ;  /* 0x0000006200627308 */ /* 0x000fe20000000800 */
[----:B------:R-:W-:Y:S02]  /*d230*/  FADD.FTZ R36, R36, R38 ;  /* 0x0000002624247221 */ /* 0x000fe40000010000 */
[----:B------:R-:W-:Y:S02]  /*d240*/  FADD.FTZ R96, R96, R55 ;  /* 0x0000003760607221 */ /* 0x000fe40000010000 */
[----:B------:R-:W-:Y:S01]  /*d250*/  HMMA.16816.F32.BF16 R12, R8, R4, R12 ;  /* 0x00000004080c723c */ /* 0x000fe2000004180c */
[----:B---3--:R-:W-:-:S02]  /*d260*/  FADD.FTZ R36, R3, R36 ;  /* 0x0000002403247221 */ /* 0x008fc40000010000 */
[----:B------:R-:W1:Y:S05]  /*d270*/  MUFU.EX2 R60, R60 ;  /* 0x0000003c003c7308 */ /* 0x000e6a0000000800 */
[C---:B------:R-:W-:Y:S01]  /*d280*/  HMMA.16816.F32.BF16 R16, R8.reuse, R6, R16 ;  /* 0x000000060810723c */ /* 0x040fe20000041810 */
[----:B------:R-:W3:Y:S02]  /*d290*/  LDSM.16.MT88.4 R4, [R135+0x4800] ;  /* 0x004800008704783b */ /* 0x000ee40000004200 */
[----:B------:R-:W4:Y:S05]  /*d2a0*/  MUFU.EX2 R53, R53 ;  /* 0x0000003500357308 */ /* 0x000f2a0000000800 */
[----:B-----5:R-:W-:Y:S03]  /*d2b0*/  HMMA.16816.F32.BF16 R28, R8, R20, R28 ;  /* 0x00000014081c723c */ /* 0x020fe6000004181c */
[----:B------:R-:W5:Y:S01]  /*d2c0*/  MUFU.EX2 R58, R58 ;  /* 0x0000003a003a7308 */ /* 0x000f620000000800 */
[----:B-1----:R-:W-:-:S03]  /*d2d0*/  FADD.FTZ R96, R60, R96 ;  /* 0x000000603c607221 */ /* 0x002fc60000010000 */
[----:B------:R-:W-:Y:S01]  /*d2e0*/  FFMA.FTZ R20, R86, c[0x0][0x23c], -R65 ;  /* 0x00008f0056147a23 */ /* 0x000fe20000010841 */
[----:B------:R-:W-:Y:S01]  /*d2f0*/  HMMA.16816.F32.BF16 R24, R8, R22, R24 ;  /* 0x000000160818723c */ /* 0x000fe20000041818 */
[--C-:B------:R-:W-:Y:S02]  /*d300*/  FFMA.FTZ R21, R50, c[0x0][0x23c], -R45.reuse ;  /* 0x00008f0032157a23 */ /* 0x100fe4000001082d */
[----:B------:R-:W1:Y:S04]  /*d310*/  MUFU.EX2 R67, R67 ;  /* 0x0000004300437308 */ /* 0x000e680000000800 */
[----:B------:R-:W-:Y:S01]  /*d320*/  F2FP.BF16.PACK_AB R8, R0, R3 ;  /* 0x000000030008723e */ /* 0x000fe200000010ff */
[--C-:B------:R-:W-:Y:S01]  /*d330*/  FFMA.FTZ R22, R48, c[0x0][0x23c], -R45.reuse ;  /* 0x00008f0030167a23 */ /* 0x100fe2000001082d */
[----:B----4-:R-:W-:Y:S01]  /*d340*/  F2FP.BF16.PACK_AB R9, R53, R60 ;  /* 0x0000003c3509723e */ /* 0x010fe200000010ff */
[----:B------:R-:W-:Y:S01]  /*d350*/  FFMA.FTZ R23, R49, c[0x0][0x23c], -R45 ;  /* 0x00008f0031177a23 */ /* 0x000fe2000001082d */
[----:B------:R-:W-:Y:S01]  /*d360*/  F2FP.BF16.PACK_AB R10, R98, R101 ;  /* 0x00000065620a723e */ /* 0x000fe200000010ff */
[----:B------:R-:W4:Y:S01]  /*d370*/  MUFU.EX2 R62, R62 ;  /* 0x0000003e003e7308 */ /* 0x000f220000000800 */
[----:B-----5:R-:W-:Y:S01]  /*d380*/  F2FP.BF16.PACK_AB R11, R58, R2 ;  /* 0x000000023a0b723e */ /* 0x020fe200000010ff */
[----:B------:R-:W-:-:S02]  /*d390*/  FADD.FTZ R0, R0, R36 ;  /* 0x0000002400007221 */ /* 0x000fc40000010000 */
[----:B------:R-:W-:Y:S02]  /*d3a0*/  FADD.FTZ R53, R53, R96 ;  /* 0x0000006035357221 */ /* 0x000fe40000010000 */
[----:B------:R-:W-:Y:S02]  /*d3b0*/  FADD.FTZ R0, R101, R0 ;  /* 0x0000000065007221 */ /* 0x000fe40000010000 */
[----:B--2---:R-:W-:Y:S01]  /*d3c0*/  HMMA.16816.F32.BF16 R12, R8, R32, R12 ;  /* 0x00000020080c723c */ /* 0x004fe2000004180c */
[----:B------:R-:W2:Y:S01]  /*d3d0*/  MUFU.EX2 R20, R20 ;  /* 0x0000001400147308 */ /* 0x000ea20000000800 */
[----:B------:R-:W-:Y:S01]  /*d3e0*/  FADD.FTZ R53, R2, R53 ;  /* 0x0000003502357221 */ /* 0x000fe20000010000 */
[----:B------:R-:W-:Y:S01]  /*d3f0*/  MOV R2, R40 ;  /* 0x0000002800027202 */ /* 0x000fe20000000f00 */
[----:B------:R-:W-:Y:S01]  /*d400*/  FADD.FTZ R98, R98, R0 ;  /* 0x0000000062627221 */ /* 0x000fe20000010000 */
[----:B------:R-:W-:Y:S01]  /*d410*/  MOV R0, R39 ;  /* 0x0000002700007202 */ /* 0x000fe20000000f00 */
[----:B------:R-:W-:-:S02]  /*d420*/  FADD.FTZ R58, R58, R53 ;  /* 0x000000353a3a7221 */ /* 0x000fc40000010000 */
[----:B---3--:R-:W-:Y:S01]  /*d430*/  HMMA.16816.F32.BF16 R28, R8, R4, R28 ;  /* 0x00000004081c723c */ /* 0x008fe2000004181c */
[----:B------:R-:W3:Y:S01]  /*d440*/  MUFU.EX2 R160, R160 ;  /* 0x000000a000a07308 */ /* 0x000ee20000000800 */
[----:B-1----:R-:W-:-:S04]  /*d450*/  FADD.FTZ R98, R67, R98 ;  /* 0x0000006243627221 */ /* 0x002fc80000010000 */
[C---:B----4-:R-:W-:Y:S01]  /*d460*/  FADD.FTZ R98, R62.reuse, R98 ;  /* 0x000000623e627221 */ /* 0x050fe20000010000 */
[----:B------:R-:W-:Y:S01]  /*d470*/  F2FP.BF16.PACK_AB R4, R62, R67 ;  /* 0x000000433e04723e */ /* 0x000fe200000010ff */
[----:B------:R-:W-:Y:S01]  /*d480*/  HMMA.16816.F32.BF16 R16, R8, R34, R16 ;  /* 0x000000220810723c */ /* 0x000fe20000041810 */
[----:B------:R-:W1:Y:S01]  /*d490*/  MUFU.EX2 R21, R21 ;  /* 0x0000001500157308 */ /* 0x000e620000000800 */
[----:B--2---:R-:W-:-:S06]  /*d4a0*/  FADD.FTZ R98, R20, R98 ;  /* 0x0000006214627221 */ /* 0x004fcc0000010000 */
[----:B------:R-:W-:Y:S01]  /*d4b0*/  HMMA.16816.F32.BF16 R24, R8, R6, R24 ;  /* 0x000000060818723c */ /* 0x000fe20000041818 */
[----:B------:R-:W2:Y:S06]  /*d4c0*/  MUFU.EX2 R22, R22 ;  /* 0x0000001600167308 */ /* 0x000eac0000000800 */
[C---:B---3--:R-:W-:Y:S01]  /*d4d0*/  F2FP.BF16.PACK_AB R6, R160.reuse, R20 ;  /* 0x00000014a006723e */ /* 0x048fe200000010ff */
[----:B------:R-:W-:Y:S01]  /*d4e0*/  FADD.FTZ R160, R160, R98 ;  /* 0x00000062a0a07221 */ /* 0x000fe20000010000 */
[----:B------:R-:W3:Y:S01]  /*d4f0*/  MUFU.EX2 R23, R23 ;  /* 0x0000001700177308 */ /* 0x000ee20000000800 */
[----:B-1----:R-:W-:-:S07]  /*d500*/  FADD.FTZ R58, R21, R58 ;  /* 0x0000003a153a7221 */ /* 0x002fce0000010000 */
        /* <DEDUP_REMOVED lines=9> */
[----:B------:R-:W-:Y:S08]  /*d5a0*/  HMMA.16816.F32.BF16 R68, R4, R70, R24 ;  /* 0x000000460444723c */ /* 0x000ff00000041818 */
.L_x_3702:
[----:B------:R-:W-:-:S13]  /*d5b0*/  ISETP.GE.AND P0, PT, R154, 0x1, PT ;  /* 0x000000019a00780c */ /* 0x000fda0003f06270 */
[----:B------:R-:W-:Y:S05]  /*d5c0*/  @!P0 BRA `(.L_x_3710) ;  /* 0x000028e000008947 */ /* 0x000fea0003800000 */
[----:B------:R-:W-:Y:S01]  /*d5d0*/  IMAD.MOV.U32 R158, RZ, RZ, c[0x0][0x1a0] ;  /* 0x00006800ff9e7624 */ /* 0x000fe200078e00ff */
[----:B------:R-:W-:Y:S02]  /*d5e0*/  MOV R3, R0 ;  /* 0x0000000000037202 */ /* 0x000fe40000000f00 */
[----:B------:R-:W-:Y:S01]  /*d5f0*/  MOV R86, R2 ;  /* 0x0000000200567202 */ /* 0x000fe20000000f00 */
[----:B------:R-:W-:-:S05]  /*d600*/  IMAD.U32 R157, R158, -0x80, RZ ;  /* 0xffffff809e9d7824 */ /* 0x000fca00078e00ff */
[----:B------:R-:W-:Y:S02]  /*d610*/  SHF.R.S32.HI R156, RZ, 0x1f, R157 ;  /* 0x0000001fff9c7819 */ /* 0x000fe4000001149d */
.L_x_3714:
        /* <DEDUP_REMOVED lines=64> */
.L_x_3711:
[----:B------:R-:W-:Y:S02]  /*da20*/  ISETP.GE.AND P0, PT, R84, c[0x0][0x220], PT ;  /* 0x0000880054007a0c */ /* 0x000fe40003f06270 */
[CC--:B------:R-:W-:Y:S04]  /*da30*/  LEA R162, P4, R8.reuse, R89.reuse, 0x1 ;  /* 0x0000005908a27211 */ /* 0x0c0fe800078808ff */
[--C-:B------:R-:W-:Y:S07]  /*da40*/  LEA.HI.X R163, R8, R88, R2.reuse, 0x1, P4 ;  /* 0x0000005808a37211 */ /* 0x100fee00020f0c02 */
[-C--:B------:R-:W-:Y:S01]  /*da50*/  @!P0 IADD3 R4, P3, R144, R8.reuse, RZ ;  /* 0x0000000890048210 */ /* 0x080fe20007f7e0ff */
[----:B------:R-:W-:Y:S01]  /*da60*/  @!P0 IMAD.MOV.U32 R5, RZ, RZ, c[0x0][0x1a4] ;  /* 0x00006900ff058624 */ /* 0x000fe200078e00ff */
[C---:B------:R-:W-:Y:S01]  /*da70*/  @!P0 LEA R6, P1, R158.reuse, R8, 0x6 ;  /* 0x000000089e068211 */ /* 0x040fe200078230ff */
[----:B------:R-:W-:Y:S01]  /*da80*/  @P0 STS [R155+0x3000], RZ ;  /* 0x003000ff9b000388 */ /* 0x000fe20000000800 */
[--C-:B------:R-:W-:Y:S02]  /*da90*/  @!P0 IMAD.MOV.U32 R9, RZ, RZ, R2.reuse ;  /* 0x000000ffff098224 */ /* 0x100fe400078e0002 */
        /* <DEDUP_REMOVED lines=35> */
[----:B------:R-:W-:Y:S04]  /*dcd0*/  LDSM.16.M88.4 R16, [R138+0x1400] ;  /* 0x001400008a10783b */ /* 0x000fe80000000200 */
[----:B------:R-:W-:Y:S04]  /*dce0*/  LDSM.16.M88.4 R24, [R138+0x1800] ;  /* 0x001800008a18783b */ /* 0x000fe80000000200 */
[----:B------:R-:W-:Y:S04]  /*dcf0*/  LDSM.16.M88.4 R32, [R138+0x1c00] ;  /* 0x001c00008a20783b */ /* 0x000fe80000000200 */
[----:B---3--:R-:W4:Y:S04]  /*dd00*/  LDSM.16.M88.4 R8, [R138+0x1000] ;  /* 0x001000008a08783b */ /* 0x008f280000000200 */
[----:B------:R-:W0:Y:S04]  /*dd10*/  LDGDEPBAR ;  /* 0x00000000000079af */ /* 0x000e280000000000 */
[----:B------:R-:W3:Y:S04]  /*dd20*/  LDSM.16.M88.4 R40, [R138+0x2000] ;  /* 0x002000008a28783b */ /* 0x000ee80000000200 */
[----:B------:R-:W5:Y:S04]  /*dd30*/  LDSM.16.M88.4 R48, [R138+0x2400] ;  /* 0x002400008a30783b */ /* 0x000f680000000200 */
[----:B------:R-:W1:Y:S04]  /*dd40*/  LDSM.16.M88.4 R56, [R138+0x2800] ;  /* 0x002800008a38783b */ /* 0x000e680000000200 */
[----:B------:R-:W1:Y:S04]  /*dd50*/  LDSM.16.M88.4 R88, [R138+0x2c00] ;  /* 0x002c00008a58783b */ /* 0x000e680000000200 */
[----:B------:R-:W-:Y:S04]  /*dd60*/  LDSM.16.M88.4 R92, [R139] ;  /* 0x000000008b5c783b */ /* 0x000fe80000000200 */
[----:B------:R-:W1:Y:S04]  /*dd70*/  LDSM.16.M88.4 R96, [R137] ;  /* 0x000000008960783b */ /* 0x000e680000000200 */
[----:B------:R-:W1:Y:S04]  /*dd80*/  LDSM.16.M88.4 R100, [R134] ;  /* 0x000000008664783b */ /* 0x000e680000000200 */
[----:B------:R-:W1:Y:S01]  /*dd90*/  LDSM.16.M88.4 R104, [R133] ;  /* 0x000000008568783b */ /* 0x000e620000000200 */
[C---:B----4-:R-:W-:Y:S03]  /*dda0*/  HMMA.16816.F32.BF16 R4, R64.reuse, R8, RZ ;  /* 0x000000084004723c */ /* 0x050fe600000418ff */
[----:B------:R-:W4:Y:S04]  /*ddb0*/  LDSM.16.M88.4 R108, [R132] ;  /* 0x00000000846c783b */ /* 0x000f280000000200 */
[----:B------:R-:W1:Y:S01]  /*ddc0*/  LDSM.16.M88.4 R112, [R131] ;  /* 0x000000008370783b */ /* 0x000e620000000200 */
[C---:B------:R-:W-:Y:S03]  /*ddd0*/  HMMA.16816.F32.BF16 R8, R64.reuse, R10, RZ ;  /* 0x0000000a4008723c */ /* 0x040fe600000418ff */
[----:B------:R-:W1:Y:S04]  /*dde0*/  LDSM.16.M88.4 R116, [R130] ;  /* 0x000000008274783b */ /* 0x000e680000000200 */
[----:B------:R-:W1:Y:S01]  /*ddf0*/  LDSM.16.M88.4 R120, [R129] ;  /* 0x000000008178783b */ /* 0x000e620000000200 */
[C---:B--2---:R-:W-:Y:S03]  /*de00*/  HMMA.16816.F32.BF16 R12, R64.reuse, R16, RZ ;  /* 0x00000010400c723c */ /* 0x044fe600000418ff */
[----:B------:R-:W2:Y:S01]  /*de10*/  LDSM.16.M88.4 R124, [R128] ;  /* 0x00000000807c783b */ /* 0x000ea20000000200 */
[----:B------:R-:W-:Y:S04]  /*de20*/  DEPBAR.LE SB0, 0x0 ;  /* 0x000080000000791a */ /* 0x000fe80000000000 */
[----:B------:R-:W-:Y:S01]  /*de30*/  BAR.SYNC.DEFER_BLOCKING 0x0 ;  /* 0x0000000000007b1d */ /* 0x000fe20000010000 */
[C---:B------:R-:W-:Y:S08]  /*de40*/  HMMA.16816.F32.BF16 R16, R64.reuse, R18, RZ ;  /* 0x000000124010723c */ /* 0x040ff000000418ff */
[C---:B------:R-:W-:Y:S08]  /*de50*/  HMMA.16816.F32.BF16 R20, R64.reuse, R24, RZ ;  /* 0x000000184014723c */ /* 0x040ff000000418ff */
        /* <DEDUP_REMOVED lines=9> */
[C---:B------:R-:W-:Y:S07]  /*def0*/  HMMA.16816.F32.BF16 R60, R64.reuse, R88, RZ ;  /* 0x00000058403c723c */ /* 0x040fee00000418ff */
[----:B------:R-:W-:Y:S01]  /*df00*/  IMAD.MOV.U32 R89, RZ, RZ, R162 ;  /* 0x000000ffff597224 */ /* 0x000fe200078e00a2 */
[----:B------:R-:W-:Y:S01]  /*df10*/  HMMA.16816.F32.BF16 R64, R64, R90, RZ ;  /* 0x0000005a4040723c */ /* 0x000fe200000418ff */
[----:B------:R-:W-:Y:S07]  /*df20*/  IMAD.MOV.U32 R88, RZ, RZ, R163 ;  /* 0x000000ffff587224 */ /* 0x000fee00078e00a3 */
[C---:B------:R-:W-:Y:S08]  /*df30*/  HMMA.16816.F32.BF16 R4, R92.reuse, R96, R4 ;  /* 0x000000605c04723c */ /* 0x040ff00000041804 */
[C---:B------:R-:W-:Y:S08]  /*df40*/  HMMA.16816.F32.BF16 R8, R92.reuse, R98, R8 ;  /* 0x000000625c08723c */ /* 0x040ff00000041808 */
[C---:B------:R-:W-:Y:S08]  /*df50*/  HMMA.16816.F32.BF16 R12, R92.reuse, R100, R12 ;  /* 0x000000645c0c723c */ /* 0x040ff0000004180c */
[C---:B------:R-:W-:Y:S08]  /*df60*/  HMMA.16816.F32.BF16 R16, R92.reuse, R102, R16 ;  /* 0x000000665c10723c */ /* 0x040ff00000041810 */
[C---:B------:R-:W-:Y:S08]  /*df70*/  HMMA.16816.F32.BF16 R20, R92.reuse, R104, R20 ;  /* 0x000000685c14723c */ /* 0x040ff00000041814 */
        /* <DEDUP_REMOVED lines=64> */
[C---:B------:R-:W-:Y:S01]  /*e380*/  IMAD.WIDE.U32 R92, R87.reuse, c[0x0][0x198], RZ ;  /* 0x00006600575c7a25 */ /* 0x040fe200078e00ff */
[----:B------:R-:W-:Y:S05]  /*e390*/  SHF.R.S32.HI R0, RZ, 0x1f, R87 ;  /* 0x0000001fff007819 */ /* 0x000fea0000011457 */
[----:B------:R-:W-:Y:S04]  /*e3a0*/  IMAD R0, R0, c[0x0][0x198], RZ ;  /* 0x0000660000007a24 */ /* 0x000fe800078e02ff */
[----:B------:R-:W-:Y:S04]  /*e3b0*/  IMAD R0, R87, c[0x0][0x19c], R0 ;  /* 0x0000670057007a24 */ /* 0x000fe800078e0200 */
[----:B------:R-:W-:Y:S01]  /*e3c0*/  IMAD.IADD R93, R93, 0x1, R0 ;  /* 0x000000015d5d7824 */ /* 0x000fe200078e0200 */
[----:B-1----:R-:W2:Y:S02]  /*e3d0*/  LDG.E R91, [R94.64] ;  /* 0x000000065e5b7981 */ /* 0x002ea4000c1e1900 */
[----:B--2---:R-:W-:Y:S04]  /*e3e0*/  IMAD.IADD R90, R90, 0x1, -R91 ;  /* 0x000000015a5a7824 */ /* 0x004fe800078e0a5b */
[C---:B------:R-:W-:Y:S01]  /*e3f0*/  IMAD.WIDE.U32 R92, R90.reuse, c[0x0][0x180], R92 ;  /* 0x000060005a5c7a25 */ /* 0x040fe200078e005c */
[----:B------:R-:W-:Y:S03]  /*e400*/  SHF.R.S32.HI R87, RZ, 0x1f, R90 ;  /* 0x0000001fff577819 */ /* 0x000fe6000001145a */
[----:B------:R-:W-:Y:S02]  /*e410*/  IMAD.MOV.U32 R91, RZ, RZ, R92 ;  /* 0x000000ffff5b7224 */ /* 0x000fe400078e005c */
[----:B------:R-:W-:Y:S04]  /*e420*/  IMAD R87, R87, c[0x0][0x180], RZ ;  /* 0x0000600057577a24 */ /* 0x000fe800078e02ff */
[----:B------:R-:W-:Y:S04]  /*e430*/  IMAD R87, R90, c[0x0][0x184], R87 ;  /* 0x000061005a577a24 */ /* 0x000fe800078e0257 */
[----:B------:R-:W-:Y:S02]  /*e440*/  IMAD.IADD R90, R93, 0x1, R87 ;  /* 0x000000015d5a7824 */ /* 0x000fe400078e0257 */
.L_x_3713:
[----:B------:R1:W-:Y:S01]  /*e450*/  @P0 STS [R155+0x1000], RZ ;  /* 0x001000ff9b000388 */ /* 0x0003e20000000800 */
[C---:B------:R-:W-:Y:S01]  /*e460*/  LEA R96, P5, R91.reuse, R152, 0x1 ;  /* 0x000000985b607211 */ /* 0x040fe200078a08ff */
[----:B------:R-:W-:Y:S01]  /*e470*/  @!P0 IMAD.MOV.U32 R87, RZ, RZ, c[0x0][0x19c] ;  /* 0x00006700ff578624 */ /* 0x000fe200078e00ff */
[-C--:B------:R-:W-:Y:S01]  /*e480*/  @!P0 IADD3 R92, P1, R142, R91.reuse, RZ ;  /* 0x0000005b8e5c8210 */ /* 0x080fe20007f3e0ff */
[----:B------:R1:W-:Y:S01]  /*e490*/  @P0 STS [R155+0x1004], RZ ;  /* 0x001004ff9b000388 */ /* 0x0003e20000000800 */
[C---:B------:R-:W-:Y:S01]  /*e4a0*/  @!P0 LEA R93, P3, R2.reuse, R91, 0x6 ;  /* 0x0000005b025d8211 */ /* 0x040fe200078630ff */
[----:B------:R-:W-:Y:S01]  /*e4b0*/  @!P0 IMAD.MOV.U32 R94, RZ, RZ, R91 ;  /* 0x000000ffff5e8224 */ /* 0x000fe200078e005b */
[-CC-:B------:R-:W-:Y:S01]  /*e4c0*/  LEA.HI.X R97, R91, R147.reuse, R90.reuse, 0x1, P5 ;  /* 0x000000935b617211 */ /* 0x180fe200028f0c5a */
[----:B------:R1:W-:Y:S01]  /*e4d0*/  @P0 STS.64 [R155+0x1008], RZ ;  /* 0x001008ff9b000388 */ /* 0x0003e20000000a00 */
[----:B------:R-:W-:Y:S01]  /*e4e0*/  @!P0 IMAD.MOV.U32 R95, RZ, RZ, R90 ;  /* 0x000000ffff5f8224 */ /* 0x000fe200078e005a */
[C---:B------:R-:W-:Y:S01]  /*e4f0*/  @!P0 LEA.HI.X R87, R2.reuse, R90, R87, 0x6, P3 ;  /* 0x0000005a02578211 */ /* 0x040fe200018f3457 */
[----:B------:R-:W-:Y:S01]  /*e500*/  @!P0 IMAD.MOV.U32 R0, RZ, RZ, c[0x0][0x19c] ;  /* 0x00006700ff008624 */ /* 0x000fe200078e00ff */
[----:B------:R-:W-:Y:S01]  /*e510*/  @!PT LDS RZ, [RZ] ;  /* 0x00000000fffff984 */ /* 0x000fe20000000800 */
[----:B------:R-:W-:Y:S01]  /*e520*/  @!PT LDS RZ, [RZ] ;  /* 0x00000000fffff984 */ /* 0x000fe20000000800 */
[----:B------:R-:W-:Y:S01]  /*e530*/  @!PT LDS RZ, [RZ] ;  /* 0x00000000fffff984 */ /* 0x000fe20000000800 */
[----:B------:R1:W-:Y:S01]  /*e540*/  @!P0 LDGSTS.E.BYPASS.LTC128B.128 [R155+0x1000], [R96.64] ;  /* 0x01000000609b8fae */ /* 0x0003e2000b901d46 */
[----:B------:R-:W-:Y:S01]  /*e550*/  @!P0 IMAD.WIDE.U32 R94, R2, 0x60, R94 ;  /* 0x00000060025e8825 */ /* 0x000fe200078e005e */
[-C--:B------:R-:W-:Y:S02]  /*e560*/  @!P0 LEA R100, P4, R92, R152.reuse, 0x1 ;  /* 0x000000985c648211 */ /* 0x080fe400078808ff */
[----:B------:R1:W-:Y:S01]  /*e570*/  @P0 STS.128 [R155+0x1800], RZ ;  /* 0x001800ff9b000388 */ /* 0x0003e20000000c00 */
[----:B------:R-:W-:Y:S01]  /*e580*/  @!P0 IMAD.X R2, R141, 0x1, R90, P1 ;  /* 0x000000018d028824 */ /* 0x000fe200008e065a */
[CC--:B------:R-:W-:Y:S01]  /*e590*/  @!P0 LEA R98, P3, R93.reuse, R152.reuse, 0x1 ;  /* 0x000000985d628211 */ /* 0x0c0fe200078608ff */
[----:B------:R-:W-:Y:S01]  /*e5a0*/  @!P0 IMAD R0, R0, 0x60, RZ ;  /* 0x0000006000008824 */ /* 0x000fe200078e02ff */
[----:B------:R-:W-:Y:S01]  /*e5b0*/  @!P0 LEA R102, P1, R94, R152, 0x1 ;  /* 0x000000985e668211 */ /* 0x000fe200078208ff */
[----:B------:R-:W-:Y:S01]  /*e5c0*/  IMAD.MOV.U32 R152, RZ, RZ, R96 ;  /* 0x000000ffff987224 */ /* 0x000fe200078e0060 */
[-C--:B------:R-:W-:Y:S01]  /*e5d0*/  @!P0 LEA.HI.X R101, R92, R147.reuse, R2, 0x1, P4 ;  /* 0x000000935c658211 */ /* 0x080fe200020f0c02 */
[----:B------:R-:W-:Y:S01]  /*e5e0*/  @!P0 IMAD.IADD R0, R0, 0x1, R95 ;  /* 0x0000000100008824 */ /* 0x000fe200078e025f */
[-C--:B------:R-:W-:Y:S03]  /*e5f0*/  @!P0 LEA.HI.X R99, R93, R147.reuse, R87, 0x1, P3 ;  /* 0x000000935d638211 */ /* 0x080fe600018f0c57 */
        /* <DEDUP_REMOVED lines=17> */
.L_x_3712:
        /* <DEDUP_REMOVED lines=167> */
[----:B------:R-:W-:Y:S02]  /*f180*/  FFMA.FTZ R52, R57, c[0x0][0x23c], -R90 ;  /* 0x00008f0039347a23 */ /* 0x000fe4000001085a */
[----:B------:R-:W-:Y:S01]  /*f190*/  FFMA.FTZ R57, R63, c[0x0][0x23c], -R87 ;  /* 0x00008f003f397a23 */ /* 0x000fe20000010857 */
[C---:B--2---:R-:W-:Y:S01]  /*f1a0*/  F2FP.BF16.PACK_AB R20, R123.reuse, R126 ;  /* 0x0000007e7b14723e */ /* 0x044fe200000010ff */
[----:B------:R-:W-:Y:S04]  /*f1b0*/  FFMA.FTZ R126, R86, R160, R126 ;  /* 0x000000a0567e7223 */ /* 0x000fe8000001007e */
[----:B------:R-:W-:Y:S01]  /*f1c0*/  FADD.FTZ R126, R123, R126 ;  /* 0x0000007e7b7e7221 */ /* 0x000fe20000010000 */
[----:B------:R-:W-:Y:S03]  /*f1d0*/  MUFU.EX2 R113, R113 ;  /* 0x0000007100717308 */ /* 0x000fe60000000800 */
[----:B------:R-:W-:Y:S04]  /*f1e0*/  FADD.FTZ R126, R121, R126 ;  /* 0x0000007e797e7221 */ /* 0x000fe80000010000 */
[----:B------:R-:W-:Y:S03]  /*f1f0*/  FADD.FTZ R122, R122, R126 ;  /* 0x0000007e7a7a7221 */ /* 0x000fe60000010000 */
[----:B------:R-:W2:Y:S01]  /*f200*/  MUFU.EX2 R114, R114 ;  /* 0x0000007200727308 */ /* 0x000ea20000000800 */
[----:B------:R-:W-:Y:S01]  /*f210*/  FADD.FTZ R122, R120, R122 ;  /* 0x0000007a787a7221 */ /* 0x000fe20000010000 */
[----:B-1----:R-:W-:Y:S01]  /*f220*/  F2FP.BF16.PACK_AB R21, R119, R125 ;  /* 0x0000007d7715723e */ /* 0x002fe200000010ff */
[----:B------:R-:W-:Y:S04]  /*f230*/  FFMA.FTZ R125, R3, R159, R125 ;  /* 0x0000009f037d7223 */ /* 0x000fe8000001007d */
[----:B------:R-:W-:Y:S03]  /*f240*/  FADD.FTZ R125, R119, R125 ;  /* 0x0000007d777d7221 */ /* 0x000fe60000010000 */
[----:B------:R-:W-:Y:S01]  /*f250*/  MUFU.EX2 R116, R116 ;  /* 0x0000007400747308 */ /* 0x000fe20000000800 */
[C---:B---3--:R-:W-:Y:S05]  /*f260*/  HMMA.16816.F32.BF16 R4, R20.reuse, R12, R4 ;  /* 0x0000000c1404723c */ /* 0x048fea0000041804 */
[----:B------:R-:W-:Y:S02]  /*f270*/  FADD.FTZ R124, R124, R125 ;  /* 0x0000007d7c7c7221 */ /* 0x000fe40000010000 */
[C---:B------:R-:W-:Y:S01]  /*f280*/  FMUL.FTZ R12, R86.reuse, R72 ;  /* 0x00000048560c7220 */ /* 0x040fe20000410000 */
[C---:B------:R-:W-:Y:S01]  /*f290*/  HMMA.16816.F32.BF16 R8, R20.reuse, R14, R8 ;  /* 0x0000000e1408723c */ /* 0x040fe20000041808 */
[----:B------:R-:W1:Y:S03]  /*f2a0*/  MUFU.EX2 R111, R111 ;  /* 0x0000006f006f7308 */ /* 0x000e660000000800 */
[----:B------:R-:W-:Y:S01]  /*f2b0*/  FMUL.FTZ R13, R86, R73 ;  /* 0x00000049560d7220 */ /* 0x000fe20000410000 */
[----:B------:R-:W-:Y:S01]  /*f2c0*/  MOV R86, R2 ;  /* 0x0000000200567202 */ /* 0x000fe20000000f00 */
[----:B------:R-:W-:Y:S02]  /*f2d0*/  FADD.FTZ R124, R118, R124 ;  /* 0x0000007c767c7221 */ /* 0x000fe40000010000 */
[C---:B------:R-:W-:Y:S03]  /*f2e0*/  FMUL.FTZ R14, R3.reuse, R74 ;  /* 0x0000004a030e7220 */ /* 0x040fe60000410000 */
[----:B------:R-:W3:Y:S01]  /*f2f0*/  MUFU.EX2 R109, R109 ;  /* 0x0000006d006d7308 */ /* 0x000ee20000000800 */
[----:B------:R-:W-:Y:S02]  /*f300*/  FMUL.FTZ R15, R3, R75 ;  /* 0x0000004b030f7220 */ /* 0x000fe40000410000 */
[----:B------:R-:W-:Y:S05]  /*f310*/  FFMA.FTZ R3, R60, c[0x0][0x23c], -R90 ;  /* 0x00008f003c037a23 */ /* 0x000fea000001085a */
[C---:B------:R-:W-:Y:S02]  /*f320*/  HMMA.16816.F32.BF16 R12, R20.reuse, R24, R12 ;  /* 0x00000018140c723c */ /* 0x040fe4000004180c */
[----:B------:R-:W3:Y:S06]  /*f330*/  MUFU.EX2 R105, R105 ;  /* 0x0000006900697308 */ /* 0x000eec0000000800 */
[----:B------:R-:W-:Y:S01]  /*f340*/  HMMA.16816.F32.BF16 R16, R20, R26, R16 ;  /* 0x0000001a1410723c */ /* 0x000fe20000041810 */
[----:B------:R-:W5:Y:S03]  /*f350*/  LDSM.16.MT88.4 R24, [R136+0x3800] ;  /* 0x003800008818783b */ /* 0x000f660000004200 */
[----:B------:R-:W-:Y:S03]  /*f360*/  MUFU.EX2 R110, R110 ;  /* 0x0000006e006e7308 */ /* 0x000fe60000000800 */
[C---:B------:R-:W-:Y:S01]  /*f370*/  F2FP.BF16.PACK_AB R20, R115.reuse, R120 ;  /* 0x000000787314723e */ /* 0x040fe200000010ff */
[----:B------:R-:W-:Y:S01]  /*f380*/  FADD.FTZ R115, R115, R122 ;  /* 0x0000007a73737221 */ /* 0x000fe20000010000 */
[----:B------:R-:W-:Y:S03]  /*f390*/  F2FP.BF16.PACK_AB R21, R112, R117 ;  /* 0x000000757015723e */ /* 0x000fe600000010ff */
[----:B--2---:R-:W-:Y:S01]  /*f3a0*/  F2FP.BF16.PACK_AB R22, R114, R113 ;  /* 0x000000717216723e */ /* 0x004fe200000010ff */
[----:B------:R-:W-:Y:S01]  /*f3b0*/  FADD.FTZ R117, R117, R124 ;  /* 0x0000007c75757221 */ /* 0x000fe20000010000 */
[----:B------:R-:W2:Y:S01]  /*f3c0*/  MUFU.EX2 R107, R107 ;  /* 0x0000006b006b7308 */ /* 0x000ea20000000800 */
[----:B-1----:R-:W-:Y:S01]  /*f3d0*/  F2FP.BF16.PACK_AB R23, R111, R116 ;  /* 0x000000746f17723e */ /* 0x002fe200000010ff */
[----:B------:R-:W-:Y:S02]  /*f3e0*/  FADD.FTZ R115, R113, R115 ;  /* 0x0000007371737221 */ /* 0x000fe40000010000 */
[----:B------:R-:W-:Y:S02]  /*f3f0*/  FADD.FTZ R117, R112, R117 ;  /* 0x0000007570757221 */ /* 0x000fe40000010000 */
[----:B------:R-:W-:Y:S02]  /*f400*/  FADD.FTZ R114, R114, R115 ;  /* 0x0000007372727221 */ /* 0x000fe40000010000 */
[C---:B----4-:R-:W-:Y:S02]  /*f410*/  HMMA.16816.F32.BF16 R4, R20.reuse, R28, R4 ;  /* 0x0000001c1404723c */ /* 0x050fe40000041804 */
[----:B------:R-:W1:Y:S01]  /*f420*/  MUFU.EX2 R104, R104 ;  /* 0x0000006800687308 */ /* 0x000e620000000800 */
[----:B------:R-:W-:Y:S02]  /*f430*/  FADD.FTZ R116, R116, R117 ;  /* 0x0000007574747221 */ /* 0x000fe40000010000 */
[----:B---3--:R-:W-:Y:S02]  /*f440*/  FADD.FTZ R114, R109, R114 ;  /* 0x000000726d727221 */ /* 0x008fe40000010000 */
[----:B------:R-:W-:Y:S01]  /*f450*/  FADD.FTZ R116, R111, R116 ;  /* 0x000000746f747221 */ /* 0x000fe20000010000 */
[C---:B------:R-:W-:Y:S01]  /*f460*/  HMMA.16816.F32.BF16 R8, R20.reuse, R30, R8 ;  /* 0x0000001e1408723c */ /* 0x040fe20000041808 */
[----:B------:R-:W3:Y:S03]  /*f470*/  LDSM.16.MT88.4 R28, [R136+0x3c00] ;  /* 0x003c0000881c783b */ /* 0x000ee60000004200 */
[----:B------:R-:W4:Y:S01]  /*f480*/  MUFU.EX2 R106, R106 ;  /* 0x0000006a006a7308 */ /* 0x000f220000000800 */
[C---:B------:R-:W-:Y:S03]  /*f490*/  FADD.FTZ R114, R105.reuse, R114 ;  /* 0x0000007269727221 */ /* 0x040fe60000010000 */
[C---:B-----5:R-:W-:Y:S06]  /*f4a0*/  HMMA.16816.F32.BF16 R12, R20.reuse, R32, R12 ;  /* 0x00000020140c723c */ /* 0x060fec000004180c */
[----:B------:R-:W5:Y:S02]  /*f4b0*/  MUFU.EX2 R101, R101 ;  /* 0x0000006500657308 */ /* 0x000f640000000800 */
[----:B------:R-:W-:Y:S01]  /*f4c0*/  HMMA.16816.F32.BF16 R16, R20, R34, R16 ;  /* 0x000000221410723c */ /* 0x000fe20000041810 */
[----:B------:R-:W-:Y:S06]  /*f4d0*/  LDSM.16.MT88.4 R32, [R136+0x4000] ;  /* 0x004000008820783b */ /* 0x000fec0000004200 */
[----:B------:R-:W-:Y:S01]  /*f4e0*/  F2FP.BF16.PACK_AB R20, R105, R109 ;  /* 0x0000006d6914723e */ /* 0x000fe200000010ff */
[----:B------:R-:W-:Y:S01]  /*f4f0*/  MUFU.EX2 R103, R103 ;  /* 0x0000006700677308 */ /* 0x000fe20000000800 */
[C---:B--2---:R-:W-:Y:S03]  /*f500*/  F2FP.BF16.PACK_AB R21, R107.reuse, R110 ;  /* 0x0000006e6b15723e */ /* 0x044fe600000010ff */
[----:B-1----:R-:W-:Y:S01]  /*f510*/  F2FP.BF16.PACK_AB R22, R104, R108 ;  /* 0x0000006c6816723e */ /* 0x002fe200000010ff */
[----:B------:R-:W-:Y:S02]  /*f520*/  FADD.FTZ R110, R110, R116 ;  /* 0x000000746e6e7221 */ /* 0x000fe40000010000 */
[----:B------:R-:W-:Y:S02]  /*f530*/  FADD.FTZ R108, R108, R114 ;  /* 0x000000726c6c7221 */ /* 0x000fe40000010000 */
[----:B------:R-:W-:Y:S01]  /*f540*/  FADD.FTZ R110, R107, R110 ;  /* 0x0000006e6b6e7221 */ /* 0x000fe20000010000 */
[----:B------:R-:W1:Y:S01]  /*f550*/  MUFU.EX2 R98, R98 ;  /* 0x0000006200627308 */ /* 0x000e620000000800 */
[----:B------:R-:W-:Y:S02]  /*f560*/  FADD.FTZ R108, R104, R108 ;  /* 0x0000006c686c7221 */ /* 0x000fe40000010000 */
[----:B----4-:R-:W-:Y:S01]  /*f570*/  FADD.FTZ R110, R106, R110 ;  /* 0x0000006e6a6e7221 */ /* 0x010fe20000010000 */
[C---:B-----5:R-:W-:Y:S03]  /*f580*/  F2FP.BF16.PACK_AB R23, R101.reuse, R106 ;  /* 0x0000006a6517723e */ /* 0x060fe600000010ff */
[----:B------:R-:W-:Y:S03]  /*f590*/  FADD.FTZ R101, R101, R110 ;  /* 0x0000006e65657221 */ /* 0x000fe60000010000 */
[----:B------:R-:W-:Y:S01]  /*f5a0*/  MUFU.EX2 R99, R99 ;  /* 0x0000006300637308 */ /* 0x000fe20000000800 */
[C---:B------:R-:W-:Y:S08]  /*f5b0*/  HMMA.16816.F32.BF16 R4, R20.reuse, R24, R4 ;  /* 0x000000181404723c */ /* 0x040ff00000041804 */
[C---:B------:R-:W-:Y:S01]  /*f5c0*/  HMMA.16816.F32.BF16 R8, R20.reuse, R26, R8 ;  /* 0x0000001a1408723c */ /* 0x040fe20000041808 */
[----:B------:R-:W2:Y:S01]  /*f5d0*/  MUFU.EX2 R100, R100 ;  /* 0x0000006400647308 */ /* 0x000ea20000000800 */
[----:B------:R-:W4:Y:S06]  /*f5e0*/  LDSM.16.MT88.4 R24, [R135+0x3c00] ;  /* 0x003c00008718783b */ /* 0x000f2c0000004200 */
[C---:B------:R-:W-:Y:S03]  /*f5f0*/  HMMA.16816.F32.BF16 R12, R20.reuse, R36, R12 ;  /* 0x00000024140c723c */ /* 0x040fe6000004180c */
[----:B------:R-:W-:Y:S04]  /*f600*/  MUFU.EX2 R102, R102 ;  /* 0x0000006600667308 */ /* 0x000fe80000000800 */
[--C-:B------:R-:W-:Y:S01]  /*f610*/  FFMA.FTZ R36, R53, c[0x0][0x23c], -R90.reuse ;  /* 0x00008f0035247a23 */ /* 0x100fe2000001085a */
[----:B------:R-:W-:Y:S04]  /*f620*/  HMMA.16816.F32.BF16 R16, R20, R38, R16 ;  /* 0x000000261410723c */ /* 0x000fe80000041810 */
[--C-:B------:R-:W-:Y:S01]  /*f630*/  FFMA.FTZ R37, R54, c[0x0][0x23c], -R87.reuse ;  /* 0x00008f0036257a23 */ /* 0x100fe20000010857 */
[----:B------:R-:W5:Y:S01]  /*f640*/  MUFU.EX2 R95, R95 ;  /* 0x0000005f005f7308 */ /* 0x000f620000000800 */
[--C-:B------:R-:W-:Y:S01]  /*f650*/  FFMA.FTZ R53, R58, c[0x0][0x23c], -R87.reuse ;  /* 0x00008f003a357a23 */ /* 0x100fe20000010857 */
[----:B-1----:R-:W-:Y:S01]  /*f660*/  F2FP.BF16.PACK_AB R20, R98, R103 ;  /* 0x000000676214723e */ /* 0x002fe200000010ff */
[--C-:B------:R-:W-:Y:S01]  /*f670*/  FFMA.FTZ R38, R55, c[0x0][0x23c], -R87.reuse ;  /* 0x00008f0037267a23 */ /* 0x100fe20000010857 */
[----:B--2---:R-:W-:Y:S03]  /*f680*/  F2FP.BF16.PACK_AB R21, R100, R99 ;  /* 0x000000636415723e */ /* 0x004fe600000010ff */
[--C-:B------:R-:W-:Y:S02]  /*f690*/  FFMA.FTZ R39, R56, c[0x0][0x23c], -R90.reuse ;  /* 0x00008f0038277a23 */ /* 0x100fe4000001085a */
[----:B------:R-:W-:Y:S01]  /*f6a0*/  FFMA.FTZ R54, R59, c[0x0][0x23c], -R87 ;  /* 0x00008f003b367a23 */ /* 0x000fe20000010857 */
[----:B------:R-:W1:Y:S01]  /*f6b0*/  MUFU.EX2 R97, R97 ;  /* 0x0000006100617308 */ /* 0x000e620000000800 */
[----:B------:R-:W-:Y:S02]  /*f6c0*/  FADD.FTZ R101, R99, R101 ;  /* 0x0000006563657221 */ /* 0x000fe40000010000 */
[--C-:B------:R-:W-:Y:S02]  /*f6d0*/  FFMA.FTZ R55, R61, c[0x0][0x23c], -R90.reuse ;  /* 0x00008f003d377a23 */ /* 0x100fe4000001085a */
[----:B------:R-:W-:Y:S02]  /*f6e0*/  FFMA.FTZ R56, R62, c[0x0][0x23c], -R87 ;  /* 0x00008f003e387a23 */ /* 0x000fe40000010857 */
[--C-:B------:R-:W-:Y:S02]  /*f6f0*/  FFMA.FTZ R58, R64, c[0x0][0x23c], -R90.reuse ;  /* 0x00008f00403a7a23 */ /* 0x100fe4000001085a */
[----:B------:R-:W-:Y:S01]  /*f700*/  FFMA.FTZ R90, R65, c[0x0][0x23c], -R90 ;  /* 0x00008f00415a7a23 */ /* 0x000fe2000001085a */
[----:B------:R-:W2:Y:S01]  /*f710*/  MUFU.EX2 R92, R92 ;  /* 0x0000005c005c7308 */ /* 0x000ea20000000800 */
[----:B------:R-:W-:Y:S02]  /*f720*/  FADD.FTZ R100, R100, R101 ;  /* 0x0000006564647221 */ /* 0x000fe40000010000 */
[----:B------:R-:W-:Y:S01]  /*f730*/  FADD.FTZ R103, R103, R108 ;  /* 0x0000006c67677221 */ /* 0x000fe20000010000 */
[----:B-----5:R-:W-:Y:S03]  /*f740*/  F2FP.BF16.PACK_AB R22, R95, R102 ;  /* 0x000000665f16723e */ /* 0x020fe600000010ff */
[----:B------:R-:W-:Y:S03]  /*f750*/  FADD.FTZ R103, R98, R103 ;  /* 0x0000006762677221 */ /* 0x000fe60000010000 */
[----:B------:R-:W5:Y:S01]  /*f760*/  MUFU.EX2 R93, R93 ;  /* 0x0000005d005d7308 */ /* 0x000f620000000800 */
[----:B------:R-:W-:Y:S02]  /*f770*/  FADD.FTZ R102, R102, R103 ;  /* 0x0000006766667221 */ /* 0x000fe40000010000 */
[----:B-1----:R-:W-:Y:S02]  /*f780*/  FADD.FTZ R100, R97, R100 ;  /* 0x0000006461647221 */ /* 0x002fe40000010000 */
[----:B------:R-:W-:Y:S05]  /*f790*/  FADD.FTZ R102, R95, R102 ;  /* 0x000000665f667221 */ /* 0x000fea0000010000 */
[----:B------:R-:W1:Y:S01]  /*f7a0*/  MUFU.EX2 R94, R94 ;  /* 0x0000005e005e7308 */ /* 0x000e620000000800 */
[C---:B--2---:R-:W-:Y:S01]  /*f7b0*/  F2FP.BF16.PACK_AB R23, R92.reuse, R97 ;  /* 0x000000615c17723e */ /* 0x044fe200000010ff */
[----:B------:R-:W-:Y:S08]  /*f7c0*/  FADD.FTZ R100, R92, R100 ;  /* 0x000000645c647221 */ /* 0x000ff00000010000 */
[----:B------:R-:W-:Y:S01]  /*f7d0*/  MUFU.EX2 R96, R96 ;  /* 0x0000006000607308 */ /* 0x000fe20000000800 */
[C---:B---3--:R-:W-:Y:S03]  /*f7e0*/  HMMA.16816.F32.BF16 R4, R20.reuse, R28, R4 ;  /* 0x0000001c1404723c */ /* 0x048fe60000041804 */
[----:B-----5:R-:W-:Y:S05]  /*f7f0*/  FADD.FTZ R102, R93, R102 ;  /* 0x000000665d667221 */ /* 0x020fea0000010000 */
[C---:B------:R-:W-:Y:S01]  /*f800*/  HMMA.16816.F32.BF16 R8, R20.reuse, R30, R8 ;  /* 0x0000001e1408723c */ /* 0x040fe20000041808 */
[----:B------:R-:W2:Y:S01]  /*f810*/  MUFU.EX2 R91, R91 ;  /* 0x0000005b005b7308 */ /* 0x000ea20000000800 */
[----:B------:R-:W3:Y:S06]  /*f820*/  LDSM.16.MT88.4 R28, [R135+0x4000] ;  /* 0x00400000871c783b */ /* 0x000eec0000004200 */
[C---:B----4-:R-:W-:Y:S03]  /*f830*/  HMMA.16816.F32.BF16 R12, R20.reuse, R24, R12 ;  /* 0x00000018140c723c */ /* 0x050fe6000004180c */
[----:B------:R-:W4:Y:S05]  /*f840*/  MUFU.EX2 R40, R40 ;  /* 0x0000002800287308 */ /* 0x000f2a0000000800 */
[----:B------:R-:W-:Y:S01]  /*f850*/  HMMA.16816.F32.BF16 R16, R20, R26, R16 ;  /* 0x0000001a1410723c */ /* 0x000fe20000041810 */
[----:B------:R-:W5:Y:S04]  /*f860*/  LDSM.16.MT88.4 R24, [R136+0x4400] ;  /* 0x004400008818783b */ /* 0x000f680000004200 */
        /* <DEDUP_REMOVED lines=14> */
[----:B------:R-:W-:Y:S08]  /*f950*/  FADD.FTZ R42, R42, R96 ;  /* 0x000000602a2a7221 */ /* 0x000ff00000010000 */
        /* <DEDUP_REMOVED lines=13> */
[----:B------:R-:W-:Y:S03]  /*fa30*/  FADD.FTZ R44, R45, R44 ;  /* 0x0000002c2d2c7221 */ /* 0x000fe60000010000 */
[----:B------:R-:W-:Y:S10]  /*fa40*/  MUFU.EX2 R49, R49 ;  /* 0x0000003100317308 */ /* 0x000ff40000000800 */
[----:B------:R-:W1:Y:S01]  /*fa50*/  MUFU.EX2 R50, R50 ;  /* 0x0000003200327308 */ /* 0x000e620000000800 */
[C---:B---3--:R-:W-:Y:S01]  /*fa60*/  F2FP.BF16.PACK_AB R22, R48.reuse, R47 ;  /* 0x0000002f3016723e */ /* 0x048fe200000010ff */
[----:B------:R-:W-:Y:S04]  /*fa70*/  FADD.FTZ R47, R47, R44 ;  /* 0x0000002c2f2f7221 */ /* 0x000fe80000010000 */
[----:B------:R-:W-:Y:S04]  /*fa80*/  FADD.FTZ R47, R48, R47 ;  /* 0x0000002f302f7221 */ /* 0x000fe80000010000 */
        /* <DEDUP_REMOVED lines=17> */
[----:B------:R-:W-:Y:S03]  /*fba0*/  FADD.FTZ R51, R36, R51 ;  /* 0x0000003324337221 */ /* 0x000fe60000010000 */
[----:B------:R-:W-:Y:S10]  /*fbb0*/  MUFU.EX2 R53, R53 ;  /* 0x0000003500357308 */ /* 0x000ff40000000800 */
[----:B------:R-:W1:Y:S01]  /*fbc0*/  MUFU.EX2 R54, R54 ;  /* 0x0000003600367308 */ /* 0x000e620000000800 */
[C---:B-----5:R-:W-:Y:S01]  /*fbd0*/  F2FP.BF16.PACK_AB R22, R52.reuse, R39 ;  /* 0x000000273416723e */ /* 0x060fe200000010ff */
[----:B------:R-:W-:Y:S04]  /*fbe0*/  FADD.FTZ R39, R39, R51 ;  /* 0x0000003327277221 */ /* 0x000fe80000010000 */
[----:B------:R-:W-:Y:S04]  /*fbf0*/  FADD.FTZ R39, R52, R39 ;  /* 0x0000002734277221 */ /* 0x000fe80000010000 */
        /* <DEDUP_REMOVED lines=8> */
[C---:B---3--:R-:W-:Y:S03]  /*fc80*/  HMMA.16816.F32.BF16 R12, R20.reuse, R24, R12 ;  /* 0x00000018140c723c */ /* 0x048fe6000004180c */
[----:B------:R-:W-:Y:S04]  /*fc90*/  MUFU.EX2 R58, R58 ;  /* 0x0000003a003a7308 */ /* 0x000fe80000000800 */
[----:B------:R-:W-:Y:S01]  /*fca0*/  FADD.FTZ R24, R43, R42 ;  /* 0x0000002a2b187221 */ /* 0x000fe20000010000 */
[----:B------:R-:W-:Y:S04]  /*fcb0*/  HMMA.16816.F32.BF16 R16, R20, R26, R16 ;  /* 0x0000001a1410723c */ /* 0x000fe80000041810 */
[----:B------:R-:W-:Y:S01]  /*fcc0*/  FADD.FTZ R24, R68, R24 ;  /* 0x0000001844187221 */ /* 0x000fe20000010000 */
[----:B------:R-:W3:Y:S01]  /*fcd0*/  MUFU.EX2 R90, R90 ;  /* 0x0000005a005a7308 */ /* 0x000ee20000000800 */
[----:B--2---:R-:W-:Y:S01]  /*fce0*/  F2FP.BF16.PACK_AB R68, R55, R3 ;  /* 0x000000033744723e */ /* 0x004fe200000010ff */
[----:B------:R-:W-:Y:S01]  /*fcf0*/  FADD.FTZ R3, R3, R39 ;  /* 0x0000002703037221 */ /* 0x000fe20000010000 */
[----:B-1----:R-:W-:Y:S01]  /*fd00*/  F2FP.BF16.PACK_AB R69, R57, R56 ;  /* 0x000000383945723e */ /* 0x002fe200000010ff */
[----:B------:R-:W-:Y:S03]  /*fd10*/  FADD.FTZ R24, R46, R24 ;  /* 0x000000182e187221 */ /* 0x000fe60000010000 */
[----:B------:R-:W-:Y:S03]  /*fd20*/  FADD.FTZ R3, R55, R3 ;  /* 0x0000000337037221 */ /* 0x000fe60000010000 */
[----:B------:R-:W1:Y:S01]  /*fd30*/  MUFU.EX2 R32, R32 ;  /* 0x0000002000207308 */ /* 0x000e620000000800 */
[----:B------:R-:W-:Y:S04]  /*fd40*/  FADD.FTZ R24, R49, R24 ;  /* 0x0000001831187221 */ /* 0x000fe80000010000 */
[----:B------:R-:W-:Y:S04]  /*fd50*/  FADD.FTZ R50, R50, R24 ;  /* 0x0000001832327221 */ /* 0x000fe80000010000 */
[----:B------:R-:W-:Y:S01]  /*fd60*/  FADD.FTZ R50, R37, R50 ;  /* 0x0000003225327221 */ /* 0x000fe20000010000 */
[----:B------:R-:W2:Y:S03]  /*fd70*/  MUFU.EX2 R87, R87 ;  /* 0x0000005700577308 */ /* 0x000ea60000000800 */
[----:B------:R-:W-:Y:S01]  /*fd80*/  FADD.FTZ R38, R38, R50 ;  /* 0x0000003226267221 */ /* 0x000fe20000010000 */
[----:B---3--:R-:W-:Y:S01]  /*fd90*/  F2FP.BF16.PACK_AB R70, R90, R58 ;  /* 0x0000003a5a46723e */ /* 0x008fe200000010ff */
[----:B------:R-:W-:Y:S01]  /*fda0*/  FADD.FTZ R58, R58, R3 ;  /* 0x000000033a3a7221 */ /* 0x000fe20000010000 */
[----:B------:R-:W-:Y:S01]  /*fdb0*/  IADD3 R3, R154, -0x1, RZ ;  /* 0xffffffff9a037810 */ /* 0x000fe20007ffe0ff */
[----:B------:R-:W-:Y:S02]  /*fdc0*/  FADD.FTZ R38, R53, R38 ;  /* 0x0000002635267221 */ /* 0x000fe40000010000 */
[----:B------:R-:W-:Y:S01]  /*fdd0*/  FADD.FTZ R160, R90, R58 ;  /* 0x0000003a5aa07221 */ /* 0x000fe20000010000 */
[----:B------:R-:W-:Y:S01]  /*fde0*/  MOV R154, R3 ;  /* 0x00000003009a7202 */ /* 0x000fe20000000f00 */
[----:B------:R-:W-:Y:S01]  /*fdf0*/  FADD.FTZ R54, R54, R38 ;  /* 0x0000002636367221 */ /* 0x000fe20000010000 */
[----:B------:R-:W-:Y:S03]  /*fe00*/  MOV R3, R0 ;  /* 0x0000000000037202 */ /* 0x000fe60000000f00 */
[----:B------:R-:W-:Y:S04]  /*fe10*/  FADD.FTZ R54, R56, R54 ;  /* 0x0000003638367221 */ /* 0x000fe80000010000 */
[----:B------:R-:W-:Y:S04]  /*fe20*/  FADD.FTZ R54, R57, R54 ;  /* 0x0000003639367221 */ /* 0x000fe80000010000 */
[----:B-1----:R-:W-:Y:S01]  /*fe30*/  FADD.FTZ R54, R32, R54 ;  /* 0x0000003620367221 */ /* 0x002fe20000010000 */
[C---:B--2---:R-:W-:Y:S03]  /*fe40*/  F2FP.BF16.PACK_AB R71, R87.reuse, R32 ;  /* 0x000000205747723e */ /* 0x044fe600000010ff */
[----:B------:R-:W-:Y:S04]  /*fe50*/  FADD.FTZ R159, R87, R54 ;  /* 0x00000036579f7221 */ /* 0x000fe80000010000 */
[C---:B------:R-:W-:Y:S08]  /*fe60*/  HMMA.16816.F32.BF16 R80, R68.reuse, R76, R4 ;  /* 0x0000004c4450723c */ /* 0x040ff00000041804 */
[C---:B------:R-:W-:Y:S08]  /*fe70*/  HMMA.16816.F32.BF16 R76, R68.reuse, R78, R8 ;  /* 0x0000004e444c723c */ /* 0x040ff00000041808 */
[C---:B----4-:R-:W-:Y:S08]  /*fe80*/  HMMA.16816.F32.BF16 R72, R68.reuse, R28, R12 ;  /* 0x0000001c4448723c */ /* 0x050ff0000004180c */
[----:B------:R-:W-:Y:S01]  /*fe90*/  HMMA.16816.F32.BF16 R68, R68, R30, R16 ;  /* 0x0000001e4444723c */ /* 0x000fe20000041810 */
[----:B------:R-:W-:-:S07]  /*fea0*/  @P0 BRA `(.L_x_3714) ;  /* 0xffffd77000000947 */ /* 0x000fce000383ffff */
.L_x_3710:
[----:B------:R-:W1:Y:S01]  /*feb0*/  SHFL.BFLY PT, R4, R160, 0x2, 0x1f ;  /* 0x0c401f00a0047f89 */ /* 0x000e6200000e0000 */
[----:B------:R-:W-:Y:S01]  /*fec0*/  IMAD.MOV.U32 R7, RZ, RZ, 0x3f800000 ;  /* 0x3f800000ff077424 */ /* 0x000fe200078e00ff */
[----:B------:R-:W-:Y:S01]  /*fed0*/  SHF.R.S32.HI R6, RZ, 0x1f, R148 ;  /* 0x0000001fff067819 */ /* 0x000fe20000011494 */
[----:B------:R-:W-:Y:S01]  /*fee0*/  IMAD.MOV.U32 R8, RZ, RZ, 0x3f800000 ;  /* 0x3f800000ff087424 */ /* 0x000fe200078e00ff */
[----:B------:R-:W2:Y:S01]  /*fef0*/  SHFL.BFLY PT, R3, R159, 0x2, 0x1f ;  /* 0x0c401f009f037f89 */ /* 0x000ea200000e0000 */
[----:B------:R-:W-:Y:S01]  /*ff00*/  ULDC.U8 UR4, c[0x0][0x328] ;  /* 0x0000ca0000047ab9 */ /* 0x000fe20000000000 */
[----:B------:R-:W-:-:S04]  /*ff10*/  LEA.HI R6, R6, R148, RZ, 0x3 ;  /* 0x0000009406067211 */ /* 0x000fc800078f18ff */
[----:B------:R-:W-:-:S04]  /*ff20*/  LOP3.LUT R9, R6, 0xfffffff8, RZ, 0xc0, !PT ;  /* 0xfffffff806097812 */ /* 0x000fc800078ec0ff */
[----:B------:R-:W-:-:S04]  /*ff30*/  IADD3 R9, R148, -R9, RZ ;  /* 0x8000000994097210 */ /* 0x000fc80007ffe0ff */
[----:B------:R-:W-:-:S04]  /*ff40*/  LEA.HI R10, R9, R9, RZ, 0x1 ;  /* 0x00000009090a7211 */ /* 0x000fc800078f08ff */
[----:B------:R-:W-:Y:S01]  /*ff50*/  SHF.R.S32.HI R12, RZ, 0x1, R10 ;  /* 0x00000001ff0c7819 */ /* 0x000fe2000001140a */
[----:B-1----:R-:W-:Y:S01]  /*ff60*/  FADD.FTZ R160, R4, R160 ;  /* 0x000000a004a07221 */ /* 0x002fe20000010000 */
[----:B------:R-:W-:Y:S02]  /*ff70*/  LOP3.LUT R10, R10, 0x3fffffe, RZ, 0xc0, !PT ;  /* 0x03fffffe0a0a7812 */ /* 0x000fe400078ec0ff */
[----:B------:R-:W-:Y:S01]  /*ff80*/  LOP3.LUT P0, RZ, R12, 0x2, RZ, 0xc0, !PT ;  /* 0x000000020cff7812 */ /* 0x000fe2000780c0ff */
[----:B--2---:R-:W-:Y:S01]  /*ff90*/  FADD.FTZ R159, R3, R159 ;  /* 0x0000009f039f7221 */ /* 0x004fe20000010000 */
[----:B------:R-:W1:Y:S01]  /*ffa0*/  SHFL.BFLY PT, R5, R160, 0x1, 0x1f ;  /* 0x0c201f00a0057f89 */ /* 0x000e6200000e0000 */
[----:B------:R-:W-:-:S03]  /*ffb0*/  IADD3 R10, R9, -R10, RZ ;  /* 0x8000000a090a7210 */ /* 0x000fc60007ffe0ff */
[----:B------:R-:W2:Y:S04]  /*ffc0*/  SHFL.BFLY PT, R4, R159, 0x1, 0x1f ;  /* 0x0c201f009f047f89 */ /* 0x000ea800000e0000 */
[----:B------:R-:W3:Y:S01]  /*ffd0*/  S2R R3, SR_TID.X ;  /* 0x0000000000037919 */ /* 0x000ee20000002100 */
[----:B-1----:R-:W-:Y:S02]  /*ffe0*/  FADD.FTZ R5, R160, R5 ;  /* 0x00000005a0057221 */ /* 0x002fe40000010000 */
[----:B--2---:R-:W-:-:S03]  /*fff0*/  FADD.FTZ R4, R159, R4 ;  /* 0x000000049f047221 */ /* 0x004fc60000010000 */
[----:B------:R-:W-:Y:S02]  /*10000*/  FSETP.NE.FTZ.AND P3, PT, R5, RZ, PT ;  /* 0x000000ff0500720b */ /* 0x000fe40003f75000 */
[----:B------:R-:W-:-:S11]  /*10010*/  FSETP.NE.FTZ.AND P2, PT, R4, RZ, PT ;  /* 0x000000ff0400720b */ /* 0x000fd60003f55000 */
        /* <DEDUP_REMOVED lines=9> */
[----:B------:R-:W-:Y:S01]  /*100b0*/  FMUL.FTZ R73, R7, R73 ;  /* 0x0000004907497220 */ /* 0x000fe20000410000 */
[----:B------:R-:W-:Y:S01]  /*100c0*/  F2FP.BF16.PACK_AB R76, R77, R76 ;  /* 0x0000004c4d4c723e */ /* 0x000fe200000010ff */
[----:B------:R-:W-:-:S02]  /*100d0*/  FMUL.FTZ R68, R7, R68 ;  /* 0x0000004407447220 */ /* 0x000fc40000410000 */
[----:B------:R-:W-:Y:S01]  /*100e0*/  FMUL.FTZ R69, R7, R69 ;  /* 0x0000004507457220 */ /* 0x000fe20000410000 */
[----:B---3--:R-:W-:Y:S01]  /*100f0*/  SHF.R.S32.HI R7, RZ, 0x1f, R3 ;  /* 0x0000001fff077819 */ /* 0x008fe20000011403 */
[C---:B--2---:R-:W-:Y:S01]  /*10100*/  FMUL.FTZ R83, R8.reuse, R83 ;  /* 0x0000005308537220 */ /* 0x044fe20000410000 */
[----:B------:R-:W-:Y:S01]  /*10110*/  F2FP.BF16.PACK_AB R72, R73, R72 ;  /* 0x000000484948723e */ /* 0x000fe200000010ff */
[C---:B------:R-:W-:Y:S01]  /*10120*/  FMUL.FTZ R82, R8.reuse, R82 ;  /* 0x0000005208527220 */ /* 0x040fe20000410000 */
[C---:B------:R-:W-:Y:S01]  /*10130*/  LEA.HI R6, R7.reuse, R3, RZ, 0x2 ;  /* 0x0000000307067211 */ /* 0x040fe200078f10ff */
[C---:B------:R-:W-:Y:S01]  /*10140*/  FMUL.FTZ R79, R8.reuse, R79 ;  /* 0x0000004f084f7220 */ /* 0x040fe20000410000 */
[----:B------:R-:W-:Y:S01]  /*10150*/  LEA.HI R7, R7, R3, RZ, 0x5 ;  /* 0x0000000307077211 */ /* 0x000fe200078f28ff */
[----:B------:R-:W-:Y:S01]  /*10160*/  FMUL.FTZ R78, R8, R78 ;  /* 0x0000004e084e7220 */ /* 0x000fe20000410000 */
[----:B------:R-:W-:Y:S01]  /*10170*/  LOP3.LUT R6, R6, 0xfffffffc, RZ, 0xc0, !PT ;  /* 0xfffffffc06067812 */ /* 0x000fe200078ec0ff */
[C---:B------:R-:W-:Y:S01]  /*10180*/  FMUL.FTZ R75, R8.reuse, R75 ;  /* 0x0000004b084b7220 */ /* 0x040fe20000410000 */
[----:B------:R-:W-:Y:S01]  /*10190*/  SHF.R.S32.HI R11, RZ, 0x5, R7 ;  /* 0x00000005ff0b7819 */ /* 0x000fe20000011407 */
[C---:B------:R-:W-:Y:S01]  /*101a0*/  FMUL.FTZ R74, R8.reuse, R74 ;  /* 0x0000004a084a7220 */ /* 0x040fe20000410000 */
[----:B------:R-:W-:Y:S01]  /*101b0*/  F2FP.BF16.PACK_AB R82, R83, R82 ;  /* 0x000000525352723e */ /* 0x000fe200000010ff */
[C---:B------:R-:W-:Y:S01]  /*101c0*/  FMUL.FTZ R71, R8.reuse, R71 ;  /* 0x0000004708477220 */ /* 0x040fe20000410000 */
[----:B------:R-:W-:Y:S01]  /*101d0*/  F2FP.BF16.PACK_AB R78, R79, R78 ;  /* 0x0000004e4f4e723e */ /* 0x000fe200000010ff */
[----:B------:R-:W-:Y:S01]  /*101e0*/  FMUL.FTZ R70, R8, R70 ;  /* 0x0000004608467220 */ /* 0x000fe20000410000 */
[----:B------:R-:W-:Y:S01]  /*101f0*/  F2FP.BF16.PACK_AB R74, R75, R74 ;  /* 0x0000004a4b4a723e */ /* 0x000fe200000010ff */
[----:B------:R-:W-:Y:S01]  /*10200*/  IMAD.IADD R6, R3, 0x1, -R6 ;  /* 0x0000000103067824 */ /* 0x000fe200078e0a06 */
[----:B------:R-:W-:Y:S01]  /*10210*/  F2FP.BF16.PACK_AB R68, R69, R68 ;  /* 0x000000444544723e */ /* 0x000fe200000010ff */
[C---:B------:R-:W-:Y:S01]  /*10220*/  IMAD.SHL.U32 R8, R12.reuse, 0x40, RZ ;  /* 0x000000400c087824 */ /* 0x040fe200078e00ff */
[----:B------:R-:W-:Y:S01]  /*10230*/  LOP3.LUT R12, R12, 0x1, RZ, 0xc0, !PT ;  /* 0x000000010c0c7812 */ /* 0x000fe200078ec0ff */
[----:B------:R-:W-:Y:S01]  /*10240*/  IMAD R6, R11, 0x100, R6 ;  /* 0x000001000b067824 */ /* 0x000fe200078e0206 */
[----:B------:R-:W-:Y:S01]  /*10250*/  F2FP.BF16.PACK_AB R70, R71, R70 ;  /* 0x000000464746723e */ /* 0x000fe200000010ff */
[----:B-1----:R-:W-:Y:S01]  /*10260*/  @P3 FMUL.FTZ R5, R5, 0.69314718246459960938 ;  /* 0x3f31721805053820 */ /* 0x002fe20000410000 */
[----:B------:R-:W-:Y:S01]  /*10270*/  LOP3.LUT R8, R8, 0xc0, RZ, 0xc0, !PT ;  /* 0x000000c008087812 */ /* 0x000fe200078ec0ff */
[----:B------:R-:W-:Y:S01]  /*10280*/  IMAD R6, R10, 0x10, R6 ;  /* 0x000000100a067824 */ /* 0x000fe200078e0206 */
[----:B------:R-:W-:-:S02]  /*10290*/  ISETP.NE.U32.AND P1, PT, R12, 0x1, PT ;  /* 0x000000010c00780c */ /* 0x000fc40003f25070 */
[----:B------:R-:W-:-:S04]  /*102a0*/  LEA.HI R8, R8, R8, RZ, 0x1d ;  /* 0x0000000808087211 */ /* 0x000fc800078fe8ff */
[----:B------:R-:W-:Y:S01]  /*102b0*/  LEA R6, R6, R8, 0x1 ;  /* 0x0000000806067211 */ /* 0x000fe200078e08ff */
        /* <DEDUP_REMOVED lines=8> */
[----:B------:R1:W-:Y:S01]  /*10340*/  STS [R6+0x200], R82 ;  /* 0x0002005206007388 */ /* 0x0003e20000000800 */
[----:B------:R-:W-:-:S03]  /*10350*/  IADD3 R8, R8, R9, RZ ;  /* 0x0000000908087210 */ /* 0x000fc60007ffe0ff */
[----:B------:R-:W-:Y:S04]  /*10360*/  STS [R10], R76 ;  /* 0x0000004c0a007388 */ /* 0x000fe80000000800 */
[----:B------:R2:W-:Y:S04]  /*10370*/  STS [R10+0x200], R78 ;  /* 0x0002004e0a007388 */ /* 0x0005e80000000800 */
[----:B------:R3:W-:Y:S04]  /*10380*/  STS [R9], R72 ;  /* 0x0000004809007388 */ /* 0x0007e80000000800 */
[----:B------:R3:W-:Y:S04]  /*10390*/  STS [R9+0x200], R74 ;  /* 0x0002004a09007388 */ /* 0x0007e80000000800 */
[----:B------:R3:W-:Y:S04]  /*103a0*/  STS [R8], R68 ;  /* 0x0000004408007388 */ /* 0x0007e80000000800 */
[----:B------:R3:W-:Y:S01]  /*103b0*/  STS [R8+0x200], R70 ;  /* 0x0002004608007388 */ /* 0x0007e20000000800 */
[----:B-1----:R-:W-:Y:S01]  /*103c0*/  MOV R6, 0x7f800000 ;  /* 0x7f80000000067802 */ /* 0x002fe20000000f00 */
[----:B--2---:R-:W1:Y:S02]  /*103d0*/  @P2 MUFU.LG2 R10, R4 ;  /* 0x00000004000a2308 */ /* 0x004e640000000c00 */
[----:B-1----:R-:W-:-:S02]  /*103e0*/  @P2 FMUL.FTZ R10, R10, 0.69314718246459960938 ;  /* 0x3f3172180a0a2820 */ /* 0x002fc40000410000 */
[----:B------:R-:W-:Y:S02]  /*103f0*/  IMAD.MOV.U32 R4, RZ, RZ, 0x7f800000 ;  /* 0x7f800000ff047424 */ /* 0x000fe400078e00ff */
[----:B------:R-:W-:Y:S02]  /*10400*/  @P3 FFMA.FTZ R4, R2, c[0x0][0x238], R5 ;  /* 0x00008e0002043a23 */ /* 0x000fe40000010005 */
[----:B------:R-:W-:Y:S01]  /*10410*/  @P2 FFMA.FTZ R6, R0, c[0x0][0x238], R10 ;  /* 0x00008e0000062a23 */ /* 0x000fe2000001000a */
[----:B------:R-:W-:Y:S05]  /*10420*/  @!P0 BRA `(.L_x_3715) ;  /* 0x0000007000008947 */ /* 0x000fea0003800000 */
[----:B---3--:R-:W1:Y:S01]  /*10430*/  S2R R0, SR_CTAID.Y ;  /* 0x0000000000007919 */ /* 0x008e620000002600 */
[----:B------:R-:W-:-:S03]  /*10440*/  ISETP.NE.AND P0, PT, R146, -0x1, PT ;  /* 0xffffffff9200780c */ /* 0x000fc60003f05270 */
[----:B------:R-:W2:Y:S01]  /*10450*/  S2R R2, SR_CTAID.Z ;  /* 0x0000000000027919 */ /* 0x000ea20000002700 */
[----:B-1----:R-:W-:-:S05]  /*10460*/  IMAD R5, R0, c[0x0][0x214], RZ ;  /* 0x0000850000057a24 */ /* 0x002fca00078e02ff */
[----:B------:R-:W-:-:S05]  /*10470*/  SEL R5, R5, R146, !P0 ;  /* 0x0000009205057207 */ /* 0x000fca0004000000 */
[----:B--2---:R-:W-:Y:S01]  /*10480*/  IMAD R5, R2, c[0x0][0x234], R5 ;  /* 0x00008d0002057a24 */ /* 0x004fe200078e0205 */
[----:B------:R-:W-:Y:S05]  /*10490*/  BRA `(.L_x_3716) ;  /* 0x0000004000007947 */ /* 0x000fea0003800000 */
.L_x_3715:
[----:B---3--:R-:W1:Y:S04]  /*104a0*/  S2R R2, SR_CTAID.Z ;  /* 0x0000000000027919 */ /* 0x008e680000002700 */
[----:B------:R-:W1:Y:S02]  /*104b0*/  S2R R0, SR_CTAID.Y ;  /* 0x0000000000007919 */ /* 0x000e640000002600 */
[----:B-1----:R-:W-:-:S04]  /*104c0*/  IMAD R5, R0, c[0x0][0x1c0], R2 ;  /* 0x0000700000057a24 */ /* 0x002fc800078e0202 */
[----:B------:R-:W-:Y:S02]  /*104d0*/  IMAD R5, R5, c[0x0][0x214], RZ ;  /* 0x0000850005057a24 */ /* 0x000fe400078e02ff */
.L_x_3716:
[----:B------:R-:W-:Y:S01]  /*104e0*/  BAR.SYNC.DEFER_BLOCKING 0x0 ;  /* 0x0000000000007b1d */ /* 0x000fe20000010000 */
[----:B------:R-:W-:Y:S01]  /*104f0*/  LOP3.LUT R7, R7, 0xffffffe0, RZ, 0xc0, !PT ;  /* 0xffffffe007077812 */ /* 0x000fe200078ec0ff */
[C---:B------:R-:W-:Y:S01]  /*10500*/  IMAD.WIDE.U32 R20, R146.reuse, c[0x0][0x1e8], RZ ;  /* 0x00007a0092147a25 */ /* 0x040fe200078e00ff */
[----:B------:R-:W-:Y:S02]  /*10510*/  SHF.R.S32.HI R9, RZ, 0x1f, R11 ;  /* 0x0000001fff097819 */ /* 0x000fe4000001140b */
[----:B------:R-:W-:Y:S01]  /*10520*/  SHF.R.S32.HI R8, RZ, 0x1f, R0 ;  /* 0x0000001fff087819 */ /* 0x000fe20000011400 */
[----:B------:R-:W-:Y:S01]  /*10530*/  IMAD.IADD R7, R3, 0x1, -R7 ;  /* 0x0000000103077824 */ /* 0x000fe200078e0a07 */
[----:B------:R-:W-:Y:S01]  /*10540*/  ISETP.NE.AND P0, PT, R146, -0x1, PT ;  /* 0xffffffff9200780c */ /* 0x000fe20003f05270 */
[----:B------:R-:W-:Y:S01]  /*10550*/  IMAD.WIDE.U32 R22, R0, c[0x0][0x1e0], RZ ;  /* 0x0000780000167a25 */ /* 0x000fe200078e00ff */
[----:B------:R-:W-:Y:S01]  /*10560*/  LEA.HI R9, R9, R11, RZ, 0x2 ;  /* 0x0000000b09097211 */ /* 0x000fe200078f10ff */
[----:B------:R-:W-:Y:S01]  /*10570*/  BSSY B0, `(.L_x_3717) ;  /* 0x000001a000007945 */ /* 0x000fe20003800000 */
[----:B------:R-:W-:Y:S01]  /*10580*/  LOP3.LUT P1, RZ, R7, 0x3, RZ, 0xc0, !PT ;  /* 0x0000000307ff7812 */ /* 0x000fe2000782c0ff */
[----:B------:R-:W-:Y:S01]  /*10590*/  IMAD R8, R8, c[0x0][0x1e0], RZ ;  /* 0x0000780008087a24 */ /* 0x000fe200078e02ff */
[----:B------:R-:W-:Y:S01]  /*105a0*/  LOP3.LUT R9, R9, 0xffffffc, RZ, 0xc0, !PT ;  /* 0x0ffffffc09097812 */ /* 0x000fe200078ec0ff */
[----:B------:R-:W-:-:S02]  /*105b0*/  IMAD R146, R146, c[0x0][0x1ec], R21 ;  /* 0x00007b0092927a24 */ /* 0x000fc400078e0215 */
[----:B------:R-:W-:Y:S01]  /*105c0*/  IMAD R8, R0, c[0x0][0x1e4], R8 ;  /* 0x0000790000087a24 */ /* 0x000fe200078e0208 */
[----:B------:R-:W-:Y:S01]  /*105d0*/  SEL R0, R22, R20, !P0 ;  /* 0x0000001416007207 */ /* 0x000fe20004000000 */
[----:B------:R-:W-:-:S03]  /*105e0*/  IMAD.IADD R9, R11, 0x1, -R9 ;  /* 0x000000010b097824 */ /* 0x000fc600078e0a09 */
[----:B------:R-:W-:Y:S01]  /*105f0*/  @!P0 IADD3 R146, R23, R8, RZ ;  /* 0x0000000817928210 */ /* 0x000fe20007ffe0ff */
[----:B------:R-:W-:Y:S01]  /*10600*/  IMAD R153, R9, 0x10, R153 ;  /* 0x0000001009997824 */ /* 0x000fe200078e0299 */
[----:B------:R1:W2:Y:S04]  /*10610*/  LDS.128 R12, [R155] ;  /* 0x000000009b0c7984 */ /* 0x0002a80000000c00 */
[----:B------:R1:W3:Y:S01]  /*10620*/  LDS.128 R16, [R155+0x800] ;  /* 0x000800009b107984 */ /* 0x0002e20000000c00 */
        /* <DEDUP_REMOVED lines=14> */
.L_x_3718:
[----:B------:R-:W-:Y:S05]  /*10710*/  BSYNC B0 ;  /* 0x0000000000007941 */ /* 0x000fea0003800000 */
.L_x_3717:
[----:B----4-:R-:W4:Y:S01]  /*10720*/  S2R R4, SR_CTAID.X ;  /* 0x0000000000047919 */ /* 0x010f220000002500 */
[--C-:B------:R-:W-:Y:S01]  /*10730*/  SHF.R.S32.HI R7, RZ, 0x1f, R84.reuse ;  /* 0x0000001fff077819 */ /* 0x100fe20000011454 */
[----:B------:R-:W-:Y:S01]  /*10740*/  IMAD.MOV.U32 R6, RZ, RZ, R84 ;  /* 0x000000ffff067224 */ /* 0x000fe200078e0054 */
[----:B------:R-:W-:Y:S01]  /*10750*/  ISETP.GE.AND P0, PT, R84, c[0x0][0x220], PT ;  /* 0x0000880054007a0c */ /* 0x000fe20003f06270 */
[----:B------:R-:W-:Y:S01]  /*10760*/  BSSY B0, `(.L_x_3719) ;  /* 0x0000018000007945 */ /* 0x000fe20003800000 */
        /* <DEDUP_REMOVED lines=23> */
.L_x_3720:
[----:B------:R-:W-:Y:S05]  /*108e0*/  BSYNC B0 ;  /* 0x0000000000007941 */ /* 0x000fea0003800000 */
.L_x_3719:
        /* <DEDUP_REMOVED lines=15> */
.L_x_3721:
        /* <DEDUP_REMOVED lines=10> */
.L_x_5234:


//--------------------- .text._ZN5flash24flash_fwd_splitkv_kernelI23Flash_fwd_kernel_traitsILi32ELi64ELi128ELi4ELb0ELb0EN7cutlass10bfloat16_tE19Flash_kernel_traitsILi32ELi64ELi128ELi4ES3_EELb1ELb0ELb0ELb0ELb0ELb1ELb0ELb1EEEvNS_16Flash_fwd_paramsE --------------------------
	.section	.text._ZN5flash24flash_fwd_splitkv_kernelI23Flash_fwd_kernel_traitsILi32ELi64ELi128ELi4ELb0ELb0EN7cutlass10bfloat16_tE19Flash_kernel_traitsILi32ELi64ELi128ELi4ES3_EELb1ELb0ELb0ELb0ELb0ELb1ELb0ELb1EEEvNS_16Flash_fwd_paramsE,"ax",@progbits
	.sectioninfo	@"SHI_REGISTERS=227"
	.align	128
        .global         _ZN5flash24flash_fwd_splitkv_kernelI23Flash_fwd_kernel_traitsILi32ELi64ELi128ELi4ELb0ELb0EN7cutlass10bfloat16_tE19Flash_kernel_traitsILi32ELi64ELi128ELi4ES3_EELb1ELb0ELb0ELb0ELb0ELb1ELb0ELb1EEEvNS_16Flash_fwd_paramsE
        .type           _ZN5flash24flash_fwd_splitkv_kernelI23Flash_fwd_kernel_traitsILi32ELi64ELi128ELi4ELb0ELb0EN7cutlass10bfloat16_tE19Flash_kernel_traitsILi32ELi64ELi128ELi4ES3_EELb1ELb0ELb0ELb0ELb0ELb1ELb0ELb1EEEvNS_16Flash_fwd_paramsE,@function
        .size           _ZN5flash24flash_fwd_splitkv_kernelI23Flash_fwd_kernel_traitsILi32ELi64ELi128ELi4ELb0ELb0EN7cutlass10bfloat16_tE19Flash_kernel_traitsILi32ELi64ELi128ELi4ES3_EELb1ELb0ELb0ELb0ELb0ELb1ELb0ELb1EEEvNS_16Flash_fwd_paramsE,(.L_x_5235 - _ZN5flash24flash_fwd_splitkv_kernelI23Flash_fwd_kernel_traitsILi32ELi64ELi128ELi4ELb0ELb0EN7cutlass10bfloat16_tE19Flash_kernel_traitsILi32ELi64ELi128ELi4ES3_EELb1ELb0ELb0ELb0ELb0ELb1ELb0ELb1EEEvNS_16Flash_fwd_paramsE)
        .other          _ZN5flash24flash_fwd_splitkv_kernelI23Flash_fwd_kernel_traitsILi32ELi64ELi128ELi4ELb0ELb0EN7cutlass10bfloat16_tE19Flash_kernel_traitsILi32ELi64ELi128ELi4ES3_EELb1ELb0ELb0ELb0ELb0ELb1ELb0ELb1EEEvNS_16Flash_fwd_paramsE,@"STO_CUDA_ENTRY STV_DEFAULT"
_ZN5flash24flash_fwd_splitkv_kernelI23Flash_fwd_kernel_traitsILi32ELi64ELi128ELi4ELb0ELb0EN7cutlass10bfloat16_tE19Flash_kernel_traitsILi32ELi64ELi128ELi4ES3_EELb1ELb0ELb0ELb0ELb0ELb1ELb0ELb1EEEvNS_16Flash_fwd_paramsE:
.text._ZN5flash24flash_fwd_splitkv_kernelI23Flash_fwd_kernel_traitsILi32ELi64ELi128ELi4ELb0ELb0EN7cutlass10bfloat16_tE19Flash_kernel_traitsILi32ELi64ELi128ELi4ES3_EELb1ELb0ELb0ELb0ELb0ELb1ELb0ELb1EEEvNS_16Flash_fwd_paramsE:
        /* <DEDUP_REMOVED lines=14> */
[----:B------:R-:W3:Y:S04]  /*00e0*/  @P1 LDG.E R150, [R4.64] ;  /* 0x0000000604961981 */ /* 0x000ee8000c1e1900 */
[----:B------:R-:W3:Y:S01]  /*00f0*/  @P1 LDG.E R149, [R4.64+0x4] ;  /* 0x0000040604951981 */ /* 0x000ee2000c1e1900 */
[----:B--2---:R-:W-:-:S03]  /*0100*/  ISETP.NE.AND P2, PT, R2, RZ, PT ;  /* 0x000000ff0200720c */ /* 0x004fc60003f45270 */
[----:B------:R1:W5:Y:S01]  /*0110*/  @P5 LDG.E R3, [R122.64] ;  /* 0x000000067a035981 */ /* 0x000362000c1e1900 */
[----:B------:R-:W-:Y:S01]  /*0120*/  ISETP.EQ.OR.EX P0, PT, RZ, c[0x0][0x24c], !P2, P0 ;  /* 0x00009300ff007a0c */ /* 0x000fe20005702700 */
[----:B------:R-:W-:Y:S02]  /*0130*/  IMAD.MOV.U32 R10, RZ, RZ, -0x1 ;  /* 0xffffffffff0a7424 */ /* 0x000fe400078e00ff */
[----:B------:R-:W-:Y:S01]  /*0140*/  IMAD.WIDE R12, R7, R0, c[0x0][0x248] ;  /* 0x00009200070c7625 */ /* 0x000fe200078e0200 */
[----:B------:R-:W2:Y:S04]  /*0150*/  S2R R23, SR_CTAID.X ;  /* 0x0000000000177919 */ /* 0x000ea80000002500 */
[----:B------:R-:W4:Y:S04]  /*0160*/  S2R R120, SR_CTAID.Z ;  /* 0x0000000000787919 */ /* 0x000f280000002700 */
[----:B------:R-:W1:Y:S04]  /*0170*/  S2R R59, SR_TID.X ;  /* 0x00000000003b7919 */ /* 0x000e680000002100 */
[----:B------:R1:W5:Y:S01]  /*0180*/  @!P0 LDG.E R10, [R12.64] ;  /* 0x000000060c0a8981 */ /* 0x000362000c1e1900 */
[----:B------:R-:W-:-:S04]  /*0190*/  ISETP.NE.U32.AND P0, PT, RZ, c[0x0][0x248], PT ;  /* 0x00009200ff007a0c */ /* 0x000fc80003f05070 */
[----:B------:R-:W-:Y:S01]  /*01a0*/  ISETP.NE.AND.EX P0, PT, RZ, c[0x0][0x24c], PT, P0 ;  /* 0x00009300ff007a0c */ /* 0x000fe20003f05300 */
[--C-:B------:R-:W-:Y:S01]  /*01b0*/  IMAD.MOV.U32 R9, RZ, RZ, R7.reuse ;  /* 0x000000ffff097224 */ /* 0x100fe200078e0007 */
[----:B------:R-:W-:Y:S01]  /*01c0*/  SHF.R.S32.HI R6, RZ, 0x1f, R7 ;  /* 0x0000001fff067819 */ /* 0x000fe20000011407 */
[----:B---3--:R-:W-:Y:S02]  /*01d0*/  @P1 IMAD.IADD R149, R149, 0x1, -R150 ;  /* 0x0000000195951824 */ /* 0x008fe400078e0a96 */
[----:B------:R-:W-:-:S08]  /*01e0*/  @!P1 IMAD.MOV.U32 R149, RZ, RZ, c[0x0][0x214] ;  /* 0x00008500ff959624 */ /* 0x000fd000078e00ff */
[----:B------:R-:W-:Y:S05]  /*01f0*/  @!P0 BRA `(.L_x_3722) ;  /* 0x0000004000008947 */ /* 0x000fea0003800000 */
[----:B-12-4-:R-:W2:Y:S02]  /*0200*/  @P2 LDG.E R5, [R12.64+0x4] ;  /* 0x000004060c052981 */ /* 0x016ea4000c1e1900 */
[----:B--2--5:R-:W-:-:S06]  /*0210*/  @P2 IADD3 R2, R5, -R10, RZ ;  /* 0x8000000a05022210 */ /* 0x024fcc0007ffe0ff */
[----:B------:R1:W5:Y:S01]  /*0220*/  @!P2 LDG.E R2, [R12.64] ;  /* 0x000000060c02a981 */ /* 0x000362000c1e1900 */
[----:B------:R-:W-:Y:S05]  /*0230*/  BRA `(.L_x_3723) ;  /* 0x0000001000007947 */ /* 0x000fea0003800000 */
.L_x_3722:
[----:B-12-4-:R-:W-:Y:S02]  /*0240*/  MOV R2, c[0x0][0x218] ;  /* 0x0000860000027a02 */ /* 0x016fe40000000f00 */
.L_x_3723:
[----:B------:R-:W-:-:S04]  /*0250*/  ISETP.NE.U32.AND P2, PT, RZ, c[0x0][0x258], PT ;  /* 0x00009600ff007a0c */ /* 0x000fc80003f45070 */
[----:B------:R-:W-:-:S13]  /*0260*/  ISETP.NE.AND.EX P2, PT, RZ, c[0x0][0x25c], PT, P2 ;  /* 0x00009700ff007a0c */ /* 0x000fda0003f45320 */
[----:B------:R-:W-:-:S06]  /*0270*/  @P2 IMAD.WIDE R4, R7, R0, c[0x0][0x258] ;  /* 0x0000960007042625 */ /* 0x000fcc00078e0200 */
        /* <DEDUP_REMOVED lines=47> */
[----:B-1----:R-:W-:Y:S01]  /*0570*/  IMAD.WIDE.U32 R12, R58, c[0x0][0x1e8], R4 ;  /* 0x00007a003a0c7a25 */ /* 0x002fe200078e0004 */
[----:B------:R-:W-:-:S03]  /*0580*/  SHF.R.S32.HI R4, RZ, 0x1f, R0 ;  /* 0x0000001fff047819 */ /* 0x000fc60000011400 */
[----:B------:R-:W-:Y:S02]  /*0590*/  @P0 IMAD R150, R150, c[0x0][0x1ec], R9 ;  /* 0x00007b0096960a24 */ /* 0x000fe400078e0209 */
[----:B------:R-:W-:Y:S01]  /*05a0*/  @!P0 IMAD.IADD R150, R11, 0x1, R6 ;  /* 0x000000010b968824 */ /* 0x000fe200078e0206 */
[----:B------:R-:W-:Y:S01]  /*05b0*/  IADD3 R8, P0, R8, R12, RZ ;  /* 0x0000000c08087210 */ /* 0x000fe20007f1e0ff */
[----:B------:R-:W-:Y:S02]  /*05c0*/  IMAD R3, R58, c[0x0][0x1ec], R3 ;  /* 0x00007b003a037a24 */ /* 0x000fe400078e0203 */
        /* <DEDUP_REMOVED lines=17> */
.L_x_3726:
[----:B------:R-:W-:Y:S05]  /*06e0*/  BSYNC B0 ;  /* 0x0000000000007941 */ /* 0x000fea0003800000 */
.L_x_3725:
        /* <DEDUP_REMOVED lines=15> */
.L_x_3728:
[----:B------:R-:W-:Y:S05]  /*07e0*/  BSYNC B0 ;  /* 0x0000000000007941 */ /* 0x000fea0003800000 */
.L_x_3727:
        /* <DEDUP_REMOVED lines=13> */
.L_x_3724:
[----:B------:R-:W-:Y:S02]  /*08c0*/  ISETP.NE.U32.AND P0, PT, RZ, c[0x0][0x2b8], PT ;  /* 0x0000ae00ff007a0c */ /* 0x000fe40003f05070 */
[----:B------:R-:W-:Y:S02]  /*08d0*/  ISETP.NE.U32.AND P1, PT, RZ, c[0x0][0x2c0], PT ;  /* 0x0000b000ff007a0c */ /* 0x000fe40003f25070 */
[----:B------:R-:W-:Y:S02]  /*08e0*/  ISETP.NE.AND.EX P0, PT, RZ, c[0x0][0x2bc], PT, P0 ;  /* 0x0000af00ff007a0c */ /* 0x000fe40003f05300 */
[----:B------:R-:W-:-:S11]  /*08f0*/  ISETP.NE.AND.EX P1, PT, RZ, c[0x0][0x2c4], PT, P1 ;  /* 0x0000b100ff007a0c */ /* 0x000fd60003f25310 */
[----:B-1----:R-:W-:-:S04]  /*0900*/  @P0 IMAD.WIDE R12, R7, R0, c[0x0][0x2b8] ;  /* 0x0000ae00070c0625 */ /* 0x002fc800078e0200 */
        /* <DEDUP_REMOVED lines=10> */
[----:B------:R-:W-:-:S04]  /*09b0*/  @P1 ISETP.NE.U32.AND P0, PT, R154, RZ, PT ;  /* 0x000000ff9a00120c */ /* 0x000fc80003f05070 */
[----:B------:R-:W-:-:S13]  /*09c0*/  @P1 ISETP.NE.AND.EX P2, PT, R155, RZ, PT, P0 ;  /* 0x000000ff9b00120c */ /* 0x000fda0003f45300 */
        /* <DEDUP_REMOVED lines=27> */
[----:B------:R-:W-:Y:S02]  /*0b80*/  IABS R2, c[0x0][0x1c8] ;  /* 0x0000720000027a13 */ /* 0x000fe40000000000 */
[----:B------:R-:W-:Y:S02]  /*0b90*/  IADD3 R5, -R5, RZ, RZ ;  /* 0x000000ff05057210 */ /* 0x000fe40007ffe1ff */
[----:B------:R-:W3:Y:S08]  /*0ba0*/  I2F.RP R12, R2 ;  /* 0x00000002000c7306 */ /* 0x000ef00000209400 */
[----:B---3--:R-:W3:Y:S01]  /*0bb0*/  MUFU.RCP R10, R12 ;  /* 0x0000000c000a7308 */ /* 0x008ee20000001000 */
[----:B-1----:R-:W-:-:S05]  /*0bc0*/  IMAD R15, R5, c[0x0][0x2d0], R0 ;  /* 0x0000b400050f7a24 */ /* 0x002fca00078e0200 */
[----:B------:R-:W-:Y:S02]  /*0bd0*/  SHF.R.S32.HI R5, RZ, 0x1f, R15 ;  /* 0x0000001fff057819 */ /* 0x000fe4000001140f */
[----:B---3--:R-:W-:-:S04]  /*0be0*/  IADD3 R10, R10, 0xffffffe, RZ ;  /* 0x0ffffffe0a0a7810 */ /* 0x008fc80007ffe0ff */
[----:B------:R-:W1:Y:S02]  /*0bf0*/  F2I.FTZ.U32.TRUNC.NTZ R11, R10 ;  /* 0x0000000a000b7305 */ /* 0x000e64000021f000 */
[----:B-1----:R-:W-:Y:S01]  /*0c00*/  IMAD.MOV R4, RZ, RZ, -R11 ;  /* 0x000000ffff047224 */ /* 0x002fe200078e0a0b */
[----:B------:R-:W-:-:S03]  /*0c10*/  MOV R10, RZ ;  /* 0x000000ff000a7202 */ /* 0x000fc60000000f00 */
[----:B-----5:R-:W-:Y:S01]  /*0c20*/  IMAD R7, R4, R2, RZ ;  /* 0x0000000204077224 */ /* 0x020fe200078e02ff */
        /* <DEDUP_REMOVED lines=11> */
[----:B------:R-:W-:-:S07]  /*0ce0*/  ISETP.GE.AND P0, PT, R2, RZ, PT ;  /* 0x000000ff0200720c */ /* 0x000fce0003f06270 */
        /* <DEDUP_REMOVED lines=8> */
[----:B------:R-:W-:Y:S02]  /*0d70*/  IMAD R7, R3, c[0x0][0x184], R2 ;  /* 0x0000610003077a24 */ /* 0x000fe400078e0202 */
[----:B------:R-:W-:Y:S02]  /*0d80*/  IMAD R2, R5, c[0x0][0x198], RZ ;  /* 0x0000660005027a24 */ /* 0x000fe400078e02ff */
[----:B------:R-:W-:Y:S01]  /*0d90*/  IMAD R17, R3, c[0x0][0x18c], R8 ;  /* 0x0000630003117a24 */ /* 0x000fe200078e0208 */
[----:B------:R-:W-:Y:S01]  /*0da0*/  IADD3 R11, R11, R7, RZ ;  /* 0x000000070b0b7210 */ /* 0x000fe20007ffe0ff */
[----:B------:R-:W-:Y:S01]  /*0db0*/  IMAD R7, R15, c[0x0][0x19c], R2 ;  /* 0x000067000f077a24 */ /* 0x000fe200078e0202 */
[----:B------:R-:W-:Y:S01]  /*0dc0*/  SHF.R.S32.HI R2, RZ, 0x1f, R4 ;  /* 0x0000001fff027819 */ /* 0x000fe20000011404 */
[----:B------:R-:W-:-:S04]  /*0dd0*/  IMAD.WIDE.U32 R12, R3, c[0x0][0x188], RZ ;  /* 0x00006200030c7a25 */ /* 0x000fc800078e00ff */
[----:B------:R-:W-:Y:S01]  /*0de0*/  IMAD.WIDE.U32 R10, R15, c[0x0][0x198], R10 ;  /* 0x000066000f0a7a25 */ /* 0x000fe200078e000a */
[----:B------:R-:W-:-:S03]  /*0df0*/  MOV R8, R12 ;  /* 0x0000000c00087202 */ /* 0x000fc60000000f00 */
[----:B------:R-:W-:Y:S02]  /*0e00*/  IMAD.IADD R11, R11, 0x1, R7 ;  /* 0x000000010b0b7824 */ /* 0x000fe400078e0207 */
[----:B------:R-:W-:Y:S02]  /*0e10*/  IMAD R7, R2, c[0x0][0x1b0], RZ ;  /* 0x00006c0002077a24 */ /* 0x000fe400078e02ff */
[----:B------:R-:W-:-:S04]  /*0e20*/  IMAD.WIDE.U32 R116, R4, c[0x0][0x1b0], R10 ;  /* 0x00006c0004747a25 */ /* 0x000fc800078e000a */
[----:B------:R-:W-:Y:S02]  /*0e30*/  IMAD R7, R4, c[0x0][0x1b4], R7 ;  /* 0x00006d0004077a24 */ /* 0x000fe400078e0207 */
[----:B------:R-:W-:-:S03]  /*0e40*/  IMAD.IADD R17, R13, 0x1, R17 ;  /* 0x000000010d117824 */ /* 0x000fc600078e0211 */
[----:B------:R-:W-:Y:S01]  /*0e50*/  IADD3 R13, R117, R7, RZ ;  /* 0x00000007750d7210 */ /* 0x000fe20007ffe0ff */
[----:B------:R-:W-:Y:S05]  /*0e60*/  BRA `(.L_x_3730) ;  /* 0x0000045000007947 */ /* 0x000fea0003800000 */
.L_x_3729:
        /* <DEDUP_REMOVED lines=16> */
.L_x_3731:
        /* <DEDUP_REMOVED lines=16> */
[----:B------:R-:W-:Y:S02]  /*1070*/  ISETP.GE.AND P1, PT, R0, RZ, PT ;  /* 0x000000ff0000720c */ /* 0x000fe40003f26270 */
[----:B------:R-:W-:-:S05]  /*1080*/  LEA R0, R46, 0xffffff80, 0x7 ;  /* 0xffffff802e007811 */ /* 0x000fca00078e38ff */
[----:B------:R-:W-:-:S04]  /*1090*/  IMAD.WIDE.U32 R12, R0, c[0x0][0x198], R12 ;  /* 0x00006600000c7a25 */ /* 0x000fc800078e000c */
[----:B------:R-:W-:Y:S01]  /*10a0*/  @!P0 IMAD.IADD R5, R5, 0x1, -R4 ;  /* 0x0000000105058824 */ /* 0x000fe200078e0a04 */
[----:B------:R-:W-:Y:S01]  /*10b0*/  @!P0 IADD3 R2, R2, 0x1, RZ ;  /* 0x0000000102028810 */ /* 0x000fe20007ffe0ff */
[--C-:B------:R-:W-:Y:S01]  /*10c0*/  IMAD.MOV.U32 R15, RZ, RZ, R0.reuse ;  /* 0x000000ffff0f7224 */ /* 0x100fe200078e0000 */
[----:B------:R-:W-:Y:S02]  /*10d0*/  ISETP.NE.AND P0, PT, RZ, c[0x0][0x1c8], PT ;  /* 0x00007200ff007a0c */ /* 0x000fe40003f05270 */
[----:B------:R-:W-:Y:S02]  /*10e0*/  ISETP.GE.U32.AND P3, PT, R5, R4, PT ;  /* 0x000000040500720c */ /* 0x000fe40003f66070 */
[----:B------:R-:W-:Y:S02]  /*10f0*/  SHF.R.S32.HI R5, RZ, 0x1f, R0 ;  /* 0x0000001fff057819 */ /* 0x000fe40000011400 */
[----:B------:R-:W-:-:S03]  /*1100*/  MOV R116, R12 ;  /* 0x0000000c00747202 */ /* 0x000fc60000000f00 */
[----:B------:R-:W-:-:S04]  /*1110*/  IMAD R11, R5, c[0x0][0x198], RZ ;  /* 0x00006600050b7a24 */ /* 0x000fc800078e02ff */
[----:B------:R-:W-:Y:S02]  /*1120*/  IMAD R8, R0, c[0x0][0x19c], R11 ;  /* 0x0000670000087a24 */ /* 0x000fe400078e020b */
[----:B------:R-:W-:Y:S01]  /*1130*/  @P3 IADD3 R2, R2, 0x1, RZ ;  /* 0x0000000102023810 */ /* 0x000fe20007ffe0ff */
[----:B------:R-:W-:-:S03]  /*1140*/  @P4 IMAD.WIDE.U32 R10, R17, c[0x0][0x1a0], RZ ;  /* 0x00006800110a4a25 */ /* 0x000fc600078e00ff */
[----:B------:R-:W-:Y:S01]  /*1150*/  MOV R4, R2 ;  /* 0x0000000200047202 */ /* 0x000fe20000000f00 */
[----:B------:R-:W-:Y:S02]  /*1160*/  IMAD.IADD R117, R13, 0x1, R8 ;  /* 0x000000010d757824 */ /* 0x000fe400078e0208 */
[----:B------:R-:W-:Y:S02]  /*1170*/  @P4 IMAD R17, R17, c[0x0][0x1a4], R11 ;  /* 0x0000690011114a24 */ /* 0x000fe400078e020b */
[----:B------:R-:W-:Y:S01]  /*1180*/  @!P1 IMAD.MOV R4, RZ, RZ, -R4 ;  /* 0x000000ffff049224 */ /* 0x000fe200078e0a04 */
[----:B------:R-:W-:Y:S01]  /*1190*/  @!P0 LOP3.LUT R4, RZ, c[0x0][0x1c8], RZ, 0x33, !PT ;  /* 0x00007200ff048a12 */ /* 0x000fe200078e33ff */
[----:B------:R-:W-:-:S03]  /*11a0*/  @P4 IMAD.MOV.U32 R8, RZ, RZ, R10 ;  /* 0x000000ffff084224 */ /* 0x000fc600078e000a */
[----:B------:R-:W-:Y:S01]  /*11b0*/  SHF.R.S32.HI R2, RZ, 0x1f, R4 ;  /* 0x0000001fff027819 */ /* 0x000fe20000011404 */
[----:B------:R-:W-:-:S04]  /*11c0*/  IMAD.WIDE.U32 R116, R4, c[0x0][0x1b0], R116 ;  /* 0x00006c0004747a25 */ /* 0x000fc800078e0074 */
[----:B------:R-:W-:-:S04]  /*11d0*/  IMAD R13, R2, c[0x0][0x1b0], RZ ;  /* 0x00006c00020d7a24 */ /* 0x000fc800078e02ff */
        /* <DEDUP_REMOVED lines=14> */
.L_x_3730:
        /* <DEDUP_REMOVED lines=14> */
[----:B------:R-:W-:Y:S01]  /*13a0*/  LEA.HI R56, R10, R59, RZ, 0x5 ;  /* 0x0000003b0a387211 */ /* 0x000fe200078f28ff */
[----:B------:R-:W-:Y:S01]  /*13b0*/  @!P0 IMAD R14, R6, c[0x0][0x178], RZ ;  /* 0x00005e00060e8a24 */ /* 0x000fe200078e02ff */
[----:B------:R-:W-:Y:S01]  /*13c0*/  LOP3.LUT R12, R25, 0xfffffffc, RZ, 0xc0, !PT ;  /* 0xfffffffc190c7812 */ /* 0x000fe200078ec0ff */
[C---:B------:R-:W-:Y:S01]  /*13d0*/  @P0 IMAD.WIDE.U32 R18, R150.reuse, c[0x0][0x190], RZ ;  /* 0x0000640096120a25 */ /* 0x040fe200078e00ff */
[----:B------:R-:W-:Y:S02]  /*13e0*/  SHF.R.S32.HI R152, RZ, 0x2, R25 ;  /* 0x00000002ff987819 */ /* 0x000fe40000011419 */
[----:B------:R-:W-:Y:S01]  /*13f0*/  LOP3.LUT R62, R63, 0xfffffff0, RZ, 0xc0, !PT ;  /* 0xfffffff03f3e7812 */ /* 0x000fe200078ec0ff */
[----:B------:R-:W-:Y:S01]  /*1400*/  @!P0 IMAD.WIDE.U32 R20, R9, c[0x0][0x178], RZ ;  /* 0x00005e0009148a25 */ /* 0x000fe200078e00ff */
[----:B------:R-:W-:Y:S02]  /*1410*/  LEA.HI R25, R25, R152, RZ, 0x1 ;  /* 0x0000009819197211 */ /* 0x000fe400078f08ff */
[----:B------:R-:W-:Y:S01]  /*1420*/  SHF.R.S32.HI R56, RZ, 0x5, R56 ;  /* 0x00000005ff387819 */ /* 0x000fe20000011438 */
[----:B------:R-:W-:Y:S01]  /*1430*/  @!P0 IMAD R3, R9, c[0x0][0x17c], R14 ;  /* 0x00005f0009038a24 */ /* 0x000fe200078e020e */
[----:B------:R-:W-:Y:S01]  /*1440*/  LOP3.LUT R25, R25, 0x7fffffe, RZ, 0xc0, !PT ;  /* 0x07fffffe19197812 */ /* 0x000fe200078ec0ff */
[----:B------:R-:W-:Y:S01]  /*1450*/  @P0 IMAD R19, R150, c[0x0][0x194], R19 ;  /* 0x0000650096130a24 */ /* 0x000fe200078e0213 */
[----:B------:R-:W-:Y:S01]  /*1460*/  SHF.R.S32.HI R153, RZ, 0x1f, R152 ;  /* 0x0000001fff997819 */ /* 0x000fe20000011498 */
[----:B-----5:R-:W-:Y:S01]  /*1470*/  IMAD.IADD R7, R59, 0x1, -R12 ;  /* 0x000000013b077824 */ /* 0x020fe200078e0a0c */
[----:B------:R-:W-:Y:S01]  /*1480*/  @!P0 IADD3 R19, R21, R3, RZ ;  /* 0x0000000315138210 */ /* 0x000fe20007ffe0ff */
[----:B------:R-:W-:Y:S01]  /*1490*/  IMAD.SHL.U32 R21, R64, 0x40, RZ ;  /* 0x0000004040157824 */ /* 0x000fe200078e00ff */
[----:B------:R-:W-:Y:S01]  /*14a0*/  SHF.R.S32.HI R71, RZ, 0x1, R73 ;  /* 0x00000001ff477819 */ /* 0x000fe20000011449 */
[----:B------:R-:W-:Y:S01]  /*14b0*/  IMAD.IADD R25, R152, 0x1, -R25 ;  /* 0x0000000198197824 */ /* 0x000fe200078e0a19 */
[----:B------:R-:W-:Y:S01]  /*14c0*/  SHF.L.U32 R84, R7, 0x3, RZ ;  /* 0x0000000307547819 */ /* 0x000fe200000006ff */
[----:B------:R-:W-:Y:S01]  /*14d0*/  IMAD.IADD R62, R59, 0x1, -R62 ;  /* 0x000000013b3e7824 */ /* 0x000fe200078e0a3e */
[----:B------:R-:W-:Y:S01]  /*14e0*/  LOP3.LUT R21, R21, 0xc0, RZ, 0xc0, !PT ;  /* 0x000000c015157812 */ /* 0x000fe200078ec0ff */
[----:B------:R-:W-:Y:S01]  /*14f0*/  IMAD R112, R56, 0x8, R25 ;  /* 0x0000000838707824 */ /* 0x000fe200078e0219 */
[----:B------:R-:W-:Y:S01]  /*1500*/  SHF.R.S32.HI R85, RZ, 0x1f, R84 ;  /* 0x0000001fff557819 */ /* 0x000fe20000011454 */
[----:B------:R-:W-:Y:S01]  /*1510*/  @!P0 IMAD.MOV.U32 R18, RZ, RZ, R20 ;  /* 0x000000ffff128224 */ /* 0x000fe200078e0014 */
[----:B------:R-:W-:Y:S01]  /*1520*/  LOP3.LUT R10, R21, 0x18, R84, 0xf8, !PT ;  /* 0x00000018150a7812 */ /* 0x000fe200078ef854 */
[----:B------:R-:W-:Y:S01]  /*1530*/  IMAD.WIDE R22, R23, 0x40, R152 ;  /* 0x0000004017167825 */ /* 0x000fe200078e0298 */
[----:B------:R-:W-:-:S02]  /*1540*/  SHF.R.U32.HI R21, RZ, 0x3, R21 ;  /* 0x00000003ff157819 */ /* 0x000fc40000011615 */
[----:B------:R-:W-:Y:S01]  /*1550*/  LEA.HI R61, R62, R62, RZ, 0x1 ;  /* 0x0000003e3e3d7211 */ /* 0x000fe200078f08ff */
[----:B------:R-:W-:Y:S01]  /*1560*/  IMAD R3, R2, c[0x0][0x1b8], RZ ;  /* 0x00006e0002037a24 */ /* 0x000fe200078e02ff */
[----:B------:R-:W-:Y:S01]  /*1570*/  LOP3.LUT R21, R10, R21, RZ, 0x3c, !PT ;  /* 0x000000150a157212 */ /* 0x000fe200078e3cff */
[----:B------:R-:W-:Y:S01]  /*1580*/  IMAD R119, R153, c[0x0][0x198], RZ ;  /* 0x0000660099777a24 */ /* 0x000fe200078e02ff */
[----:B------:R-:W-:Y:S01]  /*1590*/  IADD3 R16, P0, R84, R8, RZ ;  /* 0x0000000854107210 */ /* 0x000fe20007f1e0ff */
[----:B------:R-:W-:Y:S01]  /*15a0*/  IMAD R3, R4, c[0x0][0x1bc], R3 ;  /* 0x00006f0004037a24 */ /* 0x000fe200078e0203 */
[----:B------:R-:W-:Y:S01]  /*15b0*/  LEA R112, R112, R21, 0x5 ;  /* 0x0000001570707211 */ /* 0x000fe200078e28ff */
[----:B------:R-:W-:Y:S01]  /*15c0*/  IMAD.MOV.U32 R47, RZ, RZ, 0x10 ;  /* 0x00000010ff2f7424 */ /* 0x000fe200078e00ff */
[----:B------:R-:W-:Y:S01]  /*15d0*/  IADD3 R18, P1, R84, R18, RZ ;  /* 0x0000001254127210 */ /* 0x000fe20007f3e0ff */
[C---:B------:R-:W-:Y:S01]  /*15e0*/  IMAD.X R17, R85.reuse, 0x1, R17, P0 ;  /* 0x0000000155117824 */ /* 0x040fe200000e0611 */
[----:B------:R-:W-:Y:S01]  /*15f0*/  SHF.R.S32.HI R21, RZ, 0x1, R61 ;  /* 0x00000001ff157819 */ /* 0x000fe2000001143d */
[C---:B------:R-:W-:Y:S01]  /*1600*/  IMAD R119, R152.reuse, c[0x0][0x19c], R119 ;  /* 0x0000670098777a24 */ /* 0x040fe200078e0277 */
[----:B------:R-:W-:Y:S01]  /*1610*/  SHF.R.S32.HI R8, RZ, 0x1f, R61 ;  /* 0x0000001fff087819 */ /* 0x000fe2000001143d */
[----:B------:R-:W-:Y:S01]  /*1620*/  IMAD.X R19, R85, 0x1, R19, P1 ;  /* 0x0000000155137824 */ /* 0x000fe200008e0613 */
[----:B------:R-:W-:Y:S01]  /*1630*/  IADD3 R114, P0, R152, R15, RZ ;  /* 0x0000000f98727210 */ /* 0x000fe20007f1e0ff */
[----:B------:R-:W-:Y:S01]  /*1640*/  IMAD.WIDE.U32 R16, R4, c[0x0][0x1b8], R16 ;  /* 0x00006e0004107a25 */ /* 0x000fe200078e0010 */
[----:B------:R-:W-:-:S02]  /*1650*/  LEA.HI R10, R8, R21, RZ, 0x2 ;  /* 0x00000015080a7211 */ /* 0x000fc400078f10ff */
[----:B------:R-:W-:Y:S01]  /*1660*/  SHF.L.U32 R7, R7, 0x2, RZ ;  /* 0x0000000207077819 */ /* 0x000fe200000006ff */
[----:B------:R-:W-:Y:S01]  /*1670*/  IMAD R8, R23, c[0x0][0x190], RZ ;  /* 0x0000640017087a24 */ /* 0x000fe200078e02ff */
[----:B------:R-:W-:Y:S01]  /*1680*/  IADD3 R17, R17, R3, RZ ;  /* 0x0000000311117210 */ /* 0x000fe20007ffe0ff */
[----:B------:R-:W-:Y:S01]  /*1690*/  IMAD.WIDE.U32 R18, R22, c[0x0][0x190], R18 ;  /* 0x0000640016127a25 */ /* 0x000fe200078e0012 */
[----:B------:R-:W-:Y:S02]  /*16a0*/  SHF.R.S32.HI R3, RZ, 0x1f, R120 ;  /* 0x0000001fff037819 */ /* 0x000fe40000011478 */
[----:B------:R-:W-:Y:S01]  /*16b0*/  LOP3.LUT R10, R10, 0xfffffffc, RZ, 0xc0, !PT ;  /* 0xfffffffc0a0a7812 */ /* 0x000fe200078ec0ff */
[----:B------:R-:W-:Y:S01]  /*16c0*/  IMAD R8, R22, c[0x0][0x194], R8 ;  /* 0x0000650016087a24 */ /* 0x000fe200078e0208 */
[----:B------:R-:W-:Y:S01]  /*16d0*/  SHF.L.U64.HI R145, R127, R108, c[0x0][0x19c] ;  /* 0x000067007f917619 */ /* 0x000fe2000001026c */
[----:B------:R-:W-:Y:S01]  /*16e0*/  IMAD.X R5, R153, 0x1, R5, P0 ;  /* 0x0000000199057824 */ /* 0x000fe200000e0605 */
[----:B------:R-:W-:Y:S01]  /*16f0*/  IADD3 R116, P0, R84, R116, RZ ;  /* 0x0000007454747210 */ /* 0x000fe20007f1e0ff */
[----:B------:R-:W-:Y:S01]  /*1700*/  IMAD.IADD R19, R19, 0x1, R8 ;  /* 0x0000000113137824 */ /* 0x000fe200078e0208 */
[----:B------:R-:W-:Y:S01]  /*1710*/  SHF.R.S32.HI R8, RZ, 0x1f, R67 ;  /* 0x0000001fff087819 */ /* 0x000fe20000011443 */
[----:B------:R-:W-:-:S02]  /*1720*/  IMAD R5, R5, c[0x0][0x1a0], RZ ;  /* 0x0000680005057a24 */ /* 0x000fc400078e02ff */
[----:B------:R-:W-:Y:S01]  /*1730*/  IMAD.X R117, R85, 0x1, R13, P0 ;  /* 0x0000000155757824 */ /* 0x000fe200000e060d */
[----:B------:R-:W-:Y:S01]  /*1740*/  LEA.HI R81, R8, R67, RZ, 0x7 ;  /* 0x0000004308517211 */ /* 0x000fe200078f38ff */
[----:B------:R-:W-:Y:S02]  /*1750*/  IMAD R3, R3, c[0x0][0x1a8], RZ ;  /* 0x00006a0003037a24 */ /* 0x000fe400078e02ff */
[----:B------:R-:W-:Y:S01]  /*1760*/  IMAD.IADD R60, R21, 0x1, -R10 ;  /* 0x00000001153c7824 */ /* 0x000fe200078e0a0a */
[----:B------:R-:W-:Y:S01]  /*1770*/  SHF.R.S32.HI R81, RZ, 0x7, R81 ;  /* 0x00000007ff517819 */ /* 0x000fe20000011451 */
[----:B------:R-:W-:Y:S02]  /*1780*/  IMAD R72, R152, R71, R7 ;  /* 0x0000004798487224 */ /* 0x000fe400078e0207 */
[----:B------:R-:W-:Y:S01]  /*1790*/  IMAD R113, R114, c[0x0][0x1a4], R5 ;  /* 0x0000690072717a24 */ /* 0x000fe200078e0205 */
[----:B------:R-:W-:Y:S01]  /*17a0*/  IMNMX R81, RZ, R81, !PT ;  /* 0x00000051ff517217 */ /* 0x000fe20007800200 */
[----:B------:R-:W-:Y:S01]  /*17b0*/  IMAD R5, R120, c[0x0][0x1ac], R3 ;  /* 0x00006b0078057a24 */ /* 0x000fe200078e0203 */
[----:B------:R-:W-:Y:S01]  /*17c0*/  LOP3.LUT P1, RZ, R60, 0x2, RZ, 0xc0, !PT ;  /* 0x000000023cff7812 */ /* 0x000fe2000782c0ff */
[----:B------:R-:W-:Y:S01]  /*17d0*/  IMAD.WIDE.U32 R114, R114, c[0x0][0x1a0], R16 ;  /* 0x0000680072727a25 */ /* 0x000fe200078e0010 */
[----:B------:R-:W-:-:S02]  /*17e0*/  ISETP.GT.AND P0, PT, R46, R81, PT ;  /* 0x000000512e00720c */ /* 0x000fc40003f04270 */
[--C-:B------:R-:W-:Y:S01]  /*17f0*/  SHF.R.S32.HI R69, RZ, 0x1f, R72.reuse ;  /* 0x0000001fff457819 */ /* 0x100fe20000011448 */
[----:B------:R-:W-:Y:S01]  /*1800*/  IMAD.MOV.U32 R3, RZ, RZ, c[0x0][0x1a0] ;  /* 0x00006800ff037624 */ /* 0x000fe200078e00ff */
[----:B------:R-:W-:Y:S01]  /*1810*/  SEL R47, R47, 0xfffffff0, !P1 ;  /* 0xfffffff02f2f7807 */ /* 0x000fe20004800000 */
[----:B------:R-:W-:Y:S01]  /*1820*/  IMAD.IADD R70, R7, 0x1, R72 ;  /* 0x0000000107467824 */ /* 0x000fe200078e0248 */
[----:B------:R-:W-:Y:S01]  /*1830*/  IADD3 R113, R115, R113, RZ ;  /* 0x0000007173717210 */ /* 0x000fe20007ffe0ff */
[----:B------:R-:W-:Y:S01]  /*1840*/  IMAD.WIDE.U32 R120, R120, c[0x0][0x1a8], R18 ;  /* 0x00006a0078787a25 */ /* 0x000fe200078e0012 */
[----:B------:R-:W-:Y:S02]  /*1850*/  SHF.L.U64.HI R147, R3, R108, c[0x0][0x1a4] ;  /* 0x0000690003937619 */ /* 0x000fe4000001026c */
[----:B------:R-:W-:Y:S01]  /*1860*/  SHF.R.S32.HI R68, RZ, 0x1f, R70 ;  /* 0x0000001fff447819 */ /* 0x000fe20000011446 */
        /* <DEDUP_REMOVED lines=11> */
[C---:B------:R-:W-:Y:S01]  /*1920*/  IMAD.WIDE.U32 R14, R9.reuse, c[0x0][0x278], R84 ;  /* 0x00009e00090e7a25 */ /* 0x040fe200078e0054 */
[----:B------:R-:W-:Y:S01]  /*1930*/  IADD3 R5, P1, P0, R0, R152, -R67 ;  /* 0x0000009800057210 */ /* 0x000fe2000783e843 */
[----:B------:R-:W-:Y:S01]  /*1940*/  UMOV UR9, 0x40 ;  /* 0x0000004000097882 */ /* 0x000fe20000000000 */
[C---:B------:R-:W-:Y:S01]  /*1950*/  LEA R96, P3, R116.reuse, c[0x0][0x168], 0x1 ;  /* 0x00005a0074607a11 */ /* 0x040fe200078608ff */
[----:B------:R-:W-:Y:S01]  /*1960*/  IMAD R6, R9, c[0x0][0x27c], R6 ;  /* 0x00009f0009067a24 */ /* 0x000fe200078e0206 */
[----:B------:R-:W-:Y:S01]  /*1970*/  IADD3.X R7, R7, R153, ~R10, P1, P0 ;  /* 0x0000009907077210 */ /* 0x000fe20000fe0c0a */
[C---:B------:R-:W-:Y:S01]  /*1980*/  IMAD R8, R9.reuse, c[0x0][0x284], R8 ;  /* 0x0000a10009087a24 */ /* 0x040fe200078e0208 */
[----:B------:R-:W-:Y:S01]  /*1990*/  ULDC.64 UR4, c[0x0][0x1a0] ;  /* 0x0000680000047ab9 */ /* 0x000fe20000000a00 */
[----:B------:R-:W-:Y:S01]  /*19a0*/  IMAD.WIDE.U32 R12, R9, c[0x0][0x280], R84 ;  /* 0x0000a000090c7a25 */ /* 0x000fe200078e0054 */
[----:B------:R-:W-:Y:S01]  /*19b0*/  UIMAD UR10, UR9, UR5, URZ ;  /* 0x00000005090a72a4 */ /* 0x000fe2000f8e023f */
[----:B------:R-:W-:Y:S01]  /*19c0*/  LEA.HI.X R95, R116, c[0x0][0x16c], R119, 0x1, P3 ;  /* 0x00005b00745f7a11 */ /* 0x000fe200018f0c77 */
[----:B------:R-:W-:Y:S01]  /*19d0*/  UMOV UR8, 0xc0 ;  /* 0x000000c000087882 */ /* 0x000fe20000000000 */
[----:B------:R-:W-:Y:S01]  /*19e0*/  IMAD.IADD R15, R15, 0x1, R6 ;  /* 0x000000010f0f7824 */ /* 0x000fe200078e0206 */
[----:B------:R-:W-:Y:S01]  /*19f0*/  MOV R83, 0x6 ;  /* 0x0000000600537802 */ /* 0x000fe20000000f00 */
[----:B------:R-:W-:Y:S01]  /*1a00*/  IMAD.IADD R13, R13, 0x1, R8 ;  /* 0x000000010d0d7824 */ /* 0x000fe200078e0208 */
[----:B------:R-:W-:Y:S01]  /*1a10*/  UIMAD UR13, UR8, UR5, URZ ;  /* 0x00000005080d72a4 */ /* 0x000fe2000f8e023f */
[C---:B------:R-:W-:Y:S01]  /*1a20*/  IMAD R6, R7.reuse, c[0x0][0x288], RZ ;  /* 0x0000a20007067a24 */ /* 0x040fe200078e02ff */
[----:B------:R-:W-:Y:S01]  /*1a30*/  UIMAD.WIDE.U32 UR14, UR8, UR4, URZ ;  /* 0x00000004080e72a5 */ /* 0x000fe2000f8e003f */
[----:B------:R-:W-:Y:S01]  /*1a40*/  IMAD R8, R7, c[0x0][0x290], RZ ;  /* 0x0000a40007087a24 */ /* 0x000fe200078e02ff */
[----:B------:R-:W-:Y:S01]  /*1a50*/  ULDC UR5, c[0x0][0x294] ;  /* 0x0000a50000057ab9 */ /* 0x000fe20000000800 */
[C---:B------:R-:W-:Y:S01]  /*1a60*/  IMAD R6, R5.reuse, c[0x0][0x28c], R6 ;  /* 0x0000a30005067a24 */ /* 0x040fe200078e0206 */
[----:B------:R-:W-:Y:S01]  /*1a70*/  UIMAD UR5, UR8, UR5, URZ ;  /* 0x00000005080572a4 */ /* 0x000fe2000f8e023f */
[C---:B------:R-:W-:Y:S01]  /*1a80*/  IMAD.WIDE.U32 R14, R5.reuse, c[0x0][0x288], R14 ;  /* 0x0000a200050e7a25 */ /* 0x040fe200078e000e */
[C---:B------:R-:W-:Y:S01]  /*1a90*/  IADD3 R74, R152.reuse, 0x20, RZ ;  /* 0x00000020984a7810 */ /* 0x040fe20007ffe0ff */
[----:B------:R-:W-:Y:S01]  /*1aa0*/  ULDC UR12, c[0x0][0x28c] ;  /* 0x0000a300000c7ab9 */ /* 0x000fe20000000800 */
[C---:B------:R-:W-:Y:S01]  /*1ab0*/  IADD3 R111, R152.reuse, 0x40, RZ ;  /* 0x00000040986f7810 */ /* 0x040fe20007ffe0ff */
[C---:B------:R-:W-:Y:S01]  /*1ac0*/  IMAD R8, R5.reuse, c[0x0][0x294], R8 ;  /* 0x0000a50005087a24 */ /* 0x040fe200078e0208 */
[----:B------:R-:W-:Y:S01]  /*1ad0*/  IADD3 R110, R152, 0x60, RZ ;  /* 0x00000060986e7810 */ /* 0x000fe20007ffe0ff */
[----:B------:R-:W-:Y:S01]  /*1ae0*/  IMAD.WIDE.U32 R12, R5, c[0x0][0x290], R12 ;  /* 0x0000a400050c7a25 */ /* 0x000fe200078e000c */
[----:B------:R-:W-:-:S02]  /*1af0*/  ULDC UR11, c[0x0][0x28c] ;  /* 0x0000a300000b7ab9 */ /* 0x000fc40000000800 */
[----:B------:R-:W-:Y:S01]  /*1b00*/  ULDC UR4, c[0x0][0x230] ;  /* 0x00008c0000047ab9 */ /* 0x000fe20000000800 */
[----:B------:R-:W-:Y:S01]  /*1b10*/  IMAD.IADD R7, R15, 0x1, R6 ;  /* 0x000000010f077824 */ /* 0x000fe200078e0206 */
[----:B------:R-:W-:Y:S01]  /*1b20*/  MOV R6, R14 ;  /* 0x0000000e00067202 */ /* 0x000fe20000000f00 */
[----:B------:R-:W-:Y:S01]  /*1b30*/  IMAD.IADD R13, R13, 0x1, R8 ;  /* 0x000000010d0d7824 */ /* 0x000fe200078e0208 */
[----:B------:R-:W-:Y:S01]  /*1b40*/  UIMAD UR12, UR12, 0xc0, URZ ;  /* 0x000000c00c0c78a4 */ /* 0x000fe2000f8e023f */
[C---:B------:R-:W-:Y:S01]  /*1b50*/  IMAD R101, R2.reuse, c[0x0][0x2a0], RZ ;  /* 0x0000a80002657a24 */ /* 0x040fe200078e02ff */
[----:B------:R-:W-:Y:S01]  /*1b60*/  UIMAD UR11, UR11, 0xc0, URZ ;  /* 0x000000c00b0b78a4 */ /* 0x000fe2000f8e023f */
[----:B------:R-:W-:Y:S01]  /*1b70*/  IMAD R103, R2, c[0x0][0x298], RZ ;  /* 0x0000a60002677a24 */ /* 0x000fe200078e02ff */
[----:B------:R-:W-:Y:S01]  /*1b80*/  UIADD3 UR13, UR15, UR13, URZ ;  /* 0x0000000d0f0d7290 */ /* 0x000fe2000fffe03f */
[C---:B------:R-:W-:Y:S01]  /*1b90*/  IMAD R101, R4.reuse, c[0x0][0x2a4], R101 ;  /* 0x0000a90004657a24 */ /* 0x040fe200078e0265 */
[----:B------:R-:W-:Y:S01]  /*1ba0*/  ULDC.U8 UR8, c[0x0][0x313] ;  /* 0x0000c4c000087ab9 */ /* 0x000fe20000000000 */
[----:B------:R-:W-:-:S02]  /*1bb0*/  IMAD R103, R4, c[0x0][0x29c], R103 ;  /* 0x0000a70004677a24 */ /* 0x000fc400078e0267 */
[----:B------:R-:W-:-:S04]  /*1bc0*/  IMAD.WIDE.U32 R12, R4, c[0x0][0x2a0], R12 ;  /* 0x0000a800040c7a25 */ /* 0x000fc800078e000c */
[----:B------:R-:W-:Y:S01]  /*1bd0*/  IMAD.WIDE.U32 R4, R4, c[0x0][0x298], R6 ;  /* 0x0000a60004047a25 */ /* 0x000fe200078e0006 */
[----:B------:R-:W-:-:S03]  /*1be0*/  LEA R100, P1, R12, c[0x0][0x270], 0x1 ;  /* 0x00009c000c647a11 */ /* 0x000fc600078208ff */
[----:B------:R-:W-:Y:S01]  /*1bf0*/  IMAD.WIDE.U32 R2, R3, 0x40, RZ ;  /* 0x0000004003027825 */ /* 0x000fe200078e00ff */
[----:B------:R-:W-:-:S03]  /*1c00*/  LEA R102, P0, R4, c[0x0][0x268], 0x1 ;  /* 0x00009a0004667a11 */ /* 0x000fc600078008ff */
[----:B------:R-:W-:Y:S01]  /*1c10*/  IMAD.IADD R103, R5, 0x1, R103 ;  /* 0x0000000105677824 */ /* 0x000fe200078e0267 */
[----:B------:R-:W-:Y:S01]  /*1c20*/  IADD3 R92, R3, UR10, RZ ;  /* 0x0000000a035c7c10 */ /* 0x000fe2000fffe0ff */
[----:B------:R-:W-:Y:S01]  /*1c30*/  IMAD.IADD R0, R11, 0x1, R0 ;  /* 0x000000010b007824 */ /* 0x000fe200078e0200 */
[----:B------:R-:W-:Y:S01]  /*1c40*/  ULDC UR10, c[0x0][0x19c] ;  /* 0x00006700000a7ab9 */ /* 0x000fe20000000800 */
[----:B------:R-:W-:Y:S01]  /*1c50*/  IMAD.MOV.U32 R124, RZ, RZ, c[0x0][0x290] ;  /* 0x0000a400ff7c7624 */ /* 0x000fe200078e00ff */
[----:B------:R-:W-:Y:S01]  /*1c60*/  LEA.HI.X R103, R4, c[0x0][0x26c], R103, 0x1, P0 ;  /* 0x00009b0004677a11 */ /* 0x000fe200000f0c67 */
[----:B------:R-:W-:Y:S01]  /*1c70*/  IMAD R3, R71, R0, RZ ;  /* 0x0000000047037224 */ /* 0x000fe200078e02ff */
[C---:B------:R-:W-:Y:S01]  /*1c80*/  LEA R98, P0, R114.reuse, c[0x0][0x170], 0x1 ;  /* 0x00005c0072627a11 */ /* 0x040fe200078008ff */
[----:B------:R-:W-:Y:S01]  /*1c90*/  IMAD.IADD R101, R13, 0x1, R101 ;  /* 0x000000010d657824 */ /* 0x000fe200078e0265 */
[----:B------:R-:W-:Y:S01]  /*1ca0*/  UIMAD UR10, UR9, UR10, URZ ;  /* 0x0000000a090a72a4 */ /* 0x000fe2000f8e023f */
[----:B------:R-:W-:Y:S01]  /*1cb0*/  IMAD.MOV.U32 R109, RZ, RZ, c[0x0][0x288] ;  /* 0x0000a200ff6d7624 */ /* 0x000fe200078e00ff */
[----:B------:R-:W-:Y:S01]  /*1cc0*/  LEA.HI.X R99, R114, c[0x0][0x174], R113, 0x1, P0 ;  /* 0x00005d0072637a11 */ /* 0x000fe200000f0c71 */
[C---:B------:R-:W-:Y:S01]  /*1cd0*/  IMAD.SHL.U32 R91, R124.reuse, 0x40, RZ ;  /* 0x000000407c5b7824 */ /* 0x040fe200078e00ff */
[----:B------:R-:W-:Y:S01]  /*1ce0*/  SHF.R.S32.HI R49, RZ, 0x1f, R3 ;  /* 0x0000001fff317819 */ /* 0x000fe20000011403 */
[----:B------:R-:W-:Y:S01]  /*1cf0*/  IMAD.SHL.U32 R89, R124, 0x20, RZ ;  /* 0x000000207c597824 */ /* 0x000fe200078e00ff */
[-C--:B------:R-:W-:Y:S01]  /*1d00*/  IADD3 R106, P0, R70, R3.reuse, RZ ;  /* 0x00000003466a7210 */ /* 0x080fe20007f1e0ff */
[----:B------:R-:W-:Y:S01]  /*1d10*/  IMAD.WIDE.U32 R126, R127, 0x40, RZ ;  /* 0x000000407f7e7825 */ /* 0x000fe200078e00ff */
[----:B------:R-:W-:-:S02]  /*1d20*/  IADD3 R48, P3, R72, R3, RZ ;  /* 0x0000000348307210 */ /* 0x000fc40007f7e0ff */
[-C--:B------:R-:W-:Y:S01]  /*1d30*/  SHF.L.U64.HI R90, R124, R83.reuse, c[0x0][0x294] ;  /* 0x0000a5007c5a7619 */ /* 0x080fe20000010253 */
[--C-:B------:R-:W-:Y:S01]  /*1d40*/  IMAD.X R107, R68, 0x1, R49.reuse, P0 ;  /* 0x00000001446b7824 */ /* 0x100fe200000e0631 */
[----:B------:R-:W-:Y:S01]  /*1d50*/  SHF.L.U64.HI R88, R124, R108, c[0x0][0x294] ;  /* 0x0000a5007c587619 */ /* 0x000fe2000001026c */
[----:B------:R-:W-:Y:S01]  /*1d60*/  IMAD.X R49, R69, 0x1, R49, P3 ;  /* 0x0000000145317824 */ /* 0x000fe200018e0631 */
[----:B------:R-:W-:Y:S01]  /*1d70*/  LEA.HI.X R101, R12, c[0x0][0x274], R101, 0x1, P1 ;  /* 0x00009d000c657a11 */ /* 0x000fe200008f0c65 */
[----:B------:R-:W-:Y:S01]  /*1d80*/  IMAD.SHL.U32 R80, R71, 0x20, RZ ;  /* 0x0000002047507824 */ /* 0x000fe200078e00ff */
[C---:B------:R-:W-:Y:S01]  /*1d90*/  SHF.L.U64.HI R107, R106.reuse, 0x1, R107 ;  /* 0x000000016a6b7819 */ /* 0x040fe2000001026b */
[----:B------:R-:W-:Y:S01]  /*1da0*/  IMAD.SHL.U32 R106, R106, 0x2, RZ ;  /* 0x000000026a6a7824 */ /* 0x000fe200078e00ff */
[C---:B------:R-:W-:Y:S01]  /*1db0*/  SHF.L.U64.HI R49, R48.reuse, 0x1, R49 ;  /* 0x0000000130317819 */ /* 0x040fe20000010231 */
[----:B------:R-:W-:Y:S01]  /*1dc0*/  IMAD.SHL.U32 R48, R48, 0x2, RZ ;  /* 0x0000000230307824 */ /* 0x000fe200078e00ff */
[----:B------:R-:W-:Y:S01]  /*1dd0*/  SHF.L.U64.HI R83, R109, R83, c[0x0][0x28c] ;  /* 0x0000a3006d537619 */ /* 0x000fe20000010253 */
[C---:B------:R-:W-:Y:S01]  /*1de0*/  IMAD.SHL.U32 R78, R71.reuse, 0x40, RZ ;  /* 0x00000040474e7824 */ /* 0x040fe200078e00ff */
        /* <DEDUP_REMOVED lines=8> */
[----:B------:R-:W-:Y:S01]  /*1e70*/  IMAD.SHL.U32 R93, R2, 0x2, RZ ;  /* 0x00000002025d7824 */ /* 0x000fe200078e00ff */
[----:B------:R-:W-:Y:S01]  /*1e80*/  SHF.L.U32 R86, R109, 0x6, RZ ;  /* 0x000000066d567819 */ /* 0x000fe200000006ff */
[----:B------:R-:W-:Y:S01]  /*1e90*/  IMAD.MOV.U32 R11, RZ, RZ, R46 ;  /* 0x000000ffff0b7224 */ /* 0x000fe200078e002e */
[----:B------:R-:W-:Y:S01]  /*1ea0*/  SHF.L.U64.HI R90, R91, 0x1, R90 ;  /* 0x000000015b5a7819 */ /* 0x000fe2000001025a */
[----:B------:R-:W-:Y:S01]  /*1eb0*/  IMAD.SHL.U32 R109, R109, 0x20, RZ ;  /* 0x000000206d6d7824 */ /* 0x000fe200078e00ff */
[----:B------:R-:W-:Y:S01]  /*1ec0*/  SHF.L.U64.HI R88, R89, 0x1, R88 ;  /* 0x0000000159587819 */ /* 0x000fe20000010258 */
[----:B------:R-:W-:Y:S01]  /*1ed0*/  IMAD.U32 R82, R82, -0x80, RZ ;  /* 0xffffff8052527824 */ /* 0x000fe200078e00ff */
[----:B------:R-:W-:-:S02]  /*1ee0*/  IADD3.X R105, R107, c[0x0][0x2b4], RZ, P5, !PT ;  /* 0x0000ad006b697a10 */ /* 0x000fc40002ffe4ff */
[----:B------:R-:W-:Y:S02]  /*1ef0*/  IADD3.X R9, R49, c[0x0][0x2b4], RZ, P3, !PT ;  /* 0x0000ad0031097a10 */ /* 0x000fe40001ffe4ff */
[----:B------:R-:W-:Y:S02]  /*1f00*/  SHF.L.U64.HI R92, R2, 0x1, R92 ;  /* 0x00000001025c7819 */ /* 0x000fe4000001025c */
[----:B------:R-:W-:Y:S02]  /*1f10*/  ISETP.GE.AND P1, PT, R84, c[0x0][0x220], PT ;  /* 0x0000880054007a0c */ /* 0x000fe40003f26270 */
[----:B------:R-:W-:Y:S02]  /*1f20*/  SHF.R.S32.HI R79, RZ, 0x1f, R80 ;  /* 0x0000001fff4f7819 */ /* 0x000fe40000011450 */
        /* <DEDUP_REMOVED lines=8> */
.L_x_3762:
[----:B------:R-:W-:Y:S05]  /*1fb0*/  IMAD.SHL.U32 R13, R11, 0x80, RZ ;  /* 0x000000800b0d7824 */ /* 0x000fea00078e00ff */
[----:B------:R-:W-:Y:S05]  /*1fc0*/  IADD3 R12, R13, -0x80, RZ ;  /* 0xffffff800d0c7810 */ /* 0x000fea0007ffe0ff */
[--C-:B--2---:R-:W-:Y:S02]  /*1fd0*/  IMAD.IADD R15, R57, 0x1, -R12.reuse ;  /* 0x00000001390f7824 */ /* 0x104fe400078e0a0c */
[----:B------:R-:W-:Y:S03]  /*1fe0*/  IMAD.IADD R3, R67, 0x1, -R12 ;  /* 0x0000000143037824 */ /* 0x000fe600078e0a0c */
[-C--:B------:R-:W-:Y:S02]  /*1ff0*/  ISETP.GE.OR P6, PT, R152, R15.reuse, P1 ;  /* 0x0000000f9800720c */ /* 0x080fe40000fc6670 */
[----:B------:R-:W-:Y:S02]  /*2000*/  ISETP.GE.OR P5, PT, R74, R15, P1 ;  /* 0x0000000f4a00720c */ /* 0x000fe40000fa6670 */
[-C--:B------:R-:W-:Y:S02]  /*2010*/  ISETP.LT.OR P6, PT, R152, R3.reuse, P6 ;  /* 0x000000039800720c */ /* 0x080fe400037c1670 */
[----:B------:R-:W-:Y:S02]  /*2020*/  ISETP.LT.OR P5, PT, R74, R3, P5 ;  /* 0x000000034a00720c */ /* 0x000fe40002fa1670 */
[C---:B------:R-:W-:Y:S04]  /*2030*/  ISETP.GE.OR P4, PT, R111.reuse, R15, P1 ;  /* 0x0000000f6f00720c */ /* 0x040fe80000f86670 */
[----:B------:R-:W-:Y:S05]  /*2040*/  ISETP.LT.OR P4, PT, R111, R3, P4 ;  /* 0x000000036f00720c */ /* 0x000fea0002781670 */
[----:B------:R-:W2:Y:S02]  /*2050*/  @!P6 LDG.E.128 R20, [R100.64] ;  /* 0x000000066414e981 */ /* 0x000ea4000c1e1d00 */
[----:B------:R-:W-:Y:S02]  /*2060*/  @!P5 IADD3 R28, P0, R100, R89, RZ ;  /* 0x00000059641cd210 */ /* 0x000fe40007f1e0ff */
[----:B------:R-:W-:Y:S03]  /*2070*/  @!P5 LEA R26, P3, R148, R98, 0x1 ;  /* 0x00000062941ad211 */ /* 0x000fe600078608ff */
[C---:B------:R-:W-:Y:S01]  /*2080*/  @!P5 IMAD.X R29, R101.reuse, 0x1, R88, P0 ;  /* 0x00000001651dd824 */ /* 0x040fe200000e0658 */
[----:B------:R-:W-:Y:S02]  /*2090*/  @!P4 IADD3 R24, P0, R100, R91, RZ ;  /* 0x0000005b6418c210 */ /* 0x000fe40007f1e0ff */
[----:B------:R-:W-:Y:S02]  /*20a0*/  @!P5 LEA.HI.X R27, R148, R99, R147, 0x1, P3 ;  /* 0x00000063941bd211 */ /* 0x000fe400018f0c93 */
[----:B------:R-:W-:Y:S01]  /*20b0*/  ISETP.GE.OR P3, PT, R110, R15, P1 ;  /* 0x0000000f6e00720c */ /* 0x000fe20000f66670 */
[----:B------:R-:W-:Y:S01]  /*20c0*/  @!P4 IMAD.X R25, R101, 0x1, R90, P0 ;  /* 0x000000016519c824 */ /* 0x000fe200000e065a */
[----:B------:R-:W-:Y:S02]  /*20d0*/  @!P4 IADD3 R2, P0, R98, R93, RZ ;  /* 0x0000005d6202c210 */ /* 0x000fe40007f1e0ff */
[----:B------:R-:W-:Y:S03]  /*20e0*/  ISETP.LT.OR P3, PT, R110, R3, P3 ;  /* 0x000000036e00720c */ /* 0x000fe60001f61670 */
[----:B------:R-:W-:Y:S10]  /*20f0*/  @!P4 IMAD.X R3, R99, 0x1, R92, P0 ;  /* 0x000000016303c824 */ /* 0x000ff400000e065c */
[----:B------:R-:W-:Y:S05]  /*2100*/  @!P3 IADD3 R14, P0, R100, R124, RZ ;  /* 0x0000007c640eb210 */ /* 0x000fea0007f1e0ff */
[----:B------:R-:W-:Y:S01]  /*2110*/  @!P3 IMAD.X R15, R101, 0x1, R94, P0 ;  /* 0x00000001650fb824 */ /* 0x000fe200000e065e */
[----:B--2---:R1:W-:Y:S04]  /*2120*/  @!P6 STG.E.128 [R98.64], R20 ;  /* 0x000000146200e986 */ /* 0x0043e8000c101d06 */
[----:B------:R2:W3:Y:S02]  /*2130*/  @!P5 LDG.E.128 R16, [R28.64] ;  /* 0x000000061c10d981 */ /* 0x0004e4000c1e1d00 */
[----:B--2---:R-:W-:Y:S04]  /*2140*/  @!P3 IADD3 R28, P0, R98, UR14, RZ ;  /* 0x0000000e621cbc10 */ /* 0x004fe8000ff1e0ff */
[----:B------:R-:W-:Y:S02]  /*2150*/  @!P3 IADD3.X R29, R99, UR13, RZ, P0, !PT ;  /* 0x0000000d631dbc10 */ /* 0x000fe400087fe4ff */
[C---:B------:R-:W-:Y:S04]  /*2160*/  LEA R100, P0, R82.reuse, R100, 0x1 ;  /* 0x0000006452647211 */ /* 0x040fe800078008ff */
[----:B------:R-:W-:Y:S02]  /*2170*/  LEA.HI.X.SX32 R101, R82, R101, 0x1, P0 ;  /* 0x0000006552657211 */ /* 0x000fe400000f0eff */
[----:B------:R-:W-:Y:S01]  /*2180*/  ISETP.NE.AND P0, PT, RZ, UR4, PT ;  /* 0x00000004ff007c0c */ /* 0x000fe2000bf05270 */
[----:B---3--:R2:W-:Y:S04]  /*2190*/  @!P5 STG.E.128 [R26.64], R16 ;  /* 0x000000101a00d986 */ /* 0x0085e8000c101d06 */
[----:B------:R-:W3:Y:S04]  /*21a0*/  @!P4 LDG.E.128 R4, [R24.64] ;  /* 0x000000061804c981 */ /* 0x000ee8000c1e1d00 */
[----:B---3--:R2:W-:Y:S04]  /*21b0*/  @!P4 STG.E.128 [R2.64], R4 ;  /* 0x000000040200c986 */ /* 0x0085e8000c101d06 */
[----:B-1----:R-:W3:Y:S04]  /*21c0*/  @!P3 LDG.E.128 R20, [R14.64] ;  /* 0x000000060e14b981 */ /* 0x002ee8000c1e1d00 */
[----:B---3--:R2:W-:Y:S01]  /*21d0*/  @!P3 STG.E.128 [R28.64], R20 ;  /* 0x000000141c00b986 */ /* 0x0085e2000c101d06 */
[----:B------:R-:W-:-:S05]  /*21e0*/  @!P0 BRA `(.L_x_3733) ;  /* 0x000026c000008947 */ /* 0x000fca0003800000 */
[----:B------:R-:W-:Y:S11]  /*21f0*/  ISETP.NE.AND P0, PT, RZ, UR8, PT ;  /* 0x00000008ff007c0c */ /* 0x000ff6000bf05270 */
[----:B------:R-:W-:Y:S02]  /*2200*/  @!UPT UIADD3 URZ, URZ, URZ, URZ ;  /* 0x0000003f3f3ff290 */ /* 0x000fe4000fffe03f */
[----:B------:R-:W-:-:S05]  /*2210*/  @!P0 BRA `(.L_x_3734) ;  /* 0x00000ed000008947 */ /* 0x000fca0003800000 */
[----:B------:R-:W-:Y:S01]  /*2220*/  BSSY B0, `(.L_x_3735) ;  /* 0x0000031000007945 */ /* 0x000fe20003800000 */
[----:B------:R-:W-:-:S05]  /*2230*/  @P6 BRA `(.L_x_3736) ;  /* 0x000002f000006947 */ /* 0x000fca0003800000 */
[----:B------:R-:W-:Y:S01]  /*2240*/  ISETP.GE.AND P0, PT, R84, UR4, PT ;  /* 0x0000000454007c0c */ /* 0x000fe2000bf06270 */
[----:B--2---:R-:W2:Y:S01]  /*2250*/  LDG.E.128 R16, [R102.64] ;  /* 0x0000000666107981 */ /* 0x004ea2000c1e1d00 */
[----:B------:R-:W-:Y:S11]  /*2260*/  IMAD.MOV.U32 R97, RZ, RZ, R95 ;  /* 0x000000ffff617224 */ /* 0x000ff600078e005f */
[----:B------:R-:W-:Y:S01]  /*2270*/  @!P0 MOV R8, R10 ;  /* 0x0000000a00088202 */ /* 0x000fe20000000f00 */
[----:B------:R-:W3:Y:S06]  /*2280*/  @!P0 LDG.E.64 R24, [R48.64] ;  /* 0x0000000630188981 */ /* 0x000eec000c1e1b00 */
[----:B------:R1:W4:Y:S01]  /*2290*/  @!P0 LDG.E.64 R6, [R8.64] ;  /* 0x0000000608068981 */ /* 0x000322000c1e1b00 */
[C---:B--2---:R-:W-:Y:S01]  /*22a0*/  @!P0 LOP3.LUT R21, R16.reuse, 0xffff0000, RZ, 0xc0, !PT ;  /* 0xffff000010158812 */ /* 0x044fe200078ec0ff */
[----:B------:R-:W-:Y:S01]  /*22b0*/  @!P0 IMAD.U32 R15, R16, 0x10000, RZ ;  /* 0x00010000100f8824 */ /* 0x000fe200078e00ff */
[----:B-1----:R-:W-:Y:S02]  /*22c0*/  @!P0 SHF.L.U32 R8, R18, 0x10, RZ ;  /* 0x0000001012088819 */ /* 0x002fe400000006ff */
        /* <DEDUP_REMOVED lines=8> */
[----:B------:R-:W-:Y:S01]  /*2350*/  @!P0 LOP3.LUT R24, R24, 0xffff0000, RZ, 0xc0, !PT ;  /* 0xffff000018188812 */ /* 0x000fe200078ec0ff */
        /* <DEDUP_REMOVED lines=8> */
[-C--:B------:R-:W-:Y:S01]  /*23e0*/  @!P0 FMUL.FTZ R2, R15, R14.reuse ;  /* 0x0000000e0f028220 */ /* 0x080fe20000410000 */
[----:B------:R-:W-:Y:S01]  /*23f0*/  @!P0 F2FP.BF16.PACK_AB R29, R0, R29 ;  /* 0x0000001d001d823e */ /* 0x000fe200000010ff */
[----:B------:R-:W-:Y:S02]  /*2400*/  @!P0 FMUL.FTZ R3, R8, R5 ;  /* 0x0000000508038220 */ /* 0x000fe40000410000 */
        /* <DEDUP_REMOVED lines=12> */
[----:B------:R-:W-:Y:S02]  /*24d0*/  @!P0 F2FP.BF16.PACK_AB R26, R3, R26 ;  /* 0x0000001a031a823e */ /* 0x000fe400000010ff */
[----:B------:R-:W-:Y:S02]  /*24e0*/  @!P0 MOV R17, R30 ;  /* 0x0000001e00118202 */ /* 0x000fe40000000f00 */
[----:B------:R-:W-:Y:S02]  /*24f0*/  @!P0 F2FP.BF16.PACK_AB R31, R4, R28 ;  /* 0x0000001c041f823e */ /* 0x000fe400000010ff */
[----:B------:R-:W-:Y:S02]  /*2500*/  @!P0 MOV R18, R26 ;  /* 0x0000001a00128202 */ /* 0x000fe40000000f00 */
[----:B------:R-:W-:Y:S05]  /*2510*/  @!P0 MOV R19, R31 ;  /* 0x0000001f00138202 */ /* 0x000fea0000000f00 */
[----:B------:R1:W-:Y:S02]  /*2520*/  STG.E.128 [R96.64], R16 ;  /* 0x0000001060007986 */ /* 0x0003e4000c101d06 */
.L_x_3736:
[----:B------:R-:W-:Y:S05]  /*2530*/  BSYNC B0 ;  /* 0x0000000000007941 */ /* 0x000fea0003800000 */
.L_x_3735:
[----:B------:R-:W-:Y:S01]  /*2540*/  BSSY B0, `(.L_x_3737) ;  /* 0x0000039000007945 */ /* 0x000fe20003800000 */
[----:B------:R-:W-:-:S05]  /*2550*/  @P5 BRA `(.L_x_3738) ;  /* 0x0000037000005947 */ /* 0x000fca0003800000 */
[----:B------:R-:W-:Y:S02]  /*2560*/  ISETP.GE.AND P0, PT, R84, UR4, PT ;  /* 0x0000000454007c0c */ /* 0x000fe4000bf06270 */
[C---:B------:R-:W-:Y:S04]  /*2570*/  LEA R30, P5, R109.reuse, R102, 0x1 ;  /* 0x000000666d1e7211 */ /* 0x040fe800078a08ff */
[----:B------:R-:W-:Y:S05]  /*2580*/  LEA.HI.X R31, R109, R103, R108, 0x1, P5 ;  /* 0x000000676d1f7211 */ /* 0x000fea00028f0c6c */
[----:B-12---:R-:W2:Y:S02]  /*2590*/  LDG.E.128 R16, [R30.64] ;  /* 0x000000061e107981 */ /* 0x006ea4000c1e1d00 */
        /* <DEDUP_REMOVED lines=51> */
.L_x_3738:
[----:B------:R-:W-:Y:S05]  /*28d0*/  BSYNC B0 ;  /* 0x0000000000007941 */ /* 0x000fea0003800000 */
.L_x_3737:
        /* <DEDUP_REMOVED lines=57> */
.L_x_3740:
[----:B------:R-:W-:Y:S05]  /*2c70*/  BSYNC B0 ;  /* 0x0000000000007941 */ /* 0x000fea0003800000 */
.L_x_3739:
[----:B------:R-:W-:Y:S01]  /*2c80*/  BSSY B0, `(.L_x_3741) ;  /* 0x000003d000007945 */ /* 0x000fe20003800000 */
[----:B------:R-:W-:-:S05]  /*2c90*/  @P3 BRA `(.L_x_3742) ;  /* 0x000003b000003947 */ /* 0x000fca0003800000 */
[----:B-1----:R-:W-:Y:S01]  /*2ca0*/  IMAD.MOV.U32 R97, RZ, RZ, R95 ;  /* 0x000000ffff617224 */ /* 0x002fe200078e005f */
[----:B------:R-:W-:Y:S02]  /*2cb0*/  ISETP.GE.AND P0, PT, R84, UR4, PT ;  /* 0x0000000454007c0c */ /* 0x000fe4000bf06270 */
[----:B------:R-:W-:Y:S02]  /*2cc0*/  MOV R33, c[0x0][0x288] ;  /* 0x0000a20000217a02 */ /* 0x000fe40000000f00 */
[----:B------:R-:W-:Y:S03]  /*2cd0*/  MOV R35, 0xc0 ;  /* 0x000000c000237802 */ /* 0x000fe60000000f00 */
[----:B------:R-:W-:Y:S04]  /*2ce0*/  IMAD.WIDE.U32 R32, R33, 0xc0, R102 ;  /* 0x000000c021207825 */ /* 0x000fe800078e0066 */
[----:B------:R-:W-:Y:S01]  /*2cf0*/  IMAD.WIDE.U32 R38, R35, c[0x0][0x198], R96 ;  /* 0x0000660023267a25 */ /* 0x000fe200078e0060 */
[----:B------:R-:W-:Y:S02]  /*2d00*/  IADD3 R33, R33, UR12, RZ ;  /* 0x0000000c21217c10 */ /* 0x000fe4000fffe0ff */
[C---:B--2---:R-:W-:Y:S01]  /*2d10*/  @!P0 SHF.L.U64.HI R26, R76.reuse, 0x1, R75 ;  /* 0x000000014c1a8819 */ /* 0x044fe2000001024b */
        /* <DEDUP_REMOVED lines=51> */
.L_x_3742:
[----:B------:R-:W-:Y:S05]  /*3050*/  BSYNC B0 ;  /* 0x0000000000007941 */ /* 0x000fea0003800000 */
.L_x_3741:
[----:B------:R-:W-:Y:S01]  /*3060*/  IMAD.MOV.U32 R0, RZ, RZ, c[0x0][0x230] ;  /* 0x00008c00ff007624 */ /* 0x000fe200078e00ff */
[----:B------:R-:W-:Y:S01]  /*3070*/  ULDC UR4, c[0x0][0x230] ;  /* 0x00008c0000047ab9 */ /* 0x000fe20000000800 */
[----:B------:R-:W-:Y:S02]  /*3080*/  IMAD.MOV.U32 R8, RZ, RZ, R10 ;  /* 0x000000ffff087224 */ /* 0x000fe400078e000a */
[----:B--2---:R-:W-:Y:S05]  /*3090*/  IMAD.U32 R3, R0, -0x40, RZ ;  /* 0xffffffc000037824 */ /* 0x004fea00078e00ff */
[C---:B------:R-:W-:Y:S02]  /*30a0*/  LEA R48, P3, R3.reuse, R48, 0x1 ;  /* 0x0000003003307211 */ /* 0x040fe400078608ff */
[C---:B------:R-:W-:Y:S02]  /*30b0*/  LEA R10, P0, R3.reuse, R8, 0x1 ;  /* 0x00000008030a7211 */ /* 0x040fe400078008ff */
[C---:B------:R-:W-:Y:S02]  /*30c0*/  LEA.HI.X.SX32 R49, R3.reuse, R49, 0x1, P3 ;  /* 0x0000003103317211 */ /* 0x040fe400018f0eff */
[----:B------:R-:W-:Y:S01]  /*30d0*/  LEA.HI.X.SX32 R9, R3, R9, 0x1, P0 ;  /* 0x0000000903097211 */ /* 0x000fe200000f0eff */
[----:B------:R-:W-:-:S05]  /*30e0*/  BRA `(.L_x_3743) ;  /* 0x0000198000007947 */ /* 0x000fca0003800000 */
.L_x_3734:
[----:B------:R-:W-:Y:S01]  /*30f0*/  ULEA.HI UR5, UR4, UR4, URZ, 0x1 ;  /* 0x0000000404057291 */ /* 0x000fe2000f8f083f */
[----:B------:R-:W-:Y:S03]  /*3100*/  BSSY B1, `(.L_x_3744) ;  /* 0x0000058000017945 */ /* 0x000fe60003800000 */
[----:B------:R-:W-:Y:S06]  /*3110*/  USHF.R.S32.HI UR5, URZ, 0x1, UR5 ;  /* 0x000000013f057899 */ /* 0x000fec0008011405 */
[----:B------:R-:W-:Y:S01]  /*3120*/  MOV R129, UR5 ;  /* 0x0000000500817c02 */ /* 0x000fe20008000f00 */
[----:B------:R-:W-:-:S05]  /*3130*/  @P6 BRA `(.L_x_3745) ;  /* 0x0000054000006947 */ /* 0x000fca0003800000 */
[----:B------:R1:W5:Y:S01]  /*3140*/  LDG.E.128 R40, [R102.64] ;  /* 0x0000000666287981 */ /* 0x000362000c1e1d00 */
[----:B------:R-:W-:Y:S01]  /*3150*/  ISETP.GE.AND P0, PT, R84, UR4, PT ;  /* 0x0000000454007c0c */ /* 0x000fe2000bf06270 */
[----:B------:R-:W-:Y:S01]  /*3160*/  @!UPT UIADD3 URZ, URZ, URZ, URZ ;  /* 0x0000003f3f3ff290 */ /* 0x000fe2000fffe03f */
[----:B------:R-:W-:Y:S11]  /*3170*/  BSSY B0, `(.L_x_3746) ;  /* 0x000004e000007945 */ /* 0x000ff60003800000 */
[----:B------:R-:W-:-:S05]  /*3180*/  @P0 BRA `(.L_x_3747) ;  /* 0x000004c000000947 */ /* 0x000fca0003800000 */
[----:B------:R-:W-:Y:S01]  /*3190*/  ISETP.GE.AND P6, PT, R84, R129, PT ;  /* 0x000000815400720c */ /* 0x000fe20003fc6270 */
[----:B------:R-:W-:Y:S01]  /*31a0*/  IMAD.MOV.U32 R131, RZ, RZ, R129 ;  /* 0x000000ffff837224 */ /* 0x000fe200078e0081 */
[----:B------:R-:W-:Y:S01]  /*31b0*/  MOV R97, RZ ;  /* 0x000000ff00617202 */ /* 0x000fe20000000f00 */
[C---:B-----5:R-:W-:Y:S01]  /*31c0*/  IMAD.U32 R34, R41.reuse, 0x10000, RZ ;  /* 0x0001000029227824 */ /* 0x060fe200078e00ff */
[C---:B------:R-:W-:Y:S02]  /*31d0*/  SHF.L.U32 R31, R40.reuse, 0x10, RZ ;  /* 0x00000010281f7819 */ /* 0x040fe400000006ff */
[----:B------:R-:W-:Y:S02]  /*31e0*/  LOP3.LUT R33, R40, 0xffff0000, RZ, 0xc0, !PT ;  /* 0xffff000028217812 */ /* 0x000fe400078ec0ff */
[----:B------:R-:W-:Y:S02]  /*31f0*/  LOP3.LUT R37, R41, 0xffff0000, RZ, 0xc0, !PT ;  /* 0xffff000029257812 */ /* 0x000fe400078ec0ff */
[C---:B------:R-:W-:Y:S02]  /*3200*/  SHF.L.U32 R38, R42.reuse, 0x10, RZ ;  /* 0x000000102a267819 */ /* 0x040fe400000006ff */
[----:B------:R-:W-:Y:S01]  /*3210*/  LOP3.LUT R41, R42, 0xffff0000, RZ, 0xc0, !PT ;  /* 0xffff00002a297812 */ /* 0x000fe200078ec0ff */
[----:B------:R-:W-:Y:S01]  /*3220*/  @P6 IMAD R131, RZ, RZ, -UR5 ;  /* 0x80000005ff836e24 */ /* 0x000fe2000f8e02ff */
[C---:B------:R-:W-:Y:S01]  /*3230*/  LOP3.LUT R45, R43.reuse, 0xffff0000, RZ, 0xc0, !PT ;  /* 0xffff00002b2d7812 */ /* 0x040fe200078ec0ff */
[----:B------:R-:W-:Y:S02]  /*3240*/  @P6 IMAD R97, RZ, RZ, -UR5 ;  /* 0x80000005ff616e24 */ /* 0x000fe4000f8e02ff */
[----:B------:R-:W-:Y:S01]  /*3250*/  IMAD.U32 R42, R43, 0x10000, RZ ;  /* 0x000100002b2a7824 */ /* 0x000fe200078e00ff */
[C---:B------:R-:W-:Y:S04]  /*3260*/  LEA R14, P0, R131.reuse, R102, 0x1 ;  /* 0x00000066830e7211 */ /* 0x040fe800078008ff */
[----:B------:R-:W-:Y:S02]  /*3270*/  LEA.HI.X.SX32 R15, R131, R103, 0x1, P0 ;  /* 0x00000067830f7211 */ /* 0x000fe400000f0eff */
[C---:B------:R-:W-:Y:S03]  /*3280*/  LEA R132, P0, R97.reuse, R104, 0x1 ;  /* 0x0000006861847211 */ /* 0x040fe600078008ff */
[----:B--2---:R-:W2:Y:S01]  /*3290*/  LDG.E.128 R16, [R14.64] ;  /* 0x000000060e107981 */ /* 0x004ea2000c1e1d00 */
[----:B------:R-:W-:Y:S02]  /*32a0*/  LEA.HI.X.SX32 R133, R97, R105, 0x1, P0 ;  /* 0x0000006961857211 */ /* 0x000fe400000f0eff */
[----:B------:R-:W-:Y:S01]  /*32b0*/  MOV R97, RZ ;  /* 0x000000ff00617202 */ /* 0x000fe20000000f00 */
[----:B------:R-:W-:Y:S04]  /*32c0*/  @P6 IMAD R97, RZ, RZ, -UR5 ;  /* 0x80000005ff616e24 */ /* 0x000fe8000f8e02ff */
[----:B------:R-:W3:Y:S01]  /*32d0*/  LDG.E.128 R132, [R132.64] ;  /* 0x0000000684847981 */ /* 0x000ee2000c1e1d00 */
[C---:B------:R-:W-:Y:S04]  /*32e0*/  LEA R50, P0, R97.reuse, R106, 0x1 ;  /* 0x0000006a61327211 */ /* 0x040fe800078008ff */
[----:B------:R-:W-:Y:S05]  /*32f0*/  LEA.HI.X.SX32 R51, R97, R107, 0x1, P0 ;  /* 0x0000006b61337211 */ /* 0x000fea00000f0eff */
[----:B------:R-:W4:Y:S01]  /*3300*/  LDG.E.128 R52, [R50.64] ;  /* 0x0000000632347981 */ /* 0x000f22000c1e1d00 */
[----:B--2---:R-:W-:Y:S01]  /*3310*/  IMAD.U32 R21, R17, 0x10000, RZ ;  /* 0x0001000011157824 */ /* 0x004fe200078e00ff */
[C---:B------:R-:W-:Y:S01]  /*3320*/  SHF.L.U32 R24, R16.reuse, 0x10, RZ ;  /* 0x0000001010187819 */ /* 0x040fe200000006ff */
[----:B------:R-:W-:Y:S01]  /*3330*/  IMAD.U32 R14, R19, 0x10000, RZ ;  /* 0x00010000130e7824 */ /* 0x000fe200078e00ff */
[----:B------:R-:W-:Y:S02]  /*3340*/  LOP3.LUT R23, R16, 0xffff0000, RZ, 0xc0, !PT ;  /* 0xffff000010177812 */ /* 0x000fe400078ec0ff */
        /* <DEDUP_REMOVED lines=12> */
[----:B------:R-:W-:Y:S01]  /*3410*/  FMUL.FTZ R0, R24, R29 ;  /* 0x0000001d18007220 */ /* 0x000fe20000410000 */
[----:B----4-:R-:W-:Y:S01]  /*3420*/  SHF.L.U32 R30, R52, 0x10, RZ ;  /* 0x00000010341e7819 */ /* 0x010fe200000006ff */
[----:B------:R-:W-:Y:S01]  /*3430*/  @!P6 FADD.FTZ R27, -R27, -RZ ;  /* 0x800000ff1b1be221 */ /* 0x000fe20000010100 */
[----:B------:R-:W-:Y:S01]  /*3440*/  LOP3.LUT R18, R19, 0xffff0000, RZ, 0xc0, !PT ;  /* 0xffff000013127812 */ /* 0x000fe200078ec0ff */
[----:B------:R-:W-:Y:S01]  /*3450*/  FMUL.FTZ R2, R23, R28 ;  /* 0x0000001c17027220 */ /* 0x000fe20000410000 */
[----:B------:R-:W-:Y:S01]  /*3460*/  LOP3.LUT R19, R134, 0xffff0000, RZ, 0xc0, !PT ;  /* 0xffff000086137812 */ /* 0x000fe200078ec0ff */
[----:B------:R-:W-:Y:S01]  /*3470*/  FMUL.FTZ R3, R21, R26 ;  /* 0x0000001a15037220 */ /* 0x000fe20000410000 */
[----:B------:R-:W-:Y:S01]  /*3480*/  LOP3.LUT R32, R52, 0xffff0000, RZ, 0xc0, !PT ;  /* 0xffff000034207812 */ /* 0x000fe200078ec0ff */
[----:B------:R-:W-:Y:S01]  /*3490*/  @!P6 FADD.FTZ R25, -R25, -RZ ;  /* 0x800000ff1919e221 */ /* 0x000fe20000010100 */
[----:B------:R-:W-:Y:S01]  /*34a0*/  LOP3.LUT R15, R135, 0xffff0000, RZ, 0xc0, !PT ;  /* 0xffff0000870f7812 */ /* 0x000fe200078ec0ff */
[C---:B------:R-:W-:Y:S01]  /*34b0*/  IMAD.U32 R35, R53.reuse, 0x10000, RZ ;  /* 0x0001000035237824 */ /* 0x040fe200078e00ff */
[----:B------:R-:W-:Y:S01]  /*34c0*/  LOP3.LUT R36, R53, 0xffff0000, RZ, 0xc0, !PT ;  /* 0xffff000035247812 */ /* 0x000fe200078ec0ff */
[----:B------:R-:W-:Y:S01]  /*34d0*/  FFMA.FTZ R0, R31, R30, R0 ;  /* 0x0000001e1f007223 */ /* 0x000fe20000010000 */
[----:B------:R-:W-:Y:S01]  /*34e0*/  SHF.L.U32 R39, R54, 0x10, RZ ;  /* 0x0000001036277819 */ /* 0x000fe200000006ff */
[----:B------:R-:W-:Y:S01]  /*34f0*/  FMUL.FTZ R4, R22, R27 ;  /* 0x0000001b16047220 */ /* 0x000fe20000410000 */
[----:B------:R-:W-:Y:S01]  /*3500*/  LOP3.LUT R40, R54, 0xffff0000, RZ, 0xc0, !PT ;  /* 0xffff000036287812 */ /* 0x000fe200078ec0ff */
[----:B------:R-:W-:Y:S01]  /*3510*/  @!P6 FADD.FTZ R19, -R19, -RZ ;  /* 0x800000ff1313e221 */ /* 0x000fe20000010100 */
[----:B------:R-:W-:Y:S01]  /*3520*/  LOP3.LUT R44, R55, 0xffff0000, RZ, 0xc0, !PT ;  /* 0xffff0000372c7812 */ /* 0x000fe200078ec0ff */
[----:B------:R-:W-:Y:S02]  /*3530*/  FFMA.FTZ R2, R33, R32, R2 ;  /* 0x0000002021027223 */ /* 0x000fe40000010002 */
[----:B------:R-:W-:Y:S02]  /*3540*/  @!P6 FADD.FTZ R17, -R17, -RZ ;  /* 0x800000ff1111e221 */ /* 0x000fe40000010100 */
        /* <DEDUP_REMOVED lines=16> */
.L_x_3747:
[----:B------:R-:W-:Y:S05]  /*3650*/  BSYNC B0 ;  /* 0x0000000000007941 */ /* 0x000fea0003800000 */
.L_x_3746:
[----:B------:R-:W-:Y:S05]  /*3660*/  MOV R97, R95 ;  /* 0x0000005f00617202 */ /* 0x000fea0000000f00 */
[----:B-----5:R3:W-:Y:S02]  /*3670*/  STG.E.128 [R96.64], R40 ;  /* 0x0000002860007986 */ /* 0x0207e4000c101d06 */
.L_x_3745:
[----:B------:R-:W-:Y:S05]  /*3680*/  BSYNC B1 ;  /* 0x0000000000017941 */ /* 0x000fea0003800000 */
.L_x_3744:
[----:B------:R-:W-:Y:S01]  /*3690*/  BSSY B1, `(.L_x_3748) ;  /* 0x000005c000017945 */ /* 0x000fe20003800000 */
[----:B------:R-:W-:-:S05]  /*36a0*/  @P5 BRA `(.L_x_3749) ;  /* 0x000005a000005947 */ /* 0x000fca0003800000 */
[C---:B------:R-:W-:Y:S01]  /*36b0*/  LEA R132, P0, R109.reuse, R102, 0x1 ;  /* 0x000000666d847211 */ /* 0x040fe200078008ff */
        /* <DEDUP_REMOVED lines=21> */
[C---:B---3--:R-:W-:Y:S02]  /*3810*/  LEA R132, P0, R97.reuse, R104, 0x1 ;  /* 0x0000006861847211 */ /* 0x048fe400078008ff */
[----:B------:R-:W-:Y:S01]  /*3820*/  LEA.HI.X.SX32 R128, R128, R79, 0x1, P6 ;  /* 0x0000004f80807211 */ /* 0x000fe200030f0eff */
[----:B--2---:R-:W2:Y:S03]  /*3830*/  LDG.E.128 R16, [R14.64] ;  /* 0x000000060e107981 */ /* 0x004ea6000c1e1d00 */
        /* <DEDUP_REMOVED lines=61> */
.L_x_3751:
[----:B------:R-:W-:Y:S05]  /*3c10*/  BSYNC B0 ;  /* 0x0000000000007941 */ /* 0x000fea0003800000 */
.L_x_3750:
[C---:B--2---:R-:W-:Y:S04]  /*3c20*/  LEA R2, P0, R146.reuse, R96, 0x1 ;  /* 0x0000006092027211 */ /* 0x044fe800078008ff */
[----:B------:R-:W-:Y:S05]  /*3c30*/  LEA.HI.X R3, R146, R95, R145, 0x1, P0 ;  /* 0x0000005f92037211 */ /* 0x000fea00000f0c91 */
[----:B-----5:R2:W-:Y:S04]  /*3c40*/  STG.E.128 [R2.64], R40 ;  /* 0x0000002802007986 */ /* 0x0205e8000c101d06 */
.L_x_3749:
[----:B------:R-:W-:Y:S05]  /*3c50*/  BSYNC B1 ;  /* 0x0000000000017941 */ /* 0x000fea0003800000 */
.L_x_3748:
[----:B------:R-:W-:Y:S01]  /*3c60*/  BSSY B1, `(.L_x_3752) ;  /* 0x000005c000017945 */ /* 0x000fe20003800000 */
[----:B------:R-:W-:-:S05]  /*3c70*/  @P4 BRA `(.L_x_3753) ;  /* 0x000005a000004947 */ /* 0x000fca0003800000 */
[C---:B---3--:R-:W-:Y:S01]  /*3c80*/  LEA R132, P0, R86.reuse, R102, 0x1 ;  /* 0x0000006656847211 */ /* 0x048fe200078008ff */
[----:B------:R-:W-:Y:S03]  /*3c90*/  BSSY B0, `(.L_x_3754) ;  /* 0x0000055000007945 */ /* 0x000fe60003800000 */
[----:B------:R-:W-:Y:S02]  /*3ca0*/  LEA.HI.X R133, R86, R103, R83, 0x1, P0 ;  /* 0x0000006756857211 */ /* 0x000fe400000f0c53 */
[----:B------:R-:W-:Y:S03]  /*3cb0*/  ISETP.GE.AND P0, PT, R84, UR4, PT ;  /* 0x0000000454007c0c */ /* 0x000fe6000bf06270 */
[----:B--2---:R2:W5:Y:S10]  /*3cc0*/  LDG.E.128 R40, [R132.64] ;  /* 0x0000000684287981 */ /* 0x004574000c1e1d00 */
        /* <DEDUP_REMOVED lines=81> */
.L_x_3755:
[----:B------:R-:W-:Y:S05]  /*41e0*/  BSYNC B0 ;  /* 0x0000000000007941 */ /* 0x000fea0003800000 */
.L_x_3754:
[C---:B------:R-:W-:Y:S04]  /*41f0*/  LEA R2, P0, R126.reuse, R96, 0x1 ;  /* 0x000000607e027211 */ /* 0x040fe800078008ff */
[----:B------:R-:W-:Y:S05]  /*4200*/  LEA.HI.X R3, R126, R95, R87, 0x1, P0 ;  /* 0x0000005f7e037211 */ /* 0x000fea00000f0c57 */
[----:B-----5:R3:W-:Y:S04]  /*4210*/  STG.E.128 [R2.64], R40 ;  /* 0x0000002802007986 */ /* 0x0207e8000c101d06 */
.L_x_3753:
[----:B------:R-:W-:Y:S05]  /*4220*/  BSYNC B1 ;  /* 0x0000000000017941 */ /* 0x000fea0003800000 */
.L_x_3752:
[----:B------:R-:W-:Y:S01]  /*4230*/  BSSY B1, `(.L_x_3756) ;  /* 0x000005f000017945 */ /* 0x000fe20003800000 */
[----:B------:R-:W-:-:S05]  /*4240*/  @P3 BRA `(.L_x_3757) ;  /* 0x000005d000003947 */ /* 0x000fca0003800000 */
[----:B--23--:R-:W-:Y:S01]  /*4250*/  MOV R3, c[0x0][0x288] ;  /* 0x0000a20000037a02 */ /* 0x00cfe20000000f00 */
        /* <DEDUP_REMOVED lines=9> */
[----:B------:R-:W-:Y:S01]  /*42f0*/  IMAD.MOV.U32 R132, RZ, RZ, RZ ;  /* 0x000000ffff847224 */ /* 0x000fe200078e00ff */
[----:B------:R-:W-:Y:S01]  /*4300*/  LOP3.LUT R33, R40, 0xffff0000, RZ, 0xc0, !PT ;  /* 0xffff000028217812 */ /* 0x000fe200078ec0ff */
[C---:B------:R-:W-:Y:S01]  /*4310*/  IMAD.U32 R34, R41.reuse, 0x10000, RZ ;  /* 0x0001000029227824 */ /* 0x040fe200078e00ff */
[----:B------:R-:W-:Y:S01]  /*4320*/  LOP3.LUT R37, R41, 0xffff0000, RZ, 0xc0, !PT ;  /* 0xffff000029257812 */ /* 0x000fe200078ec0ff */
[C---:B------:R-:W-:Y:S01]  /*4330*/  IMAD.U32 R38, R42.reuse, 0x10000, RZ ;  /* 0x000100002a267824 */ /* 0x040fe200078e00ff */
[----:B------:R-:W-:Y:S02]  /*4340*/  LOP3.LUT R41, R42, 0xffff0000, RZ, 0xc0, !PT ;  /* 0xffff00002a297812 */ /* 0x000fe400078ec0ff */
[C---:B------:R-:W-:Y:S02]  /*4350*/  SHF.L.U32 R42, R43.reuse, 0x10, RZ ;  /* 0x000000102b2a7819 */ /* 0x040fe400000006ff */
[----:B------:R-:W-:Y:S01]  /*4360*/  LOP3.LUT R45, R43, 0xffff0000, RZ, 0xc0, !PT ;  /* 0xffff00002b2d7812 */ /* 0x000fe200078ec0ff */
[----:B------:R-:W-:Y:S01]  /*4370*/  @P3 IMAD R129, RZ, RZ, -UR5 ;  /* 0x80000005ff813e24 */ /* 0x000fe2000f8e02ff */
[----:B------:R-:W-:Y:S01]  /*4380*/  @P3 IADD3 R128, RZ, -UR5, RZ ;  /* 0x80000005ff803c10 */ /* 0x000fe2000fffe0ff */
[----:B------:R-:W-:Y:S03]  /*4390*/  @P3 IMAD R132, RZ, RZ, -UR5 ;  /* 0x80000005ff843e24 */ /* 0x000fe6000f8e02ff */
[C---:B------:R-:W-:Y:S02]  /*43a0*/  LEA R14, P0, R129.reuse, R130, 0x1 ;  /* 0x00000082810e7211 */ /* 0x040fe400078008ff */
[----:B------:R-:W-:Y:S02]  /*43b0*/  IADD3 R97, P4, R76, R128, RZ ;  /* 0x000000804c617210 */ /* 0x000fe40007f9e0ff */
[----:B------:R-:W-:Y:S02]  /*43c0*/  LEA.HI.X.SX32 R15, R129, R131, 0x1, P0 ;  /* 0x00000083810f7211 */ /* 0x000fe400000f0eff */
[----:B------:R-:W-:Y:S02]  /*43d0*/  LEA.HI.X.SX32 R128, R128, R75, 0x1, P4 ;  /* 0x0000004b80807211 */ /* 0x000fe400020f0eff */
[C---:B--2---:R-:W-:Y:S01]  /*43e0*/  LEA R130, P0, R97.reuse, R104, 0x1 ;  /* 0x0000006861827211 */ /* 0x044fe200078008ff */
[----:B------:R-:W2:Y:S03]  /*43f0*/  LDG.E.128 R16, [R14.64] ;  /* 0x000000060e107981 */ /* 0x000ea6000c1e1d00 */
[----:B------:R-:W-:Y:S02]  /*4400*/  LEA.HI.X R131, R97, R105, R128, 0x1, P0 ;  /* 0x0000006961837211 */ /* 0x000fe400000f0c80 */
[----:B------:R-:W-:Y:S04]  /*4410*/  IADD3 R97, P0, R76, R132, RZ ;  /* 0x000000844c617210 */ /* 0x000fe80007f1e0ff */
[----:B------:R-:W-:Y:S01]  /*4420*/  LEA.HI.X.SX32 R132, R132, R75, 0x1, P0 ;  /* 0x0000004b84847211 */ /* 0x000fe200000f0eff */
[----:B------:R-:W3:Y:S01]  /*4430*/  LDG.E.128 R128, [R130.64] ;  /* 0x0000000682807981 */ /* 0x000ee2000c1e1d00 */
[C---:B------:R-:W-:Y:S04]  /*4440*/  LEA R50, P0, R97.reuse, R106, 0x1 ;  /* 0x0000006a61327211 */ /* 0x040fe800078008ff */
[----:B------:R-:W-:Y:S05]  /*4450*/  LEA.HI.X R51, R97, R107, R132, 0x1, P0 ;  /* 0x0000006b61337211 */ /* 0x000fea00000f0c84 */
[----:B------:R-:W4:Y:S01]  /*4460*/  LDG.E.128 R52, [R50.64] ;  /* 0x0000000632347981 */ /* 0x000f22000c1e1d00 */
[C---:B--2---:R-:W-:Y:S01]  /*4470*/  IMAD.U32 R24, R16.reuse, 0x10000, RZ ;  /* 0x0001000010187824 */ /* 0x044fe200078e00ff */
        /* <DEDUP_REMOVED lines=17> */
[----:B------:R-:W-:Y:S01]  /*4590*/  FMUL.FTZ R0, R24, R29 ;  /* 0x0000001d18007220 */ /* 0x000fe20000410000 */
[C---:B----4-:R-:W-:Y:S01]  /*45a0*/  LOP3.LUT R32, R52.reuse, 0xffff0000, RZ, 0xc0, !PT ;  /* 0xffff000034207812 */ /* 0x050fe200078ec0ff */
        /* <DEDUP_REMOVED lines=32> */
.L_x_3759:
[----:B------:R-:W-:Y:S05]  /*47b0*/  BSYNC B0 ;  /* 0x0000000000007941 */ /* 0x000fea0003800000 */
.L_x_3758:
[----:B------:R-:W-:Y:S02]  /*47c0*/  MOV R3, 0xc0 ;  /* 0x000000c000037802 */ /* 0x000fe40000000f00 */
[----:B------:R-:W-:Y:S03]  /*47d0*/  MOV R97, R95 ;  /* 0x0000005f00617202 */ /* 0x000fe60000000f00 */
[C---:B------:R-:W-:Y:S02]  /*47e0*/  IMAD R0, R3.reuse, c[0x0][0x19c], RZ ;  /* 0x0000670003007a24 */ /* 0x040fe400078e02ff */
[----:B------:R-:W-:Y:S05]  /*47f0*/  IMAD.WIDE.U32 R4, R3, c[0x0][0x198], R96 ;  /* 0x0000660003047a25 */ /* 0x000fea00078e0060 */
[----:B------:R-:W-:Y:S05]  /*4800*/  IADD3 R5, R5, R0, RZ ;  /* 0x0000000005057210 */ /* 0x000fea0007ffe0ff */
[----:B-----5:R3:W-:Y:S02]  /*4810*/  STG.E.128 [R4.64], R40 ;  /* 0x0000002804007986 */ /* 0x0207e4000c101d06 */
.L_x_3757:
[----:B------:R-:W-:Y:S05]  /*4820*/  BSYNC B1 ;  /* 0x0000000000017941 */ /* 0x000fea0003800000 */
.L_x_3756:
[----:B--23--:R-:W-:Y:S01]  /*4830*/  IMAD.MOV.U32 R3, RZ, RZ, c[0x0][0x230] ;  /* 0x00008c00ff037624 */ /* 0x00cfe200078e00ff */
[----:B------:R-:W-:Y:S03]  /*4840*/  ULDC UR4, c[0x0][0x230] ;  /* 0x00008c0000047ab9 */ /* 0x000fe60000000800 */
[----:B------:R-:W-:Y:S05]  /*4850*/  IMAD.U32 R3, R3, -0x40, RZ ;  /* 0xffffffc003037824 */ /* 0x000fea00078e00ff */
[C---:B------:R-:W-:Y:S02]  /*4860*/  LEA R106, P3, R3.reuse, R106, 0x1 ;  /* 0x0000006a036a7211 */ /* 0x040fe400078608ff */
[C---:B------:R-:W-:Y:S02]  /*4870*/  LEA R104, P0, R3.reuse, R104, 0x1 ;  /* 0x0000006803687211 */ /* 0x040fe400078008ff */
[C---:B------:R-:W-:Y:S02]  /*4880*/  LEA.HI.X.SX32 R107, R3.reuse, R107, 0x1, P3 ;  /* 0x0000006b036b7211 */ /* 0x040fe400018f0eff */
[----:B------:R-:W-:Y:S01]  /*4890*/  LEA.HI.X.SX32 R105, R3, R105, 0x1, P0 ;  /* 0x0000006903697211 */ /* 0x000fe200000f0eff */
[----:B------:R-:W-:-:S05]  /*48a0*/  BRA `(.L_x_3743) ;  /* 0x000001c000007947 */ /* 0x000fca0003800000 */
.L_x_3733:
[----:B--2---:R-:W2:Y:S01]  /*48b0*/  @!P6 LDG.E.128 R20, [R102.64] ;  /* 0x000000066614e981 */ /* 0x004ea2000c1e1d00 */
[CC--:B------:R-:W-:Y:S01]  /*48c0*/  @!P5 LEA R14, P0, R109.reuse, R102.reuse, 0x1 ;  /* 0x000000666d0ed211 */ /* 0x0c0fe200078008ff */
[----:B------:R-:W-:Y:S01]  /*48d0*/  @!P6 IMAD.MOV.U32 R97, RZ, RZ, R95 ;  /* 0x000000ffff61e224 */ /* 0x000fe200078e005f */
[----:B------:R-:W-:Y:S01]  /*48e0*/  @!P3 MOV R0, c[0x0][0x28c] ;  /* 0x0000a3000000ba02 */ /* 0x000fe20000000f00 */
[----:B------:R-:W-:Y:S01]  /*48f0*/  @!P3 IMAD.MOV.U32 R3, RZ, RZ, c[0x0][0x288] ;  /* 0x0000a200ff03b624 */ /* 0x000fe200078e00ff */
[-C--:B------:R-:W-:Y:S01]  /*4900*/  @!P5 LEA.HI.X R15, R109, R103.reuse, R108, 0x1, P0 ;  /* 0x000000676d0fd211 */ /* 0x080fe200000f0c6c */
[----:B------:R-:W-:Y:S01]  /*4910*/  UMOV UR4, URZ ;  /* 0x0000003f00047c82 */ /* 0x000fe20008000000 */
[C---:B------:R-:W-:Y:S01]  /*4920*/  @!P4 LEA R16, P0, R86.reuse, R102, 0x1 ;  /* 0x000000665610c211 */ /* 0x040fe200078008ff */
[----:B------:R-:W-:Y:S03]  /*4930*/  @!P3 IMAD.WIDE.U32 R2, R3, 0xc0, R102 ;  /* 0x000000c00302b825 */ /* 0x000fe600078e0066 */
[----:B------:R-:W-:Y:S01]  /*4940*/  @!P4 LEA.HI.X R17, R86, R103, R83, 0x1, P0 ;  /* 0x000000675611c211 */ /* 0x000fe200000f0c53 */
[----:B------:R-:W-:Y:S04]  /*4950*/  @!P3 IMAD R0, R0, 0xc0, RZ ;  /* 0x000000c00000b824 */ /* 0x000fe800078e02ff */
[----:B------:R-:W-:Y:S01]  /*4960*/  @!P3 IMAD.IADD R3, R3, 0x1, R0 ;  /* 0x000000010303b824 */ /* 0x000fe200078e0200 */
[----:B--2---:R1:W-:Y:S01]  /*4970*/  @!P6 STG.E.128 [R96.64], R20 ;  /* 0x000000146000e986 */ /* 0x0043e2000c101d06 */
[CC--:B------:R-:W-:Y:S03]  /*4980*/  @!P5 LEA R24, P6, R146.reuse, R96.reuse, 0x1 ;  /* 0x000000609218d211 */ /* 0x0c0fe600078c08ff */
[----:B------:R2:W3:Y:S01]  /*4990*/  @!P5 LDG.E.128 R4, [R14.64] ;  /* 0x000000060e04d981 */ /* 0x0004e2000c1e1d00 */
[-C--:B------:R-:W-:Y:S02]  /*49a0*/  @!P5 LEA.HI.X R25, R146, R95.reuse, R145, 0x1, P6 ;  /* 0x0000005f9219d211 */ /* 0x080fe400030f0c91 */
[C---:B--2---:R-:W-:Y:S04]  /*49b0*/  @!P4 LEA R14, P0, R126.reuse, R96, 0x1 ;  /* 0x000000607e0ec211 */ /* 0x044fe800078008ff */
[----:B------:R-:W-:Y:S01]  /*49c0*/  @!P4 LEA.HI.X R15, R126, R95, R87, 0x1, P0 ;  /* 0x0000005f7e0fc211 */ /* 0x000fe200000f0c57 */
[----:B-1----:R-:W-:Y:S01]  /*49d0*/  @!P3 IMAD.MOV.U32 R97, RZ, RZ, R95 ;  /* 0x000000ffff61b224 */ /* 0x002fe200078e005f */
[----:B---3--:R1:W-:Y:S04]  /*49e0*/  @!P5 STG.E.128 [R24.64], R4 ;  /* 0x000000041800d986 */ /* 0x0083e8000c101d06 */
[----:B------:R-:W2:Y:S04]  /*49f0*/  @!P4 LDG.E.128 R16, [R16.64] ;  /* 0x000000061010c981 */ /* 0x000ea8000c1e1d00 */
[----:B--2---:R2:W-:Y:S04]  /*4a00*/  @!P4 STG.E.128 [R14.64], R16 ;  /* 0x000000100e00c986 */ /* 0x0045e8000c101d06 */
[----:B-1----:R1:W3:Y:S02]  /*4a10*/  @!P3 LDG.E.128 R4, [R2.64] ;  /* 0x000000060204b981 */ /* 0x0022e4000c1e1d00 */
[----:B-1----:R-:W-:Y:S05]  /*4a20*/  @!P3 MOV R3, 0xc0 ;  /* 0x000000c00003b802 */ /* 0x002fea0000000f00 */
[C---:B------:R-:W-:Y:S04]  /*4a30*/  @!P3 IMAD.WIDE.U32 R20, R3.reuse, c[0x0][0x198], R96 ;  /* 0x000066000314ba25 */ /* 0x040fe800078e0060 */
[----:B------:R-:W-:Y:S05]  /*4a40*/  @!P3 IMAD R0, R3, c[0x0][0x19c], RZ ;  /* 0x000067000300ba24 */ /* 0x000fea00078e02ff */
[----:B------:R-:W-:Y:S05]  /*4a50*/  @!P3 IADD3 R21, R21, R0, RZ ;  /* 0x000000001515b210 */ /* 0x000fea0007ffe0ff */
[----:B---3--:R2:W-:Y:S02]  /*4a60*/  @!P3 STG.E.128 [R20.64], R4 ;  /* 0x000000041400b986 */ /* 0x0085e4000c101d06 */
.L_x_3743:
        /* <DEDUP_REMOVED lines=9> */
[----:B--2---:R-:W-:Y:S01]  /*4b00*/  IMAD.MOV.U32 R16, RZ, RZ, RZ ;  /* 0x000000ffff107224 */ /* 0x004fe200078e00ff */
        /* <DEDUP_REMOVED lines=28> */
[----:B------:R-:W-:Y:S02]  /*4cd0*/  LOP3.LUT R5, R13, c[0x0][0x2d0], RZ, 0x3c, !PT ;  /* 0x0000b4000d057a12 */ /* 0x000fe400078e3cff */
[----:B------:R-:W-:Y:S02]  /*4ce0*/  @!P0 IADD3 R4, R4, 0x1, RZ ;  /* 0x0000000104048810 */ /* 0x000fe40007ffe0ff */
[----:B------:R-:W-:Y:S02]  /*4cf0*/  ISETP.GE.AND P3, PT, R5, RZ, PT ;  /* 0x000000ff0500720c */ /* 0x000fe40003f66270 */
[----:B------:R-:W-:Y:S03]  /*4d00*/  ISETP.NE.AND P0, PT, RZ, c[0x0][0x2d0], PT ;  /* 0x0000b400ff007a0c */ /* 0x000fe60003f05270 */
        /* <DEDUP_REMOVED lines=38> */
.L_x_3760:
[----:B------:R-:W-:Y:S01]  /*4f70*/  MOV R97, R95 ;  /* 0x0000005f00617202 */ /* 0x000fe20000000f00 */
[----:B------:R-:W-:Y:S02]  /*4f80*/  IMAD.MOV.U32 R2, RZ, RZ, c[0x0][0x1a0] ;  /* 0x00006800ff027624 */ /* 0x000fe400078e00ff */
[----:B------:R-:W-:Y:S03]  /*4f90*/  IMAD.MOV.U32 R0, RZ, RZ, c[0x0][0x198] ;  /* 0x00006600ff007624 */ /* 0x000fe600078e00ff */
[----:B------:R-:W-:Y:S01]  /*4fa0*/  LEA R3, -R2, RZ, 0x7 ;  /* 0x000000ff02037211 */ /* 0x000fe200078e39ff */
[----:B--2---:R-:W-:Y:S03]  /*4fb0*/  IMAD.U32 R5, R0, -0x80, RZ ;  /* 0xffffff8000057824 */ /* 0x004fe600078e00ff */
[----:B------:R-:W-:Y:S02]  /*4fc0*/  LEA R98, P3, R3, R98, 0x1 ;  /* 0x0000006203627211 */ /* 0x000fe400078608ff */
[----:B------:R-:W-:Y:S02]  /*4fd0*/  LEA R96, P0, R5, R96, 0x1 ;  /* 0x0000006005607211 */ /* 0x000fe400078008ff */
[----:B------:R-:W-:Y:S02]  /*4fe0*/  LEA.HI.X.SX32 R99, R3, R99, 0x1, P3 ;  /* 0x0000006303637211 */ /* 0x000fe400018f0eff */
[----:B------:R-:W-:Y:S02]  /*4ff0*/  LEA.HI.X.SX32 R95, R5, R97, 0x1, P0 ;  /* 0x00000061055f7211 */ /* 0x000fe400000f0eff */
.L_x_3761:
[----:B------:R-:W-:Y:S04]  /*5000*/  IADD3 R11, R11, -0x1, RZ ;  /* 0xffffffff0b0b7810 */ /* 0x000fe80007ffe0ff */
[----:B------:R-:W-:Y:S11]  /*5010*/  ISETP.GT.AND P0, PT, R11, R81, PT ;  /* 0x000000510b00720c */ /* 0x000ff60003f04270 */
[----:B------:R-:W-:Y:S02]  /*5020*/  @!UPT UIADD3 URZ, URZ, URZ, URZ ;  /* 0x0000003f3f3ff290 */ /* 0x000fe4000fffe03f */
[----:B------:R-:W-:-:S05]  /*5030*/  @P0 BRA `(.L_x_3762) ;  /* 0xffffcf7000000947 */ /* 0x000fca000383ffff */
.L_x_3732:
        /* <DEDUP_REMOVED lines=12> */
[----:B------:R-:W3:Y:S01]  /*5100*/  @P0 LDG.E R0, [R122.64] ;  /* 0x000000067a000981 */ /* 0x000ee2000c1e1900 */
[C---:B------:R-:W-:Y:S01]  /*5110*/  IADD3 R3, P0, R120.reuse, UR4, RZ ;  /* 0x0000000478037c10 */ /* 0x040fe2000ff1e0ff */
[----:B------:R-:W-:Y:S01]  /*5120*/  ULDC.U8 UR4, c[0x0][0x313] ;  /* 0x0000c4c000047ab9 */ /* 0x000fe20000000000 */
[C---:B------:R-:W-:Y:S01]  /*5130*/  LEA R8, P3, R120.reuse, c[0x0][0x160], 0x1 ;  /* 0x0000580078087a11 */ /* 0x040fe200078608ff */
[----:B--2---:R-:W-:Y:S01]  /*5140*/  IMAD.SHL.U32 R21, R71, 0x20, RZ ;  /* 0x0000002047157824 */ /* 0x004fe200078e00ff */
[----:B------:R-:W-:Y:S01]  /*5150*/  LEA R24, P1, R3, c[0x0][0x160], 0x1 ;  /* 0x0000580003187a11 */ /* 0x000fe200078208ff */
[----:B------:R-:W-:Y:S01]  /*5160*/  IMAD.IADD R23, R149, 0x1, -R58 ;  /* 0x0000000195177824 */ /* 0x000fe200078e0a3a */
[----:B------:R-:W-:Y:S02]  /*5170*/  LEA.HI.X R9, R120, c[0x0][0x164], R66, 0x1, P3 ;  /* 0x0000590078097a11 */ /* 0x000fe400018f0c42 */
[----:B---3--:R-:W-:-:S05]  /*5180*/  IADD3 R0, R0, R67, R58 ;  /* 0x0000004300007210 */ /* 0x008fca0007ffe03a */
[----:B------:R-:W-:Y:S01]  /*5190*/  IMAD R5, R71, R0, RZ ;  /* 0x0000000047057224 */ /* 0x000fe200078e02ff */
[----:B------:R-:W-:Y:S02]  /*51a0*/  IADD3.X R0, R66, UR5, RZ, P0, !PT ;  /* 0x0000000542007c10 */ /* 0x000fe400087fe4ff */
[----:B------:R-:W-:Y:S02]  /*51b0*/  ISETP.NE.AND P0, PT, RZ, UR4, PT ;  /* 0x00000004ff007c0c */ /* 0x000fe4000bf05270 */
[-C--:B------:R-:W-:Y:S02]  /*51c0*/  IADD3 R72, P5, R72, R5.reuse, RZ ;  /* 0x0000000548487210 */ /* 0x080fe40007fbe0ff */
[----:B------:R-:W-:Y:S02]  /*51d0*/  IADD3 R70, P4, R70, R5, RZ ;  /* 0x0000000546467210 */ /* 0x000fe40007f9e0ff */
[----:B------:R-:W-:Y:S02]  /*51e0*/  SHF.R.S32.HI R5, RZ, 0x1f, R5 ;  /* 0x0000001fff057819 */ /* 0x000fe40000011405 */
[----:B------:R-:W-:-:S03]  /*51f0*/  LEA.HI.X R25, R3, c[0x0][0x164], R0, 0x1, P1 ;  /* 0x0000590003197a11 */ /* 0x000fc600008f0c00 */
        /* <DEDUP_REMOVED lines=58> */
[----:B------:R-:W-:-:S02]  /*55a0*/  F2FP.BF16.PACK_AB R8, R13, R0 ;  /* 0x000000000d08723e */ /* 0x000fc400000010ff */
[----:B------:R-:W-:Y:S02]  /*55b0*/  MOV R9, R14 ;  /* 0x0000000e00097202 */ /* 0x000fe40000000f00 */
[----:B------:R-:W-:Y:S02]  /*55c0*/  F2FP.BF16.PACK_AB R10, R3, R2 ;  /* 0x00000002030a723e */ /* 0x000fe400000010ff */
.L_x_3769:
[----:B------:R-:W-:Y:S05]  /*55d0*/  BSYNC B0 ;  /* 0x0000000000007941 */ /* 0x000fea0003800000 */
.L_x_3768:
[----:B-----5:R2:W-:Y:S02]  /*55e0*/  STS.128 [R159], R8 ;  /* 0x000000089f007388 */ /* 0x0205e40000000c00 */
.L_x_3767:
[----:B------:R-:W-:Y:S05]  /*55f0*/  BSYNC B1 ;  /* 0x0000000000017941 */ /* 0x000fea0003800000 */
.L_x_3766:
        /* <DEDUP_REMOVED lines=57> */
.L_x_3772:
[----:B------:R-:W-:Y:S05]  /*5990*/  BSYNC B0 ;  /* 0x0000000000007941 */ /* 0x000fea0003800000 */
.L_x_3771:
[----:B-----5:R4:W-:Y:S01]  /*59a0*/  STS.128 [R159+0x800], R24 ;  /* 0x000800189f007388 */ /* 0x0209e20000000c00 */
[----:B------:R-:W-:Y:S05]  /*59b0*/  BRA `(.L_x_3770) ;  /* 0x00000e1000007947 */ /* 0x000fea0003800000 */
.L_x_3765:
        /* <DEDUP_REMOVED lines=95> */
.L_x_3776:
[----:B------:R-:W-:Y:S05]  /*5fb0*/  BSYNC B0 ;  /* 0x0000000000007941 */ /* 0x000fea0003800000 */
.L_x_3775:
[----:B-----5:R3:W-:Y:S02]  /*5fc0*/  STS.128 [R159], R16 ;  /* 0x000000109f007388 */ /* 0x0207e40000000c00 */
.L_x_3774:
[----:B------:R-:W-:Y:S05]  /*5fd0*/  BSYNC B1 ;  /* 0x0000000000017941 */ /* 0x000fea0003800000 */
.L_x_3773:
        /* <DEDUP_REMOVED lines=17> */
[----:B------:R-:W-:Y:S02]  /*60f0*/  @P0 IMAD.MOV R2, RZ, RZ, -R0 ;  /* 0x000000ffff020224 */ /* 0x000fe400078e0a00 */
[----:B------:R-:W-:-:S03]  /*6100*/  @P0 IMAD.MOV R71, RZ, RZ, -R3 ;  /* 0x000000ffff470224 */ /* 0x000fc600078e0a03 */
[C---:B------:R-:W-:Y:S01]  /*6110*/  IADD3 R0, P1, R2.reuse, R70, RZ ;  /* 0x0000004602007210 */ /* 0x040fe20007f3e0ff */
[----:B--2---:R-:W-:Y:S01]  /*6120*/  IMAD.WIDE R8, R71, 0x2, R24 ;  /* 0x0000000247087825 */ /* 0x004fe200078e0218 */
[----:B------:R-:W-:Y:S02]  /*6130*/  @P0 SHF.R.S32.HI R73, RZ, 0x1, R73 ;  /* 0x00000001ff490819 */ /* 0x000fe40000011449 */
[----:B------:R-:W-:Y:S02]  /*6140*/  LEA.HI.X.SX32 R3, R2, R21, 0x1, P1 ;  /* 0x0000001502037211 */ /* 0x000fe400008f0eff */
[C---:B------:R-:W-:Y:S01]  /*6150*/  LEA R12, P1, R0.reuse, c[0x0][0x2b0], 0x1 ;  /* 0x0000ac00000c7a11 */ /* 0x040fe200078208ff */
[----:B------:R-:W2:Y:S03]  /*6160*/  LDG.E.128 R8, [R8.64] ;  /* 0x0000000608087981 */ /* 0x000ea6000c1e1d00 */
[----:B------:R-:W-:-:S02]  /*6170*/  LEA.HI.X R13, R0, c[0x0][0x2b4], R3, 0x1, P1 ;  /* 0x0000ad00000d7a11 */ /* 0x000fc400008f0c03 */
[----:B------:R-:W-:Y:S01]  /*6180*/  MOV R0, RZ ;  /* 0x000000ff00007202 */ /* 0x000fe20000000f00 */
        /* <DEDUP_REMOVED lines=15> */
[C---:B--2---:R-:W-:Y:S01]  /*6280*/  IMAD.U32 R6, R9.reuse, 0x10000, RZ ;  /* 0x0001000009067824 */ /* 0x044fe200078e00ff */
[----:B------:R-:W-:Y:S01]  /*6290*/  LOP3.LUT R26, R9, 0xffff0000, RZ, 0xc0, !PT ;  /* 0xffff0000091a7812 */ /* 0x000fe200078ec0ff */
[----:B------:R-:W-:Y:S01]  /*62a0*/  IMAD.U32 R25, R10, 0x10000, RZ ;  /* 0x000100000a197824 */ /* 0x000fe200078e00ff */
[----:B------:R-:W-:-:S02]  /*62b0*/  SHF.L.U32 R23, R8, 0x10, RZ ;  /* 0x0000001008177819 */ /* 0x000fc400000006ff */
[----:B------:R-:W-:Y:S02]  /*62c0*/  LOP3.LUT R7, R8, 0xffff0000, RZ, 0xc0, !PT ;  /* 0xffff000008077812 */ /* 0x000fe400078ec0ff */
[----:B------:R-:W-:Y:S02]  /*62d0*/  LOP3.LUT R9, R10, 0xffff0000, RZ, 0xc0, !PT ;  /* 0xffff00000a097812 */ /* 0x000fe400078ec0ff */
[C---:B------:R-:W-:Y:S01]  /*62e0*/  SHF.L.U32 R8, R11.reuse, 0x10, RZ ;  /* 0x000000100b087819 */ /* 0x040fe200000006ff */
[C---:B---3--:R-:W-:Y:S01]  /*62f0*/  IMAD.U32 R28, R12.reuse, 0x10000, RZ ;  /* 0x000100000c1c7824 */ /* 0x048fe200078e00ff */
        /* <DEDUP_REMOVED lines=44> */
.L_x_3778:
[----:B------:R-:W-:Y:S05]  /*65c0*/  BSYNC B0 ;  /* 0x0000000000007941 */ /* 0x000fea0003800000 */
.L_x_3777:
[----:B-----5:R1:W-:Y:S01]  /*65d0*/  STS.128 [R159+0x800], R4 ;  /* 0x000800049f007388 */ /* 0x0203e20000000c00 */
[----:B------:R-:W-:Y:S05]  /*65e0*/  BRA `(.L_x_3770) ;  /* 0x000001e000007947 */ /* 0x000fea0003800000 */
.L_x_3764:
        /* <DEDUP_REMOVED lines=9> */
[----:B--2---:R-:W-:-:S04]  /*6680*/  LEA R4, P0, R120, c[0x0][0x160], 0x1 ;  /* 0x0000580078047a11 */ /* 0x004fc800078008ff */
[----:B------:R-:W-:-:S05]  /*6690*/  LEA.HI.X R5, R120, c[0x0][0x164], R66, 0x1, P0 ;  /* 0x0000590078057a11 */ /* 0x000fca00000f0c42 */
[----:B------:R-:W-:Y:S01]  /*66a0*/  @!PT LDS RZ, [RZ] ;  /* 0x00000000fffff984 */ /* 0x000fe20000000800 */
[----:B------:R-:W-:Y:S01]  /*66b0*/  @!PT LDS RZ, [RZ] ;  /* 0x00000000fffff984 */ /* 0x000fe20000000800 */
[----:B------:R-:W-:Y:S01]  /*66c0*/  @!PT LDS RZ, [RZ] ;  /* 0x00000000fffff984 */ /* 0x000fe20000000800 */
[----:B------:R2:W-:Y:S04]  /*66d0*/  LDGSTS.E.BYPASS.LTC128B.128 [R159], [R4.64] ;  /* 0x00000000049f7fae */ /* 0x0005e8000b901d46 */
.L_x_3780:
[----:B------:R-:W-:Y:S05]  /*66e0*/  BSYNC B0 ;  /* 0x0000000000007941 */ /* 0x000fea0003800000 */
.L_x_3779:
[----:B--2---:R-:W-:-:S04]  /*66f0*/  IADD3 R20, R152, 0x20, RZ ;  /* 0x0000002098147810 */ /* 0x004fc80007ffe0ff */
        /* <DEDUP_REMOVED lines=13> */
.L_x_3770:
[----:B------:R-:W-:Y:S05]  /*67d0*/  BSYNC B2 ;  /* 0x0000000000027941 */ /* 0x000fea0003800000 */
.L_x_3763:
        /* <DEDUP_REMOVED lines=13> */
[----:B------:R-:W-:-:S05]  /*68b0*/  MOV R157, R151 ;  /* 0x00000097009d7202 */ /* 0x000fca0000000f00 */
[----:B------:R-:W-:Y:S01]  /*68c0*/  @!PT LDS RZ, [RZ] ;  /* 0x00000000fffff984 */ /* 0x000fe20000000800 */
[----:B------:R-:W-:Y:S01]  /*68d0*/  @!PT LDS RZ, [RZ] ;  /* 0x00000000fffff984 */ /* 0x000fe20000000800 */
[----:B------:R-:W-:Y:S01]  /*68e0*/  @!PT LDS RZ, [RZ] ;  /* 0x00000000fffff984 */ /* 0x000fe20000000800 */
[----:B------:R1:W-:Y:S02]  /*68f0*/  LDGSTS.E.BYPASS.LTC128B.128 [R159+0x1000], [R156.64] ;  /* 0x010000009c9f7fae */ /* 0x0003e4000b901d46 */
.L_x_3782:
[----:B------:R-:W-:Y:S05]  /*6900*/  BSYNC B0 ;  /* 0x0000000000007941 */ /* 0x000fea0003800000 */
.L_x_3781:
        /* <DEDUP_REMOVED lines=12> */
.L_x_3784:
[----:B------:R-:W-:Y:S05]  /*69d0*/  BSYNC B0 ;  /* 0x0000000000007941 */ /* 0x000fea0003800000 */
.L_x_3783:
        /* <DEDUP_REMOVED lines=10> */
[----:B------:R-:W-:-:S05]  /*6a80*/  LEA.HI.X R7, R2, R151, R3, 0x7, P0 ;  /* 0x0000009702077211 */ /* 0x000fca00000f3c03 */
[----:B------:R-:W-:Y:S01]  /*6a90*/  @!PT LDS RZ, [RZ] ;  /* 0x00000000fffff984 */ /* 0x000fe20000000800 */
[----:B------:R-:W-:Y:S01]  /*6aa0*/  @!PT LDS RZ, [RZ] ;  /* 0x00000000fffff984 */ /* 0x000fe20000000800 */
[----:B------:R-:W-:Y:S01]  /*6ab0*/  @!PT LDS RZ, [RZ] ;  /* 0x00000000fffff984 */ /* 0x000fe20000000800 */
[----:B------:R3:W-:Y:S04]  /*6ac0*/  LDGSTS.E.BYPASS.LTC128B.128 [R159+0x2000], [R6.64] ;  /* 0x02000000069f7fae */ /* 0x0007e8000b901d46 */
.L_x_3786:
[----:B------:R-:W-:Y:S05]  /*6ad0*/  BSYNC B0 ;  /* 0x0000000000007941 */ /* 0x000fea0003800000 */
.L_x_3785:
[----:B---3--:R-:W-:Y:S01]  /*6ae0*/  IADD3 R2, R152, 0x60, RZ ;  /* 0x0000006098027810 */ /* 0x008fe20007ffe0ff */
[----:B------:R-:W-:Y:S01]  /*6af0*/  BSSY B0, `(.L_x_3787) ;  /* 0x0000015000007945 */ /* 0x000fe20003800000 */
[----:B------:R-:W-:Y:S02]  /*6b00*/  SHF.R.S32.HI R6, RZ, 0x1f, R59 ;  /* 0x0000001fff067819 */ /* 0x000fe4000001143b */
[----:B------:R-:W-:Y:S02]  /*6b10*/  ISETP.GE.AND P0, PT, R2, R5, PT ;  /* 0x000000050200720c */ /* 0x000fe40003f06270 */
[----:B------:R-:W-:-:S04]  /*6b20*/  LEA.HI R3, R6, R59, RZ, 0x5 ;  /* 0x0000003b06037211 */ /* 0x000fc800078f28ff */
[----:B------:R-:W-:-:S05]  /*6b30*/  LOP3.LUT R6, R3, 0xffffffe0, RZ, 0xc0, !PT ;  /* 0xffffffe003067812 */ /* 0x000fca00078ec0ff */
[----:B-1----:R-:W-:Y:S02]  /*6b40*/  IMAD.IADD R157, R59, 0x1, -R6 ;  /* 0x000000013b9d7824 */ /* 0x002fe400078e0a06 */
        /* <DEDUP_REMOVED lines=15> */
.L_x_3788:
[----:B------:R-:W-:Y:S05]  /*6c40*/  BSYNC B0 ;  /* 0x0000000000007941 */ /* 0x000fea0003800000 */
.L_x_3787:
[----:B------:R-:W0:Y:S01]  /*6c50*/  LDGDEPBAR ;  /* 0x00000000000079af */ /* 0x000e220000000000 */
[----:B------:R-:W-:Y:S01]  /*6c60*/  ISETP.GE.AND P1, PT, R152, R5, PT ;  /* 0x000000059800720c */ /* 0x000fe20003f26270 */
[----:B------:R-:W-:Y:S01]  /*6c70*/  IMAD.SHL.U32 R3, R59, 0x2, RZ ;  /* 0x000000023b037824 */ /* 0x000fe200078e00ff */
[----:B---3--:R-:W-:Y:S01]  /*6c80*/  SHF.R.S32.HI R6, RZ, 0x1f, R157 ;  /* 0x0000001fff067819 */ /* 0x008fe2000001149d */
        /* <DEDUP_REMOVED lines=22> */
.L_x_3790:
[----:B------:R-:W-:Y:S05]  /*6df0*/  BSYNC B0 ;  /* 0x0000000000007941 */ /* 0x000fea0003800000 */
.L_x_3789:
        /* <DEDUP_REMOVED lines=13> */
.L_x_3792:
[----:B------:R-:W-:Y:S05]  /*6ed0*/  BSYNC B0 ;  /* 0x0000000000007941 */ /* 0x000fea0003800000 */
.L_x_3791:
        /* <DEDUP_REMOVED lines=9> */
[----:B--2---:R-:W-:-:S04]  /*6f70*/  LEA R8, P0, R4, R50, 0x7 ;  /* 0x0000003204087211 */ /* 0x004fc800078038ff */
[----:B------:R-:W-:-:S05]  /*6f80*/  LEA.HI.X R9, R4, R165, R6, 0x7, P0 ;  /* 0x000000a504097211 */ /* 0x000fca00000f3c06 */
[----:B------:R-:W-:Y:S01]  /*6f90*/  @!PT LDS RZ, [RZ] ;  /* 0x00000000fffff984 */ /* 0x000fe20000000800 */
[----:B------:R-:W-:Y:S01]  /*6fa0*/  @!PT LDS RZ, [RZ] ;  /* 0x00000000fffff984 */ /* 0x000fe20000000800 */
[----:B------:R-:W-:Y:S01]  /*6fb0*/  @!PT LDS RZ, [RZ] ;  /* 0x00000000fffff984 */ /* 0x000fe20000000800 */
[----:B------:R1:W-:Y:S04]  /*6fc0*/  LDGSTS.E.BYPASS.LTC128B.128 [R159+0x4000], [R8.64] ;  /* 0x04000000089f7fae */ /* 0x0003e8000b901d46 */
.L_x_3794:
[----:B------:R-:W-:Y:S05]  /*6fd0*/  BSYNC B0 ;  /* 0x0000000000007941 */ /* 0x000fea0003800000 */
.L_x_3793:
        /* <DEDUP_REMOVED lines=10> */
[----:B------:R-:W-:-:S04]  /*7080*/  UIMAD UR4, UR4, 0xc0, URZ ;  /* 0x000000c0040478a4 */ /* 0x000fc8000f8e023f */
[----:B------:R-:W-:-:S05]  /*7090*/  IMAD.WIDE.U32 R4, R2, 0xc0, R50 ;  /* 0x000000c002047825 */ /* 0x000fca00078e0032 */
[----:B------:R-:W-:-:S05]  /*70a0*/  IADD3 R5, R5, UR4, RZ ;  /* 0x0000000405057c10 */ /* 0x000fca000fffe0ff */
[----:B------:R-:W-:Y:S01]  /*70b0*/  @!PT LDS RZ, [RZ] ;  /* 0x00000000fffff984 */ /* 0x000fe20000000800 */
[----:B------:R-:W-:Y:S01]  /*70c0*/  @!PT LDS RZ, [RZ] ;  /* 0x00000000fffff984 */ /* 0x000fe20000000800 */
[----:B------:R-:W-:Y:S01]  /*70d0*/  @!PT LDS RZ, [RZ] ;  /* 0x00000000fffff984 */ /* 0x000fe20000000800 */
[----:B------:R1:W-:Y:S02]  /*70e0*/  LDGSTS.E.BYPASS.LTC128B.128 [R159+0x4800], [R4.64] ;  /* 0x04800000049f7fae */ /* 0x0003e4000b901d46 */
.L_x_3796:
[----:B------:R-:W-:Y:S05]  /*70f0*/  BSYNC B0 ;  /* 0x0000000000007941 */ /* 0x000fea0003800000 */
.L_x_3795:
[----:B-1----:R-:W-:Y:S01]  /*7100*/  LOP3.LUT R4, R65, 0xfffffff8, RZ, 0xc0, !PT ;  /* 0xfffffff841047812 */ /* 0x002fe200078ec0ff */
[----:B--2---:R-:W-:Y:S01]  /*7110*/  IMAD.SHL.U32 R9, R60, 0x40, RZ ;  /* 0x000000403c097824 */ /* 0x004fe200078e00ff */
        /* <DEDUP_REMOVED lines=28> */
[----:B------:R-:W-:Y:S01]  /*72e0*/  SHF.R.U32.HI R9, RZ, 0x3, R9 ;  /* 0x00000003ff097819 */ /* 0x000fe20000011609 */
[C---:B------:R-:W-:Y:S01]  /*72f0*/  IMAD R45, R44.reuse, 0x20, R45 ;  /* 0x000000202c2d7824 */ /* 0x040fe200078e022d */
[----:B------:R-:W-:Y:S01]  /*7300*/  SHF.R.U32.HI R6, RZ, 0x3, R6 ;  /* 0x00000003ff067819 */ /* 0x000fe20000011606 */
[----:B------:R-:W-:Y:S01]  /*7310*/  IMAD R7, R44, 0x20, R7 ;  /* 0x000000202c077824 */ /* 0x000fe200078e0207 */
[----:B------:R-:W-:Y:S02]  /*7320*/  LOP3.LUT R2, R2, R9, RZ, 0x3c, !PT ;  /* 0x0000000902027212 */ /* 0x000fe400078e3cff */
[----:B------:R-:W-:-:S02]  /*7330*/  LOP3.LUT R5, R5, R6, RZ, 0x3c, !PT ;  /* 0x0000000605057212 */ /* 0x000fc400078e3cff */
[----:B------:R-:W-:Y:S01]  /*7340*/  IADD3 R40, R57, R40, -R149 ;  /* 0x0000002839287210 */ /* 0x000fe20007ffe895 */
[----:B------:R-:W-:Y:S02]  /*7350*/  IMAD.IADD R144, R2, 0x1, R7 ;  /* 0x0000000102907824 */ /* 0x000fe400078e0207 */
[----:B------:R-:W-:Y:S01]  /*7360*/  IMAD.U32 R142, R142, 0x20, R5 ;  /* 0x000000208e8e7824 */ /* 0x000fe200078e0005 */
[----:B------:R-:W-:Y:S01]  /*7370*/  IADD3 R40, R40, c[0x0][0x2e8], RZ ;  /* 0x0000ba0028287a10 */ /* 0x000fe20007ffe0ff */
[----:B------:R-:W-:Y:S02]  /*7380*/  IMAD.SHL.U32 R144, R144, 0x2, RZ ;  /* 0x0000000290907824 */ /* 0x000fe400078e00ff */
[----:B------:R-:W-:Y:S02]  /*7390*/  IMAD.SHL.U32 R142, R142, 0x2, RZ ;  /* 0x000000028e8e7824 */ /* 0x000fe400078e00ff */
[----:B------:R-:W-:Y:S01]  /*73a0*/  IMAD R143, R47, 0x2, R144 ;  /* 0x000000022f8f7824 */ /* 0x000fe200078e0290 */
[----:B------:R-:W-:Y:S01]  /*73b0*/  LDSM.16.M88.4 R8, [R144] ;  /* 0x000000009008783b */ /* 0x000fe20000000200 */
[----:B------:R-:W-:Y:S01]  /*73c0*/  IMAD.IADD R140, R2, 0x1, R45 ;  /* 0x00000001028c7824 */ /* 0x000fe200078e022d */
[----:B------:R-:W-:-:S02]  /*73d0*/  IADD3 R4, R142, 0x1000, RZ ;  /* 0x000010008e047810 */ /* 0x000fc40007ffe0ff */
[----:B------:R-:W1:Y:S01]  /*73e0*/  LDSM.16.M88.4 R20, [R142+0x1000] ;  /* 0x001000008e14783b */ /* 0x000e620000000200 */
[----:B------:R-:W-:Y:S02]  /*73f0*/  IADD3 R141, R142, 0x1020, RZ ;  /* 0x000010208e8d7810 */ /* 0x000fe40007ffe0ff */
[----:B------:R-:W-:Y:S01]  /*7400*/  @P0 IADD3 R141, R4, -0x20, RZ ;  /* 0xffffffe0048d0810 */ /* 0x000fe20007ffe0ff */
[----:B------:R-:W2:Y:S03]  /*7410*/  LDSM.16.M88.4 R12, [R142+0x1400] ;  /* 0x001400008e0c783b */ /* 0x000ea60000000200 */
[C---:B------:R-:W-:Y:S01]  /*7420*/  IADD3 R138, R141.reuse, 0x400, RZ ;  /* 0x000004008d8a7810 */ /* 0x040fe20007ffe0ff */
[----:B------:R-:W-:Y:S01]  /*7430*/  LDSM.16.M88.4 R4, [R143] ;  /* 0x000000008f04783b */ /* 0x000fe20000000200 */
[C---:B------:R-:W-:Y:S02]  /*7440*/  IADD3 R137, R141.reuse, 0x800, RZ ;  /* 0x000008008d897810 */ /* 0x040fe40007ffe0ff */
[C---:B------:R-:W-:Y:S01]  /*7450*/  IADD3 R136, R141.reuse, 0xc00, RZ ;  /* 0x00000c008d887810 */ /* 0x040fe20007ffe0ff */
[----:B------:R-:W5:Y:S01]  /*7460*/  LDSM.16.M88.4 R16, [R141] ;  /* 0x000000008d10783b */ /* 0x000f620000000200 */
[----:B------:R-:W-:-:S02]  /*7470*/  IADD3 R91, R141, 0x1000, RZ ;  /* 0x000010008d5b7810 */ /* 0x000fc40007ffe0ff */
[C---:B------:R-:W-:Y:S01]  /*7480*/  IADD3 R90, R141.reuse, 0x1400, RZ ;  /* 0x000014008d5a7810 */ /* 0x040fe20007ffe0ff */
[----:B------:R-:W3:Y:S01]  /*7490*/  LDSM.16.M88.4 R28, [R141+0x400] ;  /* 0x000400008d1c783b */ /* 0x000ee20000000200 */
[C---:B------:R-:W-:Y:S02]  /*74a0*/  IADD3 R88, R141.reuse, 0x1800, RZ ;  /* 0x000018008d587810 */ /* 0x040fe40007ffe0ff */
[----:B------:R-:W-:Y:S01]  /*74b0*/  IADD3 R86, R141, 0x1c00, RZ ;  /* 0x00001c008d567810 */ /* 0x000fe20007ffe0ff */
[C---:B-1--4-:R-:W-:Y:S08]  /*74c0*/  HMMA.16816.F32.BF16 R24, R8.reuse, R20, RZ ;  /* 0x000000140818723c */ /* 0x052ff000000418ff */
[C---:B------:R-:W-:Y:S08]  /*74d0*/  HMMA.16816.F32.BF16 R20, R8.reuse, R22, RZ ;  /* 0x000000160814723c */ /* 0x040ff000000418ff */
[----:B--2---:R-:W-:Y:S08]  /*74e0*/  HMMA.16816.F32.BF16 R32, R8, R12, RZ ;  /* 0x0000000c0820723c */ /* 0x004ff000000418ff */
[C---:B-----5:R-:W-:Y:S08]  /*74f0*/  HMMA.16816.F32.BF16 R24, R4.reuse, R16, R24 ;  /* 0x000000100418723c */ /* 0x060ff00000041818 */
[----:B------:R-:W-:Y:S01]  /*7500*/  HMMA.16816.F32.BF16 R20, R4, R18, R20 ;  /* 0x000000120414723c */ /* 0x000fe20000041814 */
[----:B------:R-:W1:Y:S07]  /*7510*/  LDSM.16.M88.4 R16, [R142+0x1800] ;  /* 0x001800008e10783b */ /* 0x000e6e0000000200 */
[----:B------:R-:W-:Y:S08]  /*7520*/  HMMA.16816.F32.BF16 R12, R8, R14, RZ ;  /* 0x0000000e080c723c */ /* 0x000ff000000418ff */
[----:B------:R-:W-:Y:S01]  /*7530*/  FMUL.FTZ R24, R24, c[0x0][0x2ec] ;  /* 0x0000bb0018187a20 */ /* 0x000fe20000410000 */
[----:B---3--:R-:W-:Y:S01]  /*7540*/  HMMA.16816.F32.BF16 R32, R4, R28, R32 ;  /* 0x0000001c0420723c */ /* 0x008fe20000041820 */
[----:B------:R-:W-:-:S02]  /*7550*/  FMUL.FTZ R48, R25, c[0x0][0x2ec] ;  /* 0x0000bb0019307a20 */ /* 0x000fc40000410000 */
[----:B------:R2:W-:Y:S01]  /*7560*/  MUFU.TANH R42, R24 ;  /* 0x00000018002a7308 */ /* 0x0005e20000002400 */
[----:B------:R-:W-:Y:S02]  /*7570*/  FMUL.FTZ R43, R26, c[0x0][0x2ec] ;  /* 0x0000bb001a2b7a20 */ /* 0x000fe40000410000 */
[----:B------:R-:W-:Y:S02]  /*7580*/  FMUL.FTZ R74, R27, c[0x0][0x2ec] ;  /* 0x0000bb001b4a7a20 */ /* 0x000fe40000410000 */
[----:B------:R-:W-:Y:S02]  /*7590*/  FMUL.FTZ R20, R20, c[0x0][0x2ec] ;  /* 0x0000bb0014147a20 */ /* 0x000fe40000410000 */
[----:B------:R-:W-:Y:S01]  /*75a0*/  FMUL.FTZ R49, R21, c[0x0][0x2ec] ;  /* 0x0000bb0015317a20 */ /* 0x000fe20000410000 */
[----:B------:R-:W3:Y:S01]  /*75b0*/  MUFU.TANH R48, R48 ;  /* 0x0000003000307308 */ /* 0x000ee20000002400 */
[----:B------:R-:W-:Y:S02]  /*75c0*/  FMUL.FTZ R68, R22, c[0x0][0x2ec] ;  /* 0x0000bb0016447a20 */ /* 0x000fe40000410000 */
[----:B------:R-:W-:Y:S01]  /*75d0*/  FMUL.FTZ R80, R23, c[0x0][0x2ec] ;  /* 0x0000bb0017507a20 */ /* 0x000fe20000410000 */
[----:B------:R-:W-:Y:S04]  /*75e0*/  HMMA.16816.F32.BF16 R12, R4, R30, R12 ;  /* 0x0000001e040c723c */ /* 0x000fe8000004180c */
[----:B------:R4:W-:Y:S01]  /*75f0*/  MUFU.TANH R52, R20 ;  /* 0x0000001400347308 */ /* 0x0009e20000002400 */
[----:B--2---:R-:W2:Y:S03]  /*7600*/  LDSM.16.M88.4 R24, [R141+0x800] ;  /* 0x000800008d18783b */ /* 0x004ea60000000200 */
[----:B-1----:R-:W-:Y:S01]  /*7610*/  HMMA.16816.F32.BF16 R28, R8, R16, RZ ;  /* 0x00000010081c723c */ /* 0x002fe200000418ff */
[----:B------:R-:W-:-:S02]  /*7620*/  FMUL.FTZ R32, R32, c[0x0][0x2ec] ;  /* 0x0000bb0020207a20 */ /* 0x000fc40000410000 */
[----:B------:R-:W-:Y:S01]  /*7630*/  FMUL.FTZ R51, R33, c[0x0][0x2ec] ;  /* 0x0000bb0021337a20 */ /* 0x000fe20000410000 */
[----:B------:R-:W1:Y:S01]  /*7640*/  MUFU.TANH R74, R74 ;  /* 0x0000004a004a7308 */ /* 0x000e620000002400 */
[----:B------:R-:W-:Y:S02]  /*7650*/  FMUL.FTZ R70, R34, c[0x0][0x2ec] ;  /* 0x0000bb0022467a20 */ /* 0x000fe40000410000 */
[----:B------:R-:W-:Y:S01]  /*7660*/  FMUL.FTZ R82, R35, c[0x0][0x2ec] ;  /* 0x0000bb0023527a20 */ /* 0x000fe20000410000 */
[----:B------:R-:W-:Y:S01]  /*7670*/  HMMA.16816.F32.BF16 R16, R8, R18, RZ ;  /* 0x000000120810723c */ /* 0x000fe200000418ff */
[----:B----4-:R-:W4:Y:S03]  /*7680*/  LDSM.16.M88.4 R20, [R142+0x1c00] ;  /* 0x001c00008e14783b */ /* 0x010f260000000200 */
[----:B------:R5:W-:Y:S04]  /*7690*/  MUFU.TANH R53, R32 ;  /* 0x0000002000357308 */ /* 0x000be80000002400 */
[----:B------:R-:W-:-:S02]  /*76a0*/  FMUL.FTZ R55, R12, c[0x0][0x2ec] ;  /* 0x0000bb000c377a20 */ /* 0x000fc40000410000 */
[----:B------:R-:W-:Y:S02]  /*76b0*/  FMUL.FTZ R54, R13, c[0x0][0x2ec] ;  /* 0x0000bb000d367a20 */ /* 0x000fe40000410000 */
[----:B------:R-:W-:Y:S01]  /*76c0*/  FMUL.FTZ R64, R14, c[0x0][0x2ec] ;  /* 0x0000bb000e407a20 */ /* 0x000fe20000410000 */
[----:B------:R-:W1:Y:S01]  /*76d0*/  MUFU.TANH R68, R68 ;  /* 0x0000004400447308 */ /* 0x000e620000002400 */
[----:B------:R-:W-:Y:S01]  /*76e0*/  FMUL.FTZ R72, R15, c[0x0][0x2ec] ;  /* 0x0000bb000f487a20 */ /* 0x000fe20000410000 */
[----:B-----5:R-:W5:Y:S06]  /*76f0*/  LDSM.16.M88.4 R32, [R141+0xc00] ;  /* 0x000c00008d20783b */ /* 0x020f6c0000000200 */
[----:B------:R-:W1:Y:S03]  /*7700*/  MUFU.TANH R49, R49 ;  /* 0x0000003100317308 */ /* 0x000e660000002400 */
[C---:B--2---:R-:W-:Y:S05]  /*7710*/  HMMA.16816.F32.BF16 R16, R4.reuse, R26, R16 ;  /* 0x0000001a0410723c */ /* 0x044fea0000041810 */
[----:B------:R-:W2:Y:S03]  /*7720*/  MUFU.TANH R80, R80 ;  /* 0x0000005000507308 */ /* 0x000ea60000002400 */
[----:B------:R-:W-:Y:S01]  /*7730*/  HMMA.16816.F32.BF16 R28, R4, R24, R28 ;  /* 0x00000018041c723c */ /* 0x000fe2000004181c */
[----:B------:R-:W1:Y:S04]  /*7740*/  LDSM.16.M88.4 R24, [R142+0x2000] ;  /* 0x002000008e18783b */ /* 0x000e680000000200 */
[----:B------:R-:W1:Y:S03]  /*7750*/  MUFU.TANH R70, R70 ;  /* 0x0000004600467308 */ /* 0x000e660000002400 */
[C---:B----4-:R-:W-:Y:S05]  /*7760*/  HMMA.16816.F32.BF16 R12, R8.reuse, R20, RZ ;  /* 0x00000014080c723c */ /* 0x050fea00000418ff */
[----:B------:R-:W4:Y:S03]  /*7770*/  MUFU.TANH R51, R51 ;  /* 0x0000003300337308 */ /* 0x000f260000002400 */
[----:B------:R-:W-:Y:S01]  /*7780*/  HMMA.16816.F32.BF16 R20, R8, R22, RZ ;  /* 0x000000160814723c */ /* 0x000fe200000418ff */
[----:B------:R-:W-:-:S04]  /*7790*/  FMUL.FTZ R16, R16, c[0x0][0x2ec] ;  /* 0x0000bb0010107a20 */ /* 0x000fc80000410000 */
[----:B------:R-:W1:Y:S01]  /*77a0*/  MUFU.TANH R82, R82 ;  /* 0x0000005200527308 */ /* 0x000e620000002400 */
[----:B------:R-:W-:Y:S02]  /*77b0*/  FMUL.FTZ R60, R17, c[0x0][0x2ec] ;  /* 0x0000bb00113c7a20 */ /* 0x000fe40000410000 */
[----:B------:R-:W-:Y:S02]  /*77c0*/  FMUL.FTZ R168, R18, c[0x0][0x2ec] ;  /* 0x0000bb0012a87a20 */ /* 0x000fe40000410000 */
[----:B------:R-:W-:Y:S02]  /*77d0*/  FMUL.FTZ R92, R19, c[0x0][0x2ec] ;  /* 0x0000bb00135c7a20 */ /* 0x000fe40000410000 */
[----:B------:R-:W-:Y:S01]  /*77e0*/  FMUL.FTZ R28, R28, c[0x0][0x2ec] ;  /* 0x0000bb001c1c7a20 */ /* 0x000fe20000410000 */
[----:B------:R1:W-:Y:S01]  /*77f0*/  MUFU.TANH R61, R16 ;  /* 0x00000010003d7308 */ /* 0x0003e20000002400 */
[----:B------:R-:W-:Y:S02]  /*7800*/  FMUL.FTZ R59, R29, c[0x0][0x2ec] ;  /* 0x0000bb001d3b7a20 */ /* 0x000fe40000410000 */
[----:B------:R-:W-:-:S02]  /*7810*/  FMUL.FTZ R63, R30, c[0x0][0x2ec] ;  /* 0x0000bb001e3f7a20 */ /* 0x000fc40000410000 */
[----:B------:R-:W-:Y:S01]  /*7820*/  FMUL.FTZ R170, R31, c[0x0][0x2ec] ;  /* 0x0000bb001faa7a20 */ /* 0x000fe20000410000 */
[C---:B-----5:R-:W-:Y:S02]  /*7830*/  HMMA.16816.F32.BF16 R12, R4.reuse, R32, R12 ;  /* 0x00000020040c723c */ /* 0x060fe4000004180c */
[----:B------:R5:W-:Y:S05]  /*7840*/  MUFU.TANH R62, R28 ;  /* 0x0000001c003e7308 */ /* 0x000bea0000002400 */
[----:B------:R-:W-:Y:S01]  /*7850*/  IMAD.IADD R33, R0, 0x1, R3 ;  /* 0x0000000100217824 */ /* 0x000fe200078e0203 */
[----:B------:R-:W-:Y:S01]  /*7860*/  HMMA.16816.F32.BF16 R20, R4, R34, R20 ;  /* 0x000000220414723c */ /* 0x000fe20000041814 */
[----:B-1----:R-:W1:Y:S01]  /*7870*/  LDSM.16.M88.4 R16, [R142+0x2400] ;  /* 0x002400008e10783b */ /* 0x002e620000000200 */
[----:B------:R-:W1:Y:S06]  /*7880*/  MUFU.TANH R55, R55 ;  /* 0x0000003700377308 */ /* 0x000e6c0000002400 */
[C---:B------:R-:W-:Y:S01]  /*7890*/  HMMA.16816.F32.BF16 R36, R8.reuse, R24, RZ ;  /* 0x000000180824723c */ /* 0x040fe200000418ff */
[----:B-----5:R-:W5:Y:S01]  /*78a0*/  LDSM.16.M88.4 R28, [R141+0x1000] ;  /* 0x001000008d1c783b */ /* 0x020f620000000200 */
[----:B------:R-:W1:Y:S06]  /*78b0*/  MUFU.TANH R64, R64 ;  /* 0x0000004000407308 */ /* 0x000e6c0000002400 */
[----:B------:R-:W-:Y:S01]  /*78c0*/  FMUL.FTZ R12, R12, c[0x0][0x2ec] ;  /* 0x0000bb000c0c7a20 */ /* 0x000fe20000410000 */
[----:B------:R-:W-:Y:S01]  /*78d0*/  HMMA.16816.F32.BF16 R24, R8, R26, RZ ;  /* 0x0000001a0818723c */ /* 0x000fe200000418ff */
[----:B------:R-:W-:Y:S01]  /*78e0*/  FMUL.FTZ R13, R13, c[0x0][0x2ec] ;  /* 0x0000bb000d0d7a20 */ /* 0x000fe20000410000 */
[----:B------:R-:W1:Y:S01]  /*78f0*/  MUFU.TANH R54, R54 ;  /* 0x0000003600367308 */ /* 0x000e620000002400 */
[----:B------:R-:W-:-:S02]  /*7900*/  FMUL.FTZ R108, R14, c[0x0][0x2ec] ;  /* 0x0000bb000e6c7a20 */ /* 0x000fc40000410000 */
[----:B------:R-:W-:Y:S02]  /*7910*/  FMUL.FTZ R164, R15, c[0x0][0x2ec] ;  /* 0x0000bb000fa47a20 */ /* 0x000fe40000410000 */
[----:B------:R-:W-:Y:S02]  /*7920*/  FMUL.FTZ R69, R20, c[0x0][0x2ec] ;  /* 0x0000bb0014457a20 */ /* 0x000fe40000410000 */
[----:B------:R-:W-:Y:S01]  /*7930*/  FMUL.FTZ R65, R21, c[0x0][0x2ec] ;  /* 0x0000bb0015417a20 */ /* 0x000fe20000410000 */
[----:B------:R-:W-:Y:S01]  /*7940*/  MUFU.TANH R71, R12 ;  /* 0x0000000c00477308 */ /* 0x000fe20000002400 */
[----:B------:R-:W-:Y:S02]  /*7950*/  FMUL.FTZ R162, R22, c[0x0][0x2ec] ;  /* 0x0000bb0016a27a20 */ /* 0x000fe40000410000 */
[----:B------:R-:W-:-:S05]  /*7960*/  FMUL.FTZ R67, R23, c[0x0][0x2ec] ;  /* 0x0000bb0017437a20 */ /* 0x000fca0000410000 */
[----:B------:R2:W-:Y:S01]  /*7970*/  MUFU.TANH R34, R13 ;  /* 0x0000000d00227308 */ /* 0x0005e20000002400 */
[----:B-1----:R-:W-:Y:S07]  /*7980*/  HMMA.16816.F32.BF16 R20, R8, R16, RZ ;  /* 0x000000100814723c */ /* 0x002fee00000418ff */
[----:B------:R-:W1:Y:S01]  /*7990*/  MUFU.TANH R72, R72 ;  /* 0x0000004800487308 */ /* 0x000e620000002400 */
[C---:B------:R-:W-:Y:S01]  /*79a0*/  IADD3 R16, R40.reuse, 0x8, RZ ;  /* 0x0000000828107810 */ /* 0x040fe20007ffe0ff */
[----:B-----5:R-:W-:Y:S01]  /*79b0*/  HMMA.16816.F32.BF16 R36, R4, R28, R36 ;  /* 0x0000001c0424723c */ /* 0x020fe20000041824 */
[----:B--2---:R-:W2:Y:S01]  /*79c0*/  LDSM.16.M88.4 R12, [R141+0x1400] ;  /* 0x001400008d0c783b */ /* 0x004ea20000000200 */
[----:B------:R-:W-:-:S04]  /*79d0*/  IMNMX R40, R40, R57, PT ;  /* 0x0000003928287217 */ /* 0x000fc80003800200 */
[----:B------:R-:W5:Y:S01]  /*79e0*/  MUFU.TANH R63, R63 ;  /* 0x0000003f003f7308 */ /* 0x000f620000002400 */
[----:B------:R-:W-:Y:S01]  /*79f0*/  IMNMX R41, R16, R57, PT ;  /* 0x0000003910297217 */ /* 0x000fe20003800200 */
[----:B------:R-:W-:Y:S01]  /*7a00*/  HMMA.16816.F32.BF16 R24, R4, R30, R24 ;  /* 0x0000001e0418723c */ /* 0x000fe20000041818 */
[----:B------:R-:W1:Y:S05]  /*7a10*/  LDSM.16.M88.4 R28, [R142+0x2800] ;  /* 0x002800008e1c783b */ /* 0x000e6a0000000200 */
[----:B------:R-:W1:Y:S02]  /*7a20*/  MUFU.TANH R59, R59 ;  /* 0x0000003b003b7308 */ /* 0x000e640000002400 */
[----:B------:R-:W-:Y:S06]  /*7a30*/  HMMA.16816.F32.BF16 R16, R8, R18, RZ ;  /* 0x000000120810723c */ /* 0x000fec00000418ff */
[----:B------:R-:W1:Y:S02]  /*7a40*/  MUFU.TANH R170, R170 ;  /* 0x000000aa00aa7308 */ /* 0x000e640000002400 */
[----:B------:R-:W-:-:S02]  /*7a50*/  FMUL.FTZ R35, R36, c[0x0][0x2ec] ;  /* 0x0000bb0024237a20 */ /* 0x000fc40000410000 */
[----:B------:R-:W-:-:S04]  /*7a60*/  FMUL.FTZ R38, R38, c[0x0][0x2ec] ;  /* 0x0000bb0026267a20 */ /* 0x000fc80000410000 */
[----:B------:R-:W1:Y:S01]  /*7a70*/  MUFU.TANH R168, R168 ;  /* 0x000000a800a87308 */ /* 0x000e620000002400 */
[----:B------:R-:W-:Y:S02]  /*7a80*/  FMUL.FTZ R39, R39, c[0x0][0x2ec] ;  /* 0x0000bb0027277a20 */ /* 0x000fe40000410000 */
[----:B------:R-:W-:Y:S02]  /*7a90*/  FMUL.FTZ R37, R37, c[0x0][0x2ec] ;  /* 0x0000bb0025257a20 */ /* 0x000fe40000410000 */
[----:B------:R-:W-:Y:S02]  /*7aa0*/  FMUL.FTZ R24, R24, c[0x0][0x2ec] ;  /* 0x0000bb0018187a20 */ /* 0x000fe40000410000 */
[----:B------:R-:W-:Y:S01]  /*7ab0*/  FMUL.FTZ R25, R25, c[0x0][0x2ec] ;  /* 0x0000bb0019197a20 */ /* 0x000fe20000410000 */
[----:B------:R-:W-:Y:S01]  /*7ac0*/  MUFU.TANH R160, R38 ;  /* 0x0000002600a07308 */ /* 0x000fe20000002400 */
[----:B------:R-:W-:Y:S02]  /*7ad0*/  FMUL.FTZ R26, R26, c[0x0][0x2ec] ;  /* 0x0000bb001a1a7a20 */ /* 0x000fe40000410000 */
[----:B------:R-:W-:Y:S01]  /*7ae0*/  FMUL.FTZ R27, R27, c[0x0][0x2ec] ;  /* 0x0000bb001b1b7a20 */ /* 0x000fe20000410000 */
[C---:B--2---:R-:W-:Y:S04]  /*7af0*/  HMMA.16816.F32.BF16 R20, R4.reuse, R12, R20 ;  /* 0x0000000c0414723c */ /* 0x044fe80000041814 */
[----:B------:R2:W-:Y:S03]  /*7b00*/  MUFU.TANH R38, R24 ;  /* 0x0000001800267308 */ /* 0x0005e60000002400 */
[C---:B------:R-:W-:Y:S01]  /*7b10*/  IADD3 R12, R33.reuse, 0x1, RZ ;  /* 0x00000001210c7810 */ /* 0x040fe20007ffe0ff */
[----:B------:R-:W-:Y:S01]  /*7b20*/  HMMA.16816.F32.BF16 R16, R4, R14, R16 ;  /* 0x0000000e0410723c */ /* 0x000fe20000041810 */
[----:B------:R-:W-:-:S03]  /*7b30*/  IADD3 R13, R33, 0x8, RZ ;  /* 0x00000008210d7810 */ /* 0x000fc60007ffe0ff */
[----:B------:R-:W-:Y:S01]  /*7b40*/  MUFU.TANH R130, R39 ;  /* 0x0000002700827308 */ /* 0x000fe20000002400 */
[CC--:B------:R-:W-:Y:S02]  /*7b50*/  ISETP.GE.AND P6, PT, R12.reuse, R40.reuse, PT ;  /* 0x000000280c00720c */ /* 0x0c0fe40003fc6270 */
[-C--:B------:R-:W-:Y:S02]  /*7b60*/  ISETP.GE.AND P4, PT, R12, R41.reuse, PT ;  /* 0x000000290c00720c */ /* 0x080fe40003f86270 */
[----:B------:R-:W-:Y:S02]  /*7b70*/  IADD3 R12, R33, 0x9, RZ ;  /* 0x00000009210c7810 */ /* 0x000fe40007ffe0ff */
[CC--:B------:R-:W-:Y:S01]  /*7b80*/  ISETP.GE.AND P5, PT, R13.reuse, R40.reuse, PT ;  /* 0x000000280d00720c */ /* 0x0c0fe20003fa6270 */
[----:B------:R-:W-:Y:S01]  /*7b90*/  MUFU.TANH R39, R25 ;  /* 0x0000001900277308 */ /* 0x000fe20000002400 */
[----:B------:R-:W-:Y:S02]  /*7ba0*/  ISETP.GE.AND P0, PT, R13, R41, PT ;  /* 0x000000290d00720c */ /* 0x000fe40003f06270 */
[----:B------:R-:W-:-:S02]  /*7bb0*/  ISETP.GE.AND P1, PT, R12, R40, PT ;  /* 0x000000280c00720c */ /* 0x000fc40003f26270 */
[-C--:B------:R-:W-:Y:S01]  /*7bc0*/  ISETP.GE.AND P3, PT, R12, R41.reuse, PT ;  /* 0x000000290c00720c */ /* 0x080fe20003f66270 */
[----:B------:R-:W-:Y:S01]  /*7bd0*/  FMUL.FTZ R44, R20, c[0x0][0x2ec] ;  /* 0x0000bb00142c7a20 */ /* 0x000fe20000410000 */
[C---:B------:R-:W-:Y:S01]  /*7be0*/  IADD3 R13, R33.reuse, 0x10, RZ ;  /* 0x00000010210d7810 */ /* 0x040fe20007ffe0ff */
[----:B------:R-:W-:Y:S01]  /*7bf0*/  MUFU.TANH R132, R26 ;  /* 0x0000001a00847308 */ /* 0x000fe20000002400 */
[----:B------:R-:W-:Y:S01]  /*7c00*/  IADD3 R12, R33, 0x11, RZ ;  /* 0x00000011210c7810 */ /* 0x000fe20007ffe0ff */
[----:B------:R-:W-:Y:S01]  /*7c10*/  FMUL.FTZ R22, R22, c[0x0][0x2ec] ;  /* 0x0000bb0016167a20 */ /* 0x000fe20000410000 */
[----:B---3--:R-:W-:Y:S01]  /*7c20*/  FSEL R32, R48, -INF , !P6 ;  /* 0xff80000030207808 */ /* 0x008fe20007000000 */
[----:B------:R-:W-:Y:S01]  /*7c30*/  FMUL.FTZ R48, R21, c[0x0][0x2ec] ;  /* 0x0000bb0015307a20 */ /* 0x000fe20000410000 */
[----:B------:R-:W-:Y:S01]  /*7c40*/  FSEL R74, R74, -INF , !P4 ;  /* 0xff8000004a4a7808 */ /* 0x000fe20006000000 */
[----:B------:R-:W-:Y:S01]  /*7c50*/  FMUL.FTZ R23, R23, c[0x0][0x2ec] ;  /* 0x0000bb0017177a20 */ /* 0x000fe20000410000 */
[----:B------:R-:W-:Y:S01]  /*7c60*/  FSEL R36, R52, -INF , !P5 ;  /* 0xff80000034247808 */ /* 0x000fe20006800000 */
[----:B------:R1:W-:Y:S01]  /*7c70*/  MUFU.TANH R128, R27 ;  /* 0x0000001b00807308 */ /* 0x0003e20000002400 */
[----:B------:R-:W-:Y:S01]  /*7c80*/  FSEL R68, R68, -INF , !P0 ;  /* 0xff80000044447808 */ /* 0x000fe20004000000 */
[----:B------:R-:W-:Y:S01]  /*7c90*/  FMUL.FTZ R16, R16, c[0x0][0x2ec] ;  /* 0x0000bb0010107a20 */ /* 0x000fe20000410000 */
[-C--:B------:R-:W-:Y:S01]  /*7ca0*/  ISETP.GE.AND P6, PT, R13, R40.reuse, PT ;  /* 0x000000280d00720c */ /* 0x080fe20003fc6270 */
[----:B------:R-:W-:Y:S01]  /*7cb0*/  FMUL.FTZ R17, R17, c[0x0][0x2ec] ;  /* 0x0000bb0011117a20 */ /* 0x000fe20000410000 */
[-C--:B------:R-:W-:Y:S01]  /*7cc0*/  ISETP.GE.AND P4, PT, R13, R41.reuse, PT ;  /* 0x000000290d00720c */ /* 0x080fe20003f86270 */
[----:B------:R-:W-:Y:S01]  /*7cd0*/  FMUL.FTZ R18, R18, c[0x0][0x2ec] ;  /* 0x0000bb0012127a20 */ /* 0x000fe20000410000 */
[C---:B------:R-:W-:Y:S01]  /*7ce0*/  ISETP.GE.AND P5, PT, R12.reuse, R40, PT ;  /* 0x000000280c00720c */ /* 0x040fe20003fa6270 */
[----:B------:R-:W-:Y:S01]  /*7cf0*/  MUFU.TANH R126, R22 ;  /* 0x00000016007e7308 */ /* 0x000fe20000002400 */
[----:B------:R-:W-:Y:S01]  /*7d00*/  ISETP.GE.AND P0, PT, R12, R41, PT ;  /* 0x000000290c00720c */ /* 0x000fe20003f06270 */
[----:B------:R-:W-:Y:S01]  /*7d10*/  FMUL.FTZ R120, R19, c[0x0][0x2ec] ;  /* 0x0000bb0013787a20 */ /* 0x000fe20000410000 */
[----:B------:R-:W3:Y:S01]  /*7d20*/  LDSM.16.M88.4 R12, [R141+0x1800] ;  /* 0x001800008d0c783b */ /* 0x000ee20000000200 */
[----:B--2---:R-:W-:-:S02]  /*7d30*/  IADD3 R24, R33, 0x18, RZ ;  /* 0x0000001821187810 */ /* 0x004fc40007ffe0ff */
[----:B------:R-:W-:Y:S02]  /*7d40*/  FSEL R66, R49, -INF , !P1 ;  /* 0xff80000031427808 */ /* 0x000fe40004800000 */
[----:B------:R-:W-:Y:S01]  /*7d50*/  FSEL R80, R80, -INF , !P3 ;  /* 0xff80000050507808 */ /* 0x000fe20005800000 */
[----:B------:R2:W-:Y:S01]  /*7d60*/  MUFU.TANH R122, R23 ;  /* 0x00000017007a7308 */ /* 0x0005e20000002400 */
[C---:B------:R-:W-:Y:S02]  /*7d70*/  ISETP.GE.AND P1, PT, R24.reuse, R40, PT ;  /* 0x000000281800720c */ /* 0x040fe40003f26270 */
[----:B------:R-:W-:Y:S02]  /*7d80*/  ISETP.GE.AND P3, PT, R24, R41, PT ;  /* 0x000000291800720c */ /* 0x000fe40003f66270 */
[----:B-1----:R-:W-:Y:S01]  /*7d90*/  HMMA.16816.F32.BF16 R24, R8, R28, RZ ;  /* 0x0000001c0818723c */ /* 0x002fe200000418ff */
[----:B------:R-:W-:Y:S02]  /*7da0*/  IADD3 R20, R33, 0x19, RZ ;  /* 0x0000001921147810 */ /* 0x000fe40007ffe0ff */
[----:B------:R-:W-:Y:S01]  /*7db0*/  FSEL R76, R53, -INF , !P6 ;  /* 0xff800000354c7808 */ /* 0x000fe20007000000 */
[----:B------:R-:W1:Y:S01]  /*7dc0*/  MUFU.TANH R108, R108 ;  /* 0x0000006c006c7308 */ /* 0x000e620000002400 */
[----:B------:R-:W-:-:S02]  /*7dd0*/  FSEL R70, R70, -INF , !P4 ;  /* 0xff80000046467808 */ /* 0x000fc40006000000 */
[CC--:B------:R-:W-:Y:S01]  /*7de0*/  ISETP.GE.AND P6, PT, R20.reuse, R40.reuse, PT ;  /* 0x000000281400720c */ /* 0x0c0fe20003fc6270 */
[----:B------:R-:W-:Y:S01]  /*7df0*/  HMMA.16816.F32.BF16 R28, R8, R30, RZ ;  /* 0x0000001e081c723c */ /* 0x000fe200000418ff */
[----:B------:R-:W-:Y:S02]  /*7e00*/  ISETP.GE.AND P4, PT, R20, R41, PT ;  /* 0x000000291400720c */ /* 0x000fe40003f86270 */
[C---:B------:R-:W-:Y:S01]  /*7e10*/  IADD3 R21, R33.reuse, 0x20, RZ ;  /* 0x0000002021157810 */ /* 0x040fe20007ffe0ff */
[----:B------:R-:W1:Y:S01]  /*7e20*/  MUFU.TANH R60, R60 ;  /* 0x0000003c003c7308 */ /* 0x000e620000002400 */
[----:B------:R-:W-:Y:S02]  /*7e30*/  IADD3 R20, R33, 0x21, RZ ;  /* 0x0000002121147810 */ /* 0x000fe40007ffe0ff */
[----:B----4-:R-:W-:Y:S02]  /*7e40*/  FSEL R78, R51, -INF , !P5 ;  /* 0xff800000334e7808 */ /* 0x010fe40006800000 */
[----:B------:R-:W-:-:S02]  /*7e50*/  ISETP.GE.AND P5, PT, R21, R40, PT ;  /* 0x000000281500720c */ /* 0x000fc40003fa6270 */
[----:B------:R-:W-:Y:S01]  /*7e60*/  FSEL R82, R82, -INF , !P0 ;  /* 0xff80000052527808 */ /* 0x000fe20004000000 */
[----:B------:R-:W4:Y:S01]  /*7e70*/  MUFU.TANH R92, R92 ;  /* 0x0000005c005c7308 */ /* 0x000f220000002400 */
[----:B------:R-:W-:Y:S02]  /*7e80*/  FSEL R94, R55, -INF , !P1 ;  /* 0xff800000375e7808 */ /* 0x000fe40004800000 */
[----:B------:R-:W-:Y:S02]  /*7e90*/  FSEL R64, R64, -INF , !P3 ;  /* 0xff80000040407808 */ /* 0x000fe40005800000 */
[-C--:B------:R-:W-:Y:S02]  /*7ea0*/  ISETP.GE.AND P0, PT, R21, R41.reuse, PT ;  /* 0x000000291500720c */ /* 0x080fe40003f06270 */
[C---:B------:R-:W-:Y:S01]  /*7eb0*/  ISETP.GE.AND P1, PT, R20.reuse, R40, PT ;  /* 0x000000281400720c */ /* 0x040fe20003f26270 */
[----:B------:R-:W1:Y:S01]  /*7ec0*/  MUFU.TANH R164, R164 ;  /* 0x000000a400a47308 */ /* 0x000e620000002400 */
[----:B------:R-:W-:-:S02]  /*7ed0*/  ISETP.GE.AND P3, PT, R20, R41, PT ;  /* 0x000000291400720c */ /* 0x000fc40003f66270 */
[C---:B------:R-:W-:Y:S01]  /*7ee0*/  IADD3 R21, R33.reuse, 0x28, RZ ;  /* 0x0000002821157810 */ /* 0x040fe20007ffe0ff */
[----:B---3--:R-:W-:Y:S01]  /*7ef0*/  HMMA.16816.F32.BF16 R28, R4, R14, R28 ;  /* 0x0000000e041c723c */ /* 0x008fe2000004181c */
[----:B------:R-:W-:Y:S02]  /*7f00*/  IADD3 R20, R33, 0x29, RZ ;  /* 0x0000002921147810 */ /* 0x000fe40007ffe0ff */
[----:B------:R-:W-:Y:S01]  /*7f10*/  FSEL R100, R62, -INF , !P5 ;  /* 0xff8000003e647808 */ /* 0x000fe20006800000 */
[----:B------:R-:W-:Y:S01]  /*7f20*/  MUFU.TANH R49, R16 ;  /* 0x0000001000317308 */ /* 0x000fe20000002400 */
[----:B------:R-:W-:Y:S02]  /*7f30*/  FSEL R54, R54, -INF , !P6 ;  /* 0xff80000036367808 */ /* 0x000fe40007000000 */
[----:B------:R-:W-:Y:S02]  /*7f40*/  FSEL R72, R72, -INF , !P4 ;  /* 0xff80000048487808 */ /* 0x000fe40006000000 */
[----:B-----5:R-:W-:-:S02]  /*7f50*/  FSEL R62, R63, -INF , !P0 ;  /* 0xff8000003f3e7808 */ /* 0x020fc40004000000 */
[CC--:B------:R-:W-:Y:S01]  /*7f60*/  ISETP.GE.AND P6, PT, R21.reuse, R40.reuse, PT ;  /* 0x000000281500720c */ /* 0x0c0fe20003fc6270 */
[----:B------:R-:W-:Y:S01]  /*7f70*/  MUFU.TANH R51, R17 ;  /* 0x0000001100337308 */ /* 0x000fe20000002400 */
[-C--:B------:R-:W-:Y:S02]  /*7f80*/  ISETP.GE.AND P4, PT, R21, R41.reuse, PT ;  /* 0x000000291500720c */ /* 0x080fe40003f86270 */
[CC--:B------:R-:W-:Y:S02]  /*7f90*/  ISETP.GE.AND P5, PT, R20.reuse, R40.reuse, PT ;  /* 0x000000281400720c */ /* 0x0c0fe40003fa6270 */
[----:B------:R-:W-:Y:S02]  /*7fa0*/  ISETP.GE.AND P0, PT, R20, R41, PT ;  /* 0x000000291400720c */ /* 0x000fe40003f06270 */
[----:B--2---:R-:W-:Y:S01]  /*7fb0*/  HMMA.16816.F32.BF16 R20, R4, R12, R24 ;  /* 0x0000000c0414723c */ /* 0x004fe20000041818 */
[----:B------:R-:W2:Y:S01]  /*7fc0*/  LDSM.16.M88.4 R24, [R142+0x2c00] ;  /* 0x002c00008e18783b */ /* 0x000ea20000000200 */
[----:B------:R-:W-:Y:S01]  /*7fd0*/  FSEL R102, R59, -INF , !P1 ;  /* 0xff8000003b667808 */ /* 0x000fe20004800000 */
[----:B------:R3:W-:Y:S01]  /*7fe0*/  MUFU.TANH R124, R18 ;  /* 0x00000012007c7308 */ /* 0x0007e20000002400 */
[----:B------:R-:W-:Y:S01]  /*7ff0*/  FSEL R170, R170, -INF , !P3 ;  /* 0xff800000aaaa7808 */ /* 0x000fe20005800000 */
[----:B------:R-:W-:Y:S01]  /*8000*/  FMUL.FTZ R172, R28, c[0x0][0x2ec] ;  /* 0x0000bb001cac7a20 */ /* 0x000fe20000410000 */
[----:B------:R-:W-:Y:S01]  /*8010*/  FSEL R174, R61, -INF , !P6 ;  /* 0xff8000003dae7808 */ /* 0x000fe20007000000 */
[----:B------:R-:W-:Y:S01]  /*8020*/  FMUL.FTZ R29, R29, c[0x0][0x2ec] ;  /* 0x0000bb001d1d7a20 */ /* 0x000fe20000410000 */
[----:B------:R-:W-:Y:S01]  /*8030*/  IADD3 R12, R33, 0x30, RZ ;  /* 0x00000030210c7810 */ /* 0x000fe20007ffe0ff */
[----:B------:R-:W-:Y:S01]  /*8040*/  FMUL.FTZ R30, R30, c[0x0][0x2ec] ;  /* 0x0000bb001e1e7a20 */ /* 0x000fe20000410000 */
[----:B------:R-:W-:Y:S01]  /*8050*/  FSEL R168, R168, -INF , !P4 ;  /* 0xff800000a8a87808 */ /* 0x000fe20006000000 */
[----:B------:R-:W5:Y:S01]  /*8060*/  MUFU.TANH R69, R69 ;  /* 0x0000004500457308 */ /* 0x000f620000002400 */
[----:B------:R-:W-:-:S02]  /*8070*/  ISETP.GE.AND P1, PT, R12, R40, PT ;  /* 0x000000280c00720c */ /* 0x000fc40003f26270 */
[-C--:B------:R-:W-:Y:S02]  /*8080*/  ISETP.GE.AND P3, PT, R12, R41.reuse, PT ;  /* 0x000000290c00720c */ /* 0x080fe40003f66270 */
[----:B------:R-:W-:Y:S02]  /*8090*/  IADD3 R12, R33, 0x31, RZ ;  /* 0x00000031210c7810 */ /* 0x000fe40007ffe0ff */
[----:B-1----:R-:W-:Y:S01]  /*80a0*/  FSEL R108, R108, -INF , !P3 ;  /* 0xff8000006c6c7808 */ /* 0x002fe20005800000 */
[----:B---3--:R-:W1:Y:S01]  /*80b0*/  LDSM.16.M88.4 R16, [R141+0x1c00] ;  /* 0x001c00008d10783b */ /* 0x008e620000000200 */
[C---:B------:R-:W-:Y:S01]  /*80c0*/  ISETP.GE.AND P6, PT, R12.reuse, R40, PT ;  /* 0x000000280c00720c */ /* 0x040fe20003fc6270 */
[----:B------:R-:W3:Y:S01]  /*80d0*/  MUFU.TANH R162, R162 ;  /* 0x000000a200a27308 */ /* 0x000ee20000002400 */
[----:B------:R-:W-:Y:S01]  /*80e0*/  ISETP.GE.AND P4, PT, R12, R41, PT ;  /* 0x000000290c00720c */ /* 0x000fe20003f86270 */
[----:B------:R-:W-:-:S04]  /*80f0*/  DEPBAR.LE SB0, 0x0 ;  /* 0x000080000000791a */ /* 0x000fc80000000000 */
[----:B------:R-:W-:Y:S01]  /*8100*/  IADD3 R12, R33, 0x39, RZ ;  /* 0x00000039210c7810 */ /* 0x000fe20007ffe0ff */
[----:B------:R-:W-:Y:S01]  /*8110*/  FMUL.FTZ R52, R20, c[0x0][0x2ec] ;  /* 0x0000bb0014347a20 */ /* 0x000fe20000410000 */
[----:B------:R-:W-:Y:S01]  /*8120*/  FSEL R20, R71, -INF , !P1 ;  /* 0xff80000047147808 */ /* 0x000fe20004800000 */
[----:B------:R-:W1:Y:S01]  /*8130*/  MUFU.TANH R65, R65 ;  /* 0x0000004100417308 */ /* 0x000e620000002400 */
[C---:B------:R-:W-:Y:S01]  /*8140*/  ISETP.GE.AND P1, PT, R12.reuse, R40, PT ;  /* 0x000000280c00720c */ /* 0x040fe20003f26270 */
        /* <DEDUP_REMOVED lines=8> */
[----:B----4-:R-:W-:Y:S02]  /*81d0*/  FSEL R92, R92, -INF , !P0 ;  /* 0xff8000005c5c7808 */ /* 0x010fe40004000000 */
[----:B------:R-:W-:Y:S02]  /*81e0*/  FSEL R178, R34, -INF , !P6 ;  /* 0xff80000022b27808 */ /* 0x000fe40007000000 */
[----:B------:R-:W-:Y:S01]  /*81f0*/  FSEL R164, R164, -INF , !P4 ;  /* 0xff800000a4a47808 */ /* 0x000fe20006000000 */
[----:B------:R-:W4:Y:S01]  /*8200*/  MUFU.TANH R37, R37 ;  /* 0x0000002500257308 */ /* 0x000f220000002400 */
[CC--:B------:R-:W-:Y:S02]  /*8210*/  ISETP.GE.AND P5, PT, R13.reuse, R40.reuse, PT ;  /* 0x000000280d00720c */ /* 0x0c0fe40003fa6270 */
[----:B------:R-:W-:Y:S02]  /*8220*/  ISETP.GE.AND P0, PT, R13, R41, PT ;  /* 0x000000290d00720c */ /* 0x000fe40003f06270 */
[----:B------:R-:W-:-:S02]  /*8230*/  ISETP.GE.AND P6, PT, R12, R40, PT ;  /* 0x000000280c00720c */ /* 0x000fc40003fc6270 */
[----:B------:R-:W-:Y:S01]  /*8240*/  ISETP.GE.AND P4, PT, R12, R41, PT ;  /* 0x000000290c00720c */ /* 0x000fe20003f86270 */
[----:B------:R-:W1:Y:S01]  /*8250*/  MUFU.TANH R67, R67 ;  /* 0x0000004300437308 */ /* 0x000e620000002400 */
[C---:B--2---:R-:W-:Y:S01]  /*8260*/  HMMA.16816.F32.BF16 R12, R8.reuse, R24, RZ ;  /* 0x00000018080c723c */ /* 0x044fe200000418ff */
[C---:B------:R-:W-:Y:S02]  /*8270*/  IADD3 R53, R33.reuse, 0x41, RZ ;  /* 0x0000004121357810 */ /* 0x040fe40007ffe0ff */
[----:B------:R-:W-:Y:S02]  /*8280*/  IADD3 R34, R33, 0x48, RZ ;  /* 0x0000004821227810 */ /* 0x000fe40007ffe0ff */
[----:B-----5:R-:W-:Y:S02]  /*8290*/  FSEL R22, R69, -INF , !P5 ;  /* 0xff80000045167808 */ /* 0x020fe40006800000 */
[----:B------:R-:W2:Y:S01]  /*82a0*/  MUFU.TANH R44, R44 ;  /* 0x0000002c002c7308 */ /* 0x000ea20000002400 */
[----:B------:R-:W-:Y:S01]  /*82b0*/  HMMA.16816.F32.BF16 R8, R8, R26, RZ ;  /* 0x0000001a0808723c */ /* 0x000fe200000418ff */
[----:B---3--:R-:W-:-:S02]  /*82c0*/  FSEL R162, R162, -INF , !P0 ;  /* 0xff800000a2a27808 */ /* 0x008fc40004000000 */
[C---:B------:R-:W-:Y:S02]  /*82d0*/  ISETP.GE.AND P5, PT, R53.reuse, R40, PT ;  /* 0x000000283500720c */ /* 0x040fe40003fa6270 */
[----:B------:R-:W-:Y:S02]  /*82e0*/  ISETP.GE.AND P0, PT, R53, R41, PT ;  /* 0x000000293500720c */ /* 0x000fe40003f06270 */
[----:B------:R-:W3:Y:S01]  /*82f0*/  MUFU.TANH R48, R48 ;  /* 0x0000003000307308 */ /* 0x000ee20000002400 */
[C---:B------:R-:W-:Y:S02]  /*8300*/  IADD3 R27, R33.reuse, 0x49, RZ ;  /* 0x00000049211b7810 */ /* 0x040fe40007ffe0ff */
[----:B------:R-:W-:Y:S02]  /*8310*/  IADD3 R25, R33, 0x50, RZ ;  /* 0x0000005021197810 */ /* 0x000fe40007ffe0ff */
[----:B-1----:R-:W-:Y:S02]  /*8320*/  FSEL R24, R65, -INF , !P1 ;  /* 0xff80000041187808 */ /* 0x002fe40004800000 */
[----:B------:R-:W-:Y:S01]  /*8330*/  FSEL R26, R35, -INF , !P6 ;  /* 0xff800000231a7808 */ /* 0x000fe20007000000 */
[----:B------:R-:W1:Y:S01]  /*8340*/  MUFU.TANH R120, R120 ;  /* 0x0000007800787308 */ /* 0x000e620000002400 */
[----:B------:R-:W-:Y:S01]  /*8350*/  HMMA.16816.F32.BF16 R12, R4, R16, R12 ;  /* 0x00000010040c723c */ /* 0x000fe2000004180c */
[----:B------:R-:W-:-:S02]  /*8360*/  FSEL R160, R160, -INF , !P4 ;  /* 0xff800000a0a07808 */ /* 0x000fc40006000000 */
[-C--:B------:R-:W-:Y:S02]  /*8370*/  ISETP.GE.AND P1, PT, R34, R40.reuse, PT ;  /* 0x000000282200720c */ /* 0x080fe40003f26270 */
[C---:B------:R-:W-:Y:S02]  /*8380*/  ISETP.GE.AND P6, PT, R27.reuse, R40, PT ;  /* 0x000000281b00720c */ /* 0x040fe40003fc6270 */
[----:B------:R-:W5:Y:S01]  /*8390*/  MUFU.TANH R52, R52 ;  /* 0x0000003400347308 */ /* 0x000f620000002400 */
[----:B------:R-:W-:Y:S01]  /*83a0*/  HMMA.16816.F32.BF16 R8, R4, R18, R8 ;  /* 0x000000120408723c */ /* 0x000fe20000041808 */
[----:B------:R-:W-:Y:S02]  /*83b0*/  ISETP.GE.AND P4, PT, R27, R41, PT ;  /* 0x000000291b00720c */ /* 0x000fe40003f86270 */
[----:B----4-:R-:W-:Y:S02]  /*83c0*/  FSEL R28, R37, -INF , !P5 ;  /* 0xff800000251c7808 */ /* 0x010fe40006800000 */
[----:B------:R-:W-:-:S02]  /*83d0*/  FSEL R130, R130, -INF , !P0 ;  /* 0xff80000082827808 */ /* 0x000fc40004000000 */
[----:B------:R-:W4:Y:S01]  /*83e0*/  MUFU.TANH R21, R21 ;  /* 0x0000001500157308 */ /* 0x000f220000002400 */
[C---:B------:R-:W-:Y:S02]  /*83f0*/  IADD3 R17, R33.reuse, 0x51, RZ ;  /* 0x0000005121117810 */ /* 0x040fe40007ffe0ff */
[----:B------:R-:W-:Y:S02]  /*8400*/  IADD3 R16, R33, 0x58, RZ ;  /* 0x0000005821107810 */ /* 0x000fe40007ffe0ff */
[CC--:B------:R-:W-:Y:S02]  /*8410*/  ISETP.GE.AND P5, PT, R25.reuse, R40.reuse, PT ;  /* 0x000000281900720c */ /* 0x0c0fe40003fa6270 */
[-C--:B------:R-:W-:Y:S01]  /*8420*/  ISETP.GE.AND P0, PT, R25, R41.reuse, PT ;  /* 0x000000291900720c */ /* 0x080fe20003f06270 */
        /* <DEDUP_REMOVED lines=8> */
[----:B------:R-:W3:Y:S01]  /*84b0*/  MUFU.TANH R166, R29 ;  /* 0x0000001d00a67308 */ /* 0x000ee20000002400 */
[-C--:B------:R-:W-:Y:S01]  /*84c0*/  ISETP.GE.AND P3, PT, R34, R41.reuse, PT ;  /* 0x000000292200720c */ /* 0x080fe20003f66270 */
[----:B------:R-:W-:Y:S01]  /*84d0*/  FMUL.FTZ R8, R8, c[0x0][0x2ec] ;  /* 0x0000bb0008087a20 */ /* 0x000fe20000410000 */
[-C--:B------:R-:W-:Y:S01]  /*84e0*/  ISETP.GE.AND P1, PT, R17, R40.reuse, PT ;  /* 0x000000281100720c */ /* 0x080fe20003f26270 */
[----:B------:R-:W-:Y:S01]  /*84f0*/  FMUL.FTZ R15, R15, c[0x0][0x2ec] ;  /* 0x0000bb000f0f7a20 */ /* 0x000fe20000410000 */
[C---:B------:R-:W-:Y:S01]  /*8500*/  ISETP.GE.AND P6, PT, R16.reuse, R40, PT ;  /* 0x000000281000720c */ /* 0x040fe20003fc6270 */
[----:B------:R-:W-:Y:S01]  /*8510*/  FMUL.FTZ R9, R9, c[0x0][0x2ec] ;  /* 0x0000bb0009097a20 */ /* 0x000fe20000410000 */
[----:B------:R-:W-:Y:S01]  /*8520*/  ISETP.GE.AND P4, PT, R16, R41, PT ;  /* 0x000000291000720c */ /* 0x000fe20003f86270 */
[----:B------:R-:W3:Y:S01]  /*8530*/  MUFU.TANH R104, R104 ;  /* 0x0000006800687308 */ /* 0x000ee20000002400 */
[----:B-1----:R-:W-:Y:S01]  /*8540*/  IADD3 R23, R33, 0x59, RZ ;  /* 0x0000005921177810 */ /* 0x002fe20007ffe0ff */
[----:B------:R-:W-:Y:S01]  /*8550*/  FMUL.FTZ R10, R10, c[0x0][0x2ec] ;  /* 0x0000bb000a0a7a20 */ /* 0x000fe20000410000 */
[----:B--2---:R-:W-:Y:S01]  /*8560*/  FSEL R184, R44, -INF , !P5 ;  /* 0xff8000002cb87808 */ /* 0x004fe20006800000 */
[----:B------:R-:W-:Y:S01]  /*8570*/  FMUL.FTZ R11, R11, c[0x0][0x2ec] ;  /* 0x0000bb000b0b7a20 */ /* 0x000fe20000410000 */
[----:B------:R-:W-:-:S02]  /*8580*/  FSEL R126, R126, -INF , !P0 ;  /* 0xff8000007e7e7808 */ /* 0x000fc40004000000 */
[----:B------:R-:W-:Y:S01]  /*8590*/  IADD3 R4, R33, 0x61, RZ ;  /* 0x0000006121047810 */ /* 0x000fe20007ffe0ff */
[----:B------:R5:W-:Y:S01]  /*85a0*/  MUFU.TANH R134, R12 ;  /* 0x0000000c00867308 */ /* 0x000be20000002400 */
[C---:B------:R-:W-:Y:S02]  /*85b0*/  ISETP.GE.AND P5, PT, R23.reuse, R40, PT ;  /* 0x000000281700720c */ /* 0x040fe40003fa6270 */
[----:B------:R-:W-:Y:S02]  /*85c0*/  ISETP.GE.AND P0, PT, R23, R41, PT ;  /* 0x000000291700720c */ /* 0x000fe40003f06270 */
[C---:B------:R-:W-:Y:S02]  /*85d0*/  IADD3 R16, R33.reuse, 0x60, RZ ;  /* 0x0000006021107810 */ /* 0x040fe40007ffe0ff */
[----:B------:R-:W-:Y:S01]  /*85e0*/  IADD3 R5, R33, 0x68, RZ ;  /* 0x0000006821057810 */ /* 0x000fe20007ffe0ff */
[----:B------:R-:W-:Y:S01]  /*85f0*/  MUFU.TANH R172, R172 ;  /* 0x000000ac00ac7308 */ /* 0x000fe20000002400 */
[----:B------:R-:W-:-:S02]  /*8600*/  FSEL R132, R132, -INF , !P3 ;  /* 0xff80000084847808 */ /* 0x000fc40005800000 */
[----:B---3--:R-:W-:Y:S02]  /*8610*/  FSEL R186, R48, -INF , !P1 ;  /* 0xff80000030ba7808 */ /* 0x008fe40004800000 */
[----:B------:R-:W-:Y:S02]  /*8620*/  FSEL R6, R49, -INF , !P6 ;  /* 0xff80000031067808 */ /* 0x000fe40007000000 */
[----:B------:R-:W-:Y:S01]  /*8630*/  FSEL R124, R124, -INF , !P4 ;  /* 0xff8000007c7c7808 */ /* 0x000fe20006000000 */
[----:B------:R-:W1:Y:S01]  /*8640*/  MUFU.TANH R48, R8 ;  /* 0x0000000800307308 */ /* 0x000e620000002400 */
[-C--:B------:R-:W-:Y:S01]  /*8650*/  ISETP.GE.AND P3, PT, R17, R41.reuse, PT ;  /* 0x000000291100720c */ /* 0x080fe20003f66270 */
[----:B------:R-:W-:Y:S01]  /*8660*/  FMUL.FTZ R17, R31, c[0x0][0x2ec] ;  /* 0x0000bb001f117a20 */ /* 0x000fe20000410000 */
[C---:B------:R-:W-:Y:S02]  /*8670*/  ISETP.GE.AND P6, PT, R4.reuse, R40, PT ;  /* 0x000000280400720c */ /* 0x040fe40003fc6270 */
[----:B------:R-:W-:-:S02]  /*8680*/  ISETP.GE.AND P4, PT, R4, R41, PT ;  /* 0x000000290400720c */ /* 0x000fc40003f86270 */
[----:B------:R-:W-:Y:S01]  /*8690*/  FSEL R4, R51, -INF , !P5 ;  /* 0xff80000033047808 */ /* 0x000fe20006800000 */
[----:B------:R-:W2:Y:S01]  /*86a0*/  MUFU.TANH R56, R30 ;  /* 0x0000001e00387308 */ /* 0x000ea20000002400 */
[----:B------:R-:W-:Y:S02]  /*86b0*/  FSEL R120, R120, -INF , !P0 ;  /* 0xff80000078787808 */ /* 0x000fe40004000000 */
[-C--:B------:R-:W-:Y:S02]  /*86c0*/  ISETP.GE.AND P1, PT, R16, R40.reuse, PT ;  /* 0x000000281000720c */ /* 0x080fe40003f26270 */
[C---:B------:R-:W-:Y:S02]  /*86d0*/  ISETP.GE.AND P5, PT, R5.reuse, R40, PT ;  /* 0x000000280500720c */ /* 0x040fe40003fa6270 */
[----:B------:R-:W-:Y:S01]  /*86e0*/  ISETP.GE.AND P0, PT, R5, R41, PT ;  /* 0x000000290500720c */ /* 0x000fe20003f06270 */
[----:B------:R-:W3:Y:S01]  /*86f0*/  MUFU.TANH R38, R14 ;  /* 0x0000000e00267308 */ /* 0x000ee20000002400 */
[----:B------:R-:W-:-:S02]  /*8700*/  IADD3 R7, R33, 0x69, RZ ;  /* 0x0000006921077810 */ /* 0x000fc40007ffe0ff */
[----:B------:R-:W-:Y:S02]  /*8710*/  IADD3 R5, R33, 0x70, RZ ;  /* 0x0000007021057810 */ /* 0x000fe40007ffe0ff */
[----:B------:R-:W-:Y:S02]  /*8720*/  FSEL R122, R122, -INF , !P3 ;  /* 0xff8000007a7a7808 */ /* 0x000fe40005800000 */
[----:B------:R-:W-:Y:S01]  /*8730*/  ISETP.GE.AND P3, PT, R16, R41, PT ;  /* 0x000000291000720c */ /* 0x000fe20003f66270 */
[----:B------:R-:W1:Y:S01]  /*8740*/  MUFU.TANH R17, R17 ;  /* 0x0000001100117308 */ /* 0x000e620000002400 */
[----:B-----5:R-:W-:Y:S02]  /*8750*/  FSEL R12, R52, -INF , !P1 ;  /* 0xff800000340c7808 */ /* 0x020fe40004800000 */
[----:B----4-:R-:W-:Y:S02]  /*8760*/  FSEL R16, R21, -INF , !P6 ;  /* 0xff80000015107808 */ /* 0x010fe40007000000 */
[----:B------:R-:W-:-:S02]  /*8770*/  FSEL R96, R96, -INF , !P4 ;  /* 0xff80000060607808 */ /* 0x000fc40006000000 */
[-C--:B------:R-:W-:Y:S01]  /*8780*/  ISETP.GE.AND P1, PT, R7, R40.reuse, PT ;  /* 0x000000280700720c */ /* 0x080fe20003f26270 */
[----:B------:R-:W4:Y:S01]  /*8790*/  MUFU.TANH R106, R13 ;  /* 0x0000000d006a7308 */ /* 0x000f220000002400 */
[CC--:B------:R-:W-:Y:S02]  /*87a0*/  ISETP.GE.AND P6, PT, R5.reuse, R40.reuse, PT ;  /* 0x000000280500720c */ /* 0x0c0fe40003fc6270 */
[----:B------:R-:W-:Y:S02]  /*87b0*/  ISETP.GE.AND P4, PT, R5, R41, PT ;  /* 0x000000290500720c */ /* 0x000fe40003f86270 */
[----:B------:R-:W-:Y:S02]  /*87c0*/  IADD3 R5, R33, 0x78, RZ ;  /* 0x0000007821057810 */ /* 0x000fe40007ffe0ff */
[----:B------:R-:W-:Y:S01]  /*87d0*/  FSEL R166, R166, -INF , !P1 ;  /* 0xff800000a6a67808 */ /* 0x000fe20004800000 */
[----:B------:R-:W5:Y:S01]  /*87e0*/  MUFU.TANH R34, R15 ;  /* 0x0000000f00227308 */ /* 0x000f620000002400 */
[----:B------:R-:W-:-:S02]  /*87f0*/  ISETP.GE.AND P1, PT, R5, R40, PT ;  /* 0x000000280500720c */ /* 0x000fc40003f26270 */
[----:B------:R-:W-:Y:S02]  /*8800*/  FSEL R104, R104, -INF , !P3 ;  /* 0xff80000068687808 */ /* 0x000fe40005800000 */
[----:B-1----:R-:W-:Y:S02]  /*8810*/  FSEL R48, R48, -INF , !P1 ;  /* 0xff80000030307808 */ /* 0x002fe40004800000 */
[----:B------:R-:W-:Y:S01]  /*8820*/  ISETP.GE.AND P1, PT, R46, 0x2, PT ;  /* 0x000000022e00780c */ /* 0x000fe20003f26270 */
[----:B------:R-:W-:Y:S01]  /*8830*/  MUFU.TANH R43, R43 ;  /* 0x0000002b002b7308 */ /* 0x000fe20000002400 */
[----:B------:R-:W-:Y:S02]  /*8840*/  ISETP.GE.AND P3, PT, R7, R41, PT ;  /* 0x000000290700720c */ /* 0x000fe40003f66270 */
[----:B------:R-:W-:Y:S02]  /*8850*/  IADD3 R7, R33, 0x71, RZ ;  /* 0x0000007121077810 */ /* 0x000fe40007ffe0ff */
[----:B------:R-:W-:-:S02]  /*8860*/  FSEL R172, R172, -INF , !P5 ;  /* 0xff800000acac7808 */ /* 0x000fc40006800000 */
[----:B--2---:R-:W-:Y:S01]  /*8870*/  FSEL R56, R56, -INF , !P0 ;  /* 0xff80000038387808 */ /* 0x004fe20004000000 */
[----:B------:R-:W-:Y:S01]  /*8880*/  MUFU.TANH R44, R9 ;  /* 0x00000009002c7308 */ /* 0x000fe20000002400 */
[----:B------:R-:W-:Y:S02]  /*8890*/  FSEL R134, R134, -INF , !P6 ;  /* 0xff80000086867808 */ /* 0x000fe40007000000 */
[----:B---3--:R-:W-:Y:S01]  /*88a0*/  FSEL R38, R38, -INF , !P4 ;  /* 0xff80000026267808 */ /* 0x008fe20006000000 */
[----:B------:R-:W-:Y:S01]  /*88b0*/  BAR.SYNC.DEFER_BLOCKING 0x0 ;  /* 0x0000000000007b1d */ /* 0x000fe20000010000 */
[CC--:B------:R-:W-:Y:S02]  /*88c0*/  ISETP.GE.AND P5, PT, R7.reuse, R40.reuse, PT ;  /* 0x000000280700720c */ /* 0x0c0fe40003fa6270 */
[-C--:B------:R-:W-:Y:S02]  /*88d0*/  ISETP.GE.AND P0, PT, R7, R41.reuse, PT ;  /* 0x000000290700720c */ /* 0x080fe40003f06270 */
[C---:B------:R-:W-:Y:S01]  /*88e0*/  ISETP.GE.AND P6, PT, R33.reuse, R40, PT ;  /* 0x000000282100720c */ /* 0x040fe20003fc6270 */
[----:B------:R-:W1:Y:S01]  /*88f0*/  MUFU.TANH R30, R10 ;  /* 0x0000000a001e7308 */ /* 0x000e620000002400 */
[----:B------:R-:W-:-:S02]  /*8900*/  ISETP.GE.AND P4, PT, R33, R41, PT ;  /* 0x000000292100720c */ /* 0x000fc40003f86270 */
[----:B------:R-:W-:Y:S02]  /*8910*/  IADD3 R33, R33, 0x79, RZ ;  /* 0x0000007921217810 */ /* 0x000fe40007ffe0ff */
[----:B------:R-:W-:Y:S02]  /*8920*/  FSEL R52, R17, -INF , !P3 ;  /* 0xff80000011347808 */ /* 0x000fe40005800000 */
[----:B----4-:R-:W-:Y:S01]  /*8930*/  FSEL R106, R106, -INF , !P5 ;  /* 0xff8000006a6a7808 */ /* 0x010fe20006800000 */
[----:B------:R-:W2:Y:S01]  /*8940*/  MUFU.TANH R29, R11 ;  /* 0x0000000b001d7308 */ /* 0x000ea20000002400 */
[----:B-----5:R-:W-:Y:S02]  /*8950*/  FSEL R34, R34, -INF , !P0 ;  /* 0xff80000022227808 */ /* 0x020fe40004000000 */
[----:B------:R-:W-:Y:S02]  /*8960*/  ISETP.GE.AND P3, PT, R5, R41, PT ;  /* 0x000000290500720c */ /* 0x000fe40003f66270 */
[----:B------:R-:W-:-:S02]  /*8970*/  ISETP.GE.AND P5, PT, R33, R40, PT ;  /* 0x000000282100720c */ /* 0x000fc40003fa6270 */
[----:B------:R-:W-:Y:S02]  /*8980*/  ISETP.GE.AND P0, PT, R33, R41, PT ;  /* 0x000000292100720c */ /* 0x000fe40003f06270 */
[----:B-1----:R-:W-:Y:S02]  /*8990*/  FSEL R30, R30, -INF , !P3 ;  /* 0xff8000001e1e7808 */ /* 0x002fe40005800000 */
[----:B------:R-:W-:Y:S02]  /*89a0*/  FSEL R42, R42, -INF , !P6 ;  /* 0xff8000002a2a7808 */ /* 0x000fe40007000000 */
[----:B------:R-:W-:Y:S02]  /*89b0*/  FSEL R5, R43, -INF , !P4 ;  /* 0xff8000002b057808 */ /* 0x000fe40006000000 */
[----:B------:R-:W-:Y:S02]  /*89c0*/  FSEL R44, R44, -INF , !P5 ;  /* 0xff8000002c2c7808 */ /* 0x000fe40006800000 */
[----:B--2---:R-:W-:Y:S01]  /*89d0*/  FSEL R29, R29, -INF , !P0 ;  /* 0xff8000001d1d7808 */ /* 0x004fe20004000000 */
        /* <DEDUP_REMOVED lines=60> */
.L_x_3798:
[----:B------:R-:W-:-:S05]  /*8da0*/  IMAD.MOV.U32 R11, RZ, RZ, c[0x0][0x198] ;  /* 0x00006600ff0b7624 */ /* 0x000fca00078e00ff */
[----:B------:R-:W-:-:S04]  /*8db0*/  LEA R11, -R11, RZ, 0x7 ;  /* 0x000000ff0b0b7211 */ /* 0x000fc800078e39ff */
[----:B------:R-:W-:Y:S02]  /*8dc0*/  SHF.R.S32.HI R0, RZ, 0x1f, R11 ;  /* 0x0000001fff007819 */ /* 0x000fe4000001140b */
.L_x_3799:
        /* <DEDUP_REMOVED lines=48> */
.L_x_3801:
[----:B------:R-:W-:Y:S05]  /*90d0*/  BSYNC B0 ;  /* 0x0000000000007941 */ /* 0x000fea0003800000 */
.L_x_3800:
[----:B------:R-:W0:Y:S01]  /*90e0*/  LDGDEPBAR ;  /* 0x00000000000079af */ /* 0x000e220000000000 */
[----:B------:R-:W-:-:S04]  /*90f0*/  LEA R156, P0, R11, R156, 0x1 ;  /* 0x0000009c0b9c7211 */ /* 0x000fc800078008ff */
[----:B------:R-:W-:Y:S02]  /*9100*/  LEA.HI.X R151, R11, R151, R0, 0x1, P0 ;  /* 0x000000970b977211 */ /* 0x000fe400000f0c00 */
.L_x_3797:
[----:B------:R-:W-:Y:S02]  /*9110*/  FMNMX.FTZ R7, R42, R32, !PT ;  /* 0x000000202a077209 */ /* 0x000fe40007810000 */
[----:B------:R-:W-:Y:S02]  /*9120*/  SHF.L.U32 R140, R140, 0x1, RZ ;  /* 0x000000018c8c7819 */ /* 0x000fe400000006ff */
[----:B------:R-:W-:Y:S02]  /*9130*/  FMNMX.FTZ R7, R36, R7, !PT ;  /* 0x0000000724077209 */ /* 0x000fe40007810000 */
[----:B------:R-:W-:Y:S02]  /*9140*/  LEA R139, R47, R140, 0x1 ;  /* 0x0000008c2f8b7211 */ /* 0x000fe400078e08ff */
        /* <DEDUP_REMOVED lines=28> */
[----:B------:R-:W-:Y:S02]  /*9310*/  FMNMX.FTZ R0, R44, R7, !PT ;  /* 0x000000072c007209 */ /* 0x000fe40007810000 */
[----:B------:R-:W-:-:S03]  /*9320*/  FMNMX.FTZ R7, R5, R74, !PT ;  /* 0x0000004a05077209 */ /* 0x000fc60007810000 */
[----:B--2---:R-:W2:Y:S01]  /*9330*/  SHFL.BFLY PT, R9, R0, 0x2, 0x1f ;  /* 0x0c401f0000097f89 */ /* 0x004ea200000e0000 */
[----:B------:R-:W-:-:S04]  /*9340*/  FMNMX.FTZ R7, R68, R7, !PT ;  /* 0x0000000744077209 */ /* 0x000fc80007810000 */
[----:B------:R-:W-:-:S04]  /*9350*/  FMNMX.FTZ R7, R80, R7, !PT ;  /* 0x0000000750077209 */ /* 0x000fc80007810000 */
[----:B------:R-:W-:-:S04]  /*9360*/  FMNMX.FTZ R7, R70, R7, !PT ;  /* 0x0000000746077209 */ /* 0x000fc80007810000 */
[----:B------:R-:W-:-:S04]  /*9370*/  FMNMX.FTZ R7, R82, R7, !PT ;  /* 0x0000000752077209 */ /* 0x000fc80007810000 */
[----:B------:R-:W-:-:S04]  /*9380*/  FMNMX.FTZ R7, R64, R7, !PT ;  /* 0x0000000740077209 */ /* 0x000fc80007810000 */
[----:B------:R-:W-:Y:S02]  /*9390*/  FMNMX.FTZ R7, R72, R7, !PT ;  /* 0x0000000748077209 */ /* 0x000fe40007810000 */
        /* <DEDUP_REMOVED lines=10> */
[----:B------:R-:W-:Y:S01]  /*9440*/  FMNMX.FTZ R7, R58, R7, !PT ;  /* 0x000000073a077209 */ /* 0x000fe20007810000 */
[----:B------:R-:W-:Y:S01]  /*9450*/  LDSM.16.MT88.4 R8, [R139+0x3400] ;  /* 0x003400008b08783b */ /* 0x000fe20000004200 */
        /* <DEDUP_REMOVED lines=51> */
[----:B------:R-:W-:-:S02]  /*9790*/  FFMA.FTZ R26, R182, c[0x0][0x23c], -R49 ;  /* 0x00008f00b61a7a23 */ /* 0x000fc40000010831 */
[----:B------:R-:W3:Y:S01]  /*97a0*/  SHFL.BFLY PT, R7, R0, 0x2, 0x1f ;  /* 0x0c401f0000077f89 */ /* 0x000ee200000e0000 */
[--C-:B------:R-:W-:Y:S02]  /*97b0*/  FFMA.FTZ R25, R184, c[0x0][0x23c], -R49.reuse ;  /* 0x00008f00b8197a23 */ /* 0x100fe40000010831 */
[--C-:B------:R-:W-:Y:S02]  /*97c0*/  FFMA.FTZ R24, R186, c[0x0][0x23c], -R49.reuse ;  /* 0x00008f00ba187a23 */ /* 0x100fe40000010831 */
[----:B------:R-:W-:Y:S01]  /*97d0*/  MUFU.EX2 R60, R60 ;  /* 0x0000003c003c7308 */ /* 0x000fe20000000800 */
[--C-:B------:R-:W-:Y:S02]  /*97e0*/  FFMA.FTZ R35, R172, c[0x0][0x23c], -R49.reuse ;  /* 0x00008f00ac237a23 */ /* 0x100fe40000010831 */
[--C-:B------:R-:W-:Y:S02]  /*97f0*/  FFMA.FTZ R93, R134, c[0x0][0x23c], -R49.reuse ;  /* 0x00008f00865d7a23 */ /* 0x100fe40000010831 */
[----:B------:R-:W-:-:S02]  /*9800*/  FFMA.FTZ R106, R106, c[0x0][0x23c], -R49 ;  /* 0x00008f006a6a7a23 */ /* 0x000fc40000010831 */
[--C-:B------:R-:W-:Y:S01]  /*9810*/  FFMA.FTZ R48, R48, c[0x0][0x23c], -R49.reuse ;  /* 0x00008f0030307a23 */ /* 0x100fe20000010831 */
[----:B------:R-:W-:Y:S01]  /*9820*/  MUFU.EX2 R51, R51 ;  /* 0x0000003300337308 */ /* 0x000fe20000000800 */
[----:B------:R-:W-:-:S07]  /*9830*/  FFMA.FTZ R44, R44, c[0x0][0x23c], -R49 ;  /* 0x00008f002c2c7a23 */ /* 0x000fce0000010831 */
[----:B------:R-:W-:Y:S01]  /*9840*/  MUFU.EX2 R54, R54 ;  /* 0x0000003600367308 */ /* 0x000fe20000000800 */
[----:B---3--:R-:W-:-:S05]  /*9850*/  FMNMX.FTZ R7, R0, R7, !PT ;  /* 0x0000000700077209 */ /* 0x008fca0007810000 */
[----:B------:R-:W3:Y:S02]  /*9860*/  SHFL.BFLY PT, R0, R7, 0x1, 0x1f ;  /* 0x0c201f0007007f89 */ /* 0x000ee400000e0000 */
[----:B------:R-:W-:Y:S08]  /*9870*/  MUFU.EX2 R45, R45 ;  /* 0x0000002d002d7308 */ /* 0x000ff00000000800 */
[----:B------:R-:W-:Y:S08]  /*9880*/  MUFU.EX2 R43, R43 ;  /* 0x0000002b002b7308 */ /* 0x000ff00000000800 */
[----:B------:R-:W-:Y:S01]  /*9890*/  MUFU.EX2 R42, R42 ;  /* 0x0000002a002a7308 */ /* 0x000fe20000000800 */
[----:B---3--:R-:W-:-:S07]  /*98a0*/  FMNMX.FTZ R0, R7, R0, !PT ;  /* 0x0000000007007209 */ /* 0x008fce0007810000 */
[----:B------:R-:W-:Y:S01]  /*98b0*/  MUFU.EX2 R39, R39 ;  /* 0x0000002700277308 */ /* 0x000fe20000000800 */
[C---:B------:R-:W-:Y:S01]  /*98c0*/  FSETP.NEU.FTZ.AND P0, PT, R0.reuse, -INF , PT ;  /* 0xff8000000000780b */ /* 0x040fe20003f1d000 */
[----:B------:R-:W-:-:S06]  /*98d0*/  FMUL.FTZ R31, R0, c[0x0][0x23c] ;  /* 0x00008f00001f7a20 */ /* 0x000fcc0000410000 */
[----:B------:R-:W-:Y:S01]  /*98e0*/  MUFU.EX2 R36, R36 ;  /* 0x0000002400247308 */ /* 0x000fe20000000800 */
[----:B------:R-:W-:-:S05]  /*98f0*/  FSEL R31, R31, RZ, P0 ;  /* 0x000000ff1f1f7208 */ /* 0x000fca0000000000 */
[--C-:B------:R-:W-:Y:S02]  /*9900*/  FFMA.FTZ R100, R5, c[0x0][0x23c], -R31.reuse ;  /* 0x00008f0005647a23 */ /* 0x100fe4000001081f */
[----:B------:R-:W3:Y:S01]  /*9910*/  LDSM.16.MT88.4 R4, [R139+0x3000] ;  /* 0x003000008b04783b */ /* 0x000ee20000004200 */
[--C-:B------:R-:W-:Y:S01]  /*9920*/  FFMA.FTZ R65, R74, c[0x0][0x23c], -R31.reuse ;  /* 0x00008f004a417a23 */ /* 0x100fe2000001081f */
[----:B------:R-:W-:Y:S01]  /*9930*/  MUFU.EX2 R37, R37 ;  /* 0x0000002500257308 */ /* 0x000fe20000000800 */
[--C-:B------:R-:W-:Y:S01]  /*9940*/  FFMA.FTZ R102, R68, c[0x0][0x23c], -R31.reuse ;  /* 0x00008f0044667a23 */ /* 0x100fe2000001081f */
[----:B-1----:R-:W-:Y:S01]  /*9950*/  F2FP.BF16.PACK_AB R68, R89, R110 ;  /* 0x0000006e5944723e */ /* 0x002fe200000010ff */
[--C-:B------:R-:W-:Y:S02]  /*9960*/  FFMA.FTZ R63, R80, c[0x0][0x23c], -R31.reuse ;  /* 0x00008f00503f7a23 */ /* 0x100fe4000001081f */
[--C-:B------:R-:W-:Y:S01]  /*9970*/  FFMA.FTZ R94, R70, c[0x0][0x23c], -R31.reuse ;  /* 0x00008f00465e7a23 */ /* 0x100fe2000001081f */
[----:B--2---:R-:W-:Y:S01]  /*9980*/  F2FP.BF16.PACK_AB R70, R61, R98 ;  /* 0x000000623d46723e */ /* 0x004fe200000010ff */
[--C-:B------:R-:W-:Y:S01]  /*9990*/  FFMA.FTZ R57, R82, c[0x0][0x23c], -R31.reuse ;  /* 0x00008f0052397a23 */ /* 0x100fe2000001081f */
[----:B------:R-:W-:Y:S01]  /*99a0*/  MUFU.EX2 R100, R100 ;  /* 0x0000006400647308 */ /* 0x000fe20000000800 */
[----:B------:R-:W-:-:S02]  /*99b0*/  FFMA.FTZ R64, R64, c[0x0][0x23c], -R31 ;  /* 0x00008f0040407a23 */ /* 0x000fc4000001081f */
[--C-:B------:R-:W-:Y:S02]  /*99c0*/  FFMA.FTZ R55, R72, c[0x0][0x23c], -R31.reuse ;  /* 0x00008f0048377a23 */ /* 0x100fe4000001081f */
[--C-:B------:R-:W-:Y:S02]  /*99d0*/  FFMA.FTZ R62, R62, c[0x0][0x23c], -R31.reuse ;  /* 0x00008f003e3e7a23 */ /* 0x100fe4000001081f */
[--C-:B------:R-:W-:Y:S01]  /*99e0*/  FFMA.FTZ R47, R170, c[0x0][0x23c], -R31.reuse ;  /* 0x00008f00aa2f7a23 */ /* 0x100fe2000001081f */
[----:B------:R-:W1:Y:S01]  /*99f0*/  MUFU.EX2 R65, R65 ;  /* 0x0000004100417308 */ /* 0x000e620000000800 */
        /* <DEDUP_REMOVED lines=18> */
[----:B------:R-:W-:Y:S01]  /*9b20*/  FADD.FTZ R89, R110, R89 ;  /* 0x000000596e597221 */ /* 0x000fe20000010000 */
[----:B--2---:R-:W-:Y:S01]  /*9b30*/  F2FP.BF16.PACK_AB R71, R63, R102 ;  /* 0x000000663f47723e */ /* 0x004fe200000010ff */
[----:B------:R-:W1:Y:S01]  /*9b40*/  MUFU.EX2 R57, R57 ;  /* 0x0000003900397308 */ /* 0x000e620000000800 */
[----:B------:R-:W-:-:S02]  /*9b50*/  FFMA.FTZ R58, R166, c[0x0][0x23c], -R49 ;  /* 0x00008f00a63a7a23 */ /* 0x000fc40000010831 */
[----:B------:R-:W-:Y:S02]  /*9b60*/  FADD.FTZ R98, R98, R89 ;  /* 0x0000005962627221 */ /* 0x000fe40000010000 */
[--C-:B------:R-:W-:Y:S01]  /*9b70*/  FFMA.FTZ R104, R104, c[0x0][0x23c], -R31.reuse ;  /* 0x00008f0068687a23 */ /* 0x100fe2000001081f */
[C---:B------:R-:W-:Y:S01]  /*9b80*/  HMMA.16816.F32.BF16 R80, R68.reuse, R76, RZ ;  /* 0x0000004c4450723c */ /* 0x040fe200000418ff */
[----:B------:R-:W-:Y:S01]  /*9b90*/  FADD.FTZ R61, R61, R98 ;  /* 0x000000623d3d7221 */ /* 0x000fe20000010000 */
[----:B------:R-:W-:Y:S01]  /*9ba0*/  MUFU.EX2 R64, R64 ;  /* 0x0000004000407308 */ /* 0x000fe20000000800 */
[--C-:B------:R-:W-:Y:S02]  /*9bb0*/  FFMA.FTZ R56, R56, c[0x0][0x23c], -R31.reuse ;  /* 0x00008f0038387a23 */ /* 0x100fe4000001081f */
[--C-:B------:R-:W-:Y:S02]  /*9bc0*/  FFMA.FTZ R96, R96, c[0x0][0x23c], -R31.reuse ;  /* 0x00008f0060607a23 */ /* 0x100fe4000001081f */
[--C-:B------:R-:W-:Y:S01]  /*9bd0*/  FFMA.FTZ R52, R52, c[0x0][0x23c], -R31.reuse ;  /* 0x00008f0034347a23 */ /* 0x100fe2000001081f */
[----:B------:R-:W-:Y:S01]  /*9be0*/  HMMA.16816.F32.BF16 R76, R68, R78, RZ ;  /* 0x0000004e444c723c */ /* 0x000fe200000418ff */
[--C-:B------:R-:W-:Y:S01]  /*9bf0*/  FFMA.FTZ R38, R38, c[0x0][0x23c], -R31.reuse ;  /* 0x00008f0026267a23 */ /* 0x100fe2000001081f */
[----:B------:R-:W2:Y:S01]  /*9c00*/  MUFU.EX2 R55, R55 ;  /* 0x0000003700377308 */ /* 0x000ea20000000800 */
[----:B------:R-:W-:-:S02]  /*9c10*/  FFMA.FTZ R34, R34, c[0x0][0x23c], -R31 ;  /* 0x00008f0022227a23 */ /* 0x000fc4000001081f */
[--C-:B------:R-:W-:Y:S02]  /*9c20*/  FFMA.FTZ R30, R30, c[0x0][0x23c], -R31.reuse ;  /* 0x00008f001e1e7a23 */ /* 0x100fe4000001081f */
[----:B------:R-:W-:Y:S01]  /*9c30*/  FFMA.FTZ R163, R29, c[0x0][0x23c], -R31 ;  /* 0x00008f001da37a23 */ /* 0x000fe2000001081f */
[C---:B---3--:R-:W-:Y:S02]  /*9c40*/  HMMA.16816.F32.BF16 R72, R68.reuse, R4, RZ ;  /* 0x000000044448723c */ /* 0x048fe400000418ff */
[----:B------:R-:W-:Y:S05]  /*9c50*/  MUFU.EX2 R62, R62 ;  /* 0x0000003e003e7308 */ /* 0x000fea0000000800 */
[----:B------:R-:W-:Y:S01]  /*9c60*/  F2FP.BF16.PACK_AB R4, R53, R66 ;  /* 0x000000423504723e */ /* 0x000fe200000010ff */
[----:B------:R-:W-:Y:S01]  /*9c70*/  HMMA.16816.F32.BF16 R68, R68, R6, RZ ;  /* 0x000000064444723c */ /* 0x000fe200000418ff */
[----:B-1----:R-:W-:Y:S01]  /*9c80*/  F2FP.BF16.PACK_AB R5, R57, R94 ;  /* 0x0000005e3905723e */ /* 0x002fe200000010ff */
[----:B------:R-:W1:Y:S01]  /*9c90*/  MUFU.EX2 R47, R47 ;  /* 0x0000002f002f7308 */ /* 0x000e620000000800 */
[----:B------:R-:W-:-:S04]  /*9ca0*/  FADD.FTZ R66, R66, R61 ;  /* 0x0000003d42427221 */ /* 0x000fc80000010000 */
[----:B------:R-:W-:Y:S02]  /*9cb0*/  F2FP.BF16.PACK_AB R6, R51, R60 ;  /* 0x0000003c3306723e */ /* 0x000fe400000010ff */
[----:B--2---:R-:W-:Y:S01]  /*9cc0*/  F2FP.BF16.PACK_AB R7, R55, R64 ;  /* 0x000000403707723e */ /* 0x004fe200000010ff */
[----:B------:R-:W-:Y:S06]  /*9cd0*/  MUFU.EX2 R59, R59 ;  /* 0x0000003b003b7308 */ /* 0x000fec0000000800 */
[C---:B------:R-:W-:Y:S02]  /*9ce0*/  HMMA.16816.F32.BF16 R80, R4.reuse, R12, R80 ;  /* 0x0000000c0450723c */ /* 0x040fe40000041850 */
[----:B------:R-:W2:Y:S06]  /*9cf0*/  MUFU.EX2 R92, R92 ;  /* 0x0000005c005c7308 */ /* 0x000eac0000000800 */
[C---:B------:R-:W-:Y:S01]  /*9d00*/  HMMA.16816.F32.BF16 R76, R4.reuse, R14, R76 ;  /* 0x0000000e044c723c */ /* 0x040fe2000004184c */
[----:B------:R-:W3:Y:S01]  /*9d10*/  LDSM.16.MT88.4 R12, [R139+0x3800] ;  /* 0x003800008b0c783b */ /* 0x000ee20000004200 */
[----:B------:R-:W-:Y:S06]  /*9d20*/  MUFU.EX2 R32, R32 ;  /* 0x0000002000207308 */ /* 0x000fec0000000800 */
[C---:B------:R-:W-:Y:S02]  /*9d30*/  HMMA.16816.F32.BF16 R72, R4.reuse, R8, R72 ;  /* 0x000000080448723c */ /* 0x040fe40000041848 */
[----:B------:R-:W-:Y:S06]  /*9d40*/  MUFU.EX2 R108, R108 ;  /* 0x0000006c006c7308 */ /* 0x000fec0000000800 */
[----:B------:R-:W-:Y:S01]  /*9d50*/  HMMA.16816.F32.BF16 R68, R4, R10, R68 ;  /* 0x0000000a0444723c */ /* 0x000fe20000041844 */
[----:B------:R-:W4:Y:S01]  /*9d60*/  LDSM.16.MT88.4 R8, [R140+0x3c00] ;  /* 0x003c00008c08783b */ /* 0x000f220000004200 */
[----:B------:R-:W5:Y:S05]  /*9d70*/  MUFU.EX2 R67, R67 ;  /* 0x0000004300437308 */ /* 0x000f6a0000000800 */
[----:B------:R-:W-:-:S02]  /*9d80*/  F2FP.BF16.PACK_AB R4, R45, R54 ;  /* 0x000000362d04723e */ /* 0x000fc400000010ff */
[----:B-1----:R-:W-:Y:S01]  /*9d90*/  F2FP.BF16.PACK_AB R5, R47, R62 ;  /* 0x0000003e2f05723e */ /* 0x002fe200000010ff */
[----:B------:R-:W-:Y:S01]  /*9da0*/  MUFU.EX2 R87, R87 ;  /* 0x0000005700577308 */ /* 0x000fe20000000800 */
[----:B------:R-:W-:Y:S02]  /*9db0*/  F2FP.BF16.PACK_AB R6, R42, R43 ;  /* 0x0000002b2a06723e */ /* 0x000fe400000010ff */
[----:B--2---:R-:W-:-:S05]  /*9dc0*/  F2FP.BF16.PACK_AB R7, R92, R59 ;  /* 0x0000003b5c07723e */ /* 0x004fca00000010ff */
[----:B------:R-:W1:Y:S02]  /*9dd0*/  MUFU.EX2 R116, R116 ;  /* 0x0000007400747308 */ /* 0x000e640000000800 */
[C---:B------:R-:W-:Y:S06]  /*9de0*/  HMMA.16816.F32.BF16 R80, R4.reuse, R16, R80 ;  /* 0x000000100450723c */ /* 0x040fec0000041850 */
        /* <DEDUP_REMOVED lines=10> */
[----:B-----5:R-:W-:Y:S02]  /*9e90*/  F2FP.BF16.PACK_AB R5, R67, R108 ;  /* 0x0000006c4305723e */ /* 0x020fe400000010ff */
[----:B------:R-:W-:Y:S02]  /*9ea0*/  F2FP.BF16.PACK_AB R6, R32, R37 ;  /* 0x000000252006723e */ /* 0x000fe400000010ff */
[----:B-1----:R-:W-:Y:S01]  /*9eb0*/  F2FP.BF16.PACK_AB R7, R116, R87 ;  /* 0x000000577407723e */ /* 0x002fe200000010ff */
[----:B------:R-:W-:Y:S06]  /*9ec0*/  MUFU.EX2 R95, R95 ;  /* 0x0000005f005f7308 */ /* 0x000fec0000000800 */
[C---:B----4-:R-:W-:Y:S02]  /*9ed0*/  HMMA.16816.F32.BF16 R80, R4.reuse, R8, R80 ;  /* 0x000000080450723c */ /* 0x050fe40000041850 */
[----:B------:R-:W1:Y:S06]  /*9ee0*/  MUFU.EX2 R118, R118 ;  /* 0x0000007600767308 */ /* 0x000e6c0000000800 */
        /* <DEDUP_REMOVED lines=8> */
[----:B------:R-:W-:-:S02]  /*9f70*/  F2FP.BF16.PACK_AB R4, R28, R33 ;  /* 0x000000211c04723e */ /* 0x000fc400000010ff */
[----:B-1----:R-:W-:Y:S01]  /*9f80*/  F2FP.BF16.PACK_AB R5, R118, R95 ;  /* 0x0000005f7605723e */ /* 0x002fe200000010ff */
[----:B------:R-:W1:Y:S01]  /*9f90*/  MUFU.EX2 R24, R24 ;  /* 0x0000001800187308 */ /* 0x000e620000000800 */
[----:B------:R-:W-:Y:S02]  /*9fa0*/  F2FP.BF16.PACK_AB R6, R26, R27 ;  /* 0x0000001b1a06723e */ /* 0x000fe400000010ff */
[----:B--2---:R-:W-:-:S05]  /*9fb0*/  F2FP.BF16.PACK_AB R7, R128, R97 ;  /* 0x000000618007723e */ /* 0x004fca00000010ff */
[----:B------:R-:W-:Y:S02]  /*9fc0*/  MUFU.EX2 R22, R22 ;  /* 0x0000001600167308 */ /* 0x000fe40000000800 */
[C---:B---3--:R-:W-:Y:S06]  /*9fd0*/  HMMA.16816.F32.BF16 R80, R4.reuse, R12, R80 ;  /* 0x0000000c0450723c */ /* 0x048fec0000041850 */
[----:B------:R-:W2:Y:S02]  /*9fe0*/  MUFU.EX2 R21, R21 ;  /* 0x0000001500157308 */ /* 0x000ea40000000800 */
[C---:B------:R-:W-:Y:S01]  /*9ff0*/  HMMA.16816.F32.BF16 R76, R4.reuse, R14, R76 ;  /* 0x0000000e044c723c */ /* 0x040fe2000004184c */
[----:B------:R-:W3:Y:S05]  /*a000*/  LDSM.16.MT88.4 R12, [R139+0x4400] ;  /* 0x004400008b0c783b */ /* 0x000eea0000004200 */
[----:B------:R-:W-:Y:S02]  /*a010*/  MUFU.EX2 R126, R126 ;  /* 0x0000007e007e7308 */ /* 0x000fe40000000800 */
[C---:B----4-:R-:W-:Y:S06]  /*a020*/  HMMA.16816.F32.BF16 R72, R4.reuse, R8, R72 ;  /* 0x000000080448723c */ /* 0x050fec0000041848 */
[----:B------:R-:W4:Y:S01]  /*a030*/  MUFU.EX2 R99, R99 ;  /* 0x0000006300637308 */ /* 0x000f220000000800 */
[----:B------:R-:W-:Y:S01]  /*a040*/  FADD.FTZ R9, R100, R65 ;  /* 0x0000004164097221 */ /* 0x000fe20000010000 */
[----:B------:R-:W-:Y:S03]  /*a050*/  HMMA.16816.F32.BF16 R68, R4, R10, R68 ;  /* 0x0000000a0444723c */ /* 0x000fe60000041844 */
[----:B------:R-:W-:-:S02]  /*a060*/  FADD.FTZ R102, R102, R9 ;  /* 0x0000000966667221 */ /* 0x000fc40000010000 */
[----:B------:R-:W3:Y:S01]  /*a070*/  LDSM.16.MT88.4 R8, [R140+0x4800] ;  /* 0x004800008c08783b */ /* 0x000ee20000004200 */
[----:B------:R-:W-:Y:S01]  /*a080*/  MUFU.EX2 R101, R101 ;  /* 0x0000006500657308 */ /* 0x000fe20000000800 */
[----:B-1----:R-:W-:Y:S01]  /*a090*/  F2FP.BF16.PACK_AB R4, R24, R25 ;  /* 0x000000191804723e */ /* 0x002fe200000010ff */
[----:B------:R-:W-:Y:S01]  /*a0a0*/  FADD.FTZ R63, R63, R102 ;  /* 0x000000663f3f7221 */ /* 0x000fe20000010000 */
[----:B--2---:R-:W-:-:S03]  /*a0b0*/  F2FP.BF16.PACK_AB R6, R21, R22 ;  /* 0x000000161506723e */ /* 0x004fc600000010ff */
[----:B------:R-:W-:Y:S02]  /*a0c0*/  FADD.FTZ R94, R94, R63 ;  /* 0x0000003f5e5e7221 */ /* 0x000fe40000010000 */
[----:B------:R-:W1:Y:S01]  /*a0d0*/  MUFU.EX2 R120, R120 ;  /* 0x0000007800787308 */ /* 0x000e620000000800 */
[----:B----4-:R-:W-:Y:S01]  /*a0e0*/  F2FP.BF16.PACK_AB R5, R99, R126 ;  /* 0x0000007e6305723e */ /* 0x010fe200000010ff */
        /* <DEDUP_REMOVED lines=9> */
[----:B-----5:R-:W-:Y:S01]  /*a180*/  HMMA.16816.F32.BF16 R80, R4, R16, R80 ;  /* 0x000000100450723c */ /* 0x020fe20000041850 */
[----:B------:R-:W-:Y:S02]  /*a190*/  MUFU.EX2 R35, R35 ;  /* 0x0000002300237308 */ /* 0x000fe40000000800 */
[----:B------:R-:W-:-:S04]  /*a1a0*/  FADD.FTZ R59, R92, R59 ;  /* 0x0000003b5c3b7221 */ /* 0x000fc80000010000 */
[----:B------:R-:W-:Y:S01]  /*a1b0*/  FADD.FTZ R17, R53, R66 ;  /* 0x0000004235117221 */ /* 0x000fe20000010000 */
[C---:B------:R-:W-:Y:S01]  /*a1c0*/  HMMA.16816.F32.BF16 R76, R4.reuse, R18, R76 ;  /* 0x00000012044c723c */ /* 0x040fe2000004184c */
[----:B------:R-:W2:Y:S02]  /*a1d0*/  MUFU.EX2 R58, R58 ;  /* 0x0000003a003a7308 */ /* 0x000ea40000000800 */
[----:B------:R-:W-:Y:S02]  /*a1e0*/  FADD.FTZ R60, R60, R17 ;  /* 0x000000113c3c7221 */ /* 0x000fe40000010000 */
[----:B------:R-:W4:Y:S02]  /*a1f0*/  LDSM.16.MT88.4 R16, [R139+0x4800] ;  /* 0x004800008b10783b */ /* 0x000f240000004200 */
[----:B------:R-:W-:Y:S01]  /*a200*/  FADD.FTZ R51, R51, R60 ;  /* 0x0000003c33337221 */ /* 0x000fe20000010000 */
[----:B---3--:R-:W-:Y:S01]  /*a210*/  HMMA.16816.F32.BF16 R72, R4, R12, R72 ;  /* 0x0000000c0448723c */ /* 0x008fe20000041848 */
[----:B------:R-:W-:Y:S02]  /*a220*/  MUFU.EX2 R104, R104 ;  /* 0x0000006800687308 */ /* 0x000fe40000000800 */
[----:B------:R-:W-:-:S04]  /*a230*/  FADD.FTZ R54, R54, R51 ;  /* 0x0000003336367221 */ /* 0x000fc80000010000 */
[----:B------:R-:W-:Y:S01]  /*a240*/  FADD.FTZ R54, R45, R54 ;  /* 0x000000362d367221 */ /* 0x000fe20000010000 */
[----:B------:R-:W-:Y:S01]  /*a250*/  HMMA.16816.F32.BF16 R68, R4, R14, R68 ;  /* 0x0000000e0444723c */ /* 0x000fe20000041844 */
[----:B------:R-:W3:Y:S01]  /*a260*/  LDSM.16.MT88.4 R12, [R140+0x4c00] ;  /* 0x004c00008c0c783b */ /* 0x000ee20000004200 */
[----:B------:R-:W5:Y:S01]  /*a270*/  MUFU.EX2 R65, R96 ;  /* 0x0000006000417308 */ /* 0x000f620000000800 */
[----:B------:R-:W-:-:S04]  /*a280*/  FADD.FTZ R43, R43, R54 ;  /* 0x000000362b2b7221 */ /* 0x000fc80000010000 */
[----:B-1----:R-:W-:Y:S01]  /*a290*/  F2FP.BF16.PACK_AB R4, R23, R20 ;  /* 0x000000141704723e */ /* 0x002fe200000010ff */
[----:B------:R-:W-:Y:S01]  /*a2a0*/  FADD.FTZ R42, R42, R43 ;  /* 0x0000002b2a2a7221 */ /* 0x000fe20000010000 */
[----:B--2---:R-:W-:Y:S01]  /*a2b0*/  F2FP.BF16.PACK_AB R6, R58, R35 ;  /* 0x000000233a06723e */ /* 0x004fe200000010ff */
[----:B------:R-:W-:Y:S08]  /*a2c0*/  MUFU.EX2 R56, R56 ;  /* 0x0000003800387308 */ /* 0x000ff00000000800 */
[----:B------:R-:W1:Y:S01]  /*a2d0*/  MUFU.EX2 R53, R52 ;  /* 0x0000003400357308 */ /* 0x000e620000000800 */
[----:B-----5:R-:W-:-:S07]  /*a2e0*/  F2FP.BF16.PACK_AB R5, R65, R104 ;  /* 0x000000684105723e */ /* 0x020fce00000010ff */
[----:B------:R-:W-:Y:S01]  /*a2f0*/  MUFU.EX2 R93, R93 ;  /* 0x0000005d005d7308 */ /* 0x000fe20000000800 */
[----:B-1----:R-:W-:-:S07]  /*a300*/  F2FP.BF16.PACK_AB R7, R53, R56 ;  /* 0x000000383507723e */ /* 0x002fce00000010ff */
[----:B------:R-:W1:Y:S01]  /*a310*/  MUFU.EX2 R106, R106 ;  /* 0x0000006a006a7308 */ /* 0x000e620000000800 */
[C---:B------:R-:W-:Y:S07]  /*a320*/  HMMA.16816.F32.BF16 R80, R4.reuse, R8, R80 ;  /* 0x000000080450723c */ /* 0x040fee0000041850 */
        /* <DEDUP_REMOVED lines=8> */
[----:B----4-:R-:W-:Y:S01]  /*a3b0*/  HMMA.16816.F32.BF16 R72, R4, R16, R72 ;  /* 0x000000100448723c */ /* 0x010fe20000041848 */
[----:B------:R-:W-:Y:S01]  /*a3c0*/  FADD.FTZ R87, R87, R8 ;  /* 0x0000000857577221 */ /* 0x000fe20000010000 */
[----:B------:R-:W-:Y:S01]  /*a3d0*/  MUFU.EX2 R48, R48 ;  /* 0x0000003000307308 */ /* 0x000fe20000000800 */
[----:B------:R-:W-:Y:S01]  /*a3e0*/  FADD.FTZ R32, R32, R37 ;  /* 0x0000002520207221 */ /* 0x000fe20000010000 */
[----:B------:R-:W4:Y:S01]  /*a3f0*/  LDSM.16.MT88.4 R8, [R139+0x4c00] ;  /* 0x004c00008b08783b */ /* 0x000f220000004200 */
[----:B------:R-:W-:-:S02]  /*a400*/  FADD.FTZ R116, R116, R87 ;  /* 0x0000005774747221 */ /* 0x000fc40000010000 */
[----:B------:R-:W-:Y:S01]  /*a410*/  FADD.FTZ R33, R33, R32 ;  /* 0x0000002021217221 */ /* 0x000fe20000010000 */
[----:B------:R-:W-:Y:S01]  /*a420*/  HMMA.16816.F32.BF16 R68, R4, R18, R68 ;  /* 0x000000120444723c */ /* 0x000fe20000041844 */
[----:B------:R-:W-:Y:S01]  /*a430*/  FADD.FTZ R95, R95, R116 ;  /* 0x000000745f5f7221 */ /* 0x000fe20000010000 */
[----:B------:R-:W5:Y:S01]  /*a440*/  MUFU.EX2 R45, R44 ;  /* 0x0000002c002d7308 */ /* 0x000f620000000800 */
[----:B------:R-:W-:Y:S02]  /*a450*/  FADD.FTZ R28, R28, R33 ;  /* 0x000000211c1c7221 */ /* 0x000fe40000010000 */
[----:B------:R-:W-:Y:S02]  /*a460*/  FADD.FTZ R118, R118, R95 ;  /* 0x0000005f76767221 */ /* 0x000fe40000010000 */
[----:B------:R-:W-:Y:S01]  /*a470*/  FADD.FTZ R27, R27, R28 ;  /* 0x0000001c1b1b7221 */ /* 0x000fe20000010000 */
[----:B-1----:R-:W-:Y:S01]  /*a480*/  F2FP.BF16.PACK_AB R4, R106, R93 ;  /* 0x0000005d6a04723e */ /* 0x002fe200000010ff */
[----:B------:R-:W-:Y:S01]  /*a490*/  FADD.FTZ R97, R97, R118 ;  /* 0x0000007661617221 */ /* 0x000fe20000010000 */
[----:B------:R-:W-:Y:S01]  /*a4a0*/  MUFU.EX2 R30, R30 ;  /* 0x0000001e001e7308 */ /* 0x000fe20000000800 */
[----:B------:R-:W-:Y:S01]  /*a4b0*/  FADD.FTZ R26, R26, R27 ;  /* 0x0000001b1a1a7221 */ /* 0x000fe20000010000 */
[----:B--2---:R-:W-:Y:S01]  /*a4c0*/  F2FP.BF16.PACK_AB R5, R39, R38 ;  /* 0x000000262705723e */ /* 0x004fe200000010ff */
[----:B------:R-:W-:-:S02]  /*a4d0*/  FADD.FTZ R97, R128, R97 ;  /* 0x0000006180617221 */ /* 0x000fc40000010000 */
[----:B------:R-:W-:Y:S02]  /*a4e0*/  FADD.FTZ R25, R25, R26 ;  /* 0x0000001a19197221 */ /* 0x000fe40000010000 */
[----:B------:R-:W-:Y:S01]  /*a4f0*/  FADD.FTZ R126, R126, R97 ;  /* 0x000000617e7e7221 */ /* 0x000fe20000010000 */
[----:B------:R-:W1:Y:S01]  /*a500*/  MUFU.EX2 R163, R163 ;  /* 0x000000a300a37308 */ /* 0x000e620000000800 */
[----:B------:R-:W-:Y:S01]  /*a510*/  FADD.FTZ R25, R24, R25 ;  /* 0x0000001918197221 */ /* 0x000fe20000010000 */
[----:B-----5:R-:W-:Y:S01]  /*a520*/  F2FP.BF16.PACK_AB R6, R45, R48 ;  /* 0x000000302d06723e */ /* 0x020fe200000010ff */
[----:B------:R-:W-:Y:S02]  /*a530*/  FADD.FTZ R126, R99, R126 ;  /* 0x0000007e637e7221 */ /* 0x000fe40000010000 */
[----:B------:R-:W-:Y:S02]  /*a540*/  FADD.FTZ R22, R22, R25 ;  /* 0x0000001916167221 */ /* 0x000fe40000010000 */
[----:B------:R-:W-:-:S02]  /*a550*/  FADD.FTZ R101, R101, R126 ;  /* 0x0000007e65657221 */ /* 0x000fc40000010000 */
        /* <DEDUP_REMOVED lines=8> */
[----:B------:R-:W-:Y:S01]  /*a5e0*/  FADD.FTZ R56, R56, R65 ;  /* 0x0000004138387221 */ /* 0x000fe20000010000 */
[C---:B---3--:R-:W-:Y:S01]  /*a5f0*/  HMMA.16816.F32.BF16 R80, R4.reuse, R12, R80 ;  /* 0x0000000c0450723c */ /* 0x048fe20000041850 */
        /* <DEDUP_REMOVED lines=9> */
[----:B----4-:R-:W-:Y:S01]  /*a690*/  HMMA.16816.F32.BF16 R72, R4, R8, R72 ;  /* 0x000000080448723c */ /* 0x010fe20000041848 */
[----:B------:R-:W-:Y:S02]  /*a6a0*/  FADD.FTZ R164, R45, R48 ;  /* 0x000000302da47221 */ /* 0x000fe40000010000 */
[----:B------:R-:W-:-:S05]  /*a6b0*/  FADD.FTZ R163, R163, R30 ;  /* 0x0000001ea3a37221 */ /* 0x000fca0000010000 */
        /* <DEDUP_REMOVED lines=65> */
.L_x_3803:
[----:B------:R-:W-:-:S05]  /*aad0*/  IMAD.MOV.U32 R11, RZ, RZ, c[0x0][0x1a0] ;  /* 0x00006800ff0b7624 */ /* 0x000fca00078e00ff */
[----:B------:R-:W-:-:S04]  /*aae0*/  LEA R11, -R11, RZ, 0x7 ;  /* 0x000000ff0b0b7211 */ /* 0x000fc800078e39ff */
[----:B------:R-:W-:Y:S02]  /*aaf0*/  SHF.R.S32.HI R4, RZ, 0x1f, R11 ;  /* 0x0000001fff047819 */ /* 0x000fe4000001140b */
.L_x_3804:
[----:B------:R-:W-:Y:S01]  /*ab00*/  ISETP.GE.AND P0, PT, R84, c[0x0][0x220], PT ;  /* 0x0000880054007a0c */ /* 0x000fe20003f06270 */
[----:B------:R-:W-:Y:S01]  /*ab10*/  IMAD.SHL.U32 R60, R158, 0x80, RZ ;  /* 0x000000809e3c7824 */ /* 0x000fe200078e00ff */
[----:B------:R-:W-:-:S04]  /*ab20*/  LEA R50, P5, R11, R50, 0x1 ;  /* 0x000000320b327211 */ /* 0x000fc800078a08ff */
[----:B------:R-:W-:Y:S02]  /*ab30*/  LEA.HI.X R165, R11, R165, R4, 0x1, P5 ;  /* 0x000000a50ba57211 */ /* 0x000fe400028f0c04 */
[----:B------:R-:W-:-:S05]  /*ab40*/  LOP3.LUT R64, R60, R3, RZ, 0xfc, !PT ;  /* 0x000000033c407212 */ /* 0x000fca00078efcff */
[----:B------:R-:W-:Y:S01]  /*ab50*/  @!P0 IMAD.MOV.U32 R9, RZ, RZ, c[0x0][0x1a0] ;  /* 0x00006800ff098624 */ /* 0x000fe200078e00ff */
[-C--:B------:R-:W-:Y:S01]  /*ab60*/  @!P0 IADD3 R6, P3, P1, R11, R114.reuse, R148 ;  /* 0x000000720b068210 */ /* 0x080fe2000797e094 */
[----:B------:R-:W-:Y:S01]  /*ab70*/  @!P0 IMAD.MOV.U32 R7, RZ, RZ, c[0x0][0x1a4] ;  /* 0x00006900ff078624 */ /* 0x000fe200078e00ff */
[----:B------:R-:W-:Y:S01]  /*ab80*/  @P0 STS [R159+0x3000], RZ ;  /* 0x003000ff9f000388 */ /* 0x000fe20000000800 */
[----:B------:R-:W-:Y:S01]  /*ab90*/  @!P0 IMAD.MOV.U32 R5, RZ, RZ, c[0x0][0x1a0] ;  /* 0x00006800ff058624 */ /* 0x000fe200078e00ff */
[C---:B------:R-:W-:Y:S01]  /*aba0*/  @!P0 LEA R8, P4, R9.reuse, R114, 0x6 ;  /* 0x0000007209088211 */ /* 0x040fe200078830ff */
[----:B------:R-:W-:Y:S01]  /*abb0*/  @!P0 IMAD.MOV.U32 R112, RZ, RZ, R114 ;  /* 0x000000ffff708224 */ /* 0x000fe200078e0072 */
[----:B------:R-:W-:Y:S01]  /*abc0*/  @P0 STS [R159+0x3004], RZ ;  /* 0x003004ff9f000388 */ /* 0x000fe20000000800 */
[----:B------:R-:W-:Y:S01]  /*abd0*/  @!P0 IMAD.MOV.U32 R10, RZ, RZ, c[0x0][0x1a4] ;  /* 0x00006900ff0a8624 */ /* 0x000fe200078e00ff */
[-C--:B------:R-:W-:Y:S01]  /*abe0*/  @!P0 LEA.HI.X R7, R9, R113.reuse, R7, 0x6, P4 ;  /* 0x0000007109078211 */ /* 0x080fe200020f3407 */
[----:B------:R-:W-:Y:S01]  /*abf0*/  @!P0 IMAD.WIDE.U32 R12, R5, 0x60, R112 ;  /* 0x00000060050c8825 */ /* 0x000fe200078e0070 */
[----:B------:R-:W-:Y:S01]  /*ac00*/  @!P0 IADD3.X R113, R4, R113, R147, P3, P1 ;  /* 0x0000007104718210 */ /* 0x000fe20001fe2493 */
[----:B------:R-:W-:Y:S01]  /*ac10*/  @P0 STS.64 [R159+0x3008], RZ ;  /* 0x003008ff9f000388 */ /* 0x000fe20000000a00 */
[C---:B------:R-:W-:Y:S01]  /*ac20*/  @!P0 IADD3 R8, P3, R11.reuse, R8, RZ ;  /* 0x000000080b088210 */ /* 0x040fe20007f7e0ff */
[----:B------:R-:W-:Y:S01]  /*ac30*/  @!P0 IMAD R5, R10, 0x60, RZ ;  /* 0x000000600a058824 */ /* 0x000fe200078e02ff */
[----:B------:R-:W-:Y:S01]  /*ac40*/  @!P0 IADD3 R9, P1, R11, R12, RZ ;  /* 0x0000000c0b098210 */ /* 0x000fe20007f3e0ff */
[----:B------:R-:W-:Y:S01]  /*ac50*/  @!P0 IMAD.MOV.U32 R51, RZ, RZ, R165 ;  /* 0x000000ffff338224 */ /* 0x000fe200078e00a5 */
[----:B------:R-:W-:Y:S01]  /*ac60*/  @!P0 LEA R16, P4, R6, c[0x0][0x170], 0x1 ;  /* 0x00005c0006108a11 */ /* 0x000fe200078808ff */
[----:B------:R-:W-:Y:S01]  /*ac70*/  @!P0 IMAD.X R7, R4, 0x1, R7, P3 ;  /* 0x0000000104078824 */ /* 0x000fe200018e0607 */
[----:B------:R-:W-:-:S02]  /*ac80*/  @!P0 LEA R18, P3, R8, c[0x0][0x170], 0x1 ;  /* 0x00005c0008128a11 */ /* 0x000fc400078608ff */
[----:B------:R-:W-:Y:S01]  /*ac90*/  @!P0 IADD3.X R12, R4, R13, R5, P1, !PT ;  /* 0x0000000d040c8210 */ /* 0x000fe20000ffe405 */
[----:B------:R-:W-:Y:S01]  /*aca0*/  @!PT LDS RZ, [RZ] ;  /* 0x00000000fffff984 */ /* 0x000fe20000000800 */
[----:B------:R-:W-:Y:S01]  /*acb0*/  @!PT LDS RZ, [RZ] ;  /* 0x00000000fffff984 */ /* 0x000fe20000000800 */
[----:B------:R-:W-:Y:S01]  /*acc0*/  @!PT LDS RZ, [RZ] ;  /* 0x00000000fffff984 */ /* 0x000fe20000000800 */
[----:B------:R1:W-:Y:S01]  /*acd0*/  @!P0 LDGSTS.E.BYPASS.LTC128B.128 [R159+0x3000], [R50.64] ;  /* 0x03000000329f8fae */ /* 0x0003e2000b901d46 */
[----:B------:R-:W-:Y:S02]  /*ace0*/  @!P0 LEA.HI.X R17, R6, c[0x0][0x174], R113, 0x1, P4 ;  /* 0x00005d0006118a11 */ /* 0x000fe400020f0c71 */
        /* <DEDUP_REMOVED lines=8> */
[----:B------:R-:W-:-:S03]  /*ad70*/  ISETP.GE.AND P1, PT, R46, 0x3, PT ;  /* 0x000000032e00780c */ /* 0x000fc60003f26270 */
        /* <DEDUP_REMOVED lines=12> */
[----:B------:R-:W-:Y:S04]  /*ae40*/  LDSM.16.M88.4 R20, [R143] ;  /* 0x000000008f14783b */ /* 0x000fe80000000200 */
[----:B------:R-:W-:Y:S04]  /*ae50*/  LDSM.16.M88.4 R12, [R141] ;  /* 0x000000008d0c783b */ /* 0x000fe80000000200 */
[----:B------:R-:W3:Y:S04]  /*ae60*/  LDSM.16.M88.4 R8, [R142+0x1400] ;  /* 0x001400008e08783b */ /* 0x000ee80000000200 */
[----:B--2---:R-:W2:Y:S04]  /*ae70*/  LDSM.16.M88.4 R16, [R138] ;  /* 0x000000008a10783b */ /* 0x004ea80000000200 */
[----:B------:R-:W0:Y:S01]  /*ae80*/  LDGDEPBAR ;  /* 0x00000000000079af */ /* 0x000e220000000000 */
[C---:B----4-:R-:W-:Y:S08]  /*ae90*/  HMMA.16816.F32.BF16 R32, R28.reuse, R4, RZ ;  /* 0x000000041c20723c */ /* 0x050ff000000418ff */
[C---:B------:R-:W-:Y:S08]  /*aea0*/  HMMA.16816.F32.BF16 R4, R28.reuse, R6, RZ ;  /* 0x000000061c04723c */ /* 0x040ff000000418ff */
[----:B---3--:R-:W-:Y:S08]  /*aeb0*/  HMMA.16816.F32.BF16 R24, R28, R8, RZ ;  /* 0x000000081c18723c */ /* 0x008ff000000418ff */
[C---:B------:R-:W-:Y:S08]  /*aec0*/  HMMA.16816.F32.BF16 R32, R20.reuse, R12, R32 ;  /* 0x0000000c1420723c */ /* 0x040ff00000041820 */
[----:B------:R-:W-:Y:S01]  /*aed0*/  HMMA.16816.F32.BF16 R4, R20, R14, R4 ;  /* 0x0000000e1404723c */ /* 0x000fe20000041804 */
[----:B------:R-:W3:Y:S07]  /*aee0*/  LDSM.16.M88.4 R12, [R142+0x1800] ;  /* 0x001800008e0c783b */ /* 0x000eee0000000200 */
[----:B------:R-:W-:Y:S08]  /*aef0*/  HMMA.16816.F32.BF16 R8, R28, R10, RZ ;  /* 0x0000000a1c08723c */ /* 0x000ff000000418ff */
[----:B------:R-:W-:Y:S01]  /*af00*/  FMUL.FTZ R32, R32, c[0x0][0x2ec] ;  /* 0x0000bb0020207a20 */ /* 0x000fe20000410000 */
[----:B--2---:R-:W-:Y:S01]  /*af10*/  HMMA.16816.F32.BF16 R24, R20, R16, R24 ;  /* 0x000000101418723c */ /* 0x004fe20000041818 */
[----:B------:R-:W-:-:S02]  /*af20*/  FMUL.FTZ R44, R33, c[0x0][0x2ec] ;  /* 0x0000bb00212c7a20 */ /* 0x000fc40000410000 */
[----:B------:R2:W-:Y:S01]  /*af30*/  MUFU.TANH R42, R32 ;  /* 0x00000020002a7308 */ /* 0x0005e20000002400 */
[----:B------:R-:W-:Y:S02]  /*af40*/  FMUL.FTZ R43, R34, c[0x0][0x2ec] ;  /* 0x0000bb00222b7a20 */ /* 0x000fe40000410000 */
[----:B------:R-:W-:Y:S02]  /*af50*/  FMUL.FTZ R45, R35, c[0x0][0x2ec] ;  /* 0x0000bb00232d7a20 */ /* 0x000fe40000410000 */
[----:B------:R-:W-:Y:S02]  /*af60*/  FMUL.FTZ R4, R4, c[0x0][0x2ec] ;  /* 0x0000bb0004047a20 */ /* 0x000fe40000410000 */
[----:B------:R-:W-:Y:S01]  /*af70*/  FMUL.FTZ R48, R5, c[0x0][0x2ec] ;  /* 0x0000bb0005307a20 */ /* 0x000fe20000410000 */
[----:B------:R-:W-:Y:S01]  /*af80*/  MUFU.TANH R44, R44 ;  /* 0x0000002c002c7308 */ /* 0x000fe20000002400 */
[----:B------:R-:W-:Y:S02]  /*af90*/  FMUL.FTZ R49, R6, c[0x0][0x2ec] ;  /* 0x0000bb0006317a20 */ /* 0x000fe40000410000 */
[----:B------:R-:W-:Y:S01]  /*afa0*/  FMUL.FTZ R170, R7, c[0x0][0x2ec] ;  /* 0x0000bb0007aa7a20 */ /* 0x000fe20000410000 */
[----:B------:R-:W-:Y:S04]  /*afb0*/  HMMA.16816.F32.BF16 R8, R20, R18, R8 ;  /* 0x000000121408723c */ /* 0x000fe80000041808 */
[----:B------:R4:W-:Y:S01]  /*afc0*/  MUFU.TANH R47, R4 ;  /* 0x00000004002f7308 */ /* 0x0009e20000002400 */
[----:B--2---:R-:W2:Y:S03]  /*afd0*/  LDSM.16.M88.4 R32, [R137] ;  /* 0x000000008920783b */ /* 0x004ea60000000200 */
[----:B---3--:R-:W-:Y:S01]  /*afe0*/  HMMA.16816.F32.BF16 R16, R28, R12, RZ ;  /* 0x0000000c1c10723c */ /* 0x008fe200000418ff */
[----:B------:R-:W-:-:S02]  /*aff0*/  FMUL.FTZ R24, R24, c[0x0][0x2ec] ;  /* 0x0000bb0018187a20 */ /* 0x000fc40000410000 */
[----:B-1----:R-:W-:Y:S01]  /*b000*/  FMUL.FTZ R51, R25, c[0x0][0x2ec] ;  /* 0x0000bb0019337a20 */ /* 0x002fe20000410000 */
[----:B------:R-:W1:Y:S01]  /*b010*/  MUFU.TANH R45, R45 ;  /* 0x0000002d002d7308 */ /* 0x000e620000002400 */
[----:B------:R-:W-:Y:S02]  /*b020*/  FMUL.FTZ R168, R26, c[0x0][0x2ec] ;  /* 0x0000bb001aa87a20 */ /* 0x000fe40000410000 */
[----:B------:R-:W-:Y:S01]  /*b030*/  FMUL.FTZ R166, R27, c[0x0][0x2ec] ;  /* 0x0000bb001ba67a20 */ /* 0x000fe20000410000 */
[----:B------:R-:W-:Y:S01]  /*b040*/  HMMA.16816.F32.BF16 R12, R28, R14, RZ ;  /* 0x0000000e1c0c723c */ /* 0x000fe200000418ff */
[----:B----4-:R-:W3:Y:S03]  /*b050*/  LDSM.16.M88.4 R4, [R142+0x1c00] ;  /* 0x001c00008e04783b */ /* 0x010ee60000000200 */
[----:B------:R4:W-:Y:S04]  /*b060*/  MUFU.TANH R52, R24 ;  /* 0x0000001800347308 */ /* 0x0009e80000002400 */
[----:B------:R-:W-:-:S02]  /*b070*/  FMUL.FTZ R59, R8, c[0x0][0x2ec] ;  /* 0x0000bb00083b7a20 */ /* 0x000fc40000410000 */
[----:B------:R-:W-:Y:S02]  /*b080*/  FMUL.FTZ R53, R9, c[0x0][0x2ec] ;  /* 0x0000bb0009357a20 */ /* 0x000fe40000410000 */
[----:B------:R-:W-:Y:S01]  /*b090*/  FMUL.FTZ R162, R10, c[0x0][0x2ec] ;  /* 0x0000bb000aa27a20 */ /* 0x000fe20000410000 */
[----:B------:R-:W5:Y:S01]  /*b0a0*/  MUFU.TANH R49, R49 ;  /* 0x0000003100317308 */ /* 0x000f620000002400 */
[----:B------:R-:W-:Y:S01]  /*b0b0*/  FMUL.FTZ R58, R11, c[0x0][0x2ec] ;  /* 0x0000bb000b3a7a20 */ /* 0x000fe20000410000 */
[----:B----4-:R-:W4:Y:S06]  /*b0c0*/  LDSM.16.M88.4 R24, [R136] ;  /* 0x000000008818783b */ /* 0x010f2c0000000200 */
[----:B------:R-:W-:Y:S01]  /*b0d0*/  MUFU.TANH R48, R48 ;  /* 0x0000003000307308 */ /* 0x000fe20000002400 */
[C---:B--2---:R-:W-:Y:S07]  /*b0e0*/  HMMA.16816.F32.BF16 R16, R20.reuse, R32, R16 ;  /* 0x000000201410723c */ /* 0x044fee0000041810 */
[----:B------:R-:W-:Y:S01]  /*b0f0*/  MUFU.TANH R170, R170 ;  /* 0x000000aa00aa7308 */ /* 0x000fe20000002400 */
[----:B------:R-:W-:Y:S01]  /*b100*/  HMMA.16816.F32.BF16 R12, R20, R34, R12 ;  /* 0x00000022140c723c */ /* 0x000fe2000004180c */
[----:B------:R-:W2:Y:S06]  /*b110*/  LDSM.16.M88.4 R32, [R142+0x2000] ;  /* 0x002000008e20783b */ /* 0x000eac0000000200 */
[----:B------:R-:W1:Y:S01]  /*b120*/  MUFU.TANH R168, R168 ;  /* 0x000000a800a87308 */ /* 0x000e620000002400 */
[C---:B---3--:R-:W-:Y:S07]  /*b130*/  HMMA.16816.F32.BF16 R8, R28.reuse, R4, RZ ;  /* 0x000000041c08723c */ /* 0x048fee00000418ff */
[----:B------:R-:W3:Y:S01]  /*b140*/  MUFU.TANH R51, R51 ;  /* 0x0000003300337308 */ /* 0x000ee20000002400 */
[----:B------:R-:W-:Y:S01]  /*b150*/  HMMA.16816.F32.BF16 R4, R28, R6, RZ ;  /* 0x000000061c04723c */ /* 0x000fe200000418ff */
[----:B------:R-:W-:-:S06]  /*b160*/  FMUL.FTZ R16, R16, c[0x0][0x2ec] ;  /* 0x0000bb0010107a20 */ /* 0x000fcc0000410000 */
        /* <DEDUP_REMOVED lines=9> */
[C---:B----4-:R-:W-:Y:S02]  /*b200*/  HMMA.16816.F32.BF16 R8, R20.reuse, R24, R8 ;  /* 0x000000181408723c */ /* 0x050fe40000041808 */
[----:B------:R-:W4:Y:S06]  /*b210*/  MUFU.TANH R59, R59 ;  /* 0x0000003b003b7308 */ /* 0x000f2c0000002400 */
[----:B------:R-:W-:Y:S01]  /*b220*/  HMMA.16816.F32.BF16 R4, R20, R26, R4 ;  /* 0x0000001a1404723c */ /* 0x000fe20000041804 */
[----:B------:R-:W3:Y:S01]  /*b230*/  LDSM.16.M88.4 R24, [R142+0x2400] ;  /* 0x002400008e18783b */ /* 0x000ee20000000200 */
[----:B------:R-:W3:Y:S03]  /*b240*/  MUFU.TANH R162, R162 ;  /* 0x000000a200a27308 */ /* 0x000ee60000002400 */
[----:B-1----:R-:W1:Y:S03]  /*b250*/  LDSM.16.M88.4 R16, [R91] ;  /* 0x000000005b10783b */ /* 0x002e660000000200 */
[C---:B--2---:R-:W-:Y:S02]  /*b260*/  HMMA.16816.F32.BF16 R12, R28.reuse, R32, RZ ;  /* 0x000000201c0c723c */ /* 0x044fe400000418ff */
[----:B------:R-:W2:Y:S06]  /*b270*/  MUFU.TANH R53, R53 ;  /* 0x0000003500357308 */ /* 0x000eac0000002400 */
        /* <DEDUP_REMOVED lines=8> */
[----:B------:R2:W-:Y:S01]  /*b300*/  MUFU.TANH R62, R8 ;  /* 0x00000008003e7308 */ /* 0x0005e20000002400 */
[----:B------:R-:W-:Y:S02]  /*b310*/  FMUL.FTZ R6, R6, c[0x0][0x2ec] ;  /* 0x0000bb0006067a20 */ /* 0x000fe40000410000 */
[----:B------:R-:W-:-:S05]  /*b320*/  FMUL.FTZ R7, R7, c[0x0][0x2ec] ;  /* 0x0000bb0007077a20 */ /* 0x000fca0000410000 */
[----:B------:R-:W-:Y:S01]  /*b330*/  MUFU.TANH R66, R4 ;  /* 0x0000000400427308 */ /* 0x000fe20000002400 */
[----:B---3--:R-:W-:Y:S01]  /*b340*/  HMMA.16816.F32.BF16 R36, R28, R24, RZ ;  /* 0x000000181c24723c */ /* 0x008fe200000418ff */
[----:B--2---:R-:W2:Y:S06]  /*b350*/  LDSM.16.M88.4 R8, [R90] ;  /* 0x000000005a08783b */ /* 0x004eac0000000200 */
[----:B------:R-:W-:Y:S01]  /*b360*/  MUFU.TANH R65, R5 ;  /* 0x0000000500417308 */ /* 0x000fe20000002400 */
[C---:B-1----:R-:W-:Y:S07]  /*b370*/  HMMA.16816.F32.BF16 R12, R20.reuse, R16, R12 ;  /* 0x00000010140c723c */ /* 0x042fee000004180c */
[----:B------:R-:W-:Y:S01]  /*b380*/  MUFU.TANH R126, R6 ;  /* 0x00000006007e7308 */ /* 0x000fe20000002400 */
[----:B------:R-:W-:Y:S01]  /*b390*/  LOP3.LUT R16, R60, 0x18, R3, 0xfe, !PT ;  /* 0x000000183c107812 */ /* 0x000fe200078efe03 */
[----:B------:R-:W-:Y:S06]  /*b3a0*/  HMMA.16816.F32.BF16 R32, R20, R18, R32 ;  /* 0x000000121420723c */ /* 0x000fec0000041820 */
[----:B------:R1:W-:Y:S02]  /*b3b0*/  MUFU.TANH R120, R7 ;  /* 0x0000000700787308 */ /* 0x0003e40000002400 */
[----:B------:R-:W-:Y:S06]  /*b3c0*/  HMMA.16816.F32.BF16 R24, R28, R26, RZ ;  /* 0x0000001a1c18723c */ /* 0x000fec00000418ff */
[----:B------:R-:W-:Y:S01]  /*b3d0*/  MUFU.TANH R57, R57 ;  /* 0x0000003900397308 */ /* 0x000fe20000002400 */
[----:B------:R-:W-:-:S02]  /*b3e0*/  FMUL.FTZ R12, R12, c[0x0][0x2ec] ;  /* 0x0000bb000c0c7a20 */ /* 0x000fc40000410000 */
[----:B------:R-:W-:Y:S01]  /*b3f0*/  FMUL.FTZ R13, R13, c[0x0][0x2ec] ;  /* 0x0000bb000d0d7a20 */ /* 0x000fe20000410000 */
[----:B-1----:R-:W1:Y:S01]  /*b400*/  LDSM.16.M88.4 R4, [R142+0x2800] ;  /* 0x002800008e04783b */ /* 0x002e620000000200 */
[----:B------:R-:W-:-:S03]  /*b410*/  FMUL.FTZ R14, R14, c[0x0][0x2ec] ;  /* 0x0000bb000e0e7a20 */ /* 0x000fc60000410000 */
[----:B------:R-:W-:Y:S01]  /*b420*/  MUFU.TANH R87, R12 ;  /* 0x0000000c00577308 */ /* 0x000fe20000002400 */
[----:B------:R-:W-:Y:S02]  /*b430*/  FMUL.FTZ R15, R15, c[0x0][0x2ec] ;  /* 0x0000bb000f0f7a20 */ /* 0x000fe40000410000 */
[----:B------:R-:W-:Y:S01]  /*b440*/  FMUL.FTZ R33, R33, c[0x0][0x2ec] ;  /* 0x0000bb0021217a20 */ /* 0x000fe20000410000 */
[----:B--2---:R-:W-:Y:S01]  /*b450*/  HMMA.16816.F32.BF16 R36, R20, R8, R36 ;  /* 0x000000081424723c */ /* 0x004fe20000041824 */
[----:B------:R-:W-:-:S03]  /*b460*/  FMUL.FTZ R35, R35, c[0x0][0x2ec] ;  /* 0x0000bb0023237a20 */ /* 0x000fc60000410000 */
[----:B------:R-:W-:Y:S01]  /*b470*/  MUFU.TANH R67, R13 ;  /* 0x0000000d00437308 */ /* 0x000fe20000002400 */
[----:B------:R-:W-:Y:S02]  /*b480*/  FMUL.FTZ R34, R34, c[0x0][0x2ec] ;  /* 0x0000bb0022227a20 */ /* 0x000fe40000410000 */
[----:B------:R-:W-:Y:S01]  /*b490*/  FMUL.FTZ R32, R32, c[0x0][0x2ec] ;  /* 0x0000bb0020207a20 */ /* 0x000fe20000410000 */
[----:B------:R-:W-:Y:S01]  /*b4a0*/  LOP3.LUT R8, R60, 0x8, R3, 0xfe, !PT ;  /* 0x000000083c087812 */ /* 0x000fe200078efe03 */
[----:B------:R-:W-:Y:S01]  /*b4b0*/  HMMA.16816.F32.BF16 R24, R20, R10, R24 ;  /* 0x0000000a1418723c */ /* 0x000fe20000041818 */
[----:B------:R-:W-:Y:S02]  /*b4c0*/  IADD3 R9, R64, 0x1, RZ ;  /* 0x0000000140097810 */ /* 0x000fe40007ffe0ff */
[----:B------:R-:W-:Y:S01]  /*b4d0*/  MUFU.TANH R124, R14 ;  /* 0x0000000e007c7308 */ /* 0x000fe20000002400 */
[C---:B------:R-:W-:Y:S02]  /*b4e0*/  ISETP.GE.AND P6, PT, R8.reuse, R40, PT ;  /* 0x000000280800720c */ /* 0x040fe40003fc6270 */
[----:B------:R-:W-:-:S02]  /*b4f0*/  ISETP.GE.AND P4, PT, R8, R41, PT ;  /* 0x000000290800720c */ /* 0x000fc40003f86270 */
[C---:B------:R-:W-:Y:S02]  /*b500*/  ISETP.GE.AND P5, PT, R9.reuse, R40, PT ;  /* 0x000000280900720c */ /* 0x040fe40003fa6270 */
[-C--:B------:R-:W-:Y:S01]  /*b510*/  ISETP.GE.AND P3, PT, R9, R41.reuse, PT ;  /* 0x000000290900720c */ /* 0x080fe20003f66270 */
[----:B------:R2:W-:Y:S01]  /*b520*/  MUFU.TANH R118, R15 ;  /* 0x0000000f00767308 */ /* 0x0005e20000002400 */
[----:B------:R-:W-:Y:S02]  /*b530*/  LOP3.LUT R8, R60, 0x10, R3, 0xfe, !PT ;  /* 0x000000103c087812 */ /* 0x000fe400078efe03 */
[----:B------:R-:W-:Y:S02]  /*b540*/  FSEL R100, R45, -INF , !P3 ;  /* 0xff8000002d647808 */ /* 0x000fe40005800000 */
[----:B------:R-:W-:Y:S01]  /*b550*/  ISETP.GE.AND P3, PT, R8, R41, PT ;  /* 0x000000290800720c */ /* 0x000fe20003f66270 */
[----:B------:R-:W-:Y:S01]  /*b560*/  FMUL.FTZ R38, R38, c[0x0][0x2ec] ;  /* 0x0000bb0026267a20 */ /* 0x000fe20000410000 */
[----:B------:R-:W-:Y:S01]  /*b570*/  FSEL R47, R47, -INF , !P6 ;  /* 0xff8000002f2f7808 */ /* 0x000fe20007000000 */
[----:B------:R3:W-:Y:S01]  /*b580*/  MUFU.TANH R92, R33 ;  /* 0x00000021005c7308 */ /* 0x0007e20000002400 */
[----:B-----5:R-:W-:Y:S01]  /*b590*/  FSEL R172, R49, -INF , !P4 ;  /* 0xff80000031ac7808 */ /* 0x020fe20006000000 */
[----:B------:R-:W-:Y:S01]  /*b5a0*/  FMUL.FTZ R39, R39, c[0x0][0x2ec] ;  /* 0x0000bb0027277a20 */ /* 0x000fe20000410000 */
[----:B------:R-:W-:Y:S01]  /*b5b0*/  FSEL R168, R168, -INF , !P3 ;  /* 0xff800000a8a87808 */ /* 0x000fe20005800000 */
[----:B------:R-:W-:-:S02]  /*b5c0*/  FMUL.FTZ R36, R36, c[0x0][0x2ec] ;  /* 0x0000bb0024247a20 */ /* 0x000fc40000410000 */
[----:B------:R-:W-:Y:S01]  /*b5d0*/  FMUL.FTZ R24, R24, c[0x0][0x2ec] ;  /* 0x0000bb0018187a20 */ /* 0x000fe20000410000 */
[----:B--2---:R-:W2:Y:S01]  /*b5e0*/  LDSM.16.M88.4 R12, [R88] ;  /* 0x00000000580c783b */ /* 0x004ea20000000200 */
[----:B------:R5:W-:Y:S01]  /*b5f0*/  MUFU.TANH R116, R35 ;  /* 0x0000002300747308 */ /* 0x000be20000002400 */
[----:B------:R-:W-:Y:S02]  /*b600*/  FMUL.FTZ R25, R25, c[0x0][0x2ec] ;  /* 0x0000bb0019197a20 */ /* 0x000fe40000410000 */
[----:B------:R-:W-:Y:S02]  /*b610*/  FMUL.FTZ R112, R26, c[0x0][0x2ec] ;  /* 0x0000bb001a707a20 */ /* 0x000fe40000410000 */
[----:B------:R-:W-:Y:S01]  /*b620*/  FMUL.FTZ R110, R27, c[0x0][0x2ec] ;  /* 0x0000bb001b6e7a20 */ /* 0x000fe20000410000 */
[----:B---3--:R-:W-:Y:S01]  /*b630*/  FSEL R33, R44, -INF , !P5 ;  /* 0xff8000002c217808 */ /* 0x008fe20006800000 */
[----:B------:R-:W-:Y:S01]  /*b640*/  FMUL.FTZ R44, R37, c[0x0][0x2ec] ;  /* 0x0000bb00252c7a20 */ /* 0x000fe20000410000 */
[----:B------:R-:W-:Y:S01]  /*b650*/  ISETP.GE.AND P5, PT, R8, R40, PT ;  /* 0x000000280800720c */ /* 0x000fe20003fa6270 */
[----:B------:R3:W-:Y:S01]  /*b660*/  MUFU.TANH R122, R34 ;  /* 0x00000022007a7308 */ /* 0x0007e20000002400 */
[----:B------:R-:W-:-:S02]  /*b670*/  IADD3 R8, R64, 0x9, RZ ;  /* 0x0000000940087810 */ /* 0x000fc40007ffe0ff */
[----:B------:R-:W-:Y:S02]  /*b680*/  FSEL R37, R52, -INF , !P5 ;  /* 0xff80000034257808 */ /* 0x000fe40006800000 */
[CC--:B------:R-:W-:Y:S02]  /*b690*/  ISETP.GE.AND P6, PT, R8.reuse, R40.reuse, PT ;  /* 0x000000280800720c */ /* 0x0c0fe40003fc6270 */
[----:B------:R-:W-:Y:S01]  /*b6a0*/  ISETP.GE.AND P4, PT, R8, R41, PT ;  /* 0x000000290800720c */ /* 0x000fe20003f86270 */
[----:B------:R-:W2:Y:S01]  /*b6b0*/  MUFU.TANH R63, R63 ;  /* 0x0000003f003f7308 */ /* 0x000ea20000002400 */
[----:B-----5:R-:W-:Y:S01]  /*b6c0*/  FSEL R35, R48, -INF , !P6 ;  /* 0xff80000030237808 */ /* 0x020fe20007000000 */
[----:B-1----:R-:W-:Y:S01]  /*b6d0*/  HMMA.16816.F32.BF16 R8, R28, R4, RZ ;  /* 0x000000041c08723c */ /* 0x002fe200000418ff */
[----:B------:R-:W-:Y:S02]  /*b6e0*/  FSEL R170, R170, -INF , !P4 ;  /* 0xff800000aaaa7808 */ /* 0x000fe40006000000 */
[----:B------:R-:W-:-:S02]  /*b6f0*/  ISETP.GE.AND P6, PT, R16, R40, PT ;  /* 0x000000281000720c */ /* 0x000fc40003fc6270 */
[-C--:B------:R-:W-:Y:S01]  /*b700*/  ISETP.GE.AND P4, PT, R16, R41.reuse, PT ;  /* 0x000000291000720c */ /* 0x080fe20003f86270 */
[----:B------:R-:W1:Y:S01]  /*b710*/  MUFU.TANH R132, R132 ;  /* 0x0000008400847308 */ /* 0x000e620000002400 */
[----:B------:R-:W-:Y:S01]  /*b720*/  IADD3 R5, R64, 0x11, RZ ;  /* 0x0000001140057810 */ /* 0x000fe20007ffe0ff */
[----:B------:R-:W5:Y:S01]  /*b730*/  LDSM.16.M88.4 R16, [R142+0x2c00] ;  /* 0x002c00008e10783b */ /* 0x000f620000000200 */
[----:B------:R-:W-:Y:S02]  /*b740*/  LOP3.LUT R4, R60, 0x20, R3, 0xfe, !PT ;  /* 0x000000203c047812 */ /* 0x000fe400078efe03 */
[C---:B------:R-:W-:Y:S02]  /*b750*/  ISETP.GE.AND P5, PT, R5.reuse, R40, PT ;  /* 0x000000280500720c */ /* 0x040fe40003fa6270 */
[----:B------:R-:W-:Y:S01]  /*b760*/  ISETP.GE.AND P3, PT, R5, R41, PT ;  /* 0x000000290500720c */ /* 0x000fe20003f66270 */
[----:B------:R-:W-:Y:S01]  /*b770*/  MUFU.TANH R54, R54 ;  /* 0x0000003600367308 */ /* 0x000fe20000002400 */
[----:B------:R-:W-:-:S02]  /*b780*/  IADD3 R5, R64, 0x19, RZ ;  /* 0x0000001940057810 */ /* 0x000fc40007ffe0ff */
[----:B------:R-:W-:Y:S02]  /*b790*/  FSEL R51, R51, -INF , !P5 ;  /* 0xff80000033337808 */ /* 0x000fe40006800000 */
[----:B------:R-:W-:Y:S02]  /*b7a0*/  FSEL R166, R166, -INF , !P3 ;  /* 0xff800000a6a67808 */ /* 0x000fe40005800000 */
[----:B----4-:R-:W-:Y:S01]  /*b7b0*/  FSEL R59, R59, -INF , !P6 ;  /* 0xff8000003b3b7808 */ /* 0x010fe20007000000 */
[----:B------:R-:W4:Y:S01]  /*b7c0*/  MUFU.TANH R160, R160 ;  /* 0x000000a000a07308 */ /* 0x000f220000002400 */
[----:B------:R-:W-:Y:S01]  /*b7d0*/  FSEL R162, R162, -INF , !P4 ;  /* 0xff800000a2a27808 */ /* 0x000fe20006000000 */
[----:B--2---:R-:W-:Y:S01]  /*b7e0*/  HMMA.16816.F32.BF16 R8, R20, R12, R8 ;  /* 0x0000000c1408723c */ /* 0x004fe20000041808 */
[C---:B------:R-:W-:Y:S02]  /*b7f0*/  ISETP.GE.AND P5, PT, R4.reuse, R40, PT ;  /* 0x000000280400720c */ /* 0x040fe40003fa6270 */
[----:B------:R-:W-:-:S02]  /*b800*/  ISETP.GE.AND P3, PT, R4, R41, PT ;  /* 0x000000290400720c */ /* 0x000fc40003f66270 */
[CC--:B------:R-:W-:Y:S01]  /*b810*/  ISETP.GE.AND P6, PT, R5.reuse, R40.reuse, PT ;  /* 0x000000280500720c */ /* 0x0c0fe20003fc6270 */
[----:B------:R-:W2:Y:S01]  /*b820*/  MUFU.TANH R56, R56 ;  /* 0x0000003800387308 */ /* 0x000ea20000002400 */
[----:B------:R-:W-:Y:S02]  /*b830*/  ISETP.GE.AND P4, PT, R5, R41, PT ;  /* 0x000000290500720c */ /* 0x000fe40003f86270 */
[----:B------:R-:W-:Y:S02]  /*b840*/  LOP3.LUT R4, R60, 0x28, R3, 0xfe, !PT ;  /* 0x000000283c047812 */ /* 0x000fe400078efe03 */
[----:B------:R-:W-:Y:S02]  /*b850*/  FSEL R53, R53, -INF , !P6 ;  /* 0xff80000035357808 */ /* 0x000fe40007000000 */
[----:B---3--:R-:W-:Y:S01]  /*b860*/  FSEL R34, R58, -INF , !P4 ;  /* 0xff8000003a227808 */ /* 0x008fe20006000000 */
[----:B------:R-:W3:Y:S01]  /*b870*/  MUFU.TANH R134, R134 ;  /* 0x0000008600867308 */ /* 0x000ee20000002400 */
[----:B------:R-:W-:-:S02]  /*b880*/  ISETP.GE.AND P6, PT, R4, R40, PT ;  /* 0x000000280400720c */ /* 0x000fc40003fc6270 */
[----:B------:R-:W-:Y:S02]  /*b890*/  ISETP.GE.AND P4, PT, R4, R41, PT ;  /* 0x000000290400720c */ /* 0x000fe40003f86270 */
[----:B------:R-:W-:Y:S01]  /*b8a0*/  HMMA.16816.F32.BF16 R4, R28, R6, RZ ;  /* 0x000000061c04723c */ /* 0x000fe200000418ff */
[----:B------:R-:W-:Y:S02]  /*b8b0*/  IADD3 R12, R64, 0x21, RZ ;  /* 0x00000021400c7810 */ /* 0x000fe40007ffe0ff */
[----:B------:R-:W-:Y:S01]  /*b8c0*/  MUFU.TANH R114, R38 ;  /* 0x0000002600727308 */ /* 0x000fe20000002400 */
[----:B------:R-:W-:Y:S01]  /*b8d0*/  FSEL R49, R63, -INF , !P6 ;  /* 0xff8000003f317808 */ /* 0x000fe20007000000 */
[----:B------:R-:W-:Y:S01]  /*b8e0*/  FMUL.FTZ R98, R11, c[0x0][0x2ec] ;  /* 0x0000bb000b627a20 */ /* 0x000fe20000410000 */
[----:B-1----:R-:W-:Y:S01]  /*b8f0*/  FSEL R132, R132, -INF , !P4 ;  /* 0xff80000084847808 */ /* 0x002fe20006000000 */
[----:B------:R-:W-:Y:S01]  /*b900*/  FMUL.FTZ R48, R9, c[0x0][0x2ec] ;  /* 0x0000bb0009307a20 */ /* 0x000fe20000410000 */
[--C-:B------:R-:W-:Y:S01]  /*b910*/  LOP3.LUT R13, R60, 0x30, R3.reuse, 0xfe, !PT ;  /* 0x000000303c0d7812 */ /* 0x100fe200078efe03 */
[----:B------:R-:W-:Y:S01]  /*b920*/  FMUL.FTZ R102, R10, c[0x0][0x2ec] ;  /* 0x0000bb000a667a20 */ /* 0x000fe20000410000 */
[C-C-:B------:R-:W-:Y:S01]  /*b930*/  LOP3.LUT R52, R60.reuse, 0x40, R3.reuse, 0xfe, !PT ;  /* 0x000000403c347812 */ /* 0x140fe200078efe03 */
[----:B------:R-:W-:Y:S01]  /*b940*/  MUFU.TANH R38, R24 ;  /* 0x0000001800267308 */ /* 0x000fe20000002400 */
[----:B------:R-:W-:Y:S01]  /*b950*/  LOP3.LUT R10, R60, 0x48, R3, 0xfe, !PT ;  /* 0x000000483c0a7812 */ /* 0x000fe200078efe03 */
[----:B------:R-:W-:-:S06]  /*b960*/  FMUL.FTZ R8, R8, c[0x0][0x2ec] ;  /* 0x0000bb0008087a20 */ /* 0x000fcc0000410000 */
[----:B------:R1:W-:Y:S05]  /*b970*/  MUFU.TANH R46, R25 ;  /* 0x00000019002e7308 */ /* 0x0003ea0000002400 */
[----:B------:R-:W-:Y:S03]  /*b980*/  HMMA.16816.F32.BF16 R4, R20, R14, R4 ;  /* 0x0000000e1404723c */ /* 0x000fe60000041804 */
[----:B------:R2:W-:Y:S01]  /*b990*/  MUFU.TANH R89, R32 ;  /* 0x0000002000597308 */ /* 0x0005e20000002400 */
[----:B-1----:R-:W1:Y:S07]  /*b9a0*/  LDSM.16.M88.4 R24, [R86] ;  /* 0x000000005618783b */ /* 0x002e6e0000000200 */
[----:B------:R3:W-:Y:S01]  /*b9b0*/  MUFU.TANH R104, R39 ;  /* 0x0000002700687308 */ /* 0x0007e20000002400 */
[----:B------:R-:W-:-:S04]  /*b9c0*/  DEPBAR.LE SB0, 0x0 ;  /* 0x000080000000791a */ /* 0x000fc80000000000 */
[----:B--2---:R-:W-:-:S03]  /*b9d0*/  FSEL R32, R57, -INF , !P3 ;  /* 0xff80000039207808 */ /* 0x004fc60005800000 */
[----:B------:R-:W2:Y:S01]  /*b9e0*/  MUFU.TANH R130, R130 ;  /* 0x0000008200827308 */ /* 0x000ea20000002400 */
[----:B------:R-:W-:-:S04]  /*b9f0*/  ISETP.GE.AND P3, PT, R12, R41, PT ;  /* 0x000000290c00720c */ /* 0x000fc80003f66270 */
[----:B------:R-:W-:Y:S01]  /*ba00*/  FMUL.FTZ R94, R6, c[0x0][0x2ec] ;  /* 0x0000bb00065e7a20 */ /* 0x000fe20000410000 */
[----:B----4-:R-:W-:Y:S01]  /*ba10*/  FSEL R160, R160, -INF , !P3 ;  /* 0xff800000a0a07808 */ /* 0x010fe20005800000 */
[----:B------:R-:W-:Y:S01]  /*ba20*/  FMUL.FTZ R107, R5, c[0x0][0x2ec] ;  /* 0x0000bb00056b7a20 */ /* 0x000fe20000410000 */
[----:B------:R-:W-:Y:S01]  /*ba30*/  ISETP.GE.AND P3, PT, R13, R41, PT ;  /* 0x000000290d00720c */ /* 0x000fe20003f66270 */
[----:B------:R-:W4:Y:S01]  /*ba40*/  MUFU.TANH R61, R61 ;  /* 0x0000003d003d7308 */ /* 0x000f220000002400 */
[----:B---3--:R-:W-:Y:S02]  /*ba50*/  FSEL R39, R55, -INF , !P5 ;  /* 0xff80000037277808 */ /* 0x008fe40006800000 */
[-C--:B------:R-:W-:Y:S02]  /*ba60*/  ISETP.GE.AND P5, PT, R12, R40.reuse, PT ;  /* 0x000000280c00720c */ /* 0x080fe40003fa6270 */
[----:B------:R-:W-:Y:S02]  /*ba70*/  IADD3 R12, R64, 0x29, RZ ;  /* 0x00000029400c7810 */ /* 0x000fe40007ffe0ff */
[----:B------:R-:W-:Y:S01]  /*ba80*/  FSEL R45, R54, -INF , !P5 ;  /* 0xff800000362d7808 */ /* 0x000fe20006800000 */
[----:B------:R-:W3:Y:S01]  /*ba90*/  MUFU.TANH R128, R128 ;  /* 0x0000008000807308 */ /* 0x000ee20000002400 */
[----:B------:R-:W-:-:S02]  /*baa0*/  ISETP.GE.AND P6, PT, R12, R40, PT ;  /* 0x000000280c00720c */ /* 0x000fc40003fc6270 */
[----:B------:R-:W-:Y:S02]  /*bab0*/  ISETP.GE.AND P4, PT, R12, R41, PT ;  /* 0x000000290c00720c */ /* 0x000fe40003f86270 */
[----:B------:R-:W-:Y:S02]  /*bac0*/  LOP3.LUT R12, R60, 0x38, R3, 0xfe, !PT ;  /* 0x000000383c0c7812 */ /* 0x000fe400078efe03 */
[----:B------:R-:W-:Y:S01]  /*bad0*/  FSEL R93, R56, -INF , !P6 ;  /* 0xff800000385d7808 */ /* 0x000fe20007000000 */
[----:B------:R-:W1:Y:S01]  /*bae0*/  MUFU.TANH R36, R36 ;  /* 0x0000002400247308 */ /* 0x000e620000002400 */
[----:B------:R-:W-:Y:S02]  /*baf0*/  FSEL R134, R134, -INF , !P4 ;  /* 0xff80000086867808 */ /* 0x000fe40006000000 */
[-C--:B------:R-:W-:Y:S02]  /*bb00*/  ISETP.GE.AND P5, PT, R13, R40.reuse, PT ;  /* 0x000000280d00720c */ /* 0x080fe40003fa6270 */
[----:B------:R-:W-:-:S02]  /*bb10*/  ISETP.GE.AND P6, PT, R12, R40, PT ;  /* 0x000000280c00720c */ /* 0x000fc40003fc6270 */
[----:B------:R-:W-:Y:S01]  /*bb20*/  ISETP.GE.AND P4, PT, R12, R41, PT ;  /* 0x000000290c00720c */ /* 0x000fe20003f86270 */
[----:B------:R-:W1:Y:S01]  /*bb30*/  MUFU.TANH R44, R44 ;  /* 0x0000002c002c7308 */ /* 0x000e620000002400 */
[----:B-----5:R-:W-:Y:S01]  /*bb40*/  HMMA.16816.F32.BF16 R12, R28, R16, RZ ;  /* 0x000000101c0c723c */ /* 0x020fe200000418ff */
[----:B------:R-:W-:Y:S01]  /*bb50*/  FSEL R11, R66, -INF , !P6 ;  /* 0xff800000420b7808 */ /* 0x000fe20007000000 */
[----:B------:R-:W-:Y:S01]  /*bb60*/  FMUL.FTZ R66, R7, c[0x0][0x2ec] ;  /* 0x0000bb0007427a20 */ /* 0x000fe20000410000 */
[----:B------:R-:W-:Y:S02]  /*bb70*/  FSEL R126, R126, -INF , !P4 ;  /* 0xff8000007e7e7808 */ /* 0x000fe40006000000 */
[C---:B------:R-:W-:Y:S02]  /*bb80*/  IADD3 R54, R64.reuse, 0x31, RZ ;  /* 0x0000003140367810 */ /* 0x040fe40007ffe0ff */
[----:B------:R-:W-:Y:S01]  /*bb90*/  IADD3 R16, R64, 0x39, RZ ;  /* 0x0000003940107810 */ /* 0x000fe20007ffe0ff */
[----:B------:R-:W5:Y:S01]  /*bba0*/  MUFU.TANH R112, R112 ;  /* 0x0000007000707308 */ /* 0x000f620000002400 */
[----:B------:R-:W-:-:S02]  /*bbb0*/  FSEL R9, R62, -INF , !P5 ;  /* 0xff8000003e097808 */ /* 0x000fc40006800000 */
[CC--:B------:R-:W-:Y:S02]  /*bbc0*/  ISETP.GE.AND P6, PT, R16.reuse, R40.reuse, PT ;  /* 0x000000281000720c */ /* 0x0c0fe40003fc6270 */
[-C--:B------:R-:W-:Y:S02]  /*bbd0*/  ISETP.GE.AND P4, PT, R16, R41.reuse, PT ;  /* 0x000000291000720c */ /* 0x080fe40003f86270 */
[----:B------:R-:W-:Y:S01]  /*bbe0*/  HMMA.16816.F32.BF16 R16, R28, R18, RZ ;  /* 0x000000121c10723c */ /* 0x000fe200000418ff */
[----:B--2---:R-:W-:Y:S01]  /*bbf0*/  FSEL R130, R130, -INF , !P3 ;  /* 0xff80000082827808 */ /* 0x004fe20005800000 */
[----:B------:R-:W2:Y:S01]  /*bc00*/  MUFU.TANH R110, R110 ;  /* 0x0000006e006e7308 */ /* 0x000ea20000002400 */
[C---:B------:R-:W-:Y:S02]  /*bc10*/  ISETP.GE.AND P5, PT, R54.reuse, R40, PT ;  /* 0x000000283600720c */ /* 0x040fe40003fa6270 */
[----:B------:R-:W-:Y:S02]  /*bc20*/  ISETP.GE.AND P3, PT, R54, R41, PT ;  /* 0x000000293600720c */ /* 0x000fe40003f66270 */
[----:B----4-:R-:W-:-:S02]  /*bc30*/  FSEL R99, R61, -INF , !P5 ;  /* 0xff8000003d637808 */ /* 0x010fc40006800000 */
[----:B-1----:R-:W-:Y:S01]  /*bc40*/  HMMA.16816.F32.BF16 R12, R20, R24, R12 ;  /* 0x00000018140c723c */ /* 0x002fe2000004180c */
[----:B---3--:R-:W-:Y:S01]  /*bc50*/  FSEL R128, R128, -INF , !P3 ;  /* 0xff80000080807808 */ /* 0x008fe20005800000 */
[----:B------:R-:W1:Y:S01]  /*bc60*/  MUFU.TANH R8, R8 ;  /* 0x0000000800087308 */ /* 0x000e620000002400 */
[----:B------:R-:W-:Y:S01]  /*bc70*/  FSEL R103, R65, -INF , !P6 ;  /* 0xff80000041677808 */ /* 0x000fe20007000000 */
[----:B------:R-:W-:Y:S01]  /*bc80*/  FMUL.FTZ R65, R4, c[0x0][0x2ec] ;  /* 0x0000bb0004417a20 */ /* 0x000fe20000410000 */
[----:B------:R-:W-:Y:S02]  /*bc90*/  FSEL R120, R120, -INF , !P4 ;  /* 0xff80000078787808 */ /* 0x000fe40006000000 */
[CC--:B------:R-:W-:Y:S02]  /*bca0*/  ISETP.GE.AND P5, PT, R52.reuse, R40.reuse, PT ;  /* 0x000000283400720c */ /* 0x0c0fe40003fa6270 */
[----:B------:R-:W-:Y:S01]  /*bcb0*/  ISETP.GE.AND P3, PT, R52, R41, PT ;  /* 0x000000293400720c */ /* 0x000fe20003f66270 */
[----:B------:R-:W3:Y:S01]  /*bcc0*/  MUFU.TANH R102, R102 ;  /* 0x0000006600667308 */ /* 0x000ee20000002400 */
[----:B------:R-:W-:-:S02]  /*bcd0*/  ISETP.GE.AND P6, PT, R10, R40, PT ;  /* 0x000000280a00720c */ /* 0x000fc40003fc6270 */
[-C--:B------:R-:W-:Y:S02]  /*bce0*/  ISETP.GE.AND P4, PT, R10, R41.reuse, PT ;  /* 0x000000290a00720c */ /* 0x080fe40003f86270 */
[----:B------:R-:W-:Y:S01]  /*bcf0*/  IADD3 R10, R64, 0x41, RZ ;  /* 0x00000041400a7810 */ /* 0x000fe20007ffe0ff */
[----:B------:R-:W-:Y:S01]  /*bd00*/  HMMA.16816.F32.BF16 R16, R20, R26, R16 ;  /* 0x0000001a1410723c */ /* 0x000fe20000041810 */
[----:B------:R-:W-:Y:S01]  /*bd10*/  FSEL R87, R87, -INF , !P5 ;  /* 0xff80000057577808 */ /* 0x000fe20006800000 */
[----:B------:R-:W4:Y:S01]  /*bd20*/  MUFU.TANH R48, R48 ;  /* 0x0000003000307308 */ /* 0x000f220000002400 */
[----:B------:R-:W-:Y:S02]  /*bd30*/  FSEL R124, R124, -INF , !P3 ;  /* 0xff8000007c7c7808 */ /* 0x000fe40005800000 */
[C---:B------:R-:W-:Y:S02]  /*bd40*/  ISETP.GE.AND P5, PT, R10.reuse, R40, PT ;  /* 0x000000280a00720c */ /* 0x040fe40003fa6270 */
[----:B------:R-:W-:Y:S01]  /*bd50*/  ISETP.GE.AND P3, PT, R10, R41, PT ;  /* 0x000000290a00720c */ /* 0x000fe20003f66270 */
[----:B------:R-:W-:Y:S01]  /*bd60*/  FMUL.FTZ R12, R12, c[0x0][0x2ec] ;  /* 0x0000bb000c0c7a20 */ /* 0x000fe20000410000 */
[----:B------:R-:W-:Y:S01]  /*bd70*/  LOP3.LUT R4, R60, 0x50, R3, 0xfe, !PT ;  /* 0x000000503c047812 */ /* 0x000fe200078efe03 */
[----:B------:R-:W1:Y:S01]  /*bd80*/  MUFU.TANH R98, R98 ;  /* 0x0000006200627308 */ /* 0x000e620000002400 */
[----:B------:R-:W-:Y:S01]  /*bd90*/  IADD3 R10, R64, 0x49, RZ ;  /* 0x00000049400a7810 */ /* 0x000fe20007ffe0ff */
[----:B------:R-:W-:Y:S01]  /*bda0*/  FMUL.FTZ R14, R14, c[0x0][0x2ec] ;  /* 0x0000bb000e0e7a20 */ /* 0x000fe20000410000 */
[----:B------:R-:W-:Y:S01]  /*bdb0*/  FSEL R67, R67, -INF , !P5 ;  /* 0xff80000043437808 */ /* 0x000fe20006800000 */
[----:B------:R-:W-:Y:S01]  /*bdc0*/  FMUL.FTZ R54, R15, c[0x0][0x2ec] ;  /* 0x0000bb000f367a20 */ /* 0x000fe20000410000 */
[----:B------:R-:W-:Y:S01]  /*bdd0*/  FSEL R118, R118, -INF , !P3 ;  /* 0xff80000076767808 */ /* 0x000fe20005800000 */
[----:B------:R-:W-:Y:S01]  /*bde0*/  FMUL.FTZ R13, R13, c[0x0][0x2ec] ;  /* 0x0000bb000d0d7a20 */ /* 0x000fe20000410000 */
[----:B------:R-:W-:Y:S01]  /*bdf0*/  FSEL R5, R89, -INF , !P6 ;  /* 0xff80000059057808 */ /* 0x000fe20007000000 */
[----:B------:R-:W1:Y:S01]  /*be00*/  MUFU.TANH R65, R65 ;  /* 0x0000004100417308 */ /* 0x000e620000002400 */
[----:B------:R-:W-:-:S02]  /*be10*/  FSEL R122, R122, -INF , !P4 ;  /* 0xff8000007a7a7808 */ /* 0x000fc40006000000 */
[CC--:B------:R-:W-:Y:S02]  /*be20*/  ISETP.GE.AND P5, PT, R4.reuse, R40.reuse, PT ;  /* 0x000000280400720c */ /* 0x0c0fe40003fa6270 */
[-C--:B------:R-:W-:Y:S01]  /*be30*/  ISETP.GE.AND P3, PT, R4, R41.reuse, PT ;  /* 0x000000290400720c */ /* 0x080fe20003f66270 */
[----:B------:R-:W-:Y:S01]  /*be40*/  FMUL.FTZ R16, R16, c[0x0][0x2ec] ;  /* 0x0000bb0010107a20 */ /* 0x000fe20000410000 */
[C---:B------:R-:W-:Y:S01]  /*be50*/  ISETP.GE.AND P6, PT, R10.reuse, R40, PT ;  /* 0x000000280a00720c */ /* 0x040fe20003fc6270 */
[----:B------:R-:W1:Y:S01]  /*be60*/  MUFU.TANH R94, R94 ;  /* 0x0000005e005e7308 */ /* 0x000e620000002400 */
[----:B------:R-:W-:Y:S01]  /*be70*/  ISETP.GE.AND P4, PT, R10, R41, PT ;  /* 0x000000290a00720c */ /* 0x000fe20003f86270 */
[----:B------:R-:W-:Y:S01]  /*be80*/  FMUL.FTZ R17, R17, c[0x0][0x2ec] ;  /* 0x0000bb0011117a20 */ /* 0x000fe20000410000 */
[----:B------:R-:W-:Y:S01]  /*be90*/  LOP3.LUT R4, R60, 0x58, R3, 0xfe, !PT ;  /* 0x000000583c047812 */ /* 0x000fe200078efe03 */
[----:B------:R-:W-:Y:S01]  /*bea0*/  FMUL.FTZ R18, R18, c[0x0][0x2ec] ;  /* 0x0000bb0012127a20 */ /* 0x000fe20000410000 */
[----:B------:R-:W-:Y:S01]  /*beb0*/  IADD3 R6, R64, 0x51, RZ ;  /* 0x0000005140067810 */ /* 0x000fe20007ffe0ff */
[----:B------:R-:W-:Y:S01]  /*bec0*/  FMUL.FTZ R19, R19, c[0x0][0x2ec] ;  /* 0x0000bb0013137a20 */ /* 0x000fe20000410000 */
[----:B------:R-:W-:Y:S01]  /*bed0*/  FSEL R7, R92, -INF , !P6 ;  /* 0xff8000005c077808 */ /* 0x000fe20007000000 */
[----:B------:R-:W1:Y:S01]  /*bee0*/  MUFU.TANH R107, R107 ;  /* 0x0000006b006b7308 */ /* 0x000e620000002400 */
[----:B------:R-:W-:-:S02]  /*bef0*/  FSEL R116, R116, -INF , !P4 ;  /* 0xff80000074747808 */ /* 0x000fc40006000000 */
[----:B------:R-:W-:Y:S02]  /*bf00*/  FSEL R25, R36, -INF , !P5 ;  /* 0xff80000024197808 */ /* 0x000fe40006800000 */
[----:B------:R-:W-:Y:S02]  /*bf10*/  FSEL R114, R114, -INF , !P3 ;  /* 0xff80000072727808 */ /* 0x000fe40005800000 */
[CC--:B------:R-:W-:Y:S01]  /*bf20*/  ISETP.GE.AND P6, PT, R4.reuse, R40.reuse, PT ;  /* 0x000000280400720c */ /* 0x0c0fe20003fc6270 */
[----:B------:R-:W1:Y:S01]  /*bf30*/  MUFU.TANH R66, R66 ;  /* 0x0000004200427308 */ /* 0x000e620000002400 */
[-C--:B------:R-:W-:Y:S02]  /*bf40*/  ISETP.GE.AND P4, PT, R4, R41.reuse, PT ;  /* 0x000000290400720c */ /* 0x080fe40003f86270 */
[C---:B------:R-:W-:Y:S02]  /*bf50*/  ISETP.GE.AND P5, PT, R6.reuse, R40, PT ;  /* 0x000000280600720c */ /* 0x040fe40003fa6270 */
[----:B------:R-:W-:-:S02]  /*bf60*/  ISETP.GE.AND P3, PT, R6, R41, PT ;  /* 0x000000290600720c */ /* 0x000fc40003f66270 */
[----:B------:R-:W-:Y:S01]  /*bf70*/  LOP3.LUT R4, R60, 0x60, R3, 0xfe, !PT ;  /* 0x000000603c047812 */ /* 0x000fe200078efe03 */
[----:B------:R-:W1:Y:S01]  /*bf80*/  MUFU.TANH R105, R12 ;  /* 0x0000000c00697308 */ /* 0x000e620000002400 */
[----:B------:R-:W-:Y:S02]  /*bf90*/  IADD3 R6, R64, 0x59, RZ ;  /* 0x0000005940067810 */ /* 0x000fe40007ffe0ff */
[----:B------:R-:W-:Y:S02]  /*bfa0*/  FSEL R29, R44, -INF , !P5 ;  /* 0xff8000002c1d7808 */ /* 0x000fe40006800000 */
[----:B------:R-:W-:Y:S02]  /*bfb0*/  FSEL R104, R104, -INF , !P3 ;  /* 0xff80000068687808 */ /* 0x000fe40005800000 */
[----:B------:R-:W-:Y:S01]  /*bfc0*/  FSEL R21, R38, -INF , !P6 ;  /* 0xff80000026157808 */ /* 0x000fe20007000000 */
[----:B------:R-:W1:Y:S01]  /*bfd0*/  MUFU.TANH R58, R14 ;  /* 0x0000000e003a7308 */ /* 0x000e620000002400 */
[----:B-----5:R-:W-:-:S02]  /*bfe0*/  FSEL R112, R112, -INF , !P4 ;  /* 0xff80000070707808 */ /* 0x020fc40006000000 */
[CC--:B------:R-:W-:Y:S02]  /*bff0*/  ISETP.GE.AND P5, PT, R4.reuse, R40.reuse, PT ;  /* 0x000000280400720c */ /* 0x0c0fe40003fa6270 */
[-C--:B------:R-:W-:Y:S02]  /*c000*/  ISETP.GE.AND P3, PT, R4, R41.reuse, PT ;  /* 0x000000290400720c */ /* 0x080fe40003f66270 */
[C---:B------:R-:W-:Y:S01]  /*c010*/  ISETP.GE.AND P6, PT, R6.reuse, R40, PT ;  /* 0x000000280600720c */ /* 0x040fe20003fc6270 */
[----:B------:R4:W5:Y:S01]  /*c020*/  MUFU.TANH R97, R13 ;  /* 0x0000000d00617308 */ /* 0x0009620000002400 */
[----:B------:R-:W-:Y:S02]  /*c030*/  ISETP.GE.AND P4, PT, R6, R41, PT ;  /* 0x000000290600720c */ /* 0x000fe40003f86270 */
[----:B------:R-:W-:Y:S02]  /*c040*/  LOP3.LUT R4, R60, 0x68, R3, 0xfe, !PT ;  /* 0x000000683c047812 */ /* 0x000fe400078efe03 */
[----:B------:R-:W-:-:S02]  /*c050*/  IADD3 R6, R64, 0x61, RZ ;  /* 0x0000006140067810 */ /* 0x000fc40007ffe0ff */
[----:B------:R-:W-:Y:S01]  /*c060*/  FSEL R23, R46, -INF , !P6 ;  /* 0xff8000002e177808 */ /* 0x000fe20007000000 */
[----:B------:R-:W4:Y:S01]  /*c070*/  MUFU.TANH R54, R54 ;  /* 0x0000003600367308 */ /* 0x000f220000002400 */
[----:B--2---:R-:W-:Y:S02]  /*c080*/  FSEL R110, R110, -INF , !P4 ;  /* 0xff8000006e6e7808 */ /* 0x004fe40006000000 */
[----:B-1----:R-:W-:Y:S02]  /*c090*/  FSEL R15, R8, -INF , !P5 ;  /* 0xff800000080f7808 */ /* 0x002fe40006800000 */
[----:B---3--:R-:W-:Y:S02]  /*c0a0*/  FSEL R102, R102, -INF , !P3 ;  /* 0xff80000066667808 */ /* 0x008fe40005800000 */
[C---:B------:R-:W-:Y:S01]  /*c0b0*/  ISETP.GE.AND P6, PT, R4.reuse, R40, PT ;  /* 0x000000280400720c */ /* 0x040fe20003fc6270 */
[----:B------:R-:W1:Y:S01]  /*c0c0*/  MUFU.TANH R43, R43 ;  /* 0x0000002b002b7308 */ /* 0x000e620000002400 */
[----:B------:R-:W-:Y:S01]  /*c0d0*/  BAR.SYNC.DEFER_BLOCKING 0x0 ;  /* 0x0000000000007b1d */ /* 0x000fe20000010000 */
[----:B------:R-:W-:-:S02]  /*c0e0*/  ISETP.GE.AND P4, PT, R4, R41, PT ;  /* 0x000000290400720c */ /* 0x000fc40003f86270 */
[C---:B------:R-:W-:Y:S02]  /*c0f0*/  ISETP.GE.AND P5, PT, R6.reuse, R40, PT ;  /* 0x000000280600720c */ /* 0x040fe40003fa6270 */
[----:B------:R-:W-:Y:S02]  /*c100*/  ISETP.GE.AND P3, PT, R6, R41, PT ;  /* 0x000000290600720c */ /* 0x000fe40003f66270 */
[----:B------:R-:W-:Y:S01]  /*c110*/  LOP3.LUT R4, R60, 0x70, R3, 0xfe, !PT ;  /* 0x000000703c047812 */ /* 0x000fe200078efe03 */
[----:B------:R-:W2:Y:S01]  /*c120*/  MUFU.TANH R57, R16 ;  /* 0x0000001000397308 */ /* 0x000ea20000002400 */
[----:B------:R-:W-:Y:S02]  /*c130*/  IADD3 R6, R64, 0x69, RZ ;  /* 0x0000006940067810 */ /* 0x000fe40007ffe0ff */
[----:B----4-:R-:W-:Y:S02]  /*c140*/  FSEL R13, R48, -INF , !P5 ;  /* 0xff800000300d7808 */ /* 0x010fe40006800000 */
[----:B------:R-:W-:-:S02]  /*c150*/  FSEL R98, R98, -INF , !P3 ;  /* 0xff80000062627808 */ /* 0x000fc40005800000 */
[----:B------:R-:W-:Y:S01]  /*c160*/  FSEL R65, R65, -INF , !P6 ;  /* 0xff80000041417808 */ /* 0x000fe20007000000 */
[----:B------:R-:W3:Y:S01]  /*c170*/  MUFU.TANH R55, R17 ;  /* 0x0000001100377308 */ /* 0x000ee20000002400 */
[----:B------:R-:W-:Y:S02]  /*c180*/  FSEL R94, R94, -INF , !P4 ;  /* 0xff8000005e5e7808 */ /* 0x000fe40006000000 */
[CC--:B------:R-:W-:Y:S02]  /*c190*/  ISETP.GE.AND P5, PT, R4.reuse, R40.reuse, PT ;  /* 0x000000280400720c */ /* 0x0c0fe40003fa6270 */
[-C--:B------:R-:W-:Y:S02]  /*c1a0*/  ISETP.GE.AND P3, PT, R4, R41.reuse, PT ;  /* 0x000000290400720c */ /* 0x080fe40003f66270 */
[C---:B------:R-:W-:Y:S01]  /*c1b0*/  ISETP.GE.AND P6, PT, R6.reuse, R40, PT ;  /* 0x000000280600720c */ /* 0x040fe20003fc6270 */
[----:B------:R-:W4:Y:S01]  /*c1c0*/  MUFU.TANH R48, R18 ;  /* 0x0000001200307308 */ /* 0x000f220000002400 */
[----:B------:R-:W-:-:S02]  /*c1d0*/  ISETP.GE.AND P4, PT, R6, R41, PT ;  /* 0x000000290600720c */ /* 0x000fc40003f86270 */
[----:B------:R-:W-:Y:S02]  /*c1e0*/  IADD3 R4, R64, 0x71, RZ ;  /* 0x0000007140047810 */ /* 0x000fe40007ffe0ff */
[----:B------:R-:W-:Y:S02]  /*c1f0*/  FSEL R107, R107, -INF , !P6 ;  /* 0xff8000006b6b7808 */ /* 0x000fe40007000000 */
[----:B------:R-:W-:Y:S01]  /*c200*/  FSEL R66, R66, -INF , !P4 ;  /* 0xff80000042427808 */ /* 0x000fe20006000000 */
[----:B------:R-:W1:Y:S01]  /*c210*/  MUFU.TANH R44, R19 ;  /* 0x00000013002c7308 */ /* 0x000e620000002400 */
[C---:B------:R-:W-:Y:S02]  /*c220*/  ISETP.GE.AND P6, PT, R4.reuse, R40, PT ;  /* 0x000000280400720c */ /* 0x040fe40003fc6270 */
[----:B------:R-:W-:Y:S02]  /*c230*/  ISETP.GE.AND P4, PT, R4, R41, PT ;  /* 0x000000290400720c */ /* 0x000fe40003f86270 */
[----:B------:R-:W-:-:S02]  /*c240*/  LOP3.LUT R3, R60, 0x78, R3, 0xfe, !PT ;  /* 0x000000783c037812 */ /* 0x000fc400078efe03 */
[----:B------:R-:W-:Y:S02]  /*c250*/  FSEL R105, R105, -INF , !P5 ;  /* 0xff80000069697808 */ /* 0x000fe40006800000 */
[----:B------:R-:W-:Y:S02]  /*c260*/  FSEL R58, R58, -INF , !P3 ;  /* 0xff8000003a3a7808 */ /* 0x000fe40005800000 */
[C---:B------:R-:W-:Y:S02]  /*c270*/  ISETP.GE.AND P5, PT, R64.reuse, R40, PT ;  /* 0x000000284000720c */ /* 0x040fe40003fa6270 */
[C---:B------:R-:W-:Y:S02]  /*c280*/  ISETP.GE.AND P3, PT, R64.reuse, R41, PT ;  /* 0x000000294000720c */ /* 0x040fe40003f66270 */
[----:B------:R-:W-:Y:S02]  /*c290*/  IADD3 R64, R64, 0x79, RZ ;  /* 0x0000007940407810 */ /* 0x000fe40007ffe0ff */
[----:B-----5:R-:W-:-:S02]  /*c2a0*/  FSEL R97, R97, -INF , !P6 ;  /* 0xff80000061617808 */ /* 0x020fc40007000000 */
[----:B------:R-:W-:Y:S02]  /*c2b0*/  FSEL R54, R54, -INF , !P4 ;  /* 0xff80000036367808 */ /* 0x000fe40006000000 */
[CC--:B------:R-:W-:Y:S02]  /*c2c0*/  ISETP.GE.AND P6, PT, R3.reuse, R40.reuse, PT ;  /* 0x000000280300720c */ /* 0x0c0fe40003fc6270 */
[----:B------:R-:W-:Y:S02]  /*c2d0*/  ISETP.GE.AND P4, PT, R3, R41, PT ;  /* 0x000000290300720c */ /* 0x000fe40003f86270 */
[----:B------:R-:W-:Y:S02]  /*c2e0*/  FSEL R3, R42, -INF , !P5 ;  /* 0xff8000002a037808 */ /* 0x000fe40006800000 */
[----:B-1----:R-:W-:Y:S02]  /*c2f0*/  FSEL R4, R43, -INF , !P3 ;  /* 0xff8000002b047808 */ /* 0x002fe40005800000 */
[----:B------:R-:W-:-:S02]  /*c300*/  ISETP.GE.AND P5, PT, R64, R40, PT ;  /* 0x000000284000720c */ /* 0x000fc40003fa6270 */
[----:B------:R-:W-:Y:S02]  /*c310*/  ISETP.GE.AND P3, PT, R64, R41, PT ;  /* 0x000000294000720c */ /* 0x000fe40003f66270 */
[----:B--2---:R-:W-:Y:S02]  /*c320*/  FSEL R57, R57, -INF , !P6 ;  /* 0xff80000039397808 */ /* 0x004fe40007000000 */
[----:B---3--:R-:W-:Y:S02]  /*c330*/  FSEL R55, R55, -INF , !P5 ;  /* 0xff80000037377808 */ /* 0x008fe40006800000 */
[----:B----4-:R-:W-:Y:S02]  /*c340*/  FSEL R48, R48, -INF , !P4 ;  /* 0xff80000030307808 */ /* 0x010fe40006000000 */
        /* <DEDUP_REMOVED lines=61> */
.L_x_3806:
[----:B------:R-:W-:-:S05]  /*c720*/  IMAD.MOV.U32 R19, RZ, RZ, c[0x0][0x198] ;  /* 0x00006600ff137624 */ /* 0x000fca00078e00ff */
[----:B------:R-:W-:-:S04]  /*c730*/  LEA R19, -R19, RZ, 0x7 ;  /* 0x000000ff13137211 */ /* 0x000fc800078e39ff */
[----:B------:R-:W-:Y:S02]  /*c740*/  SHF.R.S32.HI R8, RZ, 0x1f, R19 ;  /* 0x0000001fff087819 */ /* 0x000fe40000011413 */
.L_x_3807:
[----:B------:R-:W-:Y:S01]  /*c750*/  @!P0 IMAD.MOV.U32 R17, RZ, RZ, c[0x0][0x198] ;  /* 0x00006600ff118624 */ /* 0x000fe200078e00ff */
[-C--:B------:R-:W-:Y:S01]  /*c760*/  @!P0 IADD3 R27, P3, R146, R19.reuse, RZ ;  /* 0x00000013921b8210 */ /* 0x080fe20007f7e0ff */
[----:B------:R-:W-:Y:S01]  /*c770*/  @!P0 IMAD.MOV.U32 R6, RZ, RZ, c[0x0][0x19c] ;  /* 0x00006700ff068624 */ /* 0x000fe200078e00ff */
[-C--:B------:R-:W-:Y:S01]  /*c780*/  @!P0 LEA R30, P4, R19, R156.reuse, 0x1 ;  /* 0x0000009c131e8211 */ /* 0x080fe200078808ff */
[----:B------:R1:W-:Y:S01]  /*c790*/  @P0 STS [R159+0x1000], RZ ;  /* 0x001000ff9f000388 */ /* 0x0003e20000000800 */
[----:B------:R-:W-:Y:S01]  /*c7a0*/  @!P0 LEA R12, P1, R17, R19, 0x6 ;  /* 0x00000013110c8211 */ /* 0x000fe200078230ff */
[----:B------:R-:W-:Y:S01]  /*c7b0*/  @!P0 IMAD.X R10, R145, 0x1, R8, P3 ;  /* 0x00000001910a8824 */ /* 0x000fe200018e0608 */
[----:B------:R-:W-:Y:S01]  /*c7c0*/  @!P0 LEA R16, P3, R27, R156, 0x1 ;  /* 0x0000009c1b108211 */ /* 0x000fe200078608ff */
        /* <DEDUP_REMOVED lines=37> */
.L_x_3809:
[----:B------:R-:W-:Y:S05]  /*ca20*/  BSYNC B0 ;  /* 0x0000000000007941 */ /* 0x000fea0003800000 */
.L_x_3808:
[----:B------:R-:W0:Y:S01]  /*ca30*/  LDGDEPBAR ;  /* 0x00000000000079af */ /* 0x000e220000000000 */
[----:B------:R-:W-:-:S04]  /*ca40*/  LEA R156, P0, R19, R156, 0x1 ;  /* 0x0000009c139c7211 */ /* 0x000fc800078008ff */
[----:B------:R-:W-:Y:S02]  /*ca50*/  LEA.HI.X R151, R19, R151, R8, 0x1, P0 ;  /* 0x0000009713977211 */ /* 0x000fe400000f0c08 */
.L_x_3805:
        /* <DEDUP_REMOVED lines=51> */
[--C-:B------:R-:W-:Y:S01]  /*cd90*/  FFMA.FTZ R64, R39, c[0x0][0x23c], -R62.reuse ;  /* 0x00008f0027407a23 */ /* 0x100fe2000001083e */
[----:B------:R-:W-:Y:S01]  /*cda0*/  LDSM.16.MT88.4 R16, [R140+0x3000] ;  /* 0x003000008c10783b */ /* 0x000fe20000004200 */
        /* <DEDUP_REMOVED lines=34> */
[----:B------:R-:W-:Y:S01]  /*cfd0*/  LDSM.16.MT88.4 R20, [R140+0x3400] ;  /* 0x003400008c14783b */ /* 0x000fe20000004200 */
        /* <DEDUP_REMOVED lines=10> */
[----:B------:R-:W-:Y:S01]  /*d080*/  LDSM.16.MT88.4 R24, [R139+0x3400] ;  /* 0x003400008b18783b */ /* 0x000fe20000004200 */
[--C-:B------:R-:W-:Y:S02]  /*d090*/  FFMA.FTZ R65, R65, c[0x0][0x23c], -R62.reuse ;  /* 0x00008f0041417a23 */ /* 0x100fe4000001083e */
[----:B------:R-:W-:Y:S01]  /*d0a0*/  FMNMX.FTZ R3, R102, R3, !PT ;  /* 0x0000000366037209 */ /* 0x000fe20007810000 */
[----:B------:R-:W-:Y:S01]  /*d0b0*/  FFMA.FTZ R105, R105, c[0x0][0x23c], -R62 ;  /* 0x00008f0069697a23 */ /* 0x000fe2000001083e */
[----:B------:R-:W3:Y:S01]  /*d0c0*/  MUFU.EX2 R103, R103 ;  /* 0x0000006700677308 */ /* 0x000ee20000000800 */
[----:B-1----:R-:W-:-:S02]  /*d0d0*/  F2FP.BF16.PACK_AB R8, R95, R101 ;  /* 0x000000655f08723e */ /* 0x002fc400000010ff */
[----:B------:R-:W-:-:S04]  /*d0e0*/  FMNMX.FTZ R3, R98, R3, !PT ;  /* 0x0000000362037209 */ /* 0x000fc80007810000 */
[----:B------:R-:W-:Y:S01]  /*d0f0*/  FMNMX.FTZ R3, R94, R3, !PT ;  /* 0x000000035e037209 */ /* 0x000fe20007810000 */
[----:B------:R-:W-:Y:S01]  /*d100*/  MUFU.EX2 R96, R96 ;  /* 0x0000006000607308 */ /* 0x000fe20000000800 */
[----:B--2---:R-:W-:Y:S02]  /*d110*/  F2FP.BF16.PACK_AB R10, R89, R108 ;  /* 0x0000006c590a723e */ /* 0x004fe400000010ff */
[----:B------:R-:W-:-:S04]  /*d120*/  FMNMX.FTZ R3, R66, R3, !PT ;  /* 0x0000000342037209 */ /* 0x000fc80007810000 */
[----:B------:R-:W-:Y:S01]  /*d130*/  FMNMX.FTZ R3, R58, R3, !PT ;  /* 0x000000033a037209 */ /* 0x000fe20007810000 */
[-C--:B---3--:R-:W-:Y:S01]  /*d140*/  FMUL.FTZ R12, R80, R103.reuse ;  /* 0x00000067500c7220 */ /* 0x088fe20000410000 */
[----:B------:R-:W1:Y:S01]  /*d150*/  MUFU.EX2 R61, R61 ;  /* 0x0000003d003d7308 */ /* 0x000e620000000800 */
[----:B------:R-:W-:Y:S01]  /*d160*/  FMUL.FTZ R76, R76, R103 ;  /* 0x000000674c4c7220 */ /* 0x000fe20000410000 */
[----:B------:R-:W-:Y:S01]  /*d170*/  FMNMX.FTZ R3, R54, R3, !PT ;  /* 0x0000000336037209 */ /* 0x000fe20007810000 */
[-C--:B------:R-:W-:Y:S02]  /*d180*/  FMUL.FTZ R77, R77, R103.reuse ;  /* 0x000000674d4d7220 */ /* 0x080fe40000410000 */
[----:B------:R-:W-:Y:S01]  /*d190*/  FMUL.FTZ R29, R73, R103 ;  /* 0x00000067491d7220 */ /* 0x000fe20000410000 */
[----:B------:R-:W-:Y:S01]  /*d1a0*/  FMNMX.FTZ R3, R48, R3, !PT ;  /* 0x0000000330037209 */ /* 0x000fe20007810000 */
[-C--:B------:R-:W-:Y:S01]  /*d1b0*/  FMUL.FTZ R28, R72, R103.reuse ;  /* 0x00000067481c7220 */ /* 0x080fe20000410000 */
[----:B------:R-:W-:Y:S01]  /*d1c0*/  MUFU.EX2 R64, R64 ;  /* 0x0000004000407308 */ /* 0x000fe20000000800 */
[----:B------:R-:W-:Y:S01]  /*d1d0*/  FMUL.FTZ R68, R68, R103 ;  /* 0x0000006744447220 */ /* 0x000fe20000410000 */
[----:B------:R-:W-:Y:S01]  /*d1e0*/  FMNMX.FTZ R6, R44, R3, !PT ;  /* 0x000000032c067209 */ /* 0x000fe20007810000 */
[----:B------:R-:W-:-:S02]  /*d1f0*/  FMUL.FTZ R69, R69, R103 ;  /* 0x0000006745457220 */ /* 0x000fc40000410000 */
[----:B------:R-:W-:Y:S02]  /*d200*/  FFMA.FTZ R164, R164, R103, R101 ;  /* 0x00000067a4a47223 */ /* 0x000fe40000010065 */
[----:B------:R-:W2:Y:S01]  /*d210*/  SHFL.BFLY PT, R3, R6, 0x2, 0x1f ;  /* 0x0c401f0006037f89 */ /* 0x000ea200000e0000 */
[----:B------:R-:W-:Y:S01]  /*d220*/  MUFU.EX2 R59, R59 ;  /* 0x0000003b003b7308 */ /* 0x000fe20000000800 */
[----:B------:R-:W-:-:S04]  /*d230*/  FADD.FTZ R95, R95, R164 ;  /* 0x000000a45f5f7221 */ /* 0x000fc80000010000 */
[----:B------:R-:W-:-:S03]  /*d240*/  FADD.FTZ R108, R108, R95 ;  /* 0x0000005f6c6c7221 */ /* 0x000fc60000010000 */
[----:B------:R-:W-:Y:S01]  /*d250*/  MUFU.EX2 R60, R60 ;  /* 0x0000003c003c7308 */ /* 0x000fe20000000800 */
[----:B------:R-:W-:-:S07]  /*d260*/  FADD.FTZ R89, R89, R108 ;  /* 0x0000006c59597221 */ /* 0x000fce0000010000 */
[----:B------:R-:W-:Y:S01]  /*d270*/  MUFU.EX2 R53, R53 ;  /* 0x0000003500357308 */ /* 0x000fe20000000800 */
[----:B--2---:R-:W-:-:S07]  /*d280*/  FMNMX.FTZ R3, R6, R3, !PT ;  /* 0x0000000306037209 */ /* 0x004fce0007810000 */
[----:B------:R-:W-:Y:S01]  /*d290*/  MUFU.EX2 R56, R56 ;  /* 0x0000003800387308 */ /* 0x000fe20000000800 */
[----:B------:R-:W2:Y:S07]  /*d2a0*/  SHFL.BFLY PT, R6, R3, 0x1, 0x1f ;  /* 0x0c201f0003067f89 */ /* 0x000eae00000e0000 */
[----:B------:R-:W-:Y:S08]  /*d2b0*/  MUFU.EX2 R51, R51 ;  /* 0x0000003300337308 */ /* 0x000ff00000000800 */
[----:B------:R-:W-:Y:S08]  /*d2c0*/  MUFU.EX2 R52, R52 ;  /* 0x0000003400347308 */ /* 0x000ff00000000800 */
[----:B------:R-:W-:Y:S01]  /*d2d0*/  MUFU.EX2 R49, R49 ;  /* 0x0000003100317308 */ /* 0x000fe20000000800 */
[----:B--2---:R-:W-:Y:S01]  /*d2e0*/  FMNMX.FTZ R39, R3, R6, !PT ;  /* 0x0000000603277209 */ /* 0x004fe20007810000 */
        /* <DEDUP_REMOVED lines=10> */
[----:B------:R-:W2:Y:S01]  /*d390*/  LDSM.16.MT88.4 R4, [R139+0x3000] ;  /* 0x003000008b04783b */ /* 0x000ea20000004200 */
[--C-:B------:R-:W-:Y:S02]  /*d3a0*/  FFMA.FTZ R93, R100, c[0x0][0x23c], -R45.reuse ;  /* 0x00008f00645d7a23 */ /* 0x100fe4000001082d */
[--C-:B------:R-:W-:Y:S01]  /*d3b0*/  FFMA.FTZ R87, R172, c[0x0][0x23c], -R45.reuse ;  /* 0x00008f00ac577a23 */ /* 0x100fe2000001082d */
[----:B------:R-:W-:Y:S01]  /*d3c0*/  MUFU.EX2 R106, R106 ;  /* 0x0000006a006a7308 */ /* 0x000fe20000000800 */
[----:B------:R-:W-:-:S02]  /*d3d0*/  FFMA.FTZ R100, R170, c[0x0][0x23c], -R45 ;  /* 0x00008f00aa647a23 */ /* 0x000fc4000001082d */
[----:B------:R-:W-:Y:S02]  /*d3e0*/  FFMA.FTZ R0, R13, c[0x0][0x23c], -R62 ;  /* 0x00008f000d007a23 */ /* 0x000fe4000001083e */
[----:B------:R-:W-:Y:S02]  /*d3f0*/  FMUL.FTZ R13, R81, R103 ;  /* 0x00000067510d7220 */ /* 0x000fe40000410000 */
[--C-:B------:R-:W-:Y:S01]  /*d400*/  FFMA.FTZ R2, R168, c[0x0][0x23c], -R45.reuse ;  /* 0x00008f00a8027a23 */ /* 0x100fe2000001082d */
[----:B------:R-:W3:Y:S01]  /*d410*/  MUFU.EX2 R93, R93 ;  /* 0x0000005d005d7308 */ /* 0x000ee20000000800 */
[--C-:B------:R-:W-:Y:S02]  /*d420*/  FFMA.FTZ R67, R166, c[0x0][0x23c], -R45.reuse ;  /* 0x00008f00a6437a23 */ /* 0x100fe4000001082d */
[--C-:B------:R-:W-:Y:S01]  /*d430*/  FFMA.FTZ R73, R34, c[0x0][0x23c], -R45.reuse ;  /* 0x00008f0022497a23 */ /* 0x100fe2000001082d */
[----:B-1----:R-:W-:Y:S01]  /*d440*/  F2FP.BF16.PACK_AB R34, R61, R92 ;  /* 0x0000005c3d22723e */ /* 0x002fe200000010ff */
[----:B------:R-:W-:-:S02]  /*d450*/  FFMA.FTZ R162, R162, c[0x0][0x23c], -R45 ;  /* 0x00008f00a2a27a23 */ /* 0x000fc4000001082d */
[--C-:B------:R-:W-:Y:S01]  /*d460*/  FFMA.FTZ R72, R32, c[0x0][0x23c], -R45.reuse ;  /* 0x00008f0020487a23 */ /* 0x100fe2000001082d */
[----:B------:R-:W-:Y:S01]  /*d470*/  MUFU.EX2 R87, R87 ;  /* 0x0000005700577308 */ /* 0x000fe20000000800 */
[----:B------:R-:W-:Y:S01]  /*d480*/  F2FP.BF16.PACK_AB R32, R63, R96 ;  /* 0x000000603f20723e */ /* 0x000fe200000010ff */
[--C-:B------:R-:W-:Y:S02]  /*d490*/  FFMA.FTZ R81, R120, c[0x0][0x23c], -R45.reuse ;  /* 0x00008f0078517a23 */ /* 0x100fe4000001082d */
[----:B------:R-:W-:Y:S02]  /*d4a0*/  FFMA.FTZ R120, R107, c[0x0][0x23c], -R62 ;  /* 0x00008f006b787a23 */ /* 0x000fe4000001083e */
        /* <DEDUP_REMOVED lines=9> */
[----:B------:R-:W-:Y:S02]  /*d540*/  FADD.FTZ R96, R96, R89 ;  /* 0x0000005960607221 */ /* 0x000fe40000010000 */
[----:B------:R-:W-:Y:S01]  /*d550*/  FFMA.FTZ R98, R98, c[0x0][0x23c], -R45 ;  /* 0x00008f0062627a23 */ /* 0x000fe2000001082d */
[----:B-1----:R-:W-:Y:S01]  /*d560*/  F2FP.BF16.PACK_AB R11, R100, R87 ;  /* 0x00000057640b723e */ /* 0x002fe200000010ff */
[----:B------:R-:W-:Y:S01]  /*d570*/  MUFU.EX2 R2, R2 ;  /* 0x0000000200027308 */ /* 0x000fe20000000800 */
[----:B------:R-:W-:-:S02]  /*d580*/  FADD.FTZ R63, R63, R96 ;  /* 0x000000603f3f7221 */ /* 0x000fc40000010000 */
[----:B------:R-:W-:Y:S02]  /*d590*/  FFMA.FTZ R102, R102, c[0x0][0x23c], -R45 ;  /* 0x00008f0066667a23 */ /* 0x000fe4000001082d */
[----:B------:R-:W-:Y:S02]  /*d5a0*/  FADD.FTZ R92, R92, R63 ;  /* 0x0000003f5c5c7221 */ /* 0x000fe40000010000 */
[-C--:B---3--:R-:W-:Y:S01]  /*d5b0*/  FMUL.FTZ R14, R82, R99.reuse ;  /* 0x00000063520e7220 */ /* 0x088fe20000410000 */
        /* <DEDUP_REMOVED lines=14> */
[----:B------:R-:W-:-:S02]  /*d6a0*/  FFMA.FTZ R74, R126, c[0x0][0x23c], -R45 ;  /* 0x00008f007e4a7a23 */ /* 0x000fc4000001082d */
[--C-:B------:R-:W-:Y:S02]  /*d6b0*/  FFMA.FTZ R83, R124, c[0x0][0x23c], -R45.reuse ;  /* 0x00008f007c537a23 */ /* 0x100fe4000001082d */
[--C-:B------:R-:W-:Y:S01]  /*d6c0*/  FFMA.FTZ R82, R122, c[0x0][0x23c], -R45.reuse ;  /* 0x00008f007a527a23 */ /* 0x100fe2000001082d */
[C---:B--2---:R-:W-:Y:S01]  /*d6d0*/  HMMA.16816.F32.BF16 R28, R8.reuse, R4, R28 ;  /* 0x00000004081c723c */ /* 0x044fe2000004181c */
[----:B------:R-:W-:Y:S01]  /*d6e0*/  FFMA.FTZ R78, R163, R99, R106 ;  /* 0x00000063a34e7223 */ /* 0x000fe2000001006a */
[----:B------:R-:W-:Y:S01]  /*d6f0*/  MUFU.EX2 R75, R75 ;  /* 0x0000004b004b7308 */ /* 0x000fe20000000800 */
[----:B------:R-:W-:Y:S02]  /*d700*/  FADD.FTZ R61, R61, R92 ;  /* 0x0000005c3d3d7221 */ /* 0x000fe40000010000 */
[----:B------:R-:W-:Y:S02]  /*d710*/  FADD.FTZ R78, R93, R78 ;  /* 0x0000004e5d4e7221 */ /* 0x000fe40000010000 */
[----:B------:R-:W-:Y:S01]  /*d720*/  FFMA.FTZ R94, R94, c[0x0][0x23c], -R45 ;  /* 0x00008f005e5e7a23 */ /* 0x000fe2000001082d */
[----:B------:R-:W-:Y:S01]  /*d730*/  HMMA.16816.F32.BF16 R8, R8, R6, R68 ;  /* 0x000000060808723c */ /* 0x000fe20000041844 */
[----:B------:R-:W2:Y:S01]  /*d740*/  LDSM.16.MT88.4 R4, [R140+0x3800] ;  /* 0x003800008c04783b */ /* 0x000ea20000004200 */
[----:B-1----:R-:W-:Y:S01]  /*d750*/  F2FP.BF16.PACK_AB R35, R73, R76 ;  /* 0x0000004c4923723e */ /* 0x002fe200000010ff */
[----:B------:R1:W-:Y:S01]  /*d760*/  MUFU.EX2 R71, R72 ;  /* 0x0000004800477308 */ /* 0x0003e20000000800 */
[----:B------:R-:W-:-:S02]  /*d770*/  FADD.FTZ R77, R87, R78 ;  /* 0x0000004e574d7221 */ /* 0x000fc40000010000 */
[--C-:B------:R-:W-:Y:S02]  /*d780*/  FFMA.FTZ R66, R66, c[0x0][0x23c], -R45.reuse ;  /* 0x00008f0042427a23 */ /* 0x100fe4000001082d */
[--C-:B------:R-:W-:Y:S01]  /*d790*/  FFMA.FTZ R68, R160, c[0x0][0x23c], -R45.reuse ;  /* 0x00008f00a0447a23 */ /* 0x100fe2000001082d */
[C---:B------:R-:W-:Y:S01]  /*d7a0*/  HMMA.16816.F32.BF16 R12, R32.reuse, R20, R12 ;  /* 0x00000014200c723c */ /* 0x040fe2000004180c */
[--C-:B------:R-:W-:Y:S01]  /*d7b0*/  FFMA.FTZ R69, R132, c[0x0][0x23c], -R45.reuse ;  /* 0x00008f0084457a23 */ /* 0x100fe2000001082d */
[----:B------:R-:W-:Y:S01]  /*d7c0*/  MUFU.EX2 R74, R74 ;  /* 0x0000004a004a7308 */ /* 0x000fe20000000800 */
[----:B------:R-:W-:Y:S02]  /*d7d0*/  FFMA.FTZ R70, R134, c[0x0][0x23c], -R45 ;  /* 0x00008f0086467a23 */ /* 0x000fe4000001082d */
[----:B------:R-:W-:Y:S02]  /*d7e0*/  FADD.FTZ R77, R100, R77 ;  /* 0x0000004d644d7221 */ /* 0x000fe40000010000 */
[----:B------:R-:W-:Y:S01]  /*d7f0*/  FFMA.FTZ R110, R97, c[0x0][0x23c], -R62 ;  /* 0x00008f00616e7a23 */ /* 0x000fe2000001083e */
[----:B------:R-:W-:Y:S01]  /*d800*/  HMMA.16816.F32.BF16 R16, R32, R22, R16 ;  /* 0x000000162010723c */ /* 0x000fe20000041810 */
[----:B------:R-:W3:Y:S01]  /*d810*/  LDSM.16.MT88.4 R20, [R139+0x3800] ;  /* 0x003800008b14783b */ /* 0x000ee20000004200 */
[----:B------:R-:W4:Y:S01]  /*d820*/  MUFU.EX2 R68, R68 ;  /* 0x0000004400447308 */ /* 0x000f220000000800 */
[----:B-1----:R-:W-:-:S02]  /*d830*/  FFMA.FTZ R72, R128, c[0x0][0x23c], -R45 ;  /* 0x00008f0080487a23 */ /* 0x002fc4000001082d */
[----:B------:R-:W-:-:S03]  /*d840*/  FFMA.FTZ R163, R44, c[0x0][0x23c], -R45 ;  /* 0x00008f002ca37a23 */ /* 0x000fc6000001082d */
[C---:B------:R-:W-:Y:S02]  /*d850*/  HMMA.16816.F32.BF16 R28, R32.reuse, R24, R28 ;  /* 0x00000018201c723c */ /* 0x040fe4000004181c */
[----:B------:R-:W-:Y:S06]  /*d860*/  MUFU.EX2 R69, R69 ;  /* 0x0000004500457308 */ /* 0x000fec0000000800 */
[----:B------:R-:W-:Y:S01]  /*d870*/  HMMA.16816.F32.BF16 R24, R32, R26, R8 ;  /* 0x0000001a2018723c */ /* 0x000fe20000041808 */
[----:B------:R-:W1:Y:S01]  /*d880*/  LDSM.16.MT88.4 R8, [R140+0x3c00] ;  /* 0x003c00008c08783b */ /* 0x000e620000004200 */
[----:B------:R-:W5:Y:S05]  /*d890*/  MUFU.EX2 R70, R70 ;  /* 0x0000004600467308 */ /* 0x000f6a0000000800 */
[----:B------:R-:W-:Y:S01]  /*d8a0*/  F2FP.BF16.PACK_AB R32, R59, R64 ;  /* 0x000000403b20723e */ /* 0x000fe200000010ff */
[----:B------:R-:W-:Y:S01]  /*d8b0*/  FADD.FTZ R64, R64, R61 ;  /* 0x0000003d40407221 */ /* 0x000fe20000010000 */
[----:B----4-:R-:W-:Y:S01]  /*d8c0*/  F2FP.BF16.PACK_AB R33, R68, R71 ;  /* 0x000000474421723e */ /* 0x010fe200000010ff */
[----:B------:R-:W4:Y:S01]  /*d8d0*/  MUFU.EX2 R72, R72 ;  /* 0x0000004800487308 */ /* 0x000f220000000800 */
[----:B------:R-:W-:Y:S01]  /*d8e0*/  F2FP.BF16.PACK_AB R34, R53, R60 ;  /* 0x0000003c3522723e */ /* 0x000fe200000010ff */
[----:B------:R-:W-:-:S04]  /*d8f0*/  FADD.FTZ R59, R59, R64 ;  /* 0x000000403b3b7221 */ /* 0x000fc80000010000 */
        /* <DEDUP_REMOVED lines=8> */
[----:B------:R-:W-:Y:S06]  /*d980*/  MUFU.EX2 R42, R42 ;  /* 0x0000002a002a7308 */ /* 0x000fec0000000800 */
        /* <DEDUP_REMOVED lines=8> */
[----:B------:R-:W-:Y:S01]  /*da10*/  MUFU.EX2 R82, R82 ;  /* 0x0000005200527308 */ /* 0x000fe20000000800 */
[----:B------:R-:W-:Y:S01]  /*da20*/  F2FP.BF16.PACK_AB R34, R49, R52 ;  /* 0x000000343122723e */ /* 0x000fe200000010ff */
[----:B------:R-:W-:Y:S01]  /*da30*/  FADD.FTZ R51, R51, R56 ;  /* 0x0000003833337221 */ /* 0x000fe20000010000 */
[----:B-----5:R-:W-:-:S03]  /*da40*/  F2FP.BF16.PACK_AB R35, R81, R74 ;  /* 0x0000004a5123723e */ /* 0x020fc600000010ff */
[----:B------:R-:W-:Y:S02]  /*da50*/  FADD.FTZ R52, R52, R51 ;  /* 0x0000003334347221 */ /* 0x000fe40000010000 */
[----:B------:R-:W4:Y:S02]  /*da60*/  MUFU.EX2 R107, R107 ;  /* 0x0000006b006b7308 */ /* 0x000f240000000800 */
[C---:B-1----:R-:W-:Y:S06]  /*da70*/  HMMA.16816.F32.BF16 R12, R32.reuse, R8, R12 ;  /* 0x00000008200c723c */ /* 0x042fec000004180c */
[----:B------:R-:W-:Y:S02]  /*da80*/  MUFU.EX2 R41, R41 ;  /* 0x0000002900297308 */ /* 0x000fe40000000800 */
[C---:B------:R-:W-:Y:S01]  /*da90*/  HMMA.16816.F32.BF16 R16, R32.reuse, R10, R16 ;  /* 0x0000000a2010723c */ /* 0x040fe20000041810 */
[----:B------:R-:W1:Y:S05]  /*daa0*/  LDSM.16.MT88.4 R8, [R139+0x4000] ;  /* 0x004000008b08783b */ /* 0x000e6a0000004200 */
[----:B------:R-:W5:Y:S02]  /*dab0*/  MUFU.EX2 R38, R38 ;  /* 0x0000002600267308 */ /* 0x000f640000000800 */
[C---:B--2---:R-:W-:Y:S06]  /*dac0*/  HMMA.16816.F32.BF16 R28, R32.reuse, R4, R28 ;  /* 0x00000004201c723c */ /* 0x044fec000004181c */
[----:B------:R-:W-:Y:S02]  /*dad0*/  MUFU.EX2 R37, R37 ;  /* 0x0000002500257308 */ /* 0x000fe40000000800 */
[----:B------:R-:W-:Y:S01]  /*dae0*/  HMMA.16816.F32.BF16 R24, R32, R6, R24 ;  /* 0x000000062018723c */ /* 0x000fe20000041818 */
[----:B------:R-:W2:Y:S05]  /*daf0*/  LDSM.16.MT88.4 R4, [R140+0x4400] ;  /* 0x004400008c04783b */ /* 0x000eaa0000004200 */
[----:B------:R-:W-:Y:S01]  /*db00*/  MUFU.EX2 R36, R36 ;  /* 0x0000002400247308 */ /* 0x000fe20000000800 */
[----:B------:R-:W-:-:S02]  /*db10*/  F2FP.BF16.PACK_AB R32, R46, R47 ;  /* 0x0000002f2e20723e */ /* 0x000fc400000010ff */
[----:B------:R-:W-:Y:S02]  /*db20*/  F2FP.BF16.PACK_AB R33, R80, R83 ;  /* 0x000000535021723e */ /* 0x000fe400000010ff */
[----:B------:R-:W-:Y:S02]  /*db30*/  F2FP.BF16.PACK_AB R34, R42, R43 ;  /* 0x0000002b2a22723e */ /* 0x000fe400000010ff */
[----:B----4-:R-:W-:Y:S01]  /*db40*/  F2FP.BF16.PACK_AB R35, R107, R82 ;  /* 0x000000526b23723e */ /* 0x010fe200000010ff */
[----:B------:R-:W-:Y:S06]  /*db50*/  MUFU.EX2 R109, R109 ;  /* 0x0000006d006d7308 */ /* 0x000fec0000000800 */
[C---:B---3--:R-:W-:Y:S02]  /*db60*/  HMMA.16816.F32.BF16 R12, R32.reuse, R20, R12 ;  /* 0x00000014200c723c */ /* 0x048fe4000004180c */
[----:B------:R-:W3:Y:S06]  /*db70*/  MUFU.EX2 R104, R104 ;  /* 0x0000006800687308 */ /* 0x000eec0000000800 */
[C---:B-1----:R-:W-:Y:S02]  /*db80*/  HMMA.16816.F32.BF16 R28, R32.reuse, R8, R28 ;  /* 0x00000008201c723c */ /* 0x042fe4000004181c */
[----:B------:R-:W-:Y:S05]  /*db90*/  MUFU.EX2 R111, R111 ;  /* 0x0000006f006f7308 */ /* 0x000fea0000000800 */
[----:B-----5:R-:W-:Y:S01]  /*dba0*/  F2FP.BF16.PACK_AB R8, R38, R41 ;  /* 0x000000292608723e */ /* 0x020fe200000010ff */
[----:B------:R-:W-:Y:S02]  /*dbb0*/  HMMA.16816.F32.BF16 R24, R32, R10, R24 ;  /* 0x0000000a2018723c */ /* 0x000fe40000041818 */
[----:B------:R-:W1:Y:S01]  /*dbc0*/  MUFU.EX2 R112, R112 ;  /* 0x0000007000707308 */ /* 0x000e620000000800 */
[----:B---3--:R-:W-:-:S04]  /*dbd0*/  F2FP.BF16.PACK_AB R9, R104, R109 ;  /* 0x0000006d6809723e */ /* 0x008fc800000010ff */
[----:B------:R-:W-:Y:S01]  /*dbe0*/  F2FP.BF16.PACK_AB R10, R36, R37 ;  /* 0x00000025240a723e */ /* 0x000fe200000010ff */
[----:B------:R-:W-:Y:S01]  /*dbf0*/  HMMA.16816.F32.BF16 R16, R32, R22, R16 ;  /* 0x000000162010723c */ /* 0x000fe20000041810 */
[----:B------:R-:W3:Y:S01]  /*dc00*/  LDSM.16.MT88.4 R20, [R139+0x4400] ;  /* 0x004400008b14783b */ /* 0x000ee20000004200 */
[----:B------:R-:W-:Y:S03]  /*dc10*/  MUFU.EX2 R3, R3 ;  /* 0x0000000300037308 */ /* 0x000fe60000000800 */
[----:B------:R-:W4:Y:S01]  /*dc20*/  LDSM.16.MT88.4 R32, [R140+0x4800] ;  /* 0x004800008c20783b */ /* 0x000f220000004200 */
[----:B-1----:R-:W-:-:S04]  /*dc30*/  F2FP.BF16.PACK_AB R11, R112, R111 ;  /* 0x0000006f700b723e */ /* 0x002fc800000010ff */
[----:B------:R-:W1:Y:S03]  /*dc40*/  MUFU.EX2 R0, R0 ;  /* 0x0000000000007308 */ /* 0x000e660000000800 */
[----:B--2---:R-:W-:Y:S05]  /*dc50*/  HMMA.16816.F32.BF16 R12, R8, R4, R12 ;  /* 0x00000004080c723c */ /* 0x004fea000004180c */
[----:B------:R-:W-:Y:S02]  /*dc60*/  MUFU.EX2 R65, R65 ;  /* 0x0000004100417308 */ /* 0x000fe40000000800 */
[----:B------:R-:W-:-:S04]  /*dc70*/  FADD.FTZ R4, R2, R77 ;  /* 0x0000004d02047221 */ /* 0x000fc80000010000 */
[----:B------:R-:W-:Y:S02]  /*dc80*/  HMMA.16816.F32.BF16 R16, R8, R6, R16 ;  /* 0x000000060810723c */ /* 0x000fe40000041810 */
[----:B------:R-:W-:Y:S01]  /*dc90*/  MUFU.EX2 R120, R120 ;  /* 0x0000007800787308 */ /* 0x000fe20000000800 */
[----:B------:R-:W-:Y:S02]  /*dca0*/  FADD.FTZ R67, R67, R4 ;  /* 0x0000000443437221 */ /* 0x000fe40000010000 */
[----:B------:R-:W2:Y:S02]  /*dcb0*/  LDSM.16.MT88.4 R4, [R139+0x4800] ;  /* 0x004800008b04783b */ /* 0x000ea40000004200 */
[----:B------:R-:W-:-:S03]  /*dcc0*/  FADD.FTZ R76, R76, R67 ;  /* 0x000000434c4c7221 */ /* 0x000fc60000010000 */
[----:B------:R-:W-:Y:S01]  /*dcd0*/  MUFU.EX2 R93, R102 ;  /* 0x00000066005d7308 */ /* 0x000fe20000000800 */
[----:B------:R-:W-:-:S04]  /*dce0*/  FADD.FTZ R76, R73, R76 ;  /* 0x0000004c494c7221 */ /* 0x000fc80000010000 */
[----:B------:R-:W-:Y:S01]  /*dcf0*/  FADD.FTZ R71, R71, R76 ;  /* 0x0000004c47477221 */ /* 0x000fe20000010000 */
[----:B---3--:R-:W-:Y:S01]  /*dd00*/  HMMA.16816.F32.BF16 R28, R8, R20, R28 ;  /* 0x00000014081c723c */ /* 0x008fe2000004181c */
[----:B------:R-:W3:Y:S01]  /*dd10*/  LDSM.16.MT88.4 R76, [R140+0x4c00] ;  /* 0x004c00008c4c783b */ /* 0x000ee20000004200 */
[----:B------:R-:W5:Y:S01]  /*dd20*/  MUFU.EX2 R98, R98 ;  /* 0x0000006200627308 */ /* 0x000f620000000800 */
[----:B------:R-:W-:-:S04]  /*dd30*/  FADD.FTZ R68, R68, R71 ;  /* 0x0000004744447221 */ /* 0x000fc80000010000 */
[----:B------:R-:W-:Y:S01]  /*dd40*/  FADD.FTZ R69, R69, R68 ;  /* 0x0000004445457221 */ /* 0x000fe20000010000 */
[----:B------:R-:W-:Y:S01]  /*dd50*/  HMMA.16816.F32.BF16 R24, R8, R22, R24 ;  /* 0x000000160818723c */ /* 0x000fe20000041818 */
[--C-:B------:R-:W-:Y:S01]  /*dd60*/  FFMA.FTZ R20, R57, c[0x0][0x23c], -R62.reuse ;  /* 0x00008f0039147a23 */ /* 0x100fe2000001083e */
[----:B------:R-:W-:Y:S01]  /*dd70*/  MUFU.EX2 R2, R94 ;  /* 0x0000005e00027308 */ /* 0x000fe20000000800 */
[----:B------:R-:W-:Y:S02]  /*dd80*/  FADD.FTZ R70, R70, R69 ;  /* 0x0000004546467221 */ /* 0x000fe40000010000 */
[----:B------:R-:W-:Y:S02]  /*dd90*/  FFMA.FTZ R21, R55, c[0x0][0x23c], -R62 ;  /* 0x00008f0037157a23 */ /* 0x000fe4000001083e */
[----:B------:R-:W-:Y:S01]  /*dda0*/  FADD.FTZ R75, R75, R70 ;  /* 0x000000464b4b7221 */ /* 0x000fe20000010000 */
[----:B-1----:R-:W-:Y:S01]  /*ddb0*/  F2FP.BF16.PACK_AB R8, R0, R3 ;  /* 0x000000030008723e */ /* 0x002fe200000010ff */
[----:B------:R-:W1:Y:S01]  /*ddc0*/  LDSM.16.MT88.4 R68, [R139+0x4c00] ;  /* 0x004c00008b44783b */ /* 0x000e620000004200 */
[----:B------:R-:W2:Y:S01]  /*ddd0*/  MUFU.EX2 R63, R66 ;  /* 0x00000042003f7308 */ /* 0x000ea20000000800 */
[----:B-----5:R-:W-:Y:S01]  /*dde0*/  F2FP.BF16.PACK_AB R9, R98, R93 ;  /* 0x0000005d6209723e */ /* 0x020fe200000010ff */
[----:B------:R-:W-:Y:S01]  /*ddf0*/  FADD.FTZ R75, R72, R75 ;  /* 0x0000004b484b7221 */ /* 0x000fe20000010000 */
[----:B------:R-:W-:Y:S01]  /*de00*/  F2FP.BF16.PACK_AB R10, R120, R65 ;  /* 0x00000041780a723e */ /* 0x000fe200000010ff */
[----:B------:R-:W-:-:S02]  /*de10*/  FFMA.FTZ R22, R58, c[0x0][0x23c], -R45 ;  /* 0x00008f003a167a23 */ /* 0x000fc4000001082d */
[----:B------:R-:W-:Y:S02]  /*de20*/  FADD.FTZ R74, R74, R75 ;  /* 0x0000004b4a4a7221 */ /* 0x000fe40000010000 */
[----:B------:R-:W-:Y:S01]  /*de30*/  FFMA.FTZ R23, R54, c[0x0][0x23c], -R45 ;  /* 0x00008f0036177a23 */ /* 0x000fe2000001082d */
[----:B------:R-:W-:Y:S01]  /*de40*/  MUFU.EX2 R105, R105 ;  /* 0x0000006900697308 */ /* 0x000fe20000000800 */
[----:B------:R-:W-:-:S04]  /*de50*/  FADD.FTZ R74, R81, R74 ;  /* 0x0000004a514a7221 */ /* 0x000fc80000010000 */
[----:B------:R-:W-:Y:S01]  /*de60*/  FADD.FTZ R83, R83, R74 ;  /* 0x0000004a53537221 */ /* 0x000fe20000010000 */
[----:B--2---:R-:W-:Y:S02]  /*de70*/  F2FP.BF16.PACK_AB R11, R63, R2 ;  /* 0x000000023f0b723e */ /* 0x004fe400000010ff */
[----:B------:R-:W2:Y:S01]  /*de80*/  MUFU.EX2 R110, R110 ;  /* 0x0000006e006e7308 */ /* 0x000ea20000000800 */
[----:B------:R-:W-:-:S04]  /*de90*/  FADD.FTZ R83, R80, R83 ;  /* 0x0000005350537221 */ /* 0x000fc80000010000 */
[----:B------:R-:W-:Y:S01]  /*dea0*/  FADD.FTZ R82, R82, R83 ;  /* 0x0000005352527221 */ /* 0x000fe20000010000 */
[----:B----4-:R-:W-:Y:S02]  /*deb0*/  HMMA.16816.F32.BF16 R12, R8, R32, R12 ;  /* 0x00000020080c723c */ /* 0x010fe4000004180c */
[----:B------:R-:W-:Y:S01]  /*dec0*/  MUFU.EX2 R20, R20 ;  /* 0x0000001400147308 */ /* 0x000fe20000000800 */
[----:B------:R-:W-:-:S04]  /*ded0*/  FADD.FTZ R82, R107, R82 ;  /* 0x000000526b527221 */ /* 0x000fc80000010000 */
[----:B------:R-:W-:Y:S01]  /*dee0*/  FFMA.FTZ R32, R48, c[0x0][0x23c], -R45 ;  /* 0x00008f0030207a23 */ /* 0x000fe2000001082d */
[C---:B------:R-:W-:Y:S01]  /*def0*/  HMMA.16816.F32.BF16 R28, R8.reuse, R4, R28 ;  /* 0x00000004081c723c */ /* 0x040fe2000004181c */
[----:B------:R-:W-:Y:S01]  /*df00*/  FADD.FTZ R48, R49, R52 ;  /* 0x0000003431307221 */ /* 0x000fe20000010000 */
[----:B------:R-:W4:Y:S01]  /*df10*/  MUFU.EX2 R21, R21 ;  /* 0x0000001500157308 */ /* 0x000f220000000800 */
[----:B------:R-:W-:Y:S02]  /*df20*/  FADD.FTZ R109, R109, R82 ;  /* 0x000000526d6d7221 */ /* 0x000fe40000010000 */
[----:B------:R-:W-:Y:S02]  /*df30*/  FADD.FTZ R47, R47, R48 ;  /* 0x000000302f2f7221 */ /* 0x000fe40000010000 */
[----:B------:R-:W-:Y:S01]  /*df40*/  FADD.FTZ R104, R104, R109 ;  /* 0x0000006d68687221 */ /* 0x000fe20000010000 */
[----:B------:R-:W-:Y:S01]  /*df50*/  HMMA.16816.F32.BF16 R16, R8, R34, R16 ;  /* 0x000000220810723c */ /* 0x000fe20000041810 */
[----:B------:R-:W-:Y:S01]  /*df60*/  FADD.FTZ R46, R46, R47 ;  /* 0x0000002f2e2e7221 */ /* 0x000fe20000010000 */
[----:B------:R-:W-:Y:S01]  /*df70*/  MUFU.EX2 R22, R22 ;  /* 0x0000001600167308 */ /* 0x000fe20000000800 */
[----:B------:R-:W-:Y:S01]  /*df80*/  FADD.FTZ R111, R111, R104 ;  /* 0x000000686f6f7221 */ /* 0x000fe20000010000 */
[----:B--2---:R-:W-:Y:S01]  /*df90*/  F2FP.BF16.PACK_AB R4, R110, R105 ;  /* 0x000000696e04723e */ /* 0x004fe200000010ff */
[----:B------:R-:W-:-:S02]  /*dfa0*/  FADD.FTZ R43, R43, R46 ;  /* 0x0000002e2b2b7221 */ /* 0x000fc40000010000 */
[----:B------:R-:W-:Y:S01]  /*dfb0*/  FADD.FTZ R112, R112, R111 ;  /* 0x0000006f70707221 */ /* 0x000fe20000010000 */
[----:B------:R-:W-:Y:S01]  /*dfc0*/  HMMA.16816.F32.BF16 R24, R8, R6, R24 ;  /* 0x000000060818723c */ /* 0x000fe20000041818 */
[----:B------:R-:W-:Y:S01]  /*dfd0*/  FADD.FTZ R42, R42, R43 ;  /* 0x0000002b2a2a7221 */ /* 0x000fe20000010000 */
[----:B------:R-:W2:Y:S01]  /*dfe0*/  MUFU.EX2 R23, R23 ;  /* 0x0000001700177308 */ /* 0x000ea20000000800 */
[----:B------:R-:W-:Y:S02]  /*dff0*/  FADD.FTZ R93, R93, R112 ;  /* 0x000000705d5d7221 */ /* 0x000fe40000010000 */
[----:B------:R-:W-:Y:S02]  /*e000*/  FADD.FTZ R41, R41, R42 ;  /* 0x0000002a29297221 */ /* 0x000fe40000010000 */
[----:B----4-:R-:W-:Y:S02]  /*e010*/  F2FP.BF16.PACK_AB R6, R21, R20 ;  /* 0x000000141506723e */ /* 0x010fe400000010ff */
[----:B------:R-:W-:Y:S01]  /*e020*/  FADD.FTZ R38, R38, R41 ;  /* 0x0000002926267221 */ /* 0x000fe20000010000 */
[----:B------:R-:W-:Y:S03]  /*e030*/  MUFU.EX2 R32, R32 ;  /* 0x0000002000207308 */ /* 0x000fe60000000800 */
[----:B------:R-:W-:-:S04]  /*e040*/  FADD.FTZ R37, R37, R38 ;  /* 0x0000002625257221 */ /* 0x000fc80000010000 */
[----:B------:R-:W-:Y:S01]  /*e050*/  FADD.FTZ R36, R36, R37 ;  /* 0x0000002524247221 */ /* 0x000fe20000010000 */
[----:B------:R-:W4:Y:S01]  /*e060*/  MUFU.EX2 R163, R163 ;  /* 0x000000a300a37308 */ /* 0x000f220000000800 */
[----:B--2---:R-:W-:Y:S02]  /*e070*/  F2FP.BF16.PACK_AB R5, R23, R22 ;  /* 0x000000161705723e */ /* 0x004fe400000010ff */
[----:B------:R-:W-:-:S04]  /*e080*/  FADD.FTZ R3, R3, R36 ;  /* 0x0000002403037221 */ /* 0x000fc80000010000 */
[----:B------:R-:W-:Y:S02]  /*e090*/  FADD.FTZ R0, R0, R3 ;  /* 0x0000000300007221 */ /* 0x000fe40000010000 */
[----:B------:R-:W-:Y:S02]  /*e0a0*/  FADD.FTZ R3, R98, R93 ;  /* 0x0000005d62037221 */ /* 0x000fe40000010000 */
[----:B------:R-:W-:Y:S01]  /*e0b0*/  FADD.FTZ R65, R65, R0 ;  /* 0x0000000041417221 */ /* 0x000fe20000010000 */
[----:B------:R-:W-:Y:S01]  /*e0c0*/  MOV R0, R39 ;  /* 0x0000002700007202 */ /* 0x000fe20000000f00 */
[----:B------:R-:W-:Y:S02]  /*e0d0*/  FADD.FTZ R2, R2, R3 ;  /* 0x0000000302027221 */ /* 0x000fe40000010000 */
[----:B------:R-:W-:Y:S01]  /*e0e0*/  FADD.FTZ R120, R120, R65 ;  /* 0x0000004178787221 */ /* 0x000fe20000010000 */
[----:B----4-:R-:W-:Y:S01]  /*e0f0*/  F2FP.BF16.PACK_AB R7, R163, R32 ;  /* 0x00000020a307723e */ /* 0x010fe200000010ff */
[----:B------:R-:W-:Y:S01]  /*e100*/  FADD.FTZ R63, R63, R2 ;  /* 0x000000023f3f7221 */ /* 0x000fe20000010000 */
[----:B------:R-:W-:Y:S01]  /*e110*/  MOV R2, R40 ;  /* 0x0000002800027202 */ /* 0x000fe20000000f00 */
[----:B------:R-:W-:-:S02]  /*e120*/  FADD.FTZ R105, R105, R120 ;  /* 0x0000007869697221 */ /* 0x000fc40000010000 */
[----:B------:R-:W-:Y:S02]  /*e130*/  FADD.FTZ R22, R22, R63 ;  /* 0x0000003f16167221 */ /* 0x000fe40000010000 */
[C---:B---3--:R-:W-:Y:S01]  /*e140*/  HMMA.16816.F32.BF16 R80, R4.reuse, R76, R12 ;  /* 0x0000004c0450723c */ /* 0x048fe2000004180c */
[----:B------:R-:W-:Y:S02]  /*e150*/  FADD.FTZ R105, R110, R105 ;  /* 0x000000696e697221 */ /* 0x000fe40000010000 */
[----:B------:R-:W-:Y:S02]  /*e160*/  FADD.FTZ R23, R23, R22 ;  /* 0x0000001617177221 */ /* 0x000fe40000010000 */
[----:B------:R-:W-:Y:S02]  /*e170*/  FADD.FTZ R20, R20, R105 ;  /* 0x0000006914147221 */ /* 0x000fe40000010000 */
[----:B------:R-:W-:Y:S01]  /*e180*/  FADD.FTZ R32, R32, R23 ;  /* 0x0000001720207221 */ /* 0x000fe20000010000 */
[----:B-1----:R-:W-:Y:S01]  /*e190*/  HMMA.16816.F32.BF16 R72, R4, R68, R28 ;  /* 0x000000440448723c */ /* 0x002fe2000004181c */
[----:B------:R-:W-:-:S02]  /*e1a0*/  FADD.FTZ R164, R21, R20 ;  /* 0x0000001415a47221 */ /* 0x000fc40000010000 */
[----:B------:R-:W-:-:S05]  /*e1b0*/  FADD.FTZ R163, R163, R32 ;  /* 0x00000020a3a37221 */ /* 0x000fca0000010000 */
[C---:B------:R-:W-:Y:S08]  /*e1c0*/  HMMA.16816.F32.BF16 R76, R4.reuse, R78, R16 ;  /* 0x0000004e044c723c */ /* 0x040ff00000041810 */
[----:B------:R-:W-:Y:S08]  /*e1d0*/  HMMA.16816.F32.BF16 R68, R4, R70, R24 ;  /* 0x000000460444723c */ /* 0x000ff00000041818 */
.L_x_3802:
[----:B------:R-:W-:-:S13]  /*e1e0*/  ISETP.GE.AND P0, PT, R158, 0x1, PT ;  /* 0x000000019e00780c */ /* 0x000fda0003f06270 */
[----:B------:R-:W-:Y:S05]  /*e1f0*/  @!P0 BRA `(.L_x_3810) ;  /* 0x000030f000008947 */ /* 0x000fea0003800000 */
[----:B------:R-:W-:Y:S01]  /*e200*/  IMAD.MOV.U32 R162, RZ, RZ, c[0x0][0x1a0] ;  /* 0x00006800ffa27624 */ /* 0x000fe200078e00ff */
[----:B------:R-:W-:Y:S02]  /*e210*/  MOV R87, R0 ;  /* 0x0000000000577202 */ /* 0x000fe40000000f00 */
[----:B------:R-:W-:Y:S01]  /*e220*/  MOV R89, R2 ;  /* 0x0000000200597202 */ /* 0x000fe20000000f00 */
[----:B------:R-:W-:-:S05]  /*e230*/  IMAD.U32 R161, R162, -0x80, RZ ;  /* 0xffffff80a2a17824 */ /* 0x000fca00078e00ff */
[----:B------:R-:W-:Y:S02]  /*e240*/  SHF.R.S32.HI R160, RZ, 0x1f, R161 ;  /* 0x0000001fffa07819 */ /* 0x000fe400000114a1 */
.L_x_3814:
        /* <DEDUP_REMOVED lines=64> */
.L_x_3811:
[----:B------:R-:W-:Y:S02]  /*e650*/  ISETP.GE.AND P0, PT, R84, c[0x0][0x220], PT ;  /* 0x0000880054007a0c */ /* 0x000fe40003f06270 */
[C---:B------:R-:W-:Y:S04]  /*e660*/  LEA R166, P4, R172.reuse, R50, 0x1 ;  /* 0x00000032aca67211 */ /* 0x040fe800078808ff */
[-C--:B------:R-:W-:Y:S07]  /*e670*/  LEA.HI.X R167, R172, R165.reuse, R2, 0x1, P4 ;  /* 0x000000a5aca77211 */ /* 0x080fee00020f0c02 */
[----:B------:R-:W-:Y:S01]  /*e680*/  @P0 STS.64 [R159+0x3008], RZ ;  /* 0x003008ff9f000388 */ /* 0x000fe20000000a00 */
[----:B------:R-:W-:Y:S02]  /*e690*/  @!P0 MOV R171, c[0x0][0x1a4] ;  /* 0x0000690000ab8a02 */ /* 0x000fe40000000f00 */
[-C--:B------:R-:W-:Y:S02]  /*e6a0*/  @!P0 LEA R169, P1, R162, R172.reuse, 0x6 ;  /* 0x000000aca2a98211 */ /* 0x080fe400078230ff */
[----:B------:R-:W-:Y:S01]  /*e6b0*/  @!P0 IADD3 R3, P3, R148, R172, RZ ;  /* 0x000000ac94038210 */ /* 0x000fe20007f7e0ff */
[----:B------:R-:W-:Y:S01]  /*e6c0*/  @P0 STS [R159+0x3000], RZ ;  /* 0x003000ff9f000388 */ /* 0x000fe20000000800 */
[C---:B------:R-:W-:Y:S02]  /*e6d0*/  @!P0 LEA.HI.X R168, R162.reuse, R2, R171, 0x6, P1 ;  /* 0x00000002a2a88211 */ /* 0x040fe400008f34ab */
[C---:B------:R-:W-:Y:S01]  /*e6e0*/  @!P0 LEA R170, P1, R169.reuse, R50, 0x1 ;  /* 0x00000032a9aa8211 */ /* 0x040fe200078208ff */
[----:B------:R-:W-:Y:S01]  /*e6f0*/  @P0 STS [R159+0x3004], RZ ;  /* 0x003004ff9f000388 */ /* 0x000fe20000000800 */
[-C--:B------:R-:W-:Y:S02]  /*e700*/  @!P0 MOV R173, R2.reuse ;  /* 0x0000000200ad8202 */ /* 0x080fe40000000f00 */
[-C--:B------:R-:W-:Y:S01]  /*e710*/  @!P0 LEA.HI.X R171, R169, R165.reuse, R168, 0x1, P1 ;  /* 0x000000a5a9ab8211 */ /* 0x080fe200008f0ca8 */
[----:B------:R-:W-:Y:S01]  /*e720*/  @!PT LDS RZ, [RZ] ;  /* 0x00000000fffff984 */ /* 0x000fe20000000800 */
[----:B------:R-:W-:Y:S01]  /*e730*/  @!PT LDS RZ, [RZ] ;  /* 0x00000000fffff984 */ /* 0x000fe20000000800 */
[----:B------:R-:W-:Y:S01]  /*e740*/  @!PT LDS RZ, [RZ] ;  /* 0x00000000fffff984 */ /* 0x000fe20000000800 */
[----:B------:R1:W-:Y:S01]  /*e750*/  @!P0 LDGSTS.E.BYPASS.LTC128B.128 [R159+0x3000], [R166.64] ;  /* 0x03000000a69f8fae */ /* 0x0003e2000b901d46 */
[----:B------:R-:W-:Y:S01]  /*e760*/  @!P0 IADD3.X R2, R147, R2, RZ, P3, !PT ;  /* 0x0000000293028210 */ /* 0x000fe20001ffe4ff */
[----:B------:R-:W-:Y:S01]  /*e770*/  @!P0 IMAD.WIDE.U32 R172, R162, 0x60, R172 ;  /* 0x00000060a2ac8825 */ /* 0x000fe200078e00ac */
[CC--:B------:R-:W-:Y:S02]  /*e780*/  @!P0 LEA R174, P3, R3.reuse, R50.reuse, 0x1 ;  /* 0x0000003203ae8211 */ /* 0x0c0fe400078608ff */
[----:B------:R-:W-:Y:S02]  /*e790*/  @!P0 MOV R0, c[0x0][0x1a4] ;  /* 0x0000690000008a02 */ /* 0x000fe40000000f00 */
[----:B------:R-:W-:Y:S01]  /*e7a0*/  @!P0 LEA.HI.X R175, R3, R165, R2, 0x1, P3 ;  /* 0x000000a503af8211 */ /* 0x000fe200018f0c02 */
[----:B------:R-:W-:Y:S01]  /*e7b0*/  @P0 STS.128 [R159+0x3800], RZ ;  /* 0x003800ff9f000388 */ /* 0x000fe20000000c00 */
[----:B------:R-:W-:Y:S01]  /*e7c0*/  @!P0 LEA R2, P1, R172, R50, 0x1 ;  /* 0x00000032ac028211 */ /* 0x000fe200078208ff */
[----:B------:R-:W-:Y:S05]  /*e7d0*/  @!P0 IMAD R0, R0, 0x60, RZ ;  /* 0x0000006000008824 */ /* 0x000fea00078e02ff */
[----:B------:R-:W-:Y:S01]  /*e7e0*/  @!P0 IADD3 R0, R0, R173, RZ ;  /* 0x000000ad00008210 */ /* 0x000fe20007ffe0ff */
[----:B------:R-:W-:Y:S01]  /*e7f0*/  @!PT LDS RZ, [RZ] ;  /* 0x00000000fffff984 */ /* 0x000fe20000000800 */
[----:B------:R-:W-:Y:S01]  /*e800*/  @!PT LDS RZ, [RZ] ;  /* 0x00000000fffff984 */ /* 0x000fe20000000800 */
[----:B------:R-:W-:Y:S01]  /*e810*/  @!PT LDS RZ, [RZ] ;  /* 0x00000000fffff984 */ /* 0x000fe20000000800 */
[----:B------:R2:W-:Y:S03]  /*e820*/  @!P0 LDGSTS.E.BYPASS.LTC128B.128 [R159+0x3800], [R174.64] ;  /* 0x03800000ae9f8fae */ /* 0x0005e6000b901d46 */
[----:B------:R-:W-:Y:S02]  /*e830*/  @!P0 LEA.HI.X R3, R172, R165, R0, 0x1, P1 ;  /* 0x000000a5ac038211 */ /* 0x000fe400008f0c00 */
[----:B------:R-:W-:Y:S03]  /*e840*/  ISETP.GE.AND P1, PT, R158, 0x2, PT ;  /* 0x000000029e00780c */ /* 0x000fe60003f26270 */
        /* <DEDUP_REMOVED lines=12> */
[----:B------:R-:W5:Y:S08]  /*e910*/  LDSM.16.M88.4 R96, [R142+0x1000] ;  /* 0x001000008e60783b */ /* 0x000f700000000200 */
        /* <DEDUP_REMOVED lines=10> */
[C---:B------:R-:W-:Y:S01]  /*e9c0*/  HMMA.16816.F32.BF16 R8, R92.reuse, R98, RZ ;  /* 0x000000625c08723c */ /* 0x040fe200000418ff */
[----:B------:R-:W-:Y:S07]  /*e9d0*/  LDSM.16.M88.4 R96, [R137] ;  /* 0x000000008960783b */ /* 0x000fee0000000200 */
        /* <DEDUP_REMOVED lines=20> */
[----:B------:R-:W-:Y:S02]  /*eb20*/  FMUL.FTZ R182, R6, c[0x0][0x2ec] ;  /* 0x0000bb0006b67a20 */ /* 0x000fe40000410000 */
[----:B------:R-:W2:Y:S01]  /*eb30*/  MUFU.TANH R184, R184 ;  /* 0x000000b800b87308 */ /* 0x000ea20000002400 */
[----:B------:R-:W-:Y:S01]  /*eb40*/  FMUL.FTZ R180, R7, c[0x0][0x2ec] ;  /* 0x0000bb0007b47a20 */ /* 0x000fe20000410000 */
[C---:B-1----:R-:W-:Y:S03]  /*eb50*/  HMMA.16816.F32.BF16 R12, R128.reuse, R92, R12 ;  /* 0x0000005c800c723c */ /* 0x042fe6000004180c */
[----:B------:R-:W-:Y:S02]  /*eb60*/  FMUL.FTZ R181, R8, c[0x0][0x2ec] ;  /* 0x0000bb0008b57a20 */ /* 0x000fe40000410000 */
[----:B------:R-:W-:Y:S03]  /*eb70*/  FMUL.FTZ R185, R9, c[0x0][0x2ec] ;  /* 0x0000bb0009b97a20 */ /* 0x000fe60000410000 */
[----:B------:R-:W1:Y:S01]  /*eb80*/  MUFU.TANH R183, R183 ;  /* 0x000000b700b77308 */ /* 0x000e620000002400 */
[C---:B------:R-:W-:Y:S01]  /*eb90*/  HMMA.16816.F32.BF16 R16, R128.reuse, R94, R16 ;  /* 0x0000005e8010723c */ /* 0x040fe20000041810 */
[----:B------:R-:W5:Y:S02]  /*eba0*/  LDSM.16.M88.4 R92, [R136] ;  /* 0x00000000885c783b */ /* 0x000f640000000200 */
[----:B------:R-:W-:Y:S02]  /*ebb0*/  FMUL.FTZ R188, R10, c[0x0][0x2ec] ;  /* 0x0000bb000abc7a20 */ /* 0x000fe40000410000 */
[----:B------:R-:W-:Y:S03]  /*ebc0*/  FMUL.FTZ R186, R11, c[0x0][0x2ec] ;  /* 0x0000bb000bba7a20 */ /* 0x000fe60000410000 */
[C---:B------:R-:W-:Y:S01]  /*ebd0*/  HMMA.16816.F32.BF16 R20, R128.reuse, R96, R20 ;  /* 0x000000608014723c */ /* 0x040fe20000041814 */
[----:B------:R-:W1:Y:S07]  /*ebe0*/  MUFU.TANH R182, R182 ;  /* 0x000000b600b67308 */ /* 0x000e6e0000002400 */
[C---:B------:R-:W-:Y:S01]  /*ebf0*/  HMMA.16816.F32.BF16 R24, R128.reuse, R98, R24 ;  /* 0x000000628018723c */ /* 0x040fe20000041818 */
[----:B------:R-:W1:Y:S02]  /*ec00*/  LDSM.16.M88.4 R96, [R91] ;  /* 0x000000005b60783b */ /* 0x000e640000000200 */
[----:B------:R-:W1:Y:S01]  /*ec10*/  MUFU.TANH R180, R180 ;  /* 0x000000b400b47308 */ /* 0x000e620000002400 */
[----:B------:R-:W-:Y:S02]  /*ec20*/  FMUL.FTZ R193, R12, c[0x0][0x2ec] ;  /* 0x0000bb000cc17a20 */ /* 0x000fe40000410000 */
[----:B------:R-:W-:Y:S02]  /*ec30*/  FMUL.FTZ R191, R13, c[0x0][0x2ec] ;  /* 0x0000bb000dbf7a20 */ /* 0x000fe40000410000 */
[----:B------:R-:W-:Y:S04]  /*ec40*/  FMUL.FTZ R192, R14, c[0x0][0x2ec] ;  /* 0x0000bb000ec07a20 */ /* 0x000fe80000410000 */
[----:B------:R-:W-:Y:S01]  /*ec50*/  FMUL.FTZ R190, R15, c[0x0][0x2ec] ;  /* 0x0000bb000fbe7a20 */ /* 0x000fe20000410000 */
        /* <DEDUP_REMOVED lines=17> */
[----:B------:R-:W-:Y:S01]  /*ed70*/  FMUL.FTZ R206, R27, c[0x0][0x2ec] ;  /* 0x0000bb001bce7a20 */ /* 0x000fe20000410000 */
[C---:B-1----:R-:W-:Y:S01]  /*ed80*/  HMMA.16816.F32.BF16 R36, R128.reuse, R96, R36 ;  /* 0x000000608024723c */ /* 0x042fe20000041824 */
[----:B------:R-:W1:Y:S06]  /*ed90*/  MUFU.TANH R186, R186 ;  /* 0x000000ba00ba7308 */ /* 0x000e6c0000002400 */
[----:B------:R-:W-:Y:S01]  /*eda0*/  FMUL.FTZ R211, R28, c[0x0][0x2ec] ;  /* 0x0000bb001cd37a20 */ /* 0x000fe20000410000 */
        /* <DEDUP_REMOVED lines=24> */
[C---:B-1----:R-:W-:Y:S01]  /*ef30*/  HMMA.16816.F32.BF16 R52, R128.reuse, R96, R52 ;  /* 0x000000608034723c */ /* 0x042fe20000041834 */
[----:B------:R-:W1:Y:S01]  /*ef40*/  MUFU.TANH R189, R189 ;  /* 0x000000bd00bd7308 */ /* 0x000e620000002400 */
[----:B------:R-:W-:Y:S03]  /*ef50*/  BAR.SYNC.DEFER_BLOCKING 0x0 ;  /* 0x0000000000007b1d */ /* 0x000fe60000010000 */
[----:B------:R-:W-:Y:S02]  /*ef60*/  FMUL.FTZ R194, R43, c[0x0][0x2ec] ;  /* 0x0000bb002bc27a20 */ /* 0x000fe40000410000 */
[----:B------:R-:W-:Y:S01]  /*ef70*/  FMUL.FTZ R195, R44, c[0x0][0x2ec] ;  /* 0x0000bb002cc37a20 */ /* 0x000fe20000410000 */
[C---:B------:R-:W-:Y:S03]  /*ef80*/  HMMA.16816.F32.BF16 R56, R128.reuse, R98, R56 ;  /* 0x000000628038723c */ /* 0x040fe60000041838 */
[----:B------:R-:W1:Y:S01]  /*ef90*/  MUFU.TANH R197, R197 ;  /* 0x000000c500c57308 */ /* 0x000e620000002400 */
[----:B------:R-:W-:Y:S02]  /*efa0*/  FMUL.FTZ R187, R45, c[0x0][0x2ec] ;  /* 0x0000bb002dbb7a20 */ /* 0x000fe40000410000 */
[----:B------:R-:W-:Y:S02]  /*efb0*/  FMUL.FTZ R178, R46, c[0x0][0x2ec] ;  /* 0x0000bb002eb27a20 */ /* 0x000fe40000410000 */
[----:B------:R-:W-:Y:S04]  /*efc0*/  FMUL.FTZ R176, R47, c[0x0][0x2ec] ;  /* 0x0000bb002fb07a20 */ /* 0x000fe80000410000 */
[----:B------:R-:W-:Y:S01]  /*efd0*/  FMUL.FTZ R177, R48, c[0x0][0x2ec] ;  /* 0x0000bb0030b17a20 */ /* 0x000fe20000410000 */
[----:B------:R-:W1:Y:S01]  /*efe0*/  MUFU.TANH R198, R198 ;  /* 0x000000c600c67308 */ /* 0x000e620000002400 */
[----:B------:R-:W-:Y:S02]  /*eff0*/  FMUL.FTZ R179, R49, c[0x0][0x2ec] ;  /* 0x0000bb0031b37a20 */ /* 0x000fe40000410000 */
[----:B------:R-:W-:Y:S01]  /*f000*/  FMUL.FTZ R174, R50, c[0x0][0x2ec] ;  /* 0x0000bb0032ae7a20 */ /* 0x000fe20000410000 */
[----:B------:R-:W-:Y:S01]  /*f010*/  MOV R50, R166 ;  /* 0x000000a600327202 */ /* 0x000fe20000000f00 */
[----:B------:R-:W-:Y:S02]  /*f020*/  FMUL.FTZ R172, R51, c[0x0][0x2ec] ;  /* 0x0000bb0033ac7a20 */ /* 0x000fe40000410000 */
[----:B------:R-:W-:Y:S02]  /*f030*/  FMUL.FTZ R173, R52, c[0x0][0x2ec] ;  /* 0x0000bb0034ad7a20 */ /* 0x000fe40000410000 */
[----:B------:R-:W-:Y:S01]  /*f040*/  FMUL.FTZ R175, R53, c[0x0][0x2ec] ;  /* 0x0000bb0035af7a20 */ /* 0x000fe20000410000 */
[----:B------:R-:W1:Y:S01]  /*f050*/  MUFU.TANH R196, R196 ;  /* 0x000000c400c47308 */ /* 0x000e620000002400 */
[----:B----4-:R-:W-:Y:S01]  /*f060*/  FMUL.FTZ R3, R58, c[0x0][0x2ec] ;  /* 0x0000bb003a037a20 */ /* 0x010fe20000410000 */
[C---:B-----5:R-:W-:Y:S03]  /*f070*/  HMMA.16816.F32.BF16 R60, R128.reuse, R92, R60 ;  /* 0x0000005c803c723c */ /* 0x060fe6000004183c */
[----:B------:R-:W-:Y:S02]  /*f080*/  FMUL.FTZ R2, R59, c[0x0][0x2ec] ;  /* 0x0000bb003b027a20 */ /* 0x000fe40000410000 */
[----:B---3--:R-:W-:Y:S02]  /*f090*/  FMUL.FTZ R170, R54, c[0x0][0x2ec] ;  /* 0x0000bb0036aa7a20 */ /* 0x008fe40000410000 */
[----:B------:R-:W-:Y:S01]  /*f0a0*/  FMUL.FTZ R168, R55, c[0x0][0x2ec] ;  /* 0x0000bb0037a87a20 */ /* 0x000fe20000410000 */
[----:B------:R3:W4:Y:S01]  /*f0b0*/  MUFU.TANH R114, R3 ;  /* 0x0000000300727308 */ /* 0x0007220000002400 */
[----:B------:R-:W-:Y:S03]  /*f0c0*/  HMMA.16816.F32.BF16 R64, R128, R94, R64 ;  /* 0x0000005e8040723c */ /* 0x000fe60000041840 */
[----:B------:R-:W-:Y:S02]  /*f0d0*/  FMUL.FTZ R171, R56, c[0x0][0x2ec] ;  /* 0x0000bb0038ab7a20 */ /* 0x000fe40000410000 */
[----:B------:R-:W-:Y:S04]  /*f0e0*/  FMUL.FTZ R169, R57, c[0x0][0x2ec] ;  /* 0x0000bb0039a97a20 */ /* 0x000fe80000410000 */
[----:B------:R5:W1:Y:S06]  /*f0f0*/  MUFU.TANH R110, R2 ;  /* 0x00000002006e7308 */ /* 0x000a6c0000002400 */
[----:B------:R-:W-:Y:S02]  /*f100*/  FMUL.FTZ R0, R60, c[0x0][0x2ec] ;  /* 0x0000bb003c007a20 */ /* 0x000fe40000410000 */
[----:B------:R-:W-:Y:S02]  /*f110*/  FMUL.FTZ R224, R61, c[0x0][0x2ec] ;  /* 0x0000bb003de07a20 */ /* 0x000fe40000410000 */
[----:B------:R1:W1:Y:S01]  /*f120*/  MUFU.TANH R101, R0 ;  /* 0x0000000000657308 */ /* 0x0002620000002400 */
[----:B------:R-:W-:Y:S02]  /*f130*/  FMUL.FTZ R223, R62, c[0x0][0x2ec] ;  /* 0x0000bb003edf7a20 */ /* 0x000fe40000410000 */
[----:B------:R-:W-:Y:S02]  /*f140*/  FMUL.FTZ R222, R63, c[0x0][0x2ec] ;  /* 0x0000bb003fde7a20 */ /* 0x000fe40000410000 */
[----:B------:R-:W-:Y:S02]  /*f150*/  FMUL.FTZ R165, R64, c[0x0][0x2ec] ;  /* 0x0000bb0040a57a20 */ /* 0x000fe40000410000 */
[----:B---3--:R-:W-:Y:S03]  /*f160*/  FMUL.FTZ R3, R67, c[0x0][0x2ec] ;  /* 0x0000bb0043037a20 */ /* 0x008fe60000410000 */
[----:B------:R3:W2:Y:S01]  /*f170*/  MUFU.TANH R57, R165 ;  /* 0x000000a500397308 */ /* 0x0006a20000002400 */
[----:B-----5:R-:W-:Y:S09]  /*f180*/  FMUL.FTZ R2, R65, c[0x0][0x2ec] ;  /* 0x0000bb0041027a20 */ /* 0x020ff20000410000 */
[----:B------:R-:W2:Y:S01]  /*f190*/  MUFU.TANH R203, R203 ;  /* 0x000000cb00cb7308 */ /* 0x000ea20000002400 */
[----:B-1----:R-:W-:Y:S09]  /*f1a0*/  FMUL.FTZ R0, R66, c[0x0][0x2ec] ;  /* 0x0000bb0042007a20 */ /* 0x002ff20000410000 */
[----:B------:R-:W1:Y:S01]  /*f1b0*/  MUFU.TANH R201, R201 ;  /* 0x000000c900c97308 */ /* 0x000e620000002400 */
[----:B---3--:R-:W-:Y:S09]  /*f1c0*/  MOV R165, R167 ;  /* 0x000000a700a57202 */ /* 0x008ff20000000f00 */
[----:B------:R-:W3:Y:S10]  /*f1d0*/  MUFU.TANH R202, R202 ;  /* 0x000000ca00ca7308 */ /* 0x000ef40000002400 */
        /* <DEDUP_REMOVED lines=38> */
[----:B------:R1:W1:Y:S10]  /*f440*/  MUFU.TANH R58, R2 ;  /* 0x00000002003a7308 */ /* 0x0002740000002400 */
[----:B------:R1:W1:Y:S10]  /*f450*/  MUFU.TANH R24, R0 ;  /* 0x0000000000187308 */ /* 0x0002740000002400 */
[----:B------:R-:W1:Y:S01]  /*f460*/  MUFU.TANH R3, R3 ;  /* 0x0000000300037308 */ /* 0x000e620000002400 */
[----:B------:R-:W-:-:S05]  /*f470*/  @!P1 BRA `(.L_x_3812) ;  /* 0x000006d000009947 */ /* 0x000fca0003800000 */
[----:B-1234-:R-:W-:Y:S05]  /*f480*/  IMAD.MOV.U32 R2, RZ, RZ, c[0x0][0x198] ;  /* 0x00006600ff027624 */ /* 0x01efea00078e00ff */
[----:B------:R-:W-:Y:S04]  /*f490*/  LEA R7, -R2, RZ, 0x7 ;  /* 0x000000ff02077211 */ /* 0x000fe800078e39ff */
[----:B------:R-:W-:Y:S01]  /*f4a0*/  SHF.R.S32.HI R4, RZ, 0x1f, R7 ;  /* 0x0000001fff047819 */ /* 0x000fe20000011407 */
[----:B------:R-:W-:-:S05]  /*f4b0*/  @!P2 BRA `(.L_x_3813) ;  /* 0x000003d00000a947 */ /* 0x000fca0003800000 */
        /* <DEDUP_REMOVED lines=59> */
[----:B------:R-:W-:Y:S04]  /*f870*/  IMAD R5, R4, c[0x0][0x184], R5 ;  /* 0x0000610004057a24 */ /* 0x000fe800078e0205 */
[----:B------:R-:W-:Y:S02]  /*f880*/  IMAD.IADD R4, R9, 0x1, R5 ;  /* 0x0000000109047824 */ /* 0x000fe400078e0205 */
.L_x_3813:
        /* <DEDUP_REMOVED lines=20> */
[-C--:B------:R-:W-:Y:S01]  /*f9d0*/  @!P0 LEA R14, P3, R8, R156.reuse, 0x1 ;  /* 0x0000009c080e8211 */ /* 0x080fe200078608ff */
        /* <DEDUP_REMOVED lines=23> */
.L_x_3812:
[----:B--234-:R-:W-:Y:S01]  /*fb50*/  LDSM.16.MT88.4 R32, [R139+0x3000] ;  /* 0x003000008b20783b */ /* 0x01cfe20000004200 */
[----:B------:R-:W-:Y:S02]  /*fb60*/  FMNMX.FTZ R9, R182, R87, !PT ;  /* 0x00000057b6097209 */ /* 0x000fe40007810000 */
[----:B-1----:R-:W-:Y:S02]  /*fb70*/  FMNMX.FTZ R0, R184, R89, !PT ;  /* 0x00000059b8007209 */ /* 0x002fe40007810000 */
[----:B------:R-:W-:Y:S02]  /*fb80*/  FMNMX.FTZ R9, R180, R9, !PT ;  /* 0x00000009b4097209 */ /* 0x000fe40007810000 */
[----:B------:R-:W-:Y:S01]  /*fb90*/  FMNMX.FTZ R0, R183, R0, !PT ;  /* 0x00000000b7007209 */ /* 0x000fe20007810000 */
[----:B------:R-:W-:Y:S01]  /*fba0*/  LDSM.16.MT88.4 R36, [R140+0x3400] ;  /* 0x003400008c24783b */ /* 0x000fe20000004200 */
[----:B------:R-:W-:Y:S02]  /*fbb0*/  FMNMX.FTZ R9, R188, R9, !PT ;  /* 0x00000009bc097209 */ /* 0x000fe40007810000 */
[----:B------:R-:W-:Y:S02]  /*fbc0*/  FMNMX.FTZ R0, R181, R0, !PT ;  /* 0x00000000b5007209 */ /* 0x000fe40007810000 */
        /* <DEDUP_REMOVED lines=57> */
[----:B------:R-:W-:Y:S02]  /*ff60*/  FMNMX.FTZ R0, R24, R9, !PT ;  /* 0x0000000918007209 */ /* 0x000fe40007810000 */
[----:B------:R-:W-:Y:S02]  /*ff70*/  FMNMX.FTZ R6, R58, R13, !PT ;  /* 0x0000000d3a067209 */ /* 0x000fe40007810000 */
[----:B------:R-:W-:Y:S01]  /*ff80*/  LDSM.16.MT88.4 R12, [R140+0x3000] ;  /* 0x003000008c0c783b */ /* 0x000fe20000004200 */
[----:B------:R-:W-:Y:S07]  /*ff90*/  FMNMX.FTZ R7, R3, R0, !PT ;  /* 0x0000000003077209 */ /* 0x000fee0007810000 */
[----:B------:R-:W-:Y:S08]  /*ffa0*/  SHFL.BFLY PT, R9, R6, 0x2, 0x1f ;  /* 0x0c401f0006097f89 */ /* 0x000ff000000e0000 */
        /* <DEDUP_REMOVED lines=9> */
[C---:B------:R-:W-:Y:S01]  /*10040*/  FADD.FTZ R4, -R2.reuse, R89 ;  /* 0x0000005902047221 */ /* 0x040fe20000010100 */
[----:B------:R-:W-:Y:S01]  /*10050*/  MOV R89, R2 ;  /* 0x0000000200597202 */ /* 0x000fe20000000f00 */
[----:B------:R-:W-:Y:S02]  /*10060*/  FMUL.FTZ R96, R2, c[0x0][0x23c] ;  /* 0x00008f0002607a20 */ /* 0x000fe40000410000 */
[----:B------:R-:W-:Y:S02]  /*10070*/  FMUL.FTZ R21, R4, c[0x0][0x23c] ;  /* 0x00008f0004157a20 */ /* 0x000fe40000410000 */
[----:B------:R-:W-:Y:S01]  /*10080*/  FADD.FTZ R4, -R0, R87 ;  /* 0x0000005700047221 */ /* 0x000fe20000010100 */
[----:B------:R-:W-:Y:S02]  /*10090*/  FSEL R96, R96, RZ, P0 ;  /* 0x000000ff60607208 */ /* 0x000fe40000000000 */
[----:B------:R-:W-:Y:S01]  /*100a0*/  FSETP.NEU.FTZ.AND P0, PT, R0, -INF , PT ;  /* 0xff8000000000780b */ /* 0x000fe20003f1d000 */
[----:B------:R-:W1:Y:S01]  /*100b0*/  MUFU.EX2 R21, R21 ;  /* 0x0000001500157308 */ /* 0x000e620000000800 */
[----:B------:R-:W-:Y:S02]  /*100c0*/  FMUL.FTZ R20, R4, c[0x0][0x23c] ;  /* 0x00008f0004147a20 */ /* 0x000fe40000410000 */
[----:B------:R-:W-:Y:S01]  /*100d0*/  FSEL R53, R53, RZ, P0 ;  /* 0x000000ff35357208 */ /* 0x000fe20000000000 */
[--C-:B------:R-:W-:Y:S01]  /*100e0*/  FFMA.FTZ R52, R221, c[0x0][0x23c], -R96.reuse ;  /* 0x00008f00dd347a23 */ /* 0x100fe20000010860 */
[----:B------:R-:W-:Y:S01]  /*100f0*/  ISETP.GT.AND P0, PT, R158, 0x1, PT ;  /* 0x000000019e00780c */ /* 0x000fe20003f04270 */
        /* <DEDUP_REMOVED lines=19> */
[----:B------:R-:W-:Y:S01]  /*10230*/  LDSM.16.MT88.4 R76, [R140+0x4c00] ;  /* 0x004c00008c4c783b */ /* 0x000fe20000004200 */
        /* <DEDUP_REMOVED lines=29> */
[----:B------:R-:W-:Y:S02]  /*10410*/  FFMA.FTZ R119, R110, c[0x0][0x23c], -R53 ;  /* 0x00008f006e777a23 */ /* 0x000fe40000010835 */
        /* <DEDUP_REMOVED lines=16> */
[--C-:B------:R-:W-:Y:S02]  /*10520*/  FFMA.FTZ R63, R209, c[0x0][0x23c], -R96.reuse ;  /* 0x00008f00d13f7a23 */ /* 0x100fe40000010860 */
[--C-:B------:R-:W-:Y:S02]  /*10530*/  FFMA.FTZ R62, R207, c[0x0][0x23c], -R96.reuse ;  /* 0x00008f00cf3e7a23 */ /* 0x100fe40000010860 */
[--C-:B------:R-:W-:Y:S02]  /*10540*/  FFMA.FTZ R55, R217, c[0x0][0x23c], -R96.reuse ;  /* 0x00008f00d9377a23 */ /* 0x100fe40000010860 */
[--C-:B------:R-:W-:Y:S01]  /*10550*/  FFMA.FTZ R65, R195, c[0x0][0x23c], -R96.reuse ;  /* 0x00008f00c3417a23 */ /* 0x100fe20000010860 */
[----:B------:R-:W-:Y:S01]  /*10560*/  MUFU.EX2 R118, R118 ;  /* 0x0000007600767308 */ /* 0x000fe20000000800 */
[----:B------:R-:W-:Y:S02]  /*10570*/  FFMA.FTZ R105, R179, c[0x0][0x23c], -R96 ;  /* 0x00008f00b3697a23 */ /* 0x000fe40000010860 */
[----:B------:R-:W-:Y:S02]  /*10580*/  FFMA.FTZ R120, R20, R163, R120 ;  /* 0x000000a314787223 */ /* 0x000fe40000010078 */
[----:B------:R-:W-:Y:S02]  /*10590*/  FFMA.FTZ R117, R173, c[0x0][0x23c], -R96 ;  /* 0x00008f00ad757a23 */ /* 0x000fe40000010860 */
[----:B------:R-:W-:Y:S02]  /*105a0*/  FADD.FTZ R113, R113, R120 ;  /* 0x0000007871717221 */ /* 0x000fe40000010000 */
[--C-:B------:R-:W-:Y:S01]  /*105b0*/  FFMA.FTZ R124, R169, c[0x0][0x23c], -R96.reuse ;  /* 0x00008f00a97c7a23 */ /* 0x100fe20000010860 */
[----:B------:R-:W2:Y:S01]  /*105c0*/  MUFU.EX2 R111, R111 ;  /* 0x0000006f006f7308 */ /* 0x000ea20000000800 */
[----:B------:R-:W-:Y:S02]  /*105d0*/  FADD.FTZ R116, R116, R113 ;  /* 0x0000007174747221 */ /* 0x000fe40000010000 */
[----:B------:R-:W-:Y:S01]  /*105e0*/  FFMA.FTZ R101, R101, c[0x0][0x23c], -R96 ;  /* 0x00008f0065657a23 */ /* 0x000fe20000010860 */
[----:B-1----:R-:W-:Y:S01]  /*105f0*/  F2FP.BF16.PACK_AB R28, R115, R122 ;  /* 0x0000007a731c723e */ /* 0x002fe200000010ff */
[----:B------:R-:W-:Y:S02]  /*10600*/  FADD.FTZ R109, R109, R116 ;  /* 0x000000746d6d7221 */ /* 0x000fe40000010000 */
[----:B------:R-:W-:Y:S02]  /*10610*/  FFMA.FTZ R122, R21, R164, R122 ;  /* 0x000000a4157a7223 */ /* 0x000fe4000001007a */
[----:B------:R-:W-:Y:S01]  /*10620*/  FFMA.FTZ R103, R103, c[0x0][0x23c], -R96 ;  /* 0x00008f0067677a23 */ /* 0x000fe20000010860 */
[----:B------:R-:W1:Y:S01]  /*10630*/  MUFU.EX2 R107, R107 ;  /* 0x0000006b006b7308 */ /* 0x000e620000000800 */
[----:B------:R-:W-:Y:S09]  /*10640*/  FADD.FTZ R115, R115, R122 ;  /* 0x0000007a73737221 */ /* 0x000ff20000010000 */
[----:B------:R-:W3:Y:S01]  /*10650*/  MUFU.EX2 R104, R104 ;  /* 0x0000006800687308 */ /* 0x000ee20000000800 */
[----:B--2---:R-:W-:Y:S09]  /*10660*/  F2FP.BF16.PACK_AB R30, R111, R118 ;  /* 0x000000766f1e723e */ /* 0x004ff200000010ff */
[----:B------:R-:W-:Y:S01]  /*10670*/  MUFU.EX2 R100, R100 ;  /* 0x0000006400647308 */ /* 0x000fe20000000800 */
[C---:B------:R-:W-:Y:S07]  /*10680*/  HMMA.16816.F32.BF16 R4, R28.reuse, R12, R4 ;  /* 0x0000000c1c04723c */ /* 0x040fee0000041804 */
        /* <DEDUP_REMOVED lines=9> */
[--C-:B------:R-:W-:Y:S02]  /*10720*/  FFMA.FTZ R72, R187, c[0x0][0x23c], -R96.reuse ;  /* 0x00008f00bb487a23 */ /* 0x100fe40000010860 */
[----:B------:R-:W-:Y:S01]  /*10730*/  FFMA.FTZ R74, R177, c[0x0][0x23c], -R96 ;  /* 0x00008f00b14a7a23 */ /* 0x000fe20000010860 */
[C---:B------:R-:W-:Y:S02]  /*10740*/  HMMA.16816.F32.BF16 R12, R28.reuse, R32, R12 ;  /* 0x000000201c0c723c */ /* 0x040fe4000004180c */
[----:B------:R-:W4:Y:S01]  /*10750*/  MUFU.EX2 R93, R93 ;  /* 0x0000005d005d7308 */ /* 0x000f220000000800 */
[----:B------:R-:W-:Y:S04]  /*10760*/  FADD.FTZ R20, R118, R115 ;  /* 0x0000007376147221 */ /* 0x000fe80000010000 */
[----:B------:R-:W-:Y:S01]  /*10770*/  FADD.FTZ R20, R111, R20 ;  /* 0x000000146f147221 */ /* 0x000fe20000010000 */
[----:B------:R-:W-:Y:S01]  /*10780*/  HMMA.16816.F32.BF16 R16, R28, R34, R16 ;  /* 0x000000221c10723c */ /* 0x000fe20000041810 */
[----:B------:R-:W5:Y:S03]  /*10790*/  LDSM.16.MT88.4 R32, [R140+0x3800] ;  /* 0x003800008c20783b */ /* 0x000f660000004200 */
[----:B------:R-:W-:Y:S01]  /*107a0*/  MUFU.EX2 R95, R95 ;  /* 0x0000005f005f7308 */ /* 0x000fe20000000800 */
[----:B-1----:R-:W-:Y:S02]  /*107b0*/  FADD.FTZ R21, R107, R20 ;  /* 0x000000146b157221 */ /* 0x002fe40000010000 */
[----:B---3--:R-:W-:Y:S01]  /*107c0*/  F2FP.BF16.PACK_AB R28, R104, R107 ;  /* 0x0000006b681c723e */ /* 0x008fe200000010ff */
[----:B------:R-:W-:Y:S01]  /*107d0*/  FADD.FTZ R20, R108, R109 ;  /* 0x0000006d6c147221 */ /* 0x000fe20000010000 */
[----:B------:R-:W-:Y:S03]  /*107e0*/  F2FP.BF16.PACK_AB R29, R23, R108 ;  /* 0x0000006c171d723e */ /* 0x000fe600000010ff */
[----:B--2---:R-:W-:Y:S01]  /*107f0*/  F2FP.BF16.PACK_AB R30, R99, R100 ;  /* 0x00000064631e723e */ /* 0x004fe200000010ff */
[----:B------:R-:W-:Y:S01]  /*10800*/  FADD.FTZ R21, R104, R21 ;  /* 0x0000001568157221 */ /* 0x000fe20000010000 */
[----:B------:R-:W1:Y:S01]  /*10810*/  MUFU.EX2 R92, R92 ;  /* 0x0000005c005c7308 */ /* 0x000e620000000800 */
[----:B------:R-:W-:Y:S01]  /*10820*/  F2FP.BF16.PACK_AB R31, R97, R22 ;  /* 0x00000016611f723e */ /* 0x000fe200000010ff */
[----:B------:R-:W-:Y:S02]  /*10830*/  FADD.FTZ R23, R23, R20 ;  /* 0x0000001417177221 */ /* 0x000fe40000010000 */
[----:B------:R-:W-:Y:S02]  /*10840*/  FADD.FTZ R100, R100, R21 ;  /* 0x0000001564647221 */ /* 0x000fe40000010000 */
[----:B------:R-:W-:Y:S02]  /*10850*/  FADD.FTZ R70, R22, R23 ;  /* 0x0000001716467221 */ /* 0x000fe40000010000 */
[C---:B------:R-:W-:Y:S02]  /*10860*/  HMMA.16816.F32.BF16 R4, R28.reuse, R36, R4 ;  /* 0x000000241c04723c */ /* 0x040fe40000041804 */
[----:B------:R-:W-:Y:S01]  /*10870*/  MUFU.EX2 R94, R94 ;  /* 0x0000005e005e7308 */ /* 0x000fe20000000800 */
[----:B------:R-:W-:Y:S02]  /*10880*/  FADD.FTZ R70, R97, R70 ;  /* 0x0000004661467221 */ /* 0x000fe40000010000 */
[----:B------:R-:W-:Y:S03]  /*10890*/  FADD.FTZ R99, R99, R100 ;  /* 0x0000006463637221 */ /* 0x000fe60000010000 */
[C---:B------:R-:W-:Y:S01]  /*108a0*/  HMMA.16816.F32.BF16 R8, R28.reuse, R38, R8 ;  /* 0x000000261c08723c */ /* 0x040fe20000041808 */
[----:B------:R-:W2:Y:S03]  /*108b0*/  LDSM.16.MT88.4 R36, [R140+0x3c00] ;  /* 0x003c00008c24783b */ /* 0x000ea60000004200 */
[----:B------:R-:W3:Y:S04]  /*108c0*/  MUFU.EX2 R87, R87 ;  /* 0x0000005700577308 */ /* 0x000ee80000000800 */
[C---:B------:R-:W-:Y:S06]  /*108d0*/  HMMA.16816.F32.BF16 R12, R28.reuse, R40, R12 ;  /* 0x000000281c0c723c */ /* 0x040fec000004180c */
[----:B------:R-:W-:Y:S02]  /*108e0*/  MUFU.EX2 R67, R67 ;  /* 0x0000004300437308 */ /* 0x000fe40000000800 */
[----:B------:R-:W-:Y:S01]  /*108f0*/  HMMA.16816.F32.BF16 R16, R28, R42, R16 ;  /* 0x0000002a1c10723c */ /* 0x000fe20000041810 */
[----:B------:R-:W-:Y:S06]  /*10900*/  LDSM.16.MT88.4 R40, [R140+0x4000] ;  /* 0x004000008c28783b */ /* 0x000fec0000004200 */
[----:B----4-:R-:W-:Y:S01]  /*10910*/  F2FP.BF16.PACK_AB R28, R93, R98 ;  /* 0x000000625d1c723e */ /* 0x010fe200000010ff */
[----:B------:R-:W4:Y:S01]  /*10920*/  MUFU.EX2 R64, R64 ;  /* 0x0000004000407308 */ /* 0x000f220000000800 */
[----:B-1----:R-:W-:Y:S03]  /*10930*/  F2FP.BF16.PACK_AB R29, R92, R95 ;  /* 0x0000005f5c1d723e */ /* 0x002fe600000010ff */
[----:B---3--:R-:W-:Y:S01]  /*10940*/  F2FP.BF16.PACK_AB R30, R87, R94 ;  /* 0x0000005e571e723e */ /* 0x008fe200000010ff */
[----:B------:R-:W-:Y:S02]  /*10950*/  FADD.FTZ R95, R95, R70 ;  /* 0x000000465f5f7221 */ /* 0x000fe40000010000 */
[----:B------:R-:W-:Y:S02]  /*10960*/  FADD.FTZ R98, R98, R99 ;  /* 0x0000006362627221 */ /* 0x000fe40000010000 */
[----:B------:R-:W-:Y:S01]  /*10970*/  FADD.FTZ R92, R92, R95 ;  /* 0x0000005f5c5c7221 */ /* 0x000fe20000010000 */
[----:B------:R-:W-:Y:S01]  /*10980*/  MUFU.EX2 R66, R66 ;  /* 0x0000004200427308 */ /* 0x000fe20000000800 */
[----:B------:R-:W-:Y:S04]  /*10990*/  FADD.FTZ R93, R93, R98 ;  /* 0x000000625d5d7221 */ /* 0x000fe80000010000 */
[----:B------:R-:W-:Y:S04]  /*109a0*/  FADD.FTZ R94, R94, R93 ;  /* 0x0000005d5e5e7221 */ /* 0x000fe80000010000 */
[----:B------:R-:W-:Y:S01]  /*109b0*/  FADD.FTZ R87, R87, R94 ;  /* 0x0000005e57577221 */ /* 0x000fe20000010000 */
[----:B------:R-:W1:Y:S01]  /*109c0*/  MUFU.EX2 R63, R63 ;  /* 0x0000003f003f7308 */ /* 0x000e620000000800 */
[C---:B----4-:R-:W-:Y:S01]  /*109d0*/  F2FP.BF16.PACK_AB R31, R64.reuse, R67 ;  /* 0x00000043401f723e */ /* 0x050fe200000010ff */
[----:B------:R-:W-:Y:S04]  /*109e0*/  FADD.FTZ R67, R67, R92 ;  /* 0x0000005c43437221 */ /* 0x000fe80000010000 */
[----:B------:R-:W-:Y:S04]  /*109f0*/  FADD.FTZ R64, R64, R67 ;  /* 0x0000004340407221 */ /* 0x000fe80000010000 */
[----:B------:R-:W-:Y:S01]  /*10a00*/  MUFU.EX2 R61, R61 ;  /* 0x0000003d003d7308 */ /* 0x000fe20000000800 */
[C---:B-----5:R-:W-:Y:S08]  /*10a10*/  HMMA.16816.F32.BF16 R4, R28.reuse, R32, R4 ;  /* 0x000000201c04723c */ /* 0x060ff00000041804 */
[C---:B------:R-:W-:Y:S01]  /*10a20*/  HMMA.16816.F32.BF16 R8, R28.reuse, R34, R8 ;  /* 0x000000221c08723c */ /* 0x040fe20000041808 */
[----:B------:R-:W3:Y:S01]  /*10a30*/  MUFU.EX2 R60, R60 ;  /* 0x0000003c003c7308 */ /* 0x000ee20000000800 */
[----:B------:R-:W4:Y:S06]  /*10a40*/  LDSM.16.MT88.4 R32, [R139+0x3c00] ;  /* 0x003c00008b20783b */ /* 0x000f2c0000004200 */
[C---:B------:R-:W-:Y:S03]  /*10a50*/  HMMA.16816.F32.BF16 R12, R28.reuse, R44, R12 ;  /* 0x0000002c1c0c723c */ /* 0x040fe6000004180c */
[----:B------:R-:W-:Y:S04]  /*10a60*/  MUFU.EX2 R62, R62 ;  /* 0x0000003e003e7308 */ /* 0x000fe80000000800 */
[--C-:B------:R-:W-:Y:S01]  /*10a70*/  FFMA.FTZ R45, R170, c[0x0][0x23c], -R53.reuse ;  /* 0x00008f00aa2d7a23 */ /* 0x100fe20000010835 */
[----:B------:R-:W-:Y:S04]  /*10a80*/  HMMA.16816.F32.BF16 R16, R28, R46, R16 ;  /* 0x0000002e1c10723c */ /* 0x000fe80000041810 */
[--C-:B------:R-:W-:Y:S01]  /*10a90*/  FFMA.FTZ R44, R175, c[0x0][0x23c], -R96.reuse ;  /* 0x00008f00af2c7a23 */ /* 0x100fe20000010860 */
[----:B------:R-:W5:Y:S02]  /*10aa0*/  MUFU.EX2 R55, R55 ;  /* 0x0000003700377308 */ /* 0x000f640000000800 */
[----:B-1----:R-:W-:Y:S01]  /*10ab0*/  F2FP.BF16.PACK_AB R28, R63, R66 ;  /* 0x000000423f1c723e */ /* 0x002fe200000010ff */
[----:B------:R-:W-:Y:S01]  /*10ac0*/  FFMA.FTZ R46, R168, c[0x0][0x23c], -R53 ;  /* 0x00008f00a82e7a23 */ /* 0x000fe20000010835 */
[----:B---3--:R-:W-:Y:S03]  /*10ad0*/  F2FP.BF16.PACK_AB R29, R60, R61 ;  /* 0x0000003d3c1d723e */ /* 0x008fe600000010ff */
[----:B------:R-:W-:Y:S02]  /*10ae0*/  FFMA.FTZ R47, R171, c[0x0][0x23c], -R96 ;  /* 0x00008f00ab2f7a23 */ /* 0x000fe40000010860 */
[----:B------:R-:W-:Y:S01]  /*10af0*/  FADD.FTZ R66, R66, R87 ;  /* 0x0000005742427221 */ /* 0x000fe20000010000 */
[----:B------:R-:W-:Y:S01]  /*10b00*/  MUFU.EX2 R54, R54 ;  /* 0x0000003600367308 */ /* 0x000fe20000000800 */
[----:B------:R-:W-:Y:S02]  /*10b10*/  MOV R87, R0 ;  /* 0x0000000000577202 */ /* 0x000fe40000000f00 */
[----:B------:R-:W-:Y:S07]  /*10b20*/  FADD.FTZ R63, R63, R66 ;  /* 0x000000423f3f7221 */ /* 0x000fee0000010000 */
[----:B------:R-:W1:Y:S01]  /*10b30*/  MUFU.EX2 R27, R27 ;  /* 0x0000001b001b7308 */ /* 0x000e620000000800 */
[C---:B-----5:R-:W-:Y:S01]  /*10b40*/  F2FP.BF16.PACK_AB R30, R55.reuse, R62 ;  /* 0x0000003e371e723e */ /* 0x060fe200000010ff */
[----:B------:R-:W-:Y:S04]  /*10b50*/  FADD.FTZ R62, R62, R63 ;  /* 0x0000003f3e3e7221 */ /* 0x000fe80000010000 */
[----:B------:R-:W-:Y:S04]  /*10b60*/  FADD.FTZ R55, R55, R62 ;  /* 0x0000003e37377221 */ /* 0x000fe80000010000 */
[----:B------:R-:W-:Y:S10]  /*10b70*/  MUFU.EX2 R52, R52 ;  /* 0x0000003400347308 */ /* 0x000ff40000000800 */
[----:B------:R-:W3:Y:S01]  /*10b80*/  MUFU.EX2 R51, R51 ;  /* 0x0000003300337308 */ /* 0x000ee20000000800 */
[----:B-1----:R-:W-:Y:S09]  /*10b90*/  F2FP.BF16.PACK_AB R31, R27, R54 ;  /* 0x000000361b1f723e */ /* 0x002ff200000010ff */
[----:B------:R-:W-:Y:S01]  /*10ba0*/  MUFU.EX2 R26, R26 ;  /* 0x0000001a001a7308 */ /* 0x000fe20000000800 */
[C---:B--2---:R-:W-:Y:S08]  /*10bb0*/  HMMA.16816.F32.BF16 R4, R28.reuse, R36, R4 ;  /* 0x000000241c04723c */ /* 0x044ff00000041804 */
[C---:B------:R-:W-:Y:S01]  /*10bc0*/  HMMA.16816.F32.BF16 R8, R28.reuse, R38, R8 ;  /* 0x000000261c08723c */ /* 0x040fe20000041808 */
[----:B------:R-:W1:Y:S01]  /*10bd0*/  MUFU.EX2 R25, R25 ;  /* 0x0000001900197308 */ /* 0x000e620000000800 */
[----:B------:R-:W2:Y:S06]  /*10be0*/  LDSM.16.MT88.4 R36, [R139+0x4000] ;  /* 0x004000008b24783b */ /* 0x000eac0000004200 */
[C---:B----4-:R-:W-:Y:S03]  /*10bf0*/  HMMA.16816.F32.BF16 R12, R28.reuse, R32, R12 ;  /* 0x000000201c0c723c */ /* 0x050fe6000004180c */
[----:B------:R-:W-:Y:S05]  /*10c00*/  MUFU.EX2 R48, R48 ;  /* 0x0000003000307308 */ /* 0x000fea0000000800 */
[----:B------:R-:W-:Y:S01]  /*10c10*/  HMMA.16816.F32.BF16 R16, R28, R34, R16 ;  /* 0x000000221c10723c */ /* 0x000fe20000041810 */
[----:B------:R-:W4:Y:S04]  /*10c20*/  LDSM.16.MT88.4 R32, [R140+0x4400] ;  /* 0x004400008c20783b */ /* 0x000f280000004200 */
[----:B------:R-:W5:Y:S02]  /*10c30*/  MUFU.EX2 R49, R49 ;  /* 0x0000003100317308 */ /* 0x000f640000000800 */
[----:B---3--:R-:W-:Y:S01]  /*10c40*/  F2FP.BF16.PACK_AB R28, R51, R52 ;  /* 0x00000034331c723e */ /* 0x008fe200000010ff */
        /* <DEDUP_REMOVED lines=12> */
[C---:B------:R-:W-:Y:S08]  /*10d10*/  HMMA.16816.F32.BF16 R4, R28.reuse, R40, R4 ;  /* 0x000000281c04723c */ /* 0x040ff00000041804 */
[C---:B------:R-:W-:Y:S01]  /*10d20*/  HMMA.16816.F32.BF16 R8, R28.reuse, R42, R8 ;  /* 0x0000002a1c08723c */ /* 0x040fe20000041808 */
[----:B------:R-:W1:Y:S01]  /*10d30*/  MUFU.EX2 R73, R73 ;  /* 0x0000004900497308 */ /* 0x000e620000000800 */
[----:B------:R-:W5:Y:S02]  /*10d40*/  LDSM.16.MT88.4 R40, [R139+0x4400] ;  /* 0x004400008b28783b */ /* 0x000f640000004200 */
[C---:B---3--:R-:W-:Y:S01]  /*10d50*/  F2FP.BF16.PACK_AB R20, R72.reuse, R65 ;  /* 0x000000414814723e */ /* 0x048fe200000010ff */
[----:B------:R-:W-:Y:S03]  /*10d60*/  FADD.FTZ R65, R65, R48 ;  /* 0x0000003041417221 */ /* 0x000fe60000010000 */
[C---:B--2---:R-:W-:Y:S03]  /*10d70*/  HMMA.16816.F32.BF16 R12, R28.reuse, R36, R12 ;  /* 0x000000241c0c723c */ /* 0x044fe6000004180c */
[----:B------:R-:W-:Y:S01]  /*10d80*/  MUFU.EX2 R74, R74 ;  /* 0x0000004a004a7308 */ /* 0x000fe20000000800 */
[----:B------:R-:W-:Y:S03]  /*10d90*/  FADD.FTZ R65, R72, R65 ;  /* 0x0000004148417221 */ /* 0x000fe60000010000 */
[--C-:B------:R-:W-:Y:S01]  /*10da0*/  FFMA.FTZ R36, R106, c[0x0][0x23c], -R53.reuse ;  /* 0x00008f006a247a23 */ /* 0x100fe20000010835 */
[----:B------:R-:W-:Y:S01]  /*10db0*/  HMMA.16816.F32.BF16 R16, R28, R38, R16 ;  /* 0x000000261c10723c */ /* 0x000fe20000041810 */
[----:B------:R-:W2:Y:S03]  /*10dc0*/  LDSM.16.MT88.4 R28, [R140+0x4800] ;  /* 0x004800008c1c783b */ /* 0x000ea60000004200 */
[----:B------:R-:W-:Y:S01]  /*10dd0*/  FFMA.FTZ R37, R102, c[0x0][0x23c], -R53 ;  /* 0x00008f0066257a23 */ /* 0x000fe20000010835 */
[----:B------:R-:W3:Y:S02]  /*10de0*/  MUFU.EX2 R105, R105 ;  /* 0x0000006900697308 */ /* 0x000ee40000000800 */
[--C-:B------:R-:W-:Y:S01]  /*10df0*/  FFMA.FTZ R38, R57, c[0x0][0x23c], -R96.reuse ;  /* 0x00008f0039267a23 */ /* 0x100fe20000010860 */
[----:B-1----:R-:W-:Y:S01]  /*10e00*/  F2FP.BF16.PACK_AB R21, R73, R68 ;  /* 0x000000444915723e */ /* 0x002fe200000010ff */
[----:B------:R-:W-:Y:S06]  /*10e10*/  FFMA.FTZ R96, R58, c[0x0][0x23c], -R96 ;  /* 0x00008f003a607a23 */ /* 0x000fec0000010860 */
[----:B------:R-:W-:Y:S10]  /*10e20*/  MUFU.EX2 R75, R75 ;  /* 0x0000004b004b7308 */ /* 0x000ff40000000800 */
[----:B------:R-:W1:Y:S01]  /*10e30*/  MUFU.EX2 R112, R112 ;  /* 0x0000007000707308 */ /* 0x000e620000000800 */
[C---:B---3--:R-:W-:Y:S01]  /*10e40*/  F2FP.BF16.PACK_AB R22, R105.reuse, R74 ;  /* 0x0000004a6916723e */ /* 0x048fe200000010ff */
[----:B------:R-:W-:Y:S04]  /*10e50*/  FADD.FTZ R74, R74, R65 ;  /* 0x000000414a4a7221 */ /* 0x000fe80000010000 */
[----:B------:R-:W-:Y:S04]  /*10e60*/  FADD.FTZ R74, R105, R74 ;  /* 0x0000004a694a7221 */ /* 0x000fe80000010000 */
[----:B------:R-:W-:Y:S10]  /*10e70*/  MUFU.EX2 R117, R117 ;  /* 0x0000007500757308 */ /* 0x000ff40000000800 */
[----:B------:R-:W3:Y:S01]  /*10e80*/  MUFU.EX2 R44, R44 ;  /* 0x0000002c002c7308 */ /* 0x000ee20000000800 */
[----:B-1----:R-:W-:Y:S09]  /*10e90*/  F2FP.BF16.PACK_AB R23, R112, R75 ;  /* 0x0000004b7017723e */ /* 0x002ff200000010ff */
[----:B------:R-:W-:Y:S01]  /*10ea0*/  MUFU.EX2 R45, R45 ;  /* 0x0000002d002d7308 */ /* 0x000fe20000000800 */
[C---:B----4-:R-:W-:Y:S08]  /*10eb0*/  HMMA.16816.F32.BF16 R4, R20.reuse, R32, R4 ;  /* 0x000000201404723c */ /* 0x050ff00000041804 */
[C---:B------:R-:W-:Y:S01]  /*10ec0*/  HMMA.16816.F32.BF16 R8, R20.reuse, R34, R8 ;  /* 0x000000221408723c */ /* 0x040fe20000041808 */
[----:B------:R-:W1:Y:S01]  /*10ed0*/  MUFU.EX2 R46, R46 ;  /* 0x0000002e002e7308 */ /* 0x000e620000000800 */
[----:B------:R-:W4:Y:S06]  /*10ee0*/  LDSM.16.MT88.4 R32, [R139+0x4800] ;  /* 0x004800008b20783b */ /* 0x000f2c0000004200 */
[C---:B-----5:R-:W-:Y:S03]  /*10ef0*/  HMMA.16816.F32.BF16 R12, R20.reuse, R40, R12 ;  /* 0x00000028140c723c */ /* 0x060fe6000004180c */
[----:B------:R-:W-:Y:S04]  /*10f00*/  MUFU.EX2 R47, R47 ;  /* 0x0000002f002f7308 */ /* 0x000fe80000000800 */
[--C-:B------:R-:W-:Y:S01]  /*10f10*/  FFMA.FTZ R40, R24, c[0x0][0x23c], -R53.reuse ;  /* 0x00008f0018287a23 */ /* 0x100fe20000010835 */
[----:B------:R-:W-:Y:S04]  /*10f20*/  HMMA.16816.F32.BF16 R16, R20, R42, R16 ;  /* 0x0000002a1410723c */ /* 0x000fe80000041810 */
[----:B------:R-:W-:Y:S01]  /*10f30*/  FFMA.FTZ R53, R3, c[0x0][0x23c], -R53 ;  /* 0x00008f0003357a23 */ /* 0x000fe20000010835 */
[----:B------:R-:W5:Y:S01]  /*10f40*/  MUFU.EX2 R124, R124 ;  /* 0x0000007c007c7308 */ /* 0x000f620000000800 */
[----:B------:R-:W-:Y:S01]  /*10f50*/  FADD.FTZ R41, R61, R64 ;  /* 0x000000403d297221 */ /* 0x000fe20000010000 */
[----:B---3--:R-:W-:Y:S01]  /*10f60*/  F2FP.BF16.PACK_AB R20, R44, R117 ;  /* 0x000000752c14723e */ /* 0x008fe200000010ff */
[----:B------:R-:W-:Y:S01]  /*10f70*/  FADD.FTZ R117, R117, R74 ;  /* 0x0000004a75757221 */ /* 0x000fe20000010000 */
[----:B-1----:R-:W-:Y:S03]  /*10f80*/  F2FP.BF16.PACK_AB R21, R46, R45 ;  /* 0x0000002d2e15723e */ /* 0x002fe600000010ff */
[----:B------:R-:W-:Y:S02]  /*10f90*/  FADD.FTZ R41, R60, R41 ;  /* 0x000000293c297221 */ /* 0x000fe40000010000 */
[----:B------:R-:W-:Y:S01]  /*10fa0*/  FADD.FTZ R44, R44, R117 ;  /* 0x000000752c2c7221 */ /* 0x000fe20000010000 */
[----:B------:R-:W-:Y:S01]  /*10fb0*/  MUFU.EX2 R114, R114 ;  /* 0x0000007200727308 */ /* 0x000fe20000000800 */
[----:B------:R-:W-:Y:S04]  /*10fc0*/  FADD.FTZ R54, R54, R41 ;  /* 0x0000002936367221 */ /* 0x000fe80000010000 */
[----:B------:R-:W-:Y:S04]  /*10fd0*/  FADD.FTZ R27, R27, R54 ;  /* 0x000000361b1b7221 */ /* 0x000fe80000010000 */
[----:B------:R-:W-:Y:S01]  /*10fe0*/  FADD.FTZ R26, R26, R27 ;  /* 0x0000001b1a1a7221 */ /* 0x000fe20000010000 */
[----:B------:R-:W1:Y:S03]  /*10ff0*/  MUFU.EX2 R119, R119 ;  /* 0x0000007700777308 */ /* 0x000e660000000800 */
[----:B------:R-:W-:Y:S01]  /*11000*/  FADD.FTZ R3, R25, R26 ;  /* 0x0000001a19037221 */ /* 0x000fe20000010000 */
[----:B-----5:R-:W-:Y:S01]  /*11010*/  F2FP.BF16.PACK_AB R22, R124, R47 ;  /* 0x0000002f7c16723e */ /* 0x020fe200000010ff */
[----:B------:R-:W3:Y:S01]  /*11020*/  LDSM.16.MT88.4 R24, [R139+0x4c00] ;  /* 0x004c00008b18783b */ /* 0x000ee20000004200 */
[----:B------:R-:W-:Y:S02]  /*11030*/  FADD.FTZ R47, R47, R44 ;  /* 0x0000002c2f2f7221 */ /* 0x000fe40000010000 */
[----:B------:R-:W-:Y:S02]  /*11040*/  FADD.FTZ R56, R56, R3 ;  /* 0x0000000338387221 */ /* 0x000fe40000010000 */
[----:B------:R-:W-:Y:S01]  /*11050*/  MUFU.EX2 R101, R101 ;  /* 0x0000006500657308 */ /* 0x000fe20000000800 */
[----:B------:R-:W-:Y:S02]  /*11060*/  FADD.FTZ R124, R124, R47 ;  /* 0x0000002f7c7c7221 */ /* 0x000fe40000010000 */
[----:B------:R-:W-:Y:S07]  /*11070*/  FADD.FTZ R59, R59, R56 ;  /* 0x000000383b3b7221 */ /* 0x000fee0000010000 */
[----:B------:R-:W5:Y:S01]  /*11080*/  MUFU.EX2 R108, R103 ;  /* 0x00000067006c7308 */ /* 0x000f620000000800 */
[----:B-1----:R-:W-:Y:S09]  /*11090*/  F2FP.BF16.PACK_AB R23, R119, R114 ;  /* 0x000000727717723e */ /* 0x002ff200000010ff */
[----:B------:R-:W-:Y:S01]  /*110a0*/  MUFU.EX2 R36, R36 ;  /* 0x0000002400247308 */ /* 0x000fe20000000800 */
[C---:B--2---:R-:W-:Y:S07]  /*110b0*/  HMMA.16816.F32.BF16 R4, R20.reuse, R28, R4 ;  /* 0x0000001c1404723c */ /* 0x044fee0000041804 */
[----:B------:R-:W-:Y:S01]  /*110c0*/  FADD.FTZ R28, R68, R59 ;  /* 0x0000003b441c7221 */ /* 0x000fe20000010000 */
[C---:B------:R-:W-:Y:S01]  /*110d0*/  HMMA.16816.F32.BF16 R8, R20.reuse, R30, R8 ;  /* 0x0000001e1408723c */ /* 0x040fe20000041808 */
[----:B------:R-:W1:Y:S03]  /*110e0*/  MUFU.EX2 R37, R37 ;  /* 0x0000002500257308 */ /* 0x000e660000000800 */
[----:B------:R-:W-:Y:S01]  /*110f0*/  FADD.FTZ R28, R73, R28 ;  /* 0x0000001c491c7221 */ /* 0x000fe20000010000 */
[C---:B-----5:R-:W-:Y:S01]  /*11100*/  F2FP.BF16.PACK_AB R68, R108.reuse, R101 ;  /* 0x000000656c44723e */ /* 0x060fe200000010ff */
[----:B------:R-:W-:Y:S02]  /*11110*/  FADD.FTZ R101, R101, R124 ;  /* 0x0000007c65657221 */ /* 0x000fe40000010000 */
[C---:B----4-:R-:W-:Y:S03]  /*11120*/  HMMA.16816.F32.BF16 R12, R20.reuse, R32, R12 ;  /* 0x00000020140c723c */ /* 0x050fe6000004180c */
[----:B------:R-:W-:Y:S01]  /*11130*/  MUFU.EX2 R38, R38 ;  /* 0x0000002600267308 */ /* 0x000fe20000000800 */
[----:B------:R-:W-:Y:S02]  /*11140*/  FADD.FTZ R75, R75, R28 ;  /* 0x0000001c4b4b7221 */ /* 0x000fe40000010000 */
[----:B------:R-:W-:Y:S02]  /*11150*/  FADD.FTZ R101, R108, R101 ;  /* 0x000000656c657221 */ /* 0x000fe40000010000 */
[----:B------:R-:W-:Y:S04]  /*11160*/  HMMA.16816.F32.BF16 R16, R20, R34, R16 ;  /* 0x000000221410723c */ /* 0x000fe80000041810 */
[----:B------:R-:W-:Y:S01]  /*11170*/  FADD.FTZ R112, R112, R75 ;  /* 0x0000004b70707221 */ /* 0x000fe20000010000 */
[----:B------:R-:W2:Y:S03]  /*11180*/  MUFU.EX2 R39, R96 ;  /* 0x0000006000277308 */ /* 0x000ea60000000800 */
[----:B------:R-:W-:Y:S01]  /*11190*/  FADD.FTZ R3, R45, R112 ;  /* 0x000000702d037221 */ /* 0x000fe20000010000 */
[----:B-1----:R-:W-:Y:S03]  /*111a0*/  F2FP.BF16.PACK_AB R69, R37, R36 ;  /* 0x000000242545723e */ /* 0x002fe600000010ff */
[----:B------:R-:W-:Y:S03]  /*111b0*/  FADD.FTZ R3, R46, R3 ;  /* 0x000000032e037221 */ /* 0x000fe60000010000 */
[----:B------:R-:W-:Y:S01]  /*111c0*/  MUFU.EX2 R40, R40 ;  /* 0x0000002800287308 */ /* 0x000fe20000000800 */
[----:B------:R-:W-:Y:S01]  /*111d0*/  FADD.FTZ R114, R114, R3 ;  /* 0x0000000372727221 */ /* 0x000fe20000010000 */
[----:B------:R-:W-:Y:S03]  /*111e0*/  IADD3 R3, R158, -0x1, RZ ;  /* 0xffffffff9e037810 */ /* 0x000fe60007ffe0ff */
[----:B------:R-:W-:Y:S01]  /*111f0*/  FADD.FTZ R119, R119, R114 ;  /* 0x0000007277777221 */ /* 0x000fe20000010000 */
[----:B------:R-:W-:Y:S03]  /*11200*/  MOV R158, R3 ;  /* 0x00000003009e7202 */ /* 0x000fe60000000f00 */
[----:B------:R-:W-:Y:S01]  /*11210*/  FADD.FTZ R36, R36, R119 ;  /* 0x0000007724247221 */ /* 0x000fe20000010000 */
[----:B------:R-:W1:Y:S03]  /*11220*/  MUFU.EX2 R53, R53 ;  /* 0x0000003500357308 */ /* 0x000e660000000800 */
[----:B------:R-:W-:Y:S01]  /*11230*/  FADD.FTZ R37, R37, R36 ;  /* 0x0000002425257221 */ /* 0x000fe20000010000 */
[C---:B--2---:R-:W-:Y:S01]  /*11240*/  F2FP.BF16.PACK_AB R70, R39.reuse, R38 ;  /* 0x000000262746723e */ /* 0x044fe200000010ff */
[----:B------:R-:W-:Y:S04]  /*11250*/  FADD.FTZ R38, R38, R101 ;  /* 0x0000006526267221 */ /* 0x000fe80000010000 */
[----:B------:R-:W-:Y:S01]  /*11260*/  FADD.FTZ R164, R39, R38 ;  /* 0x0000002627a47221 */ /* 0x000fe20000010000 */
[C---:B-1----:R-:W-:Y:S01]  /*11270*/  F2FP.BF16.PACK_AB R71, R53.reuse, R40 ;  /* 0x000000283547723e */ /* 0x042fe200000010ff */
[----:B------:R-:W-:Y:S04]  /*11280*/  FADD.FTZ R40, R40, R37 ;  /* 0x0000002528287221 */ /* 0x000fe80000010000 */
[----:B------:R-:W-:Y:S02]  /*11290*/  FADD.FTZ R163, R53, R40 ;  /* 0x0000002835a37221 */ /* 0x000fe40000010000 */
[C---:B------:R-:W-:Y:S08]  /*112a0*/  HMMA.16816.F32.BF16 R80, R68.reuse, R76, R4 ;  /* 0x0000004c4450723c */ /* 0x040ff00000041804 */
[C---:B------:R-:W-:Y:S08]  /*112b0*/  HMMA.16816.F32.BF16 R76, R68.reuse, R78, R8 ;  /* 0x0000004e444c723c */ /* 0x040ff00000041808 */
[C---:B---3--:R-:W-:Y:S08]  /*112c0*/  HMMA.16816.F32.BF16 R72, R68.reuse, R24, R12 ;  /* 0x000000184448723c */ /* 0x048ff0000004180c */
[----:B------:R-:W-:Y:S01]  /*112d0*/  HMMA.16816.F32.BF16 R68, R68, R26, R16 ;  /* 0x0000001a4444723c */ /* 0x000fe20000041810 */
[----:B------:R-:W-:-:S07]  /*112e0*/  @P0 BRA `(.L_x_3814) ;  /* 0xffffcf6000000947 */ /* 0x000fce000383ffff */
.L_x_3810:
[----:B------:R-:W1:Y:S01]  /*112f0*/  SHFL.BFLY PT, R4, R163, 0x2, 0x1f ;  /* 0x0c401f00a3047f89 */ /* 0x000e6200000e0000 */
[----:B------:R-:W-:Y:S01]  /*11300*/  SHF.R.S32.HI R9, RZ, 0x1f, R152 ;  /* 0x0000001fff097819 */ /* 0x000fe20000011498 */
[----:B------:R-:W-:Y:S01]  /*11310*/  IMAD.MOV.U32 R8, RZ, RZ, 0x3f800000 ;  /* 0x3f800000ff087424 */ /* 0x000fe200078e00ff */
[----:B------:R-:W-:Y:S01]  /*11320*/  ULDC.U8 UR4, c[0x0][0x328] ;  /* 0x0000ca0000047ab9 */ /* 0x000fe20000000000 */
[----:B------:R-:W2:Y:S01]  /*11330*/  SHFL.BFLY PT, R3, R164, 0x2, 0x1f ;  /* 0x0c401f00a4037f89 */ /* 0x000ea200000e0000 */
[----:B------:R-:W-:-:S02]  /*11340*/  IMAD.MOV.U32 R7, RZ, RZ, 0x3f800000 ;  /* 0x3f800000ff077424 */ /* 0x000fc400078e00ff */
[----:B-1----:R-:W-:Y:S02]  /*11350*/  FADD.FTZ R11, R4, R163 ;  /* 0x000000a3040b7221 */ /* 0x002fe40000010000 */
[----:B--2---:R-:W-:-:S03]  /*11360*/  FADD.FTZ R6, R3, R164 ;  /* 0x000000a403067221 */ /* 0x004fc60000010000 */
[----:B------:R-:W1:Y:S04]  /*11370*/  SHFL.BFLY PT, R4, R11, 0x1, 0x1f ;  /* 0x0c201f000b047f89 */ /* 0x000e6800000e0000 */
[----:B------:R-:W2:Y:S04]  /*11380*/  SHFL.BFLY PT, R5, R6, 0x1, 0x1f ;  /* 0x0c201f0006057f89 */ /* 0x000ea800000e0000 */
[----:B------:R-:W3:Y:S01]  /*11390*/  S2R R3, SR_TID.X ;  /* 0x0000000000037919 */ /* 0x000ee20000002100 */
[----:B-1----:R-:W-:Y:S02]  /*113a0*/  FADD.FTZ R4, R11, R4 ;  /* 0x000000040b047221 */ /* 0x002fe40000010000 */
[----:B--2---:R-:W-:-:S03]  /*113b0*/  FADD.FTZ R5, R6, R5 ;  /* 0x0000000506057221 */ /* 0x004fc60000010000 */
[----:B------:R-:W-:Y:S02]  /*113c0*/  FSETP.NE.FTZ.AND P2, PT, R4, RZ, PT ;  /* 0x000000ff0400720b */ /* 0x000fe40003f55000 */
[----:B------:R-:W-:Y:S02]  /*113d0*/  LEA.HI R6, R9, R152, RZ, 0x3 ;  /* 0x0000009809067211 */ /* 0x000fe400078f18ff */
[----:B---3--:R-:W-:Y:S02]  /*113e0*/  SHF.R.S32.HI R10, RZ, 0x1f, R3 ;  /* 0x0000001fff0a7819 */ /* 0x008fe40000011403 */
[----:B------:R-:W-:Y:S02]  /*113f0*/  LOP3.LUT R9, R6, 0xfffffff8, RZ, 0xc0, !PT ;  /* 0xfffffff806097812 */ /* 0x000fe400078ec0ff */
[----:B------:R-:W-:Y:S02]  /*11400*/  FSETP.NE.FTZ.AND P3, PT, R5, RZ, PT ;  /* 0x000000ff0500720b */ /* 0x000fe40003f75000 */
[----:B------:R-:W-:-:S02]  /*11410*/  LEA.HI R6, R10, R3, RZ, 0x2 ;  /* 0x000000030a067211 */ /* 0x000fc400078f10ff */
[----:B------:R-:W-:Y:S01]  /*11420*/  IADD3 R9, R152, -R9, RZ ;  /* 0x8000000998097210 */ /* 0x000fe20007ffe0ff */
[----:B------:R-:W1:Y:S01]  /*11430*/  @P2 MUFU.RCP R8, R4 ;  /* 0x0000000400082308 */ /* 0x000e620000001000 */
[----:B------:R-:W-:Y:S02]  /*11440*/  LOP3.LUT R6, R6, 0xfffffffc, RZ, 0xc0, !PT ;  /* 0xfffffffc06067812 */ /* 0x000fe400078ec0ff */
[----:B------:R-:W-:Y:S02]  /*11450*/  LEA.HI R11, R9, R9, RZ, 0x1 ;  /* 0x00000009090b7211 */ /* 0x000fe400078f08ff */
[----:B------:R-:W-:Y:S01]  /*11460*/  LEA.HI R10, R10, R3, RZ, 0x5 ;  /* 0x000000030a0a7211 */ /* 0x000fe200078f28ff */
[----:B------:R-:W-:Y:S01]  /*11470*/  IMAD.IADD R13, R3, 0x1, -R6 ;  /* 0x00000001030d7824 */ /* 0x000fe200078e0a06 */
[----:B------:R-:W-:Y:S01]  /*11480*/  SHF.R.S32.HI R6, RZ, 0x1, R11 ;  /* 0x00000001ff067819 */ /* 0x000fe2000001140b */
[----:B------:R-:W2:Y:S01]  /*11490*/  @P3 MUFU.RCP R7, R5 ;  /* 0x0000000500073308 */ /* 0x000ea20000001000 */
[----:B------:R-:W-:-:S02]  /*114a0*/  SHF.R.S32.HI R12, RZ, 0x5, R10 ;  /* 0x00000005ff0c7819 */ /* 0x000fc4000001140a */
[----:B------:R-:W-:Y:S02]  /*114b0*/  LOP3.LUT R14, R11, 0x3fffffe, RZ, 0xc0, !PT ;  /* 0x03fffffe0b0e7812 */ /* 0x000fe400078ec0ff */
[----:B------:R-:W-:Y:S01]  /*114c0*/  LOP3.LUT P0, RZ, R6, 0x2, RZ, 0xc0, !PT ;  /* 0x0000000206ff7812 */ /* 0x000fe2000780c0ff */
[----:B------:R-:W-:Y:S01]  /*114d0*/  IMAD R13, R12, 0x100, R13 ;  /* 0x000001000c0d7824 */ /* 0x000fe200078e020d */
[----:B------:R-:W-:Y:S01]  /*114e0*/  IADD3 R14, R9, -R14, RZ ;  /* 0x8000000e090e7210 */ /* 0x000fe20007ffe0ff */
[C---:B-1----:R-:W-:Y:S01]  /*114f0*/  FMUL.FTZ R83, R8.reuse, R83 ;  /* 0x0000005308537220 */ /* 0x042fe20000410000 */
        /* <DEDUP_REMOVED lines=11> */
[----:B------:R-:W-:Y:S01]  /*115b0*/  F2FP.BF16.PACK_AB R74, R75, R74 ;  /* 0x0000004a4b4a723e */ /* 0x000fe200000010ff */
[C---:B------:R-:W-:Y:S01]  /*115c0*/  IMAD.SHL.U32 R8, R6.reuse, 0x40, RZ ;  /* 0x0000004006087824 */ /* 0x040fe200078e00ff */
[----:B------:R-:W-:Y:S01]  /*115d0*/  LOP3.LUT R6, R6, 0x1, RZ, 0xc0, !PT ;  /* 0x0000000106067812 */ /* 0x000fe200078ec0ff */
[----:B------:R-:W-:Y:S01]  /*115e0*/  IMAD R13, R14, 0x10, R13 ;  /* 0x000000100e0d7824 */ /* 0x000fe200078e020d */
[----:B------:R-:W-:Y:S01]  /*115f0*/  F2FP.BF16.PACK_AB R70, R71, R70 ;  /* 0x000000464746723e */ /* 0x000fe200000010ff */
[C---:B--2---:R-:W-:Y:S01]  /*11600*/  FMUL.FTZ R80, R7.reuse, R80 ;  /* 0x0000005007507220 */ /* 0x044fe20000410000 */
[----:B------:R-:W-:Y:S01]  /*11610*/  LOP3.LUT R8, R8, 0xc0, RZ, 0xc0, !PT ;  /* 0x000000c008087812 */ /* 0x000fe200078ec0ff */
[C---:B------:R-:W-:Y:S01]  /*11620*/  FMUL.FTZ R81, R7.reuse, R81 ;  /* 0x0000005107517220 */ /* 0x040fe20000410000 */
[----:B------:R-:W-:Y:S01]  /*11630*/  ISETP.NE.U32.AND P1, PT, R6, 0x1, PT ;  /* 0x000000010600780c */ /* 0x000fe20003f25070 */
[C---:B------:R-:W-:Y:S01]  /*11640*/  FMUL.FTZ R76, R7.reuse, R76 ;  /* 0x0000004c074c7220 */ /* 0x040fe20000410000 */
[----:B------:R-:W-:Y:S01]  /*11650*/  LEA.HI R8, R8, R8, RZ, 0x1d ;  /* 0x0000000808087211 */ /* 0x000fe200078fe8ff */
[----:B------:R-:W-:Y:S01]  /*11660*/  FMUL.FTZ R77, R7, R77 ;  /* 0x0000004d074d7220 */ /* 0x000fe20000410000 */
[----:B------:R-:W-:Y:S01]  /*11670*/  F2FP.BF16.PACK_AB R80, R81, R80 ;  /* 0x000000505150723e */ /* 0x000fe200000010ff */
[----:B------:R-:W-:Y:S01]  /*11680*/  FMUL.FTZ R72, R7, R72 ;  /* 0x0000004807487220 */ /* 0x000fe20000410000 */
[----:B------:R-:W-:Y:S01]  /*11690*/  LEA R8, R13, R8, 0x1 ;  /* 0x000000080d087211 */ /* 0x000fe200078e08ff */
[----:B------:R-:W-:Y:S01]  /*116a0*/  FMUL.FTZ R73, R7, R73 ;  /* 0x0000004907497220 */ /* 0x000fe20000410000 */
[----:B------:R-:W-:Y:S01]  /*116b0*/  F2FP.BF16.PACK_AB R76, R77, R76 ;  /* 0x0000004c4d4c723e */ /* 0x000fe200000010ff */
[----:B------:R-:W-:Y:S01]  /*116c0*/  FMUL.FTZ R68, R7, R68 ;  /* 0x0000004407447220 */ /* 0x000fe20000410000 */
[----:B------:R-:W-:Y:S01]  /*116d0*/  SHF.L.U32 R9, R8, 0x1, RZ ;  /* 0x0000000108097819 */ /* 0x000fe200000006ff */
[----:B------:R-:W-:Y:S01]  /*116e0*/  IMAD.MOV.U32 R6, RZ, RZ, -0x10 ;  /* 0xfffffff0ff067424 */ /* 0x000fe200078e00ff */
[----:B------:R-:W-:Y:S01]  /*116f0*/  F2FP.BF16.PACK_AB R72, R73, R72 ;  /* 0x000000484948723e */ /* 0x000fe200000010ff */
[----:B------:R-:W-:-:S02]  /*11700*/  FMUL.FTZ R7, R7, R69 ;  /* 0x0000004507077220 */ /* 0x000fc40000410000 */
[----:B------:R-:W-:Y:S01]  /*11710*/  STS [R9], R80 ;  /* 0x0000005009007388 */ /* 0x000fe20000000800 */
[----:B------:R-:W-:Y:S01]  /*11720*/  SEL R6, R6, 0x10, !P1 ;  /* 0x0000001006067807 */ /* 0x000fe20004800000 */
[----:B-1----:R-:W-:Y:S01]  /*11730*/  @P3 FMUL.FTZ R5, R5, 0.69314718246459960938 ;  /* 0x3f31721805053820 */ /* 0x002fe20000410000 */
[----:B------:R-:W-:Y:S01]  /*11740*/  F2FP.BF16.PACK_AB R68, R7, R68 ;  /* 0x000000440744723e */ /* 0x000fe200000010ff */
[----:B------:R1:W-:Y:S01]  /*11750*/  STS [R9+0x200], R82 ;  /* 0x0002005209007388 */ /* 0x0003e20000000800 */
[C---:B------:R-:W-:Y:S01]  /*11760*/  IADD3 R7, R9.reuse, 0x20, RZ ;  /* 0x0000002009077810 */ /* 0x040fe20007ffe0ff */
[C---:B------:R-:W-:Y:S01]  /*11770*/  IMAD.IADD R11, R9.reuse, 0x1, R6 ;  /* 0x00000001090b7824 */ /* 0x040fe200078e0206 */
[----:B------:R-:W-:Y:S01]  /*11780*/  @P0 IADD3 R7, R9, -0x20, RZ ;  /* 0xffffffe009070810 */ /* 0x000fe20007ffe0ff */
[----:B------:R-:W-:Y:S01]  /*11790*/  IMAD.MOV.U32 R8, RZ, RZ, 0x7f800000 ;  /* 0x7f800000ff087424 */ /* 0x000fe200078e00ff */
[----:B------:R-:W-:Y:S01]  /*117a0*/  ISETP.NE.AND P0, PT, RZ, UR4, PT ;  /* 0x00000004ff007c0c */ /* 0x000fe2000bf05270 */
[----:B------:R-:W-:Y:S01]  /*117b0*/  @P3 FFMA.FTZ R8, R2, c[0x0][0x238], R5 ;  /* 0x00008e0002083a23 */ /* 0x000fe20000010005 */
[----:B------:R-:W-:Y:S01]  /*117c0*/  IADD3 R13, R6, R7, RZ ;  /* 0x00000007060d7210 */ /* 0x000fe20007ffe0ff */
[----:B------:R-:W-:Y:S04]  /*117d0*/  STS [R11], R76 ;  /* 0x0000004c0b007388 */ /* 0x000fe80000000800 */
[----:B------:R3:W-:Y:S04]  /*117e0*/  STS [R11+0x200], R78 ;  /* 0x0002004e0b007388 */ /* 0x0007e80000000800 */
[----:B------:R2:W-:Y:S04]  /*117f0*/  STS [R7], R72 ;  /* 0x0000004807007388 */ /* 0x0005e80000000800 */
[----:B------:R2:W-:Y:S04]  /*11800*/  STS [R7+0x200], R74 ;  /* 0x0002004a07007388 */ /* 0x0005e80000000800 */
[----:B------:R2:W-:Y:S01]  /*11810*/  STS [R13], R68 ;  /* 0x000000440d007388 */ /* 0x0005e20000000800 */
[----:B-1----:R-:W-:-:S03]  /*11820*/  MOV R9, 0x7f800000 ;  /* 0x7f80000000097802 */ /* 0x002fc60000000f00 */
[----:B------:R2:W-:Y:S01]  /*11830*/  STS [R13+0x200], R70 ;  /* 0x000200460d007388 */ /* 0x0005e20000000800 */
[----:B---3--:R-:W-:-:S04]  /*11840*/  @P2 FMUL.FTZ R11, R4, 0.69314718246459960938 ;  /* 0x3f317218040b2820 */ /* 0x008fc80000410000 */
        /* <DEDUP_REMOVED lines=9> */
.L_x_3815:
[----:B------:R-:W1:Y:S04]  /*118e0*/  S2R R11, SR_CTAID.Z ;  /* 0x00000000000b7919 */ /* 0x000e680000002700 */
[----:B------:R-:W1:Y:S02]  /*118f0*/  S2R R0, SR_CTAID.Y ;  /* 0x0000000000007919 */ /* 0x000e640000002600 */
[----:B-1----:R-:W-:-:S04]  /*11900*/  IMAD R2, R0, c[0x0][0x1c0], R11 ;  /* 0x0000700000027a24 */ /* 0x002fc800078e020b */
[----:B------:R-:W-:Y:S02]  /*11910*/  IMAD R2, R2, c[0x0][0x214], RZ ;  /* 0x0000850002027a24 */ /* 0x000fe400078e02ff */
.L_x_3816:
[----:B------:R-:W-:Y:S01]  /*11920*/  BAR.SYNC.DEFER_BLOCKING 0x0 ;  /* 0x0000000000007b1d */ /* 0x000fe20000010000 */
[----:B------:R-:W-:Y:S01]  /*11930*/  LOP3.LUT R10, R10, 0xffffffe0, RZ, 0xc0, !PT ;  /* 0xffffffe00a0a7812 */ /* 0x000fe200078ec0ff */
[C---:B------:R-:W-:Y:S01]  /*11940*/  IMAD.WIDE.U32 R20, R150.reuse, c[0x0][0x1e8], RZ ;  /* 0x00007a0096147a25 */ /* 0x040fe200078e00ff */
[----:B------:R-:W-:Y:S02]  /*11950*/  SHF.R.S32.HI R15, RZ, 0x1f, R12 ;  /* 0x0000001fff0f7819 */ /* 0x000fe4000001140c */
[----:B--2---:R-:W-:Y:S01]  /*11960*/  SHF.R.S32.HI R13, RZ, 0x1f, R0 ;  /* 0x0000001fff0d7819 */ /* 0x004fe20000011400 */
        /* <DEDUP_REMOVED lines=30> */
.L_x_3818:
[----:B------:R-:W-:Y:S05]  /*11b50*/  BSYNC B0 ;  /* 0x0000000000007941 */ /* 0x000fea0003800000 */
.L_x_3817:
[----:B----4-:R-:W4:Y:S01]  /*11b60*/  S2R R2, SR_CTAID.X ;  /* 0x0000000000027919 */ /* 0x010f220000002500 */
[----:B------:R-:W-:Y:S01]  /*11b70*/  SHF.R.S32.HI R85, RZ, 0x1f, R84 ;  /* 0x0000001fff557819 */ /* 0x000fe20000011454 */
[----:B------:R-:W-:Y:S01]  /*11b80*/  BSSY B0, `(.L_x_3819) ;  /* 0x0000019000007945 */ /* 0x000fe20003800000 */
[----:B------:R-:W-:Y:S02]  /*11b90*/  ISETP.GE.AND P0, PT, R84, c[0x0][0x220], PT ;  /* 0x0000880054007a0c */ /* 0x000fe40003f06270 */
[----:B------:R-:W-:-:S05]  /*11ba0*/  SHF.R.S32.HI R8, RZ, 0x1f, R11 ;  /* 0x0000001fff087819 */ /* 0x000fca000001140b */
        /* <DEDUP_REMOVED lines=22> */
.L_x_3820:
[----:B------:R-:W-:Y:S05]  /*11d10*/  BSYNC B0 ;  /* 0x0000000000007941 */ /* 0x000fea0003800000 */
.L_x_3819:
        /* <DEDUP_REMOVED lines=15> */
.L_x_3821:
        /* <DEDUP_REMOVED lines=15> */
.L_x_5235:


//--------------------- .text._ZN5flash24flash_fwd_splitkv_kernelI23Flash_fwd_kernel_traitsILi32ELi64ELi128ELi4ELb0ELb0EN7cutlass10bfloat16_tE19Flash_kernel_traitsILi32ELi64ELi128ELi4ES3_EELb1ELb0ELb0ELb0ELb0ELb0ELb1ELb0EEEvNS_16Flash_fwd_paramsE --------------------------
	.section	.text._ZN5flash24flash_fwd_splitkv_kernelI23Flash_fwd_kernel_traitsILi32ELi64ELi128ELi4ELb0ELb0EN7cutlass10bfloat16_tE19Flash_kernel_traitsILi32ELi64ELi128ELi4ES3_EELb1ELb0ELb0ELb0ELb0ELb0ELb1ELb0EEEvNS_16Flash_fwd_paramsE,"ax",@progbits
	.sectioninfo	@"SHI_REGISTERS=168"
	.align	128
        .global         _ZN5flash24flash_fwd_splitkv_kernelI23Flash_fwd_kernel_traitsILi32ELi64ELi128ELi4ELb0ELb0EN7cutlass10bfloat16_tE19Flash_kernel_traitsILi32ELi64ELi128ELi4ES3_EELb1ELb0ELb0ELb0ELb0ELb0ELb1ELb0EEEvNS_16Flash_fwd_paramsE
        .type           _ZN5flash24flash_fwd_splitkv_kernelI23Flash_fwd_kernel_traitsILi32ELi64ELi128ELi4ELb0ELb0EN7cutlass10bfloat16_tE19Flash_kernel_traitsILi32ELi64ELi128ELi4ES3_EELb1ELb0ELb0ELb0ELb0ELb0ELb1ELb0EEEvNS_16Flash_fwd_paramsE,@function
        .size           _ZN5flash24flash_fwd_splitkv_kernelI23Flash_fwd_kernel_traitsILi32ELi64ELi128ELi4ELb0ELb0EN7cutlass10bfloat16_tE19Flash_kernel_traitsILi32ELi64ELi128ELi4ES3_EELb1ELb0ELb0ELb0ELb0ELb0ELb1ELb0EEEvNS_16Flash_fwd_paramsE,(.L_x_5236 - _ZN5flash24flash_fwd_splitkv_kernelI23Flash_fwd_kernel_traitsILi32ELi64ELi128ELi4ELb0ELb0EN7cutlass10bfloat16_tE19Flash_kernel_traitsILi32ELi64ELi128ELi4ES3_EELb1ELb0ELb0ELb0ELb0ELb0ELb1ELb0EEEvNS_16Flash_fwd_paramsE)
        .other          _ZN5flash24flash_fwd_splitkv_kernelI23Flash_fwd_kernel_traitsILi32ELi64ELi128ELi4ELb0ELb0EN7cutlass10bfloat16_tE19Flash_kernel_traitsILi32ELi64ELi128ELi4ES3_EELb1ELb0ELb0ELb0ELb0ELb0ELb1ELb0EEEvNS_16Flash_fwd_paramsE,@"STO_CUDA_ENTRY STV_DEFAULT"
_ZN5flash24flash_fwd_splitkv_kernelI23Flash_fwd_kernel_traitsILi32ELi64ELi128ELi4ELb0ELb0EN7cutlass10bfloat16_tE19Flash_kernel_traitsILi32ELi64ELi128ELi4ES3_EELb1ELb0ELb0ELb0ELb0ELb0ELb1ELb0EEEvNS_16Flash_fwd_paramsE:
.text._ZN5flash24flash_fwd_splitkv_kernelI23Flash_fwd_kernel_traitsILi32ELi64ELi128ELi4ELb0ELb0EN7cutlass10bfloat16_tE19Flash_kernel_traitsILi32ELi64ELi128ELi4ES3_EELb1ELb0ELb0ELb0ELb0ELb0ELb1ELb0EEEvNS_16Flash_fwd_paramsE:
        /* <DEDUP_REMOVED lines=20> */
[----:B------:R-:W-:Y:S01]  /*0140*/  ISETP.GE.U32.AND P0, PT, R2, c[0x0][0x1c0], PT ;  /* 0x0000700002007a0c */ /* 0x000fe20003f06070 */
[----:B------:R-:W-:Y:S01]  /*0150*/  IMAD.MOV.U32 R2, RZ, RZ, 0x4 ;  /* 0x00000004ff027424 */ /* 0x000fe200078e00ff */
        /* <DEDUP_REMOVED lines=11> */
[CC--:B------:R-:W-:Y:S01]  /*0210*/  IMAD.WIDE R10, R153.reuse, R2.reuse, c[0x0][0x248] ;  /* 0x00009200990a7625 */ /* 0x0c0fe200078e0202 */
[----:B------:R1:W2:Y:S04]  /*0220*/  @P2 LDG.E R9, [R4.64] ;  /* 0x0000000604092981 */ /* 0x0002a8000c1e1900 */
[----:B------:R1:W2:Y:S05]  /*0230*/  @P2 LDG.E R75, [R4.64+0x4] ;  /* 0x00000406044b2981 */ /* 0x0002aa000c1e1900 */
[----:B------:R3:W5:Y:S02]  /*0240*/  @!P1 LDG.E R7, [R10.64] ;  /* 0x000000060a079981 */ /* 0x000764000c1e1900 */
[----:B------:R-:W-:-:S02]  /*0250*/  @P0 IMAD.WIDE R12, R153, R2, c[0x0][0x250] ;  /* 0x00009400990c0625 */ /* 0x000fc400078e0202 */
[----:B------:R-:W4:Y:S04]  /*0260*/  S2R R18, SR_CTAID.X ;  /* 0x0000000000127919 */ /* 0x000f280000002500 */
[----:B------:R-:W2:Y:S01]  /*0270*/  S2R R0, SR_CTAID.Y ;  /* 0x0000000000007919 */ /* 0x000ea20000002600 */
[----:B-1----:R-:W-:-:S06]  /*0280*/  MOV R4, RZ ;  /* 0x000000ff00047202 */ /* 0x002fcc0000000f00 */
[----:B------:R3:W5:Y:S01]  /*0290*/  @P0 LDG.E R4, [R12.64] ;  /* 0x000000060c040981 */ /* 0x000762000c1e1900 */
        /* <DEDUP_REMOVED lines=11> */
.L_x_3822:
[----:B---34-:R-:W-:Y:S02]  /*0350*/  MOV R5, c[0x0][0x218] ;  /* 0x0000860000057a02 */ /* 0x018fe40000000f00 */
.L_x_3823:
        /* <DEDUP_REMOVED lines=21> */
[----:B------:R-:W-:-:S04]  /*04b0*/  IADD3 R8, R8, -0x1, RZ ;  /* 0xffffffff08087810 */ /* 0x000fc80007ffe0ff */
[----:B------:R-:W-:Y:S02]  /*04c0*/  IABS R3, R8 ;  /* 0x0000000800037213 */ /* 0x000fe40000000000 */
[----:B------:R-:W-:-:S04]  /*04d0*/  LOP3.LUT R8, R8, c[0x0][0x10], RZ, 0x3c, !PT ;  /* 0x0000040008087a12 */ /* 0x000fc800078e3cff */
[----:B------:R-:W-:Y:S02]  /*04e0*/  ISETP.GE.AND P0, PT, R8, RZ, PT ;  /* 0x000000ff0800720c */ /* 0x000fe40003f06270 */
[----:B------:R-:W-:Y:S02]  /*04f0*/  IADD3 R8, R111, 0x7f, RZ ;  /* 0x0000007f6f087810 */ /* 0x000fe40007ffe0ff */
[----:B--2---:R-:W-:-:S04]  /*0500*/  IADD3 R10, R10, 0xffffffe, RZ ;  /* 0x0ffffffe0a0a7810 */ /* 0x004fc80007ffe0ff */
[----:B------:R-:W2:Y:S02]  /*0510*/  F2I.FTZ.U32.TRUNC.NTZ R11, R10 ;  /* 0x0000000a000b7305 */ /* 0x000ea4000021f000 */
[----:B--2---:R-:W-:Y:S02]  /*0520*/  IMAD.MOV R5, RZ, RZ, -R11 ;  /* 0x000000ffff057224 */ /* 0x004fe400078e0a0b */
[----:B------:R-:W-:Y:S02]  /*0530*/  IMAD.MOV.U32 R10, RZ, RZ, RZ ;  /* 0x000000ffff0a7224 */ /* 0x000fe400078e00ff */
[----:B------:R-:W-:-:S04]  /*0540*/  IMAD R5, R5, R6, RZ ;  /* 0x0000000605057224 */ /* 0x000fc800078e02ff */
[----:B------:R-:W-:-:S04]  /*0550*/  IMAD.HI.U32 R10, R11, R5, R10 ;  /* 0x000000050b0a7227 */ /* 0x000fc800078e000a */
[----:B------:R-:W-:-:S04]  /*0560*/  IMAD.MOV.U32 R5, RZ, RZ, R3 ;  /* 0x000000ffff057224 */ /* 0x000fc800078e0003 */
[----:B------:R-:W-:-:S04]  /*0570*/  IMAD.HI.U32 R10, R10, R5, RZ ;  /* 0x000000050a0a7227 */ /* 0x000fc800078e00ff */
[----:B------:R-:W-:-:S04]  /*0580*/  IMAD.MOV R3, RZ, RZ, -R10 ;  /* 0x000000ffff037224 */ /* 0x000fc800078e0a0a */
[----:B------:R-:W-:Y:S01]  /*0590*/  IMAD R3, R6, R3, R5 ;  /* 0x0000000306037224 */ /* 0x000fe200078e0205 */
[----:B------:R-:W-:-:S04]  /*05a0*/  SHF.R.S32.HI R5, RZ, 0x1f, R8 ;  /* 0x0000001fff057819 */ /* 0x000fc80000011408 */
[----:B------:R-:W-:Y:S02]  /*05b0*/  ISETP.GT.U32.AND P1, PT, R6, R3, PT ;  /* 0x000000030600720c */ /* 0x000fe40003f24070 */
[----:B------:R-:W-:-:S04]  /*05c0*/  LEA.HI R5, R5, R8, RZ, 0x7 ;  /* 0x0000000805057211 */ /* 0x000fc800078f38ff */
[----:B------:R-:W-:-:S07]  /*05d0*/  SHF.R.S32.HI R5, RZ, 0x7, R5 ;  /* 0x00000007ff057819 */ /* 0x000fce0000011405 */
        /* <DEDUP_REMOVED lines=19> */
[----:B-1----:R-:W-:Y:S01]  /*0710*/  SHF.R.S32.HI R2, RZ, 0x1f, R110 ;  /* 0x0000001fff027819 */ /* 0x002fe2000001146e */
[----:B------:R-:W-:-:S03]  /*0720*/  IMAD R0, R0, c[0x0][0x210], R153 ;  /* 0x0000840000007a24 */ /* 0x000fc600078e0299 */
[----:B------:R-:W-:Y:S01]  /*0730*/  LEA.HI R2, R2, R110, RZ, 0x3 ;  /* 0x0000006e02027211 */ /* 0x000fe200078f18ff */
[----:B------:R-:W-:-:S03]  /*0740*/  IMAD R0, R0, c[0x0][0x1c0], R14 ;  /* 0x0000700000007a24 */ /* 0x000fc600078e020e */
[----:B------:R-:W-:-:S05]  /*0750*/  LOP3.LUT R3, R2, 0xfffffff8, RZ, 0xc0, !PT ;  /* 0xfffffff802037812 */ /* 0x000fca00078ec0ff */
[----:B------:R-:W-:Y:S02]  /*0760*/  IMAD.IADD R110, R110, 0x1, -R3 ;  /* 0x000000016e6e7824 */ /* 0x000fe400078e0a03 */
[----:B------:R-:W-:Y:S01]  /*0770*/  IMAD R3, R0, c[0x0][0x214], R36 ;  /* 0x0000850000037a24 */ /* 0x000fe200078e0224 */
[----:B------:R-:W-:Y:S01]  /*0780*/  SHF.R.S32.HI R0, RZ, 0x3, R2 ;  /* 0x00000003ff007819 */ /* 0x000fe20000011402 */
[C---:B------:R-:W-:Y:S01]  /*0790*/  IMAD.SHL.U32 R8, R110.reuse, 0x4, RZ ;  /* 0x000000046e087824 */ /* 0x040fe200078e00ff */
[----:B------:R-:W-:Y:S01]  /*07a0*/  ISETP.NE.AND P3, PT, R110, RZ, PT ;  /* 0x000000ff6e00720c */ /* 0x000fe20003f65270 */
[----:B------:R-:W-:Y:S01]  /*07b0*/  IMAD R2, R3, c[0x0][0x22c], RZ ;  /* 0x00008b0003027a24 */ /* 0x000fe200078e02ff */
[----:B------:R-:W-:Y:S01]  /*07c0*/  IADD3 R6, R0, 0x10, RZ ;  /* 0x0000001000067810 */ /* 0x000fe20007ffe0ff */
        /* <DEDUP_REMOVED lines=8> */
[----:B------:R-:W-:Y:S02]  /*0850*/  ISETP.GE.OR P3, PT, R0, R36, P3 ;  /* 0x000000240000720c */ /* 0x000fe40001f66670 */
[----:B------:R-:W-:-:S02]  /*0860*/  LEA.HI.X.SX32 R2, R2, R5, 0x1, P0 ;  /* 0x0000000502027211 */ /* 0x000fc400000f0eff */
[----:B------:R-:W-:Y:S02]  /*0870*/  LEA R8, P0, R4, c[0x0][0x1d8], 0x2 ;  /* 0x0000760004087a11 */ /* 0x000fe400078010ff */
[----:B------:R-:W-:Y:S02]  /*0880*/  IADD3 R5, R0, 0x20, RZ ;  /* 0x0000002000057810 */ /* 0x000fe40007ffe0ff */
[----:B------:R-:W-:Y:S02]  /*0890*/  LEA.HI.X R9, R4, c[0x0][0x1dc], R2, 0x2, P0 ;  /* 0x0000770004097a11 */ /* 0x000fe400000f1402 */
[----:B------:R-:W-:Y:S02]  /*08a0*/  ISETP.GE.AND P0, PT, R5, R36, PT ;  /* 0x000000240500720c */ /* 0x000fe40003f06270 */
[----:B------:R-:W-:Y:S01]  /*08b0*/  IADD3 R4, R0, 0x30, RZ ;  /* 0x0000003000047810 */ /* 0x000fe20007ffe0ff */
[----:B------:R1:W-:Y:S01]  /*08c0*/  @!P5 STG.E.128 [R8.64], RZ ;  /* 0x000000ff0800d986 */ /* 0x0003e2000c101d06 */
[----:B------:R-:W-:-:S02]  /*08d0*/  ISETP.NE.OR P0, PT, R110, RZ, P0 ;  /* 0x000000ff6e00720c */ /* 0x000fc40000705670 */
[----:B------:R-:W-:Y:S01]  /*08e0*/  SHF.R.S32.HI R2, RZ, 0x1f, R3 ;  /* 0x0000001fff027819 */ /* 0x000fe20000011403 */
[----:B------:R1:W-:Y:S01]  /*08f0*/  @!P4 STG.E.128 [R8.64+0x800], RZ ;  /* 0x000800ff0800c986 */ /* 0x0003e2000c101d06 */
[----:B------:R-:W-:Y:S02]  /*0900*/  ISETP.GE.OR P5, PT, R5, R36, P6 ;  /* 0x000000240500720c */ /* 0x000fe400037a6670 */
[----:B------:R-:W-:Y:S02]  /*0910*/  IADD3 R3, P2, R3, R0, RZ ;  /* 0x0000000003037210 */ /* 0x000fe40007f5e0ff */
[----:B------:R-:W-:Y:S02]  /*0920*/  ISETP.GE.OR P6, PT, R4, R36, P6 ;  /* 0x000000240400720c */ /* 0x000fe400037c6670 */
[----:B------:R-:W-:Y:S02]  /*0930*/  LEA.HI.X.SX32 R2, R0, R2, 0x1, P2 ;  /* 0x0000000200027211 */ /* 0x000fe400010f0eff */
[----:B------:R-:W-:Y:S01]  /*0940*/  LEA R6, P2, R3, c[0x0][0x208], 0x2 ;  /* 0x0000820003067a11 */ /* 0x000fe200078410ff */
[----:B------:R-:W-:Y:S01]  /*0950*/  @!P0 IMAD.MOV.U32 R0, RZ, RZ, -0x800000 ;  /* 0xff800000ff008424 */ /* 0x000fe200078e00ff */
[----:B------:R-:W-:-:S02]  /*0960*/  ISETP.NE.OR P1, PT, R110, RZ, P1 ;  /* 0x000000ff6e00720c */ /* 0x000fc40000f25670 */
[----:B------:R-:W-:Y:S01]  /*0970*/  LEA.HI.X R7, R3, c[0x0][0x20c], R2, 0x2, P2 ;  /* 0x0000830003077a11 */ /* 0x000fe200010f1402 */
[----:B------:R1:W-:Y:S01]  /*0980*/  @!P5 STG.E.128 [R8.64+0x1000], RZ ;  /* 0x001000ff0800d986 */ /* 0x0003e2000c101d06 */
[----:B------:R-:W-:-:S03]  /*0990*/  @!P3 IMAD.MOV.U32 R3, RZ, RZ, -0x800000 ;  /* 0xff800000ff03b424 */ /* 0x000fc600078e00ff */
[----:B------:R1:W-:Y:S04]  /*09a0*/  @!P6 STG.E.128 [R8.64+0x1800], RZ ;  /* 0x001800ff0800e986 */ /* 0x0003e8000c101d06 */
[----:B------:R1:W-:Y:S01]  /*09b0*/  @!P0 STG.E [R6.64+0x80], R0 ;  /* 0x0000800006008986 */ /* 0x0003e2000c101906 */
[----:B------:R-:W-:Y:S01]  /*09c0*/  ISETP.GE.AND P0, PT, R4, R36, PT ;  /* 0x000000240400720c */ /* 0x000fe20003f06270 */
[----:B------:R-:W-:Y:S02]  /*09d0*/  @!P1 IMAD.MOV.U32 R2, RZ, RZ, -0x800000 ;  /* 0xff800000ff029424 */ /* 0x000fe400078e00ff */
[----:B------:R1:W-:Y:S01]  /*09e0*/  @!P3 STG.E [R6.64], R3 ;  /* 0x000000030600b986 */ /* 0x0003e2000c101906 */
[----:B------:R-:W-:-:S03]  /*09f0*/  ISETP.NE.OR P0, PT, R110, RZ, P0 ;  /* 0x000000ff6e00720c */ /* 0x000fc60000705670 */
[----:B------:R1:W-:Y:S10]  /*0a00*/  @!P1 STG.E [R6.64+0x40], R2 ;  /* 0x0000400206009986 */ /* 0x0003f4000c101906 */
[----:B------:R-:W-:Y:S05]  /*0a10*/  @P0 EXIT ;  /* 0x000000000000094d */ /* 0x000fea0003800000 */
[----:B-1----:R-:W-:-:S05]  /*0a20*/  MOV R0, 0xff800000 ;  /* 0xff80000000007802 */ /* 0x002fca0000000f00 */
[----:B------:R-:W-:Y:S01]  /*0a30*/  STG.E [R6.64+0xc0], R0 ;  /* 0x0000c00006007986 */ /* 0x000fe2000c101906 */
[----:B------:R-:W-:Y:S05]  /*0a40*/  EXIT ;  /* 0x000000000000794d */ /* 0x000fea0003800000 */
.L_x_3824:
        /* <DEDUP_REMOVED lines=85> */
[----:B------:R-:W-:Y:S01]  /*0fa0*/  IMAD.IADD R7, R11, 0x1, R7 ;  /* 0x000000010b077824 */ /* 0x000fe200078e0207 */
[----:B------:R-:W-:Y:S01]  /*0fb0*/  MOV R22, R10 ;  /* 0x0000000a00167202 */ /* 0x000fe20000000f00 */
[----:B------:R-:W-:Y:S01]  /*0fc0*/  IMAD.WIDE.U32 R20, R96, c[0x0][0x198], R4 ;  /* 0x0000660060147a25 */ /* 0x000fe200078e0004 */
[----:B------:R-:W-:-:S03]  /*0fd0*/  SHF.R.S32.HI R5, RZ, 0x1f, R8 ;  /* 0x0000001fff057819 */ /* 0x000fc60000011408 */
[----:B------:R-:W-:Y:S02]  /*0fe0*/  IMAD.IADD R21, R21, 0x1, R0 ;  /* 0x0000000115157824 */ /* 0x000fe400078e0200 */
[----:B------:R-:W-:Y:S02]  /*0ff0*/  IMAD R2, R5, c[0x0][0x1b0], RZ ;  /* 0x00006c0005027a24 */ /* 0x000fe400078e02ff */
[----:B------:R-:W-:-:S04]  /*1000*/  IMAD.WIDE.U32 R20, R8, c[0x0][0x1b0], R20 ;  /* 0x00006c0008147a25 */ /* 0x000fc800078e0014 */
[----:B------:R-:W-:-:S05]  /*1010*/  IMAD R2, R8, c[0x0][0x1b4], R2 ;  /* 0x00006d0008027a24 */ /* 0x000fca00078e0202 */
[----:B------:R-:W-:Y:S01]  /*1020*/  IADD3 R2, R21, R2, RZ ;  /* 0x0000000215027210 */ /* 0x000fe20007ffe0ff */
[----:B------:R-:W-:Y:S05]  /*1030*/  BRA `(.L_x_3826) ;  /* 0x0000047000007947 */ /* 0x000fea0003800000 */
.L_x_3825:
        /* <DEDUP_REMOVED lines=17> */
.L_x_3827:
        /* <DEDUP_REMOVED lines=15> */
[----:B------:R-:W-:Y:S02]  /*1240*/  IMAD.MOV.U32 R11, RZ, RZ, R5 ;  /* 0x000000ffff0b7224 */ /* 0x000fe400078e0005 */
[----:B------:R-:W-:-:S05]  /*1250*/  IMAD.HI.U32 R2, R3, R10, RZ ;  /* 0x0000000a03027227 */ /* 0x000fca00078e00ff */
[----:B------:R-:W-:-:S05]  /*1260*/  IADD3 R3, -R2, RZ, RZ ;  /* 0x000000ff02037210 */ /* 0x000fca0007ffe1ff */
[----:B------:R-:W-:Y:S01]  /*1270*/  IMAD R3, R8, R3, R10 ;  /* 0x0000000308037224 */ /* 0x000fe200078e020a */
[----:B------:R-:W-:-:S04]  /*1280*/  MOV R10, R6 ;  /* 0x00000006000a7202 */ /* 0x000fc80000000f00 */
        /* <DEDUP_REMOVED lines=9> */
[----:B------:R-:W-:-:S04]  /*1320*/  @P2 IADD3 R2, R2, 0x1, RZ ;  /* 0x0000000102022810 */ /* 0x000fc80007ffe0ff */
[----:B------:R-:W-:Y:S01]  /*1330*/  MOV R8, R2 ;  /* 0x0000000200087202 */ /* 0x000fe20000000f00 */
        /* <DEDUP_REMOVED lines=23> */
.L_x_3826:
[----:B------:R-:W-:Y:S01]  /*14b0*/  ISETP.NE.AND P0, PT, R9, -0x1, PT ;  /* 0xffffffff0900780c */ /* 0x000fe20003f05270 */
[----:B------:R-:W-:Y:S01]  /*14c0*/  IMAD.IADD R139, R75, 0x1, -R36 ;  /* 0x000000014b8b7824 */ /* 0x000fe200078e0a24 */
[----:B------:R-:W-:Y:S01]  /*14d0*/  SHF.R.S32.HI R6, RZ, 0x1f, R110 ;  /* 0x0000001fff067819 */ /* 0x000fe2000001146e */
[----:B------:R-:W-:Y:S01]  /*14e0*/  IMAD R5, R5, c[0x0][0x1b8], RZ ;  /* 0x00006e0005057a24 */ /* 0x000fe200078e02ff */
[----:B------:R-:W-:Y:S02]  /*14f0*/  BSSY B0, `(.L_x_3828) ;  /* 0x0000063000007945 */ /* 0x000fe40003800000 */
[----:B------:R-:W-:Y:S01]  /*1500*/  LEA.HI R4, R6, R110, RZ, 0x2 ;  /* 0x0000006e06047211 */ /* 0x000fe200078f10ff */
[----:B------:R-:W-:-:S03]  /*1510*/  IMAD R5, R8, c[0x0][0x1bc], R5 ;  /* 0x00006f0008057a24 */ /* 0x000fc600078e0205 */
[C---:B------:R-:W-:Y:S02]  /*1520*/  LOP3.LUT R152, R4.reuse, 0xfffffffc, RZ, 0xc0, !PT ;  /* 0xfffffffc04987812 */ /* 0x040fe400078ec0ff */
[----:B------:R-:W-:Y:S01]  /*1530*/  SHF.R.S32.HI R12, RZ, 0x2, R4 ;  /* 0x00000002ff0c7819 */ /* 0x000fe20000011404 */
[----:B------:R-:W-:Y:S01]  /*1540*/  @P0 IMAD.WIDE.U32 R10, R9, c[0x0][0x190], RZ ;  /* 0x00006400090a0a25 */ /* 0x000fe200078e00ff */
[----:B-----5:R-:W-:Y:S02]  /*1550*/  @!P0 SHF.R.S32.HI R0, RZ, 0x1f, R153 ;  /* 0x0000001fff008819 */ /* 0x020fe40000011499 */
[----:B------:R-:W-:Y:S01]  /*1560*/  LEA.HI R148, R4, R12, RZ, 0x1 ;  /* 0x0000000c04947211 */ /* 0x000fe200078f08ff */
[----:B------:R-:W-:Y:S01]  /*1570*/  @!P0 IMAD.WIDE.U32 R16, R153, c[0x0][0x178], RZ ;  /* 0x00005e0099108a25 */ /* 0x000fe200078e00ff */
[----:B------:R-:W-:Y:S02]  /*1580*/  SHF.R.S32.HI R13, RZ, 0x1f, R12 ;  /* 0x0000001fff0d7819 */ /* 0x000fe4000001140c */
[----:B------:R-:W-:Y:S01]  /*1590*/  LOP3.LUT R148, R148, 0x7fffffe, RZ, 0xc0, !PT ;  /* 0x07fffffe94947812 */ /* 0x000fe200078ec0ff */
[----:B------:R-:W-:-:S02]  /*15a0*/  @!P0 IMAD R0, R0, c[0x0][0x178], RZ ;  /* 0x00005e0000008a24 */ /* 0x000fc400078e02ff */
[----:B------:R-:W-:Y:S02]  /*15b0*/  @P0 IMAD R9, R9, c[0x0][0x194], R11 ;  /* 0x0000650009090a24 */ /* 0x000fe400078e020b */
[----:B------:R-:W-:Y:S02]  /*15c0*/  @!P0 IMAD R0, R153, c[0x0][0x17c], R0 ;  /* 0x00005f0099008a24 */ /* 0x000fe400078e0200 */
[----:B------:R-:W-:Y:S02]  /*15d0*/  IMAD.IADD R152, R110, 0x1, -R152 ;  /* 0x000000016e987824 */ /* 0x000fe400078e0a98 */
[----:B------:R-:W-:Y:S01]  /*15e0*/  @!P0 IMAD.IADD R9, R17, 0x1, R0 ;  /* 0x0000000111098824 */ /* 0x000fe200078e0200 */
[----:B------:R-:W-:Y:S01]  /*15f0*/  LEA.HI R0, R6, R110, RZ, 0x3 ;  /* 0x0000006e06007211 */ /* 0x000fe200078f18ff */
[----:B------:R-:W-:Y:S02]  /*1600*/  IMAD.SHL.U32 R152, R152, 0x8, RZ ;  /* 0x0000000898987824 */ /* 0x000fe400078e00ff */
[----:B------:R-:W-:Y:S01]  /*1610*/  @!P0 IMAD.MOV.U32 R10, RZ, RZ, R16 ;  /* 0x000000ffff0a8224 */ /* 0x000fe200078e0010 */
[----:B------:R-:W-:Y:S01]  /*1620*/  LOP3.LUT R149, R0, 0xfffffff8, RZ, 0xc0, !PT ;  /* 0xfffffff800957812 */ /* 0x000fe200078ec0ff */
[----:B------:R-:W-:Y:S01]  /*1630*/  IMAD.IADD R148, R12, 0x1, -R148 ;  /* 0x000000010c947824 */ /* 0x000fe200078e0a94 */
[----:B------:R-:W-:Y:S01]  /*1640*/  IADD3 R22, P1, R152, R22, RZ ;  /* 0x0000001698167210 */ /* 0x000fe20007f3e0ff */
[----:B------:R-:W-:Y:S01]  /*1650*/  IMAD R84, R13, c[0x0][0x198], RZ ;  /* 0x000066000d547a24 */ /* 0x000fe200078e02ff */
[----:B------:R-:W-:Y:S01]  /*1660*/  IADD3 R149, -R149, R110, RZ ;  /* 0x0000006e95957210 */ /* 0x000fe20007ffe1ff */
[----:B------:R-:W-:Y:S01]  /*1670*/  IMAD.WIDE R18, R18, 0x40, R12 ;  /* 0x0000004012127825 */ /* 0x000fe200078e020c */
[----:B------:R-:W-:-:S02]  /*1680*/  SHF.R.S32.HI R11, RZ, 0x1f, R152 ;  /* 0x0000001fff0b7819 */ /* 0x000fc40000011498 */
[----:B------:R-:W-:Y:S01]  /*1690*/  SHF.R.S32.HI R140, RZ, 0x3, R0 ;  /* 0x00000003ff8c7819 */ /* 0x000fe20000011400 */
[----:B------:R-:W-:Y:S01]  /*16a0*/  IMAD R84, R12, c[0x0][0x19c], R84 ;  /* 0x000067000c547a24 */ /* 0x000fe200078e0254 */
[----:B------:R-:W-:Y:S01]  /*16b0*/  IADD3 R20, P2, R152, R20, RZ ;  /* 0x0000001498147210 */ /* 0x000fe20007f5e0ff */
[----:B------:R-:W-:Y:S01]  /*16c0*/  IMAD.X R23, R11, 0x1, R7, P1 ;  /* 0x000000010b177824 */ /* 0x000fe200008e0607 */
[----:B------:R-:W-:Y:S01]  /*16d0*/  LEA.HI R151, R149, R149, RZ, 0x1 ;  /* 0x0000009595977211 */ /* 0x000fe200078f08ff */
[----:B------:R-:W-:Y:S01]  /*16e0*/  IMAD.SHL.U32 R7, R140, 0x40, RZ ;  /* 0x000000408c077824 */ /* 0x000fe200078e00ff */
[----:B------:R-:W-:Y:S01]  /*16f0*/  IADD3 R10, P0, R152, R10, RZ ;  /* 0x0000000a980a7210 */ /* 0x000fe20007f1e0ff */
[----:B------:R-:W-:Y:S01]  /*1700*/  IMAD.X R21, R11, 0x1, R2, P2 ;  /* 0x000000010b157824 */ /* 0x000fe200010e0602 */
[----:B------:R-:W-:Y:S02]  /*1710*/  LOP3.LUT R4, R151, 0xfffffffe, RZ, 0xc0, !PT ;  /* 0xfffffffe97047812 */ /* 0x000fe400078ec0ff */
[CC--:B------:R-:W-:Y:S01]  /*1720*/  LEA.HI R2, R6.reuse, R110.reuse, RZ, 0x5 ;  /* 0x0000006e06027211 */ /* 0x0c0fe200078f28ff */
[----:B------:R-:W-:Y:S01]  /*1730*/  IMAD.X R11, R11, 0x1, R9, P0 ;  /* 0x000000010b0b7824 */ /* 0x000fe200000e0609 */
[----:B------:R-:W-:Y:S01]  /*1740*/  LEA.HI R6, R6, R110, RZ, 0x4 ;  /* 0x0000006e06067211 */ /* 0x000fe200078f20ff */
[----:B------:R-:W-:Y:S01]  /*1750*/  IMAD.IADD R149, R149, 0x1, -R4 ;  /* 0x0000000195957824 */ /* 0x000fe200078e0a04 */
[----:B------:R-:W-:Y:S01]  /*1760*/  LOP3.LUT R7, R7, 0xc0, RZ, 0xc0, !PT ;  /* 0x000000c007077812 */ /* 0x000fe200078ec0ff */
[----:B------:R-:W-:Y:S01]  /*1770*/  IMAD.WIDE.U32 R20, R12, c[0x0][0x198], R20 ;  /* 0x000066000c147a25 */ /* 0x000fe200078e0014 */
[----:B------:R-:W-:-:S02]  /*1780*/  LOP3.LUT R4, R6, 0xfffffff0, RZ, 0xc0, !PT ;  /* 0xfffffff006047812 */ /* 0x000fc400078ec0ff */
[----:B------:R-:W-:Y:S01]  /*1790*/  LOP3.LUT R9, R7, 0x18, R152, 0xf8, !PT ;  /* 0x0000001807097812 */ /* 0x000fe200078ef898 */
[----:B------:R-:W-:Y:S01]  /*17a0*/  IMAD.IADD R84, R21, 0x1, R84 ;  /* 0x0000000115547824 */ /* 0x000fe200078e0254 */
[----:B------:R-:W-:Y:S01]  /*17b0*/  SHF.R.U32.HI R7, RZ, 0x3, R7 ;  /* 0x00000003ff077819 */ /* 0x000fe20000011607 */
[----:B------:R-:W-:Y:S01]  /*17c0*/  IMAD.IADD R4, R110, 0x1, -R4 ;  /* 0x000000016e047824 */ /* 0x000fe200078e0a04 */
[----:B------:R-:W-:Y:S01]  /*17d0*/  SHF.R.S32.HI R156, RZ, 0x5, R2 ;  /* 0x00000005ff9c7819 */ /* 0x000fe20000011402 */
[----:B------:R-:W-:Y:S01]  /*17e0*/  IMAD.MOV.U32 R85, RZ, RZ, R20 ;  /* 0x000000ffff557224 */ /* 0x000fe200078e0014 */
[----:B------:R-:W-:Y:S01]  /*17f0*/  LOP3.LUT R7, R9, R7, RZ, 0x3c, !PT ;  /* 0x0000000709077212 */ /* 0x000fe200078e3cff */
[----:B------:R-:W-:Y:S01]  /*1800*/  IMAD.WIDE.U32 R8, R8, c[0x0][0x1b8], R22 ;  /* 0x00006e0008087a25 */ /* 0x000fe200078e0016 */
[----:B------:R-:W-:Y:S02]  /*1810*/  LEA.HI R74, R4, R4, RZ, 0x1 ;  /* 0x00000004044a7211 */ /* 0x000fe400078f08ff */
[----:B------:R-:W-:Y:S01]  /*1820*/  IADD3 R96, P0, R12, R96, RZ ;  /* 0x000000600c607210 */ /* 0x000fe20007f1e0ff */
[----:B------:R-:W-:Y:S01]  /*1830*/  IMAD R148, R156, 0x8, R148 ;  /* 0x000000089c947824 */ /* 0x000fe200078e0294 */
[----:B------:R-:W-:-:S02]  /*1840*/  SHF.R.S32.HI R72, RZ, 0x1f, R74 ;  /* 0x0000001fff487819 */ /* 0x000fc4000001144a */
[----:B------:R-:W-:Y:S01]  /*1850*/  SHF.R.S32.HI R16, RZ, 0x1f, R14 ;  /* 0x0000001fff107819 */ /* 0x000fe2000001140e */
[----:B------:R-:W-:Y:S01]  /*1860*/  IMAD.U32 R148, R148, 0x20, R7 ;  /* 0x0000002094947824 */ /* 0x000fe200078e0007 */
[----:B------:R-:W-:Y:S01]  /*1870*/  SHF.R.S32.HI R7, RZ, 0x1, R74 ;  /* 0x00000001ff077819 */ /* 0x000fe2000001144a */
[----:B------:R-:W-:Y:S01]  /*1880*/  IMAD.X R3, R13, 0x1, R3, P0 ;  /* 0x000000010d037824 */ /* 0x000fe200000e0603 */
[----:B------:R-:W-:Y:S01]  /*1890*/  ISETP.GE.AND P0, PT, R12, R139, PT ;  /* 0x0000008b0c00720c */ /* 0x000fe20003f06270 */
[----:B------:R-:W-:Y:S01]  /*18a0*/  IMAD R16, R16, c[0x0][0x1a8], RZ ;  /* 0x00006a0010107a24 */ /* 0x000fe200078e02ff */
[----:B------:R-:W-:Y:S01]  /*18b0*/  LEA.HI R72, R72, R7, RZ, 0x2 ;  /* 0x0000000748487211 */ /* 0x000fe200078f10ff */
[----:B------:R-:W-:Y:S01]  /*18c0*/  IMAD R3, R3, c[0x0][0x1a0], RZ ;  /* 0x0000680003037a24 */ /* 0x000fe200078e02ff */
[----:B------:R-:W-:Y:S01]  /*18d0*/  IADD3 R9, R9, R5, RZ ;  /* 0x0000000509097210 */ /* 0x000fe20007ffe0ff */
[----:B------:R-:W-:Y:S01]  /*18e0*/  IMAD R16, R14, c[0x0][0x1ac], R16 ;  /* 0x00006b000e107a24 */ /* 0x000fe200078e0210 */
[----:B------:R-:W-:Y:S01]  /*18f0*/  LOP3.LUT R72, R72, 0xfffffffc, RZ, 0xc0, !PT ;  /* 0xfffffffc48487812 */ /* 0x000fe200078ec0ff */
[----:B------:R-:W-:Y:S01]  /*1900*/  IMAD R95, R96, c[0x0][0x1a4], R3 ;  /* 0x00006900605f7a24 */ /* 0x000fe200078e0203 */
[----:B------:R-:W-:Y:S01]  /*1910*/  LEA.HI R0, R0, R140, RZ, 0x1 ;  /* 0x0000008c00007211 */ /* 0x000fe200078f08ff */
[----:B------:R-:W-:Y:S01]  /*1920*/  IMAD.WIDE.U32 R14, R14, c[0x0][0x1a8], R10 ;  /* 0x00006a000e0e7a25 */ /* 0x000fe200078e000a */
[----:B------:R-:W-:-:S02]  /*1930*/  LOP3.LUT R10, R2, 0xffffffe0, RZ, 0xc0, !PT ;  /* 0xffffffe0020a7812 */ /* 0x000fc400078ec0ff */
[----:B------:R-:W-:Y:S01]  /*1940*/  LOP3.LUT R0, R0, 0xfffffffe, RZ, 0xc0, !PT ;  /* 0xfffffffe00007812 */ /* 0x000fe200078ec0ff */
[----:B------:R-:W-:Y:S01]  /*1950*/  IMAD.IADD R72, R7, 0x1, -R72 ;  /* 0x0000000107487824 */ /* 0x000fe200078e0a48 */
[----:B------:R-:W-:Y:S01]  /*1960*/  SHF.R.S32.HI R6, RZ, 0x4, R6 ;  /* 0x00000004ff067819 */ /* 0x000fe20000011406 */
[----:B------:R-:W-:Y:S01]  /*1970*/  IMAD.MOV.U32 R3, RZ, RZ, 0x10 ;  /* 0x00000010ff037424 */ /* 0x000fe200078e00ff */
[----:B------:R-:W-:Y:S01]  /*1980*/  IADD3 R10, -R10, R110, RZ ;  /* 0x0000006e0a0a7210 */ /* 0x000fe20007ffe1ff */
[----:B------:R-:W-:Y:S01]  /*1990*/  IMAD.WIDE.U32 R96, R96, c[0x0][0x1a0], R8 ;  /* 0x0000680060607a25 */ /* 0x000fe200078e0008 */
[----:B------:R-:W-:Y:S02]  /*19a0*/  LOP3.LUT P1, RZ, R72, 0x2, RZ, 0xc0, !PT ;  /* 0x0000000248ff7812 */ /* 0x000fe4000782c0ff */
[----:B------:R-:W-:Y:S01]  /*19b0*/  SHF.R.S32.HI R151, RZ, 0x1, R151 ;  /* 0x00000001ff977819 */ /* 0x000fe20000011497 */
[----:B------:R-:W-:Y:S01]  /*19c0*/  IMAD.IADD R150, R140, 0x1, -R0 ;  /* 0x000000018c967824 */ /* 0x000fe200078e0a00 */
[----:B------:R-:W-:Y:S01]  /*19d0*/  SEL R3, R3, 0xfffffff0, !P1 ;  /* 0xfffffff003037807 */ /* 0x000fe20004800000 */
[----:B------:R-:W-:-:S02]  /*19e0*/  IMAD.SHL.U32 R148, R148, 0x2, RZ ;  /* 0x0000000294947824 */ /* 0x000fc400078e00ff */
        /* <DEDUP_REMOVED lines=19> */
.L_x_3829:
[----:B------:R-:W-:Y:S05]  /*1b20*/  BSYNC B0 ;  /* 0x0000000000007941 */ /* 0x000fea0003800000 */
.L_x_3828:
        /* <DEDUP_REMOVED lines=20> */
.L_x_3831:
[----:B------:R-:W-:Y:S05]  /*1c70*/  BSYNC B0 ;  /* 0x0000000000007941 */ /* 0x000fea0003800000 */
.L_x_3830:
        /* <DEDUP_REMOVED lines=17> */
.L_x_3833:
[----:B------:R-:W-:Y:S05]  /*1d90*/  BSYNC B0 ;  /* 0x0000000000007941 */ /* 0x000fea0003800000 */
.L_x_3832:
        /* <DEDUP_REMOVED lines=12> */
[----:B-1----:R-:W-:-:S04]  /*1e60*/  LEA R14, P0, R8, c[0x0][0x168], 0x1 ;  /* 0x00005a00080e7a11 */ /* 0x002fc800078008ff */
[----:B------:R-:W-:-:S05]  /*1e70*/  LEA.HI.X R15, R8, c[0x0][0x16c], R7, 0x1, P0 ;  /* 0x00005b00080f7a11 */ /* 0x000fca00000f0c07 */
[----:B------:R-:W-:Y:S01]  /*1e80*/  @!PT LDS RZ, [RZ] ;  /* 0x00000000fffff984 */ /* 0x000fe20000000800 */
[----:B------:R-:W-:Y:S01]  /*1e90*/  @!PT LDS RZ, [RZ] ;  /* 0x00000000fffff984 */ /* 0x000fe20000000800 */
[----:B------:R-:W-:Y:S01]  /*1ea0*/  @!PT LDS RZ, [RZ] ;  /* 0x00000000fffff984 */ /* 0x000fe20000000800 */
[----:B------:R1:W-:Y:S04]  /*1eb0*/  LDGSTS.E.BYPASS.LTC128B.128 [R148+0x1800], [R14.64] ;  /* 0x018000000e947fae */ /* 0x0003e8000b901d46 */
.L_x_3835:
[----:B------:R-:W-:Y:S05]  /*1ec0*/  BSYNC B0 ;  /* 0x0000000000007941 */ /* 0x000fea0003800000 */
.L_x_3834:
        /* <DEDUP_REMOVED lines=16> */
.L_x_3837:
[----:B------:R-:W-:Y:S05]  /*1fd0*/  BSYNC B0 ;  /* 0x0000000000007941 */ /* 0x000fea0003800000 */
.L_x_3836:
        /* <DEDUP_REMOVED lines=11> */
[----:B----4-:R-:W-:-:S05]  /*2090*/  IMAD.WIDE.U32 R16, R2, 0x60, R14 ;  /* 0x0000006002107825 */ /* 0x010fca00078e000e */
[----:B------:R-:W-:Y:S02]  /*20a0*/  IADD3 R11, R17, UR4, RZ ;  /* 0x00000004110b7c10 */ /* 0x000fe4000fffe0ff */
[----:B------:R-:W-:-:S04]  /*20b0*/  LEA R14, P0, R16, c[0x0][0x168], 0x1 ;  /* 0x00005a00100e7a11 */ /* 0x000fc800078008ff */
[----:B------:R-:W-:-:S05]  /*20c0*/  LEA.HI.X R15, R16, c[0x0][0x16c], R11, 0x1, P0 ;  /* 0x00005b00100f7a11 */ /* 0x000fca00000f0c0b */
[----:B------:R-:W-:Y:S01]  /*20d0*/  @!PT LDS RZ, [RZ] ;  /* 0x00000000fffff984 */ /* 0x000fe20000000800 */
[----:B------:R-:W-:Y:S01]  /*20e0*/  @!PT LDS RZ, [RZ] ;  /* 0x00000000fffff984 */ /* 0x000fe20000000800 */
[----:B------:R-:W-:Y:S01]  /*20f0*/  @!PT LDS RZ, [RZ] ;  /* 0x00000000fffff984 */ /* 0x000fe20000000800 */
[----:B------:R1:W-:Y:S04]  /*2100*/  LDGSTS.E.BYPASS.LTC128B.128 [R148+0x2800], [R14.64] ;  /* 0x028000000e947fae */ /* 0x0003e8000b901d46 */
.L_x_3839:
[----:B------:R-:W-:Y:S05]  /*2110*/  BSYNC B0 ;  /* 0x0000000000007941 */ /* 0x000fea0003800000 */
.L_x_3838:
        /* <DEDUP_REMOVED lines=27> */
.L_x_3841:
[----:B------:R-:W-:Y:S05]  /*22d0*/  BSYNC B0 ;  /* 0x0000000000007941 */ /* 0x000fea0003800000 */
.L_x_3840:
        /* <DEDUP_REMOVED lines=16> */
.L_x_3843:
[----:B------:R-:W-:Y:S05]  /*23e0*/  BSYNC B0 ;  /* 0x0000000000007941 */ /* 0x000fea0003800000 */
.L_x_3842:
        /* <DEDUP_REMOVED lines=14> */
.L_x_3845:
[----:B------:R-:W-:Y:S05]  /*24d0*/  BSYNC B0 ;  /* 0x0000000000007941 */ /* 0x000fea0003800000 */
.L_x_3844:
        /* <DEDUP_REMOVED lines=17> */
.L_x_3847:
[----:B------:R-:W-:Y:S05]  /*25f0*/  BSYNC B0 ;  /* 0x0000000000007941 */ /* 0x000fea0003800000 */
.L_x_3846:
[----:B------:R-:W-:Y:S01]  /*2600*/  LEA.HI R5, R6, R6, RZ, 0x1 ;  /* 0x0000000606057211 */ /* 0x000fe200078f08ff */
[----:B------:R-:W-:Y:S01]  /*2610*/  IMAD.SHL.U32 R72, R72, 0x40, RZ ;  /* 0x0000004048487824 */ /* 0x000fe200078e00ff */
[----:B------:R-:W-:Y:S01]  /*2620*/  SHF.R.S32.HI R73, RZ, 0x1f, R4 ;  /* 0x0000001fff497819 */ /* 0x000fe20000011404 */
[----:B------:R-:W-:Y:S01]  /*2630*/  IMAD.SHL.U32 R136, R151, 0x40, RZ ;  /* 0x0000004097887824 */ /* 0x000fe200078e00ff */
[----:B------:R-:W-:Y:S01]  /*2640*/  LOP3.LUT R5, R5, 0xfffffffe, RZ, 0xc0, !PT ;  /* 0xfffffffe05057812 */ /* 0x000fe200078ec0ff */
[----:B------:R-:W-:Y:S01]  /*2650*/  IMAD.SHL.U32 R7, R150, 0x8, RZ ;  /* 0x0000000896077824 */ /* 0x000fe200078e00ff */
[----:B------:R-:W-:Y:S01]  /*2660*/  LEA.HI R73, R73, R4, RZ, 0x3 ;  /* 0x0000000449497211 */ /* 0x000fe200078f18ff */
[----:B------:R-:W-:Y:S01]  /*2670*/  IMAD R112, R156, 0x10, R36 ;  /* 0x000000109c707824 */ /* 0x000fe200078e0224 */
[----:B------:R-:W-:Y:S01]  /*2680*/  LOP3.LUT R74, R74, 0x7fffffe, RZ, 0xc0, !PT ;  /* 0x07fffffe4a4a7812 */ /* 0x000fe200078ec0ff */
[----:B------:R-:W-:Y:S01]  /*2690*/  IMAD.IADD R5, R6, 0x1, -R5 ;  /* 0x0000000106057824 */ /* 0x000fe200078e0a05 */
[----:B------:R-:W-:Y:S01]  /*26a0*/  LOP3.LUT R136, R136, 0xc0, RZ, 0xc0, !PT ;  /* 0x000000c088887812 */ /* 0x000fe200078ec0ff */
[----:B------:R-:W-:Y:S01]  /*26b0*/  IMAD.SHL.U32 R73, R73, 0x20, RZ ;  /* 0x0000002049497824 */ /* 0x000fe200078e00ff */
[----:B------:R-:W-:Y:S01]  /*26c0*/  LOP3.LUT R72, R72, 0xc0, RZ, 0xc0, !PT ;  /* 0x000000c048487812 */ /* 0x000fe200078ec0ff */
[----:B------:R-:W-:Y:S01]  /*26d0*/  IMAD.SHL.U32 R6, R5, 0x8, RZ ;  /* 0x0000000805067824 */ /* 0x000fe200078e00ff */
[----:B------:R-:W-:Y:S01]  /*26e0*/  LOP3.LUT R7, R136, 0x8, R7, 0xf8, !PT ;  /* 0x0000000888077812 */ /* 0x000fe200078ef807 */
[----:B------:R-:W-:Y:S01]  /*26f0*/  IMAD.IADD R74, R4, 0x1, -R74 ;  /* 0x00000001044a7824 */ /* 0x000fe200078e0a4a */
[----:B------:R-:W-:Y:S01]  /*2700*/  LOP3.LUT R73, R73, 0xffffff00, RZ, 0xc0, !PT ;  /* 0xffffff0049497812 */ /* 0x000fe200078ec0ff */
[----:B------:R-:W-:Y:S01]  /*2710*/  IMAD R5, R5, 0x8, R149 ;  /* 0x0000000805057824 */ /* 0x000fe200078e0295 */
[----:B------:R-:W-:Y:S01]  /*2720*/  LOP3.LUT R6, R72, 0x8, R6, 0xf8, !PT ;  /* 0x0000000848067812 */ /* 0x000fe200078ef806 */
[----:B------:R-:W-:Y:S01]  /*2730*/  IMAD.IADD R86, R0, 0x1, R110 ;  /* 0x0000000100567824 */ /* 0x000fe200078e026e */
[----:B------:R-:W-:Y:S01]  /*2740*/  SHF.R.U32.HI R136, RZ, 0x3, R136 ;  /* 0x00000003ff887819 */ /* 0x000fe20000011688 */
[--C-:B------:R-:W-:Y:S01]  /*2750*/  IMAD R4, R156, 0x200, R73.reuse ;  /* 0x000002009c047824 */ /* 0x100fe200078e0249 */
[----:B------:R-:W-:Y:S01]  /*2760*/  SHF.R.U32.HI R72, RZ, 0x3, R72 ;  /* 0x00000003ff487819 */ /* 0x000fe20000011648 */
[----:B------:R-:W0:Y:S01]  /*2770*/  LDGDEPBAR ;  /* 0x00000000000079af */ /* 0x000e220000000000 */
[----:B------:R-:W-:Y:S01]  /*2780*/  LOP3.LUT R136, R7, R136, RZ, 0x3c, !PT ;  /* 0x0000008807887212 */ /* 0x000fe200078e3cff */
[----:B------:R-:W-:Y:S01]  /*2790*/  IMAD R4, R74, 0x20, R4 ;  /* 0x000000204a047824 */ /* 0x000fe200078e0204 */
[----:B------:R-:W-:Y:S01]  /*27a0*/  LOP3.LUT R72, R6, R72, RZ, 0x3c, !PT ;  /* 0x0000004806487212 */ /* 0x000fe200078e3cff */
[----:B------:R-:W-:Y:S01]  /*27b0*/  IMAD R74, R74, 0x20, R73 ;  /* 0x000000204a4a7824 */ /* 0x000fe200078e0249 */
[----:B------:R-:W-:Y:S01]  /*27c0*/  LOP3.LUT P0, RZ, R151, 0x2, RZ, 0xc0, !PT ;  /* 0x0000000297ff7812 */ /* 0x000fe2000780c0ff */
[----:B------:R-:W-:Y:S01]  /*27d0*/  IMAD.U32 R136, R5, 0x20, R136 ;  /* 0x0000002005887824 */ /* 0x000fe200078e0088 */
[----:B------:R-:W-:Y:S01]  /*27e0*/  IADD3 R112, R112, 0x1, R146 ;  /* 0x0000000170707810 */ /* 0x000fe20007ffe092 */
[----:B------:R-:W-:Y:S01]  /*27f0*/  IMAD.IADD R138, R72, 0x1, R4 ;  /* 0x00000001488a7824 */ /* 0x000fe200078e0204 */
[----:B------:R-:W-:Y:S01]  /*2800*/  IADD3 R73, R86, 0x1, RZ ;  /* 0x0000000156497810 */ /* 0x000fe20007ffe0ff */
[----:B------:R-:W-:Y:S01]  /*2810*/  IMAD.SHL.U32 R136, R136, 0x2, RZ ;  /* 0x0000000288887824 */ /* 0x000fe200078e00ff */
[----:B------:R-:W-:Y:S01]  /*2820*/  IADD3 R112, R111, R112, -R75 ;  /* 0x000000706f707210 */ /* 0x000fe20007ffe84b */
[----:B------:R-:W-:Y:S01]  /*2830*/  IMAD.SHL.U32 R138, R138, 0x2, RZ ;  /* 0x000000028a8a7824 */ /* 0x000fe200078e00ff */
[----:B------:R-:W-:-:S02]  /*2840*/  SHF.R.S32.HI R75, RZ, 0x1f, R156 ;  /* 0x0000001fff4b7819 */ /* 0x000fc4000001149c */
[----:B----4-:R-:W-:Y:S01]  /*2850*/  LDSM.16.M88.4 R16, [R136+0x1000] ;  /* 0x001000008810783b */ /* 0x010fe20000000200 */
[C---:B------:R-:W-:Y:S01]  /*2860*/  IADD3 R4, R136.reuse, 0x1000, RZ ;  /* 0x0000100088047810 */ /* 0x040fe20007ffe0ff */
[----:B------:R-:W-:Y:S01]  /*2870*/  IMAD R137, R3, 0x2, R138 ;  /* 0x0000000203897824 */ /* 0x000fe200078e028a */
[----:B------:R-:W-:Y:S01]  /*2880*/  IADD3 R135, R136, 0x1020, RZ ;  /* 0x0000102088877810 */ /* 0x000fe20007ffe0ff */
[----:B------:R-:W4:Y:S01]  /*2890*/  LDSM.16.M88.4 R24, [R138] ;  /* 0x000000008a18783b */ /* 0x000f220000000200 */
[----:B------:R-:W-:Y:S02]  /*28a0*/  @P0 IADD3 R135, R4, -0x20, RZ ;  /* 0xffffffe004870810 */ /* 0x000fe40007ffe0ff */
[----:B------:R-:W-:Y:S01]  /*28b0*/  IADD3 R112, R112, c[0x0][0x2e8], RZ ;  /* 0x0000ba0070707a10 */ /* 0x000fe20007ffe0ff */
[----:B------:R-:W5:Y:S01]  /*28c0*/  LDSM.16.M88.4 R28, [R136+0x1400] ;  /* 0x00140000881c783b */ /* 0x000f620000000200 */
[----:B------:R-:W-:Y:S02]  /*28d0*/  LEA.HI R75, R75, R156, RZ, 0x2 ;  /* 0x0000009c4b4b7211 */ /* 0x000fe400078f10ff */
[----:B------:R-:W-:Y:S01]  /*28e0*/  IADD3 R87, R112, 0x8, RZ ;  /* 0x0000000870577810 */ /* 0x000fe20007ffe0ff */
[----:B-1----:R-:W-:Y:S01]  /*28f0*/  LDSM.16.M88.4 R8, [R135] ;  /* 0x000000008708783b */ /* 0x002fe20000000200 */
[----:B------:R-:W-:-:S02]  /*2900*/  LOP3.LUT R75, R75, 0xfffffffc, RZ, 0xc0, !PT ;  /* 0xfffffffc4b4b7812 */ /* 0x000fc400078ec0ff */
[-C--:B------:R-:W-:Y:S01]  /*2910*/  IMNMX R112, R112, R111.reuse, PT ;  /* 0x0000006f70707217 */ /* 0x080fe20003800200 */
[----:B------:R-:W1:Y:S01]  /*2920*/  LDSM.16.M88.4 R80, [R137] ;  /* 0x000000008950783b */ /* 0x000e620000000200 */
[----:B------:R-:W-:Y:S01]  /*2930*/  IMNMX R111, R87, R111, PT ;  /* 0x0000006f576f7217 */ /* 0x000fe20003800200 */
[----:B------:R-:W-:Y:S01]  /*2940*/  IMAD.IADD R156, R156, 0x1, -R75 ;  /* 0x000000019c9c7824 */ /* 0x000fe200078e0a4b */
[C---:B------:R-:W-:Y:S01]  /*2950*/  ISETP.GE.AND P4, PT, R73.reuse, R112, PT ;  /* 0x000000704900720c */ /* 0x040fe20003f86270 */
[----:B------:R-:W2:Y:S01]  /*2960*/  LDSM.16.M88.4 R64, [R136+0x1800] ;  /* 0x001800008840783b */ /* 0x000ea20000000200 */
[----:B------:R-:W-:Y:S02]  /*2970*/  ISETP.GE.AND P5, PT, R73, R111, PT ;  /* 0x0000006f4900720c */ /* 0x000fe40003fa6270 */
[----:B------:R-:W-:Y:S01]  /*2980*/  IADD3 R87, R86, 0x11, RZ ;  /* 0x0000001156577810 */ /* 0x000fe20007ffe0ff */
[----:B------:R-:W3:Y:S01]  /*2990*/  LDSM.16.M88.4 R88, [R135+0x400] ;  /* 0x000400008758783b */ /* 0x000ee20000000200 */
[----:B------:R-:W-:-:S02]  /*29a0*/  IADD3 R132, R135, 0x400, RZ ;  /* 0x0000040087847810 */ /* 0x000fc40007ffe0ff */
[C---:B------:R-:W-:Y:S01]  /*29b0*/  IADD3 R131, R135.reuse, 0x800, RZ ;  /* 0x0000080087837810 */ /* 0x040fe20007ffe0ff */
[----:B------:R-:W1:Y:S01]  /*29c0*/  LDSM.16.M88.4 R4, [R136+0x2c00] ;  /* 0x002c00008804783b */ /* 0x000e620000000200 */
[C---:B------:R-:W-:Y:S02]  /*29d0*/  IADD3 R130, R135.reuse, 0xc00, RZ ;  /* 0x00000c0087827810 */ /* 0x040fe40007ffe0ff */
[C---:B------:R-:W-:Y:S01]  /*29e0*/  IADD3 R129, R135.reuse, 0x1000, RZ ;  /* 0x0000100087817810 */ /* 0x040fe20007ffe0ff */
[----:B------:R-:W2:Y:S01]  /*29f0*/  LDSM.16.M88.4 R56, [R136+0x1c00] ;  /* 0x001c00008838783b */ /* 0x000ea20000000200 */
[----:B------:R-:W-:-:S03]  /*2a00*/  IADD3 R128, R135, 0x1400, RZ ;  /* 0x0000140087807810 */ /* 0x000fc60007ffe0ff */
[----:B------:R-:W2:Y:S04]  /*2a10*/  LDSM.16.M88.4 R48, [R136+0x2000] ;  /* 0x002000008830783b */ /* 0x000ea80000000200 */
[----:B------:R-:W2:Y:S02]  /*2a20*/  LDSM.16.M88.4 R40, [R136+0x2400] ;  /* 0x002400008828783b */ /* 0x000ea40000000200 */
[C---:B--2-4-:R-:W-:Y:S02]  /*2a30*/  HMMA.16816.F32.BF16 R20, R24.reuse, R16, RZ ;  /* 0x000000101814723c */ /* 0x054fe400000418ff */
[----:B------:R-:W2:Y:S04]  /*2a40*/  LDSM.16.M88.4 R32, [R136+0x2800] ;  /* 0x002800008820783b */ /* 0x000ea80000000200 */
[----:B------:R-:W4:Y:S02]  /*2a50*/  LDSM.16.M88.4 R76, [R135+0x800] ;  /* 0x00080000874c783b */ /* 0x000f240000000200 */
[C---:B------:R-:W-:Y:S08]  /*2a60*/  HMMA.16816.F32.BF16 R16, R24.reuse, R18, RZ ;  /* 0x000000121810723c */ /* 0x040ff000000418ff */
[----:B-----5:R-:W-:Y:S08]  /*2a70*/  HMMA.16816.F32.BF16 R12, R24, R28, RZ ;  /* 0x0000001c180c723c */ /* 0x020ff000000418ff */
[C---:B-1----:R-:W-:Y:S08]  /*2a80*/  HMMA.16816.F32.BF16 R20, R80.reuse, R8, R20 ;  /* 0x000000085014723c */ /* 0x042ff00000041814 */
[----:B------:R-:W-:Y:S08]  /*2a90*/  HMMA.16816.F32.BF16 R16, R80, R10, R16 ;  /* 0x0000000a5010723c */ /* 0x000ff00000041810 */
[C---:B------:R-:W-:Y:S08]  /*2aa0*/  HMMA.16816.F32.BF16 R8, R24.reuse, R30, RZ ;  /* 0x0000001e1808723c */ /* 0x040ff000000418ff */
[----:B------:R-:W-:Y:S01]  /*2ab0*/  HMMA.16816.F32.BF16 R68, R24, R64, RZ ;  /* 0x000000401844723c */ /* 0x000fe200000418ff */
[----:B------:R-:W-:-:S07]  /*2ac0*/  FSEL R21, R21, -INF , !P4 ;  /* 0xff80000015157808 */ /* 0x000fce0006000000 */
[----:B---3--:R-:W-:Y:S08]  /*2ad0*/  HMMA.16816.F32.BF16 R12, R80, R88, R12 ;  /* 0x00000058500c723c */ /* 0x008ff0000004180c */
[C---:B------:R-:W-:Y:S07]  /*2ae0*/  HMMA.16816.F32.BF16 R28, R24.reuse, R4, RZ ;  /* 0x00000004181c723c */ /* 0x040fee00000418ff */
[----:B------:R-:W-:Y:S01]  /*2af0*/  IMAD.IADD R4, R72, 0x1, R74 ;  /* 0x0000000148047824 */ /* 0x000fe200078e024a */
[----:B------:R-:W-:Y:S01]  /*2b00*/  HMMA.16816.F32.BF16 R60, R24, R56, RZ ;  /* 0x00000038183c723c */ /* 0x000fe200000418ff */
[----:B------:R-:W1:Y:S01]  /*2b10*/  LDSM.16.M88.4 R72, [R135+0xc00] ;  /* 0x000c00008748783b */ /* 0x000e620000000200 */
[----:B------:R-:W-:-:S04]  /*2b20*/  IADD3 R5, R86, 0x8, RZ ;  /* 0x0000000856057810 */ /* 0x000fc80007ffe0ff */
[C---:B------:R-:W-:Y:S02]  /*2b30*/  ISETP.GE.AND P2, PT, R5.reuse, R112, PT ;  /* 0x000000700500720c */ /* 0x040fe40003f46270 */
[----:B------:R-:W-:Y:S01]  /*2b40*/  HMMA.16816.F32.BF16 R52, R24, R48, RZ ;  /* 0x000000301834723c */ /* 0x000fe200000418ff */
[----:B------:R-:W-:Y:S02]  /*2b50*/  ISETP.GE.AND P1, PT, R5, R111, PT ;  /* 0x0000006f0500720c */ /* 0x000fe40003f26270 */
[----:B------:R-:W-:-:S04]  /*2b60*/  IADD3 R5, R86, 0x10, RZ ;  /* 0x0000001056057810 */ /* 0x000fc80007ffe0ff */
[-C--:B------:R-:W-:Y:S01]  /*2b70*/  ISETP.GE.AND P4, PT, R5, R112.reuse, PT ;  /* 0x000000700500720c */ /* 0x080fe20003f86270 */
[C---:B------:R-:W-:Y:S08]  /*2b80*/  HMMA.16816.F32.BF16 R44, R24.reuse, R40, RZ ;  /* 0x00000028182c723c */ /* 0x040ff000000418ff */
[C---:B--2---:R-:W-:Y:S08]  /*2b90*/  HMMA.16816.F32.BF16 R36, R24.reuse, R32, RZ ;  /* 0x000000201824723c */ /* 0x044ff000000418ff */
[C---:B------:R-:W-:Y:S08]  /*2ba0*/  HMMA.16816.F32.BF16 R64, R24.reuse, R66, RZ ;  /* 0x000000421840723c */ /* 0x040ff000000418ff */
[C---:B------:R-:W-:Y:S08]  /*2bb0*/  HMMA.16816.F32.BF16 R56, R24.reuse, R58, RZ ;  /* 0x0000003a1838723c */ /* 0x040ff000000418ff */
[C---:B------:R-:W-:Y:S08]  /*2bc0*/  HMMA.16816.F32.BF16 R48, R24.reuse, R50, RZ ;  /* 0x000000321830723c */ /* 0x040ff000000418ff */
[C---:B------:R-:W-:Y:S08]  /*2bd0*/  HMMA.16816.F32.BF16 R40, R24.reuse, R42, RZ ;  /* 0x0000002a1828723c */ /* 0x040ff000000418ff */
[C---:B------:R-:W-:Y:S08]  /*2be0*/  HMMA.16816.F32.BF16 R32, R24.reuse, R34, RZ ;  /* 0x000000221820723c */ /* 0x040ff000000418ff */
[----:B------:R-:W-:Y:S07]  /*2bf0*/  HMMA.16816.F32.BF16 R24, R24, R6, RZ ;  /* 0x000000061818723c */ /* 0x000fee00000418ff */
[----:B------:R-:W-:Y:S01]  /*2c00*/  IADD3 R6, R86, 0x9, RZ ;  /* 0x0000000956067810 */ /* 0x000fe20007ffe0ff */
[----:B----4-:R-:W-:Y:S03]  /*2c10*/  HMMA.16816.F32.BF16 R68, R80, R76, R68 ;  /* 0x0000004c5044723c */ /* 0x010fe60000041844 */
[----:B------:R-:W-:-:S02]  /*2c20*/  ISETP.GE.AND P0, PT, R6, R112, PT ;  /* 0x000000700600720c */ /* 0x000fc40003f06270 */
[-C--:B------:R-:W-:Y:S02]  /*2c30*/  ISETP.GE.AND P3, PT, R6, R111.reuse, PT ;  /* 0x0000006f0600720c */ /* 0x080fe40003f66270 */
[----:B------:R-:W-:Y:S01]  /*2c40*/  FSEL R6, R16, -INF , !P2 ;  /* 0xff80000010067808 */ /* 0x000fe20005000000 */
[C---:B------:R-:W-:Y:S01]  /*2c50*/  HMMA.16816.F32.BF16 R8, R80.reuse, R90, R8 ;  /* 0x0000005a5008723c */ /* 0x040fe20000041808 */
[----:B------:R-:W-:Y:S02]  /*2c60*/  IADD3 R16, R86, 0x18, RZ ;  /* 0x0000001856107810 */ /* 0x000fe40007ffe0ff */
[----:B------:R-:W-:Y:S02]  /*2c70*/  ISETP.GE.AND P2, PT, R5, R111, PT ;  /* 0x0000006f0500720c */ /* 0x000fe40003f46270 */
[----:B------:R-:W-:Y:S02]  /*2c80*/  FSEL R88, R19, -INF , !P3 ;  /* 0xff80000013587808 */ /* 0x000fe40005800000 */
[----:B------:R-:W-:Y:S01]  /*2c90*/  FSEL R76, R12, -INF , !P4 ;  /* 0xff8000000c4c7808 */ /* 0x000fe20006000000 */
[----:B------:R-:W-:Y:S01]  /*2ca0*/  HMMA.16816.F32.BF16 R64, R80, R78, R64 ;  /* 0x0000004e5040723c */ /* 0x000fe20000041840 */
[----:B------:R-:W-:-:S02]  /*2cb0*/  FSEL R5, R18, -INF , !P1 ;  /* 0xff80000012057808 */ /* 0x000fc40004800000 */
[----:B------:R-:W-:Y:S02]  /*2cc0*/  FSEL R7, R17, -INF , !P0 ;  /* 0xff80000011077808 */ /* 0x000fe40004000000 */
[CC--:B------:R-:W-:Y:S02]  /*2cd0*/  ISETP.GE.AND P3, PT, R16.reuse, R112.reuse, PT ;  /* 0x000000701000720c */ /* 0x0c0fe40003f66270 */
[-C--:B------:R-:W-:Y:S01]  /*2ce0*/  ISETP.GE.AND P4, PT, R16, R111.reuse, PT ;  /* 0x0000006f1000720c */ /* 0x080fe20003f86270 */
[----:B-1----:R-:W-:Y:S01]  /*2cf0*/  HMMA.16816.F32.BF16 R60, R80, R72, R60 ;  /* 0x00000048503c723c */ /* 0x002fe2000004183c */
[----:B------:R-:W1:Y:S01]  /*2d00*/  LDSM.16.M88.4 R16, [R135+0x1000] ;  /* 0x001000008710783b */ /* 0x000e620000000200 */
[C---:B------:R-:W-:Y:S02]  /*2d10*/  ISETP.GE.AND P1, PT, R87.reuse, R112, PT ;  /* 0x000000705700720c */ /* 0x040fe40003f26270 */
[----:B------:R-:W-:Y:S02]  /*2d20*/  ISETP.GE.AND P0, PT, R87, R111, PT ;  /* 0x0000006f5700720c */ /* 0x000fe40003f06270 */
[----:B------:R-:W-:-:S02]  /*2d30*/  FSEL R77, R13, -INF , !P1 ;  /* 0xff8000000d4d7808 */ /* 0x000fc40004800000 */
[C---:B------:R-:W-:Y:S01]  /*2d40*/  IADD3 R87, R86.reuse, 0x19, RZ ;  /* 0x0000001956577810 */ /* 0x040fe20007ffe0ff */
[----:B------:R-:W-:Y:S01]  /*2d50*/  HMMA.16816.F32.BF16 R56, R80, R74, R56 ;  /* 0x0000004a5038723c */ /* 0x000fe20000041838 */
        /* <DEDUP_REMOVED lines=8> */
[CC--:B------:R-:W-:Y:S02]  /*2de0*/  ISETP.GE.AND P0, PT, R12.reuse, R112.reuse, PT ;  /* 0x000000700c00720c */ /* 0x0c0fe40003f06270 */
[----:B------:R-:W-:Y:S02]  /*2df0*/  ISETP.GE.AND P3, PT, R12, R111, PT ;  /* 0x0000006f0c00720c */ /* 0x000fe40003f66270 */
[----:B------:R-:W-:-:S02]  /*2e00*/  ISETP.GE.AND P4, PT, R13, R112, PT ;  /* 0x000000700d00720c */ /* 0x000fc40003f86270 */
[C---:B------:R-:W-:Y:S02]  /*2e10*/  IADD3 R8, R86.reuse, 0x28, RZ ;  /* 0x0000002856087810 */ /* 0x040fe40007ffe0ff */
[----:B------:R-:W-:Y:S02]  /*2e20*/  IADD3 R12, R86, 0x29, RZ ;  /* 0x00000029560c7810 */ /* 0x000fe40007ffe0ff */
[----:B------:R-:W-:Y:S02]  /*2e30*/  FSEL R79, R9, -INF , !P2 ;  /* 0xff800000094f7808 */ /* 0x000fe40005000000 */
[----:B------:R-:W-:Y:S02]  /*2e40*/  FSEL R72, R11, -INF , !P1 ;  /* 0xff8000000b487808 */ /* 0x000fe40004800000 */
[----:B------:R-:W-:Y:S01]  /*2e50*/  FSEL R91, R70, -INF , !P3 ;  /* 0xff800000465b7808 */ /* 0x000fe20005800000 */
[----:B-1----:R-:W-:Y:S01]  /*2e60*/  HMMA.16816.F32.BF16 R52, R80, R16, R52 ;  /* 0x000000105034723c */ /* 0x002fe20000041834 */
[----:B------:R-:W-:-:S02]  /*2e70*/  FSEL R69, R69, -INF , !P4 ;  /* 0xff80000045457808 */ /* 0x000fc40006000000 */
[-C--:B------:R-:W-:Y:S02]  /*2e80*/  ISETP.GE.AND P2, PT, R13, R111.reuse, PT ;  /* 0x0000006f0d00720c */ /* 0x080fe40003f46270 */
[-C--:B------:R-:W-:Y:S02]  /*2e90*/  ISETP.GE.AND P1, PT, R8, R112.reuse, PT ;  /* 0x000000700800720c */ /* 0x080fe40003f26270 */
[----:B------:R-:W-:Y:S01]  /*2ea0*/  FSEL R68, R68, -INF , !P0 ;  /* 0xff80000044447808 */ /* 0x000fe20004000000 */
[----:B------:R-:W-:Y:S01]  /*2eb0*/  HMMA.16816.F32.BF16 R48, R80, R18, R48 ;  /* 0x000000125030723c */ /* 0x000fe20000041830 */
[C---:B------:R-:W-:Y:S02]  /*2ec0*/  ISETP.GE.AND P3, PT, R12.reuse, R112, PT ;  /* 0x000000700c00720c */ /* 0x040fe40003f66270 */
[-C--:B------:R-:W-:Y:S02]  /*2ed0*/  ISETP.GE.AND P4, PT, R12, R111.reuse, PT ;  /* 0x0000006f0c00720c */ /* 0x080fe40003f86270 */
[----:B------:R-:W-:-:S02]  /*2ee0*/  ISETP.GE.AND P0, PT, R8, R111, PT ;  /* 0x0000006f0800720c */ /* 0x000fc40003f06270 */
[----:B------:R-:W-:Y:S01]  /*2ef0*/  IADD3 R12, R86, 0x30, RZ ;  /* 0x00000030560c7810 */ /* 0x000fe20007ffe0ff */
[----:B------:R-:W1:Y:S01]  /*2f00*/  LDSM.16.M88.4 R8, [R135+0x1400] ;  /* 0x001400008708783b */ /* 0x000e620000000200 */
[----:B------:R-:W-:Y:S02]  /*2f10*/  FSEL R115, R71, -INF , !P2 ;  /* 0xff80000047737808 */ /* 0x000fe40005000000 */
[----:B------:R-:W-:Y:S02]  /*2f20*/  FSEL R64, R64, -INF , !P1 ;  /* 0xff80000040407808 */ /* 0x000fe40004800000 */
[C---:B------:R-:W-:Y:S02]  /*2f30*/  ISETP.GE.AND P2, PT, R12.reuse, R112, PT ;  /* 0x000000700c00720c */ /* 0x040fe40003f46270 */
[----:B------:R-:W-:Y:S02]  /*2f40*/  ISETP.GE.AND P1, PT, R12, R111, PT ;  /* 0x0000006f0c00720c */ /* 0x000fe40003f26270 */
[----:B------:R-:W-:-:S02]  /*2f50*/  IADD3 R13, R86, 0x31, RZ ;  /* 0x00000031560d7810 */ /* 0x000fc40007ffe0ff */
[----:B------:R-:W-:Y:S02]  /*2f60*/  IADD3 R12, R86, 0x38, RZ ;  /* 0x00000038560c7810 */ /* 0x000fe40007ffe0ff */
[----:B------:R-:W-:Y:S02]  /*2f70*/  FSEL R107, R66, -INF , !P0 ;  /* 0xff800000426b7808 */ /* 0x000fe40004000000 */
[----:B------:R-:W-:Y:S02]  /*2f80*/  ISETP.GE.AND P0, PT, R13, R112, PT ;  /* 0x000000700d00720c */ /* 0x000fe40003f06270 */
[----:B------:R-:W-:Y:S02]  /*2f90*/  FSEL R70, R65, -INF , !P3 ;  /* 0xff80000041467808 */ /* 0x000fe40005800000 */
[----:B------:R-:W-:Y:S02]  /*2fa0*/  FSEL R90, R67, -INF , !P4 ;  /* 0xff800000435a7808 */ /* 0x000fe40006000000 */
[----:B------:R-:W-:-:S02]  /*2fb0*/  FSEL R60, R60, -INF , !P2 ;  /* 0xff8000003c3c7808 */ /* 0x000fc40005000000 */
[-C--:B------:R-:W-:Y:S02]  /*2fc0*/  ISETP.GE.AND P3, PT, R13, R111.reuse, PT ;  /* 0x0000006f0d00720c */ /* 0x080fe40003f66270 */
[----:B------:R-:W-:Y:S02]  /*2fd0*/  IADD3 R16, R86, 0x39, RZ ;  /* 0x0000003956107810 */ /* 0x000fe40007ffe0ff */
[C---:B------:R-:W-:Y:S02]  /*2fe0*/  ISETP.GE.AND P4, PT, R12.reuse, R112, PT ;  /* 0x000000700c00720c */ /* 0x040fe40003f86270 */
[----:B------:R-:W-:Y:S02]  /*2ff0*/  ISETP.GE.AND P2, PT, R12, R111, PT ;  /* 0x0000006f0c00720c */ /* 0x000fe40003f46270 */
[----:B------:R-:W2:Y:S01]  /*3000*/  LDSM.16.M88.4 R12, [R135+0x1800] ;  /* 0x00180000870c783b */ /* 0x000ea20000000200 */
[----:B------:R-:W-:Y:S02]  /*3010*/  FSEL R104, R62, -INF , !P1 ;  /* 0xff8000003e687808 */ /* 0x000fe40004800000 */
[----:B------:R-:W-:-:S02]  /*3020*/  FSEL R61, R61, -INF , !P0 ;  /* 0xff8000003d3d7808 */ /* 0x000fc40004000000 */
[C---:B------:R-:W-:Y:S02]  /*3030*/  ISETP.GE.AND P1, PT, R16.reuse, R112, PT ;  /* 0x000000701000720c */ /* 0x040fe40003f26270 */
[----:B------:R-:W-:Y:S02]  /*3040*/  ISETP.GE.AND P0, PT, R16, R111, PT ;  /* 0x0000006f1000720c */ /* 0x000fe40003f06270 */
[C---:B------:R-:W-:Y:S01]  /*3050*/  IADD3 R16, R86.reuse, 0x40, RZ ;  /* 0x0000004056107810 */ /* 0x040fe20007ffe0ff */
[----:B-1----:R-:W-:Y:S01]  /*3060*/  HMMA.16816.F32.BF16 R44, R80, R8, R44 ;  /* 0x00000008502c723c */ /* 0x002fe2000004182c */
[----:B------:R-:W-:Y:S02]  /*3070*/  IADD3 R17, R86, 0x41, RZ ;  /* 0x0000004156117810 */ /* 0x000fe40007ffe0ff */
[----:B------:R-:W-:Y:S02]  /*3080*/  FSEL R99, R63, -INF , !P3 ;  /* 0xff8000003f637808 */ /* 0x000fe40005800000 */
        /* <DEDUP_REMOVED lines=8> */
[----:B------:R-:W1:Y:S01]  /*3110*/  LDSM.16.M88.4 R16, [R135+0x1c00] ;  /* 0x001c00008710783b */ /* 0x000e620000000200 */
[----:B------:R-:W-:Y:S01]  /*3120*/  IADD3 R56, R86, 0x48, RZ ;  /* 0x0000004856387810 */ /* 0x000fe20007ffe0ff */
[----:B------:R-:W-:-:S04]  /*3130*/  DEPBAR.LE SB0, 0x0 ;  /* 0x000080000000791a */ /* 0x000fc80000000000 */
[----:B------:R-:W-:Y:S02]  /*3140*/  IADD3 R57, R86, 0x49, RZ ;  /* 0x0000004956397810 */ /* 0x000fe40007ffe0ff */
[----:B------:R-:W-:Y:S02]  /*3150*/  FSEL R102, R59, -INF , !P0 ;  /* 0xff8000003b667808 */ /* 0x000fe40004000000 */
[----:B------:R-:W-:Y:S01]  /*3160*/  FSEL R8, R52, -INF , !P3 ;  /* 0xff80000034087808 */ /* 0x000fe20005800000 */
[----:B--2---:R-:W-:Y:S01]  /*3170*/  HMMA.16816.F32.BF16 R36, R80, R12, R36 ;  /* 0x0000000c5024723c */ /* 0x004fe20000041824 */
[C---:B------:R-:W-:Y:S02]  /*3180*/  ISETP.GE.AND P0, PT, R56.reuse, R112, PT ;  /* 0x000000703800720c */ /* 0x040fe40003f06270 */
[----:B------:R-:W-:Y:S02]  /*3190*/  ISETP.GE.AND P3, PT, R56, R111, PT ;  /* 0x0000006f3800720c */ /* 0x000fe40003f66270 */
[----:B------:R-:W-:-:S02]  /*31a0*/  FSEL R89, R54, -INF , !P4 ;  /* 0xff80000036597808 */ /* 0x000fc40006000000 */
[----:B------:R-:W-:Y:S01]  /*31b0*/  FSEL R9, R53, -INF , !P2 ;  /* 0xff80000035097808 */ /* 0x000fe20005000000 */
[----:B------:R-:W-:Y:S01]  /*31c0*/  HMMA.16816.F32.BF16 R32, R80, R14, R32 ;  /* 0x0000000e5020723c */ /* 0x000fe20000041820 */
[C---:B------:R-:W-:Y:S02]  /*31d0*/  IADD3 R52, R86.reuse, 0x50, RZ ;  /* 0x0000005056347810 */ /* 0x040fe40007ffe0ff */
[----:B------:R-:W-:Y:S02]  /*31e0*/  ISETP.GE.AND P4, PT, R57, R112, PT ;  /* 0x000000703900720c */ /* 0x000fe40003f86270 */
[----:B------:R-:W-:Y:S02]  /*31f0*/  IADD3 R53, R86, 0x51, RZ ;  /* 0x0000005156357810 */ /* 0x000fe40007ffe0ff */
[----:B------:R-:W-:Y:S02]  /*3200*/  FSEL R62, R55, -INF , !P1 ;  /* 0xff800000373e7808 */ /* 0x000fe40004800000 */
[----:B------:R-:W-:-:S02]  /*3210*/  ISETP.GE.AND P2, PT, R57, R111, PT ;  /* 0x0000006f3900720c */ /* 0x000fc40003f46270 */
[-C--:B------:R-:W-:Y:S02]  /*3220*/  ISETP.GE.AND P1, PT, R52, R112.reuse, PT ;  /* 0x000000703400720c */ /* 0x080fe40003f26270 */
[----:B------:R-:W-:Y:S02]  /*3230*/  FSEL R10, R48, -INF , !P0 ;  /* 0xff800000300a7808 */ /* 0x000fe40004000000 */
[----:B------:R-:W-:Y:S02]  /*3240*/  FSEL R58, R50, -INF , !P3 ;  /* 0xff800000323a7808 */ /* 0x000fe40005800000 */
[----:B------:R-:W-:Y:S02]  /*3250*/  ISETP.GE.AND P0, PT, R52, R111, PT ;  /* 0x0000006f3400720c */ /* 0x000fe40003f06270 */
[----:B------:R-:W-:Y:S01]  /*3260*/  ISETP.GE.AND P3, PT, R53, R112, PT ;  /* 0x000000703500720c */ /* 0x000fe20003f66270 */
[----:B-1----:R-:W-:Y:S01]  /*3270*/  HMMA.16816.F32.BF16 R24, R80, R18, R24 ;  /* 0x000000125018723c */ /* 0x002fe20000041818 */
[----:B------:R-:W-:-:S02]  /*3280*/  FSEL R11, R49, -INF , !P4 ;  /* 0xff800000310b7808 */ /* 0x000fc40006000000 */
[C---:B------:R-:W-:Y:S02]  /*3290*/  IADD3 R48, R86.reuse, 0x58, RZ ;  /* 0x0000005856307810 */ /* 0x040fe40007ffe0ff */
[----:B------:R-:W-:Y:S02]  /*32a0*/  IADD3 R49, R86, 0x59, RZ ;  /* 0x0000005956317810 */ /* 0x000fe40007ffe0ff */
[----:B------:R-:W-:Y:S01]  /*32b0*/  FSEL R57, R51, -INF , !P2 ;  /* 0xff80000033397808 */ /* 0x000fe20005000000 */
[----:B------:R-:W-:Y:S01]  /*32c0*/  HMMA.16816.F32.BF16 R28, R80, R16, R28 ;  /* 0x00000010501c723c */ /* 0x000fe2000004181c */
[----:B------:R-:W-:Y:S02]  /*32d0*/  FSEL R12, R44, -INF , !P1 ;  /* 0xff8000002c0c7808 */ /* 0x000fe40004800000 */
[C---:B------:R-:W-:Y:S02]  /*32e0*/  ISETP.GE.AND P2, PT, R48.reuse, R112, PT ;  /* 0x000000703000720c */ /* 0x040fe40003f46270 */
[----:B------:R-:W-:-:S02]  /*32f0*/  ISETP.GE.AND P1, PT, R48, R111, PT ;  /* 0x0000006f3000720c */ /* 0x000fc40003f26270 */
[----:B------:R-:W-:Y:S02]  /*3300*/  FSEL R54, R46, -INF , !P0 ;  /* 0xff8000002e367808 */ /* 0x000fe40004000000 */
[----:B------:R-:W-:Y:S02]  /*3310*/  FSEL R13, R45, -INF , !P3 ;  /* 0xff8000002d0d7808 */ /* 0x000fe40005800000 */
[----:B------:R-:W-:Y:S02]  /*3320*/  ISETP.GE.AND P0, PT, R49, R112, PT ;  /* 0x000000703100720c */ /* 0x000fe40003f06270 */
[----:B------:R-:W-:Y:S02]  /*3330*/  IADD3 R45, R86, 0x61, RZ ;  /* 0x00000061562d7810 */ /* 0x000fe40007ffe0ff */
[-C--:B------:R-:W-:Y:S02]  /*3340*/  ISETP.GE.AND P4, PT, R53, R111.reuse, PT ;  /* 0x0000006f3500720c */ /* 0x080fe40003f86270 */
[----:B------:R-:W-:-:S02]  /*3350*/  ISETP.GE.AND P3, PT, R49, R111, PT ;  /* 0x0000006f3100720c */ /* 0x000fc40003f66270 */
[----:B------:R-:W-:Y:S02]  /*3360*/  IADD3 R44, R86, 0x60, RZ ;  /* 0x00000060562c7810 */ /* 0x000fe40007ffe0ff */
[----:B------:R-:W-:Y:S02]  /*3370*/  FSEL R15, R40, -INF , !P2 ;  /* 0xff800000280f7808 */ /* 0x000fe40005000000 */
[----:B------:R-:W-:Y:S02]  /*3380*/  FSEL R49, R42, -INF , !P1 ;  /* 0xff8000002a317808 */ /* 0x000fe40004800000 */
[----:B------:R-:W-:Y:S02]  /*3390*/  ISETP.GE.AND P1, PT, R45, R112, PT ;  /* 0x000000702d00720c */ /* 0x000fe40003f26270 */
[----:B------:R-:W-:Y:S02]  /*33a0*/  FSEL R14, R41, -INF , !P0 ;  /* 0xff800000290e7808 */ /* 0x000fe40004000000 */
[----:B------:R-:W-:-:S02]  /*33b0*/  IADD3 R40, R86, 0x68, RZ ;  /* 0x0000006856287810 */ /* 0x000fc40007ffe0ff */
[----:B------:R-:W-:Y:S02]  /*33c0*/  IADD3 R41, R86, 0x69, RZ ;  /* 0x0000006956297810 */ /* 0x000fe40007ffe0ff */
[----:B------:R-:W-:Y:S02]  /*33d0*/  FSEL R50, R47, -INF , !P4 ;  /* 0xff8000002f327808 */ /* 0x000fe40006000000 */
[CC--:B------:R-:W-:Y:S02]  /*33e0*/  ISETP.GE.AND P4, PT, R44.reuse, R112.reuse, PT ;  /* 0x000000702c00720c */ /* 0x0c0fe40003f86270 */
[----:B------:R-:W-:Y:S02]  /*33f0*/  ISETP.GE.AND P2, PT, R44, R111, PT ;  /* 0x0000006f2c00720c */ /* 0x000fe40003f46270 */
[----:B------:R-:W-:Y:S02]  /*3400*/  FSEL R53, R43, -INF , !P3 ;  /* 0xff8000002b357808 */ /* 0x000fe40005800000 */
[----:B------:R-:W-:-:S02]  /*3410*/  ISETP.GE.AND P3, PT, R40, R112, PT ;  /* 0x000000702800720c */ /* 0x000fc40003f66270 */
[----:B------:R-:W-:Y:S02]  /*3420*/  FSEL R16, R37, -INF , !P1 ;  /* 0xff80000025107808 */ /* 0x000fe40004800000 */
[-C--:B------:R-:W-:Y:S02]  /*3430*/  ISETP.GE.AND P1, PT, R41, R111.reuse, PT ;  /* 0x0000006f2900720c */ /* 0x080fe40003f26270 */
[----:B------:R-:W-:Y:S02]  /*3440*/  IADD3 R19, R86, 0x78, RZ ;  /* 0x0000007856137810 */ /* 0x000fe40007ffe0ff */
[----:B------:R-:W-:Y:S02]  /*3450*/  FSEL R17, R36, -INF , !P4 ;  /* 0xff80000024117808 */ /* 0x000fe40006000000 */
[----:B------:R-:W-:Y:S02]  /*3460*/  FSEL R48, R38, -INF , !P2 ;  /* 0xff80000026307808 */ /* 0x000fe40005000000 */
[----:B------:R-:W-:-:S02]  /*3470*/  ISETP.GE.AND P4, PT, R40, R111, PT ;  /* 0x0000006f2800720c */ /* 0x000fc40003f86270 */
[----:B------:R-:W-:Y:S02]  /*3480*/  ISETP.GE.AND P2, PT, R41, R112, PT ;  /* 0x000000702900720c */ /* 0x000fe40003f46270 */
[----:B------:R-:W-:Y:S02]  /*3490*/  FSEL R121, R32, -INF , !P3 ;  /* 0xff80000020797808 */ /* 0x000fe40005800000 */
[----:B------:R-:W-:Y:S02]  /*34a0*/  IADD3 R32, R86, 0x71, RZ ;  /* 0x0000007156207810 */ /* 0x000fe40007ffe0ff */
[----:B------:R-:W-:Y:S01]  /*34b0*/  FSEL R44, R35, -INF , !P1 ;  /* 0xff800000232c7808 */ /* 0x000fe20004800000 */
[----:B------:R-:W-:Y:S01]  /*34c0*/  BAR.SYNC.DEFER_BLOCKING 0x0 ;  /* 0x0000000000007b1d */ /* 0x000fe20000010000 */
[-C--:B------:R-:W-:Y:S02]  /*34d0*/  ISETP.GE.AND P1, PT, R19, R111.reuse, PT ;  /* 0x0000006f1300720c */ /* 0x080fe40003f26270 */
        /* <DEDUP_REMOVED lines=8> */
[----:B------:R-:W-:Y:S02]  /*3560*/  ISETP.GT.AND P1, PT, R147, R141, PT ;  /* 0x0000008d9300720c */ /* 0x000fe40003f24270 */
[C---:B------:R-:W-:Y:S02]  /*3570*/  ISETP.GE.AND P0, PT, R36.reuse, R112, PT ;  /* 0x000000702400720c */ /* 0x040fe40003f06270 */
[----:B------:R-:W-:Y:S02]  /*3580*/  ISETP.GE.AND P3, PT, R36, R111, PT ;  /* 0x0000006f2400720c */ /* 0x000fe40003f66270 */
[----:B------:R-:W-:Y:S02]  /*3590*/  FSEL R116, R28, -INF , !P0 ;  /* 0xff8000001c747808 */ /* 0x000fe40004000000 */
[----:B------:R-:W-:-:S02]  /*35a0*/  FSEL R38, R30, -INF , !P3 ;  /* 0xff8000001e267808 */ /* 0x000fc40005800000 */
[C---:B------:R-:W-:Y:S02]  /*35b0*/  ISETP.GE.AND P0, PT, R86.reuse, R112, PT ;  /* 0x000000705600720c */ /* 0x040fe40003f06270 */
[C---:B------:R-:W-:Y:S02]  /*35c0*/  ISETP.GE.AND P3, PT, R86.reuse, R111, PT ;  /* 0x0000006f5600720c */ /* 0x040fe40003f66270 */
[----:B------:R-:W-:Y:S02]  /*35d0*/  IADD3 R86, R86, 0x79, RZ ;  /* 0x0000007956567810 */ /* 0x000fe40007ffe0ff */
        /* <DEDUP_REMOVED lines=11> */
[C---:B------:R-:W-:Y:S02]  /*3690*/  IADD3 R87, R135.reuse, 0x1800, RZ ;  /* 0x0000180087577810 */ /* 0x040fe40007ffe0ff */
[----:B------:R-:W-:Y:S01]  /*36a0*/  IADD3 R86, R135, 0x1c00, RZ ;  /* 0x00001c0087567810 */ /* 0x000fe20007ffe0ff */
[----:B------:R-:W-:Y:S05]  /*36b0*/  @!P1 BRA `(.L_x_3848) ;  /* 0x0000072000009947 */ /* 0x000fea0003800000 */
[----:B------:R-:W-:Y:S05]  /*36c0*/  @!P6 BRA `(.L_x_3849) ;  /* 0x000003a00000e947 */ /* 0x000fea0003800000 */
[----:B------:R-:W1:Y:S01]  /*36d0*/  I2F.RP R30, R94 ;  /* 0x0000005e001e7306 */ /* 0x000e620000209400 */
[----:B------:R-:W-:Y:S02]  /*36e0*/  IADD3 R27, R0, -0x80, RZ ;  /* 0xffffff80001b7810 */ /* 0x000fe40007ffe0ff */
        /* <DEDUP_REMOVED lines=56> */
.L_x_3849:
[----:B------:R-:W-:-:S04]  /*3a70*/  LEA R23, -R2, RZ, 0x7 ;  /* 0x000000ff02177211 */ /* 0x000fc800078e39ff */
[----:B------:R-:W-:Y:S02]  /*3a80*/  SHF.R.S32.HI R22, RZ, 0x1f, R23 ;  /* 0x0000001fff167819 */ /* 0x000fe40000011417 */
.L_x_3850:
[----:B------:R-:W-:Y:S01]  /*3a90*/  ISETP.GE.AND P0, PT, R152, c[0x0][0x220], PT ;  /* 0x0000880098007a0c */ /* 0x000fe20003f06270 */
[----:B------:R-:W-:-:S12]  /*3aa0*/  BSSY B0, `(.L_x_3851) ;  /* 0x0000030000007945 */ /* 0x000fd80003800000 */
[----:B------:R-:W-:Y:S01]  /*3ab0*/  @!P0 IMAD.MOV.U32 R0, RZ, RZ, c[0x0][0x19c] ;  /* 0x00006700ff008624 */ /* 0x000fe200078e00ff */
[CC--:B------:R-:W-:Y:S01]  /*3ac0*/  @!P0 LEA R29, P2, R2.reuse, R85.reuse, 0x6 ;  /* 0x00000055021d8211 */ /* 0x0c0fe200078430ff */
[----:B------:R1:W-:Y:S01]  /*3ad0*/  @P0 STS [R148+0x1000], RZ ;  /* 0x001000ff94000388 */ /* 0x0003e20000000800 */
[CC--:B------:R-:W-:Y:S02]  /*3ae0*/  @!P0 IADD3 R25, P5, R23.reuse, R85.reuse, RZ ;  /* 0x0000005517198210 */ /* 0x0c0fe40007fbe0ff */
[C---:B------:R-:W-:Y:S01]  /*3af0*/  @!P0 IADD3 R27, P4, P3, R23.reuse, R85, R143 ;  /* 0x00000055171b8210 */ /* 0x040fe20007b9e08f */
        /* <DEDUP_REMOVED lines=42> */
.L_x_3852:
[----:B------:R-:W-:Y:S05]  /*3da0*/  BSYNC B0 ;  /* 0x0000000000007941 */ /* 0x000fea0003800000 */
.L_x_3851:
[----:B------:R-:W0:Y:S01]  /*3db0*/  LDGDEPBAR ;  /* 0x00000000000079af */ /* 0x000e220000000000 */
[----:B------:R-:W-:-:S04]  /*3dc0*/  IADD3 R85, P0, R23, R85, RZ ;  /* 0x0000005517557210 */ /* 0x000fc80007f1e0ff */
[----:B------:R-:W-:Y:S02]  /*3dd0*/  IADD3.X R84, R22, R84, RZ, P0, !PT ;  /* 0x0000005416547210 */ /* 0x000fe400007fe4ff */
.L_x_3848:
        /* <DEDUP_REMOVED lines=34> */
[----:B---3--:R-:W-:Y:S02]  /*4000*/  FMNMX.FTZ R22, R0, R22, !PT ;  /* 0x0000001600167209 */ /* 0x008fe40007810000 */
[----:B------:R-:W-:-:S03]  /*4010*/  FMNMX.FTZ R0, R19, R18, !PT ;  /* 0x0000001213007209 */ /* 0x000fc60007810000 */
[----:B------:R-:W3:Y:S01]  /*4020*/  SHFL.BFLY PT, R2, R22, 0x1, 0x1f ;  /* 0x0c201f0016027f89 */ /* 0x000ee200000e0000 */
[----:B------:R-:W-:-:S04]  /*4030*/  FMNMX.FTZ R0, R5, R0, !PT ;  /* 0x0000000005007209 */ /* 0x000fc80007810000 */
[----:B------:R-:W-:-:S04]  /*4040*/  FMNMX.FTZ R0, R88, R0, !PT ;  /* 0x0000000058007209 */ /* 0x000fc80007810000 */
[----:B------:R-:W-:-:S04]  /*4050*/  FMNMX.FTZ R0, R118, R0, !PT ;  /* 0x0000000076007209 */ /* 0x000fc80007810000 */
[----:B------:R-:W-:-:S04]  /*4060*/  FMNMX.FTZ R0, R119, R0, !PT ;  /* 0x0000000077007209 */ /* 0x000fc80007810000 */
[----:B------:R-:W-:-:S04]  /*4070*/  FMNMX.FTZ R0, R117, R0, !PT ;  /* 0x0000000075007209 */ /* 0x000fc80007810000 */
[----:B------:R-:W-:Y:S02]  /*4080*/  FMNMX.FTZ R0, R72, R0, !PT ;  /* 0x0000000048007209 */ /* 0x000fe40007810000 */
[----:B---3--:R-:W-:Y:S02]  /*4090*/  FMNMX.FTZ R2, R22, R2, !PT ;  /* 0x0000000216027209 */ /* 0x008fe40007810000 */
        /* <DEDUP_REMOVED lines=23> */
[--C-:B--2---:R-:W-:Y:S02]  /*4210*/  FFMA.FTZ R24, R12, c[0x0][0x23c], -R45.reuse ;  /* 0x00008f000c187a23 */ /* 0x104fe4000001082d */
        /* <DEDUP_REMOVED lines=9> */
[--C-:B-1----:R-:W-:Y:S01]  /*42b0*/  FFMA.FTZ R41, R69, c[0x0][0x23c], -R45.reuse ;  /* 0x00008f0045297a23 */ /* 0x102fe2000001082d */
        /* <DEDUP_REMOVED lines=10> */
[----:B------:R-:W-:Y:S01]  /*4360*/  LDSM.16.MT88.4 R8, [R133+0x3400] ;  /* 0x003400008508783b */ /* 0x000fe20000004200 */
[----:B------:R-:W-:-:S02]  /*4370*/  FFMA.FTZ R40, R64, c[0x0][0x23c], -R45 ;  /* 0x00008f0040287a23 */ /* 0x000fc4000001082d */
[----:B------:R-:W-:Y:S01]  /*4380*/  FMNMX.FTZ R0, R53, R0, !PT ;  /* 0x0000000035007209 */ /* 0x000fe20007810000 */
[--C-:B------:R-:W-:Y:S01]  /*4390*/  FFMA.FTZ R37, R60, c[0x0][0x23c], -R45.reuse ;  /* 0x00008f003c257a23 */ /* 0x100fe2000001082d */
[----:B-1----:R-:W-:Y:S01]  /*43a0*/  F2FP.BF16.PACK_AB R68, R105, R106 ;  /* 0x0000006a6944723e */ /* 0x002fe200000010ff */
[--C-:B------:R-:W-:Y:S01]  /*43b0*/  FFMA.FTZ R35, R61, c[0x0][0x23c], -R45.reuse ;  /* 0x00008f003d237a23 */ /* 0x100fe2000001082d */
[----:B------:R-:W-:Y:S01]  /*43c0*/  FMNMX.FTZ R0, R48, R0, !PT ;  /* 0x0000000030007209 */ /* 0x000fe20007810000 */
[--C-:B------:R-:W-:Y:S01]  /*43d0*/  FFMA.FTZ R31, R67, c[0x0][0x23c], -R45.reuse ;  /* 0x00008f00431f7a23 */ /* 0x100fe2000001082d */
[----:B------:R-:W1:Y:S01]  /*43e0*/  MUFU.EX2 R56, R56 ;  /* 0x0000003800387308 */ /* 0x000e620000000800 */
[--C-:B------:R-:W-:Y:S01]  /*43f0*/  FFMA.FTZ R20, R17, c[0x0][0x23c], -R45.reuse ;  /* 0x00008f0011147a23 */ /* 0x100fe2000001082d */
[----:B------:R-:W-:Y:S01]  /*4400*/  FMNMX.FTZ R0, R42, R0, !PT ;  /* 0x000000002a007209 */ /* 0x000fe20007810000 */
[--C-:B------:R-:W-:Y:S01]  /*4410*/  FFMA.FTZ R3, R16, c[0x0][0x23c], -R45.reuse ;  /* 0x00008f0010037a23 */ /* 0x100fe2000001082d */
[----:B--2---:R-:W-:Y:S01]  /*4420*/  F2FP.BF16.PACK_AB R70, R100, R101 ;  /* 0x000000656446723e */ /* 0x004fe200000010ff */
[----:B------:R-:W-:Y:S01]  /*4430*/  FFMA.FTZ R34, R63, c[0x0][0x23c], -R45 ;  /* 0x00008f003f227a23 */ /* 0x000fe2000001082d */
[----:B------:R-:W-:Y:S01]  /*4440*/  FMNMX.FTZ R0, R46, R0, !PT ;  /* 0x000000002e007209 */ /* 0x000fe20007810000 */
[----:B------:R-:W-:Y:S01]  /*4450*/  FADD.FTZ R105, R106, R105 ;  /* 0x000000696a697221 */ /* 0x000fe20000010000 */
[----:B------:R-:W-:Y:S01]  /*4460*/  MUFU.EX2 R55, R55 ;  /* 0x0000003700377308 */ /* 0x000fe20000000800 */
[----:B------:R-:W-:Y:S01]  /*4470*/  FFMA.FTZ R33, R121, c[0x0][0x23c], -R45 ;  /* 0x00008f0079217a23 */ /* 0x000fe2000001082d */
[----:B------:R-:W-:Y:S01]  /*4480*/  FMNMX.FTZ R0, R44, R0, !PT ;  /* 0x000000002c007209 */ /* 0x000fe20007810000 */
[----:B------:R-:W-:-:S02]  /*4490*/  FADD.FTZ R105, R101, R105 ;  /* 0x0000006965697221 */ /* 0x000fc40000010000 */
[----:B------:R-:W-:Y:S01]  /*44a0*/  FFMA.FTZ R47, R47, c[0x0][0x23c], -R45 ;  /* 0x00008f002f2f7a23 */ /* 0x000fe2000001082d */
[----:B------:R-:W-:Y:S01]  /*44b0*/  FMNMX.FTZ R0, R38, R0, !PT ;  /* 0x0000000026007209 */ /* 0x000fe20007810000 */
[----:B------:R-:W-:Y:S01]  /*44c0*/  FADD.FTZ R100, R100, R105 ;  /* 0x0000006964647221 */ /* 0x000fe20000010000 */
[----:B------:R-:W-:Y:S01]  /*44d0*/  MUFU.EX2 R52, R52 ;  /* 0x0000003400347308 */ /* 0x000fe20000000800 */
[----:B------:R-:W-:Y:S01]  /*44e0*/  FFMA.FTZ R163, R43, c[0x0][0x23c], -R45 ;  /* 0x00008f002ba37a23 */ /* 0x000fe2000001082d */
[----:B------:R-:W-:Y:S01]  /*44f0*/  FMNMX.FTZ R0, R36, R0, !PT ;  /* 0x0000000024007209 */ /* 0x000fe20007810000 */
[----:B------:R-:W-:-:S03]  /*4500*/  FADD.FTZ R100, R66, R100 ;  /* 0x0000006442647221 */ /* 0x000fc60000010000 */
[----:B------:R-:W-:Y:S01]  /*4510*/  FMNMX.FTZ R0, R32, R0, !PT ;  /* 0x0000000020007209 */ /* 0x000fe20007810000 */
[----:B-1----:R-:W-:Y:S01]  /*4520*/  FADD.FTZ R100, R56, R100 ;  /* 0x0000006438647221 */ /* 0x002fe20000010000 */
        /* <DEDUP_REMOVED lines=21> */
[----:B------:R-:W1:Y:S01]  /*4680*/  LDSM.16.MT88.4 R4, [R133+0x3000] ;  /* 0x003000008504783b */ /* 0x000e620000004200 */
[--C-:B------:R-:W-:Y:S02]  /*4690*/  FFMA.FTZ R114, R19, c[0x0][0x23c], -R29.reuse ;  /* 0x00008f0013727a23 */ /* 0x100fe4000001081d */
[--C-:B------:R-:W-:Y:S02]  /*46a0*/  FFMA.FTZ R113, R18, c[0x0][0x23c], -R29.reuse ;  /* 0x00008f0012717a23 */ /* 0x100fe4000001081d */
[--C-:B------:R-:W-:Y:S01]  /*46b0*/  FFMA.FTZ R88, R88, c[0x0][0x23c], -R29.reuse ;  /* 0x00008f0058587a23 */ /* 0x100fe2000001081d */
[----:B------:R-:W-:Y:S01]  /*46c0*/  MUFU.EX2 R103, R103 ;  /* 0x0000006700677308 */ /* 0x000fe20000000800 */
[--C-:B------:R-:W-:Y:S01]  /*46d0*/  FFMA.FTZ R67, R118, c[0x0][0x23c], -R29.reuse ;  /* 0x00008f0076437a23 */ /* 0x100fe2000001081d */
[----:B------:R-:W2:Y:S01]  /*46e0*/  LDSM.16.MT88.4 R16, [R134+0x3800] ;  /* 0x003800008610783b */ /* 0x000ea20000004200 */
[----:B------:R-:W-:-:S02]  /*46f0*/  FFMA.FTZ R61, R119, c[0x0][0x23c], -R29 ;  /* 0x00008f00773d7a23 */ /* 0x000fc4000001081d */
[--C-:B------:R-:W-:Y:S02]  /*4700*/  FFMA.FTZ R64, R117, c[0x0][0x23c], -R29.reuse ;  /* 0x00008f0075407a23 */ /* 0x100fe4000001081d */
[--C-:B------:R-:W-:Y:S01]  /*4710*/  FFMA.FTZ R60, R72, c[0x0][0x23c], -R29.reuse ;  /* 0x00008f00483c7a23 */ /* 0x100fe2000001081d */
[----:B------:R-:W-:Y:S01]  /*4720*/  MUFU.EX2 R114, R114 ;  /* 0x0000007200727308 */ /* 0x000fe20000000800 */
[--C-:B------:R-:W-:Y:S02]  /*4730*/  FFMA.FTZ R91, R91, c[0x0][0x23c], -R29.reuse ;  /* 0x00008f005b5b7a23 */ /* 0x100fe4000001081d */
[--C-:B------:R-:W-:Y:S02]  /*4740*/  FFMA.FTZ R59, R115, c[0x0][0x23c], -R29.reuse ;  /* 0x00008f00733b7a23 */ /* 0x100fe4000001081d */
[--C-:B------:R-:W-:Y:S02]  /*4750*/  FFMA.FTZ R63, R107, c[0x0][0x23c], -R29.reuse ;  /* 0x00008f006b3f7a23 */ /* 0x100fe4000001081d */
[--C-:B------:R-:W-:Y:S01]  /*4760*/  FFMA.FTZ R90, R90, c[0x0][0x23c], -R29.reuse ;  /* 0x00008f005a5a7a23 */ /* 0x100fe2000001081d */
[----:B------:R-:W3:Y:S01]  /*4770*/  MUFU.EX2 R113, R113 ;  /* 0x0000007100717308 */ /* 0x000ee20000000800 */
        /* <DEDUP_REMOVED lines=8> */
[----:B------:R-:W-:Y:S01]  /*4800*/  FFMA.FTZ R115, R57, c[0x0][0x23c], -R29 ;  /* 0x00008f0039737a23 */ /* 0x000fe2000001081d */
[----:B---3--:R-:W-:Y:S01]  /*4810*/  F2FP.BF16.PACK_AB R69, R113, R114 ;  /* 0x000000727145723e */ /* 0x008fe200000010ff */
[----:B------:R-:W-:Y:S01]  /*4820*/  MUFU.EX2 R67, R67 ;  /* 0x0000004300437308 */ /* 0x000fe20000000800 */
[----:B------:R-:W-:Y:S02]  /*4830*/  FADD.FTZ R113, R114, R113 ;  /* 0x0000007172717221 */ /* 0x000fe40000010000 */
[----:B------:R-:W-:Y:S02]  /*4840*/  FFMA.FTZ R57, R116, c[0x0][0x23c], -R45 ;  /* 0x00008f0074397a23 */ /* 0x000fe4000001082d */
[----:B------:R-:W-:Y:S01]  /*4850*/  FADD.FTZ R113, R103, R113 ;  /* 0x0000007167717221 */ /* 0x000fe20000010000 */
[C---:B----4-:R-:W-:Y:S02]  /*4860*/  F2FP.BF16.PACK_AB R71, R88.reuse, R103 ;  /* 0x000000675847723e */ /* 0x050fe400000010ff */
[----:B------:R-:W3:Y:S01]  /*4870*/  MUFU.EX2 R61, R61 ;  /* 0x0000003d003d7308 */ /* 0x000ee20000000800 */
[----:B------:R-:W-:-:S02]  /*4880*/  FADD.FTZ R113, R88, R113 ;  /* 0x0000007158717221 */ /* 0x000fc40000010000 */
[--C-:B------:R-:W-:Y:S02]  /*4890*/  FFMA.FTZ R54, R54, c[0x0][0x23c], -R29.reuse ;  /* 0x00008f0036367a23 */ /* 0x100fe4000001081d */
[--C-:B------:R-:W-:Y:S01]  /*48a0*/  FFMA.FTZ R50, R50, c[0x0][0x23c], -R29.reuse ;  /* 0x00008f0032327a23 */ /* 0x100fe2000001081d */
[C---:B------:R-:W-:Y:S01]  /*48b0*/  HMMA.16816.F32.BF16 R80, R68.reuse, R76, RZ ;  /* 0x0000004c4450723c */ /* 0x040fe200000418ff */
[--C-:B------:R-:W-:Y:S01]  /*48c0*/  FFMA.FTZ R49, R49, c[0x0][0x23c], -R29.reuse ;  /* 0x00008f0031317a23 */ /* 0x100fe2000001081d */
[----:B------:R-:W-:Y:S01]  /*48d0*/  MUFU.EX2 R64, R64 ;  /* 0x0000004000407308 */ /* 0x000fe20000000800 */
[----:B------:R-:W-:Y:S02]  /*48e0*/  FFMA.FTZ R116, R53, c[0x0][0x23c], -R29 ;  /* 0x00008f0035747a23 */ /* 0x000fe4000001081d */
[----:B------:R-:W-:Y:S02]  /*48f0*/  FFMA.FTZ R65, R120, c[0x0][0x23c], -R45 ;  /* 0x00008f0078417a23 */ /* 0x000fe4000001082d */
[--C-:B------:R-:W-:Y:S01]  /*4900*/  FFMA.FTZ R48, R48, c[0x0][0x23c], -R29.reuse ;  /* 0x00008f0030307a23 */ /* 0x100fe2000001081d */
[----:B------:R-:W-:Y:S01]  /*4910*/  HMMA.16816.F32.BF16 R76, R68, R78, RZ ;  /* 0x0000004e444c723c */ /* 0x000fe200000418ff */
[--C-:B------:R-:W-:Y:S01]  /*4920*/  FFMA.FTZ R42, R42, c[0x0][0x23c], -R29.reuse ;  /* 0x00008f002a2a7a23 */ /* 0x100fe2000001081d */
[----:B------:R-:W4:Y:S01]  /*4930*/  MUFU.EX2 R60, R60 ;  /* 0x0000003c003c7308 */ /* 0x000f220000000800 */
[----:B------:R-:W-:-:S02]  /*4940*/  FFMA.FTZ R46, R46, c[0x0][0x23c], -R29 ;  /* 0x00008f002e2e7a23 */ /* 0x000fc4000001081d */
[--C-:B------:R-:W-:Y:S02]  /*4950*/  FFMA.FTZ R44, R44, c[0x0][0x23c], -R29.reuse ;  /* 0x00008f002c2c7a23 */ /* 0x100fe4000001081d */
[----:B------:R-:W-:Y:S01]  /*4960*/  FFMA.FTZ R38, R38, c[0x0][0x23c], -R29 ;  /* 0x00008f0026267a23 */ /* 0x000fe2000001081d */
[C---:B-1----:R-:W-:Y:S01]  /*4970*/  HMMA.16816.F32.BF16 R72, R68.reuse, R4, RZ ;  /* 0x000000044448723c */ /* 0x042fe200000418ff */
[----:B------:R-:W-:Y:S01]  /*4980*/  FFMA.FTZ R53, R98, c[0x0][0x23c], -R45 ;  /* 0x00008f0062357a23 */ /* 0x000fe2000001082d */
[----:B------:R-:W-:Y:S01]  /*4990*/  MUFU.EX2 R91, R91 ;  /* 0x0000005b005b7308 */ /* 0x000fe20000000800 */
[--C-:B------:R-:W-:Y:S02]  /*49a0*/  FFMA.FTZ R36, R36, c[0x0][0x23c], -R29.reuse ;  /* 0x00008f0024247a23 */ /* 0x100fe4000001081d */
[----:B------:R-:W-:Y:S02]  /*49b0*/  FFMA.FTZ R32, R32, c[0x0][0x23c], -R29 ;  /* 0x00008f0020207a23 */ /* 0x000fe4000001081d */
[----:B------:R-:W-:Y:S01]  /*49c0*/  F2FP.BF16.PACK_AB R4, R56, R66 ;  /* 0x000000423804723e */ /* 0x000fe200000010ff */
[----:B------:R-:W-:Y:S01]  /*49d0*/  HMMA.16816.F32.BF16 R68, R68, R6, RZ ;  /* 0x000000064444723c */ /* 0x000fe200000418ff */
[----:B---3--:R-:W-:Y:S01]  /*49e0*/  F2FP.BF16.PACK_AB R5, R61, R67 ;  /* 0x000000433d05723e */ /* 0x008fe200000010ff */
[----:B------:R-:W1:Y:S01]  /*49f0*/  MUFU.EX2 R59, R59 ;  /* 0x0000003b003b7308 */ /* 0x000e620000000800 */
[----:B------:R-:W-:-:S02]  /*4a00*/  FADD.FTZ R67, R67, R113 ;  /* 0x0000007143437221 */ /* 0x000fc40000010000 */
[----:B------:R-:W-:Y:S02]  /*4a10*/  FFMA.FTZ R162, R28, c[0x0][0x23c], -R29 ;  /* 0x00008f001ca27a23 */ /* 0x000fe4000001081d */
[----:B------:R-:W-:Y:S01]  /*4a20*/  F2FP.BF16.PACK_AB R6, R52, R55 ;  /* 0x000000373406723e */ /* 0x000fe200000010ff */
[----:B------:R-:W-:Y:S01]  /*4a30*/  FADD.FTZ R67, R61, R67 ;  /* 0x000000433d437221 */ /* 0x000fe20000010000 */
[----:B----4-:R-:W-:Y:S01]  /*4a40*/  F2FP.BF16.PACK_AB R7, R60, R64 ;  /* 0x000000403c07723e */ /* 0x010fe200000010ff */
[----:B------:R-:W-:Y:S01]  /*4a50*/  MUFU.EX2 R63, R63 ;  /* 0x0000003f003f7308 */ /* 0x000fe20000000800 */
[----:B------:R-:W-:Y:S02]  /*4a60*/  FADD.FTZ R55, R55, R100 ;  /* 0x0000006437377221 */ /* 0x000fe40000010000 */
[----:B------:R-:W-:Y:S02]  /*4a70*/  FADD.FTZ R64, R64, R67 ;  /* 0x0000004340407221 */ /* 0x000fe40000010000 */
[----:B------:R-:W-:Y:S01]  /*4a80*/  FADD.FTZ R55, R52, R55 ;  /* 0x0000003734377221 */ /* 0x000fe20000010000 */
[C---:B------:R-:W-:Y:S01]  /*4a90*/  HMMA.16816.F32.BF16 R80, R4.reuse, R12, R80 ;  /* 0x0000000c0450723c */ /* 0x040fe20000041850 */
[----:B------:R-:W-:Y:S01]  /*4aa0*/  FADD.FTZ R64, R60, R64 ;  /* 0x000000403c407221 */ /* 0x000fe20000010000 */
[----:B------:R-:W3:Y:S06]  /*4ab0*/  MUFU.EX2 R90, R90 ;  /* 0x0000005a005a7308 */ /* 0x000eec0000000800 */
[C---:B------:R-:W-:Y:S01]  /*4ac0*/  HMMA.16816.F32.BF16 R76, R4.reuse, R14, R76 ;  /* 0x0000000e044c723c */ /* 0x040fe2000004184c */
[----:B------:R-:W4:Y:S01]  /*4ad0*/  LDSM.16.MT88.4 R12, [R133+0x3800] ;  /* 0x00380000850c783b */ /* 0x000f220000004200 */
[----:B------:R-:W5:Y:S06]  /*4ae0*/  MUFU.EX2 R104, R104 ;  /* 0x0000006800687308 */ /* 0x000f6c0000000800 */
[C---:B------:R-:W-:Y:S02]  /*4af0*/  HMMA.16816.F32.BF16 R72, R4.reuse, R8, R72 ;  /* 0x000000080448723c */ /* 0x040fe40000041848 */
[----:B------:R-:W2:Y:S06]  /*4b00*/  MUFU.EX2 R99, R99 ;  /* 0x0000006300637308 */ /* 0x000eac0000000800 */
[----:B------:R-:W-:Y:S01]  /*4b10*/  HMMA.16816.F32.BF16 R68, R4, R10, R68 ;  /* 0x0000000a0444723c */ /* 0x000fe20000041844 */
[----:B------:R-:W4:Y:S01]  /*4b20*/  LDSM.16.MT88.4 R8, [R134+0x3c00] ;  /* 0x003c00008608783b */ /* 0x000f220000004200 */
[----:B------:R-:W-:Y:S05]  /*4b30*/  MUFU.EX2 R107, R107 ;  /* 0x0000006b006b7308 */ /* 0x000fea0000000800 */
[----:B------:R-:W-:Y:S01]  /*4b40*/  F2FP.BF16.PACK_AB R4, R41, R51 ;  /* 0x000000332904723e */ /* 0x000fe200000010ff */
[----:B------:R-:W-:Y:S01]  /*4b50*/  FADD.FTZ R51, R51, R55 ;  /* 0x0000003733337221 */ /* 0x000fe20000010000 */
[----:B-1----:R-:W-:Y:S01]  /*4b60*/  F2FP.BF16.PACK_AB R5, R59, R91 ;  /* 0x0000005b3b05723e */ /* 0x002fe200000010ff */
        /* <DEDUP_REMOVED lines=16> */
[----:B-----5:R-:W-:-:S02]  /*4c70*/  FADD.FTZ R90, R104, R90 ;  /* 0x0000005a685a7221 */ /* 0x020fc40000010000 */
[----:B------:R-:W-:Y:S02]  /*4c80*/  FADD.FTZ R39, R35, R39 ;  /* 0x0000002723277221 */ /* 0x000fe40000010000 */
[----:B------:R-:W-:Y:S01]  /*4c90*/  MUFU.EX2 R89, R89 ;  /* 0x0000005900597308 */ /* 0x000fe20000000800 */
[----:B------:R-:W-:Y:S01]  /*4ca0*/  FADD.FTZ R90, R99, R90 ;  /* 0x0000005a635a7221 */ /* 0x000fe20000010000 */
[C---:B----4-:R-:W-:Y:S06]  /*4cb0*/  HMMA.16816.F32.BF16 R72, R4.reuse, R12, R72 ;  /* 0x0000000c0448723c */ /* 0x050fec0000041848 */
[----:B------:R-:W3:Y:S02]  /*4cc0*/  MUFU.EX2 R62, R62 ;  /* 0x0000003e003e7308 */ /* 0x000ee40000000800 */
[----:B------:R-:W-:Y:S01]  /*4cd0*/  HMMA.16816.F32.BF16 R68, R4, R14, R68 ;  /* 0x0000000e0444723c */ /* 0x000fe20000041844 */
[----:B------:R-:W4:Y:S05]  /*4ce0*/  LDSM.16.MT88.4 R12, [R134+0x4000] ;  /* 0x00400000860c783b */ /* 0x000f2a0000004200 */
[----:B------:R-:W-:Y:S01]  /*4cf0*/  MUFU.EX2 R58, R58 ;  /* 0x0000003a003a7308 */ /* 0x000fe20000000800 */
[----:B------:R-:W-:-:S02]  /*4d00*/  F2FP.BF16.PACK_AB R4, R35, R37 ;  /* 0x000000252304723e */ /* 0x000fc400000010ff */
[----:B------:R-:W-:Y:S02]  /*4d10*/  F2FP.BF16.PACK_AB R5, R99, R104 ;  /* 0x000000686305723e */ /* 0x000fe400000010ff */
[----:B------:R-:W-:Y:S01]  /*4d20*/  F2FP.BF16.PACK_AB R6, R31, R34 ;  /* 0x000000221f06723e */ /* 0x000fe200000010ff */
[----:B------:R-:W-:Y:S01]  /*4d30*/  FADD.FTZ R34, R34, R39 ;  /* 0x0000002722227221 */ /* 0x000fe20000010000 */
[C---:B-1----:R-:W-:Y:S01]  /*4d40*/  F2FP.BF16.PACK_AB R7, R102.reuse, R107 ;  /* 0x0000006b6607723e */ /* 0x042fe200000010ff */
[----:B------:R-:W1:Y:S01]  /*4d50*/  MUFU.EX2 R115, R115 ;  /* 0x0000007300737308 */ /* 0x000e620000000800 */
[----:B------:R-:W-:Y:S02]  /*4d60*/  FADD.FTZ R107, R107, R90 ;  /* 0x0000005a6b6b7221 */ /* 0x000fe40000010000 */
[----:B------:R-:W-:Y:S02]  /*4d70*/  FADD.FTZ R34, R31, R34 ;  /* 0x000000221f227221 */ /* 0x000fe40000010000 */
[----:B------:R-:W-:Y:S01]  /*4d80*/  FADD.FTZ R107, R102, R107 ;  /* 0x0000006b666b7221 */ /* 0x000fe20000010000 */
[C---:B------:R-:W-:Y:S02]  /*4d90*/  HMMA.16816.F32.BF16 R80, R4.reuse, R8, R80 ;  /* 0x000000080450723c */ /* 0x040fe40000041850 */
[----:B------:R-:W5:Y:S06]  /*4da0*/  MUFU.EX2 R24, R24 ;  /* 0x0000001800187308 */ /* 0x000f6c0000000800 */
        /* <DEDUP_REMOVED lines=8> */
[----:B------:R-:W-:Y:S01]  /*4e30*/  F2FP.BF16.PACK_AB R4, R27, R30 ;  /* 0x0000001e1b04723e */ /* 0x000fe200000010ff */
[----:B------:R-:W-:Y:S01]  /*4e40*/  FADD.FTZ R30, R30, R34 ;  /* 0x000000221e1e7221 */ /* 0x000fe20000010000 */
[----:B---3--:R-:W-:Y:S01]  /*4e50*/  F2FP.BF16.PACK_AB R5, R62, R89 ;  /* 0x000000593e05723e */ /* 0x008fe200000010ff */
[----:B------:R-:W-:Y:S01]  /*4e60*/  MUFU.EX2 R54, R54 ;  /* 0x0000003600367308 */ /* 0x000fe20000000800 */
[----:B------:R-:W-:Y:S01]  /*4e70*/  F2FP.BF16.PACK_AB R6, R25, R26 ;  /* 0x0000001a1906723e */ /* 0x000fe200000010ff */
[----:B------:R-:W-:Y:S01]  /*4e80*/  FADD.FTZ R89, R89, R107 ;  /* 0x0000006b59597221 */ /* 0x000fe20000010000 */
[----:B-1----:R-:W-:Y:S01]  /*4e90*/  F2FP.BF16.PACK_AB R7, R115, R58 ;  /* 0x0000003a7307723e */ /* 0x002fe200000010ff */
        /* <DEDUP_REMOVED lines=9> */
[----:B-----5:R-:W-:Y:S01]  /*4f30*/  FADD.FTZ R26, R24, R26 ;  /* 0x0000001a181a7221 */ /* 0x020fe20000010000 */
[C---:B------:R-:W-:Y:S01]  /*4f40*/  HMMA.16816.F32.BF16 R76, R4.reuse, R14, R76 ;  /* 0x0000000e044c723c */ /* 0x040fe2000004184c */
[----:B------:R-:W3:Y:S05]  /*4f50*/  LDSM.16.MT88.4 R12, [R133+0x4400] ;  /* 0x00440000850c783b */ /* 0x000eea0000004200 */
[----:B------:R-:W4:Y:S02]  /*4f60*/  MUFU.EX2 R116, R116 ;  /* 0x0000007400747308 */ /* 0x000f240000000800 */
[C---:B------:R-:W-:Y:S06]  /*4f70*/  HMMA.16816.F32.BF16 R72, R4.reuse, R8, R72 ;  /* 0x000000080448723c */ /* 0x040fec0000041848 */
[----:B------:R-:W5:Y:S02]  /*4f80*/  MUFU.EX2 R20, R20 ;  /* 0x0000001400147308 */ /* 0x000f640000000800 */
[----:B------:R-:W-:Y:S01]  /*4f90*/  HMMA.16816.F32.BF16 R68, R4, R10, R68 ;  /* 0x0000000a0444723c */ /* 0x000fe20000041844 */
[----:B------:R-:W3:Y:S05]  /*4fa0*/  LDSM.16.MT88.4 R8, [R134+0x4800] ;  /* 0x004800008608783b */ /* 0x000eea0000004200 */
[----:B------:R-:W3:Y:S01]  /*4fb0*/  MUFU.EX2 R3, R3 ;  /* 0x0000000300037308 */ /* 0x000ee20000000800 */
[C---:B------:R-:W-:Y:S01]  /*4fc0*/  F2FP.BF16.PACK_AB R4, R23.reuse, R24 ;  /* 0x000000181704723e */ /* 0x040fe200000010ff */
[----:B------:R-:W-:Y:S01]  /*4fd0*/  FADD.FTZ R23, R23, R26 ;  /* 0x0000001a17177221 */ /* 0x000fe20000010000 */
[----:B-1----:R-:W-:Y:S01]  /*4fe0*/  F2FP.BF16.PACK_AB R5, R50, R54 ;  /* 0x000000363205723e */ /* 0x002fe200000010ff */
        /* <DEDUP_REMOVED lines=8> */
[----:B--2---:R-:W-:Y:S01]  /*5070*/  HMMA.16816.F32.BF16 R80, R4, R16, R80 ;  /* 0x000000100450723c */ /* 0x004fe20000041850 */
[----:B-----5:R-:W-:Y:S01]  /*5080*/  FADD.FTZ R21, R20, R21 ;  /* 0x0000001514157221 */ /* 0x020fe20000010000 */
[----:B------:R-:W1:Y:S01]  /*5090*/  MUFU.EX2 R65, R65 ;  /* 0x0000004100417308 */ /* 0x000e620000000800 */
[----:B------:R-:W-:-:S05]  /*50a0*/  FADD.FTZ R49, R116, R49 ;  /* 0x0000003174317221 */ /* 0x000fca0000010000 */
[C---:B------:R-:W-:Y:S01]  /*50b0*/  HMMA.16816.F32.BF16 R76, R4.reuse, R18, R76 ;  /* 0x00000012044c723c */ /* 0x040fe2000004184c */
[----:B------:R-:W2:Y:S01]  /*50c0*/  LDSM.16.MT88.4 R16, [R133+0x4800] ;  /* 0x004800008510783b */ /* 0x000ea20000004200 */
[----:B------:R-:W-:Y:S06]  /*50d0*/  MUFU.EX2 R48, R48 ;  /* 0x0000003000307308 */ /* 0x000fec0000000800 */
[C---:B---3--:R-:W-:Y:S02]  /*50e0*/  HMMA.16816.F32.BF16 R72, R4.reuse, R12, R72 ;  /* 0x0000000c0448723c */ /* 0x048fe40000041848 */
[----:B------:R-:W3:Y:S06]  /*50f0*/  MUFU.EX2 R42, R42 ;  /* 0x0000002a002a7308 */ /* 0x000eec0000000800 */
[----:B------:R-:W-:Y:S01]  /*5100*/  HMMA.16816.F32.BF16 R68, R4, R14, R68 ;  /* 0x0000000e0444723c */ /* 0x000fe20000041844 */
[----:B------:R-:W4:Y:S01]  /*5110*/  LDSM.16.MT88.4 R12, [R134+0x4c00] ;  /* 0x004c0000860c783b */ /* 0x000f220000004200 */
[----:B------:R-:W-:Y:S05]  /*5120*/  MUFU.EX2 R46, R46 ;  /* 0x0000002e002e7308 */ /* 0x000fea0000000800 */
[C---:B------:R-:W-:Y:S01]  /*5130*/  F2FP.BF16.PACK_AB R4, R3.reuse, R20 ;  /* 0x000000140304723e */ /* 0x040fe200000010ff */
[----:B------:R-:W-:Y:S01]  /*5140*/  FADD.FTZ R3, R3, R21 ;  /* 0x0000001503037221 */ /* 0x000fe20000010000 */
[----:B-1----:R-:W-:Y:S01]  /*5150*/  F2FP.BF16.PACK_AB R6, R65, R33 ;  /* 0x000000214106723e */ /* 0x002fe200000010ff */
[----:B------:R-:W1:Y:S01]  /*5160*/  MUFU.EX2 R44, R44 ;  /* 0x0000002c002c7308 */ /* 0x000e620000000800 */
[----:B---3--:R-:W-:Y:S01]  /*5170*/  F2FP.BF16.PACK_AB R5, R42, R48 ;  /* 0x000000302a05723e */ /* 0x008fe200000010ff */
[----:B------:R-:W-:-:S02]  /*5180*/  FADD.FTZ R48, R48, R49 ;  /* 0x0000003130307221 */ /* 0x000fc40000010000 */
[----:B------:R-:W-:Y:S02]  /*5190*/  FADD.FTZ R3, R33, R3 ;  /* 0x0000000321037221 */ /* 0x000fe40000010000 */
[----:B------:R-:W-:Y:S02]  /*51a0*/  FADD.FTZ R48, R42, R48 ;  /* 0x000000302a307221 */ /* 0x000fe40000010000 */
[----:B------:R-:W3:Y:S01]  /*51b0*/  MUFU.EX2 R57, R57 ;  /* 0x0000003900397308 */ /* 0x000ee20000000800 */
[----:B------:R-:W-:Y:S01]  /*51c0*/  FADD.FTZ R65, R65, R3 ;  /* 0x0000000341417221 */ /* 0x000fe20000010000 */
[----:B-1----:R-:W-:-:S06]  /*51d0*/  F2FP.BF16.PACK_AB R7, R44, R46 ;  /* 0x0000002e2c07723e */ /* 0x002fcc00000010ff */
[----:B------:R-:W1:Y:S01]  /*51e0*/  MUFU.EX2 R38, R38 ;  /* 0x0000002600267308 */ /* 0x000e620000000800 */
        /* <DEDUP_REMOVED lines=8> */
[----:B-1----:R-:W-:-:S05]  /*5270*/  FADD.FTZ R46, R38, R46 ;  /* 0x0000002e262e7221 */ /* 0x002fca0000010000 */
[----:B--2---:R-:W-:Y:S02]  /*5280*/  HMMA.16816.F32.BF16 R72, R4, R16, R72 ;  /* 0x000000100448723c */ /* 0x004fe40000041848 */
        /* <DEDUP_REMOVED lines=84> */
.L_x_3854:
[----:B------:R-:W-:-:S04]  /*57d0*/  LEA R5, -R93, RZ, 0x7 ;  /* 0x000000ff5d057211 */ /* 0x000fc800078e39ff */
[----:B------:R-:W-:Y:S02]  /*57e0*/  SHF.R.S32.HI R4, RZ, 0x1f, R5 ;  /* 0x0000001fff047819 */ /* 0x000fe40000011405 */
.L_x_3855:
[----:B------:R-:W-:Y:S01]  /*57f0*/  ISETP.GE.AND P0, PT, R152, c[0x0][0x220], PT ;  /* 0x0000880098007a0c */ /* 0x000fe20003f06270 */
[----:B------:R-:W-:Y:S01]  /*5800*/  IMAD.SHL.U32 R122, R147, 0x80, RZ ;  /* 0x00000080937a7824 */ /* 0x000fe200078e00ff */
        /* <DEDUP_REMOVED lines=30> */
[----:B------:R-:W-:Y:S01]  /*59f0*/  LOP3.LUT R3, R122, 0x8, R110, 0xfe, !PT ;  /* 0x000000087a037812 */ /* 0x000fe200078efe6e */
[----:B------:R-:W-:Y:S03]  /*5a00*/  @P0 STS.128 [R148+0x3800], RZ ;  /* 0x003800ff94000388 */ /* 0x000fe60000000c00 */
[C---:B------:R-:W-:Y:S01]  /*5a10*/  ISETP.GE.AND P1, PT, R3.reuse, R112, PT ;  /* 0x000000700300720c */ /* 0x040fe20003f26270 */
[----:B------:R-:W-:Y:S01]  /*5a20*/  @!PT LDS RZ, [RZ] ;  /* 0x00000000fffff984 */ /* 0x000fe20000000800 */
[----:B------:R-:W-:Y:S01]  /*5a30*/  @!PT LDS RZ, [RZ] ;  /* 0x00000000fffff984 */ /* 0x000fe20000000800 */
[----:B------:R-:W-:Y:S01]  /*5a40*/  @!PT LDS RZ, [RZ] ;  /* 0x00000000fffff984 */ /* 0x000fe20000000800 */
[----:B------:R2:W-:Y:S01]  /*5a50*/  @!P0 LDGSTS.E.BYPASS.LTC128B.128 [R148+0x3800], [R12.64] ;  /* 0x038000000c948fae */ /* 0x0005e2000b901d46 */
[----:B------:R-:W-:-:S02]  /*5a60*/  ISETP.GE.AND P5, PT, R3, R111, PT ;  /* 0x0000006f0300720c */ /* 0x000fc40003fa6270 */
[----:B------:R-:W-:Y:S01]  /*5a70*/  LOP3.LUT R3, R122, 0x18, R110, 0xfe, !PT ;  /* 0x000000187a037812 */ /* 0x000fe200078efe6e */
[----:B------:R-:W-:Y:S03]  /*5a80*/  @P0 STS.128 [R148+0x4000], RZ ;  /* 0x004000ff94000388 */ /* 0x000fe60000000c00 */
        /* <DEDUP_REMOVED lines=12> */
[----:B--2---:R-:W2:Y:S04]  /*5b50*/  LDSM.16.M88.4 R12, [R136+0x1c00] ;  /* 0x001c0000880c783b */ /* 0x004ea80000000200 */
[----:B------:R-:W5:Y:S04]  /*5b60*/  LDSM.16.M88.4 R28, [R136+0x1400] ;  /* 0x00140000881c783b */ /* 0x000f680000000200 */
[----:B------:R-:W-:Y:S04]  /*5b70*/  LDSM.16.M88.4 R60, [R137] ;  /* 0x00000000893c783b */ /* 0x000fe80000000200 */
[----:B-1----:R-:W1:Y:S04]  /*5b80*/  LDSM.16.M88.4 R8, [R131] ;  /* 0x000000008308783b */ /* 0x002e680000000200 */
[----:B---3--:R-:W3:Y:S04]  /*5b90*/  LDSM.16.M88.4 R4, [R130] ;  /* 0x000000008204783b */ /* 0x008ee80000000200 */
[----:B------:R-:W1:Y:S04]  /*5ba0*/  LDSM.16.M88.4 R40, [R136+0x2000] ;  /* 0x002000008828783b */ /* 0x000e680000000200 */
[----:B------:R-:W1:Y:S04]  /*5bb0*/  LDSM.16.M88.4 R48, [R132] ;  /* 0x000000008430783b */ /* 0x000e680000000200 */
[----:B------:R-:W1:Y:S04]  /*5bc0*/  LDSM.16.M88.4 R44, [R136+0x2400] ;  /* 0x00240000882c783b */ /* 0x000e680000000200 */
[----:B------:R-:W1:Y:S01]  /*5bd0*/  LDSM.16.M88.4 R64, [R129] ;  /* 0x000000008140783b */ /* 0x000e620000000200 */
[C---:B----4-:R-:W-:Y:S03]  /*5be0*/  HMMA.16816.F32.BF16 R24, R88.reuse, R20, RZ ;  /* 0x000000145818723c */ /* 0x050fe600000418ff */
[----:B------:R-:W4:Y:S04]  /*5bf0*/  LDSM.16.M88.4 R100, [R136+0x1000] ;  /* 0x001000008864783b */ /* 0x000f280000000200 */
[----:B------:R-:W1:Y:S01]  /*5c00*/  LDSM.16.M88.4 R56, [R128] ;  /* 0x000000008038783b */ /* 0x000e620000000200 */
[C---:B--2---:R-:W-:Y:S03]  /*5c10*/  HMMA.16816.F32.BF16 R16, R88.reuse, R12, RZ ;  /* 0x0000000c5810723c */ /* 0x044fe600000418ff */
[----:B------:R-:W2:Y:S04]  /*5c20*/  LDSM.16.M88.4 R92, [R136+0x2800] ;  /* 0x00280000885c783b */ /* 0x000ea80000000200 */
[----:B------:R-:W2:Y:S01]  /*5c30*/  LDSM.16.M88.4 R104, [R135] ;  /* 0x000000008768783b */ /* 0x000ea20000000200 */
[C---:B------:R-:W-:Y:S03]  /*5c40*/  HMMA.16816.F32.BF16 R20, R88.reuse, R22, RZ ;  /* 0x000000165814723c */ /* 0x040fe600000418ff */
[----:B------:R-:W-:Y:S04]  /*5c50*/  LDSM.16.M88.4 R52, [R87] ;  /* 0x000000005734783b */ /* 0x000fe80000000200 */
[----:B------:R-:W0:Y:S01]  /*5c60*/  LDGDEPBAR ;  /* 0x00000000000079af */ /* 0x000e220000000000 */
[C---:B------:R-:W-:Y:S08]  /*5c70*/  HMMA.16816.F32.BF16 R12, R88.reuse, R14, RZ ;  /* 0x0000000e580c723c */ /* 0x040ff000000418ff */
[C---:B-----5:R-:W-:Y:S08]  /*5c80*/  HMMA.16816.F32.BF16 R32, R88.reuse, R28, RZ ;  /* 0x0000001c5820723c */ /* 0x060ff000000418ff */
[----:B------:R-:W-:Y:S08]  /*5c90*/  HMMA.16816.F32.BF16 R28, R88, R30, RZ ;  /* 0x0000001e581c723c */ /* 0x000ff000000418ff */
[C---:B-1----:R-:W-:Y:S08]  /*5ca0*/  HMMA.16816.F32.BF16 R24, R60.reuse, R8, R24 ;  /* 0x000000083c18723c */ /* 0x042ff00000041818 */
[C---:B------:R-:W-:Y:S08]  /*5cb0*/  HMMA.16816.F32.BF16 R20, R60.reuse, R10, R20 ;  /* 0x0000000a3c14723c */ /* 0x040ff00000041814 */
[C---:B---3--:R-:W-:Y:S08]  /*5cc0*/  HMMA.16816.F32.BF16 R16, R60.reuse, R4, R16 ;  /* 0x000000043c10723c */ /* 0x048ff00000041810 */
[----:B------:R-:W-:Y:S08]  /*5cd0*/  HMMA.16816.F32.BF16 R12, R60, R6, R12 ;  /* 0x000000063c0c723c */ /* 0x000ff0000004180c */
[C---:B------:R-:W-:Y:S08]  /*5ce0*/  HMMA.16816.F32.BF16 R8, R88.reuse, R40, RZ ;  /* 0x000000285808723c */ /* 0x040ff000000418ff */
[----:B------:R-:W-:Y:S08]  /*5cf0*/  HMMA.16816.F32.BF16 R4, R88, R42, RZ ;  /* 0x0000002a5804723c */ /* 0x000ff000000418ff */
[C---:B------:R-:W-:Y:S08]  /*5d00*/  HMMA.16816.F32.BF16 R32, R60.reuse, R48, R32 ;  /* 0x000000303c20723c */ /* 0x040ff00000041820 */
[----:B------:R-:W-:Y:S08]  /*5d10*/  HMMA.16816.F32.BF16 R28, R60, R50, R28 ;  /* 0x000000323c1c723c */ /* 0x000ff0000004181c */
[----:B------:R-:W-:Y:S08]  /*5d20*/  HMMA.16816.F32.BF16 R48, R88, R44, RZ ;  /* 0x0000002c5830723c */ /* 0x000ff000000418ff */
[----:B------:R-:W-:Y:S08]  /*5d30*/  HMMA.16816.F32.BF16 R8, R60, R64, R8 ;  /* 0x000000403c08723c */ /* 0x000ff00000041808 */
[----:B------:R-:W-:Y:S01]  /*5d40*/  HMMA.16816.F32.BF16 R44, R88, R46, RZ ;  /* 0x0000002e582c723c */ /* 0x000fe200000418ff */
[----:B------:R-:W-:-:S07]  /*5d50*/  FSEL R28, R28, -INF , !P3 ;  /* 0xff8000001c1c7808 */ /* 0x000fce0005800000 */
[----:B------:R-:W-:Y:S01]  /*5d60*/  HMMA.16816.F32.BF16 R4, R60, R66, R4 ;  /* 0x000000423c04723c */ /* 0x000fe20000041804 */
[----:B------:R-:W1:Y:S07]  /*5d70*/  LDSM.16.M88.4 R64, [R136+0x2c00] ;  /* 0x002c00008840783b */ /* 0x000e6e0000000200 */
[----:B----4-:R-:W-:Y:S08]  /*5d80*/  HMMA.16816.F32.BF16 R36, R88, R102, RZ ;  /* 0x000000665824723c */ /* 0x010ff000000418ff */
[C---:B------:R-:W-:Y:S07]  /*5d90*/  HMMA.16816.F32.BF16 R48, R60.reuse, R56, R48 ;  /* 0x000000383c30723c */ /* 0x040fee0000041830 */
[----:B------:R-:W-:Y:S01]  /*5da0*/  LOP3.LUT R56, R122, 0x10, R110, 0xfe, !PT ;  /* 0x000000107a387812 */ /* 0x000fe200078efe6e */
[----:B------:R-:W-:Y:S03]  /*5db0*/  HMMA.16816.F32.BF16 R44, R60, R58, R44 ;  /* 0x0000003a3c2c723c */ /* 0x000fe6000004182c */
[----:B------:R-:W-:-:S02]  /*5dc0*/  ISETP.GE.AND P2, PT, R56, R112, PT ;  /* 0x000000703800720c */ /* 0x000fc40003f46270 */
[----:B------:R-:W-:Y:S02]  /*5dd0*/  ISETP.GE.AND P4, PT, R56, R111, PT ;  /* 0x0000006f3800720c */ /* 0x000fe40003f86270 */
[----:B------:R-:W3:Y:S01]  /*5de0*/  LDSM.16.M88.4 R56, [R86] ;  /* 0x000000005638783b */ /* 0x000ee20000000200 */
[----:B--2---:R-:W-:Y:S01]  /*5df0*/  HMMA.16816.F32.BF16 R40, R88, R92, RZ ;  /* 0x0000005c5828723c */ /* 0x004fe200000418ff */
[----:B------:R-:W-:Y:S01]  /*5e00*/  FSEL R34, R34, -INF , !P4 ;  /* 0xff80000022227808 */ /* 0x000fe20006000000 */
[----:B------:R-:W-:-:S06]  /*5e10*/  DEPBAR.LE SB0, 0x0 ;  /* 0x000080000000791a */ /* 0x000fcc0000000000 */
[----:B------:R-:W-:Y:S08]  /*5e20*/  HMMA.16816.F32.BF16 R36, R60, R106, R36 ;  /* 0x0000006a3c24723c */ /* 0x000ff00000041824 */
[C---:B------:R-:W-:Y:S08]  /*5e30*/  HMMA.16816.F32.BF16 R92, R88.reuse, R94, RZ ;  /* 0x0000005e585c723c */ /* 0x040ff000000418ff */
[C---:B-1----:R-:W-:Y:S08]  /*5e40*/  HMMA.16816.F32.BF16 R96, R88.reuse, R64, RZ ;  /* 0x000000405860723c */ /* 0x042ff000000418ff */
[----:B------:R-:W-:Y:S01]  /*5e50*/  HMMA.16816.F32.BF16 R100, R88, R100, RZ ;  /* 0x000000645864723c */ /* 0x000fe200000418ff */
[----:B------:R-:W-:-:S02]  /*5e60*/  FSEL R121, R38, -INF , !P5 ;  /* 0xff80000026797808 */ /* 0x000fc40006800000 */
[----:B------:R-:W-:Y:S02]  /*5e70*/  FSEL R38, R32, -INF , !P2 ;  /* 0xff80000020267808 */ /* 0x000fe40005000000 */
[----:B------:R-:W-:-:S03]  /*5e80*/  LOP3.LUT R32, R122, 0x30, R110, 0xfe, !PT ;  /* 0x000000307a207812 */ /* 0x000fc600078efe6e */
[C---:B------:R-:W-:Y:S07]  /*5e90*/  HMMA.16816.F32.BF16 R40, R60.reuse, R52, R40 ;  /* 0x000000343c28723c */ /* 0x040fee0000041828 */
[----:B------:R-:W-:Y:S01]  /*5ea0*/  FSEL R52, R36, -INF , !P1 ;  /* 0xff80000024347808 */ /* 0x000fe20004800000 */
[----:B------:R-:W-:Y:S01]  /*5eb0*/  HMMA.16816.F32.BF16 R92, R60, R54, R92 ;  /* 0x000000363c5c723c */ /* 0x000fe2000004185c */
[----:B------:R-:W-:Y:S01]  /*5ec0*/  LOP3.LUT R36, R122, 0x20, R110, 0xfe, !PT ;  /* 0x000000207a247812 */ /* 0x000fe200078efe6e */
[----:B------:R-:W-:Y:S01]  /*5ed0*/  BAR.SYNC.DEFER_BLOCKING 0x0 ;  /* 0x0000000000007b1d */ /* 0x000fe20000010000 */
[----:B------:R-:W-:-:S02]  /*5ee0*/  ISETP.GE.AND P1, PT, R3, R111, PT ;  /* 0x0000006f0300720c */ /* 0x000fc40003f26270 */
[--C-:B------:R-:W-:Y:S02]  /*5ef0*/  LOP3.LUT R3, R122, 0x28, R110.reuse, 0xfe, !PT ;  /* 0x000000287a037812 */ /* 0x100fe400078efe6e */
[CC--:B------:R-:W-:Y:S01]  /*5f00*/  ISETP.GE.AND P5, PT, R36.reuse, R112.reuse, PT ;  /* 0x000000702400720c */ /* 0x0c0fe20003fa6270 */
[C---:B---3--:R-:W-:Y:S01]  /*5f10*/  HMMA.16816.F32.BF16 R96, R60.reuse, R56, R96 ;  /* 0x000000383c60723c */ /* 0x048fe20000041860 */
[-C--:B------:R-:W-:Y:S02]  /*5f20*/  ISETP.GE.AND P2, PT, R36, R111.reuse, PT ;  /* 0x0000006f2400720c */ /* 0x080fe40003f46270 */
[C---:B------:R-:W-:Y:S02]  /*5f30*/  ISETP.GE.AND P4, PT, R3.reuse, R112, PT ;  /* 0x000000700300720c */ /* 0x040fe40003f86270 */
[----:B------:R-:W-:Y:S02]  /*5f40*/  ISETP.GE.AND P3, PT, R3, R111, PT ;  /* 0x0000006f0300720c */ /* 0x000fe40003f66270 */
[----:B------:R-:W-:Y:S01]  /*5f50*/  LOP3.LUT R3, R122, 0x38, R110, 0xfe, !PT ;  /* 0x000000387a037812 */ /* 0x000fe200078efe6e */
[----:B------:R-:W-:Y:S01]  /*5f60*/  HMMA.16816.F32.BF16 R100, R60, R104, R100 ;  /* 0x000000683c64723c */ /* 0x000fe20000041864 */
[----:B------:R-:W-:-:S02]  /*5f70*/  FSEL R30, R30, -INF , !P1 ;  /* 0xff8000001e1e7808 */ /* 0x000fc40004800000 */
[----:B------:R-:W-:Y:S02]  /*5f80*/  FSEL R24, R24, -INF , !P5 ;  /* 0xff80000018187808 */ /* 0x000fe40006800000 */
[C---:B------:R-:W-:Y:S02]  /*5f90*/  ISETP.GE.AND P1, PT, R32.reuse, R112, PT ;  /* 0x000000702000720c */ /* 0x040fe40003f26270 */
[----:B------:R-:W-:Y:S01]  /*5fa0*/  ISETP.GE.AND P5, PT, R32, R111, PT ;  /* 0x0000006f2000720c */ /* 0x000fe20003fa6270 */
[----:B------:R-:W-:Y:S01]  /*5fb0*/  HMMA.16816.F32.BF16 R64, R88, R66, RZ ;  /* 0x000000425840723c */ /* 0x000fe200000418ff */
[----:B------:R-:W-:Y:S02]  /*5fc0*/  FSEL R32, R26, -INF , !P2 ;  /* 0xff8000001a207808 */ /* 0x000fe40005000000 */
[----:B------:R-:W-:Y:S02]  /*5fd0*/  FSEL R20, R20, -INF , !P4 ;  /* 0xff80000014147808 */ /* 0x000fe40006000000 */
[----:B------:R-:W-:-:S02]  /*5fe0*/  LOP3.LUT R36, R122, 0x40, R110, 0xfe, !PT ;  /* 0x000000407a247812 */ /* 0x000fc400078efe6e */
[C---:B------:R-:W-:Y:S02]  /*5ff0*/  ISETP.GE.AND P2, PT, R3.reuse, R112, PT ;  /* 0x000000700300720c */ /* 0x040fe40003f46270 */
[-C--:B------:R-:W-:Y:S02]  /*6000*/  ISETP.GE.AND P4, PT, R3, R111.reuse, PT ;  /* 0x0000006f0300720c */ /* 0x080fe40003f86270 */
[----:B------:R-:W-:Y:S02]  /*6010*/  LOP3.LUT R3, R122, 0x48, R110, 0xfe, !PT ;  /* 0x000000487a037812 */ /* 0x000fe400078efe6e */
[----:B------:R-:W-:Y:S02]  /*6020*/  FSEL R114, R22, -INF , !P3 ;  /* 0xff80000016727808 */ /* 0x000fe40005800000 */
[----:B------:R-:W-:Y:S02]  /*6030*/  FSEL R16, R16, -INF , !P1 ;  /* 0xff80000010107808 */ /* 0x000fe40004800000 */
[----:B------:R-:W-:-:S02]  /*6040*/  ISETP.GE.AND P1, PT, R36, R111, PT ;  /* 0x0000006f2400720c */ /* 0x000fc40003f26270 */
[----:B------:R-:W-:Y:S02]  /*6050*/  LOP3.LUT R22, R122, 0x50, R110, 0xfe, !PT ;  /* 0x000000507a167812 */ /* 0x000fe400078efe6e */
[----:B------:R-:W-:Y:S02]  /*6060*/  FSEL R113, R18, -INF , !P5 ;  /* 0xff80000012717808 */ /* 0x000fe40006800000 */
[----:B------:R-:W-:Y:S01]  /*6070*/  FSEL R12, R12, -INF , !P2 ;  /* 0xff8000000c0c7808 */ /* 0x000fe20005000000 */
[----:B------:R-:W-:Y:S01]  /*6080*/  HMMA.16816.F32.BF16 R64, R60, R58, R64 ;  /* 0x0000003a3c40723c */ /* 0x000fe20000041840 */
[-C--:B------:R-:W-:Y:S02]  /*6090*/  ISETP.GE.AND P3, PT, R36, R112.reuse, PT ;  /* 0x000000702400720c */ /* 0x080fe40003f66270 */
[C---:B------:R-:W-:Y:S02]  /*60a0*/  ISETP.GE.AND P5, PT, R3.reuse, R112, PT ;  /* 0x000000700300720c */ /* 0x040fe40003fa6270 */
        /* <DEDUP_REMOVED lines=17> */
[----:B------:R-:W-:Y:S02]  /*61c0*/  FSEL R14, R44, -INF , !P1 ;  /* 0xff8000002c0e7808 */ /* 0x000fe40004800000 */
[----:B------:R-:W-:-:S02]  /*61d0*/  ISETP.GE.AND P3, PT, R3, R112, PT ;  /* 0x000000700300720c */ /* 0x000fc40003f66270 */
[----:B------:R-:W-:Y:S02]  /*61e0*/  ISETP.GE.AND P1, PT, R3, R111, PT ;  /* 0x0000006f0300720c */ /* 0x000fe40003f26270 */
[C---:B------:R-:W-:Y:S02]  /*61f0*/  LOP3.LUT R3, R122.reuse, 0x70, R110, 0xfe, !PT ;  /* 0x000000707a037812 */ /* 0x040fe400078efe6e */
[----:B------:R-:W-:Y:S02]  /*6200*/  LOP3.LUT R18, R122, R110, RZ, 0xfc, !PT ;  /* 0x0000006e7a127212 */ /* 0x000fe400078efcff */
[----:B------:R-:W-:Y:S02]  /*6210*/  FSEL R48, R46, -INF , !P5 ;  /* 0xff8000002e307808 */ /* 0x000fe40006800000 */
[----:B------:R-:W-:Y:S02]  /*6220*/  FSEL R6, R40, -INF , !P2 ;  /* 0xff80000028067808 */ /* 0x000fe40005000000 */
[----:B------:R-:W-:-:S02]  /*6230*/  ISETP.GE.AND P5, PT, R3, R112, PT ;  /* 0x000000700300720c */ /* 0x000fc40003fa6270 */
[----:B------:R-:W-:Y:S02]  /*6240*/  ISETP.GE.AND P2, PT, R3, R111, PT ;  /* 0x0000006f0300720c */ /* 0x000fe40003f46270 */
[C---:B------:R-:W-:Y:S02]  /*6250*/  IADD3 R3, R18.reuse, 0x1, RZ ;  /* 0x0000000112037810 */ /* 0x040fe40007ffe0ff */
[----:B------:R-:W-:Y:S02]  /*6260*/  IADD3 R26, R18, 0x9, RZ ;  /* 0x00000009121a7810 */ /* 0x000fe40007ffe0ff */
[----:B------:R-:W-:Y:S02]  /*6270*/  FSEL R36, R94, -INF , !P1 ;  /* 0xff8000005e247808 */ /* 0x000fe40004800000 */
[----:B------:R-:W-:Y:S02]  /*6280*/  ISETP.GE.AND P1, PT, R3, R112, PT ;  /* 0x000000700300720c */ /* 0x000fe40003f26270 */
[----:B------:R-:W-:-:S02]  /*6290*/  FSEL R96, R96, -INF , !P5 ;  /* 0xff80000060607808 */ /* 0x000fc40006800000 */
[-C--:B------:R-:W-:Y:S02]  /*62a0*/  ISETP.GE.AND P5, PT, R3, R111.reuse, PT ;  /* 0x0000006f0300720c */ /* 0x080fe40003fa6270 */
[----:B------:R-:W-:Y:S02]  /*62b0*/  IADD3 R22, R18, 0x11, RZ ;  /* 0x0000001112167810 */ /* 0x000fe40007ffe0ff */
[----:B------:R-:W-:Y:S02]  /*62c0*/  FSEL R3, R98, -INF , !P2 ;  /* 0xff80000062037808 */ /* 0x000fe40005000000 */
[C---:B------:R-:W-:Y:S02]  /*62d0*/  ISETP.GE.AND P2, PT, R26.reuse, R112, PT ;  /* 0x000000701a00720c */ /* 0x040fe40003f46270 */
[----:B------:R-:W-:Y:S02]  /*62e0*/  FSEL R101, R101, -INF , !P1 ;  /* 0xff80000065657808 */ /* 0x000fe40004800000 */
[----:B------:R-:W-:-:S02]  /*62f0*/  ISETP.GE.AND P1, PT, R26, R111, PT ;  /* 0x0000006f1a00720c */ /* 0x000fc40003f26270 */
[----:B------:R-:W-:Y:S02]  /*6300*/  FSEL R103, R103, -INF , !P5 ;  /* 0xff80000067677808 */ /* 0x000fe40006800000 */
[----:B------:R-:W-:Y:S02]  /*6310*/  IADD3 R40, R18, 0x19, RZ ;  /* 0x0000001912287810 */ /* 0x000fe40007ffe0ff */
[C---:B------:R-:W-:Y:S02]  /*6320*/  ISETP.GE.AND P5, PT, R22.reuse, R112, PT ;  /* 0x000000701600720c */ /* 0x040fe40003fa6270 */
[----:B------:R-:W-:Y:S02]  /*6330*/  FSEL R37, R37, -INF , !P2 ;  /* 0xff80000025257808 */ /* 0x000fe40005000000 */
[----:B------:R-:W-:Y:S02]  /*6340*/  ISETP.GE.AND P2, PT, R22, R111, PT ;  /* 0x0000006f1600720c */ /* 0x000fe40003f46270 */
[----:B------:R-:W-:-:S02]  /*6350*/  FSEL R22, R39, -INF , !P1 ;  /* 0xff80000027167808 */ /* 0x000fc40004800000 */
[----:B------:R-:W-:Y:S02]  /*6360*/  ISETP.GE.AND P1, PT, R40, R112, PT ;  /* 0x000000702800720c */ /* 0x000fe40003f26270 */
[----:B------:R-:W-:Y:S02]  /*6370*/  FSEL R26, R33, -INF , !P5 ;  /* 0xff800000211a7808 */ /* 0x000fe40006800000 */
[----:B------:R-:W-:Y:S02]  /*6380*/  IADD3 R39, R18, 0x21, RZ ;  /* 0x0000002112277810 */ /* 0x000fe40007ffe0ff */
[----:B------:R-:W-:Y:S02]  /*6390*/  ISETP.GE.AND P5, PT, R40, R111, PT ;  /* 0x0000006f2800720c */ /* 0x000fe40003fa6270 */
[----:B------:R-:W-:Y:S02]  /*63a0*/  IADD3 R40, R18, 0x29, RZ ;  /* 0x0000002912287810 */ /* 0x000fe40007ffe0ff */
[----:B------:R-:W-:-:S02]  /*63b0*/  FSEL R35, R35, -INF , !P2 ;  /* 0xff80000023237808 */ /* 0x000fc40005000000 */
[----:B------:R-:W-:Y:S02]  /*63c0*/  FSEL R29, R29, -INF , !P1 ;  /* 0xff8000001d1d7808 */ /* 0x000fe40004800000 */
[CC--:B------:R-:W-:Y:S02]  /*63d0*/  ISETP.GE.AND P2, PT, R39.reuse, R112.reuse, PT ;  /* 0x000000702700720c */ /* 0x0c0fe40003f46270 */
[----:B------:R-:W-:Y:S02]  /*63e0*/  ISETP.GE.AND P1, PT, R39, R111, PT ;  /* 0x0000006f2700720c */ /* 0x000fe40003f26270 */
[----:B------:R-:W-:Y:S02]  /*63f0*/  FSEL R33, R31, -INF , !P5 ;  /* 0xff8000001f217808 */ /* 0x000fe40006800000 */
[----:B------:R-:W-:Y:S02]  /*6400*/  ISETP.GE.AND P5, PT, R40, R112, PT ;  /* 0x000000702800720c */ /* 0x000fe40003fa6270 */
[----:B------:R-:W-:-:S02]  /*6410*/  IADD3 R31, R18, 0x31, RZ ;  /* 0x00000031121f7810 */ /* 0x000fc40007ffe0ff */
[----:B------:R-:W-:Y:S02]  /*6420*/  FSEL R25, R25, -INF , !P2 ;  /* 0xff80000019197808 */ /* 0x000fe40005000000 */
[----:B------:R-:W-:Y:S02]  /*6430*/  FSEL R120, R27, -INF , !P1 ;  /* 0xff8000001b787808 */ /* 0x000fe40004800000 */
[----:B------:R-:W-:Y:S02]  /*6440*/  ISETP.GE.AND P2, PT, R40, R111, PT ;  /* 0x0000006f2800720c */ /* 0x000fe40003f46270 */
[----:B------:R-:W-:Y:S02]  /*6450*/  ISETP.GE.AND P1, PT, R31, R112, PT ;  /* 0x000000701f00720c */ /* 0x000fe40003f26270 */
[----:B------:R-:W-:Y:S02]  /*6460*/  FSEL R27, R21, -INF , !P5 ;  /* 0xff800000151b7808 */ /* 0x000fe40006800000 */
[----:B------:R-:W-:-:S02]  /*6470*/  IADD3 R39, R18, 0x39, RZ ;  /* 0x0000003912277810 */ /* 0x000fc40007ffe0ff */
[-C--:B------:R-:W-:Y:S02]  /*6480*/  ISETP.GE.AND P5, PT, R31, R111.reuse, PT ;  /* 0x0000006f1f00720c */ /* 0x080fe40003fa6270 */
[----:B------:R-:W-:Y:S02]  /*6490*/  FSEL R89, R23, -INF , !P2 ;  /* 0xff80000017597808 */ /* 0x000fe40005000000 */
[----:B------:R-:W-:Y:S02]  /*64a0*/  FSEL R21, R17, -INF , !P1 ;  /* 0xff80000011157808 */ /* 0x000fe40004800000 */
[----:B------:R-:W-:Y:S02]  /*64b0*/  IADD3 R23, R18, 0x41, RZ ;  /* 0x0000004112177810 */ /* 0x000fe40007ffe0ff */
[C---:B------:R-:W-:Y:S02]  /*64c0*/  ISETP.GE.AND P2, PT, R39.reuse, R112, PT ;  /* 0x000000702700720c */ /* 0x040fe40003f46270 */
[----:B------:R-:W-:-:S02]  /*64d0*/  ISETP.GE.AND P1, PT, R39, R111, PT ;  /* 0x0000006f2700720c */ /* 0x000fc40003f26270 */
[----:B------:R-:W-:Y:S02]  /*64e0*/  FSEL R118, R19, -INF , !P5 ;  /* 0xff80000013767808 */ /* 0x000fe40006800000 */
[----:B------:R-:W-:Y:S02]  /*64f0*/  IADD3 R19, R18, 0x49, RZ ;  /* 0x0000004912137810 */ /* 0x000fe40007ffe0ff */
[----:B------:R-:W-:Y:S02]  /*6500*/  LOP3.LUT R110, R122, 0x78, R110, 0xfe, !PT ;  /* 0x000000787a6e7812 */ /* 0x000fe400078efe6e */
[----:B------:R-:W-:Y:S02]  /*6510*/  ISETP.GE.AND P5, PT, R23, R112, PT ;  /* 0x000000701700720c */ /* 0x000fe40003fa6270 */
[----:B------:R-:W-:Y:S02]  /*6520*/  FSEL R17, R13, -INF , !P2 ;  /* 0xff8000000d117808 */ /* 0x000fe40005000000 */
[----:B------:R-:W-:-:S02]  /*6530*/  FSEL R116, R15, -INF , !P1 ;  /* 0xff8000000f747808 */ /* 0x000fc40004800000 */
[----:B------:R-:W-:Y:S02]  /*6540*/  ISETP.GE.AND P2, PT, R23, R111, PT ;  /* 0x0000006f1700720c */ /* 0x000fe40003f46270 */
[-C--:B------:R-:W-:Y:S02]  /*6550*/  ISETP.GE.AND P1, PT, R19, R112.reuse, PT ;  /* 0x000000701300720c */ /* 0x080fe40003f26270 */
        /* <DEDUP_REMOVED lines=8> */
[C---:B------:R-:W-:Y:S02]  /*65e0*/  ISETP.GE.AND P2, PT, R15.reuse, R112, PT ;  /* 0x000000700f00720c */ /* 0x040fe40003f46270 */
[----:B------:R-:W-:-:S02]  /*65f0*/  ISETP.GE.AND P1, PT, R15, R111, PT ;  /* 0x0000006f0f00720c */ /* 0x000fc40003f26270 */
[C---:B------:R-:W-:Y:S02]  /*6600*/  IADD3 R15, R18.reuse, 0x61, RZ ;  /* 0x00000061120f7810 */ /* 0x040fe40007ffe0ff */
[----:B------:R-:W-:Y:S02]  /*6610*/  ISETP.GE.AND P5, PT, R19, R111, PT ;  /* 0x0000006f1300720c */ /* 0x000fe40003fa6270 */
[C---:B------:R-:W-:Y:S02]  /*6620*/  IADD3 R5, R18.reuse, 0x59, RZ ;  /* 0x0000005912057810 */ /* 0x040fe40007ffe0ff */
[----:B------:R-:W-:Y:S02]  /*6630*/  FSEL R98, R51, -INF , !P1 ;  /* 0xff80000033627808 */ /* 0x000fe40004800000 */
[----:B------:R-:W-:Y:S02]  /*6640*/  ISETP.GE.AND P1, PT, R15, R112, PT ;  /* 0x000000700f00720c */ /* 0x000fe40003f26270 */
[----:B------:R-:W-:-:S02]  /*6650*/  IADD3 R19, R18, 0x69, RZ ;  /* 0x0000006912137810 */ /* 0x000fc40007ffe0ff */
[----:B------:R-:W-:Y:S02]  /*6660*/  FSEL R115, R7, -INF , !P5 ;  /* 0xff80000007737808 */ /* 0x000fe40006800000 */
[----:B------:R-:W-:Y:S02]  /*6670*/  FSEL R11, R49, -INF , !P2 ;  /* 0xff800000310b7808 */ /* 0x000fe40005000000 */
[C---:B------:R-:W-:Y:S02]  /*6680*/  ISETP.GE.AND P5, PT, R5.reuse, R112, PT ;  /* 0x000000700500720c */ /* 0x040fe40003fa6270 */
[-C--:B------:R-:W-:Y:S02]  /*6690*/  ISETP.GE.AND P2, PT, R5, R111.reuse, PT ;  /* 0x0000006f0500720c */ /* 0x080fe40003f46270 */
[----:B------:R-:W-:Y:S02]  /*66a0*/  FSEL R5, R41, -INF , !P1 ;  /* 0xff80000029057808 */ /* 0x000fe40004800000 */
[----:B------:R-:W-:-:S02]  /*66b0*/  ISETP.GE.AND P1, PT, R19, R111, PT ;  /* 0x0000006f1300720c */ /* 0x000fc40003f26270 */
[----:B------:R-:W-:Y:S02]  /*66c0*/  FSEL R7, R45, -INF , !P5 ;  /* 0xff8000002d077808 */ /* 0x000fe40006800000 */
[----:B------:R-:W-:Y:S02]  /*66d0*/  FSEL R95, R95, -INF , !P1 ;  /* 0xff8000005f5f7808 */ /* 0x000fe40004800000 */
[----:B------:R-:W-:Y:S02]  /*66e0*/  ISETP.GE.AND P1, PT, R18, R112, PT ;  /* 0x000000701200720c */ /* 0x000fe40003f26270 */
[----:B------:R-:W-:Y:S02]  /*66f0*/  FSEL R94, R47, -INF , !P2 ;  /* 0xff8000002f5e7808 */ /* 0x000fe40005000000 */
[----:B------:R-:W-:Y:S02]  /*6700*/  FSEL R100, R100, -INF , !P1 ;  /* 0xff80000064647808 */ /* 0x000fe40004800000 */
[----:B------:R-:W-:-:S02]  /*6710*/  ISETP.GT.AND P1, PT, R147, R141, PT ;  /* 0x0000008d9300720c */ /* 0x000fc40003f24270 */
[----:B------:R-:W-:Y:S02]  /*6720*/  ISETP.GE.AND P5, PT, R15, R111, PT ;  /* 0x0000006f0f00720c */ /* 0x000fe40003fa6270 */
[-C--:B------:R-:W-:Y:S02]  /*6730*/  ISETP.GE.AND P2, PT, R19, R112.reuse, PT ;  /* 0x000000701300720c */ /* 0x080fe40003f46270 */
        /* <DEDUP_REMOVED lines=8> */
[----:B------:R-:W-:Y:S02]  /*67c0*/  FSEL R99, R99, -INF , !P2 ;  /* 0xff80000063637808 */ /* 0x000fe40005000000 */
[----:B------:R-:W-:-:S02]  /*67d0*/  ISETP.GE.AND P4, PT, R18, R111, PT ;  /* 0x0000006f1200720c */ /* 0x000fc40003f86270 */
[C---:B------:R-:W-:Y:S02]  /*67e0*/  ISETP.GE.AND P5, PT, R15.reuse, R112, PT ;  /* 0x000000700f00720c */ /* 0x040fe40003fa6270 */
[----:B------:R-:W-:Y:S02]  /*67f0*/  ISETP.GE.AND P2, PT, R15, R111, PT ;  /* 0x0000006f0f00720c */ /* 0x000fe40003f46270 */
[----:B------:R-:W-:Y:S02]  /*6800*/  FSEL R15, R102, -INF , !P4 ;  /* 0xff800000660f7808 */ /* 0x000fe40006000000 */
[----:B------:R-:W-:Y:S02]  /*6810*/  FSEL R66, R66, -INF , !P3 ;  /* 0xff80000042427808 */ /* 0x000fe40005800000 */
[----:B------:R-:W-:Y:S02]  /*6820*/  FSEL R65, R65, -INF , !P5 ;  /* 0xff80000041417808 */ /* 0x000fe40006800000 */
[----:B------:R-:W-:Y:S01]  /*6830*/  FSEL R67, R67, -INF , !P2 ;  /* 0xff80000043437808 */ /* 0x000fe20005000000 */
[----:B------:R-:W-:Y:S05]  /*6840*/  @!P1 BRA `(.L_x_3856) ;  /* 0x0000072000009947 */ /* 0x000fea0003800000 */
[----:B------:R-:W-:Y:S01]  /*6850*/  MOV R18, c[0x0][0x198] ;  /* 0x0000660000127a02 */ /* 0x000fe20000000f00 */
[----:B------:R-:W-:Y:S05]  /*6860*/  @!P6 BRA `(.L_x_3857) ;  /* 0x000003b00000e947 */ /* 0x000fea0003800000 */
[----:B------:R-:W-:Y:S02]  /*6870*/  IABS R19, c[0x0][0x2d0] ;  /* 0x0000b40000137a13 */ /* 0x000fe40000000000 */
[----:B------:R-:W-:-:S02]  /*6880*/  IABS R40, R122 ;  /* 0x0000007a00287213 */ /* 0x000fc40000000000 */
[----:B------:R-:W1:Y:S01]  /*6890*/  I2F.RP R42, R19 ;  /* 0x00000013002a7306 */ /* 0x000e620000209400 */
[C---:B------:R-:W-:Y:S02]  /*68a0*/  IADD3 R41, R122.reuse, -0x80, RZ ;  /* 0xffffff807a297810 */ /* 0x040fe40007ffe0ff */
[----:B------:R-:W-:Y:S02]  /*68b0*/  LOP3.LUT R122, R122, c[0x0][0x2d0], RZ, 0x3c, !PT ;  /* 0x0000b4007a7a7a12 */ /* 0x000fe400078e3cff */
        /* <DEDUP_REMOVED lines=50> */
[----:B------:R-:W-:-:S04]  /*6be0*/  IMAD R23, R39, c[0x0][0x184], R23 ;  /* 0x0000610027177a24 */ /* 0x000fc800078e0217 */
[----:B------:R-:W-:Y:S01]  /*6bf0*/  IMAD.IADD R19, R41, 0x1, R23 ;  /* 0x0000000129137824 */ /* 0x000fe200078e0217 */
[----:B------:R-:W-:Y:S01]  /*6c00*/  MOV R23, R40 ;  /* 0x0000002800177202 */ /* 0x000fe20000000f00 */
[----:B------:R-:W-:Y:S05]  /*6c10*/  BRA `(.L_x_3858) ;  /* 0x0000002000007947 */ /* 0x000fea0003800000 */
.L_x_3857:
[----:B------:R-:W-:-:S04]  /*6c20*/  LEA R23, -R18, RZ, 0x7 ;  /* 0x000000ff12177211 */ /* 0x000fc800078e39ff */
[----:B------:R-:W-:Y:S02]  /*6c30*/  SHF.R.S32.HI R19, RZ, 0x1f, R23 ;  /* 0x0000001fff137819 */ /* 0x000fe40000011417 */
.L_x_3858:
[----:B------:R-:W-:Y:S01]  /*6c40*/  @!P0 IMAD.MOV.U32 R40, RZ, RZ, c[0x0][0x19c] ;  /* 0x00006700ff288624 */ /* 0x000fe200078e00ff */
[CC--:B------:R-:W-:Y:S01]  /*6c50*/  @!P0 LEA R41, P3, R18.reuse, R85.reuse, 0x6 ;  /* 0x0000005512298211 */ /* 0x0c0fe200078630ff */
[----:B------:R1:W-:Y:S01]  /*6c60*/  @P0 STS [R148+0x1000], RZ ;  /* 0x001000ff94000388 */ /* 0x0003e20000000800 */
[C---:B------:R-:W-:Y:S01]  /*6c70*/  @!P0 IADD3 R39, P5, P4, R23.reuse, R85, R143 ;  /* 0x0000005517278210 */ /* 0x040fe20007cbe08f */
[----:B------:R-:W-:Y:S01]  /*6c80*/  BSSY B0, `(.L_x_3859) ;  /* 0x000002b000007945 */ /* 0x000fe20003800000 */
[C---:B------:R-:W-:Y:S01]  /*6c90*/  @!P0 IADD3 R41, P2, R23.reuse, R41, RZ ;  /* 0x0000002917298210 */ /* 0x040fe20007f5e0ff */
[----:B------:R1:W-:Y:S01]  /*6ca0*/  @P0 STS [R148+0x1004], RZ ;  /* 0x001004ff94000388 */ /* 0x0003e20000000800 */
[-C--:B------:R-:W-:Y:S02]  /*6cb0*/  @!P0 LEA.HI.X R40, R18, R84.reuse, R40, 0x6, P3 ;  /* 0x0000005412288211 */ /* 0x080fe400018f3428 */
[----:B------:R-:W-:Y:S01]  /*6cc0*/  @!P0 LEA R46, P3, R23, R161, 0x1 ;  /* 0x000000a1172e8211 */ /* 0x000fe200078608ff */
[----:B------:R1:W-:Y:S01]  /*6cd0*/  @P0 STS.64 [R148+0x1008], RZ ;  /* 0x001008ff94000388 */ /* 0x0003e20000000a00 */
[C---:B------:R-:W-:Y:S01]  /*6ce0*/  @!P0 IADD3.X R31, R19.reuse, R84, R142, P5, P4 ;  /* 0x00000054131f8210 */ /* 0x040fe20002fe848e */
[----:B------:R-:W-:Y:S01]  /*6cf0*/  @!P0 IMAD.X R40, R19, 0x1, R40, P2 ;  /* 0x0000000113288824 */ /* 0x000fe200010e0628 */
[----:B------:R-:W-:-:S02]  /*6d00*/  @!P0 LEA R42, P4, R39, c[0x0][0x168], 0x1 ;  /* 0x00005a00272a8a11 */ /* 0x000fc400078808ff */
[----:B------:R-:W-:Y:S02]  /*6d10*/  @!P0 LEA R50, P2, R41, c[0x0][0x168], 0x1 ;  /* 0x00005a0029328a11 */ /* 0x000fe400078408ff */
[----:B------:R-:W-:Y:S02]  /*6d20*/  @!P0 LEA.HI.X R47, R23, R160, R19, 0x1, P3 ;  /* 0x000000a0172f8211 */ /* 0x000fe400018f0c13 */
        /* <DEDUP_REMOVED lines=32> */
.L_x_3860:
[----:B------:R-:W-:Y:S05]  /*6f30*/  BSYNC B0 ;  /* 0x0000000000007941 */ /* 0x000fea0003800000 */
.L_x_3859:
[----:B------:R-:W0:Y:S01]  /*6f40*/  LDGDEPBAR ;  /* 0x00000000000079af */ /* 0x000e220000000000 */
[----:B------:R-:W-:-:S04]  /*6f50*/  LEA R161, P0, R23, R161, 0x1 ;  /* 0x000000a117a17211 */ /* 0x000fc800078008ff */
[----:B------:R-:W-:Y:S02]  /*6f60*/  LEA.HI.X R160, R23, R160, R19, 0x1, P0 ;  /* 0x000000a017a07211 */ /* 0x000fe400000f0c13 */
.L_x_3856:
        /* <DEDUP_REMOVED lines=35> */
[----:B-1----:R-:W1:Y:S01]  /*71a0*/  SHFL.BFLY PT, R42, R19, 0x1, 0x1f ;  /* 0x0c201f00132a7f89 */ /* 0x002e6200000e0000 */
        /* <DEDUP_REMOVED lines=10> */
[----:B--2---:R-:W-:-:S04]  /*7250*/  FMNMX.FTZ R41, R32, R18, !PT ;  /* 0x0000001220297209 */ /* 0x004fc80007810000 */
        /* <DEDUP_REMOVED lines=49> */
[----:B------:R-:W-:Y:S01]  /*7570*/  FFMA.FTZ R56, R27, c[0x0][0x23c], -R59 ;  /* 0x00008f001b387a23 */ /* 0x000fe2000001083b */
[----:B------:R-:W-:Y:S01]  /*7580*/  FMNMX.FTZ R41, R44, R41, !PT ;  /* 0x000000292c297209 */ /* 0x000fe20007810000 */
[----:B------:R-:W-:Y:S01]  /*7590*/  LDSM.16.MT88.4 R24, [R133+0x3400] ;  /* 0x003400008518783b */ /* 0x000fe20000004200 */
[----:B------:R-:W2:Y:S02]  /*75a0*/  MUFU.EX2 R105, R2 ;  /* 0x0000000200697308 */ /* 0x000ea40000000800 */
[----:B------:R-:W-:-:S04]  /*75b0*/  FMNMX.FTZ R41, R62, R41, !PT ;  /* 0x000000293e297209 */ /* 0x000fc80007810000 */
[----:B------:R-:W-:Y:S02]  /*75c0*/  FMNMX.FTZ R41, R36, R41, !PT ;  /* 0x0000002924297209 */ /* 0x000fe40007810000 */
[----:B-1----:R-:W-:Y:S01]  /*75d0*/  F2FP.BF16.PACK_AB R10, R91, R101 ;  /* 0x000000655b0a723e */ /* 0x002fe200000010ff */
[----:B------:R-:W-:Y:S01]  /*75e0*/  MUFU.EX2 R88, R88 ;  /* 0x0000005800587308 */ /* 0x000fe20000000800 */
[----:B------:R-:W-:-:S04]  /*75f0*/  FMNMX.FTZ R41, R95, R41, !PT ;  /* 0x000000295f297209 */ /* 0x000fc80007810000 */
[----:B------:R-:W-:Y:S01]  /*7600*/  FMNMX.FTZ R41, R3, R41, !PT ;  /* 0x0000002903297209 */ /* 0x000fe20007810000 */
[----:B--2---:R-:W-:Y:S02]  /*7610*/  FMUL.FTZ R12, R80, R105 ;  /* 0x00000069500c7220 */ /* 0x004fe40000410000 */
[----:B------:R-:W-:Y:S01]  /*7620*/  MUFU.EX2 R85, R85 ;  /* 0x0000005500557308 */ /* 0x000fe20000000800 */
[----:B------:R-:W-:Y:S01]  /*7630*/  FMNMX.FTZ R41, R99, R41, !PT ;  /* 0x0000002963297209 */ /* 0x000fe20007810000 */
[-C--:B------:R-:W-:Y:S02]  /*7640*/  FMUL.FTZ R13, R81, R105.reuse ;  /* 0x00000069510d7220 */ /* 0x080fe40000410000 */
[----:B------:R-:W-:Y:S01]  /*7650*/  FMUL.FTZ R76, R76, R105 ;  /* 0x000000694c4c7220 */ /* 0x000fe20000410000 */
[----:B------:R-:W-:Y:S01]  /*7660*/  FMNMX.FTZ R41, R66, R41, !PT ;  /* 0x0000002942297209 */ /* 0x000fe20007810000 */
[-C--:B------:R-:W-:Y:S02]  /*7670*/  FMUL.FTZ R77, R77, R105.reuse ;  /* 0x000000694d4d7220 */ /* 0x080fe40000410000 */
[----:B------:R-:W-:Y:S01]  /*7680*/  FMUL.FTZ R28, R72, R105 ;  /* 0x00000069481c7220 */ /* 0x000fe20000410000 */
[----:B------:R-:W-:Y:S01]  /*7690*/  FMNMX.FTZ R41, R67, R41, !PT ;  /* 0x0000002943297209 */ /* 0x000fe20007810000 */
[-C--:B------:R-:W-:Y:S01]  /*76a0*/  FMUL.FTZ R29, R73, R105.reuse ;  /* 0x00000069491d7220 */ /* 0x080fe20000410000 */
[----:B------:R-:W-:Y:S01]  /*76b0*/  MUFU.EX2 R84, R84 ;  /* 0x0000005400547308 */ /* 0x000fe20000000800 */
[----:B------:R-:W-:-:S02]  /*76c0*/  FMUL.FTZ R68, R68, R105 ;  /* 0x0000006944447220 */ /* 0x000fc40000410000 */
[----:B------:R-:W1:Y:S01]  /*76d0*/  SHFL.BFLY PT, R18, R41, 0x2, 0x1f ;  /* 0x0c401f0029127f89 */ /* 0x000e6200000e0000 */
[----:B------:R-:W-:-:S04]  /*76e0*/  FMUL.FTZ R69, R69, R105 ;  /* 0x0000006945457220 */ /* 0x000fc80000410000 */
[----:B------:R-:W2:Y:S08]  /*76f0*/  MUFU.EX2 R63, R63 ;  /* 0x0000003f003f7308 */ /* 0x000eb00000000800 */
[----:B------:R-:W-:Y:S08]  /*7700*/  MUFU.EX2 R61, R61 ;  /* 0x0000003d003d7308 */ /* 0x000ff00000000800 */
[----:B------:R-:W-:Y:S01]  /*7710*/  MUFU.EX2 R60, R60 ;  /* 0x0000003c003c7308 */ /* 0x000fe20000000800 */
[----:B-1----:R-:W-:-:S02]  /*7720*/  FMNMX.FTZ R41, R41, R18, !PT ;  /* 0x0000001229297209 */ /* 0x002fc40007810000 */
[----:B------:R-:W-:Y:S05]  /*7730*/  LDSM.16.MT88.4 R16, [R134+0x3000] ;  /* 0x003000008610783b */ /* 0x000fea0000004200 */
[----:B------:R-:W-:Y:S01]  /*7740*/  MUFU.EX2 R58, R58 ;  /* 0x0000003a003a7308 */ /* 0x000fe20000000800 */
[----:B------:R-:W1:Y:S07]  /*7750*/  SHFL.BFLY PT, R8, R41, 0x1, 0x1f ;  /* 0x0c201f0029087f89 */ /* 0x000e6e00000e0000 */
[----:B------:R-:W-:Y:S08]  /*7760*/  MUFU.EX2 R56, R56 ;  /* 0x0000003800387308 */ /* 0x000ff00000000800 */
[----:B------:R-:W-:Y:S08]  /*7770*/  MUFU.EX2 R53, R53 ;  /* 0x0000003500357308 */ /* 0x000ff00000000800 */
[----:B------:R-:W-:Y:S01]  /*7780*/  MUFU.EX2 R52, R52 ;  /* 0x0000003400347308 */ /* 0x000fe20000000800 */
[----:B-1----:R-:W-:-:S02]  /*7790*/  FMNMX.FTZ R41, R41, R8, !PT ;  /* 0x0000000829297209 */ /* 0x002fc40007810000 */
[C---:B------:R-:W-:Y:S01]  /*77a0*/  F2FP.BF16.PACK_AB R8, R102.reuse, R104 ;  /* 0x000000686608723e */ /* 0x040fe200000010ff */
[----:B------:R-:W-:Y:S01]  /*77b0*/  FFMA.FTZ R104, R163, R105, R104 ;  /* 0x00000069a3687223 */ /* 0x000fe20000010068 */
[C---:B------:R-:W-:Y:S01]  /*77c0*/  FSETP.NEU.FTZ.AND P0, PT, R41.reuse, -INF , PT ;  /* 0xff8000002900780b */ /* 0x040fe20003f1d000 */
[C---:B------:R-:W-:Y:S02]  /*77d0*/  FMUL.FTZ R47, R41.reuse, c[0x0][0x23c] ;  /* 0x00008f00292f7a20 */ /* 0x040fe40000410000 */
[----:B------:R-:W-:Y:S01]  /*77e0*/  MUFU.EX2 R51, R51 ;  /* 0x0000003300337308 */ /* 0x000fe20000000800 */
[----:B------:R-:W-:Y:S01]  /*77f0*/  FSEL R4, R41, RZ, P0 ;  /* 0x000000ff29047208 */ /* 0x000fe20000000000 */
[----:B------:R-:W-:Y:S01]  /*7800*/  FADD.FTZ R104, R102, R104 ;  /* 0x0000006866687221 */ /* 0x000fe20000010000 */
[----:B------:R-:W-:Y:S01]  /*7810*/  FSEL R47, R47, RZ, P0 ;  /* 0x000000ff2f2f7208 */ /* 0x000fe20000000000 */
[----:B------:R-:W-:Y:S02]  /*7820*/  FFMA.FTZ R163, R65, c[0x0][0x23c], -R59 ;  /* 0x00008f0041a37a23 */ /* 0x000fe4000001083b */
[----:B------:R-:W-:-:S02]  /*7830*/  FADD.FTZ R4, R0, -R4 ;  /* 0x8000000400047221 */ /* 0x000fc40000010000 */
[----:B------:R-:W-:Y:S01]  /*7840*/  FFMA.FTZ R93, R103, c[0x0][0x23c], -R47 ;  /* 0x00008f00675d7a23 */ /* 0x000fe2000001082f */
[----:B------:R-:W-:Y:S01]  /*7850*/  MUFU.EX2 R49, R49 ;  /* 0x0000003100317308 */ /* 0x000fe20000000800 */
[----:B------:R-:W-:Y:S02]  /*7860*/  FMUL.FTZ R4, R4, c[0x0][0x23c] ;  /* 0x00008f0004047a20 */ /* 0x000fe40000410000 */
[----:B------:R-:W-:Y:S02]  /*7870*/  FFMA.FTZ R0, R5, c[0x0][0x23c], -R59 ;  /* 0x00008f0005007a23 */ /* 0x000fe4000001083b */
[--C-:B------:R-:W-:Y:S02]  /*7880*/  FFMA.FTZ R100, R15, c[0x0][0x23c], -R47.reuse ;  /* 0x00008f000f647a23 */ /* 0x100fe4000001082f */
[--C-:B------:R-:W-:Y:S01]  /*7890*/  FFMA.FTZ R90, R121, c[0x0][0x23c], -R47.reuse ;  /* 0x00008f00795a7a23 */ /* 0x100fe2000001082f */
[----:B------:R1:W3:Y:S01]  /*78a0*/  MUFU.EX2 R103, R4 ;  /* 0x0000000400677308 */ /* 0x0002e20000000800 */
[----:B------:R-:W-:-:S02]  /*78b0*/  FFMA.FTZ R92, R22, c[0x0][0x23c], -R47 ;  /* 0x00008f00165c7a23 */ /* 0x000fc4000001082f */
[----:B------:R-:W-:Y:S01]  /*78c0*/  LDSM.16.MT88.4 R20, [R134+0x3400] ;  /* 0x003400008614783b */ /* 0x000fe20000004200 */
[--C-:B------:R-:W-:Y:S02]  /*78d0*/  FFMA.FTZ R30, R30, c[0x0][0x23c], -R47.reuse ;  /* 0x00008f001e1e7a23 */ /* 0x100fe4000001082f */
[--C-:B------:R-:W-:Y:S01]  /*78e0*/  FFMA.FTZ R2, R34, c[0x0][0x23c], -R47.reuse ;  /* 0x00008f0022027a23 */ /* 0x100fe2000001082f */
[----:B--2---:R-:W-:Y:S01]  /*78f0*/  F2FP.BF16.PACK_AB R34, R63, R84 ;  /* 0x000000543f22723e */ /* 0x004fe200000010ff */
[----:B------:R-:W-:Y:S01]  /*7900*/  MUFU.EX2 R100, R100 ;  /* 0x0000006400647308 */ /* 0x000fe20000000800 */
[--C-:B------:R-:W-:Y:S02]  /*7910*/  FFMA.FTZ R80, R35, c[0x0][0x23c], -R47.reuse ;  /* 0x00008f0023507a23 */ /* 0x100fe4000001082f */
[--C-:B------:R-:W-:Y:S02]  /*7920*/  FFMA.FTZ R72, R33, c[0x0][0x23c], -R47.reuse ;  /* 0x00008f0021487a23 */ /* 0x100fe4000001082f */
[----:B------:R-:W-:-:S02]  /*7930*/  FFMA.FTZ R32, R32, c[0x0][0x23c], -R47 ;  /* 0x00008f0020207a23 */ /* 0x000fc4000001082f */
[----:B------:R-:W-:Y:S01]  /*7940*/  FFMA.FTZ R73, R118, c[0x0][0x23c], -R47 ;  /* 0x00008f0076497a23 */ /* 0x000fe2000001082f */
[----:B-1----:R-:W1:Y:S01]  /*7950*/  LDSM.16.MT88.4 R4, [R133+0x3000] ;  /* 0x003000008504783b */ /* 0x002e620000004200 */
[----:B------:R-:W2:Y:S01]  /*7960*/  MUFU.EX2 R93, R93 ;  /* 0x0000005d005d7308 */ /* 0x000ea20000000800 */
[-C--:B---3--:R-:W-:Y:S02]  /*7970*/  FMUL.FTZ R14, R82, R103.reuse ;  /* 0x00000067520e7220 */ /* 0x088fe40000410000 */
[-C--:B------:R-:W-:Y:S02]  /*7980*/  FMUL.FTZ R15, R83, R103.reuse ;  /* 0x00000067530f7220 */ /* 0x080fe40000410000 */
[-C--:B------:R-:W-:Y:S02]  /*7990*/  FMUL.FTZ R78, R78, R103.reuse ;  /* 0x000000674e4e7220 */ /* 0x080fe40000410000 */
[-C--:B------:R-:W-:Y:S01]  /*79a0*/  FMUL.FTZ R79, R79, R103.reuse ;  /* 0x000000674f4f7220 */ /* 0x080fe20000410000 */
[----:B------:R-:W-:Y:S01]  /*79b0*/  MUFU.EX2 R90, R90 ;  /* 0x0000005a005a7308 */ /* 0x000fe20000000800 */
[----:B------:R-:W-:-:S02]  /*79c0*/  FMUL.FTZ R31, R75, R103 ;  /* 0x000000674b1f7220 */ /* 0x000fc40000410000 */
[-C--:B------:R-:W-:Y:S02]  /*79d0*/  FMUL.FTZ R70, R70, R103.reuse ;  /* 0x0000006746467220 */ /* 0x080fe40000410000 */
[----:B------:R-:W-:Y:S02]  /*79e0*/  FMUL.FTZ R71, R71, R103 ;  /* 0x0000006747477220 */ /* 0x000fe40000410000 */
        /* <DEDUP_REMOVED lines=8> */
[----:B------:R-:W-:Y:S02]  /*7a70*/  FFMA.FTZ R110, R115, c[0x0][0x23c], -R47 ;  /* 0x00008f00736e7a23 */ /* 0x000fe4000001082f */
[----:B------:R-:W-:Y:S02]  /*7a80*/  FFMA.FTZ R100, R162, R103, R100 ;  /* 0x00000067a2647223 */ /* 0x000fe40000010064 */
[----:B------:R-:W-:Y:S01]  /*7a90*/  FADD.FTZ R101, R101, R104 ;  /* 0x0000006865657221 */ /* 0x000fe20000010000 */
[----:B---3--:R-:W-:Y:S01]  /*7aa0*/  F2FP.BF16.PACK_AB R11, R92, R90 ;  /* 0x0000005a5c0b723e */ /* 0x008fe200000010ff */
[----:B------:R-:W2:Y:S01]  /*7ab0*/  MUFU.EX2 R80, R80 ;  /* 0x0000005000507308 */ /* 0x000ea20000000800 */
[----:B------:R-:W-:-:S02]  /*7ac0*/  FADD.FTZ R93, R93, R100 ;  /* 0x000000645d5d7221 */ /* 0x000fc40000010000 */
[----:B------:R-:W-:Y:S02]  /*7ad0*/  FFMA.FTZ R57, R96, c[0x0][0x23c], -R59 ;  /* 0x00008f0060397a23 */ /* 0x000fe4000001083b */
        /* <DEDUP_REMOVED lines=8> */
[----:B------:R-:W-:Y:S01]  /*7b60*/  FADD.FTZ R101, R91, R101 ;  /* 0x000000655b657221 */ /* 0x000fe20000010000 */
[----:B------:R-:W3:Y:S01]  /*7b70*/  MUFU.EX2 R76, R30 ;  /* 0x0000001e004c7308 */ /* 0x000ee20000000800 */
[----:B--2---:R-:W-:Y:S01]  /*7b80*/  F2FP.BF16.PACK_AB R33, R80, R2 ;  /* 0x000000025021723e */ /* 0x004fe200000010ff */
[----:B------:R-:W-:-:S02]  /*7b90*/  FADD.FTZ R92, R92, R93 ;  /* 0x0000005d5c5c7221 */ /* 0x000fc40000010000 */
[----:B------:R-:W-:Y:S02]  /*7ba0*/  FADD.FTZ R101, R88, R101 ;  /* 0x0000006558657221 */ /* 0x000fe40000010000 */
[----:B------:R-:W-:Y:S02]  /*7bb0*/  FADD.FTZ R92, R2, R92 ;  /* 0x0000005c025c7221 */ /* 0x000fe40000010000 */
[----:B------:R-:W-:Y:S01]  /*7bc0*/  MUFU.EX2 R73, R73 ;  /* 0x0000004900497308 */ /* 0x000fe20000000800 */
[----:B------:R-:W-:Y:S02]  /*7bd0*/  FFMA.FTZ R36, R36, c[0x0][0x23c], -R47 ;  /* 0x00008f0024247a23 */ /* 0x000fe4000001082f */
[----:B------:R-:W-:Y:S02]  /*7be0*/  FADD.FTZ R92, R80, R92 ;  /* 0x0000005c505c7221 */ /* 0x000fe40000010000 */
[----:B------:R-:W-:Y:S02]  /*7bf0*/  FFMA.FTZ R107, R119, c[0x0][0x23c], -R59 ;  /* 0x00008f00776b7a23 */ /* 0x000fe4000001083b */
[--C-:B------:R-:W-:Y:S01]  /*7c00*/  FFMA.FTZ R44, R44, c[0x0][0x23c], -R47.reuse ;  /* 0x00008f002c2c7a23 */ /* 0x100fe2000001082f */
[----:B---3--:R-:W-:Y:S01]  /*7c10*/  F2FP.BF16.PACK_AB R35, R72, R76 ;  /* 0x0000004c4823723e */ /* 0x008fe200000010ff */
[----:B------:R-:W-:Y:S01]  /*7c20*/  FMUL.FTZ R30, R74, R103 ;  /* 0x000000674a1e7220 */ /* 0x000fe20000410000 */
[----:B------:R-:W-:Y:S01]  /*7c30*/  MUFU.EX2 R75, R75 ;  /* 0x0000004b004b7308 */ /* 0x000fe20000000800 */
[----:B------:R-:W-:-:S02]  /*7c40*/  FFMA.FTZ R74, R113, c[0x0][0x23c], -R47 ;  /* 0x00008f00714a7a23 */ /* 0x000fc4000001082f */
[----:B------:R-:W-:Y:S02]  /*7c50*/  FADD.FTZ R76, R76, R92 ;  /* 0x0000005c4c4c7221 */ /* 0x000fe40000010000 */
[----:B------:R-:W-:Y:S01]  /*7c60*/  FFMA.FTZ R62, R62, c[0x0][0x23c], -R47 ;  /* 0x00008f003e3e7a23 */ /* 0x000fe2000001082f */
[C---:B-1----:R-:W-:Y:S01]  /*7c70*/  HMMA.16816.F32.BF16 R28, R8.reuse, R4, R28 ;  /* 0x00000004081c723c */ /* 0x042fe2000004181c */
[----:B------:R-:W-:Y:S01]  /*7c80*/  FADD.FTZ R76, R72, R76 ;  /* 0x0000004c484c7221 */ /* 0x000fe20000010000 */
[----:B------:R-:W-:Y:S01]  /*7c90*/  MUFU.EX2 R74, R74 ;  /* 0x0000004a004a7308 */ /* 0x000fe20000000800 */
[----:B------:R-:W-:Y:S02]  /*7ca0*/  FFMA.FTZ R94, R97, c[0x0][0x23c], -R59 ;  /* 0x00008f00615e7a23 */ /* 0x000fe4000001083b */
[--C-:B------:R-:W-:Y:S02]  /*7cb0*/  FFMA.FTZ R3, R3, c[0x0][0x23c], -R47.reuse ;  /* 0x00008f0003037a23 */ /* 0x100fe4000001082f */
[--C-:B------:R-:W-:Y:S01]  /*7cc0*/  FFMA.FTZ R162, R67, c[0x0][0x23c], -R47.reuse ;  /* 0x00008f0043a27a23 */ /* 0x100fe2000001082f */
[----:B------:R-:W-:Y:S01]  /*7cd0*/  HMMA.16816.F32.BF16 R8, R8, R6, R68 ;  /* 0x000000060808723c */ /* 0x000fe20000041844 */
[----:B------:R-:W1:Y:S01]  /*7ce0*/  LDSM.16.MT88.4 R4, [R134+0x3800] ;  /* 0x003800008604783b */ /* 0x000e620000004200 */
[----:B------:R2:W-:Y:S05]  /*7cf0*/  MUFU.EX2 R70, R32 ;  /* 0x0000002000467308 */ /* 0x0005ea0000000800 */
[----:B------:R-:W-:-:S02]  /*7d00*/  FFMA.FTZ R68, R120, c[0x0][0x23c], -R47 ;  /* 0x00008f0078447a23 */ /* 0x000fc4000001082f */
[--C-:B------:R-:W-:Y:S01]  /*7d10*/  FFMA.FTZ R69, R114, c[0x0][0x23c], -R47.reuse ;  /* 0x00008f0072457a23 */ /* 0x100fe2000001082f */
[----:B------:R-:W-:Y:S01]  /*7d20*/  MUFU.EX2 R81, R81 ;  /* 0x0000005100517308 */ /* 0x000fe20000000800 */
[----:B------:R-:W-:Y:S02]  /*7d30*/  FFMA.FTZ R71, R89, c[0x0][0x23c], -R47 ;  /* 0x00008f0059477a23 */ /* 0x000fe4000001082f */
[----:B------:R-:W-:Y:S01]  /*7d40*/  FFMA.FTZ R89, R117, c[0x0][0x23c], -R59 ;  /* 0x00008f0075597a23 */ /* 0x000fe2000001083b */
[----:B--2---:R-:W-:-:S04]  /*7d50*/  F2FP.BF16.PACK_AB R32, R85, R88 ;  /* 0x000000585520723e */ /* 0x004fc800000010ff */
[----:B------:R-:W2:Y:S01]  /*7d60*/  MUFU.EX2 R68, R68 ;  /* 0x0000004400447308 */ /* 0x000ea20000000800 */
[----:B------:R-:W-:-:S04]  /*7d70*/  FADD.FTZ R85, R85, R101 ;  /* 0x0000006555557221 */ /* 0x000fc80000010000 */
[----:B------:R-:W-:Y:S01]  /*7d80*/  FADD.FTZ R85, R84, R85 ;  /* 0x0000005554557221 */ /* 0x000fe20000010000 */
[----:B------:R-:W-:Y:S02]  /*7d90*/  HMMA.16816.F32.BF16 R12, R32, R20, R12 ;  /* 0x00000014200c723c */ /* 0x000fe4000004180c */
[----:B------:R-:W-:Y:S01]  /*7da0*/  MUFU.EX2 R69, R69 ;  /* 0x0000004500457308 */ /* 0x000fe20000000800 */
[----:B------:R-:W-:-:S04]  /*7db0*/  FADD.FTZ R63, R63, R85 ;  /* 0x000000553f3f7221 */ /* 0x000fc80000010000 */
[----:B------:R-:W-:Y:S01]  /*7dc0*/  FADD.FTZ R63, R61, R63 ;  /* 0x0000003f3d3f7221 */ /* 0x000fe20000010000 */
[C---:B------:R-:W-:Y:S01]  /*7dd0*/  HMMA.16816.F32.BF16 R16, R32.reuse, R22, R16 ;  /* 0x000000162010723c */ /* 0x040fe20000041810 */
[----:B------:R-:W3:Y:S01]  /*7de0*/  LDSM.16.MT88.4 R20, [R133+0x3800] ;  /* 0x003800008514783b */ /* 0x000ee20000004200 */
[----:B------:R-:W4:Y:S06]  /*7df0*/  MUFU.EX2 R71, R71 ;  /* 0x0000004700477308 */ /* 0x000f2c0000000800 */
[C---:B------:R-:W-:Y:S02]  /*7e00*/  HMMA.16816.F32.BF16 R28, R32.reuse, R24, R28 ;  /* 0x00000018201c723c */ /* 0x040fe4000004181c */
[----:B------:R-:W-:Y:S06]  /*7e10*/  MUFU.EX2 R46, R46 ;  /* 0x0000002e002e7308 */ /* 0x000fec0000000800 */
[----:B------:R-:W-:Y:S01]  /*7e20*/  HMMA.16816.F32.BF16 R24, R32, R26, R8 ;  /* 0x0000001a2018723c */ /* 0x000fe20000041808 */
[----:B------:R-:W5:Y:S01]  /*7e30*/  LDSM.16.MT88.4 R8, [R134+0x3c00] ;  /* 0x003c00008608783b */ /* 0x000f620000004200 */
[----:B------:R-:W-:Y:S05]  /*7e40*/  MUFU.EX2 R45, R45 ;  /* 0x0000002d002d7308 */ /* 0x000fea0000000800 */
[C---:B------:R-:W-:Y:S01]  /*7e50*/  F2FP.BF16.PACK_AB R32, R60.reuse, R61 ;  /* 0x0000003d3c20723e */ /* 0x040fe200000010ff */
[----:B------:R-:W-:Y:S01]  /*7e60*/  FADD.FTZ R60, R60, R63 ;  /* 0x0000003f3c3c7221 */ /* 0x000fe20000010000 */
[----:B--2---:R-:W-:Y:S01]  /*7e70*/  F2FP.BF16.PACK_AB R33, R68, R70 ;  /* 0x000000464421723e */ /* 0x004fe200000010ff */
[----:B------:R-:W-:Y:S01]  /*7e80*/  MUFU.EX2 R106, R106 ;  /* 0x0000006a006a7308 */ /* 0x000fe20000000800 */
[----:B------:R-:W-:Y:S01]  /*7e90*/  F2FP.BF16.PACK_AB R34, R56, R58 ;  /* 0x0000003a3822723e */ /* 0x000fe200000010ff */
[----:B------:R-:W-:Y:S01]  /*7ea0*/  FADD.FTZ R70, R70, R76 ;  /* 0x0000004c46467221 */ /* 0x000fe20000010000 */
[----:B----4-:R-:W-:Y:S01]  /*7eb0*/  F2FP.BF16.PACK_AB R35, R71, R69 ;  /* 0x000000454723723e */ /* 0x010fe200000010ff */
[----:B------:R-:W-:Y:S01]  /*7ec0*/  FADD.FTZ R60, R58, R60 ;  /* 0x0000003c3a3c7221 */ /* 0x000fe20000010000 */
[----:B------:R-:W-:Y:S01]  /*7ed0*/  LDSM.16.MT88.4 R76, [R134+0x4c00] ;  /* 0x004c0000864c783b */ /* 0x000fe20000004200 */
[----:B------:R-:W-:-:S02]  /*7ee0*/  FADD.FTZ R70, R68, R70 ;  /* 0x0000004644467221 */ /* 0x000fc40000010000 */
[----:B------:R-:W2:Y:S01]  /*7ef0*/  MUFU.EX2 R82, R82 ;  /* 0x0000005200527308 */ /* 0x000ea20000000800 */
[----:B------:R-:W-:Y:S01]  /*7f00*/  FADD.FTZ R60, R56, R60 ;  /* 0x0000003c383c7221 */ /* 0x000fe20000010000 */
[----:B-1----:R-:W-:Y:S01]  /*7f10*/  HMMA.16816.F32.BF16 R12, R32, R4, R12 ;  /* 0x00000004200c723c */ /* 0x002fe2000004180c */
[----:B------:R-:W-:-:S04]  /*7f20*/  FADD.FTZ R70, R69, R70 ;  /* 0x0000004645467221 */ /* 0x000fc80000010000 */
[----:B------:R-:W-:Y:S01]  /*7f30*/  FADD.FTZ R71, R71, R70 ;  /* 0x0000004647477221 */ /* 0x000fe20000010000 */
[----:B------:R-:W-:Y:S02]  /*7f40*/  MUFU.EX2 R83, R83 ;  /* 0x0000005300537308 */ /* 0x000fe40000000800 */
[----:B------:R-:W-:Y:S01]  /*7f50*/  HMMA.16816.F32.BF16 R16, R32, R6, R16 ;  /* 0x000000062010723c */ /* 0x000fe20000041810 */
[----:B------:R-:W1:Y:S01]  /*7f60*/  LDSM.16.MT88.4 R4, [R133+0x3c00] ;  /* 0x003c00008504783b */ /* 0x000e620000004200 */
[----:B------:R-:W-:-:S04]  /*7f70*/  FADD.FTZ R71, R74, R71 ;  /* 0x000000474a477221 */ /* 0x000fc80000010000 */
[----:B------:R-:W4:Y:S01]  /*7f80*/  MUFU.EX2 R110, R110 ;  /* 0x0000006e006e7308 */ /* 0x000f220000000800 */
[----:B------:R-:W-:Y:S01]  /*7f90*/  FADD.FTZ R71, R73, R71 ;  /* 0x0000004749477221 */ /* 0x000fe20000010000 */
[C---:B---3--:R-:W-:Y:S06]  /*7fa0*/  HMMA.16816.F32.BF16 R28, R32.reuse, R20, R28 ;  /* 0x00000014201c723c */ /* 0x048fec000004181c */
[----:B------:R-:W3:Y:S02]  /*7fb0*/  MUFU.EX2 R43, R43 ;  /* 0x0000002b002b7308 */ /* 0x000ee40000000800 */
[----:B------:R-:W-:Y:S01]  /*7fc0*/  HMMA.16816.F32.BF16 R24, R32, R22, R24 ;  /* 0x000000162018723c */ /* 0x000fe20000041818 */
[----:B------:R-:W2:Y:S05]  /*7fd0*/  LDSM.16.MT88.4 R20, [R134+0x4000] ;  /* 0x004000008614783b */ /* 0x000eaa0000004200 */
        /* <DEDUP_REMOVED lines=12> */
[----:B-----5:R-:W-:Y:S01]  /*80a0*/  HMMA.16816.F32.BF16 R12, R32, R8, R12 ;  /* 0x00000008200c723c */ /* 0x020fe2000004180c */
[----:B------:R-:W-:Y:S01]  /*80b0*/  FADD.FTZ R51, R51, R55 ;  /* 0x0000003733337221 */ /* 0x000fe20000010000 */
[----:B------:R-:W-:Y:S03]  /*80c0*/  MUFU.EX2 R38, R38 ;  /* 0x0000002600267308 */ /* 0x000fe60000000800 */
[----:B------:R-:W-:-:S03]  /*80d0*/  FADD.FTZ R51, R50, R51 ;  /* 0x0000003332337221 */ /* 0x000fc60000010000 */
[C---:B------:R-:W-:Y:S01]  /*80e0*/  HMMA.16816.F32.BF16 R16, R32.reuse, R10, R16 ;  /* 0x0000000a2010723c */ /* 0x040fe20000041810 */
[----:B------:R-:W5:Y:S01]  /*80f0*/  LDSM.16.MT88.4 R8, [R133+0x4000] ;  /* 0x004000008508783b */ /* 0x000f620000004200 */
[----:B------:R-:W2:Y:S06]  /*8100*/  MUFU.EX2 R54, R54 ;  /* 0x0000003600367308 */ /* 0x000eac0000000800 */
[C---:B-1----:R-:W-:Y:S02]  /*8110*/  HMMA.16816.F32.BF16 R28, R32.reuse, R4, R28 ;  /* 0x00000004201c723c */ /* 0x042fe4000004181c */
[----:B------:R-:W1:Y:S06]  /*8120*/  MUFU.EX2 R96, R96 ;  /* 0x0000006000607308 */ /* 0x000e6c0000000800 */
[----:B------:R-:W-:Y:S01]  /*8130*/  HMMA.16816.F32.BF16 R24, R32, R6, R24 ;  /* 0x000000062018723c */ /* 0x000fe20000041818 */
[----:B------:R-:W1:Y:S01]  /*8140*/  LDSM.16.MT88.4 R4, [R134+0x4400] ;  /* 0x004400008604783b */ /* 0x000e620000004200 */
[----:B------:R-:W-:Y:S05]  /*8150*/  MUFU.EX2 R48, R48 ;  /* 0x0000003000307308 */ /* 0x000fea0000000800 */
[C---:B------:R-:W-:Y:S01]  /*8160*/  F2FP.BF16.PACK_AB R32, R49.reuse, R50 ;  /* 0x000000323120723e */ /* 0x040fe200000010ff */
[----:B------:R-:W-:Y:S01]  /*8170*/  FADD.FTZ R49, R49, R51 ;  /* 0x0000003331317221 */ /* 0x000fe20000010000 */
[----:B--2---:R-:W-:Y:S01]  /*8180*/  F2FP.BF16.PACK_AB R33, R82, R106 ;  /* 0x0000006a5221723e */ /* 0x004fe200000010ff */
[----:B------:R-:W2:Y:S01]  /*8190*/  MUFU.EX2 R98, R98 ;  /* 0x0000006200627308 */ /* 0x000ea20000000800 */
[----:B------:R-:W-:Y:S01]  /*81a0*/  F2FP.BF16.PACK_AB R34, R45, R46 ;  /* 0x0000002e2d22723e */ /* 0x000fe200000010ff */
[----:B------:R-:W-:Y:S01]  /*81b0*/  FADD.FTZ R106, R106, R75 ;  /* 0x0000004b6a6a7221 */ /* 0x000fe20000010000 */
[----:B----4-:R-:W-:Y:S01]  /*81c0*/  F2FP.BF16.PACK_AB R35, R110, R83 ;  /* 0x000000536e23723e */ /* 0x010fe200000010ff */
[----:B------:R-:W-:-:S02]  /*81d0*/  FADD.FTZ R49, R46, R49 ;  /* 0x000000312e317221 */ /* 0x000fc40000010000 */
[----:B------:R-:W-:Y:S02]  /*81e0*/  FADD.FTZ R106, R82, R106 ;  /* 0x0000006a526a7221 */ /* 0x000fe40000010000 */
[----:B------:R4:W-:Y:S01]  /*81f0*/  MUFU.EX2 R2, R36 ;  /* 0x0000002400027308 */ /* 0x0009e20000000800 */
[----:B------:R-:W-:Y:S01]  /*8200*/  FADD.FTZ R45, R45, R49 ;  /* 0x000000312d2d7221 */ /* 0x000fe20000010000 */
[C---:B------:R-:W-:Y:S01]  /*8210*/  HMMA.16816.F32.BF16 R12, R32.reuse, R20, R12 ;  /* 0x00000014200c723c */ /* 0x040fe2000004180c */
[----:B------:R-:W-:Y:S02]  /*8220*/  FADD.FTZ R83, R83, R106 ;  /* 0x0000006a53537221 */ /* 0x000fe40000010000 */
[----:B---3--:R-:W-:Y:S02]  /*8230*/  FADD.FTZ R45, R43, R45 ;  /* 0x0000002d2b2d7221 */ /* 0x008fe40000010000 */
[----:B------:R-:W-:Y:S01]  /*8240*/  FADD.FTZ R83, R110, R83 ;  /* 0x000000536e537221 */ /* 0x000fe20000010000 */
[----:B------:R-:W3:Y:S02]  /*8250*/  MUFU.EX2 R37, R37 ;  /* 0x0000002500257308 */ /* 0x000ee40000000800 */
[----:B------:R-:W-:Y:S01]  /*8260*/  HMMA.16816.F32.BF16 R16, R32, R22, R16 ;  /* 0x000000162010723c */ /* 0x000fe20000041810 */
[----:B------:R-:W3:Y:S01]  /*8270*/  LDSM.16.MT88.4 R20, [R133+0x4400] ;  /* 0x004400008514783b */ /* 0x000ee20000004200 */
[----:B------:R-:W-:-:S02]  /*8280*/  FADD.FTZ R83, R54, R83 ;  /* 0x0000005336537221 */ /* 0x000fc40000010000 */
[----:B----4-:R-:W-:Y:S02]  /*8290*/  FFMA.FTZ R36, R95, c[0x0][0x23c], -R47 ;  /* 0x00008f005f247a23 */ /* 0x010fe4000001082f */
[----:B------:R-:W-:Y:S02]  /*82a0*/  MUFU.EX2 R0, R0 ;  /* 0x0000000000007308 */ /* 0x000fe40000000800 */
[C---:B-----5:R-:W-:Y:S07]  /*82b0*/  HMMA.16816.F32.BF16 R28, R32.reuse, R8, R28 ;  /* 0x00000008201c723c */ /* 0x060fee000004181c */
[----:B------:R-:W-:Y:S01]  /*82c0*/  F2FP.BF16.PACK_AB R8, R40, R43 ;  /* 0x0000002b2808723e */ /* 0x000fe200000010ff */
[----:B------:R-:W-:Y:S01]  /*82d0*/  HMMA.16816.F32.BF16 R24, R32, R10, R24 ;  /* 0x0000000a2018723c */ /* 0x000fe20000041818 */
[----:B-1----:R-:W-:Y:S01]  /*82e0*/  F2FP.BF16.PACK_AB R9, R96, R54 ;  /* 0x000000366009723e */ /* 0x002fe200000010ff */
[----:B------:R-:W1:Y:S01]  /*82f0*/  LDSM.16.MT88.4 R32, [R134+0x4800] ;  /* 0x004800008620783b */ /* 0x000e620000004200 */
[----:B------:R-:W-:Y:S01]  /*8300*/  MUFU.EX2 R89, R89 ;  /* 0x0000005900597308 */ /* 0x000fe20000000800 */
[----:B------:R-:W-:-:S02]  /*8310*/  FADD.FTZ R40, R40, R45 ;  /* 0x0000002d28287221 */ /* 0x000fc40000010000 */
[----:B------:R-:W-:Y:S01]  /*8320*/  FADD.FTZ R96, R96, R83 ;  /* 0x0000005360607221 */ /* 0x000fe20000010000 */
[----:B------:R-:W-:Y:S01]  /*8330*/  F2FP.BF16.PACK_AB R10, R38, R39 ;  /* 0x00000027260a723e */ /* 0x000fe200000010ff */
[----:B------:R-:W-:Y:S01]  /*8340*/  FADD.FTZ R40, R39, R40 ;  /* 0x0000002827287221 */ /* 0x000fe20000010000 */
[----:B--2---:R-:W-:Y:S01]  /*8350*/  F2FP.BF16.PACK_AB R11, R98, R48 ;  /* 0x00000030620b723e */ /* 0x004fe200000010ff */
[----:B------:R-:W-:Y:S01]  /*8360*/  FADD.FTZ R96, R48, R96 ;  /* 0x0000006030607221 */ /* 0x000fe20000010000 */
[----:B------:R-:W-:Y:S01]  /*8370*/  MUFU.EX2 R107, R107 ;  /* 0x0000006b006b7308 */ /* 0x000fe20000000800 */
[----:B------:R-:W-:Y:S02]  /*8380*/  FADD.FTZ R38, R38, R40 ;  /* 0x0000002826267221 */ /* 0x000fe40000010000 */
[----:B------:R-:W-:Y:S02]  /*8390*/  FADD.FTZ R98, R98, R96 ;  /* 0x0000006062627221 */ /* 0x000fe40000010000 */
[----:B------:R-:W-:Y:S01]  /*83a0*/  HMMA.16816.F32.BF16 R12, R8, R4, R12 ;  /* 0x00000004080c723c */ /* 0x000fe2000004180c */
[----:B---3--:R-:W-:-:S02]  /*83b0*/  FADD.FTZ R38, R37, R38 ;  /* 0x0000002625267221 */ /* 0x008fc40000010000 */
[----:B------:R-:W2:Y:S05]  /*83c0*/  MUFU.EX2 R44, R44 ;  /* 0x0000002c002c7308 */ /* 0x000eaa0000000800 */
[C---:B------:R-:W-:Y:S01]  /*83d0*/  HMMA.16816.F32.BF16 R16, R8.reuse, R6, R16 ;  /* 0x000000060810723c */ /* 0x040fe20000041810 */
[----:B------:R-:W3:Y:S02]  /*83e0*/  LDSM.16.MT88.4 R4, [R133+0x4800] ;  /* 0x004800008504783b */ /* 0x000ee40000004200 */
[----:B------:R-:W4:Y:S05]  /*83f0*/  MUFU.EX2 R62, R62 ;  /* 0x0000003e003e7308 */ /* 0x000f2a0000000800 */
[----:B------:R-:W-:Y:S03]  /*8400*/  HMMA.16816.F32.BF16 R28, R8, R20, R28 ;  /* 0x00000014081c723c */ /* 0x000fe6000004181c */
[----:B------:R-:W5:Y:S01]  /*8410*/  MUFU.EX2 R36, R36 ;  /* 0x0000002400247308 */ /* 0x000f620000000800 */
[----:B--2---:R-:W-:-:S03]  /*8420*/  FADD.FTZ R98, R44, R98 ;  /* 0x000000622c627221 */ /* 0x004fc60000010000 */
[----:B------:R-:W-:Y:S01]  /*8430*/  FFMA.FTZ R20, R64, c[0x0][0x23c], -R59 ;  /* 0x00008f0040147a23 */ /* 0x000fe2000001083b */
[----:B------:R-:W-:Y:S01]  /*8440*/  HMMA.16816.F32.BF16 R24, R8, R22, R24 ;  /* 0x000000160818723c */ /* 0x000fe20000041818 */
[--C-:B------:R-:W-:Y:S02]  /*8450*/  FFMA.FTZ R21, R99, c[0x0][0x23c], -R47.reuse ;  /* 0x00008f0063157a23 */ /* 0x100fe4000001082f */
[----:B------:R-:W2:Y:S04]  /*8460*/  MUFU.EX2 R57, R57 ;  /* 0x0000003900397308 */ /* 0x000ea80000000800 */
[----:B------:R-:W-:Y:S01]  /*8470*/  F2FP.BF16.PACK_AB R8, R0, R37 ;  /* 0x000000250008723e */ /* 0x000fe200000010ff */
[----:B------:R-:W-:Y:S01]  /*8480*/  FFMA.FTZ R22, R66, c[0x0][0x23c], -R47 ;  /* 0x00008f0042167a23 */ /* 0x000fe2000001082f */
[----:B----4-:R-:W-:Y:S01]  /*8490*/  F2FP.BF16.PACK_AB R9, R62, R44 ;  /* 0x0000002c3e09723e */ /* 0x010fe200000010ff */
[----:B------:R-:W-:Y:S01]  /*84a0*/  FADD.FTZ R0, R0, R38 ;  /* 0x0000002600007221 */ /* 0x000fe20000010000 */
[----:B------:R-:W-:Y:S01]  /*84b0*/  F2FP.BF16.PACK_AB R10, R107, R89 ;  /* 0x000000596b0a723e */ /* 0x000fe200000010ff */
[----:B------:R-:W4:Y:S01]  /*84c0*/  MUFU.EX2 R94, R94 ;  /* 0x0000005e005e7308 */ /* 0x000f220000000800 */
[----:B-----5:R-:W-:Y:S01]  /*84d0*/  F2FP.BF16.PACK_AB R11, R36, R2 ;  /* 0x00000002240b723e */ /* 0x020fe200000010ff */
[----:B------:R-:W-:-:S02]  /*84e0*/  FADD.FTZ R62, R62, R98 ;  /* 0x000000623e3e7221 */ /* 0x000fc40000010000 */
[----:B------:R-:W-:Y:S02]  /*84f0*/  FADD.FTZ R0, R89, R0 ;  /* 0x0000000059007221 */ /* 0x000fe40000010000 */
[----:B------:R-:W-:Y:S01]  /*8500*/  FADD.FTZ R62, R2, R62 ;  /* 0x0000003e023e7221 */ /* 0x000fe20000010000 */
[----:B------:R-:W-:Y:S01]  /*8510*/  MOV R2, R42 ;  /* 0x0000002a00027202 */ /* 0x000fe20000000f00 */
[----:B-1----:R-:W-:Y:S01]  /*8520*/  HMMA.16816.F32.BF16 R12, R8, R32, R12 ;  /* 0x00000020080c723c */ /* 0x002fe2000004180c */
[----:B------:R-:W1:Y:S01]  /*8530*/  MUFU.EX2 R20, R20 ;  /* 0x0000001400147308 */ /* 0x000e620000000800 */
[----:B------:R-:W-:Y:S01]  /*8540*/  FADD.FTZ R107, R107, R0 ;  /* 0x000000006b6b7221 */ /* 0x000fe20000010000 */
[----:B------:R-:W-:Y:S01]  /*8550*/  MOV R0, R41 ;  /* 0x0000002900007202 */ /* 0x000fe20000000f00 */
[----:B------:R-:W-:Y:S02]  /*8560*/  FADD.FTZ R36, R36, R62 ;  /* 0x0000003e24247221 */ /* 0x000fe40000010000 */
[----:B--2---:R-:W-:-:S02]  /*8570*/  FADD.FTZ R107, R57, R107 ;  /* 0x0000006b396b7221 */ /* 0x004fc40000010000 */
[----:B---3--:R-:W-:Y:S01]  /*8580*/  HMMA.16816.F32.BF16 R28, R8, R4, R28 ;  /* 0x00000004081c723c */ /* 0x008fe2000004181c */
[----:B------:R-:W2:Y:S01]  /*8590*/  MUFU.EX2 R163, R163 ;  /* 0x000000a300a37308 */ /* 0x000ea20000000800 */
[----:B----4-:R-:W-:-:S05]  /*85a0*/  FADD.FTZ R107, R94, R107 ;  /* 0x0000006b5e6b7221 */ /* 0x010fca0000010000 */
[----:B------:R-:W-:Y:S01]  /*85b0*/  F2FP.BF16.PACK_AB R4, R94, R57 ;  /* 0x000000395e04723e */ /* 0x000fe200000010ff */
[----:B------:R-:W-:Y:S01]  /*85c0*/  HMMA.16816.F32.BF16 R16, R8, R34, R16 ;  /* 0x000000220810723c */ /* 0x000fe20000041810 */
[----:B------:R-:W3:Y:S01]  /*85d0*/  MUFU.EX2 R3, R3 ;  /* 0x0000000300037308 */ /* 0x000ee20000000800 */
[----:B-1----:R-:W-:-:S06]  /*85e0*/  FADD.FTZ R107, R20, R107 ;  /* 0x0000006b146b7221 */ /* 0x002fcc0000010000 */
[----:B------:R-:W-:Y:S01]  /*85f0*/  HMMA.16816.F32.BF16 R24, R8, R6, R24 ;  /* 0x000000060818723c */ /* 0x000fe20000041818 */
[----:B------:R-:W1:Y:S06]  /*8600*/  MUFU.EX2 R21, R21 ;  /* 0x0000001500157308 */ /* 0x000e6c0000000800 */
[C---:B--2---:R-:W-:Y:S01]  /*8610*/  F2FP.BF16.PACK_AB R6, R163.reuse, R20 ;  /* 0x00000014a306723e */ /* 0x044fe200000010ff */
[----:B------:R-:W-:Y:S01]  /*8620*/  FADD.FTZ R163, R163, R107 ;  /* 0x0000006ba3a37221 */ /* 0x000fe20000010000 */
[----:B------:R-:W2:Y:S01]  /*8630*/  MUFU.EX2 R22, R22 ;  /* 0x0000001600167308 */ /* 0x000ea20000000800 */
[----:B---3--:R-:W-:-:S07]  /*8640*/  FADD.FTZ R36, R3, R36 ;  /* 0x0000002403247221 */ /* 0x008fce0000010000 */
[----:B------:R-:W3:Y:S01]  /*8650*/  MUFU.EX2 R162, R162 ;  /* 0x000000a200a27308 */ /* 0x000ee20000000800 */
[C---:B-1----:R-:W-:Y:S01]  /*8660*/  F2FP.BF16.PACK_AB R5, R21.reuse, R3 ;  /* 0x000000031505723e */ /* 0x042fe200000010ff */
[----:B------:R-:W-:-:S04]  /*8670*/  FADD.FTZ R36, R21, R36 ;  /* 0x0000002415247221 */ /* 0x000fc80000010000 */
[----:B--2---:R-:W-:Y:S01]  /*8680*/  FADD.FTZ R36, R22, R36 ;  /* 0x0000002416247221 */ /* 0x004fe20000010000 */
[----:B---3--:R-:W-:-:S03]  /*8690*/  F2FP.BF16.PACK_AB R7, R162, R22 ;  /* 0x00000016a207723e */ /* 0x008fc600000010ff */
[----:B------:R-:W-:-:S04]  /*86a0*/  FADD.FTZ R162, R162, R36 ;  /* 0x00000024a2a27221 */ /* 0x000fc80000010000 */
[C---:B------:R-:W-:Y:S08]  /*86b0*/  HMMA.16816.F32.BF16 R80, R4.reuse, R76, R12 ;  /* 0x0000004c0450723c */ /* 0x040ff0000004180c */
[C---:B------:R-:W-:Y:S08]  /*86c0*/  HMMA.16816.F32.BF16 R72, R4.reuse, R68, R28 ;  /* 0x000000440448723c */ /* 0x040ff0000004181c */
[C---:B------:R-:W-:Y:S08]  /*86d0*/  HMMA.16816.F32.BF16 R76, R4.reuse, R78, R16 ;  /* 0x0000004e044c723c */ /* 0x040ff00000041810 */
[----:B------:R-:W-:Y:S11]  /*86e0*/  HMMA.16816.F32.BF16 R68, R4, R70, R24 ;  /* 0x000000460444723c */ /* 0x000ff60000041818 */
[----:B------:R-:W-:Y:S08]  /*86f0*/  @!UPT UIADD3 URZ, URZ, URZ, URZ ;  /* 0x0000003f3f3ff290 */ /* 0x000ff0000fffe03f */
.L_x_3853:
[----:B------:R-:W-:Y:S05]  /*8700*/  @!P1 BRA `(.L_x_3861) ;  /* 0x000028c000009947 */ /* 0x000fea0003800000 */
[----:B------:R-:W-:Y:S01]  /*8710*/  IMAD.MOV.U32 R159, RZ, RZ, c[0x0][0x1a0] ;  /* 0x00006800ff9f7624 */ /* 0x000fe200078e00ff */
[----:B------:R-:W-:-:S02]  /*8720*/  MOV R3, R0 ;  /* 0x0000000000037202 */ /* 0x000fc40000000f00 */
[----:B------:R-:W-:Y:S01]  /*8730*/  MOV R84, R2 ;  /* 0x0000000200547202 */ /* 0x000fe20000000f00 */
[----:B------:R-:W-:-:S05]  /*8740*/  IMAD.U32 R158, R159, -0x80, RZ ;  /* 0xffffff809f9e7824 */ /* 0x000fca00078e00ff */
[----:B------:R-:W-:Y:S02]  /*8750*/  SHF.R.S32.HI R157, RZ, 0x1f, R158 ;  /* 0x0000001fff9d7819 */ /* 0x000fe4000001149e */
.L_x_3865:
        /* <DEDUP_REMOVED lines=65> */
.L_x_3862:
[----:B------:R-:W-:Y:S02]  /*8b70*/  ISETP.GE.AND P0, PT, R152, c[0x0][0x220], PT ;  /* 0x0000880098007a0c */ /* 0x000fe40003f06270 */
[CC--:B------:R-:W-:Y:S04]  /*8b80*/  LEA R164, P3, R8.reuse, R109.reuse, 0x1 ;  /* 0x0000006d08a47211 */ /* 0x0c0fe800078608ff */
[--C-:B------:R-:W-:Y:S07]  /*8b90*/  LEA.HI.X R165, R8, R108, R4.reuse, 0x1, P3 ;  /* 0x0000006c08a57211 */ /* 0x100fee00018f0c04 */
        /* <DEDUP_REMOVED lines=11> */
[CC--:B------:R-:W-:Y:S01]  /*8c50*/  @!P0 LEA R10, P1, R6.reuse, R109.reuse, 0x1 ;  /* 0x0000006d060a8211 */ /* 0x0c0fe200078208ff */
        /* <DEDUP_REMOVED lines=63> */
[----:B------:R-:W-:Y:S08]  /*9050*/  HMMA.16816.F32.BF16 R64, R64, R90, RZ ;  /* 0x0000005a4040723c */ /* 0x000ff000000418ff */
[C---:B------:R-:W-:Y:S08]  /*9060*/  HMMA.16816.F32.BF16 R4, R92.reuse, R96, R4 ;  /* 0x000000605c04723c */ /* 0x040ff00000041804 */
[C---:B------:R-:W-:Y:S08]  /*9070*/  HMMA.16816.F32.BF16 R8, R92.reuse, R98, R8 ;  /* 0x000000625c08723c */ /* 0x040ff00000041808 */
[C---:B------:R-:W-:Y:S08]  /*9080*/  HMMA.16816.F32.BF16 R12, R92.reuse, R100, R12 ;  /* 0x000000645c0c723c */ /* 0x040ff0000004180c */
[C---:B------:R-:W-:Y:S08]  /*9090*/  HMMA.16816.F32.BF16 R16, R92.reuse, R102, R16 ;  /* 0x000000665c10723c */ /* 0x040ff00000041810 */
[C---:B------:R-:W-:Y:S08]  /*90a0*/  HMMA.16816.F32.BF16 R20, R92.reuse, R104, R20 ;  /* 0x000000685c14723c */ /* 0x040ff00000041814 */
[C---:B------:R-:W-:Y:S08]  /*90b0*/  HMMA.16816.F32.BF16 R24, R92.reuse, R106, R24 ;  /* 0x0000006a5c18723c */ /* 0x040ff00000041818 */
[C---:B----4-:R-:W-:Y:S07]  /*90c0*/  HMMA.16816.F32.BF16 R28, R92.reuse, R108, R28 ;  /* 0x0000006c5c1c723c */ /* 0x050fee000004181c */
        /* <DEDUP_REMOVED lines=73> */
[----:B------:R-:W-:Y:S02]  /*9560*/  IMAD R2, R85, c[0x0][0x184], R2 ;  /* 0x0000610055027a24 */ /* 0x000fe400078e0202 */
[----:B------:R-:W-:Y:S02]  /*9570*/  IMAD.MOV.U32 R85, RZ, RZ, R92 ;  /* 0x000000ffff557224 */ /* 0x000fe400078e005c */
[----:B------:R-:W-:Y:S02]  /*9580*/  IMAD.IADD R2, R93, 0x1, R2 ;  /* 0x000000015d027824 */ /* 0x000fe400078e0202 */
.L_x_3864:
[----:B------:R1:W-:Y:S01]  /*9590*/  @P0 STS [R148+0x1000], RZ ;  /* 0x001000ff94000388 */ /* 0x0003e20000000800 */
[----:B------:R-:W-:Y:S01]  /*95a0*/  LEA R98, P4, R85, R161, 0x1 ;  /* 0x000000a155627211 */ /* 0x000fe200078808ff */
[----:B------:R-:W-:Y:S01]  /*95b0*/  @!P0 IMAD.MOV.U32 R88, RZ, RZ, c[0x0][0x19c] ;  /* 0x00006700ff588624 */ /* 0x000fe200078e00ff */
[-C--:B------:R-:W-:Y:S01]  /*95c0*/  @!P0 IADD3 R89, P1, R143, R85.reuse, RZ ;  /* 0x000000558f598210 */ /* 0x080fe20007f3e0ff */
[----:B------:R1:W-:Y:S01]  /*95d0*/  @P0 STS [R148+0x1004], RZ ;  /* 0x001004ff94000388 */ /* 0x0003e20000000800 */
[C---:B------:R-:W-:Y:S01]  /*95e0*/  @!P0 LEA R91, P2, R90.reuse, R85, 0x6 ;  /* 0x000000555a5b8211 */ /* 0x040fe200078430ff */
[----:B------:R-:W-:Y:S01]  /*95f0*/  @!P0 IMAD.MOV.U32 R92, RZ, RZ, R85 ;  /* 0x000000ffff5c8224 */ /* 0x000fe200078e0055 */
[--C-:B------:R-:W-:Y:S01]  /*9600*/  LEA.HI.X R99, R85, R160, R2.reuse, 0x1, P4 ;  /* 0x000000a055637211 */ /* 0x100fe200020f0c02 */
[----:B------:R1:W-:Y:S01]  /*9610*/  @P0 STS.64 [R148+0x1008], RZ ;  /* 0x001008ff94000388 */ /* 0x0003e20000000a00 */
[----:B------:R-:W-:Y:S01]  /*9620*/  @!P0 IMAD.MOV.U32 R93, RZ, RZ, R2 ;  /* 0x000000ffff5d8224 */ /* 0x000fe200078e0002 */
[-C--:B------:R-:W-:Y:S01]  /*9630*/  @!P0 LEA R96, P3, R89, R161.reuse, 0x1 ;  /* 0x000000a159608211 */ /* 0x080fe200078608ff */
[----:B------:R-:W-:Y:S01]  /*9640*/  @!P0 IMAD.MOV.U32 R0, RZ, RZ, c[0x0][0x19c] ;  /* 0x00006700ff008624 */ /* 0x000fe200078e00ff */
[----:B------:R-:W-:Y:S01]  /*9650*/  @!PT LDS RZ, [RZ] ;  /* 0x00000000fffff984 */ /* 0x000fe20000000800 */
[----:B------:R-:W-:Y:S01]  /*9660*/  @!PT LDS RZ, [RZ] ;  /* 0x00000000fffff984 */ /* 0x000fe20000000800 */
[----:B------:R-:W-:Y:S01]  /*9670*/  @!PT LDS RZ, [RZ] ;  /* 0x00000000fffff984 */ /* 0x000fe20000000800 */
[----:B------:R1:W-:Y:S01]  /*9680*/  @!P0 LDGSTS.E.BYPASS.LTC128B.128 [R148+0x1000], [R98.64] ;  /* 0x0100000062948fae */ /* 0x0003e2000b901d46 */
[C---:B------:R-:W-:Y:S01]  /*9690*/  @!P0 IMAD.WIDE.U32 R92, R90.reuse, 0x60, R92 ;  /* 0x000000605a5c8825 */ /* 0x040fe200078e005c */
[----:B------:R-:W-:Y:S02]  /*96a0*/  @!P0 LEA.HI.X R90, R90, R2, R88, 0x6, P2 ;  /* 0x000000025a5a8211 */ /* 0x000fe400010f3458 */
        /* <DEDUP_REMOVED lines=26> */
.L_x_3863:
        /* <DEDUP_REMOVED lines=87> */
[----:B------:R-:W-:Y:S02]  /*9dc0*/  FFMA.FTZ R103, R24, c[0x0][0x23c], -R89 ;  /* 0x00008f0018677a23 */ /* 0x000fe40000010859 */
[--C-:B------:R-:W-:Y:S02]  /*9dd0*/  FFMA.FTZ R120, R14, c[0x0][0x23c], -R85.reuse ;  /* 0x00008f000e787a23 */ /* 0x100fe40000010855 */
[----:B------:R-:W-:Y:S02]  /*9de0*/  FFMA.FTZ R114, R15, c[0x0][0x23c], -R85 ;  /* 0x00008f000f727a23 */ /* 0x000fe40000010855 */
[----:B------:R-:W3:Y:S01]  /*9df0*/  LDSM.16.MT88.4 R12, [R134+0x3000] ;  /* 0x00300000860c783b */ /* 0x000ee20000004200 */
[----:B-1----:R-:W-:Y:S02]  /*9e00*/  FFMA.FTZ R99, R25, c[0x0][0x23c], -R89 ;  /* 0x00008f0019637a23 */ /* 0x002fe40000010859 */
[----:B------:R-:W-:Y:S01]  /*9e10*/  MUFU.EX2 R116, R116 ;  /* 0x0000007400747308 */ /* 0x000fe20000000800 */
[--C-:B------:R-:W-:Y:S02]  /*9e20*/  FFMA.FTZ R105, R26, c[0x0][0x23c], -R85.reuse ;  /* 0x00008f001a697a23 */ /* 0x100fe40000010855 */
[----:B------:R-:W-:Y:S02]  /*9e30*/  FFMA.FTZ R102, R27, c[0x0][0x23c], -R85 ;  /* 0x00008f001b667a23 */ /* 0x000fe40000010855 */
[----:B------:R-:W1:Y:S01]  /*9e40*/  LDSM.16.MT88.4 R24, [R133+0x3000] ;  /* 0x003000008518783b */ /* 0x000e620000004200 */
[--C-:B------:R-:W-:Y:S02]  /*9e50*/  FFMA.FTZ R97, R28, c[0x0][0x23c], -R89.reuse ;  /* 0x00008f001c617a23 */ /* 0x100fe40000010859 */
[----:B------:R-:W-:Y:S02]  /*9e60*/  FFMA.FTZ R98, R29, c[0x0][0x23c], -R89 ;  /* 0x00008f001d627a23 */ /* 0x000fe40000010859 */
[----:B------:R-:W-:Y:S01]  /*9e70*/  MUFU.EX2 R113, R113 ;  /* 0x0000007100717308 */ /* 0x000fe20000000800 */
[--C-:B------:R-:W-:Y:S02]  /*9e80*/  FFMA.FTZ R100, R30, c[0x0][0x23c], -R85.reuse ;  /* 0x00008f001e647a23 */ /* 0x100fe40000010855 */
[----:B------:R-:W-:Y:S02]  /*9e90*/  FFMA.FTZ R101, R31, c[0x0][0x23c], -R85 ;  /* 0x00008f001f657a23 */ /* 0x000fe40000010855 */
[----:B------:R-:W4:Y:S01]  /*9ea0*/  LDSM.16.MT88.4 R28, [R134+0x3400] ;  /* 0x00340000861c783b */ /* 0x000f220000004200 */
[--C-:B------:R-:W-:Y:S02]  /*9eb0*/  FFMA.FTZ R94, R32, c[0x0][0x23c], -R89.reuse ;  /* 0x00008f00205e7a23 */ /* 0x100fe40000010859 */
[----:B------:R-:W-:Y:S02]  /*9ec0*/  FFMA.FTZ R91, R33, c[0x0][0x23c], -R89 ;  /* 0x00008f00215b7a23 */ /* 0x000fe40000010859 */
[----:B------:R-:W-:Y:S01]  /*9ed0*/  MUFU.EX2 R120, R120 ;  /* 0x0000007800787308 */ /* 0x000fe20000000800 */
[--C-:B------:R-:W-:Y:S02]  /*9ee0*/  FFMA.FTZ R96, R34, c[0x0][0x23c], -R85.reuse ;  /* 0x00008f0022607a23 */ /* 0x100fe40000010855 */
[----:B------:R-:W-:Y:S02]  /*9ef0*/  FFMA.FTZ R92, R35, c[0x0][0x23c], -R85 ;  /* 0x00008f00235c7a23 */ /* 0x000fe40000010855 */
[----:B------:R-:W5:Y:S01]  /*9f00*/  LDSM.16.MT88.4 R32, [R133+0x3400] ;  /* 0x003400008520783b */ /* 0x000f620000004200 */
[--C-:B------:R-:W-:Y:S02]  /*9f10*/  FFMA.FTZ R93, R36, c[0x0][0x23c], -R89.reuse ;  /* 0x00008f00245d7a23 */ /* 0x100fe40000010859 */
[----:B------:R-:W-:Y:S02]  /*9f20*/  FFMA.FTZ R90, R37, c[0x0][0x23c], -R89 ;  /* 0x00008f00255a7a23 */ /* 0x000fe40000010859 */
[----:B------:R-:W-:Y:S01]  /*9f30*/  MUFU.EX2 R114, R114 ;  /* 0x0000007200727308 */ /* 0x000fe20000000800 */
[--C-:B------:R-:W-:Y:S02]  /*9f40*/  FFMA.FTZ R95, R38, c[0x0][0x23c], -R85.reuse ;  /* 0x00008f00265f7a23 */ /* 0x100fe40000010855 */
[----:B------:R-:W-:Y:S02]  /*9f50*/  FFMA.FTZ R88, R39, c[0x0][0x23c], -R85 ;  /* 0x00008f0027587a23 */ /* 0x000fe40000010855 */
[----:B------:R-:W-:Y:S01]  /*9f60*/  LDSM.16.MT88.4 R36, [R133+0x3800] ;  /* 0x003800008524783b */ /* 0x000fe20000004200 */
[--C-:B------:R-:W-:Y:S02]  /*9f70*/  FFMA.FTZ R123, R8, c[0x0][0x23c], -R89.reuse ;  /* 0x00008f00087b7a23 */ /* 0x100fe40000010859 */
[C---:B--2---:R-:W-:Y:S02]  /*9f80*/  FMUL.FTZ R8, R84.reuse, R76 ;  /* 0x0000004c54087220 */ /* 0x044fe40000410000 */
[----:B------:R-:W-:Y:S01]  /*9f90*/  MUFU.EX2 R103, R103 ;  /* 0x0000006700677308 */ /* 0x000fe20000000800 */
[----:B------:R-:W-:Y:S02]  /*9fa0*/  FFMA.FTZ R117, R9, c[0x0][0x23c], -R89 ;  /* 0x00008f0009757a23 */ /* 0x000fe40000010859 */
[----:B------:R-:W-:Y:S02]  /*9fb0*/  FMUL.FTZ R9, R84, R77 ;  /* 0x0000004d54097220 */ /* 0x000fe40000410000 */
[--C-:B------:R-:W-:Y:S02]  /*9fc0*/  FFMA.FTZ R125, R10, c[0x0][0x23c], -R85.reuse ;  /* 0x00008f000a7d7a23 */ /* 0x100fe40000010855 */
[----:B------:R-:W-:Y:S02]  /*9fd0*/  FMUL.FTZ R10, R3, R78 ;  /* 0x0000004e030a7220 */ /* 0x000fe40000410000 */
[----:B------:R-:W-:Y:S01]  /*9fe0*/  FFMA.FTZ R121, R11, c[0x0][0x23c], -R85 ;  /* 0x00008f000b797a23 */ /* 0x000fe20000010855 */
[----:B------:R-:W-:Y:S01]  /*9ff0*/  MUFU.EX2 R123, R123 ;  /* 0x0000007b007b7308 */ /* 0x000fe20000000800 */
[----:B------:R-:W-:Y:S02]  /*a000*/  FMUL.FTZ R11, R3, R79 ;  /* 0x0000004f030b7220 */ /* 0x000fe40000410000 */
[----:B------:R-:W-:Y:S01]  /*a010*/  LDSM.16.MT88.4 R76, [R134+0x4c00] ;  /* 0x004c0000864c783b */ /* 0x000fe20000004200 */
[--C-:B------:R-:W-:Y:S02]  /*a020*/  FFMA.FTZ R111, R20, c[0x0][0x23c], -R89.reuse ;  /* 0x00008f00146f7a23 */ /* 0x100fe40000010859 */
[----:B------:R-:W-:Y:S02]  /*a030*/  FFMA.FTZ R104, R21, c[0x0][0x23c], -R89 ;  /* 0x00008f0015687a23 */ /* 0x000fe40000010859 */
[--C-:B------:R-:W-:Y:S02]  /*a040*/  FFMA.FTZ R106, R22, c[0x0][0x23c], -R85.reuse ;  /* 0x00008f00166a7a23 */ /* 0x100fe40000010855 */
[----:B------:R-:W2:Y:S01]  /*a050*/  MUFU.EX2 R117, R117 ;  /* 0x0000007500757308 */ /* 0x000ea20000000800 */
[----:B------:R-:W-:Y:S02]  /*a060*/  FFMA.FTZ R107, R23, c[0x0][0x23c], -R85 ;  /* 0x00008f00176b7a23 */ /* 0x000fe40000010855 */
[--C-:B------:R-:W-:Y:S02]  /*a070*/  FFMA.FTZ R115, R16, c[0x0][0x23c], -R89.reuse ;  /* 0x00008f0010737a23 */ /* 0x100fe40000010859 */
[C---:B------:R-:W-:Y:S02]  /*a080*/  FMUL.FTZ R16, R84.reuse, R68 ;  /* 0x0000004454107220 */ /* 0x040fe40000410000 */
[----:B------:R-:W-:Y:S02]  /*a090*/  FFMA.FTZ R112, R17, c[0x0][0x23c], -R89 ;  /* 0x00008f0011707a23 */ /* 0x000fe40000010859 */
[----:B------:R-:W-:Y:S01]  /*a0a0*/  FMUL.FTZ R17, R84, R69 ;  /* 0x0000004554117220 */ /* 0x000fe20000410000 */
[----:B------:R-:W-:Y:S01]  /*a0b0*/  MUFU.EX2 R125, R125 ;  /* 0x0000007d007d7308 */ /* 0x000fe20000000800 */
[--C-:B------:R-:W-:Y:S02]  /*a0c0*/  FFMA.FTZ R119, R18, c[0x0][0x23c], -R85.reuse ;  /* 0x00008f0012777a23 */ /* 0x100fe40000010855 */
[----:B------:R-:W-:Y:S02]  /*a0d0*/  FMUL.FTZ R18, R3, R70 ;  /* 0x0000004603127220 */ /* 0x000fe40000410000 */
[----:B------:R-:W-:Y:S02]  /*a0e0*/  FFMA.FTZ R110, R19, c[0x0][0x23c], -R85 ;  /* 0x00008f00136e7a23 */ /* 0x000fe40000010855 */
[----:B------:R-:W-:Y:S02]  /*a0f0*/  FMUL.FTZ R19, R3, R71 ;  /* 0x0000004703137220 */ /* 0x000fe40000410000 */
[--C-:B------:R-:W-:Y:S01]  /*a100*/  FFMA.FTZ R124, R4, c[0x0][0x23c], -R89.reuse ;  /* 0x00008f00047c7a23 */ /* 0x100fe20000010859 */
[----:B------:R-:W1:Y:S01]  /*a110*/  MUFU.EX2 R121, R121 ;  /* 0x0000007900797308 */ /* 0x000e620000000800 */
[C---:B------:R-:W-:Y:S02]  /*a120*/  FMUL.FTZ R4, R84.reuse, R80 ;  /* 0x0000005054047220 */ /* 0x040fe40000410000 */
[----:B------:R-:W-:Y:S01]  /*a130*/  FFMA.FTZ R118, R5, c[0x0][0x23c], -R89 ;  /* 0x00008f0005767a23 */ /* 0x000fe20000010859 */
[----:B--2---:R-:W-:Y:S01]  /*a140*/  F2FP.BF16.PACK_AB R22, R117, R123 ;  /* 0x0000007b7516723e */ /* 0x004fe200000010ff */
[----:B------:R-:W-:Y:S02]  /*a150*/  FMUL.FTZ R5, R84, R81 ;  /* 0x0000005154057220 */ /* 0x000fe40000410000 */
[--C-:B------:R-:W-:Y:S02]  /*a160*/  FFMA.FTZ R126, R6, c[0x0][0x23c], -R85.reuse ;  /* 0x00008f00067e7a23 */ /* 0x100fe40000010855 */
[----:B------:R-:W-:Y:S01]  /*a170*/  FMUL.FTZ R6, R3, R82 ;  /* 0x0000005203067220 */ /* 0x000fe20000410000 */
[----:B------:R-:W-:Y:S01]  /*a180*/  MUFU.EX2 R124, R124 ;  /* 0x0000007c007c7308 */ /* 0x000fe20000000800 */
[----:B------:R-:W-:Y:S02]  /*a190*/  FFMA.FTZ R122, R7, c[0x0][0x23c], -R85 ;  /* 0x00008f00077a7a23 */ /* 0x000fe40000010855 */
[----:B------:R-:W-:Y:S02]  /*a1a0*/  FMUL.FTZ R7, R3, R83 ;  /* 0x0000005303077220 */ /* 0x000fe40000410000 */
        /* <DEDUP_REMOVED lines=11> */
[--C-:B------:R-:W-:Y:S02]  /*a260*/  FFMA.FTZ R48, R48, c[0x0][0x23c], -R89.reuse ;  /* 0x00008f0030307a23 */ /* 0x100fe40000010859 */
[----:B------:R-:W-:Y:S02]  /*a270*/  FFMA.FTZ R49, R49, c[0x0][0x23c], -R89 ;  /* 0x00008f0031317a23 */ /* 0x000fe40000010859 */
[--C-:B------:R-:W-:Y:S02]  /*a280*/  FFMA.FTZ R50, R50, c[0x0][0x23c], -R85.reuse ;  /* 0x00008f0032327a23 */ /* 0x100fe40000010855 */
[----:B------:R-:W-:Y:S02]  /*a290*/  FFMA.FTZ R51, R51, c[0x0][0x23c], -R85 ;  /* 0x00008f0033337a23 */ /* 0x000fe40000010855 */
[----:B------:R-:W-:Y:S01]  /*a2a0*/  FFMA.FTZ R52, R52, c[0x0][0x23c], -R89 ;  /* 0x00008f0034347a23 */ /* 0x000fe20000010859 */
[----:B------:R-:W1:Y:S01]  /*a2b0*/  MUFU.EX2 R122, R122 ;  /* 0x0000007a007a7308 */ /* 0x000e620000000800 */
[----:B--2---:R-:W-:Y:S01]  /*a2c0*/  F2FP.BF16.PACK_AB R20, R118, R124 ;  /* 0x0000007c7614723e */ /* 0x004fe200000010ff */
[----:B------:R-:W-:Y:S04]  /*a2d0*/  FFMA.FTZ R124, R84, R163, R124 ;  /* 0x000000a3547c7223 */ /* 0x000fe8000001007c */
[----:B------:R-:W-:Y:S04]  /*a2e0*/  FADD.FTZ R124, R118, R124 ;  /* 0x0000007c767c7221 */ /* 0x000fe80000010000 */
[----:B------:R-:W-:Y:S01]  /*a2f0*/  MUFU.EX2 R115, R115 ;  /* 0x0000007300737308 */ /* 0x000fe20000000800 */
[----:B------:R-:W-:Y:S04]  /*a300*/  FADD.FTZ R123, R123, R124 ;  /* 0x0000007c7b7b7221 */ /* 0x000fe80000010000 */
[----:B------:R-:W-:Y:S05]  /*a310*/  FADD.FTZ R123, R117, R123 ;  /* 0x0000007b757b7221 */ /* 0x000fea0000010000 */
[----:B------:R-:W2:Y:S01]  /*a320*/  MUFU.EX2 R112, R112 ;  /* 0x0000007000707308 */ /* 0x000ea20000000800 */
[C---:B-1----:R-:W-:Y:S01]  /*a330*/  F2FP.BF16.PACK_AB R21, R122.reuse, R126 ;  /* 0x0000007e7a15723e */ /* 0x042fe200000010ff */
[----:B------:R-:W-:Y:S04]  /*a340*/  FFMA.FTZ R126, R3, R162, R126 ;  /* 0x000000a2037e7223 */ /* 0x000fe8000001007e */
[----:B------:R-:W-:Y:S04]  /*a350*/  FADD.FTZ R126, R122, R126 ;  /* 0x0000007e7a7e7221 */ /* 0x000fe80000010000 */
        /* <DEDUP_REMOVED lines=10> */
[----:B------:R-:W-:Y:S01]  /*a400*/  MUFU.EX2 R111, R111 ;  /* 0x0000006f006f7308 */ /* 0x000fe20000000800 */
[----:B------:R-:W-:Y:S02]  /*a410*/  FMUL.FTZ R15, R3, R75 ;  /* 0x0000004b030f7220 */ /* 0x000fe40000410000 */
[----:B------:R-:W-:Y:S05]  /*a420*/  FFMA.FTZ R3, R60, c[0x0][0x23c], -R89 ;  /* 0x00008f003c037a23 */ /* 0x000fea0000010859 */
[C---:B------:R-:W-:Y:S02]  /*a430*/  HMMA.16816.F32.BF16 R12, R20.reuse, R24, R12 ;  /* 0x00000018140c723c */ /* 0x040fe4000004180c */
[----:B------:R-:W-:Y:S06]  /*a440*/  MUFU.EX2 R104, R104 ;  /* 0x0000006800687308 */ /* 0x000fec0000000800 */
[----:B------:R-:W-:Y:S01]  /*a450*/  HMMA.16816.F32.BF16 R16, R20, R26, R16 ;  /* 0x0000001a1410723c */ /* 0x000fe20000041810 */
[----:B------:R-:W3:Y:S03]  /*a460*/  LDSM.16.MT88.4 R24, [R134+0x3800] ;  /* 0x003800008618783b */ /* 0x000ee60000004200 */
[----:B------:R-:W5:Y:S03]  /*a470*/  MUFU.EX2 R106, R106 ;  /* 0x0000006a006a7308 */ /* 0x000f660000000800 */
        /* <DEDUP_REMOVED lines=13> */
[----:B------:R-:W-:Y:S02]  /*a550*/  FADD.FTZ R115, R112, R115 ;  /* 0x0000007370737221 */ /* 0x000fe40000010000 */
[----:B------:R-:W-:Y:S01]  /*a560*/  FADD.FTZ R119, R110, R119 ;  /* 0x000000776e777221 */ /* 0x000fe20000010000 */
[C---:B------:R-:W-:Y:S01]  /*a570*/  HMMA.16816.F32.BF16 R8, R20.reuse, R30, R8 ;  /* 0x0000001e1408723c */ /* 0x040fe20000041808 */
[----:B------:R-:W4:Y:S03]  /*a580*/  LDSM.16.MT88.4 R28, [R134+0x3c00] ;  /* 0x003c0000861c783b */ /* 0x000f260000004200 */
[----:B------:R-:W1:Y:S01]  /*a590*/  MUFU.EX2 R105, R105 ;  /* 0x0000006900697308 */ /* 0x000e620000000800 */
[----:B-----5:R-:W-:Y:S03]  /*a5a0*/  FADD.FTZ R119, R106, R119 ;  /* 0x000000776a777221 */ /* 0x020fe60000010000 */
[C---:B------:R-:W-:Y:S06]  /*a5b0*/  HMMA.16816.F32.BF16 R12, R20.reuse, R32, R12 ;  /* 0x00000020140c723c */ /* 0x040fec000004180c */
[----:B------:R-:W5:Y:S02]  /*a5c0*/  MUFU.EX2 R102, R102 ;  /* 0x0000006600667308 */ /* 0x000f640000000800 */
[----:B------:R-:W-:Y:S01]  /*a5d0*/  HMMA.16816.F32.BF16 R16, R20, R34, R16 ;  /* 0x000000221410723c */ /* 0x000fe20000041810 */
[----:B------:R-:W-:Y:S06]  /*a5e0*/  LDSM.16.MT88.4 R32, [R134+0x4000] ;  /* 0x004000008620783b */ /* 0x000fec0000004200 */
[C---:B------:R-:W-:Y:S01]  /*a5f0*/  F2FP.BF16.PACK_AB R20, R104.reuse, R111 ;  /* 0x0000006f6814723e */ /* 0x040fe200000010ff */
[----:B------:R-:W4:Y:S01]  /*a600*/  MUFU.EX2 R97, R97 ;  /* 0x0000006100617308 */ /* 0x000f220000000800 */
[----:B--2---:R-:W-:Y:S03]  /*a610*/  F2FP.BF16.PACK_AB R21, R107, R106 ;  /* 0x0000006a6b15723e */ /* 0x004fe600000010ff */
[----:B-1----:R-:W-:Y:S01]  /*a620*/  F2FP.BF16.PACK_AB R22, R99, R103 ;  /* 0x000000676316723e */ /* 0x002fe200000010ff */
[----:B------:R-:W-:Y:S02]  /*a630*/  FADD.FTZ R111, R111, R115 ;  /* 0x000000736f6f7221 */ /* 0x000fe40000010000 */
[----:B------:R-:W-:Y:S02]  /*a640*/  FADD.FTZ R107, R107, R119 ;  /* 0x000000776b6b7221 */ /* 0x000fe40000010000 */
[----:B------:R-:W-:Y:S01]  /*a650*/  FADD.FTZ R111, R104, R111 ;  /* 0x0000006f686f7221 */ /* 0x000fe20000010000 */
[----:B------:R-:W1:Y:S01]  /*a660*/  MUFU.EX2 R98, R98 ;  /* 0x0000006200627308 */ /* 0x000e620000000800 */
[----:B------:R-:W-:Y:S02]  /*a670*/  FADD.FTZ R107, R105, R107 ;  /* 0x0000006b696b7221 */ /* 0x000fe40000010000 */
[----:B------:R-:W-:Y:S01]  /*a680*/  FADD.FTZ R111, R103, R111 ;  /* 0x0000006f676f7221 */ /* 0x000fe20000010000 */
[C---:B-----5:R-:W-:Y:S01]  /*a690*/  F2FP.BF16.PACK_AB R23, R102.reuse, R105 ;  /* 0x000000696617723e */ /* 0x060fe200000010ff */
[----:B------:R-:W-:Y:S02]  /*a6a0*/  FADD.FTZ R102, R102, R107 ;  /* 0x0000006b66667221 */ /* 0x000fe40000010000 */
[----:B------:R-:W-:Y:S03]  /*a6b0*/  FADD.FTZ R99, R99, R111 ;  /* 0x0000006f63637221 */ /* 0x000fe60000010000 */
[----:B------:R-:W-:Y:S01]  /*a6c0*/  MUFU.EX2 R100, R100 ;  /* 0x0000006400647308 */ /* 0x000fe20000000800 */
[C---:B---3--:R-:W-:Y:S03]  /*a6d0*/  HMMA.16816.F32.BF16 R4, R20.reuse, R24, R4 ;  /* 0x000000181404723c */ /* 0x048fe60000041804 */
[----:B----4-:R-:W-:Y:S05]  /*a6e0*/  FADD.FTZ R99, R97, R99 ;  /* 0x0000006361637221 */ /* 0x010fea0000010000 */
[C---:B------:R-:W-:Y:S01]  /*a6f0*/  HMMA.16816.F32.BF16 R8, R20.reuse, R26, R8 ;  /* 0x0000001a1408723c */ /* 0x040fe20000041808 */
[----:B------:R-:W2:Y:S01]  /*a700*/  MUFU.EX2 R101, R101 ;  /* 0x0000006500657308 */ /* 0x000ea20000000800 */
[----:B------:R-:W3:Y:S06]  /*a710*/  LDSM.16.MT88.4 R24, [R133+0x3c00] ;  /* 0x003c00008518783b */ /* 0x000eec0000004200 */
[C---:B------:R-:W-:Y:S03]  /*a720*/  HMMA.16816.F32.BF16 R12, R20.reuse, R36, R12 ;  /* 0x00000024140c723c */ /* 0x040fe6000004180c */
[----:B------:R-:W-:Y:S04]  /*a730*/  MUFU.EX2 R94, R94 ;  /* 0x0000005e005e7308 */ /* 0x000fe80000000800 */
[----:B------:R-:W-:Y:S01]  /*a740*/  FFMA.FTZ R36, R53, c[0x0][0x23c], -R89 ;  /* 0x00008f0035247a23 */ /* 0x000fe20000010859 */
[----:B------:R-:W-:Y:S04]  /*a750*/  HMMA.16816.F32.BF16 R16, R20, R38, R16 ;  /* 0x000000261410723c */ /* 0x000fe80000041810 */
[----:B------:R-:W-:Y:S01]  /*a760*/  FFMA.FTZ R37, R54, c[0x0][0x23c], -R85 ;  /* 0x00008f0036257a23 */ /* 0x000fe20000010855 */
[----:B------:R-:W4:Y:S01]  /*a770*/  MUFU.EX2 R91, R91 ;  /* 0x0000005b005b7308 */ /* 0x000f220000000800 */
[----:B------:R-:W-:Y:S01]  /*a780*/  FFMA.FTZ R53, R57, c[0x0][0x23c], -R89 ;  /* 0x00008f0039357a23 */ /* 0x000fe20000010859 */
[----:B-1----:R-:W-:Y:S01]  /*a790*/  F2FP.BF16.PACK_AB R20, R98, R97 ;  /* 0x000000616214723e */ /* 0x002fe200000010ff */
[----:B------:R-:W-:Y:S01]  /*a7a0*/  FFMA.FTZ R38, R55, c[0x0][0x23c], -R85 ;  /* 0x00008f0037267a23 */ /* 0x000fe20000010855 */
[----:B--2---:R-:W-:Y:S03]  /*a7b0*/  F2FP.BF16.PACK_AB R21, R101, R100 ;  /* 0x000000646515723e */ /* 0x004fe600000010ff */
[----:B------:R-:W-:Y:S02]  /*a7c0*/  FFMA.FTZ R39, R56, c[0x0][0x23c], -R89 ;  /* 0x00008f0038277a23 */ /* 0x000fe40000010859 */
[--C-:B------:R-:W-:Y:S01]  /*a7d0*/  FFMA.FTZ R54, R58, c[0x0][0x23c], -R85.reuse ;  /* 0x00008f003a367a23 */ /* 0x100fe20000010855 */
[----:B------:R-:W1:Y:S01]  /*a7e0*/  MUFU.EX2 R96, R96 ;  /* 0x0000006000607308 */ /* 0x000e620000000800 */
[----:B------:R-:W-:Y:S02]  /*a7f0*/  FFMA.FTZ R55, R59, c[0x0][0x23c], -R85 ;  /* 0x00008f003b377a23 */ /* 0x000fe40000010855 */
[----:B------:R-:W-:Y:S02]  /*a800*/  FFMA.FTZ R56, R61, c[0x0][0x23c], -R89 ;  /* 0x00008f003d387a23 */ /* 0x000fe40000010859 */
[--C-:B------:R-:W-:Y:S02]  /*a810*/  FFMA.FTZ R57, R62, c[0x0][0x23c], -R85.reuse ;  /* 0x00008f003e397a23 */ /* 0x100fe40000010855 */
[----:B------:R-:W-:Y:S02]  /*a820*/  FFMA.FTZ R58, R63, c[0x0][0x23c], -R85 ;  /* 0x00008f003f3a7a23 */ /* 0x000fe40000010855 */
[--C-:B------:R-:W-:Y:S01]  /*a830*/  FFMA.FTZ R59, R64, c[0x0][0x23c], -R89.reuse ;  /* 0x00008f00403b7a23 */ /* 0x100fe20000010859 */
[----:B------:R-:W2:Y:S01]  /*a840*/  MUFU.EX2 R92, R92 ;  /* 0x0000005c005c7308 */ /* 0x000ea20000000800 */
[----:B------:R-:W-:Y:S02]  /*a850*/  FFMA.FTZ R89, R65, c[0x0][0x23c], -R89 ;  /* 0x00008f0041597a23 */ /* 0x000fe40000010859 */
[----:B------:R-:W-:Y:S01]  /*a860*/  FADD.FTZ R102, R100, R102 ;  /* 0x0000006664667221 */ /* 0x000fe20000010000 */
[----:B----4-:R-:W-:Y:S01]  /*a870*/  F2FP.BF16.PACK_AB R22, R91, R94 ;  /* 0x0000005e5b16723e */ /* 0x010fe200000010ff */
[----:B------:R-:W-:Y:S02]  /*a880*/  FADD.FTZ R98, R98, R99 ;  /* 0x0000006362627221 */ /* 0x000fe40000010000 */
[----:B------:R-:W-:Y:S02]  /*a890*/  FADD.FTZ R101, R101, R102 ;  /* 0x0000006665657221 */ /* 0x000fe40000010000 */
[----:B------:R-:W-:Y:S01]  /*a8a0*/  FADD.FTZ R98, R94, R98 ;  /* 0x000000625e627221 */ /* 0x000fe20000010000 */
[----:B------:R-:W-:Y:S03]  /*a8b0*/  MUFU.EX2 R93, R93 ;  /* 0x0000005d005d7308 */ /* 0x000fe60000000800 */
[----:B------:R-:W-:Y:S02]  /*a8c0*/  FADD.FTZ R98, R91, R98 ;  /* 0x000000625b627221 */ /* 0x000fe40000010000 */
[----:B-1----:R-:W-:Y:S05]  /*a8d0*/  FADD.FTZ R101, R96, R101 ;  /* 0x0000006560657221 */ /* 0x002fea0000010000 */
[----:B------:R-:W1:Y:S01]  /*a8e0*/  MUFU.EX2 R90, R90 ;  /* 0x0000005a005a7308 */ /* 0x000e620000000800 */
[C---:B--2---:R-:W-:Y:S01]  /*a8f0*/  F2FP.BF16.PACK_AB R23, R92.reuse, R96 ;  /* 0x000000605c17723e */ /* 0x044fe200000010ff */
[----:B------:R-:W-:Y:S08]  /*a900*/  FADD.FTZ R101, R92, R101 ;  /* 0x000000655c657221 */ /* 0x000ff00000010000 */
        /* <DEDUP_REMOVED lines=10> */
[----:B-1----:R-:W-:Y:S01]  /*a9b0*/  F2FP.BF16.PACK_AB R20, R90, R93 ;  /* 0x0000005d5a14723e */ /* 0x002fe200000010ff */
[----:B------:R-:W-:Y:S01]  /*a9c0*/  FADD.FTZ R93, R93, R98 ;  /* 0x000000625d5d7221 */ /* 0x000fe20000010000 */
[----:B--2---:R-:W-:Y:S03]  /*a9d0*/  F2FP.BF16.PACK_AB R21, R88, R95 ;  /* 0x0000005f5815723e */ /* 0x004fe600000010ff */
[----:B------:R-:W-:Y:S02]  /*a9e0*/  FADD.FTZ R95, R95, R101 ;  /* 0x000000655f5f7221 */ /* 0x000fe40000010000 */
[----:B------:R-:W-:Y:S01]  /*a9f0*/  FADD.FTZ R93, R90, R93 ;  /* 0x0000005d5a5d7221 */ /* 0x000fe20000010000 */
[----:B------:R-:W1:Y:S01]  /*aa00*/  MUFU.EX2 R42, R42 ;  /* 0x0000002a002a7308 */ /* 0x000e620000000800 */
[----:B------:R-:W-:Y:S09]  /*aa10*/  FADD.FTZ R95, R88, R95 ;  /* 0x0000005f585f7221 */ /* 0x000ff20000010000 */
[----:B------:R-:W2:Y:S01]  /*aa20*/  MUFU.EX2 R43, R43 ;  /* 0x0000002b002b7308 */ /* 0x000ea20000000800 */
[C---:B-----5:R-:W-:Y:S01]  /*aa30*/  F2FP.BF16.PACK_AB R22, R41.reuse, R40 ;  /* 0x000000282916723e */ /* 0x060fe200000010ff */
        /* <DEDUP_REMOVED lines=12> */
[C---:B----4-:R-:W-:Y:S03]  /*ab00*/  HMMA.16816.F32.BF16 R12, R20.reuse, R28, R12 ;  /* 0x0000001c140c723c */ /* 0x050fe6000004180c */
[----:B------:R-:W4:Y:S01]  /*ab10*/  MUFU.EX2 R48, R48 ;  /* 0x0000003000307308 */ /* 0x000f220000000800 */
        /* <DEDUP_REMOVED lines=10> */
[----:B----4-:R-:W-:Y:S09]  /*abc0*/  FADD.FTZ R44, R48, R44 ;  /* 0x0000002c302c7221 */ /* 0x010ff20000010000 */
[----:B------:R-:W4:Y:S01]  /*abd0*/  MUFU.EX2 R51, R51 ;  /* 0x0000003300337308 */ /* 0x000f220000000800 */
[C---:B---3--:R-:W-:Y:S01]  /*abe0*/  F2FP.BF16.PACK_AB R22, R49.reuse, R48 ;  /* 0x000000303116723e */ /* 0x048fe200000010ff */
[----:B------:R-:W-:Y:S08]  /*abf0*/  FADD.FTZ R49, R49, R44 ;  /* 0x0000002c31317221 */ /* 0x000ff00000010000 */
[----:B------:R-:W3:Y:S01]  /*ac00*/  MUFU.EX2 R52, R52 ;  /* 0x0000003400347308 */ /* 0x000ee20000000800 */
[----:B--2---:R-:W-:Y:S09]  /*ac10*/  FADD.FTZ R47, R50, R47 ;  /* 0x0000002f322f7221 */ /* 0x004ff20000010000 */
[----:B------:R-:W-:Y:S01]  /*ac20*/  MUFU.EX2 R36, R36 ;  /* 0x0000002400247308 */ /* 0x000fe20000000800 */
[C---:B----4-:R-:W-:Y:S01]  /*ac30*/  F2FP.BF16.PACK_AB R23, R51.reuse, R50 ;  /* 0x000000323317723e */ /* 0x050fe200000010ff */
[----:B------:R-:W-:Y:S08]  /*ac40*/  FADD.FTZ R51, R51, R47 ;  /* 0x0000002f33337221 */ /* 0x000ff00000010000 */
[----:B------:R-:W2:Y:S01]  /*ac50*/  MUFU.EX2 R37, R37 ;  /* 0x0000002500257308 */ /* 0x000ea20000000800 */
[C---:B------:R-:W-:Y:S03]  /*ac60*/  HMMA.16816.F32.BF16 R4, R20.reuse, R24, R4 ;  /* 0x000000181404723c */ /* 0x040fe60000041804 */
[----:B---3--:R-:W-:Y:S05]  /*ac70*/  FADD.FTZ R49, R52, R49 ;  /* 0x0000003134317221 */ /* 0x008fea0000010000 */
        /* <DEDUP_REMOVED lines=31> */
[----:B------:R-:W-:Y:S01]  /*ae70*/  FADD.FTZ R53, R56, R53 ;  /* 0x0000003538357221 */ /* 0x000fe20000010000 */
[----:B------:R-:W-:Y:S02]  /*ae80*/  MOV R3, R0 ;  /* 0x0000000000037202 */ /* 0x000fe40000000f00 */
        /* <DEDUP_REMOVED lines=20> */
.L_x_3861:
[----:B------:R-:W1:Y:S01]  /*afd0*/  SHFL.BFLY PT, R4, R163, 0x2, 0x1f ;  /* 0x0c401f00a3047f89 */ /* 0x000e6200000e0000 */
[----:B------:R-:W-:Y:S01]  /*afe0*/  IMAD.MOV.U32 R9, RZ, RZ, 0x3f800000 ;  /* 0x3f800000ff097424 */ /* 0x000fe200078e00ff */
[----:B------:R-:W-:Y:S01]  /*aff0*/  BSSY B0, `(.L_x_3866) ;  /* 0x000007d000007945 */ /* 0x000fe20003800000 */
[----:B------:R-:W-:Y:S01]  /*b000*/  IMAD.MOV.U32 R8, RZ, RZ, 0x3f800000 ;  /* 0x3f800000ff087424 */ /* 0x000fe200078e00ff */
[----:B------:R-:W2:Y:S01]  /*b010*/  SHFL.BFLY PT, R3, R162, 0x2, 0x1f ;  /* 0x0c401f00a2037f89 */ /* 0x000ea200000e0000 */
[----:B------:R-:W-:-:S02]  /*b020*/  IMAD.SHL.U32 R151, R151, 0x8, RZ ;  /* 0x0000000897977824 */ /* 0x000fc400078e00ff */
[----:B------:R-:W-:Y:S01]  /*b030*/  IMAD R156, R156, 0x10, R146 ;  /* 0x000000109c9c7824 */ /* 0x000fe200078e0292 */
[----:B------:R-:W3:Y:S04]  /*b040*/  S2R R5, SR_TID.X ;  /* 0x0000000000057919 */ /* 0x000ee80000002100 */
[----:B------:R-:W-:Y:S06]  /*b050*/  BAR.SYNC.DEFER_BLOCKING 0x0 ;  /* 0x0000000000007b1d */ /* 0x000fec0000010000 */
[----:B------:R-:W4:Y:S04]  /*b060*/  S2R R25, SR_CTAID.Z ;  /* 0x0000000000197919 */ /* 0x000f280000002700 */
[----:B------:R-:W5:Y:S01]  /*b070*/  S2R R24, SR_CTAID.Y ;  /* 0x0000000000187919 */ /* 0x000f620000002600 */
[----:B-1----:R-:W-:-:S03]  /*b080*/  FADD.FTZ R163, R4, R163 ;  /* 0x000000a304a37221 */ /* 0x002fc60000010000 */
[----:B------:R-:W1:Y:S01]  /*b090*/  S2R R26, SR_CTAID.X ;  /* 0x00000000001a7919 */ /* 0x000e620000002500 */
[----:B--2---:R-:W-:-:S03]  /*b0a0*/  FADD.FTZ R162, R3, R162 ;  /* 0x000000a203a27221 */ /* 0x004fc60000010000 */
[----:B------:R-:W2:Y:S01]  /*b0b0*/  SHFL.BFLY PT, R7, R163, 0x1, 0x1f ;  /* 0x0c201f00a3077f89 */ /* 0x000ea200000e0000 */
[----:B---3--:R-:W-:-:S03]  /*b0c0*/  SHF.R.S32.HI R4, RZ, 0x1f, R5 ;  /* 0x0000001fff047819 */ /* 0x008fc60000011405 */
[----:B------:R-:W3:Y:S01]  /*b0d0*/  SHFL.BFLY PT, R6, R162, 0x1, 0x1f ;  /* 0x0c201f00a2067f89 */ /* 0x000ee200000e0000 */
[CC--:B------:R-:W-:Y:S02]  /*b0e0*/  LEA.HI R14, R4.reuse, R5.reuse, RZ, 0x2 ;  /* 0x00000005040e7211 */ /* 0x0c0fe400078f10ff */
[----:B------:R-:W-:Y:S02]  /*b0f0*/  LEA.HI R12, R4, R5, RZ, 0x6 ;  /* 0x00000005040c7211 */ /* 0x000fe400078f30ff */
[----:B------:R-:W-:Y:S02]  /*b100*/  SHF.R.S32.HI R11, RZ, 0x2, R14 ;  /* 0x00000002ff0b7819 */ /* 0x000fe4000001140e */
[----:B------:R-:W-:Y:S02]  /*b110*/  SHF.L.U32 R12, R12, 0x2, RZ ;  /* 0x000000020c0c7819 */ /* 0x000fe400000006ff */
[----:B------:R-:W-:Y:S02]  /*b120*/  SHF.R.S32.HI R13, RZ, 0x1f, R11 ;  /* 0x0000001fff0d7819 */ /* 0x000fe4000001140b */
[----:B------:R-:W-:Y:S01]  /*b130*/  LOP3.LUT R14, R14, 0xfffffffc, RZ, 0xc0, !PT ;  /* 0xfffffffc0e0e7812 */ /* 0x000fe200078ec0ff */
[----:B-----5:R-:W-:Y:S01]  /*b140*/  IMAD R24, R24, c[0x0][0x210], R153 ;  /* 0x0000840018187a24 */ /* 0x020fe200078e0299 */
[----:B------:R-:W-:-:S02]  /*b150*/  LEA.HI R13, R13, R11, RZ, 0x3 ;  /* 0x0000000b0d0d7211 */ /* 0x000fc400078f18ff */
[----:B------:R-:W-:Y:S01]  /*b160*/  LEA.HI R3, R4, R5, RZ, 0x5 ;  /* 0x0000000504037211 */ /* 0x000fe200078f28ff */
[----:B------:R-:W-:Y:S01]  /*b170*/  IMAD.IADD R14, R5, 0x1, -R14 ;  /* 0x00000001050e7824 */ /* 0x000fe200078e0a0e */
[----:B------:R-:W-:Y:S01]  /*b180*/  LOP3.LUT R13, R13, 0xfffffff8, RZ, 0xc0, !PT ;  /* 0xfffffff80d0d7812 */ /* 0x000fe200078ec0ff */
[----:B-1----:R-:W-:Y:S01]  /*b190*/  IMAD.SHL.U32 R26, R26, 0x40, RZ ;  /* 0x000000401a1a7824 */ /* 0x002fe200078e00ff */
[----:B------:R-:W-:Y:S01]  /*b1a0*/  LOP3.LUT R12, R12, 0x3fffff00, RZ, 0xc0, !PT ;  /* 0x3fffff000c0c7812 */ /* 0x000fe200078ec0ff */
[----:B--2---:R-:W-:Y:S01]  /*b1b0*/  FADD.FTZ R7, R163, R7 ;  /* 0x00000007a3077221 */ /* 0x004fe20000010000 */
[----:B------:R-:W-:Y:S01]  /*b1c0*/  SHF.R.S32.HI R10, RZ, 0x5, R3 ;  /* 0x00000005ff0a7819 */ /* 0x000fe20000011403 */
[----:B------:R-:W-:Y:S01]  /*b1d0*/  IMAD.IADD R11, R11, 0x1, -R13 ;  /* 0x000000010b0b7824 */ /* 0x000fe200078e0a0d */
[----:B------:R-:W-:Y:S01]  /*b1e0*/  LOP3.LUT R3, R3, 0xffffffe0, RZ, 0xc0, !PT ;  /* 0xffffffe003037812 */ /* 0x000fe200078ec0ff */
[----:B---3--:R-:W-:Y:S01]  /*b1f0*/  FADD.FTZ R6, R162, R6 ;  /* 0x00000006a2067221 */ /* 0x008fe20000010000 */
[----:B------:R-:W-:Y:S01]  /*b200*/  FSETP.NE.FTZ.AND P3, PT, R7, RZ, PT ;  /* 0x000000ff0700720b */ /* 0x000fe20003f75000 */
[----:B------:R-:W-:Y:S01]  /*b210*/  IMAD R150, R150, 0x20, R12 ;  /* 0x0000002096967824 */ /* 0x000fe200078e020c */
[----:B------:R-:W-:-:S02]  /*b220*/  LEA.HI R13, R11, R11, RZ, 0x1 ;  /* 0x0000000b0b0d7211 */ /* 0x000fc400078f08ff */
[----:B------:R-:W-:Y:S01]  /*b230*/  FSETP.NE.FTZ.AND P2, PT, R6, RZ, PT ;  /* 0x000000ff0600720b */ /* 0x000fe20003f55000 */
[----:B------:R-:W-:Y:S01]  /*b240*/  IMAD R149, R149, 0x4, R150 ;  /* 0x0000000495957824 */ /* 0x000fe200078e0296 */
[----:B------:R-:W-:Y:S02]  /*b250*/  LEA.HI R12, R4, R5, RZ, 0x4 ;  /* 0x00000005040c7211 */ /* 0x000fe400078f20ff */
[----:B------:R-:W-:Y:S02]  /*b260*/  LEA R10, R10, R14, 0x8 ;  /* 0x0000000e0a0a7211 */ /* 0x000fe400078e40ff */
[----:B------:R-:W-:Y:S02]  /*b270*/  SHF.R.S32.HI R14, RZ, 0x1, R13 ;  /* 0x00000001ff0e7819 */ /* 0x000fe4000001140d */
[----:B------:R-:W-:Y:S01]  /*b280*/  SHF.R.S32.HI R12, RZ, 0x4, R12 ;  /* 0x00000004ff0c7819 */ /* 0x000fe2000001140c */
[----:B------:R-:W1:Y:S01]  /*b290*/  @P3 MUFU.RCP R9, R7 ;  /* 0x0000000700093308 */ /* 0x000e620000001000 */
[----:B------:R-:W-:-:S02]  /*b2a0*/  LOP3.LUT R13, R13, 0x1fffffe, RZ, 0xc0, !PT ;  /* 0x01fffffe0d0d7812 */ /* 0x000fc400078ec0ff */
[----:B------:R-:W-:Y:S02]  /*b2b0*/  SHF.L.U32 R15, R14, 0x6, RZ ;  /* 0x000000060e0f7819 */ /* 0x000fe400000006ff */
[----:B------:R-:W-:Y:S01]  /*b2c0*/  SHF.L.U32 R12, R12, 0x6, RZ ;  /* 0x000000060c0c7819 */ /* 0x000fe200000006ff */
[----:B------:R-:W-:Y:S01]  /*b2d0*/  IMAD.IADD R13, R11, 0x1, -R13 ;  /* 0x000000010b0d7824 */ /* 0x000fe200078e0a0d */
[----:B------:R-:W-:Y:S01]  /*b2e0*/  LOP3.LUT R15, R15, 0xc0, RZ, 0xc0, !PT ;  /* 0x000000c00f0f7812 */ /* 0x000fe200078ec0ff */
[----:B------:R-:W2:Y:S01]  /*b2f0*/  @P2 MUFU.RCP R8, R6 ;  /* 0x0000000600082308 */ /* 0x000ea20000001000 */
[----:B------:R-:W-:Y:S02]  /*b300*/  LOP3.LUT R12, R12, 0xc0, RZ, 0xc0, !PT ;  /* 0x000000c00c0c7812 */ /* 0x000fe400078ec0ff */
[----:B------:R-:W-:Y:S02]  /*b310*/  LEA R11, R13, R10, 0x4 ;  /* 0x0000000a0d0b7211 */ /* 0x000fe400078e20ff */
[----:B------:R-:W-:-:S02]  /*b320*/  LEA.HI R15, R15, R15, RZ, 0x1d ;  /* 0x0000000f0f0f7211 */ /* 0x000fc400078fe8ff */
[----:B------:R-:W-:Y:S01]  /*b330*/  LOP3.LUT R151, R12, 0x18, R151, 0xf8, !PT ;  /* 0x000000180c977812 */ /* 0x000fe200078ef897 */
[----:B-1----:R-:W-:Y:S01]  /*b340*/  FMUL.FTZ R80, R9, R80 ;  /* 0x0000005009507220 */ /* 0x002fe20000410000 */
[C---:B------:R-:W-:Y:S01]  /*b350*/  LOP3.LUT P0, RZ, R14.reuse, 0x2, RZ, 0xc0, !PT ;  /* 0x000000020eff7812 */ /* 0x040fe2000780c0ff */
        /* <DEDUP_REMOVED lines=8> */
[C---:B------:R-:W-:Y:S01]  /*b3e0*/  FMUL.FTZ R72, R9.reuse, R72 ;  /* 0x0000004809487220 */ /* 0x040fe20000410000 */
[----:B------:R-:W-:Y:S01]  /*b3f0*/  MOV R12, 0xffffffe0 ;  /* 0xffffffe0000c7802 */ /* 0x000fe20000000f00 */
[C---:B------:R-:W-:Y:S01]  /*b400*/  FMUL.FTZ R73, R9.reuse, R73 ;  /* 0x0000004909497220 */ /* 0x040fe20000410000 */
[----:B------:R1:W-:Y:S01]  /*b410*/  STS.64 [R11.X4], R80 ;  /* 0x000000500b007388 */ /* 0x0003e20000004a00 */
[C---:B------:R-:W-:Y:S01]  /*b420*/  FMUL.FTZ R68, R9.reuse, R68 ;  /* 0x0000004409447220 */ /* 0x040fe20000410000 */
[----:B------:R-:W-:Y:S01]  /*b430*/  SEL R12, R12, 0x20, !P1 ;  /* 0x000000200c0c7807 */ /* 0x000fe20004800000 */
[----:B------:R-:W-:Y:S01]  /*b440*/  FMUL.FTZ R69, R9, R69 ;  /* 0x0000004509457220 */ /* 0x000fe20000410000 */
[----:B------:R3:W5:Y:S01]  /*b450*/  @P3 MUFU.LG2 R27, R7 ;  /* 0x00000007001b3308 */ /* 0x0007620000000c00 */
[----:B------:R-:W-:Y:S01]  /*b460*/  IMAD.SHL.U32 R9, R11, 0x4, RZ ;  /* 0x000000040b097824 */ /* 0x000fe200078e00ff */
[----:B------:R-:W-:Y:S01]  /*b470*/  IADD3 R3, -R3, R5, RZ ;  /* 0x0000000503037210 */ /* 0x000fe20007ffe1ff */
[----:B--2---:R-:W-:Y:S01]  /*b480*/  FMUL.FTZ R83, R8, R83 ;  /* 0x0000005308537220 */ /* 0x004fe20000410000 */
[----:B------:R-:W-:Y:S01]  /*b490*/  LEA.HI R4, R4, R5, RZ, 0x3 ;  /* 0x0000000504047211 */ /* 0x000fe200078f18ff */
[----:B------:R-:W-:-:S02]  /*b4a0*/  FMUL.FTZ R82, R8, R82 ;  /* 0x0000005208527220 */ /* 0x000fc40000410000 */
[C---:B------:R-:W-:Y:S01]  /*b4b0*/  FMUL.FTZ R79, R8.reuse, R79 ;  /* 0x0000004f084f7220 */ /* 0x040fe20000410000 */
[----:B------:R-:W2:Y:S01]  /*b4c0*/  @P2 MUFU.LG2 R6, R6 ;  /* 0x0000000600062308 */ /* 0x000ea20000000c00 */
[C---:B------:R-:W-:Y:S01]  /*b4d0*/  FMUL.FTZ R78, R8.reuse, R78 ;  /* 0x0000004e084e7220 */ /* 0x040fe20000410000 */
[----:B------:R1:W-:Y:S01]  /*b4e0*/  STS.64 [R11.X4+0x400], R82 ;  /* 0x000400520b007388 */ /* 0x0003e20000004a00 */
[----:B------:R-:W-:Y:S01]  /*b4f0*/  FMUL.FTZ R75, R8, R75 ;  /* 0x0000004b084b7220 */ /* 0x000fe20000410000 */
[----:B------:R-:W-:Y:S01]  /*b500*/  LOP3.LUT R4, R4, 0xfffffff8, RZ, 0xc0, !PT ;  /* 0xfffffff804047812 */ /* 0x000fe200078ec0ff */
[C---:B------:R-:W-:Y:S02]  /*b510*/  FMUL.FTZ R74, R8.reuse, R74 ;  /* 0x0000004a084a7220 */ /* 0x040fe40000410000 */
[C---:B------:R-:W-:Y:S02]  /*b520*/  FMUL.FTZ R71, R8.reuse, R71 ;  /* 0x0000004708477220 */ /* 0x040fe40000410000 */
[----:B------:R-:W-:Y:S01]  /*b530*/  FMUL.FTZ R70, R8, R70 ;  /* 0x0000004608467220 */ /* 0x000fe20000410000 */
[----:B------:R-:W-:Y:S01]  /*b540*/  IADD3 R8, R149, R10, RZ ;  /* 0x0000000a95087210 */ /* 0x000fe20007ffe0ff */
[C---:B------:R-:W-:Y:S01]  /*b550*/  IMAD.IADD R13, R9.reuse, 0x1, R12 ;  /* 0x00000001090d7824 */ /* 0x040fe200078e020c */
[C---:B------:R-:W-:Y:S01]  /*b560*/  IADD3 R10, R9.reuse, 0x40, RZ ;  /* 0x00000040090a7810 */ /* 0x040fe20007ffe0ff */
[----:B---3--:R-:W-:Y:S01]  /*b570*/  IMAD.MOV R7, RZ, RZ, -R153 ;  /* 0x000000ffff077224 */ /* 0x008fe200078e0a99 */
[----:B------:R-:W-:Y:S01]  /*b580*/  @P0 IADD3 R10, R9, -0x40, RZ ;  /* 0xffffffc0090a0810 */ /* 0x000fe20007ffe0ff */
[----:B------:R-:W-:Y:S01]  /*b590*/  IMAD.IADD R4, R5, 0x1, -R4 ;  /* 0x0000000105047824 */ /* 0x000fe200078e0a04 */
[----:B------:R1:W-:Y:S01]  /*b5a0*/  STS.64 [R13], R76 ;  /* 0x0000004c0d007388 */ /* 0x0003e20000000a00 */
[----:B------:R-:W-:Y:S01]  /*b5b0*/  LOP3.LUT P0, RZ, R3, 0x3, RZ, 0xc0, !PT ;  /* 0x0000000303ff7812 */ /* 0x000fe2000780c0ff */
[----:B----4-:R-:W-:Y:S01]  /*b5c0*/  IMAD R7, R7, c[0x0][0x1c0], R25 ;  /* 0x0000700007077a24 */ /* 0x010fe200078e0219 */
[----:B------:R-:W-:Y:S01]  /*b5d0*/  IADD3 R12, R12, R10, RZ ;  /* 0x0000000a0c0c7210 */ /* 0x000fe20007ffe0ff */
[----:B------:R1:W-:Y:S01]  /*b5e0*/  STS.64 [R13+0x400], R78 ;  /* 0x0004004e0d007388 */ /* 0x0003e20000000a00 */
[----:B-----5:R-:W-:Y:S01]  /*b5f0*/  @P3 FMUL.FTZ R27, R27, 0.69314718246459960938 ;  /* 0x3f3172181b1b3820 */ /* 0x020fe20000410000 */
[----:B------:R-:W-:Y:S01]  /*b600*/  MOV R3, 0xff800000 ;  /* 0xff80000000037802 */ /* 0x000fe20000000f00 */
[----:B------:R-:W-:Y:S01]  /*b610*/  IMAD R7, R24, c[0x0][0x1c0], R7 ;  /* 0x0000700018077a24 */ /* 0x000fe200078e0207 */
[----:B------:R1:W-:Y:S01]  /*b620*/  STS.64 [R10], R72 ;  /* 0x000000480a007388 */ /* 0x0003e20000000a00 */
[----:B--2---:R-:W-:Y:S01]  /*b630*/  @P2 FMUL.FTZ R6, R6, 0.69314718246459960938 ;  /* 0x3f31721806062820 */ /* 0x004fe20000410000 */
[----:B------:R-:W-:Y:S01]  /*b640*/  MOV R24, 0xff800000 ;  /* 0xff80000000187802 */ /* 0x000fe20000000f00 */
[----:B------:R-:W-:Y:S01]  /*b650*/  IMAD R7, R7, c[0x0][0x214], R26 ;  /* 0x0000850007077a24 */ /* 0x000fe200078e021a */
[----:B------:R1:W-:Y:S01]  /*b660*/  STS.64 [R10+0x400], R74 ;  /* 0x0004004a0a007388 */ /* 0x0003e20000000a00 */
[----:B------:R-:W-:Y:S01]  /*b670*/  @P3 FFMA.FTZ R3, R2, c[0x0][0x238], R27 ;  /* 0x00008e0002033a23 */ /* 0x000fe2000001001b */
[----:B------:R-:W-:Y:S01]  /*b680*/  SHF.L.U32 R26, R4, 0x2, RZ ;  /* 0x00000002041a7819 */ /* 0x000fe200000006ff */
[----:B------:R-:W-:Y:S01]  /*b690*/  @P2 FFMA.FTZ R24, R0, c[0x0][0x238], R6 ;  /* 0x00008e0000182a23 */ /* 0x000fe20000010006 */
[----:B------:R1:W-:Y:S04]  /*b6a0*/  STS.64 [R12], R68 ;  /* 0x000000440c007388 */ /* 0x0003e80000000a00 */
[----:B------:R1:W-:Y:S04]  /*b6b0*/  STS.64 [R12+0x400], R70 ;  /* 0x000400460c007388 */ /* 0x0003e80000000a00 */
[----:B------:R-:W-:Y:S06]  /*b6c0*/  BAR.SYNC.DEFER_BLOCKING 0x0 ;  /* 0x0000000000007b1d */ /* 0x000fec0000010000 */
[----:B------:R1:W2:Y:S04]  /*b6d0*/  LDS.128 R20, [R8.X4] ;  /* 0x0000000008147984 */ /* 0x0002a80000004c00 */
[----:B------:R1:W3:Y:S04]  /*b6e0*/  LDS.128 R16, [R8.X4+0x800] ;  /* 0x0008000008107984 */ /* 0x0002e80000004c00 */
[----:B------:R1:W4:Y:S04]  /*b6f0*/  LDS.128 R12, [R8.X4+0x1000] ;  /* 0x00100000080c7984 */ /* 0x0003280000004c00 */
[----:B------:R-:W1:Y:S01]  /*b700*/  LDS.128 R8, [R8.X4+0x1800] ;  /* 0x0018000008087984 */ /* 0x000e620000004c00 */
        /* <DEDUP_REMOVED lines=11> */
.L_x_3867:
[----:B------:R-:W-:Y:S05]  /*b7c0*/  BSYNC B0 ;  /* 0x0000000000007941 */ /* 0x000fea0003800000 */
.L_x_3866:
[--C-:B------:R-:W-:Y:S01]  /*b7d0*/  SHF.R.S32.HI R27, RZ, 0x1f, R26.reuse ;  /* 0x0000001fff1b7819 */ /* 0x100fe2000001141a */
[----:B------:R-:W-:Y:S01]  /*b7e0*/  IMAD R7, R7, c[0x0][0x22c], RZ ;  /* 0x00008b0007077a24 */ /* 0x000fe200078e02ff */
[----:B------:R-:W-:Y:S02]  /*b7f0*/  ISETP.GE.AND P1, PT, R26, c[0x0][0x220], PT ;  /* 0x000088001a007a0c */ /* 0x000fe40003f26270 */
[C---:B------:R-:W-:Y:S01]  /*b800*/  IADD3 R2, R140.reuse, 0x10, RZ ;  /* 0x000000108c027810 */ /* 0x040fe20007ffe0ff */
[C---:B----4-:R-:W-:Y:S01]  /*b810*/  IMAD.WIDE R4, R140.reuse, 0x20, R26 ;  /* 0x000000208c047825 */ /* 0x050fe200078e021a */
        /* <DEDUP_REMOVED lines=10> */
[----:B---3--:R3:W-:Y:S04]  /*b8c0*/  @!P3 STG.E.128 [R2.64+0x800], R16 ;  /* 0x000800100200b986 */ /* 0x0087e8000c101d06 */
[----:B------:R3:W-:Y:S04]  /*b8d0*/  @!P2 STG.E.128 [R2.64+0x1000], R12 ;  /* 0x0010000c0200a986 */ /* 0x0007e8000c101d06 */
[----:B--2---:R3:W-:Y:S04]  /*b8e0*/  @!P4 STG.E.64 [R2.64], R20 ;  /* 0x000000140200c986 */ /* 0x0047e8000c101b06 */
[----:B------:R3:W-:Y:S01]  /*b8f0*/  @!P4 STG.E.64 [R2.64+0x8], R22 ;  /* 0x000008160200c986 */ /* 0x0007e2000c101b06 */
[----:B------:R-:W-:Y:S05]  /*b900*/  @P1 EXIT ;  /* 0x000000000000194d */ /* 0x000fea0003800000 */
[----:B-1----:R-:W-:Y:S01]  /*b910*/  STG.E.128 [R2.64+0x1800], R8 ;  /* 0x0018000802007986 */ /* 0x002fe2000c101d06 */
[----:B------:R-:W-:Y:S05]  /*b920*/  EXIT ;  /* 0x000000000000794d */ /* 0x000fea0003800000 */
.L_x_3868:
        /* <DEDUP_REMOVED lines=13> */
.L_x_5236:


//--------------------- .text._ZN5flash24flash_fwd_splitkv_kernelI23Flash_fwd_kernel_traitsILi32ELi64ELi128ELi4ELb0ELb0EN7cutlass10bfloat16_tE19Flash_kernel_traitsILi32ELi64ELi128ELi4ES3_EELb1ELb0ELb0ELb0ELb0ELb1ELb1ELb0EEEvNS_16Flash_fwd_paramsE --------------------------
	.section	.text._ZN5flash24flash_fwd_splitkv_kernelI23Flash_fwd_kernel_traitsILi32ELi64ELi128ELi4ELb0ELb0EN7cutlass10bfloat16_tE19Flash_kernel_traitsILi32ELi64ELi128ELi4ES3_EELb1ELb0ELb0ELb0ELb0ELb1ELb1ELb0EEEvNS_16Flash_fwd_paramsE,"ax",@progbits
	.sectioninfo	@"SHI_REGISTERS=237"
	.align	128
        .global         _ZN5flash24flash_fwd_splitkv_kernelI23Flash_fwd_kernel_traitsILi32ELi64ELi128ELi4ELb0ELb0EN7cutlass10bfloat16_tE19Flash_kernel_traitsILi32ELi64ELi128ELi4ES3_EELb1ELb0ELb0ELb0ELb0ELb1ELb1ELb0EEEvNS_16Flash_fwd_paramsE
        .type           _ZN5flash24flash_fwd_splitkv_kernelI23Flash_fwd_kernel_traitsILi32ELi64ELi128ELi4ELb0ELb0EN7cutlass10bfloat16_tE19Flash_kernel_traitsILi32ELi64ELi128ELi4ES3_EELb1ELb0ELb0ELb0ELb0ELb1ELb1ELb0EEEvNS_16Flash_fwd_paramsE,@function
        .size           _ZN5flash24flash_fwd_splitkv_kernelI23Flash_fwd_kernel_traitsILi32ELi64ELi128ELi4ELb0ELb0EN7cutlass10bfloat16_tE19Flash_kernel_traitsILi32ELi64ELi128ELi4ES3_EELb1ELb0ELb0ELb0ELb0ELb1ELb1ELb0EEEvNS_16Flash_fwd_paramsE,(.L_x_5237 - _ZN5flash24flash_fwd_splitkv_kernelI23Flash_fwd_kernel_traitsILi32ELi64ELi128ELi4ELb0ELb0EN7cutlass10bfloat16_tE19Flash_kernel_traitsILi32ELi64ELi128ELi4ES3_EELb1ELb0ELb0ELb0ELb0ELb1ELb1ELb0EEEvNS_16Flash_fwd_paramsE)
        .other          _ZN5flash24flash_fwd_splitkv_kernelI23Flash_fwd_kernel_traitsILi32ELi64ELi128ELi4ELb0ELb0EN7cutlass10bfloat16_tE19Flash_kernel_traitsILi32ELi64ELi128ELi4ES3_EELb1ELb0ELb0ELb0ELb0ELb1ELb1ELb0EEEvNS_16Flash_fwd_paramsE,@"STO_CUDA_ENTRY STV_DEFAULT"
_ZN5flash24flash_fwd_splitkv_kernelI23Flash_fwd_kernel_traitsILi32ELi64ELi128ELi4ELb0ELb0EN7cutlass10bfloat16_tE19Flash_kernel_traitsILi32ELi64ELi128ELi4ES3_EELb1ELb0ELb0ELb0ELb0ELb1ELb1ELb0EEEvNS_16Flash_fwd_paramsE:
.text._ZN5flash24flash_fwd_splitkv_kernelI23Flash_fwd_kernel_traitsILi32ELi64ELi128ELi4ELb0ELb0EN7cutlass10bfloat16_tE19Flash_kernel_traitsILi32ELi64ELi128ELi4ES3_EELb1ELb0ELb0ELb0ELb0ELb1ELb1ELb0EEEvNS_16Flash_fwd_paramsE:
        /* <DEDUP_REMOVED lines=42> */
[----:B------:R-:W4:Y:S01]  /*02a0*/  S2R R5, SR_CTAID.Y ;  /* 0x0000000000057919 */ /* 0x000f220000002600 */
        /* <DEDUP_REMOVED lines=10> */
.L_x_3869:
[----:B-1-34-:R-:W-:Y:S02]  /*0350*/  MOV R0, c[0x0][0x218] ;  /* 0x0000860000007a02 */ /* 0x01afe40000000f00 */
.L_x_3870:
        /* <DEDUP_REMOVED lines=25> */
[----:B------:R-:W-:Y:S02]  /*04f0*/  IADD3 R7, -R58, 0xbf, R27 ;  /* 0x000000bf3a077810 */ /* 0x000fe40007ffe11b */
[----:B--2---:R-:W-:-:S04]  /*0500*/  IADD3 R12, R12, 0xffffffe, RZ ;  /* 0x0ffffffe0c0c7810 */ /* 0x004fc80007ffe0ff */
[----:B------:R-:W2:Y:S02]  /*0510*/  F2I.FTZ.U32.TRUNC.NTZ R13, R12 ;  /* 0x0000000c000d7305 */ /* 0x000ea4000021f000 */
[----:B--2---:R-:W-:Y:S02]  /*0520*/  IMAD.MOV R9, RZ, RZ, -R13 ;  /* 0x000000ffff097224 */ /* 0x004fe400078e0a0d */
        /* <DEDUP_REMOVED lines=11> */
[----:B------:R-:W-:-:S11]  /*05e0*/  IADD3 R4, R26, 0x7f, RZ ;  /* 0x0000007f1a047810 */ /* 0x000fd60007ffe0ff */
[----:B------:R-:W-:-:S05]  /*05f0*/  @P2 IADD3 R2, R2, 0x1, RZ ;  /* 0x0000000102022810 */ /* 0x000fca0007ffe0ff */
[----:B------:R-:W-:Y:S01]  /*0600*/  IMAD.MOV.U32 R0, RZ, RZ, R2 ;  /* 0x000000ffff007224 */ /* 0x000fe200078e0002 */
[----:B------:R-:W-:Y:S02]  /*0610*/  IADD3 R2, R7, c[0x0][0x2e8], R26 ;  /* 0x0000ba0007027a10 */ /* 0x000fe40007ffe01a */
[----:B------:R-:W-:Y:S01]  /*0620*/  SHF.R.S32.HI R7, RZ, 0x1f, R4 ;  /* 0x0000001fff077819 */ /* 0x000fe20000011404 */
[----:B------:R-:W-:Y:S01]  /*0630*/  @!P0 IMAD.MOV R0, RZ, RZ, -R0 ;  /* 0x000000ffff008224 */ /* 0x000fe200078e0a00 */
[----:B------:R-:W-:Y:S02]  /*0640*/  @!P1 LOP3.LUT R0, RZ, c[0x0][0x10], RZ, 0x33, !PT ;  /* 0x00000400ff009a12 */ /* 0x000fe400078e33ff */
[----:B------:R-:W-:Y:S02]  /*0650*/  LEA.HI R7, R7, R4, RZ, 0x7 ;  /* 0x0000000407077211 */ /* 0x000fe400078f38ff */
[----:B------:R-:W-:Y:S01]  /*0660*/  SHF.R.S32.HI R21, RZ, 0x1f, R2 ;  /* 0x0000001fff157819 */ /* 0x000fe20000011402 */
[----:B------:R-:W-:Y:S01]  /*0670*/  IMAD R146, R0, R5, RZ ;  /* 0x0000000500927224 */ /* 0x000fe200078e02ff */
[----:B------:R-:W-:-:S02]  /*0680*/  SHF.R.S32.HI R7, RZ, 0x7, R7 ;  /* 0x00000007ff077819 */ /* 0x000fc40000011407 */
[----:B------:R-:W-:Y:S01]  /*0690*/  LEA.HI R21, R21, R2, RZ, 0x7 ;  /* 0x0000000215157211 */ /* 0x000fe200078f38ff */
[----:B------:R-:W-:-:S03]  /*06a0*/  IMAD.IADD R0, R0, 0x1, R146 ;  /* 0x0000000100007824 */ /* 0x000fc600078e0292 */
[----:B------:R-:W-:Y:S02]  /*06b0*/  SHF.R.S32.HI R21, RZ, 0x7, R21 ;  /* 0x00000007ff157819 */ /* 0x000fe40000011415 */
        /* <DEDUP_REMOVED lines=13> */
[C---:B------:R-:W-:Y:S01]  /*0790*/  IMAD.SHL.U32 R8, R50.reuse, 0x4, RZ ;  /* 0x0000000432087824 */ /* 0x040fe200078e00ff */
[----:B------:R-:W-:Y:S01]  /*07a0*/  ISETP.NE.AND P3, PT, R50, RZ, PT ;  /* 0x000000ff3200720c */ /* 0x000fe20003f65270 */
[----:B------:R-:W-:Y:S02]  /*07b0*/  IMAD R2, R3, c[0x0][0x22c], RZ ;  /* 0x00008b0003027a24 */ /* 0x000fe400078e02ff */
[----:B------:R-:W-:Y:S01]  /*07c0*/  IMAD.IADD R27, R58, 0x1, -R27 ;  /* 0x000000013a1b7824 */ /* 0x000fe200078e0a1b */
[----:B------:R-:W-:Y:S02]  /*07d0*/  SHF.R.S32.HI R9, RZ, 0x1f, R8 ;  /* 0x0000001fff097819 */ /* 0x000fe40000011408 */
[----:B------:R-:W-:-:S02]  /*07e0*/  ISETP.GE.AND P6, PT, R8, c[0x0][0x220], PT ;  /* 0x0000880008007a0c */ /* 0x000fc40003fc6270 */
[CC--:B------:R-:W-:Y:S01]  /*07f0*/  ISETP.GE.OR P3, PT, R0.reuse, R27.reuse, P3 ;  /* 0x0000001b0000720c */ /* 0x0c0fe20001f66670 */
[C---:B------:R-:W-:Y:S01]  /*0800*/  IMAD.WIDE R4, R0.reuse, 0x20, R8 ;  /* 0x0000002000047825 */ /* 0x040fe200078e0208 */
[-C--:B------:R-:W-:Y:S02]  /*0810*/  ISETP.GE.OR P5, PT, R0, R27.reuse, P6 ;  /* 0x0000001b0000720c */ /* 0x080fe400037a6670 */
[-C--:B------:R-:W-:Y:S02]  /*0820*/  ISETP.GE.OR P4, PT, R6, R27.reuse, P6 ;  /* 0x0000001b0600720c */ /* 0x080fe40003786670 */
[----:B------:R-:W-:Y:S02]  /*0830*/  IADD3 R4, P0, R2, R4, RZ ;  /* 0x0000000402047210 */ /* 0x000fe40007f1e0ff */
[----:B------:R-:W-:Y:S02]  /*0840*/  ISETP.GE.AND P1, PT, R6, R27, PT ;  /* 0x0000001b0600720c */ /* 0x000fe40003f26270 */
        /* <DEDUP_REMOVED lines=10> */
[----:B------:R-:W-:Y:S02]  /*08f0*/  IADD3 R3, P2, R3, R0, RZ ;  /* 0x0000000003037210 */ /* 0x000fe40007f5e0ff */
[-C--:B------:R-:W-:Y:S02]  /*0900*/  ISETP.GE.OR P5, PT, R2, R27.reuse, P6 ;  /* 0x0000001b0200720c */ /* 0x080fe400037a6670 */
[----:B------:R-:W-:Y:S02]  /*0910*/  ISETP.GE.OR P6, PT, R4, R27, P6 ;  /* 0x0000001b0400720c */ /* 0x000fe400037c6670 */
[----:B------:R-:W-:Y:S02]  /*0920*/  LEA.HI.X.SX32 R0, R0, R5, 0x1, P2 ;  /* 0x0000000500007211 */ /* 0x000fe400010f0eff */
[----:B------:R-:W-:-:S02]  /*0930*/  LEA R6, P2, R3, c[0x0][0x208], 0x2 ;  /* 0x0000820003067a11 */ /* 0x000fc400078410ff */
[----:B------:R-:W-:Y:S02]  /*0940*/  ISETP.NE.OR P1, PT, R50, RZ, P1 ;  /* 0x000000ff3200720c */ /* 0x000fe40000f25670 */
[----:B------:R-:W-:Y:S01]  /*0950*/  LEA.HI.X R7, R3, c[0x0][0x20c], R0, 0x2, P2 ;  /* 0x0000830003077a11 */ /* 0x000fe200010f1400 */
[----:B------:R-:W-:Y:S02]  /*0960*/  @!P0 IMAD.MOV.U32 R0, RZ, RZ, -0x800000 ;  /* 0xff800000ff008424 */ /* 0x000fe400078e00ff */
        /* <DEDUP_REMOVED lines=13> */
.L_x_3871:
        /* <DEDUP_REMOVED lines=82> */
[----:B------:R-:W-:Y:S02]  /*0f60*/  IMAD.MOV.U32 R2, RZ, RZ, R8 ;  /* 0x000000ffff027224 */ /* 0x000fe400078e0008 */
[C---:B------:R-:W-:Y:S02]  /*0f70*/  IMAD R9, R7.reuse, c[0x0][0x19c], R0 ;  /* 0x0000670007097a24 */ /* 0x040fe400078e0200 */
[----:B------:R-:W-:Y:S01]  /*0f80*/  IMAD.WIDE.U32 R30, R7, c[0x0][0x198], R2 ;  /* 0x00006600071e7a25 */ /* 0x000fe200078e0002 */
[----:B------:R-:W-:-:S03]  /*0f90*/  SHF.R.S32.HI R3, RZ, 0x1f, R12 ;  /* 0x0000001fff037819 */ /* 0x000fc6000001140c */
[----:B------:R-:W-:Y:S01]  /*0fa0*/  IMAD.IADD R4, R33, 0x1, R4 ;  /* 0x0000000121047824 */ /* 0x000fe200078e0204 */
[----:B------:R-:W-:Y:S01]  /*0fb0*/  IADD3 R31, R31, R9, RZ ;  /* 0x000000091f1f7210 */ /* 0x000fe20007ffe0ff */
[----:B------:R-:W-:-:S04]  /*0fc0*/  IMAD R9, R3, c[0x0][0x1b0], RZ ;  /* 0x00006c0003097a24 */ /* 0x000fc800078e02ff */
[C---:B------:R-:W-:Y:S02]  /*0fd0*/  IMAD R2, R12.reuse, c[0x0][0x1b4], R9 ;  /* 0x00006d000c027a24 */ /* 0x040fe400078e0209 */
[----:B------:R-:W-:-:S05]  /*0fe0*/  IMAD.WIDE.U32 R30, R12, c[0x0][0x1b0], R30 ;  /* 0x00006c000c1e7a25 */ /* 0x000fca00078e001e */
[----:B------:R-:W-:Y:S01]  /*0ff0*/  IADD3 R2, R31, R2, RZ ;  /* 0x000000021f027210 */ /* 0x000fe20007ffe0ff */
[----:B------:R-:W-:Y:S05]  /*1000*/  BRA `(.L_x_3873) ;  /* 0x0000042000007947 */ /* 0x000fea0003800000 */
.L_x_3872:
        /* <DEDUP_REMOVED lines=15> */
.L_x_3874:
[----:B------:R-:W-:Y:S01]  /*1100*/  IABS R7, c[0x0][0x1c8] ;  /* 0x0000720000077a13 */ /* 0x000fe20000000000 */
[----:B------:R-:W-:Y:S01]  /*1110*/  IMAD.MOV.U32 R14, RZ, RZ, R4 ;  /* 0x000000ffff0e7224 */ /* 0x000fe200078e0004 */
[----:B------:R-:W-:Y:S01]  /*1120*/  MOV R12, RZ ;  /* 0x000000ff000c7202 */ /* 0x000fe20000000f00 */
[----:B------:R-:W-:Y:S01]  /*1130*/  @P3 IMAD.IADD R4, R8, 0x1, R11 ;  /* 0x0000000108043824 */ /* 0x000fe200078e020b */
[----:B------:R-:W1:Y:S01]  /*1140*/  I2F.RP R9, R7 ;  /* 0x0000000700097306 */ /* 0x000e620000209400 */
[----:B------:R-:W-:Y:S02]  /*1150*/  MOV R15, R3 ;  /* 0x00000003000f7202 */ /* 0x000fe40000000f00 */
[----:B------:R-:W-:-:S04]  /*1160*/  @P3 IMAD.WIDE.U32 R32, R4, c[0x0][0x1a0], RZ ;  /* 0x0000680004203a25 */ /* 0x000fc800078e00ff */
[----:B------:R-:W-:Y:S01]  /*1170*/  @P3 IMAD R4, R4, c[0x0][0x1a4], R33 ;  /* 0x0000690004043a24 */ /* 0x000fe200078e0221 */
[----:B-1----:R-:W1:Y:S02]  /*1180*/  MUFU.RCP R13, R9 ;  /* 0x00000009000d7308 */ /* 0x002e640000001000 */
[----:B-1----:R-:W-:-:S06]  /*1190*/  IADD3 R13, R13, 0xffffffe, RZ ;  /* 0x0ffffffe0d0d7810 */ /* 0x002fcc0007ffe0ff */
[----:B------:R-:W1:Y:S02]  /*11a0*/  F2I.FTZ.U32.TRUNC.NTZ R13, R13 ;  /* 0x0000000d000d7305 */ /* 0x000e64000021f000 */
[----:B-1----:R-:W-:-:S04]  /*11b0*/  IMAD.MOV R2, RZ, RZ, -R13 ;  /* 0x000000ffff027224 */ /* 0x002fc800078e0a0d */
        /* <DEDUP_REMOVED lines=13> */
[----:B------:R-:W-:Y:S02]  /*1290*/  LEA R7, R21, 0xffffff80, 0x7 ;  /* 0xffffff8015077811 */ /* 0x000fe400078e38ff */
[----:B------:R-:W-:-:S02]  /*12a0*/  ISETP.GE.AND P1, PT, R2, RZ, PT ;  /* 0x000000ff0200720c */ /* 0x000fc40003f26270 */
[----:B------:R-:W-:Y:S01]  /*12b0*/  SHF.R.S32.HI R5, RZ, 0x1f, R7 ;  /* 0x0000001fff057819 */ /* 0x000fe20000011407 */
[----:B------:R-:W-:-:S04]  /*12c0*/  IMAD.WIDE.U32 R14, R7, c[0x0][0x198], R14 ;  /* 0x00006600070e7a25 */ /* 0x000fc800078e000e */
        /* <DEDUP_REMOVED lines=22> */
.L_x_3873:
[----:B------:R-:W-:Y:S01]  /*1430*/  ISETP.NE.AND P0, PT, R6, -0x1, PT ;  /* 0xffffffff0600780c */ /* 0x000fe20003f05270 */
[----:B------:R-:W-:Y:S01]  /*1440*/  IMAD R3, R3, c[0x0][0x1b8], RZ ;  /* 0x00006e0003037a24 */ /* 0x000fe200078e02ff */
[----:B------:R-:W-:Y:S01]  /*1450*/  SHF.R.S32.HI R9, RZ, 0x1f, R50 ;  /* 0x0000001fff097819 */ /* 0x000fe20000011432 */
[----:B------:R-:W-:Y:S01]  /*1460*/  IMAD.IADD R144, R58, 0x1, -R27 ;  /* 0x000000013a907824 */ /* 0x000fe200078e0a1b */
[----:B------:R-:W-:Y:S01]  /*1470*/  BSSY B0, `(.L_x_3875) ;  /* 0x0000063000007945 */ /* 0x000fe20003800000 */
[----:B------:R-:W-:Y:S01]  /*1480*/  IMAD R3, R12, c[0x0][0x1bc], R3 ;  /* 0x00006f000c037a24 */ /* 0x000fe200078e0203 */
[----:B------:R-:W-:-:S04]  /*1490*/  LEA.HI R11, R9, R50, RZ, 0x2 ;  /* 0x00000032090b7211 */ /* 0x000fc800078f10ff */
[----:B------:R-:W-:Y:S02]  /*14a0*/  LOP3.LUT R157, R11, 0xfffffffc, RZ, 0xc0, !PT ;  /* 0xfffffffc0b9d7812 */ /* 0x000fe400078ec0ff */
[----:B------:R-:W-:Y:S01]  /*14b0*/  SHF.R.S32.HI R14, RZ, 0x2, R11 ;  /* 0x00000002ff0e7819 */ /* 0x000fe2000001140b */
[----:B------:R-:W-:Y:S01]  /*14c0*/  @P0 IMAD.WIDE.U32 R28, R6, c[0x0][0x190], RZ ;  /* 0x00006400061c0a25 */ /* 0x000fe200078e00ff */
[----:B------:R-:W-:Y:S02]  /*14d0*/  @!P0 SHF.R.S32.HI R13, RZ, 0x1f, R158 ;  /* 0x0000001fff0d8819 */ /* 0x000fe4000001149e */
[----:B------:R-:W-:Y:S01]  /*14e0*/  SHF.R.S32.HI R15, RZ, 0x1f, R14 ;  /* 0x0000001fff0f7819 */ /* 0x000fe2000001140e */
[----:B------:R-:W-:-:S04]  /*14f0*/  @!P0 IMAD.WIDE.U32 R16, R158, c[0x0][0x178], RZ ;  /* 0x00005e009e108a25 */ /* 0x000fc800078e00ff */
[----:B------:R-:W-:Y:S02]  /*1500*/  @!P0 IMAD R13, R13, c[0x0][0x178], RZ ;  /* 0x00005e000d0d8a24 */ /* 0x000fe400078e02ff */
[----:B------:R-:W-:Y:S02]  /*1510*/  @P0 IMAD R6, R6, c[0x0][0x194], R29 ;  /* 0x0000650006060a24 */ /* 0x000fe400078e021d */
[----:B-----5:R-:W-:Y:S02]  /*1520*/  @!P0 IMAD R0, R158, c[0x0][0x17c], R13 ;  /* 0x00005f009e008a24 */ /* 0x020fe400078e020d */
[----:B------:R-:W-:Y:S02]  /*1530*/  IMAD.IADD R157, R50, 0x1, -R157 ;  /* 0x00000001329d7824 */ /* 0x000fe400078e0a9d */
[----:B------:R-:W-:Y:S01]  /*1540*/  @!P0 IMAD.IADD R6, R17, 0x1, R0 ;  /* 0x0000000111068824 */ /* 0x000fe200078e0200 */
[----:B------:R-:W-:Y:S01]  /*1550*/  LEA.HI R0, R9, R50, RZ, 0x3 ;  /* 0x0000003209007211 */ /* 0x000fe200078f18ff */
[----:B------:R-:W-:-:S02]  /*1560*/  @!P0 IMAD.MOV.U32 R28, RZ, RZ, R16 ;  /* 0x000000ffff1c8224 */ /* 0x000fc400078e0010 */
[----:B------:R-:W-:Y:S01]  /*1570*/  IMAD.SHL.U32 R157, R157, 0x8, RZ ;  /* 0x000000089d9d7824 */ /* 0x000fe200078e00ff */
[----:B------:R-:W-:Y:S01]  /*1580*/  LOP3.LUT R13, R0, 0xfffffff8, RZ, 0xc0, !PT ;  /* 0xfffffff8000d7812 */ /* 0x000fe200078ec0ff */
[----:B------:R-:W-:Y:S01]  /*1590*/  IMAD.WIDE R18, R19, 0x40, R14 ;  /* 0x0000004013127825 */ /* 0x000fe200078e020e */
[----:B------:R-:W-:Y:S02]  /*15a0*/  SHF.R.S32.HI R145, RZ, 0x3, R0 ;  /* 0x00000003ff917819 */ /* 0x000fe40000011400 */
[----:B------:R-:W-:Y:S02]  /*15b0*/  IADD3 R154, -R13, R50, RZ ;  /* 0x000000320d9a7210 */ /* 0x000fe40007ffe1ff */
[----:B------:R-:W-:Y:S01]  /*15c0*/  SHF.R.S32.HI R17, RZ, 0x1f, R157 ;  /* 0x0000001fff117819 */ /* 0x000fe2000001149d */
[----:B------:R-:W-:Y:S01]  /*15d0*/  IMAD.SHL.U32 R8, R145, 0x40, RZ ;  /* 0x0000004091087824 */ /* 0x000fe200078e00ff */
[C---:B------:R-:W-:Y:S02]  /*15e0*/  IADD3 R30, P2, R157.reuse, R30, RZ ;  /* 0x0000001e9d1e7210 */ /* 0x040fe40007f5e0ff */
[----:B------:R-:W-:-:S02]  /*15f0*/  IADD3 R28, P0, R157, R28, RZ ;  /* 0x0000001c9d1c7210 */ /* 0x000fc40007f1e0ff */
[----:B------:R-:W-:Y:S01]  /*1600*/  LEA.HI R156, R154, R154, RZ, 0x1 ;  /* 0x0000009a9a9c7211 */ /* 0x000fe200078f08ff */
[----:B------:R-:W-:Y:S01]  /*1610*/  IMAD.X R31, R17, 0x1, R2, P2 ;  /* 0x00000001111f7824 */ /* 0x000fe200010e0602 */
[-C--:B------:R-:W-:Y:S01]  /*1620*/  LEA.HI R2, R9, R50.reuse, RZ, 0x5 ;  /* 0x0000003209027211 */ /* 0x080fe200078f28ff */
[----:B------:R-:W-:Y:S01]  /*1630*/  IMAD.X R29, R17, 0x1, R6, P0 ;  /* 0x00000001111d7824 */ /* 0x000fe200000e0606 */
[----:B------:R-:W-:Y:S01]  /*1640*/  LEA.HI R6, R9, R50, RZ, 0x4 ;  /* 0x0000003209067211 */ /* 0x000fe200078f20ff */
[----:B------:R-:W-:Y:S01]  /*1650*/  IMAD.WIDE.U32 R30, R14, c[0x0][0x198], R30 ;  /* 0x000066000e1e7a25 */ /* 0x000fe200078e001e */
[----:B------:R-:W-:Y:S02]  /*1660*/  LOP3.LUT R9, R156, 0xfffffffe, RZ, 0xc0, !PT ;  /* 0xfffffffe9c097812 */ /* 0x000fe400078ec0ff */
[----:B------:R-:W-:Y:S01]  /*1670*/  IADD3 R32, P1, R157, R32, RZ ;  /* 0x000000209d207210 */ /* 0x000fe20007f3e0ff */
[----:B------:R-:W-:Y:S01]  /*1680*/  IMAD.MOV.U32 R49, RZ, RZ, R30 ;  /* 0x000000ffff317224 */ /* 0x000fe200078e001e */
[----:B------:R-:W-:Y:S01]  /*1690*/  LOP3.LUT R8, R8, 0xc0, RZ, 0xc0, !PT ;  /* 0x000000c008087812 */ /* 0x000fe200078ec0ff */
[----:B------:R-:W-:Y:S01]  /*16a0*/  IMAD.IADD R154, R154, 0x1, -R9 ;  /* 0x000000019a9a7824 */ /* 0x000fe200078e0a09 */
[----:B------:R-:W-:Y:S01]  /*16b0*/  LOP3.LUT R9, R6, 0xfffffff0, RZ, 0xc0, !PT ;  /* 0xfffffff006097812 */ /* 0x000fe200078ec0ff */
[----:B------:R-:W-:Y:S01]  /*16c0*/  IMAD.X R33, R17, 0x1, R4, P1 ;  /* 0x0000000111217824 */ /* 0x000fe200008e0604 */
[----:B------:R-:W-:-:S02]  /*16d0*/  LEA.HI R13, R11, R14, RZ, 0x1 ;  /* 0x0000000e0b0d7211 */ /* 0x000fc400078f08ff */
[----:B------:R-:W-:Y:S01]  /*16e0*/  LOP3.LUT R4, R8, 0x18, R157, 0xf8, !PT ;  /* 0x0000001808047812 */ /* 0x000fe200078ef89d */
[----:B------:R-:W-:Y:S01]  /*16f0*/  IMAD.IADD R9, R50, 0x1, -R9 ;  /* 0x0000000132097824 */ /* 0x000fe200078e0a09 */
[----:B------:R-:W-:Y:S02]  /*1700*/  SHF.R.U32.HI R11, RZ, 0x3, R8 ;  /* 0x00000003ff0b7819 */ /* 0x000fe40000011608 */
[C---:B------:R-:W-:Y:S01]  /*1710*/  IADD3 R24, P0, R14.reuse, R7, RZ ;  /* 0x000000070e187210 */ /* 0x040fe20007f1e0ff */
[----:B------:R-:W-:Y:S01]  /*1720*/  IMAD R7, R15, c[0x0][0x198], RZ ;  /* 0x000066000f077a24 */ /* 0x000fe200078e02ff */
[----:B------:R-:W-:Y:S02]  /*1730*/  LEA.HI R56, R9, R9, RZ, 0x1 ;  /* 0x0000000909387211 */ /* 0x000fe400078f08ff */
[----:B------:R-:W-:Y:S01]  /*1740*/  LOP3.LUT R13, R13, 0x7fffffe, RZ, 0xc0, !PT ;  /* 0x07fffffe0d0d7812 */ /* 0x000fe200078ec0ff */
[----:B------:R-:W-:Y:S01]  /*1750*/  IMAD R48, R14, c[0x0][0x19c], R7 ;  /* 0x000067000e307a24 */ /* 0x000fe200078e0207 */
[----:B------:R-:W-:Y:S01]  /*1760*/  LOP3.LUT R11, R4, R11, RZ, 0x3c, !PT ;  /* 0x0000000b040b7212 */ /* 0x000fe200078e3cff */
[----:B------:R-:W-:Y:S01]  /*1770*/  IMAD.X R4, R15, 0x1, R5, P0 ;  /* 0x000000010f047824 */ /* 0x000fe200000e0605 */
[--C-:B------:R-:W-:Y:S01]  /*1780*/  SHF.R.S32.HI R8, RZ, 0x1, R56.reuse ;  /* 0x00000001ff087819 */ /* 0x100fe20000011438 */
[----:B------:R-:W-:Y:S01]  /*1790*/  IMAD.IADD R13, R14, 0x1, -R13 ;  /* 0x000000010e0d7824 */ /* 0x000fe200078e0a0d */
[----:B------:R-:W-:Y:S01]  /*17a0*/  SHF.R.S32.HI R5, RZ, 0x1f, R56 ;  /* 0x0000001fff057819 */ /* 0x000fe20000011438 */
[----:B------:R-:W-:Y:S01]  /*17b0*/  IMAD R23, R4, c[0x0][0x1a0], RZ ;  /* 0x0000680004177a24 */ /* 0x000fe200078e02ff */
[----:B------:R-:W-:Y:S01]  /*17c0*/  SHF.R.S32.HI R162, RZ, 0x5, R2 ;  /* 0x00000005ffa27819 */ /* 0x000fe20000011402 */
[----:B------:R-:W-:Y:S01]  /*17d0*/  IMAD.MOV.U32 R4, RZ, RZ, 0x10 ;  /* 0x00000010ff047424 */ /* 0x000fe200078e00ff */
[----:B------:R-:W-:Y:S01]  /*17e0*/  LEA.HI R5, R5, R8, RZ, 0x2 ;  /* 0x0000000805057211 */ /* 0x000fe200078f10ff */
[----:B------:R-:W-:Y:S01]  /*17f0*/  IMAD R23, R24, c[0x0][0x1a4], R23 ;  /* 0x0000690018177a24 */ /* 0x000fe200078e0217 */
[----:B------:R-:W-:Y:S01]  /*1800*/  ISETP.GE.AND P0, PT, R14, R144, PT ;  /* 0x000000900e00720c */ /* 0x000fe20003f06270 */
[----:B------:R-:W-:Y:S01]  /*1810*/  IMAD R152, R162, 0x8, R13 ;  /* 0x00000008a2987824 */ /* 0x000fe200078e020d */
[----:B------:R-:W-:Y:S01]  /*1820*/  SHF.R.S32.HI R17, RZ, 0x1f, R10 ;  /* 0x0000001fff117819 */ /* 0x000fe2000001140a */
[----:B------:R-:W-:Y:S01]  /*1830*/  IMAD.WIDE.U32 R12, R12, c[0x0][0x1b8], R32 ;  /* 0x00006e000c0c7a25 */ /* 0x000fe200078e0020 */
[----:B------:R-:W-:-:S02]  /*1840*/  LOP3.LUT R5, R5, 0xfffffffc, RZ, 0xc0, !PT ;  /* 0xfffffffc05057812 */ /* 0x000fc400078ec0ff */
[----:B------:R-:W-:Y:S01]  /*1850*/  LEA.HI R0, R0, R145, RZ, 0x1 ;  /* 0x0000009100007211 */ /* 0x000fe200078f08ff */
[----:B------:R-:W-:Y:S01]  /*1860*/  IMAD R17, R17, c[0x0][0x1a8], RZ ;  /* 0x00006a0011117a24 */ /* 0x000fe200078e02ff */
[----:B------:R-:W-:Y:S01]  /*1870*/  IADD3 R13, R13, R3, RZ ;  /* 0x000000030d0d7210 */ /* 0x000fe20007ffe0ff */
[----:B------:R-:W-:Y:S01]  /*1880*/  IMAD.IADD R3, R8, 0x1, -R5 ;  /* 0x0000000108037824 */ /* 0x000fe200078e0a05 */
[----:B------:R-:W-:Y:S01]  /*1890*/  LOP3.LUT R0, R0, 0xfffffffe, RZ, 0xc0, !PT ;  /* 0xfffffffe00007812 */ /* 0x000fe200078ec0ff */
[----:B------:R-:W-:Y:S01]  /*18a0*/  IMAD.U32 R152, R152, 0x20, R11 ;  /* 0x0000002098987824 */ /* 0x000fe200078e000b */
[----:B------:R-:W-:Y:S01]  /*18b0*/  LOP3.LUT R5, R2, 0xffffffe0, RZ, 0xc0, !PT ;  /* 0xffffffe002057812 */ /* 0x000fe200078ec0ff */
[C---:B------:R-:W-:Y:S01]  /*18c0*/  IMAD R17, R10.reuse, c[0x0][0x1ac], R17 ;  /* 0x00006b000a117a24 */ /* 0x040fe200078e0211 */
[----:B------:R-:W-:Y:S01]  /*18d0*/  LOP3.LUT P1, RZ, R3, 0x2, RZ, 0xc0, !PT ;  /* 0x0000000203ff7812 */ /* 0x000fe2000782c0ff */
[----:B------:R-:W-:Y:S01]  /*18e0*/  IMAD.WIDE.U32 R10, R10, c[0x0][0x1a8], R28 ;  /* 0x00006a000a0a7a25 */ /* 0x000fe200078e001c */
[----:B------:R-:W-:-:S02]  /*18f0*/  SHF.R.S32.HI R6, RZ, 0x4, R6 ;  /* 0x00000004ff067819 */ /* 0x000fc40000011406 */
[----:B------:R-:W-:Y:S01]  /*1900*/  IADD3 R8, -R5, R50, RZ ;  /* 0x0000003205087210 */ /* 0x000fe20007ffe1ff */
[----:B------:R-:W-:Y:S01]  /*1910*/  IMAD.WIDE.U32 R24, R24, c[0x0][0x1a0], R12 ;  /* 0x0000680018187a25 */ /* 0x000fe200078e000c */
[----:B------:R-:W-:Y:S02]  /*1920*/  SHF.R.S32.HI R156, RZ, 0x1, R156 ;  /* 0x00000001ff9c7819 */ /* 0x000fe4000001149c */
[----:B------:R-:W-:Y:S01]  /*1930*/  SEL R4, R4, 0xfffffff0, !P1 ;  /* 0xfffffff004047807 */ /* 0x000fe20004800000 */
[----:B------:R-:W-:Y:S02]  /*1940*/  IMAD.IADD R48, R31, 0x1, R48 ;  /* 0x000000011f307824 */ /* 0x000fe400078e0230 */
[----:B------:R-:W-:Y:S02]  /*1950*/  IMAD.IADD R155, R145, 0x1, -R0 ;  /* 0x00000001919b7824 */ /* 0x000fe400078e0a00 */
[----:B------:R-:W-:Y:S02]  /*1960*/  IMAD.SHL.U32 R152, R152, 0x2, RZ ;  /* 0x0000000298987824 */ /* 0x000fe400078e00ff */
[----:B------:R-:W-:-:S02]  /*1970*/  IMAD.IADD R17, R11, 0x1, R17 ;  /* 0x000000010b117824 */ /* 0x000fc400078e0211 */
        /* <DEDUP_REMOVED lines=18> */
.L_x_3876:
[----:B------:R-:W-:Y:S05]  /*1aa0*/  BSYNC B0 ;  /* 0x0000000000007941 */ /* 0x000fea0003800000 */
.L_x_3875:
        /* <DEDUP_REMOVED lines=20> */
.L_x_3878:
[----:B------:R-:W-:Y:S05]  /*1bf0*/  BSYNC B0 ;  /* 0x0000000000007941 */ /* 0x000fea0003800000 */
.L_x_3877:
        /* <DEDUP_REMOVED lines=17> */
.L_x_3880:
[----:B------:R-:W-:Y:S05]  /*1d10*/  BSYNC B0 ;  /* 0x0000000000007941 */ /* 0x000fea0003800000 */
.L_x_3879:
        /* <DEDUP_REMOVED lines=18> */
.L_x_3882:
[----:B------:R-:W-:Y:S05]  /*1e40*/  BSYNC B0 ;  /* 0x0000000000007941 */ /* 0x000fea0003800000 */
.L_x_3881:
        /* <DEDUP_REMOVED lines=16> */
.L_x_3884:
[----:B------:R-:W-:Y:S05]  /*1f50*/  BSYNC B0 ;  /* 0x0000000000007941 */ /* 0x000fea0003800000 */
.L_x_3883:
[----:B-1----:R-:W-:Y:S01]  /*1f60*/  IADD3 R11, R14, 0x60, RZ ;  /* 0x000000600e0b7810 */ /* 0x002fe20007ffe0ff */
        /* <DEDUP_REMOVED lines=18> */
.L_x_3886:
[----:B------:R-:W-:Y:S05]  /*2090*/  BSYNC B0 ;  /* 0x0000000000007941 */ /* 0x000fea0003800000 */
.L_x_3885:
        /* <DEDUP_REMOVED lines=26> */
.L_x_3888:
[----:B------:R-:W-:Y:S05]  /*2240*/  BSYNC B0 ;  /* 0x0000000000007941 */ /* 0x000fea0003800000 */
.L_x_3887:
        /* <DEDUP_REMOVED lines=16> */
.L_x_3890:
[----:B------:R-:W-:Y:S05]  /*2350*/  BSYNC B0 ;  /* 0x0000000000007941 */ /* 0x000fea0003800000 */
.L_x_3889:
        /* <DEDUP_REMOVED lines=14> */
.L_x_3892:
[----:B------:R-:W-:Y:S05]  /*2440*/  BSYNC B0 ;  /* 0x0000000000007941 */ /* 0x000fea0003800000 */
.L_x_3891:
        /* <DEDUP_REMOVED lines=16> */
.L_x_3894:
[----:B------:R-:W-:Y:S05]  /*2550*/  BSYNC B0 ;  /* 0x0000000000007941 */ /* 0x000fea0003800000 */
.L_x_3893:
[----:B-1----:R-:W-:Y:S01]  /*2560*/  LEA.HI R11, R6, R6, RZ, 0x1 ;  /* 0x00000006060b7211 */ /* 0x002fe200078f08ff */
[----:B------:R-:W-:Y:S01]  /*2570*/  IMAD.SHL.U32 R3, R3, 0x40, RZ ;  /* 0x0000004003037824 */ /* 0x000fe200078e00ff */
[----:B------:R-:W-:Y:S01]  /*2580*/  SHF.R.S32.HI R2, RZ, 0x1f, R9 ;  /* 0x0000001fff027819 */ /* 0x000fe20000011409 */
[----:B------:R-:W-:Y:S01]  /*2590*/  IMAD.SHL.U32 R141, R156, 0x40, RZ ;  /* 0x000000409c8d7824 */ /* 0x000fe200078e00ff */
[----:B------:R-:W-:Y:S01]  /*25a0*/  LOP3.LUT R11, R11, 0xfffffffe, RZ, 0xc0, !PT ;  /* 0xfffffffe0b0b7812 */ /* 0x000fe200078ec0ff */
[----:B------:R-:W0:Y:S01]  /*25b0*/  LDGDEPBAR ;  /* 0x00000000000079af */ /* 0x000e220000000000 */
[----:B------:R-:W-:Y:S02]  /*25c0*/  LEA.HI R7, R2, R9, RZ, 0x3 ;  /* 0x0000000902077211 */ /* 0x000fe400078f18ff */
[----:B------:R-:W-:Y:S01]  /*25d0*/  LOP3.LUT R56, R56, 0x7fffffe, RZ, 0xc0, !PT ;  /* 0x07fffffe38387812 */ /* 0x000fe200078ec0ff */
[----:B------:R-:W-:Y:S01]  /*25e0*/  IMAD.IADD R11, R6, 0x1, -R11 ;  /* 0x00000001060b7824 */ /* 0x000fe200078e0a0b */
[----:B------:R-:W-:Y:S01]  /*25f0*/  LOP3.LUT R141, R141, 0xc0, RZ, 0xc0, !PT ;  /* 0x000000c08d8d7812 */ /* 0x000fe200078ec0ff */
[----:B------:R-:W-:Y:S01]  /*2600*/  IMAD.SHL.U32 R7, R7, 0x20, RZ ;  /* 0x0000002007077824 */ /* 0x000fe200078e00ff */
[----:B------:R-:W-:Y:S01]  /*2610*/  LOP3.LUT R3, R3, 0xc0, RZ, 0xc0, !PT ;  /* 0x000000c003037812 */ /* 0x000fe200078ec0ff */
[----:B------:R-:W-:Y:S01]  /*2620*/  IMAD.SHL.U32 R6, R155, 0x8, RZ ;  /* 0x000000089b067824 */ /* 0x000fe200078e00ff */
[----:B------:R-:W-:Y:S01]  /*2630*/  LOP3.LUT P0, RZ, R156, 0x2, RZ, 0xc0, !PT ;  /* 0x000000029cff7812 */ /* 0x000fe2000780c0ff */
[----:B------:R-:W-:Y:S01]  /*2640*/  IMAD.SHL.U32 R2, R11, 0x8, RZ ;  /* 0x000000080b027824 */ /* 0x000fe200078e00ff */
[----:B------:R-:W-:Y:S01]  /*2650*/  LOP3.LUT R7, R7, 0xffffff00, RZ, 0xc0, !PT ;  /* 0xffffff0007077812 */ /* 0x000fe200078ec0ff */
[----:B------:R-:W-:Y:S01]  /*2660*/  IMAD.IADD R56, R9, 0x1, -R56 ;  /* 0x0000000109387824 */ /* 0x000fe200078e0a38 */
[----:B------:R-:W-:-:S02]  /*2670*/  LOP3.LUT R6, R141, 0x8, R6, 0xf8, !PT ;  /* 0x000000088d067812 */ /* 0x000fc400078ef806 */
[----:B------:R-:W-:Y:S01]  /*2680*/  LOP3.LUT R2, R3, 0x8, R2, 0xf8, !PT ;  /* 0x0000000803027812 */ /* 0x000fe200078ef802 */
[----:B------:R-:W-:Y:S01]  /*2690*/  IMAD R9, R162, 0x200, R7 ;  /* 0x00000200a2097824 */ /* 0x000fe200078e0207 */
[----:B------:R-:W-:Y:S02]  /*26a0*/  SHF.R.U32.HI R141, RZ, 0x3, R141 ;  /* 0x00000003ff8d7819 */ /* 0x000fe4000001168d */
[----:B------:R-:W-:Y:S02]  /*26b0*/  SHF.R.U32.HI R3, RZ, 0x3, R3 ;  /* 0x00000003ff037819 */ /* 0x000fe40000011603 */
[----:B------:R-:W-:Y:S01]  /*26c0*/  LOP3.LUT R141, R6, R141, RZ, 0x3c, !PT ;  /* 0x0000008d068d7212 */ /* 0x000fe200078e3cff */
[----:B------:R-:W-:Y:S01]  /*26d0*/  IMAD R6, R56, 0x20, R9 ;  /* 0x0000002038067824 */ /* 0x000fe200078e0209 */
[----:B------:R-:W-:Y:S01]  /*26e0*/  LOP3.LUT R3, R2, R3, RZ, 0x3c, !PT ;  /* 0x0000000302037212 */ /* 0x000fe200078e3cff */
[----:B------:R-:W-:Y:S02]  /*26f0*/  IMAD R2, R11, 0x8, R154 ;  /* 0x000000080b027824 */ /* 0x000fe400078e029a */
[----:B------:R-:W-:-:S02]  /*2700*/  IMAD R56, R56, 0x20, R7 ;  /* 0x0000002038387824 */ /* 0x000fc400078e0207 */
[----:B------:R-:W-:Y:S02]  /*2710*/  IMAD.U32 R141, R2, 0x20, R141 ;  /* 0x00000020028d7824 */ /* 0x000fe400078e008d */
[----:B------:R-:W-:Y:S02]  /*2720*/  IMAD.IADD R143, R3, 0x1, R6 ;  /* 0x00000001038f7824 */ /* 0x000fe400078e0206 */
[----:B------:R-:W-:Y:S02]  /*2730*/  IMAD.SHL.U32 R141, R141, 0x2, RZ ;  /* 0x000000028d8d7824 */ /* 0x000fe400078e00ff */
[----:B------:R-:W-:Y:S02]  /*2740*/  IMAD.SHL.U32 R143, R143, 0x2, RZ ;  /* 0x000000028f8f7824 */ /* 0x000fe400078e00ff */
[----:B------:R-:W-:Y:S01]  /*2750*/  IMAD.IADD R7, R5, 0x1, R50 ;  /* 0x0000000105077824 */ /* 0x000fe200078e0232 */
[----:B--2---:R-:W-:Y:S01]  /*2760*/  LDSM.16.M88.4 R28, [R141+0x1000] ;  /* 0x001000008d1c783b */ /* 0x004fe20000000200 */
[C---:B------:R-:W-:Y:S01]  /*2770*/  IADD3 R2, R141.reuse, 0x1000, RZ ;  /* 0x000010008d027810 */ /* 0x040fe20007ffe0ff */
[----:B------:R-:W-:Y:S01]  /*2780*/  IMAD R142, R4, 0x2, R143 ;  /* 0x00000002048e7824 */ /* 0x000fe200078e028f */
[----:B------:R-:W-:Y:S01]  /*2790*/  IADD3 R140, R141, 0x1020, RZ ;  /* 0x000010208d8c7810 */ /* 0x000fe20007ffe0ff */
[----:B------:R-:W1:Y:S01]  /*27a0*/  LDSM.16.M88.4 R12, [R143] ;  /* 0x000000008f0c783b */ /* 0x000e620000000200 */
[----:B------:R-:W-:Y:S01]  /*27b0*/  @P0 IADD3 R140, R2, -0x20, RZ ;  /* 0xffffffe0028c0810 */ /* 0x000fe20007ffe0ff */
[----:B------:R-:W-:-:S02]  /*27c0*/  IMAD.IADD R3, R3, 0x1, R56 ;  /* 0x0000000103037824 */ /* 0x000fc400078e0238 */
[----:B------:R-:W-:Y:S01]  /*27d0*/  LDSM.16.M88.4 R8, [R142] ;  /* 0x000000008e08783b */ /* 0x000fe20000000200 */
[C---:B------:R-:W-:Y:S02]  /*27e0*/  IADD3 R137, R140.reuse, 0x400, RZ ;  /* 0x000004008c897810 */ /* 0x040fe40007ffe0ff */
[C---:B------:R-:W-:Y:S01]  /*27f0*/  IADD3 R136, R140.reuse, 0x800, RZ ;  /* 0x000008008c887810 */ /* 0x040fe20007ffe0ff */
[----:B----4-:R-:W-:Y:S01]  /*2800*/  LDSM.16.M88.4 R16, [R140] ;  /* 0x000000008c10783b */ /* 0x010fe20000000200 */
[C---:B------:R-:W-:Y:S02]  /*2810*/  IADD3 R135, R140.reuse, 0xc00, RZ ;  /* 0x00000c008c877810 */ /* 0x040fe40007ffe0ff */
[C---:B------:R-:W-:Y:S01]  /*2820*/  IADD3 R134, R140.reuse, 0x1000, RZ ;  /* 0x000010008c867810 */ /* 0x040fe20007ffe0ff */
[----:B------:R-:W2:Y:S01]  /*2830*/  LDSM.16.M88.4 R36, [R141+0x1400] ;  /* 0x001400008d24783b */ /* 0x000ea20000000200 */
[C---:B------:R-:W-:Y:S02]  /*2840*/  IADD3 R133, R140.reuse, 0x1400, RZ ;  /* 0x000014008c857810 */ /* 0x040fe40007ffe0ff */
[C---:B------:R-:W-:Y:S01]  /*2850*/  IADD3 R132, R140.reuse, 0x1800, RZ ;  /* 0x000018008c847810 */ /* 0x040fe20007ffe0ff */
[----:B------:R-:W4:Y:S01]  /*2860*/  LDSM.16.M88.4 R32, [R140+0x400] ;  /* 0x000400008c20783b */ /* 0x000f220000000200 */
[----:B------:R-:W-:-:S03]  /*2870*/  IADD3 R86, R140, 0x1c00, RZ ;  /* 0x00001c008c567810 */ /* 0x000fc60007ffe0ff */
[----:B------:R-:W-:Y:S01]  /*2880*/  LDSM.16.M88.4 R52, [R140+0xc00] ;  /* 0x000c00008c34783b */ /* 0x000fe20000000200 */
[C---:B-1----:R-:W-:Y:S08]  /*2890*/  HMMA.16816.F32.BF16 R40, R12.reuse, R28, RZ ;  /* 0x0000001c0c28723c */ /* 0x042ff000000418ff */
[C---:B------:R-:W-:Y:S08]  /*28a0*/  HMMA.16816.F32.BF16 R28, R12.reuse, R30, RZ ;  /* 0x0000001e0c1c723c */ /* 0x040ff000000418ff */
[----:B--2---:R-:W-:Y:S08]  /*28b0*/  HMMA.16816.F32.BF16 R44, R12, R36, RZ ;  /* 0x000000240c2c723c */ /* 0x004ff000000418ff */
[C---:B------:R-:W-:Y:S08]  /*28c0*/  HMMA.16816.F32.BF16 R40, R8.reuse, R16, R40 ;  /* 0x000000100828723c */ /* 0x040ff00000041828 */
[----:B------:R-:W-:Y:S01]  /*28d0*/  HMMA.16816.F32.BF16 R28, R8, R18, R28 ;  /* 0x00000012081c723c */ /* 0x000fe2000004181c */
[----:B------:R-:W1:Y:S07]  /*28e0*/  LDSM.16.M88.4 R16, [R141+0x1800] ;  /* 0x001800008d10783b */ /* 0x000e6e0000000200 */
[----:B------:R-:W-:Y:S08]  /*28f0*/  HMMA.16816.F32.BF16 R36, R12, R38, RZ ;  /* 0x000000260c24723c */ /* 0x000ff000000418ff */
[----:B------:R-:W-:Y:S01]  /*2900*/  FMUL.FTZ R2, R40, c[0x0][0x2ec] ;  /* 0x0000bb0028027a20 */ /* 0x000fe20000410000 */
[----:B----4-:R-:W-:Y:S01]  /*2910*/  HMMA.16816.F32.BF16 R44, R8, R32, R44 ;  /* 0x00000020082c723c */ /* 0x010fe2000004182c */
[----:B------:R-:W-:-:S02]  /*2920*/  FMUL.FTZ R57, R41, c[0x0][0x2ec] ;  /* 0x0000bb0029397a20 */ /* 0x000fc40000410000 */
[----:B------:R-:W-:Y:S02]  /*2930*/  FMUL.FTZ R6, R42, c[0x0][0x2ec] ;  /* 0x0000bb002a067a20 */ /* 0x000fe40000410000 */
[----:B------:R-:W-:Y:S01]  /*2940*/  FMUL.FTZ R74, R43, c[0x0][0x2ec] ;  /* 0x0000bb002b4a7a20 */ /* 0x000fe20000410000 */
[----:B------:R-:W-:Y:S01]  /*2950*/  MUFU.TANH R2, R2 ;  /* 0x0000000200027308 */ /* 0x000fe20000002400 */
[----:B------:R-:W-:Y:S01]  /*2960*/  FMUL.FTZ R28, R28, c[0x0][0x2ec] ;  /* 0x0000bb001c1c7a20 */ /* 0x000fe20000410000 */
[----:B------:R-:W2:Y:S01]  /*2970*/  LDSM.16.M88.4 R40, [R140+0x800] ;  /* 0x000800008c28783b */ /* 0x000ea20000000200 */
[----:B------:R-:W-:Y:S02]  /*2980*/  FMUL.FTZ R59, R29, c[0x0][0x2ec] ;  /* 0x0000bb001d3b7a20 */ /* 0x000fe40000410000 */
[----:B------:R-:W-:Y:S02]  /*2990*/  FMUL.FTZ R68, R30, c[0x0][0x2ec] ;  /* 0x0000bb001e447a20 */ /* 0x000fe40000410000 */
[----:B------:R-:W-:Y:S01]  /*29a0*/  FMUL.FTZ R80, R31, c[0x0][0x2ec] ;  /* 0x0000bb001f507a20 */ /* 0x000fe20000410000 */
[----:B------:R4:W-:Y:S01]  /*29b0*/  MUFU.TANH R61, R28 ;  /* 0x0000001c003d7308 */ /* 0x0009e20000002400 */
[----:B------:R-:W-:Y:S07]  /*29c0*/  HMMA.16816.F32.BF16 R36, R8, R34, R36 ;  /* 0x000000220824723c */ /* 0x000fee0000041824 */
[----:B------:R-:W5:Y:S01]  /*29d0*/  MUFU.TANH R57, R57 ;  /* 0x0000003900397308 */ /* 0x000f620000002400 */
[----:B-1----:R-:W-:Y:S01]  /*29e0*/  HMMA.16816.F32.BF16 R32, R12, R16, RZ ;  /* 0x000000100c20723c */ /* 0x002fe200000418ff */
[----:B------:R-:W-:-:S02]  /*29f0*/  FMUL.FTZ R44, R44, c[0x0][0x2ec] ;  /* 0x0000bb002c2c7a20 */ /* 0x000fc40000410000 */
[----:B------:R-:W-:Y:S02]  /*2a00*/  FMUL.FTZ R45, R45, c[0x0][0x2ec] ;  /* 0x0000bb002d2d7a20 */ /* 0x000fe40000410000 */
[----:B------:R-:W-:Y:S01]  /*2a10*/  FMUL.FTZ R46, R46, c[0x0][0x2ec] ;  /* 0x0000bb002e2e7a20 */ /* 0x000fe20000410000 */
[----:B----4-:R-:W1:Y:S01]  /*2a20*/  LDSM.16.M88.4 R28, [R141+0x1c00] ;  /* 0x001c00008d1c783b */ /* 0x010e620000000200 */
[----:B------:R-:W-:Y:S01]  /*2a30*/  FMUL.FTZ R47, R47, c[0x0][0x2ec] ;  /* 0x0000bb002f2f7a20 */ /* 0x000fe20000410000 */
[----:B------:R-:W-:Y:S01]  /*2a40*/  HMMA.16816.F32.BF16 R16, R12, R18, RZ ;  /* 0x000000120c10723c */ /* 0x000fe200000418ff */
[----:B------:R-:W-:Y:S07]  /*2a50*/  MUFU.TANH R62, R44 ;  /* 0x0000002c003e7308 */ /* 0x000fee0000002400 */
[----:B------:R-:W-:Y:S01]  /*2a60*/  FMUL.FTZ R36, R36, c[0x0][0x2ec] ;  /* 0x0000bb0024247a20 */ /* 0x000fe20000410000 */
[----:B------:R-:W-:Y:S01]  /*2a70*/  MUFU.TANH R60, R45 ;  /* 0x0000002d003c7308 */ /* 0x000fe20000002400 */
[----:B------:R-:W-:-:S02]  /*2a80*/  FMUL.FTZ R37, R37, c[0x0][0x2ec] ;  /* 0x0000bb0025257a20 */ /* 0x000fc40000410000 */
[----:B------:R-:W-:Y:S02]  /*2a90*/  FMUL.FTZ R38, R38, c[0x0][0x2ec] ;  /* 0x0000bb0026267a20 */ /* 0x000fe40000410000 */
[----:B------:R-:W-:Y:S02]  /*2aa0*/  FMUL.FTZ R39, R39, c[0x0][0x2ec] ;  /* 0x0000bb0027277a20 */ /* 0x000fe40000410000 */
[C---:B--2---:R-:W-:Y:S01]  /*2ab0*/  HMMA.16816.F32.BF16 R32, R8.reuse, R40, R32 ;  /* 0x000000280820723c */ /* 0x044fe20000041820 */
[----:B------:R-:W-:Y:S07]  /*2ac0*/  MUFU.TANH R70, R46 ;  /* 0x0000002e00467308 */ /* 0x000fee0000002400 */
[----:B------:R-:W-:Y:S01]  /*2ad0*/  HMMA.16816.F32.BF16 R16, R8, R42, R16 ;  /* 0x0000002a0810723c */ /* 0x000fe20000041810 */
[----:B------:R2:W-:Y:S08]  /*2ae0*/  MUFU.TANH R82, R47 ;  /* 0x0000002f00527308 */ /* 0x0005f00000002400 */
[----:B------:R-:W-:Y:S01]  /*2af0*/  MUFU.TANH R64, R36 ;  /* 0x0000002400407308 */ /* 0x000fe20000002400 */
[----:B-1----:R-:W-:Y:S06]  /*2b00*/  HMMA.16816.F32.BF16 R40, R12, R28, RZ ;  /* 0x0000001c0c28723c */ /* 0x002fec00000418ff */
[----:B------:R-:W-:Y:S01]  /*2b10*/  FMUL.FTZ R32, R32, c[0x0][0x2ec] ;  /* 0x0000bb0020207a20 */ /* 0x000fe20000410000 */
[----:B--2---:R-:W1:Y:S01]  /*2b20*/  LDSM.16.M88.4 R44, [R141+0x2000] ;  /* 0x002000008d2c783b */ /* 0x004e620000000200 */
[----:B------:R-:W-:Y:S01]  /*2b30*/  MUFU.TANH R63, R37 ;  /* 0x00000025003f7308 */ /* 0x000fe20000002400 */
[----:B------:R-:W-:-:S02]  /*2b40*/  FMUL.FTZ R33, R33, c[0x0][0x2ec] ;  /* 0x0000bb0021217a20 */ /* 0x000fc40000410000 */
[----:B------:R-:W-:Y:S01]  /*2b50*/  FMUL.FTZ R34, R34, c[0x0][0x2ec] ;  /* 0x0000bb0022227a20 */ /* 0x000fe20000410000 */
[----:B------:R-:W-:Y:S01]  /*2b60*/  HMMA.16816.F32.BF16 R28, R12, R30, RZ ;  /* 0x0000001e0c1c723c */ /* 0x000fe200000418ff */
[----:B------:R-:W-:Y:S02]  /*2b70*/  FMUL.FTZ R164, R35, c[0x0][0x2ec] ;  /* 0x0000bb0023a47a20 */ /* 0x000fe40000410000 */
[----:B------:R-:W-:Y:S01]  /*2b80*/  FMUL.FTZ R16, R16, c[0x0][0x2ec] ;  /* 0x0000bb0010107a20 */ /* 0x000fe20000410000 */
[----:B------:R-:W-:Y:S01]  /*2b90*/  MUFU.TANH R66, R38 ;  /* 0x0000002600427308 */ /* 0x000fe20000002400 */
[----:B------:R-:W-:Y:S02]  /*2ba0*/  FMUL.FTZ R130, R18, c[0x0][0x2ec] ;  /* 0x0000bb0012827a20 */ /* 0x000fe40000410000 */
[----:B------:R-:W-:-:S05]  /*2bb0*/  FMUL.FTZ R92, R19, c[0x0][0x2ec] ;  /* 0x0000bb00135c7a20 */ /* 0x000fca0000410000 */
[----:B------:R2:W-:Y:S01]  /*2bc0*/  MUFU.TANH R72, R39 ;  /* 0x0000002700487308 */ /* 0x0005e20000002400 */
[----:B------:R-:W-:Y:S07]  /*2bd0*/  HMMA.16816.F32.BF16 R40, R8, R52, R40 ;  /* 0x000000340828723c */ /* 0x000fee0000041828 */
[----:B------:R-:W-:Y:S01]  /*2be0*/  MUFU.TANH R69, R32 ;  /* 0x0000002000457308 */ /* 0x000fe20000002400 */
[----:B------:R-:W-:-:S03]  /*2bf0*/  FMUL.FTZ R53, R17, c[0x0][0x2ec] ;  /* 0x0000bb0011357a20 */ /* 0x000fc60000410000 */
[----:B------:R-:W-:Y:S01]  /*2c00*/  HMMA.16816.F32.BF16 R28, R8, R54, R28 ;  /* 0x00000036081c723c */ /* 0x000fe2000004181c */
[----:B--2---:R-:W2:Y:S03]  /*2c10*/  LDSM.16.M88.4 R36, [R140+0x1000] ;  /* 0x001000008c24783b */ /* 0x004ea60000000200 */
[----:B------:R-:W-:Y:S08]  /*2c20*/  MUFU.TANH R65, R33 ;  /* 0x0000002100417308 */ /* 0x000ff00000002400 */
[----:B------:R1:W-:Y:S01]  /*2c30*/  MUFU.TANH R94, R34 ;  /* 0x00000022005e7308 */ /* 0x0003e20000002400 */
[----:B------:R-:W-:-:S02]  /*2c40*/  FMUL.FTZ R40, R40, c[0x0][0x2ec] ;  /* 0x0000bb0028287a20 */ /* 0x000fc40000410000 */
[----:B------:R-:W-:Y:S02]  /*2c50*/  FMUL.FTZ R41, R41, c[0x0][0x2ec] ;  /* 0x0000bb0029297a20 */ /* 0x000fe40000410000 */
[----:B------:R-:W-:-:S03]  /*2c60*/  FMUL.FTZ R108, R42, c[0x0][0x2ec] ;  /* 0x0000bb002a6c7a20 */ /* 0x000fc60000410000 */
[----:B------:R4:W-:Y:S01]  /*2c70*/  MUFU.TANH R67, R16 ;  /* 0x0000001000437308 */ /* 0x0009e20000002400 */
[----:B------:R-:W-:-:S03]  /*2c80*/  FMUL.FTZ R128, R43, c[0x0][0x2ec] ;  /* 0x0000bb002b807a20 */ /* 0x000fc60000410000 */
[----:B------:R-:W-:Y:S02]  /*2c90*/  FMUL.FTZ R73, R28, c[0x0][0x2ec] ;  /* 0x0000bb001c497a20 */ /* 0x000fe40000410000 */
[----:B------:R-:W-:Y:S02]  /*2ca0*/  FMUL.FTZ R71, R29, c[0x0][0x2ec] ;  /* 0x0000bb001d477a20 */ /* 0x000fe40000410000 */
[----:B------:R-:W-:Y:S01]  /*2cb0*/  FMUL.FTZ R110, R30, c[0x0][0x2ec] ;  /* 0x0000bb001e6e7a20 */ /* 0x000fe20000410000 */
[C---:B-1----:R-:W-:Y:S01]  /*2cc0*/  HMMA.16816.F32.BF16 R32, R12.reuse, R44, RZ ;  /* 0x0000002c0c20723c */ /* 0x042fe200000418ff */
[----:B------:R-:W-:Y:S01]  /*2cd0*/  MUFU.TANH R75, R40 ;  /* 0x00000028004b7308 */ /* 0x000fe20000002400 */
[----:B------:R-:W-:Y:S01]  /*2ce0*/  FMUL.FTZ R84, R31, c[0x0][0x2ec] ;  /* 0x0000bb001f547a20 */ /* 0x000fe20000410000 */
[----:B----4-:R-:W1:Y:S05]  /*2cf0*/  LDSM.16.M88.4 R16, [R141+0x2400] ;  /* 0x002400008d10783b */ /* 0x010e6a0000000200 */
[----:B------:R-:W-:Y:S01]  /*2d00*/  HMMA.16816.F32.BF16 R44, R12, R46, RZ ;  /* 0x0000002e0c2c723c */ /* 0x000fe200000418ff */
[----:B------:R4:W-:Y:S08]  /*2d10*/  MUFU.TANH R54, R41 ;  /* 0x0000002900367308 */ /* 0x0009f00000002400 */
[----:B------:R-:W3:Y:S07]  /*2d20*/  MUFU.TANH R74, R74 ;  /* 0x0000004a004a7308 */ /* 0x000eee0000002400 */
[C---:B--2---:R-:W-:Y:S01]  /*2d30*/  HMMA.16816.F32.BF16 R32, R8.reuse, R36, R32 ;  /* 0x000000240820723c */ /* 0x044fe20000041820 */
[----:B----4-:R-:W2:Y:S01]  /*2d40*/  LDSM.16.M88.4 R40, [R140+0x1400] ;  /* 0x001400008c28783b */ /* 0x010ea20000000200 */
[----:B------:R-:W4:Y:S05]  /*2d50*/  MUFU.TANH R68, R68 ;  /* 0x0000004400447308 */ /* 0x000f2a0000002400 */
[----:B------:R-:W-:Y:S01]  /*2d60*/  IADD3 R36, R7, 0x8, RZ ;  /* 0x0000000807247810 */ /* 0x000fe20007ffe0ff */
[----:B------:R-:W-:Y:S02]  /*2d70*/  HMMA.16816.F32.BF16 R44, R8, R38, R44 ;  /* 0x00000026082c723c */ /* 0x000fe4000004182c */
[----:B------:R-:W2:Y:S08]  /*2d80*/  MUFU.TANH R59, R59 ;  /* 0x0000003b003b7308 */ /* 0x000eb00000002400 */
[----:B------:R-:W2:Y:S01]  /*2d90*/  MUFU.TANH R80, R80 ;  /* 0x0000005000507308 */ /* 0x000ea20000002400 */
[----:B-1----:R-:W-:Y:S05]  /*2da0*/  HMMA.16816.F32.BF16 R28, R12, R16, RZ ;  /* 0x000000100c1c723c */ /* 0x002fea00000418ff */
[----:B------:R-:W-:-:S02]  /*2db0*/  FMUL.FTZ R32, R32, c[0x0][0x2ec] ;  /* 0x0000bb0020207a20 */ /* 0x000fc40000410000 */
[----:B------:R-:W-:Y:S01]  /*2dc0*/  FMUL.FTZ R33, R33, c[0x0][0x2ec] ;  /* 0x0000bb0021217a20 */ /* 0x000fe20000410000 */
[----:B------:R-:W1:Y:S01]  /*2dd0*/  MUFU.TANH R164, R164 ;  /* 0x000000a400a47308 */ /* 0x000e620000002400 */
[----:B------:R-:W-:Y:S01]  /*2de0*/  FMUL.FTZ R34, R34, c[0x0][0x2ec] ;  /* 0x0000bb0022227a20 */ /* 0x000fe20000410000 */
[----:B------:R-:W-:Y:S01]  /*2df0*/  SHF.R.S32.HI R17, RZ, 0x1f, R162 ;  /* 0x0000001fff117819 */ /* 0x000fe200000114a2 */
[----:B------:R-:W-:Y:S02]  /*2e00*/  IMAD R16, R162, 0x10, R27 ;  /* 0x00000010a2107824 */ /* 0x000fe400078e021b */
[----:B------:R-:W-:Y:S01]  /*2e10*/  FMUL.FTZ R35, R35, c[0x0][0x2ec] ;  /* 0x0000bb0023237a20 */ /* 0x000fe20000410000 */
[----:B------:R-:W-:Y:S02]  /*2e20*/  LEA.HI R17, R17, R162, RZ, 0x2 ;  /* 0x000000a211117211 */ /* 0x000fe400078f10ff */
[----:B------:R-:W-:Y:S01]  /*2e30*/  MUFU.TANH R55, R32 ;  /* 0x0000002000377308 */ /* 0x000fe20000002400 */
[----:B------:R-:W-:Y:S01]  /*2e40*/  IADD3 R27, R16, 0x1, R151 ;  /* 0x00000001101b7810 */ /* 0x000fe20007ffe097 */
[----:B------:R-:W-:Y:S01]  /*2e50*/  FMUL.FTZ R37, R44, c[0x0][0x2ec] ;  /* 0x0000bb002c257a20 */ /* 0x000fe20000410000 */
[----:B------:R-:W-:Y:S01]  /*2e60*/  LOP3.LUT R17, R17, 0xfffffffc, RZ, 0xc0, !PT ;  /* 0xfffffffc11117812 */ /* 0x000fe200078ec0ff */
[----:B------:R-:W-:Y:S01]  /*2e70*/  FMUL.FTZ R46, R46, c[0x0][0x2ec] ;  /* 0x0000bb002e2e7a20 */ /* 0x000fe20000410000 */
[----:B------:R-:W-:Y:S01]  /*2e80*/  IADD3 R27, R26, R27, -R58 ;  /* 0x0000001b1a1b7210 */ /* 0x000fe20007ffe83a */
[----:B------:R-:W-:Y:S01]  /*2e90*/  FMUL.FTZ R47, R47, c[0x0][0x2ec] ;  /* 0x0000bb002f2f7a20 */ /* 0x000fe20000410000 */
[----:B------:R-:W-:Y:S01]  /*2ea0*/  IADD3 R16, R7, 0x1, RZ ;  /* 0x0000000107107810 */ /* 0x000fe20007ffe0ff */
[----:B------:R-:W-:Y:S01]  /*2eb0*/  MUFU.TANH R76, R33 ;  /* 0x00000021004c7308 */ /* 0x000fe20000002400 */
[----:B------:R-:W-:Y:S01]  /*2ec0*/  IMAD.IADD R162, R162, 0x1, -R17 ;  /* 0x00000001a2a27824 */ /* 0x000fe200078e0a11 */
[----:B------:R-:W-:Y:S01]  /*2ed0*/  IADD3 R17, R27, c[0x0][0x2e8], RZ ;  /* 0x0000ba001b117a10 */ /* 0x000fe20007ffe0ff */
[----:B------:R-:W-:Y:S01]  /*2ee0*/  FMUL.FTZ R44, R45, c[0x0][0x2ec] ;  /* 0x0000bb002d2c7a20 */ /* 0x000fe20000410000 */
[----:B--2---:R-:W-:Y:S01]  /*2ef0*/  HMMA.16816.F32.BF16 R28, R8, R40, R28 ;  /* 0x00000028081c723c */ /* 0x004fe2000004181c */
[----:B------:R-:W-:-:S02]  /*2f00*/  IADD3 R27, R7, 0x9, RZ ;  /* 0x00000009071b7810 */ /* 0x000fc40007ffe0ff */
[C---:B------:R-:W-:Y:S01]  /*2f10*/  IADD3 R51, R17.reuse, 0x8, RZ ;  /* 0x0000000811337810 */ /* 0x040fe20007ffe0ff */
[----:B------:R-:W-:Y:S01]  /*2f20*/  MUFU.TANH R124, R34 ;  /* 0x00000022007c7308 */ /* 0x000fe20000002400 */
[-C--:B------:R-:W-:Y:S02]  /*2f30*/  IMNMX R52, R17, R26.reuse, PT ;  /* 0x0000001a11347217 */ /* 0x080fe40003800200 */
[----:B------:R-:W-:Y:S02]  /*2f40*/  IMNMX R51, R51, R26, PT ;  /* 0x0000001a33337217 */ /* 0x000fe40003800200 */
[CC--:B------:R-:W-:Y:S02]  /*2f50*/  ISETP.GE.AND P5, PT, R16.reuse, R52.reuse, PT ;  /* 0x000000341000720c */ /* 0x0c0fe40003fa6270 */
[----:B------:R-:W-:Y:S01]  /*2f60*/  ISETP.GE.AND P3, PT, R16, R51, PT ;  /* 0x000000331000720c */ /* 0x000fe20003f66270 */
[----:B------:R2:W-:Y:S01]  /*2f70*/  MUFU.TANH R122, R35 ;  /* 0x00000023007a7308 */ /* 0x0005e20000002400 */
[----:B------:R-:W-:Y:S01]  /*2f80*/  HMMA.16816.F32.BF16 R16, R12, R18, RZ ;  /* 0x000000120c10723c */ /* 0x000fe200000418ff */
[----:B------:R-:W-:-:S02]  /*2f90*/  ISETP.GE.AND P4, PT, R36, R52, PT ;  /* 0x000000342400720c */ /* 0x000fc40003f86270 */
[-C--:B------:R-:W-:Y:S02]  /*2fa0*/  ISETP.GE.AND P0, PT, R36, R51.reuse, PT ;  /* 0x000000332400720c */ /* 0x080fe40003f06270 */
[----:B------:R-:W-:Y:S02]  /*2fb0*/  IADD3 R36, R7, 0x10, RZ ;  /* 0x0000001007247810 */ /* 0x000fe40007ffe0ff */
[----:B-----5:R-:W-:Y:S01]  /*2fc0*/  FSEL R57, R57, -INF , !P5 ;  /* 0xff80000039397808 */ /* 0x020fe20006800000 */
[----:B------:R5:W-:Y:S01]  /*2fd0*/  MUFU.TANH R26, R37 ;  /* 0x00000025001a7308 */ /* 0x000be20000002400 */
[----:B---3--:R-:W-:Y:S02]  /*2fe0*/  FSEL R74, R74, -INF , !P3 ;  /* 0xff8000004a4a7808 */ /* 0x008fe40005800000 */
[-C--:B------:R-:W-:Y:S01]  /*2ff0*/  ISETP.GE.AND P5, PT, R36, R52.reuse, PT ;  /* 0x000000342400720c */ /* 0x080fe20003fa6270 */
[----:B------:R-:W-:Y:S01]  /*3000*/  FMUL.FTZ R30, R30, c[0x0][0x2ec] ;  /* 0x0000bb001e1e7a20 */ /* 0x000fe20000410000 */
[-C--:B------:R-:W-:Y:S01]  /*3010*/  ISETP.GE.AND P3, PT, R36, R51.reuse, PT ;  /* 0x000000332400720c */ /* 0x080fe20003f66270 */
[----:B------:R-:W-:Y:S01]  /*3020*/  FMUL.FTZ R31, R31, c[0x0][0x2ec] ;  /* 0x0000bb001f1f7a20 */ /* 0x000fe20000410000 */
[----:B--2---:R-:W2:Y:S01]  /*3030*/  LDSM.16.M88.4 R32, [R141+0x2800] ;  /* 0x002800008d20783b */ /* 0x004ea20000000200 */
[C---:B------:R-:W-:Y:S01]  /*3040*/  ISETP.GE.AND P1, PT, R27.reuse, R52, PT ;  /* 0x000000341b00720c */ /* 0x040fe20003f26270 */
[----:B------:R3:W-:Y:S01]  /*3050*/  MUFU.TANH R126, R46 ;  /* 0x0000002e007e7308 */ /* 0x0007e20000002400 */
[----:B------:R-:W-:-:S02]  /*3060*/  ISETP.GE.AND P2, PT, R27, R51, PT ;  /* 0x000000331b00720c */ /* 0x000fc40003f46270 */
[----:B------:R-:W-:Y:S02]  /*3070*/  IADD3 R27, R7, 0x11, RZ ;  /* 0x00000011071b7810 */ /* 0x000fe40007ffe0ff */
[----:B------:R-:W-:Y:S01]  /*3080*/  FSEL R61, R61, -INF , !P4 ;  /* 0xff8000003d3d7808 */ /* 0x000fe20006000000 */
[----:B-----5:R-:W5:Y:S01]  /*3090*/  LDSM.16.M88.4 R36, [R140+0x1800] ;  /* 0x001800008c24783b */ /* 0x020f620000000200 */
[----:B------:R-:W-:Y:S01]  /*30a0*/  HMMA.16816.F32.BF16 R16, R8, R42, R16 ;  /* 0x0000002a0810723c */ /* 0x000fe20000041810 */
[----:B----4-:R-:W-:Y:S01]  /*30b0*/  FSEL R68, R68, -INF , !P0 ;  /* 0xff80000044447808 */ /* 0x010fe20004000000 */
[----:B------:R4:W-:Y:S01]  /*30c0*/  MUFU.TANH R120, R47 ;  /* 0x0000002f00787308 */ /* 0x0009e20000002400 */
[C---:B------:R-:W-:Y:S02]  /*30d0*/  ISETP.GE.AND P4, PT, R27.reuse, R52, PT ;  /* 0x000000341b00720c */ /* 0x040fe40003f86270 */
[----:B------:R-:W-:Y:S02]  /*30e0*/  ISETP.GE.AND P0, PT, R27, R51, PT ;  /* 0x000000331b00720c */ /* 0x000fe40003f06270 */
[C---:B------:R-:W-:Y:S01]  /*30f0*/  IADD3 R27, R7.reuse, 0x18, RZ ;  /* 0x00000018071b7810 */ /* 0x040fe20007ffe0ff */
[----:B---3--:R-:W-:Y:S01]  /*3100*/  FMUL.FTZ R46, R28, c[0x0][0x2ec] ;  /* 0x0000bb001c2e7a20 */ /* 0x008fe20000410000 */
[----:B------:R-:W-:Y:S01]  /*3110*/  IADD3 R28, R7, 0x19, RZ ;  /* 0x00000019071c7810 */ /* 0x000fe20007ffe0ff */
[----:B------:R-:W-:Y:S01]  /*3120*/  MUFU.TANH R118, R30 ;  /* 0x0000001e00767308 */ /* 0x000fe20000002400 */
[----:B------:R-:W-:-:S02]  /*3130*/  FSEL R59, R59, -INF , !P1 ;  /* 0xff8000003b3b7808 */ /* 0x000fc40004800000 */
[----:B------:R-:W-:Y:S02]  /*3140*/  FSEL R80, R80, -INF , !P2 ;  /* 0xff80000050507808 */ /* 0x000fe40005000000 */
[CC--:B------:R-:W-:Y:S02]  /*3150*/  ISETP.GE.AND P1, PT, R27.reuse, R52.reuse, PT ;  /* 0x000000341b00720c */ /* 0x0c0fe40003f26270 */
[-C--:B------:R-:W-:Y:S01]  /*3160*/  ISETP.GE.AND P2, PT, R27, R51.reuse, PT ;  /* 0x000000331b00720c */ /* 0x080fe20003f46270 */
[----:B----4-:R-:W-:Y:S01]  /*3170*/  FMUL.FTZ R47, R29, c[0x0][0x2ec] ;  /* 0x0000bb001d2f7a20 */ /* 0x010fe20000410000 */
[----:B------:R-:W-:Y:S01]  /*3180*/  FSEL R27, R62, -INF , !P5 ;  /* 0xff8000003e1b7808 */ /* 0x000fe20006800000 */
[----:B------:R3:W-:Y:S01]  /*3190*/  MUFU.TANH R114, R31 ;  /* 0x0000001f00727308 */ /* 0x0007e20000002400 */
[----:B------:R-:W-:Y:S02]  /*31a0*/  FSEL R70, R70, -INF , !P3 ;  /* 0xff80000046467808 */ /* 0x000fe40005800000 */
[-C--:B------:R-:W-:Y:S01]  /*31b0*/  ISETP.GE.AND P5, PT, R28, R52.reuse, PT ;  /* 0x000000341c00720c */ /* 0x080fe20003fa6270 */
[----:B------:R-:W-:Y:S01]  /*31c0*/  FMUL.FTZ R56, R16, c[0x0][0x2ec] ;  /* 0x0000bb0010387a20 */ /* 0x000fe20000410000 */
[----:B------:R-:W-:Y:S01]  /*31d0*/  ISETP.GE.AND P3, PT, R28, R51, PT ;  /* 0x000000331c00720c */ /* 0x000fe20003f66270 */
[----:B------:R-:W-:Y:S01]  /*31e0*/  FMUL.FTZ R17, R17, c[0x0][0x2ec] ;  /* 0x0000bb0011117a20 */ /* 0x000fe20000410000 */
[C---:B------:R-:W-:Y:S01]  /*31f0*/  IADD3 R29, R7.reuse, 0x20, RZ ;  /* 0x00000020071d7810 */ /* 0x040fe20007ffe0ff */
[----:B------:R-:W4:Y:S01]  /*3200*/  MUFU.TANH R130, R130 ;  /* 0x0000008200827308 */ /* 0x000f220000002400 */
[----:B------:R-:W-:Y:S01]  /*3210*/  IADD3 R28, R7, 0x21, RZ ;  /* 0x00000021071c7810 */ /* 0x000fe20007ffe0ff */
[C---:B--2---:R-:W-:Y:S01]  /*3220*/  HMMA.16816.F32.BF16 R40, R12.reuse, R32, RZ ;  /* 0x000000200c28723c */ /* 0x044fe200000418ff */
[----:B------:R-:W-:Y:S01]  /*3230*/  FSEL R45, R60, -INF , !P4 ;  /* 0xff8000003c2d7808 */ /* 0x000fe20006000000 */
[----:B------:R-:W-:Y:S01]  /*3240*/  FMUL.FTZ R18, R18, c[0x0][0x2ec] ;  /* 0x0000bb0012127a20 */ /* 0x000fe20000410000 */
[----:B------:R-:W-:Y:S01]  /*3250*/  FSEL R82, R82, -INF , !P0 ;  /* 0xff80000052527808 */ /* 0x000fe20004000000 */
[----:B------:R-:W-:Y:S01]  /*3260*/  FMUL.FTZ R112, R19, c[0x0][0x2ec] ;  /* 0x0000bb0013707a20 */ /* 0x000fe20000410000 */
[----:B------:R-:W-:Y:S01]  /*3270*/  FSEL R77, R64, -INF , !P1 ;  /* 0xff800000404d7808 */ /* 0x000fe20004800000 */
[----:B------:R-:W2:Y:S01]  /*3280*/  MUFU.TANH R53, R53 ;  /* 0x0000003500357308 */ /* 0x000ea20000002400 */
[----:B------:R-:W-:Y:S01]  /*3290*/  FSEL R66, R66, -INF , !P2 ;  /* 0xff80000042427808 */ /* 0x000fe20005000000 */
[----:B------:R-:W-:Y:S01]  /*32a0*/  HMMA.16816.F32.BF16 R32, R12, R34, RZ ;  /* 0x000000220c20723c */ /* 0x000fe200000418ff */
[----:B------:R-:W-:-:S02]  /*32b0*/  ISETP.GE.AND P4, PT, R29, R52, PT ;  /* 0x000000341d00720c */ /* 0x000fc40003f86270 */
[-C--:B------:R-:W-:Y:S02]  /*32c0*/  ISETP.GE.AND P0, PT, R29, R51.reuse, PT ;  /* 0x000000331d00720c */ /* 0x080fe40003f06270 */
[C---:B------:R-:W-:Y:S01]  /*32d0*/  ISETP.GE.AND P1, PT, R28.reuse, R52, PT ;  /* 0x000000341c00720c */ /* 0x040fe20003f26270 */
[----:B------:R-:W1:Y:S01]  /*32e0*/  MUFU.TANH R92, R92 ;  /* 0x0000005c005c7308 */ /* 0x000e620000002400 */
[----:B------:R-:W-:Y:S02]  /*32f0*/  ISETP.GE.AND P2, PT, R28, R51, PT ;  /* 0x000000331c00720c */ /* 0x000fe40003f46270 */
[C---:B------:R-:W-:Y:S02]  /*3300*/  IADD3 R29, R7.reuse, 0x28, RZ ;  /* 0x00000028071d7810 */ /* 0x040fe40007ffe0ff */
[----:B------:R-:W-:Y:S02]  /*3310*/  IADD3 R28, R7, 0x29, RZ ;  /* 0x00000029071c7810 */ /* 0x000fe40007ffe0ff */
[----:B------:R-:W-:Y:S01]  /*3320*/  FSEL R63, R63, -INF , !P5 ;  /* 0xff8000003f3f7808 */ /* 0x000fe20006800000 */
[----:B------:R-:W1:Y:S01]  /*3330*/  MUFU.TANH R108, R108 ;  /* 0x0000006c006c7308 */ /* 0x000e620000002400 */
[----:B------:R-:W-:-:S02]  /*3340*/  FSEL R72, R72, -INF , !P3 ;  /* 0xff80000048487808 */ /* 0x000fc40005800000 */
[----:B------:R-:W-:Y:S02]  /*3350*/  FSEL R69, R69, -INF , !P4 ;  /* 0xff80000045457808 */ /* 0x000fe40006000000 */
[----:B------:R-:W-:Y:S02]  /*3360*/  FSEL R94, R94, -INF , !P0 ;  /* 0xff8000005e5e7808 */ /* 0x000fe40004000000 */
[CC--:B------:R-:W-:Y:S01]  /*3370*/  ISETP.GE.AND P5, PT, R29.reuse, R52.reuse, PT ;  /* 0x000000341d00720c */ /* 0x0c0fe20003fa6270 */
[----:B------:R-:W2:Y:S01]  /*3380*/  MUFU.TANH R128, R128 ;  /* 0x0000008000807308 */ /* 0x000ea20000002400 */
[-C--:B------:R-:W-:Y:S01]  /*3390*/  ISETP.GE.AND P3, PT, R29, R51.reuse, PT ;  /* 0x000000331d00720c */ /* 0x080fe20003f66270 */
[----:B-----5:R-:W-:Y:S01]  /*33a0*/  HMMA.16816.F32.BF16 R32, R8, R38, R32 ;  /* 0x000000260820723c */ /* 0x020fe20000041820 */
[C---:B------:R-:W-:Y:S02]  /*33b0*/  ISETP.GE.AND P4, PT, R28.reuse, R52, PT ;  /* 0x000000341c00720c */ /* 0x040fe40003f86270 */
[----:B------:R-:W-:-:S02]  /*33c0*/  ISETP.GE.AND P0, PT, R28, R51, PT ;  /* 0x000000331c00720c */ /* 0x000fc40003f06270 */
[----:B------:R-:W-:Y:S01]  /*33d0*/  IADD3 R16, R7, 0x30, RZ ;  /* 0x0000003007107810 */ /* 0x000fe20007ffe0ff */
[----:B------:R-:W-:Y:S01]  /*33e0*/  MUFU.TANH R58, R17 ;  /* 0x00000011003a7308 */ /* 0x000fe20000002400 */
[----:B------:R-:W-:Y:S01]  /*33f0*/  FSEL R65, R65, -INF , !P1 ;  /* 0xff80000041417808 */ /* 0x000fe20004800000 */
[----:B---3--:R-:W-:Y:S01]  /*3400*/  HMMA.16816.F32.BF16 R28, R8, R36, R40 ;  /* 0x00000024081c723c */ /* 0x008fe20000041828 */
[----:B------:R-:W3:Y:S01]  /*3410*/  LDSM.16.M88.4 R40, [R141+0x2c00] ;  /* 0x002c00008d28783b */ /* 0x000ee20000000200 */
[----:B-1----:R-:W-:Y:S02]  /*3420*/  FSEL R164, R164, -INF , !P2 ;  /* 0xff800000a4a47808 */ /* 0x002fe40005000000 */
[C---:B------:R-:W-:Y:S02]  /*3430*/  ISETP.GE.AND P1, PT, R16.reuse, R52, PT ;  /* 0x000000341000720c */ /* 0x040fe40003f26270 */
[----:B------:R-:W-:Y:S01]  /*3440*/  ISETP.GE.AND P2, PT, R16, R51, PT ;  /* 0x000000331000720c */ /* 0x000fe20003f46270 */
[----:B------:R1:W-:Y:S01]  /*3450*/  MUFU.TANH R116, R18 ;  /* 0x0000001200747308 */ /* 0x0003e20000002400 */
[----:B------:R-:W-:-:S02]  /*3460*/  IADD3 R16, R7, 0x31, RZ ;  /* 0x0000003107107810 */ /* 0x000fc40007ffe0ff */
[----:B------:R-:W-:Y:S02]  /*3470*/  FSEL R67, R67, -INF , !P5 ;  /* 0xff80000043437808 */ /* 0x000fe40006800000 */
[----:B----4-:R-:W-:Y:S02]  /*3480*/  FSEL R130, R130, -INF , !P3 ;  /* 0xff80000082827808 */ /* 0x010fe40005800000 */
[C---:B------:R-:W-:Y:S01]  /*3490*/  ISETP.GE.AND P5, PT, R16.reuse, R52, PT ;  /* 0x000000341000720c */ /* 0x040fe20003fa6270 */
[----:B------:R-:W4:Y:S01]  /*34a0*/  MUFU.TANH R73, R73 ;  /* 0x0000004900497308 */ /* 0x000f220000002400 */
[----:B------:R-:W-:Y:S01]  /*34b0*/  ISETP.GE.AND P3, PT, R16, R51, PT ;  /* 0x000000331000720c */ /* 0x000fe20003f66270 */
[----:B------:R-:W-:Y:S01]  /*34c0*/  FMUL.FTZ R33, R33, c[0x0][0x2ec] ;  /* 0x0000bb0021217a20 */ /* 0x000fe20000410000 */
[----:B------:R-:W-:Y:S01]  /*34d0*/  IADD3 R16, R7, 0x38, RZ ;  /* 0x0000003807107810 */ /* 0x000fe20007ffe0ff */
[----:B------:R-:W-:Y:S01]  /*34e0*/  FMUL.FTZ R34, R34, c[0x0][0x2ec] ;  /* 0x0000bb0022227a20 */ /* 0x000fe20000410000 */
[----:B--2---:R-:W-:-:S02]  /*34f0*/  FSEL R79, R53, -INF , !P4 ;  /* 0xff800000354f7808 */ /* 0x004fc40006000000 */
[----:B------:R-:W-:Y:S01]  /*3500*/  FSEL R92, R92, -INF , !P0 ;  /* 0xff8000005c5c7808 */ /* 0x000fe20004000000 */
[----:B------:R-:W-:Y:S01]  /*3510*/  MUFU.TANH R71, R71 ;  /* 0x0000004700477308 */ /* 0x000fe20000002400 */
[CC--:B------:R-:W-:Y:S01]  /*3520*/  ISETP.GE.AND P4, PT, R16.reuse, R52.reuse, PT ;  /* 0x000000341000720c */ /* 0x0c0fe20003f86270 */
[----:B------:R-:W-:Y:S01]  /*3530*/  FMUL.FTZ R53, R29, c[0x0][0x2ec] ;  /* 0x0000bb001d357a20 */ /* 0x000fe20000410000 */
[----:B------:R-:W-:Y:S01]  /*3540*/  ISETP.GE.AND P0, PT, R16, R51, PT ;  /* 0x000000331000720c */ /* 0x000fe20003f06270 */
[----:B------:R-:W-:Y:S01]  /*3550*/  FMUL.FTZ R96, R31, c[0x0][0x2ec] ;  /* 0x0000bb001f607a20 */ /* 0x000fe20000410000 */
[----:B-1----:R-:W1:Y:S01]  /*3560*/  LDSM.16.M88.4 R16, [R140+0x1c00] ;  /* 0x001c00008c10783b */ /* 0x002e620000000200 */
[----:B------:R-:W-:Y:S01]  /*3570*/  IADD3 R36, R7, 0x39, RZ ;  /* 0x0000003907247810 */ /* 0x000fe20007ffe0ff */
[----:B------:R-:W-:Y:S01]  /*3580*/  FMUL.FTZ R28, R28, c[0x0][0x2ec] ;  /* 0x0000bb001c1c7a20 */ /* 0x000fe20000410000 */
[----:B------:R-:W-:Y:S01]  /*3590*/  FSEL R75, R75, -INF , !P1 ;  /* 0xff8000004b4b7808 */ /* 0x000fe20004800000 */
[----:B------:R-:W2:Y:S01]  /*35a0*/  MUFU.TANH R110, R110 ;  /* 0x0000006e006e7308 */ /* 0x000ea20000002400 */
[----:B------:R-:W-:Y:S01]  /*35b0*/  FSEL R108, R108, -INF , !P2 ;  /* 0xff8000006c6c7808 */ /* 0x000fe20005000000 */
[----:B------:R-:W-:Y:S01]  /*35c0*/  FMUL.FTZ R30, R30, c[0x0][0x2ec] ;  /* 0x0000bb001e1e7a20 */ /* 0x000fe20000410000 */
[----:B------:R-:W-:Y:S01]  /*35d0*/  ISETP.GE.AND P1, PT, R36, R52, PT ;  /* 0x000000342400720c */ /* 0x000fe20003f26270 */
[----:B------:R-:W-:-:S04]  /*35e0*/  DEPBAR.LE SB0, 0x0 ;  /* 0x000080000000791a */ /* 0x000fc80000000000 */
[-C--:B------:R-:W-:Y:S01]  /*35f0*/  ISETP.GE.AND P2, PT, R36, R51.reuse, PT ;  /* 0x000000332400720c */ /* 0x080fe20003f46270 */
[----:B------:R-:W5:Y:S01]  /*3600*/  MUFU.TANH R84, R84 ;  /* 0x0000005400547308 */ /* 0x000f620000002400 */
[----:B------:R-:W-:Y:S02]  /*3610*/  IADD3 R36, R7, 0x40, RZ ;  /* 0x0000004007247810 */ /* 0x000fe40007ffe0ff */
[----:B------:R-:W-:Y:S02]  /*3620*/  FSEL R29, R54, -INF , !P5 ;  /* 0xff800000361d7808 */ /* 0x000fe40006800000 */
[----:B------:R-:W-:Y:S02]  /*3630*/  FSEL R128, R128, -INF , !P3 ;  /* 0xff80000080807808 */ /* 0x000fe40005800000 */
[C---:B------:R-:W-:Y:S01]  /*3640*/  ISETP.GE.AND P5, PT, R36.reuse, R52, PT ;  /* 0x000000342400720c */ /* 0x040fe20003fa6270 */
[----:B------:R-:W1:Y:S01]  /*3650*/  MUFU.TANH R44, R44 ;  /* 0x0000002c002c7308 */ /* 0x000e620000002400 */
[----:B------:R-:W-:-:S02]  /*3660*/  ISETP.GE.AND P3, PT, R36, R51, PT ;  /* 0x000000332400720c */ /* 0x000fc40003f66270 */
[C---:B---3--:R-:W-:Y:S01]  /*3670*/  HMMA.16816.F32.BF16 R36, R12.reuse, R40, RZ ;  /* 0x000000280c24723c */ /* 0x048fe200000418ff */
[C---:B------:R-:W-:Y:S02]  /*3680*/  IADD3 R60, R7.reuse, 0x41, RZ ;  /* 0x00000041073c7810 */ /* 0x040fe40007ffe0ff */
[----:B------:R-:W-:Y:S02]  /*3690*/  IADD3 R54, R7, 0x48, RZ ;  /* 0x0000004807367810 */ /* 0x000fe40007ffe0ff */
[----:B------:R-:W3:Y:S01]  /*36a0*/  MUFU.TANH R56, R56 ;  /* 0x0000003800387308 */ /* 0x000ee20000002400 */
[----:B------:R-:W-:Y:S02]  /*36b0*/  FSEL R31, R55, -INF , !P5 ;  /* 0xff800000371f7808 */ /* 0x000fe40006800000 */
[----:B------:R-:W-:Y:S01]  /*36c0*/  HMMA.16816.F32.BF16 R12, R12, R42, RZ ;  /* 0x0000002a0c0c723c */ /* 0x000fe200000418ff */
[----:B------:R-:W-:Y:S02]  /*36d0*/  IADD3 R41, R7, 0x49, RZ ;  /* 0x0000004907297810 */ /* 0x000fe40007ffe0ff */
[----:B----4-:R-:W-:-:S02]  /*36e0*/  FSEL R73, R73, -INF , !P4 ;  /* 0xff80000049497808 */ /* 0x010fc40006000000 */
[----:B------:R-:W4:Y:S01]  /*36f0*/  MUFU.TANH R46, R46 ;  /* 0x0000002e002e7308 */ /* 0x000f220000002400 */
[-C--:B------:R-:W-:Y:S02]  /*3700*/  ISETP.GE.AND P5, PT, R41, R52.reuse, PT ;  /* 0x000000342900720c */ /* 0x080fe40003fa6270 */
[----:B--2---:R-:W-:Y:S02]  /*3710*/  FSEL R110, R110, -INF , !P0 ;  /* 0xff8000006e6e7808 */ /* 0x004fe40004000000 */
[----:B------:R-:W-:Y:S02]  /*3720*/  FSEL R71, R71, -INF , !P1 ;  /* 0xff80000047477808 */ /* 0x000fe40004800000 */
[----:B-----5:R-:W-:Y:S01]  /*3730*/  FSEL R84, R84, -INF , !P2 ;  /* 0xff80000054547808 */ /* 0x020fe20005000000 */
[----:B------:R-:W2:Y:S01]  /*3740*/  MUFU.TANH R53, R53 ;  /* 0x0000003500357308 */ /* 0x000ea20000002400 */
[CC--:B------:R-:W-:Y:S02]  /*3750*/  ISETP.GE.AND P4, PT, R60.reuse, R52.reuse, PT ;  /* 0x000000343c00720c */ /* 0x0c0fe40003f86270 */
[----:B-1----:R-:W-:Y:S01]  /*3760*/  HMMA.16816.F32.BF16 R36, R8, R16, R36 ;  /* 0x000000100824723c */ /* 0x002fe20000041824 */
[----:B------:R-:W-:Y:S01]  /*3770*/  ISETP.GE.AND P0, PT, R60, R51, PT ;  /* 0x000000333c00720c */ /* 0x000fe20003f06270 */
[----:B------:R-:W-:Y:S01]  /*3780*/  FMUL.FTZ R60, R35, c[0x0][0x2ec] ;  /* 0x0000bb00233c7a20 */ /* 0x000fe20000410000 */
[----:B------:R-:W-:-:S02]  /*3790*/  ISETP.GE.AND P1, PT, R54, R52, PT ;  /* 0x000000343600720c */ /* 0x000fc40003f26270 */
[----:B------:R-:W1:Y:S01]  /*37a0*/  MUFU.TANH R47, R47 ;  /* 0x0000002f002f7308 */ /* 0x000e620000002400 */
[----:B------:R-:W-:Y:S02]  /*37b0*/  ISETP.GE.AND P2, PT, R54, R51, PT ;  /* 0x000000333600720c */ /* 0x000fe40003f46270 */
[----:B------:R-:W-:Y:S01]  /*37c0*/  HMMA.16816.F32.BF16 R12, R8, R18, R12 ;  /* 0x00000012080c723c */ /* 0x000fe2000004180c */
[C---:B------:R-:W-:Y:S02]  /*37d0*/  IADD3 R16, R7.reuse, 0x58, RZ ;  /* 0x0000005807107810 */ /* 0x040fe40007ffe0ff */
[C---:B------:R-:W-:Y:S02]  /*37e0*/  IADD3 R40, R7.reuse, 0x50, RZ ;  /* 0x0000005007287810 */ /* 0x040fe40007ffe0ff */
[----:B------:R-:W5:Y:S01]  /*37f0*/  MUFU.TANH R112, R112 ;  /* 0x0000007000707308 */ /* 0x000f620000002400 */
[----:B------:R-:W-:Y:S02]  /*3800*/  IADD3 R17, R7, 0x51, RZ ;  /* 0x0000005107117810 */ /* 0x000fe40007ffe0ff */
[----:B------:R-:W-:-:S02]  /*3810*/  FSEL R124, R124, -INF , !P3 ;  /* 0xff8000007c7c7808 */ /* 0x000fc40005800000 */
[----:B------:R-:W-:Y:S02]  /*3820*/  FSEL R87, R44, -INF , !P5 ;  /* 0xff8000002c577808 */ /* 0x000fe40006800000 */
[-C--:B------:R-:W-:Y:S01]  /*3830*/  ISETP.GE.AND P3, PT, R41, R51.reuse, PT ;  /* 0x000000332900720c */ /* 0x080fe20003f66270 */
[----:B------:R-:W1:Y:S01]  /*3840*/  MUFU.TANH R28, R28 ;  /* 0x0000001c001c7308 */ /* 0x000e620000002400 */
[-C--:B------:R-:W-:Y:S02]  /*3850*/  ISETP.GE.AND P5, PT, R16, R52.reuse, PT ;  /* 0x000000341000720c */ /* 0x080fe40003fa6270 */
[----:B------:R-:W-:Y:S01]  /*3860*/  FSEL R81, R76, -INF , !P4 ;  /* 0xff8000004c517808 */ /* 0x000fe20006000000 */
[----:B------:R-:W-:Y:S01]  /*3870*/  FMUL.FTZ R36, R36, c[0x0][0x2ec] ;  /* 0x0000bb0024247a20 */ /* 0x000fe20000410000 */
[----:B------:R-:W-:Y:S01]  /*3880*/  FSEL R122, R122, -INF , !P0 ;  /* 0xff8000007a7a7808 */ /* 0x000fe20004000000 */
[----:B------:R-:W-:Y:S01]  /*3890*/  FMUL.FTZ R38, R38, c[0x0][0x2ec] ;  /* 0x0000bb0026267a20 */ /* 0x000fe20000410000 */
[----:B------:R-:W-:Y:S01]  /*38a0*/  FSEL R83, R26, -INF , !P1 ;  /* 0xff8000001a537808 */ /* 0x000fe20004800000 */
[----:B------:R-:W1:Y:S01]  /*38b0*/  MUFU.TANH R96, R96 ;  /* 0x0000006000607308 */ /* 0x000e620000002400 */
[----:B------:R-:W-:Y:S01]  /*38c0*/  FSEL R126, R126, -INF , !P2 ;  /* 0xff8000007e7e7808 */ /* 0x000fe20005000000 */
[----:B------:R-:W-:Y:S01]  /*38d0*/  FMUL.FTZ R42, R39, c[0x0][0x2ec] ;  /* 0x0000bb00272a7a20 */ /* 0x000fe20000410000 */
[----:B------:R-:W-:Y:S01]  /*38e0*/  IADD3 R9, R7, 0x61, RZ ;  /* 0x0000006107097810 */ /* 0x000fe20007ffe0ff */
[----:B------:R-:W-:Y:S01]  /*38f0*/  FMUL.FTZ R12, R12, c[0x0][0x2ec] ;  /* 0x0000bb000c0c7a20 */ /* 0x000fe20000410000 */
[CC--:B------:R-:W-:Y:S01]  /*3900*/  ISETP.GE.AND P4, PT, R40.reuse, R52.reuse, PT ;  /* 0x000000342800720c */ /* 0x0c0fe20003f86270 */
[----:B------:R-:W-:Y:S01]  /*3910*/  FMUL.FTZ R37, R37, c[0x0][0x2ec] ;  /* 0x0000bb0025257a20 */ /* 0x000fe20000410000 */
[-C--:B------:R-:W-:Y:S01]  /*3920*/  ISETP.GE.AND P0, PT, R40, R51.reuse, PT ;  /* 0x000000332800720c */ /* 0x080fe20003f06270 */
[----:B------:R-:W1:Y:S01]  /*3930*/  MUFU.TANH R99, R33 ;  /* 0x0000002100637308 */ /* 0x000e620000002400 */
[----:B------:R-:W-:Y:S01]  /*3940*/  ISETP.GE.AND P1, PT, R17, R52, PT ;  /* 0x000000341100720c */ /* 0x000fe20003f26270 */
[----:B------:R-:W-:Y:S01]  /*3950*/  FMUL.FTZ R13, R13, c[0x0][0x2ec] ;  /* 0x0000bb000d0d7a20 */ /* 0x000fe20000410000 */
[----:B------:R-:W-:Y:S01]  /*3960*/  ISETP.GE.AND P2, PT, R17, R51, PT ;  /* 0x000000331100720c */ /* 0x000fe20003f46270 */
[----:B------:R-:W-:Y:S01]  /*3970*/  FMUL.FTZ R14, R14, c[0x0][0x2ec] ;  /* 0x0000bb000e0e7a20 */ /* 0x000fe20000410000 */
[----:B------:R-:W-:Y:S01]  /*3980*/  IADD3 R17, R7, 0x59, RZ ;  /* 0x0000005907117810 */ /* 0x000fe20007ffe0ff */
[----:B------:R-:W-:Y:S01]  /*3990*/  FMUL.FTZ R15, R15, c[0x0][0x2ec] ;  /* 0x0000bb000f0f7a20 */ /* 0x000fe20000410000 */
[----:B------:R-:W-:Y:S01]  /*39a0*/  FSEL R120, R120, -INF , !P3 ;  /* 0xff80000078787808 */ /* 0x000fe20005800000 */
[----:B------:R1:W-:Y:S01]  /*39b0*/  MUFU.TANH R102, R30 ;  /* 0x0000001e00667308 */ /* 0x0003e20000002400 */
[----:B---3--:R-:W-:-:S02]  /*39c0*/  FSEL R11, R56, -INF , !P5 ;  /* 0xff800000380b7808 */ /* 0x008fc40006800000 */
[-C--:B------:R-:W-:Y:S02]  /*39d0*/  ISETP.GE.AND P3, PT, R16, R51.reuse, PT ;  /* 0x000000331000720c */ /* 0x080fe40003f66270 */
[-C--:B------:R-:W-:Y:S02]  /*39e0*/  ISETP.GE.AND P5, PT, R9, R52.reuse, PT ;  /* 0x000000340900720c */ /* 0x080fe40003fa6270 */
[----:B----4-:R-:W-:Y:S01]  /*39f0*/  FSEL R35, R46, -INF , !P4 ;  /* 0xff8000002e237808 */ /* 0x010fe20006000000 */
[----:B------:R-:W-:Y:S01]  /*3a00*/  MUFU.TANH R64, R34 ;  /* 0x0000002200407308 */ /* 0x000fe20000002400 */
[----:B------:R-:W-:Y:S02]  /*3a10*/  FSEL R118, R118, -INF , !P0 ;  /* 0xff80000076767808 */ /* 0x000fe40004000000 */
[C---:B------:R-:W-:Y:S02]  /*3a20*/  ISETP.GE.AND P4, PT, R17.reuse, R52, PT ;  /* 0x000000341100720c */ /* 0x040fe40003f86270 */
[----:B------:R-:W-:-:S02]  /*3a30*/  ISETP.GE.AND P0, PT, R17, R51, PT ;  /* 0x000000331100720c */ /* 0x000fc40003f06270 */
[C---:B------:R-:W-:Y:S01]  /*3a40*/  IADD3 R16, R7.reuse, 0x60, RZ ;  /* 0x0000006007107810 */ /* 0x040fe20007ffe0ff */
[----:B-1----:R-:W-:Y:S01]  /*3a50*/  FMUL.FTZ R30, R32, c[0x0][0x2ec] ;  /* 0x0000bb00201e7a20 */ /* 0x002fe20000410000 */
[----:B------:R-:W-:Y:S01]  /*3a60*/  IADD3 R8, R7, 0x68, RZ ;  /* 0x0000006807087810 */ /* 0x000fe20007ffe0ff */
[----:B------:R-:W-:Y:S01]  /*3a70*/  MUFU.TANH R97, R36 ;  /* 0x0000002400617308 */ /* 0x000fe20000002400 */
[----:B------:R-:W-:Y:S02]  /*3a80*/  FSEL R116, R116, -INF , !P3 ;  /* 0xff80000074747808 */ /* 0x000fe40005800000 */
[----:B--2---:R-:W-:Y:S02]  /*3a90*/  FSEL R17, R53, -INF , !P5 ;  /* 0xff80000035117808 */ /* 0x004fe40006800000 */
[----:B------:R-:W-:Y:S02]  /*3aa0*/  ISETP.GE.AND P3, PT, R9, R51, PT ;  /* 0x000000330900720c */ /* 0x000fe40003f66270 */
[----:B------:R-:W-:Y:S01]  /*3ab0*/  FSEL R93, R47, -INF , !P1 ;  /* 0xff8000002f5d7808 */ /* 0x000fe20004800000 */
[----:B------:R-:W1:Y:S01]  /*3ac0*/  MUFU.TANH R53, R12 ;  /* 0x0000000c00357308 */ /* 0x000e620000002400 */
[----:B------:R-:W-:-:S02]  /*3ad0*/  FSEL R9, R58, -INF , !P4 ;  /* 0xff8000003a097808 */ /* 0x000fc40006000000 */
[----:B-----5:R-:W-:Y:S02]  /*3ae0*/  FSEL R112, R112, -INF , !P0 ;  /* 0xff80000070707808 */ /* 0x020fe40004000000 */
[-C--:B------:R-:W-:Y:S02]  /*3af0*/  ISETP.GE.AND P1, PT, R16, R52.reuse, PT ;  /* 0x000000341000720c */ /* 0x080fe40003f26270 */
[C---:B------:R-:W-:Y:S01]  /*3b00*/  ISETP.GE.AND P4, PT, R8.reuse, R52, PT ;  /* 0x000000340800720c */ /* 0x040fe20003f86270 */
[----:B------:R-:W2:Y:S01]  /*3b10*/  MUFU.TANH R30, R30 ;  /* 0x0000001e001e7308 */ /* 0x000ea20000002400 */
[----:B------:R-:W-:Y:S02]  /*3b20*/  ISETP.GE.AND P0, PT, R8, R51, PT ;  /* 0x000000330800720c */ /* 0x000fe40003f06270 */
[C---:B------:R-:W-:Y:S02]  /*3b30*/  IADD3 R10, R7.reuse, 0x69, RZ ;  /* 0x00000069070a7810 */ /* 0x040fe40007ffe0ff */
[----:B------:R-:W-:-:S02]  /*3b40*/  IADD3 R8, R7, 0x70, RZ ;  /* 0x0000007007087810 */ /* 0x000fc40007ffe0ff */
[----:B------:R-:W-:Y:S01]  /*3b50*/  FSEL R19, R28, -INF , !P1 ;  /* 0xff8000001c137808 */ /* 0x000fe20004800000 */
[----:B------:R-:W3:Y:S01]  /*3b60*/  MUFU.TANH R54, R38 ;  /* 0x0000002600367308 */ /* 0x000ee20000002400 */
[----:B------:R-:W-:Y:S02]  /*3b70*/  FSEL R96, R96, -INF , !P3 ;  /* 0xff80000060607808 */ /* 0x000fe40005800000 */
[-C--:B------:R-:W-:Y:S02]  /*3b80*/  ISETP.GE.AND P1, PT, R10, R52.reuse, PT ;  /* 0x000000340a00720c */ /* 0x080fe40003f26270 */
[C---:B------:R-:W-:Y:S02]  /*3b90*/  ISETP.GE.AND P5, PT, R8.reuse, R52, PT ;  /* 0x000000340800720c */ /* 0x040fe40003fa6270 */
[----:B------:R-:W-:Y:S01]  /*3ba0*/  ISETP.GE.AND P3, PT, R8, R51, PT ;  /* 0x000000330800720c */ /* 0x000fe20003f66270 */
[----:B------:R-:W4:Y:S01]  /*3bb0*/  MUFU.TANH R60, R60 ;  /* 0x0000003c003c7308 */ /* 0x000f220000002400 */
[----:B------:R-:W-:-:S02]  /*3bc0*/  IADD3 R8, R7, 0x78, RZ ;  /* 0x0000007807087810 */ /* 0x000fc40007ffe0ff */
[----:B------:R-:W-:Y:S02]  /*3bd0*/  FSEL R99, R99, -INF , !P1 ;  /* 0xff80000063637808 */ /* 0x000fe40004800000 */
[----:B------:R-:W-:Y:S02]  /*3be0*/  FSEL R114, R114, -INF , !P2 ;  /* 0xff80000072727808 */ /* 0x000fe40005000000 */
[----:B------:R-:W-:Y:S01]  /*3bf0*/  ISETP.GE.AND P1, PT, R8, R52, PT ;  /* 0x000000340800720c */ /* 0x000fe20003f26270 */
[----:B------:R-:W5:Y:S01]  /*3c00*/  MUFU.TANH R89, R37 ;  /* 0x0000002500597308 */ /* 0x000f620000002400 */
[----:B------:R-:W-:Y:S02]  /*3c10*/  ISETP.GE.AND P2, PT, R16, R51, PT ;  /* 0x000000331000720c */ /* 0x000fe40003f46270 */
[----:B-1----:R-:W-:Y:S02]  /*3c20*/  FSEL R53, R53, -INF , !P1 ;  /* 0xff80000035357808 */ /* 0x002fe40004800000 */
[----:B------:R-:W-:-:S02]  /*3c30*/  FSEL R102, R102, -INF , !P2 ;  /* 0xff80000066667808 */ /* 0x000fc40005000000 */
[----:B------:R-:W-:Y:S01]  /*3c40*/  ISETP.GT.AND P1, PT, R153, R146, PT ;  /* 0x000000929900720c */ /* 0x000fe20003f24270 */
[----:B------:R-:W1:Y:S01]  /*3c50*/  MUFU.TANH R42, R42 ;  /* 0x0000002a002a7308 */ /* 0x000e620000002400 */
[----:B------:R-:W-:Y:S02]  /*3c60*/  ISETP.GE.AND P2, PT, R10, R51, PT ;  /* 0x000000330a00720c */ /* 0x000fe40003f46270 */
[----:B------:R-:W-:Y:S02]  /*3c70*/  IADD3 R10, R7, 0x71, RZ ;  /* 0x00000071070a7810 */ /* 0x000fe40007ffe0ff */
[----:B--2---:R-:W-:Y:S02]  /*3c80*/  FSEL R39, R30, -INF , !P4 ;  /* 0xff8000001e277808 */ /* 0x004fe40006000000 */
[----:B------:R-:W-:Y:S01]  /*3c90*/  FSEL R64, R64, -INF , !P0 ;  /* 0xff80000040407808 */ /* 0x000fe20004000000 */
[----:B------:R-:W2:Y:S01]  /*3ca0*/  MUFU.TANH R6, R6 ;  /* 0x0000000600067308 */ /* 0x000ea20000002400 */
[----:B------:R-:W-:-:S02]  /*3cb0*/  FSEL R97, R97, -INF , !P5 ;  /* 0xff80000061617808 */ /* 0x000fc40006800000 */
[----:B---3--:R-:W-:Y:S02]  /*3cc0*/  FSEL R54, R54, -INF , !P3 ;  /* 0xff80000036367808 */ /* 0x008fe40005800000 */
[CC--:B------:R-:W-:Y:S02]  /*3cd0*/  ISETP.GE.AND P4, PT, R10.reuse, R52.reuse, PT ;  /* 0x000000340a00720c */ /* 0x0c0fe40003f86270 */
[-C--:B------:R-:W-:Y:S01]  /*3ce0*/  ISETP.GE.AND P0, PT, R10, R51.reuse, PT ;  /* 0x000000330a00720c */ /* 0x080fe20003f06270 */
[----:B------:R-:W-:Y:S01]  /*3cf0*/  MUFU.TANH R47, R13 ;  /* 0x0000000d002f7308 */ /* 0x000fe20000002400 */
[----:B------:R-:W-:Y:S01]  /*3d00*/  BAR.SYNC.DEFER_BLOCKING 0x0 ;  /* 0x0000000000007b1d */ /* 0x000fe20000010000 */
[C---:B------:R-:W-:Y:S02]  /*3d10*/  ISETP.GE.AND P5, PT, R7.reuse, R52, PT ;  /* 0x000000340700720c */ /* 0x040fe40003fa6270 */
[C---:B------:R-:W-:Y:S02]  /*3d20*/  ISETP.GE.AND P3, PT, R7.reuse, R51, PT ;  /* 0x000000330700720c */ /* 0x040fe40003f66270 */
[----:B------:R-:W-:-:S02]  /*3d30*/  IADD3 R7, R7, 0x79, RZ ;  /* 0x0000007907077810 */ /* 0x000fc40007ffe0ff */
[----:B------:R-:W3:Y:S01]  /*3d40*/  MUFU.TANH R38, R14 ;  /* 0x0000000e00267308 */ /* 0x000ee20000002400 */
[----:B----4-:R-:W-:Y:S02]  /*3d50*/  FSEL R60, R60, -INF , !P2 ;  /* 0xff8000003c3c7808 */ /* 0x010fe40005000000 */
[----:B-----5:R-:W-:Y:S02]  /*3d60*/  FSEL R89, R89, -INF , !P4 ;  /* 0xff80000059597808 */ /* 0x020fe40006000000 */
[----:B-1----:R-:W-:Y:S02]  /*3d70*/  FSEL R42, R42, -INF , !P0 ;  /* 0xff8000002a2a7808 */ /* 0x002fe40004000000 */
[-C--:B------:R-:W-:Y:S01]  /*3d80*/  ISETP.GE.AND P2, PT, R8, R51.reuse, PT ;  /* 0x000000330800720c */ /* 0x080fe20003f46270 */
[----:B------:R-:W1:Y:S01]  /*3d90*/  MUFU.TANH R34, R15 ;  /* 0x0000000f00227308 */ /* 0x000e620000002400 */
[C---:B------:R-:W-:Y:S02]  /*3da0*/  ISETP.GE.AND P4, PT, R7.reuse, R52, PT ;  /* 0x000000340700720c */ /* 0x040fe40003f86270 */
[----:B------:R-:W-:-:S02]  /*3db0*/  ISETP.GE.AND P0, PT, R7, R51, PT ;  /* 0x000000330700720c */ /* 0x000fc40003f06270 */
[----:B------:R-:W-:Y:S02]  /*3dc0*/  FSEL R7, R2, -INF , !P5 ;  /* 0xff80000002077808 */ /* 0x000fe40006800000 */
[----:B--2---:R-:W-:Y:S02]  /*3dd0*/  FSEL R6, R6, -INF , !P3 ;  /* 0xff80000006067808 */ /* 0x004fe40005800000 */
[----:B---3--:R-:W-:Y:S02]  /*3de0*/  FSEL R38, R38, -INF , !P2 ;  /* 0xff80000026267808 */ /* 0x008fe40005000000 */
[----:B------:R-:W-:Y:S02]  /*3df0*/  FSEL R47, R47, -INF , !P4 ;  /* 0xff8000002f2f7808 */ /* 0x000fe40006000000 */
[----:B-1----:R-:W-:Y:S01]  /*3e00*/  FSEL R34, R34, -INF , !P0 ;  /* 0xff80000022227808 */ /* 0x002fe20004000000 */
        /* <DEDUP_REMOVED lines=59> */
.L_x_3896:
[----:B------:R-:W-:-:S04]  /*41c0*/  LEA R8, -R0, RZ, 0x7 ;  /* 0x000000ff00087211 */ /* 0x000fc800078e39ff */
[----:B------:R-:W-:Y:S02]  /*41d0*/  SHF.R.S32.HI R5, RZ, 0x1f, R8 ;  /* 0x0000001fff057819 */ /* 0x000fe40000011408 */
.L_x_3897:
        /* <DEDUP_REMOVED lines=49> */
.L_x_3899:
[----:B------:R-:W-:Y:S05]  /*44f0*/  BSYNC B0 ;  /* 0x0000000000007941 */ /* 0x000fea0003800000 */
.L_x_3898:
[----:B------:R-:W0:Y:S01]  /*4500*/  LDGDEPBAR ;  /* 0x00000000000079af */ /* 0x000e220000000000 */
[----:B------:R-:W-:-:S04]  /*4510*/  IADD3 R49, P0, R8, R49, RZ ;  /* 0x0000003108317210 */ /* 0x000fc80007f1e0ff */
[----:B------:R-:W-:Y:S02]  /*4520*/  IADD3.X R48, R5, R48, RZ, P0, !PT ;  /* 0x0000003005307210 */ /* 0x000fe400007fe4ff */
.L_x_3895:
        /* <DEDUP_REMOVED lines=61> */
[----:B------:R-:W-:-:S03]  /*4900*/  SHF.L.U32 R139, R3, 0x1, RZ ;  /* 0x00000001038b7819 */ /* 0x000fc600000006ff */
[----:B--2---:R-:W2:Y:S01]  /*4910*/  SHFL.BFLY PT, R13, R0, 0x2, 0x1f ;  /* 0x0c401f00000d7f89 */ /* 0x004ea200000e0000 */
[----:B------:R-:W-:Y:S02]  /*4920*/  LEA R138, R4, R139, 0x1 ;  /* 0x0000008b048a7211 */ /* 0x000fe400078e08ff */
[----:B--2---:R-:W-:Y:S02]  /*4930*/  FMNMX.FTZ R13, R0, R13, !PT ;  /* 0x0000000d000d7209 */ /* 0x004fe40007810000 */
[----:B------:R-:W-:-:S03]  /*4940*/  FMNMX.FTZ R0, R34, R5, !PT ;  /* 0x0000000522007209 */ /* 0x000fc60007810000 */
[----:B------:R-:W2:Y:S04]  /*4950*/  SHFL.BFLY PT, R2, R13, 0x1, 0x1f ;  /* 0x0c201f000d027f89 */ /* 0x000ea800000e0000 */
[----:B------:R-:W3:Y:S01]  /*4960*/  SHFL.BFLY PT, R5, R0, 0x2, 0x1f ;  /* 0x0c401f0000057f89 */ /* 0x000ee200000e0000 */
[----:B--2---:R-:W-:-:S03]  /*4970*/  FMNMX.FTZ R2, R13, R2, !PT ;  /* 0x000000020d027209 */ /* 0x004fc60007810000 */
[----:B------:R-:W-:Y:S01]  /*4980*/  LDSM.16.MT88.4 R12, [R139+0x3400] ;  /* 0x003400008b0c783b */ /* 0x000fe20000004200 */
[----:B---3--:R-:W-:Y:S01]  /*4990*/  FMNMX.FTZ R5, R0, R5, !PT ;  /* 0x0000000500057209 */ /* 0x008fe20007810000 */
[C---:B------:R-:W-:Y:S01]  /*49a0*/  FMUL.FTZ R56, R2.reuse, c[0x0][0x23c] ;  /* 0x00008f0002387a20 */ /* 0x040fe20000410000 */
[----:B------:R-:W-:-:S03]  /*49b0*/  FSETP.NEU.FTZ.AND P0, PT, R2, -INF , PT ;  /* 0xff8000000200780b */ /* 0x000fc60003f1d000 */
[----:B------:R-:W2:Y:S01]  /*49c0*/  SHFL.BFLY PT, R0, R5, 0x1, 0x1f ;  /* 0x0c201f0005007f89 */ /* 0x000ea200000e0000 */
[----:B------:R-:W-:-:S05]  /*49d0*/  FSEL R56, R56, RZ, P0 ;  /* 0x000000ff38387208 */ /* 0x000fca0000000000 */
[--C-:B------:R-:W-:Y:S02]  /*49e0*/  FFMA.FTZ R62, R77, c[0x0][0x23c], -R56.reuse ;  /* 0x00008f004d3e7a23 */ /* 0x100fe40000010838 */
[--C-:B------:R-:W-:Y:S02]  /*49f0*/  FFMA.FTZ R43, R79, c[0x0][0x23c], -R56.reuse ;  /* 0x00008f004f2b7a23 */ /* 0x100fe40000010838 */
[--C-:B------:R-:W-:Y:S01]  /*4a00*/  FFMA.FTZ R30, R35, c[0x0][0x23c], -R56.reuse ;  /* 0x00008f00231e7a23 */ /* 0x100fe20000010838 */
[----:B------:R-:W3:Y:S01]  /*4a10*/  LDSM.16.MT88.4 R76, [R139+0x3000] ;  /* 0x003000008b4c783b */ /* 0x000ee20000004200 */
[--C-:B-1----:R-:W-:Y:S01]  /*4a20*/  FFMA.FTZ R41, R29, c[0x0][0x23c], -R56.reuse ;  /* 0x00008f001d297a23 */ /* 0x102fe20000010838 */
[----:B------:R-:W-:Y:S01]  /*4a30*/  MUFU.EX2 R62, R62 ;  /* 0x0000003e003e7308 */ /* 0x000fe20000000800 */
[--C-:B------:R-:W-:Y:S02]  /*4a40*/  FFMA.FTZ R46, R67, c[0x0][0x23c], -R56.reuse ;  /* 0x00008f00432e7a23 */ /* 0x100fe40000010838 */
[----:B------:R-:W-:-:S02]  /*4a50*/  FFMA.FTZ R29, R93, c[0x0][0x23c], -R56 ;  /* 0x00008f005d1d7a23 */ /* 0x000fc40000010838 */
[--C-:B------:R-:W-:Y:S02]  /*4a60*/  FFMA.FTZ R104, R7, c[0x0][0x23c], -R56.reuse ;  /* 0x00008f0007687a23 */ /* 0x100fe40000010838 */
[--C-:B------:R-:W-:Y:S01]  /*4a70*/  FFMA.FTZ R91, R57, c[0x0][0x23c], -R56.reuse ;  /* 0x00008f00395b7a23 */ /* 0x100fe20000010838 */
[----:B------:R-:W-:Y:S01]  /*4a80*/  MUFU.EX2 R46, R46 ;  /* 0x0000002e002e7308 */ /* 0x000fe20000000800 */
[--C-:B------:R-:W-:Y:S01]  /*4a90*/  FFMA.FTZ R98, R61, c[0x0][0x23c], -R56.reuse ;  /* 0x00008f003d627a23 */ /* 0x100fe20000010838 */
[----:B--2---:R-:W-:Y:S01]  /*4aa0*/  FMNMX.FTZ R0, R5, R0, !PT ;  /* 0x0000000005007209 */ /* 0x004fe20007810000 */
[--C-:B------:R-:W-:Y:S02]  /*4ab0*/  FFMA.FTZ R85, R59, c[0x0][0x23c], -R56.reuse ;  /* 0x00008f003b557a23 */ /* 0x100fe40000010838 */
[--C-:B------:R-:W-:Y:S01]  /*4ac0*/  FFMA.FTZ R58, R69, c[0x0][0x23c], -R56.reuse ;  /* 0x00008f00453a7a23 */ /* 0x100fe20000010838 */
[C---:B------:R-:W-:Y:S01]  /*4ad0*/  FSETP.NEU.FTZ.AND P0, PT, R0.reuse, -INF , PT ;  /* 0xff8000000000780b */ /* 0x040fe20003f1d000 */
[----:B------:R-:W-:Y:S01]  /*4ae0*/  FMUL.FTZ R35, R0, c[0x0][0x23c] ;  /* 0x00008f0000237a20 */ /* 0x000fe20000410000 */
[----:B------:R-:W-:Y:S01]  /*4af0*/  MUFU.EX2 R104, R104 ;  /* 0x0000006800687308 */ /* 0x000fe20000000800 */
[----:B------:R-:W-:-:S02]  /*4b00*/  FFMA.FTZ R37, R71, c[0x0][0x23c], -R56 ;  /* 0x00008f0047257a23 */ /* 0x000fc40000010838 */
[--C-:B------:R-:W-:Y:S01]  /*4b10*/  FFMA.FTZ R55, R63, c[0x0][0x23c], -R56.reuse ;  /* 0x00008f003f377a23 */ /* 0x100fe20000010838 */
[----:B------:R-:W-:Y:S01]  /*4b20*/  FSEL R35, R35, RZ, P0 ;  /* 0x000000ff23237208 */ /* 0x000fe20000000000 */
[--C-:B------:R-:W-:Y:S01]  /*4b30*/  FFMA.FTZ R88, R27, c[0x0][0x23c], -R56.reuse ;  /* 0x00008f001b587a23 */ /* 0x100fe20000010838 */
[----:B------:R-:W-:Y:S01]  /*4b40*/  LEA R166, P0, R49, c[0x0][0x168], 0x1 ;  /* 0x00005a0031a67a11 */ /* 0x000fe200078008ff */
[----:B------:R-:W-:Y:S01]  /*4b50*/  FFMA.FTZ R57, R45, c[0x0][0x23c], -R56 ;  /* 0x00008f002d397a23 */ /* 0x000fe20000010838 */
[----:B------:R-:W1:Y:S01]  /*4b60*/  MUFU.EX2 R91, R91 ;  /* 0x0000005b005b7308 */ /* 0x000e620000000800 */
[--C-:B------:R-:W-:Y:S01]  /*4b70*/  FFMA.FTZ R106, R6, c[0x0][0x23c], -R35.reuse ;  /* 0x00008f00066a7a23 */ /* 0x100fe20000010823 */
[----:B------:R-:W-:Y:S01]  /*4b80*/  LEA.HI.X R165, R49, c[0x0][0x16c], R48, 0x1, P0 ;  /* 0x00005b0031a57a11 */ /* 0x000fe200000f0c30 */
[--C-:B------:R-:W-:Y:S01]  /*4b90*/  FFMA.FTZ R93, R74, c[0x0][0x23c], -R35.reuse ;  /* 0x00008f004a5d7a23 */ /* 0x100fe20000010823 */
[----:B------:R-:W2:Y:S01]  /*4ba0*/  LDSM.16.MT88.4 R4, [R138+0x3000] ;  /* 0x003000008a04783b */ /* 0x000ea20000004200 */
[----:B------:R-:W-:-:S02]  /*4bb0*/  FFMA.FTZ R100, R68, c[0x0][0x23c], -R35 ;  /* 0x00008f0044647a23 */ /* 0x000fc40000010823 */
[--C-:B------:R-:W-:Y:S01]  /*4bc0*/  FFMA.FTZ R67, R80, c[0x0][0x23c], -R35.reuse ;  /* 0x00008f0050437a23 */ /* 0x100fe20000010823 */
[----:B------:R-:W-:Y:S01]  /*4bd0*/  MUFU.EX2 R98, R98 ;  /* 0x0000006200627308 */ /* 0x000fe20000000800 */
[--C-:B------:R-:W-:Y:S02]  /*4be0*/  FFMA.FTZ R90, R70, c[0x0][0x23c], -R35.reuse ;  /* 0x00008f00465a7a23 */ /* 0x100fe40000010823 */
[--C-:B------:R-:W-:Y:S02]  /*4bf0*/  FFMA.FTZ R63, R82, c[0x0][0x23c], -R35.reuse ;  /* 0x00008f00523f7a23 */ /* 0x100fe40000010823 */
[--C-:B------:R-:W-:Y:S02]  /*4c00*/  FFMA.FTZ R66, R66, c[0x0][0x23c], -R35.reuse ;  /* 0x00008f0042427a23 */ /* 0x100fe40000010823 */
[----:B------:R-:W-:Y:S01]  /*4c10*/  FFMA.FTZ R61, R72, c[0x0][0x23c], -R35 ;  /* 0x00008f00483d7a23 */ /* 0x000fe20000010823 */
[----:B------:R-:W4:Y:S01]  /*4c20*/  MUFU.EX2 R85, R85 ;  /* 0x0000005500557308 */ /* 0x000f220000000800 */
[----:B-1----:R-:W-:Y:S01]  /*4c30*/  F2FP.BF16.PACK_AB R68, R91, R104 ;  /* 0x000000685b44723e */ /* 0x002fe200000010ff */
[----:B------:R-:W-:-:S02]  /*4c40*/  FFMA.FTZ R33, R81, c[0x0][0x23c], -R56 ;  /* 0x00008f0051217a23 */ /* 0x000fc40000010838 */
[--C-:B------:R-:W-:Y:S02]  /*4c50*/  FFMA.FTZ R32, R83, c[0x0][0x23c], -R56.reuse ;  /* 0x00008f0053207a23 */ /* 0x100fe40000010838 */
[--C-:B------:R-:W-:Y:S02]  /*4c60*/  FFMA.FTZ R28, R11, c[0x0][0x23c], -R56.reuse ;  /* 0x00008f000b1c7a23 */ /* 0x100fe40000010838 */
[----:B------:R-:W-:Y:S01]  /*4c70*/  MUFU.EX2 R106, R106 ;  /* 0x0000006a006a7308 */ /* 0x000fe20000000800 */
[--C-:B------:R-:W-:Y:S02]  /*4c80*/  FFMA.FTZ R27, R9, c[0x0][0x23c], -R56.reuse ;  /* 0x00008f00091b7a23 */ /* 0x100fe40000010838 */
[----:B------:R-:W1:Y:S01]  /*4c90*/  LDSM.16.MT88.4 R8, [R138+0x3400] ;  /* 0x003400008a08783b */ /* 0x000e620000004200 */
[--C-:B------:R-:W-:Y:S02]  /*4ca0*/  FFMA.FTZ R44, R75, c[0x0][0x23c], -R56.reuse ;  /* 0x00008f004b2c7a23 */ /* 0x100fe40000010838 */
[----:B------:R-:W-:-:S02]  /*4cb0*/  FFMA.FTZ R40, R73, c[0x0][0x23c], -R56 ;  /* 0x00008f0049287a23 */ /* 0x000fc40000010838 */
[----:B------:R-:W5:Y:S01]  /*4cc0*/  MUFU.EX2 R93, R93 ;  /* 0x0000005d005d7308 */ /* 0x000f620000000800 */
[----:B----4-:R-:W-:Y:S01]  /*4cd0*/  F2FP.BF16.PACK_AB R70, R85, R98 ;  /* 0x000000625546723e */ /* 0x010fe200000010ff */
[--C-:B------:R-:W-:Y:S02]  /*4ce0*/  FFMA.FTZ R26, R19, c[0x0][0x23c], -R56.reuse ;  /* 0x00008f00131a7a23 */ /* 0x100fe40000010838 */
[--C-:B------:R-:W-:Y:S02]  /*4cf0*/  FFMA.FTZ R3, R17, c[0x0][0x23c], -R56.reuse ;  /* 0x00008f0011037a23 */ /* 0x100fe40000010838 */
[----:B------:R-:W4:Y:S01]  /*4d00*/  LDSM.16.MT88.4 R16, [R139+0x3800] ;  /* 0x003800008b10783b */ /* 0x000f220000004200 */
[----:B------:R-:W-:Y:S01]  /*4d10*/  FFMA.FTZ R45, R65, c[0x0][0x23c], -R56 ;  /* 0x00008f00412d7a23 */ /* 0x000fe20000010838 */
[----:B------:R-:W-:Y:S01]  /*4d20*/  MUFU.EX2 R100, R100 ;  /* 0x0000006400647308 */ /* 0x000fe20000000800 */
[--C-:B------:R-:W-:Y:S02]  /*4d30*/  FFMA.FTZ R94, R94, c[0x0][0x23c], -R35.reuse ;  /* 0x00008f005e5e7a23 */ /* 0x100fe40000010823 */
[----:B------:R-:W-:-:S02]  /*4d40*/  FFMA.FTZ R59, R164, c[0x0][0x23c], -R35 ;  /* 0x00008f00a43b7a23 */ /* 0x000fc40000010823 */
[--C-:B------:R-:W-:Y:S02]  /*4d50*/  FFMA.FTZ R65, R130, c[0x0][0x23c], -R35.reuse ;  /* 0x00008f0082417a23 */ /* 0x100fe40000010823 */
[--C-:B------:R-:W-:Y:S01]  /*4d60*/  FFMA.FTZ R92, R92, c[0x0][0x23c], -R35.reuse ;  /* 0x00008f005c5c7a23 */ /* 0x100fe20000010823 */
[----:B------:R-:W2:Y:S01]  /*4d70*/  MUFU.EX2 R67, R67 ;  /* 0x0000004300437308 */ /* 0x000ea20000000800 */
[----:B-----5:R-:W-:Y:S01]  /*4d80*/  F2FP.BF16.PACK_AB R69, R93, R106 ;  /* 0x0000006a5d45723e */ /* 0x020fe200000010ff */
[--C-:B------:R-:W-:Y:S02]  /*4d90*/  FFMA.FTZ R36, R31, c[0x0][0x23c], -R56.reuse ;  /* 0x00008f001f247a23 */ /* 0x100fe40000010838 */
[----:B------:R-:W-:Y:S02]  /*4da0*/  FFMA.FTZ R31, R87, c[0x0][0x23c], -R56 ;  /* 0x00008f00571f7a23 */ /* 0x000fe40000010838 */
[--C-:B------:R-:W-:Y:S02]  /*4db0*/  FFMA.FTZ R95, R110, c[0x0][0x23c], -R35.reuse ;  /* 0x00008f006e5f7a23 */ /* 0x100fe40000010823 */
[----:B------:R-:W-:Y:S01]  /*4dc0*/  MUFU.EX2 R88, R88 ;  /* 0x0000005800587308 */ /* 0x000fe20000000800 */
[----:B------:R-:W-:-:S02]  /*4dd0*/  FFMA.FTZ R108, R108, c[0x0][0x23c], -R35 ;  /* 0x00008f006c6c7a23 */ /* 0x000fc40000010823 */
[--C-:B------:R-:W-:Y:S02]  /*4de0*/  FFMA.FTZ R87, R128, c[0x0][0x23c], -R35.reuse ;  /* 0x00008f0080577a23 */ /* 0x100fe40000010823 */
[--C-:B------:R-:W-:Y:S02]  /*4df0*/  FFMA.FTZ R110, R84, c[0x0][0x23c], -R35.reuse ;  /* 0x00008f00546e7a23 */ /* 0x100fe40000010823 */
[----:B------:R-:W-:Y:S01]  /*4e00*/  FFMA.FTZ R84, R99, c[0x0][0x23c], -R56 ;  /* 0x00008f0063547a23 */ /* 0x000fe20000010838 */
[----:B--2---:R-:W-:Y:S01]  /*4e10*/  F2FP.BF16.PACK_AB R71, R67, R100 ;  /* 0x000000644347723e */ /* 0x004fe200000010ff */
[----:B------:R-:W2:Y:S01]  /*4e20*/  MUFU.EX2 R57, R57 ;  /* 0x0000003900397308 */ /* 0x000ea20000000800 */
[--C-:B------:R-:W-:Y:S02]  /*4e30*/  FFMA.FTZ R124, R124, c[0x0][0x23c], -R35.reuse ;  /* 0x00008f007c7c7a23 */ /* 0x100fe40000010823 */
[--C-:B------:R-:W-:Y:S02]  /*4e40*/  FFMA.FTZ R99, R122, c[0x0][0x23c], -R35.reuse ;  /* 0x00008f007a637a23 */ /* 0x100fe40000010823 */
[--C-:B------:R-:W-:Y:S01]  /*4e50*/  FFMA.FTZ R101, R126, c[0x0][0x23c], -R35.reuse ;  /* 0x00008f007e657a23 */ /* 0x100fe20000010823 */
[----:B---3--:R-:W-:Y:S01]  /*4e60*/  HMMA.16816.F32.BF16 R80, R68, R76, RZ ;  /* 0x0000004c4450723c */ /* 0x008fe200000418ff */
[----:B------:R-:W-:Y:S01]  /*4e70*/  FFMA.FTZ R120, R120, c[0x0][0x23c], -R35 ;  /* 0x00008f0078787a23 */ /* 0x000fe20000010823 */
[----:B------:R-:W3:Y:S01]  /*4e80*/  MUFU.EX2 R55, R55 ;  /* 0x0000003700377308 */ /* 0x000ee20000000800 */
[----:B------:R-:W-:-:S02]  /*4e90*/  FADD.FTZ R91, R104, R91 ;  /* 0x0000005b685b7221 */ /* 0x000fc40000010000 */
[----:B------:R-:W-:Y:S02]  /*4ea0*/  FADD.FTZ R93, R106, R93 ;  /* 0x0000005d6a5d7221 */ /* 0x000fe40000010000 */
[----:B------:R-:W-:Y:S01]  /*4eb0*/  FADD.FTZ R98, R98, R91 ;  /* 0x0000005b62627221 */ /* 0x000fe20000010000 */
[C---:B------:R-:W-:Y:S01]  /*4ec0*/  HMMA.16816.F32.BF16 R76, R68.reuse, R78, RZ ;  /* 0x0000004e444c723c */ /* 0x040fe200000418ff */
[----:B------:R-:W-:Y:S01]  /*4ed0*/  FADD.FTZ R100, R100, R93 ;  /* 0x0000005d64647221 */ /* 0x000fe20000010000 */
[----:B------:R-:W-:Y:S01]  /*4ee0*/  MUFU.EX2 R90, R90 ;  /* 0x0000005a005a7308 */ /* 0x000fe20000000800 */
[--C-:B------:R-:W-:Y:S02]  /*4ef0*/  FFMA.FTZ R103, R114, c[0x0][0x23c], -R35.reuse ;  /* 0x00008f0072677a23 */ /* 0x100fe40000010823 */
[--C-:B------:R-:W-:Y:S02]  /*4f00*/  FFMA.FTZ R118, R118, c[0x0][0x23c], -R35.reuse ;  /* 0x00008f0076767a23 */ /* 0x100fe40000010823 */
[--C-:B------:R-:W-:Y:S01]  /*4f10*/  FFMA.FTZ R105, R116, c[0x0][0x23c], -R35.reuse ;  /* 0x00008f0074697a23 */ /* 0x100fe20000010823 */
[----:B------:R-:W-:Y:S01]  /*4f20*/  HMMA.16816.F32.BF16 R72, R68, R4, RZ ;  /* 0x000000044448723c */ /* 0x000fe200000418ff */
[----:B------:R-:W-:Y:S01]  /*4f30*/  FFMA.FTZ R114, R112, c[0x0][0x23c], -R35 ;  /* 0x00008f0070727a23 */ /* 0x000fe20000010823 */
[----:B------:R-:W5:Y:S01]  /*4f40*/  MUFU.EX2 R63, R63 ;  /* 0x0000003f003f7308 */ /* 0x000f620000000800 */
[----:B------:R-:W-:-:S02]  /*4f50*/  FADD.FTZ R85, R85, R98 ;  /* 0x0000006255557221 */ /* 0x000fc40000010000 */
[----:B------:R-:W-:Y:S02]  /*4f60*/  FADD.FTZ R67, R67, R100 ;  /* 0x0000006443437221 */ /* 0x000fe40000010000 */
[----:B--2---:R-:W-:Y:S01]  /*4f70*/  F2FP.BF16.PACK_AB R4, R57, R88 ;  /* 0x000000583904723e */ /* 0x004fe200000010ff */
[----:B------:R-:W-:Y:S01]  /*4f80*/  HMMA.16816.F32.BF16 R68, R68, R6, RZ ;  /* 0x000000064444723c */ /* 0x000fe200000418ff */
[----:B------:R-:W-:Y:S01]  /*4f90*/  FADD.FTZ R88, R88, R85 ;  /* 0x0000005558587221 */ /* 0x000fe20000010000 */
[----:B------:R-:W-:Y:S01]  /*4fa0*/  MUFU.EX2 R66, R66 ;  /* 0x0000004200427308 */ /* 0x000fe20000000800 */
[----:B------:R-:W-:Y:S02]  /*4fb0*/  FFMA.FTZ R112, R89, c[0x0][0x23c], -R56 ;  /* 0x00008f0059707a23 */ /* 0x000fe40000010838 */
[----:B------:R-:W-:Y:S02]  /*4fc0*/  FADD.FTZ R57, R57, R88 ;  /* 0x0000005839397221 */ /* 0x000fe40000010000 */
[----:B---3--:R-:W-:Y:S01]  /*4fd0*/  F2FP.BF16.PACK_AB R6, R55, R62 ;  /* 0x0000003e3706723e */ /* 0x008fe200000010ff */
[----:B------:R-:W-:-:S02]  /*4fe0*/  FFMA.FTZ R39, R39, c[0x0][0x23c], -R56 ;  /* 0x00008f0027277a23 */ /* 0x000fc40000010838 */
[----:B------:R-:W2:Y:S01]  /*4ff0*/  MUFU.EX2 R61, R61 ;  /* 0x0000003d003d7308 */ /* 0x000ea20000000800 */
[C---:B-----5:R-:W-:Y:S01]  /*5000*/  F2FP.BF16.PACK_AB R5, R63.reuse, R90 ;  /* 0x0000005a3f05723e */ /* 0x060fe200000010ff */
[----:B------:R-:W-:Y:S02]  /*5010*/  FADD.FTZ R90, R90, R67 ;  /* 0x000000435a5a7221 */ /* 0x000fe40000010000 */
[----:B------:R-:W-:Y:S02]  /*5020*/  FADD.FTZ R62, R62, R57 ;  /* 0x000000393e3e7221 */ /* 0x000fe40000010000 */
[----:B------:R-:W-:Y:S02]  /*5030*/  FADD.FTZ R63, R63, R90 ;  /* 0x0000005a3f3f7221 */ /* 0x000fe40000010000 */
[----:B------:R-:W-:Y:S01]  /*5040*/  MUFU.EX2 R58, R58 ;  /* 0x0000003a003a7308 */ /* 0x000fe20000000800 */
[----:B------:R-:W-:Y:S02]  /*5050*/  FADD.FTZ R55, R55, R62 ;  /* 0x0000003e37377221 */ /* 0x000fe40000010000 */
[----:B------:R-:W-:-:S02]  /*5060*/  FFMA.FTZ R102, R102, c[0x0][0x23c], -R35 ;  /* 0x00008f0066667a23 */ /* 0x000fc40000010823 */
[--C-:B------:R-:W-:Y:S02]  /*5070*/  FFMA.FTZ R89, R96, c[0x0][0x23c], -R35.reuse ;  /* 0x00008f0060597a23 */ /* 0x100fe40000010823 */
[----:B------:R-:W-:Y:S01]  /*5080*/  FFMA.FTZ R64, R64, c[0x0][0x23c], -R35 ;  /* 0x00008f0040407a23 */ /* 0x000fe20000010823 */
[C---:B--2---:R-:W-:Y:S01]  /*5090*/  F2FP.BF16.PACK_AB R7, R61.reuse, R66 ;  /* 0x000000423d07723e */ /* 0x044fe200000010ff */
[----:B------:R-:W2:Y:S01]  /*50a0*/  MUFU.EX2 R45, R45 ;  /* 0x0000002d002d7308 */ /* 0x000ea20000000800 */
[----:B------:R-:W-:Y:S02]  /*50b0*/  FADD.FTZ R66, R66, R63 ;  /* 0x0000003f42427221 */ /* 0x000fe40000010000 */
[----:B------:R-:W-:Y:S02]  /*50c0*/  FFMA.FTZ R60, R60, c[0x0][0x23c], -R35 ;  /* 0x00008f003c3c7a23 */ /* 0x000fe40000010823 */
[----:B------:R-:W-:Y:S01]  /*50d0*/  FADD.FTZ R61, R61, R66 ;  /* 0x000000423d3d7221 */ /* 0x000fe20000010000 */
[----:B------:R-:W-:Y:S01]  /*50e0*/  HMMA.16816.F32.BF16 R80, R4, R12, R80 ;  /* 0x0000000c0450723c */ /* 0x000fe20000041850 */
[--C-:B------:R-:W-:Y:S01]  /*50f0*/  FFMA.FTZ R97, R97, c[0x0][0x23c], -R56.reuse ;  /* 0x00008f0061617a23 */ /* 0x100fe20000010838 */
[----:B------:R-:W3:Y:S01]  /*5100*/  MUFU.EX2 R43, R43 ;  /* 0x0000002b002b7308 */ /* 0x000ee20000000800 */
[----:B------:R-:W-:-:S02]  /*5110*/  FFMA.FTZ R53, R53, c[0x0][0x23c], -R56 ;  /* 0x00008f0035357a23 */ /* 0x000fc40000010838 */
[----:B------:R-:W-:Y:S02]  /*5120*/  FFMA.FTZ R168, R47, c[0x0][0x23c], -R56 ;  /* 0x00008f002fa87a23 */ /* 0x000fe40000010838 */
[--C-:B------:R-:W-:Y:S01]  /*5130*/  FFMA.FTZ R42, R42, c[0x0][0x23c], -R35.reuse ;  /* 0x00008f002a2a7a23 */ /* 0x100fe20000010823 */
[C---:B------:R-:W-:Y:S01]  /*5140*/  HMMA.16816.F32.BF16 R76, R4.reuse, R14, R76 ;  /* 0x0000000e044c723c */ /* 0x040fe2000004184c */
[----:B------:R-:W5:Y:S01]  /*5150*/  LDSM.16.MT88.4 R12, [R138+0x3800] ;  /* 0x003800008a0c783b */ /* 0x000f620000004200 */
[----:B------:R-:W-:Y:S01]  /*5160*/  MUFU.EX2 R94, R94 ;  /* 0x0000005e005e7308 */ /* 0x000fe20000000800 */
[--C-:B------:R-:W-:Y:S02]  /*5170*/  FFMA.FTZ R38, R38, c[0x0][0x23c], -R35.reuse ;  /* 0x00008f0026267a23 */ /* 0x100fe40000010823 */
[--C-:B------:R-:W-:Y:S02]  /*5180*/  FFMA.FTZ R167, R34, c[0x0][0x23c], -R35.reuse ;  /* 0x00008f0022a77a23 */ /* 0x100fe40000010823 */
[----:B------:R-:W-:Y:S01]  /*5190*/  FFMA.FTZ R54, R54, c[0x0][0x23c], -R35 ;  /* 0x00008f0036367a23 */ /* 0x000fe20000010823 */
[C---:B-1----:R-:W-:Y:S02]  /*51a0*/  HMMA.16816.F32.BF16 R72, R4.reuse, R8, R72 ;  /* 0x000000080448723c */ /* 0x042fe40000041848 */
[----:B------:R-:W1:Y:S06]  /*51b0*/  MUFU.EX2 R59, R59 ;  /* 0x0000003b003b7308 */ /* 0x000e6c0000000800 */
[----:B------:R-:W-:Y:S01]  /*51c0*/  HMMA.16816.F32.BF16 R68, R4, R10, R68 ;  /* 0x0000000a0444723c */ /* 0x000fe20000041844 */
[----:B------:R-:W5:Y:S01]  /*51d0*/  LDSM.16.MT88.4 R8, [R139+0x3c00] ;  /* 0x003c00008b08783b */ /* 0x000f620000004200 */
[----:B------:R-:W-:Y:S05]  /*51e0*/  MUFU.EX2 R65, R65 ;  /* 0x0000004100417308 */ /* 0x000fea0000000800 */
[----:B--2---:R-:W-:Y:S01]  /*51f0*/  F2FP.BF16.PACK_AB R4, R45, R58 ;  /* 0x0000003a2d04723e */ /* 0x004fe200000010ff */
[----:B------:R-:W-:Y:S01]  /*5200*/  FADD.FTZ R58, R58, R55 ;  /* 0x000000373a3a7221 */ /* 0x000fe20000010000 */
[----:B---3--:R-:W-:Y:S01]  /*5210*/  F2FP.BF16.PACK_AB R6, R43, R46 ;  /* 0x0000002e2b06723e */ /* 0x008fe200000010ff */
[----:B------:R-:W2:Y:S01]  /*5220*/  MUFU.EX2 R92, R92 ;  /* 0x0000005c005c7308 */ /* 0x000ea20000000800 */
[----:B-1----:R-:W-:Y:S01]  /*5230*/  F2FP.BF16.PACK_AB R5, R59, R94 ;  /* 0x0000005e3b05723e */ /* 0x002fe200000010ff */
[----:B------:R-:W-:-:S02]  /*5240*/  FADD.FTZ R94, R94, R61 ;  /* 0x0000003d5e5e7221 */ /* 0x000fc40000010000 */
[----:B------:R-:W-:Y:S02]  /*5250*/  FADD.FTZ R45, R45, R58 ;  /* 0x0000003a2d2d7221 */ /* 0x000fe40000010000 */
[----:B------:R-:W-:Y:S02]  /*5260*/  FADD.FTZ R94, R59, R94 ;  /* 0x0000005e3b5e7221 */ /* 0x000fe40000010000 */
[----:B------:R-:W-:Y:S01]  /*5270*/  MUFU.EX2 R44, R44 ;  /* 0x0000002c002c7308 */ /* 0x000fe20000000800 */
[----:B------:R-:W-:-:S04]  /*5280*/  FADD.FTZ R46, R46, R45 ;  /* 0x0000002d2e2e7221 */ /* 0x000fc80000010000 */
[----:B------:R-:W-:Y:S01]  /*5290*/  FADD.FTZ R43, R43, R46 ;  /* 0x0000002e2b2b7221 */ /* 0x000fe20000010000 */
[----:B--2---:R-:W-:Y:S02]  /*52a0*/  F2FP.BF16.PACK_AB R7, R92, R65 ;  /* 0x000000415c07723e */ /* 0x004fe400000010ff */
[----:B------:R-:W1:Y:S05]  /*52b0*/  MUFU.EX2 R41, R41 ;  /* 0x0000002900297308 */ /* 0x000e6a0000000800 */
[C---:B----4-:R-:W-:Y:S03]  /*52c0*/  HMMA.16816.F32.BF16 R80, R4.reuse, R16, R80 ;  /* 0x000000100450723c */ /* 0x050fe60000041850 */
[----:B------:R-:W-:Y:S05]  /*52d0*/  MUFU.EX2 R40, R40 ;  /* 0x0000002800287308 */ /* 0x000fea0000000800 */
[C---:B------:R-:W-:Y:S01]  /*52e0*/  HMMA.16816.F32.BF16 R76, R4.reuse, R18, R76 ;  /* 0x00000012044c723c */ /* 0x040fe2000004184c */
[----:B------:R-:W2:Y:S02]  /*52f0*/  LDSM.16.MT88.4 R16, [R138+0x3c00] ;  /* 0x003c00008a10783b */ /* 0x000ea40000004200 */
[----:B------:R-:W3:Y:S05]  /*5300*/  MUFU.EX2 R37, R37 ;  /* 0x0000002500257308 */ /* 0x000eea0000000800 */
[C---:B-----5:R-:W-:Y:S03]  /*5310*/  HMMA.16816.F32.BF16 R72, R4.reuse, R12, R72 ;  /* 0x0000000c0448723c */ /* 0x060fe60000041848 */
[----:B------:R-:W-:Y:S05]  /*5320*/  MUFU.EX2 R108, R108 ;  /* 0x0000006c006c7308 */ /* 0x000fea0000000800 */
[----:B------:R-:W-:Y:S01]  /*5330*/  HMMA.16816.F32.BF16 R68, R4, R14, R68 ;  /* 0x0000000e0444723c */ /* 0x000fe20000041844 */
[----:B------:R-:W4:Y:S02]  /*5340*/  LDSM.16.MT88.4 R12, [R139+0x4000] ;  /* 0x004000008b0c783b */ /* 0x000f240000004200 */
[----:B------:R-:W5:Y:S04]  /*5350*/  MUFU.EX2 R87, R87 ;  /* 0x0000005700577308 */ /* 0x000f680000000800 */
[----:B-1----:R-:W-:Y:S01]  /*5360*/  F2FP.BF16.PACK_AB R4, R41, R44 ;  /* 0x0000002c2904723e */ /* 0x002fe200000010ff */
[----:B------:R-:W-:Y:S01]  /*5370*/  FADD.FTZ R44, R44, R43 ;  /* 0x0000002b2c2c7221 */ /* 0x000fe20000010000 */
[----:B---3--:R-:W-:-:S02]  /*5380*/  F2FP.BF16.PACK_AB R6, R37, R40 ;  /* 0x000000282506723e */ /* 0x008fc400000010ff */
[----:B------:R-:W-:Y:S01]  /*5390*/  MUFU.EX2 R95, R95 ;  /* 0x0000005f005f7308 */ /* 0x000fe20000000800 */
[----:B------:R-:W-:-:S04]  /*53a0*/  FADD.FTZ R41, R41, R44 ;  /* 0x0000002c29297221 */ /* 0x000fc80000010000 */
[----:B------:R-:W-:-:S03]  /*53b0*/  FADD.FTZ R40, R40, R41 ;  /* 0x0000002928287221 */ /* 0x000fc60000010000 */
[----:B------:R-:W1:Y:S01]  /*53c0*/  MUFU.EX2 R110, R110 ;  /* 0x0000006e006e7308 */ /* 0x000e620000000800 */
[----:B-----5:R-:W-:Y:S01]  /*53d0*/  F2FP.BF16.PACK_AB R5, R87, R108 ;  /* 0x0000006c5705723e */ /* 0x020fe200000010ff */
[----:B------:R-:W-:-:S06]  /*53e0*/  FADD.FTZ R37, R37, R40 ;  /* 0x0000002825257221 */ /* 0x000fcc0000010000 */
[----:B------:R-:W-:Y:S01]  /*53f0*/  MUFU.EX2 R36, R36 ;  /* 0x0000002400247308 */ /* 0x000fe20000000800 */
[----:B-1----:R-:W-:-:S07]  /*5400*/  F2FP.BF16.PACK_AB R7, R110, R95 ;  /* 0x0000005f6e07723e */ /* 0x002fce00000010ff */
[----:B------:R-:W1:Y:S01]  /*5410*/  MUFU.EX2 R33, R33 ;  /* 0x0000002100217308 */ /* 0x000e620000000800 */
[C---:B------:R-:W-:Y:S07]  /*5420*/  HMMA.16816.F32.BF16 R80, R4.reuse, R8, R80 ;  /* 0x000000080450723c */ /* 0x040fee0000041850 */
[----:B------:R-:W-:Y:S01]  /*5430*/  MUFU.EX2 R32, R32 ;  /* 0x0000002000207308 */ /* 0x000fe20000000800 */
[C---:B------:R-:W-:Y:S01]  /*5440*/  HMMA.16816.F32.BF16 R76, R4.reuse, R10, R76 ;  /* 0x0000000a044c723c */ /* 0x040fe2000004184c */
[----:B------:R-:W3:Y:S06]  /*5450*/  LDSM.16.MT88.4 R8, [R138+0x4000] ;  /* 0x004000008a08783b */ /* 0x000eec0000004200 */
[----:B------:R-:W5:Y:S01]  /*5460*/  MUFU.EX2 R31, R31 ;  /* 0x0000001f001f7308 */ /* 0x000f620000000800 */
[C---:B--2---:R-:W-:Y:S07]  /*5470*/  HMMA.16816.F32.BF16 R72, R4.reuse, R16, R72 ;  /* 0x000000100448723c */ /* 0x044fee0000041848 */
[----:B------:R-:W-:Y:S01]  /*5480*/  MUFU.EX2 R124, R124 ;  /* 0x0000007c007c7308 */ /* 0x000fe20000000800 */
[----:B------:R-:W-:Y:S01]  /*5490*/  HMMA.16816.F32.BF16 R68, R4, R18, R68 ;  /* 0x000000120444723c */ /* 0x000fe20000041844 */
[----:B------:R-:W-:Y:S06]  /*54a0*/  LDSM.16.MT88.4 R16, [R139+0x4400] ;  /* 0x004400008b10783b */ /* 0x000fec0000004200 */
[----:B------:R-:W2:Y:S01]  /*54b0*/  MUFU.EX2 R99, R99 ;  /* 0x0000006300637308 */ /* 0x000ea20000000800 */
[----:B-1----:R-:W-:Y:S01]  /*54c0*/  F2FP.BF16.PACK_AB R4, R33, R36 ;  /* 0x000000242104723e */ /* 0x002fe200000010ff */
[----:B------:R-:W-:Y:S01]  /*54d0*/  FADD.FTZ R36, R36, R37 ;  /* 0x0000002524247221 */ /* 0x000fe20000010000 */
[----:B-----5:R-:W-:-:S05]  /*54e0*/  F2FP.BF16.PACK_AB R6, R31, R32 ;  /* 0x000000201f06723e */ /* 0x020fca00000010ff */
[----:B------:R-:W-:Y:S01]  /*54f0*/  MUFU.EX2 R101, R101 ;  /* 0x0000006500657308 */ /* 0x000fe20000000800 */
[----:B------:R-:W-:-:S04]  /*5500*/  FADD.FTZ R33, R33, R36 ;  /* 0x0000002421217221 */ /* 0x000fc80000010000 */
[----:B------:R-:W-:-:S03]  /*5510*/  FADD.FTZ R32, R32, R33 ;  /* 0x0000002120207221 */ /* 0x000fc60000010000 */
[----:B------:R-:W1:Y:S01]  /*5520*/  MUFU.EX2 R120, R120 ;  /* 0x0000007800787308 */ /* 0x000e620000000800 */
[----:B--2---:R-:W-:Y:S01]  /*5530*/  F2FP.BF16.PACK_AB R5, R99, R124 ;  /* 0x0000007c6305723e */ /* 0x004fe200000010ff */
[----:B------:R-:W-:-:S06]  /*5540*/  FADD.FTZ R31, R31, R32 ;  /* 0x000000201f1f7221 */ /* 0x000fcc0000010000 */
[----:B------:R-:W-:Y:S01]  /*5550*/  MUFU.EX2 R30, R30 ;  /* 0x0000001e001e7308 */ /* 0x000fe20000000800 */
[----:B-1----:R-:W-:-:S07]  /*5560*/  F2FP.BF16.PACK_AB R7, R120, R101 ;  /* 0x000000657807723e */ /* 0x002fce00000010ff */
[----:B------:R-:W1:Y:S01]  /*5570*/  MUFU.EX2 R29, R29 ;  /* 0x0000001d001d7308 */ /* 0x000e620000000800 */
[C---:B----4-:R-:W-:Y:S07]  /*5580*/  HMMA.16816.F32.BF16 R80, R4.reuse, R12, R80 ;  /* 0x0000000c0450723c */ /* 0x050fee0000041850 */
[----:B------:R-:W-:Y:S01]  /*5590*/  MUFU.EX2 R28, R28 ;  /* 0x0000001c001c7308 */ /* 0x000fe20000000800 */
[C---:B------:R-:W-:Y:S01]  /*55a0*/  HMMA.16816.F32.BF16 R76, R4.reuse, R14, R76 ;  /* 0x0000000e044c723c */ /* 0x040fe2000004184c */
[----:B------:R-:W2:Y:S06]  /*55b0*/  LDSM.16.MT88.4 R12, [R138+0x4400] ;  /* 0x004400008a0c783b */ /* 0x000eac0000004200 */
[----:B------:R-:W4:Y:S01]  /*55c0*/  MUFU.EX2 R27, R27 ;  /* 0x0000001b001b7308 */ /* 0x000f220000000800 */
[C---:B---3--:R-:W-:Y:S07]  /*55d0*/  HMMA.16816.F32.BF16 R72, R4.reuse, R8, R72 ;  /* 0x000000080448723c */ /* 0x048fee0000041848 */
[----:B------:R-:W-:Y:S01]  /*55e0*/  MUFU.EX2 R118, R118 ;  /* 0x0000007600767308 */ /* 0x000fe20000000800 */
[----:B------:R-:W-:Y:S01]  /*55f0*/  HMMA.16816.F32.BF16 R68, R4, R10, R68 ;  /* 0x0000000a0444723c */ /* 0x000fe20000041844 */
[----:B------:R-:W3:Y:S06]  /*5600*/  LDSM.16.MT88.4 R8, [R139+0x4800] ;  /* 0x004800008b08783b */ /* 0x000eec0000004200 */
[----:B------:R-:W5:Y:S01]  /*5610*/  MUFU.EX2 R103, R103 ;  /* 0x0000006700677308 */ /* 0x000f620000000800 */
[----:B-1----:R-:W-:Y:S01]  /*5620*/  F2FP.BF16.PACK_AB R4, R29, R30 ;  /* 0x0000001e1d04723e */ /* 0x002fe200000010ff */
[----:B------:R-:W-:Y:S01]  /*5630*/  FADD.FTZ R30, R30, R31 ;  /* 0x0000001f1e1e7221 */ /* 0x000fe20000010000 */
[----:B----4-:R-:W-:-:S05]  /*5640*/  F2FP.BF16.PACK_AB R6, R27, R28 ;  /* 0x0000001c1b06723e */ /* 0x010fca00000010ff */
        /* <DEDUP_REMOVED lines=9> */
[C---:B--2---:R-:W-:Y:S07]  /*56e0*/  HMMA.16816.F32.BF16 R72, R4.reuse, R12, R72 ;  /* 0x0000000c0448723c */ /* 0x044fee0000041848 */
[----:B------:R-:W-:Y:S01]  /*56f0*/  MUFU.EX2 R39, R39 ;  /* 0x0000002700277308 */ /* 0x000fe20000000800 */
[----:B------:R-:W-:Y:S01]  /*5700*/  FADD.FTZ R13, R65, R94 ;  /* 0x0000005e410d7221 */ /* 0x000fe20000010000 */
[----:B------:R-:W-:Y:S06]  /*5710*/  HMMA.16816.F32.BF16 R80, R4, R16, R80 ;  /* 0x000000100450723c */ /* 0x000fec0000041850 */
[----:B------:R-:W2:Y:S01]  /*5720*/  MUFU.EX2 R84, R84 ;  /* 0x0000005400547308 */ /* 0x000ea20000000800 */
        /* <DEDUP_REMOVED lines=18> */
[----:B---3--:R-:W-:Y:S01]  /*5850*/  F2FP.BF16.PACK_AB R5, R89, R102 ;  /* 0x000000665905723e */ /* 0x008fe200000010ff */
        /* <DEDUP_REMOVED lines=13> */
[----:B------:R-:W-:Y:S01]  /*5930*/  HMMA.16816.F32.BF16 R76, R4, R10, R76 ;  /* 0x0000000a044c723c */ /* 0x000fe2000004184c */
[----:B------:R-:W2:Y:S01]  /*5940*/  LDSM.16.MT88.4 R8, [R138+0x4c00] ;  /* 0x004c00008a08783b */ /* 0x000ea20000004200 */
[----:B------:R-:W3:Y:S01]  /*5950*/  MUFU.EX2 R168, R168 ;  /* 0x000000a800a87308 */ /* 0x000ee20000000800 */
[----:B------:R-:W-:-:S05]  /*5960*/  FADD.FTZ R64, R57, R64 ;  /* 0x0000004039407221 */ /* 0x000fca0000010000 */
[C---:B----4-:R-:W-:Y:S02]  /*5970*/  HMMA.16816.F32.BF16 R72, R4.reuse, R16, R72 ;  /* 0x000000100448723c */ /* 0x050fe40000041848 */
[----:B------:R-:W-:Y:S06]  /*5980*/  MUFU.EX2 R45, R54 ;  /* 0x00000036002d7308 */ /* 0x000fec0000000800 */
[----:B------:R-:W-:Y:S02]  /*5990*/  HMMA.16816.F32.BF16 R68, R4, R18, R68 ;  /* 0x000000120444723c */ /* 0x000fe40000041844 */
[----:B------:R-:W4:Y:S05]  /*59a0*/  MUFU.EX2 R42, R42 ;  /* 0x0000002a002a7308 */ /* 0x000f2a0000000800 */
[----:B-1----:R-:W-:-:S02]  /*59b0*/  F2FP.BF16.PACK_AB R4, R112, R97 ;  /* 0x000000617004723e */ /* 0x002fc400000010ff */
[----:B---3--:R-:W-:Y:S01]  /*59c0*/  F2FP.BF16.PACK_AB R6, R168, R53 ;  /* 0x00000035a806723e */ /* 0x008fe200000010ff */
[----:B------:R-:W-:Y:S08]  /*59d0*/  MUFU.EX2 R38, R38 ;  /* 0x0000002600267308 */ /* 0x000ff00000000800 */
[----:B------:R-:W1:Y:S01]  /*59e0*/  MUFU.EX2 R167, R167 ;  /* 0x000000a700a77308 */ /* 0x000e620000000800 */
[----:B----4-:R-:W-:Y:S01]  /*59f0*/  F2FP.BF16.PACK_AB R5, R42, R45 ;  /* 0x0000002d2a05723e */ /* 0x010fe200000010ff */
[----:B------:R-:W-:-:S04]  /*5a00*/  FADD.FTZ R45, R45, R64 ;  /* 0x000000402d2d7221 */ /* 0x000fc80000010000 */
[----:B------:R-:W-:Y:S01]  /*5a10*/  FADD.FTZ R45, R42, R45 ;  /* 0x0000002d2a2d7221 */ /* 0x000fe20000010000 */
[----:B-1----:R-:W-:-:S03]  /*5a20*/  F2FP.BF16.PACK_AB R7, R167, R38 ;  /* 0x00000026a707723e */ /* 0x002fc600000010ff */
[----:B------:R-:W-:-:S04]  /*5a30*/  FADD.FTZ R38, R38, R45 ;  /* 0x0000002d26267221 */ /* 0x000fc80000010000 */
[----:B------:R-:W-:Y:S01]  /*5a40*/  FADD.FTZ R167, R167, R38 ;  /* 0x00000026a7a77221 */ /* 0x000fe20000010000 */
[C---:B-----5:R-:W-:Y:S07]  /*5a50*/  HMMA.16816.F32.BF16 R80, R4.reuse, R12, R80 ;  /* 0x0000000c0450723c */ /* 0x060fee0000041850 */
[----:B------:R-:W-:Y:S01]  /*5a60*/  FADD.FTZ R12, R26, R27 ;  /* 0x0000001b1a0c7221 */ /* 0x000fe20000010000 */
[----:B------:R-:W-:Y:S03]  /*5a70*/  HMMA.16816.F32.BF16 R76, R4, R14, R76 ;  /* 0x0000000e044c723c */ /* 0x000fe6000004184c */
[----:B------:R-:W-:-:S04]  /*5a80*/  FADD.FTZ R12, R3, R12 ;  /* 0x0000000c030c7221 */ /* 0x000fc80000010000 */
[----:B------:R-:W-:Y:S01]  /*5a90*/  FADD.FTZ R39, R39, R12 ;  /* 0x0000000c27277221 */ /* 0x000fe20000010000 */
[----:B--2---:R-:W-:Y:S03]  /*5aa0*/  HMMA.16816.F32.BF16 R72, R4, R8, R72 ;  /* 0x000000080448723c */ /* 0x004fe60000041848 */
[----:B------:R-:W-:-:S04]  /*5ab0*/  FADD.FTZ R84, R84, R39 ;  /* 0x0000002754547221 */ /* 0x000fc80000010000 */
[----:B------:R-:W-:Y:S01]  /*5ac0*/  FADD.FTZ R97, R97, R84 ;  /* 0x0000005461617221 */ /* 0x000fe20000010000 */
[----:B------:R-:W-:Y:S03]  /*5ad0*/  HMMA.16816.F32.BF16 R68, R4, R10, R68 ;  /* 0x0000000a0444723c */ /* 0x000fe60000041844 */
[----:B------:R-:W-:-:S04]  /*5ae0*/  FADD.FTZ R112, R112, R97 ;  /* 0x0000006170707221 */ /* 0x000fc80000010000 */
[----:B------:R-:W-:-:S04]  /*5af0*/  FADD.FTZ R53, R53, R112 ;  /* 0x0000007035357221 */ /* 0x000fc80000010000 */
[----:B------:R-:W-:Y:S01]  /*5b00*/  FADD.FTZ R168, R168, R53 ;  /* 0x00000035a8a87221 */ /* 0x000fe20000010000 */
        /* <DEDUP_REMOVED lines=63> */
.L_x_3901:
[----:B------:R-:W-:-:S04]  /*5f00*/  LEA R5, -R20, RZ, 0x7 ;  /* 0x000000ff14057211 */ /* 0x000fc800078e39ff */
[----:B------:R-:W-:Y:S02]  /*5f10*/  SHF.R.S32.HI R4, RZ, 0x1f, R5 ;  /* 0x0000001fff047819 */ /* 0x000fe40000011405 */
.L_x_3902:
[----:B------:R-:W-:Y:S02]  /*5f20*/  ISETP.GE.AND P0, PT, R157, c[0x0][0x220], PT ;  /* 0x000088009d007a0c */ /* 0x000fe40003f06270 */
[----:B------:R-:W-:-:S04]  /*5f30*/  LEA R170, P4, R5, R170, 0x1 ;  /* 0x000000aa05aa7211 */ /* 0x000fc800078808ff */
[----:B------:R-:W-:-:S07]  /*5f40*/  LEA.HI.X R169, R5, R169, R4, 0x1, P4 ;  /* 0x000000a905a97211 */ /* 0x000fce00020f0c04 */
[----:B------:R-:W-:Y:S01]  /*5f50*/  @!P0 IMAD.MOV.U32 R3, RZ, RZ, c[0x0][0x1a4] ;  /* 0x00006900ff038624 */ /* 0x000fe200078e00ff */
[CC--:B------:R-:W-:Y:S01]  /*5f60*/  @!P0 LEA R8, P3, R20.reuse, R24.reuse, 0x6 ;  /* 0x0000001814088211 */ /* 0x0c0fe200078630ff */
[----:B------:R-:W-:Y:S01]  /*5f70*/  @!P0 IMAD.MOV.U32 R22, RZ, RZ, R24 ;  /* 0x000000ffff168224 */ /* 0x000fe200078e0018 */
[C---:B------:R-:W-:Y:S01]  /*5f80*/  @!P0 IADD3 R6, P2, P1, R5.reuse, R24, R150 ;  /* 0x0000001805068210 */ /* 0x040fe2000795e096 */
[----:B------:R-:W-:Y:S01]  /*5f90*/  @!P0 IMAD.MOV.U32 R7, RZ, RZ, c[0x0][0x1a4] ;  /* 0x00006900ff078624 */ /* 0x000fe200078e00ff */
[CC--:B------:R-:W-:Y:S01]  /*5fa0*/  @!P0 LEA.HI.X R3, R20.reuse, R23.reuse, R3, 0x6, P3 ;  /* 0x0000001714038211 */ /* 0x0c0fe200018f3403 */
[----:B------:R-:W-:Y:S01]  /*5fb0*/  @!P0 IMAD.WIDE.U32 R20, R20, 0x60, R22 ;  /* 0x0000006014148825 */ /* 0x000fe200078e0016 */
[----:B------:R-:W-:Y:S01]  /*5fc0*/  @!P0 IADD3.X R23, R4, R23, R149, P2, P1 ;  /* 0x0000001704178210 */ /* 0x000fe200017e2495 */
[----:B------:R-:W-:Y:S01]  /*5fd0*/  @P0 STS [R152+0x3000], RZ ;  /* 0x003000ff98000388 */ /* 0x000fe20000000800 */
[----:B------:R-:W-:Y:S01]  /*5fe0*/  @!P0 IADD3 R8, P2, R5, R8, RZ ;  /* 0x0000000805088210 */ /* 0x000fe20007f5e0ff */
[----:B------:R-:W-:Y:S01]  /*5ff0*/  @!P0 IMAD R7, R7, 0x60, RZ ;  /* 0x0000006007078824 */ /* 0x000fe200078e02ff */
[----:B------:R-:W-:Y:S01]  /*6000*/  @!P0 IADD3 R9, P1, R5, R20, RZ ;  /* 0x0000001405098210 */ /* 0x000fe20007f3e0ff */
[----:B------:R-:W-:Y:S01]  /*6010*/  @!P0 IMAD.MOV.U32 R171, RZ, RZ, R169 ;  /* 0x000000ffffab8224 */ /* 0x000fe200078e00a9 */
[----:B------:R-:W-:Y:S01]  /*6020*/  @!P0 LEA R12, P3, R6, c[0x0][0x170], 0x1 ;  /* 0x00005c00060c8a11 */ /* 0x000fe200078608ff */
[----:B------:R-:W-:Y:S01]  /*6030*/  @!P0 IMAD.X R3, R4, 0x1, R3, P2 ;  /* 0x0000000104038824 */ /* 0x000fe200010e0603 */
[----:B------:R-:W-:Y:S01]  /*6040*/  @!P0 LEA R24, P2, R8, c[0x0][0x170], 0x1 ;  /* 0x00005c0008188a11 */ /* 0x000fe200078408ff */
[----:B------:R-:W-:Y:S01]  /*6050*/  @P0 STS [R152+0x3004], RZ ;  /* 0x003004ff98000388 */ /* 0x000fe20000000800 */
[----:B------:R-:W-:-:S02]  /*6060*/  @!P0 IADD3.X R4, R4, R21, R7, P1, !PT ;  /* 0x0000001504048210 */ /* 0x000fc40000ffe407 */
[----:B------:R-:W-:Y:S01]  /*6070*/  @!P0 LEA.HI.X R13, R6, c[0x0][0x174], R23, 0x1, P3 ;  /* 0x00005d00060d8a11 */ /* 0x000fe200018f0c17 */
[----:B------:R-:W-:Y:S01]  /*6080*/  @P0 STS.64 [R152+0x3008], RZ ;  /* 0x003008ff98000388 */ /* 0x000fe20000000a00 */
[C---:B------:R-:W-:Y:S02]  /*6090*/  @!P0 LEA R14, P1, R9.reuse, c[0x0][0x170], 0x1 ;  /* 0x00005c00090e8a11 */ /* 0x040fe400078208ff */
        /* <DEDUP_REMOVED lines=23> */
[----:B------:R-:W2:Y:S04]  /*6210*/  LDSM.16.M88.4 R4, [R141+0x1400] ;  /* 0x001400008d04783b */ /* 0x000ea80000000200 */
[----:B------:R-:W-:Y:S04]  /*6220*/  LDSM.16.M88.4 R28, [R142] ;  /* 0x000000008e1c783b */ /* 0x000fe80000000200 */
[----:B------:R-:W5:Y:S04]  /*6230*/  LDSM.16.M88.4 R8, [R140] ;  /* 0x000000008c08783b */ /* 0x000f680000000200 */
[----:B---3--:R-:W3:Y:S04]  /*6240*/  LDSM.16.M88.4 R24, [R137] ;  /* 0x000000008918783b */ /* 0x008ee80000000200 */
[----:B------:R-:W-:Y:S04]  /*6250*/  LDSM.16.M88.4 R40, [R141+0x1c00] ;  /* 0x001c00008d28783b */ /* 0x000fe80000000200 */
[----:B------:R-:W-:Y:S04]  /*6260*/  LDSM.16.M88.4 R44, [R134] ;  /* 0x00000000862c783b */ /* 0x000fe80000000200 */
[----:B------:R-:W-:Y:S04]  /*6270*/  LDSM.16.M88.4 R32, [R141+0x2800] ;  /* 0x002800008d20783b */ /* 0x000fe80000000200 */
[----:B------:R-:W0:Y:S01]  /*6280*/  LDGDEPBAR ;  /* 0x00000000000079af */ /* 0x000e220000000000 */
[C---:B----4-:R-:W-:Y:S08]  /*6290*/  HMMA.16816.F32.BF16 R16, R36.reuse, R20, RZ ;  /* 0x000000142410723c */ /* 0x050ff000000418ff */
[C---:B------:R-:W-:Y:S08]  /*62a0*/  HMMA.16816.F32.BF16 R20, R36.reuse, R22, RZ ;  /* 0x000000162414723c */ /* 0x040ff000000418ff */
[C---:B--2---:R-:W-:Y:S08]  /*62b0*/  HMMA.16816.F32.BF16 R12, R36.reuse, R4, RZ ;  /* 0x00000004240c723c */ /* 0x044ff000000418ff */
[----:B------:R-:W-:Y:S08]  /*62c0*/  HMMA.16816.F32.BF16 R4, R36, R6, RZ ;  /* 0x000000062404723c */ /* 0x000ff000000418ff */
[C---:B-----5:R-:W-:Y:S08]  /*62d0*/  HMMA.16816.F32.BF16 R16, R28.reuse, R8, R16 ;  /* 0x000000081c10723c */ /* 0x060ff00000041810 */
[C---:B------:R-:W-:Y:S01]  /*62e0*/  HMMA.16816.F32.BF16 R20, R28.reuse, R10, R20 ;  /* 0x0000000a1c14723c */ /* 0x040fe20000041814 */
[----:B------:R-:W2:Y:S07]  /*62f0*/  LDSM.16.M88.4 R8, [R141+0x1800] ;  /* 0x001800008d08783b */ /* 0x000eae0000000200 */
[C---:B---3--:R-:W-:Y:S08]  /*6300*/  HMMA.16816.F32.BF16 R12, R28.reuse, R24, R12 ;  /* 0x000000181c0c723c */ /* 0x048ff0000004180c */
[----:B------:R-:W-:Y:S01]  /*6310*/  HMMA.16816.F32.BF16 R4, R28, R26, R4 ;  /* 0x0000001a1c04723c */ /* 0x000fe20000041804 */
[----:B------:R-:W-:Y:S01]  /*6320*/  FMUL.FTZ R3, R16, c[0x0][0x2ec] ;  /* 0x0000bb0010037a20 */ /* 0x000fe20000410000 */
[----:B------:R-:W-:Y:S01]  /*6330*/  LDSM.16.M88.4 R24, [R133] ;  /* 0x000000008518783b */ /* 0x000fe20000000200 */
[----:B------:R-:W-:-:S02]  /*6340*/  FMUL.FTZ R55, R17, c[0x0][0x2ec] ;  /* 0x0000bb0011377a20 */ /* 0x000fc40000410000 */
[----:B------:R-:W-:Y:S02]  /*6350*/  FMUL.FTZ R53, R18, c[0x0][0x2ec] ;  /* 0x0000bb0012357a20 */ /* 0x000fe40000410000 */
[----:B------:R-:W-:Y:S01]  /*6360*/  FMUL.FTZ R56, R19, c[0x0][0x2ec] ;  /* 0x0000bb0013387a20 */ /* 0x000fe20000410000 */
[----:B------:R-:W-:Y:S01]  /*6370*/  MUFU.TANH R3, R3 ;  /* 0x0000000300037308 */ /* 0x000fe20000002400 */
[----:B------:R-:W3:Y:S01]  /*6380*/  LDSM.16.M88.4 R16, [R136] ;  /* 0x000000008810783b */ /* 0x000ee20000000200 */
        /* <DEDUP_REMOVED lines=9> */
[----:B--2---:R-:W-:Y:S01]  /*6420*/  HMMA.16816.F32.BF16 R20, R36, R8, RZ ;  /* 0x000000082414723c */ /* 0x004fe200000418ff */
[----:B------:R2:W-:Y:S01]  /*6430*/  MUFU.TANH R66, R12 ;  /* 0x0000000c00427308 */ /* 0x0005e20000002400 */
[----:B------:R-:W-:Y:S02]  /*6440*/  FMUL.FTZ R61, R15, c[0x0][0x2ec] ;  /* 0x0000bb000f3d7a20 */ /* 0x000fe40000410000 */
[----:B------:R-:W-:Y:S02]  /*6450*/  FMUL.FTZ R62, R5, c[0x0][0x2ec] ;  /* 0x0000bb00053e7a20 */ /* 0x000fe40000410000 */
[----:B------:R-:W-:-:S02]  /*6460*/  FMUL.FTZ R87, R6, c[0x0][0x2ec] ;  /* 0x0000bb0006577a20 */ /* 0x000fc40000410000 */
[----:B------:R-:W-:Y:S01]  /*6470*/  HMMA.16816.F32.BF16 R8, R36, R10, RZ ;  /* 0x0000000a2408723c */ /* 0x000fe200000418ff */
[----:B------:R4:W-:Y:S01]  /*6480*/  MUFU.TANH R84, R4 ;  /* 0x0000000400547308 */ /* 0x0009e20000002400 */
[----:B------:R-:W-:Y:S01]  /*6490*/  FMUL.FTZ R63, R7, c[0x0][0x2ec] ;  /* 0x0000bb00073f7a20 */ /* 0x000fe20000410000 */
[----:B--2---:R-:W2:Y:S06]  /*64a0*/  LDSM.16.M88.4 R12, [R135] ;  /* 0x00000000870c783b */ /* 0x004eac0000000200 */
[----:B------:R-:W5:Y:S07]  /*64b0*/  MUFU.TANH R58, R58 ;  /* 0x0000003a003a7308 */ /* 0x000f6e0000002400 */
[C---:B---3--:R-:W-:Y:S01]  /*64c0*/  HMMA.16816.F32.BF16 R20, R28.reuse, R16, R20 ;  /* 0x000000101c14723c */ /* 0x048fe20000041814 */
[----:B----4-:R-:W3:Y:S01]  /*64d0*/  LDSM.16.M88.4 R4, [R141+0x2000] ;  /* 0x002000008d04783b */ /* 0x010ee20000000200 */
[----:B------:R-:W4:Y:S06]  /*64e0*/  MUFU.TANH R64, R64 ;  /* 0x0000004000407308 */ /* 0x000f2c0000002400 */
[----:B------:R-:W-:Y:S02]  /*64f0*/  HMMA.16816.F32.BF16 R8, R28, R18, R8 ;  /* 0x000000121c08723c */ /* 0x000fe40000041808 */
[----:B------:R-:W1:Y:S06]  /*6500*/  MUFU.TANH R87, R87 ;  /* 0x0000005700577308 */ /* 0x000e6c0000002400 */
[C---:B------:R-:W-:Y:S02]  /*6510*/  HMMA.16816.F32.BF16 R16, R36.reuse, R40, RZ ;  /* 0x000000282410723c */ /* 0x040fe400000418ff */
[----:B------:R-:W-:Y:S06]  /*6520*/  MUFU.TANH R55, R55 ;  /* 0x0000003700377308 */ /* 0x000fec0000002400 */
[----:B------:R-:W-:Y:S01]  /*6530*/  HMMA.16816.F32.BF16 R40, R36, R42, RZ ;  /* 0x0000002a2428723c */ /* 0x000fe200000418ff */
[----:B------:R-:W-:Y:S01]  /*6540*/  FMUL.FTZ R20, R20, c[0x0][0x2ec] ;  /* 0x0000bb0014147a20 */ /* 0x000fe20000410000 */
[----:B------:R-:W-:Y:S01]  /*6550*/  MUFU.TANH R56, R56 ;  /* 0x0000003800387308 */ /* 0x000fe20000002400 */
        /* <DEDUP_REMOVED lines=8> */
[C---:B--2---:R-:W-:Y:S02]  /*65e0*/  HMMA.16816.F32.BF16 R16, R28.reuse, R12, R16 ;  /* 0x0000000c1c10723c */ /* 0x044fe40000041810 */
[----:B------:R-:W-:Y:S06]  /*65f0*/  MUFU.TANH R65, R21 ;  /* 0x0000001500417308 */ /* 0x000fec0000002400 */
[----:B------:R-:W-:Y:S01]  /*6600*/  HMMA.16816.F32.BF16 R40, R28, R14, R40 ;  /* 0x0000000e1c28723c */ /* 0x000fe20000041828 */
[----:B------:R-:W2:Y:S01]  /*6610*/  LDSM.16.M88.4 R12, [R141+0x2400] ;  /* 0x002400008d0c783b */ /* 0x000ea20000000200 */
[----:B------:R-:W1:Y:S06]  /*6620*/  MUFU.TANH R164, R22 ;  /* 0x0000001600a47308 */ /* 0x000e6c0000002400 */
[C---:B---3--:R-:W-:Y:S02]  /*6630*/  HMMA.16816.F32.BF16 R8, R36.reuse, R4, RZ ;  /* 0x000000042408723c */ /* 0x048fe400000418ff */
[----:B------:R3:W-:Y:S06]  /*6640*/  MUFU.TANH R67, R23 ;  /* 0x0000001700437308 */ /* 0x0007ec0000002400 */
        /* <DEDUP_REMOVED lines=8> */
[----:B------:R-:W-:Y:S01]  /*66d0*/  FMUL.FTZ R93, R41, c[0x0][0x2ec] ;  /* 0x0000bb00295d7a20 */ /* 0x000fe20000410000 */
[----:B---3--:R-:W3:Y:S01]  /*66e0*/  LDSM.16.M88.4 R20, [R132] ;  /* 0x000000008414783b */ /* 0x008ee20000000200 */
[----:B------:R-:W-:Y:S02]  /*66f0*/  FMUL.FTZ R110, R42, c[0x0][0x2ec] ;  /* 0x0000bb002a6e7a20 */ /* 0x000fe40000410000 */
[----:B------:R-:W-:Y:S01]  /*6700*/  FMUL.FTZ R122, R43, c[0x0][0x2ec] ;  /* 0x0000bb002b7a7a20 */ /* 0x000fe20000410000 */
[C---:B------:R-:W-:Y:S02]  /*6710*/  HMMA.16816.F32.BF16 R8, R28.reuse, R44, R8 ;  /* 0x0000002c1c08723c */ /* 0x040fe40000041808 */
[----:B------:R1:W-:Y:S06]  /*6720*/  MUFU.TANH R94, R40 ;  /* 0x00000028005e7308 */ /* 0x0003ec0000002400 */
[----:B------:R-:W-:Y:S02]  /*6730*/  HMMA.16816.F32.BF16 R4, R28, R46, R4 ;  /* 0x0000002e1c04723c */ /* 0x000fe40000041804 */
[----:B------:R2:W-:Y:S06]  /*6740*/  MUFU.TANH R90, R17 ;  /* 0x00000011005a7308 */ /* 0x0005ec0000002400 */
[C---:B------:R-:W-:Y:S01]  /*6750*/  HMMA.16816.F32.BF16 R44, R36.reuse, R32, RZ ;  /* 0x00000020242c723c */ /* 0x040fe200000418ff */
[----:B-1----:R-:W1:Y:S01]  /*6760*/  LDSM.16.M88.4 R40, [R141+0x2c00] ;  /* 0x002c00008d28783b */ /* 0x002e620000000200 */
[----:B------:R-:W1:Y:S06]  /*6770*/  MUFU.TANH R126, R126 ;  /* 0x0000007e007e7308 */ /* 0x000e6c0000002400 */
[----:B------:R-:W-:Y:S01]  /*6780*/  FMUL.FTZ R8, R8, c[0x0][0x2ec] ;  /* 0x0000bb0008087a20 */ /* 0x000fe20000410000 */
[----:B------:R-:W-:Y:S01]  /*6790*/  HMMA.16816.F32.BF16 R32, R36, R34, RZ ;  /* 0x000000222420723c */ /* 0x000fe200000418ff */
[----:B------:R-:W-:Y:S01]  /*67a0*/  FMUL.FTZ R9, R9, c[0x0][0x2ec] ;  /* 0x0000bb0009097a20 */ /* 0x000fe20000410000 */
[----:B------:R-:W1:Y:S01]  /*67b0*/  MUFU.TANH R124, R124 ;  /* 0x0000007c007c7308 */ /* 0x000e620000002400 */
[----:B------:R-:W-:-:S02]  /*67c0*/  FMUL.FTZ R10, R10, c[0x0][0x2ec] ;  /* 0x0000bb000a0a7a20 */ /* 0x000fc40000410000 */
[----:B------:R-:W-:Y:S02]  /*67d0*/  FMUL.FTZ R118, R11, c[0x0][0x2ec] ;  /* 0x0000bb000b767a20 */ /* 0x000fe40000410000 */
[----:B------:R-:W-:Y:S01]  /*67e0*/  FMUL.FTZ R97, R4, c[0x0][0x2ec] ;  /* 0x0000bb0004617a20 */ /* 0x000fe20000410000 */
[----:B--2---:R-:W-:Y:S01]  /*67f0*/  HMMA.16816.F32.BF16 R16, R36, R12, RZ ;  /* 0x0000000c2410723c */ /* 0x004fe200000418ff */
[----:B------:R-:W-:Y:S01]  /*6800*/  FMUL.FTZ R112, R6, c[0x0][0x2ec] ;  /* 0x0000bb0006707a20 */ /* 0x000fe20000410000 */
[----:B------:R-:W-:Y:S01]  /*6810*/  MUFU.TANH R96, R8 ;  /* 0x0000000800607308 */ /* 0x000fe20000002400 */
[----:B------:R-:W-:Y:S02]  /*6820*/  FMUL.FTZ R184, R5, c[0x0][0x2ec] ;  /* 0x0000bb0005b87a20 */ /* 0x000fe40000410000 */
[----:B------:R-:W-:-:S03]  /*6830*/  FMUL.FTZ R114, R7, c[0x0][0x2ec] ;  /* 0x0000bb0007727a20 */ /* 0x000fc60000410000 */
[----:B------:R-:W-:Y:S02]  /*6840*/  HMMA.16816.F32.BF16 R12, R36, R14, RZ ;  /* 0x0000000e240c723c */ /* 0x000fe400000418ff */
[----:B------:R-:W-:Y:S06]  /*6850*/  MUFU.TANH R95, R9 ;  /* 0x00000009005f7308 */ /* 0x000fec0000002400 */
[C---:B---3--:R-:W-:Y:S02]  /*6860*/  HMMA.16816.F32.BF16 R44, R28.reuse, R20, R44 ;  /* 0x000000141c2c723c */ /* 0x048fe4000004182c */
[----:B------:R2:W-:Y:S05]  /*6870*/  MUFU.TANH R116, R10 ;  /* 0x0000000a00747308 */ /* 0x0005ea0000002400 */
[----:B------:R-:W-:Y:S01]  /*6880*/  IMAD.SHL.U32 R21, R153, 0x80, RZ ;  /* 0x0000008099157824 */ /* 0x000fe200078e00ff */
[----:B------:R-:W-:Y:S02]  /*6890*/  HMMA.16816.F32.BF16 R16, R28, R24, R16 ;  /* 0x000000181c10723c */ /* 0x000fe40000041810 */
[----:B------:R-:W3:Y:S02]  /*68a0*/  MUFU.TANH R110, R110 ;  /* 0x0000006e006e7308 */ /* 0x000ee40000002400 */
[----:B------:R-:W-:-:S02]  /*68b0*/  LOP3.LUT R4, R21, 0x10, R50, 0xfe, !PT ;  /* 0x0000001015047812 */ /* 0x000fc400078efe32 */
[C-C-:B------:R-:W-:Y:S02]  /*68c0*/  LOP3.LUT R6, R21.reuse, 0x8, R50.reuse, 0xfe, !PT ;  /* 0x0000000815067812 */ /* 0x140fe400078efe32 */
[----:B------:R-:W-:Y:S01]  /*68d0*/  HMMA.16816.F32.BF16 R12, R28, R26, R12 ;  /* 0x0000001a1c0c723c */ /* 0x000fe2000004180c */
[C---:B------:R-:W-:Y:S01]  /*68e0*/  ISETP.GE.AND P4, PT, R4.reuse, R52, PT ;  /* 0x000000340400720c */ /* 0x040fe20003f86270 */
[----:B--2---:R-:W2:Y:S01]  /*68f0*/  LDSM.16.M88.4 R8, [R86] ;  /* 0x000000005608783b */ /* 0x004ea20000000200 */
[----:B------:R-:W-:Y:S01]  /*6900*/  ISETP.GE.AND P5, PT, R4, R51, PT ;  /* 0x000000330400720c */ /* 0x000fe20003fa6270 */
[----:B------:R-:W2:Y:S01]  /*6910*/  MUFU.TANH R97, R97 ;  /* 0x0000006100617308 */ /* 0x000ea20000002400 */
[----:B------:R-:W-:Y:S01]  /*6920*/  LOP3.LUT R4, R21, 0x18, R50, 0xfe, !PT ;  /* 0x0000001815047812 */ /* 0x000fe200078efe32 */
[----:B------:R-:W-:-:S04]  /*6930*/  DEPBAR.LE SB0, 0x0 ;  /* 0x000080000000791a */ /* 0x000fc80000000000 */
[C---:B-1----:R-:W-:Y:S01]  /*6940*/  HMMA.16816.F32.BF16 R24, R36.reuse, R40, RZ ;  /* 0x000000282418723c */ /* 0x042fe200000418ff */
[CC--:B------:R-:W-:Y:S01]  /*6950*/  ISETP.GE.AND P2, PT, R6.reuse, R52.reuse, PT ;  /* 0x000000340600720c */ /* 0x0c0fe20003f46270 */
[----:B------:R-:W1:Y:S01]  /*6960*/  MUFU.TANH R112, R112 ;  /* 0x0000007000707308 */ /* 0x000e620000002400 */
[----:B------:R-:W-:Y:S01]  /*6970*/  ISETP.GE.AND P1, PT, R6, R51, PT ;  /* 0x000000330600720c */ /* 0x000fe20003f26270 */
[----:B------:R-:W-:Y:S01]  /*6980*/  FMUL.FTZ R46, R46, c[0x0][0x2ec] ;  /* 0x0000bb002e2e7a20 */ /* 0x000fe20000410000 */
[----:B------:R-:W-:Y:S01]  /*6990*/  ISETP.GE.AND P3, PT, R4, R52, PT ;  /* 0x000000340400720c */ /* 0x000fe20003f66270 */
[----:B------:R-:W-:Y:S01]  /*69a0*/  FMUL.FTZ R16, R16, c[0x0][0x2ec] ;  /* 0x0000bb0010107a20 */ /* 0x000fe20000410000 */
[----:B-----5:R-:W-:Y:S01]  /*69b0*/  FSEL R6, R58, -INF , !P1 ;  /* 0xff8000003a067808 */ /* 0x020fe20004800000 */
[----:B------:R-:W-:Y:S01]  /*69c0*/  HMMA.16816.F32.BF16 R36, R36, R42, RZ ;  /* 0x0000002a2424723c */ /* 0x000fe200000418ff */
[----:B------:R-:W-:Y:S01]  /*69d0*/  FMUL.FTZ R18, R18, c[0x0][0x2ec] ;  /* 0x0000bb0012127a20 */ /* 0x000fe20000410000 */
[----:B------:R5:W1:Y:S01]  /*69e0*/  MUFU.TANH R20, R16 ;  /* 0x0000001000147308 */ /* 0x000a620000002400 */
[----:B------:R-:W-:Y:S01]  /*69f0*/  FSEL R66, R66, -INF , !P4 ;  /* 0xff80000042427808 */ /* 0x000fe20006000000 */
[----:B------:R-:W-:-:S02]  /*6a00*/  FMUL.FTZ R19, R19, c[0x0][0x2ec] ;  /* 0x0000bb0013137a20 */ /* 0x000fc40000410000 */
[----:B------:R-:W-:Y:S01]  /*6a10*/  FMUL.FTZ R40, R12, c[0x0][0x2ec] ;  /* 0x0000bb000c287a20 */ /* 0x000fe20000410000 */
[----:B------:R-:W-:Y:S01]  /*6a20*/  FSEL R12, R54, -INF , !P2 ;  /* 0xff800000360c7808 */ /* 0x000fe20005000000 */
[C---:B------:R-:W-:Y:S01]  /*6a30*/  HMMA.16816.F32.BF16 R32, R28.reuse, R22, R32 ;  /* 0x000000161c20723c */ /* 0x040fe20000041820 */
[----:B------:R-:W-:Y:S01]  /*6a40*/  FMUL.FTZ R41, R14, c[0x0][0x2ec] ;  /* 0x0000bb000e297a20 */ /* 0x000fe20000410000 */
[--C-:B------:R-:W-:Y:S01]  /*6a50*/  LOP3.LUT R14, R21, 0x28, R50.reuse, 0xfe, !PT ;  /* 0x00000028150e7812 */ /* 0x100fe200078efe32 */
[----:B------:R1:W1:Y:S01]  /*6a60*/  MUFU.TANH R104, R18 ;  /* 0x0000001200687308 */ /* 0x0002620000002400 */
[-C--:B------:R-:W-:Y:S01]  /*6a70*/  ISETP.GE.AND P2, PT, R4, R51.reuse, PT ;  /* 0x000000330400720c */ /* 0x080fe20003f46270 */
[----:B------:R-:W-:Y:S01]  /*6a80*/  FMUL.FTZ R13, R13, c[0x0][0x2ec] ;  /* 0x0000bb000d0d7a20 */ /* 0x000fe20000410000 */
[----:B----4-:R-:W-:Y:S01]  /*6a90*/  FSEL R4, R64, -INF , !P5 ;  /* 0xff80000040047808 */ /* 0x010fe20006800000 */
[----:B------:R-:W-:Y:S01]  /*6aa0*/  FMUL.FTZ R23, R44, c[0x0][0x2ec] ;  /* 0x0000bb002c177a20 */ /* 0x000fe20000410000 */
[-C--:B------:R-:W-:Y:S01]  /*6ab0*/  ISETP.GE.AND P5, PT, R14, R52.reuse, PT ;  /* 0x000000340e00720c */ /* 0x080fe20003fa6270 */
[----:B------:R-:W-:Y:S01]  /*6ac0*/  FMUL.FTZ R17, R17, c[0x0][0x2ec] ;  /* 0x0000bb0011117a20 */ /* 0x000fe20000410000 */
[----:B-----5:R-:W-:Y:S01]  /*6ad0*/  LOP3.LUT R16, R21, 0x20, R50, 0xfe, !PT ;  /* 0x0000002015107812 */ /* 0x020fe200078efe32 */
[----:B------:R-:W4:Y:S01]  /*6ae0*/  MUFU.TANH R40, R40 ;  /* 0x0000002800287308 */ /* 0x000f220000002400 */
[----:B------:R-:W-:Y:S01]  /*6af0*/  FSEL R174, R87, -INF , !P2 ;  /* 0xff80000057ae7808 */ /* 0x000fe20005000000 */
[----:B------:R-:W-:Y:S01]  /*6b00*/  FMUL.FTZ R15, R15, c[0x0][0x2ec] ;  /* 0x0000bb000f0f7a20 */ /* 0x000fe20000410000 */
[C---:B------:R-:W-:Y:S01]  /*6b10*/  ISETP.GE.AND P1, PT, R16.reuse, R52, PT ;  /* 0x000000341000720c */ /* 0x040fe20003f26270 */
[----:B--2---:R-:W-:Y:S01]  /*6b20*/  HMMA.16816.F32.BF16 R24, R28, R8, R24 ;  /* 0x000000081c18723c */ /* 0x004fe20000041818 */
[----:B------:R-:W-:-:S02]  /*6b30*/  ISETP.GE.AND P4, PT, R16, R51, PT ;  /* 0x000000331000720c */ /* 0x000fc40003f86270 */
[--C-:B-1----:R-:W-:Y:S01]  /*6b40*/  LOP3.LUT R18, R21, 0x30, R50.reuse, 0xfe, !PT ;  /* 0x0000003015127812 */ /* 0x102fe200078efe32 */
[----:B------:R-:W1:Y:S01]  /*6b50*/  MUFU.TANH R22, R41 ;  /* 0x0000002900167308 */ /* 0x000e620000002400 */
[----:B------:R-:W-:Y:S02]  /*6b60*/  FSEL R16, R84, -INF , !P3 ;  /* 0xff80000054107808 */ /* 0x000fe40005800000 */
[-C--:B------:R-:W-:Y:S01]  /*6b70*/  ISETP.GE.AND P3, PT, R14, R51.reuse, PT ;  /* 0x000000330e00720c */ /* 0x080fe20003f66270 */
[----:B------:R-:W-:Y:S01]  /*6b80*/  HMMA.16816.F32.BF16 R36, R28, R10, R36 ;  /* 0x0000000a1c24723c */ /* 0x000fe20000041824 */
[----:B------:R-:W-:Y:S01]  /*6b90*/  FSEL R14, R89, -INF , !P1 ;  /* 0xff800000590e7808 */ /* 0x000fe20004800000 */
[----:B------:R-:W-:Y:S01]  /*6ba0*/  FMUL.FTZ R32, R32, c[0x0][0x2ec] ;  /* 0x0000bb0020207a20 */ /* 0x000fe20000410000 */
[C---:B------:R-:W-:Y:S01]  /*6bb0*/  ISETP.GE.AND P2, PT, R18.reuse, R52, PT ;  /* 0x000000341200720c */ /* 0x040fe20003f46270 */
[----:B------:R-:W2:Y:S01]  /*6bc0*/  MUFU.TANH R23, R23 ;  /* 0x0000001700177308 */ /* 0x000ea20000002400 */
[----:B------:R-:W-:Y:S01]  /*6bd0*/  ISETP.GE.AND P1, PT, R18, R51, PT ;  /* 0x000000331200720c */ /* 0x000fe20003f26270 */
[----:B------:R-:W-:Y:S01]  /*6be0*/  FMUL.FTZ R34, R34, c[0x0][0x2ec] ;  /* 0x0000bb0022227a20 */ /* 0x000fe20000410000 */
[--C-:B------:R-:W-:Y:S01]  /*6bf0*/  LOP3.LUT R18, R21, 0x38, R50.reuse, 0xfe, !PT ;  /* 0x0000003815127812 */ /* 0x100fe200078efe32 */
[----:B------:R-:W-:Y:S01]  /*6c00*/  FMUL.FTZ R33, R33, c[0x0][0x2ec] ;  /* 0x0000bb0021217a20 */ /* 0x000fe20000410000 */
[----:B------:R-:W-:Y:S01]  /*6c10*/  LOP3.LUT R9, R21, 0x40, R50, 0xfe, !PT ;  /* 0x0000004015097812 */ /* 0x000fe200078efe32 */
[----:B------:R-:W-:Y:S01]  /*6c20*/  FMUL.FTZ R35, R35, c[0x0][0x2ec] ;  /* 0x0000bb0023237a20 */ /* 0x000fe20000410000 */
[----:B------:R-:W-:Y:S01]  /*6c30*/  FSEL R164, R164, -INF , !P4 ;  /* 0xff800000a4a47808 */ /* 0x000fe20006000000 */
[----:B------:R5:W1:Y:S01]  /*6c40*/  MUFU.TANH R84, R46 ;  /* 0x0000002e00547308 */ /* 0x000a620000002400 */
[----:B------:R-:W-:-:S02]  /*6c50*/  FSEL R8, R91, -INF , !P5 ;  /* 0xff8000005b087808 */ /* 0x000fc40006800000 */
[-C--:B------:R-:W-:Y:S01]  /*6c60*/  ISETP.GE.AND P4, PT, R18, R52.reuse, PT ;  /* 0x000000341200720c */ /* 0x080fe20003f86270 */
[----:B------:R-:W-:Y:S01]  /*6c70*/  FMUL.FTZ R24, R24, c[0x0][0x2ec] ;  /* 0x0000bb0018187a20 */ /* 0x000fe20000410000 */
[-C--:B------:R-:W-:Y:S01]  /*6c80*/  ISETP.GE.AND P5, PT, R18, R51.reuse, PT ;  /* 0x000000331200720c */ /* 0x080fe20003fa6270 */
[----:B------:R-:W-:Y:S01]  /*6c90*/  FMUL.FTZ R25, R25, c[0x0][0x2ec] ;  /* 0x0000bb0019197a20 */ /* 0x000fe20000410000 */
[----:B------:R-:W-:Y:S01]  /*6ca0*/  FSEL R126, R126, -INF , !P3 ;  /* 0xff8000007e7e7808 */ /* 0x000fe20005800000 */
[----:B------:R-:W1:Y:S01]  /*6cb0*/  MUFU.TANH R130, R32 ;  /* 0x0000002000827308 */ /* 0x000e620000002400 */
[----:B------:R-:W-:Y:S02]  /*6cc0*/  FSEL R18, R92, -INF , !P2 ;  /* 0xff8000005c127808 */ /* 0x000fe40005000000 */
[--C-:B------:R-:W-:Y:S01]  /*6cd0*/  LOP3.LUT R10, R21, 0x48, R50.reuse, 0xfe, !PT ;  /* 0x00000048150a7812 */ /* 0x100fe200078efe32 */
[----:B------:R-:W-:Y:S01]  /*6ce0*/  FMUL.FTZ R36, R36, c[0x0][0x2ec] ;  /* 0x0000bb0024247a20 */ /* 0x000fe20000410000 */
[CC--:B------:R-:W-:Y:S01]  /*6cf0*/  ISETP.GE.AND P3, PT, R9.reuse, R52.reuse, PT ;  /* 0x000000340900720c */ /* 0x0c0fe20003f66270 */
[----:B------:R-:W-:Y:S01]  /*6d00*/  FMUL.FTZ R38, R38, c[0x0][0x2ec] ;  /* 0x0000bb0026267a20 */ /* 0x000fe20000410000 */
[----:B------:R-:W-:Y:S01]  /*6d10*/  ISETP.GE.AND P2, PT, R9, R51, PT ;  /* 0x000000330900720c */ /* 0x000fe20003f46270 */
[----:B-----5:R-:W-:Y:S01]  /*6d20*/  FMUL.FTZ R46, R26, c[0x0][0x2ec] ;  /* 0x0000bb001a2e7a20 */ /* 0x020fe20000410000 */
[----:B------:R-:W-:Y:S01]  /*6d30*/  LOP3.LUT R9, R21, 0x50, R50, 0xfe, !PT ;  /* 0x0000005015097812 */ /* 0x000fe200078efe32 */
[----:B------:R5:W1:Y:S01]  /*6d40*/  MUFU.TANH R58, R34 ;  /* 0x00000022003a7308 */ /* 0x000a620000002400 */
[----:B------:R-:W-:Y:S01]  /*6d50*/  FSEL R124, R124, -INF , !P1 ;  /* 0xff8000007c7c7808 */ /* 0x000fe20004800000 */
[----:B------:R-:W-:Y:S01]  /*6d60*/  FMUL.FTZ R37, R37, c[0x0][0x2ec] ;  /* 0x0000bb0025257a20 */ /* 0x000fe20000410000 */
[----:B------:R-:W-:Y:S01]  /*6d70*/  FSEL R94, R94, -INF , !P4 ;  /* 0xff8000005e5e7808 */ /* 0x000fe20006000000 */
[----:B------:R-:W-:Y:S01]  /*6d80*/  FMUL.FTZ R39, R39, c[0x0][0x2ec] ;  /* 0x0000bb0027277a20 */ /* 0x000fe20000410000 */
[----:B------:R-:W-:-:S02]  /*6d90*/  ISETP.GE.AND P1, PT, R10, R52, PT ;  /* 0x000000340a00720c */ /* 0x000fc40003f26270 */
[-C--:B------:R-:W-:Y:S01]  /*6da0*/  ISETP.GE.AND P4, PT, R10, R51.reuse, PT ;  /* 0x000000330a00720c */ /* 0x080fe20003f86270 */
[----:B------:R4:W1:Y:S01]  /*6db0*/  MUFU.TANH R108, R24 ;  /* 0x00000018006c7308 */ /* 0x0008620000002400 */
[----:B---3--:R-:W-:Y:S02]  /*6dc0*/  FSEL R110, R110, -INF , !P5 ;  /* 0xff8000006e6e7808 */ /* 0x008fe40006800000 */
[----:B------:R-:W-:Y:S02]  /*6dd0*/  FSEL R96, R96, -INF , !P3 ;  /* 0xff80000060607808 */ /* 0x000fe40005800000 */
[--C-:B------:R-:W-:Y:S02]  /*6de0*/  LOP3.LUT R10, R21, 0x58, R50.reuse, 0xfe, !PT ;  /* 0x00000058150a7812 */ /* 0x100fe400078efe32 */
[C---:B------:R-:W-:Y:S01]  /*6df0*/  ISETP.GE.AND P5, PT, R9.reuse, R52, PT ;  /* 0x000000340900720c */ /* 0x040fe20003fa6270 */
[----:B------:R-:W3:Y:S01]  /*6e00*/  MUFU.TANH R46, R46 ;  /* 0x0000002e002e7308 */ /* 0x000ee20000002400 */
[----:B------:R-:W-:Y:S01]  /*6e10*/  ISETP.GE.AND P3, PT, R9, R51, PT ;  /* 0x000000330900720c */ /* 0x000fe20003f66270 */
[----:B-----5:R-:W-:Y:S01]  /*6e20*/  FMUL.FTZ R34, R45, c[0x0][0x2ec] ;  /* 0x0000bb002d227a20 */ /* 0x020fe20000410000 */
[----:B------:R-:W-:-:S02]  /*6e30*/  LOP3.LUT R9, R21, 0x60, R50, 0xfe, !PT ;  /* 0x0000006015097812 */ /* 0x000fc400078efe32 */
[----:B------:R-:W-:Y:S02]  /*6e40*/  FSEL R116, R116, -INF , !P2 ;  /* 0xff80000074747808 */ /* 0x000fe40005000000 */
[----:B------:R-:W-:Y:S01]  /*6e50*/  FSEL R28, R97, -INF , !P1 ;  /* 0xff800000611c7808 */ /* 0x000fe20004800000 */
[----:B------:R-:W5:Y:S01]  /*6e60*/  MUFU.TANH R54, R36 ;  /* 0x0000002400367308 */ /* 0x000f620000002400 */
[C---:B------:R-:W-:Y:S02]  /*6e70*/  ISETP.GE.AND P2, PT, R10.reuse, R52, PT ;  /* 0x000000340a00720c */ /* 0x040fe40003f46270 */
[----:B------:R-:W-:Y:S02]  /*6e80*/  ISETP.GE.AND P1, PT, R10, R51, PT ;  /* 0x000000330a00720c */ /* 0x000fe40003f26270 */
[----:B------:R-:W-:Y:S02]  /*6e90*/  FSEL R112, R112, -INF , !P4 ;  /* 0xff80000070707808 */ /* 0x000fe40006000000 */
[----:B------:R-:W-:Y:S01]  /*6ea0*/  FSEL R26, R20, -INF , !P5 ;  /* 0xff800000141a7808 */ /* 0x000fe20006800000 */
[----:B------:R-:W1:Y:S01]  /*6eb0*/  MUFU.TANH R42, R38 ;  /* 0x00000026002a7308 */ /* 0x000e620000002400 */
[----:B------:R-:W-:-:S02]  /*6ec0*/  LOP3.LUT R10, R21, 0x68, R50, 0xfe, !PT ;  /* 0x00000068150a7812 */ /* 0x000fc400078efe32 */
[CC--:B------:R-:W-:Y:S02]  /*6ed0*/  ISETP.GE.AND P4, PT, R9.reuse, R52.reuse, PT ;  /* 0x000000340900720c */ /* 0x0c0fe40003f86270 */
[----:B------:R-:W-:Y:S02]  /*6ee0*/  ISETP.GE.AND P5, PT, R9, R51, PT ;  /* 0x000000330900720c */ /* 0x000fe40003fa6270 */
[----:B------:R-:W-:Y:S01]  /*6ef0*/  LOP3.LUT R9, R21, 0x70, R50, 0xfe, !PT ;  /* 0x0000007015097812 */ /* 0x000fe200078efe32 */
[----:B------:R-:W3:Y:S01]  /*6f00*/  MUFU.TANH R59, R59 ;  /* 0x0000003b003b7308 */ /* 0x000ee20000002400 */
[----:B------:R-:W-:Y:S02]  /*6f10*/  FSEL R104, R104, -INF , !P3 ;  /* 0xff80000068687808 */ /* 0x000fe40005800000 */
[----:B----4-:R-:W-:Y:S02]  /*6f20*/  FSEL R24, R40, -INF , !P2 ;  /* 0xff80000028187808 */ /* 0x010fe40005000000 */
[----:B------:R-:W-:-:S02]  /*6f30*/  ISETP.GE.AND P3, PT, R10, R52, PT ;  /* 0x000000340a00720c */ /* 0x000fc40003f66270 */
[-C--:B------:R-:W-:Y:S01]  /*6f40*/  ISETP.GE.AND P2, PT, R10, R51.reuse, PT ;  /* 0x000000330a00720c */ /* 0x080fe20003f46270 */
[----:B------:R-:W4:Y:S01]  /*6f50*/  MUFU.TANH R60, R60 ;  /* 0x0000003c003c7308 */ /* 0x000f220000002400 */
[----:B-1----:R-:W-:Y:S02]  /*6f60*/  FSEL R92, R22, -INF , !P1 ;  /* 0xff800000165c7808 */ /* 0x002fe40004800000 */
[----:B--2---:R-:W-:Y:S02]  /*6f70*/  FSEL R10, R23, -INF , !P4 ;  /* 0xff800000170a7808 */ /* 0x004fe40006000000 */
[C---:B------:R-:W-:Y:S02]  /*6f80*/  ISETP.GE.AND P1, PT, R9.reuse, R52, PT ;  /* 0x000000340900720c */ /* 0x040fe40003f26270 */
[----:B------:R-:W-:Y:S01]  /*6f90*/  ISETP.GE.AND P4, PT, R9, R51, PT ;  /* 0x000000330900720c */ /* 0x000fe20003f86270 */
[----:B------:R-:W1:Y:S01]  /*6fa0*/  MUFU.TANH R57, R57 ;  /* 0x0000003900397308 */ /* 0x000e620000002400 */
[----:B------:R-:W-:-:S02]  /*6fb0*/  LOP3.LUT R9, R21, R50, RZ, 0xfc, !PT ;  /* 0x0000003215097212 */ /* 0x000fc400078efcff */
[----:B------:R-:W-:Y:S02]  /*6fc0*/  LOP3.LUT R11, R21, 0x78, R50, 0xfe, !PT ;  /* 0x00000078150b7812 */ /* 0x000fe400078efe32 */
[----:B------:R-:W-:Y:S02]  /*6fd0*/  IADD3 R5, R9, 0x1, RZ ;  /* 0x0000000109057810 */ /* 0x000fe40007ffe0ff */
[----:B------:R-:W-:Y:S01]  /*6fe0*/  FSEL R84, R84, -INF , !P5 ;  /* 0xff80000054547808 */ /* 0x000fe20006800000 */
[----:B------:R-:W2:Y:S01]  /*6ff0*/  MUFU.TANH R61, R61 ;  /* 0x0000003d003d7308 */ /* 0x000ea20000002400 */
[----:B------:R-:W-:Y:S02]  /*7000*/  FSEL R130, R130, -INF , !P3 ;  /* 0xff80000082827808 */ /* 0x000fe40005800000 */
[----:B------:R-:W-:Y:S02]  /*7010*/  FSEL R58, R58, -INF , !P2 ;  /* 0xff8000003a3a7808 */ /* 0x000fe40005000000 */
[----:B------:R-:W-:-:S02]  /*7020*/  FSEL R108, R108, -INF , !P1 ;  /* 0xff8000006c6c7808 */ /* 0x000fc40004800000 */
[CC--:B------:R-:W-:Y:S01]  /*7030*/  ISETP.GE.AND P5, PT, R11.reuse, R52.reuse, PT ;  /* 0x000000340b00720c */ /* 0x0c0fe20003fa6270 */
[----:B------:R-:W1:Y:S01]  /*7040*/  MUFU.TANH R62, R62 ;  /* 0x0000003e003e7308 */ /* 0x000e620000002400 */
[-C--:B------:R-:W-:Y:S02]  /*7050*/  ISETP.GE.AND P3, PT, R11, R51.reuse, PT ;  /* 0x000000330b00720c */ /* 0x080fe40003f66270 */
[C---:B------:R-:W-:Y:S02]  /*7060*/  ISETP.GE.AND P2, PT, R5.reuse, R52, PT ;  /* 0x000000340500720c */ /* 0x040fe40003f46270 */
[----:B------:R-:W-:Y:S02]  /*7070*/  ISETP.GE.AND P1, PT, R5, R51, PT ;  /* 0x000000330500720c */ /* 0x000fe40003f26270 */
[C---:B------:R-:W-:Y:S01]  /*7080*/  IADD3 R7, R9.reuse, 0x9, RZ ;  /* 0x0000000909077810 */ /* 0x040fe20007ffe0ff */
[----:B------:R-:W1:Y:S01]  /*7090*/  MUFU.TANH R63, R63 ;  /* 0x0000003f003f7308 */ /* 0x000e620000002400 */
[----:B------:R-:W-:-:S02]  /*70a0*/  IADD3 R5, R9, 0x11, RZ ;  /* 0x0000001109057810 */ /* 0x000fc40007ffe0ff */
[----:B---3--:R-:W-:Y:S02]  /*70b0*/  FSEL R46, R46, -INF , !P4 ;  /* 0xff8000002e2e7808 */ /* 0x008fe40006000000 */
[----:B-----5:R-:W-:Y:S02]  /*70c0*/  FSEL R54, R54, -INF , !P5 ;  /* 0xff80000036367808 */ /* 0x020fe40006800000 */
[----:B------:R-:W-:Y:S01]  /*70d0*/  FSEL R42, R42, -INF , !P3 ;  /* 0xff8000002a2a7808 */ /* 0x000fe20005800000 */
[----:B------:R-:W3:Y:S01]  /*70e0*/  MUFU.TANH R128, R128 ;  /* 0x0000008000807308 */ /* 0x000ee20000002400 */
[----:B------:R-:W-:Y:S02]  /*70f0*/  FSEL R36, R55, -INF , !P2 ;  /* 0xff80000037247808 */ /* 0x000fe40005000000 */
[C---:B------:R-:W-:Y:S02]  /*7100*/  ISETP.GE.AND P4, PT, R7.reuse, R52, PT ;  /* 0x000000340700720c */ /* 0x040fe40003f86270 */
[----:B------:R-:W-:-:S02]  /*7110*/  ISETP.GE.AND P5, PT, R7, R51, PT ;  /* 0x000000330700720c */ /* 0x000fc40003fa6270 */
[C---:B------:R-:W-:Y:S01]  /*7120*/  ISETP.GE.AND P3, PT, R5.reuse, R52, PT ;  /* 0x000000340500720c */ /* 0x040fe20003f66270 */
[----:B------:R-:W5:Y:S01]  /*7130*/  MUFU.TANH R93, R93 ;  /* 0x0000005d005d7308 */ /* 0x000f620000002400 */
[----:B------:R-:W-:Y:S02]  /*7140*/  ISETP.GE.AND P2, PT, R5, R51, PT ;  /* 0x000000330500720c */ /* 0x000fe40003f46270 */
[C---:B------:R-:W-:Y:S02]  /*7150*/  IADD3 R7, R9.reuse, 0x19, RZ ;  /* 0x0000001909077810 */ /* 0x040fe40007ffe0ff */
[----:B------:R-:W-:Y:S02]  /*7160*/  IADD3 R5, R9, 0x21, RZ ;  /* 0x0000002109057810 */ /* 0x000fe40007ffe0ff */
[----:B------:R-:W-:Y:S01]  /*7170*/  FSEL R30, R56, -INF , !P1 ;  /* 0xff800000381e7808 */ /* 0x000fe20004800000 */
[----:B------:R-:W3:Y:S01]  /*7180*/  MUFU.TANH R85, R85 ;  /* 0x0000005500557308 */ /* 0x000ee20000002400 */
[----:B------:R-:W-:-:S02]  /*7190*/  FSEL R22, R59, -INF , !P5 ;  /* 0xff8000003b167808 */ /* 0x000fc40006800000 */
[----:B----4-:R-:W-:Y:S02]  /*71a0*/  FSEL R60, R60, -INF , !P3 ;  /* 0xff8000003c3c7808 */ /* 0x010fe40005800000 */
[-C--:B------:R-:W-:Y:S02]  /*71b0*/  ISETP.GE.AND P1, PT, R7, R52.reuse, PT ;  /* 0x000000340700720c */ /* 0x080fe40003f26270 */
[C---:B------:R-:W-:Y:S01]  /*71c0*/  ISETP.GE.AND P5, PT, R5.reuse, R52, PT ;  /* 0x000000340500720c */ /* 0x040fe20003fa6270 */
[----:B------:R-:W4:Y:S01]  /*71d0*/  MUFU.TANH R118, R118 ;  /* 0x0000007600767308 */ /* 0x000f220000002400 */
[----:B------:R-:W-:Y:S02]  /*71e0*/  ISETP.GE.AND P3, PT, R5, R51, PT ;  /* 0x000000330500720c */ /* 0x000fe40003f66270 */
[----:B------:R-:W-:Y:S02]  /*71f0*/  IADD3 R5, R9, 0x29, RZ ;  /* 0x0000002909057810 */ /* 0x000fe40007ffe0ff */
[----:B-1----:R-:W-:-:S02]  /*7200*/  FSEL R38, R57, -INF , !P4 ;  /* 0xff80000039267808 */ /* 0x002fc40006000000 */
[----:B--2---:R-:W-:Y:S01]  /*7210*/  FSEL R20, R61, -INF , !P2 ;  /* 0xff8000003d147808 */ /* 0x004fe20005000000 */
[----:B------:R-:W1:Y:S01]  /*7220*/  MUFU.TANH R184, R184 ;  /* 0x000000b800b87308 */ /* 0x000e620000002400 */
[----:B------:R-:W-:Y:S02]  /*7230*/  FSEL R44, R62, -INF , !P1 ;  /* 0xff8000003e2c7808 */ /* 0x000fe40004800000 */
[-C--:B------:R-:W-:Y:S02]  /*7240*/  ISETP.GE.AND P4, PT, R7, R51.reuse, PT ;  /* 0x000000330700720c */ /* 0x080fe40003f86270 */
[C---:B------:R-:W-:Y:S02]  /*7250*/  ISETP.GE.AND P2, PT, R5.reuse, R52, PT ;  /* 0x000000340500720c */ /* 0x040fe40003f46270 */
[----:B------:R-:W-:Y:S01]  /*7260*/  ISETP.GE.AND P1, PT, R5, R51, PT ;  /* 0x000000330500720c */ /* 0x000fe20003f26270 */
[----:B------:R-:W2:Y:S01]  /*7270*/  MUFU.TANH R88, R88 ;  /* 0x0000005800587308 */ /* 0x000ea20000002400 */
[----:B------:R-:W-:-:S02]  /*7280*/  IADD3 R7, R9, 0x31, RZ ;  /* 0x0000003109077810 */ /* 0x000fc40007ffe0ff */
[----:B------:R-:W-:Y:S02]  /*7290*/  IADD3 R5, R9, 0x39, RZ ;  /* 0x0000003909057810 */ /* 0x000fe40007ffe0ff */
[----:B------:R-:W-:Y:S02]  /*72a0*/  FSEL R32, R63, -INF , !P4 ;  /* 0xff8000003f207808 */ /* 0x000fe40006000000 */
[----:B------:R-:W-:Y:S01]  /*72b0*/  FSEL R56, R65, -INF , !P5 ;  /* 0xff80000041387808 */ /* 0x000fe20006800000 */
[----:B------:R-:W1:Y:S01]  /*72c0*/  MUFU.TANH R122, R122 ;  /* 0x0000007a007a7308 */ /* 0x000e620000002400 */
[----:B------:R-:W-:Y:S02]  /*72d0*/  FSEL R176, R67, -INF , !P3 ;  /* 0xff80000043b07808 */ /* 0x000fe40005800000 */
[C---:B------:R-:W-:Y:S02]  /*72e0*/  ISETP.GE.AND P4, PT, R7.reuse, R52, PT ;  /* 0x000000340700720c */ /* 0x040fe40003f86270 */
[----:B------:R-:W-:-:S02]  /*72f0*/  ISETP.GE.AND P5, PT, R7, R51, PT ;  /* 0x000000330700720c */ /* 0x000fc40003fa6270 */
[----:B------:R-:W-:Y:S01]  /*7300*/  ISETP.GE.AND P3, PT, R5, R52, PT ;  /* 0x000000340500720c */ /* 0x000fe20003f66270 */
[----:B------:R-:W1:Y:S01]  /*7310*/  MUFU.TANH R114, R114 ;  /* 0x0000007200727308 */ /* 0x000e620000002400 */
[C---:B------:R-:W-:Y:S02]  /*7320*/  IADD3 R11, R9.reuse, 0x41, RZ ;  /* 0x00000041090b7810 */ /* 0x040fe40007ffe0ff */
[----:B------:R-:W-:Y:S02]  /*7330*/  IADD3 R7, R9, 0x49, RZ ;  /* 0x0000004909077810 */ /* 0x000fe40007ffe0ff */
[----:B------:R-:W-:Y:S02]  /*7340*/  FSEL R180, R90, -INF , !P4 ;  /* 0xff8000005ab47808 */ /* 0x000fe40006000000 */
[----:B---3--:R-:W-:Y:S01]  /*7350*/  FSEL R128, R128, -INF , !P5 ;  /* 0xff80000080807808 */ /* 0x008fe20006800000 */
[----:B------:R-:W3:Y:S01]  /*7360*/  MUFU.TANH R106, R19 ;  /* 0x00000013006a7308 */ /* 0x000ee20000002400 */
[----:B-----5:R-:W-:-:S02]  /*7370*/  FSEL R186, R93, -INF , !P3 ;  /* 0xff8000005dba7808 */ /* 0x020fc40005800000 */
[-C--:B------:R-:W-:Y:S02]  /*7380*/  ISETP.GE.AND P4, PT, R11, R51.reuse, PT ;  /* 0x000000330b00720c */ /* 0x080fe40003f86270 */
[C---:B------:R-:W-:Y:S02]  /*7390*/  ISETP.GE.AND P5, PT, R7.reuse, R52, PT ;  /* 0x000000340700720c */ /* 0x040fe40003fa6270 */
[-C--:B------:R-:W-:Y:S01]  /*73a0*/  ISETP.GE.AND P3, PT, R7, R51.reuse, PT ;  /* 0x000000330700720c */ /* 0x080fe20003f66270 */
[----:B------:R5:W3:Y:S01]  /*73b0*/  MUFU.TANH R178, R13 ;  /* 0x0000000d00b27308 */ /* 0x000ae20000002400 */
[----:B------:R-:W-:Y:S02]  /*73c0*/  IADD3 R7, R9, 0x59, RZ ;  /* 0x0000005909077810 */ /* 0x000fe40007ffe0ff */
[----:B------:R-:W-:Y:S02]  /*73d0*/  FSEL R50, R85, -INF , !P2 ;  /* 0xff80000055327808 */ /* 0x000fe40005000000 */
[----:B------:R-:W-:Y:S01]  /*73e0*/  ISETP.GE.AND P2, PT, R5, R51, PT ;  /* 0x000000330500720c */ /* 0x000fe20003f46270 */
[----:B------:R-:W-:Y:S01]  /*73f0*/  FMUL.FTZ R5, R47, c[0x0][0x2ec] ;  /* 0x0000bb002f057a20 */ /* 0x000fe20000410000 */
[----:B----4-:R-:W-:Y:S01]  /*7400*/  FSEL R118, R118, -INF , !P4 ;  /* 0xff80000076767808 */ /* 0x010fe20006000000 */
[----:B------:R-:W4:Y:S01]  /*7410*/  MUFU.TANH R182, R17 ;  /* 0x0000001100b67308 */ /* 0x000f220000002400 */
[----:B-1----:R-:W-:-:S02]  /*7420*/  FSEL R184, R184, -INF , !P5 ;  /* 0xff800000b8b87808 */ /* 0x002fc40006800000 */
[CC--:B------:R-:W-:Y:S02]  /*7430*/  ISETP.GE.AND P4, PT, R7.reuse, R52.reuse, PT ;  /* 0x000000340700720c */ /* 0x0c0fe40003f86270 */
[----:B------:R-:W-:Y:S01]  /*7440*/  ISETP.GE.AND P5, PT, R7, R51, PT ;  /* 0x000000330700720c */ /* 0x000fe20003fa6270 */
[----:B------:R-:W-:Y:S01]  /*7450*/  FMUL.FTZ R7, R27, c[0x0][0x2ec] ;  /* 0x0000bb001b077a20 */ /* 0x000fe20000410000 */
[----:B--2---:R-:W-:Y:S01]  /*7460*/  FSEL R172, R88, -INF , !P1 ;  /* 0xff80000058ac7808 */ /* 0x004fe20004800000 */
[----:B------:R-:W1:Y:S01]  /*7470*/  MUFU.TANH R102, R15 ;  /* 0x0000000f00667308 */ /* 0x000e620000002400 */
[----:B------:R-:W-:Y:S02]  /*7480*/  ISETP.GE.AND P1, PT, R11, R52, PT ;  /* 0x000000340b00720c */ /* 0x000fe40003f26270 */
[----:B------:R-:W-:Y:S02]  /*7490*/  IADD3 R11, R9, 0x51, RZ ;  /* 0x00000051090b7810 */ /* 0x000fe40007ffe0ff */
[----:B------:R-:W-:-:S02]  /*74a0*/  FSEL R122, R122, -INF , !P2 ;  /* 0xff8000007a7a7808 */ /* 0x000fc40005000000 */
[----:B------:R-:W-:Y:S01]  /*74b0*/  FSEL R188, R95, -INF , !P1 ;  /* 0xff8000005fbc7808 */ /* 0x000fe20004800000 */
[----:B------:R-:W2:Y:S01]  /*74c0*/  MUFU.TANH R34, R34 ;  /* 0x0000002200227308 */ /* 0x000ea20000002400 */
[----:B-----5:R-:W-:Y:S02]  /*74d0*/  IADD3 R13, R9, 0x61, RZ ;  /* 0x00000061090d7810 */ /* 0x020fe40007ffe0ff */
[C---:B------:R-:W-:Y:S02]  /*74e0*/  ISETP.GE.AND P2, PT, R11.reuse, R52, PT ;  /* 0x000000340b00720c */ /* 0x040fe40003f46270 */
[----:B------:R-:W-:Y:S02]  /*74f0*/  ISETP.GE.AND P1, PT, R11, R51, PT ;  /* 0x000000330b00720c */ /* 0x000fe40003f26270 */
[----:B------:R-:W-:Y:S01]  /*7500*/  IADD3 R11, R9, 0x69, RZ ;  /* 0x00000069090b7810 */ /* 0x000fe20007ffe0ff */
[----:B------:R-:W5:Y:S01]  /*7510*/  MUFU.TANH R120, R33 ;  /* 0x0000002100787308 */ /* 0x000f620000002400 */
[----:B------:R-:W-:-:S02]  /*7520*/  FSEL R114, R114, -INF , !P3 ;  /* 0xff80000072727808 */ /* 0x000fc40005800000 */
[-C--:B------:R-:W-:Y:S02]  /*7530*/  ISETP.GE.AND P3, PT, R13, R52.reuse, PT ;  /* 0x000000340d00720c */ /* 0x080fe40003f66270 */
[----:B---3--:R-:W-:Y:S02]  /*7540*/  FSEL R106, R106, -INF , !P1 ;  /* 0xff8000006a6a7808 */ /* 0x008fe40004800000 */
[----:B------:R-:W-:Y:S01]  /*7550*/  FSEL R178, R178, -INF , !P4 ;  /* 0xff800000b2b27808 */ /* 0x000fe20006000000 */
[----:B------:R-:W3:Y:S01]  /*7560*/  MUFU.TANH R5, R5 ;  /* 0x0000000500057308 */ /* 0x000ee20000002400 */
[C---:B------:R-:W-:Y:S02]  /*7570*/  ISETP.GE.AND P1, PT, R11.reuse, R52, PT ;  /* 0x000000340b00720c */ /* 0x040fe40003f26270 */
[----:B------:R-:W-:Y:S02]  /*7580*/  ISETP.GE.AND P4, PT, R11, R51, PT ;  /* 0x000000330b00720c */ /* 0x000fe40003f86270 */
[----:B------:R-:W-:-:S02]  /*7590*/  IADD3 R11, R9, 0x71, RZ ;  /* 0x00000071090b7810 */ /* 0x000fc40007ffe0ff */
[----:B----4-:R-:W-:Y:S01]  /*75a0*/  FSEL R182, R182, -INF , !P2 ;  /* 0xff800000b6b67808 */ /* 0x010fe20005000000 */
[----:B------:R-:W4:Y:S01]  /*75b0*/  MUFU.TANH R62, R35 ;  /* 0x00000023003e7308 */ /* 0x000f220000002400 */
[----:B-1----:R-:W-:Y:S02]  /*75c0*/  FSEL R102, R102, -INF , !P5 ;  /* 0xff80000066667808 */ /* 0x002fe40006800000 */
[----:B--2---:R-:W-:Y:S02]  /*75d0*/  FSEL R34, R34, -INF , !P3 ;  /* 0xff80000022227808 */ /* 0x004fe40005800000 */
[-C--:B------:R-:W-:Y:S02]  /*75e0*/  ISETP.GE.AND P2, PT, R13, R51.reuse, PT ;  /* 0x000000330d00720c */ /* 0x080fe40003f46270 */
[C---:B------:R-:W-:Y:S01]  /*75f0*/  ISETP.GE.AND P5, PT, R9.reuse, R52, PT ;  /* 0x000000340900720c */ /* 0x040fe20003fa6270 */
[----:B------:R-:W1:Y:S01]  /*7600*/  MUFU.TANH R7, R7 ;  /* 0x0000000700077308 */ /* 0x000e620000002400 */
[----:B------:R-:W-:-:S02]  /*7610*/  ISETP.GE.AND P3, PT, R9, R51, PT ;  /* 0x000000330900720c */ /* 0x000fc40003f66270 */
[----:B------:R-:W-:Y:S02]  /*7620*/  IADD3 R9, R9, 0x79, RZ ;  /* 0x0000007909097810 */ /* 0x000fe40007ffe0ff */
[----:B-----5:R-:W-:Y:S02]  /*7630*/  FSEL R120, R120, -INF , !P1 ;  /* 0xff80000078787808 */ /* 0x020fe40004800000 */
[----:B------:R-:W-:Y:S01]  /*7640*/  ISETP.GE.AND P1, PT, R11, R51, PT ;  /* 0x000000330b00720c */ /* 0x000fe20003f26270 */
[----:B------:R-:W2:Y:S01]  /*7650*/  MUFU.TANH R100, R25 ;  /* 0x0000001900647308 */ /* 0x000ea20000002400 */
[----:B---3--:R-:W-:Y:S02]  /*7660*/  FSEL R90, R5, -INF , !P2 ;  /* 0xff800000055a7808 */ /* 0x008fe40005000000 */
[----:B----4-:R-:W-:Y:S01]  /*7670*/  FSEL R62, R62, -INF , !P4 ;  /* 0xff8000003e3e7808 */ /* 0x010fe20006000000 */
[----:B------:R-:W-:Y:S01]  /*7680*/  BAR.SYNC.DEFER_BLOCKING 0x0 ;  /* 0x0000000000007b1d */ /* 0x000fe20000010000 */
[----:B------:R-:W-:-:S02]  /*7690*/  ISETP.GE.AND P2, PT, R11, R52, PT ;  /* 0x000000340b00720c */ /* 0x000fc40003f46270 */
[----:B------:R-:W-:Y:S02]  /*76a0*/  ISETP.GE.AND P4, PT, R9, R52, PT ;  /* 0x000000340900720c */ /* 0x000fe40003f86270 */
[----:B-1----:R-:W-:Y:S01]  /*76b0*/  FSEL R52, R7, -INF , !P1 ;  /* 0xff80000007347808 */ /* 0x002fe20004800000 */
[----:B------:R-:W1:Y:S01]  /*76c0*/  MUFU.TANH R53, R53 ;  /* 0x0000003500357308 */ /* 0x000e620000002400 */
[----:B------:R-:W-:Y:S02]  /*76d0*/  ISETP.GT.AND P1, PT, R153, R146, PT ;  /* 0x000000929900720c */ /* 0x000fe40003f24270 */
[----:B------:R-:W-:Y:S02]  /*76e0*/  FSEL R3, R3, -INF , !P5 ;  /* 0xff80000003037808 */ /* 0x000fe40006800000 */
[----:B--2---:R-:W-:-:S03]  /*76f0*/  FSEL R100, R100, -INF , !P2 ;  /* 0xff80000064647808 */ /* 0x004fc60005000000 */
[----:B------:R-:W2:Y:S01]  /*7700*/  MUFU.TANH R57, R37 ;  /* 0x0000002500397308 */ /* 0x000ea20000002400 */
[----:B------:R-:W-:-:S07]  /*7710*/  ISETP.GE.AND P2, PT, R9, R51, PT ;  /* 0x000000330900720c */ /* 0x000fce0003f46270 */
[----:B------:R-:W3:Y:S01]  /*7720*/  MUFU.TANH R45, R39 ;  /* 0x00000027002d7308 */ /* 0x000ee20000002400 */
[----:B-1----:R-:W-:Y:S02]  /*7730*/  FSEL R5, R53, -INF , !P3 ;  /* 0xff80000035057808 */ /* 0x002fe40005800000 */
[----:B--2---:R-:W-:Y:S02]  /*7740*/  FSEL R57, R57, -INF , !P4 ;  /* 0xff80000039397808 */ /* 0x004fe40006000000 */
[----:B---3--:R-:W-:Y:S01]  /*7750*/  FSEL R45, R45, -INF , !P2 ;  /* 0xff8000002d2d7808 */ /* 0x008fe20005000000 */
[----:B------:R-:W-:Y:S05]  /*7760*/  @!P1 BRA `(.L_x_3903) ;  /* 0x0000072000009947 */ /* 0x000fea0003800000 */
[----:B------:R-:W-:Y:S01]  /*7770*/  MOV R7, c[0x0][0x198] ;  /* 0x0000660000077a02 */ /* 0x000fe20000000f00 */
[----:B------:R-:W-:Y:S05]  /*7780*/  @!P6 BRA `(.L_x_3904) ;  /* 0x000003b00000e947 */ /* 0x000fea0003800000 */
[----:B------:R-:W-:Y:S01]  /*7790*/  IABS R9, c[0x0][0x2d0] ;  /* 0x0000b40000097a13 */ /* 0x000fe20000000000 */
[----:B------:R-:W-:Y:S01]  /*77a0*/  IMAD.MOV.U32 R40, RZ, RZ, RZ ;  /* 0x000000ffff287224 */ /* 0x000fe200078e00ff */
[----:B------:R-:W-:Y:S02]  /*77b0*/  IADD3 R13, R21, -0x80, RZ ;  /* 0xffffff80150d7810 */ /* 0x000fe40007ffe0ff */
[----:B------:R-:W1:Y:S01]  /*77c0*/  I2F.RP R15, R9 ;  /* 0x00000009000f7306 */ /* 0x000e620000209400 */
[----:B------:R-:W-:-:S02]  /*77d0*/  IABS R88, R21 ;  /* 0x0000001500587213 */ /* 0x000fc40000000000 */
[----:B------:R-:W-:-:S05]  /*77e0*/  LOP3.LUT R21, R21, c[0x0][0x2d0], RZ, 0x3c, !PT ;  /* 0x0000b40015157a12 */ /* 0x000fca00078e3cff */
[----:B-1----:R-:W1:Y:S02]  /*77f0*/  MUFU.RCP R41, R15 ;  /* 0x0000000f00297308 */ /* 0x002e640000001000 */
[----:B-1----:R-:W-:-:S06]  /*7800*/  IADD3 R41, R41, 0xffffffe, RZ ;  /* 0x0ffffffe29297810 */ /* 0x002fcc0007ffe0ff */
[----:B------:R-:W1:Y:S02]  /*7810*/  F2I.FTZ.U32.TRUNC.NTZ R41, R41 ;  /* 0x0000002900297305 */ /* 0x000e64000021f000 */
[----:B-1----:R-:W-:-:S04]  /*7820*/  IMAD.MOV R11, RZ, RZ, -R41 ;  /* 0x000000ffff0b7224 */ /* 0x002fc800078e0a29 */
[----:B------:R-:W-:-:S04]  /*7830*/  IMAD R11, R11, R9, RZ ;  /* 0x000000090b0b7224 */ /* 0x000fc800078e02ff */
[----:B------:R-:W-:Y:S01]  /*7840*/  IMAD.HI.U32 R11, R41, R11, R40 ;  /* 0x0000000b290b7227 */ /* 0x000fe200078e0028 */
[----:B------:R-:W-:Y:S02]  /*7850*/  IABS R40, R13 ;  /* 0x0000000d00287213 */ /* 0x000fe40000000000 */
[----:B------:R-:W-:-:S03]  /*7860*/  LOP3.LUT R13, R13, c[0x0][0x2d0], RZ, 0x3c, !PT ;  /* 0x0000b4000d0d7a12 */ /* 0x000fc600078e3cff */
        /* <DEDUP_REMOVED lines=17> */
[----:B------:R-:W-:Y:S02]  /*7980*/  ISETP.GE.AND P2, PT, R13, RZ, PT ;  /* 0x000000ff0d00720c */ /* 0x000fe40003f46270 */
[----:B------:R-:W-:Y:S01]  /*7990*/  @P5 IADD3 R11, R11, 0x1, RZ ;  /* 0x000000010b0b5810 */ /* 0x000fe20007ffe0ff */
[----:B------:R-:W-:-:S03]  /*79a0*/  @!P4 IMAD.MOV R15, RZ, RZ, -R15 ;  /* 0x000000ffff0fc224 */ /* 0x000fc600078e0a0f */
[----:B------:R-:W-:Y:S02]  /*79b0*/  MOV R40, R11 ;  /* 0x0000000b00287202 */ /* 0x000fe40000000f00 */
[----:B------:R-:W-:-:S04]  /*79c0*/  LOP3.LUT R11, RZ, c[0x0][0x2d0], RZ, 0x33, !PT ;  /* 0x0000b400ff0b7a12 */ /* 0x000fc800078e33ff */
[----:B------:R-:W-:Y:S01]  /*79d0*/  SEL R9, R11, R15, !P3 ;  /* 0x0000000f0b097207 */ /* 0x000fe20005800000 */
[----:B------:R-:W-:-:S04]  /*79e0*/  @!P2 IMAD.MOV R40, RZ, RZ, -R40 ;  /* 0x000000ffff28a224 */ /* 0x000fc800078e0a28 */
[----:B------:R-:W-:Y:S01]  /*79f0*/  IMAD.WIDE R98, R9, 0x4, R160 ;  /* 0x0000000409627825 */ /* 0x000fe200078e02a0 */
[----:B------:R-:W-:-:S04]  /*7a00*/  SEL R11, R11, R40, !P3 ;  /* 0x000000280b0b7207 */ /* 0x000fc80005800000 */
[----:B------:R-:W2:Y:S01]  /*7a10*/  LDG.E R64, [R98.64] ;  /* 0x0000000662407981 */ /* 0x000ea2000c1e1900 */
[----:B------:R-:W-:-:S05]  /*7a20*/  IMAD.WIDE R88, R11, 0x4, R160 ;  /* 0x000000040b587825 */ /* 0x000fca00078e02a0 */
        /* <DEDUP_REMOVED lines=17> */
.L_x_3904:
[----:B------:R-:W-:-:S04]  /*7b40*/  LEA R9, -R7, RZ, 0x7 ;  /* 0x000000ff07097211 */ /* 0x000fc800078e39ff */
[----:B------:R-:W-:Y:S02]  /*7b50*/  SHF.R.S32.HI R40, RZ, 0x1f, R9 ;  /* 0x0000001fff287819 */ /* 0x000fe40000011409 */
.L_x_3905:
[----:B------:R-:W-:Y:S01]  /*7b60*/  @!P0 IMAD.MOV.U32 R13, RZ, RZ, c[0x0][0x19c] ;  /* 0x00006700ff0d8624 */ /* 0x000fe200078e00ff */
[-C--:B------:R-:W-:Y:S01]  /*7b70*/  @!P0 LEA R88, P3, R7, R49.reuse, 0x6 ;  /* 0x0000003107588211 */ /* 0x080fe200078630ff */
[----:B------:R1:W-:Y:S01]  /*7b80*/  @P0 STS [R152+0x1000], RZ ;  /* 0x001000ff98000388 */ /* 0x0003e20000000800 */
[C---:B------:R-:W-:Y:S01]  /*7b90*/  @!P0 IADD3 R64, P5, P4, R9.reuse, R49, R148 ;  /* 0x0000003109408210 */ /* 0x040fe20007cbe094 */
[----:B------:R-:W-:Y:S01]  /*7ba0*/  BSSY B0, `(.L_x_3906) ;  /* 0x000002b000007945 */ /* 0x000fe20003800000 */
[----:B------:R-:W-:Y:S01]  /*7bb0*/  @!P0 IADD3 R15, P2, R9, R88, RZ ;  /* 0x00000058090f8210 */ /* 0x000fe20007f5e0ff */
[----:B------:R1:W-:Y:S01]  /*7bc0*/  @P0 STS [R152+0x1004], RZ ;  /* 0x001004ff98000388 */ /* 0x0003e20000000800 */
[----:B------:R-:W-:Y:S02]  /*7bd0*/  @!P0 LEA.HI.X R13, R7, R48, R13, 0x6, P3 ;  /* 0x00000030070d8211 */ /* 0x000fe400018f340d */
        /* <DEDUP_REMOVED lines=39> */
.L_x_3907:
[----:B------:R-:W-:Y:S05]  /*7e50*/  BSYNC B0 ;  /* 0x0000000000007941 */ /* 0x000fea0003800000 */
.L_x_3906:
[----:B------:R-:W0:Y:S01]  /*7e60*/  LDGDEPBAR ;  /* 0x00000000000079af */ /* 0x000e220000000000 */
[----:B------:R-:W-:-:S04]  /*7e70*/  LEA R166, P0, R9, R166, 0x1 ;  /* 0x000000a609a67211 */ /* 0x000fc800078008ff */
[----:B------:R-:W-:Y:S02]  /*7e80*/  LEA.HI.X R165, R9, R165, R40, 0x1, P0 ;  /* 0x000000a509a57211 */ /* 0x000fe400000f0c28 */
.L_x_3903:
        /* <DEDUP_REMOVED lines=31> */
[----:B------:R-:W-:Y:S02]  /*8080*/  FMNMX.FTZ R7, R0, R5, !PT ;  /* 0x0000000500077209 */ /* 0x000fe40007810000 */
[----:B------:R-:W-:Y:S02]  /*8090*/  FMNMX.FTZ R48, R57, R48, !PT ;  /* 0x0000003039307209 */ /* 0x000fe40007810000 */
        /* <DEDUP_REMOVED lines=9> */
[----:B------:R-:W-:-:S03]  /*8130*/  FMNMX.FTZ R7, R164, R7, !PT ;  /* 0x00000007a4077209 */ /* 0x000fc60007810000 */
[----:B------:R-:W3:Y:S01]  /*8140*/  SHFL.BFLY PT, R40, R9, 0x1, 0x1f ;  /* 0x0c201f0009287f89 */ /* 0x000ee200000e0000 */
[----:B------:R-:W-:Y:S02]  /*8150*/  FMNMX.FTZ R7, R176, R7, !PT ;  /* 0x00000007b0077209 */ /* 0x000fe40007810000 */
[----:B---3--:R-:W-:-:S04]  /*8160*/  FMNMX.FTZ R40, R9, R40, !PT ;  /* 0x0000002809287209 */ /* 0x008fc80007810000 */
[C---:B------:R-:W-:Y:S01]  /*8170*/  FSETP.NEU.FTZ.AND P2, PT, R40.reuse, -INF , PT ;  /* 0xff8000002800780b */ /* 0x040fe20003f5d000 */
[----:B------:R-:W-:-:S05]  /*8180*/  FMUL.FTZ R59, R40, c[0x0][0x23c] ;  /* 0x00008f00283b7a20 */ /* 0x000fca0000410000 */
[----:B------:R-:W-:-:S05]  /*8190*/  FSEL R59, R59, RZ, P2 ;  /* 0x000000ff3b3b7208 */ /* 0x000fca0001000000 */
        /* <DEDUP_REMOVED lines=14> */
[----:B------:R-:W-:Y:S01]  /*8280*/  LDSM.16.MT88.4 R16, [R139+0x3000] ;  /* 0x003000008b10783b */ /* 0x000fe20000004200 */
        /* <DEDUP_REMOVED lines=37> */
[----:B------:R-:W3:Y:S02]  /*84e0*/  MUFU.EX2 R63, R63 ;  /* 0x0000003f003f7308 */ /* 0x000ee40000000800 */
        /* <DEDUP_REMOVED lines=8> */
[----:B------:R-:W-:Y:S03]  /*8570*/  MUFU.EX2 R60, R60 ;  /* 0x0000003c003c7308 */ /* 0x000fe60000000800 */
[----:B------:R-:W4:Y:S05]  /*8580*/  SHFL.BFLY PT, R8, R7, 0x2, 0x1f ;  /* 0x0c401f0007087f89 */ /* 0x000f2a00000e0000 */
[----:B------:R-:W-:Y:S08]  /*8590*/  MUFU.EX2 R55, R55 ;  /* 0x0000003700377308 */ /* 0x000ff00000000800 */
[----:B------:R-:W-:Y:S08]  /*85a0*/  MUFU.EX2 R56, R56 ;  /* 0x0000003800387308 */ /* 0x000ff00000000800 */
[----:B------:R-:W-:Y:S01]  /*85b0*/  MUFU.EX2 R53, R53 ;  /* 0x0000003500357308 */ /* 0x000fe20000000800 */
[----:B----4-:R-:W-:-:S05]  /*85c0*/  FMNMX.FTZ R3, R7, R8, !PT ;  /* 0x0000000807037209 */ /* 0x010fca0007810000 */
[----:B------:R-:W4:Y:S02]  /*85d0*/  SHFL.BFLY PT, R8, R3, 0x1, 0x1f ;  /* 0x0c201f0003087f89 */ /* 0x000f2400000e0000 */
[----:B------:R-:W-:Y:S08]  /*85e0*/  MUFU.EX2 R51, R51 ;  /* 0x0000003300337308 */ /* 0x000ff00000000800 */
[----:B------:R-:W-:Y:S08]  /*85f0*/  MUFU.EX2 R50, R50 ;  /* 0x0000003200327308 */ /* 0x000ff00000000800 */
[----:B------:R-:W-:Y:S01]  /*8600*/  MUFU.EX2 R49, R49 ;  /* 0x0000003100317308 */ /* 0x000fe20000000800 */
[----:B----4-:R-:W-:Y:S01]  /*8610*/  FMNMX.FTZ R39, R3, R8, !PT ;  /* 0x0000000803277209 */ /* 0x010fe20007810000 */
[----:B------:R-:W-:Y:S01]  /*8620*/  FFMA.FTZ R3, R10, c[0x0][0x23c], -R59 ;  /* 0x00008f000a037a23 */ /* 0x000fe2000001083b */
[----:B-1----:R-:W-:-:S05]  /*8630*/  F2FP.BF16.PACK_AB R8, R91, R95 ;  /* 0x0000005f5b08723e */ /* 0x002fca00000010ff */
[----:B------:R-:W-:Y:S01]  /*8640*/  MUFU.EX2 R48, R48 ;  /* 0x0000003000307308 */ /* 0x000fe20000000800 */
[C---:B------:R-:W-:Y:S01]  /*8650*/  FSETP.NEU.FTZ.AND P0, PT, R39.reuse, -INF , PT ;  /* 0xff8000002700780b */ /* 0x040fe20003f1d000 */
[----:B------:R-:W-:Y:S01]  /*8660*/  FMUL.FTZ R47, R39, c[0x0][0x23c] ;  /* 0x00008f00272f7a20 */ /* 0x000fe20000410000 */
[----:B--2---:R-:W-:-:S04]  /*8670*/  F2FP.BF16.PACK_AB R10, R87, R98 ;  /* 0x00000062570a723e */ /* 0x004fc800000010ff */
[----:B------:R-:W-:Y:S01]  /*8680*/  FSEL R47, R47, RZ, P0 ;  /* 0x000000ff2f2f7208 */ /* 0x000fe20000000000 */
[----:B------:R-:W-:Y:S04]  /*8690*/  MUFU.EX2 R44, R44 ;  /* 0x0000002c002c7308 */ /* 0x000fe80000000800 */
[--C-:B------:R-:W-:Y:S01]  /*86a0*/  FFMA.FTZ R96, R5, c[0x0][0x23c], -R47.reuse ;  /* 0x00008f0005607a23 */ /* 0x100fe2000001082f */
[----:B------:R-:W-:Y:S01]  /*86b0*/  FSEL R5, R40, RZ, P2 ;  /* 0x000000ff28057208 */ /* 0x000fe20001000000 */
[--C-:B------:R-:W-:Y:S02]  /*86c0*/  FFMA.FTZ R85, R6, c[0x0][0x23c], -R47.reuse ;  /* 0x00008f0006557a23 */ /* 0x100fe4000001082f */
[----:B------:R-:W-:Y:S01]  /*86d0*/  FFMA.FTZ R89, R30, c[0x0][0x23c], -R47 ;  /* 0x00008f001e597a23 */ /* 0x000fe2000001082f */
[----:B------:R-:W-:Y:S01]  /*86e0*/  MUFU.EX2 R43, R43 ;  /* 0x0000002b002b7308 */ /* 0x000fe20000000800 */
[----:B------:R-:W-:Y:S01]  /*86f0*/  FADD.FTZ R2, R2, -R5 ;  /* 0x8000000502027221 */ /* 0x000fe20000010000 */
[----:B------:R-:W-:Y:S01]  /*8700*/  FSEL R5, R39, RZ, P0 ;  /* 0x000000ff27057208 */ /* 0x000fe20000000000 */
[----:B------:R-:W-:-:S02]  /*8710*/  FFMA.FTZ R94, R22, c[0x0][0x23c], -R47 ;  /* 0x00008f00165e7a23 */ /* 0x000fc4000001082f */
[----:B------:R-:W-:Y:S02]  /*8720*/  FMUL.FTZ R97, R2, c[0x0][0x23c] ;  /* 0x00008f0002617a20 */ /* 0x000fe40000410000 */
[----:B------:R-:W-:Y:S01]  /*8730*/  FADD.FTZ R5, R0, -R5 ;  /* 0x8000000500057221 */ /* 0x000fe20000010000 */
[----:B------:R-:W-:Y:S01]  /*8740*/  MUFU.EX2 R96, R96 ;  /* 0x0000006000607308 */ /* 0x000fe20000000800 */
[--C-:B------:R-:W-:Y:S02]  /*8750*/  FFMA.FTZ R2, R4, c[0x0][0x23c], -R47.reuse ;  /* 0x00008f0004027a23 */ /* 0x100fe4000001082f */
[----:B------:R-:W-:Y:S02]  /*8760*/  FMUL.FTZ R93, R5, c[0x0][0x23c] ;  /* 0x00008f00055d7a20 */ /* 0x000fe40000410000 */
[----:B------:R-:W1:Y:S01]  /*8770*/  LDSM.16.MT88.4 R4, [R138+0x3000] ;  /* 0x003000008a04783b */ /* 0x000e620000004200 */
[----:B------:R-:W-:Y:S02]  /*8780*/  FFMA.FTZ R174, R174, c[0x0][0x23c], -R47 ;  /* 0x00008f00aeae7a23 */ /* 0x000fe4000001082f */
[----:B------:R-:W2:Y:S01]  /*8790*/  MUFU.EX2 R97, R97 ;  /* 0x0000006100617308 */ /* 0x000ea20000000800 */
[----:B------:R-:W-:Y:S01]  /*87a0*/  FFMA.FTZ R0, R34, c[0x0][0x23c], -R59 ;  /* 0x00008f0022007a23 */ /* 0x000fe2000001083b */
[----:B---3--:R-:W-:Y:S01]  /*87b0*/  F2FP.BF16.PACK_AB R34, R63, R66 ;  /* 0x000000423f22723e */ /* 0x008fe200000010ff */
[----:B------:R-:W-:-:S02]  /*87c0*/  FFMA.FTZ R164, R164, c[0x0][0x23c], -R47 ;  /* 0x00008f00a4a47a23 */ /* 0x000fc4000001082f */
[--C-:B------:R-:W-:Y:S02]  /*87d0*/  FFMA.FTZ R101, R116, c[0x0][0x23c], -R47.reuse ;  /* 0x00008f0074657a23 */ /* 0x100fe4000001082f */
[--C-:B------:R-:W-:Y:S01]  /*87e0*/  FFMA.FTZ R103, R114, c[0x0][0x23c], -R47.reuse ;  /* 0x00008f0072677a23 */ /* 0x100fe2000001082f */
[----:B------:R-:W3:Y:S01]  /*87f0*/  MUFU.EX2 R89, R89 ;  /* 0x0000005900597308 */ /* 0x000ee20000000800 */
[--C-:B------:R-:W-:Y:S02]  /*8800*/  FFMA.FTZ R104, R104, c[0x0][0x23c], -R47.reuse ;  /* 0x00008f0068687a23 */ /* 0x100fe4000001082f */
[--C-:B------:R-:W-:Y:S02]  /*8810*/  FFMA.FTZ R105, R106, c[0x0][0x23c], -R47.reuse ;  /* 0x00008f006a697a23 */ /* 0x100fe4000001082f */
[--C-:B------:R-:W-:Y:S02]  /*8820*/  FFMA.FTZ R92, R92, c[0x0][0x23c], -R47.reuse ;  /* 0x00008f005c5c7a23 */ /* 0x100fe4000001082f */
[----:B------:R-:W-:Y:S01]  /*8830*/  FFMA.FTZ R107, R102, c[0x0][0x23c], -R47 ;  /* 0x00008f00666b7a23 */ /* 0x000fe2000001082f */
[----:B------:R-:W-:Y:S01]  /*8840*/  MUFU.EX2 R85, R85 ;  /* 0x0000005500557308 */ /* 0x000fe20000000800 */
[----:B--2---:R-:W-:-:S02]  /*8850*/  FMUL.FTZ R13, R81, R97 ;  /* 0x00000061510d7220 */ /* 0x004fc40000410000 */
[----:B------:R-:W-:Y:S02]  /*8860*/  FFMA.FTZ R81, R20, c[0x0][0x23c], -R47 ;  /* 0x00008f0014517a23 */ /* 0x000fe4000001082f */
[----:B------:R-:W2:Y:S01]  /*8870*/  LDSM.16.MT88.4 R20, [R139+0x3400] ;  /* 0x003400008b14783b */ /* 0x000ea20000004200 */
[-C--:B------:R-:W-:Y:S02]  /*8880*/  FMUL.FTZ R12, R80, R97.reuse ;  /* 0x00000061500c7220 */ /* 0x080fe40000410000 */
[----:B------:R-:W4:Y:S01]  /*8890*/  MUFU.EX2 R94, R94 ;  /* 0x0000005e005e7308 */ /* 0x000f220000000800 */
[----:B---3--:R-:W-:Y:S01]  /*88a0*/  F2FP.BF16.PACK_AB R9, R89, R96 ;  /* 0x000000605909723e */ /* 0x008fe200000010ff */
[-C--:B------:R-:W-:Y:S02]  /*88b0*/  FMUL.FTZ R76, R76, R97.reuse ;  /* 0x000000614c4c7220 */ /* 0x080fe40000410000 */
[-C--:B------:R-:W-:Y:S02]  /*88c0*/  FMUL.FTZ R77, R77, R97.reuse ;  /* 0x000000614d4d7220 */ /* 0x080fe40000410000 */
[----:B------:R-:W-:-:S02]  /*88d0*/  FMUL.FTZ R29, R73, R97 ;  /* 0x00000061491d7220 */ /* 0x000fc40000410000 */
[----:B------:R-:W3:Y:S01]  /*88e0*/  MUFU.EX2 R93, R93 ;  /* 0x0000005d005d7308 */ /* 0x000ee20000000800 */
[--C-:B------:R-:W-:Y:S01]  /*88f0*/  FFMA.FTZ R73, R32, c[0x0][0x23c], -R47.reuse ;  /* 0x00008f0020497a23 */ /* 0x100fe2000001082f */
[----:B------:R-:W-:Y:S01]  /*8900*/  F2FP.BF16.PACK_AB R32, R65, R88 ;  /* 0x000000584120723e */ /* 0x000fe200000010ff */
[-C--:B------:R-:W-:Y:S02]  /*8910*/  FMUL.FTZ R28, R72, R97.reuse ;  /* 0x00000061481c7220 */ /* 0x080fe40000410000 */
[-C--:B------:R-:W-:Y:S02]  /*8920*/  FMUL.FTZ R68, R68, R97.reuse ;  /* 0x0000006144447220 */ /* 0x080fe40000410000 */
[----:B------:R-:W-:Y:S01]  /*8930*/  FMUL.FTZ R69, R69, R97 ;  /* 0x0000006145457220 */ /* 0x000fe20000410000 */
[----:B----4-:R-:W-:Y:S01]  /*8940*/  F2FP.BF16.PACK_AB R11, R94, R85 ;  /* 0x000000555e0b723e */ /* 0x010fe200000010ff */
[----:B------:R-:W-:Y:S01]  /*8950*/  MUFU.EX2 R2, R2 ;  /* 0x0000000200027308 */ /* 0x000fe20000000800 */
[----:B------:R-:W-:-:S02]  /*8960*/  FFMA.FTZ R72, R128, c[0x0][0x23c], -R47 ;  /* 0x00008f0080487a23 */ /* 0x000fc4000001082f */
[----:B------:R-:W-:Y:S02]  /*8970*/  FFMA.FTZ R80, R118, c[0x0][0x23c], -R47 ;  /* 0x00008f0076507a23 */ /* 0x000fe4000001082f */
[----:B------:R-:W-:Y:S02]  /*8980*/  FFMA.FTZ R168, R168, R97, R95 ;  /* 0x00000061a8a87223 */ /* 0x000fe4000001005f */
[-C--:B---3--:R-:W-:Y:S01]  /*8990*/  FMUL.FTZ R14, R82, R93.reuse ;  /* 0x0000005d520e7220 */ /* 0x088fe20000410000 */
[----:B------:R-:W3:Y:S01]  /*89a0*/  MUFU.EX2 R81, R81 ;  /* 0x0000005100517308 */ /* 0x000ee20000000800 */
        /* <DEDUP_REMOVED lines=11> */
[----:B---3--:R-:W-:Y:S01]  /*8a60*/  F2FP.BF16.PACK_AB R33, R81, R2 ;  /* 0x000000025121723e */ /* 0x008fe200000010ff */
[----:B------:R-:W3:Y:S01]  /*8a70*/  MUFU.EX2 R76, R174 ;  /* 0x000000ae004c7308 */ /* 0x000ee20000000800 */
[----:B------:R-:W-:-:S02]  /*8a80*/  FFMA.FTZ R74, R110, c[0x0][0x23c], -R47 ;  /* 0x00008f006e4a7a23 */ /* 0x000fc4000001082f */
[--C-:B------:R-:W-:Y:S02]  /*8a90*/  FFMA.FTZ R83, R122, c[0x0][0x23c], -R47.reuse ;  /* 0x00008f007a537a23 */ /* 0x100fe4000001082f */
[----:B------:R-:W-:Y:S01]  /*8aa0*/  FFMA.FTZ R82, R112, c[0x0][0x23c], -R47 ;  /* 0x00008f0070527a23 */ /* 0x000fe2000001082f */
[C---:B-1----:R-:W-:Y:S01]  /*8ab0*/  HMMA.16816.F32.BF16 R28, R8.reuse, R4, R28 ;  /* 0x00000004081c723c */ /* 0x042fe2000004181c */
[----:B------:R-:W-:Y:S01]  /*8ac0*/  FFMA.FTZ R78, R167, R93, R96 ;  /* 0x0000005da74e7223 */ /* 0x000fe20000010060 */
[----:B------:R-:W-:Y:S01]  /*8ad0*/  MUFU.EX2 R75, R75 ;  /* 0x0000004b004b7308 */ /* 0x000fe20000000800 */
[----:B------:R-:W-:Y:S02]  /*8ae0*/  FADD.FTZ R91, R91, R168 ;  /* 0x000000a85b5b7221 */ /* 0x000fe40000010000 */
[----:B------:R-:W-:Y:S02]  /*8af0*/  FADD.FTZ R78, R89, R78 ;  /* 0x0000004e594e7221 */ /* 0x000fe40000010000 */
[----:B------:R-:W-:Y:S01]  /*8b00*/  FADD.FTZ R98, R98, R91 ;  /* 0x0000005b62627221 */ /* 0x000fe20000010000 */
[----:B------:R-:W-:Y:S01]  /*8b10*/  HMMA.16816.F32.BF16 R8, R8, R6, R68 ;  /* 0x000000060808723c */ /* 0x000fe20000041844 */
[----:B------:R-:W1:Y:S01]  /*8b20*/  LDSM.16.MT88.4 R4, [R139+0x3800] ;  /* 0x003800008b04783b */ /* 0x000e620000004200 */
[----:B---3--:R-:W-:Y:S01]  /*8b30*/  F2FP.BF16.PACK_AB R35, R73, R76 ;  /* 0x0000004c4923723e */ /* 0x008fe200000010ff */
[----:B------:R-:W-:Y:S01]  /*8b40*/  MUFU.EX2 R71, R164 ;  /* 0x000000a400477308 */ /* 0x000fe20000000800 */
[----:B------:R-:W-:-:S02]  /*8b50*/  FADD.FTZ R77, R85, R78 ;  /* 0x0000004e554d7221 */ /* 0x000fc40000010000 */
[----:B------:R-:W-:Y:S02]  /*8b60*/  FADD.FTZ R87, R87, R98 ;  /* 0x0000006257577221 */ /* 0x000fe40000010000 */
[--C-:B------:R-:W-:Y:S01]  /*8b70*/  FFMA.FTZ R68, R176, c[0x0][0x23c], -R47.reuse ;  /* 0x00008f00b0447a23 */ /* 0x100fe2000001082f */
[C---:B--2---:R-:W-:Y:S01]  /*8b80*/  HMMA.16816.F32.BF16 R12, R32.reuse, R20, R12 ;  /* 0x00000014200c723c */ /* 0x044fe2000004180c */
[--C-:B------:R-:W-:Y:S01]  /*8b90*/  FFMA.FTZ R69, R126, c[0x0][0x23c], -R47.reuse ;  /* 0x00008f007e457a23 */ /* 0x100fe2000001082f */
[----:B------:R-:W-:Y:S01]  /*8ba0*/  MUFU.EX2 R72, R72 ;  /* 0x0000004800487308 */ /* 0x000fe20000000800 */
[----:B------:R-:W-:Y:S02]  /*8bb0*/  FFMA.FTZ R70, R172, c[0x0][0x23c], -R47 ;  /* 0x00008f00ac467a23 */ /* 0x000fe4000001082f */
[----:B------:R-:W-:Y:S02]  /*8bc0*/  FADD.FTZ R77, R94, R77 ;  /* 0x0000004d5e4d7221 */ /* 0x000fe40000010000 */
[----:B------:R-:W-:Y:S01]  /*8bd0*/  FADD.FTZ R88, R88, R87 ;  /* 0x0000005758587221 */ /* 0x000fe20000010000 */
[----:B------:R-:W-:Y:S01]  /*8be0*/  HMMA.16816.F32.BF16 R16, R32, R22, R16 ;  /* 0x000000162010723c */ /* 0x000fe20000041810 */
[----:B------:R-:W2:Y:S01]  /*8bf0*/  LDSM.16.MT88.4 R20, [R138+0x3800] ;  /* 0x003800008a14783b */ /* 0x000ea20000004200 */
[----:B------:R-:W3:Y:S01]  /*8c00*/  MUFU.EX2 R68, R68 ;  /* 0x0000004400447308 */ /* 0x000ee20000000800 */
[----:B------:R-:W-:-:S02]  /*8c10*/  FADD.FTZ R65, R65, R88 ;  /* 0x0000005841417221 */ /* 0x000fc40000010000 */
[----:B------:R-:W-:Y:S02]  /*8c20*/  FFMA.FTZ R110, R120, c[0x0][0x23c], -R59 ;  /* 0x00008f00786e7a23 */ /* 0x000fe4000001083b */
[----:B------:R-:W-:Y:S01]  /*8c30*/  FADD.FTZ R66, R66, R65 ;  /* 0x0000004142427221 */ /* 0x000fe20000010000 */
[C---:B------:R-:W-:Y:S01]  /*8c40*/  HMMA.16816.F32.BF16 R28, R32.reuse, R24, R28 ;  /* 0x00000018201c723c */ /* 0x040fe2000004181c */
[--C-:B------:R-:W-:Y:S01]  /*8c50*/  FFMA.FTZ R84, R84, c[0x0][0x23c], -R47.reuse ;  /* 0x00008f0054547a23 */ /* 0x100fe2000001082f */
[----:B------:R-:W-:Y:S01]  /*8c60*/  MUFU.EX2 R69, R69 ;  /* 0x0000004500457308 */ /* 0x000fe20000000800 */
[----:B------:R-:W-:Y:S02]  /*8c70*/  FADD.FTZ R63, R63, R66 ;  /* 0x000000423f3f7221 */ /* 0x000fe40000010000 */
[--C-:B------:R-:W-:Y:S02]  /*8c80*/  FFMA.FTZ R90, R90, c[0x0][0x23c], -R47.reuse ;  /* 0x00008f005a5a7a23 */ /* 0x100fe4000001082f */
[--C-:B------:R-:W-:Y:S01]  /*8c90*/  FFMA.FTZ R58, R58, c[0x0][0x23c], -R47.reuse ;  /* 0x00008f003a3a7a23 */ /* 0x100fe2000001082f */
[----:B------:R-:W-:Y:S01]  /*8ca0*/  HMMA.16816.F32.BF16 R24, R32, R26, R8 ;  /* 0x0000001a2018723c */ /* 0x000fe20000041808 */
[----:B------:R-:W4:Y:S01]  /*8cb0*/  LDSM.16.MT88.4 R8, [R139+0x3c00] ;  /* 0x003c00008b08783b */ /* 0x000f220000004200 */
[----:B------:R-:W5:Y:S01]  /*8cc0*/  MUFU.EX2 R70, R70 ;  /* 0x0000004600467308 */ /* 0x000f620000000800 */
[----:B------:R-:W-:-:S02]  /*8cd0*/  FFMA.FTZ R62, R62, c[0x0][0x23c], -R47 ;  /* 0x00008f003e3e7a23 */ /* 0x000fc4000001082f */
[----:B------:R-:W-:Y:S02]  /*8ce0*/  FFMA.FTZ R167, R45, c[0x0][0x23c], -R47 ;  /* 0x00008f002da77a23 */ /* 0x000fe4000001082f */
[----:B------:R-:W-:Y:S01]  /*8cf0*/  F2FP.BF16.PACK_AB R32, R61, R64 ;  /* 0x000000403d20723e */ /* 0x000fe200000010ff */
[----:B------:R-:W-:Y:S01]  /*8d00*/  FADD.FTZ R64, R64, R63 ;  /* 0x0000003f40407221 */ /* 0x000fe20000010000 */
[----:B---3--:R-:W-:Y:S01]  /*8d10*/  F2FP.BF16.PACK_AB R33, R68, R71 ;  /* 0x000000474421723e */ /* 0x008fe200000010ff */
[----:B------:R-:W-:Y:S01]  /*8d20*/  MUFU.EX2 R74, R74 ;  /* 0x0000004a004a7308 */ /* 0x000fe20000000800 */
[----:B------:R-:W-:Y:S01]  /*8d30*/  F2FP.BF16.PACK_AB R34, R55, R60 ;  /* 0x0000003c3722723e */ /* 0x000fe200000010ff */
[----:B------:R-:W-:-:S04]  /*8d40*/  FADD.FTZ R61, R61, R64 ;  /* 0x000000403d3d7221 */ /* 0x000fc80000010000 */
[----:B------:R-:W-:Y:S01]  /*8d50*/  FADD.FTZ R60, R60, R61 ;  /* 0x0000003d3c3c7221 */ /* 0x000fe20000010000 */
[----:B-----5:R-:W-:Y:S01]  /*8d60*/  F2FP.BF16.PACK_AB R35, R70, R69 ;  /* 0x000000454623723e */ /* 0x020fe200000010ff */
[----:B------:R-:W3:Y:S02]  /*8d70*/  MUFU.EX2 R83, R83 ;  /* 0x0000005300537308 */ /* 0x000ee40000000800 */
[----:B------:R-:W-:-:S04]  /*8d80*/  FADD.FTZ R55, R55, R60 ;  /* 0x0000003c37377221 */ /* 0x000fc80000010000 */
        /* <DEDUP_REMOVED lines=13> */
[----:B------:R-:W-:Y:S01]  /*8e60*/  MUFU.EX2 R41, R41 ;  /* 0x0000002900297308 */ /* 0x000fe20000000800 */
[----:B------:R-:W-:Y:S01]  /*8e70*/  F2FP.BF16.PACK_AB R34, R50, R51 ;  /* 0x000000333222723e */ /* 0x000fe200000010ff */
[----:B------:R-:W-:Y:S01]  /*8e80*/  FADD.FTZ R56, R53, R56 ;  /* 0x0000003835387221 */ /* 0x000fe20000010000 */
[----:B---3--:R-:W-:-:S03]  /*8e90*/  F2FP.BF16.PACK_AB R35, R83, R74 ;  /* 0x0000004a5323723e */ /* 0x008fc600000010ff */
[----:B------:R-:W-:Y:S02]  /*8ea0*/  FADD.FTZ R51, R51, R56 ;  /* 0x0000003833337221 */ /* 0x000fe40000010000 */
[----:B------:R-:W3:Y:S02]  /*8eb0*/  MUFU.EX2 R38, R38 ;  /* 0x0000002600267308 */ /* 0x000ee40000000800 */
[----:B----4-:R-:W-:Y:S01]  /*8ec0*/  HMMA.16816.F32.BF16 R12, R32, R8, R12 ;  /* 0x00000008200c723c */ /* 0x010fe2000004180c */
[----:B------:R-:W-:-:S05]  /*8ed0*/  FADD.FTZ R50, R50, R51 ;  /* 0x0000003332327221 */ /* 0x000fca0000010000 */
[----:B------:R-:W-:Y:S02]  /*8ee0*/  MUFU.EX2 R37, R37 ;  /* 0x0000002500257308 */ /* 0x000fe40000000800 */
[C---:B------:R-:W-:Y:S01]  /*8ef0*/  HMMA.16816.F32.BF16 R16, R32.reuse, R10, R16 ;  /* 0x0000000a2010723c */ /* 0x040fe20000041810 */
[----:B------:R-:W4:Y:S05]  /*8f00*/  LDSM.16.MT88.4 R8, [R138+0x4000] ;  /* 0x004000008a08783b */ /* 0x000f2a0000004200 */
[----:B------:R-:W-:Y:S02]  /*8f10*/  MUFU.EX2 R36, R36 ;  /* 0x0000002400247308 */ /* 0x000fe40000000800 */
[C---:B-1----:R-:W-:Y:S06]  /*8f20*/  HMMA.16816.F32.BF16 R28, R32.reuse, R4, R28 ;  /* 0x00000004201c723c */ /* 0x042fec000004181c */
[----:B------:R-:W-:Y:S02]  /*8f30*/  MUFU.EX2 R104, R104 ;  /* 0x0000006800687308 */ /* 0x000fe40000000800 */
[----:B------:R-:W-:Y:S01]  /*8f40*/  HMMA.16816.F32.BF16 R24, R32, R6, R24 ;  /* 0x000000062018723c */ /* 0x000fe20000041818 */
[----:B------:R-:W1:Y:S05]  /*8f50*/  LDSM.16.MT88.4 R4, [R139+0x4400] ;  /* 0x004400008b04783b */ /* 0x000e6a0000004200 */
[----:B------:R-:W1:Y:S01]  /*8f60*/  MUFU.EX2 R105, R105 ;  /* 0x0000006900697308 */ /* 0x000e620000000800 */
[----:B------:R-:W-:-:S02]  /*8f70*/  F2FP.BF16.PACK_AB R32, R48, R49 ;  /* 0x000000313020723e */ /* 0x000fc400000010ff */
[----:B-----5:R-:W-:Y:S02]  /*8f80*/  F2FP.BF16.PACK_AB R33, R80, R101 ;  /* 0x000000655021723e */ /* 0x020fe400000010ff */
[----:B------:R-:W-:Y:S02]  /*8f90*/  F2FP.BF16.PACK_AB R34, R43, R44 ;  /* 0x0000002c2b22723e */ /* 0x000fe400000010ff */
[----:B------:R-:W-:Y:S01]  /*8fa0*/  F2FP.BF16.PACK_AB R35, R103, R82 ;  /* 0x000000526723723e */ /* 0x000fe200000010ff */
[----:B------:R-:W-:Y:S06]  /*8fb0*/  MUFU.EX2 R92, R92 ;  /* 0x0000005c005c7308 */ /* 0x000fec0000000800 */
[C---:B--2---:R-:W-:Y:S02]  /*8fc0*/  HMMA.16816.F32.BF16 R12, R32.reuse, R20, R12 ;  /* 0x00000014200c723c */ /* 0x044fe4000004180c */
[----:B------:R-:W2:Y:S06]  /*8fd0*/  MUFU.EX2 R107, R107 ;  /* 0x0000006b006b7308 */ /* 0x000eac0000000800 */
[C---:B------:R-:W-:Y:S01]  /*8fe0*/  HMMA.16816.F32.BF16 R16, R32.reuse, R22, R16 ;  /* 0x000000162010723c */ /* 0x040fe20000041810 */
[----:B------:R-:W5:Y:S01]  /*8ff0*/  LDSM.16.MT88.4 R20, [R138+0x4400] ;  /* 0x004400008a14783b */ /* 0x000f620000004200 */
[----:B------:R-:W-:Y:S06]  /*9000*/  MUFU.EX2 R3, R3 ;  /* 0x0000000300037308 */ /* 0x000fec0000000800 */
[C---:B----4-:R-:W-:Y:S02]  /*9010*/  HMMA.16816.F32.BF16 R28, R32.reuse, R8, R28 ;  /* 0x00000008201c723c */ /* 0x050fe4000004181c */
[----:B------:R-:W4:Y:S05]  /*9020*/  MUFU.EX2 R0, R0 ;  /* 0x0000000000007308 */ /* 0x000f2a0000000800 */
[----:B---3--:R-:W-:Y:S01]  /*9030*/  F2FP.BF16.PACK_AB R8, R38, R41 ;  /* 0x000000292608723e */ /* 0x008fe200000010ff */
[----:B------:R-:W-:Y:S01]  /*9040*/  HMMA.16816.F32.BF16 R24, R32, R10, R24 ;  /* 0x0000000a2018723c */ /* 0x000fe20000041818 */
[----:B-1----:R-:W-:Y:S01]  /*9050*/  F2FP.BF16.PACK_AB R9, R105, R104 ;  /* 0x000000686909723e */ /* 0x002fe200000010ff */
[----:B------:R-:W1:Y:S01]  /*9060*/  LDSM.16.MT88.4 R32, [R139+0x4800] ;  /* 0x004800008b20783b */ /* 0x000e620000004200 */
[----:B------:R-:W-:Y:S04]  /*9070*/  MUFU.EX2 R67, R67 ;  /* 0x0000004300437308 */ /* 0x000fe80000000800 */
[----:B------:R-:W-:-:S02]  /*9080*/  F2FP.BF16.PACK_AB R10, R36, R37 ;  /* 0x00000025240a723e */ /* 0x000fc400000010ff */
[----:B--2---:R-:W-:Y:S02]  /*9090*/  F2FP.BF16.PACK_AB R11, R107, R92 ;  /* 0x0000005c6b0b723e */ /* 0x004fe400000010ff */
[----:B------:R-:W-:Y:S05]  /*90a0*/  MUFU.EX2 R110, R110 ;  /* 0x0000006e006e7308 */ /* 0x000fea0000000800 */
[C---:B------:R-:W-:Y:S03]  /*90b0*/  HMMA.16816.F32.BF16 R12, R8.reuse, R4, R12 ;  /* 0x00000004080c723c */ /* 0x040fe6000004180c */
[----:B------:R-:W-:Y:S04]  /*90c0*/  MUFU.EX2 R84, R84 ;  /* 0x0000005400547308 */ /* 0x000fe80000000800 */
[----:B------:R-:W-:Y:S01]  /*90d0*/  FADD.FTZ R4, R2, R77 ;  /* 0x0000004d02047221 */ /* 0x000fe20000010000 */
[C---:B------:R-:W-:Y:S03]  /*90e0*/  HMMA.16816.F32.BF16 R16, R8.reuse, R6, R16 ;  /* 0x000000060810723c */ /* 0x040fe60000041810 */
[----:B------:R-:W-:Y:S01]  /*90f0*/  FADD.FTZ R81, R81, R4 ;  /* 0x0000000451517221 */ /* 0x000fe20000010000 */
[----:B------:R-:W2:Y:S01]  /*9100*/  MUFU.EX2 R85, R90 ;  /* 0x0000005a00557308 */ /* 0x000ea20000000800 */
[----:B------:R-:W3:Y:S02]  /*9110*/  LDSM.16.MT88.4 R4, [R138+0x4800] ;  /* 0x004800008a04783b */ /* 0x000ee40000004200 */
[----:B------:R-:W-:Y:S01]  /*9120*/  FADD.FTZ R76, R76, R81 ;  /* 0x000000514c4c7221 */ /* 0x000fe20000010000 */
[C---:B-----5:R-:W-:Y:S03]  /*9130*/  HMMA.16816.F32.BF16 R28, R8.reuse, R20, R28 ;  /* 0x00000014081c723c */ /* 0x060fe6000004181c */
[----:B------:R-:W-:Y:S01]  /*9140*/  FADD.FTZ R76, R73, R76 ;  /* 0x0000004c494c7221 */ /* 0x000fe20000010000 */
[----:B------:R-:W-:Y:S03]  /*9150*/  MUFU.EX2 R2, R58 ;  /* 0x0000003a00027308 */ /* 0x000fe60000000800 */
[----:B------:R-:W-:Y:S01]  /*9160*/  FADD.FTZ R71, R71, R76 ;  /* 0x0000004c47477221 */ /* 0x000fe20000010000 */
[----:B------:R-:W-:Y:S01]  /*9170*/  HMMA.16816.F32.BF16 R24, R8, R22, R24 ;  /* 0x000000160818723c */ /* 0x000fe20000041818 */
[----:B------:R-:W5:Y:S01]  /*9180*/  LDSM.16.MT88.4 R76, [R139+0x4c00] ;  /* 0x004c00008b4c783b */ /* 0x000f620000004200 */
[----:B------:R-:W-:-:S02]  /*9190*/  FFMA.FTZ R20, R54, c[0x0][0x23c], -R59 ;  /* 0x00008f0036147a23 */ /* 0x000fc4000001083b */
[----:B------:R-:W-:Y:S01]  /*91a0*/  FADD.FTZ R68, R68, R71 ;  /* 0x0000004744447221 */ /* 0x000fe20000010000 */
[----:B------:R-:W1:Y:S01]  /*91b0*/  MUFU.EX2 R65, R62 ;  /* 0x0000003e00417308 */ /* 0x000e620000000800 */
[----:B------:R-:W-:Y:S01]  /*91c0*/  FFMA.FTZ R21, R57, c[0x0][0x23c], -R59 ;  /* 0x00008f0039157a23 */ /* 0x000fe2000001083b */
[----:B----4-:R-:W-:Y:S01]  /*91d0*/  F2FP.BF16.PACK_AB R8, R0, R3 ;  /* 0x000000030008723e */ /* 0x010fe200000010ff */
[----:B------:R-:W-:Y:S01]  /*91e0*/  FADD.FTZ R69, R69, R68 ;  /* 0x0000004445457221 */ /* 0x000fe20000010000 */
[----:B--2---:R-:W-:Y:S01]  /*91f0*/  F2FP.BF16.PACK_AB R9, R85, R84 ;  /* 0x000000545509723e */ /* 0x004fe200000010ff */
[----:B------:R-:W-:Y:S01]  /*9200*/  FFMA.FTZ R22, R46, c[0x0][0x23c], -R47 ;  /* 0x00008f002e167a23 */ /* 0x000fe2000001082f */
[----:B------:R-:W-:Y:S01]  /*9210*/  F2FP.BF16.PACK_AB R10, R110, R67 ;  /* 0x000000436e0a723e */ /* 0x000fe200000010ff */
[----:B------:R-:W-:Y:S01]  /*9220*/  FADD.FTZ R70, R70, R69 ;  /* 0x0000004546467221 */ /* 0x000fe20000010000 */
[----:B------:R-:W-:Y:S01]  /*9230*/  MUFU.EX2 R99, R99 ;  /* 0x0000006300637308 */ /* 0x000fe20000000800 */
[----:B------:R-:W-:-:S02]  /*9240*/  FFMA.FTZ R23, R52, c[0x0][0x23c], -R47 ;  /* 0x00008f0034177a23 */ /* 0x000fc4000001082f */
[----:B------:R-:W-:Y:S02]  /*9250*/  FADD.FTZ R75, R75, R70 ;  /* 0x000000464b4b7221 */ /* 0x000fe40000010000 */
[----:B------:R-:W2:Y:S02]  /*9260*/  LDSM.16.MT88.4 R68, [R138+0x4c00] ;  /* 0x004c00008a44783b */ /* 0x000ea40000004200 */
        /* <DEDUP_REMOVED lines=16> */
[----:B------:R-:W-:Y:S01]  /*9370*/  FFMA.FTZ R32, R42, c[0x0][0x23c], -R47 ;  /* 0x00008f002a207a23 */ /* 0x000fe2000001082f */
[----:B------:R-:W-:Y:S01]  /*9380*/  MUFU.EX2 R22, R22 ;  /* 0x0000001600167308 */ /* 0x000fe20000000800 */
[----:B------:R-:W-:-:S02]  /*9390*/  FADD.FTZ R4, R43, R4 ;  /* 0x000000042b047221 */ /* 0x000fc40000010000 */
[----:B------:R-:W-:Y:S02]  /*93a0*/  FADD.FTZ R103, R103, R82 ;  /* 0x0000005267677221 */ /* 0x000fe40000010000 */
[----:B------:R-:W-:Y:S01]  /*93b0*/  FADD.FTZ R41, R41, R4 ;  /* 0x0000000429297221 */ /* 0x000fe20000010000 */
[----:B------:R-:W-:Y:S01]  /*93c0*/  HMMA.16816.F32.BF16 R24, R8, R6, R24 ;  /* 0x000000060818723c */ /* 0x000fe20000041818 */
[----:B------:R-:W-:Y:S01]  /*93d0*/  FADD.FTZ R104, R104, R103 ;  /* 0x0000006768687221 */ /* 0x000fe20000010000 */
[----:B------:R-:W4:Y:S01]  /*93e0*/  MUFU.EX2 R23, R23 ;  /* 0x0000001700177308 */ /* 0x000f220000000800 */
[----:B------:R-:W-:Y:S01]  /*93f0*/  FADD.FTZ R38, R38, R41 ;  /* 0x0000002926267221 */ /* 0x000fe20000010000 */
[----:B-1----:R-:W-:Y:S01]  /*9400*/  F2FP.BF16.PACK_AB R4, R100, R99 ;  /* 0x000000636404723e */ /* 0x002fe200000010ff */
[----:B------:R-:W-:Y:S02]  /*9410*/  FADD.FTZ R105, R105, R104 ;  /* 0x0000006869697221 */ /* 0x000fe40000010000 */
        /* <DEDUP_REMOVED lines=8> */
[----:B------:R-:W1:Y:S01]  /*94a0*/  MUFU.EX2 R167, R167 ;  /* 0x000000a700a77308 */ /* 0x000e620000000800 */
[----:B----4-:R-:W-:Y:S01]  /*94b0*/  F2FP.BF16.PACK_AB R5, R23, R22 ;  /* 0x000000161705723e */ /* 0x010fe200000010ff */
[----:B------:R-:W-:Y:S02]  /*94c0*/  FADD.FTZ R0, R0, R3 ;  /* 0x0000000300007221 */ /* 0x000fe40000010000 */
[----:B------:R-:W-:Y:S02]  /*94d0*/  FADD.FTZ R85, R85, R84 ;  /* 0x0000005455557221 */ /* 0x000fe40000010000 */
[----:B------:R-:W-:Y:S01]  /*94e0*/  FADD.FTZ R67, R67, R0 ;  /* 0x0000000043437221 */ /* 0x000fe20000010000 */
[----:B------:R-:W-:Y:S01]  /*94f0*/  MOV R0, R39 ;  /* 0x0000002700007202 */ /* 0x000fe20000000f00 */
[----:B------:R-:W-:-:S02]  /*9500*/  FADD.FTZ R2, R2, R85 ;  /* 0x0000005502027221 */ /* 0x000fc40000010000 */
[----:B------:R-:W-:Y:S02]  /*9510*/  FADD.FTZ R110, R110, R67 ;  /* 0x000000436e6e7221 */ /* 0x000fe40000010000 */
[----:B------:R-:W-:Y:S01]  /*9520*/  FADD.FTZ R65, R65, R2 ;  /* 0x0000000241417221 */ /* 0x000fe20000010000 */
[----:B------:R-:W-:Y:S01]  /*9530*/  MOV R2, R40 ;  /* 0x0000002800027202 */ /* 0x000fe20000000f00 */
[----:B------:R-:W-:Y:S01]  /*9540*/  FADD.FTZ R99, R99, R110 ;  /* 0x0000006e63637221 */ /* 0x000fe20000010000 */
[----:B-1----:R-:W-:Y:S01]  /*9550*/  F2FP.BF16.PACK_AB R7, R167, R32 ;  /* 0x00000020a707723e */ /* 0x002fe200000010ff */
[----:B------:R-:W-:Y:S02]  /*9560*/  FADD.FTZ R22, R22, R65 ;  /* 0x0000004116167221 */ /* 0x000fe40000010000 */
[----:B------:R-:W-:Y:S02]  /*9570*/  FADD.FTZ R99, R100, R99 ;  /* 0x0000006364637221 */ /* 0x000fe40000010000 */
[----:B------:R-:W-:-:S02]  /*9580*/  FADD.FTZ R23, R23, R22 ;  /* 0x0000001617177221 */ /* 0x000fc40000010000 */
[C---:B-----5:R-:W-:Y:S01]  /*9590*/  HMMA.16816.F32.BF16 R80, R4.reuse, R76, R12 ;  /* 0x0000004c0450723c */ /* 0x060fe2000004180c */
[----:B------:R-:W-:Y:S02]  /*95a0*/  FADD.FTZ R20, R20, R99 ;  /* 0x0000006314147221 */ /* 0x000fe40000010000 */
[----:B------:R-:W-:Y:S02]  /*95b0*/  FADD.FTZ R32, R32, R23 ;  /* 0x0000001720207221 */ /* 0x000fe40000010000 */
[----:B------:R-:W-:Y:S02]  /*95c0*/  FADD.FTZ R168, R21, R20 ;  /* 0x0000001415a87221 */ /* 0x000fe40000010000 */
[----:B------:R-:W-:Y:S01]  /*95d0*/  FADD.FTZ R167, R167, R32 ;  /* 0x00000020a7a77221 */ /* 0x000fe20000010000 */
[C---:B--2---:R-:W-:Y:S08]  /*95e0*/  HMMA.16816.F32.BF16 R72, R4.reuse, R68, R28 ;  /* 0x000000440448723c */ /* 0x044ff0000004181c */
[C---:B------:R-:W-:Y:S08]  /*95f0*/  HMMA.16816.F32.BF16 R76, R4.reuse, R78, R16 ;  /* 0x0000004e044c723c */ /* 0x040ff00000041810 */
[----:B------:R-:W-:Y:S11]  /*9600*/  HMMA.16816.F32.BF16 R68, R4, R70, R24 ;  /* 0x000000460444723c */ /* 0x000ff60000041818 */
[----:B------:R-:W-:Y:S08]  /*9610*/  @!UPT UIADD3 URZ, URZ, URZ, URZ ;  /* 0x0000003f3f3ff290 */ /* 0x000ff0000fffe03f */
.L_x_3900:
[----:B------:R-:W-:Y:S05]  /*9620*/  @!P1 BRA `(.L_x_3908) ;  /* 0x000030d000009947 */ /* 0x000fea0003800000 */
[----:B------:R-:W-:Y:S01]  /*9630*/  IMAD.MOV.U32 R164, RZ, RZ, c[0x0][0x1a0] ;  /* 0x00006800ffa47624 */ /* 0x000fe200078e00ff */
[----:B------:R-:W-:-:S02]  /*9640*/  MOV R85, R0 ;  /* 0x0000000000557202 */ /* 0x000fc40000000f00 */
[----:B------:R-:W-:Y:S01]  /*9650*/  MOV R87, R2 ;  /* 0x0000000200577202 */ /* 0x000fe20000000f00 */
[----:B------:R-:W-:-:S05]  /*9660*/  IMAD.U32 R163, R164, -0x80, RZ ;  /* 0xffffff80a4a37824 */ /* 0x000fca00078e00ff */
[----:B------:R-:W-:Y:S02]  /*9670*/  SHF.R.S32.HI R159, RZ, 0x1f, R163 ;  /* 0x0000001fff9f7819 */ /* 0x000fe400000114a3 */
.L_x_3912:
        /* <DEDUP_REMOVED lines=65> */
.L_x_3909:
[----:B------:R-:W-:Y:S02]  /*9a90*/  ISETP.GE.AND P0, PT, R157, c[0x0][0x220], PT ;  /* 0x000088009d007a0c */ /* 0x000fe40003f06270 */
[C---:B------:R-:W-:Y:S04]  /*9aa0*/  LEA R182, P3, R176.reuse, R170, 0x1 ;  /* 0x000000aab0b67211 */ /* 0x040fe800078608ff */
[-C--:B------:R-:W-:Y:S07]  /*9ab0*/  LEA.HI.X R183, R176, R169.reuse, R2, 0x1, P3 ;  /* 0x000000a9b0b77211 */ /* 0x080fee00018f0c02 */
[----:B------:R-:W-:Y:S01]  /*9ac0*/  @P0 STS.64 [R152+0x3008], RZ ;  /* 0x003008ff98000388 */ /* 0x000fe20000000a00 */
[-C--:B------:R-:W-:Y:S02]  /*9ad0*/  @!P0 LEA R173, P1, R164, R176.reuse, 0x6 ;  /* 0x000000b0a4ad8211 */ /* 0x080fe400078230ff */
[----:B------:R-:W-:Y:S02]  /*9ae0*/  @!P0 IADD3 R172, P2, R150, R176, RZ ;  /* 0x000000b096ac8210 */ /* 0x000fe40007f5e0ff */
[----:B------:R-:W-:Y:S01]  /*9af0*/  @!P0 MOV R171, c[0x0][0x1a4] ;  /* 0x0000690000ab8a02 */ /* 0x000fe20000000f00 */
[----:B------:R-:W-:Y:S01]  /*9b00*/  @P0 STS [R152+0x3000], RZ ;  /* 0x003000ff98000388 */ /* 0x000fe20000000800 */
[-C--:B------:R-:W-:Y:S02]  /*9b10*/  @!P0 MOV R177, R2.reuse ;  /* 0x0000000200b18202 */ /* 0x080fe40000000f00 */
[C---:B------:R-:W-:Y:S01]  /*9b20*/  @!P0 LEA.HI.X R174, R164.reuse, R2, R171, 0x6, P1 ;  /* 0x00000002a4ae8211 */ /* 0x040fe200008f34ab */
        /* <DEDUP_REMOVED lines=8> */
[CC--:B------:R-:W-:Y:S02]  /*9bb0*/  @!P0 LEA R180, P2, R172.reuse, R170.reuse, 0x1 ;  /* 0x000000aaacb48211 */ /* 0x0c0fe400078408ff */
        /* <DEDUP_REMOVED lines=14> */
[----:B------:R-:W-:Y:S02]  /*9ca0*/  ISETP.GT.AND P1, PT, R153, R146, PT ;  /* 0x000000929900720c */ /* 0x000fe40003f24270 */
        /* <DEDUP_REMOVED lines=133> */
[----:B------:R-:W3:Y:S01]  /*a500*/  MUFU.TANH R215, R215 ;  /* 0x000000d700d77308 */ /* 0x000ee20000002400 */
[----:B------:R-:W-:Y:S03]  /*a510*/  HMMA.16816.F32.BF16 R64, R124, R90, R64 ;  /* 0x0000005a7c40723c */ /* 0x000fe60000041840 */
[----:B------:R-:W-:Y:S02]  /*a520*/  FMUL.FTZ R180, R58, c[0x0][0x2ec] ;  /* 0x0000bb003ab47a20 */ /* 0x000fe40000410000 */
[----:B------:R-:W-:Y:S04]  /*a530*/  FMUL.FTZ R178, R59, c[0x0][0x2ec] ;  /* 0x0000bb003bb27a20 */ /* 0x000fe80000410000 */
[----:B------:R-:W1:Y:S06]  /*a540*/  MUFU.TANH R213, R213 ;  /* 0x000000d500d57308 */ /* 0x000e6c0000002400 */
[----:B----4-:R-:W-:Y:S02]  /*a550*/  FMUL.FTZ R173, R60, c[0x0][0x2ec] ;  /* 0x0000bb003cad7a20 */ /* 0x010fe40000410000 */
[----:B------:R-:W-:Y:S02]  /*a560*/  FMUL.FTZ R175, R61, c[0x0][0x2ec] ;  /* 0x0000bb003daf7a20 */ /* 0x000fe40000410000 */
[----:B------:R-:W4:Y:S01]  /*a570*/  MUFU.TANH R216, R216 ;  /* 0x000000d800d87308 */ /* 0x000f220000002400 */
        /* <DEDUP_REMOVED lines=50> */
[----:B------:R-:W1:Y:S01]  /*a8a0*/  MUFU.TANH R3, R3 ;  /* 0x0000000300037308 */ /* 0x000e620000002400 */
[----:B------:R-:W-:-:S05]  /*a8b0*/  @!P1 BRA `(.L_x_3910) ;  /* 0x000006c000009947 */ /* 0x000fca0003800000 */
[----:B--234-:R-:W-:Y:S05]  /*a8c0*/  IMAD.MOV.U32 R13, RZ, RZ, c[0x0][0x198] ;  /* 0x00006600ff0d7624 */ /* 0x01cfea00078e00ff */
[----:B------:R-:W-:Y:S04]  /*a8d0*/  LEA R5, -R13, RZ, 0x7 ;  /* 0x000000ff0d057211 */ /* 0x000fe800078e39ff */
[----:B------:R-:W-:Y:S01]  /*a8e0*/  SHF.R.S32.HI R2, RZ, 0x1f, R5 ;  /* 0x0000001fff027819 */ /* 0x000fe20000011405 */
[----:B------:R-:W-:-:S05]  /*a8f0*/  @!P6 BRA `(.L_x_3911) ;  /* 0x000003c00000e947 */ /* 0x000fca0003800000 */
[----:B-1----:R-:W-:Y:S04]  /*a900*/  IABS R0, c[0x0][0x2d0] ;  /* 0x0000b40000007a13 */ /* 0x002fe80000000000 */
        /* <DEDUP_REMOVED lines=20> */
[C---:B------:R-:W-:Y:S01]  /*aa50*/  IMAD R4, R0.reuse, R5, R4 ;  /* 0x0000000500047224 */ /* 0x040fe200078e0204 */
[----:B------:R-:W-:Y:S02]  /*aa60*/  LOP3.LUT R5, RZ, c[0x0][0x2d0], RZ, 0x33, !PT ;  /* 0x0000b400ff057a12 */ /* 0x000fe400078e33ff */
[C---:B------:R-:W-:Y:S02]  /*aa70*/  ISETP.GT.U32.AND P3, PT, R0.reuse, R6, PT ;  /* 0x000000060000720c */ /* 0x040fe40003f64070 */
[----:B------:R-:W-:Y:S11]  /*aa80*/  ISETP.GT.U32.AND P2, PT, R0, R4, PT ;  /* 0x000000040000720c */ /* 0x000ff60003f44070 */
[----:B------:R-:W-:Y:S01]  /*aa90*/  @!P3 IADD3 R10, R10, 0x1, RZ ;  /* 0x000000010a0ab810 */ /* 0x000fe20007ffe0ff */
[--C-:B------:R-:W-:Y:S01]  /*aaa0*/  @!P3 IMAD.IADD R6, R6, 0x1, -R0.reuse ;  /* 0x000000010606b824 */ /* 0x100fe200078e0a00 */
[----:B------:R-:W-:Y:S01]  /*aab0*/  @!P2 IADD3 R8, R8, 0x1, RZ ;  /* 0x000000010808a810 */ /* 0x000fe20007ffe0ff */
[----:B------:R-:W-:Y:S01]  /*aac0*/  @!P2 IMAD.IADD R4, R4, 0x1, -R0 ;  /* 0x000000010404a824 */ /* 0x000fe200078e0a00 */
[----:B------:R-:W-:Y:S02]  /*aad0*/  ISETP.GE.AND P2, PT, R2, RZ, PT ;  /* 0x000000ff0200720c */ /* 0x000fe40003f46270 */
[-C--:B------:R-:W-:Y:S02]  /*aae0*/  ISETP.GE.U32.AND P5, PT, R6, R0.reuse, PT ;  /* 0x000000000600720c */ /* 0x080fe40003fa6070 */
[----:B------:R-:W-:Y:S02]  /*aaf0*/  ISETP.GE.U32.AND P4, PT, R4, R0, PT ;  /* 0x000000000400720c */ /* 0x000fe40003f86070 */
[----:B------:R-:W-:Y:S09]  /*ab00*/  ISETP.NE.AND P3, PT, RZ, c[0x0][0x2d0], PT ;  /* 0x0000b400ff007a0c */ /* 0x000ff20003f65270 */
[----:B------:R-:W-:Y:S02]  /*ab10*/  @P5 IADD3 R10, R10, 0x1, RZ ;  /* 0x000000010a0a5810 */ /* 0x000fe40007ffe0ff */
[----:B------:R-:W-:Y:S03]  /*ab20*/  @P4 IADD3 R8, R8, 0x1, RZ ;  /* 0x0000000108084810 */ /* 0x000fe60007ffe0ff */
[----:B------:R-:W-:Y:S01]  /*ab30*/  @!P2 IMAD.MOV R10, RZ, RZ, -R10 ;  /* 0x000000ffff0aa224 */ /* 0x000fe200078e0a0a */
[----:B------:R-:W-:Y:S04]  /*ab40*/  @!P1 IADD3 R8, -R8, RZ, RZ ;  /* 0x000000ff08089210 */ /* 0x000fe80007ffe1ff */
        /* <DEDUP_REMOVED lines=23> */
.L_x_3911:
[----:B------:R2:W-:Y:S01]  /*acc0*/  @P0 STS [R152+0x1000], RZ ;  /* 0x001000ff98000388 */ /* 0x0005e20000000800 */
[CC--:B------:R-:W-:Y:S01]  /*acd0*/  LEA R14, P4, R5.reuse, R166.reuse, 0x1 ;  /* 0x000000a6050e7211 */ /* 0x0c0fe200078808ff */
[----:B------:R-:W-:Y:S01]  /*ace0*/  @!P0 IMAD.MOV.U32 R6, RZ, RZ, c[0x0][0x19c] ;  /* 0x00006700ff068624 */ /* 0x000fe200078e00ff */
[----:B------:R-:W-:Y:S01]  /*acf0*/  @!P0 IADD3 R7, P1, R148, R5, RZ ;  /* 0x0000000594078210 */ /* 0x000fe20007f3e0ff */
[----:B------:R2:W-:Y:S01]  /*ad00*/  @P0 STS [R152+0x1004], RZ ;  /* 0x001004ff98000388 */ /* 0x0005e20000000800 */
[--C-:B------:R-:W-:Y:S01]  /*ad10*/  LEA.HI.X R15, R5, R165, R2.reuse, 0x1, P4 ;  /* 0x000000a5050f7211 */ /* 0x100fe200020f0c02 */
[----:B------:R-:W-:Y:S01]  /*ad20*/  @!P0 IMAD.MOV.U32 R10, RZ, RZ, R5 ;  /* 0x000000ffff0a8224 */ /* 0x000fe200078e0005 */
[----:B------:R-:W-:Y:S01]  /*ad30*/  @!P0 LEA R12, P3, R7, R166, 0x1 ;  /* 0x000000a6070c8211 */ /* 0x000fe200078608ff */
[----:B------:R2:W-:Y:S01]  /*ad40*/  @P0 STS.64 [R152+0x1008], RZ ;  /* 0x001008ff98000388 */ /* 0x0005e20000000a00 */
[--C-:B------:R-:W-:Y:S01]  /*ad50*/  @!P0 IMAD.X R4, R147, 0x1, R2.reuse, P1 ;  /* 0x0000000193048824 */ /* 0x100fe200008e0602 */
[C---:B------:R-:W-:Y:S01]  /*ad60*/  @!P0 LEA R9, P2, R13.reuse, R5, 0x6 ;  /* 0x000000050d098211 */ /* 0x040fe200078430ff */
[----:B------:R-:W-:Y:S01]  /*ad70*/  @!P0 IMAD.MOV.U32 R11, RZ, RZ, R2 ;  /* 0x000000ffff0b8224 */ /* 0x000fe200078e0002 */
[----:B------:R-:W-:Y:S01]  /*ad80*/  @!PT LDS RZ, [RZ] ;  /* 0x00000000fffff984 */ /* 0x000fe20000000800 */
[----:B------:R-:W-:Y:S01]  /*ad90*/  @!PT LDS RZ, [RZ] ;  /* 0x00000000fffff984 */ /* 0x000fe20000000800 */
[----:B------:R-:W-:Y:S01]  /*ada0*/  @!PT LDS RZ, [RZ] ;  /* 0x00000000fffff984 */ /* 0x000fe20000000800 */
[----:B------:R2:W-:Y:S01]  /*adb0*/  @!P0 LDGSTS.E.BYPASS.LTC128B.128 [R152+0x1000], [R14.64] ;  /* 0x010000000e988fae */ /* 0x0005e2000b901d46 */
[----:B-1----:R-:W-:Y:S01]  /*adc0*/  @!P0 IMAD.MOV.U32 R0, RZ, RZ, c[0x0][0x19c] ;  /* 0x00006700ff008624 */ /* 0x002fe200078e00ff */
[C---:B------:R-:W-:Y:S01]  /*add0*/  @!P0 LEA.HI.X R6, R13.reuse, R2, R6, 0x6, P2 ;  /* 0x000000020d068211 */ /* 0x040fe200010f3406 */
[----:B------:R-:W-:Y:S01]  /*ade0*/  @!P0 IMAD.WIDE.U32 R10, R13, 0x60, R10 ;  /* 0x000000600d0a8825 */ /* 0x000fe200078e000a */
[----:B------:R2:W-:Y:S01]  /*adf0*/  @P0 STS.128 [R152+0x1800], RZ ;  /* 0x001800ff98000388 */ /* 0x0005e20000000c00 */
[-C--:B------:R-:W-:Y:S02]  /*ae00*/  @!P0 LEA.HI.X R13, R7, R165.reuse, R4, 0x1, P3 ;  /* 0x000000a5070d8211 */ /* 0x080fe400018f0c04 */
[CC--:B------:R-:W-:Y:S01]  /*ae10*/  @!P0 LEA R8, P2, R9.reuse, R166.reuse, 0x1 ;  /* 0x000000a609088211 */ /* 0x0c0fe200078408ff */
[----:B------:R-:W-:Y:S01]  /*ae20*/  @!P0 IMAD R0, R0, 0x60, RZ ;  /* 0x0000006000008824 */ /* 0x000fe200078e02ff */
[----:B------:R-:W-:Y:S01]  /*ae30*/  @!P0 LEA R16, P1, R10, R166, 0x1 ;  /* 0x000000a60a108211 */ /* 0x000fe200078208ff */
[----:B------:R-:W-:Y:S01]  /*ae40*/  @!PT LDS RZ, [RZ] ;  /* 0x00000000fffff984 */ /* 0x000fe20000000800 */
[----:B------:R-:W-:Y:S01]  /*ae50*/  @!PT LDS RZ, [RZ] ;  /* 0x00000000fffff984 */ /* 0x000fe20000000800 */
[----:B------:R-:W-:Y:S01]  /*ae60*/  @!PT LDS RZ, [RZ] ;  /* 0x00000000fffff984 */ /* 0x000fe20000000800 */
[----:B------:R2:W-:Y:S01]  /*ae70*/  @!P0 LDGSTS.E.BYPASS.LTC128B.128 [R152+0x1800], [R12.64] ;  /* 0x018000000c988fae */ /* 0x0005e2000b901d46 */
[-C--:B------:R-:W-:Y:S01]  /*ae80*/  @!P0 LEA.HI.X R9, R9, R165.reuse, R6, 0x1, P2 ;  /* 0x000000a509098211 */ /* 0x080fe200010f0c06 */
[----:B------:R-:W-:Y:S02]  /*ae90*/  @!P0 IMAD.IADD R0, R0, 0x1, R11 ;  /* 0x0000000100008824 */ /* 0x000fe400078e020b */
[----:B------:R2:W-:Y:S01]  /*aea0*/  @P0 STS.128 [R152+0x2000], RZ ;  /* 0x002000ff98000388 */ /* 0x0005e20000000c00 */
[----:B------:R-:W-:Y:S02]  /*aeb0*/  IMAD.MOV.U32 R166, RZ, RZ, R14 ;  /* 0x000000ffffa67224 */ /* 0x000fe400078e000e */
[----:B------:R-:W-:Y:S01]  /*aec0*/  @!P0 LEA.HI.X R17, R10, R165, R0, 0x1, P1 ;  /* 0x000000a50a118211 */ /* 0x000fe200008f0c00 */
[----:B------:R-:W-:Y:S01]  /*aed0*/  @!PT LDS RZ, [RZ] ;  /* 0x00000000fffff984 */ /* 0x000fe20000000800 */
[----:B------:R-:W-:Y:S01]  /*aee0*/  @!PT LDS RZ, [RZ] ;  /* 0x00000000fffff984 */ /* 0x000fe20000000800 */
[----:B------:R-:W-:Y:S01]  /*aef0*/  @!PT LDS RZ, [RZ] ;  /* 0x00000000fffff984 */ /* 0x000fe20000000800 */
[----:B------:R2:W-:Y:S01]  /*af00*/  @!P0 LDGSTS.E.BYPASS.LTC128B.128 [R152+0x2000], [R8.64] ;  /* 0x0200000008988fae */ /* 0x0005e2000b901d46 */
[----:B------:R-:W-:Y:S03]  /*af10*/  IMAD.MOV.U32 R165, RZ, RZ, R15 ;  /* 0x000000ffffa57224 */ /* 0x000fe600078e000f */
[----:B------:R2:W-:Y:S04]  /*af20*/  @P0 STS.128 [R152+0x2800], RZ ;  /* 0x002800ff98000388 */ /* 0x0005e80000000c00 */
[----:B------:R-:W-:Y:S01]  /*af30*/  @!PT LDS RZ, [RZ] ;  /* 0x00000000fffff984 */ /* 0x000fe20000000800 */
[----:B------:R-:W-:Y:S01]  /*af40*/  @!PT LDS RZ, [RZ] ;  /* 0x00000000fffff984 */ /* 0x000fe20000000800 */
[----:B------:R-:W-:Y:S01]  /*af50*/  @!PT LDS RZ, [RZ] ;  /* 0x00000000fffff984 */ /* 0x000fe20000000800 */
[----:B------:R2:W-:Y:S04]  /*af60*/  @!P0 LDGSTS.E.BYPASS.LTC128B.128 [R152+0x2800], [R16.64] ;  /* 0x0280000010988fae */ /* 0x0005e8000b901d46 */
[----:B------:R-:W0:Y:S02]  /*af70*/  LDGDEPBAR ;  /* 0x00000000000079af */ /* 0x000e240000000000 */
.L_x_3910:
        /* <DEDUP_REMOVED lines=70> */
[----:B-1----:R-:W-:Y:S06]  /*b3e0*/  FMNMX.FTZ R11, R6, R13, !PT ;  /* 0x0000000d060b7209 */ /* 0x002fec0007810000 */
[----:B------:R-:W-:Y:S01]  /*b3f0*/  LDSM.16.MT88.4 R12, [R139+0x3000] ;  /* 0x003000008b0c783b */ /* 0x000fe20000004200 */
[----:B------:R-:W-:Y:S07]  /*b400*/  FMNMX.FTZ R5, R7, R2, !PT ;  /* 0x0000000207057209 */ /* 0x000fee0007810000 */
[----:B------:R-:W1:Y:S08]  /*b410*/  SHFL.BFLY PT, R4, R11, 0x1, 0x1f ;  /* 0x0c201f000b047f89 */ /* 0x000e7000000e0000 */
[----:B------:R-:W2:Y:S01]  /*b420*/  SHFL.BFLY PT, R0, R5, 0x1, 0x1f ;  /* 0x0c201f0005007f89 */ /* 0x000ea200000e0000 */
[----:B-1----:R-:W-:Y:S04]  /*b430*/  FMNMX.FTZ R2, R11, R4, !PT ;  /* 0x000000040b027209 */ /* 0x002fe80007810000 */
[C---:B------:R-:W-:Y:S01]  /*b440*/  FSETP.NEU.FTZ.AND P0, PT, R2.reuse, -INF , PT ;  /* 0xff8000000200780b */ /* 0x040fe20003f1d000 */
[C---:B------:R-:W-:Y:S01]  /*b450*/  FADD.FTZ R4, -R2.reuse, R87 ;  /* 0x0000005702047221 */ /* 0x040fe20000010100 */
[----:B------:R-:W-:Y:S01]  /*b460*/  MOV R87, R2 ;  /* 0x0000000200577202 */ /* 0x000fe20000000f00 */
[----:B------:R-:W-:Y:S01]  /*b470*/  FMUL.FTZ R92, R2, c[0x0][0x23c] ;  /* 0x00008f00025c7a20 */ /* 0x000fe20000410000 */
[----:B--2---:R-:W-:Y:S01]  /*b480*/  FMNMX.FTZ R0, R5, R0, !PT ;  /* 0x0000000005007209 */ /* 0x004fe20007810000 */
[----:B------:R-:W-:Y:S03]  /*b490*/  FMUL.FTZ R21, R4, c[0x0][0x23c] ;  /* 0x00008f0004157a20 */ /* 0x000fe60000410000 */
[----:B------:R-:W-:Y:S01]  /*b4a0*/  FSEL R92, R92, RZ, P0 ;  /* 0x000000ff5c5c7208 */ /* 0x000fe20000000000 */
[C---:B------:R-:W-:Y:S01]  /*b4b0*/  FADD.FTZ R4, -R0.reuse, R85 ;  /* 0x0000005500047221 */ /* 0x040fe20000010100 */
[C---:B------:R-:W-:Y:S01]  /*b4c0*/  FSETP.NEU.FTZ.AND P0, PT, R0.reuse, -INF , PT ;  /* 0xff8000000000780b */ /* 0x040fe20003f1d000 */
[----:B------:R-:W1:Y:S01]  /*b4d0*/  MUFU.EX2 R21, R21 ;  /* 0x0000001500157308 */ /* 0x000e620000000800 */
[----:B------:R-:W-:Y:S01]  /*b4e0*/  FMUL.FTZ R53, R0, c[0x0][0x23c] ;  /* 0x00008f0000357a20 */ /* 0x000fe20000410000 */
[----:B------:R-:W-:Y:S01]  /*b4f0*/  MOV R85, R0 ;  /* 0x0000000000557202 */ /* 0x000fe20000000f00 */
[----:B------:R-:W-:Y:S02]  /*b500*/  FMUL.FTZ R20, R4, c[0x0][0x23c] ;  /* 0x00008f0004147a20 */ /* 0x000fe40000410000 */
[--C-:B------:R-:W-:Y:S01]  /*b510*/  FFMA.FTZ R51, R233, c[0x0][0x23c], -R92.reuse ;  /* 0x00008f00e9337a23 */ /* 0x100fe2000001085c */
[----:B------:R-:W-:Y:S01]  /*b520*/  FSEL R53, R53, RZ, P0 ;  /* 0x000000ff35357208 */ /* 0x000fe20000000000 */
[--C-:B------:R-:W-:Y:S01]  /*b530*/  FFMA.FTZ R46, R231, c[0x0][0x23c], -R92.reuse ;  /* 0x00008f00e72e7a23 */ /* 0x100fe2000001085c */
[----:B------:R-:W-:Y:S01]  /*b540*/  ISETP.GT.AND P0, PT, R153, R146, PT ;  /* 0x000000929900720c */ /* 0x000fe20003f04270 */
        /* <DEDUP_REMOVED lines=13> */
[----:B------:R-:W-:Y:S01]  /*b620*/  MUFU.EX2 R109, R109 ;  /* 0x0000006d006d7308 */ /* 0x000fe20000000800 */
[C---:B------:R-:W-:Y:S02]  /*b630*/  FMUL.FTZ R17, R21.reuse, R69 ;  /* 0x0000004515117220 */ /* 0x040fe40000410000 */
[C---:B------:R-:W-:Y:S02]  /*b640*/  FMUL.FTZ R4, R21.reuse, R80 ;  /* 0x0000005015047220 */ /* 0x040fe40000410000 */
[C---:B--2---:R-:W-:Y:S02]  /*b650*/  FMUL.FTZ R10, R20.reuse, R78 ;  /* 0x0000004e140a7220 */ /* 0x044fe40000410000 */
[C---:B------:R-:W-:Y:S02]  /*b660*/  FMUL.FTZ R11, R20.reuse, R79 ;  /* 0x0000004f140b7220 */ /* 0x040fe40000410000 */
[----:B------:R-:W-:Y:S01]  /*b670*/  LDSM.16.MT88.4 R76, [R139+0x4c00] ;  /* 0x004c00008b4c783b */ /* 0x000fe20000004200 */
[----:B------:R-:W1:Y:S01]  /*b680*/  MUFU.EX2 R106, R106 ;  /* 0x0000006a006a7308 */ /* 0x000e620000000800 */
[C---:B------:R-:W-:Y:S02]  /*b690*/  FMUL.FTZ R18, R20.reuse, R70 ;  /* 0x0000004614127220 */ /* 0x040fe40000410000 */
[C---:B------:R-:W-:Y:S02]  /*b6a0*/  FMUL.FTZ R19, R20.reuse, R71 ;  /* 0x0000004714137220 */ /* 0x040fe40000410000 */
[----:B------:R-:W-:Y:S02]  /*b6b0*/  FMUL.FTZ R5, R21, R81 ;  /* 0x0000005115057220 */ /* 0x000fe40000410000 */
[C---:B------:R-:W-:Y:S02]  /*b6c0*/  FMUL.FTZ R6, R20.reuse, R82 ;  /* 0x0000005214067220 */ /* 0x040fe40000410000 */
[----:B------:R-:W-:Y:S01]  /*b6d0*/  FMUL.FTZ R7, R20, R83 ;  /* 0x0000005314077220 */ /* 0x000fe20000410000 */
        /* <DEDUP_REMOVED lines=9> */
[----:B-1----:R-:W-:Y:S01]  /*b770*/  F2FP.BF16.PACK_AB R24, R106, R109 ;  /* 0x0000006d6a18723e */ /* 0x002fe200000010ff */
        /* <DEDUP_REMOVED lines=33> */
[----:B------:R-:W-:Y:S02]  /*b990*/  FFMA.FTZ R101, R188, c[0x0][0x23c], -R53 ;  /* 0x00008f00bc657a23 */ /* 0x000fe40000010835 */
[----:B------:R-:W-:Y:S01]  /*b9a0*/  FFMA.FTZ R109, R21, R168, R109 ;  /* 0x000000a8156d7223 */ /* 0x000fe2000001006d */
[----:B------:R-:W-:Y:S01]  /*b9b0*/  MUFU.EX2 R99, R99 ;  /* 0x0000006300637308 */ /* 0x000fe20000000800 */
[--C-:B------:R-:W-:Y:S02]  /*b9c0*/  FFMA.FTZ R105, R181, c[0x0][0x23c], -R92.reuse ;  /* 0x00008f00b5697a23 */ /* 0x100fe4000001085c */
[--C-:B------:R-:W-:Y:S02]  /*b9d0*/  FFMA.FTZ R108, R177, c[0x0][0x23c], -R92.reuse ;  /* 0x00008f00b16c7a23 */ /* 0x100fe4000001085c */
[--C-:B------:R-:W-:Y:S02]  /*b9e0*/  FFMA.FTZ R110, R180, c[0x0][0x23c], -R53.reuse ;  /* 0x00008f00b46e7a23 */ /* 0x100fe40000010835 */
[----:B------:R-:W-:Y:S02]  /*b9f0*/  FFMA.FTZ R111, R178, c[0x0][0x23c], -R53 ;  /* 0x00008f00b26f7a23 */ /* 0x000fe40000010835 */
[----:B------:R-:W-:Y:S01]  /*ba00*/  FFMA.FTZ R107, R20, R167, R107 ;  /* 0x000000a7146b7223 */ /* 0x000fe2000001006b */
[----:B------:R-:W2:Y:S01]  /*ba10*/  MUFU.EX2 R96, R96 ;  /* 0x0000006000607308 */ /* 0x000ea20000000800 */
[----:B------:R-:W-:Y:S02]  /*ba20*/  FADD.FTZ R109, R106, R109 ;  /* 0x0000006d6a6d7221 */ /* 0x000fe40000010000 */
[----:B------:R-:W-:Y:S01]  /*ba30*/  FADD.FTZ R107, R102, R107 ;  /* 0x0000006b666b7221 */ /* 0x000fe20000010000 */
[----:B-1----:R-:W-:Y:S01]  /*ba40*/  F2FP.BF16.PACK_AB R27, R97, R100 ;  /* 0x00000064611b723e */ /* 0x002fe200000010ff */
[--C-:B------:R-:W-:Y:S02]  /*ba50*/  FFMA.FTZ R173, R173, c[0x0][0x23c], -R92.reuse ;  /* 0x00008f00adad7a23 */ /* 0x100fe4000001085c */
[----:B------:R-:W-:Y:S02]  /*ba60*/  FADD.FTZ R100, R100, R107 ;  /* 0x0000006b64647221 */ /* 0x000fe40000010000 */
[----:B------:R-:W-:Y:S01]  /*ba70*/  FFMA.FTZ R175, R175, c[0x0][0x23c], -R92 ;  /* 0x00008f00afaf7a23 */ /* 0x000fe2000001085c */
[----:B------:R-:W-:Y:S01]  /*ba80*/  MUFU.EX2 R98, R98 ;  /* 0x0000006200627308 */ /* 0x000fe20000000800 */
[C---:B------:R-:W-:Y:S07]  /*ba90*/  HMMA.16816.F32.BF16 R4, R24.reuse, R12, R4 ;  /* 0x0000000c1804723c */ /* 0x040fee0000041804 */
[C---:B------:R-:W-:Y:S01]  /*baa0*/  FMUL.FTZ R12, R21.reuse, R72 ;  /* 0x00000048150c7220 */ /* 0x040fe20000410000 */
[C---:B------:R-:W-:Y:S01]  /*bab0*/  HMMA.16816.F32.BF16 R8, R24.reuse, R14, R8 ;  /* 0x0000000e1808723c */ /* 0x040fe20000041808 */
[----:B------:R-:W1:Y:S03]  /*bac0*/  MUFU.EX2 R23, R23 ;  /* 0x0000001700177308 */ /* 0x000e660000000800 */
[----:B------:R-:W-:Y:S02]  /*bad0*/  FMUL.FTZ R13, R21, R73 ;  /* 0x00000049150d7220 */ /* 0x000fe40000410000 */
[----:B------:R-:W-:Y:S02]  /*bae0*/  FADD.FTZ R21, R97, R100 ;  /* 0x0000006461157221 */ /* 0x000fe40000010000 */
[C---:B------:R-:W-:Y:S03]  /*baf0*/  FMUL.FTZ R14, R20.reuse, R74 ;  /* 0x0000004a140e7220 */ /* 0x040fe60000410000 */
[----:B------:R-:W-:Y:S01]  /*bb00*/  MUFU.EX2 R95, R95 ;  /* 0x0000005f005f7308 */ /* 0x000fe20000000800 */
[----:B------:R-:W-:Y:S02]  /*bb10*/  FMUL.FTZ R15, R20, R75 ;  /* 0x0000004b140f7220 */ /* 0x000fe40000410000 */
[--C-:B------:R-:W-:Y:S02]  /*bb20*/  FFMA.FTZ R73, R192, c[0x0][0x23c], -R53.reuse ;  /* 0x00008f00c0497a23 */ /* 0x100fe40000010835 */
[--C-:B------:R-:W-:Y:S02]  /*bb30*/  FFMA.FTZ R72, R187, c[0x0][0x23c], -R92.reuse ;  /* 0x00008f00bb487a23 */ /* 0x100fe4000001085c */
[----:B------:R-:W-:Y:S01]  /*bb40*/  FFMA.FTZ R75, R189, c[0x0][0x23c], -R92 ;  /* 0x00008f00bd4b7a23 */ /* 0x000fe2000001085c */
[C---:B------:R-:W-:Y:S02]  /*bb50*/  HMMA.16816.F32.BF16 R12, R24.reuse, R28, R12 ;  /* 0x0000001c180c723c */ /* 0x040fe4000004180c */
[----:B------:R-:W3:Y:S01]  /*bb60*/  MUFU.EX2 R94, R94 ;  /* 0x0000005e005e7308 */ /* 0x000ee20000000800 */
[----:B------:R-:W-:Y:S02]  /*bb70*/  FFMA.FTZ R74, R190, c[0x0][0x23c], -R53 ;  /* 0x00008f00be4a7a23 */ /* 0x000fe40000010835 */
[----:B------:R-:W-:Y:S03]  /*bb80*/  FADD.FTZ R20, R104, R109 ;  /* 0x0000006d68147221 */ /* 0x000fe60000010000 */
[----:B------:R-:W-:Y:S01]  /*bb90*/  HMMA.16816.F32.BF16 R16, R24, R30, R16 ;  /* 0x0000001e1810723c */ /* 0x000fe20000041810 */
[----:B------:R-:W4:Y:S03]  /*bba0*/  LDSM.16.MT88.4 R28, [R139+0x3800] ;  /* 0x003800008b1c783b */ /* 0x000f260000004200 */
[----:B------:R-:W5:Y:S01]  /*bbb0*/  MUFU.EX2 R22, R22 ;  /* 0x0000001600167308 */ /* 0x000f620000000800 */
[----:B------:R-:W-:Y:S02]  /*bbc0*/  FADD.FTZ R20, R103, R20 ;  /* 0x0000001467147221 */ /* 0x000fe40000010000 */
[----:B--2---:R-:W-:Y:S02]  /*bbd0*/  F2FP.BF16.PACK_AB R24, R96, R99 ;  /* 0x000000636018723e */ /* 0x004fe400000010ff */
[----:B-1----:R-:W-:Y:S03]  /*bbe0*/  F2FP.BF16.PACK_AB R25, R23, R98 ;  /* 0x000000621719723e */ /* 0x002fe600000010ff */
[----:B------:R-:W-:Y:S02]  /*bbf0*/  FADD.FTZ R98, R98, R21 ;  /* 0x0000001562627221 */ /* 0x000fe40000010000 */
[----:B------:R-:W1:Y:S01]  /*bc00*/  MUFU.EX2 R91, R91 ;  /* 0x0000005b005b7308 */ /* 0x000e620000000800 */
[----:B------:R-:W-:Y:S02]  /*bc10*/  FADD.FTZ R99, R99, R20 ;  /* 0x0000001463637221 */ /* 0x000fe40000010000 */
[----:B------:R-:W-:Y:S01]  /*bc20*/  FADD.FTZ R23, R23, R98 ;  /* 0x0000006217177221 */ /* 0x000fe20000010000 */
[----:B---3--:R-:W-:Y:S01]  /*bc30*/  F2FP.BF16.PACK_AB R26, R94, R95 ;  /* 0x0000005f5e1a723e */ /* 0x008fe200000010ff */
[----:B------:R-:W-:Y:S04]  /*bc40*/  FADD.FTZ R96, R96, R99 ;  /* 0x0000006360607221 */ /* 0x000fe80000010000 */
[----:B------:R-:W-:Y:S01]  /*bc50*/  FADD.FTZ R95, R95, R96 ;  /* 0x000000605f5f7221 */ /* 0x000fe20000010000 */
[----:B------:R-:W-:Y:S03]  /*bc60*/  MUFU.EX2 R93, R93 ;  /* 0x0000005d005d7308 */ /* 0x000fe60000000800 */
[----:B------:R-:W-:Y:S02]  /*bc70*/  FADD.FTZ R94, R94, R95 ;  /* 0x0000005f5e5e7221 */ /* 0x000fe40000010000 */
[----:B-----5:R-:W-:Y:S05]  /*bc80*/  FADD.FTZ R68, R22, R23 ;  /* 0x0000001716447221 */ /* 0x020fea0000010000 */
[----:B------:R-:W2:Y:S01]  /*bc90*/  MUFU.EX2 R90, R90 ;  /* 0x0000005a005a7308 */ /* 0x000ea20000000800 */
[C---:B-1----:R-:W-:Y:S01]  /*bca0*/  F2FP.BF16.PACK_AB R27, R91.reuse, R22 ;  /* 0x000000165b1b723e */ /* 0x042fe200000010ff */
        /* <DEDUP_REMOVED lines=9> */
[----:B------:R-:W-:Y:S04]  /*bd40*/  LDSM.16.MT88.4 R36, [R139+0x4000] ;  /* 0x004000008b24783b */ /* 0x000fe80000004200 */
[----:B------:R-:W5:Y:S02]  /*bd50*/  MUFU.EX2 R62, R62 ;  /* 0x0000003e003e7308 */ /* 0x000f640000000800 */
        /* <DEDUP_REMOVED lines=8> */
[C---:B-----5:R-:W-:Y:S01]  /*bde0*/  F2FP.BF16.PACK_AB R26, R62.reuse, R67 ;  /* 0x000000433e1a723e */ /* 0x060fe200000010ff */
        /* <DEDUP_REMOVED lines=16> */
[--C-:B------:R-:W-:Y:S01]  /*bef0*/  FFMA.FTZ R41, R186, c[0x0][0x23c], -R53.reuse ;  /* 0x00008f00ba297a23 */ /* 0x100fe20000010835 */
[----:B------:R-:W5:Y:S02]  /*bf00*/  MUFU.EX2 R50, R50 ;  /* 0x0000003200327308 */ /* 0x000f640000000800 */
[----:B--2---:R-:W-:Y:S01]  /*bf10*/  F2FP.BF16.PACK_AB R24, R58, R61 ;  /* 0x0000003d3a18723e */ /* 0x004fe200000010ff */
[----:B------:R-:W-:Y:S01]  /*bf20*/  FFMA.FTZ R42, R184, c[0x0][0x23c], -R53 ;  /* 0x00008f00b82a7a23 */ /* 0x000fe20000010835 */
[----:B-1----:R-:W-:Y:S03]  /*bf30*/  F2FP.BF16.PACK_AB R25, R56, R59 ;  /* 0x0000003b3819723e */ /* 0x002fe600000010ff */
[----:B------:R-:W-:Y:S02]  /*bf40*/  FFMA.FTZ R43, R179, c[0x0][0x23c], -R92 ;  /* 0x00008f00b32b7a23 */ /* 0x000fe4000001085c */
[----:B------:R-:W-:Y:S01]  /*bf50*/  FADD.FTZ R61, R61, R62 ;  /* 0x0000003e3d3d7221 */ /* 0x000fe20000010000 */
[----:B------:R-:W-:Y:S03]  /*bf60*/  MUFU.EX2 R54, R54 ;  /* 0x0000003600367308 */ /* 0x000fe60000000800 */
[----:B------:R-:W-:Y:S07]  /*bf70*/  FADD.FTZ R58, R58, R61 ;  /* 0x0000003d3a3a7221 */ /* 0x000fee0000010000 */
        /* <DEDUP_REMOVED lines=12> */
[C---:B----4-:R-:W-:Y:S03]  /*c040*/  HMMA.16816.F32.BF16 R12, R24.reuse, R28, R12 ;  /* 0x0000001c180c723c */ /* 0x050fe6000004180c */
[----:B------:R-:W-:Y:S05]  /*c050*/  MUFU.EX2 R52, R52 ;  /* 0x0000003400347308 */ /* 0x000fea0000000800 */
[----:B------:R-:W-:Y:S01]  /*c060*/  HMMA.16816.F32.BF16 R16, R24, R30, R16 ;  /* 0x0000001e1810723c */ /* 0x000fe20000041810 */
[----:B------:R-:W4:Y:S04]  /*c070*/  LDSM.16.MT88.4 R28, [R139+0x4400] ;  /* 0x004400008b1c783b */ /* 0x000f280000004200 */
[----:B------:R-:W5:Y:S02]  /*c080*/  MUFU.EX2 R57, R57 ;  /* 0x0000003900397308 */ /* 0x000f640000000800 */
[----:B------:R-:W-:Y:S01]  /*c090*/  F2FP.BF16.PACK_AB R24, R46, R51 ;  /* 0x000000332e18723e */ /* 0x000fe200000010ff */
[----:B------:R-:W-:Y:S01]  /*c0a0*/  FADD.FTZ R51, R51, R50 ;  /* 0x0000003233337221 */ /* 0x000fe20000010000 */
[----:B--2---:R-:W-:Y:S03]  /*c0b0*/  F2FP.BF16.PACK_AB R25, R44, R47 ;  /* 0x0000002f2c19723e */ /* 0x004fe600000010ff */
[----:B-1----:R-:W-:Y:S01]  /*c0c0*/  F2FP.BF16.PACK_AB R26, R48, R45 ;  /* 0x0000002d301a723e */ /* 0x002fe200000010ff */
[----:B------:R-:W-:Y:S02]  /*c0d0*/  FADD.FTZ R46, R46, R51 ;  /* 0x000000332e2e7221 */ /* 0x000fe40000010000 */
[----:B------:R-:W-:Y:S02]  /*c0e0*/  MUFU.EX2 R63, R63 ;  /* 0x0000003f003f7308 */ /* 0x000fe40000000800 */
[----:B------:R-:W-:Y:S04]  /*c0f0*/  FADD.FTZ R45, R45, R46 ;  /* 0x0000002e2d2d7221 */ /* 0x000fe80000010000 */
[----:B------:R-:W-:Y:S04]  /*c100*/  FADD.FTZ R48, R48, R45 ;  /* 0x0000002d30307221 */ /* 0x000fe80000010000 */
[----:B------:R-:W1:Y:S01]  /*c110*/  MUFU.EX2 R66, R66 ;  /* 0x0000004200427308 */ /* 0x000e620000000800 */
[----:B-----5:R-:W-:Y:S09]  /*c120*/  F2FP.BF16.PACK_AB R27, R57, R52 ;  /* 0x00000034391b723e */ /* 0x020ff200000010ff */
[----:B------:R-:W-:Y:S01]  /*c130*/  MUFU.EX2 R64, R64 ;  /* 0x0000004000407308 */ /* 0x000fe20000000800 */
[C---:B------:R-:W-:Y:S08]  /*c140*/  HMMA.16816.F32.BF16 R4, R24.reuse, R36, R4 ;  /* 0x000000241804723c */ /* 0x040ff00000041804 */
[C---:B------:R-:W-:Y:S01]  /*c150*/  HMMA.16816.F32.BF16 R8, R24.reuse, R38, R8 ;  /* 0x000000261808723c */ /* 0x040fe20000041808 */
[----:B------:R-:W2:Y:S01]  /*c160*/  MUFU.EX2 R73, R73 ;  /* 0x0000004900497308 */ /* 0x000ea20000000800 */
[----:B------:R-:W5:Y:S02]  /*c170*/  LDSM.16.MT88.4 R36, [R138+0x4400] ;  /* 0x004400008a24783b */ /* 0x000f640000004200 */
[C---:B-1----:R-:W-:Y:S01]  /*c180*/  F2FP.BF16.PACK_AB R20, R66.reuse, R63 ;  /* 0x0000003f4214723e */ /* 0x042fe200000010ff */
[----:B------:R-:W-:Y:S03]  /*c190*/  FADD.FTZ R63, R63, R48 ;  /* 0x000000303f3f7221 */ /* 0x000fe60000010000 */
[C---:B---3--:R-:W-:Y:S03]  /*c1a0*/  HMMA.16816.F32.BF16 R12, R24.reuse, R32, R12 ;  /* 0x00000020180c723c */ /* 0x048fe6000004180c */
[----:B------:R-:W-:Y:S01]  /*c1b0*/  MUFU.EX2 R72, R72 ;  /* 0x0000004800487308 */ /* 0x000fe20000000800 */
[----:B------:R-:W-:Y:S03]  /*c1c0*/  FADD.FTZ R63, R66, R63 ;  /* 0x0000003f423f7221 */ /* 0x000fe60000010000 */
[--C-:B------:R-:W-:Y:S01]  /*c1d0*/  FFMA.FTZ R32, R176, c[0x0][0x23c], -R53.reuse ;  /* 0x00008f00b0207a23 */ /* 0x100fe20000010835 */
[----:B------:R-:W-:Y:S01]  /*c1e0*/  HMMA.16816.F32.BF16 R16, R24, R34, R16 ;  /* 0x000000221810723c */ /* 0x000fe20000041810 */
[----:B------:R-:W1:Y:S03]  /*c1f0*/  LDSM.16.MT88.4 R24, [R139+0x4800] ;  /* 0x004800008b18783b */ /* 0x000e660000004200 */
[--C-:B------:R-:W-:Y:S01]  /*c200*/  FFMA.FTZ R33, R174, c[0x0][0x23c], -R53.reuse ;  /* 0x00008f00ae217a23 */ /* 0x100fe20000010835 */
[----:B------:R-:W3:Y:S02]  /*c210*/  MUFU.EX2 R75, R75 ;  /* 0x0000004b004b7308 */ /* 0x000ee40000000800 */
[--C-:B------:R-:W-:Y:S01]  /*c220*/  FFMA.FTZ R34, R171, c[0x0][0x23c], -R92.reuse ;  /* 0x00008f00ab227a23 */ /* 0x100fe2000001085c */
[----:B--2---:R-:W-:Y:S01]  /*c230*/  F2FP.BF16.PACK_AB R21, R73, R64 ;  /* 0x000000404915723e */ /* 0x004fe200000010ff */
[----:B------:R-:W-:Y:S06]  /*c240*/  FFMA.FTZ R92, R172, c[0x0][0x23c], -R92 ;  /* 0x00008f00ac5c7a23 */ /* 0x000fec000001085c */
[----:B------:R-:W-:Y:S10]  /*c250*/  MUFU.EX2 R74, R74 ;  /* 0x0000004a004a7308 */ /* 0x000ff40000000800 */
[----:B------:R-:W2:Y:S01]  /*c260*/  MUFU.EX2 R101, R101 ;  /* 0x0000006500657308 */ /* 0x000ea20000000800 */
[----:B---3--:R-:W-:Y:S09]  /*c270*/  F2FP.BF16.PACK_AB R22, R75, R72 ;  /* 0x000000484b16723e */ /* 0x008ff200000010ff */
[----:B------:R-:W-:Y:S10]  /*c280*/  MUFU.EX2 R105, R105 ;  /* 0x0000006900697308 */ /* 0x000ff40000000800 */
[----:B------:R-:W3:Y:S01]  /*c290*/  MUFU.EX2 R40, R40 ;  /* 0x0000002800287308 */ /* 0x000ee20000000800 */
[----:B--2---:R-:W-:Y:S09]  /*c2a0*/  F2FP.BF16.PACK_AB R23, R101, R74 ;  /* 0x0000004a6517723e */ /* 0x004ff200000010ff */
[----:B------:R-:W-:Y:S01]  /*c2b0*/  MUFU.EX2 R41, R41 ;  /* 0x0000002900297308 */ /* 0x000fe20000000800 */
[C---:B----4-:R-:W-:Y:S08]  /*c2c0*/  HMMA.16816.F32.BF16 R4, R20.reuse, R28, R4 ;  /* 0x0000001c1404723c */ /* 0x050ff00000041804 */
[C---:B------:R-:W-:Y:S01]  /*c2d0*/  HMMA.16816.F32.BF16 R8, R20.reuse, R30, R8 ;  /* 0x0000001e1408723c */ /* 0x040fe20000041808 */
[----:B------:R-:W2:Y:S01]  /*c2e0*/  MUFU.EX2 R42, R42 ;  /* 0x0000002a002a7308 */ /* 0x000ea20000000800 */
        /* <DEDUP_REMOVED lines=8> */
[----:B---3--:R-:W-:Y:S02]  /*c370*/  F2FP.BF16.PACK_AB R20, R40, R105 ;  /* 0x000000692814723e */ /* 0x008fe400000010ff */
        /* <DEDUP_REMOVED lines=8> */
[----:B-----5:R-:W-:Y:S03]  /*c400*/  F2FP.BF16.PACK_AB R22, R108, R43 ;  /* 0x0000002b6c16723e */ /* 0x020fe600000010ff */
[----:B------:R-:W-:Y:S03]  /*c410*/  FADD.FTZ R52, R52, R47 ;  /* 0x0000002f34347221 */ /* 0x000fe60000010000 */
[----:B------:R-:W-:Y:S01]  /*c420*/  MUFU.EX2 R102, R173 ;  /* 0x000000ad00667308 */ /* 0x000fe20000000800 */
[----:B------:R-:W-:Y:S04]  /*c430*/  FADD.FTZ R57, R57, R52 ;  /* 0x0000003439397221 */ /* 0x000fe80000010000 */
[----:B------:R-:W-:Y:S04]  /*c440*/  FADD.FTZ R64, R64, R57 ;  /* 0x0000003940407221 */ /* 0x000fe80000010000 */
[----:B------:R-:W-:Y:S01]  /*c450*/  FADD.FTZ R73, R73, R64 ;  /* 0x0000004049497221 */ /* 0x000fe20000010000 */
[----:B------:R-:W3:Y:S01]  /*c460*/  MUFU.EX2 R97, R175 ;  /* 0x000000af00617308 */ /* 0x000ee20000000800 */
[----:B--2---:R-:W-:Y:S09]  /*c470*/  F2FP.BF16.PACK_AB R23, R111, R110 ;  /* 0x0000006e6f17723e */ /* 0x004ff200000010ff */
[----:B------:R-:W-:Y:S01]  /*c480*/  MUFU.EX2 R32, R32 ;  /* 0x0000002000207308 */ /* 0x000fe20000000800 */
[C---:B-1----:R-:W-:Y:S08]  /*c490*/  HMMA.16816.F32.BF16 R4, R20.reuse, R24, R4 ;  /* 0x000000181404723c */ /* 0x042ff00000041804 */
[C---:B------:R-:W-:Y:S01]  /*c4a0*/  HMMA.16816.F32.BF16 R8, R20.reuse, R26, R8 ;  /* 0x0000001a1408723c */ /* 0x040fe20000041808 */
[----:B------:R-:W1:Y:S01]  /*c4b0*/  MUFU.EX2 R33, R33 ;  /* 0x0000002100217308 */ /* 0x000e620000000800 */
[----:B------:R-:W2:Y:S02]  /*c4c0*/  LDSM.16.MT88.4 R24, [R138+0x4c00] ;  /* 0x004c00008a18783b */ /* 0x000ea40000004200 */
[----:B---3--:R-:W-:Y:S04]  /*c4d0*/  F2FP.BF16.PACK_AB R68, R97, R102 ;  /* 0x000000666144723e */ /* 0x008fe800000010ff */
[C---:B----4-:R-:W-:Y:S03]  /*c4e0*/  HMMA.16816.F32.BF16 R12, R20.reuse, R28, R12 ;  /* 0x0000001c140c723c */ /* 0x050fe6000004180c */
[----:B------:R-:W-:Y:S05]  /*c4f0*/  MUFU.EX2 R34, R34 ;  /* 0x0000002200227308 */ /* 0x000fea0000000800 */
[----:B------:R-:W-:Y:S05]  /*c500*/  HMMA.16816.F32.BF16 R16, R20, R30, R16 ;  /* 0x0000001e1410723c */ /* 0x000fea0000041810 */
[----:B------:R-:W3:Y:S01]  /*c510*/  MUFU.EX2 R35, R92 ;  /* 0x0000005c00237308 */ /* 0x000ee20000000800 */
[----:B-1----:R-:W-:Y:S09]  /*c520*/  F2FP.BF16.PACK_AB R69, R33, R32 ;  /* 0x000000202145723e */ /* 0x002ff200000010ff */
[----:B------:R-:W-:Y:S10]  /*c530*/  MUFU.EX2 R36, R36 ;  /* 0x0000002400247308 */ /* 0x000ff40000000800 */
[----:B------:R-:W1:Y:S01]  /*c540*/  MUFU.EX2 R53, R53 ;  /* 0x0000003500357308 */ /* 0x000e620000000800 */
[----:B---3--:R-:W-:Y:S02]  /*c550*/  F2FP.BF16.PACK_AB R70, R35, R34 ;  /* 0x000000222346723e */ /* 0x008fe400000010ff */
[----:B-1----:R-:W-:Y:S07]  /*c560*/  F2FP.BF16.PACK_AB R71, R53, R36 ;  /* 0x000000243547723e */ /* 0x002fee00000010ff */
[C---:B------:R-:W-:Y:S07]  /*c570*/  HMMA.16816.F32.BF16 R80, R68.reuse, R76, R4 ;  /* 0x0000004c4450723c */ /* 0x040fee0000041804 */
[----:B------:R-:W-:Y:S01]  /*c580*/  FADD.FTZ R4, R72, R63 ;  /* 0x0000003f48047221 */ /* 0x000fe20000010000 */
[C---:B------:R-:W-:Y:S04]  /*c590*/  HMMA.16816.F32.BF16 R76, R68.reuse, R78, R8 ;  /* 0x0000004e444c723c */ /* 0x040fe80000041808 */
        /* <DEDUP_REMOVED lines=21> */
[----:B------:R-:W-:-:S05]  /*c6f0*/  @P0 BRA `(.L_x_3912) ;  /* 0xffffcf8000000947 */ /* 0x000fca000383ffff */
.L_x_3908:
[----:B------:R-:W1:Y:S01]  /*c700*/  SHFL.BFLY PT, R3, R168, 0x2, 0x1f ;  /* 0x0c401f00a8037f89 */ /* 0x000e6200000e0000 */
[----:B------:R-:W-:Y:S01]  /*c710*/  IMAD.MOV.U32 R9, RZ, RZ, 0x3f800000 ;  /* 0x3f800000ff097424 */ /* 0x000fe200078e00ff */
[----:B------:R-:W-:Y:S01]  /*c720*/  BSSY B0, `(.L_x_3913) ;  /* 0x000007d000007945 */ /* 0x000fe20003800000 */
[----:B------:R-:W-:Y:S01]  /*c730*/  IMAD.SHL.U32 R156, R156, 0x8, RZ ;  /* 0x000000089c9c7824 */ /* 0x000fe200078e00ff */
[----:B------:R-:W2:Y:S01]  /*c740*/  SHFL.BFLY PT, R4, R167, 0x2, 0x1f ;  /* 0x0c401f00a7047f89 */ /* 0x000ea200000e0000 */
[----:B------:R-:W-:-:S03]  /*c750*/  IMAD R151, R162, 0x10, R151 ;  /* 0x00000010a2977824 */ /* 0x000fc600078e0297 */
[----:B------:R-:W3:Y:S04]  /*c760*/  S2R R5, SR_TID.X ;  /* 0x0000000000057919 */ /* 0x000ee80000002100 */
[----:B------:R-:W-:Y:S06]  /*c770*/  BAR.SYNC.DEFER_BLOCKING 0x0 ;  /* 0x0000000000007b1d */ /* 0x000fec0000010000 */
[----:B------:R-:W4:Y:S01]  /*c780*/  S2R R28, SR_CTAID.X ;  /* 0x00000000001c7919 */ /* 0x000f220000002500 */
        /* <DEDUP_REMOVED lines=8> */
[----:B------:R-:W-:Y:S01]  /*c810*/  SHF.L.U32 R12, R12, 0x2, RZ ;  /* 0x000000020c0c7819 */ /* 0x000fe200000006ff */
[----:B----4-:R-:W-:Y:S01]  /*c820*/  IMAD.SHL.U32 R28, R28, 0x40, RZ ;  /* 0x000000401c1c7824 */ /* 0x010fe200078e00ff */
[----:B------:R-:W-:Y:S02]  /*c830*/  SHF.R.S32.HI R14, RZ, 0x1f, R11 ;  /* 0x0000001fff0e7819 */ /* 0x000fe4000001140b */
[----:B------:R-:W-:-:S02]  /*c840*/  LOP3.LUT R12, R12, 0x3fffff00, RZ, 0xc0, !PT ;  /* 0x3fffff000c0c7812 */ /* 0x000fc400078ec0ff */
[----:B------:R-:W-:Y:S02]  /*c850*/  LEA.HI R14, R14, R11, RZ, 0x3 ;  /* 0x0000000b0e0e7211 */ /* 0x000fe400078f18ff */
[----:B------:R-:W-:Y:S01]  /*c860*/  LOP3.LUT R16, R16, 0xfffffffc, RZ, 0xc0, !PT ;  /* 0xfffffffc10107812 */ /* 0x000fe200078ec0ff */
[----:B------:R-:W-:Y:S01]  /*c870*/  IMAD R155, R155, 0x20, R12 ;  /* 0x000000209b9b7824 */ /* 0x000fe200078e020c */
[----:B------:R-:W-:Y:S01]  /*c880*/  LOP3.LUT R14, R14, 0xfffffff8, RZ, 0xc0, !PT ;  /* 0xfffffff80e0e7812 */ /* 0x000fe200078ec0ff */
[----:B-1----:R-:W-:Y:S01]  /*c890*/  FADD.FTZ R7, R8, R7 ;  /* 0x0000000708077221 */ /* 0x002fe20000010000 */
[CC--:B------:R-:W-:Y:S01]  /*c8a0*/  LEA.HI R12, R4.reuse, R5.reuse, RZ, 0x4 ;  /* 0x00000005040c7211 */ /* 0x0c0fe200078f20ff */
[----:B------:R-:W-:Y:S02]  /*c8b0*/  IMAD.IADD R13, R5, 0x1, -R16 ;  /* 0x00000001050d7824 */ /* 0x000fe400078e0a10 */
[----:B--2---:R-:W-:Y:S01]  /*c8c0*/  FADD.FTZ R6, R3, R6 ;  /* 0x0000000603067221 */ /* 0x004fe20000010000 */
[----:B------:R-:W-:Y:S01]  /*c8d0*/  LEA.HI R3, R4, R5, RZ, 0x5 ;  /* 0x0000000504037211 */ /* 0x000fe200078f28ff */
[----:B------:R-:W-:Y:S01]  /*c8e0*/  IMAD.IADD R11, R11, 0x1, -R14 ;  /* 0x000000010b0b7824 */ /* 0x000fe200078e0a0e */
[----:B------:R-:W-:Y:S01]  /*c8f0*/  FSETP.NE.FTZ.AND P3, PT, R7, RZ, PT ;  /* 0x000000ff0700720b */ /* 0x000fe20003f75000 */
[----:B------:R-:W-:Y:S01]  /*c900*/  IMAD.MOV.U32 R8, RZ, RZ, 0x3f800000 ;  /* 0x3f800000ff087424 */ /* 0x000fe200078e00ff */
[----:B------:R-:W-:Y:S01]  /*c910*/  SHF.R.S32.HI R12, RZ, 0x4, R12 ;  /* 0x00000004ff0c7819 */ /* 0x000fe2000001140c */
[----:B------:R-:W-:Y:S01]  /*c920*/  IMAD R154, R154, 0x4, R155 ;  /* 0x000000049a9a7824 */ /* 0x000fe200078e029b */
[----:B------:R-:W-:-:S02]  /*c930*/  SHF.R.S32.HI R10, RZ, 0x5, R3 ;  /* 0x00000005ff0a7819 */ /* 0x000fc40000011403 */
[----:B------:R-:W-:Y:S02]  /*c940*/  SHF.L.U32 R12, R12, 0x6, RZ ;  /* 0x000000060c0c7819 */ /* 0x000fe400000006ff */
[----:B------:R-:W-:Y:S02]  /*c950*/  LEA.HI R14, R11, R11, RZ, 0x1 ;  /* 0x0000000b0b0e7211 */ /* 0x000fe400078f08ff */
[----:B------:R-:W-:Y:S02]  /*c960*/  LEA R10, R10, R13, 0x8 ;  /* 0x0000000d0a0a7211 */ /* 0x000fe400078e40ff */
[----:B------:R-:W-:Y:S01]  /*c970*/  FSETP.NE.FTZ.AND P2, PT, R6, RZ, PT ;  /* 0x000000ff0600720b */ /* 0x000fe20003f55000 */
[----:B------:R-:W1:Y:S01]  /*c980*/  @P3 MUFU.RCP R9, R7 ;  /* 0x0000000700093308 */ /* 0x000e620000001000 */
[----:B------:R-:W-:Y:S02]  /*c990*/  LOP3.LUT R13, R12, 0xc0, RZ, 0xc0, !PT ;  /* 0x000000c00c0d7812 */ /* 0x000fe400078ec0ff */
[----:B------:R-:W-:-:S02]  /*c9a0*/  SHF.R.S32.HI R12, RZ, 0x1, R14 ;  /* 0x00000001ff0c7819 */ /* 0x000fc4000001140e */
[----:B------:R-:W-:Y:S02]  /*c9b0*/  LOP3.LUT R14, R14, 0x1fffffe, RZ, 0xc0, !PT ;  /* 0x01fffffe0e0e7812 */ /* 0x000fe400078ec0ff */
[C---:B------:R-:W-:Y:S01]  /*c9c0*/  SHF.L.U32 R15, R12.reuse, 0x6, RZ ;  /* 0x000000060c0f7819 */ /* 0x040fe200000006ff */
[----:B------:R-:W-:Y:S01]  /*c9d0*/  @P3 MUFU.LG2 R7, R7 ;  /* 0x0000000700073308 */ /* 0x000fe20000000c00 */
[C---:B------:R-:W-:Y:S01]  /*c9e0*/  LOP3.LUT P0, RZ, R12.reuse, 0x2, RZ, 0xc0, !PT ;  /* 0x000000020cff7812 */ /* 0x040fe2000780c0ff */
[----:B------:R-:W-:Y:S01]  /*c9f0*/  IMAD.IADD R11, R11, 0x1, -R14 ;  /* 0x000000010b0b7824 */ /* 0x000fe200078e0a0e */
[----:B------:R-:W-:Y:S02]  /*ca00*/  LOP3.LUT R15, R15, 0xc0, RZ, 0xc0, !PT ;  /* 0x000000c00f0f7812 */ /* 0x000fe400078ec0ff */
[----:B------:R-:W-:Y:S02]  /*ca10*/  LOP3.LUT R14, R12, 0x1, RZ, 0xc0, !PT ;  /* 0x000000010c0e7812 */ /* 0x000fe400078ec0ff */
[----:B------:R-:W-:Y:S01]  /*ca20*/  LEA R10, R11, R10, 0x4 ;  /* 0x0000000a0b0a7211 */ /* 0x000fe200078e20ff */
[----:B------:R-:W2:Y:S01]  /*ca30*/  @P2 MUFU.RCP R8, R6 ;  /* 0x0000000600082308 */ /* 0x000ea20000001000 */
[----:B------:R-:W-:Y:S01]  /*ca40*/  LEA.HI R15, R15, R15, RZ, 0x1d ;  /* 0x0000000f0f0f7211 */ /* 0x000fe200078fe8ff */
[----:B-1----:R-:W-:Y:S01]  /*ca50*/  FMUL.FTZ R80, R9, R80 ;  /* 0x0000005009507220 */ /* 0x002fe20000410000 */
[----:B------:R-:W-:Y:S01]  /*ca60*/  LOP3.LUT R156, R13, 0x18, R156, 0xf8, !PT ;  /* 0x000000180d9c7812 */ /* 0x000fe200078ef89c */
[C---:B------:R-:W-:Y:S01]  /*ca70*/  FMUL.FTZ R81, R9.reuse, R81 ;  /* 0x0000005109517220 */ /* 0x040fe20000410000 */
[----:B------:R-:W-:Y:S01]  /*ca80*/  ISETP.NE.U32.AND P1, PT, R14, 0x1, PT ;  /* 0x000000010e00780c */ /* 0x000fe20003f25070 */
[----:B------:R-:W-:Y:S01]  /*ca90*/  IMAD.U32 R10, R10, 0x2, R15 ;  /* 0x000000020a0a7824 */ /* 0x000fe200078e000f */
[----:B------:R-:W-:Y:S01]  /*caa0*/  MOV R12, 0xffffffe0 ;  /* 0xffffffe0000c7802 */ /* 0x000fe20000000f00 */
[C---:B------:R-:W-:Y:S01]  /*cab0*/  FMUL.FTZ R76, R9.reuse, R76 ;  /* 0x0000004c094c7220 */ /* 0x040fe20000410000 */
[----:B------:R-:W-:Y:S01]  /*cac0*/  SHF.R.U32.HI R13, RZ, 0x3, R13 ;  /* 0x00000003ff0d7819 */ /* 0x000fe2000001160d */
[C---:B------:R-:W-:Y:S01]  /*cad0*/  FMUL.FTZ R77, R9.reuse, R77 ;  /* 0x0000004d094d7220 */ /* 0x040fe20000410000 */
[----:B------:R-:W-:Y:S01]  /*cae0*/  SEL R12, R12, 0x20, !P1 ;  /* 0x000000200c0c7807 */ /* 0x000fe20004800000 */
[C---:B------:R-:W-:Y:S01]  /*caf0*/  FMUL.FTZ R72, R9.reuse, R72 ;  /* 0x0000004809487220 */ /* 0x040fe20000410000 */
[----:B------:R-:W-:Y:S01]  /*cb00*/  LOP3.LUT R11, R156, R13, RZ, 0x3c, !PT ;  /* 0x0000000d9c0b7212 */ /* 0x000fe200078e3cff */
[C---:B------:R-:W-:Y:S01]  /*cb10*/  FMUL.FTZ R73, R9.reuse, R73 ;  /* 0x0000004909497220 */ /* 0x040fe20000410000 */
[----:B------:R-:W-:Y:S01]  /*cb20*/  STS.64 [R10.X4], R80 ;  /* 0x000000500a007388 */ /* 0x000fe20000004a00 */
[----:B------:R-:W-:Y:S01]  /*cb30*/  FMUL.FTZ R68, R9, R68 ;  /* 0x0000004409447220 */ /* 0x000fe20000410000 */
[----:B------:R-:W-:Y:S01]  /*cb40*/  LOP3.LUT R30, R3, 0xffffffe0, RZ, 0xc0, !PT ;  /* 0xffffffe0031e7812 */ /* 0x000fe200078ec0ff */
[----:B------:R-:W-:Y:S01]  /*cb50*/  FMUL.FTZ R69, R9, R69 ;  /* 0x0000004509457220 */ /* 0x000fe20000410000 */
[----:B------:R-:W1:Y:S01]  /*cb60*/  @P2 MUFU.LG2 R6, R6 ;  /* 0x0000000600062308 */ /* 0x000e620000000c00 */
[----:B------:R-:W-:Y:S01]  /*cb70*/  IMAD.SHL.U32 R9, R10, 0x4, RZ ;  /* 0x000000040a097824 */ /* 0x000fe200078e00ff */
[----:B------:R-:W-:Y:S01]  /*cb80*/  IADD3 R30, -R30, R5, RZ ;  /* 0x000000051e1e7210 */ /* 0x000fe20007ffe1ff */
[----:B--2---:R-:W-:Y:S01]  /*cb90*/  FMUL.FTZ R83, R8, R83 ;  /* 0x0000005308537220 */ /* 0x004fe20000410000 */
[----:B------:R-:W-:Y:S01]  /*cba0*/  LEA.HI R4, R4, R5, RZ, 0x3 ;  /* 0x0000000504047211 */ /* 0x000fe200078f18ff */
[C---:B------:R-:W-:Y:S01]  /*cbb0*/  FMUL.FTZ R82, R8.reuse, R82 ;  /* 0x0000005208527220 */ /* 0x040fe20000410000 */
[C---:B------:R-:W-:Y:S01]  /*cbc0*/  IADD3 R29, R9.reuse, 0x40, RZ ;  /* 0x00000040091d7810 */ /* 0x040fe20007ffe0ff */
[C---:B------:R-:W-:Y:S01]  /*cbd0*/  FMUL.FTZ R79, R8.reuse, R79 ;  /* 0x0000004f084f7220 */ /* 0x040fe20000410000 */
[C---:B------:R-:W-:Y:S01]  /*cbe0*/  @P0 IADD3 R29, R9.reuse, -0x40, RZ ;  /* 0xffffffc0091d0810 */ /* 0x040fe20007ffe0ff */
[C---:B------:R-:W-:Y:S01]  /*cbf0*/  FMUL.FTZ R78, R8.reuse, R78 ;  /* 0x0000004e084e7220 */ /* 0x040fe20000410000 */
[----:B------:R2:W-:Y:S01]  /*cc00*/  STS.64 [R10.X4+0x400], R82 ;  /* 0x000400520a007388 */ /* 0x0005e20000004a00 */
[----:B------:R-:W-:Y:S01]  /*cc10*/  FMUL.FTZ R75, R8, R75 ;  /* 0x0000004b084b7220 */ /* 0x000fe20000410000 */
[----:B------:R-:W-:Y:S01]  /*cc20*/  IADD3 R31, R12, R29, RZ ;  /* 0x0000001d0c1f7210 */ /* 0x000fe20007ffe0ff */
[----:B------:R-:W-:Y:S01]  /*cc30*/  FMUL.FTZ R74, R8, R74 ;  /* 0x0000004a084a7220 */ /* 0x000fe20000410000 */
[----:B------:R-:W-:Y:S01]  /*cc40*/  LOP3.LUT P0, RZ, R30, 0x3, RZ, 0xc0, !PT ;  /* 0x000000031eff7812 */ /* 0x000fe2000780c0ff */
[----:B------:R-:W-:Y:S01]  /*cc50*/  FMUL.FTZ R71, R8, R71 ;  /* 0x0000004708477220 */ /* 0x000fe20000410000 */
[----:B------:R-:W-:Y:S01]  /*cc60*/  LOP3.LUT R4, R4, 0xfffffff8, RZ, 0xc0, !PT ;  /* 0xfffffff804047812 */ /* 0x000fe200078ec0ff */
[----:B------:R-:W-:Y:S01]  /*cc70*/  FMUL.FTZ R70, R8, R70 ;  /* 0x0000004608467220 */ /* 0x000fe20000410000 */
[----:B------:R-:W-:Y:S01]  /*cc80*/  IADD3 R8, R154, R11, RZ ;  /* 0x0000000b9a087210 */ /* 0x000fe20007ffe0ff */
[----:B------:R-:W-:Y:S01]  /*cc90*/  IMAD.IADD R13, R9, 0x1, R12 ;  /* 0x00000001090d7824 */ /* 0x000fe200078e020c */
[----:B------:R-:W3:Y:S01]  /*cca0*/  S2R R11, SR_CTAID.Z ;  /* 0x00000000000b7919 */ /* 0x000ee20000002700 */
[----:B------:R-:W-:Y:S01]  /*ccb0*/  @P3 FMUL.FTZ R7, R7, 0.69314718246459960938 ;  /* 0x3f31721807073820 */ /* 0x000fe20000410000 */
[----:B------:R-:W-:Y:S01]  /*ccc0*/  MOV R3, 0xff800000 ;  /* 0xff80000000037802 */ /* 0x000fe20000000f00 */
[----:B------:R-:W-:Y:S01]  /*ccd0*/  IMAD.IADD R4, R5, 0x1, -R4 ;  /* 0x0000000105047824 */ /* 0x000fe200078e0a04 */
[----:B------:R-:W4:Y:S01]  /*cce0*/  S2R R9, SR_CTAID.Y ;  /* 0x0000000000097919 */ /* 0x000f220000002600 */
[----:B------:R-:W-:-:S03]  /*ccf0*/  @P3 FFMA.FTZ R3, R2, c[0x0][0x238], R7 ;  /* 0x00008e0002033a23 */ /* 0x000fc60000010007 */
[----:B------:R-:W-:Y:S01]  /*cd00*/  STS.64 [R13], R76 ;  /* 0x0000004c0d007388 */ /* 0x000fe20000000a00 */
[----:B------:R-:W-:-:S03]  /*cd10*/  SHF.L.U32 R2, R4, 0x2, RZ ;  /* 0x0000000204027819 */ /* 0x000fc600000006ff */
[----:B------:R-:W-:Y:S04]  /*cd20*/  STS.64 [R13+0x400], R78 ;  /* 0x0004004e0d007388 */ /* 0x000fe80000000a00 */
[----:B------:R-:W-:Y:S01]  /*cd30*/  STS.64 [R29], R72 ;  /* 0x000000481d007388 */ /* 0x000fe20000000a00 */
[----:B--2---:R-:W-:-:S03]  /*cd40*/  IMAD.MOV R10, RZ, RZ, -R158 ;  /* 0x000000ffff0a7224 */ /* 0x004fc600078e0a9e */
[----:B------:R-:W-:Y:S04]  /*cd50*/  STS.64 [R29+0x400], R74 ;  /* 0x0004004a1d007388 */ /* 0x000fe80000000a00 */
[----:B------:R-:W-:Y:S01]  /*cd60*/  STS.64 [R31], R68 ;  /* 0x000000441f007388 */ /* 0x000fe20000000a00 */
[----:B---3--:R-:W-:Y:S02]  /*cd70*/  IMAD R10, R10, c[0x0][0x1c0], R11 ;  /* 0x000070000a0a7a24 */ /* 0x008fe400078e020b */
[----:B-1----:R-:W-:Y:S01]  /*cd80*/  @P2 FMUL.FTZ R11, R6, 0.69314718246459960938 ;  /* 0x3f317218060b2820 */ /* 0x002fe20000410000 */
[----:B------:R-:W-:Y:S01]  /*cd90*/  STS.64 [R31+0x400], R70 ;  /* 0x000400461f007388 */ /* 0x000fe20000000a00 */
[----:B----4-:R-:W-:-:S03]  /*cda0*/  IMAD R9, R9, c[0x0][0x210], R158 ;  /* 0x0000840009097a24 */ /* 0x010fc600078e029e */
[----:B------:R-:W-:Y:S01]  /*cdb0*/  BAR.SYNC.DEFER_BLOCKING 0x0 ;  /* 0x0000000000007b1d */ /* 0x000fe20000010000 */
[----:B------:R-:W-:-:S04]  /*cdc0*/  IMAD R9, R9, c[0x0][0x1c0], R10 ;  /* 0x0000700009097a24 */ /* 0x000fc800078e020a */
[----:B------:R-:W-:Y:S01]  /*cdd0*/  IMAD R28, R9, c[0x0][0x214], R28 ;  /* 0x00008500091c7a24 */ /* 0x000fe200078e021c */
[----:B------:R-:W1:Y:S04]  /*cde0*/  LDS.128 R20, [R8.X4] ;  /* 0x0000000008147984 */ /* 0x000e680000004c00 */
[----:B------:R-:W2:Y:S04]  /*cdf0*/  LDS.128 R16, [R8.X4+0x800] ;  /* 0x0008000008107984 */ /* 0x000ea80000004c00 */
[----:B------:R-:W3:Y:S04]  /*ce00*/  LDS.128 R12, [R8.X4+0x1000] ;  /* 0x00100000080c7984 */ /* 0x000ee80000004c00 */
[----:B------:R4:W1:Y:S02]  /*ce10*/  LDS.128 R24, [R8.X4+0x1800] ;  /* 0x0018000008187984 */ /* 0x0008640000004c00 */
[----:B----4-:R-:W-:Y:S01]  /*ce20*/  MOV R8, 0xff800000 ;  /* 0xff80000000087802 */ /* 0x010fe20000000f00 */
        /* <DEDUP_REMOVED lines=12> */
.L_x_3914:
[----:B------:R-:W-:Y:S05]  /*cef0*/  BSYNC B0 ;  /* 0x0000000000007941 */ /* 0x000fea0003800000 */
.L_x_3913:
[--C-:B----4-:R-:W-:Y:S01]  /*cf00*/  SHF.R.S32.HI R3, RZ, 0x1f, R2.reuse ;  /* 0x0000001fff037819 */ /* 0x110fe20000011402 */
        /* <DEDUP_REMOVED lines=21> */
.L_x_3915:
        /* <DEDUP_REMOVED lines=10> */
.L_x_5237:


//--------------------- .text._ZN5flash24flash_fwd_splitkv_kernelI23Flash_fwd_kernel_traitsILi32ELi64ELi128ELi4ELb0ELb0EN7cutlass10bfloat16_tE19Flash_kernel_traitsILi32ELi64ELi128ELi4ES3_EELb1ELb0ELb0ELb0ELb0ELb0ELb1ELb1EEEvNS_16Flash_fwd_paramsE --------------------------
	.section	.text._ZN5flash24flash_fwd_splitkv_kernelI23Flash_fwd_kernel_traitsILi32ELi64ELi128ELi4ELb0ELb0EN7cutlass10bfloat16_tE19Flash_kernel_traitsILi32ELi64ELi128ELi4ES3_EELb1ELb0ELb0ELb0ELb0ELb0ELb1ELb1EEEvNS_16Flash_fwd_paramsE,"ax",@progbits
	.sectioninfo	@"SHI_REGISTERS=168"
	.align	128
        .global         _ZN5flash24flash_fwd_splitkv_kernelI23Flash_fwd_kernel_traitsILi32ELi64ELi128ELi4ELb0ELb0EN7cutlass10bfloat16_tE19Flash_kernel_traitsILi32ELi64ELi128ELi4ES3_EELb1ELb0ELb0ELb0ELb0ELb0ELb1ELb1EEEvNS_16Flash_fwd_paramsE
        .type           _ZN5flash24flash_fwd_splitkv_kernelI23Flash_fwd_kernel_traitsILi32ELi64ELi128ELi4ELb0ELb0EN7cutlass10bfloat16_tE19Flash_kernel_traitsILi32ELi64ELi128ELi4ES3_EELb1ELb0ELb0ELb0ELb0ELb0ELb1ELb1EEEvNS_16Flash_fwd_paramsE,@function
        .size           _ZN5flash24flash_fwd_splitkv_kernelI23Flash_fwd_kernel_traitsILi32ELi64ELi128ELi4ELb0ELb0EN7cutlass10bfloat16_tE19Flash_kernel_traitsILi32ELi64ELi128ELi4ES3_EELb1ELb0ELb0ELb0ELb0ELb0ELb1ELb1EEEvNS_16Flash_fwd_paramsE,(.L_x_5238 - _ZN5flash24flash_fwd_splitkv_kernelI23Flash_fwd_kernel_traitsILi32ELi64ELi128ELi4ELb0ELb0EN7cutlass10bfloat16_tE19Flash_kernel_traitsILi32ELi64ELi128ELi4ES3_EELb1ELb0ELb0ELb0ELb0ELb0ELb1ELb1EEEvNS_16Flash_fwd_paramsE)
        .other          _ZN5flash24flash_fwd_splitkv_kernelI23Flash_fwd_kernel_traitsILi32ELi64ELi128ELi4ELb0ELb0EN7cutlass10bfloat16_tE19Flash_kernel_traitsILi32ELi64ELi128ELi4ES3_EELb1ELb0ELb0ELb0ELb0ELb0ELb1ELb1EEEvNS_16Flash_fwd_paramsE,@"STO_CUDA_ENTRY STV_DEFAULT"
_ZN5flash24flash_fwd_splitkv_kernelI23Flash_fwd_kernel_traitsILi32ELi64ELi128ELi4ELb0ELb0EN7cutlass10bfloat16_tE19Flash_kernel_traitsILi32ELi64ELi128ELi4ES3_EELb1ELb0ELb0ELb0ELb0ELb0ELb1ELb1EEEvNS_16Flash_fwd_paramsE:
.text._ZN5flash24flash_fwd_splitkv_kernelI23Flash_fwd_kernel_traitsILi32ELi64ELi128ELi4ELb0ELb0EN7cutlass10bfloat16_tE19Flash_kernel_traitsILi32ELi64ELi128ELi4ES3_EELb1ELb0ELb0ELb0ELb0ELb0ELb1ELb1EEEvNS_16Flash_fwd_paramsE:
[----:B------:R-:W-:Y:S02]  /*0000*/  MOV R1, c[0x0][0x28] ;  /* 0x00000a0000017a02 */ /* 0x000fe40000000f00 */
[----:B------:R-:W1:Y:S01]  /*0010*/  I2F.U32.RP R4, c[0x0][0x1c0] ;  /* 0x0000700000047b06 */ /* 0x000e620000209000 */
[----:B------:R-:W2:Y:S01]  /*0020*/  S2R R5, SR_CTAID.Z ;  /* 0x0000000000057919 */ /* 0x000ea20000002700 */
[----:B------:R-:W-:Y:S01]  /*0030*/  IMAD.MOV.U32 R2, RZ, RZ, RZ ;  /* 0x000000ffff027224 */ /* 0x000fe200078e00ff */
[----:B------:R-:W-:Y:S01]  /*0040*/  ISETP.NE.U32.AND P0, PT, RZ, c[0x0][0x1c0], PT ;  /* 0x00007000ff007a0c */ /* 0x000fe20003f05070 */
[----:B------:R-:W-:Y:S01]  /*0050*/  IMAD.MOV.U32 R25, RZ, RZ, -0x1 ;  /* 0xffffffffff197424 */ /* 0x000fe200078e00ff */
[----:B------:R-:W-:Y:S01]  /*0060*/  ISETP.NE.U32.AND P5, PT, RZ, c[0x0][0x250], PT ;  /* 0x00009400ff007a0c */ /* 0x000fe20003fa5070 */
[----:B------:R-:W-:-:S03]  /*0070*/  ULDC.64 UR6, c[0x0][0x118] ;  /* 0x0000460000067ab9 */ /* 0x000fc60000000a00 */
[----:B------:R-:W-:Y:S01]  /*0080*/  ISETP.NE.AND.EX P5, PT, RZ, c[0x0][0x254], PT, P5 ;  /* 0x00009500ff007a0c */ /* 0x000fe20003fa5350 */
[----:B-1----:R-:W1:Y:S02]  /*0090*/  MUFU.RCP R3, R4 ;  /* 0x0000000400037308 */ /* 0x002e640000001000 */
[----:B-1----:R-:W-:-:S06]  /*00a0*/  IADD3 R3, R3, 0xffffffe, RZ ;  /* 0x0ffffffe03037810 */ /* 0x002fcc0007ffe0ff */
[----:B------:R-:W1:Y:S02]  /*00b0*/  F2I.FTZ.U32.TRUNC.NTZ R3, R3 ;  /* 0x0000000300037305 */ /* 0x000e64000021f000 */
[----:B-1----:R-:W-:-:S04]  /*00c0*/  IMAD.MOV R0, RZ, RZ, -R3 ;  /* 0x000000ffff007224 */ /* 0x002fc800078e0a03 */
[----:B------:R-:W-:Y:S02]  /*00d0*/  IMAD R7, R0, c[0x0][0x1c0], RZ ;  /* 0x0000700000077a24 */ /* 0x000fe400078e02ff */
[----:B------:R-:W-:Y:S01]  /*00e0*/  IMAD.MOV.U32 R8, RZ, RZ, RZ ;  /* 0x000000ffff087224 */ /* 0x000fe200078e00ff */
[----:B------:R-:W1:Y:S01]  /*00f0*/  LDC.U8 R0, c[0x0][0x312] ;  /* 0x0000c480ff007b82 */ /* 0x000e620000000000 */
        /* <DEDUP_REMOVED lines=13> */
[----:B-1----:R-:W-:Y:S02]  /*01d0*/  ISETP.NE.AND P2, PT, R0, RZ, PT ;  /* 0x000000ff0000720c */ /* 0x002fe40003f45270 */
[----:B------:R-:W-:Y:S01]  /*01e0*/  ISETP.EQ.U32.AND P0, PT, RZ, c[0x0][0x248], PT ;  /* 0x00009200ff007a0c */ /* 0x000fe20003f02070 */
[----:B------:R-:W-:-:S03]  /*01f0*/  IMAD.WIDE R6, R143, R2, c[0x0][0x240] ;  /* 0x000090008f067625 */ /* 0x000fc600078e0202 */
[----:B------:R-:W-:Y:S01]  /*0200*/  ISETP.EQ.OR.EX P0, PT, RZ, c[0x0][0x24c], !P2, P0 ;  /* 0x00009300ff007a0c */ /* 0x000fe20005702700 */
[CC--:B------:R-:W-:Y:S01]  /*0210*/  IMAD.WIDE R44, R143.reuse, R2.reuse, c[0x0][0x250] ;  /* 0x000094008f2c7625 */ /* 0x0c0fe200078e0202 */
[----:B------:R-:W2:Y:S04]  /*0220*/  @P1 LDG.E R25, [R6.64] ;  /* 0x0000000606191981 */ /* 0x000ea8000c1e1900 */
[----:B------:R-:W2:Y:S01]  /*0230*/  @P1 LDG.E R142, [R6.64+0x4] ;  /* 0x00000406068e1981 */ /* 0x000ea2000c1e1900 */
[----:B------:R-:W-:Y:S01]  /*0240*/  MOV R3, 0xffffffff ;  /* 0xffffffff00037802 */ /* 0x000fe20000000f00 */
[----:B------:R-:W-:Y:S02]  /*0250*/  IMAD.WIDE R10, R143, R2, c[0x0][0x248] ;  /* 0x000092008f0a7625 */ /* 0x000fe400078e0202 */
[----:B------:R1:W5:Y:S04]  /*0260*/  @P5 LDG.E R8, [R44.64] ;  /* 0x000000062c085981 */ /* 0x000368000c1e1900 */
[----:B------:R1:W5:Y:S01]  /*0270*/  @!P0 LDG.E R3, [R10.64] ;  /* 0x000000060a038981 */ /* 0x000362000c1e1900 */
[----:B------:R-:W-:Y:S01]  /*0280*/  ISETP.NE.U32.AND P0, PT, RZ, c[0x0][0x248], PT ;  /* 0x00009200ff007a0c */ /* 0x000fe20003f05070 */
[----:B------:R-:W-:-:S02]  /*0290*/  IMAD.MOV R112, RZ, RZ, -R143 ;  /* 0x000000ffff707224 */ /* 0x000fc400078e0a8f */
[----:B------:R-:W3:Y:S01]  /*02a0*/  S2R R21, SR_CTAID.X ;  /* 0x0000000000157919 */ /* 0x000ee20000002500 */
[----:B------:R-:W-:Y:S01]  /*02b0*/  ISETP.NE.AND.EX P0, PT, RZ, c[0x0][0x24c], PT, P0 ;  /* 0x00009300ff007a0c */ /* 0x000fe20003f05300 */
[----:B------:R-:W-:Y:S02]  /*02c0*/  IMAD R112, R112, c[0x0][0x1c0], R5 ;  /* 0x0000700070707a24 */ /* 0x000fe400078e0205 */
[----:B------:R-:W4:Y:S01]  /*02d0*/  S2R R0, SR_CTAID.Y ;  /* 0x0000000000007919 */ /* 0x000f220000002600 */
[----:B--2---:R-:W-:Y:S01]  /*02e0*/  @P1 IADD3 R142, R142, -R25, RZ ;  /* 0x800000198e8e1210 */ /* 0x004fe20007ffe0ff */
[----:B------:R-:W-:-:S08]  /*02f0*/  @!P1 IMAD.MOV.U32 R142, RZ, RZ, c[0x0][0x214] ;  /* 0x00008500ff8e9624 */ /* 0x000fd000078e00ff */
[----:B------:R-:W-:Y:S05]  /*0300*/  @!P0 BRA `(.L_x_3916) ;  /* 0x0000004000008947 */ /* 0x000fea0003800000 */
[----:B-1-34-:R-:W2:Y:S02]  /*0310*/  @P2 LDG.E R4, [R10.64+0x4] ;  /* 0x000004060a042981 */ /* 0x01aea4000c1e1900 */
[----:B--2--5:R-:W-:-:S06]  /*0320*/  @P2 IADD3 R7, R4, -R3, RZ ;  /* 0x8000000304072210 */ /* 0x024fcc0007ffe0ff */
[----:B------:R1:W5:Y:S01]  /*0330*/  @!P2 LDG.E R7, [R10.64] ;  /* 0x000000060a07a981 */ /* 0x000362000c1e1900 */
[----:B------:R-:W-:Y:S05]  /*0340*/  BRA `(.L_x_3917) ;  /* 0x0000001000007947 */ /* 0x000fea0003800000 */
.L_x_3916:
[----:B-1-34-:R-:W-:Y:S02]  /*0350*/  MOV R7, c[0x0][0x218] ;  /* 0x0000860000077a02 */ /* 0x01afe40000000f00 */
.L_x_3917:
        /* <DEDUP_REMOVED lines=42> */
[----:B------:R-:W-:-:S04]  /*0600*/  SHF.R.S32.HI R7, RZ, 0x1f, R6 ;  /* 0x0000001fff077819 */ /* 0x000fc80000011406 */
[----:B------:R-:W-:-:S04]  /*0610*/  LEA.HI R7, R7, R6, RZ, 0x7 ;  /* 0x0000000607077211 */ /* 0x000fc800078f38ff */
[----:B------:R-:W-:-:S03]  /*0620*/  SHF.R.S32.HI R7, RZ, 0x7, R7 ;  /* 0x00000007ff077819 */ /* 0x000fc60000011407 */
[----:B------:R-:W-:-:S05]  /*0630*/  @P2 IADD3 R10, R10, 0x1, RZ ;  /* 0x000000010a0a2810 */ /* 0x000fca0007ffe0ff */
[----:B------:R-:W-:Y:S01]  /*0640*/  IMAD.MOV.U32 R4, RZ, RZ, R10 ;  /* 0x000000ffff047224 */ /* 0x000fe200078e000a */
[----:B------:R-:W-:-:S03]  /*0650*/  IADD3 R10, -R142, 0xbf, R5 ;  /* 0x000000bf8e0a7810 */ /* 0x000fc60007ffe105 */
[----:B------:R-:W-:Y:S01]  /*0660*/  @!P0 IMAD.MOV R4, RZ, RZ, -R4 ;  /* 0x000000ffff048224 */ /* 0x000fe200078e0a04 */
[----:B------:R-:W-:Y:S02]  /*0670*/  @!P1 LOP3.LUT R4, RZ, c[0x0][0x10], RZ, 0x33, !PT ;  /* 0x00000400ff049a12 */ /* 0x000fe400078e33ff */
[----:B------:R-:W-:-:S03]  /*0680*/  IADD3 R9, R10, c[0x0][0x2e8], R53 ;  /* 0x0000ba000a097a10 */ /* 0x000fc60007ffe035 */
[----:B------:R-:W-:Y:S01]  /*0690*/  IMAD R137, R4, R0, RZ ;  /* 0x0000000004897224 */ /* 0x000fe200078e02ff */
[----:B------:R-:W-:-:S03]  /*06a0*/  SHF.R.S32.HI R52, RZ, 0x1f, R9 ;  /* 0x0000001fff347819 */ /* 0x000fc60000011409 */
[----:B------:R-:W-:Y:S01]  /*06b0*/  IMAD.IADD R4, R4, 0x1, R137 ;  /* 0x0000000104047824 */ /* 0x000fe200078e0289 */
[----:B------:R-:W-:-:S04]  /*06c0*/  LEA.HI R52, R52, R9, RZ, 0x7 ;  /* 0x0000000934347211 */ /* 0x000fc800078f38ff */
        /* <DEDUP_REMOVED lines=13> */
[----:B------:R-:W-:Y:S02]  /*07a0*/  IMAD R3, R112, c[0x0][0x214], R5 ;  /* 0x0000850070037a24 */ /* 0x000fe400078e0205 */
[C---:B------:R-:W-:Y:S01]  /*07b0*/  IMAD.SHL.U32 R10, R54.reuse, 0x4, RZ ;  /* 0x00000004360a7824 */ /* 0x040fe200078e00ff */
[----:B------:R-:W-:Y:S01]  /*07c0*/  ISETP.NE.AND P3, PT, R54, RZ, PT ;  /* 0x000000ff3600720c */ /* 0x000fe20003f65270 */
[----:B------:R-:W-:Y:S01]  /*07d0*/  IMAD R2, R3, c[0x0][0x22c], RZ ;  /* 0x00008b0003027a24 */ /* 0x000fe200078e02ff */
[----:B------:R-:W-:Y:S01]  /*07e0*/  SHF.R.S32.HI R9, RZ, 0x1f, R3 ;  /* 0x0000001fff097819 */ /* 0x000fe20000011403 */
[----:B------:R-:W-:Y:S01]  /*07f0*/  IMAD.IADD R5, R142, 0x1, -R5 ;  /* 0x000000018e057824 */ /* 0x000fe200078e0a05 */
[----:B------:R-:W-:Y:S02]  /*0800*/  SHF.R.S32.HI R11, RZ, 0x1f, R10 ;  /* 0x0000001fff0b7819 */ /* 0x000fe4000001140a */
[----:B------:R-:W-:-:S02]  /*0810*/  ISETP.GE.AND P6, PT, R10, c[0x0][0x220], PT ;  /* 0x000088000a007a0c */ /* 0x000fc40003fc6270 */
[----:B------:R-:W-:Y:S01]  /*0820*/  IADD3 R3, P2, R3, R0, RZ ;  /* 0x0000000003037210 */ /* 0x000fe20007f5e0ff */
[C---:B------:R-:W-:Y:S01]  /*0830*/  IMAD.WIDE R6, R0.reuse, 0x20, R10 ;  /* 0x0000002000067825 */ /* 0x040fe200078e020a */
[-C--:B------:R-:W-:Y:S02]  /*0840*/  ISETP.GE.OR P5, PT, R0, R5.reuse, P6 ;  /* 0x000000050000720c */ /* 0x080fe400037a6670 */
[-C--:B------:R-:W-:Y:S02]  /*0850*/  ISETP.GE.OR P4, PT, R8, R5.reuse, P6 ;  /* 0x000000050800720c */ /* 0x080fe40003786670 */
        /* <DEDUP_REMOVED lines=10> */
[-C--:B------:R-:W-:Y:S01]  /*0900*/  ISETP.GE.OR P5, PT, R2, R5.reuse, P6 ;  /* 0x000000050200720c */ /* 0x080fe200037a6670 */
[----:B------:R1:W-:Y:S01]  /*0910*/  @!P4 STG.E.128 [R6.64+0x800], RZ ;  /* 0x000800ff0600c986 */ /* 0x0003e2000c101d06 */
[-C--:B------:R-:W-:Y:S02]  /*0920*/  ISETP.GE.OR P6, PT, R4, R5.reuse, P6 ;  /* 0x000000050400720c */ /* 0x080fe400037c6670 */
[----:B------:R-:W-:Y:S02]  /*0930*/  ISETP.GE.AND P1, PT, R8, R5, PT ;  /* 0x000000050800720c */ /* 0x000fe40003f26270 */
[----:B------:R-:W-:Y:S02]  /*0940*/  LEA.HI.X.SX32 R0, R0, R9, 0x1, P2 ;  /* 0x0000000900007211 */ /* 0x000fe400010f0eff */
[----:B------:R-:W-:Y:S02]  /*0950*/  LEA R8, P2, R3, c[0x0][0x208], 0x2 ;  /* 0x0000820003087a11 */ /* 0x000fe400078410ff */
[----:B------:R-:W-:-:S02]  /*0960*/  ISETP.NE.OR P1, PT, R54, RZ, P1 ;  /* 0x000000ff3600720c */ /* 0x000fc40000f25670 */
[----:B------:R-:W-:Y:S01]  /*0970*/  LEA.HI.X R9, R3, c[0x0][0x20c], R0, 0x2, P2 ;  /* 0x0000830003097a11 */ /* 0x000fe200010f1400 */
[----:B------:R-:W-:Y:S01]  /*0980*/  @!P0 IMAD.MOV.U32 R0, RZ, RZ, -0x800000 ;  /* 0xff800000ff008424 */ /* 0x000fe200078e00ff */
        /* <DEDUP_REMOVED lines=13> */
.L_x_3918:
[----:B-1----:R-:W-:Y:S01]  /*0a60*/  ISETP.NE.U32.AND P0, PT, RZ, c[0x0][0x2b8], PT ;  /* 0x0000ae00ff007a0c */ /* 0x002fe20003f05070 */
[--C-:B------:R-:W-:Y:S01]  /*0a70*/  IMAD.MOV.U32 R0, RZ, RZ, R143.reuse ;  /* 0x000000ffff007224 */ /* 0x100fe200078e008f */
[----:B------:R-:W-:Y:S02]  /*0a80*/  ISETP.NE.U32.AND P1, PT, RZ, c[0x0][0x2c0], PT ;  /* 0x0000b000ff007a0c */ /* 0x000fe40003f25070 */
[----:B------:R-:W-:Y:S02]  /*0a90*/  ISETP.NE.AND.EX P0, PT, RZ, c[0x0][0x2bc], PT, P0 ;  /* 0x0000af00ff007a0c */ /* 0x000fe40003f05300 */
[----:B------:R-:W-:Y:S02]  /*0aa0*/  ISETP.NE.AND.EX P1, PT, RZ, c[0x0][0x2c4], PT, P1 ;  /* 0x0000b100ff007a0c */ /* 0x000fe40003f25310 */
[----:B------:R-:W-:-:S09]  /*0ab0*/  SHF.R.S32.HI R6, RZ, 0x1f, R143 ;  /* 0x0000001fff067819 */ /* 0x000fd2000001148f */
        /* <DEDUP_REMOVED lines=16> */
[----:B-----5:R-:W1:Y:S08]  /*0bc0*/  I2F.RP R0, R2 ;  /* 0x0000000200007306 */ /* 0x020e700000209400 */
        /* <DEDUP_REMOVED lines=29> */
[----:B-1----:R-:W-:-:S05]  /*0da0*/  IADD3 R4, RZ, -R9, RZ ;  /* 0x80000009ff047210 */ /* 0x002fca0007ffe0ff */
        /* <DEDUP_REMOVED lines=20> */
[----:B------:R-:W-:Y:S02]  /*0ef0*/  @!P1 LOP3.LUT R4, RZ, c[0x0][0x1c8], RZ, 0x33, !PT ;  /* 0x00007200ff049a12 */ /* 0x000fe400078e33ff */
[----:B--2---:R-:W-:Y:S01]  /*0f00*/  SHF.R.S32.HI R3, RZ, 0x1f, R0 ;  /* 0x0000001fff037819 */ /* 0x004fe20000011400 */
[----:B------:R-:W-:-:S04]  /*0f10*/  IMAD.WIDE.U32 R10, R0, c[0x0][0x180], RZ ;  /* 0x00006000000a7a25 */ /* 0x000fc800078e00ff */
[C---:B------:R-:W-:Y:S02]  /*0f20*/  IMAD R5, R3.reuse, c[0x0][0x180], RZ ;  /* 0x0000600003057a24 */ /* 0x040fe400078e02ff */
[----:B------:R-:W-:Y:S02]  /*0f30*/  IMAD R3, R3, c[0x0][0x188], RZ ;  /* 0x0000620003037a24 */ /* 0x000fe400078e02ff */
[C---:B------:R-:W-:Y:S02]  /*0f40*/  IMAD R5, R0.reuse, c[0x0][0x184], R5 ;  /* 0x0000610000057a24 */ /* 0x040fe400078e0205 */
[----:B------:R-:W-:-:S03]  /*0f50*/  IMAD.WIDE.U32 R12, R0, c[0x0][0x188], RZ ;  /* 0x00006200000c7a25 */ /* 0x000fc600078e00ff */
[----:B------:R-:W-:Y:S01]  /*0f60*/  IADD3 R11, R11, R5, RZ ;  /* 0x000000050b0b7210 */ /* 0x000fe20007ffe0ff */
[C---:B------:R-:W-:Y:S01]  /*0f70*/  IMAD R5, R17.reuse, c[0x0][0x19c], R2 ;  /* 0x0000670011057a24 */ /* 0x040fe200078e0202 */
[----:B------:R-:W-:Y:S01]  /*0f80*/  SHF.R.S32.HI R2, RZ, 0x1f, R4 ;  /* 0x0000001fff027819 */ /* 0x000fe20000011404 */
[----:B------:R-:W-:Y:S01]  /*0f90*/  IMAD R3, R0, c[0x0][0x18c], R3 ;  /* 0x0000630000037a24 */ /* 0x000fe200078e0203 */
[----:B------:R-:W-:Y:S01]  /*0fa0*/  MOV R16, R12 ;  /* 0x0000000c00107202 */ /* 0x000fe20000000f00 */
[----:B------:R-:W-:-:S04]  /*0fb0*/  IMAD.WIDE.U32 R10, R17, c[0x0][0x198], R10 ;  /* 0x00006600110a7a25 */ /* 0x000fc800078e000a */
[----:B------:R-:W-:Y:S02]  /*0fc0*/  IMAD.IADD R11, R11, 0x1, R5 ;  /* 0x000000010b0b7824 */ /* 0x000fe400078e0205 */
[----:B------:R-:W-:Y:S02]  /*0fd0*/  IMAD R5, R2, c[0x0][0x1b0], RZ ;  /* 0x00006c0002057a24 */ /* 0x000fe400078e02ff */
[----:B------:R-:W-:-:S04]  /*0fe0*/  IMAD.WIDE.U32 R106, R4, c[0x0][0x1b0], R10 ;  /* 0x00006c00046a7a25 */ /* 0x000fc800078e000a */
[----:B------:R-:W-:Y:S02]  /*0ff0*/  IMAD R5, R4, c[0x0][0x1b4], R5 ;  /* 0x00006d0004057a24 */ /* 0x000fe400078e0205 */
[----:B------:R-:W-:-:S03]  /*1000*/  IMAD.IADD R3, R13, 0x1, R3 ;  /* 0x000000010d037824 */ /* 0x000fc600078e0203 */
[----:B------:R-:W-:Y:S01]  /*1010*/  IADD3 R5, R107, R5, RZ ;  /* 0x000000056b057210 */ /* 0x000fe20007ffe0ff */
[----:B------:R-:W-:Y:S05]  /*1020*/  BRA `(.L_x_3920) ;  /* 0x0000043000007947 */ /* 0x000fea0003800000 */
.L_x_3919:
        /* <DEDUP_REMOVED lines=15> */
.L_x_3921:
        /* <DEDUP_REMOVED lines=29> */
[----:B------:R-:W-:Y:S02]  /*12f0*/  IMAD R2, R9, c[0x0][0x198], RZ ;  /* 0x0000660009027a24 */ /* 0x000fe400078e02ff */
[----:B------:R-:W-:Y:S02]  /*1300*/  IMAD.MOV.U32 R17, RZ, RZ, R7 ;  /* 0x000000ffff117224 */ /* 0x000fe400078e0007 */
[----:B------:R-:W-:Y:S01]  /*1310*/  IMAD R5, R7, c[0x0][0x19c], R2 ;  /* 0x0000670007057a24 */ /* 0x000fe200078e0202 */
[----:B------:R-:W-:Y:S02]  /*1320*/  @!P1 IADD3 R4, -R4, RZ, RZ ;  /* 0x000000ff04049210 */ /* 0x000fe40007ffe1ff */
[----:B------:R-:W-:Y:S01]  /*1330*/  @!P0 LOP3.LUT R4, RZ, c[0x0][0x1c8], RZ, 0x33, !PT ;  /* 0x00007200ff048a12 */ /* 0x000fe200078e33ff */
[----:B------:R-:W-:-:S03]  /*1340*/  IMAD.IADD R11, R11, 0x1, R5 ;  /* 0x000000010b0b7824 */ /* 0x000fc600078e0205 */
        /* <DEDUP_REMOVED lines=17> */
.L_x_3920:
[----:B------:R1:W5:Y:S01]  /*1460*/  @P5 LDG.E R44, [R44.64] ;  /* 0x000000062c2c5981 */ /* 0x000362000c1e1900 */
[----:B------:R-:W-:Y:S01]  /*1470*/  ISETP.NE.AND P0, PT, R25, -0x1, PT ;  /* 0xffffffff1900780c */ /* 0x000fe20003f05270 */
[----:B------:R-:W-:Y:S01]  /*1480*/  IMAD.MOV.U32 R15, RZ, RZ, 0x2 ;  /* 0x00000002ff0f7424 */ /* 0x000fe200078e00ff */
[----:B------:R-:W-:Y:S01]  /*1490*/  SHF.R.S32.HI R11, RZ, 0x1f, R54 ;  /* 0x0000001fff0b7819 */ /* 0x000fe20000011436 */
[----:B------:R-:W-:Y:S01]  /*14a0*/  IMAD.MOV.U32 R62, RZ, RZ, c[0x0][0x230] ;  /* 0x00008c00ff3e7624 */ /* 0x000fe200078e00ff */
[----:B------:R-:W-:Y:S01]  /*14b0*/  MOV R24, RZ ;  /* 0x000000ff00187202 */ /* 0x000fe20000000f00 */
[----:B------:R-:W-:Y:S01]  /*14c0*/  IMAD.MOV.U32 R117, RZ, RZ, c[0x0][0x198] ;  /* 0x00006600ff757624 */ /* 0x000fe200078e00ff */
[CC--:B------:R-:W-:Y:S02]  /*14d0*/  LEA.HI R19, R11.reuse, R54.reuse, RZ, 0x2 ;  /* 0x000000360b137211 */ /* 0x0c0fe400078f10ff */
[----:B------:R-:W-:Y:S01]  /*14e0*/  LEA.HI R101, R11, R54, RZ, 0x5 ;  /* 0x000000360b657211 */ /* 0x000fe200078f28ff */
[----:B------:R-:W-:Y:S01]  /*14f0*/  IMAD.SHL.U32 R139, R117, 0x20, RZ ;  /* 0x00000020758b7824 */ /* 0x000fe200078e00ff */
[----:B------:R-:W-:-:S02]  /*1500*/  SHF.R.S32.HI R110, RZ, 0x2, R19 ;  /* 0x00000002ff6e7819 */ /* 0x000fc40000011413 */
[----:B------:R-:W-:Y:S01]  /*1510*/  SHF.R.S32.HI R101, RZ, 0x5, R101 ;  /* 0x00000005ff657819 */ /* 0x000fe20000011465 */
[C---:B------:R-:W-:Y:S01]  /*1520*/  @P0 IMAD.WIDE.U32 R12, R25.reuse, c[0x0][0x190], RZ ;  /* 0x00006400190c0a25 */ /* 0x040fe200078e00ff */
[----:B------:R-:W-:Y:S02]  /*1530*/  SHF.R.S32.HI R111, RZ, 0x1f, R110 ;  /* 0x0000001fff6f7819 */ /* 0x000fe4000001146e */
[----:B------:R-:W-:Y:S01]  /*1540*/  IADD3 R102, P1, R110, R17, RZ ;  /* 0x000000116e667210 */ /* 0x000fe20007f3e0ff */
[----:B------:R-:W-:Y:S01]  /*1550*/  @P0 IMAD R13, R25, c[0x0][0x194], R13 ;  /* 0x00006500190d0a24 */ /* 0x000fe200078e020d */
[----:B------:R-:W-:Y:S01]  /*1560*/  MOV R96, 0x5 ;  /* 0x0000000500607802 */ /* 0x000fe20000000f00 */
[----:B------:R-:W-:Y:S01]  /*1570*/  IMAD.MOV.U32 R25, RZ, RZ, c[0x0][0x230] ;  /* 0x00008c00ff197624 */ /* 0x000fe200078e00ff */
[----:B------:R-:W-:Y:S01]  /*1580*/  IADD3.X R9, R111, R9, RZ, P1, !PT ;  /* 0x000000096f097210 */ /* 0x000fe20000ffe4ff */
[----:B-----5:R-:W-:Y:S01]  /*1590*/  @!P0 IMAD R0, R6, c[0x0][0x178], RZ ;  /* 0x00005e0006008a24 */ /* 0x020fe200078e02ff */
[----:B------:R-:W-:Y:S01]  /*15a0*/  SHF.L.U64.HI R138, R117, R96, c[0x0][0x19c] ;  /* 0x00006700758a7619 */ /* 0x000fe20000010260 */
[----:B------:R-:W-:Y:S01]  /*15b0*/  IMAD.HI.U32 R62, R15, R62, R24 ;  /* 0x0000003e0f3e7227 */ /* 0x000fe200078e0018 */
[----:B------:R-:W-:-:S02]  /*15c0*/  LEA.HI R15, R19, R110, RZ, 0x1 ;  /* 0x0000006e130f7211 */ /* 0x000fc400078f08ff */
[----:B------:R-:W-:Y:S01]  /*15d0*/  LOP3.LUT R19, R19, 0xfffffffc, RZ, 0xc0, !PT ;  /* 0xfffffffc13137812 */ /* 0x000fe200078ec0ff */
[----:B------:R-:W-:Y:S01]  /*15e0*/  @!P0 IMAD.WIDE.U32 R22, R143, c[0x0][0x178], RZ ;  /* 0x00005e008f168a25 */ /* 0x000fe200078e00ff */
[----:B------:R-:W-:Y:S02]  /*15f0*/  LOP3.LUT R15, R15, 0x7fffffe, RZ, 0xc0, !PT ;  /* 0x07fffffe0f0f7812 */ /* 0x000fe400078ec0ff */
[----:B------:R-:W-:Y:S01]  /*1600*/  SHF.R.S32.HI R59, RZ, 0x1, R62 ;  /* 0x00000001ff3b7819 */ /* 0x000fe2000001143e */
[----:B------:R-:W-:Y:S02]  /*1610*/  IMAD.IADD R60, R54, 0x1, -R19 ;  /* 0x00000001363c7824 */ /* 0x000fe400078e0a13 */
[----:B------:R-:W-:Y:S02]  /*1620*/  @!P0 IMAD R0, R143, c[0x0][0x17c], R0 ;  /* 0x00005f008f008a24 */ /* 0x000fe400078e0200 */
[C---:B------:R-:W-:Y:S01]  /*1630*/  IMAD.SHL.U32 R84, R60.reuse, 0x8, RZ ;  /* 0x000000083c547824 */ /* 0x040fe200078e00ff */
[----:B------:R-:W-:Y:S01]  /*1640*/  SHF.L.U32 R60, R60, 0x2, RZ ;  /* 0x000000023c3c7819 */ /* 0x000fe200000006ff */
[----:B------:R-:W-:Y:S01]  /*1650*/  @P0 IMAD.MOV.U32 R18, RZ, RZ, R12 ;  /* 0x000000ffff120224 */ /* 0x000fe200078e000c */
[----:B------:R-:W-:Y:S01]  /*1660*/  @!P0 IADD3 R13, R23, R0, RZ ;  /* 0x00000000170d8210 */ /* 0x000fe20007ffe0ff */
[----:B------:R-:W-:Y:S01]  /*1670*/  @!P0 IMAD.MOV.U32 R18, RZ, RZ, R22 ;  /* 0x000000ffff128224 */ /* 0x000fe200078e0016 */
[----:B------:R-:W-:Y:S01]  /*1680*/  SHF.R.S32.HI R85, RZ, 0x1f, R84 ;  /* 0x0000001fff557819 */ /* 0x000fe20000011454 */
[----:B------:R-:W-:Y:S01]  /*1690*/  IMAD.IADD R0, R110, 0x1, -R15 ;  /* 0x000000016e007824 */ /* 0x000fe200078e0a0f */
[----:B------:R-:W-:Y:S01]  /*16a0*/  IADD3 R16, P0, R84, R16, RZ ;  /* 0x0000001054107210 */ /* 0x000fe20007f1e0ff */
[----:B------:R-:W-:Y:S01]  /*16b0*/  IMAD R19, R2, c[0x0][0x1b8], RZ ;  /* 0x00006e0002137a24 */ /* 0x000fe200078e02ff */
[----:B------:R-:W-:Y:S01]  /*16c0*/  LEA.HI R15, R11, R54, RZ, 0x3 ;  /* 0x000000360b0f7211 */ /* 0x000fe200078f18ff */
[----:B------:R-:W-:Y:S01]  /*16d0*/  IMAD R9, R9, c[0x0][0x1a0], RZ ;  /* 0x0000680009097a24 */ /* 0x000fe200078e02ff */
[----:B------:R-:W-:Y:S01]  /*16e0*/  LEA R101, R101, R0, 0x3 ;  /* 0x0000000065657211 */ /* 0x000fe200078e18ff */
[----:B------:R-:W-:Y:S01]  /*16f0*/  IMAD.X R17, R85, 0x1, R3, P0 ;  /* 0x0000000155117824 */ /* 0x000fe200000e0603 */
[----:B------:R-:W-:Y:S01]  /*1700*/  IADD3 R18, P3, R84, R18, RZ ;  /* 0x0000001254127210 */ /* 0x000fe20007f7e0ff */
[C---:B------:R-:W-:Y:S01]  /*1710*/  IMAD R0, R4.reuse, c[0x0][0x1bc], R19 ;  /* 0x00006f0004007a24 */ /* 0x040fe200078e0213 */
[----:B------:R-:W-:Y:S01]  /*1720*/  SHF.R.S32.HI R15, RZ, 0x3, R15 ;  /* 0x00000003ff0f7819 */ /* 0x000fe2000001140f */
[----:B------:R-:W-:Y:S01]  /*1730*/  IMAD.WIDE.U32 R16, R4, c[0x0][0x1b8], R16 ;  /* 0x00006e0004107a25 */ /* 0x000fe200078e0010 */
[----:B------:R-:W-:-:S02]  /*1740*/  IADD3 R106, P0, R84, R106, RZ ;  /* 0x0000006a546a7210 */ /* 0x000fc40007f1e0ff */
[----:B------:R-:W-:Y:S01]  /*1750*/  SHF.L.U32 R15, R15, 0x6, RZ ;  /* 0x000000060f0f7819 */ /* 0x000fe200000006ff */
[----:B------:R-:W-:Y:S01]  /*1760*/  IMAD.IADD R17, R17, 0x1, R0 ;  /* 0x0000000111117824 */ /* 0x000fe200078e0200 */
[----:B------:R-:W-:Y:S01]  /*1770*/  SHF.R.S32.HI R0, RZ, 0x1f, R112 ;  /* 0x0000001fff007819 */ /* 0x000fe20000011470 */
[----:B------:R-:W-:Y:S01]  /*1780*/  IMAD R105, R102, c[0x0][0x1a4], R9 ;  /* 0x0000690066697a24 */ /* 0x000fe200078e0209 */
[----:B------:R-:W-:Y:S01]  /*1790*/  SHF.R.S32.HI R9, RZ, 0x1f, R56 ;  /* 0x0000001fff097819 */ /* 0x000fe20000011438 */
[----:B------:R-:W-:Y:S01]  /*17a0*/  IMAD.WIDE R20, R21, 0x40, R110 ;  /* 0x0000004015147825 */ /* 0x000fe200078e026e */
[----:B------:R-:W-:Y:S02]  /*17b0*/  LEA.HI R11, R11, R54, RZ, 0x4 ;  /* 0x000000360b0b7211 */ /* 0x000fe400078f20ff */
[----:B------:R-:W-:Y:S01]  /*17c0*/  LOP3.LUT R15, R15, 0xc0, RZ, 0xc0, !PT ;  /* 0x000000c00f0f7812 */ /* 0x000fe200078ec0ff */
[----:B------:R-:W-:Y:S01]  /*17d0*/  IMAD R55, R0, c[0x0][0x1a8], RZ ;  /* 0x00006a0000377a24 */ /* 0x000fe200078e02ff */
[----:B------:R-:W-:Y:S01]  /*17e0*/  LEA.HI R0, R9, R56, RZ, 0x7 ;  /* 0x0000003809007211 */ /* 0x000fe200078f38ff */
[----:B------:R-:W-:Y:S01]  /*17f0*/  IMAD.X R19, R85, 0x1, R13, P3 ;  /* 0x0000000155137824 */ /* 0x000fe200018e060d */
[----:B------:R-:W-:Y:S01]  /*1800*/  LOP3.LUT R11, R11, 0xfffffff0, RZ, 0xc0, !PT ;  /* 0xfffffff00b0b7812 */ /* 0x000fe200078ec0ff */
[----:B------:R-:W-:Y:S01]  /*1810*/  IMAD R3, R21, c[0x0][0x190], RZ ;  /* 0x0000640015037a24 */ /* 0x000fe200078e02ff */
[----:B------:R-:W-:Y:S01]  /*1820*/  SHF.R.S32.HI R0, RZ, 0x7, R0 ;  /* 0x00000007ff007819 */ /* 0x000fe20000011400 */
[----:B------:R-:W-:Y:S01]  /*1830*/  IMAD.X R107, R85, 0x1, R5, P0 ;  /* 0x00000001556b7824 */ /* 0x000fe200000e0605 */
[----:B------:R-:W-:Y:S01]  /*1840*/  LOP3.LUT R13, R15, 0x18, R84, 0xf8, !PT ;  /* 0x000000180f0d7812 */ /* 0x000fe200078ef854 */
[C---:B------:R-:W-:Y:S01]  /*1850*/  IMAD R3, R20.reuse, c[0x0][0x194], R3 ;  /* 0x0000650014037a24 */ /* 0x040fe200078e0203 */
[----:B------:R-:W-:Y:S01]  /*1860*/  IMNMX R69, R137, R0, !PT ;  /* 0x0000000089457217 */ /* 0x000fe20007800200 */
[----:B------:R-:W-:Y:S01]  /*1870*/  IMAD.WIDE.U32 R18, R20, c[0x0][0x190], R18 ;  /* 0x0000640014127a25 */ /* 0x000fe200078e0012 */
[----:B------:R-:W-:-:S02]  /*1880*/  SHF.R.U32.HI R8, RZ, 0x3, R15 ;  /* 0x00000003ff087819 */ /* 0x000fc4000001160f */
[----:B------:R-:W-:Y:S01]  /*1890*/  ISETP.GT.AND P0, PT, R52, R69, PT ;  /* 0x000000453400720c */ /* 0x000fe20003f04270 */
[----:B------:R-:W-:Y:S01]  /*18a0*/  IMAD R109, R111, c[0x0][0x198], RZ ;  /* 0x000066006f6d7a24 */ /* 0x000fe200078e02ff */
[----:B------:R-:W-:Y:S01]  /*18b0*/  IADD3 R19, R19, R3, RZ ;  /* 0x0000000313137210 */ /* 0x000fe20007ffe0ff */
[----:B------:R-:W-:Y:S01]  /*18c0*/  IMAD R61, R110, R59, R60 ;  /* 0x0000003b6e3d7224 */ /* 0x000fe200078e023c */
[----:B------:R-:W-:Y:S01]  /*18d0*/  LOP3.LUT R8, R13, R8, RZ, 0x3c, !PT ;  /* 0x000000080d087212 */ /* 0x000fe200078e3cff */
[----:B------:R-:W-:Y:S02]  /*18e0*/  IMAD R55, R112, c[0x0][0x1ac], R55 ;  /* 0x00006b0070377a24 */ /* 0x000fe400078e0237 */
[----:B------:R-:W-:Y:S01]  /*18f0*/  IMAD.IADD R54, R54, 0x1, -R11 ;  /* 0x0000000136367824 */ /* 0x000fe200078e0a0b */
[----:B------:R-:W-:Y:S01]  /*1900*/  SHF.R.S32.HI R58, RZ, 0x1f, R61 ;  /* 0x0000001fff3a7819 */ /* 0x000fe2000001143d */
[----:B------:R-:W-:-:S03]  /*1910*/  IMAD.WIDE.U32 R112, R112, c[0x0][0x1a8], R18 ;  /* 0x00006a0070707a25 */ /* 0x000fc600078e0012 */
[----:B------:R-:W-:Y:S01]  /*1920*/  LEA.HI R54, R54, R54, RZ, 0x1 ;  /* 0x0000003636367211 */ /* 0x000fe200078f08ff */
[----:B------:R-:W-:Y:S01]  /*1930*/  IMAD.MOV.U32 R3, RZ, RZ, c[0x0][0x1a0] ;  /* 0x00006800ff037624 */ /* 0x000fe200078e00ff */
[----:B------:R-:W-:Y:S01]  /*1940*/  IADD3 R55, R113, R55, RZ ;  /* 0x0000003771377210 */ /* 0x000fe20007ffe0ff */
[----:B------:R-:W-:Y:S02]  /*1950*/  IMAD R109, R110, c[0x0][0x19c], R109 ;  /* 0x000067006e6d7a24 */ /* 0x000fe400078e026d */
[----:B------:R-:W-:Y:S01]  /*1960*/  IMAD.IADD R60, R60, 0x1, R61 ;  /* 0x000000013c3c7824 */ /* 0x000fe200078e023d */
[----:B------:R-:W-:Y:S01]  /*1970*/  SHF.L.U64.HI R140, R3, R96, c[0x0][0x1a4] ;  /* 0x00006900038c7619 */ /* 0x000fe20000010260 */
[----:B------:R-:W-:-:S03]  /*1980*/  IMAD.WIDE.U32 R106, R110, c[0x0][0x198], R106 ;  /* 0x000066006e6a7a25 */ /* 0x000fc600078e006a */
[----:B------:R-:W-:Y:S01]  /*1990*/  SHF.R.S32.HI R57, RZ, 0x1f, R60 ;  /* 0x0000001fff397819 */ /* 0x000fe2000001143c */
[----:B------:R-:W-:Y:S01]  /*19a0*/  IMAD.WIDE.U32 R102, R102, c[0x0][0x1a0], R16 ;  /* 0x0000680066667a25 */ /* 0x000fe200078e0010 */
[----:B------:R-:W-:-:S03]  /*19b0*/  IADD3 R109, R107, R109, RZ ;  /* 0x0000006d6b6d7210 */ /* 0x000fc60007ffe0ff */
[----:B------:R-:W-:Y:S02]  /*19c0*/  IMAD.U32 R101, R101, 0x20, R8 ;  /* 0x0000002065657824 */ /* 0x000fe400078e0008 */
[----:B------:R-:W-:Y:S02]  /*19d0*/  IMAD.SHL.U32 R141, R3, 0x20, RZ ;  /* 0x00000020038d7824 */ /* 0x000fe400078e00ff */
[----:B------:R-:W-:Y:S01]  /*19e0*/  IMAD.IADD R105, R103, 0x1, R105 ;  /* 0x0000000167697824 */ /* 0x000fe200078e0269 */
[----:B------:R-:W-:Y:S01]  /*19f0*/  @!P5 MOV R44, RZ ;  /* 0x000000ff002cd202 */ /* 0x000fe20000000f00 */
[----:B------:R-:W-:Y:S05]  /*1a00*/  @!P0 BRA `(.L_x_3922) ;  /* 0x0000377000008947 */ /* 0x000fea0003800000 */
[----:B-1----:R-:W-:Y:S01]  /*1a10*/  SHF.R.S32.HI R9, RZ, 0x1f, R7 ;  /* 0x0000001fff097819 */ /* 0x002fe20000011407 */
[C---:B------:R-:W-:Y:S01]  /*1a20*/  IMAD R0, R6.reuse, c[0x0][0x280], RZ ;  /* 0x0000a00006007a24 */ /* 0x040fe200078e02ff */
[--C-:B------:R-:W-:Y:S01]  /*1a30*/  SHF.R.S32.HI R8, RZ, 0x1f, R56.reuse ;  /* 0x0000001fff087819 */ /* 0x100fe20000011438 */
[----:B------:R-:W-:Y:S01]  /*1a40*/  IMAD R6, R6, c[0x0][0x278], RZ ;  /* 0x00009e0006067a24 */ /* 0x000fe200078e02ff */
[----:B------:R-:W-:Y:S01]  /*1a50*/  IADD3 R5, P1, P0, R7, R110, -R56 ;  /* 0x0000006e07057210 */ /* 0x000fe2000783e838 */
[C---:B------:R-:W-:Y:S01]  /*1a60*/  IMAD R0, R143.reuse, c[0x0][0x284], R0 ;  /* 0x0000a1008f007a24 */ /* 0x040fe200078e0200 */
[C---:B------:R-:W-:Y:S01]  /*1a70*/  LEA R82, P3, R106.reuse, c[0x0][0x168], 0x1 ;  /* 0x00005a006a527a11 */ /* 0x040fe200078608ff */
[----:B------:R-:W-:Y:S01]  /*1a80*/  IMAD.WIDE.U32 R10, R143, c[0x0][0x280], R84 ;  /* 0x0000a0008f0a7a25 */ /* 0x000fe200078e0054 */
[----:B------:R-:W-:Y:S01]  /*1a90*/  IADD3.X R8, R9, R111, ~R8, P1, P0 ;  /* 0x0000006f09087210 */ /* 0x000fe20000fe0c08 */
[----:B------:R-:W-:Y:S01]  /*1aa0*/  UMOV UR9, 0x40 ;  /* 0x0000004000097882 */ /* 0x000fe20000000000 */
[----:B------:R-:W-:Y:S01]  /*1ab0*/  LEA.HI.X R81, R106, c[0x0][0x16c], R109, 0x1, P3 ;  /* 0x00005b006a517a11 */ /* 0x000fe200018f0c6d */
[C---:B------:R-:W-:Y:S01]  /*1ac0*/  IMAD.WIDE.U32 R12, R143.reuse, c[0x0][0x278], R84 ;  /* 0x00009e008f0c7a25 */ /* 0x040fe200078e0054 */
[----:B------:R-:W-:Y:S01]  /*1ad0*/  ULDC.64 UR4, c[0x0][0x1a0] ;  /* 0x0000680000047ab9 */ /* 0x000fe20000000a00 */
[----:B------:R-:W-:Y:S01]  /*1ae0*/  MOV R71, 0x6 ;  /* 0x0000000600477802 */ /* 0x000fe20000000f00 */
[----:B------:R-:W-:Y:S01]  /*1af0*/  UIMAD UR10, UR9, UR5, URZ ;  /* 0x00000005090a72a4 */ /* 0x000fe2000f8e023f */
[----:B------:R-:W-:Y:S01]  /*1b00*/  IMAD R6, R143, c[0x0][0x27c], R6 ;  /* 0x00009f008f067a24 */ /* 0x000fe200078e0206 */
[----:B------:R-:W-:Y:S01]  /*1b10*/  UMOV UR8, 0xc0 ;  /* 0x000000c000087882 */ /* 0x000fe20000000000 */
[----:B------:R-:W-:Y:S01]  /*1b20*/  IMAD.IADD R11, R11, 0x1, R0 ;  /* 0x000000010b0b7824 */ /* 0x000fe200078e0200 */
[----:B------:R-:W-:Y:S01]  /*1b30*/  UIMAD UR13, UR8, UR5, URZ ;  /* 0x00000005080d72a4 */ /* 0x000fe2000f8e023f */
[C---:B------:R-:W-:Y:S01]  /*1b40*/  IMAD R0, R8.reuse, c[0x0][0x290], RZ ;  /* 0x0000a40008007a24 */ /* 0x040fe200078e02ff */
[----:B------:R-:W-:Y:S01]  /*1b50*/  UIMAD.WIDE.U32 UR14, UR8, UR4, URZ ;  /* 0x00000004080e72a5 */ /* 0x000fe2000f8e003f */
[----:B------:R-:W-:Y:S01]  /*1b60*/  IMAD.IADD R13, R13, 0x1, R6 ;  /* 0x000000010d0d7824 */ /* 0x000fe200078e0206 */
[----:B------:R-:W-:Y:S01]  /*1b70*/  ULDC UR5, c[0x0][0x294] ;  /* 0x0000a50000057ab9 */ /* 0x000fe20000000800 */
[----:B------:R-:W-:Y:S01]  /*1b80*/  IMAD R8, R8, c[0x0][0x288], RZ ;  /* 0x0000a20008087a24 */ /* 0x000fe200078e02ff */
[----:B------:R-:W-:Y:S01]  /*1b90*/  UIMAD UR5, UR8, UR5, URZ ;  /* 0x00000005080572a4 */ /* 0x000fe2000f8e023f */
[C---:B------:R-:W-:Y:S01]  /*1ba0*/  IMAD.WIDE.U32 R12, R5.reuse, c[0x0][0x288], R12 ;  /* 0x0000a200050c7a25 */ /* 0x040fe200078e000c */
[C---:B------:R-:W-:Y:S01]  /*1bb0*/  IADD3 R100, R110.reuse, 0x20, RZ ;  /* 0x000000206e647810 */ /* 0x040fe20007ffe0ff */
[----:B------:R-:W-:Y:S01]  /*1bc0*/  ULDC UR12, c[0x0][0x28c] ;  /* 0x0000a300000c7ab9 */ /* 0x000fe20000000800 */
[C---:B------:R-:W-:Y:S01]  /*1bd0*/  IADD3 R99, R110.reuse, 0x40, RZ ;  /* 0x000000406e637810 */ /* 0x040fe20007ffe0ff */
[C---:B------:R-:W-:Y:S01]  /*1be0*/  IMAD R8, R5.reuse, c[0x0][0x28c], R8 ;  /* 0x0000a30005087a24 */ /* 0x040fe200078e0208 */
[----:B------:R-:W-:Y:S01]  /*1bf0*/  IADD3 R98, R110, 0x60, RZ ;  /* 0x000000606e627810 */ /* 0x000fe20007ffe0ff */
[C---:B------:R-:W-:Y:S01]  /*1c00*/  IMAD R0, R5.reuse, c[0x0][0x294], R0 ;  /* 0x0000a50005007a24 */ /* 0x040fe200078e0200 */
[----:B------:R-:W-:Y:S01]  /*1c10*/  ULDC UR11, c[0x0][0x28c] ;  /* 0x0000a300000b7ab9 */ /* 0x000fe20000000800 */
[----:B------:R-:W-:Y:S01]  /*1c20*/  IMAD.WIDE.U32 R10, R5, c[0x0][0x290], R10 ;  /* 0x0000a400050a7a25 */ /* 0x000fe200078e000a */
[----:B------:R-:W-:-:S02]  /*1c30*/  ULDC UR4, c[0x0][0x230] ;  /* 0x00008c0000047ab9 */ /* 0x000fc40000000800 */
[----:B------:R-:W-:Y:S01]  /*1c40*/  UIMAD UR12, UR12, 0xc0, URZ ;  /* 0x000000c00c0c78a4 */ /* 0x000fe2000f8e023f */
[----:B------:R-:W-:Y:S01]  /*1c50*/  IMAD.IADD R9, R13, 0x1, R8 ;  /* 0x000000010d097824 */ /* 0x000fe200078e0208 */
[----:B------:R-:W-:Y:S01]  /*1c60*/  MOV R8, R12 ;  /* 0x0000000c00087202 */ /* 0x000fe20000000f00 */
[----:B------:R-:W-:Y:S01]  /*1c70*/  IMAD.IADD R11, R11, 0x1, R0 ;  /* 0x000000010b0b7824 */ /* 0x000fe200078e0200 */
[----:B------:R-:W-:Y:S01]  /*1c80*/  UIMAD UR11, UR11, 0xc0, URZ ;  /* 0x000000c00b0b78a4 */ /* 0x000fe2000f8e023f */
[C---:B------:R-:W-:Y:S01]  /*1c90*/  IMAD R89, R2.reuse, c[0x0][0x2a0], RZ ;  /* 0x0000a80002597a24 */ /* 0x040fe200078e02ff */
[----:B------:R-:W-:Y:S01]  /*1ca0*/  UIADD3 UR13, UR15, UR13, URZ ;  /* 0x0000000d0f0d7290 */ /* 0x000fe2000fffe03f */
[----:B------:R-:W-:Y:S01]  /*1cb0*/  IMAD R91, R2, c[0x0][0x298], RZ ;  /* 0x0000a600025b7a24 */ /* 0x000fe200078e02ff */
[----:B------:R-:W-:Y:S01]  /*1cc0*/  ULDC.U8 UR8, c[0x0][0x313] ;  /* 0x0000c4c000087ab9 */ /* 0x000fe20000000000 */
[C---:B------:R-:W-:Y:S02]  /*1cd0*/  IMAD R89, R4.reuse, c[0x0][0x2a4], R89 ;  /* 0x0000a90004597a24 */ /* 0x040fe400078e0259 */
[----:B------:R-:W-:-:S02]  /*1ce0*/  IMAD R91, R4, c[0x0][0x29c], R91 ;  /* 0x0000a700045b7a24 */ /* 0x000fc400078e025b */
[----:B------:R-:W-:-:S04]  /*1cf0*/  IMAD.WIDE.U32 R10, R4, c[0x0][0x2a0], R10 ;  /* 0x0000a800040a7a25 */ /* 0x000fc800078e000a */
[----:B------:R-:W-:Y:S01]  /*1d00*/  IMAD.WIDE.U32 R4, R4, c[0x0][0x298], R8 ;  /* 0x0000a60004047a25 */ /* 0x000fe200078e0008 */
[----:B------:R-:W-:-:S03]  /*1d10*/  LEA R88, P1, R10, c[0x0][0x270], 0x1 ;  /* 0x00009c000a587a11 */ /* 0x000fc600078208ff */
[----:B------:R-:W-:Y:S01]  /*1d20*/  IMAD.IADD R91, R5, 0x1, R91 ;  /* 0x00000001055b7824 */ /* 0x000fe200078e025b */
[----:B------:R-:W-:Y:S01]  /*1d30*/  LEA R90, P0, R4, c[0x0][0x268], 0x1 ;  /* 0x00009a00045a7a11 */ /* 0x000fe200078008ff */
[----:B------:R-:W-:Y:S02]  /*1d40*/  IMAD.IADD R44, R44, 0x1, R7 ;  /* 0x000000012c2c7824 */ /* 0x000fe400078e0207 */
[----:B------:R-:W-:Y:S01]  /*1d50*/  IMAD.WIDE.U32 R2, R3, 0x40, RZ ;  /* 0x0000004003027825 */ /* 0x000fe200078e00ff */
[----:B------:R-:W-:Y:S02]  /*1d60*/  LEA.HI.X R91, R4, c[0x0][0x26c], R91, 0x1, P0 ;  /* 0x00009b00045b7a11 */ /* 0x000fe400000f0c5b */
[C---:B------:R-:W-:Y:S01]  /*1d70*/  LEA R86, P0, R102.reuse, c[0x0][0x170], 0x1 ;  /* 0x00005c0066567a11 */ /* 0x040fe200078008ff */
[----:B------:R-:W-:Y:S01]  /*1d80*/  IMAD R44, R59, R44, RZ ;  /* 0x0000002c3b2c7224 */ /* 0x000fe200078e02ff */
[----:B------:R-:W-:Y:S01]  /*1d90*/  IADD3 R78, R3, UR10, RZ ;  /* 0x0000000a034e7c10 */ /* 0x000fe2000fffe0ff */
[----:B------:R-:W-:Y:S01]  /*1da0*/  IMAD.IADD R89, R11, 0x1, R89 ;  /* 0x000000010b597824 */ /* 0x000fe200078e0259 */
[----:B------:R-:W-:Y:S01]  /*1db0*/  LEA.HI.X R87, R102, c[0x0][0x174], R105, 0x1, P0 ;  /* 0x00005d0066577a11 */ /* 0x000fe200000f0c69 */
[----:B------:R-:W-:Y:S01]  /*1dc0*/  IMAD.MOV.U32 R114, RZ, RZ, c[0x0][0x290] ;  /* 0x0000a400ff727624 */ /* 0x000fe200078e00ff */
[----:B------:R-:W-:Y:S01]  /*1dd0*/  SHF.R.S32.HI R45, RZ, 0x1f, R44 ;  /* 0x0000001fff2d7819 */ /* 0x000fe2000001142c */
[----:B------:R-:W-:Y:S01]  /*1de0*/  ULDC UR10, c[0x0][0x19c] ;  /* 0x00006700000a7ab9 */ /* 0x000fe20000000800 */
[-C--:B------:R-:W-:Y:S01]  /*1df0*/  IADD3 R94, P0, R60, R44.reuse, RZ ;  /* 0x0000002c3c5e7210 */ /* 0x080fe20007f1e0ff */
[----:B------:R-:W-:Y:S01]  /*1e00*/  IMAD.MOV.U32 R97, RZ, RZ, c[0x0][0x288] ;  /* 0x0000a200ff617624 */ /* 0x000fe200078e00ff */
[----:B------:R-:W-:Y:S01]  /*1e10*/  IADD3 R44, P3, R61, R44, RZ ;  /* 0x0000002c3d2c7210 */ /* 0x000fe20007f7e0ff */
[----:B------:R-:W-:Y:S01]  /*1e20*/  UIMAD UR10, UR9, UR10, URZ ;  /* 0x0000000a090a72a4 */ /* 0x000fe2000f8e023f */
[----:B------:R-:W-:Y:S01]  /*1e30*/  LEA.HI.X R89, R10, c[0x0][0x274], R89, 0x1, P1 ;  /* 0x00009d000a597a11 */ /* 0x000fe200008f0c59 */
[--C-:B------:R-:W-:Y:S01]  /*1e40*/  IMAD.X R95, R57, 0x1, R45.reuse, P0 ;  /* 0x00000001395f7824 */ /* 0x100fe200000e062d */
[-C--:B------:R-:W-:Y:S01]  /*1e50*/  SHF.L.U64.HI R76, R114, R71.reuse, c[0x0][0x294] ;  /* 0x0000a500724c7619 */ /* 0x080fe20000010247 */
[----:B------:R-:W-:Y:S01]  /*1e60*/  IMAD.X R45, R58, 0x1, R45, P3 ;  /* 0x000000013a2d7824 */ /* 0x000fe200018e062d */
[C---:B------:R-:W-:Y:S01]  /*1e70*/  SHF.L.U64.HI R74, R114.reuse, R96, c[0x0][0x294] ;  /* 0x0000a500724a7619 */ /* 0x040fe20000010260 */
[----:B------:R-:W-:Y:S01]  /*1e80*/  IMAD.SHL.U32 R77, R114, 0x40, RZ ;  /* 0x00000040724d7824 */ /* 0x000fe200078e00ff */
[C---:B------:R-:W-:Y:S01]  /*1e90*/  SHF.L.U64.HI R95, R94.reuse, 0x1, R95 ;  /* 0x000000015e5f7819 */ /* 0x040fe2000001025f */
[----:B------:R-:W-:Y:S01]  /*1ea0*/  IMAD.SHL.U32 R94, R94, 0x2, RZ ;  /* 0x000000025e5e7824 */ /* 0x000fe200078e00ff */
[C---:B------:R-:W-:Y:S01]  /*1eb0*/  SHF.L.U64.HI R45, R44.reuse, 0x1, R45 ;  /* 0x000000012c2d7819 */ /* 0x040fe2000001022d */
[----:B------:R-:W-:Y:S01]  /*1ec0*/  IMAD.SHL.U32 R44, R44, 0x2, RZ ;  /* 0x000000022c2c7824 */ /* 0x000fe200078e00ff */
[----:B------:R-:W-:Y:S01]  /*1ed0*/  SHF.L.U64.HI R71, R97, R71, c[0x0][0x28c] ;  /* 0x0000a30061477619 */ /* 0x000fe20000010247 */
[----:B------:R-:W-:Y:S01]  /*1ee0*/  IMAD.SHL.U32 R75, R114, 0x20, RZ ;  /* 0x00000020724b7824 */ /* 0x000fe200078e00ff */
[----:B------:R-:W-:Y:S01]  /*1ef0*/  IADD3 R92, P5, R94, c[0x0][0x2b0], RZ ;  /* 0x0000ac005e5c7a10 */ /* 0x000fe20007fbe0ff */
[----:B------:R-:W-:Y:S01]  /*1f00*/  IMAD.WIDE.U32 R116, R117, 0x40, RZ ;  /* 0x0000004075747825 */ /* 0x000fe200078e00ff */
[----:B------:R-:W-:-:S02]  /*1f10*/  IADD3 R10, P3, R44, c[0x0][0x2b0], RZ ;  /* 0x0000ac002c0a7a10 */ /* 0x000fc40007f7e0ff */
[----:B------:R-:W-:Y:S01]  /*1f20*/  IADD3 R94, P4, R94, c[0x0][0x2a8], RZ ;  /* 0x0000aa005e5e7a10 */ /* 0x000fe20007f9e0ff */
[C---:B------:R-:W-:Y:S01]  /*1f30*/  IMAD.SHL.U32 R68, R59.reuse, 0x20, RZ ;  /* 0x000000203b447824 */ /* 0x040fe200078e00ff */
[----:B------:R-:W-:Y:S01]  /*1f40*/  IADD3 R44, P0, R44, c[0x0][0x2a8], RZ ;  /* 0x0000aa002c2c7a10 */ /* 0x000fe20007f1e0ff */
[----:B------:R-:W-:Y:S01]  /*1f50*/  IMAD.SHL.U32 R66, R59, 0x40, RZ ;  /* 0x000000403b427824 */ /* 0x000fe200078e00ff */
[----:B------:R-:W-:Y:S01]  /*1f60*/  SHF.L.U64.HI R96, R97, R96, c[0x0][0x28c] ;  /* 0x0000a30061607619 */ /* 0x000fe20000010260 */
[----:B------:R-:W-:Y:S01]  /*1f70*/  IMAD R64, R59, 0x60, RZ ;  /* 0x000000603b407824 */ /* 0x000fe200078e02ff */
[----:B------:R-:W-:Y:S01]  /*1f80*/  SHF.L.U32 R72, R97, 0x6, RZ ;  /* 0x0000000661487819 */ /* 0x000fe200000006ff */
[----:B------:R-:W-:Y:S01]  /*1f90*/  IMAD.WIDE.U32 R114, R114, 0xc0, RZ ;  /* 0x000000c072727825 */ /* 0x000fe200078e00ff */
[----:B------:R-:W-:Y:S02]  /*1fa0*/  SHF.L.U64.HI R76, R77, 0x1, R76 ;  /* 0x000000014d4c7819 */ /* 0x000fe4000001024c */
[----:B------:R-:W-:Y:S01]  /*1fb0*/  SHF.L.U64.HI R74, R75, 0x1, R74 ;  /* 0x000000014b4a7819 */ /* 0x000fe2000001024a */
[----:B------:R-:W-:Y:S01]  /*1fc0*/  IMAD.MOV.U32 R70, RZ, RZ, c[0x0][0x290] ;  /* 0x0000a400ff467624 */ /* 0x000fe200078e00ff */
[----:B------:R-:W-:Y:S01]  /*1fd0*/  IADD3.X R93, R95, c[0x0][0x2b4], RZ, P5, !PT ;  /* 0x0000ad005f5d7a10 */ /* 0x000fe20002ffe4ff */
[C---:B------:R-:W-:Y:S01]  /*1fe0*/  IMAD.SHL.U32 R79, R2.reuse, 0x2, RZ ;  /* 0x00000002024f7824 */ /* 0x040fe200078e00ff */
[----:B------:R-:W-:Y:S01]  /*1ff0*/  IADD3.X R9, R45, c[0x0][0x2b4], RZ, P3, !PT ;  /* 0x0000ad002d097a10 */ /* 0x000fe20001ffe4ff */
[----:B------:R-:W-:Y:S01]  /*2000*/  IMAD.MOV.U32 R11, RZ, RZ, R52 ;  /* 0x000000ffff0b7224 */ /* 0x000fe200078e0034 */
[----:B------:R-:W-:Y:S01]  /*2010*/  SHF.L.U64.HI R78, R2, 0x1, R78 ;  /* 0x00000001024e7819 */ /* 0x000fe2000001024e */
[----:B------:R-:W-:Y:S01]  /*2020*/  IMAD.SHL.U32 R97, R97, 0x20, RZ ;  /* 0x0000002061617824 */ /* 0x000fe200078e00ff */
[----:B------:R-:W-:Y:S01]  /*2030*/  ISETP.GE.AND P1, PT, R84, c[0x0][0x220], PT ;  /* 0x0000880054007a0c */ /* 0x000fe20003f26270 */
[----:B------:R-:W-:Y:S01]  /*2040*/  IMAD.U32 R70, R70, -0x80, RZ ;  /* 0xffffff8046467824 */ /* 0x000fe200078e00ff */
[----:B------:R-:W-:-:S02]  /*2050*/  SHF.R.S32.HI R67, RZ, 0x1f, R68 ;  /* 0x0000001fff437819 */ /* 0x000fc40000011444 */
[----:B------:R-:W-:Y:S02]  /*2060*/  SHF.R.S32.HI R65, RZ, 0x1f, R66 ;  /* 0x0000001fff417819 */ /* 0x000fe40000011442 */
[----:B------:R-:W-:Y:S02]  /*2070*/  SHF.R.S32.HI R63, RZ, 0x1f, R64 ;  /* 0x0000001fff3f7819 */ /* 0x000fe40000011440 */
[----:B------:R-:W-:Y:S02]  /*2080*/  SHF.L.U32 R77, R77, 0x1, RZ ;  /* 0x000000014d4d7819 */ /* 0x000fe400000006ff */
[----:B------:R-:W-:Y:S02]  /*2090*/  SHF.L.U32 R75, R75, 0x1, RZ ;  /* 0x000000014b4b7819 */ /* 0x000fe400000006ff */
[----:B------:R-:W-:Y:S02]  /*20a0*/  IADD3 R73, R117, UR10, RZ ;  /* 0x0000000a75497c10 */ /* 0x000fe4000fffe0ff */
[----:B------:R-:W-:-:S02]  /*20b0*/  IADD3 R80, R115, UR5, RZ ;  /* 0x0000000573507c10 */ /* 0x000fc4000fffe0ff */
[----:B------:R-:W-:Y:S02]  /*20c0*/  IADD3.X R95, R95, c[0x0][0x2ac], RZ, P4, !PT ;  /* 0x0000ab005f5f7a10 */ /* 0x000fe400027fe4ff */
[----:B------:R-:W-:Y:S02]  /*20d0*/  IADD3.X R45, R45, c[0x0][0x2ac], RZ, P0, !PT ;  /* 0x0000ab002d2d7a10 */ /* 0x000fe400007fe4ff */
.L_x_3952:
[----:B------:R-:W-:Y:S05]  /*20e0*/  LEA R3, R11, 0xffffff80, 0x7 ;  /* 0xffffff800b037811 */ /* 0x000fea00078e38ff */
[--C-:B------:R-:W-:Y:S02]  /*20f0*/  IMAD.IADD R21, R53, 0x1, -R3.reuse ;  /* 0x0000000135157824 */ /* 0x100fe400078e0a03 */
[----:B------:R-:W-:Y:S03]  /*2100*/  IMAD.IADD R3, R56, 0x1, -R3 ;  /* 0x0000000138037824 */ /* 0x000fe600078e0a03 */
[-C--:B------:R-:W-:Y:S02]  /*2110*/  ISETP.GE.OR P6, PT, R110, R21.reuse, P1 ;  /* 0x000000156e00720c */ /* 0x080fe40000fc6670 */
[----:B------:R-:W-:Y:S02]  /*2120*/  ISETP.GE.OR P5, PT, R100, R21, P1 ;  /* 0x000000156400720c */ /* 0x000fe40000fa6670 */
[-C--:B------:R-:W-:Y:S02]  /*2130*/  ISETP.LT.OR P6, PT, R110, R3.reuse, P6 ;  /* 0x000000036e00720c */ /* 0x080fe400037c1670 */
[----:B------:R-:W-:Y:S02]  /*2140*/  ISETP.LT.OR P5, PT, R100, R3, P5 ;  /* 0x000000036400720c */ /* 0x000fe40002fa1670 */
[C---:B------:R-:W-:Y:S04]  /*2150*/  ISETP.GE.OR P4, PT, R99.reuse, R21, P1 ;  /* 0x000000156300720c */ /* 0x040fe80000f86670 */
[----:B------:R-:W-:Y:S05]  /*2160*/  ISETP.LT.OR P4, PT, R99, R3, P4 ;  /* 0x000000036300720c */ /* 0x000fea0002781670 */
[----:B--2---:R-:W2:Y:S02]  /*2170*/  @!P6 LDG.E.128 R16, [R88.64] ;  /* 0x000000065810e981 */ /* 0x004ea4000c1e1d00 */
[C---:B------:R-:W-:Y:S02]  /*2180*/  @!P5 IADD3 R26, P0, R88.reuse, R75, RZ ;  /* 0x0000004b581ad210 */ /* 0x040fe40007f1e0ff */
[----:B------:R-:W-:Y:S03]  /*2190*/  @!P5 LEA R24, P3, R141, R86, 0x1 ;  /* 0x000000568d18d211 */ /* 0x000fe600078608ff */
[----:B------:R-:W-:Y:S01]  /*21a0*/  @!P5 IMAD.X R27, R89, 0x1, R74, P0 ;  /* 0x00000001591bd824 */ /* 0x000fe200000e064a */
        /* <DEDUP_REMOVED lines=74> */
.L_x_3926:
[----:B------:R-:W-:Y:S05]  /*2650*/  BSYNC B0 ;  /* 0x0000000000007941 */ /* 0x000fea0003800000 */
.L_x_3925:
        /* <DEDUP_REMOVED lines=10> */
[C---:B------:R-:W-:Y:S02]  /*2700*/  @!P0 IADD3.X R7, R26.reuse, R9, RZ, P5, !PT ;  /* 0x000000091a078210 */ /* 0x040fe40002ffe4ff */
[C---:B------:R-:W-:Y:S01]  /*2710*/  LEA R32, P5, R139.reuse, R82, 0x1 ;  /* 0x000000528b207211 */ /* 0x040fe200078a08ff */
        /* <DEDUP_REMOVED lines=45> */
.L_x_3928:
[----:B------:R-:W-:Y:S05]  /*29f0*/  BSYNC B0 ;  /* 0x0000000000007941 */ /* 0x000fea0003800000 */
.L_x_3927:
        /* <DEDUP_REMOVED lines=57> */
.L_x_3930:
[----:B------:R-:W-:Y:S05]  /*2d90*/  BSYNC B0 ;  /* 0x0000000000007941 */ /* 0x000fea0003800000 */
.L_x_3929:
        /* <DEDUP_REMOVED lines=61> */
.L_x_3932:
[----:B------:R-:W-:Y:S05]  /*3170*/  BSYNC B0 ;  /* 0x0000000000007941 */ /* 0x000fea0003800000 */
.L_x_3931:
        /* <DEDUP_REMOVED lines=9> */
.L_x_3924:
        /* <DEDUP_REMOVED lines=13> */
[----:B-----5:R-:W-:Y:S01]  /*32e0*/  IMAD.U32 R32, R41, 0x10000, RZ ;  /* 0x0001000029207824 */ /* 0x020fe200078e00ff */
[C---:B------:R-:W-:Y:S02]  /*32f0*/  SHF.L.U32 R29, R40.reuse, 0x10, RZ ;  /* 0x00000010281d7819 */ /* 0x040fe400000006ff */
[----:B------:R-:W-:Y:S01]  /*3300*/  LOP3.LUT R31, R40, 0xffff0000, RZ, 0xc0, !PT ;  /* 0xffff0000281f7812 */ /* 0x000fe200078ec0ff */
[----:B------:R-:W-:Y:S01]  /*3310*/  IMAD.U32 R40, R43, 0x10000, RZ ;  /* 0x000100002b287824 */ /* 0x000fe200078e00ff */
[----:B------:R-:W-:Y:S02]  /*3320*/  LOP3.LUT R35, R41, 0xffff0000, RZ, 0xc0, !PT ;  /* 0xffff000029237812 */ /* 0x000fe400078ec0ff */
[C---:B------:R-:W-:Y:S02]  /*3330*/  SHF.L.U32 R36, R42.reuse, 0x10, RZ ;  /* 0x000000102a247819 */ /* 0x040fe400000006ff */
[----:B------:R-:W-:Y:S01]  /*3340*/  LOP3.LUT R39, R42, 0xffff0000, RZ, 0xc0, !PT ;  /* 0xffff00002a277812 */ /* 0x000fe200078ec0ff */
[----:B------:R-:W-:Y:S01]  /*3350*/  @P6 IMAD R121, RZ, RZ, -UR5 ;  /* 0x80000005ff796e24 */ /* 0x000fe2000f8e02ff */
[----:B------:R-:W-:Y:S01]  /*3360*/  LOP3.LUT R43, R43, 0xffff0000, RZ, 0xc0, !PT ;  /* 0xffff00002b2b7812 */ /* 0x000fe200078ec0ff */
[----:B------:R-:W-:Y:S03]  /*3370*/  @P6 IMAD R83, RZ, RZ, -UR5 ;  /* 0x80000005ff536e24 */ /* 0x000fe6000f8e02ff */
[C---:B--2---:R-:W-:Y:S04]  /*3380*/  LEA R12, P0, R121.reuse, R90, 0x1 ;  /* 0x0000005a790c7211 */ /* 0x044fe800078008ff */
[----:B------:R-:W-:Y:S02]  /*3390*/  LEA.HI.X.SX32 R13, R121, R91, 0x1, P0 ;  /* 0x0000005b790d7211 */ /* 0x000fe400000f0eff */
[C---:B------:R-:W-:Y:S03]  /*33a0*/  LEA R122, P0, R83.reuse, R92, 0x1 ;  /* 0x0000005c537a7211 */ /* 0x040fe600078008ff */
[----:B------:R-:W2:Y:S01]  /*33b0*/  LDG.E.128 R20, [R12.64] ;  /* 0x000000060c147981 */ /* 0x000ea2000c1e1d00 */
[----:B------:R-:W-:Y:S02]  /*33c0*/  LEA.HI.X.SX32 R123, R83, R93, 0x1, P0 ;  /* 0x0000005d537b7211 */ /* 0x000fe400000f0eff */
[----:B------:R-:W-:Y:S01]  /*33d0*/  MOV R83, RZ ;  /* 0x000000ff00537202 */ /* 0x000fe20000000f00 */
[----:B------:R-:W-:Y:S04]  /*33e0*/  @P6 IMAD R83, RZ, RZ, -UR5 ;  /* 0x80000005ff536e24 */ /* 0x000fe8000f8e02ff */
[----:B------:R-:W3:Y:S01]  /*33f0*/  LDG.E.128 R120, [R122.64] ;  /* 0x000000067a787981 */ /* 0x000ee2000c1e1d00 */
[C---:B------:R-:W-:Y:S04]  /*3400*/  LEA R46, P0, R83.reuse, R94, 0x1 ;  /* 0x0000005e532e7211 */ /* 0x040fe800078008ff */
[----:B------:R-:W-:Y:S05]  /*3410*/  LEA.HI.X.SX32 R47, R83, R95, 0x1, P0 ;  /* 0x0000005f532f7211 */ /* 0x000fea00000f0eff */
[----:B------:R-:W4:Y:S01]  /*3420*/  LDG.E.128 R48, [R46.64] ;  /* 0x000000062e307981 */ /* 0x000f22000c1e1d00 */
[C---:B--2---:R-:W-:Y:S01]  /*3430*/  IMAD.U32 R15, R23.reuse, 0x10000, RZ ;  /* 0x00010000170f7824 */ /* 0x044fe200078e00ff */
[C---:B------:R-:W-:Y:S02]  /*3440*/  SHF.L.U32 R25, R20.reuse, 0x10, RZ ;  /* 0x0000001014197819 */ /* 0x040fe400000006ff */
[----:B------:R-:W-:Y:S02]  /*3450*/  LOP3.LUT R13, R23, 0xffff0000, RZ, 0xc0, !PT ;  /* 0xffff0000170d7812 */ /* 0x000fe400078ec0ff */
[----:B------:R-:W-:Y:S01]  /*3460*/  LOP3.LUT R24, R20, 0xffff0000, RZ, 0xc0, !PT ;  /* 0xffff000014187812 */ /* 0x000fe200078ec0ff */
[----:B------:R-:W-:Y:S01]  /*3470*/  IMAD.U32 R20, R21, 0x10000, RZ ;  /* 0x0001000015147824 */ /* 0x000fe200078e00ff */
        /* <DEDUP_REMOVED lines=14> */
[----:B----4-:R-:W-:Y:S01]  /*3560*/  SHF.L.U32 R28, R48, 0x10, RZ ;  /* 0x00000010301c7819 */ /* 0x010fe200000006ff */
        /* <DEDUP_REMOVED lines=9> */
[C---:B------:R-:W-:Y:S01]  /*3600*/  SHF.L.U32 R37, R50.reuse, 0x10, RZ ;  /* 0x0000001032257819 */ /* 0x040fe200000006ff */
        /* <DEDUP_REMOVED lines=22> */
.L_x_3937:
[----:B------:R-:W-:Y:S05]  /*3770*/  BSYNC B0 ;  /* 0x0000000000007941 */ /* 0x000fea0003800000 */
.L_x_3936:
[----:B------:R-:W-:Y:S05]  /*3780*/  MOV R83, R81 ;  /* 0x0000005100537202 */ /* 0x000fea0000000f00 */
[----:B-----5:R3:W-:Y:S02]  /*3790*/  STG.E.128 [R82.64], R40 ;  /* 0x0000002852007986 */ /* 0x0207e4000c101d06 */
.L_x_3935:
[----:B------:R-:W-:Y:S05]  /*37a0*/  BSYNC B1 ;  /* 0x0000000000017941 */ /* 0x000fea0003800000 */
.L_x_3934:
        /* <DEDUP_REMOVED lines=24> */
[C---:B---3--:R-:W-:Y:S02]  /*3930*/  LEA R122, P0, R83.reuse, R92, 0x1 ;  /* 0x0000005c537a7211 */ /* 0x048fe400078008ff */
        /* <DEDUP_REMOVED lines=11> */
[----:B--2---:R-:W-:Y:S01]  /*39f0*/  IMAD.U32 R25, R20, 0x10000, RZ ;  /* 0x0001000014197824 */ /* 0x004fe200078e00ff */
[C---:B------:R-:W-:Y:S01]  /*3a00*/  SHF.L.U32 R15, R23.reuse, 0x10, RZ ;  /* 0x00000010170f7819 */ /* 0x040fe200000006ff */
[----:B------:R-:W-:Y:S01]  /*3a10*/  IMAD.U32 R18, R22, 0x10000, RZ ;  /* 0x0001000016127824 */ /* 0x000fe200078e00ff */
[----:B------:R-:W-:Y:S02]  /*3a20*/  LOP3.LUT R13, R23, 0xffff0000, RZ, 0xc0, !PT ;  /* 0xffff0000170d7812 */ /* 0x000fe400078ec0ff */
[----:B------:R-:W-:Y:S02]  /*3a30*/  LOP3.LUT R24, R20, 0xffff0000, RZ, 0xc0, !PT ;  /* 0xffff000014187812 */ /* 0x000fe400078ec0ff */
[----:B------:R-:W-:Y:S02]  /*3a40*/  LOP3.LUT R17, R22, 0xffff0000, RZ, 0xc0, !PT ;  /* 0xffff000016117812 */ /* 0x000fe400078ec0ff */
[----:B------:R-:W-:Y:S01]  /*3a50*/  SHF.L.U32 R20, R21, 0x10, RZ ;  /* 0x0000001015147819 */ /* 0x000fe200000006ff */
[C---:B---3--:R-:W-:Y:S01]  /*3a60*/  IMAD.U32 R26, R120.reuse, 0x10000, RZ ;  /* 0x00010000781a7824 */ /* 0x048fe200078e00ff */
[----:B------:R-:W-:Y:S02]  /*3a70*/  LOP3.LUT R27, R120, 0xffff0000, RZ, 0xc0, !PT ;  /* 0xffff0000781b7812 */ /* 0x000fe400078ec0ff */
[C---:B------:R-:W-:Y:S01]  /*3a80*/  SHF.L.U32 R23, R121.reuse, 0x10, RZ ;  /* 0x0000001079177819 */ /* 0x040fe200000006ff */
[----:B------:R-:W-:Y:S01]  /*3a90*/  @!P5 FADD.FTZ R26, -R26, -RZ ;  /* 0x800000ff1a1ad221 */ /* 0x000fe20000010100 */
[----:B------:R-:W-:Y:S01]  /*3aa0*/  LOP3.LUT R22, R121, 0xffff0000, RZ, 0xc0, !PT ;  /* 0xffff000079167812 */ /* 0x000fe200078ec0ff */
        /* <DEDUP_REMOVED lines=8> */
[C---:B----4-:R-:W-:Y:S01]  /*3b30*/  IMAD.U32 R28, R48.reuse, 0x10000, RZ ;  /* 0x00010000301c7824 */ /* 0x050fe200078e00ff */
[----:B------:R-:W-:Y:S01]  /*3b40*/  LOP3.LUT R30, R48, 0xffff0000, RZ, 0xc0, !PT ;  /* 0xffff0000301e7812 */ /* 0x000fe200078ec0ff */
[----:B------:R-:W-:Y:S01]  /*3b50*/  @!P5 FADD.FTZ R22, -R22, -RZ ;  /* 0x800000ff1616d221 */ /* 0x000fe20000010100 */
[C---:B------:R-:W-:Y:S01]  /*3b60*/  SHF.L.U32 R33, R49.reuse, 0x10, RZ ;  /* 0x0000001031217819 */ /* 0x040fe200000006ff */
        /* <DEDUP_REMOVED lines=28> */
.L_x_3941:
[----:B------:R-:W-:Y:S05]  /*3d30*/  BSYNC B0 ;  /* 0x0000000000007941 */ /* 0x000fea0003800000 */
.L_x_3940:
[C---:B--2---:R-:W-:Y:S04]  /*3d40*/  LEA R2, P0, R139.reuse, R82, 0x1 ;  /* 0x000000528b027211 */ /* 0x044fe800078008ff */
[----:B------:R-:W-:Y:S05]  /*3d50*/  LEA.HI.X R3, R139, R81, R138, 0x1, P0 ;  /* 0x000000518b037211 */ /* 0x000fea00000f0c8a */
[----:B-----5:R2:W-:Y:S04]  /*3d60*/  STG.E.128 [R2.64], R40 ;  /* 0x0000002802007986 */ /* 0x0205e8000c101d06 */
.L_x_3939:
[----:B------:R-:W-:Y:S05]  /*3d70*/  BSYNC B1 ;  /* 0x0000000000017941 */ /* 0x000fea0003800000 */
.L_x_3938:
        /* <DEDUP_REMOVED lines=88> */
.L_x_3945:
[----:B------:R-:W-:Y:S05]  /*4300*/  BSYNC B0 ;  /* 0x0000000000007941 */ /* 0x000fea0003800000 */
.L_x_3944:
[C---:B------:R-:W-:Y:S04]  /*4310*/  LEA R2, P0, R116.reuse, R82, 0x1 ;  /* 0x0000005274027211 */ /* 0x040fe800078008ff */
[----:B------:R-:W-:Y:S05]  /*4320*/  LEA.HI.X R3, R116, R81, R73, 0x1, P0 ;  /* 0x0000005174037211 */ /* 0x000fea00000f0c49 */
[----:B-----5:R3:W-:Y:S04]  /*4330*/  STG.E.128 [R2.64], R40 ;  /* 0x0000002802007986 */ /* 0x0207e8000c101d06 */
.L_x_3943:
[----:B------:R-:W-:Y:S05]  /*4340*/  BSYNC B1 ;  /* 0x0000000000017941 */ /* 0x000fea0003800000 */
.L_x_3942:
        /* <DEDUP_REMOVED lines=88> */
.L_x_3949:
[----:B------:R-:W-:Y:S05]  /*48d0*/  BSYNC B0 ;  /* 0x0000000000007941 */ /* 0x000fea0003800000 */
.L_x_3948:
[----:B------:R-:W-:Y:S02]  /*48e0*/  MOV R3, 0xc0 ;  /* 0x000000c000037802 */ /* 0x000fe40000000f00 */
[----:B------:R-:W-:Y:S03]  /*48f0*/  MOV R83, R81 ;  /* 0x0000005100537202 */ /* 0x000fe60000000f00 */
[C---:B------:R-:W-:Y:S02]  /*4900*/  IMAD R0, R3.reuse, c[0x0][0x19c], RZ ;  /* 0x0000670003007a24 */ /* 0x040fe400078e02ff */
[----:B------:R-:W-:Y:S05]  /*4910*/  IMAD.WIDE.U32 R4, R3, c[0x0][0x198], R82 ;  /* 0x0000660003047a25 */ /* 0x000fea00078e0052 */
[----:B------:R-:W-:Y:S05]  /*4920*/  IADD3 R5, R5, R0, RZ ;  /* 0x0000000005057210 */ /* 0x000fea0007ffe0ff */
[----:B-----5:R3:W-:Y:S02]  /*4930*/  STG.E.128 [R4.64], R40 ;  /* 0x0000002804007986 */ /* 0x0207e4000c101d06 */
.L_x_3947:
[----:B------:R-:W-:Y:S05]  /*4940*/  BSYNC B1 ;  /* 0x0000000000017941 */ /* 0x000fea0003800000 */
.L_x_3946:
        /* <DEDUP_REMOVED lines=8> */
.L_x_3923:
        /* <DEDUP_REMOVED lines=14> */
[----:B------:R-:W2:Y:S01]  /*4ab0*/  @!P5 LDG.E.128 R4, [R22.64] ;  /* 0x000000061604d981 */ /* 0x000ea2000c1e1d00 */
[-C--:B------:R-:W-:Y:S02]  /*4ac0*/  @!P5 LEA.HI.X R21, R139, R81.reuse, R138, 0x1, P6 ;  /* 0x000000518b15d211 */ /* 0x080fe400030f0c8a */
[C---:B-1----:R-:W-:Y:S01]  /*4ad0*/  @!P4 LEA R16, P0, R116.reuse, R82, 0x1 ;  /* 0x000000527410c211 */ /* 0x042fe200078008ff */
[----:B------:R-:W-:Y:S03]  /*4ae0*/  @!P3 IMAD.MOV.U32 R83, RZ, RZ, R81 ;  /* 0x000000ffff53b224 */ /* 0x000fe600078e0051 */
[----:B------:R-:W-:Y:S01]  /*4af0*/  @!P4 LEA.HI.X R17, R116, R81, R73, 0x1, P0 ;  /* 0x000000517411c211 */ /* 0x000fe200000f0c49 */
[----:B--2---:R1:W-:Y:S04]  /*4b00*/  @!P5 STG.E.128 [R20.64], R4 ;  /* 0x000000041400d986 */ /* 0x0043e8000c101d06 */
        /* <DEDUP_REMOVED lines=8> */
.L_x_3933:
        /* <DEDUP_REMOVED lines=9> */
[----:B------:R-:W-:Y:S01]  /*4c20*/  IMAD.SHL.U32 R3, R11, 0x80, RZ ;  /* 0x000000800b037824 */ /* 0x000fe200078e00ff */
[----:B--2---:R-:W-:Y:S01]  /*4c30*/  IABS R7, c[0x0][0x2d0] ;  /* 0x0000b40000077a13 */ /* 0x004fe20000000000 */
[----:B------:R-:W-:Y:S01]  /*4c40*/  IMAD.MOV.U32 R16, RZ, RZ, RZ ;  /* 0x000000ffff107224 */ /* 0x000fe200078e00ff */
[----:B------:R-:W-:Y:S02]  /*4c50*/  LOP3.LUT R5, RZ, c[0x0][0x2d0], RZ, 0x33, !PT ;  /* 0x0000b400ff057a12 */ /* 0x000fe400078e33ff */
[----:B------:R-:W1:Y:S01]  /*4c60*/  I2F.RP R15, R7 ;  /* 0x00000007000f7306 */ /* 0x000e620000209400 */
[C---:B------:R-:W-:Y:S02]  /*4c70*/  IADD3 R2, R3.reuse, -0x100, RZ ;  /* 0xffffff0003027810 */ /* 0x040fe40007ffe0ff */
[----:B------:R-:W-:Y:S02]  /*4c80*/  IADD3 R3, R3, -0x80, RZ ;  /* 0xffffff8003037810 */ /* 0x000fe40007ffe0ff */
[-C--:B------:R-:W-:Y:S02]  /*4c90*/  IABS R12, R2.reuse ;  /* 0x00000002000c7213 */ /* 0x080fe40000000000 */
[----:B------:R-:W-:Y:S02]  /*4ca0*/  IABS R13, R3 ;  /* 0x00000003000d7213 */ /* 0x000fe40000000000 */
[----:B------:R-:W-:Y:S01]  /*4cb0*/  IADD3 R0, -R3, R2, RZ ;  /* 0x0000000203007210 */ /* 0x000fe20007ffe1ff */
        /* <DEDUP_REMOVED lines=10> */
[C---:B------:R-:W-:Y:S02]  /*4d60*/  IMAD R13, R7.reuse, R14, R13 ;  /* 0x0000000e070d7224 */ /* 0x040fe400078e020d */
[----:B------:R-:W-:Y:S01]  /*4d70*/  IMAD R12, R7, R8, R12 ;  /* 0x00000008070c7224 */ /* 0x000fe200078e020c */
[----:B------:R-:W-:Y:S02]  /*4d80*/  LOP3.LUT R8, R3, c[0x0][0x2d0], RZ, 0x3c, !PT ;  /* 0x0000b40003087a12 */ /* 0x000fe400078e3cff */
[C---:B------:R-:W-:Y:S02]  /*4d90*/  ISETP.GT.U32.AND P0, PT, R7.reuse, R13, PT ;  /* 0x0000000d0700720c */ /* 0x040fe40003f04070 */
[----:B------:R-:W-:Y:S11]  /*4da0*/  ISETP.GT.U32.AND P4, PT, R7, R12, PT ;  /* 0x0000000c0700720c */ /* 0x000ff60003f84070 */
[----:B------:R-:W-:Y:S01]  /*4db0*/  @!P0 IMAD.IADD R13, R13, 0x1, -R7 ;  /* 0x000000010d0d8824 */ /* 0x000fe200078e0a07 */
[----:B------:R-:W-:Y:S02]  /*4dc0*/  @!P0 IADD3 R6, R6, 0x1, RZ ;  /* 0x0000000106068810 */ /* 0x000fe40007ffe0ff */
[-C--:B------:R-:W-:Y:S02]  /*4dd0*/  @!P4 IADD3 R12, R12, -R7.reuse, RZ ;  /* 0x800000070c0cc210 */ /* 0x080fe40007ffe0ff */
[-C--:B------:R-:W-:Y:S02]  /*4de0*/  ISETP.GE.U32.AND P6, PT, R13, R7.reuse, PT ;  /* 0x000000070d00720c */ /* 0x080fe40003fc6070 */
[----:B------:R-:W-:Y:S02]  /*4df0*/  ISETP.GE.U32.AND P5, PT, R12, R7, PT ;  /* 0x000000070c00720c */ /* 0x000fe40003fa6070 */
[----:B------:R-:W-:Y:S02]  /*4e00*/  LOP3.LUT R7, R2, c[0x0][0x2d0], RZ, 0x3c, !PT ;  /* 0x0000b40002077a12 */ /* 0x000fe400078e3cff */
[----:B------:R-:W-:Y:S02]  /*4e10*/  @!P4 IADD3 R4, R4, 0x1, RZ ;  /* 0x000000010404c810 */ /* 0x000fe40007ffe0ff */
[----:B------:R-:W-:Y:S02]  /*4e20*/  ISETP.GE.AND P3, PT, R7, RZ, PT ;  /* 0x000000ff0700720c */ /* 0x000fe40003f66270 */
[----:B------:R-:W-:Y:S02]  /*4e30*/  ISETP.GE.AND P4, PT, R8, RZ, PT ;  /* 0x000000ff0800720c */ /* 0x000fe40003f86270 */
[----:B------:R-:W-:Y:S02]  /*4e40*/  ISETP.NE.AND P0, PT, RZ, c[0x0][0x2d0], PT ;  /* 0x0000b400ff007a0c */ /* 0x000fe40003f05270 */
        /* <DEDUP_REMOVED lines=12> */
[----:B------:R-:W-:Y:S02]  /*4f10*/  IMAD R0, R5, c[0x0][0x2d0], R0 ;  /* 0x0000b40005007a24 */ /* 0x000fe400078e0200 */
[----:B------:R-:W2:Y:S02]  /*4f20*/  LDG.E R8, [R16.64] ;  /* 0x0000000610087981 */ /* 0x000ea4000c1e1900 */
        /* <DEDUP_REMOVED lines=9> */
[C---:B------:R-:W-:Y:S02]  /*4fc0*/  IMAD R7, R14.reuse, c[0x0][0x184], R7 ;  /* 0x000061000e077a24 */ /* 0x040fe400078e0207 */
[----:B------:R-:W-:Y:S02]  /*4fd0*/  IMAD R13, R13, c[0x0][0x188], RZ ;  /* 0x000062000d0d7a24 */ /* 0x000fe400078e02ff */
[----:B------:R-:W-:Y:S01]  /*4fe0*/  IMAD.WIDE.U32 R18, R14, c[0x0][0x188], R18 ;  /* 0x000062000e127a25 */ /* 0x000fe200078e0012 */
[----:B------:R-:W-:Y:S03]  /*4ff0*/  IADD3 R17, R17, R7, RZ ;  /* 0x0000000711117210 */ /* 0x000fe60007ffe0ff */
[----:B------:R-:W-:Y:S01]  /*5000*/  IMAD R7, R12, c[0x0][0x198], RZ ;  /* 0x000066000c077a24 */ /* 0x000fe200078e02ff */
[----:B------:R-:W-:Y:S01]  /*5010*/  LEA R86, P3, R18, R86, 0x1 ;  /* 0x0000005612567211 */ /* 0x000fe200078608ff */
[----:B------:R-:W-:Y:S04]  /*5020*/  IMAD.WIDE.U32 R16, R0, c[0x0][0x198], R16 ;  /* 0x0000660000107a25 */ /* 0x000fe800078e0010 */
        /* <DEDUP_REMOVED lines=8> */
.L_x_3950:
        /* <DEDUP_REMOVED lines=9> */
.L_x_3951:
[----:B------:R-:W-:Y:S04]  /*5140*/  IADD3 R11, R11, -0x1, RZ ;  /* 0xffffffff0b0b7810 */ /* 0x000fe80007ffe0ff */
[----:B------:R-:W-:Y:S11]  /*5150*/  ISETP.GT.AND P0, PT, R11, R69, PT ;  /* 0x000000450b00720c */ /* 0x000ff60003f04270 */
[----:B------:R-:W-:Y:S02]  /*5160*/  @!UPT UIADD3 URZ, URZ, URZ, URZ ;  /* 0x0000003f3f3ff290 */ /* 0x000fe4000fffe03f */
[----:B------:R-:W-:-:S05]  /*5170*/  @P0 BRA `(.L_x_3952) ;  /* 0xffffcf6000000947 */ /* 0x000fca000383ffff */
.L_x_3922:
        /* <DEDUP_REMOVED lines=12> */
[----:B------:R-:W-:-:S04]  /*5240*/  @P0 IMAD.MOV.U32 R2, RZ, RZ, 0x4 ;  /* 0x00000004ff020424 */ /* 0x000fc800078e00ff */
[----:B------:R-:W-:-:S05]  /*5250*/  @P0 IMAD.WIDE R8, R143, R2, c[0x0][0x250] ;  /* 0x000094008f080625 */ /* 0x000fca00078e0202 */
[----:B------:R-:W3:Y:S01]  /*5260*/  @P0 LDG.E R0, [R8.64] ;  /* 0x0000000608000981 */ /* 0x000ee2000c1e1900 */
[C---:B------:R-:W-:Y:S01]  /*5270*/  LEA R10, P3, R112.reuse, c[0x0][0x160], 0x1 ;  /* 0x00005800700a7a11 */ /* 0x040fe200078608ff */
[----:B------:R-:W-:Y:S02]  /*5280*/  IMAD.SHL.U32 R21, R59, 0x20, RZ ;  /* 0x000000203b157824 */ /* 0x000fe400078e00ff */
[----:B------:R-:W1:Y:S01]  /*5290*/  S2R R87, SR_CTAID.X ;  /* 0x0000000000577919 */ /* 0x000e620000002500 */
[C---:B------:R-:W-:Y:S01]  /*52a0*/  LEA.HI.X R11, R112.reuse, c[0x0][0x164], R55, 0x1, P3 ;  /* 0x00005900700b7a11 */ /* 0x040fe200018f0c37 */
[C---:B-1----:R-:W-:Y:S02]  /*52b0*/  IMAD R3, R87.reuse, 0x40, R56 ;  /* 0x0000004057037824 */ /* 0x042fe400078e0238 */
[----:B------:R-:W-:Y:S02]  /*52c0*/  IMAD R23, R87, -0x40, R142 ;  /* 0xffffffc057177824 */ /* 0x000fe400078e028e */
[----:B---3--:R-:W-:Y:S01]  /*52d0*/  IMAD.IADD R0, R3, 0x1, R0 ;  /* 0x0000000103007824 */ /* 0x008fe200078e0200 */
[----:B------:R-:W-:Y:S01]  /*52e0*/  IADD3 R3, P0, R112, UR4, RZ ;  /* 0x0000000470037c10 */ /* 0x000fe2000ff1e0ff */
[----:B------:R-:W-:-:S02]  /*52f0*/  ULDC.U8 UR4, c[0x0][0x313] ;  /* 0x0000c4c000047ab9 */ /* 0x000fc40000000000 */
[----:B--2---:R-:W-:Y:S01]  /*5300*/  IMAD R4, R59, R0, RZ ;  /* 0x000000003b047224 */ /* 0x004fe200078e02ff */
[----:B------:R-:W-:Y:S02]  /*5310*/  IADD3.X R2, R55, UR5, RZ, P0, !PT ;  /* 0x0000000537027c10 */ /* 0x000fe400087fe4ff */
[----:B------:R-:W-:Y:S02]  /*5320*/  ISETP.NE.AND P0, PT, RZ, UR4, PT ;  /* 0x00000004ff007c0c */ /* 0x000fe4000bf05270 */
[-C--:B------:R-:W-:Y:S02]  /*5330*/  IADD3 R6, P5, R61, R4.reuse, RZ ;  /* 0x000000043d067210 */ /* 0x080fe40007fbe0ff */
[----:B------:R-:W-:Y:S02]  /*5340*/  IADD3 R0, P4, R60, R4, RZ ;  /* 0x000000043c007210 */ /* 0x000fe40007f9e0ff */
[----:B------:R-:W-:Y:S02]  /*5350*/  SHF.R.S32.HI R4, RZ, 0x1f, R4 ;  /* 0x0000001fff047819 */ /* 0x000fe40000011404 */
[----:B------:R-:W-:-:S03]  /*5360*/  LEA R28, P1, R3, c[0x0][0x160], 0x1 ;  /* 0x00005800031c7a11 */ /* 0x000fc600078208ff */
[----:B------:R-:W-:Y:S01]  /*5370*/  IMAD.X R58, R58, 0x1, R4, P5 ;  /* 0x000000013a3a7824 */ /* 0x000fe200028e0604 */
[----:B------:R-:W-:Y:S01]  /*5380*/  LEA.HI.X R29, R3, c[0x0][0x164], R2, 0x1, P1 ;  /* 0x00005900031d7a11 */ /* 0x000fe200008f0c02 */
[----:B------:R-:W-:Y:S01]  /*5390*/  IMAD.X R20, R57, 0x1, R4, P4 ;  /* 0x0000000139147824 */ /* 0x000fe200020e0604 */
[----:B------:R-:W-:Y:S05]  /*53a0*/  @!P0 BRA `(.L_x_3955) ;  /* 0x000007a000008947 */ /* 0x000fea0003800000 */
[----:B------:R-:W1:Y:S01]  /*53b0*/  S2R R0, SR_TID.X ;  /* 0x0000000000007919 */ /* 0x000e620000002100 */
[----:B------:R-:W-:Y:S01]  /*53c0*/  ISETP.GE.AND P0, PT, R110, R23, PT ;  /* 0x000000176e00720c */ /* 0x000fe20003f06270 */
[----:B------:R-:W-:Y:S03]  /*53d0*/  BSSY B1, `(.L_x_3956) ;  /* 0x000003b000017945 */ /* 0x000fe60003800000 */
[----:B-1----:R-:W-:-:S13]  /*53e0*/  ISETP.LT.OR P0, PT, R0, -0x3, P0 ;  /* 0xfffffffd0000780c */ /* 0x002fda0000701670 */
        /* <DEDUP_REMOVED lines=42> */
[----:B------:R-:W-:-:S02]  /*5690*/  FFMA.FTZ R17, R12, R18, -R17 ;  /* 0x000000120c117223 */ /* 0x000fc40000010811 */
[-C--:B------:R-:W-:Y:S02]  /*56a0*/  FMUL.FTZ R2, R19, R3.reuse ;  /* 0x0000000313027220 */ /* 0x080fe40000410000 */
[----:B------:R-:W-:Y:S02]  /*56b0*/  FMUL.FTZ R12, R14, R3 ;  /* 0x000000030e0c7220 */ /* 0x000fe40000410000 */
        /* <DEDUP_REMOVED lines=9> */
.L_x_3959:
[----:B------:R-:W-:Y:S05]  /*5750*/  BSYNC B0 ;  /* 0x0000000000007941 */ /* 0x000fea0003800000 */
.L_x_3958:
[----:B-----5:R2:W-:Y:S04]  /*5760*/  STS.64 [R149], R8 ;  /* 0x0000000895007388 */ /* 0x0205e80000000a00 */
[----:B------:R2:W-:Y:S02]  /*5770*/  STS.64 [R149+0x8], R10 ;  /* 0x0000080a95007388 */ /* 0x0005e40000000a00 */
.L_x_3957:
[----:B------:R-:W-:Y:S05]  /*5780*/  BSYNC B1 ;  /* 0x0000000000017941 */ /* 0x000fea0003800000 */
.L_x_3956:
[----:B--2---:R-:W-:-:S04]  /*5790*/  IADD3 R8, R110, 0x20, RZ ;  /* 0x000000206e087810 */ /* 0x004fc80007ffe0ff */
        /* <DEDUP_REMOVED lines=18> */
[----:B------:R-:W3:Y:S04]  /*58c0*/  LDG.E.64 R2, [R2.64] ;  /* 0x0000000602027981 */ /* 0x000ee8000c1e1b00 */
[----:B------:R-:W4:Y:S01]  /*58d0*/  LDG.E.64 R4, [R4.64] ;  /* 0x0000000604047981 */ /* 0x000f22000c1e1b00 */
        /* <DEDUP_REMOVED lines=8> */
[C---:B---3--:R-:W-:Y:S01]  /*5960*/  LOP3.LUT R9, R2.reuse, 0xffff0000, RZ, 0xc0, !PT ;  /* 0xffff000002097812 */ /* 0x048fe200078ec0ff */
[----:B------:R-:W-:Y:S01]  /*5970*/  IMAD.U32 R2, R2, 0x10000, RZ ;  /* 0x0001000002027824 */ /* 0x000fe200078e00ff */
[----:B------:R-:W-:Y:S02]  /*5980*/  LOP3.LUT R14, R3, 0xffff0000, RZ, 0xc0, !PT ;  /* 0xffff0000030e7812 */ /* 0x000fe400078ec0ff */
[----:B----4-:R-:W-:Y:S01]  /*5990*/  LOP3.LUT R17, R4, 0xffff0000, RZ, 0xc0, !PT ;  /* 0xffff000004117812 */ /* 0x010fe200078ec0ff */
[-C--:B------:R-:W-:Y:S01]  /*59a0*/  FMUL.FTZ R13, R0, R9.reuse ;  /* 0x00000009000d7220 */ /* 0x080fe20000410000 */
[----:B------:R-:W-:Y:S01]  /*59b0*/  LOP3.LUT R15, R5, 0xffff0000, RZ, 0xc0, !PT ;  /* 0xffff0000050f7812 */ /* 0x000fe200078ec0ff */
[----:B------:R-:W-:Y:S01]  /*59c0*/  FMUL.FTZ R9, R6, R9 ;  /* 0x0000000906097220 */ /* 0x000fe20000410000 */
[----:B------:R-:W-:Y:S01]  /*59d0*/  SHF.L.U32 R3, R3, 0x10, RZ ;  /* 0x0000001003037819 */ /* 0x000fe200000006ff */
[----:B------:R-:W-:-:S02]  /*59e0*/  FMUL.FTZ R16, R10, R14 ;  /* 0x0000000e0a107220 */ /* 0x000fc40000410000 */
[----:B------:R-:W-:Y:S01]  /*59f0*/  FFMA.FTZ R0, R0, R17, R9 ;  /* 0x0000001100007223 */ /* 0x000fe20000010009 */
[----:B------:R-:W-:Y:S01]  /*5a00*/  SHF.L.U32 R9, R5, 0x10, RZ ;  /* 0x0000001005097819 */ /* 0x000fe200000006ff */
[C---:B------:R-:W-:Y:S02]  /*5a10*/  FMUL.FTZ R14, R11.reuse, R14 ;  /* 0x0000000e0b0e7220 */ /* 0x040fe40000410000 */
[----:B------:R-:W-:Y:S02]  /*5a20*/  FFMA.FTZ R16, R11, R15, -R16 ;  /* 0x0000000f0b107223 */ /* 0x000fe40000010810 */
[-C--:B------:R-:W-:Y:S02]  /*5a30*/  FMUL.FTZ R5, R28, R2.reuse ;  /* 0x000000021c057220 */ /* 0x080fe40000410000 */
[----:B------:R-:W-:Y:S02]  /*5a40*/  FMUL.FTZ R11, R7, R2 ;  /* 0x00000002070b7220 */ /* 0x000fe40000410000 */
[----:B------:R-:W-:-:S02]  /*5a50*/  IMAD.U32 R4, R4, 0x10000, RZ ;  /* 0x0001000004047824 */ /* 0x000fc400078e00ff */
[-C--:B------:R-:W-:Y:S02]  /*5a60*/  FMUL.FTZ R2, R30, R3.reuse ;  /* 0x000000031e027220 */ /* 0x080fe40000410000 */
[----:B------:R-:W-:Y:S02]  /*5a70*/  FMUL.FTZ R3, R12, R3 ;  /* 0x000000030c037220 */ /* 0x000fe40000410000 */
[-C--:B------:R-:W-:Y:S02]  /*5a80*/  FFMA.FTZ R5, R7, R4.reuse, -R5 ;  /* 0x0000000407057223 */ /* 0x080fe40000010805 */
[----:B------:R-:W-:Y:S02]  /*5a90*/  FFMA.FTZ R13, R6, R17, -R13 ;  /* 0x00000011060d7223 */ /* 0x000fe4000001080d */
[----:B------:R-:W-:Y:S02]  /*5aa0*/  FFMA.FTZ R15, R10, R15, R14 ;  /* 0x0000000f0a0f7223 */ /* 0x000fe4000001000e */
[----:B------:R-:W-:Y:S01]  /*5ab0*/  FFMA.FTZ R4, R28, R4, R11 ;  /* 0x000000041c047223 */ /* 0x000fe2000001000b */
[----:B------:R-:W-:Y:S01]  /*5ac0*/  F2FP.BF16.PACK_AB R29, R0, R13 ;  /* 0x0000000d001d723e */ /* 0x000fe200000010ff */
[-C--:B------:R-:W-:Y:S01]  /*5ad0*/  FFMA.FTZ R2, R12, R9.reuse, -R2 ;  /* 0x000000090c027223 */ /* 0x080fe20000010802 */
[----:B------:R-:W-:Y:S01]  /*5ae0*/  F2FP.BF16.PACK_AB R31, R15, R16 ;  /* 0x000000100f1f723e */ /* 0x000fe200000010ff */
[----:B------:R-:W-:Y:S01]  /*5af0*/  FFMA.FTZ R3, R30, R9, R3 ;  /* 0x000000091e037223 */ /* 0x000fe20000010003 */
[----:B------:R-:W-:-:S04]  /*5b00*/  F2FP.BF16.PACK_AB R28, R4, R5 ;  /* 0x00000005041c723e */ /* 0x000fc800000010ff */
[----:B------:R-:W-:Y:S02]  /*5b10*/  F2FP.BF16.PACK_AB R30, R3, R2 ;  /* 0x00000002031e723e */ /* 0x000fe400000010ff */
.L_x_3962:
[----:B------:R-:W-:Y:S05]  /*5b20*/  BSYNC B0 ;  /* 0x0000000000007941 */ /* 0x000fea0003800000 */
.L_x_3961:
[----:B-----5:R3:W-:Y:S01]  /*5b30*/  STS.128 [R149+0x800], R28 ;  /* 0x0008001c95007388 */ /* 0x0207e20000000c00 */
[----:B------:R-:W-:Y:S05]  /*5b40*/  BRA `(.L_x_3960) ;  /* 0x00000e6000007947 */ /* 0x000fea0003800000 */
.L_x_3955:
        /* <DEDUP_REMOVED lines=44> */
[C---:B--2---:R-:W-:Y:S01]  /*5e10*/  IMAD.U32 R26, R4.reuse, 0x10000, RZ ;  /* 0x00010000041a7824 */ /* 0x044fe200078e00ff */
[----:B------:R-:W-:Y:S01]  /*5e20*/  LOP3.LUT R19, R4, 0xffff0000, RZ, 0xc0, !PT ;  /* 0xffff000004137812 */ /* 0x000fe200078ec0ff */
[----:B------:R-:W-:Y:S01]  /*5e30*/  IMAD.U32 R30, R6, 0x10000, RZ ;  /* 0x00010000061e7824 */ /* 0x000fe200078e00ff */
[----:B------:R-:W-:-:S02]  /*5e40*/  SHF.L.U32 R4, R5, 0x10, RZ ;  /* 0x0000001005047819 */ /* 0x000fc400000006ff */
[----:B------:R-:W-:Y:S01]  /*5e50*/  LOP3.LUT R31, R5, 0xffff0000, RZ, 0xc0, !PT ;  /* 0xffff0000051f7812 */ /* 0x000fe200078ec0ff */
[C---:B------:R-:W-:Y:S01]  /*5e60*/  IMAD.U32 R5, R7.reuse, 0x10000, RZ ;  /* 0x0001000007057824 */ /* 0x040fe200078e00ff */
[----:B------:R-:W-:Y:S01]  /*5e70*/  LOP3.LUT R32, R7, 0xffff0000, RZ, 0xc0, !PT ;  /* 0xffff000007207812 */ /* 0x000fe200078ec0ff */
[C---:B---3--:R-:W-:Y:S01]  /*5e80*/  IMAD.U32 R7, R9.reuse, 0x10000, RZ ;  /* 0x0001000009077824 */ /* 0x048fe200078e00ff */
[----:B------:R-:W-:Y:S02]  /*5e90*/  LOP3.LUT R34, R9, 0xffff0000, RZ, 0xc0, !PT ;  /* 0xffff000009227812 */ /* 0x000fe400078ec0ff */
[C---:B------:R-:W-:Y:S01]  /*5ea0*/  SHF.L.U32 R35, R10.reuse, 0x10, RZ ;  /* 0x000000100a237819 */ /* 0x040fe200000006ff */
[----:B------:R-:W-:Y:S01]  /*5eb0*/  @!P0 FADD.FTZ R7, -R7, -RZ ;  /* 0x800000ff07078221 */ /* 0x000fe20000010100 */
        /* <DEDUP_REMOVED lines=10> */
[----:B------:R-:W-:Y:S02]  /*5f60*/  FMUL.FTZ R10, R5, R10 ;  /* 0x0000000a050a7220 */ /* 0x000fe40000410000 */
        /* <DEDUP_REMOVED lines=8> */
[----:B------:R-:W-:Y:S01]  /*5ff0*/  SHF.L.U32 R12, R14, 0x10, RZ ;  /* 0x000000100e0c7819 */ /* 0x000fe200000006ff */
[----:B------:R-:W-:-:S02]  /*6000*/  FMUL.FTZ R34, R31, R34 ;  /* 0x000000221f227220 */ /* 0x000fc40000410000 */
[----:B------:R-:W-:Y:S02]  /*6010*/  @!P0 FADD.FTZ R35, -R35, -RZ ;  /* 0x800000ff23238221 */ /* 0x000fe40000010100 */
[----:B------:R-:W-:Y:S01]  /*6020*/  FMUL.FTZ R32, R32, R11 ;  /* 0x0000000b20207220 */ /* 0x000fe20000410000 */
[----:B------:R-:W-:Y:S01]  /*6030*/  LOP3.LUT R11, R14, 0xffff0000, RZ, 0xc0, !PT ;  /* 0xffff00000e0b7812 */ /* 0x000fe200078ec0ff */
[----:B------:R-:W-:Y:S01]  /*6040*/  FMUL.FTZ R19, R19, R8 ;  /* 0x0000000813137220 */ /* 0x000fe20000410000 */
[C---:B------:R-:W-:Y:S01]  /*6050*/  LOP3.LUT R14, R15.reuse, 0xffff0000, RZ, 0xc0, !PT ;  /* 0xffff00000f0e7812 */ /* 0x040fe200078ec0ff */
[----:B------:R-:W-:Y:S02]  /*6060*/  IMAD.U32 R8, R15, 0x10000, RZ ;  /* 0x000100000f087824 */ /* 0x000fe400078e00ff */
[----:B------:R-:W-:Y:S02]  /*6070*/  FMUL.FTZ R33, R26, R33 ;  /* 0x000000211a217220 */ /* 0x000fe40000410000 */
[----:B------:R-:W-:-:S02]  /*6080*/  FMUL.FTZ R35, R30, R35 ;  /* 0x000000231e237220 */ /* 0x000fc40000410000 */
[----:B------:R-:W-:Y:S02]  /*6090*/  FFMA.FTZ R4, R25, R5, R4 ;  /* 0x0000000519047223 */ /* 0x000fe40000010004 */
[----:B------:R-:W-:Y:S02]  /*60a0*/  FFMA.FTZ R3, R3, R13, R34 ;  /* 0x0000000d03037223 */ /* 0x000fe40000010022 */
[----:B------:R-:W-:Y:S02]  /*60b0*/  FFMA.FTZ R8, R27, R8, R10 ;  /* 0x000000081b087223 */ /* 0x000fe4000001000a */
[----:B------:R-:W-:Y:S01]  /*60c0*/  FFMA.FTZ R17, R17, R14, R32 ;  /* 0x0000000e11117223 */ /* 0x000fe20000010020 */
[----:B------:R-:W-:Y:S01]  /*60d0*/  F2FP.BF16.PACK_AB R3, R3, R4 ;  /* 0x000000040303723e */ /* 0x000fe200000010ff */
[----:B------:R-:W-:Y:S02]  /*60e0*/  FFMA.FTZ R7, R22, R7, R33 ;  /* 0x0000000716077223 */ /* 0x000fe40000010021 */
[----:B------:R-:W-:Y:S01]  /*60f0*/  FFMA.FTZ R6, R16, R6, R19 ;  /* 0x0000000610067223 */ /* 0x000fe20000010013 */
[----:B------:R-:W-:Y:S01]  /*6100*/  F2FP.BF16.PACK_AB R19, R17, R8 ;  /* 0x000000081113723e */ /* 0x000fe200000010ff */
[----:B------:R-:W-:Y:S01]  /*6110*/  FFMA.FTZ R12, R24, R12, R35 ;  /* 0x0000000c180c7223 */ /* 0x000fe20000010023 */
[----:B------:R-:W-:Y:S01]  /*6120*/  MOV R17, R3 ;  /* 0x0000000300117202 */ /* 0x000fe20000000f00 */
[----:B------:R-:W-:Y:S01]  /*6130*/  FFMA.FTZ R9, R18, R11, R9 ;  /* 0x0000000b12097223 */ /* 0x000fe20000010009 */
[----:B------:R-:W-:-:S04]  /*6140*/  F2FP.BF16.PACK_AB R16, R6, R7 ;  /* 0x000000070610723e */ /* 0x000fc800000010ff */
[----:B------:R-:W-:Y:S02]  /*6150*/  F2FP.BF16.PACK_AB R18, R9, R12 ;  /* 0x0000000c0912723e */ /* 0x000fe400000010ff */
.L_x_3966:
[----:B------:R-:W-:Y:S05]  /*6160*/  BSYNC B0 ;  /* 0x0000000000007941 */ /* 0x000fea0003800000 */
.L_x_3965:
[----:B-----5:R3:W-:Y:S04]  /*6170*/  STS.64 [R149], R16 ;  /* 0x0000001095007388 */ /* 0x0207e80000000a00 */
[----:B------:R3:W-:Y:S02]  /*6180*/  STS.64 [R149+0x8], R18 ;  /* 0x0000081295007388 */ /* 0x0007e40000000a00 */
.L_x_3964:
[----:B------:R-:W-:Y:S05]  /*6190*/  BSYNC B1 ;  /* 0x0000000000017941 */ /* 0x000fea0003800000 */
.L_x_3963:
        /* <DEDUP_REMOVED lines=18> */
[----:B------:R-:W-:Y:S02]  /*62c0*/  @P0 SHF.R.S32.HI R62, RZ, 0x1, R62 ;  /* 0x00000001ff3e0819 */ /* 0x000fe4000001143e */
[----:B------:R-:W-:Y:S02]  /*62d0*/  @P0 IADD3 R59, -R9, RZ, RZ ;  /* 0x000000ff093b0210 */ /* 0x000fe40007ffe1ff */
[----:B------:R-:W-:-:S03]  /*62e0*/  IADD3 R2, P1, R3, R0, RZ ;  /* 0x0000000003027210 */ /* 0x000fc60007f3e0ff */
[----:B------:R-:W-:Y:S01]  /*62f0*/  IMAD.WIDE R12, R59, 0x2, R28 ;  /* 0x000000023b0c7825 */ /* 0x000fe200078e021c */
[----:B------:R-:W-:Y:S02]  /*6300*/  LEA.HI.X.SX32 R3, R3, R20, 0x1, P1 ;  /* 0x0000001403037211 */ /* 0x000fe400008f0eff */
[----:B---3--:R-:W-:-:S03]  /*6310*/  LEA R16, P1, R2, c[0x0][0x2b0], 0x1 ;  /* 0x0000ac0002107a11 */ /* 0x008fc600078208ff */
[----:B------:R-:W3:Y:S01]  /*6320*/  LDG.E.128 R12, [R12.64] ;  /* 0x000000060c0c7981 */ /* 0x000ee2000c1e1d00 */
[----:B------:R-:W-:Y:S01]  /*6330*/  LEA.HI.X R17, R2, c[0x0][0x2b4], R3, 0x1, P1 ;  /* 0x0000ad0002117a11 */ /* 0x000fe200008f0c03 */
[----:B------:R-:W-:Y:S02]  /*6340*/  IMAD.MOV.U32 R3, RZ, RZ, RZ ;  /* 0x000000ffff037224 */ /* 0x000fe400078e00ff */
[----:B------:R-:W-:-:S03]  /*6350*/  @P0 IMAD.MOV R3, RZ, RZ, -R62 ;  /* 0x000000ffff030224 */ /* 0x000fc600078e0a3e */
[----:B--2---:R-:W2:Y:S02]  /*6360*/  LDG.E.128 R16, [R16.64] ;  /* 0x0000000610107981 */ /* 0x004ea4000c1e1d00 */
[----:B------:R-:W-:-:S04]  /*6370*/  IADD3 R0, P1, R3, R0, RZ ;  /* 0x0000000003007210 */ /* 0x000fc80007f3e0ff */
[----:B------:R-:W-:Y:S02]  /*6380*/  LEA.HI.X.SX32 R3, R3, R20, 0x1, P1 ;  /* 0x0000001403037211 */ /* 0x000fe400008f0eff */
[----:B------:R-:W-:-:S04]  /*6390*/  LEA R20, P1, R0, c[0x0][0x2a8], 0x1 ;  /* 0x0000aa0000147a11 */ /* 0x000fc800078208ff */
[----:B------:R-:W-:-:S06]  /*63a0*/  LEA.HI.X R21, R0, c[0x0][0x2ac], R3, 0x1, P1 ;  /* 0x0000ab0000157a11 */ /* 0x000fcc00008f0c03 */
[----:B----4-:R-:W4:Y:S01]  /*63b0*/  LDG.E.128 R20, [R20.64] ;  /* 0x0000000614147981 */ /* 0x010f22000c1e1d00 */
[C---:B-----5:R-:W-:Y:S01]  /*63c0*/  SHF.L.U32 R3, R4.reuse, 0x10, RZ ;  /* 0x0000001004037819 */ /* 0x060fe200000006ff */
[C---:B------:R-:W-:Y:S01]  /*63d0*/  IMAD.U32 R10, R5.reuse, 0x10000, RZ ;  /* 0x00010000050a7824 */ /* 0x040fe200078e00ff */
[----:B------:R-:W-:Y:S01]  /*63e0*/  LOP3.LUT R2, R4, 0xffff0000, RZ, 0xc0, !PT ;  /* 0xffff000004027812 */ /* 0x000fe200078ec0ff */
[C---:B------:R-:W-:Y:S01]  /*63f0*/  IMAD.U32 R9, R6.reuse, 0x10000, RZ ;  /* 0x0001000006097824 */ /* 0x040fe200078e00ff */
[----:B------:R-:W-:Y:S02]  /*6400*/  LOP3.LUT R0, R5, 0xffff0000, RZ, 0xc0, !PT ;  /* 0xffff000005007812 */ /* 0x000fe400078ec0ff */
[----:B------:R-:W-:Y:S02]  /*6410*/  LOP3.LUT R5, R6, 0xffff0000, RZ, 0xc0, !PT ;  /* 0xffff000006057812 */ /* 0x000fe400078ec0ff */
[C---:B------:R-:W-:Y:S02]  /*6420*/  LOP3.LUT R4, R7.reuse, 0xffff0000, RZ, 0xc0, !PT ;  /* 0xffff000007047812 */ /* 0x040fe400078ec0ff */
[----:B------:R-:W-:Y:S01]  /*6430*/  SHF.L.U32 R24, R7, 0x10, RZ ;  /* 0x0000001007187819 */ /* 0x000fe200000006ff */
[C---:B---3--:R-:W-:Y:S01]  /*6440*/  IMAD.U32 R11, R12.reuse, 0x10000, RZ ;  /* 0x000100000c0b7824 */ /* 0x048fe200078e00ff */
[----:B------:R-:W-:Y:S01]  /*6450*/  LOP3.LUT R7, R12, 0xffff0000, RZ, 0xc0, !PT ;  /* 0xffff00000c077812 */ /* 0x000fe200078ec0ff */
[C---:B------:R-:W-:Y:S01]  /*6460*/  IMAD.U32 R6, R13.reuse, 0x10000, RZ ;  /* 0x000100000d067824 */ /* 0x040fe200078e00ff */
[----:B------:R-:W-:Y:S01]  /*6470*/  LOP3.LUT R26, R13, 0xffff0000, RZ, 0xc0, !PT ;  /* 0xffff00000d1a7812 */ /* 0x000fe200078ec0ff */
[----:B------:R-:W-:Y:S01]  /*6480*/  IMAD.U32 R12, R15, 0x10000, RZ ;  /* 0x000100000f0c7824 */ /* 0x000fe200078e00ff */
[----:B------:R-:W-:-:S02]  /*6490*/  SHF.L.U32 R25, R14, 0x10, RZ ;  /* 0x000000100e197819 */ /* 0x000fc400000006ff */
[----:B------:R-:W-:Y:S01]  /*64a0*/  LOP3.LUT R13, R14, 0xffff0000, RZ, 0xc0, !PT ;  /* 0xffff00000e0d7812 */ /* 0x000fe200078ec0ff */
[----:B-12---:R-:W-:Y:S01]  /*64b0*/  IMAD.U32 R28, R16, 0x10000, RZ ;  /* 0x00010000101c7824 */ /* 0x006fe200078e00ff */
[----:B------:R-:W-:Y:S01]  /*64c0*/  LOP3.LUT R27, R15, 0xffff0000, RZ, 0xc0, !PT ;  /* 0xffff00000f1b7812 */ /* 0x000fe200078ec0ff */
        /* <DEDUP_REMOVED lines=8> */
[----:B------:R-:W-:Y:S01]  /*6550*/  @!P0 FADD.FTZ R14, -R14, -RZ ;  /* 0x800000ff0e0e8221 */ /* 0x000fe20000010100 */
[----:B------:R-:W-:Y:S01]  /*6560*/  LOP3.LUT R18, R19, 0xffff0000, RZ, 0xc0, !PT ;  /* 0xffff000013127812 */ /* 0x000fe200078ec0ff */
[----:B------:R-:W-:-:S02]  /*6570*/  @!P0 FADD.FTZ R17, -R17, -RZ ;  /* 0x800000ff11118221 */ /* 0x000fc40000010100 */
[----:B------:R-:W-:Y:S02]  /*6580*/  @!P0 FADD.FTZ R15, -R15, -RZ ;  /* 0x800000ff0f0f8221 */ /* 0x000fe40000010100 */
[----:B------:R-:W-:Y:S02]  /*6590*/  @!P0 FADD.FTZ R18, -R18, -RZ ;  /* 0x800000ff12128221 */ /* 0x000fe40000010100 */
[----:B------:R-:W-:Y:S01]  /*65a0*/  FMUL.FTZ R28, R11, R28 ;  /* 0x0000001c0b1c7220 */ /* 0x000fe20000410000 */
[----:B----4-:R-:W-:Y:S01]  /*65b0*/  LOP3.LUT R11, R20, 0xffff0000, RZ, 0xc0, !PT ;  /* 0xffff0000140b7812 */ /* 0x010fe200078ec0ff */
[----:B------:R-:W-:Y:S02]  /*65c0*/  @!P0 FADD.FTZ R16, -R16, -RZ ;  /* 0x800000ff10108221 */ /* 0x000fe40000010100 */
[----:B------:R-:W-:Y:S01]  /*65d0*/  FMUL.FTZ R17, R12, R17 ;  /* 0x000000110c117220 */ /* 0x000fe20000410000 */
[----:B------:R-:W-:Y:S01]  /*65e0*/  SHF.L.U32 R12, R20, 0x10, RZ ;  /* 0x00000010140c7819 */ /* 0x000fe200000006ff */
[----:B------:R-:W-:Y:S01]  /*65f0*/  @!P0 FADD.FTZ R29, -R29, -RZ ;  /* 0x800000ff1d1d8221 */ /* 0x000fe20000010100 */
[----:B------:R-:W-:Y:S01]  /*6600*/  LOP3.LUT R20, R21, 0xffff0000, RZ, 0xc0, !PT ;  /* 0xffff000015147812 */ /* 0x000fe200078ec0ff */
[----:B------:R-:W-:Y:S01]  /*6610*/  FMUL.FTZ R7, R7, R14 ;  /* 0x0000000e07077220 */ /* 0x000fe20000410000 */
[C---:B------:R-:W-:Y:S01]  /*6620*/  LOP3.LUT R14, R22.reuse, 0xffff0000, RZ, 0xc0, !PT ;  /* 0xffff0000160e7812 */ /* 0x040fe200078ec0ff */
[----:B------:R-:W-:Y:S01]  /*6630*/  FMUL.FTZ R27, R27, R18 ;  /* 0x000000121b1b7220 */ /* 0x000fe20000410000 */
[----:B------:R-:W-:Y:S01]  /*6640*/  SHF.L.U32 R18, R22, 0x10, RZ ;  /* 0x0000001016127819 */ /* 0x000fe200000006ff */
[----:B------:R-:W-:Y:S01]  /*6650*/  FMUL.FTZ R15, R6, R15 ;  /* 0x0000000f060f7220 */ /* 0x000fe20000410000 */
[----:B------:R-:W-:Y:S01]  /*6660*/  LOP3.LUT R22, R23, 0xffff0000, RZ, 0xc0, !PT ;  /* 0xffff000017167812 */ /* 0x000fe200078ec0ff */
[----:B------:R-:W-:-:S02]  /*6670*/  FMUL.FTZ R16, R13, R16 ;  /* 0x000000100d107220 */ /* 0x000fc40000410000 */
[----:B------:R-:W-:Y:S02]  /*6680*/  FMUL.FTZ R29, R26, R29 ;  /* 0x0000001d1a1d7220 */ /* 0x000fe40000410000 */
[----:B------:R-:W-:Y:S02]  /*6690*/  IMAD.U32 R6, R21, 0x10000, RZ ;  /* 0x0001000015067824 */ /* 0x000fe400078e00ff */
[----:B------:R-:W-:Y:S02]  /*66a0*/  IMAD.U32 R13, R23, 0x10000, RZ ;  /* 0x00010000170d7824 */ /* 0x000fe400078e00ff */
[----:B------:R-:W-:Y:S02]  /*66b0*/  FMUL.FTZ R30, R25, R30 ;  /* 0x0000001e191e7220 */ /* 0x000fe40000410000 */
[----:B------:R-:W-:Y:S02]  /*66c0*/  FFMA.FTZ R3, R3, R12, R28 ;  /* 0x0000000c03037223 */ /* 0x000fe4000001001c */
[----:B------:R-:W-:-:S02]  /*66d0*/  FFMA.FTZ R2, R2, R11, R7 ;  /* 0x0000000b02027223 */ /* 0x000fc40000010007 */
[----:B------:R-:W-:Y:S02]  /*66e0*/  FFMA.FTZ R6, R10, R6, R15 ;  /* 0x000000060a067223 */ /* 0x000fe4000001000f */
[----:B------:R-:W-:Y:S01]  /*66f0*/  FFMA.FTZ R29, R0, R20, R29 ;  /* 0x00000014001d7223 */ /* 0x000fe2000001001d */
[----:B------:R-:W-:Y:S01]  /*6700*/  F2FP.BF16.PACK_AB R2, R2, R3 ;  /* 0x000000030202723e */ /* 0x000fe200000010ff */
[----:B------:R-:W-:Y:S02]  /*6710*/  FFMA.FTZ R13, R24, R13, R17 ;  /* 0x0000000d180d7223 */ /* 0x000fe40000010011 */
[----:B------:R-:W-:Y:S02]  /*6720*/  FFMA.FTZ R4, R4, R22, R27 ;  /* 0x0000001604047223 */ /* 0x000fe4000001001b */
[----:B------:R-:W-:Y:S02]  /*6730*/  FFMA.FTZ R9, R9, R18, R30 ;  /* 0x0000001209097223 */ /* 0x000fe4000001001e */
[----:B------:R-:W-:Y:S01]  /*6740*/  FFMA.FTZ R14, R5, R14, R16 ;  /* 0x0000000e050e7223 */ /* 0x000fe20000010010 */
[----:B------:R-:W-:-:S02]  /*6750*/  F2FP.BF16.PACK_AB R5, R29, R6 ;  /* 0x000000061d05723e */ /* 0x000fc400000010ff */
[----:B------:R-:W-:Y:S02]  /*6760*/  F2FP.BF16.PACK_AB R7, R4, R13 ;  /* 0x0000000d0407723e */ /* 0x000fe400000010ff */
[----:B------:R-:W-:Y:S02]  /*6770*/  F2FP.BF16.PACK_AB R6, R14, R9 ;  /* 0x000000090e06723e */ /* 0x000fe400000010ff */
[----:B------:R-:W-:Y:S02]  /*6780*/  MOV R4, R2 ;  /* 0x0000000200047202 */ /* 0x000fe40000000f00 */
.L_x_3968:
[----:B------:R-:W-:Y:S05]  /*6790*/  BSYNC B0 ;  /* 0x0000000000007941 */ /* 0x000fea0003800000 */
.L_x_3967:
[----:B-----5:R1:W-:Y:S01]  /*67a0*/  STS.128 [R149+0x800], R4 ;  /* 0x0008000495007388 */ /* 0x0203e20000000c00 */
[----:B------:R-:W-:Y:S05]  /*67b0*/  BRA `(.L_x_3960) ;  /* 0x000001f000007947 */ /* 0x000fea0003800000 */
.L_x_3954:
[----:B------:R-:W1:Y:S01]  /*67c0*/  S2R R87, SR_CTAID.X ;  /* 0x0000000000577919 */ /* 0x000e620000002500 */
[----:B------:R-:W-:Y:S01]  /*67d0*/  BSSY B0, `(.L_x_3969) ;  /* 0x000000f000007945 */ /* 0x000fe20003800000 */
[----:B-1----:R-:W-:-:S05]  /*67e0*/  IMAD R3, R87, -0x40, R142 ;  /* 0xffffffc057037824 */ /* 0x002fca00078e028e */
        /* <DEDUP_REMOVED lines=13> */
.L_x_3970:
[----:B------:R-:W-:Y:S05]  /*68c0*/  BSYNC B0 ;  /* 0x0000000000007941 */ /* 0x000fea0003800000 */
.L_x_3969:
        /* <DEDUP_REMOVED lines=14> */
.L_x_3960:
[----:B------:R-:W-:Y:S05]  /*69b0*/  BSYNC B2 ;  /* 0x0000000000027941 */ /* 0x000fea0003800000 */
.L_x_3953:
[----:B------:R-:W-:Y:S01]  /*69c0*/  IADD3 R150, R52, -0x1, RZ ;  /* 0xffffffff34967810 */ /* 0x000fe20007ffe0ff */
[----:B------:R-:W-:Y:S01]  /*69d0*/  BSSY B0, `(.L_x_3971) ;  /* 0x0000010000007945 */ /* 0x000fe20003800000 */
[----:B------:R-:W-:-:S03]  /*69e0*/  LEA R146, P0, R106, c[0x0][0x168], 0x1 ;  /* 0x00005a006a927a11 */ /* 0x000fc600078008ff */
[----:B------:R-:W-:Y:S01]  /*69f0*/  IMAD.SHL.U32 R0, R150, 0x80, RZ ;  /* 0x0000008096007824 */ /* 0x000fe200078e00ff */
[----:B------:R-:W-:-:S03]  /*6a00*/  LEA.HI.X R147, R106, c[0x0][0x16c], R109, 0x1, P0 ;  /* 0x00005b006a937a11 */ /* 0x000fc600000f0c6d */
[----:B-12---:R-:W-:-:S05]  /*6a10*/  IMAD.IADD R5, R53, 0x1, -R0 ;  /* 0x0000000135057824 */ /* 0x006fca00078e0a00 */
        /* <DEDUP_REMOVED lines=11> */
.L_x_3972:
[----:B------:R-:W-:Y:S05]  /*6ad0*/  BSYNC B0 ;  /* 0x0000000000007941 */ /* 0x000fea0003800000 */
.L_x_3971:
        /* <DEDUP_REMOVED lines=12> */
.L_x_3974:
[----:B------:R-:W-:Y:S05]  /*6ba0*/  BSYNC B0 ;  /* 0x0000000000007941 */ /* 0x000fea0003800000 */
.L_x_3973:
        /* <DEDUP_REMOVED lines=15> */
.L_x_3976:
[----:B------:R-:W-:Y:S05]  /*6ca0*/  BSYNC B0 ;  /* 0x0000000000007941 */ /* 0x000fea0003800000 */
.L_x_3975:
        /* <DEDUP_REMOVED lines=16> */
.L_x_3978:
[----:B------:R-:W-:Y:S05]  /*6db0*/  BSYNC B0 ;  /* 0x0000000000007941 */ /* 0x000fea0003800000 */
.L_x_3977:
[----:B------:R-:W0:Y:S01]  /*6dc0*/  LDGDEPBAR ;  /* 0x00000000000079af */ /* 0x000e220000000000 */
[----:B------:R-:W-:Y:S01]  /*6dd0*/  ISETP.GE.AND P1, PT, R110, R5, PT ;  /* 0x000000056e00720c */ /* 0x000fe20003f26270 */
[----:B------:R-:W-:Y:S01]  /*6de0*/  BSSY B0, `(.L_x_3979) ;  /* 0x000001a000007945 */ /* 0x000fe20003800000 */
[C---:B------:R-:W-:Y:S01]  /*6df0*/  LEA R154, P0, R102.reuse, c[0x0][0x170], 0x1 ;  /* 0x00005c00669a7a11 */ /* 0x040fe200078008ff */
[----:B------:R-:W5:Y:S03]  /*6e00*/  S2R R55, SR_TID.X ;  /* 0x0000000000377919 */ /* 0x000f660000002100 */
[----:B------:R-:W-:Y:S01]  /*6e10*/  LEA.HI.X R155, R102, c[0x0][0x174], R105, 0x1, P0 ;  /* 0x00005d00669b7a11 */ /* 0x000fe200000f0c69 */
[----:B------:R-:W-:-:S04]  /*6e20*/  DEPBAR.LE SB0, 0x0 ;  /* 0x000080000000791a */ /* 0x000fc80000000000 */
[----:B------:R-:W-:Y:S01]  /*6e30*/  BAR.SYNC.DEFER_BLOCKING 0x0 ;  /* 0x0000000000007b1d */ /* 0x000fe20000010000 */
[----:B-1---5:R-:W-:-:S04]  /*6e40*/  SHF.R.S32.HI R6, RZ, 0x1f, R55 ;  /* 0x0000001fff067819 */ /* 0x022fc80000011437 */
[----:B------:R-:W-:-:S04]  /*6e50*/  LEA.HI R86, R6, R55, RZ, 0x5 ;  /* 0x0000003706567211 */ /* 0x000fc800078f28ff */
[----:B------:R-:W-:-:S05]  /*6e60*/  LOP3.LUT R4, R86, 0xffffffe0, RZ, 0xc0, !PT ;  /* 0xffffffe056047812 */ /* 0x000fca00078ec0ff */
[----:B------:R-:W-:-:S05]  /*6e70*/  IMAD.IADD R7, R55, 0x1, -R4 ;  /* 0x0000000137077824 */ /* 0x000fca00078e0a04 */
[----:B------:R-:W-:-:S04]  /*6e80*/  SHF.R.S32.HI R148, RZ, 0x1f, R7 ;  /* 0x0000001fff947819 */ /* 0x000fc80000011407 */
[----:B------:R-:W-:Y:S01]  /*6e90*/  LEA.HI R148, R148, R7, RZ, 0x2 ;  /* 0x0000000794947211 */ /* 0x000fe200078f10ff */
[----:B------:R1:W-:Y:S03]  /*6ea0*/  @P1 STS [R149+0x3000], RZ ;  /* 0x003000ff95001388 */ /* 0x0003e60000000800 */
[----:B------:R-:W-:Y:S01]  /*6eb0*/  SHF.R.S32.HI R148, RZ, 0x2, R148 ;  /* 0x00000002ff947819 */ /* 0x000fe20000011494 */
        /* <DEDUP_REMOVED lines=12> */
.L_x_3980:
[----:B------:R-:W-:Y:S05]  /*6f80*/  BSYNC B0 ;  /* 0x0000000000007941 */ /* 0x000fea0003800000 */
.L_x_3979:
        /* <DEDUP_REMOVED lines=13> */
.L_x_3982:
[----:B------:R-:W-:Y:S05]  /*7060*/  BSYNC B0 ;  /* 0x0000000000007941 */ /* 0x000fea0003800000 */
.L_x_3981:
        /* <DEDUP_REMOVED lines=15> */
.L_x_3984:
[----:B------:R-:W-:Y:S05]  /*7160*/  BSYNC B0 ;  /* 0x0000000000007941 */ /* 0x000fea0003800000 */
.L_x_3983:
[----:B------:R-:W-:Y:S01]  /*7170*/  ISETP.GE.AND P0, PT, R2, R5, PT ;  /* 0x000000050200720c */ /* 0x000fe20003f06270 */
[----:B------:R-:W-:Y:S01]  /*7180*/  BSSY B0, `(.L_x_3985) ;  /* 0x0000014000007945 */ /* 0x000fe20003800000 */
[--C-:B------:R-:W-:Y:S02]  /*7190*/  SHF.R.S32.HI R2, RZ, 0x1, R54.reuse ;  /* 0x00000001ff027819 */ /* 0x100fe40000011436 */
[----:B------:R-:W-:-:S04]  /*71a0*/  SHF.R.S32.HI R3, RZ, 0x1f, R54 ;  /* 0x0000001fff037819 */ /* 0x000fc80000011436 */
[----:B------:R-:W-:-:S04]  /*71b0*/  LEA.HI R3, R3, R2, RZ, 0x2 ;  /* 0x0000000203037211 */ /* 0x000fc800078f10ff */
[----:B------:R-:W-:Y:S01]  /*71c0*/  LOP3.LUT R3, R3, 0xfffffffc, RZ, 0xc0, !PT ;  /* 0xfffffffc03037812 */ /* 0x000fe200078ec0ff */
[----:B------:R1:W-:Y:S04]  /*71d0*/  @P0 STS.128 [R149+0x4800], RZ ;  /* 0x004800ff95000388 */ /* 0x0003e80000000c00 */
        /* <DEDUP_REMOVED lines=14> */
.L_x_3986:
[----:B------:R-:W-:Y:S05]  /*72c0*/  BSYNC B0 ;  /* 0x0000000000007941 */ /* 0x000fea0003800000 */
.L_x_3985:
[CC--:B-1----:R-:W-:Y:S01]  /*72d0*/  LEA.HI R4, R6.reuse, R55.reuse, RZ, 0x4 ;  /* 0x0000003706047211 */ /* 0x0c2fe200078f20ff */
[----:B------:R-:W-:Y:S01]  /*72e0*/  IMAD.SHL.U32 R9, R3, 0x40, RZ ;  /* 0x0000004003097824 */ /* 0x000fe200078e00ff */
[----:B------:R-:W-:Y:S01]  /*72f0*/  LEA.HI R6, R6, R55, RZ, 0x3 ;  /* 0x0000003706067211 */ /* 0x000fe200078f18ff */
[----:B------:R-:W0:Y:S01]  /*7300*/  LDGDEPBAR ;  /* 0x00000000000079af */ /* 0x000e220000000000 */
[----:B------:R-:W-:Y:S02]  /*7310*/  SHF.R.S32.HI R134, RZ, 0x4, R4 ;  /* 0x00000004ff867819 */ /* 0x000fe40000011404 */
[----:B------:R-:W-:Y:S02]  /*7320*/  LOP3.LUT R4, R4, 0xfffffff0, RZ, 0xc0, !PT ;  /* 0xfffffff004047812 */ /* 0x000fe400078ec0ff */
[----:B------:R-:W-:Y:S02]  /*7330*/  LOP3.LUT R2, R6, 0xfffffff8, RZ, 0xc0, !PT ;  /* 0xfffffff806027812 */ /* 0x000fe400078ec0ff */
[----:B------:R-:W-:Y:S01]  /*7340*/  SHF.R.S32.HI R5, RZ, 0x3, R6 ;  /* 0x00000003ff057819 */ /* 0x000fe20000011406 */
[C---:B------:R-:W-:Y:S01]  /*7350*/  IMAD.IADD R93, R55.reuse, 0x1, -R4 ;  /* 0x00000001375d7824 */ /* 0x040fe200078e0a04 */
[----:B------:R-:W-:Y:S01]  /*7360*/  LOP3.LUT R54, R54, 0x7fffffe, RZ, 0xc0, !PT ;  /* 0x07fffffe36367812 */ /* 0x000fe200078ec0ff */
[----:B------:R-:W-:Y:S01]  /*7370*/  IMAD.IADD R11, R55, 0x1, -R2 ;  /* 0x00000001370b7824 */ /* 0x000fe200078e0a02 */
[----:B------:R-:W-:-:S02]  /*7380*/  LEA.HI R6, R6, R5, RZ, 0x1 ;  /* 0x0000000506067211 */ /* 0x000fc400078f08ff */
[----:B------:R-:W-:Y:S01]  /*7390*/  SHF.R.S32.HI R2, RZ, 0x1f, R93 ;  /* 0x0000001fff027819 */ /* 0x000fe2000001145d */
[----:B------:R-:W-:Y:S01]  /*73a0*/  IMAD.IADD R54, R93, 0x1, -R54 ;  /* 0x000000015d367824 */ /* 0x000fe200078e0a36 */
[----:B------:R-:W-:Y:S02]  /*73b0*/  LEA.HI R4, R11, R11, RZ, 0x1 ;  /* 0x0000000b0b047211 */ /* 0x000fe400078f08ff */
[----:B------:R-:W-:Y:S02]  /*73c0*/  LEA.HI R7, R134, R134, RZ, 0x1 ;  /* 0x0000008686077211 */ /* 0x000fe400078f08ff */
[----:B------:R-:W-:Y:S02]  /*73d0*/  LEA.HI R93, R2, R93, RZ, 0x3 ;  /* 0x0000005d025d7211 */ /* 0x000fe400078f18ff */
[----:B------:R-:W-:Y:S02]  /*73e0*/  LOP3.LUT R6, R6, 0xfffffffe, RZ, 0xc0, !PT ;  /* 0xfffffffe06067812 */ /* 0x000fe400078ec0ff */
[----:B------:R-:W-:Y:S01]  /*73f0*/  LOP3.LUT R2, R4, 0xfffffffe, RZ, 0xc0, !PT ;  /* 0xfffffffe04027812 */ /* 0x000fe200078ec0ff */
[----:B------:R-:W-:Y:S01]  /*7400*/  IMAD.SHL.U32 R93, R93, 0x20, RZ ;  /* 0x000000205d5d7824 */ /* 0x000fe200078e00ff */
[----:B------:R-:W-:Y:S01]  /*7410*/  LOP3.LUT R7, R7, 0xfffffffe, RZ, 0xc0, !PT ;  /* 0xfffffffe07077812 */ /* 0x000fe200078ec0ff */
[----:B------:R-:W-:Y:S01]  /*7420*/  IMAD.IADD R5, R5, 0x1, -R6 ;  /* 0x0000000105057824 */ /* 0x000fe200078e0a06 */
[----:B------:R-:W-:Y:S01]  /*7430*/  SHF.R.S32.HI R4, RZ, 0x1, R4 ;  /* 0x00000001ff047819 */ /* 0x000fe20000011404 */
[----:B------:R-:W-:Y:S01]  /*7440*/  IMAD.IADD R11, R11, 0x1, -R2 ;  /* 0x000000010b0b7824 */ /* 0x000fe200078e0a02 */
[----:B------:R-:W-:Y:S01]  /*7450*/  LOP3.LUT R9, R9, 0xc0, RZ, 0xc0, !PT ;  /* 0x000000c009097812 */ /* 0x000fe200078ec0ff */
[----:B------:R-:W-:Y:S01]  /*7460*/  IMAD.IADD R134, R134, 0x1, -R7 ;  /* 0x0000000186867824 */ /* 0x000fe200078e0a07 */
[----:B------:R-:W-:Y:S01]  /*7470*/  SHF.R.S32.HI R86, RZ, 0x5, R86 ;  /* 0x00000005ff567819 */ /* 0x000fe20000011456 */
[----:B------:R-:W-:Y:S01]  /*7480*/  IMAD.SHL.U32 R6, R4, 0x40, RZ ;  /* 0x0000004004067824 */ /* 0x000fe200078e00ff */
[----:B------:R-:W-:Y:S01]  /*7490*/  LOP3.LUT R93, R93, 0xffffff00, RZ, 0xc0, !PT ;  /* 0xffffff005d5d7812 */ /* 0x000fe200078ec0ff */
[----:B------:R-:W-:Y:S01]  /*74a0*/  IMAD.SHL.U32 R2, R134, 0x8, RZ ;  /* 0x0000000886027824 */ /* 0x000fe200078e00ff */
[----:B------:R-:W-:Y:S01]  /*74b0*/  LOP3.LUT P0, RZ, R4, 0x2, RZ, 0xc0, !PT ;  /* 0x0000000204ff7812 */ /* 0x000fe2000780c0ff */
[----:B------:R-:W-:Y:S01]  /*74c0*/  IMAD.SHL.U32 R5, R5, 0x8, RZ ;  /* 0x0000000805057824 */ /* 0x000fe200078e00ff */
[----:B------:R-:W-:Y:S01]  /*74d0*/  LOP3.LUT R6, R6, 0xc0, RZ, 0xc0, !PT ;  /* 0x000000c006067812 */ /* 0x000fe200078ec0ff */
[----:B------:R-:W-:Y:S01]  /*74e0*/  IMAD R7, R86, 0x200, R93 ;  /* 0x0000020056077824 */ /* 0x000fe200078e025d */
[----:B------:R-:W-:Y:S01]  /*74f0*/  LOP3.LUT R2, R9, 0x8, R2, 0xf8, !PT ;  /* 0x0000000809027812 */ /* 0x000fe200078ef802 */
[----:B------:R-:W-:Y:S01]  /*7500*/  IMAD R134, R134, 0x8, R11 ;  /* 0x0000000886867824 */ /* 0x000fe200078e020b */
[----:B------:R-:W-:Y:S01]  /*7510*/  LOP3.LUT R5, R6, 0x8, R5, 0xf8, !PT ;  /* 0x0000000806057812 */ /* 0x000fe200078ef805 */
[----:B------:R-:W-:Y:S01]  /*7520*/  IMAD R7, R54, 0x20, R7 ;  /* 0x0000002036077824 */ /* 0x000fe200078e0207 */
[----:B------:R-:W-:Y:S01]  /*7530*/  SHF.R.U32.HI R9, RZ, 0x3, R9 ;  /* 0x00000003ff097819 */ /* 0x000fe20000011609 */
[----:B------:R-:W-:Y:S01]  /*7540*/  IMAD R87, R87, 0x4, R86 ;  /* 0x0000000457577824 */ /* 0x000fe200078e0256 */
[----:B------:R-:W-:Y:S01]  /*7550*/  SHF.R.U32.HI R6, RZ, 0x3, R6 ;  /* 0x00000003ff067819 */ /* 0x000fe20000011606 */
[----:B------:R-:W-:Y:S01]  /*7560*/  IMAD.SHL.U32 R86, R55, 0x2, RZ ;  /* 0x0000000237567824 */ /* 0x000fe200078e00ff */
[----:B------:R-:W-:Y:S01]  /*7570*/  LOP3.LUT R2, R2, R9, RZ, 0x3c, !PT ;  /* 0x0000000902027212 */ /* 0x000fe200078e3cff */
[----:B------:R-:W-:Y:S01]  /*7580*/  IMAD.U32 R87, R87, 0x10, R148 ;  /* 0x0000001057577824 */ /* 0x000fe200078e0094 */
[----:B------:R-:W-:Y:S01]  /*7590*/  LOP3.LUT R5, R5, R6, RZ, 0x3c, !PT ;  /* 0x0000000605057212 */ /* 0x000fe200078e3cff */
[----:B------:R-:W-:Y:S01]  /*75a0*/  IMAD R93, R54, 0x20, R93 ;  /* 0x00000020365d7824 */ /* 0x000fe200078e025d */
[----:B------:R-:W-:Y:S01]  /*75b0*/  LOP3.LUT P1, RZ, R3, 0x2, RZ, 0xc0, !PT ;  /* 0x0000000203ff7812 */ /* 0x000fe2000782c0ff */
[----:B------:R-:W-:Y:S01]  /*75c0*/  IMAD.IADD R136, R2, 0x1, R7 ;  /* 0x0000000102887824 */ /* 0x000fe200078e0207 */
[----:B------:R-:W-:Y:S01]  /*75d0*/  LOP3.LUT R86, R86, 0x6, RZ, 0xc0, !PT ;  /* 0x0000000656567812 */ /* 0x000fe200078ec0ff */
[----:B------:R-:W-:-:S02]  /*75e0*/  IMAD.U32 R134, R134, 0x20, R5 ;  /* 0x0000002086867824 */ /* 0x000fc400078e0005 */
[----:B------:R-:W-:Y:S02]  /*75f0*/  IMAD.SHL.U32 R136, R136, 0x2, RZ ;  /* 0x0000000288887824 */ /* 0x000fe400078e00ff */
[----:B------:R-:W-:Y:S02]  /*7600*/  IMAD.SHL.U32 R134, R134, 0x2, RZ ;  /* 0x0000000286867824 */ /* 0x000fe400078e00ff */
[----:B------:R-:W-:Y:S01]  /*7610*/  IMAD.MOV.U32 R3, RZ, RZ, 0x20 ;  /* 0x00000020ff037424 */ /* 0x000fe200078e00ff */
[----:B------:R-:W-:Y:S01]  /*7620*/  LDSM.16.M88.4 R80, [R136] ;  /* 0x000000008850783b */ /* 0x000fe20000000200 */
[----:B------:R-:W-:Y:S01]  /*7630*/  IMAD.IADD R95, R0, 0x1, R86 ;  /* 0x00000001005f7824 */ /* 0x000fe200078e0256 */
[----:B------:R-:W-:Y:S02]  /*7640*/  IADD3 R4, R134, 0x1000, RZ ;  /* 0x0000100086047810 */ /* 0x000fe40007ffe0ff */
[----:B------:R-:W1:Y:S01]  /*7650*/  LDSM.16.M88.4 R60, [R134+0x1000] ;  /* 0x00100000863c783b */ /* 0x000e620000000200 */
[----:B------:R-:W-:-:S02]  /*7660*/  SEL R3, R3, 0xffffffe0, !P1 ;  /* 0xffffffe003037807 */ /* 0x000fc40004800000 */
[----:B------:R-:W-:Y:S01]  /*7670*/  IADD3 R133, R134, 0x1020, RZ ;  /* 0x0000102086857810 */ /* 0x000fe20007ffe0ff */
[----:B------:R-:W5:Y:S01]  /*7680*/  LDSM.16.M88.4 R48, [R134+0x1400] ;  /* 0x001400008630783b */ /* 0x000f620000000200 */
[----:B------:R-:W-:Y:S01]  /*7690*/  @P0 IADD3 R133, R4, -0x20, RZ ;  /* 0xffffffe004850810 */ /* 0x000fe20007ffe0ff */
[----:B------:R-:W-:Y:S01]  /*76a0*/  IMAD.IADD R135, R136, 0x1, R3 ;  /* 0x0000000188877824 */ /* 0x000fe200078e0203 */
[----:B------:R-:W-:Y:S01]  /*76b0*/  IADD3 R54, R95, 0x8, RZ ;  /* 0x000000085f367810 */ /* 0x000fe20007ffe0ff */
[----:B------:R-:W-:Y:S01]  /*76c0*/  LDSM.16.M88.4 R88, [R134+0x2c00] ;  /* 0x002c00008658783b */ /* 0x000fe20000000200 */
[C---:B------:R-:W-:Y:S02]  /*76d0*/  IADD3 R130, R133.reuse, 0x400, RZ ;  /* 0x0000040085827810 */ /* 0x040fe40007ffe0ff */
[C---:B------:R-:W-:Y:S01]  /*76e0*/  IADD3 R129, R133.reuse, 0x800, RZ ;  /* 0x0000080085817810 */ /* 0x040fe20007ffe0ff */
[----:B------:R-:W-:Y:S01]  /*76f0*/  LDSM.16.M88.4 R76, [R135] ;  /* 0x00000000874c783b */ /* 0x000fe20000000200 */
[----:B------:R-:W-:-:S02]  /*7700*/  IADD3 R128, R133, 0xc00, RZ ;  /* 0x00000c0085807810 */ /* 0x000fc40007ffe0ff */
[C---:B------:R-:W-:Y:S01]  /*7710*/  IADD3 R127, R133.reuse, 0x1000, RZ ;  /* 0x00001000857f7810 */ /* 0x040fe20007ffe0ff */
[----:B------:R-:W2:Y:S01]  /*7720*/  LDSM.16.M88.4 R72, [R133] ;  /* 0x000000008548783b */ /* 0x000ea20000000200 */
[C---:B------:R-:W-:Y:S02]  /*7730*/  IADD3 R126, R133.reuse, 0x1400, RZ ;  /* 0x00001400857e7810 */ /* 0x040fe40007ffe0ff */
[C---:B------:R-:W-:Y:S01]  /*7740*/  IADD3 R125, R133.reuse, 0x1800, RZ ;  /* 0x00001800857d7810 */ /* 0x040fe20007ffe0ff */
[----:B------:R-:W3:Y:S01]  /*7750*/  LDSM.16.M88.4 R68, [R133+0x400] ;  /* 0x000400008544783b */ /* 0x000ee20000000200 */
[----:B------:R-:W-:-:S03]  /*7760*/  IADD3 R124, R133, 0x1c00, RZ ;  /* 0x00001c00857c7810 */ /* 0x000fc60007ffe0ff */
[----:B------:R-:W4:Y:S04]  /*7770*/  LDSM.16.M88.4 R40, [R134+0x1800] ;  /* 0x001800008628783b */ /* 0x000f280000000200 */
[----:B------:R-:W2:Y:S04]  /*7780*/  LDSM.16.M88.4 R32, [R134+0x1c00] ;  /* 0x001c00008620783b */ /* 0x000ea80000000200 */
[----:B------:R-:W2:Y:S04]  /*7790*/  LDSM.16.M88.4 R24, [R134+0x2000] ;  /* 0x002000008618783b */ /* 0x000ea80000000200 */
[----:B---3--:R-:W3:Y:S01]  /*77a0*/  LDSM.16.M88.4 R16, [R134+0x2400] ;  /* 0x002400008610783b */ /* 0x008ee20000000200 */
[C---:B-1----:R-:W-:Y:S03]  /*77b0*/  HMMA.16816.F32.BF16 R64, R80.reuse, R60, RZ ;  /* 0x0000003c5040723c */ /* 0x042fe600000418ff */
[----:B------:R-:W1:Y:S05]  /*77c0*/  LDSM.16.M88.4 R8, [R134+0x2800] ;  /* 0x002800008608783b */ /* 0x000e6a0000000200 */
[C---:B-----5:R-:W-:Y:S08]  /*77d0*/  HMMA.16816.F32.BF16 R56, R80.reuse, R48, RZ ;  /* 0x000000305038723c */ /* 0x060ff000000418ff */
[C---:B------:R-:W-:Y:S08]  /*77e0*/  HMMA.16816.F32.BF16 R60, R80.reuse, R62, RZ ;  /* 0x0000003e503c723c */ /* 0x040ff000000418ff */
[----:B------:R-:W-:Y:S08]  /*77f0*/  HMMA.16816.F32.BF16 R48, R80, R50, RZ ;  /* 0x000000325030723c */ /* 0x000ff000000418ff */
[C---:B--2---:R-:W-:Y:S08]  /*7800*/  HMMA.16816.F32.BF16 R64, R76.reuse, R72, R64 ;  /* 0x000000484c40723c */ /* 0x044ff00000041840 */
[C---:B------:R-:W-:Y:S01]  /*7810*/  HMMA.16816.F32.BF16 R60, R76.reuse, R74, R60 ;  /* 0x0000004a4c3c723c */ /* 0x040fe2000004183c */
[----:B------:R-:W2:Y:S07]  /*7820*/  LDSM.16.M88.4 R72, [R133+0x800] ;  /* 0x000800008548783b */ /* 0x000eae0000000200 */
[C---:B------:R-:W-:Y:S08]  /*7830*/  HMMA.16816.F32.BF16 R56, R76.reuse, R68, R56 ;  /* 0x000000444c38723c */ /* 0x040ff00000041838 */
[----:B------:R-:W-:Y:S01]  /*7840*/  HMMA.16816.F32.BF16 R48, R76, R70, R48 ;  /* 0x000000464c30723c */ /* 0x000fe20000041830 */
[----:B------:R-:W5:Y:S07]  /*7850*/  LDSM.16.M88.4 R68, [R133+0xc00] ;  /* 0x000c00008544783b */ /* 0x000f6e0000000200 */
[C---:B------:R-:W-:Y:S07]  /*7860*/  HMMA.16816.F32.BF16 R4, R80.reuse, R88, RZ ;  /* 0x000000585004723c */ /* 0x040fee00000418ff */
[----:B------:R-:W-:Y:S01]  /*7870*/  IADD3 R88, -R142, 0x1, R87 ;  /* 0x000000018e587810 */ /* 0x000fe20007ffe157 */
[----:B----4-:R-:W-:Y:S03]  /*7880*/  HMMA.16816.F32.BF16 R44, R80, R40, RZ ;  /* 0x00000028502c723c */ /* 0x010fe600000418ff */
[----:B------:R-:W-:-:S04]  /*7890*/  IADD3 R88, R88, c[0x0][0x2e8], R53 ;  /* 0x0000ba0058587a10 */ /* 0x000fc80007ffe035 */
[C---:B------:R-:W-:Y:S01]  /*78a0*/  IADD3 R96, R88.reuse, 0x8, RZ ;  /* 0x0000000858607810 */ /* 0x040fe20007ffe0ff */
[C---:B------:R-:W-:Y:S01]  /*78b0*/  HMMA.16816.F32.BF16 R40, R80.reuse, R42, RZ ;  /* 0x0000002a5028723c */ /* 0x040fe200000418ff */
[-C--:B------:R-:W-:Y:S02]  /*78c0*/  IMNMX R87, R88, R53.reuse, PT ;  /* 0x0000003558577217 */ /* 0x080fe40003800200 */
[----:B------:R-:W-:Y:S02]  /*78d0*/  IMNMX R96, R96, R53, PT ;  /* 0x0000003560607217 */ /* 0x000fe40003800200 */
[----:B------:R-:W-:Y:S02]  /*78e0*/  IADD3 R53, R95, 0x1, RZ ;  /* 0x000000015f357810 */ /* 0x000fe40007ffe0ff */
[-C--:B------:R-:W-:Y:S01]  /*78f0*/  ISETP.GE.AND P3, PT, R54, R87.reuse, PT ;  /* 0x000000573600720c */ /* 0x080fe20003f66270 */
[----:B------:R-:W-:Y:S01]  /*7900*/  HMMA.16816.F32.BF16 R36, R80, R32, RZ ;  /* 0x000000205024723c */ /* 0x000fe200000418ff */
[----:B------:R-:W-:-:S02]  /*7910*/  ISETP.GE.AND P5, PT, R53, R87, PT ;  /* 0x000000573500720c */ /* 0x000fc40003fa6270 */
[-C--:B------:R-:W-:Y:S02]  /*7920*/  ISETP.GE.AND P6, PT, R53, R96.reuse, PT ;  /* 0x000000603500720c */ /* 0x080fe40003fc6270 */
[----:B------:R-:W-:Y:S02]  /*7930*/  IADD3 R53, R95, 0x9, RZ ;  /* 0x000000095f357810 */ /* 0x000fe40007ffe0ff */
[-C--:B------:R-:W-:Y:S01]  /*7940*/  ISETP.GE.AND P1, PT, R54, R96.reuse, PT ;  /* 0x000000603600720c */ /* 0x080fe20003f26270 */
[----:B------:R-:W-:Y:S01]  /*7950*/  HMMA.16816.F32.BF16 R28, R80, R24, RZ ;  /* 0x00000018501c723c */ /* 0x000fe200000418ff */
[C---:B------:R-:W-:Y:S02]  /*7960*/  ISETP.GE.AND P0, PT, R53.reuse, R87, PT ;  /* 0x000000573500720c */ /* 0x040fe40003f06270 */
[----:B------:R-:W-:Y:S02]  /*7970*/  ISETP.GE.AND P4, PT, R53, R96, PT ;  /* 0x000000603500720c */ /* 0x000fe40003f86270 */
[----:B------:R-:W-:-:S02]  /*7980*/  IADD3 R53, R95, 0x10, RZ ;  /* 0x000000105f357810 */ /* 0x000fc40007ffe0ff */
[----:B------:R-:W-:Y:S01]  /*7990*/  IADD3 R54, R95, 0x11, RZ ;  /* 0x000000115f367810 */ /* 0x000fe20007ffe0ff */
[C---:B---3--:R-:W-:Y:S01]  /*79a0*/  HMMA.16816.F32.BF16 R20, R80.reuse, R16, RZ ;  /* 0x000000105014723c */ /* 0x048fe200000418ff */
[----:B------:R-:W-:Y:S02]  /*79b0*/  FSEL R92, R60, -INF , !P3 ;  /* 0xff8000003c5c7808 */ /* 0x000fe40005800000 */
[----:B------:R-:W-:Y:S02]  /*79c0*/  FSEL R89, R62, -INF , !P1 ;  /* 0xff8000003e597808 */ /* 0x000fe40004800000 */
[----:B------:R-:W-:Y:S02]  /*79d0*/  FSEL R94, R61, -INF , !P0 ;  /* 0xff8000003d5e7808 */ /* 0x000fe40004000000 */
[----:B------:R-:W-:Y:S01]  /*79e0*/  ISETP.GE.AND P3, PT, R53, R96, PT ;  /* 0x000000603500720c */ /* 0x000fe20003f66270 */
[----:B-1----:R-:W-:Y:S01]  /*79f0*/  HMMA.16816.F32.BF16 R12, R80, R8, RZ ;  /* 0x00000008500c723c */ /* 0x002fe200000418ff */
[----:B------:R-:W-:-:S02]  /*7a00*/  ISETP.GE.AND P1, PT, R54, R87, PT ;  /* 0x000000573600720c */ /* 0x000fc40003f26270 */
[----:B------:R-:W-:Y:S02]  /*7a10*/  ISETP.GE.AND P0, PT, R54, R96, PT ;  /* 0x000000603600720c */ /* 0x000fe40003f06270 */
[----:B------:R-:W-:Y:S02]  /*7a20*/  IADD3 R54, R95, 0x20, RZ ;  /* 0x000000205f367810 */ /* 0x000fe40007ffe0ff */
[----:B------:R-:W-:Y:S01]  /*7a30*/  FSEL R97, R59, -INF , !P0 ;  /* 0xff8000003b617808 */ /* 0x000fe20004000000 */
[----:B------:R-:W-:Y:S01]  /*7a40*/  HMMA.16816.F32.BF16 R32, R80, R34, RZ ;  /* 0x000000225020723c */ /* 0x000fe200000418ff */
[----:B------:R-:W-:Y:S02]  /*7a50*/  ISETP.GE.AND P0, PT, R54, R87, PT ;  /* 0x000000573600720c */ /* 0x000fe40003f06270 */
[----:B------:R-:W-:-:S05]  /*7a60*/  FSEL R67, R67, -INF , !P6 ;  /* 0xff80000043437808 */ /* 0x000fca0007000000 */
[C---:B------:R-:W-:Y:S08]  /*7a70*/  HMMA.16816.F32.BF16 R24, R80.reuse, R26, RZ ;  /* 0x0000001a5018723c */ /* 0x040ff000000418ff */
[C---:B------:R-:W-:Y:S08]  /*7a80*/  HMMA.16816.F32.BF16 R16, R80.reuse, R18, RZ ;  /* 0x000000125010723c */ /* 0x040ff000000418ff */
[C---:B------:R-:W-:Y:S08]  /*7a90*/  HMMA.16816.F32.BF16 R8, R80.reuse, R10, RZ ;  /* 0x0000000a5008723c */ /* 0x040ff000000418ff */
[----:B------:R-:W-:Y:S07]  /*7aa0*/  HMMA.16816.F32.BF16 R80, R80, R90, RZ ;  /* 0x0000005a5050723c */ /* 0x000fee00000418ff */
[----:B------:R-:W-:Y:S01]  /*7ab0*/  FSEL R90, R65, -INF , !P5 ;  /* 0xff800000415a7808 */ /* 0x000fe20006800000 */
[----:B--2---:R-:W-:Y:S01]  /*7ac0*/  HMMA.16816.F32.BF16 R44, R76, R72, R44 ;  /* 0x000000484c2c723c */ /* 0x004fe2000004182c */
[----:B------:R-:W-:-:S02]  /*7ad0*/  ISETP.GE.AND P5, PT, R53, R87, PT ;  /* 0x000000573500720c */ /* 0x000fc40003fa6270 */
[----:B------:R-:W-:Y:S02]  /*7ae0*/  IADD3 R53, R95, 0x18, RZ ;  /* 0x000000185f357810 */ /* 0x000fe40007ffe0ff */
[----:B------:R-:W-:Y:S02]  /*7af0*/  FSEL R98, R56, -INF , !P5 ;  /* 0xff80000038627808 */ /* 0x000fe40006800000 */
[----:B------:R-:W-:Y:S01]  /*7b00*/  FSEL R91, R63, -INF , !P4 ;  /* 0xff8000003f5b7808 */ /* 0x000fe20006000000 */
[----:B------:R-:W-:Y:S01]  /*7b10*/  HMMA.16816.F32.BF16 R40, R76, R74, R40 ;  /* 0x0000004a4c28723c */ /* 0x000fe20000041828 */
[C---:B------:R-:W-:Y:S01]  /*7b20*/  ISETP.GE.AND P4, PT, R53.reuse, R87, PT ;  /* 0x000000573500720c */ /* 0x040fe20003f86270 */
[----:B------:R-:W1:Y:S01]  /*7b30*/  LDSM.16.M88.4 R72, [R133+0x1000] ;  /* 0x001000008548783b */ /* 0x000e620000000200 */
[----:B------:R-:W-:Y:S02]  /*7b40*/  ISETP.GE.AND P5, PT, R53, R96, PT ;  /* 0x000000603500720c */ /* 0x000fe40003fa6270 */
[----:B------:R-:W-:-:S02]  /*7b50*/  IADD3 R53, R95, 0x19, RZ ;  /* 0x000000195f357810 */ /* 0x000fc40007ffe0ff */
[----:B------:R-:W-:Y:S01]  /*7b60*/  FSEL R110, R48, -INF , !P4 ;  /* 0xff800000306e7808 */ /* 0x000fe20006000000 */
[C---:B-----5:R-:W-:Y:S01]  /*7b70*/  HMMA.16816.F32.BF16 R36, R76.reuse, R68, R36 ;  /* 0x000000444c24723c */ /* 0x060fe20000041824 */
[----:B------:R-:W-:Y:S02]  /*7b80*/  IADD3 R48, R95, 0x21, RZ ;  /* 0x000000215f307810 */ /* 0x000fe40007ffe0ff */
[----:B------:R-:W-:Y:S02]  /*7b90*/  FSEL R99, R50, -INF , !P5 ;  /* 0xff80000032637808 */ /* 0x000fe40006800000 */
[----:B------:R-:W-:Y:S02]  /*7ba0*/  ISETP.GE.AND P4, PT, R54, R96, PT ;  /* 0x000000603600720c */ /* 0x000fe40003f86270 */
[----:B------:R-:W-:Y:S01]  /*7bb0*/  FSEL R69, R58, -INF , !P3 ;  /* 0xff8000003a457808 */ /* 0x000fe20005800000 */
[----:B------:R-:W-:Y:S01]  /*7bc0*/  HMMA.16816.F32.BF16 R32, R76, R70, R32 ;  /* 0x000000464c20723c */ /* 0x000fe20000041820 */
[----:B------:R-:W-:-:S02]  /*7bd0*/  FSEL R68, R57, -INF , !P1 ;  /* 0xff80000039447808 */ /* 0x000fc40004800000 */
[----:B------:R-:W2:Y:S01]  /*7be0*/  LDSM.16.M88.4 R56, [R133+0x1400] ;  /* 0x001400008538783b */ /* 0x000ea20000000200 */
[CC--:B------:R-:W-:Y:S02]  /*7bf0*/  ISETP.GE.AND P3, PT, R53.reuse, R87.reuse, PT ;  /* 0x000000573500720c */ /* 0x0c0fe40003f66270 */
[----:B------:R-:W-:Y:S02]  /*7c00*/  ISETP.GE.AND P1, PT, R53, R96, PT ;  /* 0x000000603500720c */ /* 0x000fe40003f26270 */
[----:B------:R-:W-:Y:S02]  /*7c10*/  IADD3 R53, R95, 0x28, RZ ;  /* 0x000000285f357810 */ /* 0x000fe40007ffe0ff */
[----:B------:R-:W-:Y:S02]  /*7c20*/  FSEL R70, R49, -INF , !P3 ;  /* 0xff80000031467808 */ /* 0x000fe40005800000 */
[----:B------:R-:W-:Y:S02]  /*7c30*/  FSEL R71, R51, -INF , !P1 ;  /* 0xff80000033477808 */ /* 0x000fe40004800000 */
[----:B------:R-:W-:-:S02]  /*7c40*/  ISETP.GE.AND P5, PT, R48, R87, PT ;  /* 0x000000573000720c */ /* 0x000fc40003fa6270 */
[-C--:B------:R-:W-:Y:S02]  /*7c50*/  ISETP.GE.AND P3, PT, R48, R96.reuse, PT ;  /* 0x000000603000720c */ /* 0x080fe40003f66270 */
[----:B------:R-:W-:Y:S02]  /*7c60*/  ISETP.GE.AND P1, PT, R53, R87, PT ;  /* 0x000000573500720c */ /* 0x000fe40003f26270 */
[----:B------:R-:W-:Y:S02]  /*7c70*/  IADD3 R48, R95, 0x29, RZ ;  /* 0x000000295f307810 */ /* 0x000fe40007ffe0ff */
[----:B------:R-:W-:Y:S02]  /*7c80*/  FSEL R50, R44, -INF , !P0 ;  /* 0xff8000002c327808 */ /* 0x000fe40004000000 */
[----:B------:R-:W-:Y:S02]  /*7c90*/  FSEL R55, R46, -INF , !P4 ;  /* 0xff8000002e377808 */ /* 0x000fe40006000000 */
[----:B------:R-:W-:Y:S01]  /*7ca0*/  FSEL R62, R40, -INF , !P1 ;  /* 0xff800000283e7808 */ /* 0x000fe20004800000 */
[----:B-1----:R-:W-:Y:S01]  /*7cb0*/  HMMA.16816.F32.BF16 R28, R76, R72, R28 ;  /* 0x000000484c1c723c */ /* 0x002fe2000004181c */
[----:B------:R-:W-:-:S02]  /*7cc0*/  ISETP.GE.AND P0, PT, R53, R96, PT ;  /* 0x000000603500720c */ /* 0x000fc40003f06270 */
[C---:B------:R-:W-:Y:S02]  /*7cd0*/  ISETP.GE.AND P4, PT, R48.reuse, R87, PT ;  /* 0x000000573000720c */ /* 0x040fe40003f86270 */
[----:B------:R-:W-:Y:S02]  /*7ce0*/  FSEL R60, R45, -INF , !P5 ;  /* 0xff8000002d3c7808 */ /* 0x000fe40006800000 */
[C---:B------:R-:W-:Y:S01]  /*7cf0*/  IADD3 R40, R95.reuse, 0x31, RZ ;  /* 0x000000315f287810 */ /* 0x040fe20007ffe0ff */
[----:B------:R-:W-:Y:S01]  /*7d00*/  HMMA.16816.F32.BF16 R24, R76, R74, R24 ;  /* 0x0000004a4c18723c */ /* 0x000fe20000041818 */
[----:B------:R-:W-:Y:S02]  /*7d10*/  IADD3 R44, R95, 0x30, RZ ;  /* 0x000000305f2c7810 */ /* 0x000fe40007ffe0ff */
[----:B------:R-:W-:Y:S02]  /*7d20*/  ISETP.GE.AND P5, PT, R48, R96, PT ;  /* 0x000000603000720c */ /* 0x000fe40003fa6270 */
[----:B------:R-:W-:-:S02]  /*7d30*/  FSEL R61, R47, -INF , !P3 ;  /* 0xff8000002f3d7808 */ /* 0x000fc40005800000 */
[----:B------:R-:W-:Y:S01]  /*7d40*/  FSEL R63, R42, -INF , !P0 ;  /* 0xff8000002a3f7808 */ /* 0x000fe20004000000 */
[C---:B--2---:R-:W-:Y:S01]  /*7d50*/  HMMA.16816.F32.BF16 R20, R76.reuse, R56, R20 ;  /* 0x000000384c14723c */ /* 0x044fe20000041814 */
[----:B------:R-:W-:Y:S02]  /*7d60*/  FSEL R88, R41, -INF , !P4 ;  /* 0xff80000029587808 */ /* 0x000fe40006000000 */
[-C--:B------:R-:W-:Y:S02]  /*7d70*/  ISETP.GE.AND P3, PT, R44, R87.reuse, PT ;  /* 0x000000572c00720c */ /* 0x080fe40003f66270 */
[C---:B------:R-:W-:Y:S02]  /*7d80*/  ISETP.GE.AND P0, PT, R40.reuse, R87, PT ;  /* 0x000000572800720c */ /* 0x040fe40003f06270 */
[----:B------:R-:W-:Y:S01]  /*7d90*/  ISETP.GE.AND P4, PT, R40, R96, PT ;  /* 0x000000602800720c */ /* 0x000fe20003f86270 */
[----:B------:R-:W-:Y:S01]  /*7da0*/  HMMA.16816.F32.BF16 R16, R76, R58, R16 ;  /* 0x0000003a4c10723c */ /* 0x000fe20000041810 */
[----:B------:R-:W-:-:S02]  /*7db0*/  FSEL R65, R43, -INF , !P5 ;  /* 0xff8000002b417808 */ /* 0x000fc40006800000 */
[----:B------:R-:W1:Y:S01]  /*7dc0*/  LDSM.16.M88.4 R40, [R133+0x1800] ;  /* 0x001800008528783b */ /* 0x000e620000000200 */
[----:B------:R-:W-:Y:S02]  /*7dd0*/  ISETP.GE.AND P1, PT, R44, R96, PT ;  /* 0x000000602c00720c */ /* 0x000fe40003f26270 */
[----:B------:R-:W-:Y:S02]  /*7de0*/  FSEL R44, R36, -INF , !P3 ;  /* 0xff800000242c7808 */ /* 0x000fe40005800000 */
[C---:B------:R-:W-:Y:S02]  /*7df0*/  IADD3 R45, R95.reuse, 0x38, RZ ;  /* 0x000000385f2d7810 */ /* 0x040fe40007ffe0ff */
[----:B------:R-:W-:Y:S02]  /*7e00*/  IADD3 R36, R95, 0x39, RZ ;  /* 0x000000395f247810 */ /* 0x000fe40007ffe0ff */
[----:B------:R-:W-:Y:S02]  /*7e10*/  FSEL R51, R38, -INF , !P1 ;  /* 0xff80000026337808 */ /* 0x000fe40004800000 */
[----:B------:R-:W-:-:S02]  /*7e20*/  FSEL R48, R37, -INF , !P0 ;  /* 0xff80000025307808 */ /* 0x000fc40004000000 */
[CC--:B------:R-:W-:Y:S02]  /*7e30*/  ISETP.GE.AND P5, PT, R45.reuse, R87.reuse, PT ;  /* 0x000000572d00720c */ /* 0x0c0fe40003fa6270 */
[-C--:B------:R-:W-:Y:S02]  /*7e40*/  ISETP.GE.AND P3, PT, R45, R96.reuse, PT ;  /* 0x000000602d00720c */ /* 0x080fe40003f66270 */
[C---:B------:R-:W-:Y:S02]  /*7e50*/  ISETP.GE.AND P1, PT, R36.reuse, R87, PT ;  /* 0x000000572400720c */ /* 0x040fe40003f26270 */
[----:B------:R-:W-:Y:S02]  /*7e60*/  ISETP.GE.AND P0, PT, R36, R96, PT ;  /* 0x000000602400720c */ /* 0x000fe40003f06270 */
[----:B------:R-:W-:Y:S02]  /*7e70*/  FSEL R54, R32, -INF , !P5 ;  /* 0xff80000020367808 */ /* 0x000fe40006800000 */
[----:B------:R-:W-:-:S02]  /*7e80*/  FSEL R57, R34, -INF , !P3 ;  /* 0xff80000022397808 */ /* 0x000fc40005800000 */
[----:B------:R-:W-:Y:S02]  /*7e90*/  FSEL R56, R33, -INF , !P1 ;  /* 0xff80000021387808 */ /* 0x000fe40004800000 */
[----:B------:R-:W-:Y:S02]  /*7ea0*/  FSEL R59, R35, -INF , !P0 ;  /* 0xff800000233b7808 */ /* 0x000fe40004000000 */
[----:B------:R-:W2:Y:S01]  /*7eb0*/  LDSM.16.M88.4 R32, [R133+0x1c00] ;  /* 0x001c00008520783b */ /* 0x000ea20000000200 */
[----:B------:R-:W-:Y:S01]  /*7ec0*/  IADD3 R36, R95, 0x40, RZ ;  /* 0x000000405f247810 */ /* 0x000fe20007ffe0ff */
[----:B------:R-:W-:-:S04]  /*7ed0*/  DEPBAR.LE SB0, 0x0 ;  /* 0x000080000000791a */ /* 0x000fc80000000000 */
[----:B------:R-:W-:Y:S02]  /*7ee0*/  IADD3 R37, R95, 0x41, RZ ;  /* 0x000000415f257810 */ /* 0x000fe40007ffe0ff */
[----:B------:R-:W-:Y:S02]  /*7ef0*/  FSEL R53, R39, -INF , !P4 ;  /* 0xff80000027357808 */ /* 0x000fe40006000000 */
[CC--:B------:R-:W-:Y:S01]  /*7f00*/  ISETP.GE.AND P4, PT, R36.reuse, R87.reuse, PT ;  /* 0x000000572400720c */ /* 0x0c0fe20003f86270 */
[----:B-1----:R-:W-:Y:S01]  /*7f10*/  HMMA.16816.F32.BF16 R12, R76, R40, R12 ;  /* 0x000000284c0c723c */ /* 0x002fe2000004180c */
[----:B------:R-:W-:Y:S01]  /*7f20*/  BAR.SYNC.DEFER_BLOCKING 0x0 ;  /* 0x0000000000007b1d */ /* 0x000fe20000010000 */
[-C--:B------:R-:W-:Y:S02]  /*7f30*/  ISETP.GE.AND P5, PT, R36, R96.reuse, PT ;  /* 0x000000602400720c */ /* 0x080fe40003fa6270 */
[C---:B------:R-:W-:Y:S02]  /*7f40*/  ISETP.GE.AND P3, PT, R37.reuse, R87, PT ;  /* 0x000000572500720c */ /* 0x040fe40003f66270 */
[----:B------:R-:W-:-:S02]  /*7f50*/  ISETP.GE.AND P1, PT, R37, R96, PT ;  /* 0x000000602500720c */ /* 0x000fc40003f26270 */
[C---:B------:R-:W-:Y:S01]  /*7f60*/  IADD3 R36, R95.reuse, 0x48, RZ ;  /* 0x000000485f247810 */ /* 0x040fe20007ffe0ff */
[----:B------:R-:W-:Y:S01]  /*7f70*/  HMMA.16816.F32.BF16 R8, R76, R42, R8 ;  /* 0x0000002a4c08723c */ /* 0x000fe20000041808 */
[----:B------:R-:W-:Y:S02]  /*7f80*/  IADD3 R37, R95, 0x49, RZ ;  /* 0x000000495f257810 */ /* 0x000fe40007ffe0ff */
[----:B------:R-:W-:Y:S02]  /*7f90*/  FSEL R28, R28, -INF , !P4 ;  /* 0xff8000001c1c7808 */ /* 0x000fe40006000000 */
[----:B------:R-:W-:Y:S02]  /*7fa0*/  FSEL R45, R30, -INF , !P5 ;  /* 0xff8000001e2d7808 */ /* 0x000fe40006800000 */
[C---:B------:R-:W-:Y:S02]  /*7fb0*/  ISETP.GE.AND P0, PT, R36.reuse, R87, PT ;  /* 0x000000572400720c */ /* 0x040fe40003f06270 */
[----:B------:R-:W-:-:S02]  /*7fc0*/  ISETP.GE.AND P4, PT, R36, R96, PT ;  /* 0x000000602400720c */ /* 0x000fc40003f86270 */
[-C--:B------:R-:W-:Y:S02]  /*7fd0*/  ISETP.GE.AND P5, PT, R37, R87.reuse, PT ;  /* 0x000000572500720c */ /* 0x080fe40003fa6270 */
[----:B------:R-:W-:Y:S02]  /*7fe0*/  IADD3 R30, R95, 0x50, RZ ;  /* 0x000000505f1e7810 */ /* 0x000fe40007ffe0ff */
[----:B------:R-:W-:Y:S02]  /*7ff0*/  FSEL R36, R29, -INF , !P3 ;  /* 0xff8000001d247808 */ /* 0x000fe40005800000 */
[----:B------:R-:W-:Y:S02]  /*8000*/  ISETP.GE.AND P3, PT, R37, R96, PT ;  /* 0x000000602500720c */ /* 0x000fe40003f66270 */
[----:B------:R-:W-:Y:S01]  /*8010*/  FSEL R47, R31, -INF , !P1 ;  /* 0xff8000001f2f7808 */ /* 0x000fe20004800000 */
[----:B--2---:R-:W-:Y:S01]  /*8020*/  HMMA.16816.F32.BF16 R80, R76, R34, R80 ;  /* 0x000000224c50723c */ /* 0x004fe20000041850 */
[----:B------:R-:W-:-:S02]  /*8030*/  ISETP.GE.AND P1, PT, R30, R87, PT ;  /* 0x000000571e00720c */ /* 0x000fc40003f26270 */
[----:B------:R-:W-:Y:S02]  /*8040*/  IADD3 R29, R95, 0x51, RZ ;  /* 0x000000515f1d7810 */ /* 0x000fe40007ffe0ff */
[----:B------:R-:W-:Y:S02]  /*8050*/  FSEL R46, R25, -INF , !P5 ;  /* 0xff800000192e7808 */ /* 0x000fe40006800000 */
[----:B------:R-:W-:Y:S01]  /*8060*/  FSEL R38, R24, -INF , !P0 ;  /* 0xff80000018267808 */ /* 0x000fe20004000000 */
[----:B------:R-:W-:Y:S01]  /*8070*/  HMMA.16816.F32.BF16 R4, R76, R32, R4 ;  /* 0x000000204c04723c */ /* 0x000fe20000041804 */
[----:B------:R-:W-:Y:S02]  /*8080*/  IADD3 R25, R95, 0x58, RZ ;  /* 0x000000585f197810 */ /* 0x000fe40007ffe0ff */
[----:B------:R-:W-:Y:S02]  /*8090*/  ISETP.GE.AND P0, PT, R30, R96, PT ;  /* 0x000000601e00720c */ /* 0x000fe40003f06270 */
[----:B------:R-:W-:-:S02]  /*80a0*/  FSEL R49, R27, -INF , !P3 ;  /* 0xff8000001b317808 */ /* 0x000fc40005800000 */
[----:B------:R-:W-:Y:S02]  /*80b0*/  FSEL R39, R26, -INF , !P4 ;  /* 0xff8000001a277808 */ /* 0x000fe40006000000 */
[----:B------:R-:W-:Y:S02]  /*80c0*/  IADD3 R27, R95, 0x59, RZ ;  /* 0x000000595f1b7810 */ /* 0x000fe40007ffe0ff */
[-C--:B------:R-:W-:Y:S02]  /*80d0*/  ISETP.GE.AND P4, PT, R29, R87.reuse, PT ;  /* 0x000000571d00720c */ /* 0x080fe40003f86270 */
[----:B------:R-:W-:Y:S02]  /*80e0*/  FSEL R24, R20, -INF , !P1 ;  /* 0xff80000014187808 */ /* 0x000fe40004800000 */
[C---:B------:R-:W-:Y:S02]  /*80f0*/  ISETP.GE.AND P3, PT, R25.reuse, R87, PT ;  /* 0x000000571900720c */ /* 0x040fe40003f66270 */
[----:B------:R-:W-:-:S02]  /*8100*/  ISETP.GE.AND P1, PT, R25, R96, PT ;  /* 0x000000601900720c */ /* 0x000fc40003f26270 */
[-C--:B------:R-:W-:Y:S02]  /*8110*/  ISETP.GE.AND P5, PT, R29, R96.reuse, PT ;  /* 0x000000601d00720c */ /* 0x080fe40003fa6270 */
[----:B------:R-:W-:Y:S02]  /*8120*/  FSEL R25, R22, -INF , !P0 ;  /* 0xff80000016197808 */ /* 0x000fe40004000000 */
[----:B------:R-:W-:Y:S02]  /*8130*/  ISETP.GE.AND P0, PT, R27, R87, PT ;  /* 0x000000571b00720c */ /* 0x000fe40003f06270 */
[----:B------:R-:W-:Y:S02]  /*8140*/  IADD3 R20, R95, 0x60, RZ ;  /* 0x000000605f147810 */ /* 0x000fe40007ffe0ff */
[----:B------:R-:W-:Y:S02]  /*8150*/  FSEL R26, R21, -INF , !P4 ;  /* 0xff800000151a7808 */ /* 0x000fe40006000000 */
[----:B------:R-:W-:-:S02]  /*8160*/  ISETP.GE.AND P4, PT, R27, R96, PT ;  /* 0x000000601b00720c */ /* 0x000fc40003f86270 */
[----:B------:R-:W-:Y:S02]  /*8170*/  IADD3 R21, R95, 0x61, RZ ;  /* 0x000000615f157810 */ /* 0x000fe40007ffe0ff */
[----:B------:R-:W-:Y:S02]  /*8180*/  FSEL R31, R23, -INF , !P5 ;  /* 0xff800000171f7808 */ /* 0x000fe40006800000 */
[----:B------:R-:W-:Y:S02]  /*8190*/  FSEL R29, R18, -INF , !P1 ;  /* 0xff800000121d7808 */ /* 0x000fe40004800000 */
[----:B------:R-:W-:Y:S02]  /*81a0*/  ISETP.GE.AND P5, PT, R20, R87, PT ;  /* 0x000000571400720c */ /* 0x000fe40003fa6270 */
[----:B------:R-:W-:Y:S02]  /*81b0*/  FSEL R18, R17, -INF , !P0 ;  /* 0xff80000011127808 */ /* 0x000fe40004000000 */
[----:B------:R-:W-:-:S02]  /*81c0*/  FSEL R16, R16, -INF , !P3 ;  /* 0xff80000010107808 */ /* 0x000fc40005800000 */
[----:B------:R-:W-:Y:S02]  /*81d0*/  IADD3 R17, R95, 0x68, RZ ;  /* 0x000000685f117810 */ /* 0x000fe40007ffe0ff */
[-C--:B------:R-:W-:Y:S02]  /*81e0*/  ISETP.GE.AND P3, PT, R20, R96.reuse, PT ;  /* 0x000000601400720c */ /* 0x080fe40003f66270 */
[----:B------:R-:W-:Y:S02]  /*81f0*/  ISETP.GE.AND P1, PT, R21, R87, PT ;  /* 0x000000571500720c */ /* 0x000fe40003f26270 */
[----:B------:R-:W-:Y:S02]  /*8200*/  FSEL R37, R19, -INF , !P4 ;  /* 0xff80000013257808 */ /* 0x000fe40006000000 */
[----:B------:R-:W-:Y:S02]  /*8210*/  IADD3 R19, R95, 0x69, RZ ;  /* 0x000000695f137810 */ /* 0x000fe40007ffe0ff */
[----:B------:R-:W-:-:S02]  /*8220*/  ISETP.GE.AND P0, PT, R21, R96, PT ;  /* 0x000000601500720c */ /* 0x000fc40003f06270 */
[----:B------:R-:W-:Y:S02]  /*8230*/  FSEL R32, R12, -INF , !P5 ;  /* 0xff8000000c207808 */ /* 0x000fe40006800000 */
[CC--:B------:R-:W-:Y:S02]  /*8240*/  ISETP.GE.AND P4, PT, R17.reuse, R87.reuse, PT ;  /* 0x000000571100720c */ /* 0x0c0fe40003f86270 */
[----:B------:R-:W-:Y:S02]  /*8250*/  ISETP.GE.AND P5, PT, R17, R96, PT ;  /* 0x000000601100720c */ /* 0x000fe40003fa6270 */
[----:B------:R-:W-:Y:S02]  /*8260*/  FSEL R17, R14, -INF , !P3 ;  /* 0xff8000000e117808 */ /* 0x000fe40005800000 */
[----:B------:R-:W-:Y:S02]  /*8270*/  FSEL R13, R13, -INF , !P1 ;  /* 0xff8000000d0d7808 */ /* 0x000fe40004800000 */
[----:B------:R-:W-:-:S02]  /*8280*/  ISETP.GE.AND P3, PT, R19, R87, PT ;  /* 0x000000571300720c */ /* 0x000fc40003f66270 */
[-C--:B------:R-:W-:Y:S02]  /*8290*/  ISETP.GE.AND P1, PT, R19, R96.reuse, PT ;  /* 0x000000601300720c */ /* 0x080fe40003f26270 */
[----:B------:R-:W-:Y:S02]  /*82a0*/  FSEL R19, R15, -INF , !P0 ;  /* 0xff8000000f137808 */ /* 0x000fe40004000000 */
[----:B------:R-:W-:Y:S02]  /*82b0*/  IADD3 R15, R95, 0x78, RZ ;  /* 0x000000785f0f7810 */ /* 0x000fe40007ffe0ff */
[----:B------:R-:W-:Y:S02]  /*82c0*/  FSEL R33, R11, -INF , !P1 ;  /* 0xff8000000b217808 */ /* 0x000fe40004800000 */
[----:B------:R-:W-:Y:S02]  /*82d0*/  ISETP.GE.AND P1, PT, R15, R96, PT ;  /* 0x000000600f00720c */ /* 0x000fe40003f26270 */
[----:B------:R-:W-:-:S02]  /*82e0*/  IADD3 R20, R95, 0x70, RZ ;  /* 0x000000705f147810 */ /* 0x000fc40007ffe0ff */
[----:B------:R-:W-:Y:S02]  /*82f0*/  FSEL R21, R82, -INF , !P1 ;  /* 0xff80000052157808 */ /* 0x000fe40004800000 */
[----:B------:R-:W-:Y:S02]  /*8300*/  ISETP.GT.AND P1, PT, R150, R137, PT ;  /* 0x000000899600720c */ /* 0x000fe40003f24270 */
[----:B------:R-:W-:Y:S02]  /*8310*/  ISETP.GE.AND P0, PT, R20, R87, PT ;  /* 0x000000571400720c */ /* 0x000fe40003f06270 */
[----:B------:R-:W-:Y:S02]  /*8320*/  FSEL R12, R8, -INF , !P4 ;  /* 0xff800000080c7808 */ /* 0x000fe40006000000 */
[----:B------:R-:W-:Y:S02]  /*8330*/  IADD3 R8, R95, 0x71, RZ ;  /* 0x000000715f087810 */ /* 0x000fe40007ffe0ff */
[----:B------:R-:W-:-:S02]  /*8340*/  FSEL R35, R10, -INF , !P5 ;  /* 0xff8000000a237808 */ /* 0x000fc40006800000 */
[----:B------:R-:W-:Y:S02]  /*8350*/  FSEL R14, R9, -INF , !P3 ;  /* 0xff800000090e7808 */ /* 0x000fe40005800000 */
[----:B------:R-:W-:Y:S01]  /*8360*/  FSEL R40, R4, -INF , !P0 ;  /* 0xff80000004287808 */ /* 0x000fe20004000000 */
[----:B------:R-:W-:Y:S01]  /*8370*/  IMAD.IADD R4, R2, 0x1, R93 ;  /* 0x0000000102047824 */ /* 0x000fe200078e025d */
[-C--:B------:R-:W-:Y:S02]  /*8380*/  ISETP.GE.AND P4, PT, R20, R96.reuse, PT ;  /* 0x000000601400720c */ /* 0x080fe40003f86270 */
[CC--:B------:R-:W-:Y:S02]  /*8390*/  ISETP.GE.AND P5, PT, R8.reuse, R87.reuse, PT ;  /* 0x000000570800720c */ /* 0x0c0fe40003fa6270 */
[----:B------:R-:W-:Y:S02]  /*83a0*/  ISETP.GE.AND P3, PT, R8, R96, PT ;  /* 0x000000600800720c */ /* 0x000fe40003f66270 */
[----:B------:R-:W-:-:S02]  /*83b0*/  ISETP.GE.AND P0, PT, R95, R87, PT ;  /* 0x000000575f00720c */ /* 0x000fc40003f06270 */
[----:B------:R-:W-:Y:S02]  /*83c0*/  IADD3 R8, R95, 0x79, RZ ;  /* 0x000000795f087810 */ /* 0x000fe40007ffe0ff */
[----:B------:R-:W-:Y:S02]  /*83d0*/  FSEL R23, R6, -INF , !P4 ;  /* 0xff80000006177808 */ /* 0x000fe40006000000 */
[----:B------:R-:W-:Y:S02]  /*83e0*/  FSEL R41, R5, -INF , !P5 ;  /* 0xff80000005297808 */ /* 0x000fe40006800000 */
[----:B------:R-:W-:Y:S02]  /*83f0*/  FSEL R64, R64, -INF , !P0 ;  /* 0xff80000040407808 */ /* 0x000fe40004000000 */
[----:B------:R-:W-:Y:S02]  /*8400*/  ISETP.GE.AND P6, PT, R15, R87, PT ;  /* 0x000000570f00720c */ /* 0x000fe40003fc6270 */
[----:B------:R-:W-:-:S02]  /*8410*/  ISETP.GE.AND P4, PT, R95, R96, PT ;  /* 0x000000605f00720c */ /* 0x000fc40003f86270 */
[C---:B------:R-:W-:Y:S02]  /*8420*/  ISETP.GE.AND P5, PT, R8.reuse, R87, PT ;  /* 0x000000570800720c */ /* 0x040fe40003fa6270 */
[----:B------:R-:W-:Y:S02]  /*8430*/  ISETP.GE.AND P0, PT, R8, R96, PT ;  /* 0x000000600800720c */ /* 0x000fe40003f06270 */
[----:B------:R-:W-:Y:S02]  /*8440*/  FSEL R66, R66, -INF , !P4 ;  /* 0xff80000042427808 */ /* 0x000fe40006000000 */
[----:B------:R-:W-:Y:S02]  /*8450*/  FSEL R27, R7, -INF , !P3 ;  /* 0xff800000071b7808 */ /* 0x000fe40005800000 */
[----:B------:R-:W-:Y:S02]  /*8460*/  FSEL R34, R80, -INF , !P6 ;  /* 0xff80000050227808 */ /* 0x000fe40007000000 */
[----:B------:R-:W-:-:S02]  /*8470*/  FSEL R30, R81, -INF , !P5 ;  /* 0xff800000511e7808 */ /* 0x000fc40006800000 */
[----:B------:R-:W-:Y:S01]  /*8480*/  FSEL R20, R83, -INF , !P0 ;  /* 0xff80000053147808 */ /* 0x000fe20004000000 */
        /* <DEDUP_REMOVED lines=60> */
.L_x_3988:
[----:B------:R-:W-:-:S05]  /*8850*/  IMAD.MOV.U32 R9, RZ, RZ, c[0x0][0x198] ;  /* 0x00006600ff097624 */ /* 0x000fca00078e00ff */
[----:B------:R-:W-:-:S04]  /*8860*/  LEA R9, -R9, RZ, 0x7 ;  /* 0x000000ff09097211 */ /* 0x000fc800078e39ff */
[----:B------:R-:W-:Y:S02]  /*8870*/  SHF.R.S32.HI R0, RZ, 0x1f, R9 ;  /* 0x0000001fff007819 */ /* 0x000fe40000011409 */
.L_x_3989:
        /* <DEDUP_REMOVED lines=48> */
.L_x_3991:
[----:B------:R-:W-:Y:S05]  /*8b80*/  BSYNC B0 ;  /* 0x0000000000007941 */ /* 0x000fea0003800000 */
.L_x_3990:
[----:B------:R-:W0:Y:S01]  /*8b90*/  LDGDEPBAR ;  /* 0x00000000000079af */ /* 0x000e220000000000 */
[----:B------:R-:W-:-:S04]  /*8ba0*/  LEA R146, P0, R9, R146, 0x1 ;  /* 0x0000009209927211 */ /* 0x000fc800078008ff */
[----:B------:R-:W-:Y:S02]  /*8bb0*/  LEA.HI.X R147, R9, R147, R0, 0x1, P0 ;  /* 0x0000009309937211 */ /* 0x000fe400000f0c00 */
.L_x_3987:
        /* <DEDUP_REMOVED lines=59> */
[----:B------:R-:W-:-:S02]  /*8f70*/  SHF.L.U32 R132, R4, 0x1, RZ ;  /* 0x0000000104847819 */ /* 0x000fc400000006ff */
[----:B--2---:R-:W-:Y:S02]  /*8f80*/  FMNMX.FTZ R6, R30, R5, !PT ;  /* 0x000000051e067209 */ /* 0x004fe40007810000 */
[----:B------:R-:W-:Y:S01]  /*8f90*/  FMNMX.FTZ R5, R21, R0, !PT ;  /* 0x0000000015057209 */ /* 0x000fe20007810000 */
[----:B-1----:R-:W-:Y:S01]  /*8fa0*/  LDSM.16.MT88.4 R72, [R132+0x3000] ;  /* 0x003000008448783b */ /* 0x002fe20000004200 */
[----:B------:R-:W-:-:S03]  /*8fb0*/  IADD3 R131, R3, R132, RZ ;  /* 0x0000008403837210 */ /* 0x000fc60007ffe0ff */
[----:B------:R-:W1:Y:S04]  /*8fc0*/  SHFL.BFLY PT, R7, R6, 0x2, 0x1f ;  /* 0x0c401f0006077f89 */ /* 0x000e6800000e0000 */
[----:B------:R-:W-:Y:S01]  /*8fd0*/  LDSM.16.MT88.4 R8, [R132+0x3400] ;  /* 0x003400008408783b */ /* 0x000fe20000004200 */
        /* <DEDUP_REMOVED lines=20> */
[--C-:B------:R-:W-:Y:S01]  /*9120*/  FFMA.FTZ R60, R60, c[0x0][0x23c], -R43.reuse ;  /* 0x00008f003c3c7a23 */ /* 0x100fe2000001082b */
[----:B-1----:R-:W-:Y:S01]  /*9130*/  FMNMX.FTZ R0, R5, R0, !PT ;  /* 0x0000000005007209 */ /* 0x002fe20007810000 */
        /* <DEDUP_REMOVED lines=8> */
[----:B------:R-:W-:Y:S01]  /*91c0*/  FFMA.FTZ R40, R40, c[0x0][0x23c], -R43 ;  /* 0x00008f0028287a23 */ /* 0x000fe2000001082b */
[----:B--2---:R-:W-:Y:S02]  /*91d0*/  F2FP.BF16.PACK_AB R4, R100, R95 ;  /* 0x0000005f6404723e */ /* 0x004fe400000010ff */
        /* <DEDUP_REMOVED lines=10> */
[----:B------:R-:W-:Y:S01]  /*9280*/  MUFU.EX2 R109, R109 ;  /* 0x0000006d006d7308 */ /* 0x000fe20000000800 */
        /* <DEDUP_REMOVED lines=10> */
[----:B------:R-:W-:-:S02]  /*9330*/  FFMA.FTZ R63, R44, c[0x0][0x23c], -R43 ;  /* 0x00008f002c3f7a23 */ /* 0x000fc4000001082b */
[--C-:B------:R-:W-:Y:S02]  /*9340*/  FFMA.FTZ R44, R56, c[0x0][0x23c], -R43.reuse ;  /* 0x00008f00382c7a23 */ /* 0x100fe4000001082b */
[----:B------:R-:W-:Y:S02]  /*9350*/  FFMA.FTZ R61, R54, c[0x0][0x23c], -R43 ;  /* 0x00008f00363d7a23 */ /* 0x000fe4000001082b */
[--C-:B------:R-:W-:Y:S01]  /*9360*/  FFMA.FTZ R56, R51, c[0x0][0x23c], -R22.reuse ;  /* 0x00008f0033387a23 */ /* 0x100fe20000010816 */
[----:B-1----:R-:W-:Y:S01]  /*9370*/  F2FP.BF16.PACK_AB R5, R92, R109 ;  /* 0x0000006d5c05723e */ /* 0x002fe200000010ff */
[----:B------:R-:W-:Y:S01]  /*9380*/  MUFU.EX2 R93, R93 ;  /* 0x0000005d005d7308 */ /* 0x000fe20000000800 */
[--C-:B------:R-:W-:Y:S02]  /*9390*/  FFMA.FTZ R53, R53, c[0x0][0x23c], -R22.reuse ;  /* 0x00008f0035357a23 */ /* 0x100fe40000010816 */
[--C-:B------:R-:W-:Y:S02]  /*93a0*/  FFMA.FTZ R51, R57, c[0x0][0x23c], -R22.reuse ;  /* 0x00008f0039337a23 */ /* 0x100fe40000010816 */
[----:B------:R-:W-:Y:S01]  /*93b0*/  FFMA.FTZ R54, R59, c[0x0][0x23c], -R22 ;  /* 0x00008f003b367a23 */ /* 0x000fe20000010816 */
[----:B--2---:R-:W-:-:S02]  /*93c0*/  F2FP.BF16.PACK_AB R7, R89, R94 ;  /* 0x0000005e5907723e */ /* 0x004fc400000010ff */
[----:B------:R-:W1:Y:S01]  /*93d0*/  MUFU.EX2 R58, R58 ;  /* 0x0000003a003a7308 */ /* 0x000e620000000800 */
[--C-:B------:R-:W-:Y:S02]  /*93e0*/  FFMA.FTZ R59, R28, c[0x0][0x23c], -R43.reuse ;  /* 0x00008f001c3b7a23 */ /* 0x100fe4000001082b */
[--C-:B------:R-:W-:Y:S02]  /*93f0*/  FFMA.FTZ R57, R38, c[0x0][0x23c], -R43.reuse ;  /* 0x00008f0026397a23 */ /* 0x100fe4000001082b */
[----:B------:R-:W-:Y:S01]  /*9400*/  FFMA.FTZ R28, R46, c[0x0][0x23c], -R43 ;  /* 0x00008f002e1c7a23 */ /* 0x000fe2000001082b */
[----:B------:R-:W-:Y:S01]  /*9410*/  HMMA.16816.F32.BF16 R68, R4, R72, RZ ;  /* 0x000000480444723c */ /* 0x000fe200000418ff */
[--C-:B------:R-:W-:Y:S01]  /*9420*/  FFMA.FTZ R45, R45, c[0x0][0x23c], -R22.reuse ;  /* 0x00008f002d2d7a23 */ /* 0x100fe20000010816 */
[----:B------:R-:W-:Y:S01]  /*9430*/  MUFU.EX2 R42, R42 ;  /* 0x0000002a002a7308 */ /* 0x000fe20000000800 */
[--C-:B------:R-:W-:Y:S02]  /*9440*/  FFMA.FTZ R46, R47, c[0x0][0x23c], -R22.reuse ;  /* 0x00008f002f2e7a23 */ /* 0x100fe40000010816 */
[----:B------:R-:W-:-:S02]  /*9450*/  FFMA.FTZ R39, R39, c[0x0][0x23c], -R22 ;  /* 0x00008f0027277a23 */ /* 0x000fc40000010816 */
[----:B------:R-:W-:Y:S01]  /*9460*/  FFMA.FTZ R38, R49, c[0x0][0x23c], -R22 ;  /* 0x00008f0031267a23 */ /* 0x000fe20000010816 */
[----:B------:R-:W-:Y:S01]  /*9470*/  HMMA.16816.F32.BF16 R72, R4, R74, RZ ;  /* 0x0000004a0448723c */ /* 0x000fe200000418ff */
[----:B------:R-:W-:Y:S01]  /*9480*/  FADD.FTZ R100, R95, R100 ;  /* 0x000000645f647221 */ /* 0x000fe20000010000 */
[----:B------:R-:W2:Y:S01]  /*9490*/  MUFU.EX2 R15, R15 ;  /* 0x0000000f000f7308 */ /* 0x000ea20000000800 */
[----:B-1----:R-:W-:Y:S01]  /*94a0*/  F2FP.BF16.PACK_AB R80, R58, R93 ;  /* 0x0000005d3a50723e */ /* 0x002fe200000010ff */
[--C-:B------:R-:W-:Y:S02]  /*94b0*/  FFMA.FTZ R49, R24, c[0x0][0x23c], -R43.reuse ;  /* 0x00008f0018317a23 */ /* 0x100fe4000001082b */
[----:B------:R-:W-:Y:S02]  /*94c0*/  FADD.FTZ R101, R101, R100 ;  /* 0x0000006465657221 */ /* 0x000fe40000010000 */
[----:B------:R-:W-:Y:S02]  /*94d0*/  FFMA.FTZ R47, R16, c[0x0][0x23c], -R43 ;  /* 0x00008f00102f7a23 */ /* 0x000fe4000001082b */
[----:B------:R-:W-:Y:S01]  /*94e0*/  MUFU.EX2 R107, R107 ;  /* 0x0000006b006b7308 */ /* 0x000fe20000000800 */
[----:B------:R-:W-:-:S02]  /*94f0*/  FADD.FTZ R90, R90, R101 ;  /* 0x000000655a5a7221 */ /* 0x000fc40000010000 */
[----:B------:R-:W-:Y:S02]  /*9500*/  FFMA.FTZ R24, R18, c[0x0][0x23c], -R43 ;  /* 0x00008f0012187a23 */ /* 0x000fe4000001082b */
[----:B------:R-:W-:Y:S02]  /*9510*/  FADD.FTZ R93, R93, R90 ;  /* 0x0000005a5d5d7221 */ /* 0x000fe40000010000 */
[--C-:B------:R-:W-:Y:S01]  /*9520*/  FFMA.FTZ R90, R25, c[0x0][0x23c], -R22.reuse ;  /* 0x00008f00195a7a23 */ /* 0x100fe20000010816 */
[----:B------:R-:W1:Y:S01]  /*9530*/  MUFU.EX2 R66, R66 ;  /* 0x0000004200427308 */ /* 0x000e620000000800 */
[----:B--2---:R-:W-:Y:S01]  /*9540*/  F2FP.BF16.PACK_AB R82, R15, R42 ;  /* 0x0000002a0f52723e */ /* 0x004fe200000010ff */
[----:B------:R-:W-:Y:S02]  /*9550*/  FFMA.FTZ R25, R31, c[0x0][0x23c], -R22 ;  /* 0x00008f001f197a23 */ /* 0x000fe40000010816 */
[----:B------:R-:W-:Y:S02]  /*9560*/  FADD.FTZ R93, R58, R93 ;  /* 0x0000005d3a5d7221 */ /* 0x000fe40000010000 */
[----:B------:R-:W-:-:S02]  /*9570*/  FADD.FTZ R109, R109, R92 ;  /* 0x0000005c6d6d7221 */ /* 0x000fc40000010000 */
[----:B------:R-:W-:Y:S01]  /*9580*/  MUFU.EX2 R67, R67 ;  /* 0x0000004300437308 */ /* 0x000fe20000000800 */
[----:B------:R-:W-:Y:S02]  /*9590*/  FADD.FTZ R42, R42, R93 ;  /* 0x0000005d2a2a7221 */ /* 0x000fe40000010000 */
[----:B------:R-:W-:Y:S02]  /*95a0*/  FADD.FTZ R94, R94, R109 ;  /* 0x0000006d5e5e7221 */ /* 0x000fe40000010000 */
[----:B------:R-:W-:Y:S02]  /*95b0*/  FADD.FTZ R42, R15, R42 ;  /* 0x0000002a0f2a7221 */ /* 0x000fe40000010000 */
[----:B------:R-:W-:Y:S01]  /*95c0*/  FFMA.FTZ R31, R13, c[0x0][0x23c], -R43 ;  /* 0x00008f000d1f7a23 */ /* 0x000fe2000001082b */
[----:B------:R-:W2:Y:S01]  /*95d0*/  MUFU.EX2 R64, R64 ;  /* 0x0000004000407308 */ /* 0x000ea20000000800 */
[----:B-1----:R-:W-:Y:S01]  /*95e0*/  F2FP.BF16.PACK_AB R81, R66, R107 ;  /* 0x0000006b4251723e */ /* 0x002fe200000010ff */
[----:B------:R-:W-:-:S02]  /*95f0*/  FADD.FTZ R94, R89, R94 ;  /* 0x0000005e595e7221 */ /* 0x000fc40000010000 */
[----:B------:R-:W-:Y:S02]  /*9600*/  FFMA.FTZ R33, R33, c[0x0][0x23c], -R22 ;  /* 0x00008f0021217a23 */ /* 0x000fe40000010816 */
[----:B------:R-:W-:Y:S02]  /*9610*/  FADD.FTZ R107, R107, R94 ;  /* 0x0000005e6b6b7221 */ /* 0x000fe40000010000 */
[----:B------:R-:W-:Y:S01]  /*9620*/  MUFU.EX2 R97, R97 ;  /* 0x0000006100617308 */ /* 0x000fe20000000800 */
[--C-:B------:R-:W-:Y:S02]  /*9630*/  FFMA.FTZ R19, R19, c[0x0][0x23c], -R22.reuse ;  /* 0x00008f0013137a23 */ /* 0x100fe40000010816 */
[----:B------:R-:W-:Y:S02]  /*9640*/  FADD.FTZ R66, R66, R107 ;  /* 0x0000006b42427221 */ /* 0x000fe40000010000 */
[----:B------:R-:W-:Y:S02]  /*9650*/  FFMA.FTZ R65, R35, c[0x0][0x23c], -R22 ;  /* 0x00008f0023417a23 */ /* 0x000fe40000010816 */
[----:B------:R-:W-:Y:S01]  /*9660*/  FFMA.FTZ R41, R41, c[0x0][0x23c], -R43 ;  /* 0x00008f0029297a23 */ /* 0x000fe2000001082b */
[----:B--2---:R-:W-:Y:S01]  /*9670*/  F2FP.BF16.PACK_AB R83, R64, R67 ;  /* 0x000000434053723e */ /* 0x004fe200000010ff */
[----:B------:R-:W1:Y:S01]  /*9680*/  MUFU.EX2 R60, R60 ;  /* 0x0000003c003c7308 */ /* 0x000e620000000800 */
[----:B------:R-:W-:-:S02]  /*9690*/  FADD.FTZ R67, R67, R66 ;  /* 0x0000004243437221 */ /* 0x000fc40000010000 */
[----:B------:R-:W-:Y:S02]  /*96a0*/  FFMA.FTZ R34, R34, c[0x0][0x23c], -R43 ;  /* 0x00008f0022227a23 */ /* 0x000fe4000001082b */
[----:B------:R-:W-:Y:S01]  /*96b0*/  FADD.FTZ R67, R64, R67 ;  /* 0x0000004340437221 */ /* 0x000fe20000010000 */
[C---:B------:R-:W-:Y:S01]  /*96c0*/  HMMA.16816.F32.BF16 R68, R80.reuse, R8, R68 ;  /* 0x000000085044723c */ /* 0x040fe20000041844 */
[--C-:B------:R-:W-:Y:S01]  /*96d0*/  FFMA.FTZ R64, R17, c[0x0][0x23c], -R22.reuse ;  /* 0x00008f0011407a23 */ /* 0x100fe20000010816 */
[----:B------:R-:W-:Y:S01]  /*96e0*/  MUFU.EX2 R91, R91 ;  /* 0x0000005b005b7308 */ /* 0x000fe20000000800 */
[----:B------:R-:W-:Y:S02]  /*96f0*/  FFMA.FTZ R157, R30, c[0x0][0x23c], -R43 ;  /* 0x00008f001e9d7a23 */ /* 0x000fe4000001082b */
[--C-:B------:R-:W-:Y:S02]  /*9700*/  FFMA.FTZ R30, R27, c[0x0][0x23c], -R22.reuse ;  /* 0x00008f001b1e7a23 */ /* 0x100fe40000010816 */
[--C-:B------:R-:W-:Y:S01]  /*9710*/  FFMA.FTZ R21, R21, c[0x0][0x23c], -R22.reuse ;  /* 0x00008f0015157a23 */ /* 0x100fe20000010816 */
[----:B------:R-:W-:Y:S01]  /*9720*/  HMMA.16816.F32.BF16 R72, R80, R10, R72 ;  /* 0x0000000a5048723c */ /* 0x000fe20000041848 */
[----:B------:R-:W2:Y:S01]  /*9730*/  LDSM.16.MT88.4 R8, [R131+0x3000] ;  /* 0x003000008308783b */ /* 0x000ea20000004200 */
[----:B------:R-:W-:Y:S01]  /*9740*/  MUFU.EX2 R50, R50 ;  /* 0x0000003200327308 */ /* 0x000fe20000000800 */
[----:B------:R-:W-:-:S07]  /*9750*/  FFMA.FTZ R156, R20, c[0x0][0x23c], -R22 ;  /* 0x00008f00149c7a23 */ /* 0x000fce0000010816 */
[----:B------:R-:W-:Y:S08]  /*9760*/  MUFU.EX2 R88, R88 ;  /* 0x0000005800587308 */ /* 0x000ff00000000800 */
[----:B------:R-:W3:Y:S08]  /*9770*/  MUFU.EX2 R55, R55 ;  /* 0x0000003700377308 */ /* 0x000ef00000000800 */
[----:B------:R-:W-:Y:S08]  /*9780*/  MUFU.EX2 R62, R62 ;  /* 0x0000003e003e7308 */ /* 0x000ff00000000800 */
[----:B------:R-:W4:Y:S01]  /*9790*/  MUFU.EX2 R3, R3 ;  /* 0x0000000300037308 */ /* 0x000f220000000800 */
[C---:B--2---:R-:W-:Y:S07]  /*97a0*/  HMMA.16816.F32.BF16 R76, R4.reuse, R8, RZ ;  /* 0x00000008044c723c */ /* 0x044fee00000418ff */
[----:B------:R-:W-:Y:S01]  /*97b0*/  MUFU.EX2 R63, R63 ;  /* 0x0000003f003f7308 */ /* 0x000fe20000000800 */
[----:B------:R-:W-:Y:S01]  /*97c0*/  HMMA.16816.F32.BF16 R4, R4, R10, RZ ;  /* 0x0000000a0404723c */ /* 0x000fe200000418ff */
[----:B------:R-:W2:Y:S06]  /*97d0*/  LDSM.16.MT88.4 R8, [R131+0x3400] ;  /* 0x003400008308783b */ /* 0x000eac0000004200 */
[----:B------:R-:W5:Y:S08]  /*97e0*/  MUFU.EX2 R48, R48 ;  /* 0x0000003000307308 */ /* 0x000f700000000800 */
[----:B------:R-:W-:Y:S08]  /*97f0*/  MUFU.EX2 R61, R61 ;  /* 0x0000003d003d7308 */ /* 0x000ff00000000800 */
[----:B------:R-:W-:Y:S08]  /*9800*/  MUFU.EX2 R44, R44 ;  /* 0x0000002c002c7308 */ /* 0x000ff00000000800 */
[----:B------:R-:W-:Y:S08]  /*9810*/  MUFU.EX2 R56, R56 ;  /* 0x0000003800387308 */ /* 0x000ff00000000800 */
[----:B------:R-:W1:Y:S01]  /*9820*/  MUFU.EX2 R53, R53 ;  /* 0x0000003500357308 */ /* 0x000e620000000800 */
        /* <DEDUP_REMOVED lines=9> */
[----:B------:R-:W-:Y:S01]  /*98c0*/  F2FP.BF16.PACK_AB R6, R50, R91 ;  /* 0x0000005b3206723e */ /* 0x000fe200000010ff */
[----:B------:R-:W-:Y:S01]  /*98d0*/  FFMA.FTZ R42, R14, c[0x0][0x23c], -R43 ;  /* 0x00008f000e2a7a23 */ /* 0x000fe2000001082b */
[----:B----4-:R-:W-:Y:S01]  /*98e0*/  F2FP.BF16.PACK_AB R7, R3, R62 ;  /* 0x0000003e0307723e */ /* 0x010fe200000010ff */
[----:B------:R-:W-:Y:S02]  /*98f0*/  FADD.FTZ R16, R60, R97 ;  /* 0x000000613c107221 */ /* 0x000fe40000010000 */
[----:B------:R-:W-:Y:S02]  /*9900*/  FADD.FTZ R88, R88, R67 ;  /* 0x0000004358587221 */ /* 0x000fe40000010000 */
[----:B------:R-:W1:Y:S01]  /*9910*/  MUFU.EX2 R36, R36 ;  /* 0x0000002400247308 */ /* 0x000e620000000800 */
[----:B------:R-:W-:Y:S02]  /*9920*/  FADD.FTZ R91, R91, R16 ;  /* 0x000000105b5b7221 */ /* 0x000fe40000010000 */
[----:B------:R-:W-:-:S02]  /*9930*/  FADD.FTZ R55, R55, R88 ;  /* 0x0000005837377221 */ /* 0x000fc40000010000 */
[----:B------:R-:W-:Y:S02]  /*9940*/  FADD.FTZ R50, R50, R91 ;  /* 0x0000005b32327221 */ /* 0x000fe40000010000 */
[----:B------:R-:W-:Y:S01]  /*9950*/  FADD.FTZ R62, R62, R55 ;  /* 0x000000373e3e7221 */ /* 0x000fe20000010000 */
[----:B------:R-:W-:Y:S08]  /*9960*/  MUFU.EX2 R57, R57 ;  /* 0x0000003900397308 */ /* 0x000ff00000000800 */
[----:B------:R-:W-:Y:S01]  /*9970*/  MUFU.EX2 R28, R28 ;  /* 0x0000001c001c7308 */ /* 0x000fe20000000800 */
[C---:B--2---:R-:W-:Y:S07]  /*9980*/  HMMA.16816.F32.BF16 R68, R4.reuse, R8, R68 ;  /* 0x000000080444723c */ /* 0x044fee0000041844 */
[----:B------:R-:W-:Y:S01]  /*9990*/  MUFU.EX2 R45, R45 ;  /* 0x0000002d002d7308 */ /* 0x000fe20000000800 */
[C---:B------:R-:W-:Y:S01]  /*99a0*/  HMMA.16816.F32.BF16 R72, R4.reuse, R10, R72 ;  /* 0x0000000a0448723c */ /* 0x040fe20000041848 */
[----:B------:R-:W2:Y:S06]  /*99b0*/  LDSM.16.MT88.4 R8, [R131+0x3800] ;  /* 0x003800008308783b */ /* 0x000eac0000004200 */
[----:B------:R-:W3:Y:S08]  /*99c0*/  MUFU.EX2 R46, R46 ;  /* 0x0000002e002e7308 */ /* 0x000ef00000000800 */
[----:B------:R-:W-:Y:S08]  /*99d0*/  MUFU.EX2 R39, R39 ;  /* 0x0000002700277308 */ /* 0x000ff00000000800 */
[----:B------:R-:W4:Y:S08]  /*99e0*/  MUFU.EX2 R38, R38 ;  /* 0x0000002600267308 */ /* 0x000f300000000800 */
[----:B------:R-:W-:Y:S08]  /*99f0*/  MUFU.EX2 R49, R49 ;  /* 0x0000003100317308 */ /* 0x000ff00000000800 */
[----:B------:R-:W-:Y:S01]  /*9a00*/  MUFU.EX2 R26, R26 ;  /* 0x0000001a001a7308 */ /* 0x000fe20000000800 */
[C---:B--2---:R-:W-:Y:S07]  /*9a10*/  HMMA.16816.F32.BF16 R76, R4.reuse, R8, R76 ;  /* 0x00000008044c723c */ /* 0x044fee000004184c */
[----:B------:R-:W-:Y:S01]  /*9a20*/  MUFU.EX2 R47, R47 ;  /* 0x0000002f002f7308 */ /* 0x000fe20000000800 */
[----:B------:R-:W-:Y:S01]  /*9a30*/  HMMA.16816.F32.BF16 R80, R4, R10, R80 ;  /* 0x0000000a0450723c */ /* 0x000fe20000041850 */
[----:B------:R-:W2:Y:S06]  /*9a40*/  LDSM.16.MT88.4 R8, [R132+0x3c00] ;  /* 0x003c00008408783b */ /* 0x000eac0000004200 */
[----:B------:R-:W-:Y:S01]  /*9a50*/  MUFU.EX2 R24, R24 ;  /* 0x0000001800187308 */ /* 0x000fe20000000800 */
[----:B-----5:R-:W-:Y:S01]  /*9a60*/  F2FP.BF16.PACK_AB R4, R48, R63 ;  /* 0x0000003f3004723e */ /* 0x020fe200000010ff */
[----:B------:R-:W-:Y:S01]  /*9a70*/  FADD.FTZ R63, R63, R50 ;  /* 0x000000323f3f7221 */ /* 0x000fe20000010000 */
[----:B------:R-:W-:-:S05]  /*9a80*/  F2FP.BF16.PACK_AB R5, R53, R56 ;  /* 0x000000383505723e */ /* 0x000fca00000010ff */
[----:B------:R-:W-:Y:S01]  /*9a90*/  MUFU.EX2 R90, R90 ;  /* 0x0000005a005a7308 */ /* 0x000fe20000000800 */
[----:B------:R-:W-:Y:S01]  /*9aa0*/  F2FP.BF16.PACK_AB R6, R44, R61 ;  /* 0x0000003d2c06723e */ /* 0x000fe200000010ff */
[----:B------:R-:W-:Y:S01]  /*9ab0*/  FADD.FTZ R48, R48, R63 ;  /* 0x0000003f30307221 */ /* 0x000fe20000010000 */
[----:B------:R-:W-:-:S03]  /*9ac0*/  F2FP.BF16.PACK_AB R7, R54, R51 ;  /* 0x000000333607723e */ /* 0x000fc600000010ff */
[----:B------:R-:W-:Y:S02]  /*9ad0*/  FADD.FTZ R61, R61, R48 ;  /* 0x000000303d3d7221 */ /* 0x000fe40000010000 */
[----:B------:R-:W5:Y:S02]  /*9ae0*/  MUFU.EX2 R25, R25 ;  /* 0x0000001900197308 */ /* 0x000f640000000800 */
[----:B------:R-:W-:-:S06]  /*9af0*/  FADD.FTZ R44, R44, R61 ;  /* 0x0000003d2c2c7221 */ /* 0x000fcc0000010000 */
[----:B------:R-:W-:Y:S08]  /*9b00*/  MUFU.EX2 R32, R32 ;  /* 0x0000002000207308 */ /* 0x000ff00000000800 */
[----:B------:R-:W-:Y:S01]  /*9b10*/  MUFU.EX2 R31, R31 ;  /* 0x0000001f001f7308 */ /* 0x000fe20000000800 */
[C---:B--2---:R-:W-:Y:S07]  /*9b20*/  HMMA.16816.F32.BF16 R68, R4.reuse, R8, R68 ;  /* 0x000000080444723c */ /* 0x044fee0000041844 */
[----:B------:R-:W-:Y:S01]  /*9b30*/  MUFU.EX2 R42, R42 ;  /* 0x0000002a002a7308 */ /* 0x000fe20000000800 */
[C---:B------:R-:W-:Y:S01]  /*9b40*/  HMMA.16816.F32.BF16 R72, R4.reuse, R10, R72 ;  /* 0x0000000a0448723c */ /* 0x040fe20000041848 */
[----:B------:R-:W2:Y:S06]  /*9b50*/  LDSM.16.MT88.4 R8, [R131+0x3c00] ;  /* 0x003c00008308783b */ /* 0x000eac0000004200 */
[----:B------:R-:W-:Y:S08]  /*9b60*/  MUFU.EX2 R64, R64 ;  /* 0x0000004000407308 */ /* 0x000ff00000000800 */
[----:B------:R1:W-:Y:S08]  /*9b70*/  MUFU.EX2 R35, R19 ;  /* 0x0000001300237308 */ /* 0x0003f00000000800 */
[----:B------:R-:W-:Y:S08]  /*9b80*/  MUFU.EX2 R60, R65 ;  /* 0x00000041003c7308 */ /* 0x000ff00000000800 */
[----:B------:R-:W-:Y:S01]  /*9b90*/  MUFU.EX2 R33, R33 ;  /* 0x0000002100217308 */ /* 0x000fe20000000800 */
[----:B-1----:R-:W-:Y:S07]  /*9ba0*/  LDSM.16.MT88.4 R16, [R131+0x4800] ;  /* 0x004800008310783b */ /* 0x002fee0000004200 */
[----:B------:R-:W-:Y:S01]  /*9bb0*/  MUFU.EX2 R40, R40 ;  /* 0x0000002800287308 */ /* 0x000fe20000000800 */
[C---:B--2---:R-:W-:Y:S07]  /*9bc0*/  HMMA.16816.F32.BF16 R76, R4.reuse, R8, R76 ;  /* 0x00000008044c723c */ /* 0x044fee000004184c */
[----:B------:R-:W-:Y:S01]  /*9bd0*/  MUFU.EX2 R41, R41 ;  /* 0x0000002900297308 */ /* 0x000fe20000000800 */
[----:B------:R-:W-:Y:S01]  /*9be0*/  HMMA.16816.F32.BF16 R80, R4, R10, R80 ;  /* 0x0000000a0450723c */ /* 0x000fe20000041850 */
[----:B------:R-:W1:Y:S06]  /*9bf0*/  LDSM.16.MT88.4 R8, [R132+0x4000] ;  /* 0x004000008408783b */ /* 0x000e6c0000004200 */
[----:B------:R-:W-:Y:S01]  /*9c00*/  MUFU.EX2 R30, R30 ;  /* 0x0000001e001e7308 */ /* 0x000fe20000000800 */
[----:B------:R-:W-:Y:S01]  /*9c10*/  F2FP.BF16.PACK_AB R4, R36, R59 ;  /* 0x0000003b2404723e */ /* 0x000fe200000010ff */
[----:B------:R-:W-:Y:S01]  /*9c20*/  FADD.FTZ R59, R59, R44 ;  /* 0x0000002c3b3b7221 */ /* 0x000fe20000010000 */
[----:B---3--:R-:W-:-:S05]  /*9c30*/  F2FP.BF16.PACK_AB R5, R46, R45 ;  /* 0x0000002d2e05723e */ /* 0x008fca00000010ff */
[----:B------:R-:W-:Y:S01]  /*9c40*/  MUFU.EX2 R34, R34 ;  /* 0x0000002200227308 */ /* 0x000fe20000000800 */
[----:B------:R-:W-:Y:S01]  /*9c50*/  F2FP.BF16.PACK_AB R6, R28, R57 ;  /* 0x000000391c06723e */ /* 0x000fe200000010ff */
[----:B------:R-:W-:Y:S01]  /*9c60*/  FADD.FTZ R36, R36, R59 ;  /* 0x0000003b24247221 */ /* 0x000fe20000010000 */
[----:B----4-:R-:W-:-:S03]  /*9c70*/  F2FP.BF16.PACK_AB R7, R38, R39 ;  /* 0x000000272607723e */ /* 0x010fc600000010ff */
[----:B------:R-:W-:Y:S02]  /*9c80*/  FADD.FTZ R57, R57, R36 ;  /* 0x0000002439397221 */ /* 0x000fe40000010000 */
[----:B------:R-:W-:Y:S02]  /*9c90*/  MUFU.EX2 R157, R157 ;  /* 0x0000009d009d7308 */ /* 0x000fe40000000800 */
[----:B------:R-:W-:-:S06]  /*9ca0*/  FADD.FTZ R28, R28, R57 ;  /* 0x000000391c1c7221 */ /* 0x000fcc0000010000 */
[----:B------:R-:W-:Y:S08]  /*9cb0*/  MUFU.EX2 R21, R21 ;  /* 0x0000001500157308 */ /* 0x000ff00000000800 */
[----:B------:R-:W-:Y:S01]  /*9cc0*/  MUFU.EX2 R156, R156 ;  /* 0x0000009c009c7308 */ /* 0x000fe20000000800 */
[C---:B-1----:R-:W-:Y:S08]  /*9cd0*/  HMMA.16816.F32.BF16 R68, R4.reuse, R8, R68 ;  /* 0x000000080444723c */ /* 0x042ff00000041844 */
[C---:B------:R-:W-:Y:S01]  /*9ce0*/  HMMA.16816.F32.BF16 R72, R4.reuse, R10, R72 ;  /* 0x0000000a0448723c */ /* 0x040fe20000041848 */
[----:B------:R-:W1:Y:S07]  /*9cf0*/  LDSM.16.MT88.4 R8, [R131+0x4000] ;  /* 0x004000008308783b */ /* 0x000e6e0000004200 */
[C---:B-1----:R-:W-:Y:S08]  /*9d00*/  HMMA.16816.F32.BF16 R76, R4.reuse, R8, R76 ;  /* 0x00000008044c723c */ /* 0x042ff0000004184c */
[----:B------:R-:W-:Y:S01]  /*9d10*/  HMMA.16816.F32.BF16 R80, R4, R10, R80 ;  /* 0x0000000a0450723c */ /* 0x000fe20000041850 */
[----:B------:R-:W1:Y:S06]  /*9d20*/  LDSM.16.MT88.4 R8, [R132+0x4400] ;  /* 0x004400008408783b */ /* 0x000e6c0000004200 */
[--C-:B------:R-:W-:Y:S01]  /*9d30*/  FFMA.FTZ R4, R29, c[0x0][0x23c], -R22.reuse ;  /* 0x00008f001d047a23 */ /* 0x100fe20000010816 */
[----:B-----5:R-:W-:Y:S01]  /*9d40*/  F2FP.BF16.PACK_AB R5, R25, R90 ;  /* 0x0000005a1905723e */ /* 0x020fe200000010ff */
[----:B------:R-:W-:Y:S01]  /*9d50*/  FFMA.FTZ R29, R37, c[0x0][0x23c], -R22 ;  /* 0x00008f00251d7a23 */ /* 0x000fe20000010816 */
[----:B------:R-:W-:Y:S01]  /*9d60*/  F2FP.BF16.PACK_AB R6, R24, R47 ;  /* 0x0000002f1806723e */ /* 0x000fe200000010ff */
[----:B------:R2:W-:Y:S01]  /*9d70*/  MUFU.EX2 R58, R4 ;  /* 0x00000004003a7308 */ /* 0x0005e20000000800 */
[----:B------:R-:W-:-:S02]  /*9d80*/  FFMA.FTZ R37, R12, c[0x0][0x23c], -R43 ;  /* 0x00008f000c257a23 */ /* 0x000fc4000001082b */
[----:B------:R-:W3:Y:S01]  /*9d90*/  LDSM.16.MT88.4 R12, [R131+0x4400] ;  /* 0x00440000830c783b */ /* 0x000ee20000004200 */
[----:B------:R-:W-:Y:S02]  /*9da0*/  FADD.FTZ R43, R3, R62 ;  /* 0x0000003e032b7221 */ /* 0x000fe40000010000 */
[----:B------:R-:W-:Y:S02]  /*9db0*/  FFMA.FTZ R3, R23, c[0x0][0x23c], -R22 ;  /* 0x00008f0017037a23 */ /* 0x000fe40000010816 */
[----:B------:R-:W4:Y:S01]  /*9dc0*/  MUFU.EX2 R29, R29 ;  /* 0x0000001d001d7308 */ /* 0x000f220000000800 */
[----:B--2---:R-:W-:-:S07]  /*9dd0*/  F2FP.BF16.PACK_AB R4, R26, R49 ;  /* 0x000000311a04723e */ /* 0x004fce00000010ff */
[----:B------:R-:W2:Y:S01]  /*9de0*/  MUFU.EX2 R37, R37 ;  /* 0x0000002500257308 */ /* 0x000ea20000000800 */
[----:B------:R-:W-:-:S04]  /*9df0*/  FADD.FTZ R49, R49, R28 ;  /* 0x0000001c31317221 */ /* 0x000fc80000010000 */
[----:B------:R-:W-:Y:S01]  /*9e00*/  FADD.FTZ R26, R26, R49 ;  /* 0x000000311a1a7221 */ /* 0x000fe20000010000 */
[----:B----4-:R-:W-:Y:S02]  /*9e10*/  F2FP.BF16.PACK_AB R7, R29, R58 ;  /* 0x0000003a1d07723e */ /* 0x010fe400000010ff */
[----:B------:R-:W4:Y:S01]  /*9e20*/  MUFU.EX2 R3, R3 ;  /* 0x0000000300037308 */ /* 0x000f220000000800 */
[----:B------:R-:W-:-:S04]  /*9e30*/  FADD.FTZ R47, R47, R26 ;  /* 0x0000001a2f2f7221 */ /* 0x000fc80000010000 */
[----:B------:R-:W-:Y:S01]  /*9e40*/  FADD.FTZ R47, R24, R47 ;  /* 0x0000002f182f7221 */ /* 0x000fe20000010000 */
[C---:B-1----:R-:W-:Y:S08]  /*9e50*/  HMMA.16816.F32.BF16 R68, R4.reuse, R8, R68 ;  /* 0x000000080444723c */ /* 0x042ff00000041844 */
[C---:B------:R-:W-:Y:S01]  /*9e60*/  HMMA.16816.F32.BF16 R72, R4.reuse, R10, R72 ;  /* 0x0000000a0448723c */ /* 0x040fe20000041848 */
[----:B------:R-:W1:Y:S07]  /*9e70*/  LDSM.16.MT88.4 R8, [R132+0x4800] ;  /* 0x004800008408783b */ /* 0x000e6e0000004200 */
[C---:B---3--:R-:W-:Y:S08]  /*9e80*/  HMMA.16816.F32.BF16 R76, R4.reuse, R12, R76 ;  /* 0x0000000c044c723c */ /* 0x048ff0000004184c */
[----:B------:R-:W-:Y:S01]  /*9e90*/  HMMA.16816.F32.BF16 R80, R4, R14, R80 ;  /* 0x0000000e0450723c */ /* 0x000fe20000041850 */
[----:B------:R-:W3:Y:S06]  /*9ea0*/  LDSM.16.MT88.4 R12, [R132+0x4c00] ;  /* 0x004c0000840c783b */ /* 0x000eec0000004200 */
[----:B------:R-:W-:Y:S01]  /*9eb0*/  F2FP.BF16.PACK_AB R4, R31, R32 ;  /* 0x000000201f04723e */ /* 0x000fe200000010ff */
[----:B------:R-:W-:Y:S01]  /*9ec0*/  FADD.FTZ R32, R32, R47 ;  /* 0x0000002f20207221 */ /* 0x000fe20000010000 */
[----:B------:R-:W-:-:S02]  /*9ed0*/  F2FP.BF16.PACK_AB R5, R35, R64 ;  /* 0x000000402305723e */ /* 0x000fc400000010ff */
[----:B--2---:R-:W-:Y:S01]  /*9ee0*/  F2FP.BF16.PACK_AB R6, R42, R37 ;  /* 0x000000252a06723e */ /* 0x004fe200000010ff */
[----:B------:R-:W-:Y:S01]  /*9ef0*/  FADD.FTZ R32, R31, R32 ;  /* 0x000000201f207221 */ /* 0x000fe20000010000 */
[----:B------:R-:W-:-:S03]  /*9f00*/  F2FP.BF16.PACK_AB R7, R33, R60 ;  /* 0x0000003c2107723e */ /* 0x000fc600000010ff */
[----:B------:R-:W-:-:S04]  /*9f10*/  FADD.FTZ R37, R37, R32 ;  /* 0x0000002025257221 */ /* 0x000fc80000010000 */
[----:B------:R-:W-:Y:S01]  /*9f20*/  HMMA.16816.F32.BF16 R76, R4, R16, R76 ;  /* 0x00000010044c723c */ /* 0x000fe2000004184c */
[----:B------:R-:W-:-:S07]  /*9f30*/  FADD.FTZ R37, R42, R37 ;  /* 0x000000252a257221 */ /* 0x000fce0000010000 */
[C---:B-1----:R-:W-:Y:S07]  /*9f40*/  HMMA.16816.F32.BF16 R68, R4.reuse, R8, R68 ;  /* 0x000000080444723c */ /* 0x042fee0000041844 */
[----:B------:R-:W-:Y:S01]  /*9f50*/  FADD.FTZ R8, R56, R43 ;  /* 0x0000002b38087221 */ /* 0x000fe20000010000 */
[----:B------:R-:W-:Y:S03]  /*9f60*/  HMMA.16816.F32.BF16 R72, R4, R10, R72 ;  /* 0x0000000a0448723c */ /* 0x000fe60000041848 */
[----:B------:R-:W-:-:S04]  /*9f70*/  FADD.FTZ R8, R53, R8 ;  /* 0x0000000835087221 */ /* 0x000fc80000010000 */
[----:B------:R-:W-:Y:S01]  /*9f80*/  FADD.FTZ R51, R51, R8 ;  /* 0x0000000833337221 */ /* 0x000fe20000010000 */
[----:B------:R-:W-:Y:S01]  /*9f90*/  HMMA.16816.F32.BF16 R80, R4, R18, R80 ;  /* 0x000000120450723c */ /* 0x000fe20000041850 */
[----:B------:R-:W1:Y:S02]  /*9fa0*/  LDSM.16.MT88.4 R8, [R131+0x4c00] ;  /* 0x004c00008308783b */ /* 0x000e640000004200 */
[----:B------:R-:W-:-:S04]  /*9fb0*/  FADD.FTZ R54, R54, R51 ;  /* 0x0000003336367221 */ /* 0x000fc80000010000 */
[----:B------:R-:W-:Y:S01]  /*9fc0*/  FADD.FTZ R45, R45, R54 ;  /* 0x000000362d2d7221 */ /* 0x000fe20000010000 */
[----:B------:R-:W-:Y:S01]  /*9fd0*/  F2FP.BF16.PACK_AB R4, R41, R40 ;  /* 0x000000282904723e */ /* 0x000fe200000010ff */
[----:B------:R-:W-:Y:S01]  /*9fe0*/  FADD.FTZ R40, R40, R37 ;  /* 0x0000002528287221 */ /* 0x000fe20000010000 */
[----:B----4-:R-:W-:Y:S01]  /*9ff0*/  F2FP.BF16.PACK_AB R5, R30, R3 ;  /* 0x000000031e05723e */ /* 0x010fe200000010ff */
[----:B------:R-:W-:Y:S01]  /*a000*/  FADD.FTZ R46, R46, R45 ;  /* 0x0000002d2e2e7221 */ /* 0x000fe20000010000 */
[----:B------:R-:W-:Y:S01]  /*a010*/  F2FP.BF16.PACK_AB R6, R157, R34 ;  /* 0x000000229d06723e */ /* 0x000fe200000010ff */
[----:B------:R-:W-:Y:S01]  /*a020*/  FADD.FTZ R41, R41, R40 ;  /* 0x0000002829297221 */ /* 0x000fe20000010000 */
[----:B------:R-:W-:Y:S01]  /*a030*/  F2FP.BF16.PACK_AB R7, R156, R21 ;  /* 0x000000159c07723e */ /* 0x000fe200000010ff */
[----:B------:R-:W-:Y:S02]  /*a040*/  FADD.FTZ R39, R39, R46 ;  /* 0x0000002e27277221 */ /* 0x000fe40000010000 */
[----:B------:R-:W-:-:S02]  /*a050*/  FADD.FTZ R34, R34, R41 ;  /* 0x0000002922227221 */ /* 0x000fc40000010000 */
[----:B------:R-:W-:Y:S02]  /*a060*/  FADD.FTZ R39, R38, R39 ;  /* 0x0000002726277221 */ /* 0x000fe40000010000 */
[----:B---3--:R-:W-:Y:S01]  /*a070*/  HMMA.16816.F32.BF16 R68, R4, R12, R68 ;  /* 0x0000000c0444723c */ /* 0x008fe20000041844 */
[----:B------:R-:W-:Y:S02]  /*a080*/  FADD.FTZ R157, R157, R34 ;  /* 0x000000229d9d7221 */ /* 0x000fe40000010000 */
[----:B------:R-:W-:-:S04]  /*a090*/  FADD.FTZ R90, R90, R39 ;  /* 0x000000275a5a7221 */ /* 0x000fc80000010000 */
[----:B------:R-:W-:Y:S01]  /*a0a0*/  FADD.FTZ R25, R25, R90 ;  /* 0x0000005a19197221 */ /* 0x000fe20000010000 */
[----:B------:R-:W-:Y:S03]  /*a0b0*/  HMMA.16816.F32.BF16 R72, R4, R14, R72 ;  /* 0x0000000e0448723c */ /* 0x000fe60000041848 */
[----:B------:R-:W-:-:S04]  /*a0c0*/  FADD.FTZ R58, R58, R25 ;  /* 0x000000193a3a7221 */ /* 0x000fc80000010000 */
        /* <DEDUP_REMOVED lines=75> */
.L_x_3993:
[----:B------:R-:W-:-:S05]  /*a580*/  IMAD.MOV.U32 R4, RZ, RZ, c[0x0][0x1a0] ;  /* 0x00006800ff047624 */ /* 0x000fca00078e00ff */
[----:B------:R-:W-:-:S04]  /*a590*/  LEA R4, -R4, RZ, 0x7 ;  /* 0x000000ff04047211 */ /* 0x000fc800078e39ff */
[----:B------:R-:W-:Y:S02]  /*a5a0*/  SHF.R.S32.HI R9, RZ, 0x1f, R4 ;  /* 0x0000001fff097819 */ /* 0x000fe40000011404 */
.L_x_3994:
[----:B------:R-:W-:Y:S01]  /*a5b0*/  ISETP.GE.AND P0, PT, R84, c[0x0][0x220], PT ;  /* 0x0000880054007a0c */ /* 0x000fe20003f06270 */
[----:B------:R-:W-:Y:S01]  /*a5c0*/  IMAD.SHL.U32 R98, R150, 0x80, RZ ;  /* 0x0000008096627824 */ /* 0x000fe200078e00ff */
[----:B------:R-:W-:-:S04]  /*a5d0*/  LEA R154, P5, R4, R154, 0x1 ;  /* 0x0000009a049a7211 */ /* 0x000fc800078a08ff */
[----:B------:R-:W-:-:S07]  /*a5e0*/  LEA.HI.X R155, R4, R155, R9, 0x1, P5 ;  /* 0x0000009b049b7211 */ /* 0x000fce00028f0c09 */
[----:B------:R-:W-:Y:S01]  /*a5f0*/  @!P0 IMAD.MOV.U32 R7, RZ, RZ, c[0x0][0x1a0] ;  /* 0x00006800ff078624 */ /* 0x000fe200078e00ff */
[CC--:B------:R-:W-:Y:S01]  /*a600*/  @!P0 IADD3 R6, P3, P1, R4.reuse, R102.reuse, R141 ;  /* 0x0000006604068210 */ /* 0x0c0fe2000797e08d */
        /* <DEDUP_REMOVED lines=9> */
[C---:B------:R-:W-:Y:S01]  /*a6a0*/  @!P0 IADD3.X R105, R9.reuse, R105, R140, P3, P1 ;  /* 0x0000006909698210 */ /* 0x040fe20001fe248c */
[----:B------:R-:W-:Y:S01]  /*a6b0*/  @P0 STS.64 [R149+0x3008], RZ ;  /* 0x003008ff95000388 */ /* 0x000fe20000000a00 */
[----:B------:R-:W-:Y:S01]  /*a6c0*/  @!P0 IADD3 R11, P3, R4, R11, RZ ;  /* 0x0000000b040b8210 */ /* 0x000fe20007f7e0ff */
[----:B------:R-:W-:Y:S01]  /*a6d0*/  @!P0 IMAD R8, R8, 0x60, RZ ;  /* 0x0000006008088824 */ /* 0x000fe200078e02ff */
[----:B------:R-:W-:Y:S01]  /*a6e0*/  @!P0 LEA R14, P4, R6, c[0x0][0x170], 0x1 ;  /* 0x00005c00060e8a11 */ /* 0x000fe200078808ff */
[----:B------:R-:W-:Y:S01]  /*a6f0*/  @!PT LDS RZ, [RZ] ;  /* 0x00000000fffff984 */ /* 0x000fe20000000800 */
[----:B------:R-:W-:Y:S01]  /*a700*/  @!PT LDS RZ, [RZ] ;  /* 0x00000000fffff984 */ /* 0x000fe20000000800 */
[----:B------:R-:W-:Y:S01]  /*a710*/  @!PT LDS RZ, [RZ] ;  /* 0x00000000fffff984 */ /* 0x000fe20000000800 */
[----:B------:R1:W-:Y:S01]  /*a720*/  @!P0 LDGSTS.E.BYPASS.LTC128B.128 [R149+0x3000], [R154.64] ;  /* 0x030000009a958fae */ /* 0x0003e2000b901d46 */
[----:B------:R-:W-:Y:S01]  /*a730*/  @!P0 IADD3 R3, P1, R4, R12, RZ ;  /* 0x0000000c04038210 */ /* 0x000fe20007f3e0ff */
[----:B------:R-:W-:Y:S01]  /*a740*/  @!P0 IMAD.X R10, R9, 0x1, R10, P3 ;  /* 0x00000001090a8824 */ /* 0x000fe200018e060a */
[----:B------:R-:W-:Y:S01]  /*a750*/  @!P0 LEA.HI.X R15, R6, c[0x0][0x174], R105, 0x1, P4 ;  /* 0x00005d00060f8a11 */ /* 0x000fe200020f0c69 */
[----:B------:R-:W-:Y:S01]  /*a760*/  @P0 STS.128 [R149+0x3800], RZ ;  /* 0x003800ff95000388 */ /* 0x000fe20000000c00 */
[----:B------:R-:W-:-:S02]  /*a770*/  @!P0 LEA R6, P3, R11, c[0x0][0x170], 0x1 ;  /* 0x00005c000b068a11 */ /* 0x000fc400078608ff */
[----:B------:R-:W-:Y:S01]  /*a780*/  @!P0 IADD3.X R8, R9, R13, R8, P1, !PT ;  /* 0x0000000d09088210 */ /* 0x000fe20000ffe408 */
[----:B------:R-:W-:Y:S01]  /*a790*/  @!PT LDS RZ, [RZ] ;  /* 0x00000000fffff984 */ /* 0x000fe20000000800 */
[----:B------:R-:W-:Y:S01]  /*a7a0*/  @!PT LDS RZ, [RZ] ;  /* 0x00000000fffff984 */ /* 0x000fe20000000800 */
[----:B------:R-:W-:Y:S01]  /*a7b0*/  @!PT LDS RZ, [RZ] ;  /* 0x00000000fffff984 */ /* 0x000fe20000000800 */
[----:B------:R2:W-:Y:S01]  /*a7c0*/  @!P0 LDGSTS.E.BYPASS.LTC128B.128 [R149+0x3800], [R14.64] ;  /* 0x038000000e958fae */ /* 0x0005e2000b901d46 */
[----:B------:R-:W-:Y:S02]  /*a7d0*/  @!P0 LEA R4, P1, R3, c[0x0][0x170], 0x1 ;  /* 0x00005c0003048a11 */ /* 0x000fe400078208ff */
[----:B------:R-:W-:Y:S01]  /*a7e0*/  @!P0 LEA.HI.X R7, R11, c[0x0][0x174], R10, 0x1, P3 ;  /* 0x00005d000b078a11 */ /* 0x000fe200018f0c0a */
[----:B------:R-:W-:Y:S01]  /*a7f0*/  @P0 STS.128 [R149+0x4000], RZ ;  /* 0x004000ff95000388 */ /* 0x000fe20000000c00 */
[----:B------:R-:W-:Y:S02]  /*a800*/  @!P0 LEA.HI.X R5, R3, c[0x0][0x174], R8, 0x1, P1 ;  /* 0x00005d0003058a11 */ /* 0x000fe400008f0c08 */
[----:B------:R-:W-:Y:S01]  /*a810*/  LOP3.LUT R3, R98, R86, RZ, 0xfc, !PT ;  /* 0x0000005662037212 */ /* 0x000fe200078efcff */
[----:B------:R-:W-:Y:S01]  /*a820*/  @!PT LDS RZ, [RZ] ;  /* 0x00000000fffff984 */ /* 0x000fe20000000800 */
[----:B------:R-:W-:Y:S01]  /*a830*/  @!PT LDS RZ, [RZ] ;  /* 0x00000000fffff984 */ /* 0x000fe20000000800 */
[----:B------:R-:W-:Y:S01]  /*a840*/  @!PT LDS RZ, [RZ] ;  /* 0x00000000fffff984 */ /* 0x000fe20000000800 */
[----:B------:R3:W-:Y:S03]  /*a850*/  @!P0 LDGSTS.E.BYPASS.LTC128B.128 [R149+0x4000], [R6.64] ;  /* 0x0400000006958fae */ /* 0x0007e6000b901d46 */
[C---:B------:R-:W-:Y:S01]  /*a860*/  ISETP.GE.AND P6, PT, R3.reuse, R87, PT ;  /* 0x000000570300720c */ /* 0x040fe20003fc6270 */
[----:B------:R-:W-:Y:S01]  /*a870*/  @P0 STS.128 [R149+0x4800], RZ ;  /* 0x004800ff95000388 */ /* 0x000fe20000000c00 */
[----:B------:R-:W-:-:S02]  /*a880*/  ISETP.GE.AND P5, PT, R3, R96, PT ;  /* 0x000000600300720c */ /* 0x000fc40003fa6270 */
[----:B------:R-:W-:Y:S01]  /*a890*/  LOP3.LUT R3, R98, 0x1, R86, 0xfe, !PT ;  /* 0x0000000162037812 */ /* 0x000fe200078efe56 */
[----:B------:R-:W-:Y:S01]  /*a8a0*/  @!PT LDS RZ, [RZ] ;  /* 0x00000000fffff984 */ /* 0x000fe20000000800 */
[----:B------:R-:W-:Y:S01]  /*a8b0*/  @!PT LDS RZ, [RZ] ;  /* 0x00000000fffff984 */ /* 0x000fe20000000800 */
[----:B------:R-:W-:Y:S01]  /*a8c0*/  @!PT LDS RZ, [RZ] ;  /* 0x00000000fffff984 */ /* 0x000fe20000000800 */
[----:B------:R3:W-:Y:S03]  /*a8d0*/  @!P0 LDGSTS.E.BYPASS.LTC128B.128 [R149+0x4800], [R4.64] ;  /* 0x0480000004958fae */ /* 0x0007e6000b901d46 */
[C---:B------:R-:W-:Y:S01]  /*a8e0*/  ISETP.GE.AND P4, PT, R3.reuse, R87, PT ;  /* 0x000000570300720c */ /* 0x040fe20003f86270 */
[----:B------:R-:W-:Y:S01]  /*a8f0*/  LDSM.16.M88.4 R60, [R136] ;  /* 0x00000000883c783b */ /* 0x000fe20000000200 */
[----:B------:R-:W-:-:S03]  /*a900*/  ISETP.GE.AND P3, PT, R3, R96, PT ;  /* 0x000000600300720c */ /* 0x000fc60003f66270 */
[----:B------:R-:W4:Y:S04]  /*a910*/  LDSM.16.M88.4 R52, [R134+0x1000] ;  /* 0x001000008634783b */ /* 0x000f280000000200 */
[----:B------:R-:W5:Y:S04]  /*a920*/  LDSM.16.M88.4 R44, [R134+0x1400] ;  /* 0x00140000862c783b */ /* 0x000f680000000200 */
[----:B------:R-:W1:Y:S04]  /*a930*/  LDSM.16.M88.4 R28, [R134+0x1c00] ;  /* 0x001c0000861c783b */ /* 0x000e680000000200 */
[----:B------:R-:W1:Y:S04]  /*a940*/  LDSM.16.M88.4 R36, [R134+0x1800] ;  /* 0x001800008624783b */ /* 0x000e680000000200 */
[----:B------:R-:W-:Y:S04]  /*a950*/  LDSM.16.M88.4 R92, [R135] ;  /* 0x00000000875c783b */ /* 0x000fe80000000200 */
[----:B------:R-:W1:Y:S04]  /*a960*/  LDSM.16.M88.4 R24, [R133] ;  /* 0x000000008518783b */ /* 0x000e680000000200 */
[----:B------:R-:W1:Y:S04]  /*a970*/  LDSM.16.M88.4 R8, [R130] ;  /* 0x000000008208783b */ /* 0x000e680000000200 */
[----:B---3--:R-:W3:Y:S04]  /*a980*/  LDSM.16.M88.4 R4, [R128] ;  /* 0x000000008004783b */ /* 0x008ee80000000200 */
[----:B------:R-:W1:Y:S04]  /*a990*/  LDSM.16.M88.4 R20, [R134+0x2000] ;  /* 0x002000008614783b */ /* 0x000e680000000200 */
[----:B------:R-:W3:Y:S01]  /*a9a0*/  LDSM.16.M88.4 R16, [R129] ;  /* 0x000000008110783b */ /* 0x000ee20000000200 */
[C---:B----4-:R-:W-:Y:S03]  /*a9b0*/  HMMA.16816.F32.BF16 R56, R60.reuse, R52, RZ ;  /* 0x000000343c38723c */ /* 0x050fe600000418ff */
[----:B--2---:R-:W2:Y:S04]  /*a9c0*/  LDSM.16.M88.4 R12, [R134+0x2400] ;  /* 0x00240000860c783b */ /* 0x004ea80000000200 */
[----:B------:R-:W4:Y:S01]  /*a9d0*/  LDSM.16.M88.4 R64, [R127] ;  /* 0x000000007f40783b */ /* 0x000f220000000200 */
[C---:B-----5:R-:W-:Y:S03]  /*a9e0*/  HMMA.16816.F32.BF16 R48, R60.reuse, R44, RZ ;  /* 0x0000002c3c30723c */ /* 0x060fe600000418ff */
[----:B------:R-:W-:Y:S04]  /*a9f0*/  LDSM.16.M88.4 R88, [R134+0x2c00] ;  /* 0x002c00008658783b */ /* 0x000fe80000000200 */
[----:B------:R-:W0:Y:S01]  /*aa00*/  LDGDEPBAR ;  /* 0x00000000000079af */ /* 0x000e220000000000 */
[C---:B------:R-:W-:Y:S08]  /*aa10*/  HMMA.16816.F32.BF16 R52, R60.reuse, R54, RZ ;  /* 0x000000363c34723c */ /* 0x040ff000000418ff */
        /* <DEDUP_REMOVED lines=8> */
[----:B------:R-:W-:Y:S01]  /*aaa0*/  HMMA.16816.F32.BF16 R44, R92, R10, R44 ;  /* 0x0000000a5c2c723c */ /* 0x000fe2000004182c */
[----:B------:R-:W1:Y:S01]  /*aab0*/  LDSM.16.M88.4 R8, [R126] ;  /* 0x000000007e08783b */ /* 0x000e620000000200 */
[----:B------:R-:W-:-:S02]  /*aac0*/  FSEL R3, R56, -INF , !P6 ;  /* 0xff80000038037808 */ /* 0x000fc40007000000 */
[----:B------:R-:W-:Y:S02]  /*aad0*/  LOP3.LUT R56, R98, 0x9, R86, 0xfe, !PT ;  /* 0x0000000962387812 */ /* 0x000fe400078efe56 */
[----:B------:R-:W-:Y:S02]  /*aae0*/  FSEL R100, R57, -INF , !P4 ;  /* 0xff80000039647808 */ /* 0x000fe40006000000 */
[----:B---3--:R-:W-:Y:S01]  /*aaf0*/  HMMA.16816.F32.BF16 R32, R92, R4, R32 ;  /* 0x000000045c20723c */ /* 0x008fe20000041820 */
[----:B------:R-:W-:-:S07]  /*ab00*/  ISETP.GE.AND P4, PT, R56, R96, PT ;  /* 0x000000603800720c */ /* 0x000fce0003f86270 */
[----:B------:R-:W-:Y:S01]  /*ab10*/  HMMA.16816.F32.BF16 R28, R92, R6, R28 ;  /* 0x000000065c1c723c */ /* 0x000fe2000004181c */
[----:B------:R-:W3:Y:S07]  /*ab20*/  LDSM.16.M88.4 R4, [R134+0x2800] ;  /* 0x002800008604783b */ /* 0x000eee0000000200 */
[C---:B------:R-:W-:Y:S08]  /*ab30*/  HMMA.16816.F32.BF16 R24, R60.reuse, R20, RZ ;  /* 0x000000143c18723c */ /* 0x040ff000000418ff */
[----:B------:R-:W-:Y:S08]  /*ab40*/  HMMA.16816.F32.BF16 R20, R60, R22, RZ ;  /* 0x000000163c14723c */ /* 0x000ff000000418ff */
[C---:B------:R-:W-:Y:S08]  /*ab50*/  HMMA.16816.F32.BF16 R40, R92.reuse, R16, R40 ;  /* 0x000000105c28723c */ /* 0x040ff00000041828 */
[----:B------:R-:W-:Y:S08]  /*ab60*/  HMMA.16816.F32.BF16 R36, R92, R18, R36 ;  /* 0x000000125c24723c */ /* 0x000ff00000041824 */
[C---:B--2---:R-:W-:Y:S08]  /*ab70*/  HMMA.16816.F32.BF16 R16, R60.reuse, R12, RZ ;  /* 0x0000000c3c10723c */ /* 0x044ff000000418ff */
[----:B------:R-:W-:Y:S08]  /*ab80*/  HMMA.16816.F32.BF16 R12, R60, R14, RZ ;  /* 0x0000000e3c0c723c */ /* 0x000ff000000418ff */
[C---:B----4-:R-:W-:Y:S08]  /*ab90*/  HMMA.16816.F32.BF16 R24, R92.reuse, R64, R24 ;  /* 0x000000405c18723c */ /* 0x050ff00000041818 */
[C---:B------:R-:W-:Y:S01]  /*aba0*/  HMMA.16816.F32.BF16 R20, R92.reuse, R66, R20 ;  /* 0x000000425c14723c */ /* 0x040fe20000041814 */
[----:B------:R-:W2:Y:S07]  /*abb0*/  LDSM.16.M88.4 R64, [R125] ;  /* 0x000000007d40783b */ /* 0x000eae0000000200 */
[C---:B-1----:R-:W-:Y:S08]  /*abc0*/  HMMA.16816.F32.BF16 R16, R92.reuse, R8, R16 ;  /* 0x000000085c10723c */ /* 0x042ff00000041810 */
[----:B------:R-:W-:Y:S08]  /*abd0*/  HMMA.16816.F32.BF16 R12, R92, R10, R12 ;  /* 0x0000000a5c0c723c */ /* 0x000ff0000004180c */
[C---:B---3--:R-:W-:Y:S08]  /*abe0*/  HMMA.16816.F32.BF16 R8, R60.reuse, R4, RZ ;  /* 0x000000043c08723c */ /* 0x048ff000000418ff */
[----:B------:R-:W-:Y:S11]  /*abf0*/  HMMA.16816.F32.BF16 R4, R60, R6, RZ ;  /* 0x000000063c04723c */ /* 0x000ff600000418ff */
[----:B------:R-:W-:Y:S05]  /*ac00*/  @!UPT UIADD3 URZ, URZ, URZ, URZ ;  /* 0x0000003f3f3ff290 */ /* 0x000fea000fffe03f */
[C---:B--2---:R-:W-:Y:S08]  /*ac10*/  HMMA.16816.F32.BF16 R8, R92.reuse, R64, R8 ;  /* 0x000000405c08723c */ /* 0x044ff00000041808 */
[----:B------:R-:W-:Y:S08]  /*ac20*/  HMMA.16816.F32.BF16 R4, R92, R66, R4 ;  /* 0x000000425c04723c */ /* 0x000ff00000041804 */
[C---:B------:R-:W-:Y:S08]  /*ac30*/  HMMA.16816.F32.BF16 R64, R60.reuse, R88, RZ ;  /* 0x000000583c40723c */ /* 0x040ff000000418ff */
[----:B------:R-:W-:Y:S01]  /*ac40*/  HMMA.16816.F32.BF16 R60, R60, R90, RZ ;  /* 0x0000005a3c3c723c */ /* 0x000fe200000418ff */
[----:B------:R-:W1:Y:S01]  /*ac50*/  LDSM.16.M88.4 R88, [R124] ;  /* 0x000000007c58783b */ /* 0x000e620000000200 */
[----:B------:R-:W-:Y:S11]  /*ac60*/  DEPBAR.LE SB0, 0x0 ;  /* 0x000080000000791a */ /* 0x000ff60000000000 */
[----:B------:R-:W-:Y:S03]  /*ac70*/  @!UPT UIADD3 URZ, URZ, URZ, URZ ;  /* 0x0000003f3f3ff290 */ /* 0x000fe6000fffe03f */
[C---:B-1----:R-:W-:Y:S07]  /*ac80*/  HMMA.16816.F32.BF16 R64, R92.reuse, R88, R64 ;  /* 0x000000585c40723c */ /* 0x042fee0000041840 */
[----:B------:R-:W-:Y:S01]  /*ac90*/  LOP3.LUT R88, R98, 0x8, R86, 0xfe, !PT ;  /* 0x0000000862587812 */ /* 0x000fe200078efe56 */
[----:B------:R-:W-:Y:S01]  /*aca0*/  HMMA.16816.F32.BF16 R60, R92, R90, R60 ;  /* 0x0000005a5c3c723c */ /* 0x000fe2000004183c */
[----:B------:R-:W-:Y:S02]  /*acb0*/  BAR.SYNC.DEFER_BLOCKING 0x0 ;  /* 0x0000000000007b1d */ /* 0x000fe40000010000 */
[----:B------:R-:W-:-:S02]  /*acc0*/  ISETP.GE.AND P1, PT, R88, R87, PT ;  /* 0x000000575800720c */ /* 0x000fc40003f26270 */
[----:B------:R-:W-:Y:S02]  /*acd0*/  ISETP.GE.AND P6, PT, R88, R96, PT ;  /* 0x000000605800720c */ /* 0x000fe40003fc6270 */
[----:B------:R-:W-:Y:S02]  /*ace0*/  FSEL R90, R58, -INF , !P5 ;  /* 0xff8000003a5a7808 */ /* 0x000fe40006800000 */
[----:B------:R-:W-:Y:S02]  /*acf0*/  ISETP.GE.AND P5, PT, R56, R87, PT ;  /* 0x000000573800720c */ /* 0x000fe40003fa6270 */
[----:B------:R-:W-:Y:S02]  /*ad00*/  FSEL R104, R52, -INF , !P1 ;  /* 0xff80000034687808 */ /* 0x000fe40004800000 */
        /* <DEDUP_REMOVED lines=17> */
[----:B------:R-:W-:Y:S02]  /*ae20*/  ISETP.GE.AND P1, PT, R52, R87, PT ;  /* 0x000000573400720c */ /* 0x000fe40003f26270 */
[----:B------:R-:W-:Y:S02]  /*ae30*/  LOP3.LUT R49, R98, 0x20, R86, 0xfe, !PT ;  /* 0x0000002062317812 */ /* 0x000fe400078efe56 */
[----:B------:R-:W-:-:S02]  /*ae40*/  ISETP.GE.AND P6, PT, R52, R96, PT ;  /* 0x000000603400720c */ /* 0x000fc40003fc6270 */
[----:B------:R-:W-:Y:S02]  /*ae50*/  FSEL R56, R44, -INF , !P4 ;  /* 0xff8000002c387808 */ /* 0x000fe40006000000 */
[----:B------:R-:W-:Y:S02]  /*ae60*/  FSEL R52, R51, -INF , !P5 ;  /* 0xff80000033347808 */ /* 0x000fe40006800000 */
[C-C-:B------:R-:W-:Y:S02]  /*ae70*/  LOP3.LUT R44, R98.reuse, 0x21, R86.reuse, 0xfe, !PT ;  /* 0x00000021622c7812 */ /* 0x140fe400078efe56 */
[----:B------:R-:W-:Y:S02]  /*ae80*/  ISETP.GE.AND P5, PT, R49, R87, PT ;  /* 0x000000573100720c */ /* 0x000fe40003fa6270 */
[----:B------:R-:W-:Y:S02]  /*ae90*/  FSEL R58, R45, -INF , !P1 ;  /* 0xff8000002d3a7808 */ /* 0x000fe40004800000 */
[----:B------:R-:W-:-:S02]  /*aea0*/  LOP3.LUT R45, R98, 0x28, R86, 0xfe, !PT ;  /* 0x00000028622d7812 */ /* 0x000fc400078efe56 */
[----:B------:R-:W-:Y:S02]  /*aeb0*/  FSEL R46, R46, -INF , !P3 ;  /* 0xff8000002e2e7808 */ /* 0x000fe40005800000 */
[C---:B------:R-:W-:Y:S02]  /*aec0*/  ISETP.GE.AND P3, PT, R44.reuse, R87, PT ;  /* 0x000000572c00720c */ /* 0x040fe40003f66270 */
[-C--:B------:R-:W-:Y:S02]  /*aed0*/  ISETP.GE.AND P1, PT, R44, R96.reuse, PT ;  /* 0x000000602c00720c */ /* 0x080fe40003f26270 */
[----:B------:R-:W-:Y:S02]  /*aee0*/  ISETP.GE.AND P4, PT, R49, R96, PT ;  /* 0x000000603100720c */ /* 0x000fe40003f86270 */
[----:B------:R-:W-:Y:S02]  /*aef0*/  FSEL R44, R47, -INF , !P6 ;  /* 0xff8000002f2c7808 */ /* 0x000fe40007000000 */
[----:B------:R-:W-:-:S02]  /*af00*/  FSEL R123, R40, -INF , !P5 ;  /* 0xff800000287b7808 */ /* 0x000fc40006800000 */
[-C--:B------:R-:W-:Y:S02]  /*af10*/  ISETP.GE.AND P6, PT, R45, R87.reuse, PT ;  /* 0x000000572d00720c */ /* 0x080fe40003fc6270 */
[----:B------:R-:W-:Y:S02]  /*af20*/  LOP3.LUT R40, R98, 0x29, R86, 0xfe, !PT ;  /* 0x0000002962287812 */ /* 0x000fe400078efe56 */
[----:B------:R-:W-:Y:S02]  /*af30*/  FSEL R151, R42, -INF , !P4 ;  /* 0xff8000002a977808 */ /* 0x000fe40006000000 */
[----:B------:R-:W-:Y:S02]  /*af40*/  FSEL R153, R41, -INF , !P3 ;  /* 0xff80000029997808 */ /* 0x000fe40005800000 */
[----:B------:R-:W-:Y:S02]  /*af50*/  ISETP.GE.AND P5, PT, R45, R96, PT ;  /* 0x000000602d00720c */ /* 0x000fe40003fa6270 */
[----:B------:R-:W-:-:S02]  /*af60*/  ISETP.GE.AND P4, PT, R40, R87, PT ;  /* 0x000000572800720c */ /* 0x000fc40003f86270 */
[----:B------:R-:W-:Y:S02]  /*af70*/  ISETP.GE.AND P3, PT, R40, R96, PT ;  /* 0x000000602800720c */ /* 0x000fe40003f66270 */
[----:B------:R-:W-:Y:S02]  /*af80*/  FSEL R161, R36, -INF , !P6 ;  /* 0xff80000024a17808 */ /* 0x000fe40007000000 */
[C-C-:B------:R-:W-:Y:S02]  /*af90*/  LOP3.LUT R40, R98.reuse, 0x30, R86.reuse, 0xfe, !PT ;  /* 0x0000003062287812 */ /* 0x140fe400078efe56 */
[----:B------:R-:W-:Y:S02]  /*afa0*/  LOP3.LUT R36, R98, 0x31, R86, 0xfe, !PT ;  /* 0x0000003162247812 */ /* 0x000fe400078efe56 */
[----:B------:R-:W-:Y:S02]  /*afb0*/  FSEL R159, R43, -INF , !P1 ;  /* 0xff8000002b9f7808 */ /* 0x000fe40004800000 */
[----:B------:R-:W-:-:S02]  /*afc0*/  FSEL R163, R38, -INF , !P5 ;  /* 0xff80000026a37808 */ /* 0x000fc40006800000 */
[----:B------:R-:W-:Y:S02]  /*afd0*/  FSEL R165, R37, -INF , !P4 ;  /* 0xff80000025a57808 */ /* 0x000fe40006000000 */
[-C--:B------:R-:W-:Y:S02]  /*afe0*/  ISETP.GE.AND P1, PT, R40, R87.reuse, PT ;  /* 0x000000572800720c */ /* 0x080fe40003f26270 */
[C---:B------:R-:W-:Y:S02]  /*aff0*/  ISETP.GE.AND P5, PT, R36.reuse, R87, PT ;  /* 0x000000572400720c */ /* 0x040fe40003fa6270 */
[-C--:B------:R-:W-:Y:S02]  /*b000*/  ISETP.GE.AND P4, PT, R36, R96.reuse, PT ;  /* 0x000000602400720c */ /* 0x080fe40003f86270 */
[----:B------:R-:W-:Y:S02]  /*b010*/  LOP3.LUT R36, R98, 0x38, R86, 0xfe, !PT ;  /* 0x0000003862247812 */ /* 0x000fe400078efe56 */
[----:B------:R-:W-:-:S02]  /*b020*/  ISETP.GE.AND P6, PT, R40, R96, PT ;  /* 0x000000602800720c */ /* 0x000fc40003fc6270 */
[----:B------:R-:W-:Y:S02]  /*b030*/  FSEL R121, R39, -INF , !P3 ;  /* 0xff80000027797808 */ /* 0x000fe40005800000 */
[----:B------:R-:W-:Y:S02]  /*b040*/  FSEL R101, R32, -INF , !P1 ;  /* 0xff80000020657808 */ /* 0x000fe40004800000 */
[----:B------:R-:W-:Y:S02]  /*b050*/  ISETP.GE.AND P3, PT, R36, R87, PT ;  /* 0x000000572400720c */ /* 0x000fe40003f66270 */
[----:B------:R-:W-:Y:S02]  /*b060*/  LOP3.LUT R32, R98, 0x39, R86, 0xfe, !PT ;  /* 0x0000003962207812 */ /* 0x000fe400078efe56 */
[----:B------:R-:W-:Y:S02]  /*b070*/  FSEL R105, R34, -INF , !P6 ;  /* 0xff80000022697808 */ /* 0x000fe40007000000 */
[----:B------:R-:W-:-:S02]  /*b080*/  FSEL R109, R33, -INF , !P5 ;  /* 0xff800000216d7808 */ /* 0x000fc40006800000 */
[-C--:B------:R-:W-:Y:S02]  /*b090*/  ISETP.GE.AND P1, PT, R36, R96.reuse, PT ;  /* 0x000000602400720c */ /* 0x080fe40003f26270 */
[C---:B------:R-:W-:Y:S02]  /*b0a0*/  ISETP.GE.AND P6, PT, R32.reuse, R87, PT ;  /* 0x000000572000720c */ /* 0x040fe40003fc6270 */
        /* <DEDUP_REMOVED lines=11> */
[----:B------:R-:W-:Y:S02]  /*b160*/  ISETP.GE.AND P3, PT, R32, R96, PT ;  /* 0x000000602000720c */ /* 0x000fe40003f66270 */
[----:B------:R-:W-:Y:S02]  /*b170*/  FSEL R111, R31, -INF , !P5 ;  /* 0xff8000001f6f7808 */ /* 0x000fe40006800000 */
[----:B------:R-:W-:Y:S02]  /*b180*/  FSEL R99, R24, -INF , !P4 ;  /* 0xff80000018637808 */ /* 0x000fe40006000000 */
[----:B------:R-:W-:Y:S02]  /*b190*/  ISETP.GE.AND P5, PT, R28, R87, PT ;  /* 0x000000571c00720c */ /* 0x000fe40003fa6270 */
[----:B------:R-:W-:-:S02]  /*b1a0*/  LOP3.LUT R24, R98, 0x49, R86, 0xfe, !PT ;  /* 0x0000004962187812 */ /* 0x000fc400078efe56 */
[----:B------:R-:W-:Y:S02]  /*b1b0*/  FSEL R53, R26, -INF , !P3 ;  /* 0xff8000001a357808 */ /* 0x000fe40005800000 */
[----:B------:R-:W-:Y:S02]  /*b1c0*/  FSEL R93, R25, -INF , !P1 ;  /* 0xff800000195d7808 */ /* 0x000fe40004800000 */
[-C--:B------:R-:W-:Y:S02]  /*b1d0*/  ISETP.GE.AND P4, PT, R28, R96.reuse, PT ;  /* 0x000000601c00720c */ /* 0x080fe40003f86270 */
[C---:B------:R-:W-:Y:S02]  /*b1e0*/  ISETP.GE.AND P3, PT, R24.reuse, R87, PT ;  /* 0x000000571800720c */ /* 0x040fe40003f66270 */
[----:B------:R-:W-:Y:S02]  /*b1f0*/  ISETP.GE.AND P1, PT, R24, R96, PT ;  /* 0x000000601800720c */ /* 0x000fe40003f26270 */
[----:B------:R-:W-:-:S02]  /*b200*/  FSEL R55, R20, -INF , !P5 ;  /* 0xff80000014377808 */ /* 0x000fc40006800000 */
[C-C-:B------:R-:W-:Y:S02]  /*b210*/  LOP3.LUT R24, R98.reuse, 0x50, R86.reuse, 0xfe, !PT ;  /* 0x0000005062187812 */ /* 0x140fe400078efe56 */
[----:B------:R-:W-:Y:S02]  /*b220*/  LOP3.LUT R20, R98, 0x51, R86, 0xfe, !PT ;  /* 0x0000005162147812 */ /* 0x000fe400078efe56 */
[----:B------:R-:W-:Y:S02]  /*b230*/  FSEL R47, R27, -INF , !P6 ;  /* 0xff8000001b2f7808 */ /* 0x000fe40007000000 */
[----:B------:R-:W-:Y:S02]  /*b240*/  FSEL R49, R22, -INF , !P4 ;  /* 0xff80000016317808 */ /* 0x000fe40006000000 */
[----:B------:R-:W-:Y:S02]  /*b250*/  FSEL R59, R21, -INF , !P3 ;  /* 0xff800000153b7808 */ /* 0x000fe40005800000 */
[----:B------:R-:W-:-:S02]  /*b260*/  ISETP.GE.AND P6, PT, R24, R87, PT ;  /* 0x000000571800720c */ /* 0x000fc40003fc6270 */
[C---:B------:R-:W-:Y:S02]  /*b270*/  ISETP.GE.AND P4, PT, R20.reuse, R87, PT ;  /* 0x000000571400720c */ /* 0x040fe40003f86270 */
[-C--:B------:R-:W-:Y:S02]  /*b280*/  ISETP.GE.AND P3, PT, R20, R96.reuse, PT ;  /* 0x000000601400720c */ /* 0x080fe40003f66270 */
[----:B------:R-:W-:Y:S02]  /*b290*/  LOP3.LUT R20, R98, 0x58, R86, 0xfe, !PT ;  /* 0x0000005862147812 */ /* 0x000fe400078efe56 */
        /* <DEDUP_REMOVED lines=23> */
[-C--:B------:R-:W-:Y:S02]  /*b410*/  ISETP.GE.AND P4, PT, R12, R87.reuse, PT ;  /* 0x000000570c00720c */ /* 0x080fe40003f86270 */
[----:B------:R-:W-:Y:S02]  /*b420*/  LOP3.LUT R8, R98, 0x69, R86, 0xfe, !PT ;  /* 0x0000006962087812 */ /* 0x000fe400078efe56 */
[----:B------:R-:W-:Y:S02]  /*b430*/  FSEL R37, R10, -INF , !P1 ;  /* 0xff8000000a257808 */ /* 0x000fe40004800000 */
[----:B------:R-:W-:-:S02]  /*b440*/  ISETP.GE.AND P1, PT, R8, R87, PT ;  /* 0x000000570800720c */ /* 0x000fc40003f26270 */
[----:B------:R-:W-:Y:S02]  /*b450*/  FSEL R17, R4, -INF , !P4 ;  /* 0xff80000004117808 */ /* 0x000fe40006000000 */
[----:B------:R-:W-:Y:S02]  /*b460*/  LOP3.LUT R4, R98, 0x71, R86, 0xfe, !PT ;  /* 0x0000007162047812 */ /* 0x000fe400078efe56 */
[----:B------:R-:W-:Y:S02]  /*b470*/  FSEL R57, R5, -INF , !P1 ;  /* 0xff80000005397808 */ /* 0x000fe40004800000 */
[-C--:B------:R-:W-:Y:S02]  /*b480*/  ISETP.GE.AND P1, PT, R4, R96.reuse, PT ;  /* 0x000000600400720c */ /* 0x080fe40003f26270 */
[----:B------:R-:W-:Y:S02]  /*b490*/  ISETP.GE.AND P3, PT, R12, R96, PT ;  /* 0x000000600c00720c */ /* 0x000fe40003f66270 */
[----:B------:R-:W-:-:S02]  /*b4a0*/  FSEL R25, R67, -INF , !P1 ;  /* 0xff80000043197808 */ /* 0x000fc40004800000 */
[----:B------:R-:W-:Y:S02]  /*b4b0*/  FSEL R117, R9, -INF , !P6 ;  /* 0xff80000009757808 */ /* 0x000fe40007000000 */
[----:B------:R-:W-:Y:S02]  /*b4c0*/  ISETP.GT.AND P1, PT, R150, R137, PT ;  /* 0x000000899600720c */ /* 0x000fe40003f24270 */
[----:B------:R-:W-:Y:S02]  /*b4d0*/  ISETP.GE.AND P6, PT, R8, R96, PT ;  /* 0x000000600800720c */ /* 0x000fe40003fc6270 */
[----:B------:R-:W-:Y:S02]  /*b4e0*/  LOP3.LUT R8, R98, 0x70, R86, 0xfe, !PT ;  /* 0x0000007062087812 */ /* 0x000fe400078efe56 */
[----:B------:R-:W-:Y:S02]  /*b4f0*/  FSEL R31, R6, -INF , !P3 ;  /* 0xff800000061f7808 */ /* 0x000fe40005800000 */
[----:B------:R-:W-:-:S02]  /*b500*/  FSEL R35, R11, -INF , !P5 ;  /* 0xff8000000b237808 */ /* 0x000fc40006800000 */
[-C--:B------:R-:W-:Y:S02]  /*b510*/  ISETP.GE.AND P3, PT, R4, R87.reuse, PT ;  /* 0x000000570400720c */ /* 0x080fe40003f66270 */
        /* <DEDUP_REMOVED lines=18> */
[----:B------:R-:W-:Y:S01]  /*b640*/  IABS R6, c[0x0][0x2d0] ;  /* 0x0000b40000067a13 */ /* 0x000fe20000000000 */
[----:B------:R-:W-:-:S03]  /*b650*/  IMAD.MOV.U32 R8, RZ, RZ, RZ ;  /* 0x000000ffff087224 */ /* 0x000fc600078e00ff */
[----:B------:R-:W1:Y:S08]  /*b660*/  I2F.RP R10, R6 ;  /* 0x00000006000a7306 */ /* 0x000e700000209400 */
[----:B-1----:R-:W1:Y:S02]  /*b670*/  MUFU.RCP R7, R10 ;  /* 0x0000000a00077308 */ /* 0x002e640000001000 */
[----:B-1----:R-:W-:-:S06]  /*b680*/  IADD3 R7, R7, 0xffffffe, RZ ;  /* 0x0ffffffe07077810 */ /* 0x002fcc0007ffe0ff */
[----:B------:R-:W1:Y:S02]  /*b690*/  F2I.FTZ.U32.TRUNC.NTZ R9, R7 ;  /* 0x0000000700097305 */ /* 0x000e64000021f000 */
[----:B-1----:R-:W-:Y:S01]  /*b6a0*/  IMAD.MOV R4, RZ, RZ, -R9 ;  /* 0x000000ffff047224 */ /* 0x002fe200078e0a09 */
[----:B------:R-:W-:-:S03]  /*b6b0*/  IADD3 R7, R98, -0x80, RZ ;  /* 0xffffff8062077810 */ /* 0x000fc60007ffe0ff */
[----:B------:R-:W-:-:S04]  /*b6c0*/  IMAD R4, R4, R6, RZ ;  /* 0x0000000604047224 */ /* 0x000fc800078e02ff */
[----:B------:R-:W-:Y:S01]  /*b6d0*/  IMAD.HI.U32 R5, R9, R4, R8 ;  /* 0x0000000409057227 */ /* 0x000fe200078e0008 */
[----:B------:R-:W-:Y:S02]  /*b6e0*/  IABS R4, R98 ;  /* 0x0000006200047213 */ /* 0x000fe40000000000 */
[----:B------:R-:W-:-:S03]  /*b6f0*/  LOP3.LUT R98, R98, c[0x0][0x2d0], RZ, 0x3c, !PT ;  /* 0x0000b40062627a12 */ /* 0x000fc600078e3cff */
[----:B------:R-:W-:-:S04]  /*b700*/  IMAD.HI.U32 R8, R5, R4, RZ ;  /* 0x0000000405087227 */ /* 0x000fc800078e00ff */
[----:B------:R-:W-:-:S04]  /*b710*/  IMAD.MOV R9, RZ, RZ, -R8 ;  /* 0x000000ffff097224 */ /* 0x000fc800078e0a08 */
[C---:B------:R-:W-:Y:S01]  /*b720*/  IMAD R9, R6.reuse, R9, R4 ;  /* 0x0000000906097224 */ /* 0x040fe200078e0204 */
[----:B------:R-:W-:Y:S02]  /*b730*/  IABS R4, R7 ;  /* 0x0000000700047213 */ /* 0x000fe40000000000 */
[----:B------:R-:W-:Y:S02]  /*b740*/  LOP3.LUT R7, R7, c[0x0][0x2d0], RZ, 0x3c, !PT ;  /* 0x0000b40007077a12 */ /* 0x000fe400078e3cff */
[----:B------:R-:W-:Y:S01]  /*b750*/  ISETP.GT.U32.AND P5, PT, R6, R9, PT ;  /* 0x000000090600720c */ /* 0x000fe20003fa4070 */
[----:B------:R-:W-:-:S12]  /*b760*/  IMAD.HI.U32 R5, R5, R4, RZ ;  /* 0x0000000405057227 */ /* 0x000fd800078e00ff */
[-C--:B------:R-:W-:Y:S02]  /*b770*/  @!P5 IADD3 R9, R9, -R6.reuse, RZ ;  /* 0x800000060909d210 */ /* 0x080fe40007ffe0ff */
[----:B------:R-:W-:Y:S02]  /*b780*/  @!P5 IADD3 R8, R8, 0x1, RZ ;  /* 0x000000010808d810 */ /* 0x000fe40007ffe0ff */
[----:B------:R-:W-:Y:S01]  /*b790*/  ISETP.GE.U32.AND P3, PT, R9, R6, PT ;  /* 0x000000060900720c */ /* 0x000fe20003f66070 */
[----:B------:R-:W-:Y:S01]  /*b7a0*/  IMAD.MOV R9, RZ, RZ, -R5 ;  /* 0x000000ffff097224 */ /* 0x000fe200078e0a05 */
[----:B------:R-:W-:-:S03]  /*b7b0*/  ISETP.GE.AND P5, PT, R98, RZ, PT ;  /* 0x000000ff6200720c */ /* 0x000fc60003fa6270 */
[----:B------:R-:W-:Y:S01]  /*b7c0*/  IMAD R9, R6, R9, R4 ;  /* 0x0000000906097224 */ /* 0x000fe200078e0204 */
[----:B------:R-:W-:-:S04]  /*b7d0*/  LOP3.LUT R4, RZ, c[0x0][0x2d0], RZ, 0x33, !PT ;  /* 0x0000b400ff047a12 */ /* 0x000fc800078e33ff */
[----:B------:R-:W-:-:S03]  /*b7e0*/  ISETP.GT.U32.AND P4, PT, R6, R9, PT ;  /* 0x000000090600720c */ /* 0x000fc60003f84070 */
[----:B------:R-:W-:Y:S02]  /*b7f0*/  @P3 IADD3 R8, R8, 0x1, RZ ;  /* 0x0000000108083810 */ /* 0x000fe40007ffe0ff */
[----:B------:R-:W-:-:S03]  /*b800*/  ISETP.GE.AND P3, PT, R7, RZ, PT ;  /* 0x000000ff0700720c */ /* 0x000fc60003f66270 */
[----:B------:R-:W-:-:S05]  /*b810*/  @!P5 IMAD.MOV R8, RZ, RZ, -R8 ;  /* 0x000000ffff08d224 */ /* 0x000fca00078e0a08 */
[----:B------:R-:W-:Y:S01]  /*b820*/  @!P4 IMAD.IADD R9, R9, 0x1, -R6 ;  /* 0x000000010909c824 */ /* 0x000fe200078e0a06 */
[----:B------:R-:W-:Y:S02]  /*b830*/  @!P4 IADD3 R5, R5, 0x1, RZ ;  /* 0x000000010505c810 */ /* 0x000fe40007ffe0ff */
[----:B------:R-:W-:Y:S02]  /*b840*/  ISETP.NE.AND P4, PT, RZ, c[0x0][0x2d0], PT ;  /* 0x0000b400ff007a0c */ /* 0x000fe40003f85270 */
[----:B------:R-:W-:-:S13]  /*b850*/  ISETP.GE.U32.AND P6, PT, R9, R6, PT ;  /* 0x000000060900720c */ /* 0x000fda0003fc6070 */
        /* <DEDUP_REMOVED lines=24> */
.L_x_3996:
[----:B------:R-:W-:-:S05]  /*b9e0*/  IMAD.MOV.U32 R8, RZ, RZ, c[0x0][0x198] ;  /* 0x00006600ff087624 */ /* 0x000fca00078e00ff */
[----:B------:R-:W-:-:S04]  /*b9f0*/  LEA R8, -R8, RZ, 0x7 ;  /* 0x000000ff08087211 */ /* 0x000fc800078e39ff */
[----:B------:R-:W-:Y:S02]  /*ba00*/  SHF.R.S32.HI R6, RZ, 0x1f, R8 ;  /* 0x0000001fff067819 */ /* 0x000fe40000011408 */
.L_x_3997:
[C---:B------:R-:W-:Y:S01]  /*ba10*/  @!P0 LEA R14, P3, R8.reuse, R146, 0x1 ;  /* 0x00000092080e8211 */ /* 0x040fe200078608ff */
[----:B------:R1:W-:Y:S01]  /*ba20*/  @P0 STS [R149+0x1000], RZ ;  /* 0x001000ff95000388 */ /* 0x0003e20000000800 */
[----:B------:R-:W-:Y:S02]  /*ba30*/  BSSY B0, `(.L_x_3998) ;  /* 0x000002a000007945 */ /* 0x000fe40003800000 */
[----:B------:R-:W-:Y:S01]  /*ba40*/  @!P0 LEA.HI.X R15, R8, R147, R6, 0x1, P3 ;  /* 0x00000093080f8211 */ /* 0x000fe200018f0c06 */
[----:B------:R1:W-:Y:S01]  /*ba50*/  @P0 STS [R149+0x1004], RZ ;  /* 0x001004ff95000388 */ /* 0x0003e20000000800 */
[----:B------:R-:W-:-:S03]  /*ba60*/  @!P0 IADD3 R5, P3, R139, R8, RZ ;  /* 0x000000088b058210 */ /* 0x000fc60007f7e0ff */
[----:B------:R1:W-:Y:S02]  /*ba70*/  @P0 STS.64 [R149+0x1008], RZ ;  /* 0x001008ff95000388 */ /* 0x0003e40000000a00 */
[----:B------:R-:W-:Y:S01]  /*ba80*/  @!P0 IMAD.X R4, R138, 0x1, R6, P3 ;  /* 0x000000018a048824 */ /* 0x000fe200018e0606 */
[C---:B------:R-:W-:Y:S01]  /*ba90*/  @!P0 LEA R10, P3, R5.reuse, R146, 0x1 ;  /* 0x00000092050a8211 */ /* 0x040fe200078608ff */
[----:B------:R-:W-:Y:S01]  /*baa0*/  @!PT LDS RZ, [RZ] ;  /* 0x00000000fffff984 */ /* 0x000fe20000000800 */
[----:B------:R-:W-:Y:S01]  /*bab0*/  @!PT LDS RZ, [RZ] ;  /* 0x00000000fffff984 */ /* 0x000fe20000000800 */
[----:B------:R-:W-:Y:S01]  /*bac0*/  @!PT LDS RZ, [RZ] ;  /* 0x00000000fffff984 */ /* 0x000fe20000000800 */
[----:B------:R1:W-:Y:S03]  /*bad0*/  @!P0 LDGSTS.E.BYPASS.LTC128B.128 [R149+0x1000], [R14.64] ;  /* 0x010000000e958fae */ /* 0x0003e6000b901d46 */
[----:B------:R-:W-:Y:S01]  /*bae0*/  @!P0 LEA.HI.X R11, R5, R147, R4, 0x1, P3 ;  /* 0x00000093050b8211 */ /* 0x000fe200018f0c04 */
[----:B------:R-:W-:Y:S01]  /*baf0*/  @!P0 IMAD.MOV.U32 R5, RZ, RZ, c[0x0][0x198] ;  /* 0x00006600ff058624 */ /* 0x000fe200078e00ff */
[----:B------:R1:W-:Y:S01]  /*bb00*/  @P0 STS.128 [R149+0x1800], RZ ;  /* 0x001800ff95000388 */ /* 0x0003e20000000c00 */
[----:B------:R-:W-:-:S03]  /*bb10*/  @!P0 IMAD.MOV.U32 R4, RZ, RZ, c[0x0][0x19c] ;  /* 0x00006700ff048624 */ /* 0x000fc600078e00ff */
[C---:B------:R-:W-:Y:S01]  /*bb20*/  @!P0 LEA R7, P3, R5.reuse, R8, 0x6 ;  /* 0x0000000805078211 */ /* 0x040fe200078630ff */
[----:B------:R-:W-:Y:S01]  /*bb30*/  @!PT LDS RZ, [RZ] ;  /* 0x00000000fffff984 */ /* 0x000fe20000000800 */
[----:B------:R-:W-:Y:S01]  /*bb40*/  @!PT LDS RZ, [RZ] ;  /* 0x00000000fffff984 */ /* 0x000fe20000000800 */
[----:B------:R-:W-:Y:S01]  /*bb50*/  @!PT LDS RZ, [RZ] ;  /* 0x00000000fffff984 */ /* 0x000fe20000000800 */
[----:B------:R1:W-:Y:S03]  /*bb60*/  @!P0 LDGSTS.E.BYPASS.LTC128B.128 [R149+0x1800], [R10.64] ;  /* 0x018000000a958fae */ /* 0x0003e6000b901d46 */
[----:B------:R-:W-:Y:S01]  /*bb70*/  @!P0 LEA.HI.X R4, R5, R6, R4, 0x6, P3 ;  /* 0x0000000605048211 */ /* 0x000fe200018f3404 */
[----:B------:R1:W-:Y:S01]  /*bb80*/  @P0 STS.128 [R149+0x2000], RZ ;  /* 0x002000ff95000388 */ /* 0x0003e20000000c00 */
[----:B------:R-:W-:-:S04]  /*bb90*/  @!P0 LEA R12, P3, R7, R146, 0x1 ;  /* 0x00000092070c8211 */ /* 0x000fc800078608ff */
[----:B------:R-:W-:-:S05]  /*bba0*/  @!P0 LEA.HI.X R13, R7, R147, R4, 0x1, P3 ;  /* 0x00000093070d8211 */ /* 0x000fca00018f0c04 */
        /* <DEDUP_REMOVED lines=18> */
.L_x_3999:
[----:B------:R-:W-:Y:S05]  /*bcd0*/  BSYNC B0 ;  /* 0x0000000000007941 */ /* 0x000fea0003800000 */
.L_x_3998:
[----:B------:R-:W0:Y:S01]  /*bce0*/  LDGDEPBAR ;  /* 0x00000000000079af */ /* 0x000e220000000000 */
[----:B------:R-:W-:-:S04]  /*bcf0*/  LEA R146, P0, R8, R146, 0x1 ;  /* 0x0000009208927211 */ /* 0x000fc800078008ff */
[----:B------:R-:W-:Y:S02]  /*bd00*/  LEA.HI.X R147, R8, R147, R6, 0x1, P0 ;  /* 0x0000009308937211 */ /* 0x000fe400000f0c06 */
.L_x_3995:
        /* <DEDUP_REMOVED lines=64> */
[----:B------:R-:W2:Y:S04]  /*c110*/  SHFL.BFLY PT, R9, R8, 0x2, 0x1f ;  /* 0x0c401f0008097f89 */ /* 0x000ea800000e0000 */
[----:B------:R-:W3:Y:S01]  /*c120*/  SHFL.BFLY PT, R7, R6, 0x2, 0x1f ;  /* 0x0c401f0006077f89 */ /* 0x000ee200000e0000 */
[----:B--2---:R-:W-:Y:S02]  /*c130*/  FMNMX.FTZ R9, R8, R9, !PT ;  /* 0x0000000908097209 */ /* 0x004fe40007810000 */
[----:B---3--:R-:W-:-:S03]  /*c140*/  FMNMX.FTZ R7, R6, R7, !PT ;  /* 0x0000000706077209 */ /* 0x008fc60007810000 */
[----:B------:R-:W2:Y:S04]  /*c150*/  SHFL.BFLY PT, R20, R9, 0x1, 0x1f ;  /* 0x0c201f0009147f89 */ /* 0x000ea800000e0000 */
[----:B------:R-:W3:Y:S01]  /*c160*/  SHFL.BFLY PT, R4, R7, 0x1, 0x1f ;  /* 0x0c201f0007047f89 */ /* 0x000ee200000e0000 */
[----:B--2---:R-:W-:-:S03]  /*c170*/  FMNMX.FTZ R20, R9, R20, !PT ;  /* 0x0000001409147209 */ /* 0x004fc60007810000 */
[----:B-1----:R-:W1:Y:S01]  /*c180*/  LDSM.16.MT88.4 R8, [R132+0x3000] ;  /* 0x003000008408783b */ /* 0x002e620000004200 */
[C---:B------:R-:W-:Y:S01]  /*c190*/  FSETP.NEU.FTZ.AND P3, PT, R20.reuse, -INF , PT ;  /* 0xff8000001400780b */ /* 0x040fe20003f7d000 */
[----:B------:R-:W-:-:S05]  /*c1a0*/  FMUL.FTZ R24, R20, c[0x0][0x23c] ;  /* 0x00008f0014187a20 */ /* 0x000fca0000410000 */
[----:B------:R-:W-:-:S05]  /*c1b0*/  FSEL R24, R24, RZ, P3 ;  /* 0x000000ff18187208 */ /* 0x000fca0001800000 */
[--C-:B------:R-:W-:Y:S01]  /*c1c0*/  FFMA.FTZ R5, R3, c[0x0][0x23c], -R24.reuse ;  /* 0x00008f0003057a23 */ /* 0x100fe20000010818 */
[----:B---3--:R-:W-:Y:S01]  /*c1d0*/  FMNMX.FTZ R3, R7, R4, !PT ;  /* 0x0000000407037209 */ /* 0x008fe20007810000 */
        /* <DEDUP_REMOVED lines=12> */
[----:B------:R-:W2:Y:S01]  /*c2a0*/  MUFU.EX2 R12, R12 ;  /* 0x0000000c000c7308 */ /* 0x000ea20000000800 */
[--C-:B------:R-:W-:Y:S02]  /*c2b0*/  FFMA.FTZ R13, R90, c[0x0][0x23c], -R22.reuse ;  /* 0x00008f005a0d7a23 */ /* 0x100fe40000010816 */
[--C-:B------:R-:W-:Y:S02]  /*c2c0*/  FFMA.FTZ R30, R92, c[0x0][0x23c], -R22.reuse ;  /* 0x00008f005c1e7a23 */ /* 0x100fe40000010816 */
[--C-:B------:R-:W-:Y:S02]  /*c2d0*/  FFMA.FTZ R38, R94, c[0x0][0x23c], -R22.reuse ;  /* 0x00008f005e267a23 */ /* 0x100fe40000010816 */
[----:B------:R-:W-:Y:S01]  /*c2e0*/  FMUL.FTZ R0, R0, c[0x0][0x23c] ;  /* 0x00008f0000007a20 */ /* 0x000fe20000410000 */
[----:B------:R-:W3:Y:S01]  /*c2f0*/  MUFU.EX2 R2, R2 ;  /* 0x0000000200027308 */ /* 0x000ee20000000800 */
[----:B------:R-:W-:-:S02]  /*c300*/  FFMA.FTZ R16, R88, c[0x0][0x23c], -R22 ;  /* 0x00008f0058107a23 */ /* 0x000fc40000010816 */
[--C-:B------:R-:W-:Y:S02]  /*c310*/  FFMA.FTZ R42, R48, c[0x0][0x23c], -R24.reuse ;  /* 0x00008f00302a7a23 */ /* 0x100fe40000010818 */
[--C-:B------:R-:W-:Y:S02]  /*c320*/  FFMA.FTZ R48, R54, c[0x0][0x23c], -R24.reuse ;  /* 0x00008f0036307a23 */ /* 0x100fe40000010818 */
[----:B------:R-:W-:Y:S01]  /*c330*/  FFMA.FTZ R34, R58, c[0x0][0x23c], -R24 ;  /* 0x00008f003a227a23 */ /* 0x000fe20000010818 */
[----:B------:R-:W-:Y:S01]  /*c340*/  MUFU.EX2 R36, R36 ;  /* 0x0000002400247308 */ /* 0x000fe20000000800 */
[----:B--2---:R-:W-:Y:S01]  /*c350*/  F2FP.BF16.PACK_AB R4, R12, R5 ;  /* 0x000000050c04723e */ /* 0x004fe200000010ff */
[--C-:B------:R-:W-:Y:S02]  /*c360*/  FFMA.FTZ R54, R50, c[0x0][0x23c], -R22.reuse ;  /* 0x00008f0032367a23 */ /* 0x100fe40000010816 */
[--C-:B------:R-:W-:Y:S02]  /*c370*/  FFMA.FTZ R18, R52, c[0x0][0x23c], -R22.reuse ;  /* 0x00008f0034127a23 */ /* 0x100fe40000010816 */
[----:B------:R-:W-:-:S02]  /*c380*/  FFMA.FTZ R87, R46, c[0x0][0x23c], -R22 ;  /* 0x00008f002e577a23 */ /* 0x000fc40000010816 */
[----:B------:R-:W2:Y:S01]  /*c390*/  MUFU.EX2 R32, R32 ;  /* 0x0000002000207308 */ /* 0x000ea20000000800 */
[-C--:B---3--:R-:W-:Y:S02]  /*c3a0*/  FFMA.FTZ R15, R157, R2.reuse, R5 ;  /* 0x000000029d0f7223 */ /* 0x088fe40000010005 */
[-C--:B------:R-:W-:Y:S02]  /*c3b0*/  FMUL.FTZ R68, R68, R2.reuse ;  /* 0x0000000244447220 */ /* 0x080fe40000410000 */
[-C--:B------:R-:W-:Y:S02]  /*c3c0*/  FMUL.FTZ R69, R69, R2.reuse ;  /* 0x0000000245457220 */ /* 0x080fe40000410000 */
[-C--:B------:R-:W-:Y:S01]  /*c3d0*/  FMUL.FTZ R72, R72, R2.reuse ;  /* 0x0000000248487220 */ /* 0x080fe20000410000 */
[----:B------:R-:W-:Y:S01]  /*c3e0*/  MUFU.EX2 R13, R13 ;  /* 0x0000000d000d7308 */ /* 0x000fe20000000800 */
[-C--:B------:R-:W-:Y:S02]  /*c3f0*/  FMUL.FTZ R73, R73, R2.reuse ;  /* 0x0000000249497220 */ /* 0x080fe40000410000 */
[----:B------:R-:W-:-:S02]  /*c400*/  FMUL.FTZ R76, R76, R2 ;  /* 0x000000024c4c7220 */ /* 0x000fc40000410000 */
[-C--:B------:R-:W-:Y:S02]  /*c410*/  FMUL.FTZ R77, R77, R2.reuse ;  /* 0x000000024d4d7220 */ /* 0x080fe40000410000 */
[----:B------:R-:W-:Y:S01]  /*c420*/  FMUL.FTZ R80, R80, R2 ;  /* 0x0000000250507220 */ /* 0x000fe20000410000 */
[----:B------:R-:W3:Y:S01]  /*c430*/  MUFU.EX2 R30, R30 ;  /* 0x0000001e001e7308 */ /* 0x000ee20000000800 */
[----:B--2---:R-:W-:Y:S01]  /*c440*/  F2FP.BF16.PACK_AB R6, R32, R36 ;  /* 0x000000242006723e */ /* 0x004fe200000010ff */
[----:B------:R-:W-:Y:S02]  /*c450*/  FMUL.FTZ R81, R81, R2 ;  /* 0x0000000251517220 */ /* 0x000fe40000410000 */
[----:B------:R-:W-:Y:S02]  /*c460*/  FFMA.FTZ R157, R56, c[0x0][0x23c], -R24 ;  /* 0x00008f00389d7a23 */ /* 0x000fe40000010818 */
[----:B------:R-:W-:Y:S02]  /*c470*/  FFMA.FTZ R2, R44, c[0x0][0x23c], -R22 ;  /* 0x00008f002c027a23 */ /* 0x000fe40000010816 */
[----:B------:R-:W-:Y:S01]  /*c480*/  MUFU.EX2 R38, R38 ;  /* 0x0000002600267308 */ /* 0x000fe20000000800 */
[----:B------:R-:W-:-:S02]  /*c490*/  FFMA.FTZ R50, R123, c[0x0][0x23c], -R24 ;  /* 0x00008f007b327a23 */ /* 0x000fc40000010818 */
[--C-:B------:R-:W-:Y:S02]  /*c4a0*/  FFMA.FTZ R46, R153, c[0x0][0x23c], -R24.reuse ;  /* 0x00008f00992e7a23 */ /* 0x100fe40000010818 */
[----:B------:R-:W-:Y:S02]  /*c4b0*/  FFMA.FTZ R63, R161, c[0x0][0x23c], -R24 ;  /* 0x00008f00a13f7a23 */ /* 0x000fe40000010818 */
[--C-:B------:R-:W-:Y:S01]  /*c4c0*/  FFMA.FTZ R123, R151, c[0x0][0x23c], -R22.reuse ;  /* 0x00008f00977b7a23 */ /* 0x100fe20000010816 */
[----:B------:R-:W2:Y:S01]  /*c4d0*/  MUFU.EX2 R0, R0 ;  /* 0x0000000000007308 */ /* 0x000ea20000000800 */
[----:B---3--:R-:W-:Y:S01]  /*c4e0*/  F2FP.BF16.PACK_AB R5, R30, R13 ;  /* 0x0000000d1e05723e */ /* 0x008fe200000010ff */
[--C-:B------:R-:W-:Y:S02]  /*c4f0*/  FFMA.FTZ R28, R159, c[0x0][0x23c], -R22.reuse ;  /* 0x00008f009f1c7a23 */ /* 0x100fe40000010816 */
[--C-:B------:R-:W-:Y:S02]  /*c500*/  FFMA.FTZ R67, R163, c[0x0][0x23c], -R22.reuse ;  /* 0x00008f00a3437a23 */ /* 0x100fe40000010816 */
[----:B------:R-:W-:-:S02]  /*c510*/  FFMA.FTZ R26, R121, c[0x0][0x23c], -R22 ;  /* 0x00008f00791a7a23 */ /* 0x000fc40000010816 */
[----:B------:R-:W3:Y:S01]  /*c520*/  MUFU.EX2 R16, R16 ;  /* 0x0000001000107308 */ /* 0x000ee20000000800 */
[----:B------:R-:W-:Y:S02]  /*c530*/  FADD.FTZ R40, R12, R15 ;  /* 0x0000000f0c287221 */ /* 0x000fe40000010000 */
[----:B------:R-:W-:Y:S02]  /*c540*/  FFMA.FTZ R121, R101, c[0x0][0x23c], -R24 ;  /* 0x00008f0065797a23 */ /* 0x000fe40000010818 */
[----:B------:R-:W-:Y:S02]  /*c550*/  FADD.FTZ R153, R36, R40 ;  /* 0x0000002824997221 */ /* 0x000fe40000010000 */
[----:B------:R-:W-:Y:S01]  /*c560*/  FFMA.FTZ R40, R95, c[0x0][0x23c], -R22 ;  /* 0x00008f005f287a23 */ /* 0x000fe20000010816 */
[----:B------:R-:W4:Y:S01]  /*c570*/  MUFU.EX2 R42, R42 ;  /* 0x0000002a002a7308 */ /* 0x000f220000000800 */
[-C--:B--2---:R-:W-:Y:S02]  /*c580*/  FMUL.FTZ R70, R70, R0.reuse ;  /* 0x0000000046467220 */ /* 0x084fe40000410000 */
[----:B------:R-:W-:-:S02]  /*c590*/  FMUL.FTZ R71, R71, R0 ;  /* 0x0000000047477220 */ /* 0x000fc40000410000 */
[-C--:B------:R-:W-:Y:S02]  /*c5a0*/  FMUL.FTZ R74, R74, R0.reuse ;  /* 0x000000004a4a7220 */ /* 0x080fe40000410000 */
[----:B------:R-:W-:Y:S01]  /*c5b0*/  FMUL.FTZ R75, R75, R0 ;  /* 0x000000004b4b7220 */ /* 0x000fe20000410000 */
[----:B---3--:R-:W-:Y:S01]  /*c5c0*/  F2FP.BF16.PACK_AB R7, R16, R38 ;  /* 0x000000261007723e */ /* 0x008fe200000010ff */
[-C--:B------:R-:W-:Y:S01]  /*c5d0*/  FMUL.FTZ R78, R78, R0.reuse ;  /* 0x000000004e4e7220 */ /* 0x080fe20000410000 */
[----:B------:R-:W2:Y:S01]  /*c5e0*/  MUFU.EX2 R48, R48 ;  /* 0x0000003000307308 */ /* 0x000ea20000000800 */
[-C--:B------:R-:W-:Y:S02]  /*c5f0*/  FMUL.FTZ R79, R79, R0.reuse ;  /* 0x000000004f4f7220 */ /* 0x080fe40000410000 */
[-C--:B------:R-:W-:Y:S02]  /*c600*/  FMUL.FTZ R82, R82, R0.reuse ;  /* 0x0000000052527220 */ /* 0x080fe40000410000 */
[----:B-1----:R-:W-:Y:S01]  /*c610*/  HMMA.16816.F32.BF16 R68, R4, R8, R68 ;  /* 0x000000080444723c */ /* 0x002fe20000041844 */
[----:B------:R-:W-:-:S02]  /*c620*/  FMUL.FTZ R83, R83, R0 ;  /* 0x0000000053537220 */ /* 0x000fc40000410000 */
[----:B------:R-:W-:Y:S01]  /*c630*/  MUFU.EX2 R157, R157 ;  /* 0x0000009d009d7308 */ /* 0x000fe20000000800 */
[----:B------:R-:W-:Y:S02]  /*c640*/  FFMA.FTZ R156, R156, R0, R13 ;  /* 0x000000009c9c7223 */ /* 0x000fe4000001000d */
[--C-:B------:R-:W-:Y:S01]  /*c650*/  FFMA.FTZ R0, R165, c[0x0][0x23c], -R24.reuse ;  /* 0x00008f00a5007a23 */ /* 0x100fe20000010818 */
[----:B------:R-:W-:Y:S01]  /*c660*/  LDSM.16.MT88.4 R12, [R132+0x3800] ;  /* 0x00380000840c783b */ /* 0x000fe20000004200 */
[----:B------:R-:W-:Y:S01]  /*c670*/  HMMA.16816.F32.BF16 R72, R4, R10, R72 ;  /* 0x0000000a0448723c */ /* 0x000fe20000041848 */
[----:B------:R-:W-:Y:S02]  /*c680*/  FADD.FTZ R153, R32, R153 ;  /* 0x0000009920997221 */ /* 0x000fe40000010000 */
[----:B------:R-:W1:Y:S01]  /*c690*/  LDSM.16.MT88.4 R8, [R131+0x3000] ;  /* 0x003000008308783b */ /* 0x000e620000004200 */
[----:B------:R-:W-:Y:S01]  /*c6a0*/  MUFU.EX2 R34, R34 ;  /* 0x0000002200227308 */ /* 0x000fe20000000800 */
[----:B------:R-:W-:-:S02]  /*c6b0*/  FFMA.FTZ R44, R109, c[0x0][0x23c], -R24 ;  /* 0x00008f006d2c7a23 */ /* 0x000fc40000010818 */
[--C-:B------:R-:W-:Y:S02]  /*c6c0*/  FFMA.FTZ R32, R115, c[0x0][0x23c], -R24.reuse ;  /* 0x00008f0073207a23 */ /* 0x100fe40000010818 */
[----:B------:R-:W-:Y:S02]  /*c6d0*/  FFMA.FTZ R101, R119, c[0x0][0x23c], -R24 ;  /* 0x00008f0077657a23 */ /* 0x000fe40000010818 */
[--C-:B------:R-:W-:Y:S01]  /*c6e0*/  FFMA.FTZ R105, R105, c[0x0][0x23c], -R22.reuse ;  /* 0x00008f0069697a23 */ /* 0x100fe20000010816 */
[----:B------:R-:W3:Y:S01]  /*c6f0*/  MUFU.EX2 R54, R54 ;  /* 0x0000003600367308 */ /* 0x000ee20000000800 */
[--C-:B------:R-:W-:Y:S02]  /*c700*/  FFMA.FTZ R95, R103, c[0x0][0x23c], -R22.reuse ;  /* 0x00008f00675f7a23 */ /* 0x100fe40000010816 */
[----:B------:R-:W-:Y:S02]  /*c710*/  FFMA.FTZ R36, R111, c[0x0][0x23c], -R22 ;  /* 0x00008f006f247a23 */ /* 0x000fe40000010816 */
[----:B----4-:R-:W-:-:S02]  /*c720*/  FADD.FTZ R153, R42, R153 ;  /* 0x000000992a997221 */ /* 0x010fc40000010000 */
[----:B------:R-:W-:Y:S01]  /*c730*/  FADD.FTZ R151, R30, R156 ;  /* 0x0000009c1e977221 */ /* 0x000fe20000010000 */
[----:B------:R-:W4:Y:S01]  /*c740*/  MUFU.EX2 R18, R18 ;  /* 0x0000001200127308 */ /* 0x000f220000000800 */
[----:B------:R-:W-:Y:S02]  /*c750*/  FFMA.FTZ R58, R49, c[0x0][0x23c], -R22 ;  /* 0x00008f00313a7a23 */ /* 0x000fe40000010816 */
[----:B------:R-:W-:Y:S02]  /*c760*/  FFMA.FTZ R52, R55, c[0x0][0x23c], -R24 ;  /* 0x00008f0037347a23 */ /* 0x000fe40000010818 */
[--C-:B------:R-:W-:Y:S02]  /*c770*/  FFMA.FTZ R53, R53, c[0x0][0x23c], -R22.reuse ;  /* 0x00008f0035357a23 */ /* 0x100fe40000010816 */
[--C-:B------:R-:W-:Y:S01]  /*c780*/  FFMA.FTZ R56, R47, c[0x0][0x23c], -R22.reuse ;  /* 0x00008f002f387a23 */ /* 0x100fe20000010816 */
[----:B------:R-:W-:Y:S01]  /*c790*/  MUFU.EX2 R87, R87 ;  /* 0x0000005700577308 */ /* 0x000fe20000000800 */
[----:B------:R-:W-:-:S02]  /*c7a0*/  FFMA.FTZ R49, R51, c[0x0][0x23c], -R22 ;  /* 0x00008f0033317a23 */ /* 0x000fc40000010816 */
[----:B------:R-:W-:Y:S02]  /*c7b0*/  FADD.FTZ R151, R38, R151 ;  /* 0x0000009726977221 */ /* 0x000fe40000010000 */
[----:B------:R-:W-:Y:S02]  /*c7c0*/  FFMA.FTZ R47, R17, c[0x0][0x23c], -R24 ;  /* 0x00008f00112f7a23 */ /* 0x000fe40000010818 */
[----:B------:R-:W-:Y:S01]  /*c7d0*/  FADD.FTZ R103, R16, R151 ;  /* 0x0000009710677221 */ /* 0x000fe20000010000 */
[----:B------:R-:W5:Y:S01]  /*c7e0*/  MUFU.EX2 R2, R2 ;  /* 0x0000000200027308 */ /* 0x000f620000000800 */
[----:B--2---:R-:W-:Y:S02]  /*c7f0*/  FADD.FTZ R16, R48, R153 ;  /* 0x0000009930107221 */ /* 0x004fe40000010000 */
[----:B---3--:R-:W-:Y:S02]  /*c800*/  FADD.FTZ R103, R54, R103 ;  /* 0x0000006736677221 */ /* 0x008fe40000010000 */
[----:B------:R-:W-:Y:S01]  /*c810*/  FADD.FTZ R51, R157, R16 ;  /* 0x000000109d337221 */ /* 0x000fe20000010000 */
[----:B-1----:R-:W-:Y:S02]  /*c820*/  HMMA.16816.F32.BF16 R76, R4, R8, R76 ;  /* 0x00000008044c723c */ /* 0x002fe4000004184c */
[----:B------:R-:W1:Y:S01]  /*c830*/  MUFU.EX2 R50, R50 ;  /* 0x0000003200327308 */ /* 0x000e620000000800 */
[----:B------:R-:W-:-:S02]  /*c840*/  FADD.FTZ R51, R34, R51 ;  /* 0x0000003322337221 */ /* 0x000fc40000010000 */
[----:B------:R-:W-:Y:S02]  /*c850*/  FFMA.FTZ R60, R41, c[0x0][0x23c], -R22 ;  /* 0x00008f00293c7a23 */ /* 0x000fe40000010816 */
[--C-:B------:R-:W-:Y:S01]  /*c860*/  FFMA.FTZ R89, R89, c[0x0][0x23c], -R24.reuse ;  /* 0x00008f0059597a23 */ /* 0x100fe20000010818 */
[----:B------:R-:W-:Y:S01]  /*c870*/  HMMA.16816.F32.BF16 R80, R4, R10, R80 ;  /* 0x0000000a0450723c */ /* 0x000fe20000041850 */
[----:B------:R-:W2:Y:S01]  /*c880*/  LDSM.16.MT88.4 R8, [R132+0x3400] ;  /* 0x003400008408783b */ /* 0x000ea20000004200 */
[----:B------:R-:W3:Y:S01]  /*c890*/  MUFU.EX2 R46, R46 ;  /* 0x0000002e002e7308 */ /* 0x000ee20000000800 */
[----:B------:R-:W-:Y:S02]  /*c8a0*/  FFMA.FTZ R38, R97, c[0x0][0x23c], -R24 ;  /* 0x00008f0061267a23 */ /* 0x000fe40000010818 */
[----:B------:R-:W-:Y:S02]  /*c8b0*/  FFMA.FTZ R45, R45, c[0x0][0x23c], -R22 ;  /* 0x00008f002d2d7a23 */ /* 0x000fe40000010816 */
[----:B------:R-:W-:Y:S01]  /*c8c0*/  F2FP.BF16.PACK_AB R4, R48, R42 ;  /* 0x0000002a3004723e */ /* 0x000fe200000010ff */
[--C-:B------:R-:W-:Y:S01]  /*c8d0*/  FFMA.FTZ R42, R99, c[0x0][0x23c], -R24.reuse ;  /* 0x00008f00632a7a23 */ /* 0x100fe20000010818 */
[----:B----4-:R-:W-:Y:S01]  /*c8e0*/  F2FP.BF16.PACK_AB R5, R18, R54 ;  /* 0x000000361205723e */ /* 0x010fe200000010ff */
[----:B------:R-:W-:Y:S01]  /*c8f0*/  MUFU.EX2 R63, R63 ;  /* 0x0000003f003f7308 */ /* 0x000fe20000000800 */
[----:B------:R-:W-:Y:S01]  /*c900*/  F2FP.BF16.PACK_AB R6, R34, R157 ;  /* 0x0000009d2206723e */ /* 0x000fe200000010ff */
[--C-:B------:R-:W-:Y:S01]  /*c910*/  FFMA.FTZ R99, R93, c[0x0][0x23c], -R24.reuse ;  /* 0x00008f005d637a23 */ /* 0x100fe20000010818 */
[----:B-----5:R-:W-:Y:S01]  /*c920*/  F2FP.BF16.PACK_AB R7, R2, R87 ;  /* 0x000000570207723e */ /* 0x020fe200000010ff */
[----:B------:R-:W-:-:S02]  /*c930*/  FFMA.FTZ R93, R59, c[0x0][0x23c], -R24 ;  /* 0x00008f003b5d7a23 */ /* 0x000fc40000010818 */
[----:B------:R-:W-:Y:S02]  /*c940*/  FADD.FTZ R18, R18, R103 ;  /* 0x0000006712127221 */ /* 0x000fe40000010000 */
[----:B------:R-:W-:Y:S01]  /*c950*/  MUFU.EX2 R0, R0 ;  /* 0x0000000000007308 */ /* 0x000fe20000000800 */
[----:B------:R-:W-:Y:S02]  /*c960*/  FFMA.FTZ R34, R19, c[0x0][0x23c], -R24 ;  /* 0x00008f0013227a23 */ /* 0x000fe40000010818 */
[----:B------:R-:W-:Y:S02]  /*c970*/  FADD.FTZ R87, R87, R18 ;  /* 0x0000001257577221 */ /* 0x000fe40000010000 */
[----:B------:R-:W-:Y:S01]  /*c980*/  LDSM.16.MT88.4 R16, [R132+0x4400] ;  /* 0x004400008410783b */ /* 0x000fe20000004200 */
[--C-:B------:R-:W-:Y:S02]  /*c990*/  FFMA.FTZ R48, R91, c[0x0][0x23c], -R24.reuse ;  /* 0x00008f005b307a23 */ /* 0x100fe40000010818 */
[----:B------:R-:W-:Y:S01]  /*c9a0*/  MUFU.EX2 R123, R123 ;  /* 0x0000007b007b7308 */ /* 0x000fe20000000800 */
[----:B------:R-:W-:-:S02]  /*c9b0*/  FFMA.FTZ R59, R107, c[0x0][0x23c], -R24 ;  /* 0x00008f006b3b7a23 */ /* 0x000fc40000010818 */
[--C-:B------:R-:W-:Y:S02]  /*c9c0*/  FFMA.FTZ R41, R43, c[0x0][0x23c], -R22.reuse ;  /* 0x00008f002b297a23 */ /* 0x100fe40000010816 */
[----:B------:R-:W-:Y:S02]  /*c9d0*/  FFMA.FTZ R62, R39, c[0x0][0x23c], -R22 ;  /* 0x00008f00273e7a23 */ /* 0x000fe40000010816 */
[----:B------:R-:W-:Y:S01]  /*c9e0*/  FADD.FTZ R2, R2, R87 ;  /* 0x0000005702027221 */ /* 0x000fe20000010000 */
[----:B------:R-:W4:Y:S01]  /*c9f0*/  MUFU.EX2 R28, R28 ;  /* 0x0000001c001c7308 */ /* 0x000f220000000800 */
[----:B-1----:R-:W-:Y:S02]  /*ca00*/  FADD.FTZ R51, R50, R51 ;  /* 0x0000003332337221 */ /* 0x002fe40000010000 */
[--C-:B------:R-:W-:Y:S02]  /*ca10*/  FFMA.FTZ R30, R113, c[0x0][0x23c], -R24.reuse ;  /* 0x00008f00711e7a23 */ /* 0x100fe40000010818 */
[--C-:B------:R-:W-:Y:S01]  /*ca20*/  FFMA.FTZ R55, R117, c[0x0][0x23c], -R24.reuse ;  /* 0x00008f0075377a23 */ /* 0x100fe20000010818 */
[----:B--2---:R-:W-:Y:S02]  /*ca30*/  HMMA.16816.F32.BF16 R68, R4, R8, R68 ;  /* 0x000000080444723c */ /* 0x004fe40000041844 */
[----:B------:R-:W-:Y:S01]  /*ca40*/  MUFU.EX2 R67, R67 ;  /* 0x0000004300437308 */ /* 0x000fe20000000800 */
[----:B------:R-:W-:-:S02]  /*ca50*/  FFMA.FTZ R54, R57, c[0x0][0x23c], -R24 ;  /* 0x00008f0039367a23 */ /* 0x000fc40000010818 */
[--C-:B------:R-:W-:Y:S02]  /*ca60*/  FFMA.FTZ R35, R35, c[0x0][0x23c], -R22.reuse ;  /* 0x00008f0023237a23 */ /* 0x100fe40000010816 */
[--C-:B------:R-:W-:Y:S01]  /*ca70*/  FFMA.FTZ R31, R31, c[0x0][0x23c], -R22.reuse ;  /* 0x00008f001f1f7a23 */ /* 0x100fe20000010816 */
[----:B------:R-:W-:Y:S01]  /*ca80*/  HMMA.16816.F32.BF16 R72, R4, R10, R72 ;  /* 0x0000000a0448723c */ /* 0x000fe20000041848 */
[----:B------:R-:W1:Y:S01]  /*ca90*/  LDSM.16.MT88.4 R8, [R131+0x3400] ;  /* 0x003400008308783b */ /* 0x000e620000004200 */
[----:B------:R-:W2:Y:S01]  /*caa0*/  MUFU.EX2 R26, R26 ;  /* 0x0000001a001a7308 */ /* 0x000ea20000000800 */
[----:B------:R-:W-:Y:S02]  /*cab0*/  FFMA.FTZ R37, R37, c[0x0][0x23c], -R22 ;  /* 0x00008f0025257a23 */ /* 0x000fe40000010816 */
[----:B------:R-:W-:Y:S02]  /*cac0*/  FFMA.FTZ R39, R65, c[0x0][0x23c], -R24 ;  /* 0x00008f0041277a23 */ /* 0x000fe40000010818 */
[----:B------:R-:W-:-:S02]  /*cad0*/  FFMA.FTZ R25, R25, c[0x0][0x23c], -R22 ;  /* 0x00008f0019197a23 */ /* 0x000fc40000010816 */
[--C-:B------:R-:W-:Y:S01]  /*cae0*/  FFMA.FTZ R23, R23, c[0x0][0x23c], -R22.reuse ;  /* 0x00008f0017177a23 */ /* 0x100fe20000010816 */
[----:B------:R-:W-:Y:S01]  /*caf0*/  MUFU.EX2 R121, R121 ;  /* 0x0000007900797308 */ /* 0x000fe20000000800 */
[--C-:B------:R-:W-:Y:S02]  /*cb00*/  FFMA.FTZ R156, R21, c[0x0][0x23c], -R22.reuse ;  /* 0x00008f00159c7a23 */ /* 0x100fe40000010816 */
[----:B------:R-:W-:-:S05]  /*cb10*/  FFMA.FTZ R27, R27, c[0x0][0x23c], -R22 ;  /* 0x00008f001b1b7a23 */ /* 0x000fca0000010816 */
[----:B------:R-:W5:Y:S08]  /*cb20*/  MUFU.EX2 R44, R44 ;  /* 0x0000002c002c7308 */ /* 0x000f700000000800 */
[----:B------:R-:W-:Y:S08]  /*cb30*/  MUFU.EX2 R32, R32 ;  /* 0x0000002000207308 */ /* 0x000ff00000000800 */
[----:B------:R-:W-:Y:S01]  /*cb40*/  MUFU.EX2 R101, R101 ;  /* 0x0000006500657308 */ /* 0x000fe20000000800 */
[C---:B-1----:R-:W-:Y:S07]  /*cb50*/  HMMA.16816.F32.BF16 R76, R4.reuse, R8, R76 ;  /* 0x00000008044c723c */ /* 0x042fee000004184c */
[----:B------:R-:W-:Y:S01]  /*cb60*/  MUFU.EX2 R105, R105 ;  /* 0x0000006900697308 */ /* 0x000fe20000000800 */
[----:B------:R-:W-:Y:S01]  /*cb70*/  HMMA.16816.F32.BF16 R80, R4, R10, R80 ;  /* 0x0000000a0450723c */ /* 0x000fe20000041850 */
[----:B------:R-:W1:Y:S06]  /*cb80*/  LDSM.16.MT88.4 R8, [R131+0x3800] ;  /* 0x003800008308783b */ /* 0x000e6c0000004200 */
[----:B------:R-:W1:Y:S01]  /*cb90*/  MUFU.EX2 R40, R40 ;  /* 0x0000002800287308 */ /* 0x000e620000000800 */
[C---:B---3--:R-:W-:Y:S01]  /*cba0*/  F2FP.BF16.PACK_AB R4, R46.reuse, R50 ;  /* 0x000000322e04723e */ /* 0x048fe200000010ff */
[----:B------:R-:W-:Y:S01]  /*cbb0*/  FADD.FTZ R50, R46, R51 ;  /* 0x000000332e327221 */ /* 0x000fe20000010000 */
[----:B----4-:R-:W-:-:S05]  /*cbc0*/  F2FP.BF16.PACK_AB R5, R28, R123 ;  /* 0x0000007b1c05723e */ /* 0x010fca00000010ff */
[----:B------:R-:W-:Y:S01]  /*cbd0*/  MUFU.EX2 R95, R95 ;  /* 0x0000005f005f7308 */ /* 0x000fe20000000800 */
[----:B------:R-:W-:Y:S01]  /*cbe0*/  F2FP.BF16.PACK_AB R6, R0, R63 ;  /* 0x0000003f0006723e */ /* 0x000fe200000010ff */
[----:B------:R-:W-:Y:S01]  /*cbf0*/  FADD.FTZ R123, R123, R2 ;  /* 0x000000027b7b7221 */ /* 0x000fe20000010000 */
[----:B--2---:R-:W-:Y:S01]  /*cc00*/  F2FP.BF16.PACK_AB R7, R26, R67 ;  /* 0x000000431a07723e */ /* 0x004fe200000010ff */
[----:B------:R-:W-:Y:S02]  /*cc10*/  FFMA.FTZ R46, R29, c[0x0][0x23c], -R22 ;  /* 0x00008f001d2e7a23 */ /* 0x000fe40000010816 */
[----:B------:R-:W-:Y:S02]  /*cc20*/  FADD.FTZ R28, R28, R123 ;  /* 0x0000007b1c1c7221 */ /* 0x000fe40000010000 */
[----:B------:R-:W2:Y:S01]  /*cc30*/  MUFU.EX2 R36, R36 ;  /* 0x0000002400247308 */ /* 0x000ea20000000800 */
[----:B------:R-:W-:Y:S01]  /*cc40*/  FADD.FTZ R63, R63, R50 ;  /* 0x000000323f3f7221 */ /* 0x000fe20000010000 */
[----:B------:R-:W-:Y:S01]  /*cc50*/  HMMA.16816.F32.BF16 R68, R4, R12, R68 ;  /* 0x0000000c0444723c */ /* 0x000fe20000041844 */
[----:B------:R-:W-:-:S02]  /*cc60*/  FADD.FTZ R67, R67, R28 ;  /* 0x0000001c43437221 */ /* 0x000fc40000010000 */
[--C-:B------:R-:W-:Y:S02]  /*cc70*/  FFMA.FTZ R29, R33, c[0x0][0x23c], -R24.reuse ;  /* 0x00008f00211d7a23 */ /* 0x100fe40000010818 */
[----:B------:R-:W-:Y:S01]  /*cc80*/  FADD.FTZ R26, R26, R67 ;  /* 0x000000431a1a7221 */ /* 0x000fe20000010000 */
[----:B------:R-:W-:Y:S01]  /*cc90*/  MUFU.EX2 R42, R42 ;  /* 0x0000002a002a7308 */ /* 0x000fe20000000800 */
[----:B------:R-:W-:Y:S01]  /*cca0*/  FFMA.FTZ R24, R61, c[0x0][0x23c], -R24 ;  /* 0x00008f003d187a23 */ /* 0x000fe20000010818 */
[C---:B------:R-:W-:Y:S01]  /*ccb0*/  HMMA.16816.F32.BF16 R72, R4.reuse, R14, R72 ;  /* 0x0000000e0448723c */ /* 0x040fe20000041848 */
[----:B------:R-:W-:Y:S05]  /*ccc0*/  LDSM.16.MT88.4 R12, [R132+0x4000] ;  /* 0x00400000840c783b */ /* 0x000fea0000004200 */
[----:B------:R-:W3:Y:S02]  /*ccd0*/  MUFU.EX2 R99, R99 ;  /* 0x0000006300637308 */ /* 0x000ee40000000800 */
[C---:B-1----:R-:W-:Y:S06]  /*cce0*/  HMMA.16816.F32.BF16 R76, R4.reuse, R8, R76 ;  /* 0x00000008044c723c */ /* 0x042fec000004184c */
[----:B------:R-:W-:Y:S02]  /*ccf0*/  MUFU.EX2 R52, R52 ;  /* 0x0000003400347308 */ /* 0x000fe40000000800 */
[----:B------:R-:W-:Y:S01]  /*cd00*/  HMMA.16816.F32.BF16 R80, R4, R10, R80 ;  /* 0x0000000a0450723c */ /* 0x000fe20000041850 */
[----:B------:R-:W1:Y:S05]  /*cd10*/  LDSM.16.MT88.4 R8, [R132+0x3c00] ;  /* 0x003c00008408783b */ /* 0x000e6a0000004200 */
[----:B------:R-:W-:Y:S01]  /*cd20*/  MUFU.EX2 R93, R93 ;  /* 0x0000005d005d7308 */ /* 0x000fe20000000800 */
[----:B-----5:R-:W-:-:S02]  /*cd30*/  F2FP.BF16.PACK_AB R4, R44, R121 ;  /* 0x000000792c04723e */ /* 0x020fc400000010ff */
[----:B------:R-:W-:-:S05]  /*cd40*/  F2FP.BF16.PACK_AB R5, R40, R105 ;  /* 0x000000692805723e */ /* 0x000fca00000010ff */
[----:B------:R-:W-:Y:S01]  /*cd50*/  MUFU.EX2 R53, R53 ;  /* 0x0000003500357308 */ /* 0x000fe20000000800 */
[----:B------:R-:W-:Y:S01]  /*cd60*/  F2FP.BF16.PACK_AB R6, R101, R32 ;  /* 0x000000206506723e */ /* 0x000fe200000010ff */
[----:B------:R-:W-:Y:S01]  /*cd70*/  FADD.FTZ R105, R105, R26 ;  /* 0x0000001a69697221 */ /* 0x000fe20000010000 */
[----:B--2---:R-:W-:-:S03]  /*cd80*/  F2FP.BF16.PACK_AB R7, R36, R95 ;  /* 0x0000005f2407723e */ /* 0x004fc600000010ff */
[----:B------:R-:W-:Y:S02]  /*cd90*/  FADD.FTZ R40, R40, R105 ;  /* 0x0000006928287221 */ /* 0x000fe40000010000 */
[----:B------:R-:W2:Y:S02]  /*cda0*/  MUFU.EX2 R56, R56 ;  /* 0x0000003800387308 */ /* 0x000ea40000000800 */
[----:B------:R-:W-:-:S04]  /*cdb0*/  FADD.FTZ R95, R95, R40 ;  /* 0x000000285f5f7221 */ /* 0x000fc80000010000 */
[----:B------:R-:W-:Y:S02]  /*cdc0*/  FADD.FTZ R36, R36, R95 ;  /* 0x0000005f24247221 */ /* 0x000fe40000010000 */
[----:B------:R-:W-:Y:S08]  /*cdd0*/  MUFU.EX2 R58, R58 ;  /* 0x0000003a003a7308 */ /* 0x000ff00000000800 */
[----:B------:R-:W4:Y:S01]  /*cde0*/  MUFU.EX2 R49, R49 ;  /* 0x0000003100317308 */ /* 0x000f220000000800 */
[C---:B-1----:R-:W-:Y:S07]  /*cdf0*/  HMMA.16816.F32.BF16 R68, R4.reuse, R8, R68 ;  /* 0x000000080444723c */ /* 0x042fee0000041844 */
[----:B------:R-:W-:Y:S01]  /*ce00*/  MUFU.EX2 R89, R89 ;  /* 0x0000005900597308 */ /* 0x000fe20000000800 */
[C---:B------:R-:W-:Y:S01]  /*ce10*/  HMMA.16816.F32.BF16 R72, R4.reuse, R10, R72 ;  /* 0x0000000a0448723c */ /* 0x040fe20000041848 */
[----:B------:R-:W1:Y:S06]  /*ce20*/  LDSM.16.MT88.4 R8, [R131+0x3c00] ;  /* 0x003c00008308783b */ /* 0x000e6c0000004200 */
[----:B------:R-:W5:Y:S08]  /*ce30*/  MUFU.EX2 R48, R48 ;  /* 0x0000003000307308 */ /* 0x000f700000000800 */
[----:B------:R-:W-:Y:S08]  /*ce40*/  MUFU.EX2 R38, R38 ;  /* 0x0000002600267308 */ /* 0x000ff00000000800 */
[----:B------:R-:W-:Y:S08]  /*ce50*/  MUFU.EX2 R59, R59 ;  /* 0x0000003b003b7308 */ /* 0x000ff00000000800 */
[----:B------:R-:W-:Y:S08]  /*ce60*/  MUFU.EX2 R45, R45 ;  /* 0x0000002d002d7308 */ /* 0x000ff00000000800 */
[----:B------:R-:W2:Y:S01]  /*ce70*/  MUFU.EX2 R60, R60 ;  /* 0x0000003c003c7308 */ /* 0x000ea20000000800 */
[C---:B-1----:R-:W-:Y:S07]  /*ce80*/  HMMA.16816.F32.BF16 R76, R4.reuse, R8, R76 ;  /* 0x00000008044c723c */ /* 0x042fee000004184c */
[----:B------:R-:W-:Y:S01]  /*ce90*/  MUFU.EX2 R41, R41 ;  /* 0x0000002900297308 */ /* 0x000fe20000000800 */
[----:B------:R-:W-:Y:S01]  /*cea0*/  HMMA.16816.F32.BF16 R80, R4, R10, R80 ;  /* 0x0000000a0450723c */ /* 0x000fe20000041850 */
[----:B------:R-:W1:Y:S06]  /*ceb0*/  LDSM.16.MT88.4 R8, [R131+0x4000] ;  /* 0x004000008308783b */ /* 0x000e6c0000004200 */
[----:B------:R-:W1:Y:S01]  /*cec0*/  MUFU.EX2 R62, R62 ;  /* 0x0000003e003e7308 */ /* 0x000e620000000800 */
[----:B---3--:R-:W-:-:S02]  /*ced0*/  F2FP.BF16.PACK_AB R4, R99, R42 ;  /* 0x0000002a6304723e */ /* 0x008fc400000010ff */
[----:B--2---:R-:W-:-:S05]  /*cee0*/  F2FP.BF16.PACK_AB R5, R56, R53 ;  /* 0x000000353805723e */ /* 0x004fca00000010ff */
[----:B------:R-:W-:Y:S01]  /*cef0*/  MUFU.EX2 R30, R30 ;  /* 0x0000001e001e7308 */ /* 0x000fe20000000800 */
[----:B------:R-:W-:Y:S01]  /*cf00*/  F2FP.BF16.PACK_AB R6, R93, R52 ;  /* 0x000000345d06723e */ /* 0x000fe200000010ff */
[----:B------:R-:W-:Y:S01]  /*cf10*/  FADD.FTZ R53, R53, R36 ;  /* 0x0000002435357221 */ /* 0x000fe20000010000 */
[----:B----4-:R-:W-:-:S03]  /*cf20*/  F2FP.BF16.PACK_AB R7, R49, R58 ;  /* 0x0000003a3107723e */ /* 0x010fc600000010ff */
[----:B------:R-:W-:Y:S02]  /*cf30*/  FADD.FTZ R53, R56, R53 ;  /* 0x0000003538357221 */ /* 0x000fe40000010000 */
[----:B------:R-:W2:Y:S02]  /*cf40*/  MUFU.EX2 R55, R55 ;  /* 0x0000003700377308 */ /* 0x000ea40000000800 */
[----:B------:R-:W-:Y:S01]  /*cf50*/  HMMA.16816.F32.BF16 R68, R4, R12, R68 ;  /* 0x0000000c0444723c */ /* 0x000fe20000041844 */
[----:B------:R-:W-:-:S04]  /*cf60*/  FADD.FTZ R58, R58, R53 ;  /* 0x000000353a3a7221 */ /* 0x000fc80000010000 */
[----:B------:R-:W-:Y:S01]  /*cf70*/  FADD.FTZ R58, R49, R58 ;  /* 0x0000003a313a7221 */ /* 0x000fe20000010000 */
        /* <DEDUP_REMOVED lines=8> */
[----:B------:R-:W4:Y:S01]  /*d000*/  MUFU.EX2 R35, R35 ;  /* 0x0000002300237308 */ /* 0x000f220000000800 */
[----:B-----5:R-:W-:-:S02]  /*d010*/  F2FP.BF16.PACK_AB R4, R48, R89 ;  /* 0x000000593004723e */ /* 0x020fc400000010ff */
[----:B------:R-:W-:-:S05]  /*d020*/  F2FP.BF16.PACK_AB R5, R60, R45 ;  /* 0x0000002d3c05723e */ /* 0x000fca00000010ff */
[----:B------:R-:W-:Y:S01]  /*d030*/  MUFU.EX2 R31, R31 ;  /* 0x0000001f001f7308 */ /* 0x000fe20000000800 */
[----:B------:R-:W-:Y:S01]  /*d040*/  F2FP.BF16.PACK_AB R6, R59, R38 ;  /* 0x000000263b06723e */ /* 0x000fe200000010ff */
[----:B------:R-:W-:Y:S01]  /*d050*/  FADD.FTZ R45, R45, R58 ;  /* 0x0000003a2d2d7221 */ /* 0x000fe20000010000 */
[----:B------:R-:W-:-:S03]  /*d060*/  F2FP.BF16.PACK_AB R7, R62, R41 ;  /* 0x000000293e07723e */ /* 0x000fc600000010ff */
[----:B------:R-:W-:Y:S02]  /*d070*/  FADD.FTZ R60, R60, R45 ;  /* 0x0000002d3c3c7221 */ /* 0x000fe40000010000 */
[----:B------:R-:W5:Y:S02]  /*d080*/  MUFU.EX2 R46, R46 ;  /* 0x0000002e002e7308 */ /* 0x000f640000000800 */
[C---:B------:R-:W-:Y:S06]  /*d090*/  HMMA.16816.F32.BF16 R68, R4.reuse, R16, R68 ;  /* 0x000000100444723c */ /* 0x040fec0000041844 */
[----:B------:R-:W-:Y:S02]  /*d0a0*/  MUFU.EX2 R34, R34 ;  /* 0x0000002200227308 */ /* 0x000fe40000000800 */
[C---:B------:R-:W-:Y:S01]  /*d0b0*/  HMMA.16816.F32.BF16 R72, R4.reuse, R18, R72 ;  /* 0x000000120448723c */ /* 0x040fe20000041848 */
[----:B------:R-:W1:Y:S05]  /*d0c0*/  LDSM.16.MT88.4 R16, [R131+0x4800] ;  /* 0x004800008310783b */ /* 0x000e6a0000004200 */
[----:B------:R-:W1:Y:S02]  /*d0d0*/  MUFU.EX2 R39, R39 ;  /* 0x0000002700277308 */ /* 0x000e640000000800 */
[C---:B---3--:R-:W-:Y:S06]  /*d0e0*/  HMMA.16816.F32.BF16 R76, R4.reuse, R12, R76 ;  /* 0x0000000c044c723c */ /* 0x048fec000004184c */
[----:B------:R-:W-:Y:S01]  /*d0f0*/  MUFU.EX2 R29, R29 ;  /* 0x0000001d001d7308 */ /* 0x000fe20000000800 */
[----:B------:R-:W-:Y:S01]  /*d100*/  FADD.FTZ R12, R0, R63 ;  /* 0x0000003f000c7221 */ /* 0x000fe20000010000 */
[----:B------:R-:W-:Y:S03]  /*d110*/  HMMA.16816.F32.BF16 R80, R4, R14, R80 ;  /* 0x0000000e0450723c */ /* 0x000fe60000041850 */
[----:B------:R-:W-:-:S02]  /*d120*/  FADD.FTZ R121, R121, R12 ;  /* 0x0000000c79797221 */ /* 0x000fc40000010000 */
[----:B------:R-:W3:Y:S01]  /*d130*/  LDSM.16.MT88.4 R12, [R132+0x4c00] ;  /* 0x004c0000840c783b */ /* 0x000ee20000004200 */
[----:B------:R-:W-:Y:S01]  /*d140*/  MUFU.EX2 R24, R24 ;  /* 0x0000001800187308 */ /* 0x000fe20000000800 */
[----:B------:R-:W-:Y:S01]  /*d150*/  FADD.FTZ R121, R44, R121 ;  /* 0x000000792c797221 */ /* 0x000fe20000010000 */
[----:B--2---:R-:W-:Y:S02]  /*d160*/  F2FP.BF16.PACK_AB R4, R55, R30 ;  /* 0x0000001e3704723e */ /* 0x004fe400000010ff */
[----:B----4-:R-:W-:Y:S01]  /*d170*/  F2FP.BF16.PACK_AB R5, R35, R2 ;  /* 0x000000022305723e */ /* 0x010fe200000010ff */
[----:B------:R-:W-:Y:S01]  /*d180*/  FADD.FTZ R32, R32, R121 ;  /* 0x0000007920207221 */ /* 0x000fe20000010000 */
[----:B------:R-:W-:Y:S02]  /*d190*/  F2FP.BF16.PACK_AB R6, R54, R47 ;  /* 0x0000002f3606723e */ /* 0x000fe400000010ff */
[----:B-----5:R-:W-:Y:S01]  /*d1a0*/  F2FP.BF16.PACK_AB R7, R46, R31 ;  /* 0x0000001f2e07723e */ /* 0x020fe200000010ff */
[----:B------:R-:W-:Y:S01]  /*d1b0*/  FADD.FTZ R101, R101, R32 ;  /* 0x0000002065657221 */ /* 0x000fe20000010000 */
[----:B------:R-:W-:Y:S03]  /*d1c0*/  MUFU.EX2 R0, R27 ;  /* 0x0000001b00007308 */ /* 0x000fe60000000800 */
[----:B------:R-:W-:-:S02]  /*d1d0*/  FADD.FTZ R42, R42, R101 ;  /* 0x000000652a2a7221 */ /* 0x000fc40000010000 */
[C---:B-1----:R-:W-:Y:S02]  /*d1e0*/  HMMA.16816.F32.BF16 R68, R4.reuse, R8, R68 ;  /* 0x000000080444723c */ /* 0x042fe40000041844 */
[----:B------:R-:W-:Y:S01]  /*d1f0*/  FADD.FTZ R99, R99, R42 ;  /* 0x0000002a63637221 */ /* 0x000fe20000010000 */
[----:B------:R-:W1:Y:S05]  /*d200*/  MUFU.EX2 R25, R25 ;  /* 0x0000001900197308 */ /* 0x000e6a0000000800 */
[C---:B------:R-:W-:Y:S01]  /*d210*/  HMMA.16816.F32.BF16 R72, R4.reuse, R10, R72 ;  /* 0x0000000a0448723c */ /* 0x040fe20000041848 */
[----:B------:R-:W2:Y:S02]  /*d220*/  LDSM.16.MT88.4 R8, [R131+0x4c00] ;  /* 0x004c00008308783b */ /* 0x000ea40000004200 */
[----:B------:R-:W-:Y:S05]  /*d230*/  MUFU.EX2 R23, R23 ;  /* 0x0000001700177308 */ /* 0x000fea0000000800 */
[C---:B------:R-:W-:Y:S03]  /*d240*/  HMMA.16816.F32.BF16 R76, R4.reuse, R16, R76 ;  /* 0x00000010044c723c */ /* 0x040fe6000004184c */
[----:B------:R-:W4:Y:S04]  /*d250*/  MUFU.EX2 R156, R156 ;  /* 0x0000009c009c7308 */ /* 0x000f280000000800 */
[----:B------:R-:W-:Y:S01]  /*d260*/  FADD.FTZ R16, R52, R99 ;  /* 0x0000006334107221 */ /* 0x000fe20000010000 */
[----:B------:R-:W-:Y:S03]  /*d270*/  HMMA.16816.F32.BF16 R80, R4, R18, R80 ;  /* 0x000000120450723c */ /* 0x000fe60000041850 */
[----:B------:R-:W-:-:S04]  /*d280*/  FADD.FTZ R16, R93, R16 ;  /* 0x000000105d107221 */ /* 0x000fc80000010000 */
[----:B------:R-:W-:Y:S01]  /*d290*/  FADD.FTZ R17, R89, R16 ;  /* 0x0000001059117221 */ /* 0x000fe20000010000 */
[----:B------:R-:W-:Y:S02]  /*d2a0*/  F2FP.BF16.PACK_AB R4, R39, R34 ;  /* 0x000000222704723e */ /* 0x000fe400000010ff */
[----:B-1----:R-:W-:Y:S01]  /*d2b0*/  F2FP.BF16.PACK_AB R5, R25, R0 ;  /* 0x000000001905723e */ /* 0x002fe200000010ff */
[----:B------:R-:W-:Y:S01]  /*d2c0*/  FADD.FTZ R17, R48, R17 ;  /* 0x0000001130117221 */ /* 0x000fe20000010000 */
[----:B------:R-:W-:Y:S02]  /*d2d0*/  F2FP.BF16.PACK_AB R6, R24, R29 ;  /* 0x0000001d1806723e */ /* 0x000fe400000010ff */
[----:B----4-:R-:W-:Y:S01]  /*d2e0*/  F2FP.BF16.PACK_AB R7, R156, R23 ;  /* 0x000000179c07723e */ /* 0x010fe200000010ff */
[----:B------:R-:W-:-:S04]  /*d2f0*/  FADD.FTZ R38, R38, R17 ;  /* 0x0000001126267221 */ /* 0x000fc80000010000 */
[----:B------:R-:W-:Y:S02]  /*d300*/  FADD.FTZ R59, R59, R38 ;  /* 0x000000263b3b7221 */ /* 0x000fe40000010000 */
[----:B---3--:R-:W-:Y:S02]  /*d310*/  HMMA.16816.F32.BF16 R68, R4, R12, R68 ;  /* 0x0000000c0444723c */ /* 0x008fe40000041844 */
[----:B------:R-:W-:-:S05]  /*d320*/  FADD.FTZ R30, R30, R59 ;  /* 0x0000003b1e1e7221 */ /* 0x000fca0000010000 */
[----:B------:R-:W-:Y:S01]  /*d330*/  FADD.FTZ R13, R41, R60 ;  /* 0x0000003c290d7221 */ /* 0x000fe20000010000 */
[----:B--2---:R-:W-:Y:S03]  /*d340*/  HMMA.16816.F32.BF16 R76, R4, R8, R76 ;  /* 0x00000008044c723c */ /* 0x004fe6000004184c */
[----:B------:R-:W-:-:S04]  /*d350*/  FADD.FTZ R13, R62, R13 ;  /* 0x0000000d3e0d7221 */ /* 0x000fc80000010000 */
[----:B------:R-:W-:Y:S01]  /*d360*/  FADD.FTZ R12, R2, R13 ;  /* 0x0000000d020c7221 */ /* 0x000fe20000010000 */
[C---:B------:R-:W-:Y:S01]  /*d370*/  HMMA.16816.F32.BF16 R72, R4.reuse, R14, R72 ;  /* 0x0000000e0448723c */ /* 0x040fe20000041848 */
[----:B------:R-:W-:Y:S02]  /*d380*/  FADD.FTZ R2, R55, R30 ;  /* 0x0000001e37027221 */ /* 0x000fe40000010000 */
[----:B------:R-:W-:Y:S02]  /*d390*/  FADD.FTZ R12, R35, R12 ;  /* 0x0000000c230c7221 */ /* 0x000fe40000010000 */
[----:B------:R-:W-:Y:S01]  /*d3a0*/  FADD.FTZ R9, R47, R2 ;  /* 0x000000022f097221 */ /* 0x000fe20000010000 */
[----:B------:R-:W-:Y:S01]  /*d3b0*/  MOV R2, R20 ;  /* 0x0000001400027202 */ /* 0x000fe20000000f00 */
[----:B------:R-:W-:Y:S01]  /*d3c0*/  FADD.FTZ R13, R31, R12 ;  /* 0x0000000c1f0d7221 */ /* 0x000fe20000010000 */
[----:B------:R-:W-:Y:S01]  /*d3d0*/  HMMA.16816.F32.BF16 R80, R4, R10, R80 ;  /* 0x0000000a0450723c */ /* 0x000fe20000041850 */
        /* <DEDUP_REMOVED lines=8> */
[----:B------:R-:W-:Y:S01]  /*d460*/  MOV R0, R3 ;  /* 0x0000000300007202 */ /* 0x000fe20000000f00 */
[----:B------:R-:W-:Y:S02]  /*d470*/  FADD.FTZ R157, R24, R29 ;  /* 0x0000001d189d7221 */ /* 0x000fe40000010000 */
[----:B------:R-:W-:Y:S02]  /*d480*/  FADD.FTZ R156, R156, R23 ;  /* 0x000000179c9c7221 */ /* 0x000fe40000010000 */
.L_x_3992:
[----:B------:R-:W-:Y:S05]  /*d490*/  @!P1 BRA `(.L_x_4000) ;  /* 0x000028a000009947 */ /* 0x000fea0003800000 */
[----:B------:R-:W-:Y:S01]  /*d4a0*/  IMAD.MOV.U32 R153, RZ, RZ, c[0x0][0x1a0] ;  /* 0x00006800ff997624 */ /* 0x000fe200078e00ff */
[----:B------:R-:W-:Y:S02]  /*d4b0*/  MOV R3, R0 ;  /* 0x0000000000037202 */ /* 0x000fe40000000f00 */
[----:B------:R-:W-:Y:S01]  /*d4c0*/  MOV R87, R2 ;  /* 0x0000000200577202 */ /* 0x000fe20000000f00 */
[----:B------:R-:W-:-:S05]  /*d4d0*/  IMAD.U32 R152, R153, -0x80, RZ ;  /* 0xffffff8099987824 */ /* 0x000fca00078e00ff */
[----:B------:R-:W-:Y:S02]  /*d4e0*/  SHF.R.S32.HI R151, RZ, 0x1f, R152 ;  /* 0x0000001fff977819 */ /* 0x000fe40000011498 */
.L_x_4004:
        /* <DEDUP_REMOVED lines=65> */
.L_x_4001:
        /* <DEDUP_REMOVED lines=46> */
[----:B------:R-:W0:Y:S04]  /*dbe0*/  LDGDEPBAR ;  /* 0x00000000000079af */ /* 0x000e280000000000 */
[----:B------:R-:W1:Y:S01]  /*dbf0*/  LDSM.16.M88.4 R104, [R134+0x1c00] ;  /* 0x001c00008668783b */ /* 0x000e620000000200 */
[----:B---3--:R-:W-:Y:S03]  /*dc00*/  IMAD.MOV.U32 R154, RZ, RZ, R158 ;  /* 0x000000ffff9a7224 */ /* 0x008fe600078e009e */
[----:B------:R-:W3:Y:S01]  /*dc10*/  LDSM.16.M88.4 R108, [R134+0x2000] ;  /* 0x00200000866c783b */ /* 0x000ee20000000200 */
[----:B------:R-:W-:Y:S03]  /*dc20*/  IMAD.MOV.U32 R155, RZ, RZ, R159 ;  /* 0x000000ffff9b7224 */ /* 0x000fe600078e009f */
[----:B--2---:R-:W2:Y:S04]  /*dc30*/  LDSM.16.M88.4 R112, [R134+0x2400] ;  /* 0x002400008670783b */ /* 0x004ea80000000200 */
[----:B------:R-:W1:Y:S04]  /*dc40*/  LDSM.16.M88.4 R116, [R134+0x2800] ;  /* 0x002800008674783b */ /* 0x000e680000000200 */
[----:B------:R-:W1:Y:S01]  /*dc50*/  LDSM.16.M88.4 R120, [R134+0x2c00] ;  /* 0x002c00008678783b */ /* 0x000e620000000200 */
[C---:B----4-:R-:W-:Y:S08]  /*dc60*/  HMMA.16816.F32.BF16 R4, R88.reuse, R92, RZ ;  /* 0x0000005c5804723c */ /* 0x050ff000000418ff */
[C---:B------:R-:W-:Y:S01]  /*dc70*/  HMMA.16816.F32.BF16 R8, R88.reuse, R94, RZ ;  /* 0x0000005e5808723c */ /* 0x040fe200000418ff */
[----:B------:R-:W-:Y:S07]  /*dc80*/  LDSM.16.M88.4 R92, [R133] ;  /* 0x00000000855c783b */ /* 0x000fee0000000200 */
[C---:B-----5:R-:W-:Y:S08]  /*dc90*/  HMMA.16816.F32.BF16 R12, R88.reuse, R96, RZ ;  /* 0x00000060580c723c */ /* 0x060ff000000418ff */
[C---:B------:R-:W-:Y:S08]  /*dca0*/  HMMA.16816.F32.BF16 R16, R88.reuse, R98, RZ ;  /* 0x000000625810723c */ /* 0x040ff000000418ff */
[C---:B-1----:R-:W-:Y:S08]  /*dcb0*/  HMMA.16816.F32.BF16 R20, R88.reuse, R100, RZ ;  /* 0x000000645814723c */ /* 0x042ff000000418ff */
[C---:B------:R-:W-:Y:S08]  /*dcc0*/  HMMA.16816.F32.BF16 R24, R88.reuse, R102, RZ ;  /* 0x000000665818723c */ /* 0x040ff000000418ff */
[C---:B------:R-:W-:Y:S08]  /*dcd0*/  HMMA.16816.F32.BF16 R28, R88.reuse, R104, RZ ;  /* 0x00000068581c723c */ /* 0x040ff000000418ff */
[C---:B------:R-:W-:Y:S08]  /*dce0*/  HMMA.16816.F32.BF16 R32, R88.reuse, R106, RZ ;  /* 0x0000006a5820723c */ /* 0x040ff000000418ff */
[C---:B---3--:R-:W-:Y:S08]  /*dcf0*/  HMMA.16816.F32.BF16 R36, R88.reuse, R108, RZ ;  /* 0x0000006c5824723c */ /* 0x048ff000000418ff */
[C---:B------:R-:W-:Y:S08]  /*dd00*/  HMMA.16816.F32.BF16 R40, R88.reuse, R110, RZ ;  /* 0x0000006e5828723c */ /* 0x040ff000000418ff */
[C---:B--2---:R-:W-:Y:S08]  /*dd10*/  HMMA.16816.F32.BF16 R44, R88.reuse, R112, RZ ;  /* 0x00000070582c723c */ /* 0x044ff000000418ff */
[C---:B------:R-:W-:Y:S08]  /*dd20*/  HMMA.16816.F32.BF16 R48, R88.reuse, R114, RZ ;  /* 0x000000725830723c */ /* 0x040ff000000418ff */
[C---:B------:R-:W-:Y:S08]  /*dd30*/  HMMA.16816.F32.BF16 R52, R88.reuse, R116, RZ ;  /* 0x000000745834723c */ /* 0x040ff000000418ff */
[C---:B------:R-:W-:Y:S08]  /*dd40*/  HMMA.16816.F32.BF16 R56, R88.reuse, R118, RZ ;  /* 0x000000765838723c */ /* 0x040ff000000418ff */
[C---:B------:R-:W-:Y:S08]  /*dd50*/  HMMA.16816.F32.BF16 R60, R88.reuse, R120, RZ ;  /* 0x00000078583c723c */ /* 0x040ff000000418ff */
[----:B------:R-:W-:Y:S01]  /*dd60*/  HMMA.16816.F32.BF16 R64, R88, R122, RZ ;  /* 0x0000007a5840723c */ /* 0x000fe200000418ff */
[----:B------:R-:W1:Y:S07]  /*dd70*/  LDSM.16.M88.4 R88, [R135] ;  /* 0x000000008758783b */ /* 0x000e6e0000000200 */
[C---:B-1----:R-:W-:Y:S08]  /*dd80*/  HMMA.16816.F32.BF16 R4, R88.reuse, R92, R4 ;  /* 0x0000005c5804723c */ /* 0x042ff00000041804 */
[C---:B------:R-:W-:Y:S01]  /*dd90*/  HMMA.16816.F32.BF16 R8, R88.reuse, R94, R8 ;  /* 0x0000005e5808723c */ /* 0x040fe20000041808 */
        /* <DEDUP_REMOVED lines=18> */
[----:B------:R-:W1:Y:S01]  /*dec0*/  LDSM.16.M88.4 R92, [R124] ;  /* 0x000000007c5c783b */ /* 0x000e620000000200 */
[----:B------:R-:W-:Y:S04]  /*ded0*/  DEPBAR.LE SB0, 0x0 ;  /* 0x000080000000791a */ /* 0x000fe80000000000 */
[----:B------:R-:W-:Y:S02]  /*dee0*/  BAR.SYNC.DEFER_BLOCKING 0x0 ;  /* 0x0000000000007b1d */ /* 0x000fe40000010000 */
[C---:B-1----:R-:W-:Y:S08]  /*def0*/  HMMA.16816.F32.BF16 R60, R88.reuse, R92, R60 ;  /* 0x0000005c583c723c */ /* 0x042ff0000004183c */
[----:B------:R-:W-:Y:S01]  /*df00*/  HMMA.16816.F32.BF16 R64, R88, R94, R64 ;  /* 0x0000005e5840723c */ /* 0x000fe20000041840 */
[----:B------:R-:W-:-:S07]  /*df10*/  @!P1 BRA `(.L_x_4002) ;  /* 0x000006a000009947 */ /* 0x000fce0003800000 */
[----:B------:R-:W-:Y:S05]  /*df20*/  IMAD.MOV.U32 R0, RZ, RZ, c[0x0][0x198] ;  /* 0x00006600ff007624 */ /* 0x000fea00078e00ff */
[----:B------:R-:W-:Y:S04]  /*df30*/  LEA R88, -R0, RZ, 0x7 ;  /* 0x000000ff00587211 */ /* 0x000fe800078e39ff */
[----:B------:R-:W-:Y:S01]  /*df40*/  SHF.R.S32.HI R89, RZ, 0x1f, R88 ;  /* 0x0000001fff597819 */ /* 0x000fe20000011458 */
[----:B------:R-:W-:-:S06]  /*df50*/  @!P2 BRA `(.L_x_4003) ;  /* 0x000003c00000a947 */ /* 0x000fcc0003800000 */
[----:B------:R-:W-:Y:S01]  /*df60*/  IMAD.MOV.U32 R88, RZ, RZ, RZ ;  /* 0x000000ffff587224 */ /* 0x000fe200078e00ff */
[----:B------:R-:W-:Y:S04]  /*df70*/  IABS R86, c[0x0][0x2d0] ;  /* 0x0000b40000567a13 */ /* 0x000fe80000000000 */
[----:B------:R-:W1:Y:S10]  /*df80*/  I2F.RP R90, R86 ;  /* 0x00000056005a7306 */ /* 0x000e740000209400 */
[----:B-1----:R-:W1:Y:S02]  /*df90*/  MUFU.RCP R2, R90 ;  /* 0x0000005a00027308 */ /* 0x002e640000001000 */
[----:B-1----:R-:W-:Y:S08]  /*dfa0*/  IADD3 R92, R2, 0xffffffe, RZ ;  /* 0x0ffffffe025c7810 */ /* 0x002ff00007ffe0ff */
[----:B------:R-:W1:Y:S02]  /*dfb0*/  F2I.FTZ.U32.TRUNC.NTZ R89, R92 ;  /* 0x0000005c00597305 */ /* 0x000e64000021f000 */
[--C-:B-1----:R-:W-:Y:S04]  /*dfc0*/  IMAD.MOV R2, RZ, RZ, -R89.reuse ;  /* 0x000000ffff027224 */ /* 0x102fe800078e0a59 */
[----:B------:R-:W-:Y:S04]  /*dfd0*/  IMAD R2, R2, R86, RZ ;  /* 0x0000005602027224 */ /* 0x000fe800078e02ff */
[----:B------:R-:W-:Y:S04]  /*dfe0*/  IMAD.HI.U32 R2, R89, R2, R88 ;  /* 0x0000000259027227 */ /* 0x000fe800078e0058 */
[----:B------:R-:W-:Y:S05]  /*dff0*/  IMAD.SHL.U32 R88, R150, 0x80, RZ ;  /* 0x0000008096587824 */ /* 0x000fea00078e00ff */
[----:B------:R-:W-:Y:S05]  /*e000*/  IABS R91, R88 ;  /* 0x00000058005b7213 */ /* 0x000fea0000000000 */
[----:B------:R-:W-:Y:S04]  /*e010*/  IMAD.HI.U32 R90, R2, R91, RZ ;  /* 0x0000005b025a7227 */ /* 0x000fe800078e00ff */
[----:B------:R-:W-:Y:S04]  /*e020*/  IMAD.MOV R89, RZ, RZ, -R90 ;  /* 0x000000ffff597224 */ /* 0x000fe800078e0a5a */
[----:B------:R-:W-:Y:S01]  /*e030*/  IMAD R91, R86, R89, R91 ;  /* 0x00000059565b7224 */ /* 0x000fe200078e025b */
[C---:B------:R-:W-:Y:S04]  /*e040*/  LOP3.LUT R89, R88.reuse, c[0x0][0x2d0], RZ, 0x3c, !PT ;  /* 0x0000b40058597a12 */ /* 0x040fe800078e3cff */
[----:B------:R-:W-:Y:S02]  /*e050*/  ISETP.GE.AND P4, PT, R89, RZ, PT ;  /* 0x000000ff5900720c */ /* 0x000fe40003f86270 */
[----:B------:R-:W-:Y:S02]  /*e060*/  IADD3 R89, R88, -0x80, RZ ;  /* 0xffffff8058597810 */ /* 0x000fe40007ffe0ff */
[----:B------:R-:W-:Y:S02]  /*e070*/  ISETP.GT.U32.AND P5, PT, R86, R91, PT ;  /* 0x0000005b5600720c */ /* 0x000fe40003fa4070 */
[----:B------:R-:W-:Y:S02]  /*e080*/  IABS R88, R89 ;  /* 0x0000005900587213 */ /* 0x000fe40000000000 */
[----:B------:R-:W-:Y:S03]  /*e090*/  LOP3.LUT R89, R89, c[0x0][0x2d0], RZ, 0x3c, !PT ;  /* 0x0000b40059597a12 */ /* 0x000fe600078e3cff */
[----:B------:R-:W-:Y:S01]  /*e0a0*/  IMAD.HI.U32 R2, R2, R88, RZ ;  /* 0x0000005802027227 */ /* 0x000fe200078e00ff */
[----:B------:R-:W-:Y:S03]  /*e0b0*/  ISETP.GE.AND P1, PT, R89, RZ, PT ;  /* 0x000000ff5900720c */ /* 0x000fe60003f26270 */
[----:B------:R-:W-:Y:S02]  /*e0c0*/  IMAD.MOV R89, RZ, RZ, -R2 ;  /* 0x000000ffff597224 */ /* 0x000fe400078e0a02 */
[----:B------:R-:W-:Y:S01]  /*e0d0*/  @!P5 IMAD.IADD R91, R91, 0x1, -R86 ;  /* 0x000000015b5bd824 */ /* 0x000fe200078e0a56 */
[----:B------:R-:W-:Y:S01]  /*e0e0*/  @!P5 IADD3 R90, R90, 0x1, RZ ;  /* 0x000000015a5ad810 */ /* 0x000fe20007ffe0ff */
[C---:B------:R-:W-:Y:S01]  /*e0f0*/  IMAD R88, R86.reuse, R89, R88 ;  /* 0x0000005956587224 */ /* 0x040fe200078e0258 */
[----:B------:R-:W-:Y:S02]  /*e100*/  LOP3.LUT R89, RZ, c[0x0][0x2d0], RZ, 0x33, !PT ;  /* 0x0000b400ff597a12 */ /* 0x000fe400078e33ff */
[----:B------:R-:W-:Y:S02]  /*e110*/  ISETP.GE.U32.AND P6, PT, R91, R86, PT ;  /* 0x000000565b00720c */ /* 0x000fe40003fc6070 */
[----:B------:R-:W-:Y:S11]  /*e120*/  ISETP.GT.U32.AND P3, PT, R86, R88, PT ;  /* 0x000000585600720c */ /* 0x000ff60003f64070 */
[----:B------:R-:W-:Y:S02]  /*e130*/  @P6 IADD3 R90, R90, 0x1, RZ ;  /* 0x000000015a5a6810 */ /* 0x000fe40007ffe0ff */
[----:B------:R-:W-:Y:S01]  /*e140*/  @!P3 IMAD.IADD R88, R88, 0x1, -R86 ;  /* 0x000000015858b824 */ /* 0x000fe200078e0a56 */
[----:B------:R-:W-:Y:S02]  /*e150*/  @!P3 IADD3 R2, R2, 0x1, RZ ;  /* 0x000000010202b810 */ /* 0x000fe40007ffe0ff */
[----:B------:R-:W-:Y:S02]  /*e160*/  @!P4 IMAD.MOV R90, RZ, RZ, -R90 ;  /* 0x000000ffff5ac224 */ /* 0x000fe400078e0a5a */
[----:B------:R-:W-:Y:S11]  /*e170*/  ISETP.GE.U32.AND P3, PT, R88, R86, PT ;  /* 0x000000565800720c */ /* 0x000ff60003f66070 */
[----:B------:R-:W-:Y:S02]  /*e180*/  @!UPT UIADD3 URZ, URZ, URZ, URZ ;  /* 0x0000003f3f3ff290 */ /* 0x000fe4000fffe03f */
[----:B------:R-:W-:Y:S02]  /*e190*/  @P3 IADD3 R2, R2, 0x1, RZ ;  /* 0x0000000102023810 */ /* 0x000fe40007ffe0ff */
[----:B------:R-:W-:Y:S03]  /*e1a0*/  ISETP.NE.AND P3, PT, RZ, c[0x0][0x2d0], PT ;  /* 0x0000b400ff007a0c */ /* 0x000fe60003f65270 */
[----:B------:R-:W-:Y:S05]  /*e1b0*/  @!P1 IMAD.MOV R2, RZ, RZ, -R2 ;  /* 0x000000ffff029224 */ /* 0x000fea00078e0a02 */
[C---:B------:R-:W-:Y:S02]  /*e1c0*/  SEL R93, R89.reuse, R2, !P3 ;  /* 0x00000002595d7207 */ /* 0x040fe40005800000 */
[----:B------:R-:W-:Y:S02]  /*e1d0*/  SEL R89, R89, R90, !P3 ;  /* 0x0000005a59597207 */ /* 0x000fe40005800000 */
[CC--:B------:R-:W-:Y:S04]  /*e1e0*/  LEA R96, P1, R93.reuse, R144.reuse, 0x2 ;  /* 0x000000905d607211 */ /* 0x0c0fe800078210ff */
[-C--:B------:R-:W-:Y:S02]  /*e1f0*/  LEA.HI.X.SX32 R97, R93, R145.reuse, 0x2, P1 ;  /* 0x000000915d617211 */ /* 0x080fe400008f16ff */
[C---:B------:R-:W-:Y:S03]  /*e200*/  LEA R94, P1, R89.reuse, R144, 0x2 ;  /* 0x00000090595e7211 */ /* 0x040fe600078210ff */
[----:B------:R-:W2:Y:S01]  /*e210*/  LDG.E R2, [R96.64] ;  /* 0x0000000660027981 */ /* 0x000ea2000c1e1900 */
[C---:B------:R-:W-:Y:S01]  /*e220*/  LEA.HI.X.SX32 R95, R89.reuse, R145, 0x2, P1 ;  /* 0x00000091595f7211 */ /* 0x040fe200008f16ff */
[----:B------:R-:W-:Y:S04]  /*e230*/  IMAD.IADD R89, R89, 0x1, -R93 ;  /* 0x0000000159597824 */ /* 0x000fe800078e0a5d */
[----:B------:R-:W2:Y:S02]  /*e240*/  LDG.E R91, [R94.64] ;  /* 0x000000065e5b7981 */ /* 0x000ea4000c1e1900 */
[----:B--2---:R-:W-:Y:S02]  /*e250*/  IMAD.IADD R91, R2, 0x1, -R91 ;  /* 0x00000001025b7824 */ /* 0x004fe400078e0a5b */
[----:B------:R-:W-:Y:S04]  /*e260*/  IMAD.MOV.U32 R2, RZ, RZ, c[0x0][0x2d0] ;  /* 0x0000b400ff027624 */ /* 0x000fe800078e00ff */
[----:B------:R-:W-:Y:S04]  /*e270*/  IMAD R2, R89, R2, -0x80 ;  /* 0xffffff8059027424 */ /* 0x000fe800078e0202 */
[C---:B------:R-:W-:Y:S01]  /*e280*/  IMAD.WIDE.U32 R88, R2.reuse, c[0x0][0x198], RZ ;  /* 0x0000660002587a25 */ /* 0x040fe200078e00ff */
[----:B------:R-:W-:Y:S05]  /*e290*/  SHF.R.S32.HI R93, RZ, 0x1f, R2 ;  /* 0x0000001fff5d7819 */ /* 0x000fea0000011402 */
[----:B------:R-:W-:Y:S04]  /*e2a0*/  IMAD R93, R93, c[0x0][0x198], RZ ;  /* 0x000066005d5d7a24 */ /* 0x000fe800078e02ff */
[----:B------:R-:W-:Y:S01]  /*e2b0*/  IMAD R93, R2, c[0x0][0x19c], R93 ;  /* 0x00006700025d7a24 */ /* 0x000fe200078e025d */
[----:B------:R-:W-:Y:S03]  /*e2c0*/  SHF.R.S32.HI R2, RZ, 0x1f, R91 ;  /* 0x0000001fff027819 */ /* 0x000fe6000001145b */
[----:B------:R-:W-:Y:S02]  /*e2d0*/  IMAD.IADD R89, R89, 0x1, R93 ;  /* 0x0000000159597824 */ /* 0x000fe400078e025d */
[----:B------:R-:W-:Y:S02]  /*e2e0*/  IMAD R2, R2, c[0x0][0x180], RZ ;  /* 0x0000600002027a24 */ /* 0x000fe400078e02ff */
[C---:B------:R-:W-:Y:S04]  /*e2f0*/  IMAD.WIDE.U32 R88, R91.reuse, c[0x0][0x180], R88 ;  /* 0x000060005b587a25 */ /* 0x040fe800078e0058 */
[----:B------:R-:W-:Y:S04]  /*e300*/  IMAD R2, R91, c[0x0][0x184], R2 ;  /* 0x000061005b027a24 */ /* 0x000fe800078e0202 */
[----:B------:R-:W-:Y:S02]  /*e310*/  IMAD.IADD R89, R89, 0x1, R2 ;  /* 0x0000000159597824 */ /* 0x000fe400078e0202 */
.L_x_4003:
[----:B------:R1:W-:Y:S01]  /*e320*/  @P0 STS [R149+0x1000], RZ ;  /* 0x001000ff95000388 */ /* 0x0003e20000000800 */
[C---:B------:R-:W-:Y:S03]  /*e330*/  LEA R92, P1, R88.reuse, R146, 0x1 ;  /* 0x00000092585c7211 */ /* 0x040fe600078208ff */
[----:B------:R1:W-:Y:S01]  /*e340*/  @P0 STS [R149+0x1004], RZ ;  /* 0x001004ff95000388 */ /* 0x0003e20000000800 */
[-CC-:B------:R-:W-:Y:S02]  /*e350*/  LEA.HI.X R93, R88, R147.reuse, R89.reuse, 0x1, P1 ;  /* 0x00000093585d7211 */ /* 0x180fe400008f0c59 */
[----:B------:R-:W-:Y:S01]  /*e360*/  @!P0 IADD3 R91, P1, R139, R88, RZ ;  /* 0x000000588b5b8210 */ /* 0x000fe20007f3e0ff */
[----:B------:R1:W-:Y:S04]  /*e370*/  @P0 STS.64 [R149+0x1008], RZ ;  /* 0x001008ff95000388 */ /* 0x0003e80000000a00 */
[----:B------:R-:W-:Y:S01]  /*e380*/  @!PT LDS RZ, [RZ] ;  /* 0x00000000fffff984 */ /* 0x000fe20000000800 */
[----:B------:R-:W-:Y:S01]  /*e390*/  @!PT LDS RZ, [RZ] ;  /* 0x00000000fffff984 */ /* 0x000fe20000000800 */
[----:B------:R-:W-:Y:S01]  /*e3a0*/  @!PT LDS RZ, [RZ] ;  /* 0x00000000fffff984 */ /* 0x000fe20000000800 */
[----:B------:R1:W-:Y:S01]  /*e3b0*/  @!P0 LDGSTS.E.BYPASS.LTC128B.128 [R149+0x1000], [R92.64] ;  /* 0x010000005c958fae */ /* 0x0003e2000b901d46 */
[--C-:B------:R-:W-:Y:S01]  /*e3c0*/  @!P0 IMAD.X R2, R138, 0x1, R89.reuse, P1 ;  /* 0x000000018a028824 */ /* 0x100fe200008e0659 */
[C---:B------:R-:W-:Y:S02]  /*e3d0*/  @!P0 LEA R94, P1, R91.reuse, R146, 0x1 ;  /* 0x000000925b5e8211 */ /* 0x040fe400078208ff */
[----:B------:R1:W-:Y:S02]  /*e3e0*/  @P0 STS.128 [R149+0x1800], RZ ;  /* 0x001800ff95000388 */ /* 0x0003e40000000c00 */
[----:B------:R-:W-:Y:S01]  /*e3f0*/  @!P0 LEA.HI.X R95, R91, R147, R2, 0x1, P1 ;  /* 0x000000935b5f8211 */ /* 0x000fe200008f0c02 */
[----:B------:R-:W-:Y:S01]  /*e400*/  @!P0 IMAD.MOV.U32 R2, RZ, RZ, c[0x0][0x19c] ;  /* 0x00006700ff028624 */ /* 0x000fe200078e00ff */
[C---:B------:R-:W-:Y:S03]  /*e410*/  @!P0 LEA R86, P1, R0.reuse, R88, 0x6 ;  /* 0x0000005800568211 */ /* 0x040fe600078230ff */
[----:B------:R-:W-:Y:S01]  /*e420*/  @!PT LDS RZ, [RZ] ;  /* 0x00000000fffff984 */ /* 0x000fe20000000800 */
[----:B------:R-:W-:Y:S01]  /*e430*/  @!PT LDS RZ, [RZ] ;  /* 0x00000000fffff984 */ /* 0x000fe20000000800 */
[----:B------:R-:W-:Y:S01]  /*e440*/  @!PT LDS RZ, [RZ] ;  /* 0x00000000fffff984 */ /* 0x000fe20000000800 */
[----:B------:R2:W-:Y:S01]  /*e450*/  @!P0 LDGSTS.E.BYPASS.LTC128B.128 [R149+0x1800], [R94.64] ;  /* 0x018000005e958fae */ /* 0x0005e2000b901d46 */
[C---:B------:R-:W-:Y:S01]  /*e460*/  @!P0 LEA.HI.X R2, R0.reuse, R89, R2, 0x6, P1 ;  /* 0x0000005900028211 */ /* 0x040fe200008f3402 */
[----:B------:R-:W-:Y:S01]  /*e470*/  @!P0 IMAD.WIDE.U32 R88, R0, 0x60, R88 ;  /* 0x0000006000588825 */ /* 0x000fe200078e0058 */
[CC--:B------:R-:W-:Y:S01]  /*e480*/  @!P0 LEA R90, P1, R86.reuse, R146.reuse, 0x1 ;  /* 0x00000092565a8211 */ /* 0x0c0fe200078208ff */
[----:B------:R1:W-:Y:S02]  /*e490*/  @P0 STS.128 [R149+0x2000], RZ ;  /* 0x002000ff95000388 */ /* 0x0003e40000000c00 */
[----:B------:R-:W-:Y:S01]  /*e4a0*/  @!P0 IMAD.MOV.U32 R0, RZ, RZ, c[0x0][0x19c] ;  /* 0x00006700ff008624 */ /* 0x000fe200078e00ff */
[-C--:B------:R-:W-:Y:S02]  /*e4b0*/  @!P0 LEA.HI.X R91, R86, R147.reuse, R2, 0x1, P1 ;  /* 0x00000093565b8211 */ /* 0x080fe400008f0c02 */
[----:B------:R-:W-:Y:S01]  /*e4c0*/  @!P0 LEA R96, P1, R88, R146, 0x1 ;  /* 0x0000009258608211 */ /* 0x000fe200078208ff */
[----:B------:R-:W-:Y:S02]  /*e4d0*/  IMAD.MOV.U32 R146, RZ, RZ, R92 ;  /* 0x000000ffff927224 */ /* 0x000fe400078e005c */
[----:B------:R-:W-:Y:S01]  /*e4e0*/  @!PT LDS RZ, [RZ] ;  /* 0x00000000fffff984 */ /* 0x000fe20000000800 */
[----:B------:R-:W-:Y:S01]  /*e4f0*/  @!PT LDS RZ, [RZ] ;  /* 0x00000000fffff984 */ /* 0x000fe20000000800 */
[----:B------:R-:W-:Y:S01]  /*e500*/  @!PT LDS RZ, [RZ] ;  /* 0x00000000fffff984 */ /* 0x000fe20000000800 */
[----:B------:R1:W-:Y:S04]  /*e510*/  @!P0 LDGSTS.E.BYPASS.LTC128B.128 [R149+0x2000], [R90.64] ;  /* 0x020000005a958fae */ /* 0x0003e8000b901d46 */
[----:B------:R1:W-:Y:S01]  /*e520*/  @P0 STS.128 [R149+0x2800], RZ ;  /* 0x002800ff95000388 */ /* 0x0003e20000000c00 */
[----:B--2---:R-:W-:Y:S04]  /*e530*/  @!P0 IMAD R95, R0, 0x60, RZ ;  /* 0x00000060005f8824 */ /* 0x004fe800078e02ff */
[----:B------:R-:W-:Y:S05]  /*e540*/  @!P0 IMAD.IADD R95, R95, 0x1, R89 ;  /* 0x000000015f5f8824 */ /* 0x000fea00078e0259 */
[----:B------:R-:W-:Y:S01]  /*e550*/  @!P0 LEA.HI.X R97, R88, R147, R95, 0x1, P1 ;  /* 0x0000009358618211 */ /* 0x000fe200008f0c5f */
[----:B------:R-:W-:Y:S04]  /*e560*/  IMAD.MOV.U32 R147, RZ, RZ, R93 ;  /* 0x000000ffff937224 */ /* 0x000fe800078e005d */
[----:B------:R-:W-:Y:S01]  /*e570*/  @!PT LDS RZ, [RZ] ;  /* 0x00000000fffff984 */ /* 0x000fe20000000800 */
[----:B------:R-:W-:Y:S01]  /*e580*/  @!PT LDS RZ, [RZ] ;  /* 0x00000000fffff984 */ /* 0x000fe20000000800 */
[----:B------:R-:W-:Y:S01]  /*e590*/  @!PT LDS RZ, [RZ] ;  /* 0x00000000fffff984 */ /* 0x000fe20000000800 */
[----:B------:R1:W-:Y:S04]  /*e5a0*/  @!P0 LDGSTS.E.BYPASS.LTC128B.128 [R149+0x2800], [R96.64] ;  /* 0x0280000060958fae */ /* 0x0003e8000b901d46 */
[----:B------:R-:W0:Y:S02]  /*e5b0*/  LDGDEPBAR ;  /* 0x00000000000079af */ /* 0x000e240000000000 */
.L_x_4002:
        /* <DEDUP_REMOVED lines=72> */
[----:B--2---:R-:W-:Y:S02]  /*ea40*/  FMNMX.FTZ R2, R95, R2, !PT ;  /* 0x000000025f027209 */ /* 0x004fe40007810000 */
[----:B------:R-:W1:Y:S02]  /*ea50*/  LDSM.16.MT88.4 R92, [R132+0x3000] ;  /* 0x00300000845c783b */ /* 0x000e640000004200 */
[C---:B------:R-:W-:Y:S01]  /*ea60*/  FSETP.NEU.FTZ.AND P0, PT, R2.reuse, -INF , PT ;  /* 0xff8000000200780b */ /* 0x040fe20003f1d000 */
[C---:B------:R-:W-:Y:S02]  /*ea70*/  FMUL.FTZ R97, R2.reuse, c[0x0][0x23c] ;  /* 0x00008f0002617a20 */ /* 0x040fe40000410000 */
[----:B------:R-:W-:Y:S02]  /*ea80*/  FADD.FTZ R86, -R2, R87 ;  /* 0x0000005702567221 */ /* 0x000fe40000010100 */
[----:B------:R-:W-:Y:S01]  /*ea90*/  FADD.FTZ R87, -R0, R3 ;  /* 0x0000000300577221 */ /* 0x000fe20000010100 */
[----:B------:R-:W-:Y:S01]  /*eaa0*/  FSEL R97, R97, RZ, P0 ;  /* 0x000000ff61617208 */ /* 0x000fe20000000000 */
[----:B------:R-:W-:Y:S01]  /*eab0*/  FMUL.FTZ R88, R86, c[0x0][0x23c] ;  /* 0x00008f0056587a20 */ /* 0x000fe20000410000 */
[----:B------:R-:W-:Y:S01]  /*eac0*/  FSETP.NEU.FTZ.AND P0, PT, R0, -INF , PT ;  /* 0xff8000000000780b */ /* 0x000fe20003f1d000 */
[----:B------:R-:W-:Y:S01]  /*ead0*/  FMUL.FTZ R3, R87, c[0x0][0x23c] ;  /* 0x00008f0057037a20 */ /* 0x000fe20000410000 */
[----:B------:R-:W-:Y:S01]  /*eae0*/  MOV R87, R2 ;  /* 0x0000000200577202 */ /* 0x000fe20000000f00 */
[----:B------:R-:W2:Y:S01]  /*eaf0*/  MUFU.EX2 R86, R88 ;  /* 0x0000005800567308 */ /* 0x000ea20000000800 */
[----:B------:R-:W-:Y:S01]  /*eb00*/  FSEL R96, R96, RZ, P0 ;  /* 0x000000ff60607208 */ /* 0x000fe20000000000 */
[--C-:B------:R-:W-:Y:S01]  /*eb10*/  FFMA.FTZ R112, R36, c[0x0][0x23c], -R97.reuse ;  /* 0x00008f0024707a23 */ /* 0x100fe20000010861 */
[----:B------:R-:W-:Y:S01]  /*eb20*/  ISETP.GT.AND P0, PT, R150, R137, PT ;  /* 0x000000899600720c */ /* 0x000fe20003f04270 */
[--C-:B------:R-:W-:Y:S02]  /*eb30*/  FFMA.FTZ R36, R44, c[0x0][0x23c], -R97.reuse ;  /* 0x00008f002c247a23 */ /* 0x100fe40000010861 */
[--C-:B------:R-:W-:Y:S02]  /*eb40*/  FFMA.FTZ R55, R55, c[0x0][0x23c], -R96.reuse ;  /* 0x00008f0037377a23 */ /* 0x100fe40000010860 */
[--C-:B------:R-:W-:Y:S02]  /*eb50*/  FFMA.FTZ R104, R7, c[0x0][0x23c], -R96.reuse ;  /* 0x00008f0007687a23 */ /* 0x100fe40000010860 */
        /* <DEDUP_REMOVED lines=9> */
[C---:B--2---:R-:W-:Y:S02]  /*ebf0*/  FMUL.FTZ R68, R86.reuse, R68 ;  /* 0x0000004456447220 */ /* 0x044fe40000410000 */
[C---:B------:R-:W-:Y:S02]  /*ec00*/  FMUL.FTZ R69, R86.reuse, R69 ;  /* 0x0000004556457220 */ /* 0x040fe40000410000 */
[C---:B------:R-:W-:Y:S01]  /*ec10*/  FMUL.FTZ R72, R86.reuse, R72 ;  /* 0x0000004856487220 */ /* 0x040fe20000410000 */
[----:B------:R-:W-:Y:S01]  /*ec20*/  MUFU.EX2 R107, R107 ;  /* 0x0000006b006b7308 */ /* 0x000fe20000000800 */
[C---:B------:R-:W-:Y:S02]  /*ec30*/  FMUL.FTZ R73, R86.reuse, R73 ;  /* 0x0000004956497220 */ /* 0x040fe40000410000 */
[C---:B------:R-:W-:Y:S02]  /*ec40*/  FMUL.FTZ R76, R86.reuse, R76 ;  /* 0x0000004c564c7220 */ /* 0x040fe40000410000 */
        /* <DEDUP_REMOVED lines=40> */
[----:B------:R-:W-:Y:S02]  /*eed0*/  FFMA.FTZ R58, R58, c[0x0][0x23c], -R96 ;  /* 0x00008f003a3a7a23 */ /* 0x000fe40000010860 */
[----:B--2---:R-:W-:Y:S02]  /*eee0*/  FFMA.FTZ R106, R86, R157, R90 ;  /* 0x0000009d566a7223 */ /* 0x004fe4000001005a */
[--C-:B------:R-:W-:Y:S02]  /*eef0*/  FFMA.FTZ R157, R16, c[0x0][0x23c], -R97.reuse ;  /* 0x00008f00109d7a23 */ /* 0x100fe40000010861 */
[----:B------:R-:W-:Y:S03]  /*ef00*/  FFMA.FTZ R86, R33, c[0x0][0x23c], -R97 ;  /* 0x00008f0021567a23 */ /* 0x000fe60000010861 */
[----:B------:R-:W2:Y:S01]  /*ef10*/  MUFU.EX2 R116, R116 ;  /* 0x0000007400747308 */ /* 0x000ea20000000800 */
[----:B---3--:R-:W-:Y:S01]  /*ef20*/  FFMA.FTZ R109, R3, R156, R89 ;  /* 0x0000009c036d7223 */ /* 0x008fe20000010059 */
[----:B------:R-:W-:Y:S01]  /*ef30*/  F2FP.BF16.PACK_AB R89, R104, R89 ;  /* 0x000000596859723e */ /* 0x000fe200000010ff */
[--C-:B------:R-:W-:Y:S01]  /*ef40*/  FFMA.FTZ R156, R18, c[0x0][0x23c], -R96.reuse ;  /* 0x00008f00129c7a23 */ /* 0x100fe20000010860 */
[----:B------:R-:W-:Y:S01]  /*ef50*/  MOV R3, R0 ;  /* 0x0000000000037202 */ /* 0x000fe20000000f00 */
[----:B------:R-:W-:Y:S05]  /*ef60*/  FADD.FTZ R109, R104, R109 ;  /* 0x0000006d686d7221 */ /* 0x000fea0000010000 */
[----:B------:R-:W3:Y:S01]  /*ef70*/  MUFU.EX2 R119, R119 ;  /* 0x0000007700777308 */ /* 0x000ee20000000800 */
[----:B------:R-:W-:Y:S02]  /*ef80*/  FFMA.FTZ R104, R42, c[0x0][0x23c], -R96 ;  /* 0x00008f002a687a23 */ /* 0x000fe40000010860 */
[----:B------:R-:W-:Y:S01]  /*ef90*/  FADD.FTZ R160, R108, R109 ;  /* 0x0000006d6ca07221 */ /* 0x000fe20000010000 */
[C---:B----4-:R-:W-:Y:S01]  /*efa0*/  F2FP.BF16.PACK_AB R88, R103.reuse, R90 ;  /* 0x0000005a6758723e */ /* 0x050fe200000010ff */
[----:B------:R-:W-:Y:S02]  /*efb0*/  FADD.FTZ R106, R103, R106 ;  /* 0x0000006a676a7221 */ /* 0x000fe40000010000 */
[----:B------:R-:W-:Y:S02]  /*efc0*/  FFMA.FTZ R103, R34, c[0x0][0x23c], -R96 ;  /* 0x00008f0022677a23 */ /* 0x000fe40000010860 */
[----:B------:R-:W-:Y:S01]  /*efd0*/  FADD.FTZ R163, R107, R106 ;  /* 0x0000006a6ba37221 */ /* 0x000fe20000010000 */
[----:B------:R-:W4:Y:S01]  /*efe0*/  MUFU.EX2 R159, R159 ;  /* 0x0000009f009f7308 */ /* 0x000f220000000800 */
[--C-:B------:R-:W-:Y:S02]  /*eff0*/  FFMA.FTZ R34, R35, c[0x0][0x23c], -R96.reuse ;  /* 0x00008f0023227a23 */ /* 0x100fe40000010860 */
[----:B------:R-:W-:Y:S01]  /*f000*/  FFMA.FTZ R35, R41, c[0x0][0x23c], -R97 ;  /* 0x00008f0029237a23 */ /* 0x000fe20000010861 */
[C---:B--2---:R-:W-:Y:S01]  /*f010*/  F2FP.BF16.PACK_AB R90, R116.reuse, R107 ;  /* 0x0000006b745a723e */ /* 0x044fe200000010ff */
[--C-:B------:R-:W-:Y:S02]  /*f020*/  FFMA.FTZ R107, R43, c[0x0][0x23c], -R96.reuse ;  /* 0x00008f002b6b7a23 */ /* 0x100fe40000010860 */
[----:B------:R-:W-:Y:S02]  /*f030*/  FADD.FTZ R116, R116, R163 ;  /* 0x000000a374747221 */ /* 0x000fe40000010000 */
[--C-:B------:R-:W-:Y:S01]  /*f040*/  FFMA.FTZ R109, R37, c[0x0][0x23c], -R97.reuse ;  /* 0x00008f00256d7a23 */ /* 0x100fe20000010861 */
[----:B------:R-:W-:Y:S01]  /*f050*/  MUFU.EX2 R161, R161 ;  /* 0x000000a100a17308 */ /* 0x000fe20000000800 */
[----:B------:R-:W-:Y:S01]  /*f060*/  FFMA.FTZ R106, R39, c[0x0][0x23c], -R96 ;  /* 0x00008f00276a7a23 */ /* 0x000fe20000010860 */
[C---:B---3--:R-:W-:Y:S01]  /*f070*/  F2FP.BF16.PACK_AB R91, R119.reuse, R108 ;  /* 0x0000006c775b723e */ /* 0x048fe200000010ff */
[--C-:B------:R-:W-:Y:S02]  /*f080*/  FFMA.FTZ R108, R40, c[0x0][0x23c], -R97.reuse ;  /* 0x00008f00286c7a23 */ /* 0x100fe40000010861 */
[----:B------:R-:W-:Y:S01]  /*f090*/  LDSM.16.MT88.4 R40, [R132+0x3800] ;  /* 0x003800008428783b */ /* 0x000fe20000004200 */
[----:B------:R-:W-:Y:S04]  /*f0a0*/  FADD.FTZ R160, R119, R160 ;  /* 0x000000a077a07221 */ /* 0x000fe80000010000 */
[----:B------:R-:W2:Y:S01]  /*f0b0*/  MUFU.EX2 R158, R158 ;  /* 0x0000009e009e7308 */ /* 0x000ea20000000800 */
[C---:B-1----:R-:W-:Y:S05]  /*f0c0*/  HMMA.16816.F32.BF16 R68, R88.reuse, R92, R68 ;  /* 0x0000005c5844723c */ /* 0x042fea0000041844 */
[----:B------:R-:W-:Y:S03]  /*f0d0*/  FFMA.FTZ R119, R53, c[0x0][0x23c], -R97 ;  /* 0x00008f0035777a23 */ /* 0x000fe60000010861 */
[C---:B------:R-:W-:Y:S01]  /*f0e0*/  HMMA.16816.F32.BF16 R72, R88.reuse, R94, R72 ;  /* 0x0000005e5848723c */ /* 0x040fe20000041848 */
[----:B------:R-:W1:Y:S01]  /*f0f0*/  MUFU.EX2 R157, R157 ;  /* 0x0000009d009d7308 */ /* 0x000e620000000800 */
[----:B------:R-:W3:Y:S09]  /*f100*/  LDSM.16.MT88.4 R92, [R131+0x3000] ;  /* 0x00300000835c783b */ /* 0x000ef20000004200 */
[----:B------:R-:W5:Y:S10]  /*f110*/  MUFU.EX2 R156, R156 ;  /* 0x0000009c009c7308 */ /* 0x000f740000000800 */
[----:B------:R-:W-:Y:S10]  /*f120*/  MUFU.EX2 R123, R123 ;  /* 0x0000007b007b7308 */ /* 0x000ff40000000800 */
[----:B------:R-:W-:Y:S10]  /*f130*/  MUFU.EX2 R114, R114 ;  /* 0x0000007200727308 */ /* 0x000ff40000000800 */
[----:B------:R-:W-:Y:S01]  /*f140*/  MUFU.EX2 R122, R122 ;  /* 0x0000007a007a7308 */ /* 0x000fe20000000800 */
[C---:B---3--:R-:W-:Y:S08]  /*f150*/  HMMA.16816.F32.BF16 R76, R88.reuse, R92, R76 ;  /* 0x0000005c584c723c */ /* 0x048ff0000004184c */
[----:B------:R-:W-:Y:S01]  /*f160*/  HMMA.16816.F32.BF16 R80, R88, R94, R80 ;  /* 0x0000005e5850723c */ /* 0x000fe20000041850 */
[----:B------:R-:W3:Y:S01]  /*f170*/  MUFU.EX2 R115, R115 ;  /* 0x0000007300737308 */ /* 0x000ee20000000800 */
[----:B------:R-:W3:Y:S05]  /*f180*/  LDSM.16.MT88.4 R92, [R132+0x3400] ;  /* 0x00340000845c783b */ /* 0x000eea0000004200 */
[----:B----4-:R-:W-:Y:S01]  /*f190*/  F2FP.BF16.PACK_AB R88, R118, R159 ;  /* 0x0000009f7658723e */ /* 0x010fe200000010ff */
[----:B------:R-:W-:Y:S01]  /*f1a0*/  FADD.FTZ R159, R159, R116 ;  /* 0x000000749f9f7221 */ /* 0x000fe20000010000 */
[----:B--2---:R-:W-:Y:S02]  /*f1b0*/  F2FP.BF16.PACK_AB R89, R158, R161 ;  /* 0x000000a19e59723e */ /* 0x004fe400000010ff */
[----:B------:R-:W-:Y:S01]  /*f1c0*/  MUFU.EX2 R117, R117 ;  /* 0x0000007500757308 */ /* 0x000fe20000000800 */
[----:B------:R-:W-:Y:S01]  /*f1d0*/  FFMA.FTZ R116, R51, c[0x0][0x23c], -R96 ;  /* 0x00008f0033747a23 */ /* 0x000fe20000010860 */
[----:B-1----:R-:W-:Y:S01]  /*f1e0*/  F2FP.BF16.PACK_AB R90, R120, R157 ;  /* 0x0000009d785a723e */ /* 0x002fe200000010ff */
[----:B------:R-:W-:Y:S01]  /*f1f0*/  FADD.FTZ R161, R161, R160 ;  /* 0x000000a0a1a17221 */ /* 0x000fe20000010000 */
[----:B-----5:R-:W-:Y:S03]  /*f200*/  F2FP.BF16.PACK_AB R91, R121, R156 ;  /* 0x0000009c795b723e */ /* 0x020fe600000010ff */
[----:B------:R-:W-:Y:S03]  /*f210*/  FADD.FTZ R161, R158, R161 ;  /* 0x000000a19ea17221 */ /* 0x000fe60000010000 */
[----:B------:R-:W1:Y:S01]  /*f220*/  MUFU.EX2 R100, R100 ;  /* 0x0000006400647308 */ /* 0x000e620000000800 */
[----:B------:R-:W-:Y:S01]  /*f230*/  FADD.FTZ R156, R156, R161 ;  /* 0x000000a19c9c7221 */ /* 0x000fe20000010000 */
[----:B---3--:R-:W-:Y:S08]  /*f240*/  F2FP.BF16.PACK_AB R37, R115, R122 ;  /* 0x0000007a7325723e */ /* 0x008ff000000010ff */
[----:B------:R-:W-:Y:S10]  /*f250*/  MUFU.EX2 R105, R105 ;  /* 0x0000006900697308 */ /* 0x000ff40000000800 */
[----:B------:R-:W2:Y:S01]  /*f260*/  MUFU.EX2 R102, R102 ;  /* 0x0000006600667308 */ /* 0x000ea20000000800 */
[C---:B------:R-:W-:Y:S03]  /*f270*/  HMMA.16816.F32.BF16 R68, R88.reuse, R92, R68 ;  /* 0x0000005c5844723c */ /* 0x040fe60000041844 */
[----:B-1----:R-:W-:Y:S05]  /*f280*/  F2FP.BF16.PACK_AB R38, R100, R117 ;  /* 0x000000756426723e */ /* 0x002fea00000010ff */
[C---:B------:R-:W-:Y:S01]  /*f290*/  HMMA.16816.F32.BF16 R72, R88.reuse, R94, R72 ;  /* 0x0000005e5848723c */ /* 0x040fe20000041848 */
[----:B------:R-:W-:Y:S01]  /*f2a0*/  MUFU.EX2 R98, R98 ;  /* 0x0000006200627308 */ /* 0x000fe20000000800 */
[----:B------:R-:W1:Y:S09]  /*f2b0*/  LDSM.16.MT88.4 R92, [R131+0x3400] ;  /* 0x00340000835c783b */ /* 0x000e720000004200 */
[----:B------:R-:W3:Y:S01]  /*f2c0*/  MUFU.EX2 R99, R99 ;  /* 0x0000006300637308 */ /* 0x000ee20000000800 */
[----:B--2---:R-:W-:Y:S09]  /*f2d0*/  F2FP.BF16.PACK_AB R39, R102, R105 ;  /* 0x000000696627723e */ /* 0x004ff200000010ff */
[----:B------:R-:W-:Y:S10]  /*f2e0*/  MUFU.EX2 R110, R110 ;  /* 0x0000006e006e7308 */ /* 0x000ff40000000800 */
[----:B------:R-:W2:Y:S10]  /*f2f0*/  MUFU.EX2 R111, R111 ;  /* 0x0000006f006f7308 */ /* 0x000eb40000000800 */
[----:B------:R-:W-:Y:S01]  /*f300*/  MUFU.EX2 R101, R101 ;  /* 0x0000006500657308 */ /* 0x000fe20000000800 */
[C---:B-1----:R-:W-:Y:S07]  /*f310*/  HMMA.16816.F32.BF16 R76, R88.reuse, R92, R76 ;  /* 0x0000005c584c723c */ /* 0x042fee000004184c */
[--C-:B------:R-:W-:Y:S01]  /*f320*/  FFMA.FTZ R92, R47, c[0x0][0x23c], -R96.reuse ;  /* 0x00008f002f5c7a23 */ /* 0x100fe20000010860 */
[----:B------:R-:W-:Y:S01]  /*f330*/  HMMA.16816.F32.BF16 R80, R88, R94, R80 ;  /* 0x0000005e5850723c */ /* 0x000fe20000041850 */
[----:B------:R1:W-:Y:S03]  /*f340*/  MUFU.EX2 R95, R36 ;  /* 0x00000024005f7308 */ /* 0x0003e60000000800 */
[--C-:B------:R-:W-:Y:S03]  /*f350*/  FFMA.FTZ R93, R50, c[0x0][0x23c], -R96.reuse ;  /* 0x00008f00325d7a23 */ /* 0x100fe60000010860 */
[--C-:B------:R-:W-:Y:S02]  /*f360*/  FFMA.FTZ R90, R45, c[0x0][0x23c], -R97.reuse ;  /* 0x00008f002d5a7a23 */ /* 0x100fe40000010861 */
[--C-:B------:R-:W-:Y:S02]  /*f370*/  FFMA.FTZ R91, R46, c[0x0][0x23c], -R96.reuse ;  /* 0x00008f002e5b7a23 */ /* 0x100fe40000010860 */
[----:B------:R-:W4:Y:S01]  /*f380*/  MUFU.EX2 R86, R86 ;  /* 0x0000005600567308 */ /* 0x000f220000000800 */
[----:B------:R-:W5:Y:S01]  /*f390*/  LDSM.16.MT88.4 R44, [R131+0x3800] ;  /* 0x00380000832c783b */ /* 0x000f620000004200 */
[--C-:B------:R-:W-:Y:S02]  /*f3a0*/  FFMA.FTZ R88, R48, c[0x0][0x23c], -R97.reuse ;  /* 0x00008f0030587a23 */ /* 0x100fe40000010861 */
[--C-:B------:R-:W-:Y:S02]  /*f3b0*/  FFMA.FTZ R89, R49, c[0x0][0x23c], -R97.reuse ;  /* 0x00008f0031597a23 */ /* 0x100fe40000010861 */
[----:B------:R-:W-:Y:S02]  /*f3c0*/  FFMA.FTZ R94, R52, c[0x0][0x23c], -R97 ;  /* 0x00008f00345e7a23 */ /* 0x000fe40000010861 */
[----:B------:R-:W-:Y:S01]  /*f3d0*/  FADD.FTZ R52, R118, R159 ;  /* 0x0000009f76347221 */ /* 0x000fe20000010000 */
[----:B------:R-:W-:Y:S01]  /*f3e0*/  LDSM.16.MT88.4 R48, [R131+0x3c00] ;  /* 0x003c00008330783b */ /* 0x000fe20000004200 */
[----:B------:R-:W-:Y:S01]  /*f3f0*/  MUFU.EX2 R103, R103 ;  /* 0x0000006700677308 */ /* 0x000fe20000000800 */
[----:B------:R-:W-:Y:S02]  /*f400*/  FFMA.FTZ R118, R54, c[0x0][0x23c], -R96 ;  /* 0x00008f0036767a23 */ /* 0x000fe40000010860 */
[----:B------:R-:W-:Y:S01]  /*f410*/  FADD.FTZ R53, R157, R52 ;  /* 0x000000349d357221 */ /* 0x000fe20000010000 */
[----:B-1----:R-:W-:Y:S03]  /*f420*/  F2FP.BF16.PACK_AB R36, R114, R123 ;  /* 0x0000007b7224723e */ /* 0x002fe600000010ff */
[----:B------:R-:W-:Y:S03]  /*f430*/  FADD.FTZ R120, R120, R53 ;  /* 0x0000003578787221 */ /* 0x000fe60000010000 */
[----:B------:R-:W1:Y:S01]  /*f440*/  MUFU.EX2 R34, R34 ;  /* 0x0000002200227308 */ /* 0x000e620000000800 */
[C---:B------:R-:W-:Y:S05]  /*f450*/  HMMA.16816.F32.BF16 R68, R36.reuse, R40, R68 ;  /* 0x000000282444723c */ /* 0x040fea0000041844 */
[----:B------:R-:W-:Y:S03]  /*f460*/  FADD.FTZ R123, R123, R120 ;  /* 0x000000787b7b7221 */ /* 0x000fe60000010000 */
[C---:B------:R-:W-:Y:S01]  /*f470*/  HMMA.16816.F32.BF16 R72, R36.reuse, R42, R72 ;  /* 0x0000002a2448723c */ /* 0x040fe20000041848 */
[----:B------:R-:W-:Y:S01]  /*f480*/  MUFU.EX2 R112, R112 ;  /* 0x0000007000707308 */ /* 0x000fe20000000800 */
[----:B------:R-:W1:Y:S09]  /*f490*/  LDSM.16.MT88.4 R40, [R132+0x3c00] ;  /* 0x003c00008428783b */ /* 0x000e720000004200 */
[----:B------:R-:W1:Y:S01]  /*f4a0*/  MUFU.EX2 R109, R109 ;  /* 0x0000006d006d7308 */ /* 0x000e620000000800 */
[C---:B-----5:R-:W-:Y:S08]  /*f4b0*/  HMMA.16816.F32.BF16 R76, R36.reuse, R44, R76 ;  /* 0x0000002c244c723c */ /* 0x060ff0000004184c */
[----:B------:R-:W-:Y:S01]  /*f4c0*/  HMMA.16816.F32.BF16 R80, R36, R46, R80 ;  /* 0x0000002e2450723c */ /* 0x000fe20000041850 */
[----:B------:R-:W-:Y:S01]  /*f4d0*/  MUFU.EX2 R113, R113 ;  /* 0x0000007100717308 */ /* 0x000fe20000000800 */
[----:B------:R-:W5:Y:S05]  /*f4e0*/  LDSM.16.MT88.4 R44, [R132+0x4000] ;  /* 0x00400000842c783b */ /* 0x000f6a0000004200 */
[----:B---3--:R-:W-:Y:S02]  /*f4f0*/  F2FP.BF16.PACK_AB R36, R99, R98 ;  /* 0x000000626324723e */ /* 0x008fe400000010ff */
[----:B--2---:R-:W-:Y:S02]  /*f500*/  F2FP.BF16.PACK_AB R37, R111, R110 ;  /* 0x0000006e6f25723e */ /* 0x004fe400000010ff */
[----:B------:R-:W2:Y:S01]  /*f510*/  MUFU.EX2 R106, R106 ;  /* 0x0000006a006a7308 */ /* 0x000ea20000000800 */
[----:B----4-:R-:W-:Y:S02]  /*f520*/  F2FP.BF16.PACK_AB R38, R86, R101 ;  /* 0x000000655626723e */ /* 0x010fe400000010ff */
[----:B-1----:R-:W-:Y:S07]  /*f530*/  F2FP.BF16.PACK_AB R39, R34, R103 ;  /* 0x000000672227723e */ /* 0x002fee00000010ff */
[----:B------:R-:W-:Y:S01]  /*f540*/  MUFU.EX2 R108, R108 ;  /* 0x0000006c006c7308 */ /* 0x000fe20000000800 */
[C---:B------:R-:W-:Y:S08]  /*f550*/  HMMA.16816.F32.BF16 R68, R36.reuse, R40, R68 ;  /* 0x000000282444723c */ /* 0x040ff00000041844 */
[C---:B------:R-:W-:Y:S01]  /*f560*/  HMMA.16816.F32.BF16 R72, R36.reuse, R42, R72 ;  /* 0x0000002a2448723c */ /* 0x040fe20000041848 */
[----:B------:R-:W1:Y:S01]  /*f570*/  MUFU.EX2 R35, R35 ;  /* 0x0000002300237308 */ /* 0x000e620000000800 */
[----:B------:R-:W3:Y:S06]  /*f580*/  LDSM.16.MT88.4 R40, [R131+0x4000] ;  /* 0x004000008328783b */ /* 0x000eec0000004200 */
[C---:B------:R-:W-:Y:S03]  /*f590*/  HMMA.16816.F32.BF16 R76, R36.reuse, R48, R76 ;  /* 0x00000030244c723c */ /* 0x040fe6000004184c */
[----:B------:R-:W-:Y:S04]  /*f5a0*/  MUFU.EX2 R104, R104 ;  /* 0x0000006800687308 */ /* 0x000fe80000000800 */
[----:B------:R-:W-:Y:S01]  /*f5b0*/  FADD.FTZ R49, R121, R156 ;  /* 0x0000009c79317221 */ /* 0x000fe20000010000 */
[----:B------:R-:W-:Y:S04]  /*f5c0*/  HMMA.16816.F32.BF16 R80, R36, R50, R80 ;  /* 0x000000322450723c */ /* 0x000fe80000041850 */
[----:B------:R-:W-:Y:S01]  /*f5d0*/  FADD.FTZ R122, R122, R49 ;  /* 0x000000317a7a7221 */ /* 0x000fe20000010000 */
[----:B------:R-:W4:Y:S01]  /*f5e0*/  MUFU.EX2 R107, R107 ;  /* 0x0000006b006b7308 */ /* 0x000f220000000800 */
[----:B------:R-:W3:Y:S01]  /*f5f0*/  LDSM.16.MT88.4 R48, [R132+0x4400] ;  /* 0x004400008430783b */ /* 0x000ee20000004200 */
[----:B------:R-:W-:Y:S01]  /*f600*/  F2FP.BF16.PACK_AB R36, R109, R112 ;  /* 0x000000706d24723e */ /* 0x000fe200000010ff */
[----:B------:R-:W-:Y:S01]  /*f610*/  FADD.FTZ R122, R115, R122 ;  /* 0x0000007a737a7221 */ /* 0x000fe20000010000 */
[----:B--2---:R-:W-:Y:S03]  /*f620*/  F2FP.BF16.PACK_AB R37, R106, R113 ;  /* 0x000000716a25723e */ /* 0x004fe600000010ff */
[----:B-1----:R-:W-:Y:S01]  /*f630*/  F2FP.BF16.PACK_AB R38, R35, R108 ;  /* 0x0000006c2326723e */ /* 0x002fe200000010ff */
[--C-:B------:R-:W-:Y:S02]  /*f640*/  FFMA.FTZ R121, R59, c[0x0][0x23c], -R96.reuse ;  /* 0x00008f003b797a23 */ /* 0x100fe40000010860 */
[----:B------:R1:W-:Y:S01]  /*f650*/  MUFU.EX2 R157, R55 ;  /* 0x00000037009d7308 */ /* 0x0003e20000000800 */
[--C-:B------:R-:W-:Y:S02]  /*f660*/  FFMA.FTZ R59, R60, c[0x0][0x23c], -R97.reuse ;  /* 0x00008f003c3b7a23 */ /* 0x100fe40000010861 */
[----:B------:R-:W-:Y:S02]  /*f670*/  FFMA.FTZ R60, R61, c[0x0][0x23c], -R97 ;  /* 0x00008f003d3c7a23 */ /* 0x000fe40000010861 */
[--C-:B------:R-:W-:Y:S02]  /*f680*/  FFMA.FTZ R61, R62, c[0x0][0x23c], -R96.reuse ;  /* 0x00008f003e3d7a23 */ /* 0x100fe40000010860 */
[----:B------:R-:W-:Y:S03]  /*f690*/  FFMA.FTZ R62, R63, c[0x0][0x23c], -R96 ;  /* 0x00008f003f3e7a23 */ /* 0x000fe60000010860 */
[----:B------:R-:W2:Y:S01]  /*f6a0*/  MUFU.EX2 R90, R90 ;  /* 0x0000005a005a7308 */ /* 0x000ea20000000800 */
[----:B----4-:R-:W-:Y:S09]  /*f6b0*/  F2FP.BF16.PACK_AB R39, R107, R104 ;  /* 0x000000686b27723e */ /* 0x010ff200000010ff */
[----:B------:R-:W-:Y:S01]  /*f6c0*/  MUFU.EX2 R91, R91 ;  /* 0x0000005b005b7308 */ /* 0x000fe20000000800 */
[C---:B-----5:R-:W-:Y:S01]  /*f6d0*/  HMMA.16816.F32.BF16 R68, R36.reuse, R44, R68 ;  /* 0x0000002c2444723c */ /* 0x060fe20000041844 */
[----:B-1----:R-:W1:Y:S07]  /*f6e0*/  LDSM.16.MT88.4 R52, [R131+0x4400] ;  /* 0x004400008334783b */ /* 0x002e6e0000004200 */
[C---:B------:R-:W-:Y:S01]  /*f6f0*/  HMMA.16816.F32.BF16 R72, R36.reuse, R46, R72 ;  /* 0x0000002e2448723c */ /* 0x040fe20000041848 */
[----:B------:R-:W4:Y:S01]  /*f700*/  MUFU.EX2 R92, R92 ;  /* 0x0000005c005c7308 */ /* 0x000f220000000800 */
[----:B------:R-:W-:Y:S06]  /*f710*/  LDSM.16.MT88.4 R44, [R131+0x4800] ;  /* 0x00480000832c783b */ /* 0x000fec0000004200 */
[C---:B---3--:R-:W-:Y:S03]  /*f720*/  HMMA.16816.F32.BF16 R76, R36.reuse, R40, R76 ;  /* 0x00000028244c723c */ /* 0x048fe6000004184c */
[----:B------:R-:W-:Y:S04]  /*f730*/  MUFU.EX2 R88, R88 ;  /* 0x0000005800587308 */ /* 0x000fe80000000800 */
[----:B------:R-:W-:Y:S01]  /*f740*/  FADD.FTZ R40, R114, R123 ;  /* 0x0000007b72287221 */ /* 0x000fe20000010000 */
[----:B------:R-:W-:Y:S04]  /*f750*/  HMMA.16816.F32.BF16 R80, R36, R42, R80 ;  /* 0x0000002a2450723c */ /* 0x000fe80000041850 */
[----:B------:R-:W-:Y:S01]  /*f760*/  FADD.FTZ R117, R117, R40 ;  /* 0x0000002875757221 */ /* 0x000fe20000010000 */
[----:B------:R-:W3:Y:S01]  /*f770*/  MUFU.EX2 R89, R89 ;  /* 0x0000005900597308 */ /* 0x000ee20000000800 */
[----:B------:R-:W5:Y:S01]  /*f780*/  LDSM.16.MT88.4 R40, [R132+0x4800] ;  /* 0x004800008428783b */ /* 0x000f620000004200 */
[----:B--2---:R-:W-:Y:S01]  /*f790*/  F2FP.BF16.PACK_AB R36, R90, R95 ;  /* 0x0000005f5a24723e */ /* 0x004fe200000010ff */
[----:B------:R-:W-:Y:S01]  /*f7a0*/  FADD.FTZ R117, R100, R117 ;  /* 0x0000007564757221 */ /* 0x000fe20000010000 */
[----:B----4-:R-:W-:Y:S03]  /*f7b0*/  F2FP.BF16.PACK_AB R37, R92, R91 ;  /* 0x0000005b5c25723e */ /* 0x010fe600000010ff */
[--C-:B------:R-:W-:Y:S02]  /*f7c0*/  FFMA.FTZ R114, R64, c[0x0][0x23c], -R97.reuse ;  /* 0x00008f0040727a23 */ /* 0x100fe40000010861 */
[----:B------:R-:W-:Y:S01]  /*f7d0*/  FFMA.FTZ R97, R65, c[0x0][0x23c], -R97 ;  /* 0x00008f0041617a23 */ /* 0x000fe20000010861 */
[----:B------:R-:W-:Y:S01]  /*f7e0*/  MUFU.EX2 R93, R93 ;  /* 0x0000005d005d7308 */ /* 0x000fe20000000800 */
[----:B------:R-:W-:Y:S09]  /*f7f0*/  FADD.FTZ R98, R98, R117 ;  /* 0x0000007562627221 */ /* 0x000ff20000010000 */
[----:B------:R-:W2:Y:S01]  /*f800*/  MUFU.EX2 R116, R116 ;  /* 0x0000007400747308 */ /* 0x000ea20000000800 */
[----:B---3--:R-:W-:Y:S09]  /*f810*/  F2FP.BF16.PACK_AB R38, R89, R88 ;  /* 0x000000585926723e */ /* 0x008ff200000010ff */
[----:B------:R-:W-:Y:S10]  /*f820*/  MUFU.EX2 R94, R94 ;  /* 0x0000005e005e7308 */ /* 0x000ff40000000800 */
[----:B------:R-:W3:Y:S01]  /*f830*/  MUFU.EX2 R119, R119 ;  /* 0x0000007700777308 */ /* 0x000ee20000000800 */
[----:B--2---:R-:W-:Y:S09]  /*f840*/  F2FP.BF16.PACK_AB R39, R116, R93 ;  /* 0x0000005d7427723e */ /* 0x004ff200000010ff */
[----:B------:R-:W2:Y:S01]  /*f850*/  MUFU.EX2 R118, R118 ;  /* 0x0000007600767308 */ /* 0x000ea20000000800 */
[C---:B------:R-:W-:Y:S07]  /*f860*/  HMMA.16816.F32.BF16 R68, R36.reuse, R48, R68 ;  /* 0x000000302444723c */ /* 0x040fee0000041844 */
[----:B------:R-:W-:Y:S01]  /*f870*/  FADD.FTZ R49, R105, R122 ;  /* 0x0000007a69317221 */ /* 0x000fe20000010000 */
[C---:B------:R-:W-:Y:S01]  /*f880*/  HMMA.16816.F32.BF16 R72, R36.reuse, R50, R72 ;  /* 0x000000322448723c */ /* 0x040fe20000041848 */
[----:B------:R-:W-:Y:S03]  /*f890*/  MUFU.EX2 R56, R56 ;  /* 0x0000003800387308 */ /* 0x000fe60000000800 */
[----:B------:R-:W-:Y:S04]  /*f8a0*/  FADD.FTZ R49, R102, R49 ;  /* 0x0000003166317221 */ /* 0x000fe80000010000 */
[----:B------:R-:W-:Y:S01]  /*f8b0*/  FADD.FTZ R110, R110, R49 ;  /* 0x000000316e6e7221 */ /* 0x000fe20000010000 */
[C---:B-1----:R-:W-:Y:S01]  /*f8c0*/  HMMA.16816.F32.BF16 R76, R36.reuse, R52, R76 ;  /* 0x00000034244c723c */ /* 0x042fe2000004184c */
[----:B------:R-:W1:Y:S01]  /*f8d0*/  LDSM.16.MT88.4 R48, [R132+0x4c00] ;  /* 0x004c00008430783b */ /* 0x000e620000004200 */
[----:B------:R-:W4:Y:S05]  /*f8e0*/  MUFU.EX2 R57, R57 ;  /* 0x0000003900397308 */ /* 0x000f2a0000000800 */
[--C-:B------:R-:W-:Y:S01]  /*f8f0*/  FFMA.FTZ R52, R66, c[0x0][0x23c], -R96.reuse ;  /* 0x00008f0042347a23 */ /* 0x100fe20000010860 */
[----:B------:R-:W-:Y:S04]  /*f900*/  HMMA.16816.F32.BF16 R80, R36, R54, R80 ;  /* 0x000000362450723c */ /* 0x000fe80000041850 */
[----:B------:R-:W-:Y:S01]  /*f910*/  MUFU.EX2 R58, R58 ;  /* 0x0000003a003a7308 */ /* 0x000fe20000000800 */
[----:B------:R-:W-:Y:S02]  /*f920*/  FFMA.FTZ R96, R67, c[0x0][0x23c], -R96 ;  /* 0x00008f0043607a23 */ /* 0x000fe40000010860 */
[----:B---3--:R-:W-:Y:S01]  /*f930*/  F2FP.BF16.PACK_AB R36, R119, R94 ;  /* 0x0000005e7724723e */ /* 0x008fe200000010ff */
[----:B------:R-:W-:Y:S01]  /*f940*/  FADD.FTZ R66, R99, R98 ;  /* 0x0000006263427221 */ /* 0x000fe20000010000 */
[----:B--2---:R-:W-:Y:S03]  /*f950*/  F2FP.BF16.PACK_AB R37, R157, R118 ;  /* 0x000000769d25723e */ /* 0x004fe600000010ff */
[----:B------:R-:W-:Y:S02]  /*f960*/  FADD.FTZ R98, R111, R110 ;  /* 0x0000006e6f627221 */ /* 0x000fe40000010000 */
        /* <DEDUP_REMOVED lines=13> */
[----:B------:R-:W3:Y:S01]  /*fa40*/  MUFU.EX2 R60, R60 ;  /* 0x0000003c003c7308 */ /* 0x000ee20000000800 */
[----:B------:R-:W-:Y:S02]  /*fa50*/  FADD.FTZ R108, R35, R108 ;  /* 0x0000006c236c7221 */ /* 0x000fe40000010000 */
[----:B------:R-:W-:Y:S01]  /*fa60*/  FADD.FTZ R34, R107, R34 ;  /* 0x000000226b227221 */ /* 0x000fe20000010000 */
[----:B--2---:R-:W-:Y:S01]  /*fa70*/  F2FP.BF16.PACK_AB R39, R121, R58 ;  /* 0x0000003a7927723e */ /* 0x004fe200000010ff */
[----:B------:R-:W-:Y:S02]  /*fa80*/  FADD.FTZ R95, R95, R108 ;  /* 0x0000006c5f5f7221 */ /* 0x000fe40000010000 */
[----:B------:R-:W-:Y:S02]  /*fa90*/  FADD.FTZ R91, R91, R34 ;  /* 0x000000225b5b7221 */ /* 0x000fe40000010000 */
[----:B------:R-:W-:Y:S01]  /*faa0*/  FADD.FTZ R95, R90, R95 ;  /* 0x0000005f5a5f7221 */ /* 0x000fe20000010000 */
[----:B------:R-:W-:Y:S01]  /*fab0*/  MUFU.EX2 R61, R61 ;  /* 0x0000003d003d7308 */ /* 0x000fe20000000800 */
[C---:B-----5:R-:W-:Y:S03]  /*fac0*/  HMMA.16816.F32.BF16 R68, R36.reuse, R40, R68 ;  /* 0x000000282444723c */ /* 0x060fe60000041844 */
[----:B------:R-:W-:Y:S02]  /*fad0*/  FADD.FTZ R92, R92, R91 ;  /* 0x0000005b5c5c7221 */ /* 0x000fe40000010000 */
[----:B------:R-:W-:Y:S02]  /*fae0*/  FADD.FTZ R88, R88, R95 ;  /* 0x0000005f58587221 */ /* 0x000fe40000010000 */
[----:B------:R-:W-:Y:S01]  /*faf0*/  FADD.FTZ R35, R93, R92 ;  /* 0x0000005c5d237221 */ /* 0x000fe20000010000 */
[C---:B------:R-:W-:Y:S01]  /*fb00*/  HMMA.16816.F32.BF16 R72, R36.reuse, R42, R72 ;  /* 0x0000002a2448723c */ /* 0x040fe20000041848 */
[----:B------:R-:W2:Y:S01]  /*fb10*/  MUFU.EX2 R62, R62 ;  /* 0x0000003e003e7308 */ /* 0x000ea20000000800 */
[----:B------:R-:W4:Y:S02]  /*fb20*/  LDSM.16.MT88.4 R40, [R131+0x4c00] ;  /* 0x004c00008328783b */ /* 0x000f240000004200 */
[----:B------:R-:W-:Y:S02]  /*fb30*/  FADD.FTZ R89, R89, R88 ;  /* 0x0000005859597221 */ /* 0x000fe40000010000 */
[----:B------:R-:W-:Y:S02]  /*fb40*/  FADD.FTZ R35, R116, R35 ;  /* 0x0000002374237221 */ /* 0x000fe40000010000 */
[C---:B------:R-:W-:Y:S03]  /*fb50*/  HMMA.16816.F32.BF16 R76, R36.reuse, R44, R76 ;  /* 0x0000002c244c723c */ /* 0x040fe6000004184c */
[----:B------:R-:W-:Y:S01]  /*fb60*/  MUFU.EX2 R63, R114 ;  /* 0x00000072003f7308 */ /* 0x000fe20000000800 */
[----:B------:R-:W-:Y:S02]  /*fb70*/  FADD.FTZ R94, R94, R89 ;  /* 0x000000595e5e7221 */ /* 0x000fe40000010000 */
[----:B------:R-:W-:Y:S02]  /*fb80*/  FADD.FTZ R118, R118, R35 ;  /* 0x0000002376767221 */ /* 0x000fe40000010000 */
[----:B------:R-:W-:Y:S04]  /*fb90*/  HMMA.16816.F32.BF16 R80, R36, R46, R80 ;  /* 0x0000002e2450723c */ /* 0x000fe80000041850 */
[----:B------:R-:W-:Y:S01]  /*fba0*/  FADD.FTZ R119, R119, R94 ;  /* 0x0000005e77777221 */ /* 0x000fe20000010000 */
[----:B------:R-:W5:Y:S01]  /*fbb0*/  MUFU.EX2 R64, R97 ;  /* 0x0000006100407308 */ /* 0x000f620000000800 */
[----:B------:R-:W-:Y:S01]  /*fbc0*/  FADD.FTZ R157, R157, R118 ;  /* 0x000000769d9d7221 */ /* 0x000fe20000010000 */
[----:B---3--:R-:W-:Y:S01]  /*fbd0*/  F2FP.BF16.PACK_AB R36, R60, R59 ;  /* 0x0000003b3c24723e */ /* 0x008fe200000010ff */
[----:B------:R-:W-:Y:S01]  /*fbe0*/  FADD.FTZ R34, R56, R119 ;  /* 0x0000007738227221 */ /* 0x000fe20000010000 */
[----:B--2---:R-:W-:Y:S03]  /*fbf0*/  F2FP.BF16.PACK_AB R37, R62, R61 ;  /* 0x0000003d3e25723e */ /* 0x004fe600000010ff */
[----:B------:R-:W-:Y:S03]  /*fc00*/  FADD.FTZ R34, R57, R34 ;  /* 0x0000002239227221 */ /* 0x000fe60000010000 */
[----:B------:R-:W-:Y:S01]  /*fc10*/  MUFU.EX2 R52, R52 ;  /* 0x0000003400347308 */ /* 0x000fe20000000800 */
[----:B------:R-:W-:Y:S04]  /*fc20*/  FADD.FTZ R59, R59, R34 ;  /* 0x000000223b3b7221 */ /* 0x000fe80000010000 */
[----:B------:R-:W-:Y:S05]  /*fc30*/  FADD.FTZ R60, R60, R59 ;  /* 0x0000003b3c3c7221 */ /* 0x000fea0000010000 */
[----:B------:R-:W2:Y:S01]  /*fc40*/  MUFU.EX2 R53, R96 ;  /* 0x0000006000357308 */ /* 0x000ea20000000800 */
[----:B-----5:R-:W-:Y:S01]  /*fc50*/  F2FP.BF16.PACK_AB R38, R64, R63 ;  /* 0x0000003f4026723e */ /* 0x020fe200000010ff */
[----:B------:R-:W-:Y:S01]  /*fc60*/  FADD.FTZ R63, R63, R60 ;  /* 0x0000003c3f3f7221 */ /* 0x000fe20000010000 */
[----:B--2---:R-:W-:Y:S07]  /*fc70*/  F2FP.BF16.PACK_AB R39, R53, R52 ;  /* 0x000000343527723e */ /* 0x004fee00000010ff */
[C---:B-1----:R-:W-:Y:S08]  /*fc80*/  HMMA.16816.F32.BF16 R68, R36.reuse, R48, R68 ;  /* 0x000000302444723c */ /* 0x042ff00000041844 */
[C---:B------:R-:W-:Y:S08]  /*fc90*/  HMMA.16816.F32.BF16 R72, R36.reuse, R50, R72 ;  /* 0x000000322448723c */ /* 0x040ff00000041848 */
[C---:B----4-:R-:W-:Y:S07]  /*fca0*/  HMMA.16816.F32.BF16 R76, R36.reuse, R40, R76 ;  /* 0x00000028244c723c */ /* 0x050fee000004184c */
[----:B------:R-:W-:Y:S01]  /*fcb0*/  FADD.FTZ R40, R58, R157 ;  /* 0x0000009d3a287221 */ /* 0x000fe20000010000 */
[----:B------:R-:W-:Y:S04]  /*fcc0*/  HMMA.16816.F32.BF16 R80, R36, R42, R80 ;  /* 0x0000002a2450723c */ /* 0x000fe80000041850 */
[----:B------:R-:W-:Y:S02]  /*fcd0*/  FADD.FTZ R40, R121, R40 ;  /* 0x0000002879287221 */ /* 0x000fe40000010000 */
[----:B------:R-:W-:Y:S02]  /*fce0*/  FADD.FTZ R157, R64, R63 ;  /* 0x0000003f409d7221 */ /* 0x000fe40000010000 */
[----:B------:R-:W-:Y:S04]  /*fcf0*/  FADD.FTZ R61, R61, R40 ;  /* 0x000000283d3d7221 */ /* 0x000fe80000010000 */
[----:B------:R-:W-:Y:S04]  /*fd00*/  FADD.FTZ R61, R62, R61 ;  /* 0x0000003d3e3d7221 */ /* 0x000fe80000010000 */
[----:B------:R-:W-:Y:S04]  /*fd10*/  FADD.FTZ R52, R52, R61 ;  /* 0x0000003d34347221 */ /* 0x000fe80000010000 */
[----:B------:R-:W-:Y:S01]  /*fd20*/  FADD.FTZ R156, R53, R52 ;  /* 0x00000034359c7221 */ /* 0x000fe20000010000 */
[----:B------:R-:W-:-:S05]  /*fd30*/  @P0 BRA `(.L_x_4004) ;  /* 0xffffd7b000000947 */ /* 0x000fca000383ffff */
.L_x_4000:
[----:B------:R-:W1:Y:S01]  /*fd40*/  SHFL.BFLY PT, R8, R157, 0x2, 0x1f ;  /* 0x0c401f009d087f89 */ /* 0x000e6200000e0000 */
[----:B------:R-:W-:Y:S01]  /*fd50*/  IMAD.MOV.U32 R7, RZ, RZ, 0x3f800000 ;  /* 0x3f800000ff077424 */ /* 0x000fe200078e00ff */
[----:B------:R-:W-:Y:S01]  /*fd60*/  IADD3 R30, -R143, RZ, RZ ;  /* 0x000000ff8f1e7210 */ /* 0x000fe20007ffe1ff */
[----:B------:R-:W-:Y:S01]  /*fd70*/  IMAD.MOV.U32 R6, RZ, RZ, 0x3f800000 ;  /* 0x3f800000ff067424 */ /* 0x000fe200078e00ff */
[----:B------:R-:W2:Y:S01]  /*fd80*/  SHFL.BFLY PT, R9, R156, 0x2, 0x1f ;  /* 0x0c401f009c097f89 */ /* 0x000ea200000e0000 */
[----:B------:R-:W-:Y:S03]  /*fd90*/  BSSY B0, `(.L_x_4005) ;  /* 0x0000087000007945 */ /* 0x000fe60003800000 */
[----:B------:R-:W3:Y:S04]  /*fda0*/  S2R R3, SR_TID.X ;  /* 0x0000000000037919 */ /* 0x000ee80000002100 */
[----:B------:R-:W-:Y:S06]  /*fdb0*/  BAR.SYNC.DEFER_BLOCKING 0x0 ;  /* 0x0000000000007b1d */ /* 0x000fec0000010000 */
[----:B------:R-:W4:Y:S04]  /*fdc0*/  S2R R28, SR_CTAID.Y ;  /* 0x00000000001c7919 */ /* 0x000f280000002600 */
[----:B------:R-:W5:Y:S01]  /*fdd0*/  S2R R31, SR_CTAID.X ;  /* 0x00000000001f7919 */ /* 0x000f620000002500 */
[----:B-1----:R-:W-:-:S02]  /*fde0*/  FADD.FTZ R8, R8, R157 ;  /* 0x0000009d08087221 */ /* 0x002fc40000010000 */
[----:B--2---:R-:W-:-:S03]  /*fdf0*/  FADD.FTZ R9, R9, R156 ;  /* 0x0000009c09097221 */ /* 0x004fc60000010000 */
[----:B------:R-:W1:Y:S04]  /*fe00*/  SHFL.BFLY PT, R5, R8, 0x1, 0x1f ;  /* 0x0c201f0008057f89 */ /* 0x000e6800000e0000 */
[----:B------:R-:W2:Y:S01]  /*fe10*/  SHFL.BFLY PT, R4, R9, 0x1, 0x1f ;  /* 0x0c201f0009047f89 */ /* 0x000ea200000e0000 */
[----:B----4-:R-:W-:Y:S02]  /*fe20*/  IMAD R28, R28, c[0x0][0x210], R143 ;  /* 0x000084001c1c7a24 */ /* 0x010fe400078e028f */
[----:B-1----:R-:W-:Y:S01]  /*fe30*/  FADD.FTZ R5, R8, R5 ;  /* 0x0000000508057221 */ /* 0x002fe20000010000 */
[----:B---3--:R-:W-:Y:S01]  /*fe40*/  SHF.R.S32.HI R8, RZ, 0x1f, R3 ;  /* 0x0000001fff087819 */ /* 0x008fe20000011403 */
[----:B--2---:R-:W-:-:S03]  /*fe50*/  FADD.FTZ R4, R9, R4 ;  /* 0x0000000409047221 */ /* 0x004fc60000010000 */
[CC--:B------:R-:W-:Y:S02]  /*fe60*/  LEA.HI R10, R8.reuse, R3.reuse, RZ, 0x3 ;  /* 0x00000003080a7211 */ /* 0x0c0fe400078f18ff */
[-C--:B------:R-:W-:Y:S02]  /*fe70*/  LEA.HI R12, R8, R3.reuse, RZ, 0x2 ;  /* 0x00000003080c7211 */ /* 0x080fe400078f10ff */
[----:B------:R-:W-:Y:S02]  /*fe80*/  SHF.R.S32.HI R9, RZ, 0x3, R10 ;  /* 0x00000003ff097819 */ /* 0x000fe4000001140a */
[----:B------:R-:W-:Y:S02]  /*fe90*/  LOP3.LUT R18, R10, 0xfffffff8, RZ, 0xc0, !PT ;  /* 0xfffffff80a127812 */ /* 0x000fe400078ec0ff */
[----:B------:R-:W-:Y:S02]  /*fea0*/  SHF.R.S32.HI R11, RZ, 0x2, R12 ;  /* 0x00000002ff0b7819 */ /* 0x000fe4000001140c */
[----:B------:R-:W-:-:S02]  /*feb0*/  LEA.HI R17, R8, R3, RZ, 0x6 ;  /* 0x0000000308117211 */ /* 0x000fc400078f30ff */
[----:B------:R-:W-:Y:S01]  /*fec0*/  LEA.HI R14, R10, R9, RZ, 0x1 ;  /* 0x000000090a0e7211 */ /* 0x000fe200078f08ff */
[----:B------:R-:W-:Y:S01]  /*fed0*/  IMAD.IADD R10, R3, 0x1, -R18 ;  /* 0x00000001030a7824 */ /* 0x000fe200078e0a12 */
[----:B------:R-:W-:Y:S02]  /*fee0*/  SHF.R.S32.HI R16, RZ, 0x1f, R11 ;  /* 0x0000001fff107819 */ /* 0x000fe4000001140b */
[----:B------:R-:W-:Y:S02]  /*fef0*/  SHF.L.U32 R17, R17, 0x2, RZ ;  /* 0x0000000211117819 */ /* 0x000fe400000006ff */
[----:B------:R-:W-:Y:S02]  /*ff00*/  LOP3.LUT R14, R14, 0xfffffffe, RZ, 0xc0, !PT ;  /* 0xfffffffe0e0e7812 */ /* 0x000fe400078ec0ff */
[----:B------:R-:W-:Y:S02]  /*ff10*/  LEA.HI R16, R16, R11, RZ, 0x3 ;  /* 0x0000000b10107211 */ /* 0x000fe400078f18ff */
[----:B------:R-:W-:Y:S01]  /*ff20*/  LEA.HI R13, R10, R10, RZ, 0x1 ;  /* 0x0000000a0a0d7211 */ /* 0x000fe200078f08ff */
[----:B------:R-:W-:Y:S01]  /*ff30*/  IMAD.IADD R14, R9, 0x1, -R14 ;  /* 0x00000001090e7824 */ /* 0x000fe200078e0a0e */
[----:B------:R-:W-:-:S02]  /*ff40*/  LOP3.LUT R17, R17, 0x3fffff00, RZ, 0xc0, !PT ;  /* 0x3fffff0011117812 */ /* 0x000fc400078ec0ff */
[----:B------:R-:W-:Y:S02]  /*ff50*/  LOP3.LUT R16, R16, 0xfffffff8, RZ, 0xc0, !PT ;  /* 0xfffffff810107812 */ /* 0x000fe400078ec0ff */
[----:B------:R-:W-:Y:S01]  /*ff60*/  LOP3.LUT R15, R13, 0xfffffffe, RZ, 0xc0, !PT ;  /* 0xfffffffe0d0f7812 */ /* 0x000fe200078ec0ff */
[----:B------:R-:W-:Y:S01]  /*ff70*/  IMAD R14, R14, 0x20, R17 ;  /* 0x000000200e0e7824 */ /* 0x000fe200078e0211 */
[----:B------:R-:W-:Y:S02]  /*ff80*/  LEA.HI R17, R8, R3, RZ, 0x4 ;  /* 0x0000000308117211 */ /* 0x000fe400078f20ff */
[----:B------:R-:W-:Y:S01]  /*ff90*/  IADD3 R16, R11, -R16, RZ ;  /* 0x800000100b107210 */ /* 0x000fe20007ffe0ff */
[C---:B------:R-:W-:Y:S01]  /*ffa0*/  IMAD.IADD R15, R10.reuse, 0x1, -R15 ;  /* 0x000000010a0f7824 */ /* 0x040fe200078e0a0f */
[----:B------:R-:W-:Y:S01]  /*ffb0*/  FSETP.NE.FTZ.AND P3, PT, R5, RZ, PT ;  /* 0x000000ff0500720b */ /* 0x000fe20003f75000 */
[----:B------:R-:W-:Y:S01]  /*ffc0*/  IMAD.SHL.U32 R10, R10, 0x4, RZ ;  /* 0x000000040a0a7824 */ /* 0x000fe200078e00ff */
[----:B------:R-:W-:Y:S01]  /*ffd0*/  LOP3.LUT R12, R12, 0xfffffffc, RZ, 0xc0, !PT ;  /* 0xfffffffc0c0c7812 */ /* 0x000fe200078ec0ff */
[----:B------:R-:W-:Y:S01]  /*ffe0*/  IMAD R14, R15, 0x4, R14 ;  /* 0x000000040f0e7824 */ /* 0x000fe200078e020e */
[----:B------:R-:W-:-:S02]  /*fff0*/  SHF.R.S32.HI R17, RZ, 0x4, R17 ;  /* 0x00000004ff117819 */ /* 0x000fc40000011411 */
[----:B------:R-:W-:Y:S01]  /*10000*/  LEA.HI R19, R16, R16, RZ, 0x1 ;  /* 0x0000001010137211 */ /* 0x000fe200078f08ff */
[----:B------:R-:W-:Y:S01]  /*10010*/  IMAD.IADD R15, R3, 0x1, -R12 ;  /* 0x00000001030f7824 */ /* 0x000fe200078e0a0c */
[----:B------:R-:W-:Y:S02]  /*10020*/  SHF.L.U32 R12, R17, 0x6, RZ ;  /* 0x00000006110c7819 */ /* 0x000fe400000006ff */
[----:B------:R-:W-:Y:S02]  /*10030*/  LEA.HI R11, R8, R3, RZ, 0x5 ;  /* 0x00000003080b7211 */ /* 0x000fe400078f28ff */
[----:B------:R-:W-:Y:S01]  /*10040*/  SHF.R.S32.HI R17, RZ, 0x1, R19 ;  /* 0x00000001ff117819 */ /* 0x000fe20000011413 */
[----:B------:R-:W1:Y:S01]  /*10050*/  @P3 MUFU.RCP R7, R5 ;  /* 0x0000000500073308 */ /* 0x000e620000001000 */
[----:B------:R-:W-:Y:S02]  /*10060*/  FSETP.NE.FTZ.AND P2, PT, R4, RZ, PT ;  /* 0x000000ff0400720b */ /* 0x000fe40003f55000 */
[----:B------:R-:W-:Y:S01]  /*10070*/  SHF.R.S32.HI R13, RZ, 0x1, R13 ;  /* 0x00000001ff0d7819 */ /* 0x000fe2000001140d */
[----:B------:R-:W-:Y:S01]  /*10080*/  IMAD.SHL.U32 R18, R17, 0x40, RZ ;  /* 0x0000004011127824 */ /* 0x000fe200078e00ff */
[----:B------:R-:W-:-:S02]  /*10090*/  SHF.R.S32.HI R8, RZ, 0x5, R11 ;  /* 0x00000005ff087819 */ /* 0x000fc4000001140b */
[----:B------:R-:W-:Y:S01]  /*100a0*/  LOP3.LUT R19, R19, 0x1fffffe, RZ, 0xc0, !PT ;  /* 0x01fffffe13137812 */ /* 0x000fe200078ec0ff */
[----:B------:R-:W-:Y:S01]  /*100b0*/  IMAD.SHL.U32 R13, R13, 0x8, RZ ;  /* 0x000000080d0d7824 */ /* 0x000fe200078e00ff */
[----:B------:R-:W-:Y:S01]  /*100c0*/  LOP3.LUT R12, R12, 0xc0, RZ, 0xc0, !PT ;  /* 0x000000c00c0c7812 */ /* 0x000fe200078ec0ff */
[----:B------:R-:W-:Y:S01]  /*100d0*/  @P3 MUFU.LG2 R5, R5 ;  /* 0x0000000500053308 */ /* 0x000fe20000000c00 */
[----:B------:R-:W-:Y:S01]  /*100e0*/  IADD3 R19, R16, -R19, RZ ;  /* 0x8000001310137210 */ /* 0x000fe20007ffe0ff */
[----:B------:R-:W-:Y:S01]  /*100f0*/  IMAD R16, R8, 0x100, R15 ;  /* 0x0000010008107824 */ /* 0x000fe200078e020f */
[----:B------:R-:W-:Y:S02]  /*10100*/  LOP3.LUT R18, R18, 0xc0, RZ, 0xc0, !PT ;  /* 0x000000c012127812 */ /* 0x000fe400078ec0ff */
[----:B------:R-:W-:Y:S01]  /*10110*/  LOP3.LUT R13, R12, 0x18, R13, 0xf8, !PT ;  /* 0x000000180c0d7812 */ /* 0x000fe200078ef80d */
[----:B------:R-:W-:Y:S01]  /*10120*/  IMAD R16, R19, 0x10, R16 ;  /* 0x0000001013107824 */ /* 0x000fe200078e0210 */
[----:B------:R-:W-:Y:S01]  /*10130*/  SHF.R.U32.HI R12, RZ, 0x3, R12 ;  /* 0x00000003ff0c7819 */ /* 0x000fe2000001160c */
[----:B------:R-:W2:Y:S01]  /*10140*/  @P2 MUFU.RCP R6, R4 ;  /* 0x0000000400062308 */ /* 0x000ea20000001000 */
[----:B------:R-:W-:Y:S01]  /*10150*/  LEA.HI R19, R18, R18, RZ, 0x1d ;  /* 0x0000001212137211 */ /* 0x000fe200078fe8ff */
[----:B-1----:R-:W-:Y:S01]  /*10160*/  FMUL.FTZ R68, R7, R68 ;  /* 0x0000004407447220 */ /* 0x002fe20000410000 */
[----:B------:R-:W-:Y:S01]  /*10170*/  LOP3.LUT P0, RZ, R17, 0x2, RZ, 0xc0, !PT ;  /* 0x0000000211ff7812 */ /* 0x000fe2000780c0ff */
[----:B------:R-:W-:Y:S01]  /*10180*/  FMUL.FTZ R69, R7, R69 ;  /* 0x0000004507457220 */ /* 0x000fe20000410000 */
[----:B------:R-:W-:Y:S01]  /*10190*/  LOP3.LUT R15, R17, 0x1, RZ, 0xc0, !PT ;  /* 0x00000001110f7812 */ /* 0x000fe200078ec0ff */
[----:B------:R-:W-:Y:S01]  /*101a0*/  FMUL.FTZ R72, R7, R72 ;  /* 0x0000004807487220 */ /* 0x000fe20000410000 */
[----:B------:R-:W-:Y:S01]  /*101b0*/  LOP3.LUT R13, R13, R12, RZ, 0x3c, !PT ;  /* 0x0000000c0d0d7212 */ /* 0x000fe200078e3cff */
[C---:B------:R-:W-:Y:S01]  /*101c0*/  FMUL.FTZ R73, R7.reuse, R73 ;  /* 0x0000004907497220 */ /* 0x040fe20000410000 */
[----:B------:R-:W-:Y:S01]  /*101d0*/  LEA R12, R16, R19, 0x1 ;  /* 0x00000013100c7211 */ /* 0x000fe200078e08ff */
[----:B------:R-:W-:Y:S01]  /*101e0*/  FMUL.FTZ R76, R7, R76 ;  /* 0x0000004c074c7220 */ /* 0x000fe20000410000 */
[----:B------:R-:W-:Y:S01]  /*101f0*/  ISETP.NE.U32.AND P1, PT, R15, 0x1, PT ;  /* 0x000000010f00780c */ /* 0x000fe20003f25070 */
[----:B------:R-:W-:Y:S01]  /*10200*/  FMUL.FTZ R77, R7, R77 ;  /* 0x0000004d074d7220 */ /* 0x000fe20000410000 */
[----:B------:R-:W-:Y:S01]  /*10210*/  LOP3.LUT R32, R11, 0xffffffe0, RZ, 0xc0, !PT ;  /* 0xffffffe00b207812 */ /* 0x000fe200078ec0ff */
[----:B------:R-:W-:Y:S01]  /*10220*/  IMAD.MOV.U32 R15, RZ, RZ, -0x20 ;  /* 0xffffffe0ff0f7424 */ /* 0x000fe200078e00ff */
[----:B------:R-:W-:Y:S01]  /*10230*/  STS.64 [R12.X4], R68 ;  /* 0x000000440c007388 */ /* 0x000fe20000004a00 */
[C---:B------:R-:W-:Y:S01]  /*10240*/  FMUL.FTZ R80, R7.reuse, R80 ;  /* 0x0000005007507220 */ /* 0x040fe20000410000 */
[----:B------:R-:W1:Y:S01]  /*10250*/  @P2 MUFU.LG2 R4, R4 ;  /* 0x0000000400042308 */ /* 0x000e620000000c00 */
[----:B------:R-:W-:Y:S01]  /*10260*/  FMUL.FTZ R81, R7, R81 ;  /* 0x0000005107517220 */ /* 0x000fe20000410000 */
[----:B------:R-:W-:Y:S01]  /*10270*/  SEL R16, R15, 0x20, !P1 ;  /* 0x000000200f107807 */ /* 0x000fe20004800000 */
[----:B------:R-:W-:Y:S01]  /*10280*/  IMAD.SHL.U32 R7, R12, 0x4, RZ ;  /* 0x000000040c077824 */ /* 0x000fe200078e00ff */
[----:B------:R-:W-:Y:S01]  /*10290*/  SHF.R.S32.HI R11, RZ, 0x1f, R8 ;  /* 0x0000001fff0b7819 */ /* 0x000fe20000011408 */
[----:B--2---:R-:W-:-:S02]  /*102a0*/  FMUL.FTZ R71, R6, R71 ;  /* 0x0000004706477220 */ /* 0x004fc40000410000 */
[C---:B------:R-:W-:Y:S01]  /*102b0*/  FMUL.FTZ R70, R6.reuse, R70 ;  /* 0x0000004606467220 */ /* 0x040fe20000410000 */
[C---:B------:R-:W-:Y:S01]  /*102c0*/  IADD3 R29, R7.reuse, 0x40, RZ ;  /* 0x00000040071d7810 */ /* 0x040fe20007ffe0ff */
[C---:B------:R-:W-:Y:S01]  /*102d0*/  FMUL.FTZ R75, R6.reuse, R75 ;  /* 0x0000004b064b7220 */ /* 0x040fe20000410000 */
[----:B------:R-:W-:Y:S01]  /*102e0*/  @P0 IADD3 R29, R7, -0x40, RZ ;  /* 0xffffffc0071d0810 */ /* 0x000fe20007ffe0ff */
[C---:B------:R-:W-:Y:S01]  /*102f0*/  FMUL.FTZ R74, R6.reuse, R74 ;  /* 0x0000004a064a7220 */ /* 0x040fe20000410000 */
[----:B------:R-:W-:Y:S01]  /*10300*/  STS.64 [R12.X4+0x400], R70 ;  /* 0x000400460c007388 */ /* 0x000fe20000004a00 */
[C---:B------:R-:W-:Y:S01]  /*10310*/  FMUL.FTZ R79, R6.reuse, R79 ;  /* 0x0000004f064f7220 */ /* 0x040fe20000410000 */
[----:B------:R-:W-:Y:S01]  /*10320*/  LEA.HI R11, R11, R8, RZ, 0x2 ;  /* 0x000000080b0b7211 */ /* 0x000fe200078f10ff */
[C---:B------:R-:W-:Y:S02]  /*10330*/  FMUL.FTZ R78, R6.reuse, R78 ;  /* 0x0000004e064e7220 */ /* 0x040fe40000410000 */
[C---:B------:R-:W-:Y:S01]  /*10340*/  FMUL.FTZ R83, R6.reuse, R83 ;  /* 0x0000005306537220 */ /* 0x040fe20000410000 */
[----:B------:R-:W-:Y:S01]  /*10350*/  LOP3.LUT R11, R11, 0xffffffc, RZ, 0xc0, !PT ;  /* 0x0ffffffc0b0b7812 */ /* 0x000fe200078ec0ff */
[----:B------:R-:W-:Y:S01]  /*10360*/  FMUL.FTZ R82, R6, R82 ;  /* 0x0000005206527220 */ /* 0x000fe20000410000 */
[----:B------:R-:W-:Y:S01]  /*10370*/  IADD3 R6, R14, R13, RZ ;  /* 0x0000000d0e067210 */ /* 0x000fe20007ffe0ff */
[----:B------:R-:W-:-:S02]  /*10380*/  IMAD.IADD R13, R7, 0x1, R16 ;  /* 0x00000001070d7824 */ /* 0x000fc400078e0210 */
[----:B------:R-:W-:Y:S01]  /*10390*/  IMAD.IADD R33, R16, 0x1, R29 ;  /* 0x0000000110217824 */ /* 0x000fe200078e021d */
[----:B------:R-:W2:Y:S01]  /*103a0*/  S2R R7, SR_CTAID.Z ;  /* 0x0000000000077919 */ /* 0x000ea20000002700 */
[----:B------:R-:W-:Y:S02]  /*103b0*/  IMAD.IADD R32, R3, 0x1, -R32 ;  /* 0x0000000103207824 */ /* 0x000fe400078e0a20 */
[----:B------:R-:W-:Y:S01]  /*103c0*/  IMAD.IADD R11, R8, 0x1, -R11 ;  /* 0x00000001080b7824 */ /* 0x000fe200078e0a0b */
[----:B------:R-:W-:Y:S01]  /*103d0*/  STS.64 [R13], R72 ;  /* 0x000000480d007388 */ /* 0x000fe20000000a00 */
[----:B------:R-:W-:Y:S01]  /*103e0*/  @P3 FMUL.FTZ R5, R5, 0.69314718246459960938 ;  /* 0x3f31721805053820 */ /* 0x000fe20000410000 */
[----:B------:R-:W-:Y:S01]  /*103f0*/  LOP3.LUT P0, RZ, R32, 0x3, RZ, 0xc0, !PT ;  /* 0x0000000320ff7812 */ /* 0x000fe2000780c0ff */
[----:B------:R-:W-:Y:S01]  /*10400*/  IMAD.MOV.U32 R3, RZ, RZ, -0x800000 ;  /* 0xff800000ff037424 */ /* 0x000fe200078e00ff */
[----:B------:R-:W-:Y:S01]  /*10410*/  STS.64 [R13+0x400], R74 ;  /* 0x0004004a0d007388 */ /* 0x000fe20000000a00 */
[----:B------:R-:W-:Y:S01]  /*10420*/  @P3 FFMA.FTZ R3, R2, c[0x0][0x238], R5 ;  /* 0x00008e0002033a23 */ /* 0x000fe20000010005 */
[----:B------:R-:W-:-:S02]  /*10430*/  LEA R11, R11, R148, 0x4 ;  /* 0x000000940b0b7211 */ /* 0x000fc400078e20ff */
[----:B------:R-:W-:Y:S04]  /*10440*/  STS.64 [R29], R76 ;  /* 0x0000004c1d007388 */ /* 0x000fe80000000a00 */
[----:B------:R1:W-:Y:S04]  /*10450*/  STS.64 [R29+0x400], R78 ;  /* 0x0004004e1d007388 */ /* 0x0003e80000000a00 */
[----:B------:R-:W-:Y:S04]  /*10460*/  STS.64 [R33], R80 ;  /* 0x0000005021007388 */ /* 0x000fe80000000a00 */
[----:B------:R-:W-:Y:S01]  /*10470*/  STS.64 [R33+0x400], R82 ;  /* 0x0004005221007388 */ /* 0x000fe20000000a00 */
[----:B--2---:R-:W-:-:S03]  /*10480*/  IMAD R7, R30, c[0x0][0x1c0], R7 ;  /* 0x000070001e077a24 */ /* 0x004fc600078e0207 */
[----:B------:R-:W-:Y:S01]  /*10490*/  BAR.SYNC.DEFER_BLOCKING 0x0 ;  /* 0x0000000000007b1d */ /* 0x000fe20000010000 */
[----:B------:R-:W-:Y:S02]  /*104a0*/  IMAD R7, R28, c[0x0][0x1c0], R7 ;  /* 0x000070001c077a24 */ /* 0x000fe400078e0207 */
[----:B------:R-:W-:Y:S02]  /*104b0*/  IMAD.MOV.U32 R28, RZ, RZ, -0x800000 ;  /* 0xff800000ff1c7424 */ /* 0x000fe400078e00ff */
[----:B-1----:R-:W-:-:S04]  /*104c0*/  @P2 FMUL.FTZ R29, R4, 0.69314718246459960938 ;  /* 0x3f317218041d2820 */ /* 0x002fc80000410000 */
[----:B------:R-:W-:Y:S01]  /*104d0*/  @P2 FFMA.FTZ R28, R0, c[0x0][0x238], R29 ;  /* 0x00008e00001c2a23 */ /* 0x000fe2000001001d */
[----:B------:R-:W1:Y:S04]  /*104e0*/  LDS.128 R20, [R6.X4] ;  /* 0x0000000006147984 */ /* 0x000e680000004c00 */
[----:B------:R-:W2:Y:S04]  /*104f0*/  LDS.128 R16, [R6.X4+0x800] ;  /* 0x0008000006107984 */ /* 0x000ea80000004c00 */
[----:B------:R-:W3:Y:S04]  /*10500*/  LDS.128 R12, [R6.X4+0x1000] ;  /* 0x00100000060c7984 */ /* 0x000ee80000004c00 */
[----:B------:R5:W4:Y:S02]  /*10510*/  LDS.128 R24, [R6.X4+0x1800] ;  /* 0x0018000006187984 */ /* 0x000b240000004c00 */
[----:B-----5:R-:W-:-:S05]  /*10520*/  SHF.L.U32 R6, R31, 0x6, RZ ;  /* 0x000000061f067819 */ /* 0x020fca00000006ff */
[----:B------:R-:W-:Y:S01]  /*10530*/  IMAD R6, R7, c[0x0][0x214], R6 ;  /* 0x0000850007067a24 */ /* 0x000fe200078e0206 */
[----:B------:R-:W-:Y:S05]  /*10540*/  @P0 BRA `(.L_x_4006) ;  /* 0x000000b000000947 */ /* 0x000fea0003800000 */
[----:B-1----:R-:W-:Y:S01]  /*10550*/  IMAD R0, R31, -0x40, R142 ;  /* 0xffffffc01f007824 */ /* 0x002fe200078e028e */
[C---:B------:R-:W-:Y:S02]  /*10560*/  IADD3 R7, R11.reuse, 0x8, RZ ;  /* 0x000000080b077810 */ /* 0x040fe40007ffe0ff */
        /* <DEDUP_REMOVED lines=9> */
.L_x_4006:
[----:B-1----:R-:W-:Y:S05]  /*10600*/  BSYNC B0 ;  /* 0x0000000000007941 */ /* 0x002fea0003800000 */
.L_x_4005:
[----:B------:R-:W-:Y:S01]  /*10610*/  SHF.R.S32.HI R11, RZ, 0x1f, R10 ;  /* 0x0000001fff0b7819 */ /* 0x000fe2000001140a */
[----:B------:R-:W-:Y:S01]  /*10620*/  IMAD R142, R31, -0x40, R142 ;  /* 0xffffffc01f8e7824 */ /* 0x000fe200078e028e */
[----:B------:R-:W-:Y:S01]  /*10630*/  ISETP.GE.AND P1, PT, R10, c[0x0][0x220], PT ;  /* 0x000088000a007a0c */ /* 0x000fe20003f26270 */
[----:B------:R-:W-:Y:S01]  /*10640*/  IMAD R6, R6, c[0x0][0x22c], RZ ;  /* 0x00008b0006067a24 */ /* 0x000fe200078e02ff */
        /* <DEDUP_REMOVED lines=14> */
[----:B------:R1:W-:Y:S04]  /*10730*/  @!P4 STG.E.64 [R2.64], R20 ;  /* 0x000000140200c986 */ /* 0x0003e8000c101b06 */
[----:B------:R1:W-:Y:S01]  /*10740*/  @!P4 STG.E.64 [R2.64+0x8], R22 ;  /* 0x000008160200c986 */ /* 0x0003e2000c101b06 */
[----:B------:R-:W-:Y:S05]  /*10750*/  @P1 EXIT ;  /* 0x000000000000194d */ /* 0x000fea0003800000 */
[----:B----4-:R-:W-:Y:S01]  /*10760*/  STG.E.128 [R2.64+0x1800], R24 ;  /* 0x0018001802007986 */ /* 0x010fe2000c101d06 */
[----:B------:R-:W-:Y:S05]  /*10770*/  EXIT ;  /* 0x000000000000794d */ /* 0x000fea0003800000 */
.L_x_4007:
        /* <DEDUP_REMOVED lines=16> */
.L_x_5238:


//--------------------- .text._ZN5flash24flash_fwd_splitkv_kernelI23Flash_fwd_kernel_traitsILi32ELi64ELi128ELi4ELb0ELb0EN7cutlass10bfloat16_tE19Flash_kernel_traitsILi32ELi64ELi128ELi4ES3_EELb1ELb0ELb0ELb0ELb0ELb1ELb1ELb1EEEvNS_16Flash_fwd_paramsE --------------------------
	.section	.text._ZN5flash24flash_fwd_splitkv_kernelI23Flash_fwd_kernel_traitsILi32ELi64ELi128ELi4ELb0ELb0EN7cutlass10bfloat16_tE19Flash_kernel_traitsILi32ELi64ELi128ELi4ES3_EELb1ELb0ELb0ELb0ELb0ELb1ELb1ELb1EEEvNS_16Flash_fwd_paramsE,"ax",@progbits
	.sectioninfo	@"SHI_REGISTERS=197"
	.align	128
        .global         _ZN5flash24flash_fwd_splitkv_kernelI23Flash_fwd_kernel_traitsILi32ELi64ELi128ELi4ELb0ELb0EN7cutlass10bfloat16_tE19Flash_kernel_traitsILi32ELi64ELi128ELi4ES3_EELb1ELb0ELb0ELb0ELb0ELb1ELb1ELb1EEEvNS_16Flash_fwd_paramsE
        .type           _ZN5flash24flash_fwd_splitkv_kernelI23Flash_fwd_kernel_traitsILi32ELi64ELi128ELi4ELb0ELb0EN7cutlass10bfloat16_tE19Flash_kernel_traitsILi32ELi64ELi128ELi4ES3_EELb1ELb0ELb0ELb0ELb0ELb1ELb1ELb1EEEvNS_16Flash_fwd_paramsE,@function
        .size           _ZN5flash24flash_fwd_splitkv_kernelI23Flash_fwd_kernel_traitsILi32ELi64ELi128ELi4ELb0ELb0EN7cutlass10bfloat16_tE19Flash_kernel_traitsILi32ELi64ELi128ELi4ES3_EELb1ELb0ELb0ELb0ELb0ELb1ELb1ELb1EEEvNS_16Flash_fwd_paramsE,(.L_x_5239 - _ZN5flash24flash_fwd_splitkv_kernelI23Flash_fwd_kernel_traitsILi32ELi64ELi128ELi4ELb0ELb0EN7cutlass10bfloat16_tE19Flash_kernel_traitsILi32ELi64ELi128ELi4ES3_EELb1ELb0ELb0ELb0ELb0ELb1ELb1ELb1EEEvNS_16Flash_fwd_paramsE)
        .other          _ZN5flash24flash_fwd_splitkv_kernelI23Flash_fwd_kernel_traitsILi32ELi64ELi128ELi4ELb0ELb0EN7cutlass10bfloat16_tE19Flash_kernel_traitsILi32ELi64ELi128ELi4ES3_EELb1ELb0ELb0ELb0ELb0ELb1ELb1ELb1EEEvNS_16Flash_fwd_paramsE,@"STO_CUDA_ENTRY STV_DEFAULT"
_ZN5flash24flash_fwd_splitkv_kernelI23Flash_fwd_kernel_traitsILi32ELi64ELi128ELi4ELb0ELb0EN7cutlass10bfloat16_tE19Flash_kernel_traitsILi32ELi64ELi128ELi4ES3_EELb1ELb0ELb0ELb0ELb0ELb1ELb1ELb1EEEvNS_16Flash_fwd_paramsE:
.text._ZN5flash24flash_fwd_splitkv_kernelI23Flash_fwd_kernel_traitsILi32ELi64ELi128ELi4ELb0ELb0EN7cutlass10bfloat16_tE19Flash_kernel_traitsILi32ELi64ELi128ELi4ES3_EELb1ELb0ELb0ELb0ELb0ELb1ELb1ELb1EEEvNS_16Flash_fwd_paramsE:
        /* <DEDUP_REMOVED lines=53> */
.L_x_4008:
[----:B-1-34-:R-:W-:Y:S02]  /*0350*/  MOV R7, c[0x0][0x218] ;  /* 0x0000860000077a02 */ /* 0x01afe40000000f00 */
.L_x_4009:
        /* <DEDUP_REMOVED lines=112> */
.L_x_4010:
        /* <DEDUP_REMOVED lines=93> */
.L_x_4011:
        /* <DEDUP_REMOVED lines=15> */
.L_x_4013:
        /* <DEDUP_REMOVED lines=52> */
.L_x_4012:
        /* <DEDUP_REMOVED lines=200> */
.L_x_4044:
        /* <DEDUP_REMOVED lines=35> */
[----:B------:R-:W-:-:S13]  /*2310*/  ISETP.NE.AND P0, PT, RZ, UR8, PT ;  /* 0x00000008ff007c0c */ /* 0x000fda000bf05270 */
        /* <DEDUP_REMOVED lines=50> */
.L_x_4018:
[----:B------:R-:W-:Y:S05]  /*2640*/  BSYNC B0 ;  /* 0x0000000000007941 */ /* 0x000fea0003800000 */
.L_x_4017:
        /* <DEDUP_REMOVED lines=57> */
.L_x_4020:
[----:B------:R-:W-:Y:S05]  /*29e0*/  BSYNC B0 ;  /* 0x0000000000007941 */ /* 0x000fea0003800000 */
.L_x_4019:
        /* <DEDUP_REMOVED lines=57> */
.L_x_4022:
[----:B------:R-:W-:Y:S05]  /*2d80*/  BSYNC B0 ;  /* 0x0000000000007941 */ /* 0x000fea0003800000 */
.L_x_4021:
        /* <DEDUP_REMOVED lines=61> */
.L_x_4024:
[----:B------:R-:W-:Y:S05]  /*3160*/  BSYNC B0 ;  /* 0x0000000000007941 */ /* 0x000fea0003800000 */
.L_x_4023:
        /* <DEDUP_REMOVED lines=9> */
.L_x_4016:
[----:B------:R-:W-:Y:S01]  /*3200*/  ULEA.HI UR5, UR4, UR4, URZ, 0x1 ;  /* 0x0000000404057291 */ /* 0x000fe2000f8f083f */
[----:B------:R-:W-:Y:S03]  /*3210*/  BSSY B1, `(.L_x_4026) ;  /* 0x0000057000017945 */ /* 0x000fe60003800000 */
[----:B------:R-:W-:Y:S06]  /*3220*/  USHF.R.S32.HI UR5, URZ, 0x1, UR5 ;  /* 0x000000013f057899 */ /* 0x000fec0008011405 */
[----:B------:R-:W-:Y:S01]  /*3230*/  MOV R119, UR5 ;  /* 0x0000000500777c02 */ /* 0x000fe20008000f00 */
[----:B------:R-:W-:-:S05]  /*3240*/  @P6 BRA `(.L_x_4027) ;  /* 0x0000053000006947 */ /* 0x000fca0003800000 */
[----:B------:R1:W5:Y:S01]  /*3250*/  LDG.E.128 R40, [R90.64] ;  /* 0x000000065a287981 */ /* 0x000362000c1e1d00 */
[----:B------:R-:W-:Y:S01]  /*3260*/  ISETP.GE.AND P0, PT, R84, UR4, PT ;  /* 0x0000000454007c0c */ /* 0x000fe2000bf06270 */
[----:B------:R-:W-:-:S12]  /*3270*/  BSSY B0, `(.L_x_4028) ;  /* 0x000004e000007945 */ /* 0x000fd80003800000 */
        /* <DEDUP_REMOVED lines=77> */
.L_x_4029:
[----:B------:R-:W-:Y:S05]  /*3750*/  BSYNC B0 ;  /* 0x0000000000007941 */ /* 0x000fea0003800000 */
.L_x_4028:
[----:B------:R-:W-:Y:S05]  /*3760*/  MOV R83, R81 ;  /* 0x0000005100537202 */ /* 0x000fea0000000f00 */
[----:B-----5:R3:W-:Y:S02]  /*3770*/  STG.E.128 [R82.64], R40 ;  /* 0x0000002852007986 */ /* 0x0207e4000c101d06 */
.L_x_4027:
[----:B------:R-:W-:Y:S05]  /*3780*/  BSYNC B1 ;  /* 0x0000000000017941 */ /* 0x000fea0003800000 */
.L_x_4026:
        /* <DEDUP_REMOVED lines=88> */
.L_x_4033:
[----:B------:R-:W-:Y:S05]  /*3d10*/  BSYNC B0 ;  /* 0x0000000000007941 */ /* 0x000fea0003800000 */
.L_x_4032:
[C---:B--2---:R-:W-:Y:S04]  /*3d20*/  LEA R2, P0, R139.reuse, R82, 0x1 ;  /* 0x000000528b027211 */ /* 0x044fe800078008ff */
[----:B------:R-:W-:Y:S05]  /*3d30*/  LEA.HI.X R3, R139, R81, R138, 0x1, P0 ;  /* 0x000000518b037211 */ /* 0x000fea00000f0c8a */
[----:B-----5:R2:W-:Y:S04]  /*3d40*/  STG.E.128 [R2.64], R40 ;  /* 0x0000002802007986 */ /* 0x0205e8000c101d06 */
.L_x_4031:
[----:B------:R-:W-:Y:S05]  /*3d50*/  BSYNC B1 ;  /* 0x0000000000017941 */ /* 0x000fea0003800000 */
.L_x_4030:
        /* <DEDUP_REMOVED lines=88> */
.L_x_4037:
[----:B------:R-:W-:Y:S05]  /*42e0*/  BSYNC B0 ;  /* 0x0000000000007941 */ /* 0x000fea0003800000 */
.L_x_4036:
[C---:B------:R-:W-:Y:S04]  /*42f0*/  LEA R2, P0, R116.reuse, R82, 0x1 ;  /* 0x0000005274027211 */ /* 0x040fe800078008ff */
[----:B------:R-:W-:Y:S05]  /*4300*/  LEA.HI.X R3, R116, R81, R73, 0x1, P0 ;  /* 0x0000005174037211 */ /* 0x000fea00000f0c49 */
[----:B-----5:R3:W-:Y:S04]  /*4310*/  STG.E.128 [R2.64], R40 ;  /* 0x0000002802007986 */ /* 0x0207e8000c101d06 */
.L_x_4035:
[----:B------:R-:W-:Y:S05]  /*4320*/  BSYNC B1 ;  /* 0x0000000000017941 */ /* 0x000fea0003800000 */
.L_x_4034:
        /* <DEDUP_REMOVED lines=88> */
.L_x_4041:
[----:B------:R-:W-:Y:S05]  /*48b0*/  BSYNC B0 ;  /* 0x0000000000007941 */ /* 0x000fea0003800000 */
.L_x_4040:
[----:B------:R-:W-:Y:S02]  /*48c0*/  MOV R3, 0xc0 ;  /* 0x000000c000037802 */ /* 0x000fe40000000f00 */
[----:B------:R-:W-:Y:S03]  /*48d0*/  MOV R83, R81 ;  /* 0x0000005100537202 */ /* 0x000fe60000000f00 */
[C---:B------:R-:W-:Y:S02]  /*48e0*/  IMAD R0, R3.reuse, c[0x0][0x19c], RZ ;  /* 0x0000670003007a24 */ /* 0x040fe400078e02ff */
[----:B------:R-:W-:Y:S05]  /*48f0*/  IMAD.WIDE.U32 R4, R3, c[0x0][0x198], R82 ;  /* 0x0000660003047a25 */ /* 0x000fea00078e0052 */
[----:B------:R-:W-:Y:S05]  /*4900*/  IADD3 R5, R5, R0, RZ ;  /* 0x0000000005057210 */ /* 0x000fea0007ffe0ff */
[----:B-----5:R3:W-:Y:S02]  /*4910*/  STG.E.128 [R4.64], R40 ;  /* 0x0000002804007986 */ /* 0x0207e4000c101d06 */
.L_x_4039:
[----:B------:R-:W-:Y:S05]  /*4920*/  BSYNC B1 ;  /* 0x0000000000017941 */ /* 0x000fea0003800000 */
.L_x_4038:
        /* <DEDUP_REMOVED lines=8> */
.L_x_4015:
        /* <DEDUP_REMOVED lines=28> */
.L_x_4025:
[----:B------:R-:W-:Y:S04]  /*4b70*/  IMAD.MOV.U32 R0, RZ, RZ, c[0x0][0x288] ;  /* 0x0000a200ff007624 */ /* 0x000fe800078e00ff */
[----:B------:R-:W-:Y:S05]  /*4b80*/  IMAD.U32 R3, R0, -0x80, RZ ;  /* 0xffffff8000037824 */ /* 0x000fea00078e00ff */
[C---:B-1----:R-:W-:Y:S04]  /*4b90*/  LEA R90, P0, R3.reuse, R90, 0x1 ;  /* 0x0000005a035a7211 */ /* 0x042fe800078008ff */
[----:B------:R-:W-:Y:S01]  /*4ba0*/  LEA.HI.X.SX32 R91, R3, R91, 0x1, P0 ;  /* 0x0000005b035b7211 */ /* 0x000fe200000f0eff */
[----:B------:R-:W-:-:S05]  /*4bb0*/  @!P2 BRA `(.L_x_4042) ;  /* 0x000004c00000a947 */ /* 0x000fca0003800000 */
[----:B------:R-:W-:Y:S04]  /*4bc0*/  IADD3 R0, R11, -0x1, RZ ;  /* 0xffffffff0b007810 */ /* 0x000fe80007ffe0ff */
[----:B------:R-:W-:-:S13]  /*4bd0*/  ISETP.GT.AND P0, PT, R0, R69, PT ;  /* 0x000000450000720c */ /* 0x000fda0003f04270 */
        /* <DEDUP_REMOVED lines=74> */
.L_x_4042:
        /* <DEDUP_REMOVED lines=9> */
.L_x_4043:
[----:B------:R-:W-:Y:S04]  /*5110*/  IADD3 R11, R11, -0x1, RZ ;  /* 0xffffffff0b0b7810 */ /* 0x000fe80007ffe0ff */
[----:B------:R-:W-:-:S13]  /*5120*/  ISETP.GT.AND P0, PT, R11, R69, PT ;  /* 0x000000450b00720c */ /* 0x000fda0003f04270 */
[----:B------:R-:W-:-:S05]  /*5130*/  @P0 BRA `(.L_x_4044) ;  /* 0xffffcfa000000947 */ /* 0x000fca000383ffff */
.L_x_4014:
        /* <DEDUP_REMOVED lines=93> */
.L_x_4051:
[----:B------:R-:W-:Y:S05]  /*5710*/  BSYNC B0 ;  /* 0x0000000000007941 */ /* 0x000fea0003800000 */
.L_x_4050:
[----:B-----5:R2:W-:Y:S04]  /*5720*/  STS.64 [R149], R8 ;  /* 0x0000000895007388 */ /* 0x0205e80000000a00 */
[----:B------:R2:W-:Y:S02]  /*5730*/  STS.64 [R149+0x8], R10 ;  /* 0x0000080a95007388 */ /* 0x0005e40000000a00 */
.L_x_4049:
[----:B------:R-:W-:Y:S05]  /*5740*/  BSYNC B1 ;  /* 0x0000000000017941 */ /* 0x000fea0003800000 */
.L_x_4048:
        /* <DEDUP_REMOVED lines=57> */
.L_x_4054:
[----:B------:R-:W-:Y:S05]  /*5ae0*/  BSYNC B0 ;  /* 0x0000000000007941 */ /* 0x000fea0003800000 */
.L_x_4053:
[----:B-----5:R3:W-:Y:S01]  /*5af0*/  STS.128 [R149+0x800], R28 ;  /* 0x0008001c95007388 */ /* 0x0207e20000000c00 */
[----:B------:R-:W-:Y:S05]  /*5b00*/  BRA `(.L_x_4052) ;  /* 0x00000e6000007947 */ /* 0x000fea0003800000 */
.L_x_4047:
        /* <DEDUP_REMOVED lines=97> */
.L_x_4058:
[----:B------:R-:W-:Y:S05]  /*6120*/  BSYNC B0 ;  /* 0x0000000000007941 */ /* 0x000fea0003800000 */
.L_x_4057:
[----:B-----5:R3:W-:Y:S04]  /*6130*/  STS.64 [R149], R16 ;  /* 0x0000001095007388 */ /* 0x0207e80000000a00 */
[----:B------:R3:W-:Y:S02]  /*6140*/  STS.64 [R149+0x8], R18 ;  /* 0x0000081295007388 */ /* 0x0007e40000000a00 */
.L_x_4056:
[----:B------:R-:W-:Y:S05]  /*6150*/  BSYNC B1 ;  /* 0x0000000000017941 */ /* 0x000fea0003800000 */
.L_x_4055:
        /* <DEDUP_REMOVED lines=95> */
.L_x_4060:
[----:B------:R-:W-:Y:S05]  /*6750*/  BSYNC B0 ;  /* 0x0000000000007941 */ /* 0x000fea0003800000 */
.L_x_4059:
[----:B-----5:R1:W-:Y:S01]  /*6760*/  STS.128 [R149+0x800], R4 ;  /* 0x0008000495007388 */ /* 0x0203e20000000c00 */
[----:B------:R-:W-:Y:S05]  /*6770*/  BRA `(.L_x_4052) ;  /* 0x000001f000007947 */ /* 0x000fea0003800000 */
.L_x_4046:
        /* <DEDUP_REMOVED lines=16> */
.L_x_4062:
[----:B------:R-:W-:Y:S05]  /*6880*/  BSYNC B0 ;  /* 0x0000000000007941 */ /* 0x000fea0003800000 */
.L_x_4061:
        /* <DEDUP_REMOVED lines=14> */
.L_x_4052:
[----:B------:R-:W-:Y:S05]  /*6970*/  BSYNC B2 ;  /* 0x0000000000027941 */ /* 0x000fea0003800000 */
.L_x_4045:
        /* <DEDUP_REMOVED lines=17> */
.L_x_4064:
[----:B------:R-:W-:Y:S05]  /*6a90*/  BSYNC B0 ;  /* 0x0000000000007941 */ /* 0x000fea0003800000 */
.L_x_4063:
        /* <DEDUP_REMOVED lines=12> */
.L_x_4066:
[----:B------:R-:W-:Y:S05]  /*6b60*/  BSYNC B0 ;  /* 0x0000000000007941 */ /* 0x000fea0003800000 */
.L_x_4065:
        /* <DEDUP_REMOVED lines=15> */
.L_x_4068:
[----:B------:R-:W-:Y:S05]  /*6c60*/  BSYNC B0 ;  /* 0x0000000000007941 */ /* 0x000fea0003800000 */
.L_x_4067:
        /* <DEDUP_REMOVED lines=16> */
.L_x_4070:
[----:B------:R-:W-:Y:S05]  /*6d70*/  BSYNC B0 ;  /* 0x0000000000007941 */ /* 0x000fea0003800000 */
.L_x_4069:
        /* <DEDUP_REMOVED lines=28> */
.L_x_4072:
[----:B------:R-:W-:Y:S05]  /*6f40*/  BSYNC B0 ;  /* 0x0000000000007941 */ /* 0x000fea0003800000 */
.L_x_4071:
        /* <DEDUP_REMOVED lines=13> */
.L_x_4074:
[----:B------:R-:W-:Y:S05]  /*7020*/  BSYNC B0 ;  /* 0x0000000000007941 */ /* 0x000fea0003800000 */
.L_x_4073:
        /* <DEDUP_REMOVED lines=15> */
.L_x_4076:
[----:B------:R-:W-:Y:S05]  /*7120*/  BSYNC B0 ;  /* 0x0000000000007941 */ /* 0x000fea0003800000 */
.L_x_4075:
        /* <DEDUP_REMOVED lines=21> */
.L_x_4078:
[----:B------:R-:W-:Y:S05]  /*7280*/  BSYNC B0 ;  /* 0x0000000000007941 */ /* 0x000fea0003800000 */
.L_x_4077:
[CC--:B------:R-:W-:Y:S01]  /*7290*/  LEA.HI R6, R7.reuse, R44.reuse, RZ, 0x3 ;  /* 0x0000002c07067211 */ /* 0x0c0fe200078f18ff */
[----:B------:R-:W-:Y:S01]  /*72a0*/  IMAD.SHL.U32 R89, R44, 0x2, RZ ;  /* 0x000000022c597824 */ /* 0x000fe200078e00ff */
[----:B------:R-:W-:Y:S01]  /*72b0*/  LEA.HI R2, R7, R44, RZ, 0x4 ;  /* 0x0000002c07027211 */ /* 0x000fe200078f20ff */
[----:B------:R-:W0:Y:S01]  /*72c0*/  LDGDEPBAR ;  /* 0x00000000000079af */ /* 0x000e220000000000 */
[----:B-1----:R-:W-:Y:S02]  /*72d0*/  LOP3.LUT R9, R6, 0xfffffff8, RZ, 0xc0, !PT ;  /* 0xfffffff806097812 */ /* 0x002fe400078ec0ff */
[----:B------:R-:W-:Y:S02]  /*72e0*/  LOP3.LUT R7, R2, 0xfffffff0, RZ, 0xc0, !PT ;  /* 0xfffffff002077812 */ /* 0x000fe400078ec0ff */
[----:B------:R-:W-:Y:S01]  /*72f0*/  SHF.R.S32.HI R5, RZ, 0x3, R6 ;  /* 0x00000003ff057819 */ /* 0x000fe20000011406 */
[C---:B------:R-:W-:Y:S01]  /*7300*/  IMAD.IADD R9, R44.reuse, 0x1, -R9 ;  /* 0x000000012c097824 */ /* 0x040fe200078e0a09 */
[----:B------:R-:W-:Y:S01]  /*7310*/  SHF.R.S32.HI R134, RZ, 0x4, R2 ;  /* 0x00000004ff867819 */ /* 0x000fe20000011402 */
[----:B------:R-:W-:Y:S01]  /*7320*/  IMAD.IADD R42, R44, 0x1, -R7 ;  /* 0x000000012c2a7824 */ /* 0x000fe200078e0a07 */
[----:B------:R-:W-:-:S02]  /*7330*/  LEA.HI R6, R6, R5, RZ, 0x1 ;  /* 0x0000000506067211 */ /* 0x000fc400078f08ff */
[----:B------:R-:W-:Y:S02]  /*7340*/  LOP3.LUT R45, R54, 0x7fffffe, RZ, 0xc0, !PT ;  /* 0x07fffffe362d7812 */ /* 0x000fe400078ec0ff */
[----:B------:R-:W-:Y:S02]  /*7350*/  LEA.HI R4, R9, R9, RZ, 0x1 ;  /* 0x0000000909047211 */ /* 0x000fe400078f08ff */
[----:B------:R-:W-:Y:S01]  /*7360*/  LEA.HI R11, R134, R134, RZ, 0x1 ;  /* 0x00000086860b7211 */ /* 0x000fe200078f08ff */
[----:B------:R-:W-:Y:S01]  /*7370*/  IMAD.IADD R45, R42, 0x1, -R45 ;  /* 0x000000012a2d7824 */ /* 0x000fe200078e0a2d */
[----:B------:R-:W-:Y:S02]  /*7380*/  SHF.R.S32.HI R7, RZ, 0x1f, R42 ;  /* 0x0000001fff077819 */ /* 0x000fe4000001142a */
[----:B------:R-:W-:Y:S02]  /*7390*/  LOP3.LUT R6, R6, 0xfffffffe, RZ, 0xc0, !PT ;  /* 0xfffffffe06067812 */ /* 0x000fe400078ec0ff */
[----:B------:R-:W-:-:S02]  /*73a0*/  LOP3.LUT R2, R4, 0xfffffffe, RZ, 0xc0, !PT ;  /* 0xfffffffe04027812 */ /* 0x000fc400078ec0ff */
[----:B------:R-:W-:Y:S01]  /*73b0*/  LOP3.LUT R11, R11, 0xfffffffe, RZ, 0xc0, !PT ;  /* 0xfffffffe0b0b7812 */ /* 0x000fe200078ec0ff */
[----:B------:R-:W-:Y:S01]  /*73c0*/  IMAD.IADD R5, R5, 0x1, -R6 ;  /* 0x0000000105057824 */ /* 0x000fe200078e0a06 */
[----:B------:R-:W-:Y:S01]  /*73d0*/  SHF.R.S32.HI R4, RZ, 0x1, R4 ;  /* 0x00000001ff047819 */ /* 0x000fe20000011404 */
[----:B------:R-:W-:Y:S01]  /*73e0*/  IMAD.IADD R9, R9, 0x1, -R2 ;  /* 0x0000000109097824 */ /* 0x000fe200078e0a02 */
[----:B------:R-:W-:Y:S01]  /*73f0*/  LEA.HI R42, R7, R42, RZ, 0x3 ;  /* 0x0000002a072a7211 */ /* 0x000fe200078f18ff */
[----:B------:R-:W-:Y:S01]  /*7400*/  IMAD.IADD R134, R134, 0x1, -R11 ;  /* 0x0000000186867824 */ /* 0x000fe200078e0a0b */
[----:B------:R-:W-:Y:S01]  /*7410*/  SHF.R.S32.HI R46, RZ, 0x5, R46 ;  /* 0x00000005ff2e7819 */ /* 0x000fe2000001142e */
[C---:B------:R-:W-:Y:S01]  /*7420*/  IMAD.SHL.U32 R7, R3.reuse, 0x40, RZ ;  /* 0x0000004003077824 */ /* 0x040fe200078e00ff */
[C---:B------:R-:W-:Y:S01]  /*7430*/  LOP3.LUT P0, RZ, R4.reuse, 0x2, RZ, 0xc0, !PT ;  /* 0x0000000204ff7812 */ /* 0x040fe2000780c0ff */
[----:B------:R-:W-:Y:S01]  /*7440*/  IMAD.SHL.U32 R6, R4, 0x40, RZ ;  /* 0x0000004004067824 */ /* 0x000fe200078e00ff */
[----:B------:R-:W-:Y:S01]  /*7450*/  LOP3.LUT P1, RZ, R3, 0x2, RZ, 0xc0, !PT ;  /* 0x0000000203ff7812 */ /* 0x000fe2000782c0ff */
[----:B------:R-:W-:Y:S01]  /*7460*/  IMAD.SHL.U32 R42, R42, 0x20, RZ ;  /* 0x000000202a2a7824 */ /* 0x000fe200078e00ff */
[----:B------:R-:W-:Y:S01]  /*7470*/  LOP3.LUT R7, R7, 0xc0, RZ, 0xc0, !PT ;  /* 0x000000c007077812 */ /* 0x000fe200078ec0ff */
[----:B------:R-:W-:Y:S01]  /*7480*/  IMAD.SHL.U32 R2, R134, 0x8, RZ ;  /* 0x0000000886027824 */ /* 0x000fe200078e00ff */
[----:B------:R-:W-:Y:S01]  /*7490*/  LOP3.LUT R6, R6, 0xc0, RZ, 0xc0, !PT ;  /* 0x000000c006067812 */ /* 0x000fe200078ec0ff */
[----:B------:R-:W-:Y:S01]  /*74a0*/  IMAD.SHL.U32 R5, R5, 0x8, RZ ;  /* 0x0000000805057824 */ /* 0x000fe200078e00ff */
[----:B------:R-:W-:Y:S01]  /*74b0*/  LOP3.LUT R42, R42, 0xffffff00, RZ, 0xc0, !PT ;  /* 0xffffff002a2a7812 */ /* 0x000fe200078ec0ff */
[----:B------:R-:W-:Y:S01]  /*74c0*/  IMAD R134, R134, 0x8, R9 ;  /* 0x0000000886867824 */ /* 0x000fe200078e0209 */
[----:B------:R-:W-:Y:S01]  /*74d0*/  LOP3.LUT R2, R7, 0x8, R2, 0xf8, !PT ;  /* 0x0000000807027812 */ /* 0x000fe200078ef802 */
[----:B------:R-:W-:Y:S01]  /*74e0*/  IMAD.MOV.U32 R3, RZ, RZ, 0x20 ;  /* 0x00000020ff037424 */ /* 0x000fe200078e00ff */
[----:B------:R-:W-:Y:S01]  /*74f0*/  LOP3.LUT R5, R6, 0x8, R5, 0xf8, !PT ;  /* 0x0000000806057812 */ /* 0x000fe200078ef805 */
[--C-:B------:R-:W-:Y:S01]  /*7500*/  IMAD R8, R46, 0x200, R42.reuse ;  /* 0x000002002e087824 */ /* 0x100fe200078e022a */
[----:B------:R-:W-:Y:S01]  /*7510*/  SHF.R.U32.HI R7, RZ, 0x3, R7 ;  /* 0x00000003ff077819 */ /* 0x000fe20000011607 */
[----:B------:R-:W-:Y:S01]  /*7520*/  IMAD R65, R45, 0x20, R42 ;  /* 0x000000202d417824 */ /* 0x000fe200078e022a */
[----:B------:R-:W-:-:S02]  /*7530*/  SHF.R.U32.HI R6, RZ, 0x3, R6 ;  /* 0x00000003ff067819 */ /* 0x000fc40000011606 */
[----:B------:R-:W-:Y:S01]  /*7540*/  LOP3.LUT R2, R2, R7, RZ, 0x3c, !PT ;  /* 0x0000000702027212 */ /* 0x000fe200078e3cff */
[----:B------:R-:W-:Y:S01]  /*7550*/  IMAD R7, R45, 0x20, R8 ;  /* 0x000000202d077824 */ /* 0x000fe200078e0208 */
[----:B------:R-:W-:Y:S02]  /*7560*/  LOP3.LUT R5, R5, R6, RZ, 0x3c, !PT ;  /* 0x0000000605057212 */ /* 0x000fe400078e3cff */
[----:B------:R-:W-:Y:S01]  /*7570*/  SEL R3, R3, 0xffffffe0, !P1 ;  /* 0xffffffe003037807 */ /* 0x000fe20004800000 */
[----:B------:R-:W-:Y:S01]  /*7580*/  IMAD.IADD R136, R2, 0x1, R7 ;  /* 0x0000000102887824 */ /* 0x000fe200078e0207 */
[----:B------:R-:W-:Y:S01]  /*7590*/  LOP3.LUT R89, R89, 0x6, RZ, 0xc0, !PT ;  /* 0x0000000659597812 */ /* 0x000fe200078ec0ff */
[----:B------:R-:W-:Y:S02]  /*75a0*/  IMAD.U32 R134, R134, 0x20, R5 ;  /* 0x0000002086867824 */ /* 0x000fe400078e0005 */
[----:B------:R-:W-:Y:S02]  /*75b0*/  IMAD.SHL.U32 R136, R136, 0x2, RZ ;  /* 0x0000000288887824 */ /* 0x000fe400078e00ff */
[----:B------:R-:W-:-:S02]  /*75c0*/  IMAD.SHL.U32 R134, R134, 0x2, RZ ;  /* 0x0000000286867824 */ /* 0x000fc400078e00ff */
[----:B------:R-:W-:Y:S01]  /*75d0*/  IMAD.IADD R135, R136, 0x1, R3 ;  /* 0x0000000188877824 */ /* 0x000fe200078e0203 */
[----:B------:R-:W-:Y:S01]  /*75e0*/  LDSM.16.M88.4 R8, [R136] ;  /* 0x000000008808783b */ /* 0x000fe20000000200 */
[----:B------:R-:W-:Y:S01]  /*75f0*/  IMAD.IADD R132, R2, 0x1, R65 ;  /* 0x0000000102847824 */ /* 0x000fe200078e0241 */
[C---:B------:R-:W-:Y:S02]  /*7600*/  IADD3 R4, R134.reuse, 0x1000, RZ ;  /* 0x0000100086047810 */ /* 0x040fe40007ffe0ff */
[----:B---3--:R-:W1:Y:S01]  /*7610*/  LDSM.16.M88.4 R16, [R134+0x1000] ;  /* 0x001000008610783b */ /* 0x008e620000000200 */
[----:B------:R-:W-:Y:S02]  /*7620*/  IADD3 R133, R134, 0x1020, RZ ;  /* 0x0000102086857810 */ /* 0x000fe40007ffe0ff */
[----:B------:R-:W-:Y:S01]  /*7630*/  @P0 IADD3 R133, R4, -0x20, RZ ;  /* 0xffffffe004850810 */ /* 0x000fe20007ffe0ff */
[----:B------:R-:W3:Y:S03]  /*7640*/  LDSM.16.M88.4 R24, [R134+0x1400] ;  /* 0x001400008618783b */ /* 0x000ee60000000200 */
[C---:B------:R-:W-:Y:S01]  /*7650*/  IADD3 R130, R133.reuse, 0x400, RZ ;  /* 0x0000040085827810 */ /* 0x040fe20007ffe0ff */
[----:B------:R-:W-:Y:S01]  /*7660*/  LDSM.16.M88.4 R4, [R135] ;  /* 0x000000008704783b */ /* 0x000fe20000000200 */
[----:B------:R-:W-:-:S02]  /*7670*/  IADD3 R129, R133, 0x800, RZ ;  /* 0x0000080085817810 */ /* 0x000fc40007ffe0ff */
[C---:B------:R-:W-:Y:S01]  /*7680*/  IADD3 R128, R133.reuse, 0xc00, RZ ;  /* 0x00000c0085807810 */ /* 0x040fe20007ffe0ff */
[----:B------:R-:W5:Y:S01]  /*7690*/  LDSM.16.M88.4 R12, [R133] ;  /* 0x00000000850c783b */ /* 0x000f620000000200 */
[C---:B------:R-:W-:Y:S02]  /*76a0*/  IADD3 R91, R133.reuse, 0x1000, RZ ;  /* 0x00001000855b7810 */ /* 0x040fe40007ffe0ff */
[C---:B------:R-:W-:Y:S01]  /*76b0*/  IADD3 R90, R133.reuse, 0x1400, RZ ;  /* 0x00001400855a7810 */ /* 0x040fe20007ffe0ff */
[----:B------:R-:W2:Y:S01]  /*76c0*/  LDSM.16.M88.4 R20, [R133+0x400] ;  /* 0x000400008514783b */ /* 0x000ea20000000200 */
[----:B------:R-:W-:-:S03]  /*76d0*/  IADD3 R88, R133, 0x1800, RZ ;  /* 0x0000180085587810 */ /* 0x000fc60007ffe0ff */
[----:B------:R-:W-:Y:S01]  /*76e0*/  LDSM.16.M88.4 R36, [R133+0xc00] ;  /* 0x000c00008524783b */ /* 0x000fe20000000200 */
[C---:B-1----:R-:W-:Y:S08]  /*76f0*/  HMMA.16816.F32.BF16 R28, R8.reuse, R16, RZ ;  /* 0x00000010081c723c */ /* 0x042ff000000418ff */
[C---:B------:R-:W-:Y:S08]  /*7700*/  HMMA.16816.F32.BF16 R16, R8.reuse, R18, RZ ;  /* 0x000000120810723c */ /* 0x040ff000000418ff */
[----:B---3--:R-:W-:Y:S08]  /*7710*/  HMMA.16816.F32.BF16 R32, R8, R24, RZ ;  /* 0x000000180820723c */ /* 0x008ff000000418ff */
[C---:B-----5:R-:W-:Y:S08]  /*7720*/  HMMA.16816.F32.BF16 R28, R4.reuse, R12, R28 ;  /* 0x0000000c041c723c */ /* 0x060ff0000004181c */
[----:B------:R-:W-:Y:S01]  /*7730*/  HMMA.16816.F32.BF16 R16, R4, R14, R16 ;  /* 0x0000000e0410723c */ /* 0x000fe20000041810 */
[----:B------:R-:W1:Y:S07]  /*7740*/  LDSM.16.M88.4 R12, [R134+0x1800] ;  /* 0x00180000860c783b */ /* 0x000e6e0000000200 */
        /* <DEDUP_REMOVED lines=12> */
[----:B------:R-:W-:Y:S01]  /*7810*/  HMMA.16816.F32.BF16 R24, R4, R22, R24 ;  /* 0x000000160418723c */ /* 0x000fe20000041818 */
[----:B--2---:R-:W2:Y:S03]  /*7820*/  LDSM.16.M88.4 R28, [R133+0x800] ;  /* 0x00080000851c783b */ /* 0x004ea60000000200 */
[----:B------:R3:W5:Y:S04]  /*7830*/  MUFU.TANH R49, R16 ;  /* 0x0000001000317308 */ /* 0x0007680000002400 */
[----:B-1----:R-:W-:Y:S01]  /*7840*/  HMMA.16816.F32.BF16 R20, R8, R12, RZ ;  /* 0x0000000c0814723c */ /* 0x002fe200000418ff */
[----:B------:R-:W-:-:S02]  /*7850*/  FMUL.FTZ R32, R32, c[0x0][0x2ec] ;  /* 0x0000bb0020207a20 */ /* 0x000fc40000410000 */
[----:B------:R-:W-:Y:S01]  /*7860*/  FMUL.FTZ R33, R33, c[0x0][0x2ec] ;  /* 0x0000bb0021217a20 */ /* 0x000fe20000410000 */
[----:B------:R-:W1:Y:S01]  /*7870*/  MUFU.TANH R67, R67 ;  /* 0x0000004300437308 */ /* 0x000e620000002400 */
[----:B------:R-:W-:Y:S02]  /*7880*/  FMUL.FTZ R34, R34, c[0x0][0x2ec] ;  /* 0x0000bb0022227a20 */ /* 0x000fe40000410000 */
[----:B------:R-:W-:Y:S01]  /*7890*/  FMUL.FTZ R35, R35, c[0x0][0x2ec] ;  /* 0x0000bb0023237a20 */ /* 0x000fe20000410000 */
[----:B------:R-:W-:Y:S01]  /*78a0*/  HMMA.16816.F32.BF16 R12, R8, R14, RZ ;  /* 0x0000000e080c723c */ /* 0x000fe200000418ff */
[----:B---3--:R-:W3:Y:S03]  /*78b0*/  LDSM.16.M88.4 R16, [R134+0x1c00] ;  /* 0x001c00008610783b */ /* 0x008ee60000000200 */
[----:B------:R-:W-:Y:S04]  /*78c0*/  MUFU.TANH R51, R32 ;  /* 0x0000002000337308 */ /* 0x000fe80000002400 */
[----:B------:R-:W-:-:S02]  /*78d0*/  FMUL.FTZ R24, R24, c[0x0][0x2ec] ;  /* 0x0000bb0018187a20 */ /* 0x000fc40000410000 */
[----:B------:R-:W-:Y:S02]  /*78e0*/  FMUL.FTZ R25, R25, c[0x0][0x2ec] ;  /* 0x0000bb0019197a20 */ /* 0x000fe40000410000 */
[----:B------:R-:W-:Y:S01]  /*78f0*/  FMUL.FTZ R26, R26, c[0x0][0x2ec] ;  /* 0x0000bb001a1a7a20 */ /* 0x000fe20000410000 */
[----:B------:R-:W-:Y:S01]  /*7900*/  MUFU.TANH R50, R33 ;  /* 0x0000002100327308 */ /* 0x000fe20000002400 */
[----:B------:R-:W-:-:S07]  /*7910*/  FMUL.FTZ R27, R27, c[0x0][0x2ec] ;  /* 0x0000bb001b1b7a20 */ /* 0x000fce0000410000 */
[----:B------:R-:W-:Y:S01]  /*7920*/  MUFU.TANH R69, R34 ;  /* 0x0000002200457308 */ /* 0x000fe20000002400 */
[C---:B--2---:R-:W-:Y:S07]  /*7930*/  HMMA.16816.F32.BF16 R20, R4.reuse, R28, R20 ;  /* 0x0000001c0414723c */ /* 0x044fee0000041814 */
[----:B------:R2:W-:Y:S01]  /*7940*/  MUFU.TANH R77, R35 ;  /* 0x00000023004d7308 */ /* 0x0005e20000002400 */
[----:B------:R-:W-:Y:S07]  /*7950*/  HMMA.16816.F32.BF16 R12, R4, R30, R12 ;  /* 0x0000001e040c723c */ /* 0x000fee000004180c */
[----:B------:R-:W-:Y:S01]  /*7960*/  MUFU.TANH R76, R24 ;  /* 0x00000018004c7308 */ /* 0x000fe20000002400 */
[C---:B---3--:R-:W-:Y:S01]  /*7970*/  HMMA.16816.F32.BF16 R28, R8.reuse, R16, RZ ;  /* 0x00000010081c723c */ /* 0x048fe200000418ff */
[----:B--2---:R-:W2:Y:S06]  /*7980*/  LDSM.16.M88.4 R32, [R134+0x2000] ;  /* 0x002000008620783b */ /* 0x004eac0000000200 */
[----:B------:R-:W-:Y:S01]  /*7990*/  MUFU.TANH R72, R25 ;  /* 0x0000001900487308 */ /* 0x000fe20000002400 */
[----:B------:R-:W-:Y:S01]  /*79a0*/  FMUL.FTZ R20, R20, c[0x0][0x2ec] ;  /* 0x0000bb0014147a20 */ /* 0x000fe20000410000 */
[----:B------:R-:W-:Y:S01]  /*79b0*/  HMMA.16816.F32.BF16 R16, R8, R18, RZ ;  /* 0x000000120810723c */ /* 0x000fe200000418ff */
[----:B------:R-:W-:-:S05]  /*79c0*/  FMUL.FTZ R21, R21, c[0x0][0x2ec] ;  /* 0x0000bb0015157a20 */ /* 0x000fca0000410000 */
[----:B------:R-:W-:Y:S01]  /*79d0*/  MUFU.TANH R63, R26 ;  /* 0x0000001a003f7308 */ /* 0x000fe20000002400 */
[----:B------:R-:W-:Y:S02]  /*79e0*/  FMUL.FTZ R22, R22, c[0x0][0x2ec] ;  /* 0x0000bb0016167a20 */ /* 0x000fe40000410000 */
[----:B------:R-:W-:Y:S02]  /*79f0*/  FMUL.FTZ R95, R23, c[0x0][0x2ec] ;  /* 0x0000bb00175f7a20 */ /* 0x000fe40000410000 */
[----:B------:R-:W-:Y:S02]  /*7a00*/  FMUL.FTZ R12, R12, c[0x0][0x2ec] ;  /* 0x0000bb000c0c7a20 */ /* 0x000fe40000410000 */
[----:B------:R-:W-:Y:S01]  /*7a10*/  FMUL.FTZ R110, R13, c[0x0][0x2ec] ;  /* 0x0000bb000d6e7a20 */ /* 0x000fe20000410000 */
[----:B------:R3:W-:Y:S01]  /*7a20*/  MUFU.TANH R59, R27 ;  /* 0x0000001b003b7308 */ /* 0x0007e20000002400 */
[----:B------:R-:W-:Y:S02]  /*7a30*/  FMUL.FTZ R111, R14, c[0x0][0x2ec] ;  /* 0x0000bb000e6f7a20 */ /* 0x000fe40000410000 */
[----:B------:R-:W-:Y:S01]  /*7a40*/  FMUL.FTZ R101, R15, c[0x0][0x2ec] ;  /* 0x0000bb000f657a20 */ /* 0x000fe20000410000 */
[C---:B------:R-:W-:Y:S04]  /*7a50*/  HMMA.16816.F32.BF16 R28, R4.reuse, R36, R28 ;  /* 0x00000024041c723c */ /* 0x040fe8000004181c */
[----:B------:R-:W-:Y:S04]  /*7a60*/  MUFU.TANH R64, R20 ;  /* 0x0000001400407308 */ /* 0x000fe80000002400 */
[----:B------:R-:W-:Y:S01]  /*7a70*/  HMMA.16816.F32.BF16 R16, R4, R38, R16 ;  /* 0x000000260410723c */ /* 0x000fe20000041810 */
[----:B---3--:R-:W3:Y:S03]  /*7a80*/  LDSM.16.M88.4 R24, [R133+0x1000] ;  /* 0x001000008518783b */ /* 0x008ee60000000200 */
[----:B------:R-:W-:Y:S08]  /*7a90*/  MUFU.TANH R66, R21 ;  /* 0x0000001500427308 */ /* 0x000ff00000002400 */
[----:B------:R2:W-:Y:S04]  /*7aa0*/  MUFU.TANH R61, R22 ;  /* 0x00000016003d7308 */ /* 0x0005e80000002400 */
[----:B------:R-:W-:-:S02]  /*7ab0*/  FMUL.FTZ R28, R28, c[0x0][0x2ec] ;  /* 0x0000bb001c1c7a20 */ /* 0x000fc40000410000 */
[----:B------:R-:W-:Y:S02]  /*7ac0*/  FMUL.FTZ R29, R29, c[0x0][0x2ec] ;  /* 0x0000bb001d1d7a20 */ /* 0x000fe40000410000 */
[----:B------:R4:W-:Y:S01]  /*7ad0*/  MUFU.TANH R112, R12 ;  /* 0x0000000c00707308 */ /* 0x0009e20000002400 */
[----:B------:R-:W-:Y:S02]  /*7ae0*/  FMUL.FTZ R38, R30, c[0x0][0x2ec] ;  /* 0x0000bb001e267a20 */ /* 0x000fe40000410000 */
[----:B------:R-:W-:Y:S02]  /*7af0*/  FMUL.FTZ R36, R31, c[0x0][0x2ec] ;  /* 0x0000bb001f247a20 */ /* 0x000fe40000410000 */
[----:B------:R-:W-:Y:S02]  /*7b00*/  FMUL.FTZ R60, R16, c[0x0][0x2ec] ;  /* 0x0000bb00103c7a20 */ /* 0x000fe40000410000 */
[----:B------:R-:W-:Y:S01]  /*7b10*/  FMUL.FTZ R62, R17, c[0x0][0x2ec] ;  /* 0x0000bb00113e7a20 */ /* 0x000fe20000410000 */
[----:B--2---:R-:W-:Y:S01]  /*7b20*/  HMMA.16816.F32.BF16 R20, R8, R32, RZ ;  /* 0x000000200814723c */ /* 0x004fe200000418ff */
[----:B------:R-:W-:Y:S01]  /*7b30*/  MUFU.TANH R56, R28 ;  /* 0x0000001c00387308 */ /* 0x000fe20000002400 */
[----:B------:R-:W-:-:S02]  /*7b40*/  FMUL.FTZ R55, R18, c[0x0][0x2ec] ;  /* 0x0000bb0012377a20 */ /* 0x000fc40000410000 */
[----:B------:R-:W-:Y:S01]  /*7b50*/  FMUL.FTZ R57, R19, c[0x0][0x2ec] ;  /* 0x0000bb0013397a20 */ /* 0x000fe20000410000 */
[----:B----4-:R-:W2:Y:S04]  /*7b60*/  LDSM.16.M88.4 R12, [R134+0x2400] ;  /* 0x00240000860c783b */ /* 0x010ea80000000200 */
[----:B------:R4:W-:Y:S01]  /*7b70*/  MUFU.TANH R58, R29 ;  /* 0x0000001d003a7308 */ /* 0x0009e20000002400 */
[----:B------:R-:W-:Y:S07]  /*7b80*/  HMMA.16816.F32.BF16 R32, R8, R34, RZ ;  /* 0x000000220820723c */ /* 0x000fee00000418ff */
[----:B------:R-:W1:Y:S07]  /*7b90*/  MUFU.TANH R54, R54 ;  /* 0x0000003600367308 */ /* 0x000e6e0000002400 */
[C---:B---3--:R-:W-:Y:S01]  /*7ba0*/  HMMA.16816.F32.BF16 R20, R4.reuse, R24, R20 ;  /* 0x000000180414723c */ /* 0x048fe20000041814 */
[----:B----4-:R-:W3:Y:S01]  /*7bb0*/  LDSM.16.M88.4 R28, [R133+0x1400] ;  /* 0x00140000851c783b */ /* 0x010ee20000000200 */
[----:B------:R-:W4:Y:S08]  /*7bc0*/  MUFU.TANH R48, R48 ;  /* 0x0000003000307308 */ /* 0x000f300000002400 */
[----:B------:R-:W1:Y:S01]  /*7bd0*/  MUFU.TANH R71, R71 ;  /* 0x0000004700477308 */ /* 0x000e620000002400 */
[----:B------:R-:W-:Y:S07]  /*7be0*/  HMMA.16816.F32.BF16 R32, R4, R26, R32 ;  /* 0x0000001a0420723c */ /* 0x000fee0000041820 */
[----:B------:R-:W1:Y:S01]  /*7bf0*/  MUFU.TANH R95, R95 ;  /* 0x0000005f005f7308 */ /* 0x000e620000002400 */
[----:B--2---:R-:W-:Y:S05]  /*7c00*/  HMMA.16816.F32.BF16 R16, R8, R12, RZ ;  /* 0x0000000c0810723c */ /* 0x004fea00000418ff */
[----:B------:R-:W-:-:S02]  /*7c10*/  FMUL.FTZ R20, R20, c[0x0][0x2ec] ;  /* 0x0000bb0014147a20 */ /* 0x000fc40000410000 */
[----:B------:R-:W2:Y:S01]  /*7c20*/  MUFU.TANH R111, R111 ;  /* 0x0000006f006f7308 */ /* 0x000ea20000002400 */
[----:B------:R-:W-:Y:S02]  /*7c30*/  FMUL.FTZ R21, R21, c[0x0][0x2ec] ;  /* 0x0000bb0015157a20 */ /* 0x000fe40000410000 */
[----:B------:R-:W-:Y:S02]  /*7c40*/  FMUL.FTZ R22, R22, c[0x0][0x2ec] ;  /* 0x0000bb0016167a20 */ /* 0x000fe40000410000 */
[----:B------:R-:W-:Y:S02]  /*7c50*/  IMAD R13, R43, 0x4, R46 ;  /* 0x000000042b0d7824 */ /* 0x000fe400078e022e */
[----:B------:R-:W-:Y:S01]  /*7c60*/  FMUL.FTZ R23, R23, c[0x0][0x2ec] ;  /* 0x0000bb0017177a20 */ /* 0x000fe20000410000 */
[----:B------:R-:W-:Y:S01]  /*7c70*/  MUFU.TANH R37, R20 ;  /* 0x0000001400257308 */ /* 0x000fe20000002400 */
[----:B------:R-:W-:Y:S02]  /*7c80*/  IMAD.U32 R13, R13, 0x10, R148 ;  /* 0x000000100d0d7824 */ /* 0x000fe400078e0094 */
[----:B------:R-:W-:-:S02]  /*7c90*/  IMAD.IADD R43, R0, 0x1, R89 ;  /* 0x00000001002b7824 */ /* 0x000fc400078e0259 */
[----:B------:R-:W-:Y:S01]  /*7ca0*/  FMUL.FTZ R45, R35, c[0x0][0x2ec] ;  /* 0x0000bb00232d7a20 */ /* 0x000fe20000410000 */
[----:B------:R-:W-:Y:S01]  /*7cb0*/  IADD3 R12, -R142, 0x1, R13 ;  /* 0x000000018e0c7810 */ /* 0x000fe20007ffe10d */
[----:B------:R-:W-:Y:S01]  /*7cc0*/  FMUL.FTZ R32, R32, c[0x0][0x2ec] ;  /* 0x0000bb0020207a20 */ /* 0x000fe20000410000 */
[----:B------:R-:W-:Y:S01]  /*7cd0*/  MUFU.TANH R73, R21 ;  /* 0x0000001500497308 */ /* 0x000fe20000002400 */
[----:B------:R-:W-:Y:S01]  /*7ce0*/  IADD3 R13, R43, 0x1, RZ ;  /* 0x000000012b0d7810 */ /* 0x000fe20007ffe0ff */
[----:B------:R-:W-:Y:S01]  /*7cf0*/  FMUL.FTZ R34, R34, c[0x0][0x2ec] ;  /* 0x0000bb0022227a20 */ /* 0x000fe20000410000 */
[----:B------:R-:W-:Y:S01]  /*7d00*/  IADD3 R12, R12, c[0x0][0x2e8], R53 ;  /* 0x0000ba000c0c7a10 */ /* 0x000fe20007ffe035 */
[----:B------:R-:W-:Y:S01]  /*7d10*/  FMUL.FTZ R33, R33, c[0x0][0x2ec] ;  /* 0x0000bb0021217a20 */ /* 0x000fe20000410000 */
[----:B------:R-:W-:Y:S01]  /*7d20*/  IADD3 R25, R43, 0x8, RZ ;  /* 0x000000082b197810 */ /* 0x000fe20007ffe0ff */
[----:B---3--:R-:W-:Y:S01]  /*7d30*/  HMMA.16816.F32.BF16 R16, R4, R28, R16 ;  /* 0x0000001c0410723c */ /* 0x008fe20000041810 */
[C---:B------:R-:W-:Y:S01]  /*7d40*/  IADD3 R100, R12.reuse, 0x8, RZ ;  /* 0x000000080c647810 */ /* 0x040fe20007ffe0ff */
[----:B------:R-:W-:Y:S01]  /*7d50*/  MUFU.TANH R39, R22 ;  /* 0x0000001600277308 */ /* 0x000fe20000002400 */
[----:B------:R-:W-:-:S02]  /*7d60*/  IMNMX R87, R12, R53, PT ;  /* 0x000000350c577217 */ /* 0x000fc40003800200 */
[----:B------:R-:W-:Y:S02]  /*7d70*/  IMNMX R100, R100, R53, PT ;  /* 0x0000003564647217 */ /* 0x000fe40003800200 */
[----:B------:R-:W-:Y:S02]  /*7d80*/  IADD3 R24, R43, 0x9, RZ ;  /* 0x000000092b187810 */ /* 0x000fe40007ffe0ff */
[CC--:B------:R-:W-:Y:S01]  /*7d90*/  ISETP.GE.AND P6, PT, R13.reuse, R87.reuse, PT ;  /* 0x000000570d00720c */ /* 0x0c0fe20003fc6270 */
[----:B------:R3:W-:Y:S01]  /*7da0*/  MUFU.TANH R75, R23 ;  /* 0x00000017004b7308 */ /* 0x0007e20000002400 */
[-C--:B------:R-:W-:Y:S02]  /*7db0*/  ISETP.GE.AND P4, PT, R13, R100.reuse, PT ;  /* 0x000000640d00720c */ /* 0x080fe40003f86270 */
[----:B------:R-:W-:Y:S01]  /*7dc0*/  HMMA.16816.F32.BF16 R12, R8, R14, RZ ;  /* 0x0000000e080c723c */ /* 0x000fe200000418ff */
[C---:B------:R-:W-:Y:S02]  /*7dd0*/  ISETP.GE.AND P5, PT, R25.reuse, R87, PT ;  /* 0x000000571900720c */ /* 0x040fe40003fa6270 */
[----:B------:R-:W-:-:S02]  /*7de0*/  ISETP.GE.AND P0, PT, R25, R100, PT ;  /* 0x000000641900720c */ /* 0x000fc40003f06270 */
[CC--:B------:R-:W-:Y:S01]  /*7df0*/  ISETP.GE.AND P1, PT, R24.reuse, R87.reuse, PT ;  /* 0x000000571800720c */ /* 0x0c0fe20003f26270 */
[----:B------:R-:W2:Y:S01]  /*7e00*/  MUFU.TANH R110, R110 ;  /* 0x0000006e006e7308 */ /* 0x000ea20000002400 */
[----:B------:R-:W-:Y:S02]  /*7e10*/  ISETP.GE.AND P3, PT, R24, R100, PT ;  /* 0x000000641800720c */ /* 0x000fe40003f66270 */
[C---:B------:R-:W-:Y:S02]  /*7e20*/  IADD3 R25, R43.reuse, 0x10, RZ ;  /* 0x000000102b197810 */ /* 0x040fe40007ffe0ff */
[----:B------:R-:W-:Y:S01]  /*7e30*/  IADD3 R24, R43, 0x11, RZ ;  /* 0x000000112b187810 */ /* 0x000fe20007ffe0ff */
[----:B------:R-:W-:Y:S01]  /*7e40*/  FMUL.FTZ R35, R16, c[0x0][0x2ec] ;  /* 0x0000bb0010237a20 */ /* 0x000fe20000410000 */
[----:B---3--:R-:W3:Y:S01]  /*7e50*/  LDSM.16.M88.4 R20, [R134+0x2800] ;  /* 0x002800008614783b */ /* 0x008ee20000000200 */
[----:B-----5:R-:W-:Y:S01]  /*7e60*/  FSEL R46, R49, -INF , !P5 ;  /* 0xff800000312e7808 */ /* 0x020fe20006800000 */
[----:B------:R-:W-:Y:S01]  /*7e70*/  FMUL.FTZ R78, R17, c[0x0][0x2ec] ;  /* 0x0000bb00114e7a20 */ /* 0x000fe20000410000 */
[----:B------:R-:W-:Y:S01]  /*7e80*/  FSEL R68, R47, -INF , !P6 ;  /* 0xff8000002f447808 */ /* 0x000fe20007000000 */
[----:B------:R-:W-:Y:S01]  /*7e90*/  FMUL.FTZ R18, R18, c[0x0][0x2ec] ;  /* 0x0000bb0012127a20 */ /* 0x000fe20000410000 */
[----:B-1----:R-:W-:Y:S01]  /*7ea0*/  FSEL R67, R67, -INF , !P4 ;  /* 0xff80000043437808 */ /* 0x002fe20006000000 */
[----:B------:R-:W-:Y:S01]  /*7eb0*/  FMUL.FTZ R19, R19, c[0x0][0x2ec] ;  /* 0x0000bb0013137a20 */ /* 0x000fe20000410000 */
[----:B------:R-:W-:Y:S01]  /*7ec0*/  FSEL R49, R54, -INF , !P0 ;  /* 0xff80000036317808 */ /* 0x000fe20004000000 */
[----:B------:R-:W-:Y:S01]  /*7ed0*/  MUFU.TANH R80, R18 ;  /* 0x0000001200507308 */ /* 0x000fe20000002400 */
[----:B------:R-:W-:-:S02]  /*7ee0*/  ISETP.GE.AND P6, PT, R25, R87, PT ;  /* 0x000000571900720c */ /* 0x000fc40003fc6270 */
[-C--:B------:R-:W-:Y:S01]  /*7ef0*/  ISETP.GE.AND P4, PT, R25, R100.reuse, PT ;  /* 0x000000641900720c */ /* 0x080fe20003f86270 */
[----:B------:R-:W-:Y:S01]  /*7f00*/  HMMA.16816.F32.BF16 R12, R4, R30, R12 ;  /* 0x0000001e040c723c */ /* 0x000fe2000004180c */
[C---:B------:R-:W-:Y:S02]  /*7f10*/  ISETP.GE.AND P5, PT, R24.reuse, R87, PT ;  /* 0x000000571800720c */ /* 0x040fe40003fa6270 */
[----:B------:R-:W-:Y:S01]  /*7f20*/  ISETP.GE.AND P0, PT, R24, R100, PT ;  /* 0x000000641800720c */ /* 0x000fe20003f06270 */
[----:B------:R1:W-:Y:S01]  /*7f30*/  MUFU.TANH R81, R19 ;  /* 0x0000001300517308 */ /* 0x0003e20000002400 */
[----:B------:R-:W5:Y:S01]  /*7f40*/  LDSM.16.M88.4 R24, [R133+0x1800] ;  /* 0x001800008518783b */ /* 0x000f620000000200 */
[----:B------:R-:W-:Y:S02]  /*7f50*/  IADD3 R28, R43, 0x18, RZ ;  /* 0x000000182b1c7810 */ /* 0x000fe40007ffe0ff */
[----:B----4-:R-:W-:Y:S02]  /*7f60*/  FSEL R70, R48, -INF , !P1 ;  /* 0xff80000030467808 */ /* 0x010fe40004800000 */
[----:B------:R-:W-:-:S02]  /*7f70*/  FSEL R71, R71, -INF , !P3 ;  /* 0xff80000047477808 */ /* 0x000fc40005800000 */
[CC--:B------:R-:W-:Y:S01]  /*7f80*/  ISETP.GE.AND P1, PT, R28.reuse, R87.reuse, PT ;  /* 0x000000571c00720c */ /* 0x0c0fe20003f26270 */
[----:B------:R-:W4:Y:S01]  /*7f90*/  MUFU.TANH R101, R101 ;  /* 0x0000006500657308 */ /* 0x000f220000002400 */
[----:B------:R-:W-:Y:S02]  /*7fa0*/  ISETP.GE.AND P3, PT, R28, R100, PT ;  /* 0x000000641c00720c */ /* 0x000fe40003f66270 */
[----:B------:R-:W-:Y:S02]  /*7fb0*/  IADD3 R16, R43, 0x19, RZ ;  /* 0x000000192b107810 */ /* 0x000fe40007ffe0ff */
[----:B------:R-:W-:Y:S02]  /*7fc0*/  FSEL R48, R51, -INF , !P6 ;  /* 0xff80000033307808 */ /* 0x000fe40007000000 */
[----:B------:R-:W-:Y:S01]  /*7fd0*/  FSEL R69, R69, -INF , !P4 ;  /* 0xff80000045457808 */ /* 0x000fe20006000000 */
[----:B------:R-:W1:Y:S01]  /*7fe0*/  MUFU.TANH R38, R38 ;  /* 0x0000002600267308 */ /* 0x000e620000002400 */
[----:B------:R-:W-:-:S02]  /*7ff0*/  ISETP.GE.AND P6, PT, R16, R87, PT ;  /* 0x000000571000720c */ /* 0x000fc40003fc6270 */
[----:B------:R-:W-:Y:S01]  /*8000*/  ISETP.GE.AND P4, PT, R16, R100, PT ;  /* 0x000000641000720c */ /* 0x000fe20003f86270 */
[----:B------:R-:W-:Y:S01]  /*8010*/  FMUL.FTZ R79, R12, c[0x0][0x2ec] ;  /* 0x0000bb000c4f7a20 */ /* 0x000fe20000410000 */
[----:B------:R-:W-:Y:S01]  /*8020*/  IADD3 R17, R43, 0x20, RZ ;  /* 0x000000202b117810 */ /* 0x000fe20007ffe0ff */
[----:B------:R-:W-:Y:S01]  /*8030*/  FMUL.FTZ R13, R13, c[0x0][0x2ec] ;  /* 0x0000bb000d0d7a20 */ /* 0x000fe20000410000 */
[C---:B---3--:R-:W-:Y:S01]  /*8040*/  HMMA.16816.F32.BF16 R28, R8.reuse, R20, RZ ;  /* 0x00000014081c723c */ /* 0x048fe200000418ff */
[----:B------:R-:W-:Y:S01]  /*8050*/  IADD3 R16, R43, 0x21, RZ ;  /* 0x000000212b107810 */ /* 0x000fe20007ffe0ff */
[----:B------:R-:W-:Y:S01]  /*8060*/  FMUL.FTZ R14, R14, c[0x0][0x2ec] ;  /* 0x0000bb000e0e7a20 */ /* 0x000fe20000410000 */
[----:B------:R-:W-:Y:S01]  /*8070*/  FSEL R74, R50, -INF , !P5 ;  /* 0xff800000324a7808 */ /* 0x000fe20006800000 */
[----:B------:R-:W3:Y:S01]  /*8080*/  MUFU.TANH R36, R36 ;  /* 0x0000002400247308 */ /* 0x000ee20000002400 */
[----:B------:R-:W-:Y:S01]  /*8090*/  FSEL R77, R77, -INF , !P0 ;  /* 0xff8000004d4d7808 */ /* 0x000fe20004000000 */
[----:B------:R-:W-:Y:S01]  /*80a0*/  FMUL.FTZ R86, R15, c[0x0][0x2ec] ;  /* 0x0000bb000f567a20 */ /* 0x000fe20000410000 */
[----:B------:R-:W-:Y:S01]  /*80b0*/  FSEL R76, R76, -INF , !P1 ;  /* 0xff8000004c4c7808 */ /* 0x000fe20004800000 */
[----:B------:R-:W-:Y:S01]  /*80c0*/  HMMA.16816.F32.BF16 R20, R8, R22, RZ ;  /* 0x000000160814723c */ /* 0x000fe200000418ff */
[----:B------:R-:W-:-:S02]  /*80d0*/  FSEL R63, R63, -INF , !P3 ;  /* 0xff8000003f3f7808 */ /* 0x000fc40005800000 */
[CC--:B------:R-:W-:Y:S01]  /*80e0*/  ISETP.GE.AND P5, PT, R17.reuse, R87.reuse, PT ;  /* 0x000000571100720c */ /* 0x0c0fe20003fa6270 */
[----:B------:R-:W-:Y:S01]  /*80f0*/  MUFU.TANH R82, R13 ;  /* 0x0000000d00527308 */ /* 0x000fe20000002400 */
[-C--:B------:R-:W-:Y:S02]  /*8100*/  ISETP.GE.AND P0, PT, R17, R100.reuse, PT ;  /* 0x000000641100720c */ /* 0x080fe40003f06270 */
[C---:B------:R-:W-:Y:S02]  /*8110*/  ISETP.GE.AND P1, PT, R16.reuse, R87, PT ;  /* 0x000000571000720c */ /* 0x040fe40003f26270 */
[----:B------:R-:W-:Y:S02]  /*8120*/  ISETP.GE.AND P3, PT, R16, R100, PT ;  /* 0x000000641000720c */ /* 0x000fe40003f66270 */
[C---:B------:R-:W-:Y:S01]  /*8130*/  IADD3 R17, R43.reuse, 0x28, RZ ;  /* 0x000000282b117810 */ /* 0x040fe20007ffe0ff */
[----:B------:R1:W-:Y:S01]  /*8140*/  MUFU.TANH R83, R14 ;  /* 0x0000000e00537308 */ /* 0x0003e20000002400 */
[----:B------:R-:W-:-:S02]  /*8150*/  IADD3 R16, R43, 0x29, RZ ;  /* 0x000000292b107810 */ /* 0x000fc40007ffe0ff */
[----:B------:R-:W-:Y:S02]  /*8160*/  FSEL R72, R72, -INF , !P6 ;  /* 0xff80000048487808 */ /* 0x000fe40007000000 */
[----:B------:R-:W-:Y:S02]  /*8170*/  FSEL R59, R59, -INF , !P4 ;  /* 0xff8000003b3b7808 */ /* 0x000fe40006000000 */
[----:B------:R-:W-:Y:S01]  /*8180*/  FSEL R64, R64, -INF , !P5 ;  /* 0xff80000040407808 */ /* 0x000fe20006800000 */
[----:B------:R-:W2:Y:S01]  /*8190*/  MUFU.TANH R60, R60 ;  /* 0x0000003c003c7308 */ /* 0x000ea20000002400 */
[----:B------:R-:W-:Y:S02]  /*81a0*/  FSEL R61, R61, -INF , !P0 ;  /* 0xff8000003d3d7808 */ /* 0x000fe40004000000 */
[C---:B------:R-:W-:Y:S01]  /*81b0*/  ISETP.GE.AND P6, PT, R17.reuse, R87, PT ;  /* 0x000000571100720c */ /* 0x040fe20003fc6270 */
[----:B-----5:R-:W-:Y:S01]  /*81c0*/  HMMA.16816.F32.BF16 R20, R4, R26, R20 ;  /* 0x0000001a0414723c */ /* 0x020fe20000041814 */
[----:B------:R-:W-:-:S02]  /*81d0*/  ISETP.GE.AND P4, PT, R17, R100, PT ;  /* 0x000000641100720c */ /* 0x000fc40003f86270 */
[CC--:B------:R-:W-:Y:S01]  /*81e0*/  ISETP.GE.AND P5, PT, R16.reuse, R87.reuse, PT ;  /* 0x000000571000720c */ /* 0x0c0fe20003fa6270 */
[----:B------:R-:W5:Y:S01]  /*81f0*/  MUFU.TANH R55, R55 ;  /* 0x0000003700377308 */ /* 0x000f620000002400 */
[----:B------:R-:W-:Y:S02]  /*8200*/  ISETP.GE.AND P0, PT, R16, R100, PT ;  /* 0x000000641000720c */ /* 0x000fe40003f06270 */
[----:B------:R-:W-:Y:S01]  /*8210*/  IADD3 R12, R43, 0x30, RZ ;  /* 0x000000302b0c7810 */ /* 0x000fe20007ffe0ff */
[----:B-1----:R-:W-:Y:S01]  /*8220*/  HMMA.16816.F32.BF16 R16, R4, R24, R28 ;  /* 0x000000180410723c */ /* 0x002fe2000004181c */
[----:B------:R-:W1:Y:S01]  /*8230*/  LDSM.16.M88.4 R28, [R134+0x2c00] ;  /* 0x002c0000861c783b */ /* 0x000e620000000200 */
[----:B------:R-:W-:Y:S02]  /*8240*/  FSEL R66, R66, -INF , !P1 ;  /* 0xff80000042427808 */ /* 0x000fe40004800000 */
[----:B------:R-:W-:Y:S01]  /*8250*/  FSEL R95, R95, -INF , !P3 ;  /* 0xff8000005f5f7808 */ /* 0x000fe20005800000 */
[----:B------:R-:W1:Y:S01]  /*8260*/  MUFU.TANH R62, R62 ;  /* 0x0000003e003e7308 */ /* 0x000e620000002400 */
[----:B------:R-:W-:-:S02]  /*8270*/  ISETP.GE.AND P1, PT, R12, R87, PT ;  /* 0x000000570c00720c */ /* 0x000fc40003f26270 */
[-C--:B------:R-:W-:Y:S02]  /*8280*/  ISETP.GE.AND P3, PT, R12, R100.reuse, PT ;  /* 0x000000640c00720c */ /* 0x080fe40003f66270 */
[----:B------:R-:W-:Y:S02]  /*8290*/  IADD3 R12, R43, 0x31, RZ ;  /* 0x000000312b0c7810 */ /* 0x000fe40007ffe0ff */
[----:B------:R-:W-:Y:S01]  /*82a0*/  FSEL R112, R112, -INF , !P6 ;  /* 0xff80000070707808 */ /* 0x000fe20007000000 */
[----:B------:R-:W1:Y:S01]  /*82b0*/  MUFU.TANH R57, R57 ;  /* 0x0000003900397308 */ /* 0x000e620000002400 */
[----:B--2---:R-:W-:Y:S02]  /*82c0*/  FSEL R111, R111, -INF , !P4 ;  /* 0xff8000006f6f7808 */ /* 0x004fe40006000000 */
[----:B------:R-:W-:Y:S01]  /*82d0*/  ISETP.GE.AND P6, PT, R12, R87, PT ;  /* 0x000000570c00720c */ /* 0x000fe20003fc6270 */
[----:B------:R-:W-:Y:S01]  /*82e0*/  FMUL.FTZ R20, R20, c[0x0][0x2ec] ;  /* 0x0000bb0014147a20 */ /* 0x000fe20000410000 */
[----:B------:R-:W-:Y:S01]  /*82f0*/  ISETP.GE.AND P4, PT, R12, R100, PT ;  /* 0x000000640c00720c */ /* 0x000fe20003f86270 */
[----:B------:R-:W-:Y:S01]  /*8300*/  FMUL.FTZ R21, R21, c[0x0][0x2ec] ;  /* 0x0000bb0015157a20 */ /* 0x000fe20000410000 */
[----:B------:R-:W-:Y:S01]  /*8310*/  IADD3 R12, R43, 0x38, RZ ;  /* 0x000000382b0c7810 */ /* 0x000fe20007ffe0ff */
[----:B------:R-:W2:Y:S01]  /*8320*/  MUFU.TANH R32, R32 ;  /* 0x0000002000207308 */ /* 0x000ea20000002400 */
[----:B------:R-:W-:-:S02]  /*8330*/  FSEL R110, R110, -INF , !P5 ;  /* 0xff8000006e6e7808 */ /* 0x000fc40006800000 */
[----:B----4-:R-:W-:Y:S01]  /*8340*/  FSEL R101, R101, -INF , !P0 ;  /* 0xff80000065657808 */ /* 0x010fe20004000000 */
[----:B------:R-:W-:Y:S01]  /*8350*/  FMUL.FTZ R16, R16, c[0x0][0x2ec] ;  /* 0x0000bb0010107a20 */ /* 0x000fe20000410000 */
[C---:B------:R-:W-:Y:S01]  /*8360*/  ISETP.GE.AND P5, PT, R12.reuse, R87, PT ;  /* 0x000000570c00720c */ /* 0x040fe20003fa6270 */
[----:B------:R-:W-:Y:S01]  /*8370*/  FMUL.FTZ R17, R17, c[0x0][0x2ec] ;  /* 0x0000bb0011117a20 */ /* 0x000fe20000410000 */
[----:B------:R-:W-:Y:S01]  /*8380*/  ISETP.GE.AND P0, PT, R12, R100, PT ;  /* 0x000000640c00720c */ /* 0x000fe20003f06270 */
[----:B------:R-:W4:Y:S01]  /*8390*/  MUFU.TANH R34, R34 ;  /* 0x0000002200227308 */ /* 0x000f220000002400 */
[----:B------:R-:W2:Y:S01]  /*83a0*/  LDSM.16.M88.4 R12, [R133+0x1c00] ;  /* 0x001c0000850c783b */ /* 0x000ea20000000200 */
[----:B------:R-:W-:Y:S01]  /*83b0*/  IADD3 R24, R43, 0x39, RZ ;  /* 0x000000392b187810 */ /* 0x000fe20007ffe0ff */
[----:B------:R-:W-:Y:S01]  /*83c0*/  FMUL.FTZ R18, R18, c[0x0][0x2ec] ;  /* 0x0000bb0012127a20 */ /* 0x000fe20000410000 */
[----:B------:R-:W-:Y:S01]  /*83d0*/  FSEL R56, R56, -INF , !P1 ;  /* 0xff80000038387808 */ /* 0x000fe20004800000 */
[----:B------:R-:W-:-:S04]  /*83e0*/  DEPBAR.LE SB0, 0x0 ;  /* 0x000080000000791a */ /* 0x000fc80000000000 */
[----:B------:R-:W-:Y:S01]  /*83f0*/  FSEL R51, R38, -INF , !P3 ;  /* 0xff80000026337808 */ /* 0x000fe20005800000 */
[----:B------:R-:W2:Y:S01]  /*8400*/  MUFU.TANH R33, R33 ;  /* 0x0000002100217308 */ /* 0x000ea20000002400 */
[C---:B------:R-:W-:Y:S02]  /*8410*/  ISETP.GE.AND P1, PT, R24.reuse, R87, PT ;  /* 0x000000571800720c */ /* 0x040fe40003f26270 */
[----:B------:R-:W-:Y:S02]  /*8420*/  ISETP.GE.AND P3, PT, R24, R100, PT ;  /* 0x000000641800720c */ /* 0x000fe40003f66270 */
[----:B------:R-:W-:Y:S02]  /*8430*/  IADD3 R24, R43, 0x40, RZ ;  /* 0x000000402b187810 */ /* 0x000fe40007ffe0ff */
[----:B------:R-:W-:Y:S01]  /*8440*/  FSEL R58, R58, -INF , !P6 ;  /* 0xff8000003a3a7808 */ /* 0x000fe20007000000 */
[----:B------:R-:W2:Y:S01]  /*8450*/  MUFU.TANH R45, R45 ;  /* 0x0000002d002d7308 */ /* 0x000ea20000002400 */
[----:B---3--:R-:W-:-:S02]  /*8460*/  FSEL R53, R36, -INF , !P4 ;  /* 0xff80000024357808 */ /* 0x008fc40006000000 */
[CC--:B------:R-:W-:Y:S02]  /*8470*/  ISETP.GE.AND P6, PT, R24.reuse, R87.reuse, PT ;  /* 0x000000571800720c */ /* 0x0c0fe40003fc6270 */
[-C--:B------:R-:W-:Y:S02]  /*8480*/  ISETP.GE.AND P4, PT, R24, R100.reuse, PT ;  /* 0x000000641800720c */ /* 0x080fe40003f86270 */
[C---:B-1----:R-:W-:Y:S01]  /*8490*/  HMMA.16816.F32.BF16 R24, R8.reuse, R28, RZ ;  /* 0x0000001c0818723c */ /* 0x042fe200000418ff */
[----:B------:R-:W-:Y:S01]  /*84a0*/  IADD3 R38, R43, 0x41, RZ ;  /* 0x000000412b267810 */ /* 0x000fe20007ffe0ff */
[----:B------:R-:W1:Y:S01]  /*84b0*/  MUFU.TANH R35, R35 ;  /* 0x0000002300237308 */ /* 0x000e620000002400 */
[----:B------:R-:W-:Y:S02]  /*84c0*/  FSEL R60, R60, -INF , !P5 ;  /* 0xff8000003c3c7808 */ /* 0x000fe40006800000 */
[----:B-----5:R-:W-:Y:S02]  /*84d0*/  FSEL R55, R55, -INF , !P0 ;  /* 0xff80000037377808 */ /* 0x020fe40004000000 */
[C---:B------:R-:W-:Y:S01]  /*84e0*/  ISETP.GE.AND P5, PT, R38.reuse, R87, PT ;  /* 0x000000572600720c */ /* 0x040fe20003fa6270 */
[----:B------:R-:W-:Y:S01]  /*84f0*/  HMMA.16816.F32.BF16 R8, R8, R30, RZ ;  /* 0x0000001e0808723c */ /* 0x000fe200000418ff */
[----:B------:R-:W-:Y:S01]  /*8500*/  ISETP.GE.AND P0, PT, R38, R100, PT ;  /* 0x000000642600720c */ /* 0x000fe20003f06270 */
[----:B------:R-:W3:Y:S01]  /*8510*/  MUFU.TANH R78, R78 ;  /* 0x0000004e004e7308 */ /* 0x000ee20000002400 */
[----:B------:R-:W-:Y:S01]  /*8520*/  IADD3 R36, R43, 0x48, RZ ;  /* 0x000000482b247810 */ /* 0x000fe20007ffe0ff */
[----:B------:R-:W-:Y:S01]  /*8530*/  FMUL.FTZ R29, R19, c[0x0][0x2ec] ;  /* 0x0000bb00131d7a20 */ /* 0x000fe20000410000 */
[----:B------:R-:W-:-:S02]  /*8540*/  IADD3 R28, R43, 0x50, RZ ;  /* 0x000000502b1c7810 */ /* 0x000fc40007ffe0ff */
[----:B------:R-:W-:Y:S02]  /*8550*/  FSEL R44, R37, -INF , !P6 ;  /* 0xff800000252c7808 */ /* 0x000fe40007000000 */
[----:B------:R-:W-:Y:S01]  /*8560*/  FSEL R62, R62, -INF , !P1 ;  /* 0xff8000003e3e7808 */ /* 0x000fe20004800000 */
[----:B------:R-:W5:Y:S01]  /*8570*/  MUFU.TANH R16, R16 ;  /* 0x0000001000107308 */ /* 0x000f620000002400 */
[----:B------:R-:W-:Y:S02]  /*8580*/  FSEL R57, R57, -INF , !P3 ;  /* 0xff80000039397808 */ /* 0x000fe40005800000 */
[----:B------:R-:W-:Y:S02]  /*8590*/  IADD3 R19, R43, 0x49, RZ ;  /* 0x000000492b137810 */ /* 0x000fe40007ffe0ff */
[----:B------:R-:W-:Y:S01]  /*85a0*/  FSEL R42, R73, -INF , !P5 ;  /* 0xff800000492a7808 */ /* 0x000fe20006800000 */
[----:B--2---:R-:W-:Y:S01]  /*85b0*/  HMMA.16816.F32.BF16 R24, R4, R12, R24 ;  /* 0x0000000c0418723c */ /* 0x004fe20000041818 */
[----:B------:R-:W-:Y:S01]  /*85c0*/  FSEL R37, R75, -INF , !P0 ;  /* 0xff8000004b257808 */ /* 0x000fe20004000000 */
[----:B------:R-:W2:Y:S01]  /*85d0*/  MUFU.TANH R79, R79 ;  /* 0x0000004f004f7308 */ /* 0x000ea20000002400 */
[----:B------:R-:W-:-:S02]  /*85e0*/  ISETP.GE.AND P1, PT, R36, R87, PT ;  /* 0x000000572400720c */ /* 0x000fc40003f26270 */
[-C--:B------:R-:W-:Y:S02]  /*85f0*/  ISETP.GE.AND P3, PT, R36, R100.reuse, PT ;  /* 0x000000642400720c */ /* 0x080fe40003f66270 */
[CC--:B------:R-:W-:Y:S01]  /*8600*/  ISETP.GE.AND P5, PT, R28.reuse, R87.reuse, PT ;  /* 0x000000571c00720c */ /* 0x0c0fe20003fa6270 */
[----:B------:R-:W-:Y:S01]  /*8610*/  HMMA.16816.F32.BF16 R8, R4, R14, R8 ;  /* 0x0000000e0408723c */ /* 0x000fe20000041808 */
[----:B------:R-:W-:Y:S01]  /*8620*/  ISETP.GE.AND P0, PT, R28, R100, PT ;  /* 0x000000641c00720c */ /* 0x000fe20003f06270 */
[----:B------:R-:W1:Y:S01]  /*8630*/  MUFU.TANH R86, R86 ;  /* 0x0000005600567308 */ /* 0x000e620000002400 */
[----:B------:R-:W-:Y:S02]  /*8640*/  IADD3 R28, R43, 0x51, RZ ;  /* 0x000000512b1c7810 */ /* 0x000fe40007ffe0ff */
[----:B------:R-:W-:Y:S02]  /*8650*/  FSEL R39, R39, -INF , !P4 ;  /* 0xff80000027277808 */ /* 0x000fe40006000000 */
[----:B------:R-:W-:-:S02]  /*8660*/  ISETP.GE.AND P6, PT, R19, R87, PT ;  /* 0x000000571300720c */ /* 0x000fc40003fc6270 */
[-C--:B------:R-:W-:Y:S01]  /*8670*/  ISETP.GE.AND P4, PT, R19, R100.reuse, PT ;  /* 0x000000641300720c */ /* 0x080fe20003f86270 */
[----:B------:R-:W1:Y:S01]  /*8680*/  MUFU.TANH R17, R17 ;  /* 0x0000001100117308 */ /* 0x000e620000002400 */
[----:B------:R-:W-:Y:S02]  /*8690*/  IADD3 R13, R43, 0x58, RZ ;  /* 0x000000582b0d7810 */ /* 0x000fe40007ffe0ff */
[----:B------:R-:W-:Y:S02]  /*86a0*/  FSEL R50, R32, -INF , !P1 ;  /* 0xff80000020327808 */ /* 0x000fe40004800000 */
[----:B----4-:R-:W-:Y:S01]  /*86b0*/  FSEL R47, R34, -INF , !P3 ;  /* 0xff800000222f7808 */ /* 0x010fe20005800000 */
[----:B------:R-:W-:Y:S01]  /*86c0*/  FMUL.FTZ R14, R25, c[0x0][0x2ec] ;  /* 0x0000bb00190e7a20 */ /* 0x000fe20000410000 */
[CC--:B------:R-:W-:Y:S01]  /*86d0*/  ISETP.GE.AND P1, PT, R28.reuse, R87.reuse, PT ;  /* 0x000000571c00720c */ /* 0x0c0fe20003f26270 */
[----:B------:R4:W-:Y:S01]  /*86e0*/  MUFU.TANH R19, R20 ;  /* 0x0000001400137308 */ /* 0x0009e20000002400 */
[-C--:B------:R-:W-:Y:S01]  /*86f0*/  ISETP.GE.AND P3, PT, R28, R100.reuse, PT ;  /* 0x000000641c00720c */ /* 0x080fe20003f66270 */
[----:B------:R-:W-:Y:S01]  /*8700*/  FMUL.FTZ R25, R26, c[0x0][0x2ec] ;  /* 0x0000bb001a197a20 */ /* 0x000fe20000410000 */
[----:B------:R-:W-:Y:S01]  /*8710*/  IADD3 R28, R43, 0x59, RZ ;  /* 0x000000592b1c7810 */ /* 0x000fe20007ffe0ff */
[----:B------:R-:W-:Y:S01]  /*8720*/  FMUL.FTZ R24, R24, c[0x0][0x2ec] ;  /* 0x0000bb0018187a20 */ /* 0x000fe20000410000 */
[----:B------:R-:W-:Y:S01]  /*8730*/  FSEL R54, R33, -INF , !P6 ;  /* 0xff80000021367808 */ /* 0x000fe20007000000 */
[----:B------:R-:W-:Y:S01]  /*8740*/  FMUL.FTZ R8, R8, c[0x0][0x2ec] ;  /* 0x0000bb0008087a20 */ /* 0x000fe20000410000 */
[----:B------:R-:W-:Y:S01]  /*8750*/  FSEL R45, R45, -INF , !P4 ;  /* 0xff8000002d2d7808 */ /* 0x000fe20006000000 */
[----:B------:R-:W2:Y:S01]  /*8760*/  MUFU.TANH R29, R29 ;  /* 0x0000001d001d7308 */ /* 0x000ea20000002400 */
[-C--:B------:R-:W-:Y:S01]  /*8770*/  ISETP.GE.AND P6, PT, R13, R87.reuse, PT ;  /* 0x000000570d00720c */ /* 0x080fe20003fc6270 */
[----:B------:R-:W-:Y:S01]  /*8780*/  FMUL.FTZ R9, R9, c[0x0][0x2ec] ;  /* 0x0000bb0009097a20 */ /* 0x000fe20000410000 */
[----:B------:R-:W-:Y:S01]  /*8790*/  ISETP.GE.AND P4, PT, R13, R100, PT ;  /* 0x000000640d00720c */ /* 0x000fe20003f86270 */
[----:B------:R-:W-:Y:S01]  /*87a0*/  FMUL.FTZ R10, R10, c[0x0][0x2ec] ;  /* 0x0000bb000a0a7a20 */ /* 0x000fe20000410000 */
[----:B-1----:R-:W-:Y:S01]  /*87b0*/  FSEL R30, R35, -INF , !P5 ;  /* 0xff800000231e7808 */ /* 0x002fe20006800000 */
[----:B------:R-:W-:Y:S01]  /*87c0*/  FMUL.FTZ R11, R11, c[0x0][0x2ec] ;  /* 0x0000bb000b0b7a20 */ /* 0x000fe20000410000 */
[----:B------:R-:W-:Y:S01]  /*87d0*/  FSEL R13, R80, -INF , !P0 ;  /* 0xff800000500d7808 */ /* 0x000fe20004000000 */
[----:B----4-:R-:W-:Y:S01]  /*87e0*/  FMUL.FTZ R20, R22, c[0x0][0x2ec] ;  /* 0x0000bb0016147a20 */ /* 0x010fe20000410000 */
[----:B------:R-:W-:Y:S01]  /*87f0*/  IADD3 R22, R43, 0x60, RZ ;  /* 0x000000602b167810 */ /* 0x000fe20007ffe0ff */
[----:B------:R1:W-:Y:S01]  /*8800*/  MUFU.TANH R12, R21 ;  /* 0x00000015000c7308 */ /* 0x0003e20000002400 */
[----:B------:R-:W-:-:S02]  /*8810*/  ISETP.GE.AND P5, PT, R28, R87, PT ;  /* 0x000000571c00720c */ /* 0x000fc40003fa6270 */
[----:B------:R-:W-:Y:S02]  /*8820*/  ISETP.GE.AND P0, PT, R28, R100, PT ;  /* 0x000000641c00720c */ /* 0x000fe40003f06270 */
[----:B---3--:R-:W-:Y:S02]  /*8830*/  FSEL R28, R78, -INF , !P1 ;  /* 0xff8000004e1c7808 */ /* 0x008fe40004800000 */
[----:B------:R-:W-:Y:S01]  /*8840*/  ISETP.GE.AND P1, PT, R22, R87, PT ;  /* 0x000000571600720c */ /* 0x000fe20003f26270 */
[----:B------:R-:W3:Y:S01]  /*8850*/  MUFU.TANH R18, R18 ;  /* 0x0000001200127308 */ /* 0x000ee20000002400 */
[C---:B------:R-:W-:Y:S02]  /*8860*/  IADD3 R5, R43.reuse, 0x61, RZ ;  /* 0x000000612b057810 */ /* 0x040fe40007ffe0ff */
[----:B------:R-:W-:Y:S02]  /*8870*/  IADD3 R6, R43, 0x68, RZ ;  /* 0x000000682b067810 */ /* 0x000fe40007ffe0ff */
[----:B-----5:R-:W-:-:S02]  /*8880*/  FSEL R34, R16, -INF , !P1 ;  /* 0xff80000010227808 */ /* 0x020fc40004800000 */
[----:B--2---:R-:W-:Y:S01]  /*8890*/  FSEL R38, R79, -INF , !P6 ;  /* 0xff8000004f267808 */ /* 0x004fe20007000000 */
[----:B-1----:R-:W-:Y:S01]  /*88a0*/  FMUL.FTZ R21, R23, c[0x0][0x2ec] ;  /* 0x0000bb0017157a20 */ /* 0x002fe20000410000 */
[----:B------:R-:W-:Y:S01]  /*88b0*/  MUFU.TANH R20, R20 ;  /* 0x0000001400147308 */ /* 0x000fe20000002400 */
[----:B------:R-:W-:Y:S01]  /*88c0*/  FSEL R15, R83, -INF , !P4 ;  /* 0xff800000530f7808 */ /* 0x000fe20006000000 */
[----:B------:R-:W-:Y:S01]  /*88d0*/  FMUL.FTZ R23, R27, c[0x0][0x2ec] ;  /* 0x0000bb001b177a20 */ /* 0x000fe20000410000 */
[----:B------:R-:W-:Y:S02]  /*88e0*/  FSEL R36, R82, -INF , !P5 ;  /* 0xff80000052247808 */ /* 0x000fe40006800000 */
[----:B------:R-:W-:Y:S02]  /*88f0*/  FSEL R35, R86, -INF , !P0 ;  /* 0xff80000056237808 */ /* 0x000fe40004000000 */
[C---:B------:R-:W-:Y:S01]  /*8900*/  ISETP.GE.AND P6, PT, R5.reuse, R87, PT ;  /* 0x000000570500720c */ /* 0x040fe20003fc6270 */
[----:B------:R-:W1:Y:S01]  /*8910*/  MUFU.TANH R21, R21 ;  /* 0x0000001500157308 */ /* 0x000e620000002400 */
[----:B------:R-:W-:-:S02]  /*8920*/  ISETP.GE.AND P4, PT, R5, R100, PT ;  /* 0x000000640500720c */ /* 0x000fc40003f86270 */
[C---:B------:R-:W-:Y:S02]  /*8930*/  ISETP.GE.AND P5, PT, R6.reuse, R87, PT ;  /* 0x000000570600720c */ /* 0x040fe40003fa6270 */
[-C--:B------:R-:W-:Y:S02]  /*8940*/  ISETP.GE.AND P0, PT, R6, R100.reuse, PT ;  /* 0x000000640600720c */ /* 0x080fe40003f06270 */
[C---:B------:R-:W-:Y:S01]  /*8950*/  IADD3 R7, R43.reuse, 0x69, RZ ;  /* 0x000000692b077810 */ /* 0x040fe20007ffe0ff */
[----:B------:R-:W2:Y:S01]  /*8960*/  MUFU.TANH R16, R8 ;  /* 0x0000000800107308 */ /* 0x000ea20000002400 */
[----:B------:R-:W-:Y:S02]  /*8970*/  IADD3 R6, R43, 0x70, RZ ;  /* 0x000000702b067810 */ /* 0x000fe40007ffe0ff */
[----:B------:R-:W-:Y:S02]  /*8980*/  FSEL R33, R81, -INF , !P3 ;  /* 0xff80000051217808 */ /* 0x000fe40005800000 */
[----:B------:R-:W-:-:S02]  /*8990*/  ISETP.GE.AND P3, PT, R22, R100, PT ;  /* 0x000000641600720c */ /* 0x000fc40003f66270 */
[----:B------:R-:W-:Y:S01]  /*89a0*/  FSEL R32, R17, -INF , !P6 ;  /* 0xff80000011207808 */ /* 0x000fe20007000000 */
[----:B------:R-:W4:Y:S01]  /*89b0*/  MUFU.TANH R4, R24 ;  /* 0x0000001800047308 */ /* 0x000f220000002400 */
[----:B------:R-:W-:Y:S02]  /*89c0*/  FSEL R29, R29, -INF , !P4 ;  /* 0xff8000001d1d7808 */ /* 0x000fe40006000000 */
[-C--:B------:R-:W-:Y:S02]  /*89d0*/  ISETP.GE.AND P1, PT, R7, R87.reuse, PT ;  /* 0x000000570700720c */ /* 0x080fe40003f26270 */
[C---:B------:R-:W-:Y:S02]  /*89e0*/  ISETP.GE.AND P6, PT, R6.reuse, R87, PT ;  /* 0x000000570600720c */ /* 0x040fe40003fc6270 */
[----:B------:R-:W-:Y:S01]  /*89f0*/  ISETP.GE.AND P4, PT, R6, R100, PT ;  /* 0x000000640600720c */ /* 0x000fe20003f86270 */
[----:B------:R-:W5:Y:S01]  /*8a00*/  MUFU.TANH R25, R25 ;  /* 0x0000001900197308 */ /* 0x000f620000002400 */
[----:B------:R-:W-:-:S02]  /*8a10*/  IADD3 R6, R43, 0x78, RZ ;  /* 0x000000782b067810 */ /* 0x000fc40007ffe0ff */
[----:B---3--:R-:W-:Y:S02]  /*8a20*/  FSEL R31, R18, -INF , !P3 ;  /* 0xff800000121f7808 */ /* 0x008fe40005800000 */
[----:B------:R-:W-:Y:S02]  /*8a30*/  ISETP.GE.AND P3, PT, R7, R100, PT ;  /* 0x000000640700720c */ /* 0x000fe40003f66270 */
[----:B------:R-:W-:Y:S01]  /*8a40*/  FSEL R12, R12, -INF , !P1 ;  /* 0xff8000000c0c7808 */ /* 0x000fe20004800000 */
[----:B------:R3:W3:Y:S01]  /*8a50*/  MUFU.TANH R5, R14 ;  /* 0x0000000e00057308 */ /* 0x0006e20000002400 */
[----:B------:R-:W-:Y:S02]  /*8a60*/  ISETP.GE.AND P1, PT, R6, R87, PT ;  /* 0x000000570600720c */ /* 0x000fe40003f26270 */
[----:B-1----:R-:W-:Y:S02]  /*8a70*/  FSEL R17, R21, -INF , !P3 ;  /* 0xff80000015117808 */ /* 0x002fe40005800000 */
[----:B--2---:R-:W-:-:S02]  /*8a80*/  FSEL R16, R16, -INF , !P1 ;  /* 0xff80000010107808 */ /* 0x004fc40004800000 */
[----:B------:R-:W-:Y:S01]  /*8a90*/  ISETP.GT.AND P1, PT, R150, R137, PT ;  /* 0x000000899600720c */ /* 0x000fe20003f24270 */
[----:B------:R-:W1:Y:S01]  /*8aa0*/  MUFU.TANH R23, R23 ;  /* 0x0000001700177308 */ /* 0x000e620000002400 */
[----:B------:R-:W-:Y:S02]  /*8ab0*/  IADD3 R7, R43, 0x71, RZ ;  /* 0x000000712b077810 */ /* 0x000fe40007ffe0ff */
[----:B----4-:R-:W-:Y:S02]  /*8ac0*/  FSEL R26, R4, -INF , !P6 ;  /* 0xff800000041a7808 */ /* 0x010fe40007000000 */
[----:B-----5:R-:W-:Y:S02]  /*8ad0*/  FSEL R25, R25, -INF , !P4 ;  /* 0xff80000019197808 */ /* 0x020fe40006000000 */
[----:B------:R-:W-:Y:S01]  /*8ae0*/  ISETP.GE.AND P6, PT, R43, R87, PT ;  /* 0x000000572b00720c */ /* 0x000fe20003fc6270 */
[----:B------:R-:W2:Y:S01]  /*8af0*/  MUFU.TANH R41, R41 ;  /* 0x0000002900297308 */ /* 0x000ea20000002400 */
[----:B---3--:R-:W-:-:S02]  /*8b00*/  FSEL R14, R19, -INF , !P5 ;  /* 0xff800000130e7808 */ /* 0x008fc40006800000 */
[----:B------:R-:W-:Y:S02]  /*8b10*/  FSEL R19, R20, -INF , !P0 ;  /* 0xff80000014137808 */ /* 0x000fe40004000000 */
[C---:B------:R-:W-:Y:S02]  /*8b20*/  ISETP.GE.AND P5, PT, R7.reuse, R87, PT ;  /* 0x000000570700720c */ /* 0x040fe40003fa6270 */
[-C--:B------:R-:W-:Y:S01]  /*8b30*/  ISETP.GE.AND P0, PT, R7, R100.reuse, PT ;  /* 0x000000640700720c */ /* 0x080fe20003f06270 */
[----:B------:R-:W3:Y:S01]  /*8b40*/  MUFU.TANH R24, R9 ;  /* 0x0000000900187308 */ /* 0x000ee20000002400 */
[C---:B------:R-:W-:Y:S02]  /*8b50*/  ISETP.GE.AND P4, PT, R43.reuse, R100, PT ;  /* 0x000000642b00720c */ /* 0x040fe40003f86270 */
[----:B------:R-:W-:Y:S02]  /*8b60*/  IADD3 R43, R43, 0x79, RZ ;  /* 0x000000792b2b7810 */ /* 0x000fe40007ffe0ff */
[----:B------:R-:W-:-:S02]  /*8b70*/  FSEL R18, R5, -INF , !P5 ;  /* 0xff80000005127808 */ /* 0x000fc40006800000 */
[----:B-1----:R-:W-:Y:S01]  /*8b80*/  FSEL R23, R23, -INF , !P0 ;  /* 0xff80000017177808 */ /* 0x002fe20004000000 */
[----:B------:R-:W1:Y:S01]  /*8b90*/  MUFU.TANH R21, R10 ;  /* 0x0000000a00157308 */ /* 0x000e620000002400 */
[----:B------:R-:W-:Y:S01]  /*8ba0*/  BAR.SYNC.DEFER_BLOCKING 0x0 ;  /* 0x0000000000007b1d */ /* 0x000fe20000010000 */
[-C--:B------:R-:W-:Y:S02]  /*8bb0*/  ISETP.GE.AND P3, PT, R6, R100.reuse, PT ;  /* 0x000000640600720c */ /* 0x080fe40003f66270 */
[C---:B------:R-:W-:Y:S02]  /*8bc0*/  ISETP.GE.AND P5, PT, R43.reuse, R87, PT ;  /* 0x000000572b00720c */ /* 0x040fe40003fa6270 */
[----:B------:R-:W-:Y:S02]  /*8bd0*/  ISETP.GE.AND P0, PT, R43, R100, PT ;  /* 0x000000642b00720c */ /* 0x000fe40003f06270 */
[----:B------:R-:W4:Y:S01]  /*8be0*/  MUFU.TANH R20, R11 ;  /* 0x0000000b00147308 */ /* 0x000f220000002400 */
[----:B------:R-:W-:-:S02]  /*8bf0*/  IADD3 R86, R133, 0x1c00, RZ ;  /* 0x00001c0085567810 */ /* 0x000fc40007ffe0ff */
[----:B------:R-:W-:Y:S02]  /*8c00*/  FSEL R40, R40, -INF , !P6 ;  /* 0xff80000028287808 */ /* 0x000fe40007000000 */
[----:B--2---:R-:W-:Y:S02]  /*8c10*/  FSEL R4, R41, -INF , !P4 ;  /* 0xff80000029047808 */ /* 0x004fe40006000000 */
[----:B---3--:R-:W-:Y:S02]  /*8c20*/  FSEL R24, R24, -INF , !P5 ;  /* 0xff80000018187808 */ /* 0x008fe40006800000 */
[----:B-1----:R-:W-:Y:S02]  /*8c30*/  FSEL R21, R21, -INF , !P3 ;  /* 0xff80000015157808 */ /* 0x002fe40005800000 */
[----:B----4-:R-:W-:Y:S01]  /*8c40*/  FSEL R20, R20, -INF , !P0 ;  /* 0xff80000014147808 */ /* 0x010fe20004000000 */
        /* <DEDUP_REMOVED lines=60> */
.L_x_4080:
[----:B------:R-:W-:-:S05]  /*9010*/  IMAD.MOV.U32 R9, RZ, RZ, c[0x0][0x198] ;  /* 0x00006600ff097624 */ /* 0x000fca00078e00ff */
[----:B------:R-:W-:-:S04]  /*9020*/  LEA R9, -R9, RZ, 0x7 ;  /* 0x000000ff09097211 */ /* 0x000fc800078e39ff */
[----:B------:R-:W-:Y:S02]  /*9030*/  SHF.R.S32.HI R0, RZ, 0x1f, R9 ;  /* 0x0000001fff007819 */ /* 0x000fe40000011409 */
.L_x_4081:
        /* <DEDUP_REMOVED lines=48> */
.L_x_4083:
[----:B------:R-:W-:Y:S05]  /*9340*/  BSYNC B0 ;  /* 0x0000000000007941 */ /* 0x000fea0003800000 */
.L_x_4082:
[----:B------:R-:W0:Y:S01]  /*9350*/  LDGDEPBAR ;  /* 0x00000000000079af */ /* 0x000e220000000000 */
[----:B------:R-:W-:-:S04]  /*9360*/  LEA R146, P0, R9, R146, 0x1 ;  /* 0x0000009209927211 */ /* 0x000fc800078008ff */
[----:B------:R-:W-:Y:S02]  /*9370*/  LEA.HI.X R147, R9, R147, R0, 0x1, P0 ;  /* 0x0000009309937211 */ /* 0x000fe400000f0c00 */
.L_x_4079:
        /* <DEDUP_REMOVED lines=64> */
[----:B------:R-:W1:Y:S02]  /*9780*/  SHFL.BFLY PT, R7, R6, 0x2, 0x1f ;  /* 0x0c401f0006077f89 */ /* 0x000e6400000e0000 */
        /* <DEDUP_REMOVED lines=13> */
[----:B------:R-:W2:Y:S01]  /*9860*/  LDSM.16.MT88.4 R72, [R132+0x3000] ;  /* 0x003000008448783b */ /* 0x000ea20000004200 */
[--C-:B------:R-:W-:Y:S01]  /*9870*/  FFMA.FTZ R96, R68, c[0x0][0x23c], -R27.reuse ;  /* 0x00008f0044607a23 */ /* 0x100fe2000001081b */
[----:B------:R-:W-:Y:S01]  /*9880*/  MUFU.EX2 R97, R97 ;  /* 0x0000006100617308 */ /* 0x000fe20000000800 */
[--C-:B------:R-:W-:Y:S02]  /*9890*/  FFMA.FTZ R94, R46, c[0x0][0x23c], -R27.reuse ;  /* 0x00008f002e5e7a23 */ /* 0x100fe4000001081b */
[----:B------:R-:W-:-:S02]  /*98a0*/  FFMA.FTZ R65, R70, c[0x0][0x23c], -R27 ;  /* 0x00008f0046417a23 */ /* 0x000fc4000001081b */
[--C-:B------:R-:W-:Y:S02]  /*98b0*/  FFMA.FTZ R92, R48, c[0x0][0x23c], -R27.reuse ;  /* 0x00008f00305c7a23 */ /* 0x100fe4000001081b */
[--C-:B------:R-:W-:Y:S01]  /*98c0*/  FFMA.FTZ R41, R76, c[0x0][0x23c], -R27.reuse ;  /* 0x00008f004c297a23 */ /* 0x100fe2000001081b */
[----:B------:R-:W3:Y:S01]  /*98d0*/  MUFU.EX2 R96, R96 ;  /* 0x0000006000607308 */ /* 0x000ee20000000800 */
        /* <DEDUP_REMOVED lines=8> */
[----:B------:R-:W-:Y:S01]  /*9960*/  FFMA.FTZ R159, R24, c[0x0][0x23c], -R27 ;  /* 0x00008f00189f7a23 */ /* 0x000fe2000001081b */
[----:B------:R-:W-:-:S04]  /*9970*/  FSEL R22, R22, RZ, P0 ;  /* 0x000000ff16167208 */ /* 0x000fc80000000000 */
[----:B------:R-:W1:Y:S01]  /*9980*/  MUFU.EX2 R65, R65 ;  /* 0x0000004100417308 */ /* 0x000e620000000800 */
[--C-:B------:R-:W-:Y:S01]  /*9990*/  FFMA.FTZ R106, R4, c[0x0][0x23c], -R22.reuse ;  /* 0x00008f00046a7a23 */ /* 0x100fe20000010816 */
[----:B---3--:R-:W-:Y:S01]  /*99a0*/  F2FP.BF16.PACK_AB R4, R96, R97 ;  /* 0x000000616004723e */ /* 0x008fe200000010ff */
        /* <DEDUP_REMOVED lines=9> */
[----:B-1----:R-:W-:Y:S01]  /*9a40*/  F2FP.BF16.PACK_AB R6, R65, R94 ;  /* 0x0000005e4106723e */ /* 0x002fe200000010ff */
[--C-:B------:R-:W-:Y:S02]  /*9a50*/  FFMA.FTZ R59, R110, c[0x0][0x23c], -R27.reuse ;  /* 0x00008f006e3b7a23 */ /* 0x100fe4000001081b */
[--C-:B------:R-:W-:Y:S02]  /*9a60*/  FFMA.FTZ R63, R66, c[0x0][0x23c], -R27.reuse ;  /* 0x00008f00423f7a23 */ /* 0x100fe4000001081b */
[----:B------:R-:W-:Y:S02]  /*9a70*/  FFMA.FTZ R110, R61, c[0x0][0x23c], -R22 ;  /* 0x00008f003d6e7a23 */ /* 0x000fe40000010816 */
[----:B------:R-:W-:Y:S01]  /*9a80*/  MUFU.EX2 R98, R98 ;  /* 0x0000006200627308 */ /* 0x000fe20000000800 */
[----:B------:R-:W-:-:S02]  /*9a90*/  FFMA.FTZ R66, R112, c[0x0][0x23c], -R27 ;  /* 0x00008f0070427a23 */ /* 0x000fc4000001081b */
[--C-:B------:R-:W-:Y:S02]  /*9aa0*/  FFMA.FTZ R61, R95, c[0x0][0x23c], -R22.reuse ;  /* 0x00008f005f3d7a23 */ /* 0x100fe40000010816 */
[--C-:B------:R-:W-:Y:S02]  /*9ab0*/  FFMA.FTZ R64, R111, c[0x0][0x23c], -R22.reuse ;  /* 0x00008f006f407a23 */ /* 0x100fe40000010816 */
[----:B------:R-:W-:Y:S01]  /*9ac0*/  FFMA.FTZ R3, R101, c[0x0][0x23c], -R22 ;  /* 0x00008f0065037a23 */ /* 0x000fe20000010816 */
[----:B------:R-:W1:Y:S01]  /*9ad0*/  MUFU.EX2 R93, R93 ;  /* 0x0000005d005d7308 */ /* 0x000e620000000800 */
        /* <DEDUP_REMOVED lines=8> */
[----:B------:R-:W-:Y:S01]  /*9b60*/  FFMA.FTZ R60, R57, c[0x0][0x23c], -R22 ;  /* 0x00008f00393c7a23 */ /* 0x000fe20000010816 */
[----:B-1----:R-:W-:Y:S01]  /*9b70*/  F2FP.BF16.PACK_AB R7, R93, R98 ;  /* 0x000000625d07723e */ /* 0x002fe200000010ff */
[----:B------:R-:W1:Y:S01]  /*9b80*/  MUFU.EX2 R43, R43 ;  /* 0x0000002b002b7308 */ /* 0x000e620000000800 */
[----:B------:R-:W-:-:S02]  /*9b90*/  FFMA.FTZ R57, R44, c[0x0][0x23c], -R27 ;  /* 0x00008f002c397a23 */ /* 0x000fc4000001081b */
[--C-:B------:R-:W-:Y:S02]  /*9ba0*/  FFMA.FTZ R44, R42, c[0x0][0x23c], -R27.reuse ;  /* 0x00008f002a2c7a23 */ /* 0x100fe4000001081b */
[--C-:B------:R-:W-:Y:S01]  /*9bb0*/  FFMA.FTZ R42, R54, c[0x0][0x23c], -R27.reuse ;  /* 0x00008f00362a7a23 */ /* 0x100fe2000001081b */
[C---:B--2---:R-:W-:Y:S01]  /*9bc0*/  HMMA.16816.F32.BF16 R68, R4.reuse, R72, RZ ;  /* 0x000000480444723c */ /* 0x044fe200000418ff */
[----:B------:R-:W-:Y:S01]  /*9bd0*/  FFMA.FTZ R55, R50, c[0x0][0x23c], -R27 ;  /* 0x00008f0032377a23 */ /* 0x000fe2000001081b */
[----:B------:R-:W-:Y:S01]  /*9be0*/  MUFU.EX2 R41, R41 ;  /* 0x0000002900297308 */ /* 0x000fe20000000800 */
[--C-:B------:R-:W-:Y:S02]  /*9bf0*/  FFMA.FTZ R54, R37, c[0x0][0x23c], -R22.reuse ;  /* 0x00008f0025367a23 */ /* 0x100fe40000010816 */
[--C-:B------:R-:W-:Y:S02]  /*9c00*/  FFMA.FTZ R39, R39, c[0x0][0x23c], -R22.reuse ;  /* 0x00008f0027277a23 */ /* 0x100fe40000010816 */
[--C-:B------:R-:W-:Y:S01]  /*9c10*/  FFMA.FTZ R50, R47, c[0x0][0x23c], -R22.reuse ;  /* 0x00008f002f327a23 */ /* 0x100fe20000010816 */
[----:B------:R-:W-:Y:S01]  /*9c20*/  HMMA.16816.F32.BF16 R72, R4, R74, RZ ;  /* 0x0000004a0448723c */ /* 0x000fe200000418ff */
        /* <DEDUP_REMOVED lines=9> */
[--C-:B------:R-:W-:Y:S02]  /*9cc0*/  FFMA.FTZ R45, R38, c[0x0][0x23c], -R27.reuse ;  /* 0x00008f00262d7a23 */ /* 0x100fe4000001081b */
[----:B------:R-:W-:Y:S01]  /*9cd0*/  FFMA.FTZ R28, R36, c[0x0][0x23c], -R27 ;  /* 0x00008f00241c7a23 */ /* 0x000fe2000001081b */
[----:B------:R-:W1:Y:S01]  /*9ce0*/  MUFU.EX2 R48, R48 ;  /* 0x0000003000307308 */ /* 0x000e620000000800 */
[----:B--2---:R-:W-:Y:S01]  /*9cf0*/  F2FP.BF16.PACK_AB R82, R40, R41 ;  /* 0x000000292852723e */ /* 0x004fe200000010ff */
[----:B------:R-:W-:-:S02]  /*9d00*/  FFMA.FTZ R38, R13, c[0x0][0x23c], -R22 ;  /* 0x00008f000d267a23 */ /* 0x000fc40000010816 */
[--C-:B------:R-:W-:Y:S02]  /*9d10*/  FFMA.FTZ R33, R33, c[0x0][0x23c], -R22.reuse ;  /* 0x00008f0021217a23 */ /* 0x100fe40000010816 */
[--C-:B------:R-:W-:Y:S02]  /*9d20*/  FFMA.FTZ R36, R15, c[0x0][0x23c], -R22.reuse ;  /* 0x00008f000f247a23 */ /* 0x100fe40000010816 */
[----:B------:R-:W-:Y:S01]  /*9d30*/  MUFU.EX2 R49, R49 ;  /* 0x0000003100317308 */ /* 0x000fe20000000800 */
[----:B------:R-:W-:Y:S02]  /*9d40*/  FFMA.FTZ R35, R35, c[0x0][0x23c], -R22 ;  /* 0x00008f0023237a23 */ /* 0x000fe40000010816 */
[----:B------:R-:W-:Y:S02]  /*9d50*/  FADD.FTZ R92, R92, R65 ;  /* 0x000000415c5c7221 */ /* 0x000fe40000010000 */
[----:B------:R-:W-:Y:S02]  /*9d60*/  FADD.FTZ R99, R106, R99 ;  /* 0x000000636a637221 */ /* 0x000fe40000010000 */
[----:B------:R-:W-:Y:S01]  /*9d70*/  FADD.FTZ R92, R43, R92 ;  /* 0x0000005c2b5c7221 */ /* 0x000fe20000010000 */
[----:B------:R-:W2:Y:S01]  /*9d80*/  MUFU.EX2 R46, R46 ;  /* 0x0000002e002e7308 */ /* 0x000ea20000000800 */
[----:B-1----:R-:W-:Y:S01]  /*9d90*/  F2FP.BF16.PACK_AB R81, R48, R67 ;  /* 0x000000433051723e */ /* 0x002fe200000010ff */
[----:B------:R-:W-:-:S02]  /*9da0*/  FFMA.FTZ R13, R34, c[0x0][0x23c], -R27 ;  /* 0x00008f00220d7a23 */ /* 0x000fc4000001081b */
[----:B------:R-:W-:Y:S02]  /*9db0*/  FADD.FTZ R41, R41, R92 ;  /* 0x0000005c29297221 */ /* 0x000fe40000010000 */
[----:B------:R-:W-:Y:S02]  /*9dc0*/  FADD.FTZ R98, R98, R99 ;  /* 0x0000006362627221 */ /* 0x000fe40000010000 */
[----:B------:R-:W-:Y:S01]  /*9dd0*/  MUFU.EX2 R108, R108 ;  /* 0x0000006c006c7308 */ /* 0x000fe20000000800 */
[----:B------:R-:W-:Y:S02]  /*9de0*/  FADD.FTZ R41, R40, R41 ;  /* 0x0000002928297221 */ /* 0x000fe40000010000 */
        /* <DEDUP_REMOVED lines=15> */
[----:B------:R-:W2:Y:S01]  /*9ee0*/  LDSM.16.MT88.4 R8, [R131+0x3000] ;  /* 0x003000008308783b */ /* 0x000ea20000004200 */
[----:B------:R-:W-:Y:S01]  /*9ef0*/  MUFU.EX2 R59, R59 ;  /* 0x0000003b003b7308 */ /* 0x000fe20000000800 */
[----:B------:R-:W-:-:S02]  /*9f00*/  FADD.FTZ R49, R46, R49 ;  /* 0x000000312e317221 */ /* 0x000fc40000010000 */
[--C-:B------:R-:W-:Y:S02]  /*9f10*/  FFMA.FTZ R46, R31, c[0x0][0x23c], -R22.reuse ;  /* 0x00008f001f2e7a23 */ /* 0x100fe40000010816 */
[--C-:B------:R-:W-:Y:S02]  /*9f20*/  FFMA.FTZ R31, R29, c[0x0][0x23c], -R22.reuse ;  /* 0x00008f001d1f7a23 */ /* 0x100fe40000010816 */
[--C-:B------:R-:W-:Y:S01]  /*9f30*/  FFMA.FTZ R29, R17, c[0x0][0x23c], -R22.reuse ;  /* 0x00008f00111d7a23 */ /* 0x100fe20000010816 */
[----:B------:R-:W-:Y:S01]  /*9f40*/  MUFU.EX2 R110, R110 ;  /* 0x0000006e006e7308 */ /* 0x000fe20000000800 */
[----:B------:R-:W-:-:S07]  /*9f50*/  FFMA.FTZ R20, R20, c[0x0][0x23c], -R22 ;  /* 0x00008f0014147a23 */ /* 0x000fce0000010816 */
        /* <DEDUP_REMOVED lines=22> */
[----:B------:R-:W-:Y:S01]  /*a0c0*/  FADD.FTZ R110, R110, R49 ;  /* 0x000000316e6e7221 */ /* 0x000fe20000010000 */
[----:B----4-:R-:W-:Y:S01]  /*a0d0*/  F2FP.BF16.PACK_AB R7, R3, R64 ;  /* 0x000000400307723e */ /* 0x010fe200000010ff */
[----:B------:R-:W-:Y:S02]  /*a0e0*/  FFMA.FTZ R49, R18, c[0x0][0x23c], -R27 ;  /* 0x00008f0012317a23 */ /* 0x000fe4000001081b */
[----:B------:R-:W-:Y:S01]  /*a0f0*/  LDSM.16.MT88.4 R16, [R131+0x4800] ;  /* 0x004800008310783b */ /* 0x000fe20000004200 */
[----:B------:R-:W-:Y:S01]  /*a100*/  FADD.FTZ R63, R63, R108 ;  /* 0x0000006c3f3f7221 */ /* 0x000fe20000010000 */
[----:B------:R-:W1:Y:S01]  /*a110*/  MUFU.EX2 R44, R44 ;  /* 0x0000002c002c7308 */ /* 0x000e620000000800 */
[----:B------:R-:W-:Y:S02]  /*a120*/  FADD.FTZ R61, R61, R110 ;  /* 0x0000006e3d3d7221 */ /* 0x000fe40000010000 */
[----:B------:R-:W-:-:S02]  /*a130*/  FADD.FTZ R66, R66, R63 ;  /* 0x0000003f42427221 */ /* 0x000fc40000010000 */
[----:B------:R-:W-:-:S03]  /*a140*/  FADD.FTZ R64, R64, R61 ;  /* 0x0000003d40407221 */ /* 0x000fc60000010000 */
[----:B------:R-:W-:Y:S01]  /*a150*/  MUFU.EX2 R55, R55 ;  /* 0x0000003700377308 */ /* 0x000fe20000000800 */
[----:B------:R-:W-:Y:S02]  /*a160*/  FADD.FTZ R27, R3, R64 ;  /* 0x00000040031b7221 */ /* 0x000fe40000010000 */
[----:B------:R-:W-:-:S05]  /*a170*/  FFMA.FTZ R3, R25, c[0x0][0x23c], -R22 ;  /* 0x00008f0019037a23 */ /* 0x000fca0000010816 */
        /* <DEDUP_REMOVED lines=9> */
[----:B------:R-:W1:Y:S01]  /*a210*/  MUFU.EX2 R30, R30 ;  /* 0x0000001e001e7308 */ /* 0x000e620000000800 */
[C---:B--2---:R-:W-:Y:S07]  /*a220*/  HMMA.16816.F32.BF16 R76, R4.reuse, R8, R76 ;  /* 0x00000008044c723c */ /* 0x044fee000004184c */
[----:B------:R-:W-:Y:S01]  /*a230*/  MUFU.EX2 R45, R45 ;  /* 0x0000002d002d7308 */ /* 0x000fe20000000800 */
[----:B------:R-:W-:Y:S01]  /*a240*/  HMMA.16816.F32.BF16 R80, R4, R10, R80 ;  /* 0x0000000a0450723c */ /* 0x000fe20000041850 */
[----:B------:R-:W2:Y:S06]  /*a250*/  LDSM.16.MT88.4 R8, [R132+0x3c00] ;  /* 0x003c00008408783b */ /* 0x000eac0000004200 */
[----:B------:R-:W-:Y:S01]  /*a260*/  MUFU.EX2 R28, R28 ;  /* 0x0000001c001c7308 */ /* 0x000fe20000000800 */
[----:B-----5:R-:W-:-:S02]  /*a270*/  F2FP.BF16.PACK_AB R4, R58, R101 ;  /* 0x000000653a04723e */ /* 0x020fc400000010ff */
[----:B------:R-:W-:-:S05]  /*a280*/  F2FP.BF16.PACK_AB R5, R53, R62 ;  /* 0x0000003e3505723e */ /* 0x000fca00000010ff */
[----:B------:R-:W-:Y:S01]  /*a290*/  MUFU.EX2 R38, R38 ;  /* 0x0000002600267308 */ /* 0x000fe20000000800 */
[----:B------:R-:W-:Y:S02]  /*a2a0*/  F2FP.BF16.PACK_AB R6, R56, R95 ;  /* 0x0000005f3806723e */ /* 0x000fe400000010ff */
[----:B------:R-:W-:-:S05]  /*a2b0*/  F2FP.BF16.PACK_AB R7, R60, R51 ;  /* 0x000000333c07723e */ /* 0x000fca00000010ff */
[----:B------:R-:W5:Y:S08]  /*a2c0*/  MUFU.EX2 R33, R33 ;  /* 0x0000002100217308 */ /* 0x000f700000000800 */
[----:B------:R-:W-:Y:S08]  /*a2d0*/  MUFU.EX2 R36, R36 ;  /* 0x0000002400247308 */ /* 0x000ff00000000800 */
[----:B------:R-:W1:Y:S01]  /*a2e0*/  MUFU.EX2 R35, R35 ;  /* 0x0000002300237308 */ /* 0x000e620000000800 */
[C---:B--2---:R-:W-:Y:S07]  /*a2f0*/  HMMA.16816.F32.BF16 R68, R4.reuse, R8, R68 ;  /* 0x000000080444723c */ /* 0x044fee0000041844 */
[----:B------:R2:W-:Y:S01]  /*a300*/  MUFU.EX2 R41, R13 ;  /* 0x0000000d00297308 */ /* 0x0005e20000000800 */
[C---:B------:R-:W-:Y:S01]  /*a310*/  HMMA.16816.F32.BF16 R72, R4.reuse, R10, R72 ;  /* 0x0000000a0448723c */ /* 0x040fe20000041848 */
[----:B------:R-:W1:Y:S06]  /*a320*/  LDSM.16.MT88.4 R8, [R131+0x3c00] ;  /* 0x003c00008308783b */ /* 0x000e6c0000004200 */
[----:B------:R-:W1:Y:S01]  /*a330*/  MUFU.EX2 R32, R32 ;  /* 0x0000002000207308 */ /* 0x000e620000000800 */
[----:B--2---:R-:W-:Y:S07]  /*a340*/  LDSM.16.MT88.4 R12, [R131+0x4400] ;  /* 0x00440000830c783b */ /* 0x004fee0000004200 */
        /* <DEDUP_REMOVED lines=9> */
[----:B------:R-:W-:-:S02]  /*a3e0*/  F2FP.BF16.PACK_AB R4, R44, R57 ;  /* 0x000000392c04723e */ /* 0x000fc400000010ff */
[----:B---3--:R-:W-:-:S05]  /*a3f0*/  F2FP.BF16.PACK_AB R5, R54, R39 ;  /* 0x000000273605723e */ /* 0x008fca00000010ff */
[----:B------:R-:W-:Y:S01]  /*a400*/  MUFU.EX2 R26, R26 ;  /* 0x0000001a001a7308 */ /* 0x000fe20000000800 */
[----:B------:R-:W-:Y:S02]  /*a410*/  F2FP.BF16.PACK_AB R6, R42, R55 ;  /* 0x000000372a06723e */ /* 0x000fe400000010ff */
[----:B----4-:R-:W-:-:S05]  /*a420*/  F2FP.BF16.PACK_AB R7, R37, R50 ;  /* 0x000000322507723e */ /* 0x010fca00000010ff */
[----:B------:R-:W3:Y:S08]  /*a430*/  MUFU.EX2 R49, R49 ;  /* 0x0000003100317308 */ /* 0x000ef00000000800 */
[----:B------:R-:W-:Y:S08]  /*a440*/  MUFU.EX2 R3, R3 ;  /* 0x0000000300037308 */ /* 0x000ff00000000800 */
[----:B------:R-:W4:Y:S01]  /*a450*/  MUFU.EX2 R24, R24 ;  /* 0x0000001800187308 */ /* 0x000f220000000800 */
[C---:B-1----:R-:W-:Y:S07]  /*a460*/  HMMA.16816.F32.BF16 R68, R4.reuse, R8, R68 ;  /* 0x000000080444723c */ /* 0x042fee0000041844 */
[----:B------:R-:W-:Y:S01]  /*a470*/  MUFU.EX2 R48, R48 ;  /* 0x0000003000307308 */ /* 0x000fe20000000800 */
[C---:B------:R-:W-:Y:S01]  /*a480*/  HMMA.16816.F32.BF16 R72, R4.reuse, R10, R72 ;  /* 0x0000000a0448723c */ /* 0x040fe20000041848 */
[----:B------:R-:W1:Y:S06]  /*a490*/  LDSM.16.MT88.4 R8, [R131+0x4000] ;  /* 0x004000008308783b */ /* 0x000e6c0000004200 */
[----:B------:R-:W1:Y:S08]  /*a4a0*/  MUFU.EX2 R159, R159 ;  /* 0x0000009f009f7308 */ /* 0x000e700000000800 */
[----:B------:R-:W-:Y:S08]  /*a4b0*/  MUFU.EX2 R21, R21 ;  /* 0x0000001500157308 */ /* 0x000ff00000000800 */
[----:B------:R-:W1:Y:S02]  /*a4c0*/  MUFU.EX2 R20, R20 ;  /* 0x0000001400147308 */ /* 0x000e640000000800 */
[C---:B-1----:R-:W-:Y:S08]  /*a4d0*/  HMMA.16816.F32.BF16 R76, R4.reuse, R8, R76 ;  /* 0x00000008044c723c */ /* 0x042ff0000004184c */
[----:B------:R-:W-:Y:S01]  /*a4e0*/  HMMA.16816.F32.BF16 R80, R4, R10, R80 ;  /* 0x0000000a0450723c */ /* 0x000fe20000041850 */
[----:B------:R-:W1:Y:S06]  /*a4f0*/  LDSM.16.MT88.4 R8, [R132+0x4400] ;  /* 0x004400008408783b */ /* 0x000e6c0000004200 */
[----:B------:R-:W-:-:S02]  /*a500*/  F2FP.BF16.PACK_AB R4, R30, R47 ;  /* 0x0000002f1e04723e */ /* 0x000fc400000010ff */
[----:B-----5:R-:W-:Y:S02]  /*a510*/  F2FP.BF16.PACK_AB R5, R33, R38 ;  /* 0x000000262105723e */ /* 0x020fe400000010ff */
[----:B------:R-:W-:Y:S02]  /*a520*/  F2FP.BF16.PACK_AB R6, R28, R45 ;  /* 0x0000002d1c06723e */ /* 0x000fe400000010ff */
[----:B------:R-:W-:-:S07]  /*a530*/  F2FP.BF16.PACK_AB R7, R35, R36 ;  /* 0x000000242307723e */ /* 0x000fce00000010ff */
[C---:B------:R-:W-:Y:S07]  /*a540*/  HMMA.16816.F32.BF16 R76, R4.reuse, R12, R76 ;  /* 0x0000000c044c723c */ /* 0x040fee000004184c */
[----:B------:R-:W-:Y:S01]  /*a550*/  FADD.FTZ R12, R59, R66 ;  /* 0x000000423b0c7221 */ /* 0x000fe20000010000 */
[----:B------:R-:W-:Y:S03]  /*a560*/  HMMA.16816.F32.BF16 R80, R4, R14, R80 ;  /* 0x0000000e0450723c */ /* 0x000fe60000041850 */
[----:B------:R-:W-:-:S02]  /*a570*/  FADD.FTZ R101, R101, R12 ;  /* 0x0000000c65657221 */ /* 0x000fc40000010000 */
[----:B------:R-:W-:Y:S02]  /*a580*/  LDSM.16.MT88.4 R12, [R132+0x4c00] ;  /* 0x004c0000840c783b */ /* 0x000fe40000004200 */
[----:B------:R-:W-:-:S04]  /*a590*/  FADD.FTZ R58, R58, R101 ;  /* 0x000000653a3a7221 */ /* 0x000fc80000010000 */
[----:B------:R-:W-:Y:S01]  /*a5a0*/  FADD.FTZ R95, R95, R58 ;  /* 0x0000003a5f5f7221 */ /* 0x000fe20000010000 */
[----:B-1----:R-:W-:Y:S03]  /*a5b0*/  HMMA.16816.F32.BF16 R68, R4, R8, R68 ;  /* 0x000000080444723c */ /* 0x002fe60000041844 */
[----:B------:R-:W-:-:S04]  /*a5c0*/  FADD.FTZ R56, R56, R95 ;  /* 0x0000005f38387221 */ /* 0x000fc80000010000 */
[----:B------:R-:W-:Y:S01]  /*a5d0*/  FADD.FTZ R57, R57, R56 ;  /* 0x0000003839397221 */ /* 0x000fe20000010000 */
[----:B------:R-:W-:Y:S01]  /*a5e0*/  HMMA.16816.F32.BF16 R72, R4, R10, R72 ;  /* 0x0000000a0448723c */ /* 0x000fe20000041848 */
[----:B------:R-:W1:Y:S02]  /*a5f0*/  LDSM.16.MT88.4 R8, [R132+0x4800] ;  /* 0x004800008408783b */ /* 0x000e640000004200 */
[----:B------:R-:W-:-:S04]  /*a600*/  FADD.FTZ R44, R44, R57 ;  /* 0x000000392c2c7221 */ /* 0x000fc80000010000 */
[----:B------:R-:W-:Y:S01]  /*a610*/  FADD.FTZ R55, R55, R44 ;  /* 0x0000002c37377221 */ /* 0x000fe20000010000 */
[----:B------:R-:W-:Y:S02]  /*a620*/  F2FP.BF16.PACK_AB R4, R32, R41 ;  /* 0x000000292004723e */ /* 0x000fe400000010ff */
[----:B--2---:R-:W-:Y:S01]  /*a630*/  F2FP.BF16.PACK_AB R5, R31, R46 ;  /* 0x0000002e1f05723e */ /* 0x004fe200000010ff */
[----:B------:R-:W-:Y:S01]  /*a640*/  FADD.FTZ R42, R42, R55 ;  /* 0x000000372a2a7221 */ /* 0x000fe20000010000 */
[----:B------:R-:W-:Y:S02]  /*a650*/  F2FP.BF16.PACK_AB R6, R43, R34 ;  /* 0x000000222b06723e */ /* 0x000fe400000010ff */
[----:B------:R-:W-:Y:S01]  /*a660*/  F2FP.BF16.PACK_AB R7, R29, R40 ;  /* 0x000000281d07723e */ /* 0x000fe200000010ff */
[----:B------:R-:W-:-:S04]  /*a670*/  FADD.FTZ R47, R47, R42 ;  /* 0x0000002a2f2f7221 */ /* 0x000fc80000010000 */
[----:B------:R-:W-:Y:S02]  /*a680*/  FADD.FTZ R30, R30, R47 ;  /* 0x0000002f1e1e7221 */ /* 0x000fe40000010000 */
[----:B------:R-:W-:Y:S02]  /*a690*/  HMMA.16816.F32.BF16 R76, R4, R16, R76 ;  /* 0x00000010044c723c */ /* 0x000fe4000004184c */
[----:B------:R-:W-:-:S04]  /*a6a0*/  FADD.FTZ R45, R45, R30 ;  /* 0x0000001e2d2d7221 */ /* 0x000fc80000010000 */
[----:B------:R-:W-:Y:S02]  /*a6b0*/  FADD.FTZ R28, R28, R45 ;  /* 0x0000002d1c1c7221 */ /* 0x000fe40000010000 */
[----:B------:R-:W-:Y:S02]  /*a6c0*/  HMMA.16816.F32.BF16 R80, R4, R18, R80 ;  /* 0x000000120450723c */ /* 0x000fe40000041850 */
        /* <DEDUP_REMOVED lines=9> */
[----:B---3--:R-:W-:Y:S01]  /*a760*/  F2FP.BF16.PACK_AB R4, R49, R26 ;  /* 0x0000001a3104723e */ /* 0x008fe200000010ff */
[----:B------:R-:W1:Y:S01]  /*a770*/  LDSM.16.MT88.4 R8, [R131+0x4c00] ;  /* 0x004c00008308783b */ /* 0x000e620000004200 */
        /* <DEDUP_REMOVED lines=8> */
[----:B------:R-:W-:Y:S01]  /*a800*/  FADD.FTZ R48, R48, R49 ;  /* 0x0000003130307221 */ /* 0x000fe20000010000 */
[----:B------:R-:W-:Y:S01]  /*a810*/  HMMA.16816.F32.BF16 R68, R4, R12, R68 ;  /* 0x0000000c0444723c */ /* 0x000fe20000041844 */
[----:B------:R-:W-:Y:S02]  /*a820*/  FADD.FTZ R50, R50, R17 ;  /* 0x0000001132327221 */ /* 0x000fe40000010000 */
[----:B------:R-:W-:Y:S02]  /*a830*/  FADD.FTZ R159, R159, R48 ;  /* 0x000000309f9f7221 */ /* 0x000fe40000010000 */
[----:B------:R-:W-:-:S03]  /*a840*/  FADD.FTZ R37, R37, R50 ;  /* 0x0000003225257221 */ /* 0x000fc60000010000 */
[----:B------:R-:W-:Y:S01]  /*a850*/  HMMA.16816.F32.BF16 R72, R4, R14, R72 ;  /* 0x0000000e0448723c */ /* 0x000fe20000041848 */
[----:B------:R-:W-:-:S04]  /*a860*/  FADD.FTZ R38, R38, R37 ;  /* 0x0000002526267221 */ /* 0x000fc80000010000 */
[----:B------:R-:W-:-:S04]  /*a870*/  FADD.FTZ R33, R33, R38 ;  /* 0x0000002621217221 */ /* 0x000fc80000010000 */
        /* <DEDUP_REMOVED lines=76> */
.L_x_4085:
[----:B------:R-:W-:-:S05]  /*ad40*/  IMAD.MOV.U32 R4, RZ, RZ, c[0x0][0x1a0] ;  /* 0x00006800ff047624 */ /* 0x000fca00078e00ff */
[----:B------:R-:W-:-:S04]  /*ad50*/  LEA R4, -R4, RZ, 0x7 ;  /* 0x000000ff04047211 */ /* 0x000fc800078e39ff */
[----:B------:R-:W-:Y:S02]  /*ad60*/  SHF.R.S32.HI R9, RZ, 0x1f, R4 ;  /* 0x0000001fff097819 */ /* 0x000fe40000011404 */
.L_x_4086:
[----:B------:R-:W-:Y:S02]  /*ad70*/  ISETP.GE.AND P0, PT, R84, c[0x0][0x220], PT ;  /* 0x0000880054007a0c */ /* 0x000fe40003f06270 */
        /* <DEDUP_REMOVED lines=26> */
[----:B------:R-:W-:Y:S01]  /*af20*/  @!P0 LEA R6, P3, R11, c[0x0][0x170], 0x1 ;  /* 0x00005c000b068a11 */ /* 0x000fe200078608ff */
[----:B------:R-:W-:Y:S01]  /*af30*/  IMAD.SHL.U32 R102, R150, 0x80, RZ ;  /* 0x0000008096667824 */ /* 0x000fe200078e00ff */
[----:B------:R-:W-:Y:S01]  /*af40*/  @!P0 IADD3.X R8, R9, R13, R8, P1, !PT ;  /* 0x0000000d09088210 */ /* 0x000fe20000ffe408 */
[----:B------:R-:W-:Y:S01]  /*af50*/  @!PT LDS RZ, [RZ] ;  /* 0x00000000fffff984 */ /* 0x000fe20000000800 */
[----:B------:R-:W-:Y:S01]  /*af60*/  @!PT LDS RZ, [RZ] ;  /* 0x00000000fffff984 */ /* 0x000fe20000000800 */
[----:B------:R-:W-:Y:S01]  /*af70*/  @!PT LDS RZ, [RZ] ;  /* 0x00000000fffff984 */ /* 0x000fe20000000800 */
[----:B------:R2:W-:Y:S01]  /*af80*/  @!P0 LDGSTS.E.BYPASS.LTC128B.128 [R149+0x3800], [R14.64] ;  /* 0x038000000e958fae */ /* 0x0005e2000b901d46 */
[----:B------:R-:W-:-:S02]  /*af90*/  @!P0 LEA R4, P1, R3, c[0x0][0x170], 0x1 ;  /* 0x00005c0003048a11 */ /* 0x000fc400078208ff */
        /* <DEDUP_REMOVED lines=40> */
[----:B------:R-:W-:-:S02]  /*b220*/  FMUL.FTZ R3, R56, c[0x0][0x2ec] ;  /* 0x0000bb0038037a20 */ /* 0x000fc40000410000 */
[----:B------:R-:W-:Y:S02]  /*b230*/  FMUL.FTZ R58, R58, c[0x0][0x2ec] ;  /* 0x0000bb003a3a7a20 */ /* 0x000fe40000410000 */
[----:B------:R-:W-:Y:S02]  /*b240*/  FMUL.FTZ R59, R59, c[0x0][0x2ec] ;  /* 0x0000bb003b3b7a20 */ /* 0x000fe40000410000 */
[C---:B---3--:R-:W-:Y:S01]  /*b250*/  HMMA.16816.F32.BF16 R32, R96.reuse, R4, R32 ;  /* 0x000000046020723c */ /* 0x048fe20000041820 */
[----:B------:R-:W-:Y:S01]  /*b260*/  FMUL.FTZ R52, R52, c[0x0][0x2ec] ;  /* 0x0000bb0034347a20 */ /* 0x000fe20000410000 */
[----:B------:R-:W3:Y:S01]  /*b270*/  MUFU.TANH R3, R3 ;  /* 0x0000000300037308 */ /* 0x000ee20000002400 */
[----:B------:R-:W-:Y:S02]  /*b280*/  FMUL.FTZ R57, R57, c[0x0][0x2ec] ;  /* 0x0000bb0039397a20 */ /* 0x000fe40000410000 */
[----:B------:R-:W-:Y:S02]  /*b290*/  FMUL.FTZ R53, R53, c[0x0][0x2ec] ;  /* 0x0000bb0035357a20 */ /* 0x000fe40000410000 */
[----:B------:R-:W-:Y:S01]  /*b2a0*/  FMUL.FTZ R54, R54, c[0x0][0x2ec] ;  /* 0x0000bb0036367a20 */ /* 0x000fe20000410000 */
[----:B------:R-:W-:Y:S01]  /*b2b0*/  HMMA.16816.F32.BF16 R28, R96, R6, R28 ;  /* 0x00000006601c723c */ /* 0x000fe2000004181c */
[----:B------:R-:W5:Y:S01]  /*b2c0*/  LDSM.16.M88.4 R4, [R134+0x2800] ;  /* 0x002800008604783b */ /* 0x000f620000000200 */
[----:B------:R-:W-:Y:S01]  /*b2d0*/  FMUL.FTZ R50, R50, c[0x0][0x2ec] ;  /* 0x0000bb0032327a20 */ /* 0x000fe20000410000 */
[----:B------:R-:W1:Y:S01]  /*b2e0*/  MUFU.TANH R111, R58 ;  /* 0x0000003a006f7308 */ /* 0x000e620000002400 */
[----:B------:R-:W-:-:S02]  /*b2f0*/  FMUL.FTZ R55, R55, c[0x0][0x2ec] ;  /* 0x0000bb0037377a20 */ /* 0x000fc40000410000 */
[----:B------:R-:W-:Y:S02]  /*b300*/  FMUL.FTZ R48, R48, c[0x0][0x2ec] ;  /* 0x0000bb0030307a20 */ /* 0x000fe40000410000 */
[C---:B------:R-:W-:Y:S01]  /*b310*/  HMMA.16816.F32.BF16 R24, R60.reuse, R20, RZ ;  /* 0x000000143c18723c */ /* 0x040fe200000418ff */
[----:B------:R-:W-:Y:S02]  /*b320*/  FMUL.FTZ R49, R49, c[0x0][0x2ec] ;  /* 0x0000bb0031317a20 */ /* 0x000fe40000410000 */
[----:B------:R-:W1:Y:S01]  /*b330*/  MUFU.TANH R109, R59 ;  /* 0x0000003b006d7308 */ /* 0x000e620000002400 */
[----:B------:R-:W-:Y:S02]  /*b340*/  FMUL.FTZ R45, R45, c[0x0][0x2ec] ;  /* 0x0000bb002d2d7a20 */ /* 0x000fe40000410000 */
[----:B------:R-:W-:Y:S02]  /*b350*/  FMUL.FTZ R46, R46, c[0x0][0x2ec] ;  /* 0x0000bb002e2e7a20 */ /* 0x000fe40000410000 */
[----:B------:R-:W-:Y:S01]  /*b360*/  HMMA.16816.F32.BF16 R20, R60, R22, RZ ;  /* 0x000000163c14723c */ /* 0x000fe200000418ff */
[----:B------:R-:W-:-:S02]  /*b370*/  FMUL.FTZ R32, R32, c[0x0][0x2ec] ;  /* 0x0000bb0020207a20 */ /* 0x000fc40000410000 */
[----:B------:R-:W1:Y:S01]  /*b380*/  MUFU.TANH R112, R52 ;  /* 0x0000003400707308 */ /* 0x000e620000002400 */
[----:B------:R-:W-:Y:S02]  /*b390*/  FMUL.FTZ R51, R51, c[0x0][0x2ec] ;  /* 0x0000bb0033337a20 */ /* 0x000fe40000410000 */
[----:B------:R-:W-:Y:S02]  /*b3a0*/  FMUL.FTZ R44, R44, c[0x0][0x2ec] ;  /* 0x0000bb002c2c7a20 */ /* 0x000fe40000410000 */
[----:B------:R-:W-:Y:S01]  /*b3b0*/  HMMA.16816.F32.BF16 R40, R96, R16, R40 ;  /* 0x000000106028723c */ /* 0x000fe20000041828 */
[----:B------:R-:W-:Y:S02]  /*b3c0*/  FMUL.FTZ R47, R47, c[0x0][0x2ec] ;  /* 0x0000bb002f2f7a20 */ /* 0x000fe40000410000 */
[----:B------:R-:W1:Y:S01]  /*b3d0*/  MUFU.TANH R114, R57 ;  /* 0x0000003900727308 */ /* 0x000e620000002400 */
[----:B------:R-:W-:Y:S02]  /*b3e0*/  FMUL.FTZ R34, R34, c[0x0][0x2ec] ;  /* 0x0000bb0022227a20 */ /* 0x000fe40000410000 */
[----:B------:R-:W-:-:S02]  /*b3f0*/  FMUL.FTZ R35, R35, c[0x0][0x2ec] ;  /* 0x0000bb0023237a20 */ /* 0x000fc40000410000 */
[----:B------:R-:W-:Y:S01]  /*b400*/  HMMA.16816.F32.BF16 R36, R96, R18, R36 ;  /* 0x000000126024723c */ /* 0x000fe20000041824 */
[----:B------:R-:W-:Y:S02]  /*b410*/  FMUL.FTZ R28, R28, c[0x0][0x2ec] ;  /* 0x0000bb001c1c7a20 */ /* 0x000fe40000410000 */
[----:B------:R-:W-:Y:S01]  /*b420*/  MUFU.TANH R110, R53 ;  /* 0x00000035006e7308 */ /* 0x000fe20000002400 */
[----:B------:R-:W-:Y:S02]  /*b430*/  FMUL.FTZ R33, R33, c[0x0][0x2ec] ;  /* 0x0000bb0021217a20 */ /* 0x000fe40000410000 */
[----:B------:R-:W-:Y:S02]  /*b440*/  FMUL.FTZ R29, R29, c[0x0][0x2ec] ;  /* 0x0000bb001d1d7a20 */ /* 0x000fe40000410000 */
[----:B--2---:R-:W-:Y:S01]  /*b450*/  HMMA.16816.F32.BF16 R16, R60, R12, RZ ;  /* 0x0000000c3c10723c */ /* 0x004fe200000418ff */
[----:B------:R-:W-:Y:S02]  /*b460*/  FMUL.FTZ R30, R30, c[0x0][0x2ec] ;  /* 0x0000bb001e1e7a20 */ /* 0x000fe40000410000 */
[----:B------:R-:W2:Y:S01]  /*b470*/  MUFU.TANH R107, R54 ;  /* 0x00000036006b7308 */ /* 0x000ea20000002400 */
[----:B------:R-:W-:-:S04]  /*b480*/  FMUL.FTZ R31, R31, c[0x0][0x2ec] ;  /* 0x0000bb001f1f7a20 */ /* 0x000fc80000410000 */
[----:B------:R-:W-:Y:S01]  /*b490*/  HMMA.16816.F32.BF16 R12, R60, R14, RZ ;  /* 0x0000000e3c0c723c */ /* 0x000fe200000418ff */
[----:B------:R-:W-:Y:S02]  /*b4a0*/  FMUL.FTZ R40, R40, c[0x0][0x2ec] ;  /* 0x0000bb0028287a20 */ /* 0x000fe40000410000 */
[----:B------:R-:W1:Y:S01]  /*b4b0*/  MUFU.TANH R101, R55 ;  /* 0x0000003700657308 */ /* 0x000e620000002400 */
[----:B------:R-:W-:Y:S02]  /*b4c0*/  FMUL.FTZ R41, R41, c[0x0][0x2ec] ;  /* 0x0000bb0029297a20 */ /* 0x000fe40000410000 */
[----:B------:R-:W-:Y:S02]  /*b4d0*/  FMUL.FTZ R42, R42, c[0x0][0x2ec] ;  /* 0x0000bb002a2a7a20 */ /* 0x000fe40000410000 */
[----:B----4-:R-:W-:Y:S01]  /*b4e0*/  HMMA.16816.F32.BF16 R24, R96, R64, R24 ;  /* 0x000000406018723c */ /* 0x010fe20000041818 */
[----:B------:R-:W-:Y:S02]  /*b4f0*/  FMUL.FTZ R43, R43, c[0x0][0x2ec] ;  /* 0x0000bb002b2b7a20 */ /* 0x000fe40000410000 */
[----:B------:R4:W2:Y:S01]  /*b500*/  MUFU.TANH R104, R48 ;  /* 0x0000003000687308 */ /* 0x0008a20000002400 */
[----:B------:R-:W-:-:S04]  /*b510*/  FMUL.FTZ R39, R39, c[0x0][0x2ec] ;  /* 0x0000bb0027277a20 */ /* 0x000fc80000410000 */
[C---:B------:R-:W-:Y:S01]  /*b520*/  HMMA.16816.F32.BF16 R20, R96.reuse, R66, R20 ;  /* 0x000000426014723c */ /* 0x040fe20000041814 */
[----:B------:R-:W2:Y:S02]  /*b530*/  LDSM.16.M88.4 R64, [R88] ;  /* 0x000000005840783b */ /* 0x000ea40000000200 */
[----:B------:R3:W-:Y:S05]  /*b540*/  MUFU.TANH R52, R32 ;  /* 0x0000002000347308 */ /* 0x0007ea0000002400 */
[C---:B-1----:R-:W-:Y:S03]  /*b550*/  HMMA.16816.F32.BF16 R16, R96.reuse, R8, R16 ;  /* 0x000000086010723c */ /* 0x042fe60000041810 */
[----:B------:R-:W-:Y:S05]  /*b560*/  MUFU.TANH R108, R49 ;  /* 0x00000031006c7308 */ /* 0x000fea0000002400 */
[----:B------:R-:W-:Y:S01]  /*b570*/  HMMA.16816.F32.BF16 R12, R96, R10, R12 ;  /* 0x0000000a600c723c */ /* 0x000fe2000004180c */
[----:B----4-:R-:W-:Y:S01]  /*b580*/  FMUL.FTZ R48, R25, c[0x0][0x2ec] ;  /* 0x0000bb0019307a20 */ /* 0x010fe20000410000 */
[----:B------:R-:W-:Y:S01]  /*b590*/  LOP3.LUT R25, R102, 0x9, R89, 0xfe, !PT ;  /* 0x0000000966197812 */ /* 0x000fe200078efe59 */
[----:B------:R-:W-:Y:S01]  /*b5a0*/  MUFU.TANH R106, R45 ;  /* 0x0000002d006a7308 */ /* 0x000fe20000002400 */
[----:B------:R-:W-:-:S04]  /*b5b0*/  FMUL.FTZ R26, R26, c[0x0][0x2ec] ;  /* 0x0000bb001a1a7a20 */ /* 0x000fc80000410000 */
[C---:B-----5:R-:W-:Y:S01]  /*b5c0*/  HMMA.16816.F32.BF16 R8, R60.reuse, R4, RZ ;  /* 0x000000043c08723c */ /* 0x060fe200000418ff */
[----:B---3--:R-:W-:Y:S01]  /*b5d0*/  FMUL.FTZ R32, R20, c[0x0][0x2ec] ;  /* 0x0000bb0014207a20 */ /* 0x008fe20000410000 */
[----:B------:R-:W-:Y:S01]  /*b5e0*/  LOP3.LUT R20, R102, 0x10, R89, 0xfe, !PT ;  /* 0x0000001066147812 */ /* 0x000fe200078efe59 */
[----:B------:R-:W-:Y:S01]  /*b5f0*/  MUFU.TANH R103, R46 ;  /* 0x0000002e00677308 */ /* 0x000fe20000002400 */
[----:B------:R-:W-:Y:S02]  /*b600*/  FMUL.FTZ R21, R21, c[0x0][0x2ec] ;  /* 0x0000bb0015157a20 */ /* 0x000fe40000410000 */
[----:B------:R-:W-:Y:S02]  /*b610*/  FMUL.FTZ R22, R22, c[0x0][0x2ec] ;  /* 0x0000bb0016167a20 */ /* 0x000fe40000410000 */
[----:B------:R-:W-:Y:S01]  /*b620*/  HMMA.16816.F32.BF16 R4, R60, R6, RZ ;  /* 0x000000063c04723c */ /* 0x000fe200000418ff */
[----:B------:R-:W-:Y:S02]  /*b630*/  FMUL.FTZ R16, R16, c[0x0][0x2ec] ;  /* 0x0000bb0010107a20 */ /* 0x000fe40000410000 */
[----:B------:R-:W-:Y:S01]  /*b640*/  MUFU.TANH R105, R51 ;  /* 0x0000003300697308 */ /* 0x000fe20000002400 */
[----:B------:R-:W-:-:S02]  /*b650*/  FMUL.FTZ R23, R23, c[0x0][0x2ec] ;  /* 0x0000bb0017177a20 */ /* 0x000fc40000410000 */
[----:B------:R-:W-:Y:S02]  /*b660*/  FMUL.FTZ R19, R19, c[0x0][0x2ec] ;  /* 0x0000bb0013137a20 */ /* 0x000fe40000410000 */
[----:B------:R-:W-:-:S03]  /*b670*/  FMUL.FTZ R15, R15, c[0x0][0x2ec] ;  /* 0x0000bb000f0f7a20 */ /* 0x000fc60000410000 */
[----:B------:R1:W-:Y:S05]  /*b680*/  MUFU.TANH R59, R43 ;  /* 0x0000002b003b7308 */ /* 0x0003ea0000002400 */
[C---:B--2---:R-:W-:Y:S03]  /*b690*/  HMMA.16816.F32.BF16 R8, R96.reuse, R64, R8 ;  /* 0x000000406008723c */ /* 0x044fe60000041808 */
[----:B------:R-:W-:Y:S05]  /*b6a0*/  MUFU.TANH R57, R34 ;  /* 0x0000002200397308 */ /* 0x000fea0000002400 */
[----:B------:R-:W-:Y:S03]  /*b6b0*/  HMMA.16816.F32.BF16 R4, R96, R66, R4 ;  /* 0x000000426004723c */ /* 0x000fe60000041804 */
[----:B------:R-:W-:Y:S01]  /*b6c0*/  MUFU.TANH R51, R35 ;  /* 0x0000002300337308 */ /* 0x000fe20000002400 */
[----:B-1----:R-:W-:Y:S01]  /*b6d0*/  FMUL.FTZ R43, R14, c[0x0][0x2ec] ;  /* 0x0000bb000e2b7a20 */ /* 0x002fe20000410000 */
[----:B------:R-:W-:-:S03]  /*b6e0*/  LOP3.LUT R14, R102, 0x38, R89, 0xfe, !PT ;  /* 0x00000038660e7812 */ /* 0x000fc600078efe59 */
[C---:B------:R-:W-:Y:S03]  /*b6f0*/  HMMA.16816.F32.BF16 R64, R60.reuse, R92, RZ ;  /* 0x0000005c3c40723c */ /* 0x040fe600000418ff */
[----:B------:R-:W-:Y:S05]  /*b700*/  MUFU.TANH R56, R28 ;  /* 0x0000001c00387308 */ /* 0x000fea0000002400 */
[----:B------:R-:W-:Y:S01]  /*b710*/  HMMA.16816.F32.BF16 R60, R60, R94, RZ ;  /* 0x0000005e3c3c723c */ /* 0x000fe200000418ff */
[----:B------:R-:W1:Y:S01]  /*b720*/  LDSM.16.M88.4 R92, [R86] ;  /* 0x00000000565c783b */ /* 0x000e620000000200 */
[----:B------:R-:W-:Y:S01]  /*b730*/  FMUL.FTZ R9, R9, c[0x0][0x2ec] ;  /* 0x0000bb0009097a20 */ /* 0x000fe20000410000 */
[----:B------:R-:W-:Y:S01]  /*b740*/  MUFU.TANH R54, R33 ;  /* 0x0000002100367308 */ /* 0x000fe20000002400 */
[----:B------:R-:W-:Y:S01]  /*b750*/  FMUL.FTZ R10, R10, c[0x0][0x2ec] ;  /* 0x0000bb000a0a7a20 */ /* 0x000fe20000410000 */
[----:B------:R-:W-:-:S04]  /*b760*/  DEPBAR.LE SB0, 0x0 ;  /* 0x000080000000791a */ /* 0x000fc80000000000 */
[----:B------:R-:W-:Y:S02]  /*b770*/  FMUL.FTZ R11, R11, c[0x0][0x2ec] ;  /* 0x0000bb000b0b7a20 */ /* 0x000fe40000410000 */
[----:B------:R-:W-:Y:S01]  /*b780*/  MUFU.TANH R58, R29 ;  /* 0x0000001d003a7308 */ /* 0x000fe20000002400 */
[----:B------:R-:W-:Y:S02]  /*b790*/  FMUL.FTZ R5, R5, c[0x0][0x2ec] ;  /* 0x0000bb0005057a20 */ /* 0x000fe40000410000 */
[----:B------:R-:W-:Y:S02]  /*b7a0*/  FMUL.FTZ R6, R6, c[0x0][0x2ec] ;  /* 0x0000bb0006067a20 */ /* 0x000fe40000410000 */
[----:B------:R-:W-:-:S03]  /*b7b0*/  FMUL.FTZ R7, R7, c[0x0][0x2ec] ;  /* 0x0000bb0007077a20 */ /* 0x000fc60000410000 */
[----:B------:R-:W-:Y:S08]  /*b7c0*/  MUFU.TANH R53, R30 ;  /* 0x0000001e00357308 */ /* 0x000ff00000002400 */
[----:B------:R-:W-:Y:S08]  /*b7d0*/  MUFU.TANH R55, R31 ;  /* 0x0000001f00377308 */ /* 0x000ff00000002400 */
[----:B------:R-:W-:Y:S01]  /*b7e0*/  MUFU.TANH R49, R26 ;  /* 0x0000001a00317308 */ /* 0x000fe20000002400 */
[C---:B-1----:R-:W-:Y:S07]  /*b7f0*/  HMMA.16816.F32.BF16 R64, R96.reuse, R92, R64 ;  /* 0x0000005c6040723c */ /* 0x042fee0000041840 */
[----:B------:R1:W-:Y:S01]  /*b800*/  MUFU.TANH R92, R44 ;  /* 0x0000002c005c7308 */ /* 0x0003e20000002400 */
[----:B------:R-:W-:Y:S07]  /*b810*/  HMMA.16816.F32.BF16 R60, R96, R94, R60 ;  /* 0x0000005e603c723c */ /* 0x000fee000004183c */
[----:B------:R2:W3:Y:S01]  /*b820*/  MUFU.TANH R97, R50 ;  /* 0x0000003200617308 */ /* 0x0004e20000002400 */
[----:B------:R-:W-:-:S02]  /*b830*/  FMUL.FTZ R96, R36, c[0x0][0x2ec] ;  /* 0x0000bb0024607a20 */ /* 0x000fc40000410000 */
[----:B------:R-:W-:-:S05]  /*b840*/  FMUL.FTZ R36, R37, c[0x0][0x2ec] ;  /* 0x0000bb0025247a20 */ /* 0x000fca0000410000 */
[----:B------:R-:W4:Y:S01]  /*b850*/  MUFU.TANH R99, R47 ;  /* 0x0000002f00637308 */ /* 0x000f220000002400 */
[----:B------:R-:W-:Y:S02]  /*b860*/  FMUL.FTZ R37, R38, c[0x0][0x2ec] ;  /* 0x0000bb0026257a20 */ /* 0x000fe40000410000 */
[----:B------:R-:W-:Y:S01]  /*b870*/  FMUL.FTZ R38, R17, c[0x0][0x2ec] ;  /* 0x0000bb0011267a20 */ /* 0x000fe20000410000 */
[--C-:B------:R-:W-:Y:S01]  /*b880*/  LOP3.LUT R17, R102, 0x21, R89.reuse, 0xfe, !PT ;  /* 0x0000002166117812 */ /* 0x100fe200078efe59 */
[----:B-1----:R-:W-:Y:S01]  /*b890*/  FMUL.FTZ R44, R8, c[0x0][0x2ec] ;  /* 0x0000bb00082c7a20 */ /* 0x002fe20000410000 */
[----:B------:R-:W-:Y:S01]  /*b8a0*/  LOP3.LUT R8, R102, 0x40, R89, 0xfe, !PT ;  /* 0x0000004066087812 */ /* 0x000fe200078efe59 */
[----:B------:R-:W-:Y:S01]  /*b8b0*/  FMUL.FTZ R28, R65, c[0x0][0x2ec] ;  /* 0x0000bb00411c7a20 */ /* 0x000fe20000410000 */
[----:B------:R1:W5:Y:S01]  /*b8c0*/  MUFU.TANH R98, R40 ;  /* 0x0000002800627308 */ /* 0x0003620000002400 */
[----:B--2---:R-:W-:Y:S01]  /*b8d0*/  FMUL.FTZ R50, R24, c[0x0][0x2ec] ;  /* 0x0000bb0018327a20 */ /* 0x004fe20000410000 */
[----:B------:R-:W-:-:S04]  /*b8e0*/  LOP3.LUT R24, R102, R89, RZ, 0xfc, !PT ;  /* 0x0000005966187212 */ /* 0x000fc800078efcff */
[-C--:B------:R-:W-:Y:S01]  /*b8f0*/  ISETP.GE.AND P6, PT, R24, R87.reuse, PT ;  /* 0x000000571800720c */ /* 0x080fe20003fc6270 */
[----:B------:R-:W-:Y:S01]  /*b900*/  FMUL.FTZ R26, R60, c[0x0][0x2ec] ;  /* 0x0000bb003c1a7a20 */ /* 0x000fe20000410000 */
[-C--:B------:R-:W-:Y:S01]  /*b910*/  ISETP.GE.AND P5, PT, R24, R100.reuse, PT ;  /* 0x000000641800720c */ /* 0x080fe20003fa6270 */
[----:B------:R-:W-:Y:S01]  /*b920*/  MUFU.TANH R94, R41 ;  /* 0x00000029005e7308 */ /* 0x000fe20000002400 */
[--C-:B------:R-:W-:Y:S02]  /*b930*/  LOP3.LUT R24, R102, 0x1, R89.reuse, 0xfe, !PT ;  /* 0x0000000166187812 */ /* 0x100fe400078efe59 */
[----:B------:R-:W-:Y:S02]  /*b940*/  FSEL R3, R3, -INF , !P6 ;  /* 0xff80000003037808 */ /* 0x000fe40007000000 */
[C---:B------:R-:W-:Y:S02]  /*b950*/  ISETP.GE.AND P4, PT, R24.reuse, R87, PT ;  /* 0x000000571800720c */ /* 0x040fe40003f86270 */
[----:B------:R-:W-:Y:S01]  /*b960*/  ISETP.GE.AND P3, PT, R24, R100, PT ;  /* 0x000000641800720c */ /* 0x000fe20003f66270 */
[----:B------:R2:W2:Y:S01]  /*b970*/  MUFU.TANH R93, R42 ;  /* 0x0000002a005d7308 */ /* 0x0004a20000002400 */
[----:B------:R-:W-:Y:S01]  /*b980*/  LOP3.LUT R24, R102, 0x8, R89, 0xfe, !PT ;  /* 0x0000000866187812 */ /* 0x000fe200078efe59 */
[----:B-1----:R-:W-:Y:S01]  /*b990*/  FMUL.FTZ R40, R12, c[0x0][0x2ec] ;  /* 0x0000bb000c287a20 */ /* 0x002fe20000410000 */
[----:B------:R-:W-:-:S02]  /*b9a0*/  FSEL R111, R111, -INF , !P5 ;  /* 0xff8000006f6f7808 */ /* 0x000fc40006800000 */
[-C--:B------:R-:W-:Y:S02]  /*b9b0*/  ISETP.GE.AND P1, PT, R24, R87.reuse, PT ;  /* 0x000000571800720c */ /* 0x080fe40003f26270 */
[----:B------:R-:W-:Y:S01]  /*b9c0*/  FSEL R109, R109, -INF , !P3 ;  /* 0xff8000006d6d7808 */ /* 0x000fe20005800000 */
[----:B------:R-:W1:Y:S01]  /*b9d0*/  MUFU.TANH R96, R96 ;  /* 0x0000006000607308 */ /* 0x000e620000002400 */
[----:B------:R-:W-:Y:S02]  /*b9e0*/  FSEL R112, R112, -INF , !P1 ;  /* 0xff80000070707808 */ /* 0x000fe40004800000 */
[-C--:B------:R-:W-:Y:S01]  /*b9f0*/  ISETP.GE.AND P6, PT, R24, R100.reuse, PT ;  /* 0x000000641800720c */ /* 0x080fe20003fc6270 */
[----:B------:R-:W-:Y:S01]  /*ba00*/  FMUL.FTZ R24, R27, c[0x0][0x2ec] ;  /* 0x0000bb001b187a20 */ /* 0x000fe20000410000 */
[-C--:B------:R-:W-:Y:S01]  /*ba10*/  ISETP.GE.AND P5, PT, R25, R87.reuse, PT ;  /* 0x000000571900720c */ /* 0x080fe20003fa6270 */
[----:B------:R-:W-:Y:S01]  /*ba20*/  FMUL.FTZ R27, R66, c[0x0][0x2ec] ;  /* 0x0000bb00421b7a20 */ /* 0x000fe20000410000 */
[C---:B------:R-:W-:Y:S01]  /*ba30*/  ISETP.GE.AND P3, PT, R20.reuse, R87, PT ;  /* 0x000000571400720c */ /* 0x040fe20003f66270 */
[----:B------:R-:W1:Y:S01]  /*ba40*/  MUFU.TANH R36, R36 ;  /* 0x0000002400247308 */ /* 0x000e620000002400 */
[----:B------:R-:W-:Y:S01]  /*ba50*/  ISETP.GE.AND P1, PT, R20, R100, PT ;  /* 0x000000641400720c */ /* 0x000fe20003f26270 */
[----:B--2---:R-:W-:Y:S01]  /*ba60*/  FMUL.FTZ R42, R13, c[0x0][0x2ec] ;  /* 0x0000bb000d2a7a20 */ /* 0x004fe20000410000 */
[----:B------:R-:W-:-:S02]  /*ba70*/  LOP3.LUT R20, R102, 0x11, R89, 0xfe, !PT ;  /* 0x0000001166147812 */ /* 0x000fc400078efe59 */
[----:B------:R-:W-:Y:S02]  /*ba80*/  FSEL R114, R114, -INF , !P4 ;  /* 0xff80000072727808 */ /* 0x000fe40006000000 */
[----:B------:R-:W-:Y:S01]  /*ba90*/  FSEL R107, R107, -INF , !P6 ;  /* 0xff8000006b6b7808 */ /* 0x000fe20007000000 */
[----:B------:R-:W2:Y:S01]  /*baa0*/  MUFU.TANH R95, R39 ;  /* 0x00000027005f7308 */ /* 0x000ea20000002400 */
[----:B------:R-:W-:Y:S02]  /*bab0*/  FSEL R110, R110, -INF , !P5 ;  /* 0xff8000006e6e7808 */ /* 0x000fe40006800000 */
[-C--:B------:R-:W-:Y:S01]  /*bac0*/  ISETP.GE.AND P4, PT, R25, R100.reuse, PT ;  /* 0x000000641900720c */ /* 0x080fe20003f86270 */
[----:B------:R-:W-:Y:S01]  /*bad0*/  FMUL.FTZ R25, R67, c[0x0][0x2ec] ;  /* 0x0000bb0043197a20 */ /* 0x000fe20000410000 */
[C---:B------:R-:W-:Y:S02]  /*bae0*/  ISETP.GE.AND P6, PT, R20.reuse, R87, PT ;  /* 0x000000571400720c */ /* 0x040fe40003fc6270 */
[----:B------:R-:W-:Y:S01]  /*baf0*/  ISETP.GE.AND P5, PT, R20, R100, PT ;  /* 0x000000641400720c */ /* 0x000fe20003fa6270 */
[----:B------:R-:W1:Y:S01]  /*bb00*/  MUFU.TANH R37, R37 ;  /* 0x0000002500257308 */ /* 0x000e620000002400 */
[----:B------:R-:W-:-:S02]  /*bb10*/  LOP3.LUT R20, R102, 0x18, R89, 0xfe, !PT ;  /* 0x0000001866147812 */ /* 0x000fc400078efe59 */
[----:B------:R-:W-:Y:S02]  /*bb20*/  FSEL R101, R101, -INF , !P4 ;  /* 0xff80000065657808 */ /* 0x000fe40006000000 */
[----:B------:R-:W-:Y:S02]  /*bb30*/  FSEL R104, R104, -INF , !P3 ;  /* 0xff80000068687808 */ /* 0x000fe40005800000 */
[C---:B------:R-:W-:Y:S01]  /*bb40*/  ISETP.GE.AND P4, PT, R20.reuse, R87, PT ;  /* 0x000000571400720c */ /* 0x040fe20003f86270 */
[----:B------:R-:W1:Y:S01]  /*bb50*/  MUFU.TANH R50, R50 ;  /* 0x0000003200327308 */ /* 0x000e620000002400 */
[----:B------:R-:W-:Y:S02]  /*bb60*/  ISETP.GE.AND P3, PT, R20, R100, PT ;  /* 0x000000641400720c */ /* 0x000fe40003f66270 */
[----:B------:R-:W-:Y:S02]  /*bb70*/  LOP3.LUT R20, R102, 0x19, R89, 0xfe, !PT ;  /* 0x0000001966147812 */ /* 0x000fe400078efe59 */
[----:B---3--:R-:W-:-:S02]  /*bb80*/  FSEL R97, R97, -INF , !P1 ;  /* 0xff80000061617808 */ /* 0x008fc40004800000 */
[----:B------:R-:W-:Y:S01]  /*bb90*/  ISETP.GE.AND P1, PT, R20, R87, PT ;  /* 0x000000571400720c */ /* 0x000fe20003f26270 */
[----:B------:R-:W3:Y:S01]  /*bba0*/  MUFU.TANH R24, R24 ;  /* 0x0000001800187308 */ /* 0x000ee20000002400 */
[----:B------:R-:W-:Y:S02]  /*bbb0*/  FSEL R108, R108, -INF , !P6 ;  /* 0xff8000006c6c7808 */ /* 0x000fe40007000000 */
[----:B------:R-:W-:Y:S02]  /*bbc0*/  ISETP.GE.AND P6, PT, R20, R100, PT ;  /* 0x000000641400720c */ /* 0x000fe40003fc6270 */
[----:B------:R-:W-:Y:S02]  /*bbd0*/  LOP3.LUT R20, R102, 0x20, R89, 0xfe, !PT ;  /* 0x0000002066147812 */ /* 0x000fe400078efe59 */
[----:B------:R-:W-:Y:S01]  /*bbe0*/  FSEL R103, R103, -INF , !P3 ;  /* 0xff80000067677808 */ /* 0x000fe20005800000 */
[----:B------:R-:W1:Y:S01]  /*bbf0*/  MUFU.TANH R32, R32 ;  /* 0x0000002000207308 */ /* 0x000e620000002400 */
[----:B------:R-:W-:-:S02]  /*bc00*/  FSEL R106, R106, -INF , !P1 ;  /* 0xff8000006a6a7808 */ /* 0x000fc40004800000 */
[----:B------:R-:W-:Y:S02]  /*bc10*/  FSEL R105, R105, -INF , !P5 ;  /* 0xff80000069697808 */ /* 0x000fe40006800000 */
[CC--:B------:R-:W-:Y:S02]  /*bc20*/  ISETP.GE.AND P3, PT, R17.reuse, R87.reuse, PT ;  /* 0x000000571100720c */ /* 0x0c0fe40003f66270 */
[----:B------:R-:W-:Y:S01]  /*bc30*/  ISETP.GE.AND P1, PT, R17, R100, PT ;  /* 0x000000641100720c */ /* 0x000fe20003f26270 */
[----:B------:R-:W-:Y:S01]  /*bc40*/  FMUL.FTZ R17, R18, c[0x0][0x2ec] ;  /* 0x0000bb0012117a20 */ /* 0x000fe20000410000 */
[----:B------:R-:W-:Y:S01]  /*bc50*/  ISETP.GE.AND P5, PT, R20, R87, PT ;  /* 0x000000571400720c */ /* 0x000fe20003fa6270 */
[----:B------:R-:W1:Y:S01]  /*bc60*/  MUFU.TANH R48, R48 ;  /* 0x0000003000307308 */ /* 0x000e620000002400 */
[----:B------:R-:W-:Y:S02]  /*bc70*/  LOP3.LUT R18, R102, 0x28, R89, 0xfe, !PT ;  /* 0x0000002866127812 */ /* 0x000fe400078efe59 */
[----:B------:R-:W-:-:S02]  /*bc80*/  FSEL R92, R92, -INF , !P4 ;  /* 0xff8000005c5c7808 */ /* 0x000fc40006000000 */
[----:B----4-:R-:W-:Y:S02]  /*bc90*/  FSEL R99, R99, -INF , !P6 ;  /* 0xff80000063637808 */ /* 0x010fe40007000000 */
[----:B-----5:R-:W-:Y:S01]  /*bca0*/  FSEL R98, R98, -INF , !P5 ;  /* 0xff80000062627808 */ /* 0x020fe20006800000 */
[----:B------:R4:W-:Y:S01]  /*bcb0*/  MUFU.TANH R34, R21 ;  /* 0x0000001500227308 */ /* 0x0009e20000002400 */
[-C--:B------:R-:W-:Y:S02]  /*bcc0*/  ISETP.GE.AND P4, PT, R20, R100.reuse, PT ;  /* 0x000000641400720c */ /* 0x080fe40003f86270 */
[C---:B------:R-:W-:Y:S02]  /*bcd0*/  ISETP.GE.AND P6, PT, R18.reuse, R87, PT ;  /* 0x000000571200720c */ /* 0x040fe40003fc6270 */
[----:B------:R-:W-:Y:S02]  /*bce0*/  ISETP.GE.AND P5, PT, R18, R100, PT ;  /* 0x000000641200720c */ /* 0x000fe40003fa6270 */
[C-C-:B------:R-:W-:Y:S01]  /*bcf0*/  LOP3.LUT R18, R102.reuse, 0x29, R89.reuse, 0xfe, !PT ;  /* 0x0000002966127812 */ /* 0x140fe200078efe59 */
[----:B------:R-:W5:Y:S01]  /*bd00*/  MUFU.TANH R45, R22 ;  /* 0x00000016002d7308 */ /* 0x000f620000002400 */
[----:B------:R-:W-:-:S02]  /*bd10*/  LOP3.LUT R12, R102, 0x30, R89, 0xfe, !PT ;  /* 0x00000030660c7812 */ /* 0x000fc400078efe59 */
[----:B------:R-:W-:Y:S02]  /*bd20*/  FSEL R93, R93, -INF , !P4 ;  /* 0xff8000005d5d7808 */ /* 0x000fe40006000000 */
[----:B------:R-:W-:Y:S02]  /*bd30*/  FSEL R94, R94, -INF , !P3 ;  /* 0xff8000005e5e7808 */ /* 0x000fe40005800000 */
[----:B------:R-:W-:Y:S01]  /*bd40*/  FSEL R59, R59, -INF , !P1 ;  /* 0xff8000003b3b7808 */ /* 0x000fe20004800000 */
[----:B------:R3:W3:Y:S01]  /*bd50*/  MUFU.TANH R47, R23 ;  /* 0x00000017002f7308 */ /* 0x0006e20000002400 */
[CC--:B------:R-:W-:Y:S01]  /*bd60*/  ISETP.GE.AND P4, PT, R18.reuse, R87.reuse, PT ;  /* 0x000000571200720c */ /* 0x0c0fe20003f86270 */
[----:B----4-:R-:W-:Y:S01]  /*bd70*/  FMUL.FTZ R21, R63, c[0x0][0x2ec] ;  /* 0x0000bb003f157a20 */ /* 0x010fe20000410000 */
[----:B------:R-:W-:Y:S02]  /*bd80*/  ISETP.GE.AND P3, PT, R18, R100, PT ;  /* 0x000000641200720c */ /* 0x000fe40003f66270 */
[----:B------:R-:W-:-:S02]  /*bd90*/  ISETP.GE.AND P1, PT, R12, R87, PT ;  /* 0x000000570c00720c */ /* 0x000fc40003f26270 */
[----:B------:R-:W-:Y:S01]  /*bda0*/  LOP3.LUT R18, R102, 0x31, R89, 0xfe, !PT ;  /* 0x0000003166127812 */ /* 0x000fe200078efe59 */
[----:B------:R-:W4:Y:S01]  /*bdb0*/  MUFU.TANH R16, R16 ;  /* 0x0000001000107308 */ /* 0x000f220000002400 */
[----:B-1----:R-:W-:Y:S02]  /*bdc0*/  FSEL R96, R96, -INF , !P6 ;  /* 0xff80000060607808 */ /* 0x002fe40007000000 */
[-C--:B------:R-:W-:Y:S02]  /*bdd0*/  ISETP.GE.AND P6, PT, R12, R100.reuse, PT ;  /* 0x000000640c00720c */ /* 0x080fe40003fc6270 */
[----:B------:R-:W-:Y:S02]  /*bde0*/  FSEL R12, R36, -INF , !P4 ;  /* 0xff800000240c7808 */ /* 0x000fe40006000000 */
[----:B--2---:R-:W-:Y:S01]  /*bdf0*/  FSEL R95, R95, -INF , !P3 ;  /* 0xff8000005f5f7808 */ /* 0x004fe20005800000 */
[----:B------:R-:W-:Y:S01]  /*be00*/  MUFU.TANH R38, R38 ;  /* 0x0000002600267308 */ /* 0x000fe20000002400 */
[----:B------:R-:W-:Y:S01]  /*be10*/  FSEL R52, R52, -INF , !P1 ;  /* 0xff80000034347808 */ /* 0x000fe20004800000 */
[----:B---3--:R-:W-:Y:S01]  /*be20*/  FMUL.FTZ R23, R62, c[0x0][0x2ec] ;  /* 0x0000bb003e177a20 */ /* 0x008fe20000410000 */
[----:B------:R-:W-:-:S02]  /*be30*/  ISETP.GE.AND P4, PT, R18, R100, PT ;  /* 0x000000641200720c */ /* 0x000fc40003f86270 */
[C---:B------:R-:W-:Y:S02]  /*be40*/  ISETP.GE.AND P3, PT, R14.reuse, R87, PT ;  /* 0x000000570e00720c */ /* 0x040fe40003f66270 */
[----:B------:R-:W-:Y:S01]  /*be50*/  ISETP.GE.AND P1, PT, R14, R100, PT ;  /* 0x000000640e00720c */ /* 0x000fe20003f26270 */
[----:B------:R-:W1:Y:S01]  /*be60*/  MUFU.TANH R17, R17 ;  /* 0x0000001100117308 */ /* 0x000e620000002400 */
[----:B------:R-:W-:Y:S02]  /*be70*/  LOP3.LUT R14, R102, 0x39, R89, 0xfe, !PT ;  /* 0x00000039660e7812 */ /* 0x000fe400078efe59 */
[----:B------:R-:W-:Y:S02]  /*be80*/  FSEL R13, R37, -INF , !P5 ;  /* 0xff800000250d7808 */ /* 0x000fe40006800000 */
[----:B------:R-:W-:Y:S02]  /*be90*/  FSEL R57, R57, -INF , !P6 ;  /* 0xff80000039397808 */ /* 0x000fe40007000000 */
[----:B------:R-:W-:Y:S01]  /*bea0*/  FSEL R51, R51, -INF , !P4 ;  /* 0xff80000033337808 */ /* 0x000fe20006000000 */
[----:B------:R2:W3:Y:S01]  /*beb0*/  MUFU.TANH R41, R19 ;  /* 0x0000001300297308 */ /* 0x0004e20000002400 */
[----:B------:R-:W-:-:S02]  /*bec0*/  FSEL R56, R56, -INF , !P3 ;  /* 0xff80000038387808 */ /* 0x000fc40005800000 */
[-C--:B------:R-:W-:Y:S01]  /*bed0*/  ISETP.GE.AND P5, PT, R18, R87.reuse, PT ;  /* 0x000000571200720c */ /* 0x080fe20003fa6270 */
[----:B------:R-:W-:Y:S01]  /*bee0*/  FMUL.FTZ R18, R4, c[0x0][0x2ec] ;  /* 0x0000bb0004127a20 */ /* 0x000fe20000410000 */
[-C--:B------:R-:W-:Y:S02]  /*bef0*/  ISETP.GE.AND P6, PT, R14, R87.reuse, PT ;  /* 0x000000570e00720c */ /* 0x080fe40003fc6270 */
[C---:B------:R-:W-:Y:S01]  /*bf00*/  ISETP.GE.AND P4, PT, R8.reuse, R87, PT ;  /* 0x000000570800720c */ /* 0x040fe20003f86270 */
[----:B------:R-:W1:Y:S01]  /*bf10*/  MUFU.TANH R40, R40 ;  /* 0x0000002800287308 */ /* 0x000e620000002400 */
[----:B------:R-:W-:Y:S02]  /*bf20*/  ISETP.GE.AND P3, PT, R8, R100, PT ;  /* 0x000000640800720c */ /* 0x000fe40003f66270 */
[----:B------:R-:W-:Y:S02]  /*bf30*/  LOP3.LUT R8, R102, 0x41, R89, 0xfe, !PT ;  /* 0x0000004166087812 */ /* 0x000fe400078efe59 */
[----:B------:R-:W-:-:S02]  /*bf40*/  FSEL R54, R54, -INF , !P5 ;  /* 0xff80000036367808 */ /* 0x000fc40006800000 */
[----:B------:R-:W-:Y:S01]  /*bf50*/  FSEL R53, R53, -INF , !P1 ;  /* 0xff80000035357808 */ /* 0x000fe20004800000 */
[----:B------:R-:W-:Y:S01]  /*bf60*/  MUFU.TANH R42, R42 ;  /* 0x0000002a002a7308 */ /* 0x000fe20000002400 */
[----:B------:R-:W-:Y:S02]  /*bf70*/  FSEL R58, R58, -INF , !P6 ;  /* 0xff8000003a3a7808 */ /* 0x000fe40007000000 */
[-C--:B------:R-:W-:Y:S02]  /*bf80*/  ISETP.GE.AND P5, PT, R14, R100.reuse, PT ;  /* 0x000000640e00720c */ /* 0x080fe40003fa6270 */
        /* <DEDUP_REMOVED lines=9> */
[C-C-:B------:R-:W-:Y:S02]  /*c020*/  LOP3.LUT R8, R102.reuse, 0x49, R89.reuse, 0xfe, !PT ;  /* 0x0000004966087812 */ /* 0x140fe400078efe59 */
[----:B------:R-:W-:-:S02]  /*c030*/  LOP3.LUT R4, R102, 0x50, R89, 0xfe, !PT ;  /* 0x0000005066047812 */ /* 0x000fc400078efe59 */
[----:B------:R-:W-:Y:S01]  /*c040*/  FSEL R49, R49, -INF , !P3 ;  /* 0xff80000031317808 */ /* 0x000fe20005800000 */
[----:B------:R-:W1:Y:S01]  /*c050*/  MUFU.TANH R44, R44 ;  /* 0x0000002c002c7308 */ /* 0x000e620000002400 */
[----:B--2---:R-:W-:Y:S01]  /*c060*/  FSEL R19, R24, -INF , !P6 ;  /* 0xff80000018137808 */ /* 0x004fe20007000000 */
[----:B------:R-:W-:Y:S01]  /*c070*/  FMUL.FTZ R24, R61, c[0x0][0x2ec] ;  /* 0x0000bb003d187a20 */ /* 0x000fe20000410000 */
[----:B------:R-:W-:Y:S02]  /*c080*/  FSEL R32, R32, -INF , !P5 ;  /* 0xff80000020207808 */ /* 0x000fe40006800000 */
[-C--:B------:R-:W-:Y:S02]  /*c090*/  ISETP.GE.AND P3, PT, R8, R87.reuse, PT ;  /* 0x000000570800720c */ /* 0x080fe40003f66270 */
[C---:B------:R-:W-:Y:S01]  /*c0a0*/  ISETP.GE.AND P6, PT, R4.reuse, R87, PT ;  /* 0x000000570400720c */ /* 0x040fe20003fc6270 */
[----:B------:R-:W-:Y:S01]  /*c0b0*/  MUFU.TANH R46, R9 ;  /* 0x00000009002e7308 */ /* 0x000fe20000002400 */
[----:B------:R-:W-:-:S02]  /*c0c0*/  ISETP.GE.AND P5, PT, R4, R100, PT ;  /* 0x000000640400720c */ /* 0x000fc40003fa6270 */
[----:B------:R-:W-:Y:S02]  /*c0d0*/  LOP3.LUT R4, R102, 0x51, R89, 0xfe, !PT ;  /* 0x0000005166047812 */ /* 0x000fe400078efe59 */
[----:B------:R-:W-:Y:S02]  /*c0e0*/  FSEL R48, R48, -INF , !P1 ;  /* 0xff80000030307808 */ /* 0x000fe40004800000 */
[----:B-----5:R-:W-:Y:S01]  /*c0f0*/  FSEL R45, R45, -INF , !P4 ;  /* 0xff8000002d2d7808 */ /* 0x020fe20006000000 */
[----:B------:R-:W2:Y:S01]  /*c100*/  MUFU.TANH R37, R10 ;  /* 0x0000000a00257308 */ /* 0x000ea20000002400 */
[----:B------:R-:W-:Y:S02]  /*c110*/  FSEL R34, R34, -INF , !P3 ;  /* 0xff80000022227808 */ /* 0x000fe40005800000 */
[----:B------:R-:W-:Y:S02]  /*c120*/  ISETP.GE.AND P1, PT, R8, R100, PT ;  /* 0x000000640800720c */ /* 0x000fe40003f26270 */
[----:B------:R-:W-:-:S02]  /*c130*/  ISETP.GE.AND P4, PT, R4, R87, PT ;  /* 0x000000570400720c */ /* 0x000fc40003f86270 */
[-C--:B------:R-:W-:Y:S01]  /*c140*/  ISETP.GE.AND P3, PT, R4, R100.reuse, PT ;  /* 0x000000640400720c */ /* 0x080fe20003f66270 */
[----:B------:R-:W5:Y:S01]  /*c150*/  MUFU.TANH R35, R11 ;  /* 0x0000000b00237308 */ /* 0x000f620000002400 */
[----:B------:R-:W-:Y:S02]  /*c160*/  LOP3.LUT R4, R102, 0x58, R89, 0xfe, !PT ;  /* 0x0000005866047812 */ /* 0x000fe400078efe59 */
[----:B------:R-:W-:Y:S02]  /*c170*/  FSEL R47, R47, -INF , !P1 ;  /* 0xff8000002f2f7808 */ /* 0x000fe40004800000 */
[----:B----4-:R-:W-:Y:S01]  /*c180*/  FSEL R36, R16, -INF , !P6 ;  /* 0xff80000010247808 */ /* 0x010fe20007000000 */
[----:B------:R-:W-:Y:S01]  /*c190*/  FMUL.FTZ R16, R64, c[0x0][0x2ec] ;  /* 0x0000bb0040107a20 */ /* 0x000fe20000410000 */
[C---:B------:R-:W-:Y:S01]  /*c1a0*/  ISETP.GE.AND P1, PT, R4.reuse, R87, PT ;  /* 0x000000570400720c */ /* 0x040fe20003f26270 */
[----:B------:R-:W4:Y:S01]  /*c1b0*/  MUFU.TANH R18, R18 ;  /* 0x0000001200127308 */ /* 0x000f220000002400 */
[----:B------:R-:W-:-:S02]  /*c1c0*/  ISETP.GE.AND P6, PT, R4, R100, PT ;  /* 0x000000640400720c */ /* 0x000fc40003fc6270 */
[--C-:B------:R-:W-:Y:S02]  /*c1d0*/  LOP3.LUT R4, R102, 0x59, R89.reuse, 0xfe, !PT ;  /* 0x0000005966047812 */ /* 0x100fe400078efe59 */
[----:B-1----:R-:W-:Y:S02]  /*c1e0*/  FSEL R17, R17, -INF , !P5 ;  /* 0xff80000011117808 */ /* 0x002fe40006800000 */
[----:B------:R-:W-:Y:S01]  /*c1f0*/  FSEL R38, R38, -INF , !P4 ;  /* 0xff80000026267808 */ /* 0x000fe20006000000 */
[----:B------:R-:W1:Y:S01]  /*c200*/  MUFU.TANH R30, R5 ;  /* 0x00000005001e7308 */ /* 0x000e620000002400 */
[C---:B------:R-:W-:Y:S02]  /*c210*/  ISETP.GE.AND P5, PT, R4.reuse, R87, PT ;  /* 0x000000570400720c */ /* 0x040fe40003fa6270 */
[----:B------:R-:W-:Y:S02]  /*c220*/  ISETP.GE.AND P4, PT, R4, R100, PT ;  /* 0x000000640400720c */ /* 0x000fe40003f86270 */
[----:B------:R-:W-:-:S02]  /*c230*/  LOP3.LUT R4, R102, 0x60, R89, 0xfe, !PT ;  /* 0x0000006066047812 */ /* 0x000fc400078efe59 */
[----:B---3--:R-:W-:Y:S01]  /*c240*/  FSEL R41, R41, -INF , !P3 ;  /* 0xff80000029297808 */ /* 0x008fe20005800000 */
[----:B------:R-:W-:Y:S01]  /*c250*/  MUFU.TANH R25, R25 ;  /* 0x0000001900197308 */ /* 0x000fe20000002400 */
[----:B------:R-:W-:Y:S02]  /*c260*/  FSEL R40, R40, -INF , !P1 ;  /* 0xff80000028287808 */ /* 0x000fe40004800000 */
[C---:B------:R-:W-:Y:S02]  /*c270*/  ISETP.GE.AND P3, PT, R4.reuse, R87, PT ;  /* 0x000000570400720c */ /* 0x040fe40003f66270 */
[----:B------:R-:W-:Y:S02]  /*c280*/  ISETP.GE.AND P1, PT, R4, R100, PT ;  /* 0x000000640400720c */ /* 0x000fe40003f26270 */
[----:B------:R-:W-:Y:S01]  /*c290*/  LOP3.LUT R4, R102, 0x61, R89, 0xfe, !PT ;  /* 0x0000006166047812 */ /* 0x000fe200078efe59 */
[----:B------:R-:W3:Y:S01]  /*c2a0*/  MUFU.TANH R33, R6 ;  /* 0x0000000600217308 */ /* 0x000ee20000002400 */
[----:B------:R-:W-:-:S02]  /*c2b0*/  FSEL R43, R43, -INF , !P6 ;  /* 0xff8000002b2b7808 */ /* 0x000fc40007000000 */
[----:B------:R-:W-:Y:S02]  /*c2c0*/  FSEL R42, R42, -INF , !P5 ;  /* 0xff8000002a2a7808 */ /* 0x000fe40006800000 */
[C---:B------:R-:W-:Y:S02]  /*c2d0*/  ISETP.GE.AND P6, PT, R4.reuse, R87, PT ;  /* 0x000000570400720c */ /* 0x040fe40003fc6270 */
[----:B------:R-:W-:Y:S01]  /*c2e0*/  ISETP.GE.AND P5, PT, R4, R100, PT ;  /* 0x000000640400720c */ /* 0x000fe20003fa6270 */
[----:B------:R-:W1:Y:S01]  /*c2f0*/  MUFU.TANH R31, R7 ;  /* 0x00000007001f7308 */ /* 0x000e620000002400 */
[----:B------:R-:W-:Y:S02]  /*c300*/  LOP3.LUT R4, R102, 0x68, R89, 0xfe, !PT ;  /* 0x0000006866047812 */ /* 0x000fe400078efe59 */
[----:B------:R-:W-:Y:S02]  /*c310*/  FSEL R39, R39, -INF , !P4 ;  /* 0xff80000027277808 */ /* 0x000fe40006000000 */
[----:B------:R-:W-:-:S02]  /*c320*/  FSEL R44, R44, -INF , !P3 ;  /* 0xff8000002c2c7808 */ /* 0x000fc40005800000 */
[CC--:B------:R-:W-:Y:S01]  /*c330*/  ISETP.GE.AND P4, PT, R4.reuse, R87.reuse, PT ;  /* 0x000000570400720c */ /* 0x0c0fe20003f86270 */
[----:B------:R-:W1:Y:S01]  /*c340*/  MUFU.TANH R16, R16 ;  /* 0x0000001000107308 */ /* 0x000e620000002400 */
[----:B------:R-:W-:Y:S02]  /*c350*/  ISETP.GE.AND P3, PT, R4, R100, PT ;  /* 0x000000640400720c */ /* 0x000fe40003f66270 */
[----:B------:R-:W-:Y:S02]  /*c360*/  LOP3.LUT R4, R102, 0x69, R89, 0xfe, !PT ;  /* 0x0000006966047812 */ /* 0x000fe400078efe59 */
[----:B--2---:R-:W-:Y:S02]  /*c370*/  FSEL R37, R37, -INF , !P1 ;  /* 0xff80000025257808 */ /* 0x004fe40004800000 */
[----:B------:R-:W-:Y:S01]  /*c380*/  FSEL R46, R46, -INF , !P6 ;  /* 0xff8000002e2e7808 */ /* 0x000fe20007000000 */
[----:B------:R-:W-:Y:S01]  /*c390*/  MUFU.TANH R28, R28 ;  /* 0x0000001c001c7308 */ /* 0x000fe20000002400 */
[----:B------:R-:W-:-:S02]  /*c3a0*/  ISETP.GE.AND P1, PT, R4, R87, PT ;  /* 0x000000570400720c */ /* 0x000fc40003f26270 */
[-C--:B------:R-:W-:Y:S02]  /*c3b0*/  ISETP.GE.AND P6, PT, R4, R100.reuse, PT ;  /* 0x000000640400720c */ /* 0x080fe40003fc6270 */
[----:B------:R-:W-:Y:S02]  /*c3c0*/  LOP3.LUT R4, R102, 0x70, R89, 0xfe, !PT ;  /* 0x0000007066047812 */ /* 0x000fe400078efe59 */
[----:B-----5:R-:W-:Y:S01]  /*c3d0*/  FSEL R35, R35, -INF , !P5 ;  /* 0xff80000023237808 */ /* 0x020fe20006800000 */
[----:B------:R-:W2:Y:S01]  /*c3e0*/  MUFU.TANH R27, R27 ;  /* 0x0000001b001b7308 */ /* 0x000ea20000002400 */
[----:B----4-:R-:W-:Y:S02]  /*c3f0*/  FSEL R18, R18, -INF , !P4 ;  /* 0xff80000012127808 */ /* 0x010fe40006000000 */
[C---:B------:R-:W-:Y:S02]  /*c400*/  ISETP.GE.AND P5, PT, R4.reuse, R87, PT ;  /* 0x000000570400720c */ /* 0x040fe40003fa6270 */
[----:B------:R-:W-:-:S02]  /*c410*/  ISETP.GE.AND P4, PT, R4, R100, PT ;  /* 0x000000640400720c */ /* 0x000fc40003f86270 */
[----:B------:R-:W-:Y:S01]  /*c420*/  LOP3.LUT R4, R102, 0x71, R89, 0xfe, !PT ;  /* 0x0000007166047812 */ /* 0x000fe200078efe59 */
[----:B------:R-:W4:Y:S01]  /*c430*/  MUFU.TANH R26, R26 ;  /* 0x0000001a001a7308 */ /* 0x000f220000002400 */
[----:B-1----:R-:W-:Y:S02]  /*c440*/  FSEL R30, R30, -INF , !P1 ;  /* 0xff8000001e1e7808 */ /* 0x002fe40004800000 */
[----:B------:R-:W-:Y:S02]  /*c450*/  ISETP.GE.AND P1, PT, R4, R100, PT ;  /* 0x000000640400720c */ /* 0x000fe40003f26270 */
[----:B---3--:R-:W-:Y:S02]  /*c460*/  FSEL R33, R33, -INF , !P3 ;  /* 0xff80000021217808 */ /* 0x008fe40005800000 */
[----:B------:R-:W-:Y:S01]  /*c470*/  FSEL R25, R25, -INF , !P1 ;  /* 0xff80000019197808 */ /* 0x000fe20004800000 */
[----:B------:R-:W1:Y:S01]  /*c480*/  MUFU.TANH R24, R24 ;  /* 0x0000001800187308 */ /* 0x000e620000002400 */
[----:B------:R-:W-:Y:S01]  /*c490*/  BAR.SYNC.DEFER_BLOCKING 0x0 ;  /* 0x0000000000007b1d */ /* 0x000fe20000010000 */
[----:B------:R-:W-:-:S02]  /*c4a0*/  ISETP.GT.AND P1, PT, R150, R137, PT ;  /* 0x000000899600720c */ /* 0x000fc40003f24270 */
[----:B------:R-:W-:Y:S02]  /*c4b0*/  ISETP.GE.AND P3, PT, R4, R87, PT ;  /* 0x000000570400720c */ /* 0x000fe40003f66270 */
[C-C-:B------:R-:W-:Y:S02]  /*c4c0*/  LOP3.LUT R4, R102.reuse, 0x78, R89.reuse, 0xfe, !PT ;  /* 0x0000007866047812 */ /* 0x140fe400078efe59 */
[----:B------:R-:W3:Y:S01]  /*c4d0*/  MUFU.TANH R23, R23 ;  /* 0x0000001700177308 */ /* 0x000ee20000002400 */
[----:B------:R-:W-:Y:S02]  /*c4e0*/  LOP3.LUT R89, R102, 0x79, R89, 0xfe, !PT ;  /* 0x0000007966597812 */ /* 0x000fe400078efe59 */
[----:B------:R-:W-:Y:S02]  /*c4f0*/  FSEL R31, R31, -INF , !P6 ;  /* 0xff8000001f1f7808 */ /* 0x000fe40007000000 */
[----:B------:R-:W-:Y:S02]  /*c500*/  FSEL R16, R16, -INF , !P5 ;  /* 0xff80000010107808 */ /* 0x000fe40006800000 */
[----:B--2---:R-:W-:Y:S01]  /*c510*/  FSEL R27, R27, -INF , !P4 ;  /* 0xff8000001b1b7808 */ /* 0x004fe20006000000 */
[----:B------:R-:W2:Y:S01]  /*c520*/  MUFU.TANH R21, R21 ;  /* 0x0000001500157308 */ /* 0x000ea20000002400 */
[----:B------:R-:W-:-:S02]  /*c530*/  FSEL R28, R28, -INF , !P3 ;  /* 0xff8000001c1c7808 */ /* 0x000fc40005800000 */
[CC--:B------:R-:W-:Y:S02]  /*c540*/  ISETP.GE.AND P6, PT, R4.reuse, R87.reuse, PT ;  /* 0x000000570400720c */ /* 0x0c0fe40003fc6270 */
[C---:B------:R-:W-:Y:S02]  /*c550*/  ISETP.GE.AND P5, PT, R89.reuse, R87, PT ;  /* 0x000000575900720c */ /* 0x040fe40003fa6270 */
[-C--:B------:R-:W-:Y:S02]  /*c560*/  ISETP.GE.AND P4, PT, R4, R100.reuse, PT ;  /* 0x000000640400720c */ /* 0x080fe40003f86270 */
[----:B------:R-:W-:Y:S02]  /*c570*/  ISETP.GE.AND P3, PT, R89, R100, PT ;  /* 0x000000645900720c */ /* 0x000fe40003f66270 */
[----:B----4-:R-:W-:Y:S02]  /*c580*/  FSEL R26, R26, -INF , !P6 ;  /* 0xff8000001a1a7808 */ /* 0x010fe40007000000 */
[----:B-1----:R-:W-:-:S02]  /*c590*/  FSEL R24, R24, -INF , !P5 ;  /* 0xff80000018187808 */ /* 0x002fc40006800000 */
[----:B---3--:R-:W-:Y:S02]  /*c5a0*/  FSEL R23, R23, -INF , !P4 ;  /* 0xff80000017177808 */ /* 0x008fe40006000000 */
[----:B--2---:R-:W-:Y:S01]  /*c5b0*/  FSEL R21, R21, -INF , !P3 ;  /* 0xff80000015157808 */ /* 0x004fe20005800000 */
        /* <DEDUP_REMOVED lines=60> */
.L_x_4088:
[----:B------:R-:W-:-:S05]  /*c980*/  IMAD.MOV.U32 R8, RZ, RZ, c[0x0][0x198] ;  /* 0x00006600ff087624 */ /* 0x000fca00078e00ff */
[----:B------:R-:W-:-:S04]  /*c990*/  LEA R8, -R8, RZ, 0x7 ;  /* 0x000000ff08087211 */ /* 0x000fc800078e39ff */
[----:B------:R-:W-:Y:S02]  /*c9a0*/  SHF.R.S32.HI R6, RZ, 0x1f, R8 ;  /* 0x0000001fff067819 */ /* 0x000fe40000011408 */
.L_x_4089:
        /* <DEDUP_REMOVED lines=44> */
.L_x_4091:
[----:B------:R-:W-:Y:S05]  /*cc70*/  BSYNC B0 ;  /* 0x0000000000007941 */ /* 0x000fea0003800000 */
.L_x_4090:
[----:B------:R-:W0:Y:S01]  /*cc80*/  LDGDEPBAR ;  /* 0x00000000000079af */ /* 0x000e220000000000 */
[----:B------:R-:W-:-:S04]  /*cc90*/  LEA R146, P0, R8, R146, 0x1 ;  /* 0x0000009208927211 */ /* 0x000fc800078008ff */
[----:B------:R-:W-:Y:S02]  /*cca0*/  LEA.HI.X R147, R8, R147, R6, 0x1, P0 ;  /* 0x0000009308937211 */ /* 0x000fe400000f0c06 */
.L_x_4087:
        /* <DEDUP_REMOVED lines=69> */
[----:B------:R-:W3:Y:S04]  /*d100*/  SHFL.BFLY PT, R5, R6, 0x1, 0x1f ;  /* 0x0c201f0006057f89 */ /* 0x000ee800000e0000 */
[----:B-1----:R-:W1:Y:S01]  /*d110*/  LDSM.16.MT88.4 R8, [R132+0x3000] ;  /* 0x003000008408783b */ /* 0x002e620000004200 */
[----:B--2---:R-:W-:-:S04]  /*d120*/  FMNMX.FTZ R20, R7, R20, !PT ;  /* 0x0000001407147209 */ /* 0x004fc80007810000 */
[C---:B------:R-:W-:Y:S01]  /*d130*/  FSETP.NEU.FTZ.AND P3, PT, R20.reuse, -INF , PT ;  /* 0xff8000001400780b */ /* 0x040fe20003f7d000 */
[----:B------:R-:W-:-:S05]  /*d140*/  FMUL.FTZ R29, R20, c[0x0][0x23c] ;  /* 0x00008f00141d7a20 */ /* 0x000fca0000410000 */
[----:B------:R-:W-:-:S05]  /*d150*/  FSEL R29, R29, RZ, P3 ;  /* 0x000000ff1d1d7208 */ /* 0x000fca0001800000 */
[--C-:B------:R-:W-:Y:S01]  /*d160*/  FFMA.FTZ R4, R3, c[0x0][0x23c], -R29.reuse ;  /* 0x00008f0003047a23 */ /* 0x100fe2000001081d */
[----:B---3--:R-:W-:Y:S01]  /*d170*/  FMNMX.FTZ R3, R6, R5, !PT ;  /* 0x0000000506037209 */ /* 0x008fe20007810000 */
[--C-:B------:R-:W-:Y:S01]  /*d180*/  FFMA.FTZ R15, R114, c[0x0][0x23c], -R29.reuse ;  /* 0x00008f00720f7a23 */ /* 0x100fe2000001081d */
[----:B------:R-:W-:Y:S01]  /*d190*/  FSEL R5, R20, RZ, P3 ;  /* 0x000000ff14057208 */ /* 0x000fe20001800000 */
[----:B------:R-:W-:Y:S01]  /*d1a0*/  FFMA.FTZ R100, R112, c[0x0][0x23c], -R29 ;  /* 0x00008f0070647a23 */ /* 0x000fe2000001081d */
        /* <DEDUP_REMOVED lines=9> */
[----:B------:R-:W-:Y:S01]  /*d240*/  MUFU.EX2 R15, R15 ;  /* 0x0000000f000f7308 */ /* 0x000fe20000000800 */
[--C-:B------:R-:W-:Y:S02]  /*d250*/  FFMA.FTZ R14, R111, c[0x0][0x23c], -R22.reuse ;  /* 0x00008f006f0e7a23 */ /* 0x100fe40000010816 */
[--C-:B------:R-:W-:Y:S02]  /*d260*/  FFMA.FTZ R64, R109, c[0x0][0x23c], -R22.reuse ;  /* 0x00008f006d407a23 */ /* 0x100fe40000010816 */
[--C-:B------:R-:W-:Y:S02]  /*d270*/  FFMA.FTZ R102, R107, c[0x0][0x23c], -R22.reuse ;  /* 0x00008f006b667a23 */ /* 0x100fe40000010816 */
[----:B------:R-:W-:Y:S01]  /*d280*/  FMUL.FTZ R0, R0, c[0x0][0x23c] ;  /* 0x00008f0000007a20 */ /* 0x000fe20000410000 */
[----:B------:R-:W2:Y:S01]  /*d290*/  MUFU.EX2 R60, R60 ;  /* 0x0000003c003c7308 */ /* 0x000ea20000000800 */
[----:B------:R-:W-:-:S02]  /*d2a0*/  FFMA.FTZ R63, R101, c[0x0][0x23c], -R22 ;  /* 0x00008f00653f7a23 */ /* 0x000fc40000010816 */
[--C-:B------:R-:W-:Y:S02]  /*d2b0*/  FFMA.FTZ R104, R104, c[0x0][0x23c], -R29.reuse ;  /* 0x00008f0068687a23 */ /* 0x100fe4000001081d */
[--C-:B------:R-:W-:Y:S02]  /*d2c0*/  FFMA.FTZ R101, R108, c[0x0][0x23c], -R29.reuse ;  /* 0x00008f006c657a23 */ /* 0x100fe4000001081d */
[--C-:B------:R-:W-:Y:S01]  /*d2d0*/  FFMA.FTZ R92, R92, c[0x0][0x23c], -R29.reuse ;  /* 0x00008f005c5c7a23 */ /* 0x100fe2000001081d */
[----:B------:R-:W-:Y:S01]  /*d2e0*/  MUFU.EX2 R100, R100 ;  /* 0x0000006400647308 */ /* 0x000fe20000000800 */
[----:B------:R-:W-:Y:S02]  /*d2f0*/  FFMA.FTZ R89, R106, c[0x0][0x23c], -R29 ;  /* 0x00008f006a597a23 */ /* 0x000fe4000001081d */
[--C-:B------:R-:W-:Y:S02]  /*d300*/  FFMA.FTZ R97, R97, c[0x0][0x23c], -R22.reuse ;  /* 0x00008f0061617a23 */ /* 0x100fe40000010816 */
[----:B------:R-:W-:-:S02]  /*d310*/  FFMA.FTZ R66, R105, c[0x0][0x23c], -R22 ;  /* 0x00008f0069427a23 */ /* 0x000fc40000010816 */
[----:B------:R-:W-:Y:S01]  /*d320*/  FFMA.FTZ R87, R103, c[0x0][0x23c], -R22 ;  /* 0x00008f0067577a23 */ /* 0x000fe20000010816 */
[----:B------:R-:W3:Y:S01]  /*d330*/  MUFU.EX2 R65, R65 ;  /* 0x0000004100417308 */ /* 0x000ee20000000800 */
[----:B--2---:R-:W-:Y:S01]  /*d340*/  FFMA.FTZ R2, R159, R60, R4 ;  /* 0x0000003c9f027223 */ /* 0x004fe20000010004 */
[----:B------:R-:W-:Y:S01]  /*d350*/  F2FP.BF16.PACK_AB R4, R15, R4 ;  /* 0x000000040f04723e */ /* 0x000fe200000010ff */
[-C--:B------:R-:W-:Y:S02]  /*d360*/  FMUL.FTZ R68, R68, R60.reuse ;  /* 0x0000003c44447220 */ /* 0x080fe40000410000 */
[-C--:B------:R-:W-:Y:S02]  /*d370*/  FMUL.FTZ R69, R69, R60.reuse ;  /* 0x0000003c45457220 */ /* 0x080fe40000410000 */
[-C--:B------:R-:W-:Y:S01]  /*d380*/  FMUL.FTZ R72, R72, R60.reuse ;  /* 0x0000003c48487220 */ /* 0x080fe20000410000 */
[----:B------:R-:W-:Y:S01]  /*d390*/  MUFU.EX2 R14, R14 ;  /* 0x0000000e000e7308 */ /* 0x000fe20000000800 */
[----:B------:R-:W-:-:S02]  /*d3a0*/  FMUL.FTZ R73, R73, R60 ;  /* 0x0000003c49497220 */ /* 0x000fc40000410000 */
[-C--:B------:R-:W-:Y:S02]  /*d3b0*/  FMUL.FTZ R76, R76, R60.reuse ;  /* 0x0000003c4c4c7220 */ /* 0x080fe40000410000 */
[-C--:B------:R-:W-:Y:S02]  /*d3c0*/  FMUL.FTZ R77, R77, R60.reuse ;  /* 0x0000003c4d4d7220 */ /* 0x080fe40000410000 */
[----:B------:R-:W-:Y:S01]  /*d3d0*/  FMUL.FTZ R80, R80, R60 ;  /* 0x0000003c50507220 */ /* 0x000fe20000410000 */
[----:B------:R-:W2:Y:S01]  /*d3e0*/  MUFU.EX2 R64, R64 ;  /* 0x0000004000407308 */ /* 0x000ea20000000800 */
[----:B---3--:R-:W-:Y:S01]  /*d3f0*/  F2FP.BF16.PACK_AB R6, R65, R100 ;  /* 0x000000644106723e */ /* 0x008fe200000010ff */
[----:B------:R-:W-:Y:S02]  /*d400*/  FMUL.FTZ R81, R81, R60 ;  /* 0x0000003c51517220 */ /* 0x000fe40000410000 */
[----:B------:R-:W-:Y:S02]  /*d410*/  FFMA.FTZ R60, R99, c[0x0][0x23c], -R22 ;  /* 0x00008f00633c7a23 */ /* 0x000fe40000010816 */
[----:B------:R-:W-:-:S02]  /*d420*/  FADD.FTZ R67, R15, R2 ;  /* 0x000000020f437221 */ /* 0x000fc40000010000 */
[----:B------:R-:W-:Y:S01]  /*d430*/  MUFU.EX2 R102, R102 ;  /* 0x0000006600667308 */ /* 0x000fe20000000800 */
[----:B------:R-:W-:Y:S02]  /*d440*/  FFMA.FTZ R62, R59, c[0x0][0x23c], -R22 ;  /* 0x00008f003b3e7a23 */ /* 0x000fe40000010816 */
        /* <DEDUP_REMOVED lines=8> */
[----:B------:R-:W2:Y:S01]  /*d4d0*/  MUFU.EX2 R63, R63 ;  /* 0x0000003f003f7308 */ /* 0x000ea20000000800 */
[----:B------:R-:W-:Y:S02]  /*d4e0*/  FADD.FTZ R100, R100, R67 ;  /* 0x0000004364647221 */ /* 0x000fe40000010000 */
[--C-:B------:R-:W-:Y:S02]  /*d4f0*/  FFMA.FTZ R67, R52, c[0x0][0x23c], -R29.reuse ;  /* 0x00008f0034437a23 */ /* 0x100fe4000001081d */
[----:B------:R-:W-:Y:S02]  /*d500*/  FFMA.FTZ R52, R56, c[0x0][0x23c], -R29 ;  /* 0x00008f0038347a23 */ /* 0x000fe4000001081d */
[----:B------:R-:W-:Y:S01]  /*d510*/  FFMA.FTZ R56, R53, c[0x0][0x23c], -R22 ;  /* 0x00008f0035387a23 */ /* 0x000fe20000010816 */
[----:B------:R-:W-:Y:S01]  /*d520*/  MUFU.EX2 R104, R104 ;  /* 0x0000006800687308 */ /* 0x000fe20000000800 */
[----:B---3--:R-:W-:-:S02]  /*d530*/  FMUL.FTZ R70, R70, R0 ;  /* 0x0000000046467220 */ /* 0x008fc40000410000 */
[-C--:B------:R-:W-:Y:S02]  /*d540*/  FMUL.FTZ R71, R71, R0.reuse ;  /* 0x0000000047477220 */ /* 0x080fe40000410000 */
[-C--:B------:R-:W-:Y:S02]  /*d550*/  FMUL.FTZ R74, R74, R0.reuse ;  /* 0x000000004a4a7220 */ /* 0x080fe40000410000 */
[----:B------:R-:W-:Y:S01]  /*d560*/  FMUL.FTZ R75, R75, R0 ;  /* 0x000000004b4b7220 */ /* 0x000fe20000410000 */
[----:B--2---:R-:W-:Y:S01]  /*d570*/  F2FP.BF16.PACK_AB R7, R63, R102 ;  /* 0x000000663f07723e */ /* 0x004fe200000010ff */
[-C--:B------:R-:W-:Y:S01]  /*d580*/  FMUL.FTZ R78, R78, R0.reuse ;  /* 0x000000004e4e7220 */ /* 0x080fe20000410000 */
[----:B------:R-:W-:Y:S01]  /*d590*/  MUFU.EX2 R101, R101 ;  /* 0x0000006500657308 */ /* 0x000fe20000000800 */
[-C--:B------:R-:W-:Y:S02]  /*d5a0*/  FMUL.FTZ R79, R79, R0.reuse ;  /* 0x000000004f4f7220 */ /* 0x080fe40000410000 */
[----:B------:R-:W-:-:S02]  /*d5b0*/  FMUL.FTZ R82, R82, R0 ;  /* 0x0000000052527220 */ /* 0x000fc40000410000 */
[C---:B-1----:R-:W-:Y:S01]  /*d5c0*/  HMMA.16816.F32.BF16 R68, R4.reuse, R8, R68 ;  /* 0x000000080444723c */ /* 0x042fe20000041844 */
[-C--:B------:R-:W-:Y:S02]  /*d5d0*/  FMUL.FTZ R83, R83, R0.reuse ;  /* 0x0000000053537220 */ /* 0x080fe40000410000 */
[----:B------:R-:W-:Y:S01]  /*d5e0*/  MUFU.EX2 R92, R92 ;  /* 0x0000005c005c7308 */ /* 0x000fe20000000800 */
[----:B------:R-:W-:Y:S02]  /*d5f0*/  FFMA.FTZ R157, R157, R0, R14 ;  /* 0x000000009d9d7223 */ /* 0x000fe4000001000e */
[----:B------:R-:W-:Y:S01]  /*d600*/  FFMA.FTZ R0, R95, c[0x0][0x23c], -R22 ;  /* 0x00008f005f007a23 */ /* 0x000fe20000010816 */
[----:B------:R-:W-:Y:S01]  /*d610*/  LDSM.16.MT88.4 R12, [R132+0x3800] ;  /* 0x00380000840c783b */ /* 0x000fe20000004200 */
[----:B------:R-:W-:Y:S01]  /*d620*/  HMMA.16816.F32.BF16 R72, R4, R10, R72 ;  /* 0x0000000a0448723c */ /* 0x000fe20000041848 */
[----:B------:R-:W-:Y:S02]  /*d630*/  FADD.FTZ R157, R64, R157 ;  /* 0x0000009d409d7221 */ /* 0x000fe40000010000 */
[----:B------:R-:W1:Y:S01]  /*d640*/  LDSM.16.MT88.4 R8, [R131+0x3000] ;  /* 0x003000008308783b */ /* 0x000e620000004200 */
[----:B------:R-:W-:Y:S01]  /*d650*/  MUFU.EX2 R89, R89 ;  /* 0x0000005900597308 */ /* 0x000fe20000000800 */
[----:B------:R-:W-:-:S02]  /*d660*/  FADD.FTZ R95, R65, R100 ;  /* 0x00000064415f7221 */ /* 0x000fc40000010000 */
[--C-:B------:R-:W-:Y:S02]  /*d670*/  FFMA.FTZ R64, R54, c[0x0][0x23c], -R29.reuse ;  /* 0x00008f0036407a23 */ /* 0x100fe4000001081d */
[----:B------:R-:W-:Y:S02]  /*d680*/  FFMA.FTZ R65, R58, c[0x0][0x23c], -R29 ;  /* 0x00008f003a417a23 */ /* 0x000fe4000001081d */
[--C-:B------:R-:W-:Y:S01]  /*d690*/  FFMA.FTZ R57, R57, c[0x0][0x23c], -R22.reuse ;  /* 0x00008f0039397a23 */ /* 0x100fe20000010816 */
[----:B------:R-:W2:Y:S01]  /*d6a0*/  MUFU.EX2 R97, R97 ;  /* 0x0000006100617308 */ /* 0x000ea20000000800 */
[--C-:B------:R-:W-:Y:S02]  /*d6b0*/  FFMA.FTZ R54, R51, c[0x0][0x23c], -R22.reuse ;  /* 0x00008f0033367a23 */ /* 0x100fe40000010816 */
[----:B------:R-:W-:Y:S02]  /*d6c0*/  FFMA.FTZ R53, R55, c[0x0][0x23c], -R22 ;  /* 0x00008f0037357a23 */ /* 0x000fe40000010816 */
[----:B------:R-:W-:-:S02]  /*d6d0*/  FADD.FTZ R102, R102, R157 ;  /* 0x0000009d66667221 */ /* 0x000fc40000010000 */
[--C-:B------:R-:W-:Y:S01]  /*d6e0*/  FFMA.FTZ R55, R42, c[0x0][0x23c], -R29.reuse ;  /* 0x00008f002a377a23 */ /* 0x100fe2000001081d */
[----:B------:R-:W3:Y:S01]  /*d6f0*/  MUFU.EX2 R66, R66 ;  /* 0x0000004200427308 */ /* 0x000ee20000000800 */
[----:B------:R-:W-:Y:S02]  /*d700*/  FADD.FTZ R102, R63, R102 ;  /* 0x000000663f667221 */ /* 0x000fe40000010000 */
[--C-:B------:R-:W-:Y:S02]  /*d710*/  FFMA.FTZ R50, R50, c[0x0][0x23c], -R29.reuse ;  /* 0x00008f0032327a23 */ /* 0x100fe4000001081d */
[----:B------:R-:W-:Y:S02]  /*d720*/  FFMA.FTZ R42, R47, c[0x0][0x23c], -R22 ;  /* 0x00008f002f2a7a23 */ /* 0x000fe40000010816 */
[----:B------:R-:W-:Y:S01]  /*d730*/  FFMA.FTZ R63, R36, c[0x0][0x23c], -R29 ;  /* 0x00008f00243f7a23 */ /* 0x000fe2000001081d */
[----:B------:R-:W-:Y:S01]  /*d740*/  MUFU.EX2 R87, R87 ;  /* 0x0000005700577308 */ /* 0x000fe20000000800 */
[----:B--2---:R-:W-:-:S02]  /*d750*/  FADD.FTZ R103, R97, R102 ;  /* 0x0000006661677221 */ /* 0x004fc40000010000 */
[--C-:B------:R-:W-:Y:S02]  /*d760*/  FFMA.FTZ R36, R38, c[0x0][0x23c], -R29.reuse ;  /* 0x00008f0026247a23 */ /* 0x100fe4000001081d */
[--C-:B------:R-:W-:Y:S02]  /*d770*/  FFMA.FTZ R38, R18, c[0x0][0x23c], -R29.reuse ;  /* 0x00008f0012267a23 */ /* 0x100fe4000001081d */
[--C-:B------:R-:W-:Y:S01]  /*d780*/  FFMA.FTZ R51, R46, c[0x0][0x23c], -R29.reuse ;  /* 0x00008f002e337a23 */ /* 0x100fe2000001081d */
[----:B------:R-:W2:Y:S01]  /*d790*/  MUFU.EX2 R60, R60 ;  /* 0x0000003c003c7308 */ /* 0x000ea20000000800 */
[--C-:B------:R-:W-:Y:S02]  /*d7a0*/  FFMA.FTZ R47, R41, c[0x0][0x23c], -R22.reuse ;  /* 0x00008f00292f7a23 */ /* 0x100fe40000010816 */
[--C-:B------:R-:W-:Y:S02]  /*d7b0*/  FFMA.FTZ R41, R43, c[0x0][0x23c], -R22.reuse ;  /* 0x00008f002b297a23 */ /* 0x100fe40000010816 */
[----:B------:R-:W-:Y:S01]  /*d7c0*/  FFMA.FTZ R46, R39, c[0x0][0x23c], -R22 ;  /* 0x00008f00272e7a23 */ /* 0x000fe20000010816 */
[----:B-1----:R-:W-:Y:S02]  /*d7d0*/  HMMA.16816.F32.BF16 R76, R4, R8, R76 ;  /* 0x00000008044c723c */ /* 0x002fe4000004184c */
[----:B------:R-:W-:Y:S01]  /*d7e0*/  MUFU.EX2 R99, R99 ;  /* 0x0000006300637308 */ /* 0x000fe20000000800 */
[----:B------:R-:W-:-:S02]  /*d7f0*/  FFMA.FTZ R39, R28, c[0x0][0x23c], -R29 ;  /* 0x00008f001c277a23 */ /* 0x000fc4000001081d */
[--C-:B------:R-:W-:Y:S02]  /*d800*/  FFMA.FTZ R28, R37, c[0x0][0x23c], -R22.reuse ;  /* 0x00008f00251c7a23 */ /* 0x100fe40000010816 */
[--C-:B------:R-:W-:Y:S01]  /*d810*/  FFMA.FTZ R35, R35, c[0x0][0x23c], -R22.reuse ;  /* 0x00008f0023237a23 */ /* 0x100fe20000010816 */
[----:B------:R-:W-:Y:S01]  /*d820*/  HMMA.16816.F32.BF16 R80, R4, R10, R80 ;  /* 0x0000000a0450723c */ /* 0x000fe20000041850 */
[----:B------:R-:W1:Y:S01]  /*d830*/  LDSM.16.MT88.4 R8, [R132+0x3400] ;  /* 0x003400008408783b */ /* 0x000e620000004200 */
[----:B------:R-:W4:Y:S01]  /*d840*/  MUFU.EX2 R94, R94 ;  /* 0x0000005e005e7308 */ /* 0x000f220000000800 */
[----:B------:R-:W-:Y:S02]  /*d850*/  FFMA.FTZ R33, R33, c[0x0][0x23c], -R22 ;  /* 0x00008f0021217a23 */ /* 0x000fe40000010816 */
[----:B------:R-:W-:Y:S02]  /*d860*/  FFMA.FTZ R26, R26, c[0x0][0x23c], -R29 ;  /* 0x00008f001a1a7a23 */ /* 0x000fe4000001081d */
[----:B------:R-:W-:Y:S01]  /*d870*/  F2FP.BF16.PACK_AB R4, R101, R104 ;  /* 0x000000686504723e */ /* 0x000fe200000010ff */
[----:B------:R-:W-:Y:S01]  /*d880*/  FADD.FTZ R104, R104, R95 ;  /* 0x0000005f68687221 */ /* 0x000fe20000010000 */
[----:B---3--:R-:W-:Y:S01]  /*d890*/  F2FP.BF16.PACK_AB R5, R66, R97 ;  /* 0x000000614205723e */ /* 0x008fe200000010ff */
[----:B------:R-:W-:Y:S01]  /*d8a0*/  MUFU.EX2 R61, R61 ;  /* 0x0000003d003d7308 */ /* 0x000fe20000000800 */
[----:B------:R-:W-:Y:S01]  /*d8b0*/  F2FP.BF16.PACK_AB R6, R89, R92 ;  /* 0x0000005c5906723e */ /* 0x000fe200000010ff */
[--C-:B------:R-:W-:Y:S01]  /*d8c0*/  FFMA.FTZ R95, R34, c[0x0][0x23c], -R29.reuse ;  /* 0x00008f00225f7a23 */ /* 0x100fe2000001081d */
[----:B--2---:R-:W-:Y:S01]  /*d8d0*/  F2FP.BF16.PACK_AB R7, R60, R87 ;  /* 0x000000573c07723e */ /* 0x004fe200000010ff */
[----:B------:R-:W-:-:S02]  /*d8e0*/  FFMA.FTZ R34, R40, c[0x0][0x23c], -R29 ;  /* 0x00008f0028227a23 */ /* 0x000fc4000001081d */
[----:B------:R-:W-:Y:S02]  /*d8f0*/  FADD.FTZ R105, R101, R104 ;  /* 0x0000006865697221 */ /* 0x000fe40000010000 */
[----:B------:R-:W-:Y:S01]  /*d900*/  MUFU.EX2 R2, R2 ;  /* 0x0000000200027308 */ /* 0x000fe20000000800 */
[--C-:B------:R-:W-:Y:S02]  /*d910*/  FFMA.FTZ R97, R48, c[0x0][0x23c], -R29.reuse ;  /* 0x00008f0030617a23 */ /* 0x100fe4000001081d */
[--C-:B------:R-:W-:Y:S02]  /*d920*/  FFMA.FTZ R40, R49, c[0x0][0x23c], -R22.reuse ;  /* 0x00008f0031287a23 */ /* 0x100fe40000010816 */
[----:B------:R-:W-:Y:S02]  /*d930*/  FFMA.FTZ R48, R32, c[0x0][0x23c], -R29 ;  /* 0x00008f0020307a23 */ /* 0x000fe4000001081d */
[--C-:B------:R-:W-:Y:S01]  /*d940*/  FFMA.FTZ R49, R19, c[0x0][0x23c], -R22.reuse ;  /* 0x00008f0013317a23 */ /* 0x100fe20000010816 */
[----:B------:R-:W-:Y:S01]  /*d950*/  MUFU.EX2 R93, R93 ;  /* 0x0000005d005d7308 */ /* 0x000fe20000000800 */
[----:B------:R-:W-:-:S02]  /*d960*/  FFMA.FTZ R101, R45, c[0x0][0x23c], -R22 ;  /* 0x00008f002d657a23 */ /* 0x000fc40000010816 */
[--C-:B------:R-:W-:Y:S02]  /*d970*/  FFMA.FTZ R32, R44, c[0x0][0x23c], -R29.reuse ;  /* 0x00008f002c207a23 */ /* 0x100fe4000001081d */
[--C-:B------:R-:W-:Y:S02]  /*d980*/  FFMA.FTZ R45, R30, c[0x0][0x23c], -R29.reuse ;  /* 0x00008f001e2d7a23 */ /* 0x100fe4000001081d */
[----:B------:R-:W-:Y:S01]  /*d990*/  FFMA.FTZ R30, R16, c[0x0][0x23c], -R29 ;  /* 0x00008f00101e7a23 */ /* 0x000fe2000001081d */
[----:B------:R-:W2:Y:S01]  /*d9a0*/  MUFU.EX2 R62, R62 ;  /* 0x0000003e003e7308 */ /* 0x000ea20000000800 */
[----:B------:R-:W-:Y:S02]  /*d9b0*/  FFMA.FTZ R44, R17, c[0x0][0x23c], -R22 ;  /* 0x00008f00112c7a23 */ /* 0x000fe40000010816 */
[----:B------:R-:W-:Y:S01]  /*d9c0*/  LDSM.16.MT88.4 R16, [R132+0x4400] ;  /* 0x004400008410783b */ /* 0x000fe20000004200 */
[----:B------:R-:W-:Y:S02]  /*d9d0*/  FADD.FTZ R66, R66, R103 ;  /* 0x0000006742427221 */ /* 0x000fe40000010000 */
[----:B------:R-:W-:Y:S01]  /*d9e0*/  FADD.FTZ R58, R92, R105 ;  /* 0x000000695c3a7221 */ /* 0x000fe20000010000 */
[----:B-1----:R-:W-:Y:S01]  /*d9f0*/  HMMA.16816.F32.BF16 R68, R4, R8, R68 ;  /* 0x000000080444723c */ /* 0x002fe20000041844 */
[----:B------:R-:W-:Y:S01]  /*da00*/  MUFU.EX2 R59, R59 ;  /* 0x0000003b003b7308 */ /* 0x000fe20000000800 */
[----:B------:R-:W-:-:S02]  /*da10*/  FADD.FTZ R87, R87, R66 ;  /* 0x0000004257577221 */ /* 0x000fc40000010000 */
[----:B------:R-:W-:Y:S02]  /*da20*/  FADD.FTZ R58, R89, R58 ;  /* 0x0000003a593a7221 */ /* 0x000fe40000010000 */
[----:B------:R-:W-:Y:S02]  /*da30*/  FADD.FTZ R60, R60, R87 ;  /* 0x000000573c3c7221 */ /* 0x000fe40000010000 */
[----:B------:R-:W-:Y:S01]  /*da40*/  HMMA.16816.F32.BF16 R72, R4, R10, R72 ;  /* 0x0000000a0448723c */ /* 0x000fe20000041848 */
[----:B------:R-:W1:Y:S01]  /*da50*/  LDSM.16.MT88.4 R8, [R131+0x3400] ;  /* 0x003400008308783b */ /* 0x000e620000004200 */
[----:B------:R-:W3:Y:S01]  /*da60*/  MUFU.EX2 R0, R0 ;  /* 0x0000000000007308 */ /* 0x000ee20000000800 */
[----:B------:R-:W-:Y:S02]  /*da70*/  FFMA.FTZ R159, R24, c[0x0][0x23c], -R29 ;  /* 0x00008f00189f7a23 */ /* 0x000fe4000001081d */
[--C-:B------:R-:W-:Y:S02]  /*da80*/  FFMA.FTZ R25, R25, c[0x0][0x23c], -R22.reuse ;  /* 0x00008f0019197a23 */ /* 0x100fe40000010816 */
[----:B------:R-:W-:-:S02]  /*da90*/  FFMA.FTZ R157, R21, c[0x0][0x23c], -R22 ;  /* 0x00008f00159d7a23 */ /* 0x000fc40000010816 */
[----:B------:R-:W-:Y:S01]  /*daa0*/  FFMA.FTZ R27, R27, c[0x0][0x23c], -R22 ;  /* 0x00008f001b1b7a23 */ /* 0x000fe20000010816 */
[----:B------:R-:W-:Y:S08]  /*dab0*/  MUFU.EX2 R67, R67 ;  /* 0x0000004300437308 */ /* 0x000ff00000000800 */
        /* <DEDUP_REMOVED lines=8> */
[----:B----4-:R-:W-:Y:S01]  /*db40*/  F2FP.BF16.PACK_AB R4, R94, R99 ;  /* 0x000000635e04723e */ /* 0x010fe200000010ff */
[----:B------:R-:W-:Y:S01]  /*db50*/  FADD.FTZ R99, R99, R58 ;  /* 0x0000003a63637221 */ /* 0x000fe20000010000 */
[----:B--2---:R-:W-:-:S05]  /*db60*/  F2FP.BF16.PACK_AB R5, R62, R93 ;  /* 0x0000005d3e05723e */ /* 0x004fca00000010ff */
[----:B------:R-:W-:Y:S01]  /*db70*/  MUFU.EX2 R56, R56 ;  /* 0x0000003800387308 */ /* 0x000fe20000000800 */
[----:B------:R-:W-:Y:S01]  /*db80*/  F2FP.BF16.PACK_AB R6, R2, R61 ;  /* 0x0000003d0206723e */ /* 0x000fe200000010ff */
[----:B------:R-:W-:Y:S01]  /*db90*/  FADD.FTZ R93, R93, R60 ;  /* 0x0000003c5d5d7221 */ /* 0x000fe20000010000 */
[----:B---3--:R-:W-:Y:S01]  /*dba0*/  F2FP.BF16.PACK_AB R7, R0, R59 ;  /* 0x0000003b0007723e */ /* 0x008fe200000010ff */
[----:B------:R-:W-:Y:S02]  /*dbb0*/  FADD.FTZ R94, R94, R99 ;  /* 0x000000635e5e7221 */ /* 0x000fe40000010000 */
[----:B------:R-:W-:Y:S02]  /*dbc0*/  FFMA.FTZ R58, R31, c[0x0][0x23c], -R22 ;  /* 0x00008f001f3a7a23 */ /* 0x000fe40000010816 */
[----:B------:R-:W2:Y:S01]  /*dbd0*/  MUFU.EX2 R53, R53 ;  /* 0x0000003500357308 */ /* 0x000ea20000000800 */
[----:B------:R-:W-:Y:S01]  /*dbe0*/  FADD.FTZ R62, R62, R93 ;  /* 0x0000005d3e3e7221 */ /* 0x000fe20000010000 */
[----:B------:R-:W-:Y:S01]  /*dbf0*/  HMMA.16816.F32.BF16 R68, R4, R12, R68 ;  /* 0x0000000c0444723c */ /* 0x000fe20000041844 */
[----:B------:R-:W-:-:S02]  /*dc00*/  FADD.FTZ R61, R61, R94 ;  /* 0x0000005e3d3d7221 */ /* 0x000fc40000010000 */
[----:B------:R-:W-:-:S03]  /*dc10*/  FADD.FTZ R59, R59, R62 ;  /* 0x0000003e3b3b7221 */ /* 0x000fc60000010000 */
[----:B------:R-:W-:Y:S01]  /*dc20*/  MUFU.EX2 R50, R50 ;  /* 0x0000003200327308 */ /* 0x000fe20000000800 */
[----:B------:R-:W-:Y:S01]  /*dc30*/  FADD.FTZ R0, R0, R59 ;  /* 0x0000003b00007221 */ /* 0x000fe20000010000 */
        /* <DEDUP_REMOVED lines=13> */
[----:B--2---:R-:W-:Y:S01]  /*dd10*/  F2FP.BF16.PACK_AB R7, R53, R56 ;  /* 0x000000383507723e */ /* 0x004fe200000010ff */
[----:B------:R-:W-:Y:S02]  /*dd20*/  FFMA.FTZ R0, R23, c[0x0][0x23c], -R22 ;  /* 0x00008f0017007a23 */ /* 0x000fe40000010816 */
        /* <DEDUP_REMOVED lines=43> */
[----:B------:R-:W-:Y:S02]  /*dfe0*/  F2FP.BF16.PACK_AB R6, R55, R34 ;  /* 0x000000223706723e */ /* 0x000fe400000010ff */
[----:B------:R-:W-:-:S05]  /*dff0*/  F2FP.BF16.PACK_AB R7, R46, R41 ;  /* 0x000000292e07723e */ /* 0x000fca00000010ff */
        /* <DEDUP_REMOVED lines=41> */
[----:B------:R-:W-:-:S04]  /*e290*/  FADD.FTZ R34, R34, R17 ;  /* 0x0000001122227221 */ /* 0x000fc80000010000 */
[----:B------:R-:W-:Y:S02]  /*e2a0*/  FADD.FTZ R55, R55, R34 ;  /* 0x0000002237377221 */ /* 0x000fe40000010000 */
[----:B---3--:R-:W-:Y:S02]  /*e2b0*/  HMMA.16816.F32.BF16 R68, R4, R12, R68 ;  /* 0x0000000c0444723c */ /* 0x008fe40000041844 */
[----:B------:R-:W-:-:S04]  /*e2c0*/  FADD.FTZ R32, R32, R55 ;  /* 0x0000003720207221 */ /* 0x000fc80000010000 */
[----:B------:R-:W-:Y:S02]  /*e2d0*/  FADD.FTZ R51, R51, R32 ;  /* 0x0000002033337221 */ /* 0x000fe40000010000 */
[----:B------:R-:W-:Y:S01]  /*e2e0*/  FADD.FTZ R13, R41, R16 ;  /* 0x00000010290d7221 */ /* 0x000fe20000010000 */
[C---:B--2---:R-:W-:Y:S01]  /*e2f0*/  HMMA.16816.F32.BF16 R76, R4.reuse, R8, R76 ;  /* 0x00000008044c723c */ /* 0x044fe2000004184c */
        /* <DEDUP_REMOVED lines=13> */
[----:B------:R-:W-:-:S04]  /*e3d0*/  FADD.FTZ R2, R2, R9 ;  /* 0x0000000902027221 */ /* 0x000fc80000010000 */
[----:B------:R-:W-:Y:S01]  /*e3e0*/  FADD.FTZ R25, R25, R2 ;  /* 0x0000000219197221 */ /* 0x000fe20000010000 */
[----:B------:R-:W-:-:S03]  /*e3f0*/  MOV R2, R20 ;  /* 0x0000001400027202 */ /* 0x000fc60000000f00 */
[----:B------:R-:W-:-:S04]  /*e400*/  FADD.FTZ R0, R0, R25 ;  /* 0x0000001900007221 */ /* 0x000fc80000010000 */
[----:B------:R-:W-:Y:S01]  /*e410*/  FADD.FTZ R157, R157, R0 ;  /* 0x000000009d9d7221 */ /* 0x000fe20000010000 */
[----:B------:R-:W-:Y:S02]  /*e420*/  MOV R0, R3 ;  /* 0x0000000300007202 */ /* 0x000fe40000000f00 */
.L_x_4084:
[----:B------:R-:W-:Y:S05]  /*e430*/  @!P1 BRA `(.L_x_4092) ;  /* 0x0000309000009947 */ /* 0x000fea0003800000 */
[----:B------:R-:W-:Y:S01]  /*e440*/  IMAD.MOV.U32 R153, RZ, RZ, c[0x0][0x1a0] ;  /* 0x00006800ff997624 */ /* 0x000fe200078e00ff */
[----:B------:R-:W-:Y:S02]  /*e450*/  MOV R87, R0 ;  /* 0x0000000000577202 */ /* 0x000fe40000000f00 */
[----:B------:R-:W-:Y:S01]  /*e460*/  MOV R89, R2 ;  /* 0x0000000200597202 */ /* 0x000fe20000000f00 */
[----:B------:R-:W-:-:S05]  /*e470*/  IMAD.U32 R152, R153, -0x80, RZ ;  /* 0xffffff8099987824 */ /* 0x000fca00078e00ff */
[----:B------:R-:W-:Y:S02]  /*e480*/  SHF.R.S32.HI R151, RZ, 0x1f, R152 ;  /* 0x0000001fff977819 */ /* 0x000fe40000011498 */
.L_x_4096:
        /* <DEDUP_REMOVED lines=65> */
.L_x_4093:
        /* <DEDUP_REMOVED lines=9> */
[CC--:B------:R-:W-:Y:S01]  /*e930*/  @!P0 LEA.HI.X R156, R153.reuse, R2.reuse, R156, 0x6, P1 ;  /* 0x00000002999c8211 */ /* 0x0c0fe200008f349c */
[----:B------:R-:W-:Y:S01]  /*e940*/  @P0 STS [R149+0x3004], RZ ;  /* 0x003004ff95000388 */ /* 0x000fe20000000800 */
[----:B------:R-:W-:Y:S01]  /*e950*/  @!P0 IADD3.X R2, R140, R2, RZ, P3, !PT ;  /* 0x000000028c028210 */ /* 0x000fe20001ffe4ff */
[----:B------:R-:W-:Y:S01]  /*e960*/  @!P0 IMAD.WIDE.U32 R164, R153, 0x60, R164 ;  /* 0x0000006099a48825 */ /* 0x000fe200078e00a4 */
[-C--:B------:R-:W-:Y:S01]  /*e970*/  @!P0 LEA R166, P3, R3, R154.reuse, 0x1 ;  /* 0x0000009a03a68211 */ /* 0x080fe200078608ff */
[----:B------:R-:W-:Y:S01]  /*e980*/  @!PT LDS RZ, [RZ] ;  /* 0x00000000fffff984 */ /* 0x000fe20000000800 */
[----:B------:R-:W-:Y:S01]  /*e990*/  @!PT LDS RZ, [RZ] ;  /* 0x00000000fffff984 */ /* 0x000fe20000000800 */
[----:B------:R-:W-:Y:S01]  /*e9a0*/  @!PT LDS RZ, [RZ] ;  /* 0x00000000fffff984 */ /* 0x000fe20000000800 */
[----:B------:R1:W-:Y:S01]  /*e9b0*/  @!P0 LDGSTS.E.BYPASS.LTC128B.128 [R149+0x3000], [R160.64] ;  /* 0x03000000a0958fae */ /* 0x0003e2000b901d46 */
[-C--:B------:R-:W-:Y:S02]  /*e9c0*/  @!P0 LEA R162, P1, R163, R154.reuse, 0x1 ;  /* 0x0000009aa3a28211 */ /* 0x080fe400078208ff */
[-C--:B------:R-:W-:Y:S02]  /*e9d0*/  @!P0 LEA.HI.X R167, R3, R155.reuse, R2, 0x1, P3 ;  /* 0x0000009b03a78211 */ /* 0x080fe400018f0c02 */
[----:B------:R-:W-:Y:S02]  /*e9e0*/  @!P0 LEA.HI.X R163, R163, R155, R156, 0x1, P1 ;  /* 0x0000009ba3a38211 */ /* 0x000fe400008f0c9c */
[----:B------:R-:W-:Y:S01]  /*e9f0*/  @!P0 MOV R0, c[0x0][0x1a4] ;  /* 0x0000690000008a02 */ /* 0x000fe20000000f00 */
[----:B------:R-:W-:Y:S01]  /*ea00*/  @P0 STS.128 [R149+0x3800], RZ ;  /* 0x003800ff95000388 */ /* 0x000fe20000000c00 */
[----:B------:R-:W-:Y:S03]  /*ea10*/  @!P0 LEA R2, P1, R164, R154, 0x1 ;  /* 0x0000009aa4028211 */ /* 0x000fe600078208ff */
[----:B------:R-:W-:Y:S04]  /*ea20*/  @!P0 IMAD R0, R0, 0x60, RZ ;  /* 0x0000006000008824 */ /* 0x000fe800078e02ff */
[----:B------:R-:W-:Y:S01]  /*ea30*/  @!PT LDS RZ, [RZ] ;  /* 0x00000000fffff984 */ /* 0x000fe20000000800 */
[----:B------:R-:W-:Y:S01]  /*ea40*/  @!PT LDS RZ, [RZ] ;  /* 0x00000000fffff984 */ /* 0x000fe20000000800 */
[----:B------:R-:W-:Y:S01]  /*ea50*/  @!PT LDS RZ, [RZ] ;  /* 0x00000000fffff984 */ /* 0x000fe20000000800 */
[----:B------:R2:W-:Y:S01]  /*ea60*/  @!P0 LDGSTS.E.BYPASS.LTC128B.128 [R149+0x3800], [R166.64] ;  /* 0x03800000a6958fae */ /* 0x0005e2000b901d46 */
[----:B------:R-:W-:Y:S04]  /*ea70*/  @!P0 IADD3 R0, R0, R165, RZ ;  /* 0x000000a500008210 */ /* 0x000fe80007ffe0ff */
[----:B------:R-:W-:Y:S02]  /*ea80*/  @!P0 LEA.HI.X R3, R164, R155, R0, 0x1, P1 ;  /* 0x0000009ba4038211 */ /* 0x000fe400008f0c00 */
[----:B------:R-:W-:Y:S01]  /*ea90*/  ISETP.GT.AND P1, PT, R150, R137, PT ;  /* 0x000000899600720c */ /* 0x000fe20003f24270 */
        /* <DEDUP_REMOVED lines=11> */
[----:B------:R-:W5:Y:S08]  /*eb50*/  LDSM.16.M88.4 R96, [R134+0x1000] ;  /* 0x001000008660783b */ /* 0x000f700000000200 */
[----:B------:R-:W1:Y:S08]  /*eb60*/  LDSM.16.M88.4 R100, [R134+0x1400] ;  /* 0x001400008664783b */ /* 0x000e700000000200 */
[----:B------:R-:W1:Y:S08]  /*eb70*/  LDSM.16.M88.4 R104, [R134+0x1800] ;  /* 0x001800008668783b */ /* 0x000e700000000200 */
[----:B------:R-:W1:Y:S08]  /*eb80*/  LDSM.16.M88.4 R108, [R134+0x1c00] ;  /* 0x001c0000866c783b */ /* 0x000e700000000200 */
[----:B------:R-:W1:Y:S08]  /*eb90*/  LDSM.16.M88.4 R112, [R134+0x2000] ;  /* 0x002000008670783b */ /* 0x000e700000000200 */
[----:B------:R-:W1:Y:S08]  /*eba0*/  LDSM.16.M88.4 R116, [R134+0x2400] ;  /* 0x002400008674783b */ /* 0x000e700000000200 */
[----:B------:R-:W0:Y:S08]  /*ebb0*/  LDGDEPBAR ;  /* 0x00000000000079af */ /* 0x000e300000000000 */
[----:B------:R-:W2:Y:S08]  /*ebc0*/  LDSM.16.M88.4 R120, [R134+0x2800] ;  /* 0x002800008678783b */ /* 0x000eb00000000200 */
[----:B------:R-:W2:Y:S01]  /*ebd0*/  LDSM.16.M88.4 R124, [R134+0x2c00] ;  /* 0x002c0000867c783b */ /* 0x000ea20000000200 */
        /* <DEDUP_REMOVED lines=16> */
[----:B------:R-:W-:Y:S01]  /*ece0*/  HMMA.16816.F32.BF16 R64, R92, R126, RZ ;  /* 0x0000007e5c40723c */ /* 0x000fe200000418ff */
[----:B------:R-:W1:Y:S07]  /*ecf0*/  LDSM.16.M88.4 R92, [R135] ;  /* 0x00000000875c783b */ /* 0x000e6e0000000200 */
[C---:B-1----:R-:W-:Y:S08]  /*ed00*/  HMMA.16816.F32.BF16 R4, R92.reuse, R96, R4 ;  /* 0x000000605c04723c */ /* 0x042ff00000041804 */
[----:B------:R-:W-:Y:S01]  /*ed10*/  HMMA.16816.F32.BF16 R8, R92, R98, R8 ;  /* 0x000000625c08723c */ /* 0x000fe20000041808 */
[----:B------:R-:W1:-:S15]  /*ed20*/  LDSM.16.M88.4 R96, [R130] ;  /* 0x000000008260783b */ /* 0x000e5e0000000200 */
[----:B------:R-:W-:Y:S02]  /*ed30*/  FMUL.FTZ R186, R4, c[0x0][0x2ec] ;  /* 0x0000bb0004ba7a20 */ /* 0x000fe40000410000 */
[----:B------:R-:W-:Y:S02]  /*ed40*/  FMUL.FTZ R184, R5, c[0x0][0x2ec] ;  /* 0x0000bb0005b87a20 */ /* 0x000fe40000410000 */
[----:B------:R-:W-:Y:S02]  /*ed50*/  FMUL.FTZ R188, R6, c[0x0][0x2ec] ;  /* 0x0000bb0006bc7a20 */ /* 0x000fe40000410000 */
[----:B------:R-:W2:Y:S01]  /*ed60*/  MUFU.TANH R186, R186 ;  /* 0x000000ba00ba7308 */ /* 0x000ea20000002400 */
[----:B------:R-:W-:Y:S02]  /*ed70*/  FMUL.FTZ R190, R7, c[0x0][0x2ec] ;  /* 0x0000bb0007be7a20 */ /* 0x000fe40000410000 */
[----:B------:R-:W-:Y:S02]  /*ed80*/  FMUL.FTZ R192, R8, c[0x0][0x2ec] ;  /* 0x0000bb0008c07a20 */ /* 0x000fe40000410000 */
[----:B------:R-:W-:Y:S02]  /*ed90*/  FMUL.FTZ R194, R9, c[0x0][0x2ec] ;  /* 0x0000bb0009c27a20 */ /* 0x000fe40000410000 */
[----:B------:R-:W-:Y:S02]  /*eda0*/  FMUL.FTZ R182, R10, c[0x0][0x2ec] ;  /* 0x0000bb000ab67a20 */ /* 0x000fe40000410000 */
[----:B------:R-:W-:Y:S01]  /*edb0*/  FMUL.FTZ R180, R11, c[0x0][0x2ec] ;  /* 0x0000bb000bb47a20 */ /* 0x000fe20000410000 */
[----:B------:R-:W2:Y:S01]  /*edc0*/  MUFU.TANH R184, R184 ;  /* 0x000000b800b87308 */ /* 0x000ea20000002400 */
[C---:B-1----:R-:W-:Y:S09]  /*edd0*/  HMMA.16816.F32.BF16 R12, R92.reuse, R96, R12 ;  /* 0x000000605c0c723c */ /* 0x042ff2000004180c */
[----:B------:R-:W1:Y:S01]  /*ede0*/  MUFU.TANH R188, R188 ;  /* 0x000000bc00bc7308 */ /* 0x000e620000002400 */
[C---:B------:R-:W-:Y:S01]  /*edf0*/  HMMA.16816.F32.BF16 R16, R92.reuse, R98, R16 ;  /* 0x000000625c10723c */ /* 0x040fe20000041810 */
[----:B------:R-:W5:Y:S08]  /*ee00*/  LDSM.16.M88.4 R96, [R129] ;  /* 0x000000008160783b */ /* 0x000f700000000200 */
[----:B------:R-:W1:Y:S10]  /*ee10*/  MUFU.TANH R190, R190 ;  /* 0x000000be00be7308 */ /* 0x000e740000002400 */
[----:B------:R-:W1:Y:S01]  /*ee20*/  MUFU.TANH R192, R192 ;  /* 0x000000c000c07308 */ /* 0x000e620000002400 */
[----:B------:R-:W-:Y:S02]  /*ee30*/  FMUL.FTZ R0, R12, c[0x0][0x2ec] ;  /* 0x0000bb000c007a20 */ /* 0x000fe40000410000 */
[----:B------:R-:W-:Y:S02]  /*ee40*/  FMUL.FTZ R154, R15, c[0x0][0x2ec] ;  /* 0x0000bb000f9a7a20 */ /* 0x000fe40000410000 */
[----:B------:R-:W-:Y:S02]  /*ee50*/  FMUL.FTZ R156, R13, c[0x0][0x2ec] ;  /* 0x0000bb000d9c7a20 */ /* 0x000fe40000410000 */
[----:B------:R-:W-:Y:S03]  /*ee60*/  FMUL.FTZ R155, R14, c[0x0][0x2ec] ;  /* 0x0000bb000e9b7a20 */ /* 0x000fe60000410000 */
[----:B------:R1:W1:Y:S01]  /*ee70*/  MUFU.TANH R123, R0 ;  /* 0x00000000007b7308 */ /* 0x0002620000002400 */
[----:B----4-:R-:W-:Y:S02]  /*ee80*/  FMUL.FTZ R3, R16, c[0x0][0x2ec] ;  /* 0x0000bb0010037a20 */ /* 0x010fe40000410000 */
[----:B------:R-:W-:Y:S02]  /*ee90*/  FMUL.FTZ R2, R17, c[0x0][0x2ec] ;  /* 0x0000bb0011027a20 */ /* 0x000fe40000410000 */
[----:B------:R-:W-:Y:S05]  /*eea0*/  FMUL.FTZ R178, R19, c[0x0][0x2ec] ;  /* 0x0000bb0013b27a20 */ /* 0x000fea0000410000 */
[----:B------:R4:W2:Y:S01]  /*eeb0*/  MUFU.TANH R104, R3 ;  /* 0x0000000300687308 */ /* 0x0008a20000002400 */
[C---:B-----5:R-:W-:Y:S09]  /*eec0*/  HMMA.16816.F32.BF16 R20, R92.reuse, R96, R20 ;  /* 0x000000605c14723c */ /* 0x060ff20000041814 */
[----:B------:R5:W2:Y:S03]  /*eed0*/  MUFU.TANH R100, R154 ;  /* 0x0000009a00647308 */ /* 0x000aa60000002400 */
[----:B-1----:R-:W-:Y:S01]  /*eee0*/  FMUL.FTZ R0, R18, c[0x0][0x2ec] ;  /* 0x0000bb0012007a20 */ /* 0x002fe20000410000 */
[C---:B------:R-:W-:Y:S01]  /*eef0*/  HMMA.16816.F32.BF16 R24, R92.reuse, R98, R24 ;  /* 0x000000625c18723c */ /* 0x040fe20000041818 */
[----:B------:R-:W1:Y:S05]  /*ef00*/  LDSM.16.M88.4 R96, [R128] ;  /* 0x000000008060783b */ /* 0x000e6a0000000200 */
[----:B------:R1:W1:Y:S10]  /*ef10*/  MUFU.TANH R108, R0 ;  /* 0x00000000006c7308 */ /* 0x0002740000002400 */
[----:B------:R1:W1:Y:S01]  /*ef20*/  MUFU.TANH R125, R156 ;  /* 0x0000009c007d7308 */ /* 0x0002620000002400 */
[----:B------:R-:W-:Y:S02]  /*ef30*/  FMUL.FTZ R176, R20, c[0x0][0x2ec] ;  /* 0x0000bb0014b07a20 */ /* 0x000fe40000410000 */
[----:B------:R-:W-:Y:S02]  /*ef40*/  FMUL.FTZ R174, R21, c[0x0][0x2ec] ;  /* 0x0000bb0015ae7a20 */ /* 0x000fe40000410000 */
[----:B------:R-:W-:Y:S02]  /*ef50*/  FMUL.FTZ R172, R22, c[0x0][0x2ec] ;  /* 0x0000bb0016ac7a20 */ /* 0x000fe40000410000 */
[----:B------:R-:W-:Y:S03]  /*ef60*/  FMUL.FTZ R170, R23, c[0x0][0x2ec] ;  /* 0x0000bb0017aa7a20 */ /* 0x000fe60000410000 */
[----:B------:R2:W2:Y:S01]  /*ef70*/  MUFU.TANH R112, R2 ;  /* 0x0000000200707308 */ /* 0x0004a20000002400 */
[----:B----4-:R-:W-:Y:S02]  /*ef80*/  FMUL.FTZ R3, R27, c[0x0][0x2ec] ;  /* 0x0000bb001b037a20 */ /* 0x010fe40000410000 */
[----:B-----5:R-:W-:Y:S02]  /*ef90*/  FMUL.FTZ R154, R26, c[0x0][0x2ec] ;  /* 0x0000bb001a9a7a20 */ /* 0x020fe40000410000 */
[----:B------:R-:W-:Y:S02]  /*efa0*/  FMUL.FTZ R168, R24, c[0x0][0x2ec] ;  /* 0x0000bb0018a87a20 */ /* 0x000fe40000410000 */
[----:B------:R-:W-:Y:S03]  /*efb0*/  FMUL.FTZ R166, R25, c[0x0][0x2ec] ;  /* 0x0000bb0019a67a20 */ /* 0x000fe60000410000 */
[----:B------:R4:W2:Y:S01]  /*efc0*/  MUFU.TANH R127, R155 ;  /* 0x0000009b007f7308 */ /* 0x0008a20000002400 */
        /* <DEDUP_REMOVED lines=8> */
[----:B--2---:R-:W-:Y:S02]  /*f050*/  FMUL.FTZ R2, R28, c[0x0][0x2ec] ;  /* 0x0000bb001c027a20 */ /* 0x004fe40000410000 */
[----:B----4-:R-:W-:Y:S03]  /*f060*/  FMUL.FTZ R155, R31, c[0x0][0x2ec] ;  /* 0x0000bb001f9b7a20 */ /* 0x010fe60000410000 */
[----:B------:R2:W4:Y:S10]  /*f070*/  MUFU.TANH R120, R0 ;  /* 0x0000000000787308 */ /* 0x0005340000002400 */
[----:B------:R1:W1:Y:S01]  /*f080*/  MUFU.TANH R116, R156 ;  /* 0x0000009c00747308 */ /* 0x0002620000002400 */
[C---:B-----5:R-:W-:Y:S09]  /*f090*/  HMMA.16816.F32.BF16 R36, R92.reuse, R96, R36 ;  /* 0x000000605c24723c */ /* 0x060ff20000041824 */
[----:B------:R5:W3:Y:S01]  /*f0a0*/  MUFU.TANH R124, R2 ;  /* 0x00000002007c7308 */ /* 0x000ae20000002400 */
[C---:B------:R-:W-:Y:S01]  /*f0b0*/  HMMA.16816.F32.BF16 R40, R92.reuse, R98, R40 ;  /* 0x000000625c28723c */ /* 0x040fe20000041828 */
[----:B------:R-:W3:Y:S02]  /*f0c0*/  LDSM.16.M88.4 R96, [R90] ;  /* 0x000000005a60783b */ /* 0x000ee40000000200 */
[----:B--2---:R-:W-:Y:S06]  /*f0d0*/  FMUL.FTZ R0, R35, c[0x0][0x2ec] ;  /* 0x0000bb0023007a20 */ /* 0x004fec0000410000 */
[----:B------:R2:W2:Y:S10]  /*f0e0*/  MUFU.TANH R121, R155 ;  /* 0x0000009b00797308 */ /* 0x0004b40000002400 */
[----:B------:R4:W3:Y:S01]  /*f0f0*/  MUFU.TANH R113, R0 ;  /* 0x0000000000717308 */ /* 0x0008e20000002400 */
[----:B-1----:R-:W-:Y:S02]  /*f100*/  FMUL.FTZ R156, R36, c[0x0][0x2ec] ;  /* 0x0000bb00249c7a20 */ /* 0x002fe40000410000 */
[----:B-----5:R-:W-:Y:S07]  /*f110*/  FMUL.FTZ R2, R34, c[0x0][0x2ec] ;  /* 0x0000bb0022027a20 */ /* 0x020fee0000410000 */
[----:B------:R1:W1:Y:S01]  /*f120*/  MUFU.TANH R111, R156 ;  /* 0x0000009c006f7308 */ /* 0x0002620000002400 */
[----:B--2---:R-:W-:Y:S09]  /*f130*/  FMUL.FTZ R155, R37, c[0x0][0x2ec] ;  /* 0x0000bb00259b7a20 */ /* 0x004ff20000410000 */
[----:B------:R2:W2:Y:S01]  /*f140*/  MUFU.TANH R115, R2 ;  /* 0x0000000200737308 */ /* 0x0004a20000002400 */
[----:B----4-:R-:W-:Y:S01]  /*f150*/  FMUL.FTZ R0, R41, c[0x0][0x2ec] ;  /* 0x0000bb0029007a20 */ /* 0x010fe20000410000 */
[C---:B---3--:R-:W-:Y:S08]  /*f160*/  HMMA.16816.F32.BF16 R44, R92.reuse, R96, R44 ;  /* 0x000000605c2c723c */ /* 0x048ff0000004182c */
[----:B------:R3:W4:Y:S01]  /*f170*/  MUFU.TANH R101, R0 ;  /* 0x0000000000657308 */ /* 0x0007220000002400 */
[C---:B------:R-:W-:Y:S01]  /*f180*/  HMMA.16816.F32.BF16 R48, R92.reuse, R98, R48 ;  /* 0x000000625c30723c */ /* 0x040fe20000041830 */
[----:B------:R-:W5:Y:S02]  /*f190*/  LDSM.16.M88.4 R96, [R88] ;  /* 0x000000005860783b */ /* 0x000f640000000200 */
[----:B-1----:R-:W-:Y:S06]  /*f1a0*/  FMUL.FTZ R156, R42, c[0x0][0x2ec] ;  /* 0x0000bb002a9c7a20 */ /* 0x002fec0000410000 */
[----:B------:R1:W1:Y:S03]  /*f1b0*/  MUFU.TANH R109, R155 ;  /* 0x0000009b006d7308 */ /* 0x0002660000002400 */
[----:B--2---:R-:W-:Y:S07]  /*f1c0*/  FMUL.FTZ R2, R40, c[0x0][0x2ec] ;  /* 0x0000bb0028027a20 */ /* 0x004fee0000410000 */
[----:B------:R2:W2:Y:S01]  /*f1d0*/  MUFU.TANH R126, R156 ;  /* 0x0000009c007e7308 */ /* 0x0004a20000002400 */
[----:B---3--:R-:W-:Y:S09]  /*f1e0*/  FMUL.FTZ R0, R47, c[0x0][0x2ec] ;  /* 0x0000bb002f007a20 */ /* 0x008ff20000410000 */
[----:B------:R3:W3:Y:S01]  /*f1f0*/  MUFU.TANH R103, R2 ;  /* 0x0000000200677308 */ /* 0x0006e20000002400 */
[----:B-1----:R-:W-:Y:S09]  /*f200*/  FMUL.FTZ R155, R43, c[0x0][0x2ec] ;  /* 0x0000bb002b9b7a20 */ /* 0x002ff20000410000 */
[----:B------:R1:W1:Y:S01]  /*f210*/  MUFU.TANH R122, R155 ;  /* 0x0000009b007a7308 */ /* 0x0002620000002400 */
[C---:B-----5:R-:W-:Y:S03]  /*f220*/  HMMA.16816.F32.BF16 R52, R92.reuse, R96, R52 ;  /* 0x000000605c34723c */ /* 0x060fe60000041834 */
[----:B--2---:R-:W-:Y:S06]  /*f230*/  FMUL.FTZ R156, R48, c[0x0][0x2ec] ;  /* 0x0000bb00309c7a20 */ /* 0x004fec0000410000 */
[----:B------:R-:W2:Y:S01]  /*f240*/  MUFU.TANH R178, R178 ;  /* 0x000000b200b27308 */ /* 0x000ea20000002400 */
[C---:B------:R-:W-:Y:S01]  /*f250*/  HMMA.16816.F32.BF16 R56, R92.reuse, R98, R56 ;  /* 0x000000625c38723c */ /* 0x040fe20000041838 */
[----:B------:R-:W5:Y:S01]  /*f260*/  LDSM.16.M88.4 R96, [R86] ;  /* 0x000000005660783b */ /* 0x000f620000000200 */
[----:B------:R-:W-:Y:S04]  /*f270*/  DEPBAR.LE SB0, 0x0 ;  /* 0x000080000000791a */ /* 0x000fe80000000000 */
[----:B---3--:R-:W-:Y:S03]  /*f280*/  FMUL.FTZ R2, R46, c[0x0][0x2ec] ;  /* 0x0000bb002e027a20 */ /* 0x008fe60000410000 */
[----:B------:R3:W2:Y:S01]  /*f290*/  MUFU.TANH R34, R156 ;  /* 0x0000009c00227308 */ /* 0x0006a20000002400 */
[----:B------:R-:W-:Y:S02]  /*f2a0*/  BAR.SYNC.DEFER_BLOCKING 0x0 ;  /* 0x0000000000007b1d */ /* 0x000fe40000010000 */
[----:B-1----:R-:W-:Y:S07]  /*f2b0*/  FMUL.FTZ R155, R49, c[0x0][0x2ec] ;  /* 0x0000bb00319b7a20 */ /* 0x002fee0000410000 */
[----:B------:R1:W1:Y:S10]  /*f2c0*/  MUFU.TANH R35, R2 ;  /* 0x0000000200237308 */ /* 0x0002740000002400 */
[----:B------:R2:W2:Y:S01]  /*f2d0*/  MUFU.TANH R110, R155 ;  /* 0x0000009b006e7308 */ /* 0x0004a20000002400 */
[----:B---3--:R-:W-:Y:S09]  /*f2e0*/  FMUL.FTZ R156, R54, c[0x0][0x2ec] ;  /* 0x0000bb00369c7a20 */ /* 0x008ff20000410000 */
[----:B------:R3:W3:Y:S01]  /*f2f0*/  MUFU.TANH R43, R156 ;  /* 0x0000009c002b7308 */ /* 0x0006e20000002400 */
[C---:B-----5:R-:W-:Y:S05]  /*f300*/  HMMA.16816.F32.BF16 R60, R92.reuse, R96, R60 ;  /* 0x000000605c3c723c */ /* 0x060fea000004183c */
[----:B-1----:R-:W-:Y:S04]  /*f310*/  FMUL.FTZ R2, R52, c[0x0][0x2ec] ;  /* 0x0000bb0034027a20 */ /* 0x002fe80000410000 */
[----:B------:R1:W1:Y:S01]  /*f320*/  MUFU.TANH R97, R3 ;  /* 0x0000000300617308 */ /* 0x0002620000002400 */
[----:B------:R-:W-:Y:S03]  /*f330*/  HMMA.16816.F32.BF16 R64, R92, R98, R64 ;  /* 0x000000625c40723c */ /* 0x000fe60000041840 */
[----:B--2---:R-:W-:Y:S06]  /*f340*/  FMUL.FTZ R155, R55, c[0x0][0x2ec] ;  /* 0x0000bb00379b7a20 */ /* 0x004fec0000410000 */
[----:B------:R2:W2:Y:S05]  /*f350*/  MUFU.TANH R96, R154 ;  /* 0x0000009a00607308 */ /* 0x0004aa0000002400 */
[----:B------:R-:W-:Y:S02]  /*f360*/  FMUL.FTZ R165, R60, c[0x0][0x2ec] ;  /* 0x0000bb003ca57a20 */ /* 0x000fe40000410000 */
[----:B------:R-:W-:Y:S03]  /*f370*/  FMUL.FTZ R163, R61, c[0x0][0x2ec] ;  /* 0x0000bb003da37a20 */ /* 0x000fe60000410000 */
[----:B------:R5:W4:Y:S01]  /*f380*/  MUFU.TANH R37, R2 ;  /* 0x0000000200257308 */ /* 0x000b220000002400 */
[----:B------:R-:W-:Y:S02]  /*f390*/  FMUL.FTZ R164, R62, c[0x0][0x2ec] ;  /* 0x0000bb003ea47a20 */ /* 0x000fe40000410000 */
[----:B---3--:R-:W-:Y:S02]  /*f3a0*/  FMUL.FTZ R156, R63, c[0x0][0x2ec] ;  /* 0x0000bb003f9c7a20 */ /* 0x008fe40000410000 */
[----:B-1----:R-:W-:Y:S02]  /*f3b0*/  FMUL.FTZ R3, R33, c[0x0][0x2ec] ;  /* 0x0000bb0021037a20 */ /* 0x002fe40000410000 */
[----:B------:R-:W-:Y:S02]  /*f3c0*/  FMUL.FTZ R158, R64, c[0x0][0x2ec] ;  /* 0x0000bb00409e7a20 */ /* 0x000fe40000410000 */
[----:B------:R-:W-:Y:S01]  /*f3d0*/  FMUL.FTZ R162, R65, c[0x0][0x2ec] ;  /* 0x0000bb0041a27a20 */ /* 0x000fe20000410000 */
[----:B------:R1:W3:Y:S01]  /*f3e0*/  MUFU.TANH R117, R3 ;  /* 0x0000000300757308 */ /* 0x0002e20000002400 */
[----:B--2---:R-:W-:Y:S09]  /*f3f0*/  FMUL.FTZ R154, R32, c[0x0][0x2ec] ;  /* 0x0000bb00209a7a20 */ /* 0x004ff20000410000 */
[----:B------:R2:W2:Y:S01]  /*f400*/  MUFU.TANH R119, R154 ;  /* 0x0000009a00777308 */ /* 0x0004a20000002400 */
[----:B-----5:R-:W-:Y:S09]  /*f410*/  FMUL.FTZ R2, R58, c[0x0][0x2ec] ;  /* 0x0000bb003a027a20 */ /* 0x020ff20000410000 */
[----:B------:R5:W3:Y:S01]  /*f420*/  MUFU.TANH R33, R0 ;  /* 0x0000000000217308 */ /* 0x000ae20000002400 */
[----:B-1----:R-:W-:Y:S09]  /*f430*/  FMUL.FTZ R3, R39, c[0x0][0x2ec] ;  /* 0x0000bb0027037a20 */ /* 0x002ff20000410000 */
[----:B------:R1:W1:Y:S01]  /*f440*/  MUFU.TANH R105, R3 ;  /* 0x0000000300697308 */ /* 0x0002620000002400 */
        /* <DEDUP_REMOVED lines=20> */
[----:B-----5:R-:W-:Y:S09]  /*f590*/  MOV R155, R161 ;  /* 0x000000a1009b7202 */ /* 0x020ff20000000f00 */
[----:B------:R-:W3:Y:S01]  /*f5a0*/  MUFU.TANH R176, R176 ;  /* 0x000000b000b07308 */ /* 0x000ee20000002400 */
[----:B-1----:R-:W-:Y:S09]  /*f5b0*/  FMUL.FTZ R3, R67, c[0x0][0x2ec] ;  /* 0x0000bb0043037a20 */ /* 0x002ff20000410000 */
[----:B------:R-:W1:Y:S01]  /*f5c0*/  MUFU.TANH R174, R174 ;  /* 0x000000ae00ae7308 */ /* 0x000e620000002400 */
[----:B--2---:R-:W-:Y:S09]  /*f5d0*/  MOV R154, R160 ;  /* 0x000000a0009a7202 */ /* 0x004ff20000000f00 */
[----:B------:R-:W2:Y:S10]  /*f5e0*/  MUFU.TANH R172, R172 ;  /* 0x000000ac00ac7308 */ /* 0x000eb40000002400 */
[----:B------:R-:W1:Y:S10]  /*f5f0*/  MUFU.TANH R170, R170 ;  /* 0x000000aa00aa7308 */ /* 0x000e740000002400 */
        /* <DEDUP_REMOVED lines=12> */
[----:B-1234-:R-:W-:Y:S05]  /*f6c0*/  IMAD.MOV.U32 R0, RZ, RZ, c[0x0][0x198] ;  /* 0x00006600ff007624 */ /* 0x01efea00078e00ff */
[----:B------:R-:W-:Y:S04]  /*f6d0*/  LEA R4, -R0, RZ, 0x7 ;  /* 0x000000ff00047211 */ /* 0x000fe800078e39ff */
[----:B------:R-:W-:Y:S01]  /*f6e0*/  SHF.R.S32.HI R5, RZ, 0x1f, R4 ;  /* 0x0000001fff057819 */ /* 0x000fe20000011404 */
[----:B------:R-:W-:-:S05]  /*f6f0*/  @!P2 BRA `(.L_x_4095) ;  /* 0x000003b00000a947 */ /* 0x000fca0003800000 */
[----:B------:R-:W-:Y:S01]  /*f700*/  IMAD.MOV.U32 R6, RZ, RZ, RZ ;  /* 0x000000ffff067224 */ /* 0x000fe200078e00ff */
[----:B------:R-:W-:Y:S01]  /*f710*/  IABS R4, c[0x0][0x2d0] ;  /* 0x0000b40000047a13 */ /* 0x000fe20000000000 */
[----:B------:R-:W-:Y:S03]  /*f720*/  IMAD.SHL.U32 R5, R150, 0x80, RZ ;  /* 0x0000008096057824 */ /* 0x000fe600078e00ff */
[----:B------:R-:W1:Y:S02]  /*f730*/  I2F.RP R10, R4 ;  /* 0x00000004000a7306 */ /* 0x000e640000209400 */
[----:B------:R-:W-:Y:S08]  /*f740*/  IABS R9, R5 ;  /* 0x0000000500097213 */ /* 0x000ff00000000000 */
[----:B-1----:R-:W1:Y:S02]  /*f750*/  MUFU.RCP R2, R10 ;  /* 0x0000000a00027308 */ /* 0x002e640000001000 */
[----:B-1----:R-:W-:Y:S08]  /*f760*/  IADD3 R8, R2, 0xffffffe, RZ ;  /* 0x0ffffffe02087810 */ /* 0x002ff00007ffe0ff */
[----:B------:R-:W1:Y:S02]  /*f770*/  F2I.FTZ.U32.TRUNC.NTZ R7, R8 ;  /* 0x0000000800077305 */ /* 0x000e64000021f000 */
[--C-:B-1----:R-:W-:Y:S04]  /*f780*/  IMAD.MOV R2, RZ, RZ, -R7.reuse ;  /* 0x000000ffff027224 */ /* 0x102fe800078e0a07 */
[----:B------:R-:W-:Y:S04]  /*f790*/  IMAD R2, R2, R4, RZ ;  /* 0x0000000402027224 */ /* 0x000fe800078e02ff */
[----:B------:R-:W-:Y:S06]  /*f7a0*/  IMAD.HI.U32 R2, R7, R2, R6 ;  /* 0x0000000207027227 */ /* 0x000fec00078e0006 */
[----:B------:R-:W-:Y:S04]  /*f7b0*/  IMAD.HI.U32 R6, R2, R9, RZ ;  /* 0x0000000902067227 */ /* 0x000fe800078e00ff */
[----:B------:R-:W-:Y:S04]  /*f7c0*/  IMAD.MOV R7, RZ, RZ, -R6 ;  /* 0x000000ffff077224 */ /* 0x000fe800078e0a06 */
[C---:B------:R-:W-:Y:S01]  /*f7d0*/  IMAD R9, R4.reuse, R7, R9 ;  /* 0x0000000704097224 */ /* 0x040fe200078e0209 */
[----:B------:R-:W-:Y:S04]  /*f7e0*/  LOP3.LUT R7, R5, c[0x0][0x2d0], RZ, 0x3c, !PT ;  /* 0x0000b40005077a12 */ /* 0x000fe800078e3cff */
        /* <DEDUP_REMOVED lines=8> */
[--C-:B------:R-:W-:Y:S01]  /*f870*/  @!P5 IMAD.IADD R9, R9, 0x1, -R4.reuse ;  /* 0x000000010909d824 */ /* 0x100fe200078e0a04 */
[----:B------:R-:W-:Y:S01]  /*f880*/  @!P5 IADD3 R6, R6, 0x1, RZ ;  /* 0x000000010606d810 */ /* 0x000fe20007ffe0ff */
[C---:B------:R-:W-:Y:S03]  /*f890*/  IMAD R5, R4.reuse, R7, R5 ;  /* 0x0000000704057224 */ /* 0x040fe600078e0205 */
[-C--:B------:R-:W-:Y:S02]  /*f8a0*/  ISETP.GE.U32.AND P6, PT, R9, R4.reuse, PT ;  /* 0x000000040900720c */ /* 0x080fe40003fc6070 */
[----:B------:R-:W-:Y:S11]  /*f8b0*/  ISETP.GT.U32.AND P3, PT, R4, R5, PT ;  /* 0x000000050400720c */ /* 0x000ff60003f64070 */
[----:B------:R-:W-:Y:S02]  /*f8c0*/  @P6 IADD3 R6, R6, 0x1, RZ ;  /* 0x0000000106066810 */ /* 0x000fe40007ffe0ff */
[----:B------:R-:W-:Y:S01]  /*f8d0*/  @!P3 IMAD.IADD R5, R5, 0x1, -R4 ;  /* 0x000000010505b824 */ /* 0x000fe200078e0a04 */
[----:B------:R-:W-:Y:S02]  /*f8e0*/  @!P3 IADD3 R2, R2, 0x1, RZ ;  /* 0x000000010202b810 */ /* 0x000fe40007ffe0ff */
[----:B------:R-:W-:Y:S02]  /*f8f0*/  @!P4 IMAD.MOV R6, RZ, RZ, -R6 ;  /* 0x000000ffff06c224 */ /* 0x000fe400078e0a06 */
[----:B------:R-:W-:Y:S02]  /*f900*/  ISETP.GE.U32.AND P3, PT, R5, R4, PT ;  /* 0x000000040500720c */ /* 0x000fe40003f66070 */
[----:B------:R-:W-:Y:S11]  /*f910*/  LOP3.LUT R5, RZ, c[0x0][0x2d0], RZ, 0x33, !PT ;  /* 0x0000b400ff057a12 */ /* 0x000ff600078e33ff */
        /* <DEDUP_REMOVED lines=25> */
.L_x_4095:
        /* <DEDUP_REMOVED lines=15> */
[C---:B------:R-:W-:Y:S01]  /*fba0*/  @!P0 LEA R6, P1, R0.reuse, R4, 0x6 ;  /* 0x0000000400068211 */ /* 0x040fe200078230ff */
[----:B------:R-:W-:Y:S02]  /*fbb0*/  @!P0 IMAD.MOV.U32 R7, RZ, RZ, c[0x0][0x19c] ;  /* 0x00006700ff078624 */ /* 0x000fe400078e00ff */
        /* <DEDUP_REMOVED lines=8> */
[----:B------:R-:W-:Y:S01]  /*fc40*/  @!P0 IMAD R7, R7, 0x60, RZ ;  /* 0x0000006007078824 */ /* 0x000fe200078e02ff */
[-C--:B------:R-:W-:Y:S03]  /*fc50*/  @!P0 LEA.HI.X R11, R6, R147.reuse, R2, 0x1, P1 ;  /* 0x00000093060b8211 */ /* 0x080fe600008f0c02 */
[----:B------:R-:W-:Y:S02]  /*fc60*/  @!P0 IMAD.IADD R7, R7, 0x1, R5 ;  /* 0x0000000107078824 */ /* 0x000fe400078e0205 */
[----:B------:R-:W-:Y:S01]  /*fc70*/  @!PT LDS RZ, [RZ] ;  /* 0x00000000fffff984 */ /* 0x000fe20000000800 */
[----:B------:R-:W-:Y:S01]  /*fc80*/  @!PT LDS RZ, [RZ] ;  /* 0x00000000fffff984 */ /* 0x000fe20000000800 */
[----:B------:R-:W-:Y:S01]  /*fc90*/  @!PT LDS RZ, [RZ] ;  /* 0x00000000fffff984 */ /* 0x000fe20000000800 */
[----:B------:R1:W-:Y:S04]  /*fca0*/  @!P0 LDGSTS.E.BYPASS.LTC128B.128 [R149+0x2000], [R10.64] ;  /* 0x020000000a958fae */ /* 0x0003e8000b901d46 */
[----:B------:R1:W-:Y:S01]  /*fcb0*/  @P0 STS.128 [R149+0x2800], RZ ;  /* 0x002800ff95000388 */ /* 0x0003e20000000c00 */
[C---:B--2---:R-:W-:Y:S01]  /*fcc0*/  @!P0 LEA R12, P1, R4.reuse, R146, 0x1 ;  /* 0x00000092040c8211 */ /* 0x044fe200078208ff */
[----:B------:R-:W-:Y:S03]  /*fcd0*/  IMAD.MOV.U32 R146, RZ, RZ, R8 ;  /* 0x000000ffff927224 */ /* 0x000fe600078e0008 */
[----:B------:R-:W-:Y:S01]  /*fce0*/  @!P0 LEA.HI.X R13, R4, R147, R7, 0x1, P1 ;  /* 0x00000093040d8211 */ /* 0x000fe200008f0c07 */
[----:B------:R-:W-:Y:S04]  /*fcf0*/  IMAD.MOV.U32 R147, RZ, RZ, R9 ;  /* 0x000000ffff937224 */ /* 0x000fe800078e0009 */
[----:B------:R-:W-:Y:S01]  /*fd00*/  @!PT LDS RZ, [RZ] ;  /* 0x00000000fffff984 */ /* 0x000fe20000000800 */
[----:B------:R-:W-:Y:S01]  /*fd10*/  @!PT LDS RZ, [RZ] ;  /* 0x00000000fffff984 */ /* 0x000fe20000000800 */
[----:B------:R-:W-:Y:S01]  /*fd20*/  @!PT LDS RZ, [RZ] ;  /* 0x00000000fffff984 */ /* 0x000fe20000000800 */
[----:B------:R1:W-:Y:S04]  /*fd30*/  @!P0 LDGSTS.E.BYPASS.LTC128B.128 [R149+0x2800], [R12.64] ;  /* 0x028000000c958fae */ /* 0x0003e8000b901d46 */
[----:B------:R-:W0:Y:S02]  /*fd40*/  LDGDEPBAR ;  /* 0x00000000000079af */ /* 0x000e240000000000 */
.L_x_4094:
[----:B--234-:R-:W-:Y:S01]  /*fd50*/  FMNMX.FTZ R7, R186, R89, !PT ;  /* 0x00000059ba077209 */ /* 0x01cfe20007810000 */
[----:B------:R-:W-:Y:S01]  /*fd60*/  LDSM.16.MT88.4 R24, [R132+0x3000] ;  /* 0x003000008418783b */ /* 0x000fe20000004200 */
        /* <DEDUP_REMOVED lines=74> */
[----:B------:R-:W-:Y:S01]  /*10210*/  FADD.FTZ R4, -R2, R89 ;  /* 0x0000005902047221 */ /* 0x000fe20000010100 */
[----:B------:R-:W-:Y:S02]  /*10220*/  MOV R89, R2 ;  /* 0x0000000200597202 */ /* 0x000fe40000000f00 */
[----:B------:R-:W-:Y:S01]  /*10230*/  FSEL R31, R31, RZ, P0 ;  /* 0x000000ff1f1f7208 */ /* 0x000fe20000000000 */
[----:B------:R-:W-:Y:S01]  /*10240*/  FMUL.FTZ R6, R4, c[0x0][0x23c] ;  /* 0x00008f0004067a20 */ /* 0x000fe20000410000 */
[C---:B------:R-:W-:Y:S01]  /*10250*/  FSETP.NEU.FTZ.AND P0, PT, R0.reuse, -INF , PT ;  /* 0xff8000000000780b */ /* 0x040fe20003f1d000 */
[----:B------:R-:W-:Y:S02]  /*10260*/  FADD.FTZ R4, -R0, R87 ;  /* 0x0000005700047221 */ /* 0x000fe40000010100 */
[--C-:B------:R-:W-:Y:S01]  /*10270*/  FFMA.FTZ R56, R34, c[0x0][0x23c], -R31.reuse ;  /* 0x00008f0022387a23 */ /* 0x100fe2000001081f */
[----:B------:R-:W-:Y:S01]  /*10280*/  FSEL R29, R29, RZ, P0 ;  /* 0x000000ff1d1d7208 */ /* 0x000fe20000000000 */
[----:B------:R-:W1:Y:S01]  /*10290*/  MUFU.EX2 R6, R6 ;  /* 0x0000000600067308 */ /* 0x000e620000000800 */
[----:B------:R-:W-:Y:S01]  /*102a0*/  FMUL.FTZ R20, R4, c[0x0][0x23c] ;  /* 0x00008f0004147a20 */ /* 0x000fe20000410000 */
[----:B------:R-:W-:Y:S01]  /*102b0*/  ISETP.GT.AND P0, PT, R150, R137, PT ;  /* 0x000000899600720c */ /* 0x000fe20003f04270 */
[----:B------:R-:W-:Y:S02]  /*102c0*/  FFMA.FTZ R32, R184, c[0x0][0x23c], -R31 ;  /* 0x00008f00b8207a23 */ /* 0x000fe4000001081f */
[--C-:B------:R-:W-:Y:S02]  /*102d0*/  FFMA.FTZ R63, R35, c[0x0][0x23c], -R29.reuse ;  /* 0x00008f00233f7a23 */ /* 0x100fe4000001081d */
[--C-:B------:R-:W-:Y:S02]  /*102e0*/  FFMA.FTZ R62, R33, c[0x0][0x23c], -R29.reuse ;  /* 0x00008f00213e7a23 */ /* 0x100fe4000001081d */
[----:B------:R-:W-:Y:S01]  /*102f0*/  FFMA.FTZ R93, R42, c[0x0][0x23c], -R29 ;  /* 0x00008f002a5d7a23 */ /* 0x000fe2000001081d */
[----:B------:R-:W2:Y:S01]  /*10300*/  MUFU.EX2 R20, R20 ;  /* 0x0000001400147308 */ /* 0x000ea20000000800 */
[--C-:B------:R-:W-:Y:S02]  /*10310*/  FFMA.FTZ R45, R192, c[0x0][0x23c], -R31.reuse ;  /* 0x00008f00c02d7a23 */ /* 0x100fe4000001081f */
[----:B------:R-:W-:Y:S02]  /*10320*/  FFMA.FTZ R36, R194, c[0x0][0x23c], -R31 ;  /* 0x00008f00c2247a23 */ /* 0x000fe4000001081f */
[----:B------:R-:W-:Y:S02]  /*10330*/  FFMA.FTZ R40, R178, c[0x0][0x23c], -R29 ;  /* 0x00008f00b2287a23 */ /* 0x000fe4000001081d */
[--C-:B------:R-:W-:Y:S02]  /*10340*/  FFMA.FTZ R67, R166, c[0x0][0x23c], -R31.reuse ;  /* 0x00008f00a6437a23 */ /* 0x100fe4000001081f */
[--C-:B------:R-:W-:Y:S01]  /*10350*/  FFMA.FTZ R61, R124, c[0x0][0x23c], -R31.reuse ;  /* 0x00008f007c3d7a23 */ /* 0x100fe2000001081f */
[----:B------:R-:W-:Y:S01]  /*10360*/  MUFU.EX2 R32, R32 ;  /* 0x0000002000207308 */ /* 0x000fe20000000800 */
[----:B------:R-:W-:Y:S02]  /*10370*/  FFMA.FTZ R23, R186, c[0x0][0x23c], -R31 ;  /* 0x00008f00ba177a23 */ /* 0x000fe4000001081f */
[----:B------:R-:W-:Y:S02]  /*10380*/  FFMA.FTZ R21, R188, c[0x0][0x23c], -R29 ;  /* 0x00008f00bc157a23 */ /* 0x000fe4000001081d */
[C---:B-1----:R-:W-:Y:S02]  /*10390*/  FMUL.FTZ R4, R6.reuse, R68 ;  /* 0x0000004406047220 */ /* 0x042fe40000410000 */
[C---:B------:R-:W-:Y:S02]  /*103a0*/  FMUL.FTZ R5, R6.reuse, R69 ;  /* 0x0000004506057220 */ /* 0x040fe40000410000 */
[C---:B------:R-:W-:Y:S01]  /*103b0*/  FMUL.FTZ R8, R6.reuse, R72 ;  /* 0x0000004806087220 */ /* 0x040fe20000410000 */
[----:B------:R-:W1:Y:S01]  /*103c0*/  MUFU.EX2 R23, R23 ;  /* 0x0000001700177308 */ /* 0x000e620000000800 */
[C---:B------:R-:W-:Y:S02]  /*103d0*/  FMUL.FTZ R9, R6.reuse, R73 ;  /* 0x0000004906097220 */ /* 0x040fe40000410000 */
[C---:B------:R-:W-:Y:S02]  /*103e0*/  FMUL.FTZ R12, R6.reuse, R76 ;  /* 0x0000004c060c7220 */ /* 0x040fe40000410000 */
[C---:B------:R-:W-:Y:S02]  /*103f0*/  FMUL.FTZ R13, R6.reuse, R77 ;  /* 0x0000004d060d7220 */ /* 0x040fe40000410000 */
[C---:B------:R-:W-:Y:S02]  /*10400*/  FMUL.FTZ R16, R6.reuse, R80 ;  /* 0x0000005006107220 */ /* 0x040fe40000410000 */
[----:B------:R-:W-:Y:S01]  /*10410*/  FMUL.FTZ R17, R6, R81 ;  /* 0x0000005106117220 */ /* 0x000fe20000410000 */
[----:B------:R-:W3:Y:S01]  /*10420*/  MUFU.EX2 R21, R21 ;  /* 0x0000001500157308 */ /* 0x000ee20000000800 */
[C---:B--2---:R-:W-:Y:S02]  /*10430*/  FMUL.FTZ R7, R20.reuse, R71 ;  /* 0x0000004714077220 */ /* 0x044fe40000410000 */
[C---:B------:R-:W-:Y:S02]  /*10440*/  FMUL.FTZ R10, R20.reuse, R74 ;  /* 0x0000004a140a7220 */ /* 0x040fe40000410000 */
[C---:B------:R-:W-:Y:S02]  /*10450*/  FMUL.FTZ R11, R20.reuse, R75 ;  /* 0x0000004b140b7220 */ /* 0x040fe40000410000 */
[C---:B------:R-:W-:Y:S02]  /*10460*/  FMUL.FTZ R14, R20.reuse, R78 ;  /* 0x0000004e140e7220 */ /* 0x040fe40000410000 */
[C---:B------:R-:W-:Y:S01]  /*10470*/  FMUL.FTZ R15, R20.reuse, R79 ;  /* 0x0000004f140f7220 */ /* 0x040fe20000410000 */
[----:B------:R-:W2:Y:S01]  /*10480*/  MUFU.EX2 R45, R45 ;  /* 0x0000002d002d7308 */ /* 0x000ea20000000800 */
[C---:B------:R-:W-:Y:S02]  /*10490*/  FMUL.FTZ R18, R20.reuse, R82 ;  /* 0x0000005214127220 */ /* 0x040fe40000410000 */
[----:B------:R-:W-:Y:S02]  /*104a0*/  FMUL.FTZ R19, R20, R83 ;  /* 0x0000005314137220 */ /* 0x000fe40000410000 */
[----:B-1----:R-:W-:Y:S02]  /*104b0*/  FFMA.FTZ R159, R6, R159, R23 ;  /* 0x0000009f069f7223 */ /* 0x002fe40000010017 */
[----:B------:R-:W-:Y:S02]  /*104c0*/  FMUL.FTZ R6, R20, R70 ;  /* 0x0000004614067220 */ /* 0x000fe40000410000 */
[--C-:B------:R-:W-:Y:S01]  /*104d0*/  FFMA.FTZ R76, R123, c[0x0][0x23c], -R31.reuse ;  /* 0x00008f007b4c7a23 */ /* 0x100fe2000001081f */
[----:B------:R-:W1:Y:S01]  /*104e0*/  MUFU.EX2 R36, R36 ;  /* 0x0000002400247308 */ /* 0x000e620000000800 */
[--C-:B------:R-:W-:Y:S02]  /*104f0*/  FFMA.FTZ R79, R125, c[0x0][0x23c], -R31.reuse ;  /* 0x00008f007d4f7a23 */ /* 0x100fe4000001081f */
[----:B------:R-:W-:Y:S02]  /*10500*/  FFMA.FTZ R74, R176, c[0x0][0x23c], -R31 ;  /* 0x00008f00b04a7a23 */ /* 0x000fe4000001081f */
[----:B---3--:R-:W-:Y:S01]  /*10510*/  FFMA.FTZ R157, R20, R157, R21 ;  /* 0x0000009d149d7223 */ /* 0x008fe20000010015 */
[C---:B------:R-:W-:Y:S01]  /*10520*/  F2FP.BF16.PACK_AB R20, R32.reuse, R23 ;  /* 0x000000172014723e */ /* 0x040fe200000010ff */
[----:B------:R-:W-:Y:S02]  /*10530*/  FADD.FTZ R32, R32, R159 ;  /* 0x0000009f20207221 */ /* 0x000fe40000010000 */
[----:B------:R-:W-:Y:S01]  /*10540*/  FFMA.FTZ R73, R174, c[0x0][0x23c], -R31 ;  /* 0x00008f00ae497a23 */ /* 0x000fe2000001081f */
[----:B------:R-:W3:Y:S01]  /*10550*/  MUFU.EX2 R76, R76 ;  /* 0x0000004c004c7308 */ /* 0x000ee20000000800 */
[--C-:B------:R-:W-:Y:S02]  /*10560*/  FFMA.FTZ R75, R172, c[0x0][0x23c], -R29.reuse ;  /* 0x00008f00ac4b7a23 */ /* 0x100fe4000001081d */
[----:B------:R-:W-:Y:S02]  /*10570*/  FFMA.FTZ R70, R170, c[0x0][0x23c], -R29 ;  /* 0x00008f00aa467a23 */ /* 0x000fe4000001081d */
[----:B--2---:R-:W-:Y:S02]  /*10580*/  FADD.FTZ R77, R45, R32 ;  /* 0x000000202d4d7221 */ /* 0x004fe40000010000 */
[----:B------:R-:W-:Y:S01]  /*10590*/  LDSM.16.MT88.4 R32, [R131+0x3800] ;  /* 0x003800008320783b */ /* 0x000fe20000004200 */
[----:B------:R-:W-:Y:S02]  /*105a0*/  FFMA.FTZ R72, R168, c[0x0][0x23c], -R31 ;  /* 0x00008f00a8487a23 */ /* 0x000fe4000001081f */
[----:B------:R-:W2:Y:S01]  /*105b0*/  MUFU.EX2 R79, R79 ;  /* 0x0000004f004f7308 */ /* 0x000ea20000000800 */
[--C-:B------:R-:W-:Y:S02]  /*105c0*/  FFMA.FTZ R68, R96, c[0x0][0x23c], -R29.reuse ;  /* 0x00008f0060447a23 */ /* 0x100fe4000001081d */
[----:B------:R-:W-:Y:S01]  /*105d0*/  FFMA.FTZ R44, R190, c[0x0][0x23c], -R29 ;  /* 0x00008f00be2c7a23 */ /* 0x000fe2000001081d */
[C---:B-1----:R-:W-:Y:S01]  /*105e0*/  F2FP.BF16.PACK_AB R22, R36.reuse, R45 ;  /* 0x0000002d2416723e */ /* 0x042fe200000010ff */
[----:B------:R-:W-:Y:S02]  /*105f0*/  FADD.FTZ R77, R36, R77 ;  /* 0x0000004d244d7221 */ /* 0x000fe40000010000 */
[--C-:B------:R-:W-:Y:S02]  /*10600*/  FFMA.FTZ R46, R182, c[0x0][0x23c], -R29.reuse ;  /* 0x00008f00b62e7a23 */ /* 0x100fe4000001081d */
[--C-:B------:R-:W-:Y:S01]  /*10610*/  FFMA.FTZ R51, R180, c[0x0][0x23c], -R29.reuse ;  /* 0x00008f00b4337a23 */ /* 0x100fe2000001081d */
[----:B------:R-:W1:Y:S01]  /*10620*/  MUFU.EX2 R44, R44 ;  /* 0x0000002c002c7308 */ /* 0x000e620000000800 */
[--C-:B------:R-:W-:Y:S02]  /*10630*/  FFMA.FTZ R55, R127, c[0x0][0x23c], -R29.reuse ;  /* 0x00008f007f377a23 */ /* 0x100fe4000001081d */
[----:B------:R-:W-:Y:S02]  /*10640*/  FFMA.FTZ R82, R100, c[0x0][0x23c], -R29 ;  /* 0x00008f0064527a23 */ /* 0x000fe4000001081d */
[----:B---3--:R-:W-:Y:S02]  /*10650*/  FADD.FTZ R36, R76, R77 ;  /* 0x0000004d4c247221 */ /* 0x008fe40000010000 */
[--C-:B------:R-:W-:Y:S02]  /*10660*/  FFMA.FTZ R77, R38, c[0x0][0x23c], -R31.reuse ;  /* 0x00008f00264d7a23 */ /* 0x100fe4000001081f */
[--C-:B------:R-:W-:Y:S01]  /*10670*/  FFMA.FTZ R81, R104, c[0x0][0x23c], -R31.reuse ;  /* 0x00008f0068517a23 */ /* 0x100fe2000001081f */
[----:B------:R-:W3:Y:S01]  /*10680*/  MUFU.EX2 R46, R46 ;  /* 0x0000002e002e7308 */ /* 0x000ee20000000800 */
[----:B------:R-:W-:Y:S02]  /*10690*/  FFMA.FTZ R80, R112, c[0x0][0x23c], -R31 ;  /* 0x00008f0070507a23 */ /* 0x000fe4000001081f */
[--C-:B------:R-:W-:Y:S02]  /*106a0*/  FFMA.FTZ R83, R108, c[0x0][0x23c], -R29.reuse ;  /* 0x00008f006c537a23 */ /* 0x100fe4000001081d */
[----:B--2---:R-:W-:Y:S02]  /*106b0*/  FADD.FTZ R94, R79, R36 ;  /* 0x000000244f5e7221 */ /* 0x004fe40000010000 */
[----:B------:R-:W-:Y:S02]  /*106c0*/  FFMA.FTZ R65, R97, c[0x0][0x23c], -R29 ;  /* 0x00008f0061417a23 */ /* 0x000fe4000001081d */
[----:B------:R-:W-:Y:S01]  /*106d0*/  FFMA.FTZ R60, R120, c[0x0][0x23c], -R31 ;  /* 0x00008f00783c7a23 */ /* 0x000fe2000001081f */
[----:B------:R-:W2:Y:S01]  /*106e0*/  MUFU.EX2 R51, R51 ;  /* 0x0000003300337308 */ /* 0x000ea20000000800 */
[--C-:B------:R-:W-:Y:S02]  /*106f0*/  FFMA.FTZ R58, R116, c[0x0][0x23c], -R29.reuse ;  /* 0x00008f00743a7a23 */ /* 0x100fe4000001081d */
[----:B------:R-:W-:Y:S01]  /*10700*/  FFMA.FTZ R71, R121, c[0x0][0x23c], -R29 ;  /* 0x00008f0079477a23 */ /* 0x000fe2000001081d */
[C---:B-1----:R-:W-:Y:S01]  /*10710*/  F2FP.BF16.PACK_AB R21, R44.reuse, R21 ;  /* 0x000000152c15723e */ /* 0x042fe200000010ff */
[----:B------:R-:W-:Y:S02]  /*10720*/  FADD.FTZ R157, R44, R157 ;  /* 0x0000009d2c9d7221 */ /* 0x000fe40000010000 */
[--C-:B------:R-:W-:Y:S02]  /*10730*/  FFMA.FTZ R59, R119, c[0x0][0x23c], -R31.reuse ;  /* 0x00008f00773b7a23 */ /* 0x100fe4000001081f */
[----:B------:R-:W-:Y:S01]  /*10740*/  FFMA.FTZ R50, R117, c[0x0][0x23c], -R31 ;  /* 0x00008f0075327a23 */ /* 0x000fe2000001081f */
[----:B------:R-:W1:Y:S01]  /*10750*/  MUFU.EX2 R55, R55 ;  /* 0x0000003700377308 */ /* 0x000e620000000800 */
[--C-:B------:R-:W-:Y:S02]  /*10760*/  FFMA.FTZ R53, R115, c[0x0][0x23c], -R29.reuse ;  /* 0x00008f0073357a23 */ /* 0x100fe4000001081d */
[----:B------:R-:W-:Y:S02]  /*10770*/  FFMA.FTZ R113, R113, c[0x0][0x23c], -R29 ;  /* 0x00008f0071717a23 */ /* 0x000fe4000001081d */
[----:B---3--:R-:W-:Y:S02]  /*10780*/  FADD.FTZ R78, R46, R157 ;  /* 0x0000009d2e4e7221 */ /* 0x008fe40000010000 */
[--C-:B------:R-:W-:Y:S02]  /*10790*/  FFMA.FTZ R49, R111, c[0x0][0x23c], -R31.reuse ;  /* 0x00008f006f317a23 */ /* 0x100fe4000001081f */
[----:B------:R-:W-:Y:S01]  /*107a0*/  FFMA.FTZ R66, R109, c[0x0][0x23c], -R31 ;  /* 0x00008f006d427a23 */ /* 0x000fe2000001081f */
[----:B------:R-:W3:Y:S01]  /*107b0*/  MUFU.EX2 R82, R82 ;  /* 0x0000005200527308 */ /* 0x000ee20000000800 */
[--C-:B------:R-:W-:Y:S02]  /*107c0*/  FFMA.FTZ R69, R107, c[0x0][0x23c], -R29.reuse ;  /* 0x00008f006b457a23 */ /* 0x100fe4000001081d */
[----:B------:R-:W-:Y:S01]  /*107d0*/  FFMA.FTZ R52, R105, c[0x0][0x23c], -R29 ;  /* 0x00008f0069347a23 */ /* 0x000fe2000001081d */
[C---:B--2---:R-:W-:Y:S01]  /*107e0*/  F2FP.BF16.PACK_AB R23, R51.reuse, R46 ;  /* 0x0000002e3317723e */ /* 0x044fe200000010ff */
[----:B------:R-:W-:Y:S02]  /*107f0*/  FADD.FTZ R78, R51, R78 ;  /* 0x0000004e334e7221 */ /* 0x000fe40000010000 */
[--C-:B------:R-:W-:Y:S02]  /*10800*/  FFMA.FTZ R57, R103, c[0x0][0x23c], -R31.reuse ;  /* 0x00008f0067397a23 */ /* 0x100fe4000001081f */
[--C-:B------:R-:W-:Y:S01]  /*10810*/  FFMA.FTZ R48, R101, c[0x0][0x23c], -R31.reuse ;  /* 0x00008f0065307a23 */ /* 0x100fe2000001081f */
[----:B------:R-:W-:Y:S01]  /*10820*/  MUFU.EX2 R81, R81 ;  /* 0x0000005100517308 */ /* 0x000fe20000000800 */
[C---:B------:R-:W-:Y:S05]  /*10830*/  HMMA.16816.F32.BF16 R4, R20.reuse, R24, R4 ;  /* 0x000000181404723c */ /* 0x040fea0000041804 */
[----:B-1----:R-:W-:Y:S02]  /*10840*/  FADD.FTZ R87, R55, R78 ;  /* 0x0000004e37577221 */ /* 0x002fe40000010000 */
[----:B------:R-:W-:Y:S01]  /*10850*/  FFMA.FTZ R78, R37, c[0x0][0x23c], -R31 ;  /* 0x00008f00254e7a23 */ /* 0x000fe2000001081f */
[C---:B------:R-:W-:Y:S01]  /*10860*/  HMMA.16816.F32.BF16 R8, R20.reuse, R26, R8 ;  /* 0x0000001a1408723c */ /* 0x040fe20000041808 */
[----:B------:R-:W1:Y:S01]  /*10870*/  MUFU.EX2 R80, R80 ;  /* 0x0000005000507308 */ /* 0x000e620000000800 */
[----:B------:R-:W2:Y:S02]  /*10880*/  LDSM.16.MT88.4 R24, [R131+0x3000] ;  /* 0x003000008318783b */ /* 0x000ea40000004200 */
[--C-:B------:R-:W-:Y:S02]  /*10890*/  FFMA.FTZ R45, R126, c[0x0][0x23c], -R29.reuse ;  /* 0x00008f007e2d7a23 */ /* 0x100fe4000001081d */
[--C-:B------:R-:W-:Y:S02]  /*108a0*/  FFMA.FTZ R44, R122, c[0x0][0x23c], -R29.reuse ;  /* 0x00008f007a2c7a23 */ /* 0x100fe4000001081d */
[----:B------:R-:W-:Y:S03]  /*108b0*/  FFMA.FTZ R92, R102, c[0x0][0x23c], -R29 ;  /* 0x00008f00665c7a23 */ /* 0x000fe6000001081d */
[----:B------:R-:W-:Y:S01]  /*108c0*/  MUFU.EX2 R83, R83 ;  /* 0x0000005300537308 */ /* 0x000fe20000000800 */
[--C-:B------:R-:W-:Y:S02]  /*108d0*/  FFMA.FTZ R54, R54, c[0x0][0x23c], -R31.reuse ;  /* 0x00008f0036367a23 */ /* 0x100fe4000001081f */
[--C-:B------:R-:W-:Y:S02]  /*108e0*/  FFMA.FTZ R47, R118, c[0x0][0x23c], -R31.reuse ;  /* 0x00008f00762f7a23 */ /* 0x100fe4000001081f */
[----:B------:R-:W-:Y:S02]  /*108f0*/  FFMA.FTZ R64, R114, c[0x0][0x23c], -R31 ;  /* 0x00008f0072407a23 */ /* 0x000fe4000001081f */
[----:B------:R-:W-:Y:S02]  /*10900*/  FFMA.FTZ R51, R106, c[0x0][0x23c], -R29 ;  /* 0x00008f006a337a23 */ /* 0x000fe4000001081d */
[--C-:B------:R-:W-:Y:S01]  /*10910*/  FFMA.FTZ R110, R110, c[0x0][0x23c], -R31.reuse ;  /* 0x00008f006e6e7a23 */ /* 0x100fe2000001081f */
[----:B------:R-:W4:Y:S01]  /*10920*/  MUFU.EX2 R40, R40 ;  /* 0x0000002800287308 */ /* 0x000f220000000800 */
[----:B------:R-:W-:Y:S02]  /*10930*/  FFMA.FTZ R95, R163, c[0x0][0x23c], -R31 ;  /* 0x00008f00a35f7a23 */ /* 0x000fe4000001081f */
[----:B------:R-:W-:Y:S02]  /*10940*/  FFMA.FTZ R96, R164, c[0x0][0x23c], -R29 ;  /* 0x00008f00a4607a23 */ /* 0x000fe4000001081d */
[----:B------:R-:W-:Y:S02]  /*10950*/  FFMA.FTZ R158, R158, c[0x0][0x23c], -R31 ;  /* 0x00008f009e9e7a23 */ /* 0x000fe4000001081f */
[--C-:B------:R-:W-:Y:S02]  /*10960*/  FFMA.FTZ R97, R156, c[0x0][0x23c], -R29.reuse ;  /* 0x00008f009c617a23 */ /* 0x100fe4000001081d */
[--C-:B------:R-:W-:Y:S01]  /*10970*/  FFMA.FTZ R28, R28, c[0x0][0x23c], -R29.reuse ;  /* 0x00008f001c1c7a23 */ /* 0x100fe2000001081d */
[----:B------:R-:W-:Y:S10]  /*10980*/  MUFU.EX2 R74, R74 ;  /* 0x0000004a004a7308 */ /* 0x000ff40000000800 */
[----:B------:R-:W5:Y:S01]  /*10990*/  MUFU.EX2 R73, R73 ;  /* 0x0000004900497308 */ /* 0x000f620000000800 */
[C---:B--2---:R-:W-:Y:S08]  /*109a0*/  HMMA.16816.F32.BF16 R12, R20.reuse, R24, R12 ;  /* 0x00000018140c723c */ /* 0x044ff0000004180c */
[----:B------:R-:W-:Y:S01]  /*109b0*/  HMMA.16816.F32.BF16 R16, R20, R26, R16 ;  /* 0x0000001a1410723c */ /* 0x000fe20000041810 */
[----:B------:R-:W-:Y:S01]  /*109c0*/  MUFU.EX2 R75, R75 ;  /* 0x0000004b004b7308 */ /* 0x000fe20000000800 */
[----:B------:R-:W2:Y:S05]  /*109d0*/  LDSM.16.MT88.4 R24, [R132+0x3400] ;  /* 0x003400008418783b */ /* 0x000eaa0000004200 */
[----:B------:R-:W-:Y:S01]  /*109e0*/  F2FP.BF16.PACK_AB R20, R79, R76 ;  /* 0x0000004c4f14723e */ /* 0x000fe200000010ff */
[--C-:B------:R-:W-:Y:S01]  /*109f0*/  FFMA.FTZ R76, R39, c[0x0][0x23c], -R29.reuse ;  /* 0x00008f00274c7a23 */ /* 0x100fe2000001081d */
[----:B---3--:R-:W-:Y:S01]  /*10a00*/  F2FP.BF16.PACK_AB R21, R82, R55 ;  /* 0x000000375215723e */ /* 0x008fe200000010ff */
[----:B------:R-:W-:Y:S01]  /*10a10*/  LDSM.16.MT88.4 R36, [R131+0x3c00] ;  /* 0x003c00008324783b */ /* 0x000fe20000004200 */
[----:B------:R-:W3:Y:S01]  /*10a20*/  MUFU.EX2 R70, R70 ;  /* 0x0000004600467308 */ /* 0x000ee20000000800 */
[----:B------:R-:W-:Y:S01]  /*10a30*/  FFMA.FTZ R79, R43, c[0x0][0x23c], -R29 ;  /* 0x00008f002b4f7a23 */ /* 0x000fe2000001081d */
[----:B-1----:R-:W-:Y:S01]  /*10a40*/  F2FP.BF16.PACK_AB R22, R80, R81 ;  /* 0x000000515016723e */ /* 0x002fe200000010ff */
[----:B------:R-:W-:Y:S01]  /*10a50*/  FADD.FTZ R82, R82, R87 ;  /* 0x0000005752527221 */ /* 0x000fe20000010000 */
[C---:B----4-:R-:W-:Y:S01]  /*10a60*/  F2FP.BF16.PACK_AB R23, R40.reuse, R83 ;  /* 0x000000532817723e */ /* 0x050fe200000010ff */
[----:B------:R-:W-:Y:S02]  /*10a70*/  FFMA.FTZ R87, R41, c[0x0][0x23c], -R31 ;  /* 0x00008f0029577a23 */ /* 0x000fe4000001081f */
[----:B------:R-:W-:Y:S02]  /*10a80*/  FADD.FTZ R83, R83, R82 ;  /* 0x0000005253537221 */ /* 0x000fe40000010000 */
[----:B------:R-:W-:Y:S01]  /*10a90*/  FADD.FTZ R81, R81, R94 ;  /* 0x0000005e51517221 */ /* 0x000fe20000010000 */
[----:B------:R-:W-:Y:S01]  /*10aa0*/  MUFU.EX2 R72, R72 ;  /* 0x0000004800487308 */ /* 0x000fe20000000800 */
[----:B------:R-:W-:Y:S02]  /*10ab0*/  FADD.FTZ R40, R40, R83 ;  /* 0x0000005328287221 */ /* 0x000fe40000010000 */
[----:B------:R-:W-:Y:S02]  /*10ac0*/  FADD.FTZ R81, R80, R81 ;  /* 0x0000005150517221 */ /* 0x000fe40000010000 */
[----:B------:R-:W-:Y:S02]  /*10ad0*/  FFMA.FTZ R94, R30, c[0x0][0x23c], -R29 ;  /* 0x00008f001e5e7a23 */ /* 0x000fe4000001081d */
[--C-:B------:R-:W-:Y:S02]  /*10ae0*/  FFMA.FTZ R30, R165, c[0x0][0x23c], -R31.reuse ;  /* 0x00008f00a51e7a23 */ /* 0x100fe4000001081f */
[----:B------:R-:W-:Y:S01]  /*10af0*/  FFMA.FTZ R31, R162, c[0x0][0x23c], -R31 ;  /* 0x00008f00a21f7a23 */ /* 0x000fe2000001081f */
[----:B------:R-:W1:Y:S01]  /*10b00*/  MUFU.EX2 R67, R67 ;  /* 0x0000004300437308 */ /* 0x000e620000000800 */
[----:B------:R-:W-:Y:S09]  /*10b10*/  FFMA.FTZ R29, R3, c[0x0][0x23c], -R29 ;  /* 0x00008f00031d7a23 */ /* 0x000ff2000001081d */
[----:B------:R-:W-:Y:S01]  /*10b20*/  MUFU.EX2 R68, R68 ;  /* 0x0000004400447308 */ /* 0x000fe20000000800 */
[C---:B--2---:R-:W-:Y:S08]  /*10b30*/  HMMA.16816.F32.BF16 R4, R20.reuse, R24, R4 ;  /* 0x000000181404723c */ /* 0x044ff00000041804 */
[C---:B------:R-:W-:Y:S01]  /*10b40*/  HMMA.16816.F32.BF16 R8, R20.reuse, R26, R8 ;  /* 0x0000001a1408723c */ /* 0x040fe20000041808 */
[----:B------:R-:W2:Y:S01]  /*10b50*/  MUFU.EX2 R65, R65 ;  /* 0x0000004100417308 */ /* 0x000ea20000000800 */
[----:B------:R-:W4:Y:S09]  /*10b60*/  LDSM.16.MT88.4 R24, [R131+0x3400] ;  /* 0x003400008318783b */ /* 0x000f320000004200 */
[----:B------:R-:W-:Y:S10]  /*10b70*/  MUFU.EX2 R61, R61 ;  /* 0x0000003d003d7308 */ /* 0x000ff40000000800 */
[----:B------:R-:W1:Y:S10]  /*10b80*/  MUFU.EX2 R60, R60 ;  /* 0x0000003c003c7308 */ /* 0x000e740000000800 */
[----:B------:R-:W-:Y:S10]  /*10b90*/  MUFU.EX2 R58, R58 ;  /* 0x0000003a003a7308 */ /* 0x000ff40000000800 */
[----:B------:R-:W2:Y:S01]  /*10ba0*/  MUFU.EX2 R71, R71 ;  /* 0x0000004700477308 */ /* 0x000ea20000000800 */
[C---:B----4-:R-:W-:Y:S08]  /*10bb0*/  HMMA.16816.F32.BF16 R12, R20.reuse, R24, R12 ;  /* 0x00000018140c723c */ /* 0x050ff0000004180c */
[----:B------:R-:W-:Y:S01]  /*10bc0*/  HMMA.16816.F32.BF16 R16, R20, R26, R16 ;  /* 0x0000001a1410723c */ /* 0x000fe20000041810 */
[----:B------:R-:W-:Y:S01]  /*10bd0*/  MUFU.EX2 R59, R59 ;  /* 0x0000003b003b7308 */ /* 0x000fe20000000800 */
[----:B------:R-:W4:Y:S05]  /*10be0*/  LDSM.16.MT88.4 R24, [R132+0x3800] ;  /* 0x003800008418783b */ /* 0x000f2a0000004200 */
[----:B-----5:R-:W-:Y:S01]  /*10bf0*/  F2FP.BF16.PACK_AB R20, R73, R74 ;  /* 0x0000004a4914723e */ /* 0x020fe200000010ff */
[----:B------:R-:W-:Y:S01]  /*10c00*/  FADD.FTZ R74, R74, R81 ;  /* 0x000000514a4a7221 */ /* 0x000fe20000010000 */
[C---:B---3--:R-:W-:Y:S02]  /*10c10*/  F2FP.BF16.PACK_AB R21, R70.reuse, R75 ;  /* 0x0000004b4615723e */ /* 0x048fe400000010ff */
[----:B------:R-:W3:Y:S01]  /*10c20*/  MUFU.EX2 R50, R50 ;  /* 0x0000003200327308 */ /* 0x000ee20000000800 */
[----:B------:R-:W-:Y:S01]  /*10c30*/  FADD.FTZ R75, R75, R40 ;  /* 0x000000284b4b7221 */ /* 0x000fe20000010000 */
[----:B-1----:R-:W-:Y:S01]  /*10c40*/  F2FP.BF16.PACK_AB R22, R67, R72 ;  /* 0x000000484316723e */ /* 0x002fe200000010ff */
[----:B------:R-:W-:Y:S01]  /*10c50*/  LDSM.16.MT88.4 R40, [R131+0x4400] ;  /* 0x004400008328783b */ /* 0x000fe20000004200 */
[----:B------:R-:W-:Y:S01]  /*10c60*/  FADD.FTZ R73, R73, R74 ;  /* 0x0000004a49497221 */ /* 0x000fe20000010000 */
[----:B--2---:R-:W-:Y:S01]  /*10c70*/  F2FP.BF16.PACK_AB R23, R65, R68 ;  /* 0x000000444117723e */ /* 0x004fe200000010ff */
[----:B------:R-:W-:Y:S02]  /*10c80*/  FADD.FTZ R75, R70, R75 ;  /* 0x0000004b464b7221 */ /* 0x000fe40000010000 */
[----:B------:R-:W-:Y:S02]  /*10c90*/  FADD.FTZ R72, R72, R73 ;  /* 0x0000004948487221 */ /* 0x000fe40000010000 */
[----:B------:R-:W-:Y:S01]  /*10ca0*/  MUFU.EX2 R53, R53 ;  /* 0x0000003500357308 */ /* 0x000fe20000000800 */
[----:B------:R-:W-:Y:S02]  /*10cb0*/  FADD.FTZ R68, R68, R75 ;  /* 0x0000004b44447221 */ /* 0x000fe40000010000 */
[----:B------:R-:W-:Y:S02]  /*10cc0*/  FADD.FTZ R72, R67, R72 ;  /* 0x0000004843487221 */ /* 0x000fe40000010000 */
[----:B------:R-:W-:Y:S05]  /*10cd0*/  FADD.FTZ R65, R65, R68 ;  /* 0x0000004441417221 */ /* 0x000fea0000010000 */
[----:B------:R-:W1:Y:S10]  /*10ce0*/  MUFU.EX2 R46, R113 ;  /* 0x00000071002e7308 */ /* 0x000e740000000800 */
[----:B------:R-:W-:Y:S01]  /*10cf0*/  MUFU.EX2 R49, R49 ;  /* 0x0000003100317308 */ /* 0x000fe20000000800 */
[C---:B----4-:R-:W-:Y:S08]  /*10d00*/  HMMA.16816.F32.BF16 R4, R20.reuse, R24, R4 ;  /* 0x000000181404723c */ /* 0x050ff00000041804 */
[C---:B------:R-:W-:Y:S01]  /*10d10*/  HMMA.16816.F32.BF16 R8, R20.reuse, R26, R8 ;  /* 0x0000001a1408723c */ /* 0x040fe20000041808 */
[----:B------:R-:W2:Y:S01]  /*10d20*/  MUFU.EX2 R66, R66 ;  /* 0x0000004200427308 */ /* 0x000ea20000000800 */
[----:B------:R-:W4:Y:S06]  /*10d30*/  LDSM.16.MT88.4 R24, [R132+0x3c00] ;  /* 0x003c00008418783b */ /* 0x000f2c0000004200 */
[C---:B------:R-:W-:Y:S03]  /*10d40*/  HMMA.16816.F32.BF16 R12, R20.reuse, R32, R12 ;  /* 0x00000020140c723c */ /* 0x040fe6000004180c */
[----:B------:R-:W-:Y:S05]  /*10d50*/  MUFU.EX2 R69, R69 ;  /* 0x0000004500457308 */ /* 0x000fea0000000800 */
[----:B------:R-:W-:Y:S01]  /*10d60*/  HMMA.16816.F32.BF16 R16, R20, R34, R16 ;  /* 0x000000221410723c */ /* 0x000fe20000041810 */
[----:B------:R-:W5:Y:S04]  /*10d70*/  LDSM.16.MT88.4 R32, [R132+0x4000] ;  /* 0x004000008420783b */ /* 0x000f680000004200 */
[----:B------:R-:W2:Y:S02]  /*10d80*/  MUFU.EX2 R52, R52 ;  /* 0x0000003400347308 */ /* 0x000ea40000000800 */
[----:B------:R-:W-:Y:S01]  /*10d90*/  F2FP.BF16.PACK_AB R20, R60, R61 ;  /* 0x0000003d3c14723e */ /* 0x000fe200000010ff */
[----:B------:R-:W-:Y:S01]  /*10da0*/  FADD.FTZ R61, R61, R72 ;  /* 0x000000483d3d7221 */ /* 0x000fe20000010000 */
[----:B------:R-:W-:Y:S01]  /*10db0*/  F2FP.BF16.PACK_AB R21, R71, R58 ;  /* 0x0000003a4715723e */ /* 0x000fe200000010ff */
[----:B------:R-:W-:Y:S02]  /*10dc0*/  LDSM.16.MT88.4 R72, [R132+0x4c00] ;  /* 0x004c00008448783b */ /* 0x000fe40000004200 */
[----:B---3--:R-:W-:Y:S01]  /*10dd0*/  F2FP.BF16.PACK_AB R22, R50, R59 ;  /* 0x0000003b3216723e */ /* 0x008fe200000010ff */
[----:B------:R-:W-:Y:S01]  /*10de0*/  FADD.FTZ R60, R60, R61 ;  /* 0x0000003d3c3c7221 */ /* 0x000fe20000010000 */
[----:B-1----:R-:W-:Y:S01]  /*10df0*/  F2FP.BF16.PACK_AB R23, R46, R53 ;  /* 0x000000352e17723e */ /* 0x002fe200000010ff */
[----:B------:R-:W-:Y:S02]  /*10e00*/  MUFU.EX2 R57, R57 ;  /* 0x0000003900397308 */ /* 0x000fe40000000800 */
[----:B------:R-:W-:Y:S04]  /*10e10*/  FADD.FTZ R59, R59, R60 ;  /* 0x0000003c3b3b7221 */ /* 0x000fe80000010000 */
[----:B------:R-:W-:Y:S04]  /*10e20*/  FADD.FTZ R50, R50, R59 ;  /* 0x0000003b32327221 */ /* 0x000fe80000010000 */
[----:B------:R-:W1:Y:S01]  /*10e30*/  MUFU.EX2 R48, R48 ;  /* 0x0000003000307308 */ /* 0x000e620000000800 */
[C---:B----4-:R-:W-:Y:S08]  /*10e40*/  HMMA.16816.F32.BF16 R4, R20.reuse, R24, R4 ;  /* 0x000000181404723c */ /* 0x050ff00000041804 */
[C---:B------:R-:W-:Y:S01]  /*10e50*/  HMMA.16816.F32.BF16 R8, R20.reuse, R26, R8 ;  /* 0x0000001a1408723c */ /* 0x040fe20000041808 */
[----:B------:R-:W-:Y:S01]  /*10e60*/  MUFU.EX2 R45, R45 ;  /* 0x0000002d002d7308 */ /* 0x000fe20000000800 */
[----:B------:R-:W3:Y:S06]  /*10e70*/  LDSM.16.MT88.4 R24, [R131+0x4000] ;  /* 0x004000008318783b */ /* 0x000eec0000004200 */
[C---:B------:R-:W-:Y:S03]  /*10e80*/  HMMA.16816.F32.BF16 R12, R20.reuse, R36, R12 ;  /* 0x00000024140c723c */ /* 0x040fe6000004180c */
[----:B------:R-:W4:Y:S05]  /*10e90*/  MUFU.EX2 R44, R44 ;  /* 0x0000002c002c7308 */ /* 0x000f2a0000000800 */
[----:B------:R-:W-:Y:S01]  /*10ea0*/  HMMA.16816.F32.BF16 R16, R20, R38, R16 ;  /* 0x000000261410723c */ /* 0x000fe20000041810 */
[----:B------:R-:W3:Y:S04]  /*10eb0*/  LDSM.16.MT88.4 R36, [R132+0x4400] ;  /* 0x004400008424783b */ /* 0x000ee80000004200 */
[----:B------:R-:W-:Y:S02]  /*10ec0*/  MUFU.EX2 R47, R47 ;  /* 0x0000002f002f7308 */ /* 0x000fe40000000800 */
[----:B--2---:R-:W-:Y:S01]  /*10ed0*/  F2FP.BF16.PACK_AB R20, R66, R49 ;  /* 0x000000314214723e */ /* 0x004fe200000010ff */
[----:B------:R-:W-:Y:S01]  /*10ee0*/  FADD.FTZ R49, R49, R50 ;  /* 0x0000003231317221 */ /* 0x000fe20000010000 */
[----:B------:R-:W-:Y:S03]  /*10ef0*/  F2FP.BF16.PACK_AB R21, R52, R69 ;  /* 0x000000453415723e */ /* 0x000fe600000010ff */
[----:B-1----:R-:W-:Y:S01]  /*10f00*/  F2FP.BF16.PACK_AB R22, R48, R57 ;  /* 0x000000393016723e */ /* 0x002fe200000010ff */
[----:B------:R-:W-:Y:S02]  /*10f10*/  FADD.FTZ R66, R66, R49 ;  /* 0x0000003142427221 */ /* 0x000fe40000010000 */
[----:B------:R-:W1:Y:S02]  /*10f20*/  MUFU.EX2 R64, R64 ;  /* 0x0000004000407308 */ /* 0x000e640000000800 */
[----:B------:R-:W-:Y:S01]  /*10f30*/  FADD.FTZ R57, R57, R66 ;  /* 0x0000004239397221 */ /* 0x000fe20000010000 */
[----:B----4-:R-:W-:Y:S03]  /*10f40*/  F2FP.BF16.PACK_AB R23, R44, R45 ;  /* 0x0000002d2c17723e */ /* 0x010fe600000010ff */
[----:B------:R-:W-:Y:S04]  /*10f50*/  FADD.FTZ R48, R48, R57 ;  /* 0x0000003930307221 */ /* 0x000fe80000010000 */
[----:B------:R-:W-:Y:S01]  /*10f60*/  MUFU.EX2 R63, R63 ;  /* 0x0000003f003f7308 */ /* 0x000fe20000000800 */
[C---:B-----5:R-:W-:Y:S08]  /*10f70*/  HMMA.16816.F32.BF16 R4, R20.reuse, R32, R4 ;  /* 0x000000201404723c */ /* 0x060ff00000041804 */
[C---:B------:R-:W-:Y:S01]  /*10f80*/  HMMA.16816.F32.BF16 R8, R20.reuse, R34, R8 ;  /* 0x000000221408723c */ /* 0x040fe20000041808 */
[----:B------:R-:W2:Y:S01]  /*10f90*/  MUFU.EX2 R62, R62 ;  /* 0x0000003e003e7308 */ /* 0x000ea20000000800 */
[----:B------:R-:W-:Y:S06]  /*10fa0*/  LDSM.16.MT88.4 R32, [R131+0x4800] ;  /* 0x004800008320783b */ /* 0x000fec0000004200 */
[C---:B---3--:R-:W-:Y:S03]  /*10fb0*/  HMMA.16816.F32.BF16 R12, R20.reuse, R24, R12 ;  /* 0x00000018140c723c */ /* 0x048fe6000004180c */
[----:B------:R-:W-:Y:S05]  /*10fc0*/  MUFU.EX2 R56, R56 ;  /* 0x0000003800387308 */ /* 0x000fea0000000800 */
[----:B------:R-:W-:Y:S01]  /*10fd0*/  HMMA.16816.F32.BF16 R16, R20, R26, R16 ;  /* 0x0000001a1410723c */ /* 0x000fe20000041810 */
[----:B------:R-:W3:Y:S04]  /*10fe0*/  LDSM.16.MT88.4 R24, [R132+0x4800] ;  /* 0x004800008418783b */ /* 0x000ee80000004200 */
[----:B------:R-:W4:Y:S02]  /*10ff0*/  MUFU.EX2 R55, R110 ;  /* 0x0000006e00377308 */ /* 0x000f240000000800 */
[----:B-1----:R-:W-:Y:S01]  /*11000*/  F2FP.BF16.PACK_AB R20, R64, R47 ;  /* 0x0000002f4014723e */ /* 0x002fe200000010ff */
[----:B------:R-:W-:Y:S01]  /*11010*/  FADD.FTZ R47, R47, R48 ;  /* 0x000000302f2f7221 */ /* 0x000fe20000010000 */
[----:B--2---:R-:W-:Y:S03]  /*11020*/  F2FP.BF16.PACK_AB R21, R62, R63 ;  /* 0x0000003f3e15723e */ /* 0x004fe600000010ff */
[----:B------:R-:W-:Y:S03]  /*11030*/  FADD.FTZ R47, R64, R47 ;  /* 0x0000002f402f7221 */ /* 0x000fe60000010000 */
[----:B------:R-:W-:Y:S10]  /*11040*/  MUFU.EX2 R51, R51 ;  /* 0x0000003300337308 */ /* 0x000ff40000000800 */
[----:B------:R-:W1:Y:S01]  /*11050*/  MUFU.EX2 R76, R76 ;  /* 0x0000004c004c7308 */ /* 0x000e620000000800 */
[C---:B----4-:R-:W-:Y:S01]  /*11060*/  F2FP.BF16.PACK_AB R22, R55.reuse, R56 ;  /* 0x000000383716723e */ /* 0x050fe200000010ff */
[----:B------:R-:W-:Y:S04]  /*11070*/  FADD.FTZ R56, R56, R47 ;  /* 0x0000002f38387221 */ /* 0x000fe80000010000 */
[----:B------:R-:W-:Y:S04]  /*11080*/  FADD.FTZ R55, R55, R56 ;  /* 0x0000003837377221 */ /* 0x000fe80000010000 */
[----:B------:R-:W-:Y:S10]  /*11090*/  MUFU.EX2 R78, R78 ;  /* 0x0000004e004e7308 */ /* 0x000ff40000000800 */
[----:B------:R-:W2:Y:S01]  /*110a0*/  MUFU.EX2 R77, R77 ;  /* 0x0000004d004d7308 */ /* 0x000ea20000000800 */
[----:B-1----:R-:W-:Y:S09]  /*110b0*/  F2FP.BF16.PACK_AB R23, R76, R51 ;  /* 0x000000334c17723e */ /* 0x002ff200000010ff */
[----:B------:R-:W-:Y:S01]  /*110c0*/  MUFU.EX2 R79, R79 ;  /* 0x0000004f004f7308 */ /* 0x000fe20000000800 */
[C---:B------:R-:W-:Y:S08]  /*110d0*/  HMMA.16816.F32.BF16 R4, R20.reuse, R36, R4 ;  /* 0x000000241404723c */ /* 0x040ff00000041804 */
[C---:B------:R-:W-:Y:S01]  /*110e0*/  HMMA.16816.F32.BF16 R8, R20.reuse, R38, R8 ;  /* 0x000000261408723c */ /* 0x040fe20000041808 */
[----:B------:R-:W1:Y:S06]  /*110f0*/  MUFU.EX2 R92, R92 ;  /* 0x0000005c005c7308 */ /* 0x000e6c0000000800 */
[----:B------:R-:W-:Y:S01]  /*11100*/  FADD.FTZ R38, R58, R65 ;  /* 0x000000413a267221 */ /* 0x000fe20000010000 */
[C---:B------:R-:W-:Y:S03]  /*11110*/  HMMA.16816.F32.BF16 R12, R20.reuse, R40, R12 ;  /* 0x00000028140c723c */ /* 0x040fe6000004180c */
[----:B------:R-:W-:Y:S01]  /*11120*/  MUFU.EX2 R87, R87 ;  /* 0x0000005700577308 */ /* 0x000fe20000000800 */
[----:B------:R-:W-:Y:S04]  /*11130*/  FADD.FTZ R38, R71, R38 ;  /* 0x0000002647267221 */ /* 0x000fe80000010000 */
[----:B------:R-:W-:Y:S04]  /*11140*/  HMMA.16816.F32.BF16 R16, R20, R42, R16 ;  /* 0x0000002a1410723c */ /* 0x000fe80000041810 */
[----:B------:R-:W-:Y:S01]  /*11150*/  FADD.FTZ R53, R53, R38 ;  /* 0x0000002635357221 */ /* 0x000fe20000010000 */
[----:B------:R-:W4:Y:S02]  /*11160*/  MUFU.EX2 R54, R54 ;  /* 0x0000003600367308 */ /* 0x000f240000000800 */
        /* <DEDUP_REMOVED lines=10> */
[----:B----4-:R-:W-:Y:S03]  /*11210*/  F2FP.BF16.PACK_AB R22, R54, R87 ;  /* 0x000000573616723e */ /* 0x010fe600000010ff */
[----:B------:R-:W-:Y:S03]  /*11220*/  FADD.FTZ R62, R62, R63 ;  /* 0x0000003f3e3e7221 */ /* 0x000fe60000010000 */
[----:B------:R-:W-:Y:S01]  /*11230*/  MUFU.EX2 R30, R30 ;  /* 0x0000001e001e7308 */ /* 0x000fe20000000800 */
[----:B------:R-:W-:Y:S04]  /*11240*/  FADD.FTZ R51, R51, R62 ;  /* 0x0000003e33337221 */ /* 0x000fe80000010000 */
[----:B------:R-:W-:Y:S04]  /*11250*/  FADD.FTZ R76, R76, R51 ;  /* 0x000000334c4c7221 */ /* 0x000fe80000010000 */
[----:B------:R-:W-:Y:S01]  /*11260*/  FADD.FTZ R79, R79, R76 ;  /* 0x0000004c4f4f7221 */ /* 0x000fe20000010000 */
[----:B------:R-:W2:Y:S03]  /*11270*/  MUFU.EX2 R95, R95 ;  /* 0x0000005f005f7308 */ /* 0x000ea60000000800 */
[----:B------:R-:W-:Y:S01]  /*11280*/  FADD.FTZ R92, R92, R79 ;  /* 0x0000004f5c5c7221 */ /* 0x000fe20000010000 */
[----:B-1----:R-:W-:Y:S06]  /*11290*/  F2FP.BF16.PACK_AB R23, R94, R93 ;  /* 0x0000005d5e17723e */ /* 0x002fec00000010ff */
[----:B------:R-:W-:Y:S01]  /*112a0*/  MUFU.EX2 R96, R96 ;  /* 0x0000006000607308 */ /* 0x000fe20000000800 */
[C---:B---3--:R-:W-:Y:S08]  /*112b0*/  HMMA.16816.F32.BF16 R4, R20.reuse, R24, R4 ;  /* 0x000000181404723c */ /* 0x048ff00000041804 */
[C---:B------:R-:W-:Y:S01]  /*112c0*/  HMMA.16816.F32.BF16 R8, R20.reuse, R26, R8 ;  /* 0x0000001a1408723c */ /* 0x040fe20000041808 */
[----:B------:R-:W1:Y:S01]  /*112d0*/  MUFU.EX2 R97, R97 ;  /* 0x0000006100617308 */ /* 0x000e620000000800 */
[----:B------:R-:W3:Y:S02]  /*112e0*/  LDSM.16.MT88.4 R24, [R131+0x4c00] ;  /* 0x004c00008318783b */ /* 0x000ee40000004200 */
[----:B--2---:R-:W-:Y:S04]  /*112f0*/  F2FP.BF16.PACK_AB R80, R95, R30 ;  /* 0x0000001e5f50723e */ /* 0x004fe800000010ff */
[C---:B------:R-:W-:Y:S03]  /*11300*/  HMMA.16816.F32.BF16 R12, R20.reuse, R32, R12 ;  /* 0x00000020140c723c */ /* 0x040fe6000004180c */
[----:B------:R-:W-:Y:S05]  /*11310*/  MUFU.EX2 R36, R158 ;  /* 0x0000009e00247308 */ /* 0x000fea0000000800 */
[----:B------:R-:W-:Y:S05]  /*11320*/  HMMA.16816.F32.BF16 R16, R20, R34, R16 ;  /* 0x000000221410723c */ /* 0x000fea0000041810 */
[----:B------:R-:W2:Y:S01]  /*11330*/  MUFU.EX2 R31, R31 ;  /* 0x0000001f001f7308 */ /* 0x000ea20000000800 */
[----:B-1----:R-:W-:Y:S09]  /*11340*/  F2FP.BF16.PACK_AB R81, R97, R96 ;  /* 0x000000606151723e */ /* 0x002ff200000010ff */
[----:B------:R-:W-:Y:S10]  /*11350*/  MUFU.EX2 R28, R28 ;  /* 0x0000001c001c7308 */ /* 0x000ff40000000800 */
[----:B------:R-:W1:Y:S01]  /*11360*/  MUFU.EX2 R29, R29 ;  /* 0x0000001d001d7308 */ /* 0x000e620000000800 */
[----:B--2---:R-:W-:Y:S02]  /*11370*/  F2FP.BF16.PACK_AB R82, R31, R36 ;  /* 0x000000241f52723e */ /* 0x004fe400000010ff */
[----:B-1----:R-:W-:Y:S07]  /*11380*/  F2FP.BF16.PACK_AB R83, R29, R28 ;  /* 0x0000001c1d53723e */ /* 0x002fee00000010ff */
[C---:B------:R-:W-:Y:S07]  /*11390*/  HMMA.16816.F32.BF16 R68, R80.reuse, R72, R4 ;  /* 0x000000485044723c */ /* 0x040fee0000041804 */
[----:B------:R-:W-:Y:S01]  /*113a0*/  FADD.FTZ R4, R78, R55 ;  /* 0x000000374e047221 */ /* 0x000fe20000010000 */
[C---:B------:R-:W-:Y:S04]  /*113b0*/  HMMA.16816.F32.BF16 R72, R80.reuse, R74, R8 ;  /* 0x0000004a5048723c */ /* 0x040fe80000041808 */
[----:B------:R-:W-:Y:S02]  /*113c0*/  FADD.FTZ R4, R77, R4 ;  /* 0x000000044d047221 */ /* 0x000fe40000010000 */
[----:B------:R-:W-:Y:S02]  /*113d0*/  FADD.FTZ R5, R93, R92 ;  /* 0x0000005c5d057221 */ /* 0x000fe40000010000 */
[----:B------:R-:W-:Y:S01]  /*113e0*/  FADD.FTZ R3, R87, R4 ;  /* 0x0000000457037221 */ /* 0x000fe20000010000 */
[C---:B---3--:R-:W-:Y:S03]  /*113f0*/  HMMA.16816.F32.BF16 R76, R80.reuse, R24, R12 ;  /* 0x00000018504c723c */ /* 0x048fe6000004180c */
[----:B------:R-:W-:Y:S01]  /*11400*/  FADD.FTZ R3, R54, R3 ;  /* 0x0000000336037221 */ /* 0x000fe20000010000 */
[----:B------:R-:W-:Y:S01]  /*11410*/  MOV R87, R0 ;  /* 0x0000000000577202 */ /* 0x000fe20000000f00 */
        /* <DEDUP_REMOVED lines=10> */
[----:B------:R-:W-:-:S05]  /*114c0*/  @P0 BRA `(.L_x_4096) ;  /* 0xffffcfc000000947 */ /* 0x000fca000383ffff */
.L_x_4092:
        /* <DEDUP_REMOVED lines=140> */
.L_x_4098:
[----:B-1----:R-:W-:Y:S05]  /*11d90*/  BSYNC B0 ;  /* 0x0000000000007941 */ /* 0x002fea0003800000 */
.L_x_4097:
        /* <DEDUP_REMOVED lines=23> */
.L_x_4099:
        /* <DEDUP_REMOVED lines=15> */
.L_x_5239:


//--------------------- .text._ZN5flash24flash_fwd_splitkv_kernelI23Flash_fwd_kernel_traitsILi32ELi64ELi128ELi4ELb0ELb0EN7cutlass10bfloat16_tE19Flash_kernel_traitsILi32ELi64ELi128ELi4ES3_EELb1ELb0ELb0ELb1ELb1ELb0ELb0ELb0EEEvNS_16Flash_fwd_paramsE --------------------------
	.section	.text._ZN5flash24flash_fwd_splitkv_kernelI23Flash_fwd_kernel_traitsILi32ELi64ELi128ELi4ELb0ELb0EN7cutlass10bfloat16_tE19Flash_kernel_traitsILi32ELi64ELi128ELi4ES3_EELb1ELb0ELb0ELb1ELb1ELb0ELb0ELb0EEEvNS_16Flash_fwd_paramsE,"ax",@progbits
	.sectioninfo	@"SHI_REGISTERS=168"
	.align	128
        .global         _ZN5flash24flash_fwd_splitkv_kernelI23Flash_fwd_kernel_traitsILi32ELi64ELi128ELi4ELb0ELb0EN7cutlass10bfloat16_tE19Flash_kernel_traitsILi32ELi64ELi128ELi4ES3_EELb1ELb0ELb0ELb1ELb1ELb0ELb0ELb0EEEvNS_16Flash_fwd_paramsE
        .type           _ZN5flash24flash_fwd_splitkv_kernelI23Flash_fwd_kernel_traitsILi32ELi64ELi128ELi4ELb0ELb0EN7cutlass10bfloat16_tE19Flash_kernel_traitsILi32ELi64ELi128ELi4ES3_EELb1ELb0ELb0ELb1ELb1ELb0ELb0ELb0EEEvNS_16Flash_fwd_paramsE,@function
        .size           _ZN5flash24flash_fwd_splitkv_kernelI23Flash_fwd_kernel_traitsILi32ELi64ELi128ELi4ELb0ELb0EN7cutlass10bfloat16_tE19Flash_kernel_traitsILi32ELi64ELi128ELi4ES3_EELb1ELb0ELb0ELb1ELb1ELb0ELb0ELb0EEEvNS_16Flash_fwd_paramsE,(.L_x_5240 - _ZN5flash24flash_fwd_splitkv_kernelI23Flash_fwd_kernel_traitsILi32ELi64ELi128ELi4ELb0ELb0EN7cutlass10bfloat16_tE19Flash_kernel_traitsILi32ELi64ELi128ELi4ES3_EELb1ELb0ELb0ELb1ELb1ELb0ELb0ELb0EEEvNS_16Flash_fwd_paramsE)
        .other          _ZN5flash24flash_fwd_splitkv_kernelI23Flash_fwd_kernel_traitsILi32ELi64ELi128ELi4ELb0ELb0EN7cutlass10bfloat16_tE19Flash_kernel_traitsILi32ELi64ELi128ELi4ES3_EELb1ELb0ELb0ELb1ELb1ELb0ELb0ELb0EEEvNS_16Flash_fwd_paramsE,@"STO_CUDA_ENTRY STV_DEFAULT"
_ZN5flash24flash_fwd_splitkv_kernelI23Flash_fwd_kernel_traitsILi32ELi64ELi128ELi4ELb0ELb0EN7cutlass10bfloat16_tE19Flash_kernel_traitsILi32ELi64ELi128ELi4ES3_EELb1ELb0ELb0ELb1ELb1ELb0ELb0ELb0EEEvNS_16Flash_fwd_paramsE:
.text._ZN5flash24flash_fwd_splitkv_kernelI23Flash_fwd_kernel_traitsILi32ELi64ELi128ELi4ELb0ELb0EN7cutlass10bfloat16_tE19Flash_kernel_traitsILi32ELi64ELi128ELi4ES3_EELb1ELb0ELb0ELb1ELb1ELb0ELb0ELb0EEEvNS_16Flash_fwd_paramsE:
        /* <DEDUP_REMOVED lines=11> */
[----:B------:R-:W-:Y:S01]  /*00b0*/  @P2 IMAD.WIDE R2, R29, R0, c[0x0][0x258] ;  /* 0x000096001d022625 */ /* 0x000fe200078e0200 */
[----:B------:R-:W2:Y:S05]  /*00c0*/  @P0 LDG.E R13, [R4.64] ;  /* 0x0000000c040d0981 */ /* 0x000eaa000c1e1900 */
[----:B------:R-:W2:Y:S01]  /*00d0*/  @P2 LDG.E R2, [R2.64] ;  /* 0x0000000c02022981 */ /* 0x000ea2000c1e1900 */
[----:B------:R-:W-:-:S03]  /*00e0*/  @!P2 ISETP.NE.U32.AND P1, PT, RZ, c[0x0][0x268], PT ;  /* 0x00009a00ff00aa0c */ /* 0x000fc60003f25070 */
[----:B------:R-:W1:Y:S01]  /*00f0*/  S2R R17, SR_CTAID.X ;  /* 0x0000000000117919 */ /* 0x000e620000002500 */
[----:B------:R-:W-:-:S04]  /*0100*/  @!P2 ISETP.NE.AND.EX P1, PT, RZ, c[0x0][0x26c], PT, P1 ;  /* 0x00009b00ff00aa0c */ /* 0x000fc80003f25310 */
[----:B------:R-:W-:Y:S01]  /*0110*/  @!P2 SEL R0, RZ, c[0x0][0x21c], !P1 ;  /* 0x00008700ff00aa07 */ /* 0x000fe20004800000 */
[----:B-1----:R-:W-:-:S05]  /*0120*/  IMAD.SHL.U32 R90, R17, 0x40, RZ ;  /* 0x00000040115a7824 */ /* 0x002fca00078e00ff */
[----:B------:R-:W-:Y:S01]  /*0130*/  ISETP.GE.AND P0, PT, R90, c[0x0][0x214], PT ;  /* 0x000085005a007a0c */ /* 0x000fe20003f06270 */
[--C-:B--2---:R-:W-:Y:S01]  /*0140*/  @P2 IMAD.IADD R87, R2, 0x1, -R13.reuse ;  /* 0x0000000102572824 */ /* 0x104fe200078e0a0d */
[----:B------:R-:W-:-:S11]  /*0150*/  @!P2 IADD3 R87, R0, c[0x0][0x218], -R13 ;  /* 0x000086000057aa10 */ /* 0x000fd60007ffe80d */
        /* <DEDUP_REMOVED lines=26> */
[----:B------:R-:W-:Y:S01]  /*0300*/  LOP3.LUT P3, RZ, R86, 0x3, RZ, 0xc0, !PT ;  /* 0x0000000356ff7812 */ /* 0x000fe2000786c0ff */
[----:B------:R-:W-:Y:S01]  /*0310*/  IMAD R0, R0, c[0x0][0x1e0], RZ ;  /* 0x0000780000007a24 */ /* 0x000fe200078e02ff */
[----:B------:R-:W-:Y:S02]  /*0320*/  LOP3.LUT R3, R2, 0x1ffffffc, RZ, 0xc0, !PT ;  /* 0x1ffffffc02037812 */ /* 0x000fe400078ec0ff */
[----:B------:R-:W-:Y:S01]  /*0330*/  SHF.R.S32.HI R2, RZ, 0x2, R2 ;  /* 0x00000002ff027819 */ /* 0x000fe20000011402 */
[----:B------:R-:W-:Y:S01]  /*0340*/  IMAD R5, R29, c[0x0][0x1e4], R0 ;  /* 0x000079001d057a24 */ /* 0x000fe200078e0200 */
[----:B------:R-:W-:Y:S01]  /*0350*/  IADD3 R7, -R90, c[0x0][0x214], RZ ;  /* 0x000085005a077a10 */ /* 0x000fe20007ffe1ff */
[----:B------:R-:W-:Y:S01]  /*0360*/  IMAD.IADD R10, R86, 0x1, -R3 ;  /* 0x00000001560a7824 */ /* 0x000fe200078e0a03 */
[----:B------:R-:W-:-:S02]  /*0370*/  SHF.R.S32.HI R3, RZ, 0x1f, R90 ;  /* 0x0000001fff037819 */ /* 0x000fc4000001145a */
[----:B------:R-:W-:Y:S01]  /*0380*/  SHF.R.S32.HI R0, RZ, 0x1f, R2 ;  /* 0x0000001fff007819 */ /* 0x000fe20000011402 */
[----:B------:R-:W-:Y:S01]  /*0390*/  IMAD.SHL.U32 R10, R10, 0x8, RZ ;  /* 0x000000080a0a7824 */ /* 0x000fe200078e00ff */
[----:B------:R-:W-:Y:S01]  /*03a0*/  ISETP.GE.OR P2, PT, R2, R7, P3 ;  /* 0x000000070200720c */ /* 0x000fe20001f46670 */
[----:B------:R-:W-:-:S03]  /*03b0*/  IMAD R3, R3, c[0x0][0x1e8], RZ ;  /* 0x00007a0003037a24 */ /* 0x000fc600078e02ff */
[----:B------:R-:W-:Y:S01]  /*03c0*/  SHF.R.S32.HI R11, RZ, 0x1f, R10 ;  /* 0x0000001fff0b7819 */ /* 0x000fe2000001140a */
[----:B------:R-:W-:-:S04]  /*03d0*/  IMAD R3, R90, c[0x0][0x1ec], R3 ;  /* 0x00007b005a037a24 */ /* 0x000fc800078e0203 */
        /* <DEDUP_REMOVED lines=8> */
[----:B------:R-:W-:Y:S01]  /*0460*/  IMAD R5, R0, c[0x0][0x1e8], RZ ;  /* 0x00007a0000057a24 */ /* 0x000fe200078e02ff */
[----:B------:R-:W-:Y:S01]  /*0470*/  IADD3 R11, R11, R3, RZ ;  /* 0x000000030b0b7210 */ /* 0x000fe20007ffe0ff */
[----:B------:R-:W-:Y:S02]  /*0480*/  IMAD R3, R29, c[0x0][0x1c0], R4 ;  /* 0x000070001d037a24 */ /* 0x000fe400078e0204 */
[C---:B------:R-:W-:Y:S02]  /*0490*/  IMAD R5, R2.reuse, c[0x0][0x1ec], R5 ;  /* 0x00007b0002057a24 */ /* 0x040fe400078e0205 */
[----:B------:R-:W-:Y:S02]  /*04a0*/  IMAD R3, R3, c[0x0][0x214], R90 ;  /* 0x0000850003037a24 */ /* 0x000fe400078e025a */
[----:B------:R-:W-:-:S03]  /*04b0*/  IMAD.WIDE.U32 R10, R2, c[0x0][0x1e8], R10 ;  /* 0x00007a00020a7a25 */ /* 0x000fc600078e000a */
[----:B------:R-:W-:Y:S01]  /*04c0*/  IADD3 R6, P0, R3, R2, RZ ;  /* 0x0000000203067210 */ /* 0x000fe20007f1e0ff */
[----:B------:R-:W-:Y:S01]  /*04d0*/  IMAD.MOV.U32 R4, RZ, RZ, 0x40 ;  /* 0x00000040ff047424 */ /* 0x000fe200078e00ff */
[----:B------:R-:W-:Y:S01]  /*04e0*/  LEA R8, P1, R10, c[0x0][0x1d0], 0x1 ;  /* 0x000074000a087a11 */ /* 0x000fe200078208ff */
[----:B------:R-:W-:Y:S01]  /*04f0*/  IMAD.IADD R5, R11, 0x1, R5 ;  /* 0x000000010b057824 */ /* 0x000fe200078e0205 */
[----:B------:R-:W-:Y:S01]  /*0500*/  IADD3 R2, R2, 0x20, RZ ;  /* 0x0000002002027810 */ /* 0x000fe20007ffe0ff */
[----:B------:R-:W-:Y:S01]  /*0510*/  IMAD.WIDE.U32 R12, R4, c[0x0][0x1e8], RZ ;  /* 0x00007a00040c7a25 */ /* 0x000fe200078e00ff */
[----:B------:R-:W-:Y:S02]  /*0520*/  LEA.HI.X.SX32 R3, R3, R0, 0x1, P0 ;  /* 0x0000000003037211 */ /* 0x000fe400000f0eff */
[----:B------:R-:W-:Y:S01]  /*0530*/  LEA.HI.X R9, R10, c[0x0][0x1d4], R5, 0x1, P1 ;  /* 0x000075000a097a11 */ /* 0x000fe200008f0c05 */
[----:B------:R-:W-:Y:S01]  /*0540*/  IMAD R5, R4, c[0x0][0x1ec], RZ ;  /* 0x00007b0004057a24 */ /* 0x000fe200078e02ff */
[----:B------:R-:W-:-:S02]  /*0550*/  ISETP.GE.OR P3, PT, R2, R7, P3 ;  /* 0x000000070200720c */ /* 0x000fc40001f66670 */
[----:B------:R-:W-:Y:S01]  /*0560*/  LEA R10, P0, R6, c[0x0][0x200], 0x2 ;  /* 0x00008000060a7a11 */ /* 0x000fe200078010ff */
[----:B------:R1:W-:Y:S01]  /*0570*/  STG.E.128 [R8.64], RZ ;  /* 0x000000ff08007986 */ /* 0x0003e2000c101d0c */
[----:B------:R-:W-:Y:S02]  /*0580*/  IADD3 R4, P1, R8, R12, RZ ;  /* 0x0000000c08047210 */ /* 0x000fe40007f3e0ff */
        /* <DEDUP_REMOVED lines=9> */
.L_x_4100:
        /* <DEDUP_REMOVED lines=19> */
.L_x_4101:
[----:B-1----:R-:W-:Y:S01]  /*0750*/  IABS R2, c[0x0][0x2d0] ;  /* 0x0000b40000027a13 */ /* 0x002fe20000000000 */
[----:B------:R-:W-:Y:S05]  /*0760*/  @P6 BRA `(.L_x_4102) ;  /* 0x0000049000006947 */ /* 0x000fea0003800000 */
        /* <DEDUP_REMOVED lines=27> */
[----:B------:R-:W-:-:S03]  /*0920*/  IMAD.MOV R3, RZ, RZ, -R3 ;  /* 0x000000ffff037224 */ /* 0x000fc600078e0a03 */
[----:B------:R-:W1:Y:S01]  /*0930*/  I2F.RP R7, R0 ;  /* 0x0000000000077306 */ /* 0x000e620000209400 */
[----:B------:R-:W-:-:S05]  /*0940*/  IMAD R14, R3, c[0x0][0x2d0], R14 ;  /* 0x0000b400030e7a24 */ /* 0x000fca00078e020e */
[----:B------:R-:W-:Y:S02]  /*0950*/  SHF.R.S32.HI R3, RZ, 0x1f, R14 ;  /* 0x0000001fff037819 */ /* 0x000fe4000001140e */
        /* <DEDUP_REMOVED lines=21> */
[----:B------:R-:W-:-:S04]  /*0ab0*/  @!P1 LOP3.LUT R10, RZ, c[0x0][0x1c8], RZ, 0x33, !PT ;  /* 0x00007200ff0a9a12 */ /* 0x000fc800078e33ff */
[----:B------:R-:W-:-:S05]  /*0ac0*/  SHF.R.S32.HI R15, RZ, 0x1f, R10 ;  /* 0x0000001fff0f7819 */ /* 0x000fca000001140a */
[----:B------:R-:W-:-:S04]  /*0ad0*/  IMAD R21, R15, c[0x0][0x1b0], RZ ;  /* 0x00006c000f157a24 */ /* 0x000fc800078e02ff */
[----:B------:R-:W-:Y:S01]  /*0ae0*/  IMAD R21, R10, c[0x0][0x1b4], R21 ;  /* 0x00006d000a157a24 */ /* 0x000fe200078e0215 */
[----:B--2---:R-:W-:Y:S01]  /*0af0*/  SHF.R.S32.HI R25, RZ, 0x1f, R26 ;  /* 0x0000001fff197819 */ /* 0x004fe2000001141a */
[----:B------:R-:W-:-:S04]  /*0b00*/  IMAD.WIDE.U32 R6, R26, c[0x0][0x180], RZ ;  /* 0x000060001a067a25 */ /* 0x000fc800078e00ff */
[C---:B------:R-:W-:Y:S02]  /*0b10*/  IMAD R5, R25.reuse, c[0x0][0x180], RZ ;  /* 0x0000600019057a24 */ /* 0x040fe400078e02ff */
[----:B------:R-:W-:Y:S02]  /*0b20*/  IMAD R25, R25, c[0x0][0x188], RZ ;  /* 0x0000620019197a24 */ /* 0x000fe400078e02ff */
[----:B------:R-:W-:Y:S02]  /*0b30*/  IMAD R0, R26, c[0x0][0x184], R5 ;  /* 0x000061001a007a24 */ /* 0x000fe400078e0205 */
[----:B------:R-:W-:Y:S02]  /*0b40*/  IMAD R5, R3, c[0x0][0x198], RZ ;  /* 0x0000660003057a24 */ /* 0x000fe400078e02ff */
[----:B------:R-:W-:Y:S02]  /*0b50*/  IMAD.IADD R7, R7, 0x1, R0 ;  /* 0x0000000107077824 */ /* 0x000fe400078e0200 */
[----:B------:R-:W-:-:S02]  /*0b60*/  IMAD R5, R14, c[0x0][0x19c], R5 ;  /* 0x000067000e057a24 */ /* 0x000fc400078e0205 */
[----:B------:R-:W-:-:S04]  /*0b70*/  IMAD.WIDE.U32 R6, R14, c[0x0][0x198], R6 ;  /* 0x000066000e067a25 */ /* 0x000fc800078e0006 */
[C---:B------:R-:W-:Y:S01]  /*0b80*/  IMAD R25, R26.reuse, c[0x0][0x18c], R25 ;  /* 0x000063001a197a24 */ /* 0x040fe200078e0219 */
[----:B------:R-:W-:Y:S01]  /*0b90*/  IADD3 R7, R7, R5, RZ ;  /* 0x0000000507077210 */ /* 0x000fe20007ffe0ff */
[----:B------:R-:W-:-:S04]  /*0ba0*/  IMAD.WIDE.U32 R26, R26, c[0x0][0x188], RZ ;  /* 0x000062001a1a7a25 */ /* 0x000fc800078e00ff */
[----:B------:R-:W-:-:S04]  /*0bb0*/  IMAD.WIDE.U32 R6, R10, c[0x0][0x1b0], R6 ;  /* 0x00006c000a067a25 */ /* 0x000fc800078e0006 */
[----:B------:R-:W-:Y:S01]  /*0bc0*/  IMAD.IADD R25, R27, 0x1, R25 ;  /* 0x000000011b197824 */ /* 0x000fe200078e0219 */
[----:B------:R-:W-:Y:S01]  /*0bd0*/  IADD3 R21, R7, R21, RZ ;  /* 0x0000001507157210 */ /* 0x000fe20007ffe0ff */
[----:B------:R-:W-:Y:S01]  /*0be0*/  IMAD.MOV.U32 R20, RZ, RZ, R6 ;  /* 0x000000ffff147224 */ /* 0x000fe200078e0006 */
[----:B------:R-:W-:Y:S05]  /*0bf0*/  BRA `(.L_x_4103) ;  /* 0x0000033000007947 */ /* 0x000fea0003800000 */
.L_x_4102:
[----:B------:R-:W-:Y:S01]  /*0c00*/  IABS R12, c[0x0][0x1c8] ;  /* 0x00007200000c7a13 */ /* 0x000fe20000000000 */
[----:B------:R-:W-:Y:S01]  /*0c10*/  IMAD.MOV.U32 R6, RZ, RZ, RZ ;  /* 0x000000ffff067224 */ /* 0x000fe200078e00ff */
[----:B------:R-:W-:Y:S02]  /*0c20*/  LEA R14, R84, 0xffffff80, 0x7 ;  /* 0xffffff80540e7811 */ /* 0x000fe400078e38ff */
[----:B------:R-:W1:Y:S01]  /*0c30*/  I2F.RP R8, R12 ;  /* 0x0000000c00087306 */ /* 0x000e620000209400 */
[----:B-----5:R-:W-:-:S07]  /*0c40*/  SHF.R.S32.HI R25, RZ, 0x1f, R0 ;  /* 0x0000001fff197819 */ /* 0x020fce0000011400 */
[----:B-1----:R-:W1:Y:S02]  /*0c50*/  MUFU.RCP R7, R8 ;  /* 0x0000000800077308 */ /* 0x002e640000001000 */
[----:B-1----:R-:W-:Y:S02]  /*0c60*/  IADD3 R7, R7, 0xffffffe, RZ ;  /* 0x0ffffffe07077810 */ /* 0x002fe40007ffe0ff */
[----:B------:R-:W-:-:S04]  /*0c70*/  IADD3 R8, P1, R13, R14, RZ ;  /* 0x0000000e0d087210 */ /* 0x000fc80007f3e0ff */
[----:B------:R-:W1:Y:S02]  /*0c80*/  F2I.FTZ.U32.TRUNC.NTZ R7, R7 ;  /* 0x0000000700077305 */ /* 0x000e64000021f000 */
[----:B-1----:R-:W-:-:S05]  /*0c90*/  IADD3 R3, RZ, -R7, RZ ;  /* 0x80000007ff037210 */ /* 0x002fca0007ffe0ff */
[----:B------:R-:W-:Y:S01]  /*0ca0*/  IMAD R5, R3, R12, RZ ;  /* 0x0000000c03057224 */ /* 0x000fe200078e02ff */
[----:B------:R-:W-:-:S03]  /*0cb0*/  IABS R3, R4 ;  /* 0x0000000400037213 */ /* 0x000fc60000000000 */
[----:B------:R-:W-:-:S06]  /*0cc0*/  IMAD.HI.U32 R6, R7, R5, R6 ;  /* 0x0000000507067227 */ /* 0x000fcc00078e0006 */
[----:B------:R-:W-:Y:S01]  /*0cd0*/  IMAD.HI.U32 R10, R6, R3, RZ ;  /* 0x00000003060a7227 */ /* 0x000fe200078e00ff */
[----:B------:R-:W-:-:S04]  /*0ce0*/  SHF.R.S32.HI R6, RZ, 0x1f, R13 ;  /* 0x0000001fff067819 */ /* 0x000fc8000001140d */
[----:B------:R-:W-:-:S05]  /*0cf0*/  IADD3 R5, -R10, RZ, RZ ;  /* 0x000000ff0a057210 */ /* 0x000fca0007ffe1ff */
[----:B------:R-:W-:Y:S01]  /*0d00*/  IMAD R5, R12, R5, R3 ;  /* 0x000000050c057224 */ /* 0x000fe200078e0203 */
[----:B------:R-:W-:-:S04]  /*0d10*/  SHF.R.S32.HI R3, RZ, 0x1f, R14 ;  /* 0x0000001fff037819 */ /* 0x000fc8000001140e */
[----:B------:R-:W-:Y:S02]  /*0d20*/  ISETP.GT.U32.AND P0, PT, R12, R5, PT ;  /* 0x000000050c00720c */ /* 0x000fe40003f04070 */
[C---:B------:R-:W-:Y:S01]  /*0d30*/  IADD3.X R7, R6.reuse, R3, RZ, P1, !PT ;  /* 0x0000000306077210 */ /* 0x040fe20000ffe4ff */
[----:B------:R-:W-:-:S04]  /*0d40*/  IMAD R6, R6, c[0x0][0x1a0], RZ ;  /* 0x0000680006067a24 */ /* 0x000fc800078e02ff */
[----:B------:R-:W-:Y:S02]  /*0d50*/  IMAD R7, R7, c[0x0][0x198], RZ ;  /* 0x0000660007077a24 */ /* 0x000fe400078e02ff */
[----:B------:R-:W-:-:S04]  /*0d60*/  IMAD R6, R13, c[0x0][0x1a4], R6 ;  /* 0x000069000d067a24 */ /* 0x000fc800078e0206 */
[----:B------:R-:W-:Y:S01]  /*0d70*/  @!P0 IMAD.IADD R5, R5, 0x1, -R12 ;  /* 0x0000000105058824 */ /* 0x000fe200078e0a0c */
[----:B------:R-:W-:Y:S02]  /*0d80*/  @!P0 IADD3 R10, R10, 0x1, RZ ;  /* 0x000000010a0a8810 */ /* 0x000fe40007ffe0ff */
[----:B------:R-:W-:Y:S02]  /*0d90*/  ISETP.NE.AND P0, PT, RZ, c[0x0][0x1c8], PT ;  /* 0x00007200ff007a0c */ /* 0x000fe40003f05270 */
[----:B------:R-:W-:Y:S01]  /*0da0*/  ISETP.GE.U32.AND P2, PT, R5, R12, PT ;  /* 0x0000000c0500720c */ /* 0x000fe20003f46070 */
[----:B------:R-:W-:Y:S01]  /*0db0*/  IMAD.WIDE.U32 R12, R13, c[0x0][0x1a0], RZ ;  /* 0x000068000d0c7a25 */ /* 0x000fe200078e00ff */
[----:B------:R-:W-:-:S04]  /*0dc0*/  LOP3.LUT R5, R4, c[0x0][0x1c8], RZ, 0x3c, !PT ;  /* 0x0000720004057a12 */ /* 0x000fc800078e3cff */
[----:B------:R-:W-:Y:S01]  /*0dd0*/  ISETP.GE.AND P1, PT, R5, RZ, PT ;  /* 0x000000ff0500720c */ /* 0x000fe20003f26270 */
[C---:B------:R-:W-:Y:S02]  /*0de0*/  IMAD R5, R8.reuse, c[0x0][0x19c], R7 ;  /* 0x0000670008057a24 */ /* 0x040fe400078e0207 */
[----:B------:R-:W-:-:S04]  /*0df0*/  IMAD.WIDE.U32 R8, R8, c[0x0][0x198], RZ ;  /* 0x0000660008087a25 */ /* 0x000fc800078e00ff */
[----:B------:R-:W-:Y:S01]  /*0e00*/  @P2 IADD3 R10, R10, 0x1, RZ ;  /* 0x000000010a0a2810 */ /* 0x000fe20007ffe0ff */
[----:B------:R-:W-:Y:S02]  /*0e10*/  IMAD.IADD R9, R9, 0x1, R5 ;  /* 0x0000000109097824 */ /* 0x000fe400078e0205 */
[----:B------:R-:W-:Y:S02]  /*0e20*/  IMAD R5, R25, c[0x0][0x180], RZ ;  /* 0x0000600019057a24 */ /* 0x000fe400078e02ff */
[----:B------:R-:W-:Y:S01]  /*0e30*/  IMAD.WIDE.U32 R8, R0, c[0x0][0x180], R8 ;  /* 0x0000600000087a25 */ /* 0x000fe200078e0008 */
[----:B------:R-:W-:Y:S02]  /*0e40*/  @!P1 IADD3 R10, -R10, RZ, RZ ;  /* 0x000000ff0a0a9210 */ /* 0x000fe40007ffe1ff */
[----:B------:R-:W-:Y:S01]  /*0e50*/  @!P0 LOP3.LUT R10, RZ, c[0x0][0x1c8], RZ, 0x33, !PT ;  /* 0x00007200ff0a8a12 */ /* 0x000fe200078e33ff */
[----:B------:R-:W-:Y:S02]  /*0e60*/  IMAD R5, R0, c[0x0][0x184], R5 ;  /* 0x0000610000057a24 */ /* 0x000fe400078e0205 */
[----:B------:R-:W-:Y:S01]  /*0e70*/  IMAD.IADD R7, R13, 0x1, R6 ;  /* 0x000000010d077824 */ /* 0x000fe200078e0206 */
[----:B------:R-:W-:Y:S01]  /*0e80*/  SHF.R.S32.HI R15, RZ, 0x1f, R10 ;  /* 0x0000001fff0f7819 */ /* 0x000fe2000001140a */
[----:B------:R-:W-:Y:S01]  /*0e90*/  IMAD R25, R25, c[0x0][0x188], RZ ;  /* 0x0000620019197a24 */ /* 0x000fe200078e02ff */
[----:B------:R-:W-:Y:S01]  /*0ea0*/  IADD3 R9, R9, R5, RZ ;  /* 0x0000000509097210 */ /* 0x000fe20007ffe0ff */
[----:B------:R-:W-:-:S02]  /*0eb0*/  IMAD.MOV.U32 R6, RZ, RZ, R12 ;  /* 0x000000ffff067224 */ /* 0x000fc400078e000c */
[----:B------:R-:W-:Y:S02]  /*0ec0*/  IMAD R5, R15, c[0x0][0x1b0], RZ ;  /* 0x00006c000f057a24 */ /* 0x000fe400078e02ff */
[C---:B------:R-:W-:Y:S02]  /*0ed0*/  IMAD R25, R0.reuse, c[0x0][0x18c], R25 ;  /* 0x0000630000197a24 */ /* 0x040fe400078e0219 */
[----:B------:R-:W-:-:S04]  /*0ee0*/  IMAD.WIDE.U32 R26, R0, c[0x0][0x188], R6 ;  /* 0x00006200001a7a25 */ /* 0x000fc800078e0006 */
[----:B------:R-:W-:Y:S01]  /*0ef0*/  IMAD.WIDE.U32 R20, R10, c[0x0][0x1b0], R8 ;  /* 0x00006c000a147a25 */ /* 0x000fe200078e0008 */
[----:B------:R-:W-:-:S03]  /*0f00*/  IADD3 R25, R27, R25, RZ ;  /* 0x000000191b197210 */ /* 0x000fc60007ffe0ff */
[----:B------:R-:W-:-:S05]  /*0f10*/  IMAD R5, R10, c[0x0][0x1b4], R5 ;  /* 0x00006d000a057a24 */ /* 0x000fca00078e0205 */
[----:B------:R-:W-:Y:S02]  /*0f20*/  IADD3 R21, R21, R5, RZ ;  /* 0x0000000515157210 */ /* 0x000fe40007ffe0ff */
.L_x_4103:
[----:B------:R-:W-:Y:S01]  /*0f30*/  SHF.R.S32.HI R11, RZ, 0x1f, R86 ;  /* 0x0000001fff0b7819 */ /* 0x000fe20000011456 */
[----:B------:R-:W-:Y:S01]  /*0f40*/  IMAD R15, R15, c[0x0][0x1b8], RZ ;  /* 0x00006e000f0f7a24 */ /* 0x000fe200078e02ff */
[----:B------:R-:W-:Y:S01]  /*0f50*/  SHF.R.S32.HI R0, RZ, 0x1f, R29 ;  /* 0x0000001fff007819 */ /* 0x000fe2000001141d */
[----:B------:R-:W-:Y:S01]  /*0f60*/  ULDC.64 UR6, c[0x0][0x198] ;  /* 0x0000660000067ab9 */ /* 0x000fe20000000a00 */
[CC--:B------:R-:W-:Y:S01]  /*0f70*/  LEA.HI R27, R11.reuse, R86.reuse, RZ, 0x2 ;  /* 0x000000560b1b7211 */ /* 0x0c0fe200078f10ff */
[----:B------:R-:W-:Y:S01]  /*0f80*/  USHF.L.U32 UR9, UR6, 0x6, URZ ;  /* 0x0000000606097899 */ /* 0x000fe2000800063f */
[CC--:B------:R-:W-:Y:S01]  /*0f90*/  LEA.HI R9, R11.reuse, R86.reuse, RZ, 0x3 ;  /* 0x000000560b097211 */ /* 0x0c0fe200078f18ff */
[----:B------:R-:W-:Y:S01]  /*0fa0*/  IMAD R0, R0, c[0x0][0x178], RZ ;  /* 0x00005e0000007a24 */ /* 0x000fe200078e02ff */
[-C--:B------:R-:W-:Y:S01]  /*0fb0*/  LEA.HI R7, R11, R86.reuse, RZ, 0x4 ;  /* 0x000000560b077211 */ /* 0x080fe200078f20ff */
[----:B------:R-:W-:Y:S01]  /*0fc0*/  UMOV UR8, 0x6 ;  /* 0x0000000600087882 */ /* 0x000fe20000000000 */
[----:B------:R-:W-:Y:S01]  /*0fd0*/  LOP3.LUT R23, R27, 0xfffffffc, RZ, 0xc0, !PT ;  /* 0xfffffffc1b177812 */ /* 0x000fe200078ec0ff */
[----:B------:R-:W-:Y:S01]  /*0fe0*/  USHF.L.U64.HI UR7, UR6, UR8, UR7 ;  /* 0x0000000806077299 */ /* 0x000fe20008010207 */
[----:B------:R-:W-:Y:S01]  /*0ff0*/  SHF.R.S32.HI R5, RZ, 0x3, R9 ;  /* 0x00000003ff057819 */ /* 0x000fe20000011409 */
[----:B------:R-:W-:Y:S01]  /*1000*/  ULDC.64 UR4, c[0x0][0x1a0] ;  /* 0x0000680000047ab9 */ /* 0x000fe20000000a00 */
[----:B------:R-:W-:Y:S01]  /*1010*/  LOP3.LUT R13, R7, 0xfffffff0, RZ, 0xc0, !PT ;  /* 0xfffffff0070d7812 */ /* 0x000fe200078ec0ff */
[C---:B------:R-:W-:Y:S01]  /*1020*/  IMAD.IADD R144, R86.reuse, 0x1, -R23 ;  /* 0x0000000156907824 */ /* 0x040fe200078e0a17 */
[----:B------:R-:W-:Y:S01]  /*1030*/  SHF.R.S32.HI R18, RZ, 0x2, R27 ;  /* 0x00000002ff127819 */ /* 0x000fe2000001141b */
[----:B------:R-:W-:Y:S01]  /*1040*/  IMAD.SHL.U32 R5, R5, 0x40, RZ ;  /* 0x0000004005057824 */ /* 0x000fe200078e00ff */
[----:B------:R-:W-:Y:S01]  /*1050*/  LEA.HI R88, R11, R86, RZ, 0x5 ;  /* 0x000000560b587211 */ /* 0x000fe200078f28ff */
[----:B------:R-:W-:Y:S01]  /*1060*/  IMAD.IADD R6, R86, 0x1, -R13 ;  /* 0x0000000156067824 */ /* 0x000fe200078e0a0d */
[----:B------:R-:W-:Y:S01]  /*1070*/  LEA.HI R27, R27, R18, RZ, 0x1 ;  /* 0x000000121b1b7211 */ /* 0x000fe200078f08ff */
[----:B------:R-:W-:Y:S01]  /*1080*/  IMAD.SHL.U32 R144, R144, 0x8, RZ ;  /* 0x0000000890907824 */ /* 0x000fe200078e00ff */
        /* <DEDUP_REMOVED lines=8> */
[----:B------:R-:W-:Y:S02]  /*1110*/  SHF.R.S32.HI R5, RZ, 0x1f, R6 ;  /* 0x0000001fff057819 */ /* 0x000fe40000011406 */
[----:B------:R-:W-:Y:S01]  /*1120*/  LOP3.LUT R27, R27, 0x7fffffe, RZ, 0xc0, !PT ;  /* 0x07fffffe1b1b7812 */ /* 0x000fe200078ec0ff */
[----:B------:R-:W-:Y:S01]  /*1130*/  IMAD.IADD R89, R6, 0x1, -R89 ;  /* 0x0000000106597824 */ /* 0x000fe200078e0a59 */
[----:B------:R-:W-:Y:S02]  /*1140*/  LOP3.LUT R23, R9, 0xfffffff8, RZ, 0xc0, !PT ;  /* 0xfffffff809177812 */ /* 0x000fe400078ec0ff */
[----:B------:R-:W-:Y:S01]  /*1150*/  LEA.HI R5, R5, R6, RZ, 0x3 ;  /* 0x0000000605057211 */ /* 0x000fe200078f18ff */
[----:B------:R-:W-:Y:S01]  /*1160*/  IMAD.IADD R6, R18, 0x1, -R27 ;  /* 0x0000000112067824 */ /* 0x000fe200078e0a1b */
[----:B------:R-:W-:Y:S01]  /*1170*/  SHF.R.S32.HI R149, RZ, 0x5, R88 ;  /* 0x00000005ff957819 */ /* 0x000fe20000011458 */
[----:B------:R-:W-:Y:S01]  /*1180*/  IMAD.IADD R23, R86, 0x1, -R23 ;  /* 0x0000000156177824 */ /* 0x000fe200078e0a17 */
[----:B------:R-:W-:Y:S01]  /*1190*/  IADD3 R26, P0, R144, R26, RZ ;  /* 0x0000001a901a7210 */ /* 0x000fe20007f1e0ff */
[----:B------:R-:W-:Y:S01]  /*11a0*/  IMAD.SHL.U32 R94, R5, 0x20, RZ ;  /* 0x00000020055e7824 */ /* 0x000fe200078e00ff */
[----:B------:R-:W-:Y:S01]  /*11b0*/  SHF.R.S32.HI R145, RZ, 0x1f, R144 ;  /* 0x0000001fff917819 */ /* 0x000fe20000011490 */
[----:B------:R-:W-:Y:S01]  /*11c0*/  IMAD R143, R149, 0x8, R6 ;  /* 0x00000008958f7824 */ /* 0x000fe200078e0206 */
[----:B------:R-:W-:Y:S01]  /*11d0*/  LOP3.LUT R8, R13, R8, RZ, 0x3c, !PT ;  /* 0x000000080d087212 */ /* 0x000fe200078e3cff */
[----:B------:R-:W-:Y:S01]  /*11e0*/  IMAD R13, R29, c[0x0][0x17c], R0 ;  /* 0x00005f001d0d7a24 */ /* 0x000fe200078e0200 */
[----:B------:R-:W-:Y:S01]  /*11f0*/  SHF.R.S32.HI R6, RZ, 0x1f, R4 ;  /* 0x0000001fff067819 */ /* 0x000fe20000011404 */
[----:B------:R-:W-:Y:S01]  /*1200*/  IMAD.X R27, R145, 0x1, R25, P0 ;  /* 0x00000001911b7824 */ /* 0x000fe200000e0619 */
[----:B------:R-:W-:Y:S01]  /*1210*/  LEA.HI R11, R23, R23, RZ, 0x1 ;  /* 0x00000017170b7211 */ /* 0x000fe200078f08ff */
[----:B------:R-:W-:Y:S01]  /*1220*/  IMAD.WIDE.U32 R24, R29, c[0x0][0x178], R144 ;  /* 0x00005e001d187a25 */ /* 0x000fe200078e0090 */
[----:B------:R-:W-:-:S02]  /*1230*/  SHF.R.S32.HI R19, RZ, 0x1f, R18 ;  /* 0x0000001fff137819 */ /* 0x000fc40000011412 */
[----:B------:R-:W-:Y:S01]  /*1240*/  LOP3.LUT R0, R11, 0x3fffffe, RZ, 0xc0, !PT ;  /* 0x03fffffe0b007812 */ /* 0x000fe200078ec0ff */
[----:B------:R-:W-:Y:S01]  /*1250*/  IMAD.IADD R25, R25, 0x1, R13 ;  /* 0x0000000119197824 */ /* 0x000fe200078e020d */
[----:B------:R-:W-:Y:S01]  /*1260*/  IADD3 R20, P1, R144, R20, RZ ;  /* 0x0000001490147210 */ /* 0x000fe20007f3e0ff */
[----:B------:R-:W-:Y:S01]  /*1270*/  IMAD R13, R6, c[0x0][0x1a8], RZ ;  /* 0x00006a00060d7a24 */ /* 0x000fe200078e02ff */
[----:B------:R-:W-:Y:S01]  /*1280*/  IADD3 R6, P0, R18, R14, RZ ;  /* 0x0000000e12067210 */ /* 0x000fe20007f1e0ff */
[----:B------:R-:W-:Y:S01]  /*1290*/  IMAD.U32 R143, R143, 0x20, R8 ;  /* 0x000000208f8f7824 */ /* 0x000fe200078e0008 */
[----:B------:R-:W-:Y:S01]  /*12a0*/  SHF.R.S32.HI R14, RZ, 0x1, R12 ;  /* 0x00000001ff0e7819 */ /* 0x000fe2000001140c */
[C---:B------:R-:W-:Y:S01]  /*12b0*/  IMAD R8, R10.reuse, c[0x0][0x1bc], R15 ;  /* 0x00006f000a087a24 */ /* 0x040fe200078e020f */
[----:B------:R-:W-:Y:S01]  /*12c0*/  SHF.R.S32.HI R22, RZ, 0x4, R7 ;  /* 0x00000004ff167819 */ /* 0x000fe20000011407 */
[----:B------:R-:W-:Y:S01]  /*12d0*/  IMAD.WIDE.U32 R26, R10, c[0x0][0x1b8], R26 ;  /* 0x00006e000a1a7a25 */ /* 0x000fe200078e001a */
[----:B------:R-:W-:-:S02]  /*12e0*/  LOP3.LUT R94, R94, 0xffffff00, RZ, 0xc0, !PT ;  /* 0xffffff005e5e7812 */ /* 0x000fc400078ec0ff */
[----:B------:R-:W-:Y:S01]  /*12f0*/  LEA.HI R7, R7, R22, RZ, 0x1 ;  /* 0x0000001607077211 */ /* 0x000fe200078f08ff */
[----:B------:R-:W-:Y:S01]  /*1300*/  IMAD.IADD R0, R23, 0x1, -R0 ;  /* 0x0000000117007824 */ /* 0x000fe200078e0a00 */
[----:B------:R-:W-:Y:S01]  /*1310*/  SHF.R.S32.HI R23, RZ, 0x1f, R12 ;  /* 0x0000001fff177819 */ /* 0x000fe2000001140c */
[C---:B------:R-:W-:Y:S01]  /*1320*/  IMAD R13, R4.reuse, c[0x0][0x1ac], R13 ;  /* 0x00006b00040d7a24 */ /* 0x040fe200078e020d */
[----:B------:R-:W-:Y:S01]  /*1330*/  LOP3.LUT R7, R7, 0xfffffffe, RZ, 0xc0, !PT ;  /* 0xfffffffe07077812 */ /* 0x000fe200078ec0ff */
[----:B------:R-:W-:Y:S01]  /*1340*/  IMAD.X R10, R19, 0x1, R3, P0 ;  /* 0x00000001130a7824 */ /* 0x000fe200000e0603 */
[----:B------:R-:W-:Y:S01]  /*1350*/  SHF.R.S32.HI R3, RZ, 0x1, R11 ;  /* 0x00000001ff037819 */ /* 0x000fe2000001140b */
[----:B------:R-:W-:Y:S01]  /*1360*/  IMAD.WIDE.U32 R24, R4, c[0x0][0x1a8], R24 ;  /* 0x00006a0004187a25 */ /* 0x000fe200078e0018 */
[----:B------:R-:W-:-:S03]  /*1370*/  LEA.HI R23, R23, R14, RZ, 0x2 ;  /* 0x0000000e17177211 */ /* 0x000fc600078f10ff */
[----:B------:R-:W-:Y:S01]  /*1380*/  IMAD.WIDE R16, R17, 0x40, R18 ;  /* 0x0000004011107825 */ /* 0x000fe200078e0212 */
[----:B------:R-:W-:-:S03]  /*1390*/  LOP3.LUT R23, R23, 0xfffffffc, RZ, 0xc0, !PT ;  /* 0xfffffffc17177812 */ /* 0x000fc600078ec0ff */
[----:B------:R-:W-:Y:S02]  /*13a0*/  IMAD.IADD R25, R25, 0x1, R13 ;  /* 0x0000000119197824 */ /* 0x000fe400078e020d */
[----:B------:R-:W-:Y:S02]  /*13b0*/  IMAD.X R21, R145, 0x1, R21, P1 ;  /* 0x0000000191157824 */ /* 0x000fe400008e0615 */
[----:B------:R-:W-:Y:S02]  /*13c0*/  IMAD R15, R19, c[0x0][0x198], RZ ;  /* 0x00006600130f7a24 */ /* 0x000fe400078e02ff */
[----:B------:R-:W-:Y:S02]  /*13d0*/  IMAD R13, R17, c[0x0][0x190], RZ ;  /* 0x00006400110d7a24 */ /* 0x000fe400078e02ff */
[----:B------:R-:W-:Y:S02]  /*13e0*/  IMAD.SHL.U32 R11, R3, 0x40, RZ ;  /* 0x00000040030b7824 */ /* 0x000fe400078e00ff */
[----:B------:R-:W-:-:S02]  /*13f0*/  IMAD R15, R18, c[0x0][0x19c], R15 ;  /* 0x00006700120f7a24 */ /* 0x000fc400078e020f */
[----:B------:R-:W-:Y:S01]  /*1400*/  IMAD.WIDE.U32 R20, R18, c[0x0][0x198], R20 ;  /* 0x0000660012147a25 */ /* 0x000fe200078e0014 */
[----:B------:R-:W-:-:S03]  /*1410*/  LOP3.LUT R12, R11, 0xc0, RZ, 0xc0, !PT ;  /* 0x000000c00b0c7812 */ /* 0x000fc600078ec0ff */
[----:B------:R-:W-:Y:S01]  /*1420*/  IMAD R13, R16, c[0x0][0x194], R13 ;  /* 0x00006500100d7a24 */ /* 0x000fe200078e020d */
[----:B------:R-:W-:Y:S01]  /*1430*/  LEA R140, P0, R20, c[0x0][0x168], 0x1 ;  /* 0x00005a00148c7a11 */ /* 0x000fe200078008ff */
[----:B------:R-:W-:Y:S01]  /*1440*/  IMAD.WIDE.U32 R16, R16, c[0x0][0x190], R24 ;  /* 0x0000640010107a25 */ /* 0x000fe200078e0018 */
[----:B------:R-:W-:Y:S02]  /*1450*/  LOP3.LUT R9, R12, 0x8, R9, 0xf8, !PT ;  /* 0x000000080c097812 */ /* 0x000fe400078ef809 */
[----:B------:R-:W-:Y:S01]  /*1460*/  SHF.R.U32.HI R12, RZ, 0x3, R12 ;  /* 0x00000003ff0c7819 */ /* 0x000fe2000001160c */
[----:B------:R-:W-:Y:S02]  /*1470*/  IMAD.IADD R15, R21, 0x1, R15 ;  /* 0x00000001150f7824 */ /* 0x000fe400078e020f */
[----:B------:R-:W-:Y:S01]  /*1480*/  IMAD.IADD R4, R14, 0x1, -R23 ;  /* 0x000000010e047824 */ /* 0x000fe200078e0a17 */
[----:B------:R-:W-:Y:S01]  /*1490*/  LEA R14, P1, R16, c[0x0][0x160], 0x1 ;  /* 0x00005800100e7a11 */ /* 0x000fe200078208ff */
[----:B------:R-:W-:Y:S01]  /*14a0*/  IMAD.IADD R13, R17, 0x1, R13 ;  /* 0x00000001110d7824 */ /* 0x000fe200078e020d */
[----:B------:R-:W-:Y:S01]  /*14b0*/  LEA.HI.X R141, R20, c[0x0][0x16c], R15, 0x1, P0 ;  /* 0x00005b00148d7a11 */ /* 0x000fe200000f0c0f */
[----:B------:R-:W-:Y:S01]  /*14c0*/  IMAD.IADD R27, R27, 0x1, R8 ;  /* 0x000000011b1b7824 */ /* 0x000fe200078e0208 */
[----:B------:R-:W-:Y:S01]  /*14d0*/  LOP3.LUT R8, R9, R12, RZ, 0x3c, !PT ;  /* 0x0000000c09087212 */ /* 0x000fe200078e3cff */
[----:B------:R-:W-:Y:S01]  /*14e0*/  IMAD.MOV.U32 R9, RZ, RZ, c[0x0][0x190] ;  /* 0x00006400ff097624 */ /* 0x000fe200078e00ff */
[----:B------:R-:W-:Y:S01]  /*14f0*/  LEA.HI.X R15, R16, c[0x0][0x164], R13, 0x1, P1 ;  /* 0x00005900100f7a11 */ /* 0x000fe200008f0c0d */
[----:B------:R-:W-:Y:S01]  /*1500*/  IMAD R11, R10, c[0x0][0x1a0], RZ ;  /* 0x000068000a0b7a24 */ /* 0x000fe200078e02ff */
[----:B------:R-:W-:Y:S01]  /*1510*/  IADD3 R16, P0, R140, UR9, RZ ;  /* 0x000000098c107c10 */ /* 0x000fe2000ff1e0ff */
[----:B------:R-:W-:Y:S01]  /*1520*/  IMAD.MOV.U32 R10, RZ, RZ, c[0x0][0x194] ;  /* 0x00006500ff0a7624 */ /* 0x000fe200078e00ff */
[----:B------:R-:W-:Y:S01]  /*1530*/  LEA R12, P1, R9, R14, 0x6 ;  /* 0x0000000e090c7211 */ /* 0x000fe200078230ff */
[----:B------:R-:W-:Y:S01]  /*1540*/  IMAD.SHL.U32 R143, R143, 0x2, RZ ;  /* 0x000000028f8f7824 */ /* 0x000fe200078e00ff */
[----:B------:R-:W-:Y:S01]  /*1550*/  IADD3.X R17, R141, UR7, RZ, P0, !PT ;  /* 0x000000078d117c10 */ /* 0x000fe200087fe4ff */
[----:B------:R-:W-:Y:S01]  /*1560*/  IMAD R11, R6, c[0x0][0x1a4], R11 ;  /* 0x00006900060b7a24 */ /* 0x000fe200078e020b */
[----:B------:R-:W-:Y:S01]  /*1570*/  IADD3 R20, P0, R16, UR9, RZ ;  /* 0x0000000910147c10 */ /* 0x000fe2000ff1e0ff */
[----:B------:R-:W-:Y:S01]  /*1580*/  IMAD.WIDE.U32 R26, R6, c[0x0][0x1a0], R26 ;  /* 0x00006800061a7a25 */ /* 0x000fe200078e001a */
[----:B------:R-:W-:Y:S01]  /*1590*/  LEA.HI.X R13, R9, R15, R10, 0x6, P1 ;  /* 0x0000000f090d7211 */ /* 0x000fe200008f340a */
[----:B------:R-:W-:Y:S01]  /*15a0*/  @!PT LDS RZ, [RZ] ;  /* 0x00000000fffff984 */ /* 0x000fe20000000800 */
[----:B------:R-:W-:Y:S01]  /*15b0*/  @!PT LDS RZ, [RZ] ;  /* 0x00000000fffff984 */ /* 0x000fe20000000800 */
[----:B------:R-:W-:Y:S01]  /*15c0*/  @!PT LDS RZ, [RZ] ;  /* 0x00000000fffff984 */ /* 0x000fe20000000800 */
[----:B------:R1:W-:Y:S01]  /*15d0*/  LDGSTS.E.BYPASS.LTC128B.128 [R143], [R14.64] ;  /* 0x000000000e8f7fae */ /* 0x0003e2000b901d4c */
[----:B------:R-:W-:Y:S01]  /*15e0*/  IADD3.X R21, R17, UR7, RZ, P0, !PT ;  /* 0x0000000711157c10 */ /* 0x000fe200087fe4ff */
[----:B------:R-:W-:Y:S01]  /*15f0*/  IMAD.IADD R7, R22, 0x1, -R7 ;  /* 0x0000000116077824 */ /* 0x000fe200078e0a07 */
[----:B------:R-:W-:Y:S01]  /*1600*/  IADD3 R18, P0, R20, UR9, RZ ;  /* 0x0000000914127c10 */ /* 0x000fe2000ff1e0ff */
[----:B------:R2:W-:Y:S01]  /*1610*/  LDGSTS.E.BYPASS.LTC128B.128 [R143+0x800], [R12.64] ;  /* 0x008000000c8f7fae */ /* 0x0005e2000b901d4c */
[C---:B------:R-:W-:Y:S01]  /*1620*/  IMAD.SHL.U32 R6, R4.reuse, 0x40, RZ ;  /* 0x0000004004067824 */ /* 0x040fe200078e00ff */
[----:B------:R-:W-:Y:S01]  /*1630*/  LOP3.LUT P1, RZ, R4, 0x2, RZ, 0xc0, !PT ;  /* 0x0000000204ff7812 */ /* 0x000fe2000782c0ff */
[----:B------:R-:W-:Y:S01]  /*1640*/  IMAD.IADD R11, R27, 0x1, R11 ;  /* 0x000000011b0b7824 */ /* 0x000fe200078e020b */
[----:B------:R-:W-:Y:S01]  /*1650*/  IADD3.X R19, R21, UR7, RZ, P0, !PT ;  /* 0x0000000715137c10 */ /* 0x000fe200087fe4ff */
[----:B------:R3:W-:Y:S01]  /*1660*/  LDGSTS.E.BYPASS.LTC128B.128 [R143+0x1000], [R140.64] ;  /* 0x010000008c8f7fae */ /* 0x0007e2000b901d4c */
[----:B------:R-:W-:Y:S01]  /*1670*/  LEA R138, P0, R26, c[0x0][0x170], 0x1 ;  /* 0x00005c001a8a7a11 */ /* 0x000fe200078008ff */
[----:B------:R-:W-:Y:S01]  /*1680*/  IMAD.SHL.U32 R10, R7, 0x8, RZ ;  /* 0x00000008070a7824 */ /* 0x000fe200078e00ff */
[----:B------:R-:W-:Y:S01]  /*1690*/  LOP3.LUT R85, R6, 0xc0, RZ, 0xc0, !PT ;  /* 0x000000c006557812 */ /* 0x000fe200078ec0ff */
[----:B------:R4:W-:Y:S01]  /*16a0*/  LDGSTS.E.BYPASS.LTC128B.128 [R143+0x1800], [R16.64] ;  /* 0x01800000108f7fae */ /* 0x0009e2000b901d4c */
[----:B------:R-:W-:Y:S01]  /*16b0*/  LEA.HI.X R137, R26, c[0x0][0x174], R11, 0x1, P0 ;  /* 0x00005d001a897a11 */ /* 0x000fe200000f0c0b */
[----:B------:R-:W-:Y:S01]  /*16c0*/  IMAD R6, R149, 0x200, R94 ;  /* 0x0000020095067824 */ /* 0x000fe200078e025e */
[----:B------:R-:W-:Y:S01]  /*16d0*/  LOP3.LUT R10, R85, 0x8, R10, 0xf8, !PT ;  /* 0x00000008550a7812 */ /* 0x000fe200078ef80a */
[----:B------:R5:W-:Y:S01]  /*16e0*/  LDGSTS.E.BYPASS.LTC128B.128 [R143+0x2000], [R20.64] ;  /* 0x02000000148f7fae */ /* 0x000be2000b901d4c */
[----:B------:R-:W-:Y:S01]  /*16f0*/  SHF.R.U32.HI R85, RZ, 0x3, R85 ;  /* 0x00000003ff557819 */ /* 0x000fe20000011655 */
[----:B------:R-:W-:-:S02]  /*1700*/  IMAD R5, R7, 0x8, R0 ;  /* 0x0000000807057824 */ /* 0x000fc400078e0200 */
[----:B------:R4:W-:Y:S01]  /*1710*/  LDGSTS.E.BYPASS.LTC128B.128 [R143+0x2800], [R18.64] ;  /* 0x02800000128f7fae */ /* 0x0009e2000b901d4c */
[----:B------:R-:W-:Y:S01]  /*1720*/  LOP3.LUT R85, R10, R85, RZ, 0x3c, !PT ;  /* 0x000000550a557212 */ /* 0x000fe200078e3cff */
[----:B------:R-:W-:Y:S02]  /*1730*/  IMAD R6, R89, 0x20, R6 ;  /* 0x0000002059067824 */ /* 0x000fe400078e0206 */
[----:B------:R-:W0:Y:S01]  /*1740*/  LDGDEPBAR ;  /* 0x00000000000079af */ /* 0x000e220000000000 */
[----:B------:R-:W-:Y:S02]  /*1750*/  IMAD.U32 R0, R5, 0x20, R8 ;  /* 0x0000002005007824 */ /* 0x000fe400078e0008 */
[----:B------:R-:W-:Y:S02]  /*1760*/  IMAD.MOV.U32 R139, RZ, RZ, R137 ;  /* 0x000000ffff8b7224 */ /* 0x000fe400078e0089 */
[----:B------:R-:W-:Y:S01]  /*1770*/  IMAD.IADD R136, R85, 0x1, R6 ;  /* 0x0000000155887824 */ /* 0x000fe200078e0206 */
[----:B--2---:R-:W-:Y:S01]  /*1780*/  IADD3 R12, P0, R138, UR10, RZ ;  /* 0x0000000a8a0c7c10 */ /* 0x004fe2000ff1e0ff */
[----:B------:R-:W-:Y:S01]  /*1790*/  IMAD R94, R89, 0x20, R94 ;  /* 0x00000020595e7824 */ /* 0x000fe200078e025e */
[----:B------:R-:W-:Y:S01]  /*17a0*/  LEA R135, R0, 0x1000, 0x1 ;  /* 0x0000100000877811 */ /* 0x000fe200078e08ff */
[----:B------:R-:W-:Y:S01]  /*17b0*/  IMAD.SHL.U32 R136, R136, 0x2, RZ ;  /* 0x0000000288887824 */ /* 0x000fe200078e00ff */
[----:B------:R-:W-:-:S02]  /*17c0*/  IADD3.X R13, R137, UR5, RZ, P0, !PT ;  /* 0x00000005890d7c10 */ /* 0x000fc400087fe4ff */
[----:B------:R-:W-:Y:S02]  /*17d0*/  IADD3 R28, P0, R12, UR10, RZ ;  /* 0x0000000a0c1c7c10 */ /* 0x000fe4000ff1e0ff */
[----:B------:R-:W-:Y:S02]  /*17e0*/  IADD3 R133, R135, 0x20, RZ ;  /* 0x0000002087857810 */ /* 0x000fe40007ffe0ff */
[----:B------:R-:W-:Y:S02]  /*17f0*/  IADD3.X R29, R13, UR5, RZ, P0, !PT ;  /* 0x000000050d1d7c10 */ /* 0x000fe400087fe4ff */
[----:B------:R-:W-:Y:S01]  /*1800*/  IADD3 R22, P0, R28, UR10, RZ ;  /* 0x0000000a1c167c10 */ /* 0x000fe2000ff1e0ff */
[----:B-----5:R-:W-:Y:S01]  /*1810*/  IMAD.SHL.U32 R20, R0, 0x2, RZ ;  /* 0x0000000200147824 */ /* 0x020fe200078e00ff */
[----:B------:R-:W-:Y:S02]  /*1820*/  LOP3.LUT R21, R88, 0xffffffe0, RZ, 0xc0, !PT ;  /* 0xffffffe058157812 */ /* 0x000fe400078ec0ff */
[----:B------:R-:W-:Y:S01]  /*1830*/  IADD3.X R23, R29, UR5, RZ, P0, !PT ;  /* 0x000000051d177c10 */ /* 0x000fe200087fe4ff */
[----:B------:R-:W-:-:S04]  /*1840*/  DEPBAR.LE SB0, 0x0 ;  /* 0x000080000000791a */ /* 0x000fc80000000000 */
[----:B------:R-:W-:Y:S01]  /*1850*/  BAR.SYNC.DEFER_BLOCKING 0x0 ;  /* 0x0000000000007b1d */ /* 0x000fe20000010000 */
[----:B------:R-:W-:Y:S01]  /*1860*/  LOP3.LUT P0, RZ, R3, 0x2, RZ, 0xc0, !PT ;  /* 0x0000000203ff7812 */ /* 0x000fe2000780c0ff */
[----:B------:R-:W-:Y:S01]  /*1870*/  IMAD.MOV.U32 R3, RZ, RZ, 0x20 ;  /* 0x00000020ff037424 */ /* 0x000fe200078e00ff */
[----:B------:R-:W-:Y:S01]  /*1880*/  SHF.R.S32.HI R88, RZ, 0x1f, R88 ;  /* 0x0000001fff587819 */ /* 0x000fe20000011458 */
[----:B------:R-:W-:-:S03]  /*1890*/  IMAD.IADD R142, R86, 0x1, -R21 ;  /* 0x00000001568e7824 */ /* 0x000fc600078e0a15 */
[----:B------:R-:W-:Y:S02]  /*18a0*/  SEL R3, R3, 0xffffffe0, !P1 ;  /* 0xffffffe003037807 */ /* 0x000fe40004800000 */
[----:B------:R-:W-:-:S03]  /*18b0*/  LEA.HI R88, R88, R149, RZ, 0x2 ;  /* 0x0000009558587211 */ /* 0x000fc600078f10ff */
[----:B------:R-:W-:Y:S01]  /*18c0*/  IMAD.IADD R134, R136, 0x1, R3 ;  /* 0x0000000188867824 */ /* 0x000fe200078e0203 */
[----:B------:R-:W-:Y:S02]  /*18d0*/  LOP3.LUT R88, R88, 0xfffffffc, RZ, 0xc0, !PT ;  /* 0xfffffffc58587812 */ /* 0x000fe400078ec0ff */
[----:B------:R-:W-:-:S04]  /*18e0*/  @P0 IADD3 R133, R135, -0x20, RZ ;  /* 0xffffffe087850810 */ /* 0x000fc80007ffe0ff */
[C---:B------:R-:W-:Y:S02]  /*18f0*/  IADD3 R130, R133.reuse, 0x400, RZ ;  /* 0x0000040085827810 */ /* 0x040fe40007ffe0ff */
[C---:B------:R-:W-:Y:S02]  /*1900*/  IADD3 R129, R133.reuse, 0x800, RZ ;  /* 0x0000080085817810 */ /* 0x040fe40007ffe0ff */
[C---:B------:R-:W-:Y:S01]  /*1910*/  IADD3 R128, R133.reuse, 0xc00, RZ ;  /* 0x00000c0085807810 */ /* 0x040fe20007ffe0ff */
[----:B------:R-:W-:Y:S01]  /*1920*/  @!PT LDS RZ, [RZ] ;  /* 0x00000000fffff984 */ /* 0x000fe20000000800 */
[----:B------:R-:W-:Y:S01]  /*1930*/  @!PT LDS RZ, [RZ] ;  /* 0x00000000fffff984 */ /* 0x000fe20000000800 */
[----:B------:R-:W-:Y:S01]  /*1940*/  @!PT LDS RZ, [RZ] ;  /* 0x00000000fffff984 */ /* 0x000fe20000000800 */
[----:B------:R3:W-:Y:S01]  /*1950*/  LDGSTS.E.BYPASS.LTC128B.128 [R143+0x3000], [R138.64] ;  /* 0x030000008a8f7fae */ /* 0x0007e2000b901d4c */
[C---:B------:R-:W-:Y:S02]  /*1960*/  IADD3 R127, R133.reuse, 0x1000, RZ ;  /* 0x00001000857f7810 */ /* 0x040fe40007ffe0ff */
[C---:B------:R-:W-:Y:S01]  /*1970*/  IADD3 R126, R133.reuse, 0x1400, RZ ;  /* 0x00001400857e7810 */ /* 0x040fe20007ffe0ff */
[----:B------:R1:W-:Y:S01]  /*1980*/  LDGSTS.E.BYPASS.LTC128B.128 [R143+0x3800], [R12.64] ;  /* 0x038000000c8f7fae */ /* 0x0003e2000b901d4c */
[----:B------:R-:W-:-:S02]  /*1990*/  IADD3 R125, R133, 0x1800, RZ ;  /* 0x00001800857d7810 */ /* 0x000fc40007ffe0ff */
[----:B------:R-:W-:Y:S01]  /*19a0*/  IADD3 R124, R133, 0x1c00, RZ ;  /* 0x00001c00857c7810 */ /* 0x000fe20007ffe0ff */
[----:B------:R2:W-:Y:S04]  /*19b0*/  LDGSTS.E.BYPASS.LTC128B.128 [R143+0x4000], [R28.64] ;  /* 0x040000001c8f7fae */ /* 0x0005e8000b901d4c */
[----:B------:R5:W-:Y:S04]  /*19c0*/  LDGSTS.E.BYPASS.LTC128B.128 [R143+0x4800], [R22.64] ;  /* 0x04800000168f7fae */ /* 0x000be8000b901d4c */
[----:B----4-:R-:W-:Y:S04]  /*19d0*/  LDSM.16.M88.4 R16, [R136] ;  /* 0x000000008810783b */ /* 0x010fe80000000200 */
[----:B------:R-:W-:Y:S04]  /*19e0*/  LDSM.16.M88.4 R72, [R20+0x2c00] ;  /* 0x002c00001448783b */ /* 0x000fe80000000200 */
[----:B------:R-:W1:Y:S04]  /*19f0*/  LDSM.16.M88.4 R8, [R20+0x1000] ;  /* 0x001000001408783b */ /* 0x000e680000000200 */
[----:B------:R-:W4:Y:S04]  /*1a00*/  LDSM.16.M88.4 R64, [R20+0x1400] ;  /* 0x001400001440783b */ /* 0x000f280000000200 */
[----:B------:R-:W2:Y:S04]  /*1a10*/  LDSM.16.M88.4 R56, [R20+0x1800] ;  /* 0x001800001438783b */ /* 0x000ea80000000200 */
[----:B------:R-:W2:Y:S04]  /*1a20*/  LDSM.16.M88.4 R48, [R20+0x1c00] ;  /* 0x001c00001430783b */ /* 0x000ea80000000200 */
[----:B------:R-:W2:Y:S04]  /*1a30*/  LDSM.16.M88.4 R40, [R20+0x2000] ;  /* 0x002000001428783b */ /* 0x000ea80000000200 */
[----:B------:R-:W2:Y:S04]  /*1a40*/  LDSM.16.M88.4 R32, [R20+0x2400] ;  /* 0x002400001420783b */ /* 0x000ea80000000200 */
[----:B------:R5:W2:Y:S04]  /*1a50*/  LDSM.16.M88.4 R24, [R20+0x2800] ;  /* 0x002800001418783b */ /* 0x000aa80000000200 */
[----:B------:R-:W-:Y:S04]  /*1a60*/  LDSM.16.M88.4 R76, [R134] ;  /* 0x00000000864c783b */ /* 0x000fe80000000200 */
[----:B------:R-:W2:Y:S04]  /*1a70*/  LDSM.16.M88.4 R68, [R133] ;  /* 0x000000008544783b */ /* 0x000ea80000000200 */
[----:B------:R-:W3:Y:S01]  /*1a80*/  LDSM.16.M88.4 R80, [R133+0x400] ;  /* 0x000400008550783b */ /* 0x000ee20000000200 */
[C---:B-1----:R-:W-:Y:S03]  /*1a90*/  HMMA.16816.F32.BF16 R12, R16.reuse, R8, RZ ;  /* 0x00000008100c723c */ /* 0x042fe600000418ff */
[----:B------:R-:W0:Y:S05]  /*1aa0*/  LDGDEPBAR ;  /* 0x00000000000079af */ /* 0x000e2a0000000000 */
[C---:B-----5:R-:W-:Y:S07]  /*1ab0*/  HMMA.16816.F32.BF16 R20, R16.reuse, R72, RZ ;  /* 0x000000481014723c */ /* 0x060fee00000418ff */
[----:B------:R-:W-:Y:S01]  /*1ac0*/  SHF.R.S32.HI R73, RZ, 0x1f, R142 ;  /* 0x0000001fff497819 */ /* 0x000fe2000001148e */
[----:B------:R-:W-:Y:S03]  /*1ad0*/  HMMA.16816.F32.BF16 R8, R16, R10, RZ ;  /* 0x0000000a1008723c */ /* 0x000fe600000418ff */
[----:B------:R-:W-:Y:S01]  /*1ae0*/  LEA.HI R142, R73, R142, RZ, 0x2 ;  /* 0x0000008e498e7211 */ /* 0x000fe200078f10ff */
[----:B------:R-:W-:-:S02]  /*1af0*/  IMAD R73, R149, 0x10, R90 ;  /* 0x0000001095497824 */ /* 0x000fc400078e025a */
[----:B------:R-:W-:Y:S01]  /*1b00*/  IMAD.IADD R149, R149, 0x1, -R88 ;  /* 0x0000000195957824 */ /* 0x000fe200078e0a58 */
[----:B------:R-:W-:Y:S01]  /*1b10*/  SHF.R.S32.HI R142, RZ, 0x2, R142 ;  /* 0x00000002ff8e7819 */ /* 0x000fe2000001148e */
[----:B----4-:R-:W-:Y:S03]  /*1b20*/  HMMA.16816.F32.BF16 R4, R16, R64, RZ ;  /* 0x000000401004723c */ /* 0x010fe600000418ff */
[----:B------:R-:W-:-:S04]  /*1b30*/  IADD3 R0, R73, 0x1, R142 ;  /* 0x0000000149007810 */ /* 0x000fc80007ffe08e */
[----:B------:R-:W-:Y:S01]  /*1b40*/  IADD3 R0, R87, -c[0x0][0x214], R0 ;  /* 0x8000850057007a10 */ /* 0x000fe20007ffe000 */
[----:B--2---:R-:W-:Y:S03]  /*1b50*/  HMMA.16816.F32.BF16 R60, R16, R56, RZ ;  /* 0x00000038103c723c */ /* 0x004fe600000418ff */
[----:B------:R-:W-:Y:S01]  /*1b60*/  IADD3 R86, R0, c[0x0][0x2e8], RZ ;  /* 0x0000ba0000567a10 */ /* 0x000fe20007ffe0ff */
[----:B------:R-:W-:-:S03]  /*1b70*/  IMAD.SHL.U32 R0, R84, 0x80, RZ ;  /* 0x0000008054007824 */ /* 0x000fc600078e00ff */
[----:B------:R-:W-:Y:S01]  /*1b80*/  IMNMX R91, R86, R87, PT ;  /* 0x00000057565b7217 */ /* 0x000fe20003800200 */
[----:B------:R-:W-:Y:S01]  /*1b90*/  HMMA.16816.F32.BF16 R52, R16, R48, RZ ;  /* 0x000000301034723c */ /* 0x000fe200000418ff */
[----:B------:R-:W-:-:S07]  /*1ba0*/  LOP3.LUT R93, R0, 0x6, R93, 0xf8, !PT ;  /* 0x00000006005d7812 */ /* 0x000fce00078ef85d */
        /* <DEDUP_REMOVED lines=14> */
[----:B------:R-:W-:-:S02]  /*1c90*/  IADD3 R86, R93, -0x78, RZ ;  /* 0xffffff885d567810 */ /* 0x000fc40007ffe0ff */
[----:B------:R-:W-:Y:S02]  /*1ca0*/  IMNMX R87, R68, R87, PT ;  /* 0x0000005744577217 */ /* 0x000fe40003800200 */
[C---:B------:R-:W-:Y:S02]  /*1cb0*/  IADD3 R68, R93.reuse, -0x80, RZ ;  /* 0xffffff805d447810 */ /* 0x040fe40007ffe0ff */
[----:B------:R-:W-:Y:S01]  /*1cc0*/  IADD3 R70, R93, -0x7f, RZ ;  /* 0xffffff815d467810 */ /* 0x000fe20007ffe0ff */
[----:B---3--:R-:W-:Y:S01]  /*1cd0*/  HMMA.16816.F32.BF16 R4, R76, R80, R4 ;  /* 0x000000504c04723c */ /* 0x008fe20000041804 */
[C---:B------:R-:W-:Y:S02]  /*1ce0*/  ISETP.GE.AND P2, PT, R68.reuse, R91, PT ;  /* 0x0000005b4400720c */ /* 0x040fe40003f46270 */
[----:B------:R-:W-:Y:S02]  /*1cf0*/  ISETP.GE.AND P0, PT, R68, R87, PT ;  /* 0x000000574400720c */ /* 0x000fe40003f06270 */
[----:B------:R-:W-:-:S02]  /*1d00*/  ISETP.GE.AND P5, PT, R70, R91, PT ;  /* 0x0000005b4600720c */ /* 0x000fc40003fa6270 */
[----:B------:R-:W-:Y:S01]  /*1d10*/  ISETP.GE.AND P1, PT, R70, R87, PT ;  /* 0x000000574600720c */ /* 0x000fe20003f26270 */
[C---:B------:R-:W-:Y:S01]  /*1d20*/  HMMA.16816.F32.BF16 R64, R76.reuse, R82, R64 ;  /* 0x000000524c40723c */ /* 0x040fe20000041840 */
[----:B------:R-:W2:Y:S01]  /*1d30*/  LDSM.16.M88.4 R68, [R133+0xc00] ;  /* 0x000c00008544783b */ /* 0x000ea20000000200 */
[----:B------:R-:W-:Y:S02]  /*1d40*/  IADD3 R80, R93, -0x77, RZ ;  /* 0xffffff895d507810 */ /* 0x000fe40007ffe0ff */
[----:B------:R-:W-:Y:S02]  /*1d50*/  FSEL R88, R12, -INF , !P2 ;  /* 0xff8000000c587808 */ /* 0x000fe40005000000 */
[----:B------:R-:W-:Y:S02]  /*1d60*/  FSEL R96, R14, -INF , !P0 ;  /* 0xff8000000e607808 */ /* 0x000fe40004000000 */
[C---:B------:R-:W-:Y:S01]  /*1d70*/  ISETP.GE.AND P4, PT, R86.reuse, R91, PT ;  /* 0x0000005b5600720c */ /* 0x040fe20003f86270 */
[----:B-1----:R-:W-:Y:S01]  /*1d80*/  HMMA.16816.F32.BF16 R60, R76, R72, R60 ;  /* 0x000000484c3c723c */ /* 0x002fe2000004183c */
[----:B------:R-:W-:-:S02]  /*1d90*/  ISETP.GE.AND P3, PT, R86, R87, PT ;  /* 0x000000575600720c */ /* 0x000fc40003f66270 */
[C---:B------:R-:W-:Y:S02]  /*1da0*/  ISETP.GE.AND P2, PT, R80.reuse, R91, PT ;  /* 0x0000005b5000720c */ /* 0x040fe40003f46270 */
[----:B------:R-:W-:Y:S02]  /*1db0*/  ISETP.GE.AND P0, PT, R80, R87, PT ;  /* 0x000000575000720c */ /* 0x000fe40003f06270 */
[----:B------:R-:W-:Y:S01]  /*1dc0*/  FSEL R132, R8, -INF , !P4 ;  /* 0xff80000008847808 */ /* 0x000fe20006000000 */
[----:B------:R-:W-:Y:S01]  /*1dd0*/  HMMA.16816.F32.BF16 R56, R76, R74, R56 ;  /* 0x0000004a4c38723c */ /* 0x000fe20000041838 */
[----:B------:R-:W-:Y:S02]  /*1de0*/  FSEL R80, R10, -INF , !P3 ;  /* 0xff8000000a507808 */ /* 0x000fe40005800000 */
[----:B------:R-:W-:Y:S02]  /*1df0*/  FSEL R72, R9, -INF , !P2 ;  /* 0xff80000009487808 */ /* 0x000fe40005000000 */
[----:B------:R-:W-:-:S02]  /*1e00*/  FSEL R82, R11, -INF , !P0 ;  /* 0xff8000000b527808 */ /* 0x000fc40004000000 */
[----:B------:R-:W1:Y:S01]  /*1e10*/  LDSM.16.M88.4 R8, [R133+0x1000] ;  /* 0x001000008508783b */ /* 0x000e620000000200 */
[----:B------:R-:W-:Y:S02]  /*1e20*/  IADD3 R14, R93, -0x70, RZ ;  /* 0xffffff905d0e7810 */ /* 0x000fe40007ffe0ff */
[----:B------:R-:W-:Y:S02]  /*1e30*/  FSEL R90, R13, -INF , !P5 ;  /* 0xff8000000d5a7808 */ /* 0x000fe40006800000 */
[----:B------:R-:W-:Y:S02]  /*1e40*/  FSEL R81, R15, -INF , !P1 ;  /* 0xff8000000f517808 */ /* 0x000fe40004800000 */
[----:B------:R-:W-:Y:S02]  /*1e50*/  IADD3 R12, R93, -0x6f, RZ ;  /* 0xffffff915d0c7810 */ /* 0x000fe40007ffe0ff */
[C---:B------:R-:W-:Y:S02]  /*1e60*/  ISETP.GE.AND P5, PT, R14.reuse, R91, PT ;  /* 0x0000005b0e00720c */ /* 0x040fe40003fa6270 */
[----:B------:R-:W-:-:S02]  /*1e70*/  ISETP.GE.AND P1, PT, R14, R87, PT ;  /* 0x000000570e00720c */ /* 0x000fc40003f26270 */
[C---:B------:R-:W-:Y:S02]  /*1e80*/  IADD3 R14, R93.reuse, -0x68, RZ ;  /* 0xffffff985d0e7810 */ /* 0x040fe40007ffe0ff */
[C---:B------:R-:W-:Y:S01]  /*1e90*/  ISETP.GE.AND P4, PT, R12.reuse, R91, PT ;  /* 0x0000005b0c00720c */ /* 0x040fe20003f86270 */
[C---:B--2---:R-:W-:Y:S01]  /*1ea0*/  HMMA.16816.F32.BF16 R52, R76.reuse, R68, R52 ;  /* 0x000000444c34723c */ /* 0x044fe20000041834 */
[----:B------:R-:W-:Y:S02]  /*1eb0*/  ISETP.GE.AND P3, PT, R12, R87, PT ;  /* 0x000000570c00720c */ /* 0x000fe40003f66270 */
[----:B------:R-:W-:Y:S02]  /*1ec0*/  FSEL R148, R4, -INF , !P5 ;  /* 0xff80000004947808 */ /* 0x000fe40006800000 */
[----:B------:R-:W-:Y:S02]  /*1ed0*/  FSEL R83, R6, -INF , !P1 ;  /* 0xff80000006537808 */ /* 0x000fe40004800000 */
[----:B------:R-:W-:Y:S01]  /*1ee0*/  IADD3 R12, R93, -0x67, RZ ;  /* 0xffffff995d0c7810 */ /* 0x000fe20007ffe0ff */
[----:B------:R-:W-:Y:S01]  /*1ef0*/  HMMA.16816.F32.BF16 R48, R76, R70, R48 ;  /* 0x000000464c30723c */ /* 0x000fe20000041830 */
[----:B------:R-:W-:-:S02]  /*1f00*/  ISETP.GE.AND P2, PT, R14, R91, PT ;  /* 0x0000005b0e00720c */ /* 0x000fc40003f46270 */
[----:B------:R-:W-:Y:S02]  /*1f10*/  ISETP.GE.AND P0, PT, R14, R87, PT ;  /* 0x000000570e00720c */ /* 0x000fe40003f06270 */
[C---:B------:R-:W-:Y:S02]  /*1f20*/  IADD3 R6, R93.reuse, -0x60, RZ ;  /* 0xffffffa05d067810 */ /* 0x040fe40007ffe0ff */
[----:B------:R-:W-:Y:S02]  /*1f30*/  IADD3 R4, R93, -0x5f, RZ ;  /* 0xffffffa15d047810 */ /* 0x000fe40007ffe0ff */
[----:B------:R-:W-:Y:S02]  /*1f40*/  FSEL R164, R5, -INF , !P4 ;  /* 0xff80000005a47808 */ /* 0x000fe40006000000 */
[----:B------:R-:W-:Y:S02]  /*1f50*/  FSEL R89, R7, -INF , !P3 ;  /* 0xff80000007597808 */ /* 0x000fe40005800000 */
[----:B------:R-:W-:-:S02]  /*1f60*/  ISETP.GE.AND P5, PT, R12, R91, PT ;  /* 0x0000005b0c00720c */ /* 0x000fc40003fa6270 */
[----:B------:R-:W-:Y:S01]  /*1f70*/  ISETP.GE.AND P1, PT, R12, R87, PT ;  /* 0x000000570c00720c */ /* 0x000fe20003f26270 */
[C---:B-1----:R-:W-:Y:S01]  /*1f80*/  HMMA.16816.F32.BF16 R44, R76.reuse, R8, R44 ;  /* 0x000000084c2c723c */ /* 0x042fe2000004182c */
[C---:B------:R-:W-:Y:S02]  /*1f90*/  ISETP.GE.AND P4, PT, R6.reuse, R91, PT ;  /* 0x0000005b0600720c */ /* 0x040fe40003f86270 */
[----:B------:R-:W-:Y:S02]  /*1fa0*/  ISETP.GE.AND P3, PT, R6, R87, PT ;  /* 0x000000570600720c */ /* 0x000fe40003f66270 */
[----:B------:R-:W-:Y:S02]  /*1fb0*/  FSEL R74, R64, -INF , !P2 ;  /* 0xff800000404a7808 */ /* 0x000fe40005000000 */
[----:B------:R-:W-:Y:S01]  /*1fc0*/  FSEL R104, R66, -INF , !P0 ;  /* 0xff80000042687808 */ /* 0x000fe20004000000 */
[----:B------:R-:W-:Y:S01]  /*1fd0*/  HMMA.16816.F32.BF16 R40, R76, R10, R40 ;  /* 0x0000000a4c28723c */ /* 0x000fe20000041828 */
[----:B------:R-:W-:-:S02]  /*1fe0*/  ISETP.GE.AND P2, PT, R4, R91, PT ;  /* 0x0000005b0400720c */ /* 0x000fc40003f46270 */
[----:B------:R-:W-:Y:S02]  /*1ff0*/  ISETP.GE.AND P0, PT, R4, R87, PT ;  /* 0x000000570400720c */ /* 0x000fe40003f06270 */
[C---:B------:R-:W-:Y:S01]  /*2000*/  IADD3 R14, R93.reuse, -0x58, RZ ;  /* 0xffffffa85d0e7810 */ /* 0x040fe20007ffe0ff */
[----:B------:R-:W1:Y:S01]  /*2010*/  LDSM.16.M88.4 R4, [R133+0x1400] ;  /* 0x001400008504783b */ /* 0x000e620000000200 */
[----:B------:R-:W-:Y:S02]  /*2020*/  IADD3 R12, R93, -0x57, RZ ;  /* 0xffffffa95d0c7810 */ /* 0x000fe40007ffe0ff */
[----:B------:R-:W-:Y:S02]  /*2030*/  FSEL R68, R65, -INF , !P5 ;  /* 0xff80000041447808 */ /* 0x000fe40006800000 */
[----:B------:R-:W-:Y:S02]  /*2040*/  FSEL R67, R67, -INF , !P1 ;  /* 0xff80000043437808 */ /* 0x000fe40004800000 */
[----:B------:R-:W-:-:S02]  /*2050*/  FSEL R112, R60, -INF , !P4 ;  /* 0xff8000003c707808 */ /* 0x000fc40006000000 */
[----:B------:R-:W-:Y:S02]  /*2060*/  FSEL R116, R62, -INF , !P3 ;  /* 0xff8000003e747808 */ /* 0x000fe40005800000 */
[C---:B------:R-:W-:Y:S02]  /*2070*/  ISETP.GE.AND P5, PT, R14.reuse, R91, PT ;  /* 0x0000005b0e00720c */ /* 0x040fe40003fa6270 */
[----:B------:R-:W-:Y:S02]  /*2080*/  ISETP.GE.AND P1, PT, R14, R87, PT ;  /* 0x000000570e00720c */ /* 0x000fe40003f26270 */
[C---:B------:R-:W-:Y:S02]  /*2090*/  ISETP.GE.AND P4, PT, R12.reuse, R91, PT ;  /* 0x0000005b0c00720c */ /* 0x040fe40003f86270 */
[----:B------:R-:W-:Y:S02]  /*20a0*/  ISETP.GE.AND P3, PT, R12, R87, PT ;  /* 0x000000570c00720c */ /* 0x000fe40003f66270 */
[----:B------:R-:W-:-:S02]  /*20b0*/  IADD3 R14, R93, -0x50, RZ ;  /* 0xffffffb05d0e7810 */ /* 0x000fc40007ffe0ff */
[----:B------:R-:W-:Y:S02]  /*20c0*/  IADD3 R12, R93, -0x4f, RZ ;  /* 0xffffffb15d0c7810 */ /* 0x000fe40007ffe0ff */
[----:B------:R-:W-:Y:S02]  /*20d0*/  FSEL R152, R61, -INF , !P2 ;  /* 0xff8000003d987808 */ /* 0x000fe40005000000 */
[----:B------:R-:W-:Y:S02]  /*20e0*/  FSEL R154, R63, -INF , !P0 ;  /* 0xff8000003f9a7808 */ /* 0x000fe40004000000 */
[C---:B------:R-:W-:Y:S02]  /*20f0*/  ISETP.GE.AND P2, PT, R14.reuse, R91, PT ;  /* 0x0000005b0e00720c */ /* 0x040fe40003f46270 */
[----:B------:R-:W-:Y:S02]  /*2100*/  ISETP.GE.AND P0, PT, R14, R87, PT ;  /* 0x000000570e00720c */ /* 0x000fe40003f06270 */
[----:B------:R-:W-:-:S02]  /*2110*/  FSEL R158, R56, -INF , !P5 ;  /* 0xff800000389e7808 */ /* 0x000fc40006800000 */
[----:B------:R-:W-:Y:S02]  /*2120*/  FSEL R102, R58, -INF , !P1 ;  /* 0xff8000003a667808 */ /* 0x000fe40004800000 */
[C---:B------:R-:W-:Y:S02]  /*2130*/  ISETP.GE.AND P5, PT, R12.reuse, R91, PT ;  /* 0x0000005b0c00720c */ /* 0x040fe40003fa6270 */
[----:B------:R-:W-:Y:S02]  /*2140*/  ISETP.GE.AND P1, PT, R12, R87, PT ;  /* 0x000000570c00720c */ /* 0x000fe40003f26270 */
[C---:B------:R-:W-:Y:S01]  /*2150*/  IADD3 R8, R93.reuse, -0x47, RZ ;  /* 0xffffffb95d087810 */ /* 0x040fe20007ffe0ff */
[----:B------:R-:W2:Y:S01]  /*2160*/  LDSM.16.M88.4 R12, [R133+0x1800] ;  /* 0x00180000850c783b */ /* 0x000ea20000000200 */
[----:B------:R-:W-:Y:S01]  /*2170*/  IADD3 R56, R93, -0x48, RZ ;  /* 0xffffffb85d387810 */ /* 0x000fe20007ffe0ff */
[----:B-1----:R-:W-:Y:S01]  /*2180*/  HMMA.16816.F32.BF16 R36, R76, R4, R36 ;  /* 0x000000044c24723c */ /* 0x002fe20000041824 */
[----:B------:R-:W-:-:S02]  /*2190*/  FSEL R60, R52, -INF , !P2 ;  /* 0xff800000343c7808 */ /* 0x000fc40005000000 */
[----:B------:R-:W-:Y:S02]  /*21a0*/  FSEL R64, R54, -INF , !P0 ;  /* 0xff80000036407808 */ /* 0x000fe40004000000 */
[----:B------:R-:W-:Y:S02]  /*21b0*/  FSEL R57, R57, -INF , !P4 ;  /* 0xff80000039397808 */ /* 0x000fe40006000000 */
[----:B------:R-:W-:Y:S01]  /*21c0*/  FSEL R150, R59, -INF , !P3 ;  /* 0xff8000003b967808 */ /* 0x000fe20005800000 */
[----:B------:R-:W-:Y:S01]  /*21d0*/  HMMA.16816.F32.BF16 R32, R76, R6, R32 ;  /* 0x000000064c20723c */ /* 0x000fe20000041820 */
[C---:B------:R-:W-:Y:S02]  /*21e0*/  ISETP.GE.AND P2, PT, R8.reuse, R91, PT ;  /* 0x0000005b0800720c */ /* 0x040fe40003f46270 */
[----:B------:R-:W-:Y:S02]  /*21f0*/  ISETP.GE.AND P0, PT, R8, R87, PT ;  /* 0x000000570800720c */ /* 0x000fe40003f06270 */
[----:B------:R-:W-:-:S02]  /*2200*/  ISETP.GE.AND P4, PT, R56, R91, PT ;  /* 0x0000005b3800720c */ /* 0x000fc40003f86270 */
[----:B------:R-:W-:Y:S02]  /*2210*/  ISETP.GE.AND P3, PT, R56, R87, PT ;  /* 0x000000573800720c */ /* 0x000fe40003f66270 */
[C---:B------:R-:W-:Y:S02]  /*2220*/  IADD3 R10, R93.reuse, -0x40, RZ ;  /* 0xffffffc05d0a7810 */ /* 0x040fe40007ffe0ff */
        /* <DEDUP_REMOVED lines=9> */
[----:B------:R-:W1:Y:S01]  /*22c0*/  LDSM.16.M88.4 R8, [R133+0x1c00] ;  /* 0x001c00008508783b */ /* 0x000e620000000200 */
[C---:B------:R-:W-:Y:S01]  /*22d0*/  IADD3 R48, R93.reuse, -0x38, RZ ;  /* 0xffffffc85d307810 */ /* 0x040fe20007ffe0ff */
[----:B--2---:R-:W-:Y:S01]  /*22e0*/  HMMA.16816.F32.BF16 R28, R76, R12, R28 ;  /* 0x0000000c4c1c723c */ /* 0x004fe2000004181c */
[----:B------:R-:W-:Y:S01]  /*22f0*/  IADD3 R4, R93, -0x37, RZ ;  /* 0xffffffc95d047810 */ /* 0x000fe20007ffe0ff */
[----:B------:R-:W-:-:S04]  /*2300*/  DEPBAR.LE SB0, 0x0 ;  /* 0x000080000000791a */ /* 0x000fc80000000000 */
[----:B------:R-:W-:Y:S02]  /*2310*/  FSEL R156, R49, -INF , !P2 ;  /* 0xff800000319c7808 */ /* 0x000fe40005000000 */
[----:B------:R-:W-:Y:S01]  /*2320*/  FSEL R100, R51, -INF , !P0 ;  /* 0xff80000033647808 */ /* 0x000fe20004000000 */
[----:B------:R-:W-:Y:S01]  /*2330*/  HMMA.16816.F32.BF16 R24, R76, R14, R24 ;  /* 0x0000000e4c18723c */ /* 0x000fe20000041818 */
[C---:B------:R-:W-:Y:S02]  /*2340*/  ISETP.GE.AND P2, PT, R48.reuse, R91, PT ;  /* 0x0000005b3000720c */ /* 0x040fe40003f46270 */
[----:B------:R-:W-:Y:S02]  /*2350*/  ISETP.GE.AND P0, PT, R48, R87, PT ;  /* 0x000000573000720c */ /* 0x000fe40003f06270 */
[----:B------:R-:W-:Y:S02]  /*2360*/  FSEL R48, R44, -INF , !P5 ;  /* 0xff8000002c307808 */ /* 0x000fe40006800000 */
[----:B------:R-:W-:-:S02]  /*2370*/  FSEL R46, R46, -INF , !P1 ;  /* 0xff8000002e2e7808 */ /* 0x000fc40004800000 */
        /* <DEDUP_REMOVED lines=8> */
[C---:B------:R-:W-:Y:S02]  /*2400*/  ISETP.GE.AND P4, PT, R6.reuse, R91, PT ;  /* 0x0000005b0600720c */ /* 0x040fe40003f86270 */
[----:B------:R-:W-:Y:S02]  /*2410*/  ISETP.GE.AND P3, PT, R6, R87, PT ;  /* 0x000000570600720c */ /* 0x000fe40003f66270 */
[C---:B------:R-:W-:Y:S01]  /*2420*/  ISETP.GE.AND P2, PT, R4.reuse, R91, PT ;  /* 0x0000005b0400720c */ /* 0x040fe20003f46270 */
[----:B-1----:R-:W-:Y:S01]  /*2430*/  HMMA.16816.F32.BF16 R20, R76, R8, R20 ;  /* 0x000000084c14723c */ /* 0x002fe20000041814 */
[----:B------:R-:W-:-:S02]  /*2440*/  ISETP.GE.AND P0, PT, R4, R87, PT ;  /* 0x000000570400720c */ /* 0x000fc40003f06270 */
[C---:B------:R-:W-:Y:S02]  /*2450*/  IADD3 R6, R93.reuse, -0x28, RZ ;  /* 0xffffffd85d067810 */ /* 0x040fe40007ffe0ff */
[----:B------:R-:W-:Y:S02]  /*2460*/  IADD3 R4, R93, -0x27, RZ ;  /* 0xffffffd95d047810 */ /* 0x000fe40007ffe0ff */
[----:B------:R-:W-:Y:S01]  /*2470*/  FSEL R120, R41, -INF , !P5 ;  /* 0xff80000029787808 */ /* 0x000fe20006800000 */
[----:B------:R-:W-:Y:S01]  /*2480*/  HMMA.16816.F32.BF16 R8, R76, R10, R16 ;  /* 0x0000000a4c08723c */ /* 0x000fe20000041810 */
[----:B------:R-:W-:Y:S02]  /*2490*/  FSEL R54, R43, -INF , !P1 ;  /* 0xff8000002b367808 */ /* 0x000fe40004800000 */
[----:B------:R-:W-:Y:S02]  /*24a0*/  FSEL R36, R36, -INF , !P4 ;  /* 0xff80000024247808 */ /* 0x000fe40006000000 */
[----:B------:R-:W-:-:S02]  /*24b0*/  FSEL R40, R38, -INF , !P3 ;  /* 0xff80000026287808 */ /* 0x000fc40005800000 */
[C---:B------:R-:W-:Y:S02]  /*24c0*/  ISETP.GE.AND P5, PT, R6.reuse, R91, PT ;  /* 0x0000005b0600720c */ /* 0x040fe40003fa6270 */
[----:B------:R-:W-:Y:S02]  /*24d0*/  ISETP.GE.AND P1, PT, R6, R87, PT ;  /* 0x000000570600720c */ /* 0x000fe40003f26270 */
[C---:B------:R-:W-:Y:S02]  /*24e0*/  ISETP.GE.AND P4, PT, R4.reuse, R91, PT ;  /* 0x0000005b0400720c */ /* 0x040fe40003f86270 */
[----:B------:R-:W-:Y:S02]  /*24f0*/  ISETP.GE.AND P3, PT, R4, R87, PT ;  /* 0x000000570400720c */ /* 0x000fe40003f66270 */
[C---:B------:R-:W-:Y:S02]  /*2500*/  IADD3 R6, R93.reuse, -0x20, RZ ;  /* 0xffffffe05d067810 */ /* 0x040fe40007ffe0ff */
[----:B------:R-:W-:-:S02]  /*2510*/  IADD3 R4, R93, -0x1f, RZ ;  /* 0xffffffe15d047810 */ /* 0x000fc40007ffe0ff */
[----:B------:R-:W-:Y:S02]  /*2520*/  FSEL R38, R39, -INF , !P0 ;  /* 0xff80000027267808 */ /* 0x000fe40004000000 */
[----:B------:R-:W-:Y:S02]  /*2530*/  FSEL R32, R32, -INF , !P5 ;  /* 0xff80000020207808 */ /* 0x000fe40006800000 */
[----:B------:R-:W-:Y:S02]  /*2540*/  FSEL R34, R34, -INF , !P1 ;  /* 0xff80000022227808 */ /* 0x000fe40004800000 */
[-C--:B------:R-:W-:Y:S02]  /*2550*/  ISETP.GE.AND P0, PT, R6, R91.reuse, PT ;  /* 0x0000005b0600720c */ /* 0x080fe40003f06270 */
[C---:B------:R-:W-:Y:S02]  /*2560*/  ISETP.GE.AND P5, PT, R4.reuse, R91, PT ;  /* 0x0000005b0400720c */ /* 0x040fe40003fa6270 */
[----:B------:R-:W-:-:S02]  /*2570*/  ISETP.GE.AND P1, PT, R4, R87, PT ;  /* 0x000000570400720c */ /* 0x000fc40003f26270 */
[----:B------:R-:W-:Y:S02]  /*2580*/  IADD3 R4, R93, -0x17, RZ ;  /* 0xffffffe95d047810 */ /* 0x000fe40007ffe0ff */
[----:B------:R-:W-:Y:S02]  /*2590*/  FSEL R44, R37, -INF , !P2 ;  /* 0xff800000252c7808 */ /* 0x000fe40005000000 */
[----:B------:R-:W-:Y:S02]  /*25a0*/  ISETP.GE.AND P2, PT, R6, R87, PT ;  /* 0x000000570600720c */ /* 0x000fe40003f46270 */
[----:B------:R-:W-:Y:S02]  /*25b0*/  FSEL R92, R28, -INF , !P0 ;  /* 0xff8000001c5c7808 */ /* 0x000fe40004000000 */
[----:B------:R-:W-:Y:S02]  /*25c0*/  IADD3 R6, R93, -0x18, RZ ;  /* 0xffffffe85d067810 */ /* 0x000fe40007ffe0ff */
[----:B------:R-:W-:-:S02]  /*25d0*/  ISETP.GE.AND P0, PT, R4, R91, PT ;  /* 0x0000005b0400720c */ /* 0x000fc40003f06270 */
[----:B------:R-:W-:Y:S02]  /*25e0*/  IADD3 R14, R93, -0x10, RZ ;  /* 0xfffffff05d0e7810 */ /* 0x000fe40007ffe0ff */
[----:B------:R-:W-:Y:S01]  /*25f0*/  FSEL R50, R35, -INF , !P3 ;  /* 0xff80000023327808 */ /* 0x000fe20005800000 */
[----:B------:R-:W-:Y:S01]  /*2600*/  BAR.SYNC.DEFER_BLOCKING 0x0 ;  /* 0x0000000000007b1d */ /* 0x000fe20000010000 */
[-C--:B------:R-:W-:Y:S02]  /*2610*/  ISETP.GE.AND P3, PT, R6, R87.reuse, PT ;  /* 0x000000570600720c */ /* 0x080fe40003f66270 */
[----:B------:R-:W-:Y:S02]  /*2620*/  FSEL R30, R30, -INF , !P2 ;  /* 0xff8000001e1e7808 */ /* 0x000fe40005000000 */
[----:B------:R-:W-:Y:S02]  /*2630*/  FSEL R106, R25, -INF , !P0 ;  /* 0xff800000196a7808 */ /* 0x000fe40004000000 */
[----:B------:R-:W-:-:S02]  /*2640*/  ISETP.GE.AND P2, PT, R4, R87, PT ;  /* 0x000000570400720c */ /* 0x000fc40003f46270 */
[----:B------:R-:W-:Y:S02]  /*2650*/  ISETP.GE.AND P0, PT, R14, R87, PT ;  /* 0x000000570e00720c */ /* 0x000fe40003f06270 */
[----:B------:R-:W-:Y:S02]  /*2660*/  IADD3 R4, R93, -0x7, RZ ;  /* 0xfffffff95d047810 */ /* 0x000fe40007ffe0ff */
[----:B------:R-:W-:Y:S02]  /*2670*/  FSEL R52, R31, -INF , !P1 ;  /* 0xff8000001f347808 */ /* 0x000fe40004800000 */
[----:B------:R-:W-:Y:S02]  /*2680*/  FSEL R16, R26, -INF , !P3 ;  /* 0xff8000001a107808 */ /* 0x000fe40005800000 */
[----:B------:R-:W-:Y:S02]  /*2690*/  ISETP.GE.AND P1, PT, R14, R91, PT ;  /* 0x0000005b0e00720c */ /* 0x000fe40003f26270 */
[----:B------:R-:W-:-:S02]  /*26a0*/  FSEL R26, R22, -INF , !P0 ;  /* 0xff800000161a7808 */ /* 0x000fc40004000000 */
[----:B------:R-:W-:Y:S02]  /*26b0*/  ISETP.GE.AND P0, PT, R4, R87, PT ;  /* 0x000000570400720c */ /* 0x000fe40003f06270 */
[----:B------:R-:W-:Y:S02]  /*26c0*/  FSEL R98, R20, -INF , !P1 ;  /* 0xff80000014627808 */ /* 0x000fe40004800000 */
[----:B------:R-:W-:Y:S02]  /*26d0*/  FSEL R20, R11, -INF , !P0 ;  /* 0xff8000000b147808 */ /* 0x000fe40004000000 */
[----:B------:R-:W-:Y:S02]  /*26e0*/  ISETP.GE.AND P0, PT, R84, 0x2, PT ;  /* 0x000000025400780c */ /* 0x000fe40003f06270 */
[----:B------:R-:W-:Y:S02]  /*26f0*/  FSEL R66, R33, -INF , !P4 ;  /* 0xff80000021427808 */ /* 0x000fe40006000000 */
[----:B------:R-:W-:-:S02]  /*2700*/  ISETP.GE.AND P4, PT, R6, R91, PT ;  /* 0x0000005b0600720c */ /* 0x000fc40003f86270 */
[C---:B------:R-:W-:Y:S02]  /*2710*/  IADD3 R12, R93.reuse, -0xf, RZ ;  /* 0xfffffff15d0c7810 */ /* 0x040fe40007ffe0ff */
[----:B------:R-:W-:Y:S02]  /*2720*/  IADD3 R6, R93, -0x8, RZ ;  /* 0xfffffff85d067810 */ /* 0x000fe40007ffe0ff */
[----:B------:R-:W-:Y:S02]  /*2730*/  FSEL R18, R27, -INF , !P2 ;  /* 0xff8000001b127808 */ /* 0x000fe40005000000 */
[----:B------:R-:W-:Y:S02]  /*2740*/  FSEL R108, R29, -INF , !P5 ;  /* 0xff8000001d6c7808 */ /* 0x000fe40006800000 */
[----:B------:R-:W-:Y:S02]  /*2750*/  FSEL R118, R24, -INF , !P4 ;  /* 0xff80000018767808 */ /* 0x000fe40006000000 */
[----:B------:R-:W-:-:S02]  /*2760*/  ISETP.GE.AND P2, PT, R12, R87, PT ;  /* 0x000000570c00720c */ /* 0x000fc40003f46270 */
[-C--:B------:R-:W-:Y:S02]  /*2770*/  ISETP.GE.AND P5, PT, R12, R91.reuse, PT ;  /* 0x0000005b0c00720c */ /* 0x080fe40003fa6270 */
[-C--:B------:R-:W-:Y:S02]  /*2780*/  ISETP.GE.AND P4, PT, R6, R91.reuse, PT ;  /* 0x0000005b0600720c */ /* 0x080fe40003f86270 */
[----:B------:R-:W-:Y:S01]  /*2790*/  ISETP.GE.AND P3, PT, R4, R91, PT ;  /* 0x0000005b0400720c */ /* 0x000fe20003f66270 */
[----:B------:R-:W-:Y:S01]  /*27a0*/  IMAD.IADD R4, R85, 0x1, R94 ;  /* 0x0000000155047824 */ /* 0x000fe200078e025e */
[----:B------:R-:W-:Y:S02]  /*27b0*/  ISETP.GE.AND P1, PT, R6, R87, PT ;  /* 0x000000570600720c */ /* 0x000fe40003f26270 */
[----:B------:R-:W-:Y:S02]  /*27c0*/  FSEL R24, R23, -INF , !P2 ;  /* 0xff80000017187808 */ /* 0x000fe40005000000 */
[----:B------:R-:W-:-:S02]  /*27d0*/  FSEL R94, R21, -INF , !P5 ;  /* 0xff800000155e7808 */ /* 0x000fc40006800000 */
[----:B------:R-:W-:Y:S02]  /*27e0*/  FSEL R28, R8, -INF , !P4 ;  /* 0xff800000081c7808 */ /* 0x000fe40006000000 */
[----:B------:R-:W-:Y:S02]  /*27f0*/  FSEL R23, R9, -INF , !P3 ;  /* 0xff80000009177808 */ /* 0x000fe40005800000 */
[----:B------:R-:W-:Y:S01]  /*2800*/  FSEL R22, R10, -INF , !P1 ;  /* 0xff8000000a167808 */ /* 0x000fe20004800000 */
[----:B------:R-:W-:Y:S05]  /*2810*/  @!P0 BRA `(.L_x_4104) ;  /* 0x000004f000008947 */ /* 0x000fea0003800000 */
[----:B------:R-:W-:Y:S05]  /*2820*/  @P6 BRA `(.L_x_4105) ;  /* 0x000003a000006947 */ /* 0x000fea0003800000 */
[----:B------:R-:W1:Y:S01]  /*2830*/  I2F.RP R11, R2 ;  /* 0x00000002000b7306 */ /* 0x000e620000209400 */
[C---:B------:R-:W-:Y:S02]  /*2840*/  IADD3 R10, R0.reuse, -0x100, RZ ;  /* 0xffffff00000a7810 */ /* 0x040fe40007ffe0ff */
        /* <DEDUP_REMOVED lines=56> */
.L_x_4105:
[----:B------:R-:W-:-:S04]  /*2bd0*/  ULEA UR6, -UR6, URZ, 0x7 ;  /* 0x0000003f06067291 */ /* 0x000fc8000f8e393f */
[----:B------:R-:W-:Y:S02]  /*2be0*/  USHF.R.S32.HI UR4, URZ, 0x1f, UR6 ;  /* 0x0000001f3f047899 */ /* 0x000fe40008011406 */
[----:B------:R-:W-:-:S04]  /*2bf0*/  MOV R2, UR6 ;  /* 0x0000000600027c02 */ /* 0x000fc80008000f00 */
[----:B------:R-:W-:Y:S02]  /*2c00*/  MOV R0, UR4 ;  /* 0x0000000400007c02 */ /* 0x000fe40008000f00 */
.L_x_4106:
        /* <DEDUP_REMOVED lines=16> */
.L_x_4104:
        /* <DEDUP_REMOVED lines=11> */
[----:B-1----:R-:W-:Y:S02]  /*2dc0*/  FMNMX.FTZ R7, R57, R0, !PT ;  /* 0x0000000039077209 */ /* 0x002fe40007810000 */
        /* <DEDUP_REMOVED lines=49> */
[----:B------:R-:W-:-:S03]  /*30e0*/  FMNMX.FTZ R5, R24, R5, !PT ;  /* 0x0000000518057209 */ /* 0x000fc60007810000 */
[----:B------:R-:W1:Y:S01]  /*30f0*/  SHFL.BFLY PT, R2, R7, 0x1, 0x1f ;  /* 0x0c201f0007027f89 */ /* 0x000e6200000e0000 */
[----:B------:R-:W-:-:S04]  /*3100*/  FMNMX.FTZ R5, R22, R5, !PT ;  /* 0x0000000516057209 */ /* 0x000fc80007810000 */
[----:B------:R-:W-:-:S05]  /*3110*/  FMNMX.FTZ R6, R20, R5, !PT ;  /* 0x0000000514067209 */ /* 0x000fca0007810000 */
[----:B------:R-:W2:Y:S01]  /*3120*/  SHFL.BFLY PT, R5, R6, 0x2, 0x1f ;  /* 0x0c401f0006057f89 */ /* 0x000ea200000e0000 */
[----:B-1----:R-:W-:-:S04]  /*3130*/  FMNMX.FTZ R2, R7, R2, !PT ;  /* 0x0000000207027209 */ /* 0x002fc80007810000 */
[C---:B------:R-:W-:Y:S01]  /*3140*/  FSETP.NEU.FTZ.AND P1, PT, R2.reuse, -INF , PT ;  /* 0xff8000000200780b */ /* 0x040fe20003f3d000 */
[----:B------:R-:W-:Y:S01]  /*3150*/  FMUL.FTZ R25, R2, c[0x0][0x23c] ;  /* 0x00008f0002197a20 */ /* 0x000fe20000410000 */
[----:B--2---:R-:W-:-:S04]  /*3160*/  FMNMX.FTZ R5, R6, R5, !PT ;  /* 0x0000000506057209 */ /* 0x004fc80007810000 */
[----:B------:R-:W-:Y:S01]  /*3170*/  FSEL R25, R25, RZ, P1 ;  /* 0x000000ff19197208 */ /* 0x000fe20000800000 */
[----:B------:R-:W1:Y:S04]  /*3180*/  SHFL.BFLY PT, R0, R5, 0x1, 0x1f ;  /* 0x0c201f0005007f89 */ /* 0x000e6800000e0000 */
[--C-:B------:R-:W-:Y:S01]  /*3190*/  FFMA.FTZ R160, R132, c[0x0][0x23c], -R25.reuse ;  /* 0x00008f0084a07a23 */ /* 0x100fe20000010819 */
[----:B------:R-:W-:Y:S01]  /*31a0*/  SHF.L.U32 R132, R4, 0x1, RZ ;  /* 0x0000000104847819 */ /* 0x000fe200000006ff */
[--C-:B------:R-:W-:Y:S02]  /*31b0*/  FFMA.FTZ R162, R88, c[0x0][0x23c], -R25.reuse ;  /* 0x00008f0058a27a23 */ /* 0x100fe40000010819 */
[--C-:B------:R-:W-:Y:S01]  /*31c0*/  FFMA.FTZ R29, R72, c[0x0][0x23c], -R25.reuse ;  /* 0x00008f00481d7a23 */ /* 0x100fe20000010819 */
[----:B------:R-:W-:Y:S01]  /*31d0*/  IADD3 R131, R3, R132, RZ ;  /* 0x0000008403837210 */ /* 0x000fe20007ffe0ff */
[--C-:B------:R-:W-:Y:S01]  /*31e0*/  FFMA.FTZ R88, R74, c[0x0][0x23c], -R25.reuse ;  /* 0x00008f004a587a23 */ /* 0x100fe20000010819 */
[----:B------:R-:W-:Y:S01]  /*31f0*/  MUFU.EX2 R160, R160 ;  /* 0x000000a000a07308 */ /* 0x000fe20000000800 */
[----:B------:R-:W2:Y:S01]  /*3200*/  LDSM.16.MT88.4 R72, [R132+0x3000] ;  /* 0x003000008448783b */ /* 0x000ea20000004200 */
[----:B------:R-:W-:-:S02]  /*3210*/  FFMA.FTZ R35, R90, c[0x0][0x23c], -R25 ;  /* 0x00008f005a237a23 */ /* 0x000fc40000010819 */
[--C-:B------:R-:W-:Y:S01]  /*3220*/  FFMA.FTZ R90, R148, c[0x0][0x23c], -R25.reuse ;  /* 0x00008f00945a7a23 */ /* 0x100fe20000010819 */
[----:B------:R-:W-:Y:S01]  /*3230*/  LDSM.16.MT88.4 R12, [R132+0x3400] ;  /* 0x00340000840c783b */ /* 0x000fe20000004200 */
[--C-:B------:R-:W-:Y:S02]  /*3240*/  FFMA.FTZ R19, R164, c[0x0][0x23c], -R25.reuse ;  /* 0x00008f00a4137a23 */ /* 0x100fe40000010819 */
[----:B------:R-:W-:Y:S01]  /*3250*/  MUFU.EX2 R162, R162 ;  /* 0x000000a200a27308 */ /* 0x000fe20000000800 */
[--C-:B------:R-:W-:Y:S01]  /*3260*/  FFMA.FTZ R17, R68, c[0x0][0x23c], -R25.reuse ;  /* 0x00008f0044117a23 */ /* 0x100fe20000010819 */
[----:B------:R-:W-:Y:S01]  /*3270*/  LDSM.16.MT88.4 R8, [R131+0x3400] ;  /* 0x003400008308783b */ /* 0x000fe20000004200 */
[--C-:B------:R-:W-:Y:S02]  /*3280*/  FFMA.FTZ R43, R112, c[0x0][0x23c], -R25.reuse ;  /* 0x00008f00702b7a23 */ /* 0x100fe40000010819 */
[----:B------:R-:W-:Y:S01]  /*3290*/  FFMA.FTZ R39, R152, c[0x0][0x23c], -R25 ;  /* 0x00008f0098277a23 */ /* 0x000fe20000010819 */
[----:B-1----:R-:W-:-:S02]  /*32a0*/  FMNMX.FTZ R0, R5, R0, !PT ;  /* 0x0000000005007209 */ /* 0x002fc40007810000 */
[----:B------:R-:W1:Y:S01]  /*32b0*/  MUFU.EX2 R35, R35 ;  /* 0x0000002300237308 */ /* 0x000e620000000800 */
[----:B------:R-:W3:Y:S01]  /*32c0*/  LDSM.16.MT88.4 R4, [R131+0x3000] ;  /* 0x003000008304783b */ /* 0x000ee20000004200 */
[--C-:B------:R-:W-:Y:S01]  /*32d0*/  FFMA.FTZ R112, R158, c[0x0][0x23c], -R25.reuse ;  /* 0x00008f009e707a23 */ /* 0x100fe20000010819 */
[C---:B------:R-:W-:Y:S01]  /*32e0*/  FSETP.NEU.FTZ.AND P1, PT, R0.reuse, -INF , PT ;  /* 0xff8000000000780b */ /* 0x040fe20003f3d000 */
[----:B------:R-:W-:Y:S02]  /*32f0*/  FMUL.FTZ R21, R0, c[0x0][0x23c] ;  /* 0x00008f0000157a20 */ /* 0x000fe40000410000 */
[--C-:B------:R-:W-:Y:S02]  /*3300*/  FFMA.FTZ R33, R57, c[0x0][0x23c], -R25.reuse ;  /* 0x00008f0039217a23 */ /* 0x100fe40000010819 */
[----:B------:R-:W4:Y:S01]  /*3310*/  MUFU.EX2 R29, R29 ;  /* 0x0000001d001d7308 */ /* 0x000f220000000800 */
[----:B------:R-:W-:Y:S01]  /*3320*/  FSEL R21, R21, RZ, P1 ;  /* 0x000000ff15157208 */ /* 0x000fe20000800000 */
[----:B------:R-:W-:-:S02]  /*3330*/  FFMA.FTZ R49, R110, c[0x0][0x23c], -R25 ;  /* 0x00008f006e317a23 */ /* 0x000fc40000010819 */
[----:B------:R-:W-:Y:S02]  /*3340*/  FFMA.FTZ R47, R156, c[0x0][0x23c], -R25 ;  /* 0x00008f009c2f7a23 */ /* 0x000fe40000010819 */
[--C-:B------:R-:W-:Y:S02]  /*3350*/  FFMA.FTZ R37, R96, c[0x0][0x23c], -R21.reuse ;  /* 0x00008f0060257a23 */ /* 0x100fe40000010815 */
[--C-:B------:R-:W-:Y:S01]  /*3360*/  FFMA.FTZ R164, R81, c[0x0][0x23c], -R21.reuse ;  /* 0x00008f0051a47a23 */ /* 0x100fe20000010815 */
[----:B------:R-:W-:Y:S01]  /*3370*/  MUFU.EX2 R90, R90 ;  /* 0x0000005a005a7308 */ /* 0x000fe20000000800 */
[--C-:B------:R-:W-:Y:S01]  /*3380*/  FFMA.FTZ R148, R80, c[0x0][0x23c], -R21.reuse ;  /* 0x00008f0050947a23 */ /* 0x100fe20000010815 */
[----:B-1----:R-:W-:Y:S01]  /*3390*/  F2FP.BF16.PACK_AB R80, R35, R162 ;  /* 0x000000a22350723e */ /* 0x002fe200000010ff */
[--C-:B------:R-:W-:Y:S02]  /*33a0*/  FFMA.FTZ R31, R82, c[0x0][0x23c], -R21.reuse ;  /* 0x00008f00521f7a23 */ /* 0x100fe40000010815 */
[----:B------:R-:W-:Y:S01]  /*33b0*/  FFMA.FTZ R96, R83, c[0x0][0x23c], -R21 ;  /* 0x00008f0053607a23 */ /* 0x000fe20000010815 */
[----:B----4-:R-:W-:-:S02]  /*33c0*/  F2FP.BF16.PACK_AB R82, R29, R160 ;  /* 0x000000a01d52723e */ /* 0x010fc400000010ff */
[----:B------:R-:W-:Y:S01]  /*33d0*/  MUFU.EX2 R37, R37 ;  /* 0x0000002500257308 */ /* 0x000fe20000000800 */
[--C-:B------:R-:W-:Y:S02]  /*33e0*/  FFMA.FTZ R27, R89, c[0x0][0x23c], -R21.reuse ;  /* 0x00008f00591b7a23 */ /* 0x100fe40000010815 */
[--C-:B------:R-:W-:Y:S02]  /*33f0*/  FFMA.FTZ R104, R104, c[0x0][0x23c], -R21.reuse ;  /* 0x00008f0068687a23 */ /* 0x100fe40000010815 */
[--C-:B------:R-:W-:Y:S02]  /*3400*/  FFMA.FTZ R3, R67, c[0x0][0x23c], -R21.reuse ;  /* 0x00008f0043037a23 */ /* 0x100fe40000010815 */
[--C-:B------:R-:W-:Y:S01]  /*3410*/  FFMA.FTZ R41, R116, c[0x0][0x23c], -R21.reuse ;  /* 0x00008f0074297a23 */ /* 0x100fe20000010815 */
[----:B------:R-:W1:Y:S01]  /*3420*/  MUFU.EX2 R164, R164 ;  /* 0x000000a400a47308 */ /* 0x000e620000000800 */
[--C-:B------:R-:W-:Y:S02]  /*3430*/  FFMA.FTZ R116, R154, c[0x0][0x23c], -R21.reuse ;  /* 0x00008f009a747a23 */ /* 0x100fe40000010815 */
[----:B------:R-:W-:-:S02]  /*3440*/  FFMA.FTZ R102, R102, c[0x0][0x23c], -R21 ;  /* 0x00008f0066667a23 */ /* 0x000fc40000010815 */
[----:B------:R-:W-:Y:S02]  /*3450*/  FFMA.FTZ R45, R150, c[0x0][0x23c], -R21 ;  /* 0x00008f00962d7a23 */ /* 0x000fe40000010815 */
[----:B------:R-:W-:Y:S01]  /*3460*/  FFMA.FTZ R150, R60, c[0x0][0x23c], -R25 ;  /* 0x00008f003c967a23 */ /* 0x000fe20000010819 */
[----:B------:R-:W-:Y:S01]  /*3470*/  MUFU.EX2 R148, R148 ;  /* 0x0000009400947308 */ /* 0x000fe20000000800 */
[--C-:B------:R-:W-:Y:S02]  /*3480*/  FFMA.FTZ R51, R64, c[0x0][0x23c], -R21.reuse ;  /* 0x00008f0040337a23 */ /* 0x100fe40000010815 */
[----:B------:R-:W-:Y:S02]  /*3490*/  FFMA.FTZ R53, R56, c[0x0][0x23c], -R21 ;  /* 0x00008f0038357a23 */ /* 0x000fe40000010815 */
[----:B------:R-:W-:Y:S02]  /*34a0*/  FFMA.FTZ R60, R122, c[0x0][0x23c], -R25 ;  /* 0x00008f007a3c7a23 */ /* 0x000fe40000010819 */
[--C-:B------:R-:W-:Y:S01]  /*34b0*/  FFMA.FTZ R64, R114, c[0x0][0x23c], -R21.reuse ;  /* 0x00008f0072407a23 */ /* 0x100fe20000010815 */
[----:B------:R-:W4:Y:S01]  /*34c0*/  MUFU.EX2 R31, R31 ;  /* 0x0000001f001f7308 */ /* 0x000f220000000800 */
[----:B-1----:R-:W-:Y:S01]  /*34d0*/  F2FP.BF16.PACK_AB R81, R164, R37 ;  /* 0x00000025a451723e */ /* 0x002fe200000010ff */
[----:B------:R-:W-:-:S02]  /*34e0*/  FFMA.FTZ R56, R100, c[0x0][0x23c], -R21 ;  /* 0x00008f0064387a23 */ /* 0x000fc40000010815 */
[----:B------:R-:W-:Y:S02]  /*34f0*/  FFMA.FTZ R100, R48, c[0x0][0x23c], -R25 ;  /* 0x00008f0030647a23 */ /* 0x000fe40000010819 */
[----:B------:R-:W-:Y:S02]  /*3500*/  FFMA.FTZ R59, R42, c[0x0][0x23c], -R21 ;  /* 0x00008f002a3b7a23 */ /* 0x000fe40000010815 */
[----:B------:R-:W1:Y:S01]  /*3510*/  MUFU.EX2 R19, R19 ;  /* 0x0000001300137308 */ /* 0x000e620000000800 */
[--C-:B------:R-:W-:Y:S02]  /*3520*/  FFMA.FTZ R55, R58, c[0x0][0x23c], -R25.reuse ;  /* 0x00008f003a377a23 */ /* 0x100fe40000010819 */
[--C-:B------:R-:W-:Y:S02]  /*3530*/  FFMA.FTZ R57, R86, c[0x0][0x23c], -R25.reuse ;  /* 0x00008f0056397a23 */ /* 0x100fe40000010819 */
[----:B------:R-:W-:Y:S02]  /*3540*/  FFMA.FTZ R48, R120, c[0x0][0x23c], -R25 ;  /* 0x00008f0078307a23 */ /* 0x000fe40000010819 */
[--C-:B------:R-:W-:Y:S01]  /*3550*/  FFMA.FTZ R46, R46, c[0x0][0x23c], -R21.reuse ;  /* 0x00008f002e2e7a23 */ /* 0x100fe20000010815 */
[----:B----4-:R-:W-:Y:S01]  /*3560*/  F2FP.BF16.PACK_AB R83, R31, R148 ;  /* 0x000000941f53723e */ /* 0x010fe200000010ff */
[----:B------:R-:W-:Y:S01]  /*3570*/  MUFU.EX2 R88, R88 ;  /* 0x0000005800587308 */ /* 0x000fe20000000800 */
[----:B------:R-:W-:-:S02]  /*3580*/  FFMA.FTZ R61, R62, c[0x0][0x23c], -R21 ;  /* 0x00008f003e3d7a23 */ /* 0x000fc40000010815 */
[----:B------:R-:W-:Y:S02]  /*3590*/  FFMA.FTZ R42, R54, c[0x0][0x23c], -R21 ;  /* 0x00008f00362a7a23 */ /* 0x000fe40000010815 */
[----:B------:R-:W-:Y:S01]  /*35a0*/  FFMA.FTZ R63, R32, c[0x0][0x23c], -R25 ;  /* 0x00008f00203f7a23 */ /* 0x000fe20000010819 */
[C---:B--2---:R-:W-:Y:S01]  /*35b0*/  HMMA.16816.F32.BF16 R68, R80.reuse, R72, RZ ;  /* 0x000000485044723c */ /* 0x044fe200000418ff */
[----:B------:R-:W-:Y:S01]  /*35c0*/  FFMA.FTZ R85, R34, c[0x0][0x23c], -R21 ;  /* 0x00008f0022557a23 */ /* 0x000fe20000010815 */
[----:B------:R-:W2:Y:S01]  /*35d0*/  MUFU.EX2 R17, R17 ;  /* 0x0000001100117308 */ /* 0x000ea20000000800 */
[--C-:B------:R-:W-:Y:S02]  /*35e0*/  FFMA.FTZ R65, R36, c[0x0][0x23c], -R25.reuse ;  /* 0x00008f0024417a23 */ /* 0x100fe40000010819 */
[--C-:B------:R-:W-:Y:S02]  /*35f0*/  FFMA.FTZ R44, R44, c[0x0][0x23c], -R25.reuse ;  /* 0x00008f002c2c7a23 */ /* 0x100fe40000010819 */
[----:B------:R-:W-:Y:S01]  /*3600*/  FFMA.FTZ R32, R66, c[0x0][0x23c], -R25 ;  /* 0x00008f0042207a23 */ /* 0x000fe20000010819 */
[----:B------:R-:W-:Y:S01]  /*3610*/  HMMA.16816.F32.BF16 R72, R80, R74, RZ ;  /* 0x0000004a5048723c */ /* 0x000fe200000418ff */
[--C-:B------:R-:W-:Y:S01]  /*3620*/  FFMA.FTZ R87, R40, c[0x0][0x23c], -R21.reuse ;  /* 0x00008f0028577a23 */ /* 0x100fe20000010815 */
[----:B------:R-:W-:Y:S01]  /*3630*/  MUFU.EX2 R96, R96 ;  /* 0x0000006000607308 */ /* 0x000fe20000000800 */
[----:B------:R-:W-:-:S02]  /*3640*/  FFMA.FTZ R38, R38, c[0x0][0x23c], -R21 ;  /* 0x00008f0026267a23 */ /* 0x000fc40000010815 */
[----:B------:R-:W-:Y:S02]  /*3650*/  FFMA.FTZ R34, R50, c[0x0][0x23c], -R21 ;  /* 0x00008f0032227a23 */ /* 0x000fe40000010815 */
[----:B------:R-:W-:Y:S01]  /*3660*/  FADD.FTZ R35, R162, R35 ;  /* 0x00000023a2237221 */ /* 0x000fe20000010000 */
[C---:B---3--:R-:W-:Y:S01]  /*3670*/  HMMA.16816.F32.BF16 R76, R80.reuse, R4, RZ ;  /* 0x00000004504c723c */ /* 0x048fe200000418ff */
[----:B------:R-:W-:Y:S01]  /*3680*/  FADD.FTZ R89, R37, R164 ;  /* 0x000000a425597221 */ /* 0x000fe20000010000 */
[----:B------:R-:W3:Y:S01]  /*3690*/  MUFU.EX2 R27, R27 ;  /* 0x0000001b001b7308 */ /* 0x000ee20000000800 */
[----:B------:R-:W-:Y:S02]  /*36a0*/  FADD.FTZ R160, R160, R35 ;  /* 0x00000023a0a07221 */ /* 0x000fe40000010000 */
[----:B------:R-:W-:Y:S02]  /*36b0*/  FADD.FTZ R148, R148, R89 ;  /* 0x0000005994947221 */ /* 0x000fe40000010000 */
[----:B-1----:R-:W-:Y:S01]  /*36c0*/  F2FP.BF16.PACK_AB R4, R19, R90 ;  /* 0x0000005a1304723e */ /* 0x002fe200000010ff */
[----:B------:R-:W-:Y:S01]  /*36d0*/  HMMA.16816.F32.BF16 R80, R80, R6, RZ ;  /* 0x000000065050723c */ /* 0x000fe200000418ff */
[----:B------:R-:W-:Y:S01]  /*36e0*/  FADD.FTZ R89, R29, R160 ;  /* 0x000000a01d597221 */ /* 0x000fe20000010000 */
[----:B------:R-:W-:Y:S01]  /*36f0*/  MUFU.EX2 R104, R104 ;  /* 0x0000006800687308 */ /* 0x000fe20000000800 */
[----:B------:R-:W-:-:S02]  /*3700*/  FADD.FTZ R31, R31, R148 ;  /* 0x000000941f1f7221 */ /* 0x000fc40000010000 */
[----:B------:R-:W-:Y:S02]  /*3710*/  FADD.FTZ R90, R90, R89 ;  /* 0x000000595a5a7221 */ /* 0x000fe40000010000 */
[----:B--2---:R-:W-:Y:S01]  /*3720*/  F2FP.BF16.PACK_AB R6, R17, R88 ;  /* 0x000000581106723e */ /* 0x004fe200000010ff */
[----:B------:R-:W-:Y:S02]  /*3730*/  FFMA.FTZ R54, R52, c[0x0][0x23c], -R21 ;  /* 0x00008f0034367a23 */ /* 0x000fe40000010815 */
[----:B------:R-:W1:Y:S01]  /*3740*/  MUFU.EX2 R3, R3 ;  /* 0x0000000300037308 */ /* 0x000e620000000800 */
[----:B---3--:R-:W-:Y:S01]  /*3750*/  F2FP.BF16.PACK_AB R5, R27, R96 ;  /* 0x000000601b05723e */ /* 0x008fe200000010ff */
[----:B------:R-:W-:Y:S02]  /*3760*/  FADD.FTZ R19, R19, R90 ;  /* 0x0000005a13137221 */ /* 0x000fe40000010000 */
[----:B------:R-:W-:Y:S02]  /*3770*/  FADD.FTZ R96, R96, R31 ;  /* 0x0000001f60607221 */ /* 0x000fe40000010000 */
[----:B------:R-:W-:-:S02]  /*3780*/  FADD.FTZ R88, R88, R19 ;  /* 0x0000001358587221 */ /* 0x000fc40000010000 */
[----:B------:R-:W-:Y:S01]  /*3790*/  MUFU.EX2 R43, R43 ;  /* 0x0000002b002b7308 */ /* 0x000fe20000000800 */
[----:B------:R-:W-:Y:S02]  /*37a0*/  FADD.FTZ R89, R27, R96 ;  /* 0x000000601b597221 */ /* 0x000fe40000010000 */
[--C-:B------:R-:W-:Y:S02]  /*37b0*/  FFMA.FTZ R52, R16, c[0x0][0x23c], -R21.reuse ;  /* 0x00008f0010347a23 */ /* 0x100fe40000010815 */
[----:B------:R-:W-:Y:S02]  /*37c0*/  FFMA.FTZ R31, R18, c[0x0][0x23c], -R21 ;  /* 0x00008f00121f7a23 */ /* 0x000fe40000010815 */
[----:B------:R-:W-:Y:S01]  /*37d0*/  FFMA.FTZ R36, R92, c[0x0][0x23c], -R25 ;  /* 0x00008f005c247a23 */ /* 0x000fe20000010819 */
[----:B-1----:R-:W-:Y:S01]  /*37e0*/  F2FP.BF16.PACK_AB R7, R3, R104 ;  /* 0x000000680307723e */ /* 0x002fe200000010ff */
[----:B------:R-:W1:Y:S01]  /*37f0*/  MUFU.EX2 R39, R39 ;  /* 0x0000002700277308 */ /* 0x000e620000000800 */
[----:B------:R-:W-:-:S02]  /*3800*/  FADD.FTZ R104, R104, R89 ;  /* 0x0000005968687221 */ /* 0x000fc40000010000 */
[--C-:B------:R-:W-:Y:S02]  /*3810*/  FFMA.FTZ R67, R108, c[0x0][0x23c], -R25.reuse ;  /* 0x00008f006c437a23 */ /* 0x100fe40000010819 */
[----:B------:R-:W-:Y:S01]  /*3820*/  FADD.FTZ R104, R3, R104 ;  /* 0x0000006803687221 */ /* 0x000fe20000010000 */
[C---:B------:R-:W-:Y:S01]  /*3830*/  HMMA.16816.F32.BF16 R68, R4.reuse, R12, R68 ;  /* 0x0000000c0444723c */ /* 0x040fe20000041844 */
[----:B------:R-:W-:Y:S01]  /*3840*/  FFMA.FTZ R40, R106, c[0x0][0x23c], -R25 ;  /* 0x00008f006a287a23 */ /* 0x000fe20000010819 */
[----:B------:R-:W-:Y:S01]  /*3850*/  MUFU.EX2 R112, R112 ;  /* 0x0000007000707308 */ /* 0x000fe20000000800 */
[----:B------:R-:W-:Y:S02]  /*3860*/  FFMA.FTZ R30, R30, c[0x0][0x23c], -R21 ;  /* 0x00008f001e1e7a23 */ /* 0x000fe40000010815 */
[--C-:B------:R-:W-:Y:S02]  /*3870*/  FFMA.FTZ R118, R118, c[0x0][0x23c], -R25.reuse ;  /* 0x00008f0076767a23 */ /* 0x100fe40000010819 */
[--C-:B------:R-:W-:Y:S01]  /*3880*/  FFMA.FTZ R37, R98, c[0x0][0x23c], -R25.reuse ;  /* 0x00008f0062257a23 */ /* 0x100fe20000010819 */
[----:B------:R-:W-:Y:S01]  /*3890*/  HMMA.16816.F32.BF16 R72, R4, R14, R72 ;  /* 0x0000000e0448723c */ /* 0x000fe20000041848 */
[----:B------:R-:W2:Y:S01]  /*38a0*/  LDSM.16.MT88.4 R12, [R132+0x3800] ;  /* 0x00380000840c783b */ /* 0x000ea20000004200 */
[----:B------:R-:W3:Y:S01]  /*38b0*/  MUFU.EX2 R33, R33 ;  /* 0x0000002100217308 */ /* 0x000ee20000000800 */
[----:B------:R-:W-:-:S02]  /*38c0*/  FFMA.FTZ R50, R94, c[0x0][0x23c], -R25 ;  /* 0x00008f005e327a23 */ /* 0x000fc40000010819 */
[--C-:B------:R-:W-:Y:S02]  /*38d0*/  FFMA.FTZ R28, R28, c[0x0][0x23c], -R25.reuse ;  /* 0x00008f001c1c7a23 */ /* 0x100fe40000010819 */
[----:B------:R-:W-:Y:S01]  /*38e0*/  FFMA.FTZ R25, R23, c[0x0][0x23c], -R25 ;  /* 0x00008f0017197a23 */ /* 0x000fe20000010819 */
[C---:B------:R-:W-:Y:S01]  /*38f0*/  HMMA.16816.F32.BF16 R76, R4.reuse, R8, R76 ;  /* 0x00000008044c723c */ /* 0x040fe2000004184c */
[--C-:B------:R-:W-:Y:S01]  /*3900*/  FFMA.FTZ R23, R26, c[0x0][0x23c], -R21.reuse ;  /* 0x00008f001a177a23 */ /* 0x100fe20000010815 */
[----:B------:R-:W-:Y:S01]  /*3910*/  MUFU.EX2 R41, R41 ;  /* 0x0000002900297308 */ /* 0x000fe20000000800 */
[--C-:B------:R-:W-:Y:S02]  /*3920*/  FFMA.FTZ R24, R24, c[0x0][0x23c], -R21.reuse ;  /* 0x00008f0018187a23 */ /* 0x100fe40000010815 */
[--C-:B------:R-:W-:Y:S02]  /*3930*/  FFMA.FTZ R22, R22, c[0x0][0x23c], -R21.reuse ;  /* 0x00008f0016167a23 */ /* 0x100fe40000010815 */
[----:B------:R-:W-:Y:S01]  /*3940*/  FFMA.FTZ R21, R20, c[0x0][0x23c], -R21 ;  /* 0x00008f0014157a23 */ /* 0x000fe20000010815 */
        /* <DEDUP_REMOVED lines=15> */
[C---:B--2---:R-:W-:Y:S02]  /*3a40*/  HMMA.16816.F32.BF16 R68, R4.reuse, R12, R68 ;  /* 0x0000000c0444723c */ /* 0x044fe40000041844 */
        /* <DEDUP_REMOVED lines=21> */
[C---:B------:R-:W-:Y:S01]  /*3ba0*/  HMMA.16816.F32.BF16 R72, R4.reuse, R14, R72 ;  /* 0x0000000e0448723c */ /* 0x040fe20000041848 */
[----:B------:R-:W2:Y:S06]  /*3bb0*/  LDSM.16.MT88.4 R12, [R132+0x4000] ;  /* 0x00400000840c783b */ /* 0x000eac0000004200 */
[----:B------:R-:W3:Y:S01]  /*3bc0*/  MUFU.EX2 R48, R48 ;  /* 0x0000003000307308 */ /* 0x000ee20000000800 */
[C---:B----4-:R-:W-:Y:S07]  /*3bd0*/  HMMA.16816.F32.BF16 R76, R4.reuse, R8, R76 ;  /* 0x00000008044c723c */ /* 0x050fee000004184c */
[----:B------:R-:W-:Y:S01]  /*3be0*/  MUFU.EX2 R46, R46 ;  /* 0x0000002e002e7308 */ /* 0x000fe20000000800 */
[----:B------:R-:W-:Y:S01]  /*3bf0*/  HMMA.16816.F32.BF16 R80, R4, R10, R80 ;  /* 0x0000000a0450723c */ /* 0x000fe20000041850 */
[----:B------:R-:W4:Y:S06]  /*3c00*/  LDSM.16.MT88.4 R8, [R131+0x4000] ;  /* 0x004000008308783b */ /* 0x000f2c0000004200 */
[----:B------:R-:W5:Y:S01]  /*3c10*/  MUFU.EX2 R61, R61 ;  /* 0x0000003d003d7308 */ /* 0x000f620000000800 */
[----:B-1----:R-:W-:-:S02]  /*3c20*/  F2FP.BF16.PACK_AB R4, R55, R100 ;  /* 0x000000643704723e */ /* 0x002fc400000010ff */
[----:B---3--:R-:W-:-:S05]  /*3c30*/  F2FP.BF16.PACK_AB R6, R48, R57 ;  /* 0x000000393006723e */ /* 0x008fca00000010ff */
[----:B------:R-:W-:Y:S08]  /*3c40*/  MUFU.EX2 R59, R59 ;  /* 0x0000003b003b7308 */ /* 0x000ff00000000800 */
[----:B------:R-:W1:Y:S01]  /*3c50*/  MUFU.EX2 R42, R42 ;  /* 0x0000002a002a7308 */ /* 0x000e620000000800 */
[----:B-----5:R-:W-:-:S07]  /*3c60*/  F2FP.BF16.PACK_AB R5, R61, R46 ;  /* 0x0000002e3d05723e */ /* 0x020fce00000010ff */
        /* <DEDUP_REMOVED lines=23> */
[----:B------:R-:W-:Y:S01]  /*3de0*/  FADD.FTZ R12, R17, R88 ;  /* 0x00000058110c7221 */ /* 0x000fe20000010000 */
[----:B----4-:R-:W-:Y:S01]  /*3df0*/  HMMA.16816.F32.BF16 R68, R4, R8, R68 ;  /* 0x000000080444723c */ /* 0x010fe20000041844 */
[----:B------:R-:W2:Y:S05]  /*3e00*/  LDSM.16.MT88.4 R16, [R131+0x4800] ;  /* 0x004800008310783b */ /* 0x000eaa0000004200 */
[----:B------:R-:W3:Y:S01]  /*3e10*/  MUFU.EX2 R40, R40 ;  /* 0x0000002800287308 */ /* 0x000ee20000000800 */
        /* <DEDUP_REMOVED lines=9> */
[----:B------:R-:W2:Y:S01]  /*3eb0*/  MUFU.EX2 R29, R54 ;  /* 0x00000036001d7308 */ /* 0x000ea20000000800 */
[----:B------:R-:W-:-:S04]  /*3ec0*/  FADD.FTZ R150, R150, R33 ;  /* 0x0000002196967221 */ /* 0x000fc80000010000 */
[----:B------:R-:W-:Y:S01]  /*3ed0*/  FADD.FTZ R49, R49, R150 ;  /* 0x0000009631317221 */ /* 0x000fe20000010000 */
[----:B-1----:R-:W-:Y:S02]  /*3ee0*/  F2FP.BF16.PACK_AB R4, R67, R36 ;  /* 0x000000244304723e */ /* 0x002fe400000010ff */
[----:B------:R-:W-:Y:S01]  /*3ef0*/  MUFU.EX2 R52, R52 ;  /* 0x0000003400347308 */ /* 0x000fe20000000800 */
[----:B---3--:R-:W-:Y:S01]  /*3f00*/  F2FP.BF16.PACK_AB R6, R40, R35 ;  /* 0x000000232806723e */ /* 0x008fe200000010ff */
[----:B------:R-:W-:-:S04]  /*3f10*/  FADD.FTZ R60, R60, R49 ;  /* 0x000000313c3c7221 */ /* 0x000fc80000010000 */
[----:B------:R-:W-:Y:S02]  /*3f20*/  FADD.FTZ R47, R47, R60 ;  /* 0x0000003c2f2f7221 */ /* 0x000fe40000010000 */
[----:B------:R-:W1:Y:S01]  /*3f30*/  MUFU.EX2 R27, R31 ;  /* 0x0000001f001b7308 */ /* 0x000e620000000800 */
[----:B--2---:R-:W-:Y:S01]  /*3f40*/  F2FP.BF16.PACK_AB R5, R29, R30 ;  /* 0x0000001e1d05723e */ /* 0x004fe200000010ff */
[----:B------:R-:W-:-:S04]  /*3f50*/  FADD.FTZ R100, R100, R47 ;  /* 0x0000002f64647221 */ /* 0x000fc80000010000 */
[----:B------:R-:W-:Y:S02]  /*3f60*/  FADD.FTZ R100, R55, R100 ;  /* 0x0000006437647221 */ /* 0x000fe40000010000 */
[----:B------:R2:W-:Y:S02]  /*3f70*/  MUFU.EX2 R26, R25 ;  /* 0x00000019001a7308 */ /* 0x0005e40000000800 */
[----:B------:R-:W-:-:S04]  /*3f80*/  FADD.FTZ R57, R57, R100 ;  /* 0x0000006439397221 */ /* 0x000fc80000010000 */
[----:B------:R-:W-:Y:S01]  /*3f90*/  FADD.FTZ R48, R48, R57 ;  /* 0x0000003930307221 */ /* 0x000fe20000010000 */
[----:B-1----:R-:W-:Y:S01]  /*3fa0*/  F2FP.BF16.PACK_AB R7, R27, R52 ;  /* 0x000000341b07723e */ /* 0x002fe200000010ff */
[----:B------:R-:W-:Y:S02]  /*3fb0*/  MUFU.EX2 R37, R37 ;  /* 0x0000002500257308 */ /* 0x000fe40000000800 */
[----:B------:R-:W-:-:S04]  /*3fc0*/  FADD.FTZ R65, R65, R48 ;  /* 0x0000003041417221 */ /* 0x000fc80000010000 */
[----:B------:R-:W-:Y:S01]  /*3fd0*/  FADD.FTZ R44, R44, R65 ;  /* 0x000000412c2c7221 */ /* 0x000fe20000010000 */
[C---:B------:R-:W-:Y:S01]  /*3fe0*/  HMMA.16816.F32.BF16 R76, R4.reuse, R16, R76 ;  /* 0x00000010044c723c */ /* 0x040fe2000004184c */
[----:B--2---:R-:W-:Y:S01]  /*3ff0*/  FADD.FTZ R25, R53, R64 ;  /* 0x0000004035197221 */ /* 0x004fe20000010000 */
        /* <DEDUP_REMOVED lines=11> */
[----:B------:R-:W-:Y:S01]  /*40b0*/  FADD.FTZ R59, R59, R16 ;  /* 0x000000103b3b7221 */ /* 0x000fe20000010000 */
[----:B------:R-:W2:Y:S01]  /*40c0*/  LDSM.16.MT88.4 R8, [R131+0x4c00] ;  /* 0x004c00008308783b */ /* 0x000ea20000004200 */
[----:B------:R-:W3:Y:S01]  /*40d0*/  MUFU.EX2 R24, R24 ;  /* 0x0000001800187308 */ /* 0x000ee20000000800 */
[----:B------:R-:W-:Y:S02]  /*40e0*/  FADD.FTZ R35, R35, R36 ;  /* 0x0000002423237221 */ /* 0x000fe40000010000 */
[----:B------:R-:W-:Y:S02]  /*40f0*/  FADD.FTZ R42, R42, R59 ;  /* 0x0000003b2a2a7221 */ /* 0x000fe40000010000 */
[----:B------:R-:W-:Y:S01]  /*4100*/  HMMA.16816.F32.BF16 R80, R4, R18, R80 ;  /* 0x000000120450723c */ /* 0x000fe20000041850 */
[----:B------:R-:W-:-:S02]  /*4110*/  FADD.FTZ R40, R40, R35 ;  /* 0x0000002328287221 */ /* 0x000fc40000010000 */
[----:B------:R-:W-:Y:S01]  /*4120*/  FADD.FTZ R87, R87, R42 ;  /* 0x0000002a57577221 */ /* 0x000fe20000010000 */
[----:B------:R-:W4:Y:S03]  /*4130*/  MUFU.EX2 R3, R28 ;  /* 0x0000001c00037308 */ /* 0x000f260000000800 */
[----:B------:R-:W-:Y:S01]  /*4140*/  FADD.FTZ R38, R38, R87 ;  /* 0x0000005726267221 */ /* 0x000fe20000010000 */
[----:B-1----:R-:W-:Y:S01]  /*4150*/  F2FP.BF16.PACK_AB R4, R50, R37 ;  /* 0x000000253204723e */ /* 0x002fe200000010ff */
[----:B------:R-:W-:Y:S02]  /*4160*/  FADD.FTZ R37, R37, R40 ;  /* 0x0000002825257221 */ /* 0x000fe40000010000 */
[----:B------:R-:W-:Y:S01]  /*4170*/  FADD.FTZ R85, R85, R38 ;  /* 0x0000002655557221 */ /* 0x000fe20000010000 */
[----:B------:R-:W-:Y:S01]  /*4180*/  MUFU.EX2 R22, R22 ;  /* 0x0000001600167308 */ /* 0x000fe20000000800 */
[----:B---3--:R-:W-:Y:S01]  /*4190*/  F2FP.BF16.PACK_AB R5, R24, R23 ;  /* 0x000000171805723e */ /* 0x008fe200000010ff */
[----:B------:R-:W-:-:S02]  /*41a0*/  FADD.FTZ R50, R50, R37 ;  /* 0x0000002532327221 */ /* 0x000fc40000010000 */
[----:B------:R-:W-:-:S04]  /*41b0*/  FADD.FTZ R85, R34, R85 ;  /* 0x0000005522557221 */ /* 0x000fc80000010000 */
[----:B------:R-:W-:Y:S01]  /*41c0*/  FADD.FTZ R30, R30, R85 ;  /* 0x000000551e1e7221 */ /* 0x000fe20000010000 */
[----:B------:R-:W1:Y:S01]  /*41d0*/  MUFU.EX2 R21, R21 ;  /* 0x0000001500157308 */ /* 0x000e620000000800 */
[C---:B----4-:R-:W-:Y:S01]  /*41e0*/  F2FP.BF16.PACK_AB R6, R26.reuse, R3 ;  /* 0x000000031a06723e */ /* 0x050fe200000010ff */
[----:B------:R-:W-:Y:S02]  /*41f0*/  FADD.FTZ R3, R3, R50 ;  /* 0x0000003203037221 */ /* 0x000fe40000010000 */
[----:B------:R-:W-:Y:S02]  /*4200*/  FADD.FTZ R29, R29, R30 ;  /* 0x0000001e1d1d7221 */ /* 0x000fe40000010000 */
[----:B------:R-:W-:Y:S02]  /*4210*/  FADD.FTZ R153, R26, R3 ;  /* 0x000000031a997221 */ /* 0x000fe40000010000 */
[----:B------:R-:W-:-:S04]  /*4220*/  FADD.FTZ R52, R52, R29 ;  /* 0x0000001d34347221 */ /* 0x000fc80000010000 */
[----:B------:R-:W-:-:S04]  /*4230*/  FADD.FTZ R52, R27, R52 ;  /* 0x000000341b347221 */ /* 0x000fc80000010000 */
[----:B------:R-:W-:Y:S01]  /*4240*/  FADD.FTZ R23, R23, R52 ;  /* 0x0000003417177221 */ /* 0x000fe20000010000 */
[----:B-1----:R-:W-:-:S03]  /*4250*/  F2FP.BF16.PACK_AB R7, R21, R22 ;  /* 0x000000161507723e */ /* 0x002fc600000010ff */
[----:B------:R-:W-:-:S04]  /*4260*/  FADD.FTZ R23, R24, R23 ;  /* 0x0000001718177221 */ /* 0x000fc80000010000 */
[----:B------:R-:W-:Y:S01]  /*4270*/  FADD.FTZ R22, R22, R23 ;  /* 0x0000001716167221 */ /* 0x000fe20000010000 */
[----:B-----5:R-:W-:Y:S03]  /*4280*/  HMMA.16816.F32.BF16 R68, R4, R12, R68 ;  /* 0x0000000c0444723c */ /* 0x020fe60000041844 */
[----:B------:R-:W-:-:S05]  /*4290*/  FADD.FTZ R152, R21, R22 ;  /* 0x0000001615987221 */ /* 0x000fca0000010000 */
[C---:B------:R-:W-:Y:S08]  /*42a0*/  HMMA.16816.F32.BF16 R72, R4.reuse, R14, R72 ;  /* 0x0000000e0448723c */ /* 0x040ff00000041848 */
[C---:B--2---:R-:W-:Y:S08]  /*42b0*/  HMMA.16816.F32.BF16 R76, R4.reuse, R8, R76 ;  /* 0x00000008044c723c */ /* 0x044ff0000004184c */
        /* <DEDUP_REMOVED lines=10> */
.L_x_4111:
        /* <DEDUP_REMOVED lines=64> */
.L_x_4108:
        /* <DEDUP_REMOVED lines=15> */
[----:B------:R-:W-:Y:S04]  /*4850*/  ISETP.GE.AND P0, PT, R151, 0x1, PT ;  /* 0x000000019700780c */ /* 0x000fe80003f06270 */
[----:B------:R1:W-:Y:S05]  /*4860*/  LDGSTS.E.BYPASS.LTC128B.128 [R143+0x4800], [R86.64] ;  /* 0x04800000568f7fae */ /* 0x0003ea000b901d4c */
[----:B------:R-:W-:Y:S05]  /*4870*/  LDSM.16.M88.4 R88, [R136] ;  /* 0x000000008858783b */ /* 0x000fea0000000200 */
[----:B------:R-:W2:Y:S05]  /*4880*/  LDSM.16.M88.4 R92, [R135] ;  /* 0x00000000875c783b */ /* 0x000eaa0000000200 */
[----:B------:R-:W3:Y:S05]  /*4890*/  LDSM.16.M88.4 R96, [R135+0x400] ;  /* 0x000400008760783b */ /* 0x000eea0000000200 */
[----:B------:R-:W4:Y:S05]  /*48a0*/  LDSM.16.M88.4 R100, [R135+0x800] ;  /* 0x000800008764783b */ /* 0x000f2a0000000200 */
[----:B------:R-:W0:Y:S05]  /*48b0*/  LDGDEPBAR ;  /* 0x00000000000079af */ /* 0x000e2a0000000000 */
[----:B------:R-:W5:Y:S05]  /*48c0*/  LDSM.16.M88.4 R104, [R135+0xc00] ;  /* 0x000c00008768783b */ /* 0x000f6a0000000200 */
[----:B------:R-:W1:Y:S05]  /*48d0*/  LDSM.16.M88.4 R108, [R135+0x1000] ;  /* 0x00100000876c783b */ /* 0x000e6a0000000200 */
[----:B------:R-:W1:Y:S05]  /*48e0*/  LDSM.16.M88.4 R112, [R135+0x1400] ;  /* 0x001400008770783b */ /* 0x000e6a0000000200 */
[----:B------:R-:W1:Y:S01]  /*48f0*/  LDSM.16.M88.4 R116, [R135+0x1800] ;  /* 0x001800008774783b */ /* 0x000e620000000200 */
[C---:B--2---:R-:W-:Y:S04]  /*4900*/  HMMA.16816.F32.BF16 R4, R88.reuse, R92, RZ ;  /* 0x0000005c5804723c */ /* 0x044fe800000418ff */
[----:B------:R-:W2:Y:S04]  /*4910*/  LDSM.16.M88.4 R120, [R135+0x1c00] ;  /* 0x001c00008778783b */ /* 0x000ea80000000200 */
[C---:B------:R-:W-:Y:S01]  /*4920*/  HMMA.16816.F32.BF16 R8, R88.reuse, R94, RZ ;  /* 0x0000005e5808723c */ /* 0x040fe200000418ff */
[----:B------:R-:W-:Y:S07]  /*4930*/  LDSM.16.M88.4 R92, [R134] ;  /* 0x00000000865c783b */ /* 0x000fee0000000200 */
[C---:B---3--:R-:W-:Y:S08]  /*4940*/  HMMA.16816.F32.BF16 R12, R88.reuse, R96, RZ ;  /* 0x00000060580c723c */ /* 0x048ff000000418ff */
[C---:B------:R-:W-:Y:S01]  /*4950*/  HMMA.16816.F32.BF16 R16, R88.reuse, R98, RZ ;  /* 0x000000625810723c */ /* 0x040fe200000418ff */
[----:B------:R-:W3:Y:S07]  /*4960*/  LDSM.16.M88.4 R96, [R133] ;  /* 0x000000008560783b */ /* 0x000eee0000000200 */
        /* <DEDUP_REMOVED lines=13> */
[C---:B---3--:R-:W-:Y:S08]  /*4a40*/  HMMA.16816.F32.BF16 R4, R92.reuse, R96, R4 ;  /* 0x000000605c04723c */ /* 0x048ff00000041804 */
[C---:B------:R-:W-:Y:S01]  /*4a50*/  HMMA.16816.F32.BF16 R8, R92.reuse, R98, R8 ;  /* 0x000000625c08723c */ /* 0x040fe20000041808 */
[----:B------:R-:W2:Y:S07]  /*4a60*/  LDSM.16.M88.4 R96, [R129] ;  /* 0x000000008160783b */ /* 0x000eae0000000200 */
[C---:B-1----:R-:W-:Y:S08]  /*4a70*/  HMMA.16816.F32.BF16 R12, R92.reuse, R88, R12 ;  /* 0x000000585c0c723c */ /* 0x042ff0000004180c */
[C---:B------:R-:W-:Y:S01]  /*4a80*/  HMMA.16816.F32.BF16 R16, R92.reuse, R90, R16 ;  /* 0x0000005a5c10723c */ /* 0x040fe20000041810 */
[----:B------:R-:W1:Y:S07]  /*4a90*/  LDSM.16.M88.4 R88, [R128] ;  /* 0x000000008058783b */ /* 0x000e6e0000000200 */
[C---:B--2---:R-:W-:Y:S08]  /*4aa0*/  HMMA.16816.F32.BF16 R20, R92.reuse, R96, R20 ;  /* 0x000000605c14723c */ /* 0x044ff00000041814 */
        /* <DEDUP_REMOVED lines=10> */
[----:B------:R-:W1:Y:S01]  /*4b50*/  LDSM.16.M88.4 R88, [R124] ;  /* 0x000000007c58783b */ /* 0x000e620000000200 */
[----:B------:R-:W-:Y:S04]  /*4b60*/  DEPBAR.LE SB0, 0x0 ;  /* 0x000080000000791a */ /* 0x000fe80000000000 */
[----:B------:R-:W-:Y:S02]  /*4b70*/  BAR.SYNC.DEFER_BLOCKING 0x0 ;  /* 0x0000000000007b1d */ /* 0x000fe40000010000 */
[C---:B--2---:R-:W-:Y:S08]  /*4b80*/  HMMA.16816.F32.BF16 R52, R92.reuse, R96, R52 ;  /* 0x000000605c34723c */ /* 0x044ff00000041834 */
[C---:B------:R-:W-:Y:S08]  /*4b90*/  HMMA.16816.F32.BF16 R56, R92.reuse, R98, R56 ;  /* 0x000000625c38723c */ /* 0x040ff00000041838 */
[C---:B-1----:R-:W-:Y:S08]  /*4ba0*/  HMMA.16816.F32.BF16 R60, R92.reuse, R88, R60 ;  /* 0x000000585c3c723c */ /* 0x042ff0000004183c */
        /* <DEDUP_REMOVED lines=67> */
.L_x_4110:
        /* <DEDUP_REMOVED lines=16> */
.L_x_4109:
[----:B------:R-:W-:Y:S01]  /*50e0*/  FMNMX.FTZ R0, R4, R85, !PT ;  /* 0x0000005504007209 */ /* 0x000fe20007810000 */
[----:B------:R-:W-:Y:S01]  /*50f0*/  LDSM.16.MT88.4 R96, [R132+0x3000] ;  /* 0x003000008460783b */ /* 0x000fe20000004200 */
        /* <DEDUP_REMOVED lines=72> */
[C---:B------:R-:W-:Y:S02]  /*5580*/  FADD.FTZ R84, -R2.reuse, R85 ;  /* 0x0000005502547221 */ /* 0x040fe40000010100 */
[----:B------:R-:W-:Y:S02]  /*5590*/  FMUL.FTZ R88, R2, c[0x0][0x23c] ;  /* 0x00008f0002587a20 */ /* 0x000fe40000410000 */
[----:B------:R-:W-:Y:S02]  /*55a0*/  FMUL.FTZ R86, R84, c[0x0][0x23c] ;  /* 0x00008f0054567a20 */ /* 0x000fe40000410000 */
[----:B------:R-:W-:Y:S01]  /*55b0*/  FADD.FTZ R85, -R0, R3 ;  /* 0x0000000300557221 */ /* 0x000fe20000010100 */
[----:B------:R-:W-:Y:S01]  /*55c0*/  FSEL R87, R88, RZ, P0 ;  /* 0x000000ff58577208 */ /* 0x000fe20000000000 */
[----:B------:R1:W2:Y:S01]  /*55d0*/  MUFU.EX2 R84, R86 ;  /* 0x0000005600547308 */ /* 0x0002a20000000800 */
[C---:B------:R-:W-:Y:S01]  /*55e0*/  FMUL.FTZ R88, R0.reuse, c[0x0][0x23c] ;  /* 0x00008f0000587a20 */ /* 0x040fe20000410000 */
[----:B------:R-:W-:Y:S01]  /*55f0*/  FSETP.NEU.FTZ.AND P0, PT, R0, -INF , PT ;  /* 0xff8000000000780b */ /* 0x000fe20003f1d000 */
[----:B------:R-:W-:Y:S02]  /*5600*/  FMUL.FTZ R3, R85, c[0x0][0x23c] ;  /* 0x00008f0055037a20 */ /* 0x000fe40000410000 */
        /* <DEDUP_REMOVED lines=11> */
[----:B------:R-:W-:Y:S01]  /*56c0*/  FFMA.FTZ R114, R20, c[0x0][0x23c], -R87 ;  /* 0x00008f0014727a23 */ /* 0x000fe20000010857 */
[----:B-1----:R-:W-:Y:S01]  /*56d0*/  FSEL R86, R88, RZ, P0 ;  /* 0x000000ff58567208 */ /* 0x002fe20000000000 */
[C---:B--2---:R-:W-:Y:S01]  /*56e0*/  FMUL.FTZ R68, R84.reuse, R68 ;  /* 0x0000004454447220 */ /* 0x044fe20000410000 */
[----:B------:R-:W-:Y:S01]  /*56f0*/  ISETP.GT.AND P0, PT, R151, RZ, PT ;  /* 0x000000ff9700720c */ /* 0x000fe20003f04270 */
[C---:B------:R-:W-:Y:S02]  /*5700*/  FMUL.FTZ R69, R84.reuse, R69 ;  /* 0x0000004554457220 */ /* 0x040fe40000410000 */
[--C-:B------:R-:W-:Y:S01]  /*5710*/  FFMA.FTZ R104, R7, c[0x0][0x23c], -R86.reuse ;  /* 0x00008f0007687a23 */ /* 0x100fe20000010856 */
[----:B------:R-:W1:Y:S01]  /*5720*/  MUFU.EX2 R105, R105 ;  /* 0x0000006900697308 */ /* 0x000e620000000800 */
        /* <DEDUP_REMOVED lines=11> */
[----:B------:R-:W2:Y:S01]  /*57e0*/  MUFU.EX2 R106, R106 ;  /* 0x0000006a006a7308 */ /* 0x000ea20000000800 */
[C---:B------:R-:W-:Y:S02]  /*57f0*/  FMUL.FTZ R80, R84.reuse, R80 ;  /* 0x0000005054507220 */ /* 0x040fe40000410000 */
[----:B------:R-:W-:Y:S01]  /*5800*/  FMUL.FTZ R81, R84, R81 ;  /* 0x0000005154517220 */ /* 0x000fe20000410000 */
[----:B-1----:R-:W-:Y:S01]  /*5810*/  F2FP.BF16.PACK_AB R92, R105, R100 ;  /* 0x00000064695c723e */ /* 0x002fe200000010ff */
[C---:B------:R-:W-:Y:S02]  /*5820*/  FMUL.FTZ R82, R3.reuse, R82 ;  /* 0x0000005203527220 */ /* 0x040fe40000410000 */
[----:B------:R-:W-:Y:S02]  /*5830*/  FMUL.FTZ R83, R3, R83 ;  /* 0x0000005303537220 */ /* 0x000fe40000410000 */
[----:B------:R-:W-:Y:S01]  /*5840*/  FFMA.FTZ R123, R14, c[0x0][0x23c], -R86 ;  /* 0x00008f000e7b7a23 */ /* 0x000fe20000010856 */
[----:B------:R-:W-:Y:S01]  /*5850*/  MUFU.EX2 R120, R120 ;  /* 0x0000007800787308 */ /* 0x000fe20000000800 */
[----:B------:R-:W-:Y:S02]  /*5860*/  FFMA.FTZ R14, R84, R153, R100 ;  /* 0x00000099540e7223 */ /* 0x000fe40000010064 */
[----:B------:R-:W-:Y:S02]  /*5870*/  FFMA.FTZ R108, R18, c[0x0][0x23c], -R86 ;  /* 0x00008f00126c7a23 */ /* 0x000fe40000010856 */
[----:B------:R-:W-:Y:S02]  /*5880*/  FADD.FTZ R105, R105, R14 ;  /* 0x0000000e69697221 */ /* 0x000fe40000010000 */
[--C-:B------:R-:W-:Y:S02]  /*5890*/  FFMA.FTZ R117, R22, c[0x0][0x23c], -R86.reuse ;  /* 0x00008f0016757a23 */ /* 0x100fe40000010856 */
[--C-:B------:R-:W-:Y:S01]  /*58a0*/  FFMA.FTZ R115, R26, c[0x0][0x23c], -R86.reuse ;  /* 0x00008f001a737a23 */ /* 0x100fe20000010856 */
[----:B------:R-:W-:Y:S01]  /*58b0*/  MUFU.EX2 R121, R121 ;  /* 0x0000007900797308 */ /* 0x000fe20000000800 */
[--C-:B------:R-:W-:Y:S02]  /*58c0*/  FFMA.FTZ R107, R6, c[0x0][0x23c], -R86.reuse ;  /* 0x00008f00066b7a23 */ /* 0x100fe40000010856 */
[--C-:B------:R-:W-:Y:S02]  /*58d0*/  FFMA.FTZ R118, R11, c[0x0][0x23c], -R86.reuse ;  /* 0x00008f000b767a23 */ /* 0x100fe40000010856 */
[----:B--2---:R-:W-:Y:S02]  /*58e0*/  FADD.FTZ R26, R106, R105 ;  /* 0x000000696a1a7221 */ /* 0x004fe40000010000 */
        /* <DEDUP_REMOVED lines=16> */
[----:B------:R-:W-:Y:S01]  /*59f0*/  FFMA.FTZ R161, R36, c[0x0][0x23c], -R87 ;  /* 0x00008f0024a17a23 */ /* 0x000fe20000010857 */
[C---:B-1----:R-:W-:Y:S01]  /*5a00*/  F2FP.BF16.PACK_AB R93, R104.reuse, R107 ;  /* 0x0000006b685d723e */ /* 0x042fe200000010ff */
[----:B------:R-:W-:Y:S01]  /*5a10*/  FFMA.FTZ R107, R3, R152, R107 ;  /* 0x00000098036b7223 */ /* 0x000fe2000001006b */
[----:B------:R-:W-:Y:S01]  /*5a20*/  MOV R3, R0 ;  /* 0x0000000000037202 */ /* 0x000fe20000000f00 */
[----:B------:R-:W-:Y:S02]  /*5a30*/  FFMA.FTZ R162, R37, c[0x0][0x23c], -R87 ;  /* 0x00008f0025a27a23 */ /* 0x000fe40000010857 */
[----:B------:R-:W-:Y:S01]  /*5a40*/  FADD.FTZ R22, R104, R107 ;  /* 0x0000006b68167221 */ /* 0x000fe20000010000 */
[----:B------:R-:W1:Y:S01]  /*5a50*/  MUFU.EX2 R118, R118 ;  /* 0x0000007600767308 */ /* 0x000e620000000800 */
[--C-:B------:R-:W-:Y:S02]  /*5a60*/  FFMA.FTZ R164, R38, c[0x0][0x23c], -R86.reuse ;  /* 0x00008f0026a47a23 */ /* 0x100fe40000010856 */
[--C-:B------:R-:W-:Y:S01]  /*5a70*/  FFMA.FTZ R159, R39, c[0x0][0x23c], -R86.reuse ;  /* 0x00008f00279f7a23 */ /* 0x100fe20000010856 */
[----:B--2---:R-:W-:Y:S01]  /*5a80*/  F2FP.BF16.PACK_AB R94, R9, R106 ;  /* 0x0000006a095e723e */ /* 0x004fe200000010ff */
[--C-:B------:R-:W-:Y:S01]  /*5a90*/  FFMA.FTZ R88, R15, c[0x0][0x23c], -R86.reuse ;  /* 0x00008f000f587a23 */ /* 0x100fe20000010856 */
[----:B------:R-:W-:Y:S01]  /*5aa0*/  LDSM.16.MT88.4 R104, [R131+0x3c00] ;  /* 0x003c00008368783b */ /* 0x000fe20000004200 */
[--C-:B------:R-:W-:Y:S02]  /*5ab0*/  FFMA.FTZ R153, R40, c[0x0][0x23c], -R87.reuse ;  /* 0x00008f0028997a23 */ /* 0x100fe40000010857 */
[--C-:B------:R-:W-:Y:S01]  /*5ac0*/  FFMA.FTZ R122, R41, c[0x0][0x23c], -R87.reuse ;  /* 0x00008f00297a7a23 */ /* 0x100fe20000010857 */
[----:B------:R-:W-:Y:S01]  /*5ad0*/  MUFU.EX2 R123, R123 ;  /* 0x0000007b007b7308 */ /* 0x000fe20000000800 */
[--C-:B------:R-:W-:Y:S02]  /*5ae0*/  FFMA.FTZ R156, R42, c[0x0][0x23c], -R86.reuse ;  /* 0x00008f002a9c7a23 */ /* 0x100fe40000010856 */
[----:B------:R-:W-:Y:S02]  /*5af0*/  FFMA.FTZ R163, R43, c[0x0][0x23c], -R86 ;  /* 0x00008f002ba37a23 */ /* 0x000fe40000010856 */
[----:B---3--:R-:W-:Y:S02]  /*5b00*/  FADD.FTZ R17, R85, R22 ;  /* 0x0000001655117221 */ /* 0x008fe40000010000 */
[--C-:B------:R-:W-:Y:S02]  /*5b10*/  FFMA.FTZ R89, R16, c[0x0][0x23c], -R87.reuse ;  /* 0x00008f0010597a23 */ /* 0x100fe40000010857 */
[--C-:B------:R-:W-:Y:S01]  /*5b20*/  FFMA.FTZ R165, R45, c[0x0][0x23c], -R87.reuse ;  /* 0x00008f002da57a23 */ /* 0x100fe20000010857 */
[----:B------:R-:W2:Y:S01]  /*5b30*/  MUFU.EX2 R88, R88 ;  /* 0x0000005800587308 */ /* 0x000ea20000000800 */
[--C-:B------:R-:W-:Y:S02]  /*5b40*/  FFMA.FTZ R5, R47, c[0x0][0x23c], -R86.reuse ;  /* 0x00008f002f057a23 */ /* 0x100fe40000010856 */
[--C-:B------:R-:W-:Y:S01]  /*5b50*/  FFMA.FTZ R7, R48, c[0x0][0x23c], -R87.reuse ;  /* 0x00008f0030077a23 */ /* 0x100fe20000010857 */
[----:B-1----:R-:W-:Y:S01]  /*5b60*/  F2FP.BF16.PACK_AB R95, R118, R85 ;  /* 0x00000055765f723e */ /* 0x002fe200000010ff */
[--C-:B------:R-:W-:Y:S01]  /*5b70*/  FFMA.FTZ R152, R49, c[0x0][0x23c], -R87.reuse ;  /* 0x00008f0031987a23 */ /* 0x100fe20000010857 */
[----:B------:R-:W-:Y:S01]  /*5b80*/  MOV R85, R2 ;  /* 0x0000000200557202 */ /* 0x000fe20000000f00 */
[--C-:B------:R-:W-:Y:S02]  /*5b90*/  FFMA.FTZ R11, R50, c[0x0][0x23c], -R86.reuse ;  /* 0x00008f00320b7a23 */ /* 0x100fe40000010856 */
[----:B------:R-:W-:Y:S01]  /*5ba0*/  FFMA.FTZ R14, R51, c[0x0][0x23c], -R86 ;  /* 0x00008f00330e7a23 */ /* 0x000fe20000010856 */
[----:B------:R-:W-:Y:S01]  /*5bb0*/  MUFU.EX2 R89, R89 ;  /* 0x0000005900597308 */ /* 0x000fe20000000800 */
[C---:B------:R-:W-:Y:S05]  /*5bc0*/  HMMA.16816.F32.BF16 R68, R92.reuse, R96, R68 ;  /* 0x000000605c44723c */ /* 0x040fea0000041844 */
[----:B------:R-:W-:Y:S02]  /*5bd0*/  FADD.FTZ R19, R9, R26 ;  /* 0x0000001a09137221 */ /* 0x000fe40000010000 */
[--C-:B------:R-:W-:Y:S01]  /*5be0*/  FFMA.FTZ R13, R53, c[0x0][0x23c], -R87.reuse ;  /* 0x00008f00350d7a23 */ /* 0x100fe20000010857 */
[C---:B------:R-:W-:Y:S01]  /*5bf0*/  HMMA.16816.F32.BF16 R72, R92.reuse, R98, R72 ;  /* 0x000000625c48723c */ /* 0x040fe20000041848 */
[----:B------:R-:W1:Y:S01]  /*5c00*/  MUFU.EX2 R90, R90 ;  /* 0x0000005a005a7308 */ /* 0x000e620000000800 */
[----:B------:R-:W3:Y:S02]  /*5c10*/  LDSM.16.MT88.4 R96, [R131+0x3000] ;  /* 0x003000008360783b */ /* 0x000ee40000004200 */
[--C-:B------:R-:W-:Y:S02]  /*5c20*/  FFMA.FTZ R22, R55, c[0x0][0x23c], -R86.reuse ;  /* 0x00008f0037167a23 */ /* 0x100fe40000010856 */
[--C-:B------:R-:W-:Y:S02]  /*5c30*/  FFMA.FTZ R15, R56, c[0x0][0x23c], -R87.reuse ;  /* 0x00008f00380f7a23 */ /* 0x100fe40000010857 */
[----:B------:R-:W-:Y:S03]  /*5c40*/  FFMA.FTZ R26, R57, c[0x0][0x23c], -R87 ;  /* 0x00008f00391a7a23 */ /* 0x000fe60000010857 */
[----:B------:R-:W-:Y:S01]  /*5c50*/  MUFU.EX2 R108, R108 ;  /* 0x0000006c006c7308 */ /* 0x000fe20000000800 */
[----:B------:R-:W-:Y:S09]  /*5c60*/  FFMA.FTZ R54, R54, c[0x0][0x23c], -R86 ;  /* 0x00008f0036367a23 */ /* 0x000ff20000010856 */
[----:B------:R-:W4:Y:S10]  /*5c70*/  MUFU.EX2 R109, R109 ;  /* 0x0000006d006d7308 */ /* 0x000f340000000800 */
[----:B------:R5:W-:Y:S10]  /*5c80*/  MUFU.EX2 R84, R101 ;  /* 0x0000006500547308 */ /* 0x000bf40000000800 */
[----:B------:R-:W-:Y:S01]  /*5c90*/  MUFU.EX2 R114, R114 ;  /* 0x0000007200727308 */ /* 0x000fe20000000800 */
[C---:B---3--:R-:W-:Y:S08]  /*5ca0*/  HMMA.16816.F32.BF16 R76, R92.reuse, R96, R76 ;  /* 0x000000605c4c723c */ /* 0x048ff0000004184c */
[----:B------:R-:W-:Y:S01]  /*5cb0*/  HMMA.16816.F32.BF16 R80, R92, R98, R80 ;  /* 0x000000625c50723c */ /* 0x000fe20000041850 */
[----:B------:R-:W-:Y:S01]  /*5cc0*/  MUFU.EX2 R111, R111 ;  /* 0x0000006f006f7308 */ /* 0x000fe20000000800 */
[----:B------:R-:W3:Y:S05]  /*5cd0*/  LDSM.16.MT88.4 R96, [R132+0x3400] ;  /* 0x003400008460783b */ /* 0x000eea0000004200 */
[C---:B------:R-:W-:Y:S01]  /*5ce0*/  F2FP.BF16.PACK_AB R92, R121.reuse, R120 ;  /* 0x00000078795c723e */ /* 0x040fe200000010ff */
[----:B------:R-:W-:Y:S01]  /*5cf0*/  FADD.FTZ R120, R120, R19 ;  /* 0x0000001378787221 */ /* 0x000fe20000010000 */
[----:B--2---:R-:W-:Y:S01]  /*5d00*/  F2FP.BF16.PACK_AB R93, R88, R123 ;  /* 0x0000007b585d723e */ /* 0x004fe200000010ff */
[----:B-----5:R-:W-:Y:S01]  /*5d10*/  LDSM.16.MT88.4 R100, [R131+0x3800] ;  /* 0x003800008364783b */ /* 0x020fe20000004200 */
[----:B------:R-:W-:Y:S01]  /*5d20*/  MUFU.EX2 R117, R117 ;  /* 0x0000007500757308 */ /* 0x000fe20000000800 */
[----:B-1----:R-:W-:Y:S01]  /*5d30*/  F2FP.BF16.PACK_AB R94, R90, R89 ;  /* 0x000000595a5e723e */ /* 0x002fe200000010ff */
[----:B------:R-:W-:Y:S01]  /*5d40*/  FADD.FTZ R30, R121, R120 ;  /* 0x00000078791e7221 */ /* 0x000fe20000010000 */
[----:B----4-:R-:W-:Y:S01]  /*5d50*/  F2FP.BF16.PACK_AB R95, R109, R108 ;  /* 0x0000006c6d5f723e */ /* 0x010fe200000010ff */
[--C-:B------:R-:W-:Y:S02]  /*5d60*/  FFMA.FTZ R121, R59, c[0x0][0x23c], -R86.reuse ;  /* 0x00008f003b797a23 */ /* 0x100fe40000010856 */
[--C-:B------:R-:W-:Y:S04]  /*5d70*/  FFMA.FTZ R120, R60, c[0x0][0x23c], -R87.reuse ;  /* 0x00008f003c787a23 */ /* 0x100fe80000010857 */
[----:B------:R-:W1:Y:S10]  /*5d80*/  MUFU.EX2 R112, R112 ;  /* 0x0000007000707308 */ /* 0x000e740000000800 */
[----:B------:R-:W-:Y:S10]  /*5d90*/  MUFU.EX2 R113, R113 ;  /* 0x0000007100717308 */ /* 0x000ff40000000800 */
[----:B------:R-:W2:Y:S01]  /*5da0*/  MUFU.EX2 R110, R110 ;  /* 0x0000006e006e7308 */ /* 0x000ea20000000800 */
[C---:B---3--:R-:W-:Y:S08]  /*5db0*/  HMMA.16816.F32.BF16 R68, R92.reuse, R96, R68 ;  /* 0x000000605c44723c */ /* 0x048ff00000041844 */
[C---:B------:R-:W-:Y:S01]  /*5dc0*/  HMMA.16816.F32.BF16 R72, R92.reuse, R98, R72 ;  /* 0x000000625c48723c */ /* 0x040fe20000041848 */
[----:B------:R-:W-:Y:S01]  /*5dd0*/  MUFU.EX2 R115, R115 ;  /* 0x0000007300737308 */ /* 0x000fe20000000800 */
[----:B------:R-:W3:Y:S09]  /*5de0*/  LDSM.16.MT88.4 R96, [R131+0x3400] ;  /* 0x003400008360783b */ /* 0x000ef20000004200 */
[----:B------:R-:W4:Y:S10]  /*5df0*/  MUFU.EX2 R116, R116 ;  /* 0x0000007400747308 */ /* 0x000f340000000800 */
[----:B------:R-:W-:Y:S10]  /*5e00*/  MUFU.EX2 R158, R158 ;  /* 0x0000009e009e7308 */ /* 0x000ff40000000800 */
[----:B------:R-:W5:Y:S10]  /*5e10*/  MUFU.EX2 R139, R139 ;  /* 0x0000008b008b7308 */ /* 0x000f740000000800 */
[----:B------:R-:W-:Y:S01]  /*5e20*/  MUFU.EX2 R154, R154 ;  /* 0x0000009a009a7308 */ /* 0x000fe20000000800 */
[C---:B---3--:R-:W-:Y:S08]  /*5e30*/  HMMA.16816.F32.BF16 R76, R92.reuse, R96, R76 ;  /* 0x000000605c4c723c */ /* 0x048ff0000004184c */
[----:B------:R-:W-:Y:S01]  /*5e40*/  HMMA.16816.F32.BF16 R80, R92, R98, R80 ;  /* 0x000000625c50723c */ /* 0x000fe20000041850 */
[----:B------:R-:W3:Y:S01]  /*5e50*/  MUFU.EX2 R155, R155 ;  /* 0x0000009b009b7308 */ /* 0x000ee20000000800 */
[----:B------:R-:W3:Y:S05]  /*5e60*/  LDSM.16.MT88.4 R96, [R132+0x3800] ;  /* 0x003800008460783b */ /* 0x000eea0000004200 */
[----:B-1----:R-:W-:Y:S01]  /*5e70*/  F2FP.BF16.PACK_AB R93, R112, R117 ;  /* 0x00000075705d723e */ /* 0x002fe200000010ff */
[--C-:B------:R-:W-:Y:S01]  /*5e80*/  FFMA.FTZ R92, R44, c[0x0][0x23c], -R87.reuse ;  /* 0x00008f002c5c7a23 */ /* 0x100fe20000010857 */
[----:B--2---:R-:W-:Y:S02]  /*5e90*/  F2FP.BF16.PACK_AB R94, R110, R113 ;  /* 0x000000716e5e723e */ /* 0x004fe400000010ff */
[----:B------:R-:W1:Y:S01]  /*5ea0*/  MUFU.EX2 R157, R157 ;  /* 0x0000009d009d7308 */ /* 0x000e620000000800 */
[----:B------:R-:W-:Y:S09]  /*5eb0*/  FFMA.FTZ R95, R46, c[0x0][0x23c], -R86 ;  /* 0x00008f002e5f7a23 */ /* 0x000ff20000010856 */
[----:B------:R2:W-:Y:S10]  /*5ec0*/  MUFU.EX2 R6, R92 ;  /* 0x0000005c00067308 */ /* 0x0005f40000000800 */
[----:B------:R4:W-:Y:S10]  /*5ed0*/  MUFU.EX2 R10, R95 ;  /* 0x0000005f000a7308 */ /* 0x0009f40000000800 */
[----:B------:R-:W-:Y:S01]  /*5ee0*/  MUFU.EX2 R119, R119 ;  /* 0x0000007700777308 */ /* 0x000fe20000000800 */
[----:B--2---:R-:W-:Y:S09]  /*5ef0*/  F2FP.BF16.PACK_AB R92, R111, R114 ;  /* 0x000000726f5c723e */ /* 0x004ff200000010ff */
[----:B------:R-:W2:Y:S01]  /*5f00*/  MUFU.EX2 R160, R160 ;  /* 0x000000a000a07308 */ /* 0x000ea20000000800 */
[----:B----4-:R-:W-:Y:S09]  /*5f10*/  F2FP.BF16.PACK_AB R95, R116, R115 ;  /* 0x00000073745f723e */ /* 0x010ff200000010ff */
[----:B------:R-:W-:Y:S01]  /*5f20*/  MUFU.EX2 R161, R161 ;  /* 0x000000a100a17308 */ /* 0x000fe20000000800 */
[C---:B---3--:R-:W-:Y:S08]  /*5f30*/  HMMA.16816.F32.BF16 R68, R92.reuse, R96, R68 ;  /* 0x000000605c44723c */ /* 0x048ff00000041844 */
[C---:B------:R-:W-:Y:S01]  /*5f40*/  HMMA.16816.F32.BF16 R72, R92.reuse, R98, R72 ;  /* 0x000000625c48723c */ /* 0x040fe20000041848 */
[----:B------:R-:W3:Y:S01]  /*5f50*/  MUFU.EX2 R162, R162 ;  /* 0x000000a200a27308 */ /* 0x000ee20000000800 */
[----:B------:R-:W4:Y:S06]  /*5f60*/  LDSM.16.MT88.4 R96, [R132+0x3c00] ;  /* 0x003c00008460783b */ /* 0x000f2c0000004200 */
[C---:B------:R-:W-:Y:S03]  /*5f70*/  HMMA.16816.F32.BF16 R76, R92.reuse, R100, R76 ;  /* 0x000000645c4c723c */ /* 0x040fe6000004184c */
[----:B------:R-:W-:Y:S04]  /*5f80*/  MUFU.EX2 R164, R164 ;  /* 0x000000a400a47308 */ /* 0x000fe80000000800 */
[----:B------:R-:W-:Y:S01]  /*5f90*/  FFMA.FTZ R100, R52, c[0x0][0x23c], -R87 ;  /* 0x00008f0034647a23 */ /* 0x000fe20000010857 */
[----:B------:R-:W-:Y:S05]  /*5fa0*/  HMMA.16816.F32.BF16 R80, R92, R102, R80 ;  /* 0x000000665c50723c */ /* 0x000fea0000041850 */
[----:B------:R3:W-:Y:S02]  /*5fb0*/  MUFU.EX2 R18, R100 ;  /* 0x0000006400127308 */ /* 0x0007e40000000800 */
[----:B-----5:R-:W-:Y:S02]  /*5fc0*/  F2FP.BF16.PACK_AB R92, R139, R158 ;  /* 0x0000009e8b5c723e */ /* 0x020fe400000010ff */
[----:B------:R-:W-:Y:S03]  /*5fd0*/  F2FP.BF16.PACK_AB R93, R155, R154 ;  /* 0x0000009a9b5d723e */ /* 0x000fe600000010ff */
[----:B-1----:R-:W-:Y:S02]  /*5fe0*/  F2FP.BF16.PACK_AB R94, R84, R157 ;  /* 0x0000009d545e723e */ /* 0x002fe400000010ff */
[----:B--2---:R-:W-:Y:S01]  /*5ff0*/  F2FP.BF16.PACK_AB R95, R160, R119 ;  /* 0x00000077a05f723e */ /* 0x004fe200000010ff */
[----:B------:R-:W1:Y:S10]  /*6000*/  MUFU.EX2 R159, R159 ;  /* 0x0000009f009f7308 */ /* 0x000e740000000800 */
[----:B------:R-:W-:Y:S01]  /*6010*/  MUFU.EX2 R153, R153 ;  /* 0x0000009900997308 */ /* 0x000fe20000000800 */
[C---:B----4-:R-:W-:Y:S01]  /*6020*/  HMMA.16816.F32.BF16 R68, R92.reuse, R96, R68 ;  /* 0x000000605c44723c */ /* 0x050fe20000041844 */
[----:B---3--:R-:W2:Y:S07]  /*6030*/  LDSM.16.MT88.4 R100, [R132+0x4000] ;  /* 0x004000008464783b */ /* 0x008eae0000004200 */
        /* <DEDUP_REMOVED lines=9> */
[----:B------:R-:W4:Y:S01]  /*60d0*/  LDSM.16.MT88.4 R104, [R132+0x4400] ;  /* 0x004400008468783b */ /* 0x000f220000004200 */
[----:B------:R-:W-:Y:S01]  /*60e0*/  F2FP.BF16.PACK_AB R92, R162, R161 ;  /* 0x000000a1a25c723e */ /* 0x000fe200000010ff */
[----:B------:R-:W-:Y:S01]  /*60f0*/  FFMA.FTZ R118, R58, c[0x0][0x23c], -R86 ;  /* 0x00008f003a767a23 */ /* 0x000fe20000010856 */
[----:B-1----:R-:W-:Y:S03]  /*6100*/  F2FP.BF16.PACK_AB R93, R159, R164 ;  /* 0x000000a49f5d723e */ /* 0x002fe600000010ff */
[----:B---3--:R-:W-:Y:S01]  /*6110*/  F2FP.BF16.PACK_AB R94, R122, R153 ;  /* 0x000000997a5e723e */ /* 0x008fe200000010ff */
[----:B------:R-:W-:Y:S02]  /*6120*/  FFMA.FTZ R123, R61, c[0x0][0x23c], -R87 ;  /* 0x00008f003d7b7a23 */ /* 0x000fe40000010857 */
[----:B------:R-:W1:Y:S10]  /*6130*/  MUFU.EX2 R165, R165 ;  /* 0x000000a500a57308 */ /* 0x000e740000000800 */
[----:B------:R-:W3:Y:S01]  /*6140*/  MUFU.EX2 R5, R5 ;  /* 0x0000000500057308 */ /* 0x000ee20000000800 */
[----:B-----5:R-:W-:Y:S09]  /*6150*/  F2FP.BF16.PACK_AB R95, R163, R156 ;  /* 0x0000009ca35f723e */ /* 0x020ff200000010ff */
[----:B------:R-:W-:Y:S01]  /*6160*/  MUFU.EX2 R7, R7 ;  /* 0x0000000700077308 */ /* 0x000fe20000000800 */
[C---:B--2---:R-:W-:Y:S08]  /*6170*/  HMMA.16816.F32.BF16 R68, R92.reuse, R100, R68 ;  /* 0x000000645c44723c */ /* 0x044ff00000041844 */
[C---:B------:R-:W-:Y:S01]  /*6180*/  HMMA.16816.F32.BF16 R72, R92.reuse, R102, R72 ;  /* 0x000000665c48723c */ /* 0x040fe20000041848 */
[----:B------:R-:W2:Y:S01]  /*6190*/  MUFU.EX2 R152, R152 ;  /* 0x0000009800987308 */ /* 0x000ea20000000800 */
[----:B------:R-:W5:Y:S06]  /*61a0*/  LDSM.16.MT88.4 R100, [R131+0x4400] ;  /* 0x004400008364783b */ /* 0x000f6c0000004200 */
[C---:B----4-:R-:W-:Y:S03]  /*61b0*/  HMMA.16816.F32.BF16 R76, R92.reuse, R96, R76 ;  /* 0x000000605c4c723c */ /* 0x050fe6000004184c */
[----:B------:R-:W-:Y:S04]  /*61c0*/  MUFU.EX2 R11, R11 ;  /* 0x0000000b000b7308 */ /* 0x000fe80000000800 */
[----:B------:R-:W-:Y:S01]  /*61d0*/  FADD.FTZ R97, R88, R17 ;  /* 0x0000001158617221 */ /* 0x000fe20000010000 */
[----:B------:R-:W-:Y:S04]  /*61e0*/  HMMA.16816.F32.BF16 R80, R92, R98, R80 ;  /* 0x000000625c50723c */ /* 0x000fe80000041850 */
[----:B------:R-:W-:Y:S01]  /*61f0*/  FADD.FTZ R96, R89, R30 ;  /* 0x0000001e59607221 */ /* 0x000fe20000010000 */
[----:B------:R-:W4:Y:S01]  /*6200*/  MUFU.EX2 R14, R14 ;  /* 0x0000000e000e7308 */ /* 0x000f220000000800 */
[----:B------:R-:W-:Y:S01]  /*6210*/  FADD.FTZ R108, R108, R97 ;  /* 0x000000616c6c7221 */ /* 0x000fe20000010000 */
[----:B-1----:R-:W-:Y:S01]  /*6220*/  F2FP.BF16.PACK_AB R92, R165, R6 ;  /* 0x00000006a55c723e */ /* 0x002fe200000010ff */
[----:B------:R-:W-:Y:S01]  /*6230*/  FADD.FTZ R90, R90, R96 ;  /* 0x000000605a5a7221 */ /* 0x000fe20000010000 */
[----:B---3--:R-:W-:Y:S01]  /*6240*/  F2FP.BF16.PACK_AB R93, R5, R10 ;  /* 0x0000000a055d723e */ /* 0x008fe200000010ff */
[----:B------:R-:W1:Y:S02]  /*6250*/  LDSM.16.MT88.4 R96, [R132+0x4800] ;  /* 0x004800008460783b */ /* 0x000e640000004200 */
[----:B--2---:R-:W-:Y:S01]  /*6260*/  F2FP.BF16.PACK_AB R94, R152, R7 ;  /* 0x00000007985e723e */ /* 0x004fe200000010ff */
[----:B------:R-:W-:Y:S02]  /*6270*/  FADD.FTZ R90, R114, R90 ;  /* 0x0000005a725a7221 */ /* 0x000fe40000010000 */
[----:B------:R-:W2:Y:S01]  /*6280*/  MUFU.EX2 R13, R13 ;  /* 0x0000000d000d7308 */ /* 0x000ea20000000800 */
[----:B------:R-:W-:Y:S02]  /*6290*/  FADD.FTZ R108, R109, R108 ;  /* 0x0000006c6d6c7221 */ /* 0x000fe40000010000 */
[----:B------:R-:W-:Y:S02]  /*62a0*/  FFMA.FTZ R88, R62, c[0x0][0x23c], -R86 ;  /* 0x00008f003e587a23 */ /* 0x000fe40000010856 */
[----:B------:R-:W-:Y:S02]  /*62b0*/  FADD.FTZ R117, R117, R108 ;  /* 0x0000006c75757221 */ /* 0x000fe40000010000 */
[--C-:B------:R-:W-:Y:S02]  /*62c0*/  FFMA.FTZ R89, R63, c[0x0][0x23c], -R86.reuse ;  /* 0x00008f003f597a23 */ /* 0x100fe40000010856 */
[----:B------:R-:W-:Y:S01]  /*62d0*/  FADD.FTZ R112, R112, R117 ;  /* 0x0000007570707221 */ /* 0x000fe20000010000 */
[----:B------:R-:W-:Y:S01]  /*62e0*/  MUFU.EX2 R9, R54 ;  /* 0x0000003600097308 */ /* 0x000fe20000000800 */
[--C-:B------:R-:W-:Y:S02]  /*62f0*/  FFMA.FTZ R109, R64, c[0x0][0x23c], -R87.reuse ;  /* 0x00008f00406d7a23 */ /* 0x100fe40000010857 */
[----:B------:R-:W-:Y:S01]  /*6300*/  FFMA.FTZ R87, R65, c[0x0][0x23c], -R87 ;  /* 0x00008f0041577a23 */ /* 0x000fe20000010857 */
[----:B----4-:R-:W-:Y:S01]  /*6310*/  F2FP.BF16.PACK_AB R95, R14, R11 ;  /* 0x0000000b0e5f723e */ /* 0x010fe200000010ff */
[--C-:B------:R-:W-:Y:S02]  /*6320*/  FFMA.FTZ R108, R66, c[0x0][0x23c], -R86.reuse ;  /* 0x00008f00426c7a23 */ /* 0x100fe40000010856 */
[----:B------:R-:W-:Y:S03]  /*6330*/  FFMA.FTZ R86, R67, c[0x0][0x23c], -R86 ;  /* 0x00008f0043567a23 */ /* 0x000fe60000010856 */
[----:B------:R-:W3:Y:S01]  /*6340*/  MUFU.EX2 R22, R22 ;  /* 0x0000001600167308 */ /* 0x000ee20000000800 */
[C---:B------:R-:W-:Y:S07]  /*6350*/  HMMA.16816.F32.BF16 R68, R92.reuse, R104, R68 ;  /* 0x000000685c44723c */ /* 0x040fee0000041844 */
[----:B------:R-:W-:Y:S01]  /*6360*/  FADD.FTZ R104, R111, R90 ;  /* 0x0000005a6f687221 */ /* 0x000fe20000010000 */
[C---:B------:R-:W-:Y:S01]  /*6370*/  HMMA.16816.F32.BF16 R72, R92.reuse, R106, R72 ;  /* 0x0000006a5c48723c */ /* 0x040fe20000041848 */
[----:B------:R-:W-:Y:S03]  /*6380*/  MUFU.EX2 R15, R15 ;  /* 0x0000000f000f7308 */ /* 0x000fe60000000800 */
[----:B------:R-:W-:Y:S02]  /*6390*/  FADD.FTZ R113, R113, R104 ;  /* 0x0000006871717221 */ /* 0x000fe40000010000 */
[----:B------:R-:W4:Y:S01]  /*63a0*/  LDSM.16.MT88.4 R104, [R131+0x4800] ;  /* 0x004800008368783b */ /* 0x000f220000004200 */
[----:B------:R-:W-:Y:S01]  /*63b0*/  FADD.FTZ R111, R115, R112 ;  /* 0x00000070736f7221 */ /* 0x000fe20000010000 */
[C---:B-----5:R-:W-:Y:S03]  /*63c0*/  HMMA.16816.F32.BF16 R76, R92.reuse, R100, R76 ;  /* 0x000000645c4c723c */ /* 0x060fe6000004184c */
[----:B------:R-:W5:Y:S01]  /*63d0*/  MUFU.EX2 R26, R26 ;  /* 0x0000001a001a7308 */ /* 0x000f620000000800 */
[----:B------:R-:W-:Y:S02]  /*63e0*/  FADD.FTZ R113, R110, R113 ;  /* 0x000000716e717221 */ /* 0x000fe40000010000 */
[----:B------:R-:W-:Y:S02]  /*63f0*/  FADD.FTZ R111, R116, R111 ;  /* 0x0000006f746f7221 */ /* 0x000fe40000010000 */
[----:B------:R-:W-:Y:S01]  /*6400*/  HMMA.16816.F32.BF16 R80, R92, R102, R80 ;  /* 0x000000665c50723c */ /* 0x000fe20000041850 */
[----:B------:R-:W1:Y:S03]  /*6410*/  LDSM.16.MT88.4 R100, [R132+0x4c00] ;  /* 0x004c00008464783b */ /* 0x000e660000004200 */
[----:B------:R-:W-:Y:S01]  /*6420*/  FADD.FTZ R158, R158, R113 ;  /* 0x000000719e9e7221 */ /* 0x000fe20000010000 */
[----:B------:R-:W-:Y:S01]  /*6430*/  MUFU.EX2 R118, R118 ;  /* 0x0000007600767308 */ /* 0x000fe20000000800 */
[----:B------:R-:W-:Y:S01]  /*6440*/  FADD.FTZ R110, R154, R111 ;  /* 0x0000006f9a6e7221 */ /* 0x000fe20000010000 */
[----:B--2---:R-:W-:Y:S01]  /*6450*/  F2FP.BF16.PACK_AB R92, R13, R18 ;  /* 0x000000120d5c723e */ /* 0x004fe200000010ff */
[----:B------:R-:W-:Y:S01]  /*6460*/  FADD.FTZ R158, R139, R158 ;  /* 0x0000009e8b9e7221 */ /* 0x000fe20000010000 */
[----:B---3--:R-:W-:Y:S03]  /*6470*/  F2FP.BF16.PACK_AB R93, R22, R9 ;  /* 0x00000009165d723e */ /* 0x008fe600000010ff */
        /* <DEDUP_REMOVED lines=18> */
[----:B--2---:R-:W-:Y:S03]  /*65a0*/  F2FP.BF16.PACK_AB R95, R121, R118 ;  /* 0x00000076795f723e */ /* 0x004fe600000010ff */
[----:B------:R-:W-:Y:S03]  /*65b0*/  FADD.FTZ R84, R165, R84 ;  /* 0x00000054a5547221 */ /* 0x000fe60000010000 */
[----:B------:R-:W-:Y:S01]  /*65c0*/  MUFU.EX2 R88, R88 ;  /* 0x0000005800587308 */ /* 0x000fe20000000800 */
[C---:B-1----:R-:W-:Y:S08]  /*65d0*/  HMMA.16816.F32.BF16 R68, R92.reuse, R96, R68 ;  /* 0x000000605c44723c */ /* 0x042ff00000041844 */
[C---:B------:R-:W-:Y:S01]  /*65e0*/  HMMA.16816.F32.BF16 R72, R92.reuse, R98, R72 ;  /* 0x000000625c48723c */ /* 0x040fe20000041848 */
[----:B------:R-:W1:Y:S01]  /*65f0*/  MUFU.EX2 R89, R89 ;  /* 0x0000005900597308 */ /* 0x000e620000000800 */
[----:B------:R-:W2:Y:S06]  /*6600*/  LDSM.16.MT88.4 R96, [R131+0x4c00] ;  /* 0x004c00008360783b */ /* 0x000eac0000004200 */
[C---:B----4-:R-:W-:Y:S03]  /*6610*/  HMMA.16816.F32.BF16 R76, R92.reuse, R104, R76 ;  /* 0x000000685c4c723c */ /* 0x050fe6000004184c */
[----:B------:R-:W-:Y:S04]  /*6620*/  MUFU.EX2 R90, R109 ;  /* 0x0000006d005a7308 */ /* 0x000fe80000000800 */
[----:B------:R-:W-:Y:S01]  /*6630*/  FADD.FTZ R105, R7, R84 ;  /* 0x0000005407697221 */ /* 0x000fe20000010000 */
[----:B------:R-:W-:Y:S04]  /*6640*/  HMMA.16816.F32.BF16 R80, R92, R106, R80 ;  /* 0x0000006a5c50723c */ /* 0x000fe80000041850 */
[----:B------:R-:W-:Y:S01]  /*6650*/  FADD.FTZ R105, R152, R105 ;  /* 0x0000006998697221 */ /* 0x000fe20000010000 */
[----:B------:R-:W4:Y:S02]  /*6660*/  MUFU.EX2 R87, R87 ;  /* 0x0000005700577308 */ /* 0x000f240000000800 */
[----:B---3--:R-:W-:Y:S02]  /*6670*/  F2FP.BF16.PACK_AB R92, R123, R120 ;  /* 0x000000787b5c723e */ /* 0x008fe400000010ff */
[----:B-1----:R-:W-:Y:S06]  /*6680*/  F2FP.BF16.PACK_AB R93, R89, R88 ;  /* 0x00000058595d723e */ /* 0x002fec00000010ff */
[----:B------:R-:W-:Y:S10]  /*6690*/  MUFU.EX2 R108, R108 ;  /* 0x0000006c006c7308 */ /* 0x000ff40000000800 */
[----:B------:R1:W3:Y:S01]  /*66a0*/  MUFU.EX2 R67, R86 ;  /* 0x0000005600437308 */ /* 0x0002e20000000800 */
[----:B----4-:R-:W-:Y:S01]  /*66b0*/  F2FP.BF16.PACK_AB R94, R87, R90 ;  /* 0x0000005a575e723e */ /* 0x010fe200000010ff */
[----:B-1----:R-:W-:Y:S01]  /*66c0*/  FADD.FTZ R86, R10, R163 ;  /* 0x000000a30a567221 */ /* 0x002fe20000010000 */
[----:B---3--:R-:W-:Y:S03]  /*66d0*/  F2FP.BF16.PACK_AB R95, R67, R108 ;  /* 0x0000006c435f723e */ /* 0x008fe600000010ff */
[----:B------:R-:W-:Y:S04]  /*66e0*/  FADD.FTZ R86, R5, R86 ;  /* 0x0000005605567221 */ /* 0x000fe80000010000 */
[C---:B------:R-:W-:Y:S07]  /*66f0*/  HMMA.16816.F32.BF16 R68, R92.reuse, R100, R68 ;  /* 0x000000645c44723c */ /* 0x040fee0000041844 */
[----:B------:R-:W-:Y:S01]  /*6700*/  FADD.FTZ R101, R11, R86 ;  /* 0x000000560b657221 */ /* 0x000fe20000010000 */
[C---:B------:R-:W-:Y:S04]  /*6710*/  HMMA.16816.F32.BF16 R72, R92.reuse, R102, R72 ;  /* 0x000000665c48723c */ /* 0x040fe80000041848 */
[----:B------:R-:W-:Y:S02]  /*6720*/  FADD.FTZ R84, R14, R101 ;  /* 0x000000650e547221 */ /* 0x000fe40000010000 */
[----:B------:R-:W-:Y:S02]  /*6730*/  FADD.FTZ R86, R18, R105 ;  /* 0x0000006912567221 */ /* 0x000fe40000010000 */
[----:B------:R-:W-:Y:S01]  /*6740*/  FADD.FTZ R101, R9, R84 ;  /* 0x0000005409657221 */ /* 0x000fe20000010000 */
[C---:B--2---:R-:W-:Y:S03]  /*6750*/  HMMA.16816.F32.BF16 R76, R92.reuse, R96, R76 ;  /* 0x000000605c4c723c */ /* 0x044fe6000004184c */
[----:B------:R-:W-:Y:S01]  /*6760*/  FADD.FTZ R86, R13, R86 ;  /* 0x000000560d567221 */ /* 0x000fe20000010000 */
[----:B------:R-:W-:Y:S01]  /*6770*/  IADD3 R84, R151, -0x1, RZ ;  /* 0xffffffff97547810 */ /* 0x000fe20007ffe0ff */
[----:B------:R-:W-:Y:S02]  /*6780*/  FADD.FTZ R101, R22, R101 ;  /* 0x0000006516657221 */ /* 0x000fe40000010000 */
[----:B------:R-:W-:Y:S01]  /*6790*/  FADD.FTZ R103, R15, R86 ;  /* 0x000000560f677221 */ /* 0x000fe20000010000 */
[----:B------:R-:W-:Y:S04]  /*67a0*/  HMMA.16816.F32.BF16 R80, R92, R98, R80 ;  /* 0x000000625c50723c */ /* 0x000fe80000041850 */
[----:B------:R-:W-:Y:S01]  /*67b0*/  FADD.FTZ R118, R118, R101 ;  /* 0x0000006576767221 */ /* 0x000fe20000010000 */
[----:B------:R-:W-:Y:S01]  /*67c0*/  MOV R151, R84 ;  /* 0x0000005400977202 */ /* 0x000fe20000000f00 */
        /* <DEDUP_REMOVED lines=11> */
.L_x_4107:
[----:B------:R-:W1:Y:S01]  /*6880*/  SHFL.BFLY PT, R12, R153, 0x2, 0x1f ;  /* 0x0c401f00990c7f89 */ /* 0x000e6200000e0000 */
[----:B------:R-:W-:Y:S01]  /*6890*/  IMAD.MOV.U32 R10, RZ, RZ, 0x3f800000 ;  /* 0x3f800000ff0a7424 */ /* 0x000fe200078e00ff */
[----:B------:R-:W-:Y:S01]  /*68a0*/  ULDC.U8 UR4, c[0x0][0x328] ;  /* 0x0000ca0000047ab9 */ /* 0x000fe20000000000 */
[----:B------:R-:W-:Y:S01]  /*68b0*/  IMAD.MOV.U32 R11, RZ, RZ, 0x3f800000 ;  /* 0x3f800000ff0b7424 */ /* 0x000fe200078e00ff */
[----:B------:R-:W2:Y:S01]  /*68c0*/  SHFL.BFLY PT, R9, R152, 0x2, 0x1f ;  /* 0x0c401f0098097f89 */ /* 0x000ea200000e0000 */
[----:B------:R-:W-:Y:S01]  /*68d0*/  BSSY B0, `(.L_x_4112) ;  /* 0x0000073000007945 */ /* 0x000fe20003800000 */
[----:B------:R-:W-:-:S02]  /*68e0*/  LEA R149, R149, R142, 0x4 ;  /* 0x0000008e95957211 */ /* 0x000fc400078e20ff */
[----:B------:R-:W3:Y:S04]  /*68f0*/  S2R R5, SR_TID.X ;  /* 0x0000000000057919 */ /* 0x000ee80000002100 */
[----:B------:R-:W4:Y:S04]  /*6900*/  S2R R8, SR_TID.X ;  /* 0x0000000000087919 */ /* 0x000f280000002100 */
[----:B------:R-:W5:Y:S04]  /*6910*/  S2R R16, SR_CTAID.Z ;  /* 0x0000000000107919 */ /* 0x000f680000002700 */
[----:B------:R-:W5:Y:S01]  /*6920*/  S2R R18, SR_CTAID.Y ;  /* 0x0000000000127919 */ /* 0x000f620000002600 */
[----:B-1----:R-:W-:-:S02]  /*6930*/  FADD.FTZ R12, R12, R153 ;  /* 0x000000990c0c7221 */ /* 0x002fc40000010000 */
[----:B--2---:R-:W-:-:S03]  /*6940*/  FADD.FTZ R9, R9, R152 ;  /* 0x0000009809097221 */ /* 0x004fc60000010000 */
[----:B------:R-:W1:Y:S01]  /*6950*/  SHFL.BFLY PT, R7, R12, 0x1, 0x1f ;  /* 0x0c201f000c077f89 */ /* 0x000e6200000e0000 */
[----:B---3--:R-:W-:-:S03]  /*6960*/  SHF.R.S32.HI R4, RZ, 0x1f, R5 ;  /* 0x0000001fff047819 */ /* 0x008fc60000011405 */
[----:B------:R-:W2:Y:S01]  /*6970*/  SHFL.BFLY PT, R6, R9, 0x1, 0x1f ;  /* 0x0c201f0009067f89 */ /* 0x000ea200000e0000 */
[----:B----4-:R-:W-:-:S04]  /*6980*/  SHF.R.S32.HI R3, RZ, 0x1f, R8 ;  /* 0x0000001fff037819 */ /* 0x010fc80000011408 */
[----:B------:R-:W-:-:S04]  /*6990*/  LEA.HI R3, R3, R8, RZ, 0x2 ;  /* 0x0000000803037211 */ /* 0x000fc800078f10ff */
[----:B------:R-:W-:Y:S01]  /*69a0*/  SHF.R.S32.HI R3, RZ, 0x2, R3 ;  /* 0x00000002ff037819 */ /* 0x000fe20000011403 */
[----:B-1----:R-:W-:Y:S01]  /*69b0*/  FADD.FTZ R7, R12, R7 ;  /* 0x000000070c077221 */ /* 0x002fe20000010000 */
[CC--:B------:R-:W-:Y:S02]  /*69c0*/  LEA.HI R12, R4.reuse, R5.reuse, RZ, 0x2 ;  /* 0x00000005040c7211 */ /* 0x0c0fe400078f10ff */
[----:B------:R-:W-:Y:S01]  /*69d0*/  LEA.HI R4, R4, R5, RZ, 0x5 ;  /* 0x0000000504047211 */ /* 0x000fe200078f28ff */
[----:B--2---:R-:W-:Y:S01]  /*69e0*/  FADD.FTZ R6, R9, R6 ;  /* 0x0000000609067221 */ /* 0x004fe20000010000 */
[----:B------:R-:W-:Y:S02]  /*69f0*/  FSETP.NE.FTZ.AND P3, PT, R7, RZ, PT ;  /* 0x000000ff0700720b */ /* 0x000fe40003f75000 */
[----:B------:R-:W-:Y:S02]  /*6a00*/  LOP3.LUT R12, R12, 0xfffffffc, RZ, 0xc0, !PT ;  /* 0xfffffffc0c0c7812 */ /* 0x000fe400078ec0ff */
[----:B------:R-:W-:-:S02]  /*6a10*/  SHF.R.S32.HI R8, RZ, 0x5, R4 ;  /* 0x00000005ff087819 */ /* 0x000fc40000011404 */
[----:B------:R-:W-:Y:S02]  /*6a20*/  IADD3 R9, -R12, R5, RZ ;  /* 0x000000050c097210 */ /* 0x000fe40007ffe1ff */
[----:B------:R-:W-:Y:S02]  /*6a30*/  SHF.R.S32.HI R12, RZ, 0x1f, R3 ;  /* 0x0000001fff0c7819 */ /* 0x000fe40000011403 */
[----:B------:R-:W-:Y:S01]  /*6a40*/  FSETP.NE.FTZ.AND P2, PT, R6, RZ, PT ;  /* 0x000000ff0600720b */ /* 0x000fe20003f55000 */
[----:B------:R-:W-:Y:S01]  /*6a50*/  IMAD R8, R8, 0x100, R9 ;  /* 0x0000010008087824 */ /* 0x000fe200078e0209 */
[----:B------:R-:W-:Y:S01]  /*6a60*/  LEA.HI R9, R12, R3, RZ, 0x3 ;  /* 0x000000030c097211 */ /* 0x000fe200078f18ff */
[----:B------:R-:W1:Y:S01]  /*6a70*/  @P3 MUFU.RCP R10, R7 ;  /* 0x00000007000a3308 */ /* 0x000e620000001000 */
[----:B------:R-:W-:Y:S02]  /*6a80*/  LOP3.LUT R4, R4, 0xffffffe0, RZ, 0xc0, !PT ;  /* 0xffffffe004047812 */ /* 0x000fe400078ec0ff */
[----:B------:R-:W-:-:S03]  /*6a90*/  LOP3.LUT R12, R9, 0xfffffff8, RZ, 0xc0, !PT ;  /* 0xfffffff8090c7812 */ /* 0x000fc600078ec0ff */
[----:B------:R-:W-:Y:S02]  /*6aa0*/  IMAD.IADD R5, R5, 0x1, -R4 ;  /* 0x0000000105057824 */ /* 0x000fe400078e0a04 */
[----:B------:R-:W-:Y:S01]  /*6ab0*/  IMAD.IADD R12, R3, 0x1, -R12 ;  /* 0x00000001030c7824 */ /* 0x000fe200078e0a0c */
[----:B------:R-:W2:Y:S04]  /*6ac0*/  @P3 MUFU.LG2 R7, R7 ;  /* 0x0000000700073308 */ /* 0x000ea80000000c00 */
[----:B------:R-:W-:Y:S01]  /*6ad0*/  LEA.HI R9, R12, R12, RZ, 0x1 ;  /* 0x0000000c0c097211 */ /* 0x000fe200078f08ff */
[----:B-1----:R-:W-:-:S03]  /*6ae0*/  FMUL.FTZ R68, R10, R68 ;  /* 0x000000440a447220 */ /* 0x002fc60000410000 */
[----:B------:R-:W1:Y:S01]  /*6af0*/  @P2 MUFU.RCP R11, R6 ;  /* 0x00000006000b2308 */ /* 0x000e620000001000 */
        /* <DEDUP_REMOVED lines=10> */
[----:B------:R-:W-:Y:S01]  /*6ba0*/  SHF.R.S32.HI R10, RZ, 0x1, R9 ;  /* 0x00000001ff0a7819 */ /* 0x000fe20000011409 */
[----:B--2---:R-:W-:Y:S01]  /*6bb0*/  @P3 FMUL.FTZ R7, R7, 0.69314718246459960938 ;  /* 0x3f31721807073820 */ /* 0x004fe20000410000 */
[----:B------:R-:W-:Y:S01]  /*6bc0*/  LOP3.LUT R9, R9, 0x3fffffe, RZ, 0xc0, !PT ;  /* 0x03fffffe09097812 */ /* 0x000fe200078ec0ff */
[C---:B-1----:R-:W-:Y:S01]  /*6bd0*/  FMUL.FTZ R71, R11.reuse, R71 ;  /* 0x000000470b477220 */ /* 0x042fe20000410000 */
        /* <DEDUP_REMOVED lines=21> */
[----:B------:R-:W-:Y:S01]  /*6d30*/  FMUL.FTZ R82, R11, R82 ;  /* 0x000000520b527220 */ /* 0x000fe20000410000 */
[C---:B------:R-:W-:Y:S01]  /*6d40*/  IADD3 R17, R13.reuse, 0x20, RZ ;  /* 0x000000200d117810 */ /* 0x040fe20007ffe0ff */
[----:B------:R-:W-:Y:S01]  /*6d50*/  STS [R13], R68 ;  /* 0x000000440d007388 */ /* 0x000fe20000000800 */
[----:B------:R-:W-:-:S02]  /*6d60*/  @P0 IADD3 R17, R13, -0x20, RZ ;  /* 0xffffffe00d110810 */ /* 0x000fc40007ffe0ff */
[----:B------:R-:W-:Y:S01]  /*6d70*/  IADD3 R19, R13, R8, RZ ;  /* 0x000000080d137210 */ /* 0x000fe20007ffe0ff */
[----:B------:R-:W-:Y:S01]  /*6d80*/  STS [R13+0x200], R70 ;  /* 0x000200460d007388 */ /* 0x000fe20000000800 */
[----:B------:R-:W-:Y:S01]  /*6d90*/  F2FP.BF16.PACK_AB R78, R79, R78 ;  /* 0x0000004e4f4e723e */ /* 0x000fe200000010ff */
[----:B------:R-:W-:Y:S01]  /*6da0*/  IMAD.IADD R21, R8, 0x1, R17 ;  /* 0x0000000108157824 */ /* 0x000fe200078e0211 */
[----:B------:R-:W-:Y:S01]  /*6db0*/  F2FP.BF16.PACK_AB R80, R81, R80 ;  /* 0x000000505150723e */ /* 0x000fe200000010ff */
[----:B------:R-:W-:Y:S01]  /*6dc0*/  STS [R19], R72 ;  /* 0x0000004813007388 */ /* 0x000fe20000000800 */
[----:B------:R-:W-:Y:S02]  /*6dd0*/  F2FP.BF16.PACK_AB R82, R83, R82 ;  /* 0x000000525352723e */ /* 0x000fe400000010ff */
[----:B------:R-:W-:Y:S01]  /*6de0*/  ISETP.NE.AND P0, PT, RZ, UR4, PT ;  /* 0x00000004ff007c0c */ /* 0x000fe2000bf05270 */
[----:B------:R3:W-:Y:S01]  /*6df0*/  STS [R19+0x200], R74 ;  /* 0x0002004a13007388 */ /* 0x0007e20000000800 */
[----:B------:R-:W-:-:S02]  /*6e00*/  LOP3.LUT P1, RZ, R5, 0x3, RZ, 0xc0, !PT ;  /* 0x0000000305ff7812 */ /* 0x000fc4000782c0ff */
[----:B------:R-:W-:Y:S01]  /*6e10*/  MOV R5, 0x7f800000 ;  /* 0x7f80000000057802 */ /* 0x000fe20000000f00 */
[----:B------:R-:W-:Y:S01]  /*6e20*/  STS [R17], R76 ;  /* 0x0000004c11007388 */ /* 0x000fe20000000800 */
[----:B------:R-:W-:-:S03]  /*6e30*/  @P3 FFMA.FTZ R5, R2, c[0x0][0x238], R7 ;  /* 0x00008e0002053a23 */ /* 0x000fc60000010007 */
[----:B------:R1:W-:Y:S04]  /*6e40*/  STS [R17+0x200], R78 ;  /* 0x0002004e11007388 */ /* 0x0003e80000000800 */
[----:B------:R2:W-:Y:S01]  /*6e50*/  STS [R21], R80 ;  /* 0x0000005015007388 */ /* 0x0005e20000000800 */
[----:B-----5:R-:W-:-:S03]  /*6e60*/  @P0 IMAD R4, R16, c[0x0][0x234], RZ ;  /* 0x00008d0010040a24 */ /* 0x020fc600078e02ff */
[----:B------:R2:W-:Y:S01]  /*6e70*/  STS [R21+0x200], R82 ;  /* 0x0002005215007388 */ /* 0x0005e20000000800 */
[----:B------:R-:W-:-:S03]  /*6e80*/  @P0 IMAD R4, R18, c[0x0][0x214], R4 ;  /* 0x0000850012040a24 */ /* 0x000fc600078e0204 */
[----:B------:R-:W-:Y:S01]  /*6e90*/  BAR.SYNC.DEFER_BLOCKING 0x0 ;  /* 0x0000000000007b1d */ /* 0x000fe20000010000 */
[----:B---3--:R-:W-:Y:S02]  /*6ea0*/  @P2 FMUL.FTZ R19, R6, 0.69314718246459960938 ;  /* 0x3f31721806132820 */ /* 0x008fe40000410000 */
[----:B------:R-:W-:-:S04]  /*6eb0*/  @!P0 IMAD R6, R18, c[0x0][0x1c0], R16 ;  /* 0x0000700012068a24 */ /* 0x000fc800078e0210 */
[----:B------:R-:W-:Y:S02]  /*6ec0*/  @!P0 IMAD R4, R6, c[0x0][0x214], RZ ;  /* 0x0000850006048a24 */ /* 0x000fe400078e02ff */
[----:B-1----:R-:W-:Y:S02]  /*6ed0*/  IMAD.MOV.U32 R17, RZ, RZ, 0x7f800000 ;  /* 0x7f800000ff117424 */ /* 0x002fe400078e00ff */
[----:B------:R-:W-:Y:S01]  /*6ee0*/  @P2 FFMA.FTZ R17, R0, c[0x0][0x238], R19 ;  /* 0x00008e0000112a23 */ /* 0x000fe20000010013 */
[----:B------:R2:W1:Y:S04]  /*6ef0*/  LDS.128 R8, [R143] ;  /* 0x000000008f087984 */ /* 0x0004680000000c00 */
[----:B------:R2:W3:Y:S01]  /*6f00*/  LDS.128 R12, [R143+0x800] ;  /* 0x000800008f0c7984 */ /* 0x0004e20000000c00 */
[----:B------:R-:W-:Y:S05]  /*6f10*/  @P1 BRA `(.L_x_4113) ;  /* 0x000000e000001947 */ /* 0x000fea0003800000 */
[----:B------:R-:W4:Y:S01]  /*6f20*/  S2R R7, SR_CTAID.X ;  /* 0x0000000000077919 */ /* 0x000f220000002500 */
[----:B------:R-:W-:Y:S01]  /*6f30*/  IMAD.MOV.U32 R0, RZ, RZ, -0x40 ;  /* 0xffffffc0ff007424 */ /* 0x000fe200078e00ff */
[----:B------:R-:W-:Y:S01]  /*6f40*/  IADD3 R2, R149, 0x8, RZ ;  /* 0x0000000895027810 */ /* 0x000fe20007ffe0ff */
[----:B----4-:R-:W-:-:S02]  /*6f50*/  IMAD R4, R7, 0x40, R4 ;  /* 0x0000004007047824 */ /* 0x010fc400078e0204 */
        /* <DEDUP_REMOVED lines=10> */
.L_x_4113:
[----:B------:R-:W-:Y:S05]  /*7000*/  BSYNC B0 ;  /* 0x0000000000007941 */ /* 0x000fea0003800000 */
.L_x_4112:
[----:B----4-:R-:W4:Y:S01]  /*7010*/  S2R R5, SR_CTAID.X ;  /* 0x0000000000057919 */ /* 0x010f220000002500 */
[----:B------:R-:W-:Y:S02]  /*7020*/  SHF.R.S32.HI R145, RZ, 0x1f, R144 ;  /* 0x0000001fff917819 */ /* 0x000fe40000011490 */
[----:B------:R-:W-:Y:S02]  /*7030*/  SHF.R.S32.HI R0, RZ, 0x1f, R18 ;  /* 0x0000001fff007819 */ /* 0x000fe40000011412 */
[----:B----4-:R-:W-:-:S04]  /*7040*/  SHF.L.U32 R5, R5, 0x6, RZ ;  /* 0x0000000605057819 */ /* 0x010fc800000006ff */
[----:B------:R-:W-:Y:S01]  /*7050*/  SHF.R.S32.HI R2, RZ, 0x1f, R5 ;  /* 0x0000001fff027819 */ /* 0x000fe20000011405 */
[----:B------:R-:W-:-:S04]  /*7060*/  IMAD.WIDE.U32 R6, R5, c[0x0][0x1e8], R144 ;  /* 0x00007a0005067a25 */ /* 0x000fc800078e0090 */
[----:B------:R-:W-:-:S04]  /*7070*/  IMAD R2, R2, c[0x0][0x1e8], RZ ;  /* 0x00007a0002027a24 */ /* 0x000fc800078e02ff */
[----:B------:R-:W-:Y:S02]  /*7080*/  IMAD R2, R5, c[0x0][0x1ec], R2 ;  /* 0x00007b0005027a24 */ /* 0x000fe400078e0202 */
[----:B------:R-:W-:Y:S01]  /*7090*/  IMAD R5, R0, c[0x0][0x1e0], RZ ;  /* 0x0000780000057a24 */ /* 0x000fe200078e02ff */
[----:B------:R-:W-:Y:S02]  /*70a0*/  SHF.R.S32.HI R0, RZ, 0x1f, R16 ;  /* 0x0000001fff007819 */ /* 0x000fe40000011410 */
[----:B------:R-:W-:Y:S01]  /*70b0*/  IADD3 R7, R2, R7, RZ ;  /* 0x0000000702077210 */ /* 0x000fe20007ffe0ff */
[----:B------:R-:W-:-:S04]  /*70c0*/  IMAD R5, R18, c[0x0][0x1e4], R5 ;  /* 0x0000790012057a24 */ /* 0x000fc800078e0205 */
        /* <DEDUP_REMOVED lines=9> */
[----:B------:R-:W-:Y:S01]  /*7160*/  IMAD.WIDE.U32 R4, R3, c[0x0][0x1e8], R16 ;  /* 0x00007a0003047a25 */ /* 0x000fe200078e0010 */
[----:B------:R-:W-:-:S03]  /*7170*/  MOV R3, c[0x0][0x1e8] ;  /* 0x00007a0000037a02 */ /* 0x000fc60000000f00 */
[----:B------:R-:W-:Y:S01]  /*7180*/  IMAD.IADD R2, R0, 0x1, R5 ;  /* 0x0000000100027824 */ /* 0x000fe200078e0205 */
[C---:B------:R-:W-:Y:S02]  /*7190*/  LEA R6, P0, R4.reuse, c[0x0][0x1d0], 0x1 ;  /* 0x0000740004067a11 */ /* 0x040fe400078008ff */
[----:B------:R-:W-:Y:S02]  /*71a0*/  MOV R0, c[0x0][0x1ec] ;  /* 0x00007b0000007a02 */ /* 0x000fe40000000f00 */
[----:B------:R-:W-:Y:S02]  /*71b0*/  LEA.HI.X R7, R4, c[0x0][0x1d4], R2, 0x1, P0 ;  /* 0x0000750004077a11 */ /* 0x000fe400000f0c02 */
[----:B------:R-:W-:-:S03]  /*71c0*/  LEA R2, P0, R3, R6, 0x6 ;  /* 0x0000000603027211 */ /* 0x000fc600078030ff */
[----:B-1----:R-:W-:Y:S01]  /*71d0*/  STG.E.128 [R6.64], R8 ;  /* 0x0000000806007986 */ /* 0x002fe2000c101d0c */
[----:B------:R-:W-:-:S05]  /*71e0*/  LEA.HI.X R3, R3, R7, R0, 0x6, P0 ;  /* 0x0000000703037211 */ /* 0x000fca00000f3400 */
[----:B---3--:R-:W-:Y:S01]  /*71f0*/  STG.E.128 [R2.64], R12 ;  /* 0x0000000c02007986 */ /* 0x008fe2000c101d0c */
[----:B------:R-:W-:Y:S05]  /*7200*/  EXIT ;  /* 0x000000000000794d */ /* 0x000fea0003800000 */
.L_x_4114:
        /* <DEDUP_REMOVED lines=15> */
.L_x_5240:


//--------------------- .text._ZN5flash24flash_fwd_splitkv_kernelI23Flash_fwd_kernel_traitsILi32ELi64ELi128ELi4ELb0ELb0EN7cutlass10bfloat16_tE19Flash_kernel_traitsILi32ELi64ELi128ELi4ES3_EELb1ELb0ELb0ELb1ELb1ELb1ELb0ELb0EEEvNS_16Flash_fwd_paramsE --------------------------
	.section	.text._ZN5flash24flash_fwd_splitkv_kernelI23Flash_fwd_kernel_traitsILi32ELi64ELi128ELi4ELb0ELb0EN7cutlass10bfloat16_tE19Flash_kernel_traitsILi32ELi64ELi128ELi4ES3_EELb1ELb0ELb0ELb1ELb1ELb1ELb0ELb0EEEvNS_16Flash_fwd_paramsE,"ax",@progbits
	.sectioninfo	@"SHI_REGISTERS=162"
	.align	128
        .global         _ZN5flash24flash_fwd_splitkv_kernelI23Flash_fwd_kernel_traitsILi32ELi64ELi128ELi4ELb0ELb0EN7cutlass10bfloat16_tE19Flash_kernel_traitsILi32ELi64ELi128ELi4ES3_EELb1ELb0ELb0ELb1ELb1ELb1ELb0ELb0EEEvNS_16Flash_fwd_paramsE
        .type           _ZN5flash24flash_fwd_splitkv_kernelI23Flash_fwd_kernel_traitsILi32ELi64ELi128ELi4ELb0ELb0EN7cutlass10bfloat16_tE19Flash_kernel_traitsILi32ELi64ELi128ELi4ES3_EELb1ELb0ELb0ELb1ELb1ELb1ELb0ELb0EEEvNS_16Flash_fwd_paramsE,@function
        .size           _ZN5flash24flash_fwd_splitkv_kernelI23Flash_fwd_kernel_traitsILi32ELi64ELi128ELi4ELb0ELb0EN7cutlass10bfloat16_tE19Flash_kernel_traitsILi32ELi64ELi128ELi4ES3_EELb1ELb0ELb0ELb1ELb1ELb1ELb0ELb0EEEvNS_16Flash_fwd_paramsE,(.L_x_5241 - _ZN5flash24flash_fwd_splitkv_kernelI23Flash_fwd_kernel_traitsILi32ELi64ELi128ELi4ELb0ELb0EN7cutlass10bfloat16_tE19Flash_kernel_traitsILi32ELi64ELi128ELi4ES3_EELb1ELb0ELb0ELb1ELb1ELb1ELb0ELb0EEEvNS_16Flash_fwd_paramsE)
        .other          _ZN5flash24flash_fwd_splitkv_kernelI23Flash_fwd_kernel_traitsILi32ELi64ELi128ELi4ELb0ELb0EN7cutlass10bfloat16_tE19Flash_kernel_traitsILi32ELi64ELi128ELi4ES3_EELb1ELb0ELb0ELb1ELb1ELb1ELb0ELb0EEEvNS_16Flash_fwd_paramsE,@"STO_CUDA_ENTRY STV_DEFAULT"
_ZN5flash24flash_fwd_splitkv_kernelI23Flash_fwd_kernel_traitsILi32ELi64ELi128ELi4ELb0ELb0EN7cutlass10bfloat16_tE19Flash_kernel_traitsILi32ELi64ELi128ELi4ES3_EELb1ELb0ELb0ELb1ELb1ELb1ELb0ELb0EEEvNS_16Flash_fwd_paramsE:
.text._ZN5flash24flash_fwd_splitkv_kernelI23Flash_fwd_kernel_traitsILi32ELi64ELi128ELi4ELb0ELb0EN7cutlass10bfloat16_tE19Flash_kernel_traitsILi32ELi64ELi128ELi4ES3_EELb1ELb0ELb0ELb1ELb1ELb1ELb0ELb0EEEvNS_16Flash_fwd_paramsE:
        /* <DEDUP_REMOVED lines=12> */
[----:B------:R-:W2:Y:S04]  /*00c0*/  @P0 LDG.E R22, [R2.64] ;  /* 0x0000000c02160981 */ /* 0x000ea8000c1e1900 */
        /* <DEDUP_REMOVED lines=43> */
[----:B------:R-:W-:-:S02]  /*0380*/  IMAD.IADD R10, R42, 0x1, -R10 ;  /* 0x000000012a0a7824 */ /* 0x000fc400078e0a0a */
[----:B------:R-:W-:Y:S02]  /*0390*/  IMAD R3, R44, c[0x0][0x1ec], R3 ;  /* 0x00007b002c037a24 */ /* 0x000fe400078e0203 */
[----:B------:R-:W-:Y:S02]  /*03a0*/  IMAD.SHL.U32 R10, R10, 0x8, RZ ;  /* 0x000000080a0a7824 */ /* 0x000fe400078e00ff */
[----:B------:R-:W-:Y:S02]  /*03b0*/  IMAD R0, R24, c[0x0][0x1e4], R0 ;  /* 0x0000790018007a24 */ /* 0x000fe400078e0200 */
[----:B------:R-:W-:Y:S01]  /*03c0*/  IMAD R4, R4, c[0x0][0x1ec], RZ ;  /* 0x00007b0004047a24 */ /* 0x000fe200078e02ff */
[----:B------:R-:W-:-:S05]  /*03d0*/  SHF.R.S32.HI R11, RZ, 0x1f, R10 ;  /* 0x0000001fff0b7819 */ /* 0x000fca000001140a */
[----:B------:R-:W-:-:S04]  /*03e0*/  IMAD.WIDE.U32 R10, R44, c[0x0][0x1e8], R10 ;  /* 0x00007a002c0a7a25 */ /* 0x000fc800078e000a */
[----:B------:R-:W-:Y:S01]  /*03f0*/  IMAD.IADD R11, R11, 0x1, R3 ;  /* 0x000000010b0b7824 */ /* 0x000fe200078e0203 */
[----:B------:R-:W-:-:S03]  /*0400*/  SHF.R.S32.HI R3, RZ, 0x1f, R8 ;  /* 0x0000001fff037819 */ /* 0x000fc60000011408 */
[----:B------:R-:W-:-:S04]  /*0410*/  IMAD.WIDE.U32 R10, R24, c[0x0][0x1e0], R10 ;  /* 0x00007800180a7a25 */ /* 0x000fc800078e000a */
[----:B------:R-:W-:Y:S02]  /*0420*/  IMAD R3, R3, c[0x0][0x1f0], RZ ;  /* 0x00007c0003037a24 */ /* 0x000fe400078e02ff */
[----:B------:R-:W-:Y:S01]  /*0430*/  IMAD.IADD R11, R11, 0x1, R0 ;  /* 0x000000010b0b7824 */ /* 0x000fe200078e0200 */
[----:B------:R-:W-:Y:S01]  /*0440*/  SHF.R.S32.HI R0, RZ, 0x1f, R2 ;  /* 0x0000001fff007819 */ /* 0x000fe20000011402 */
[C---:B------:R-:W-:Y:S02]  /*0450*/  IMAD R3, R8.reuse, c[0x0][0x1f4], R3 ;  /* 0x00007d0008037a24 */ /* 0x040fe400078e0203 */
[----:B------:R-:W-:-:S04]  /*0460*/  IMAD.WIDE.U32 R10, R8, c[0x0][0x1f0], R10 ;  /* 0x00007c00080a7a25 */ /* 0x000fc800078e000a */
[----:B------:R-:W-:Y:S01]  /*0470*/  IMAD R5, R0, c[0x0][0x1e8], RZ ;  /* 0x00007a0000057a24 */ /* 0x000fe200078e02ff */
[----:B------:R-:W-:Y:S01]  /*0480*/  IADD3 R11, R11, R3, RZ ;  /* 0x000000030b0b7210 */ /* 0x000fe20007ffe0ff */
[----:B------:R-:W-:Y:S02]  /*0490*/  IMAD R3, R24, c[0x0][0x1c0], R8 ;  /* 0x0000700018037a24 */ /* 0x000fe400078e0208 */
[----:B------:R-:W-:Y:S02]  /*04a0*/  IMAD R5, R2, c[0x0][0x1ec], R5 ;  /* 0x00007b0002057a24 */ /* 0x000fe400078e0205 */
[----:B------:R-:W-:Y:S01]  /*04b0*/  IMAD R3, R3, c[0x0][0x214], R44 ;  /* 0x0000850003037a24 */ /* 0x000fe200078e022c */
[----:B------:R-:W-:Y:S01]  /*04c0*/  IADD3 R44, -R44, c[0x0][0x214], RZ ;  /* 0x000085002c2c7a10 */ /* 0x000fe20007ffe1ff */
[----:B------:R-:W-:-:S03]  /*04d0*/  IMAD.WIDE.U32 R10, R2, c[0x0][0x1e8], R10 ;  /* 0x00007a00020a7a25 */ /* 0x000fc600078e000a */
[C---:B------:R-:W-:Y:S01]  /*04e0*/  ISETP.GE.OR P2, PT, R2.reuse, R44, P3 ;  /* 0x0000002c0200720c */ /* 0x040fe20001f46670 */
[----:B------:R-:W-:Y:S01]  /*04f0*/  IMAD.IADD R5, R11, 0x1, R5 ;  /* 0x000000010b057824 */ /* 0x000fe200078e0205 */
[C---:B------:R-:W-:Y:S02]  /*0500*/  IADD3 R6, P0, R3.reuse, R2, RZ ;  /* 0x0000000203067210 */ /* 0x040fe40007f1e0ff */
[----:B------:R-:W-:Y:S02]  /*0510*/  IADD3 R2, R2, 0x20, RZ ;  /* 0x0000002002027810 */ /* 0x000fe40007ffe0ff */
[----:B------:R-:W-:Y:S02]  /*0520*/  LEA R8, P1, R10, c[0x0][0x1d0], 0x1 ;  /* 0x000074000a087a11 */ /* 0x000fe400078208ff */
[----:B------:R-:W-:Y:S02]  /*0530*/  ISETP.GE.OR P3, PT, R2, R44, P3 ;  /* 0x0000002c0200720c */ /* 0x000fe40001f66670 */
[----:B------:R-:W-:-:S02]  /*0540*/  LEA.HI.X.SX32 R0, R3, R0, 0x1, P0 ;  /* 0x0000000003007211 */ /* 0x000fc400000f0eff */
[----:B------:R-:W-:Y:S02]  /*0550*/  LEA.HI.X R9, R10, c[0x0][0x1d4], R5, 0x1, P1 ;  /* 0x000075000a097a11 */ /* 0x000fe400008f0c05 */
[----:B------:R-:W-:Y:S02]  /*0560*/  LEA R10, P0, R6, c[0x0][0x200], 0x2 ;  /* 0x00008000060a7a11 */ /* 0x000fe400078010ff */
[----:B------:R-:W-:Y:S01]  /*0570*/  IADD3 R12, P1, R8, R12, RZ ;  /* 0x0000000c080c7210 */ /* 0x000fe20007f3e0ff */
[----:B------:R1:W-:Y:S01]  /*0580*/  STG.E.128 [R8.64], RZ ;  /* 0x000000ff08007986 */ /* 0x0003e2000c101d0c */
        /* <DEDUP_REMOVED lines=9> */
.L_x_4115:
        /* <DEDUP_REMOVED lines=18> */
[----:B------:R-:W-:Y:S02]  /*0740*/  LEA.HI.X R121, R2, c[0x0][0x2c4], R0, 0x2, P0 ;  /* 0x0000b10002797a11 */ /* 0x000fe400000f1400 */
.L_x_4116:
[----:B-1----:R-:W-:Y:S01]  /*0750*/  IABS R2, c[0x0][0x2d0] ;  /* 0x0000b40000027a13 */ /* 0x002fe20000000000 */
[----:B------:R-:W-:Y:S05]  /*0760*/  @P6 BRA `(.L_x_4117) ;  /* 0x000004a000006947 */ /* 0x000fea0003800000 */
[----:B-----5:R-:W1:Y:S01]  /*0770*/  I2F.RP R4, R2 ;  /* 0x0000000200047306 */ /* 0x020e620000209400 */
        /* <DEDUP_REMOVED lines=61> */
[----:B------:R-:W-:-:S03]  /*0b50*/  IMAD R6, R4, c[0x0][0x18c], R6 ;  /* 0x0000630004067a24 */ /* 0x000fc600078e0206 */
[----:B------:R-:W-:Y:S01]  /*0b60*/  IADD3 R13, R13, R5, RZ ;  /* 0x000000050d0d7210 */ /* 0x000fe20007ffe0ff */
        /* <DEDUP_REMOVED lines=10> */
.L_x_4117:
[----:B------:R-:W-:Y:S02]  /*0c10*/  IABS R5, c[0x0][0x1c8] ;  /* 0x0000720000057a13 */ /* 0x000fe40000000000 */
[----:B------:R-:W-:Y:S02]  /*0c20*/  LEA R14, R20, 0xffffff80, 0x7 ;  /* 0xffffff80140e7811 */ /* 0x000fe400078e38ff */
[----:B------:R-:W1:Y:S01]  /*0c30*/  I2F.RP R6, R5 ;  /* 0x0000000500067306 */ /* 0x000e620000209400 */
[----:B------:R-:W-:Y:S02]  /*0c40*/  SHF.R.S32.HI R12, RZ, 0x1f, R22 ;  /* 0x0000001fff0c7819 */ /* 0x000fe40000011416 */
[----:B------:R-:W-:-:S05]  /*0c50*/  IADD3 R18, P1, R22, R14, RZ ;  /* 0x0000000e16127210 */ /* 0x000fca0007f3e0ff */
        /* <DEDUP_REMOVED lines=9> */
[----:B------:R-:W-:Y:S01]  /*0cf0*/  IMAD.HI.U32 R10, R6, R3, RZ ;  /* 0x00000003060a7227 */ /* 0x000fe200078e00ff */
[----:B-----5:R-:W-:-:S03]  /*0d00*/  SHF.R.S32.HI R6, RZ, 0x1f, R4 ;  /* 0x0000001fff067819 */ /* 0x020fc60000011404 */
[----:B------:R-:W-:-:S04]  /*0d10*/  IMAD.MOV R0, RZ, RZ, -R10 ;  /* 0x000000ffff007224 */ /* 0x000fc800078e0a0a */
[----:B------:R-:W-:Y:S01]  /*0d20*/  IMAD R0, R5, R0, R3 ;  /* 0x0000000005007224 */ /* 0x000fe200078e0203 */
[----:B------:R-:W-:-:S04]  /*0d30*/  SHF.R.S32.HI R3, RZ, 0x1f, R14 ;  /* 0x0000001fff037819 */ /* 0x000fc8000001140e */
[----:B------:R-:W-:-:S13]  /*0d40*/  ISETP.GT.U32.AND P0, PT, R5, R0, PT ;  /* 0x000000000500720c */ /* 0x000fda0003f04070 */
        /* <DEDUP_REMOVED lines=10> */
[C---:B------:R-:W-:Y:S02]  /*0df0*/  IMAD R0, R18.reuse, c[0x0][0x19c], R5 ;  /* 0x0000670012007a24 */ /* 0x040fe400078e0205 */
[----:B------:R-:W-:Y:S02]  /*0e00*/  IMAD.WIDE.U32 R18, R18, c[0x0][0x198], RZ ;  /* 0x0000660012127a25 */ /* 0x000fe400078e00ff */
[----:B------:R-:W-:Y:S02]  /*0e10*/  @P2 IADD3 R10, R10, 0x1, RZ ;  /* 0x000000010a0a2810 */ /* 0x000fe40007ffe0ff */
[----:B------:R-:W-:Y:S01]  /*0e20*/  IMAD.WIDE.U32 R22, R22, c[0x0][0x1a0], RZ ;  /* 0x0000680016167a25 */ /* 0x000fe200078e00ff */
[----:B------:R-:W-:-:S03]  /*0e30*/  IADD3 R19, R19, R0, RZ ;  /* 0x0000000013137210 */ /* 0x000fc60007ffe0ff */
[----:B------:R-:W-:Y:S01]  /*0e40*/  @!P1 IMAD.MOV R10, RZ, RZ, -R10 ;  /* 0x000000ffff0a9224 */ /* 0x000fe200078e0a0a */
[----:B------:R-:W-:Y:S01]  /*0e50*/  @!P0 LOP3.LUT R10, RZ, c[0x0][0x1c8], RZ, 0x33, !PT ;  /* 0x00007200ff0a8a12 */ /* 0x000fe200078e33ff */
[----:B------:R-:W-:Y:S01]  /*0e60*/  IMAD R0, R6, c[0x0][0x180], RZ ;  /* 0x0000600006007a24 */ /* 0x000fe200078e02ff */
[----:B------:R-:W-:Y:S01]  /*0e70*/  IADD3 R13, R23, R12, RZ ;  /* 0x0000000c170d7210 */ /* 0x000fe20007ffe0ff */
[C---:B------:R-:W-:Y:S01]  /*0e80*/  IMAD.WIDE.U32 R18, R4.reuse, c[0x0][0x180], R18 ;  /* 0x0000600004127a25 */ /* 0x040fe200078e0012 */
[----:B------:R-:W-:Y:S02]  /*0e90*/  MOV R12, R22 ;  /* 0x00000016000c7202 */ /* 0x000fe40000000f00 */
[----:B------:R-:W-:Y:S01]  /*0ea0*/  SHF.R.S32.HI R7, RZ, 0x1f, R10 ;  /* 0x0000001fff077819 */ /* 0x000fe2000001140a */
[----:B------:R-:W-:Y:S02]  /*0eb0*/  IMAD R0, R4, c[0x0][0x184], R0 ;  /* 0x0000610004007a24 */ /* 0x000fe400078e0200 */
[----:B------:R-:W-:-:S02]  /*0ec0*/  IMAD R6, R6, c[0x0][0x188], RZ ;  /* 0x0000620006067a24 */ /* 0x000fc400078e02ff */
[----:B------:R-:W-:Y:S02]  /*0ed0*/  IMAD.IADD R5, R19, 0x1, R0 ;  /* 0x0000000113057824 */ /* 0x000fe400078e0200 */
[C---:B------:R-:W-:Y:S02]  /*0ee0*/  IMAD R6, R4.reuse, c[0x0][0x18c], R6 ;  /* 0x0000630004067a24 */ /* 0x040fe400078e0206 */
[----:B------:R-:W-:-:S04]  /*0ef0*/  IMAD.WIDE.U32 R12, R4, c[0x0][0x188], R12 ;  /* 0x00006200040c7a25 */ /* 0x000fc800078e000c */
[----:B------:R-:W-:Y:S01]  /*0f00*/  IMAD R0, R7, c[0x0][0x1b0], RZ ;  /* 0x00006c0007007a24 */ /* 0x000fe200078e02ff */
[----:B------:R-:W-:Y:S01]  /*0f10*/  IADD3 R6, R13, R6, RZ ;  /* 0x000000060d067210 */ /* 0x000fe20007ffe0ff */
[----:B------:R-:W-:Y:S02]  /*0f20*/  IMAD.MOV.U32 R4, RZ, RZ, R18 ;  /* 0x000000ffff047224 */ /* 0x000fe400078e0012 */
[C---:B------:R-:W-:Y:S02]  /*0f30*/  IMAD R0, R10.reuse, c[0x0][0x1b4], R0 ;  /* 0x00006d000a007a24 */ /* 0x040fe400078e0200 */
[----:B------:R-:W-:-:S04]  /*0f40*/  IMAD.WIDE.U32 R4, R10, c[0x0][0x1b0], R4 ;  /* 0x00006c000a047a25 */ /* 0x000fc800078e0004 */
[----:B------:R-:W-:Y:S01]  /*0f50*/  IMAD.MOV.U32 R26, RZ, RZ, R12 ;  /* 0x000000ffff1a7224 */ /* 0x000fe200078e000c */
[----:B------:R-:W-:Y:S02]  /*0f60*/  MOV R22, R4 ;  /* 0x0000000400167202 */ /* 0x000fe40000000f00 */
[----:B------:R-:W-:Y:S02]  /*0f70*/  IADD3 R0, R5, R0, RZ ;  /* 0x0000000005007210 */ /* 0x000fe40007ffe0ff */
.L_x_4118:
[----:B------:R-:W-:Y:S01]  /*0f80*/  SHF.R.S32.HI R43, RZ, 0x1f, R42 ;  /* 0x0000001fff2b7819 */ /* 0x000fe2000001142a */
[----:B------:R-:W-:Y:S01]  /*0f90*/  IMAD R7, R7, c[0x0][0x1b8], RZ ;  /* 0x00006e0007077a24 */ /* 0x000fe200078e02ff */
[----:B------:R-:W-:Y:S01]  /*0fa0*/  SHF.R.S32.HI R13, RZ, 0x1f, R24 ;  /* 0x0000001fff0d7819 */ /* 0x000fe20000011418 */
[----:B------:R-:W-:Y:S01]  /*0fb0*/  ULDC.64 UR6, c[0x0][0x198] ;  /* 0x0000660000067ab9 */ /* 0x000fe20000000a00 */
[CC--:B------:R-:W-:Y:S01]  /*0fc0*/  LEA.HI R116, R43.reuse, R42.reuse, RZ, 0x2 ;  /* 0x0000002a2b747211 */ /* 0x0c0fe200078f10ff */
[----:B------:R-:W-:Y:S01]  /*0fd0*/  IMAD R7, R10, c[0x0][0x1bc], R7 ;  /* 0x00006f000a077a24 */ /* 0x000fe200078e0207 */
[-C--:B------:R-:W-:Y:S01]  /*0fe0*/  LEA.HI R9, R43, R42.reuse, RZ, 0x3 ;  /* 0x0000002a2b097211 */ /* 0x080fe200078f18ff */
[----:B------:R-:W-:Y:S01]  /*0ff0*/  IMAD R13, R13, c[0x0][0x178], RZ ;  /* 0x00005e000d0d7a24 */ /* 0x000fe200078e02ff */
[----:B------:R-:W-:Y:S01]  /*1000*/  LOP3.LUT R118, R116, 0xfffffffc, RZ, 0xc0, !PT ;  /* 0xfffffffc74767812 */ /* 0x000fe200078ec0ff */
[----:B------:R-:W-:Y:S01]  /*1010*/  USHF.L.U32 UR9, UR6, 0x6, URZ ;  /* 0x0000000606097899 */ /* 0x000fe2000800063f */
[----:B------:R-:W-:Y:S01]  /*1020*/  SHF.R.S32.HI R15, RZ, 0x3, R9 ;  /* 0x00000003ff0f7819 */ /* 0x000fe20000011409 */
[----:B------:R-:W-:Y:S01]  /*1030*/  IMAD R13, R24, c[0x0][0x17c], R13 ;  /* 0x00005f00180d7a24 */ /* 0x000fe200078e020d */
[----:B------:R-:W-:Y:S01]  /*1040*/  LEA.HI R5, R43, R42, RZ, 0x4 ;  /* 0x0000002a2b057211 */ /* 0x000fe200078f20ff */
[----:B------:R-:W-:Y:S01]  /*1050*/  IMAD.IADD R118, R42, 0x1, -R118 ;  /* 0x000000012a767824 */ /* 0x000fe200078e0a76 */
[----:B------:R-:W-:Y:S01]  /*1060*/  SHF.R.S32.HI R18, RZ, 0x2, R116 ;  /* 0x00000002ff127819 */ /* 0x000fe20000011474 */
[----:B------:R-:W-:Y:S01]  /*1070*/  IMAD.SHL.U32 R15, R15, 0x40, RZ ;  /* 0x000000400f0f7824 */ /* 0x000fe200078e00ff */
[----:B------:R-:W-:Y:S01]  /*1080*/  LOP3.LUT R11, R5, 0xfffffff0, RZ, 0xc0, !PT ;  /* 0xfffffff0050b7812 */ /* 0x000fe200078ec0ff */
[----:B------:R-:W-:Y:S01]  /*1090*/  IMAD.SHL.U32 R118, R118, 0x8, RZ ;  /* 0x0000000876767824 */ /* 0x000fe200078e00ff */
[----:B------:R-:W-:Y:S01]  /*10a0*/  LEA.HI R116, R116, R18, RZ, 0x1 ;  /* 0x0000001274747211 */ /* 0x000fe200078f08ff */
[----:B------:R-:W-:Y:S01]  /*10b0*/  UMOV UR8, 0x6 ;  /* 0x0000000600087882 */ /* 0x000fe20000000000 */
[----:B------:R-:W-:Y:S01]  /*10c0*/  LOP3.LUT R15, R15, 0xc0, RZ, 0xc0, !PT ;  /* 0x000000c00f0f7812 */ /* 0x000fe200078ec0ff */
[----:B------:R-:W-:Y:S01]  /*10d0*/  IMAD.IADD R11, R42, 0x1, -R11 ;  /* 0x000000012a0b7824 */ /* 0x000fe200078e0a0b */
[----:B------:R-:W-:Y:S01]  /*10e0*/  IADD3 R26, P0, R118, R26, RZ ;  /* 0x0000001a761a7210 */ /* 0x000fe20007f1e0ff */
[----:B------:R-:W-:Y:S01]  /*10f0*/  USHF.L.U64.HI UR7, UR6, UR8, UR7 ;  /* 0x0000000806077299 */ /* 0x000fe20008010207 */
[--C-:B------:R-:W-:Y:S01]  /*1100*/  LOP3.LUT R21, R15, 0x18, R118.reuse, 0xf8, !PT ;  /* 0x000000180f157812 */ /* 0x100fe200078ef876 */
[----:B------:R-:W-:Y:S01]  /*1110*/  ULDC.64 UR4, c[0x0][0x1a0] ;  /* 0x0000680000047ab9 */ /* 0x000fe20000000a00 */
[----:B------:R-:W-:Y:S01]  /*1120*/  SHF.R.U32.HI R15, RZ, 0x3, R15 ;  /* 0x00000003ff0f7819 */ /* 0x000fe2000001160f */
[----:B------:R-:W-:Y:S01]  /*1130*/  USHF.L.U32 UR10, UR4, 0x6, URZ ;  /* 0x00000006040a7899 */ /* 0x000fe2000800063f */
[----:B------:R-:W-:Y:S01]  /*1140*/  SHF.R.S32.HI R119, RZ, 0x1f, R118 ;  /* 0x0000001fff777819 */ /* 0x000fe20000011476 */
[----:B------:R-:W-:Y:S01]  /*1150*/  USHF.L.U64.HI UR5, UR4, UR8, UR5 ;  /* 0x0000000804057299 */ /* 0x000fe20008010205 */
[----:B------:R-:W-:Y:S01]  /*1160*/  LOP3.LUT R15, R21, R15, RZ, 0x3c, !PT ;  /* 0x0000000f150f7212 */ /* 0x000fe200078e3cff */
[----:B------:R-:W-:Y:S01]  /*1170*/  IMAD.SHL.U32 R60, R42, 0x2, RZ ;  /* 0x000000022a3c7824 */ /* 0x000fe200078e00ff */
[----:B------:R-:W-:Y:S01]  /*1180*/  LEA.HI R12, R11, R11, RZ, 0x1 ;  /* 0x0000000b0b0c7211 */ /* 0x000fe200078f08ff */
[----:B------:R-:W-:Y:S01]  /*1190*/  IMAD.X R27, R119, 0x1, R6, P0 ;  /* 0x00000001771b7824 */ /* 0x000fe200000e0606 */
[----:B------:R-:W-:Y:S01]  /*11a0*/  LOP3.LUT R21, R9, 0xfffffff8, RZ, 0xc0, !PT ;  /* 0xfffffff809157812 */ /* 0x000fe200078ec0ff */
[----:B------:R-:W-:Y:S01]  /*11b0*/  IMAD.WIDE.U32 R24, R24, c[0x0][0x178], R118 ;  /* 0x00005e0018187a25 */ /* 0x000fe200078e0076 */
[----:B------:R-:W-:-:S02]  /*11c0*/  SHF.R.S32.HI R6, RZ, 0x1f, R8 ;  /* 0x0000001fff067819 */ /* 0x000fc40000011408 */
[----:B------:R-:W-:Y:S01]  /*11d0*/  SHF.R.S32.HI R23, RZ, 0x4, R5 ;  /* 0x00000004ff177819 */ /* 0x000fe20000011405 */
[----:B------:R-:W-:Y:S01]  /*11e0*/  IMAD.IADD R21, R42, 0x1, -R21 ;  /* 0x000000012a157824 */ /* 0x000fe200078e0a15 */
[----:B------:R-:W-:Y:S01]  /*11f0*/  LOP3.LUT R40, R12, 0x7fffffe, RZ, 0xc0, !PT ;  /* 0x07fffffe0c287812 */ /* 0x000fe200078ec0ff */
[----:B------:R-:W-:Y:S01]  /*1200*/  IMAD.IADD R25, R25, 0x1, R13 ;  /* 0x0000000119197824 */ /* 0x000fe200078e020d */
[----:B------:R-:W-:Y:S01]  /*1210*/  SHF.R.S32.HI R4, RZ, 0x1f, R11 ;  /* 0x0000001fff047819 */ /* 0x000fe2000001140b */
[----:B------:R-:W-:Y:S01]  /*1220*/  IMAD R13, R6, c[0x0][0x1a8], RZ ;  /* 0x00006a00060d7a24 */ /* 0x000fe200078e02ff */
[----:B------:R-:W-:Y:S01]  /*1230*/  LEA.HI R43, R43, R42, RZ, 0x5 ;  /* 0x0000002a2b2b7211 */ /* 0x000fe200078f28ff */
[----:B------:R-:W-:Y:S01]  /*1240*/  IMAD.IADD R40, R11, 0x1, -R40 ;  /* 0x000000010b287824 */ /* 0x000fe200078e0a28 */
[----:B------:R-:W-:Y:S01]  /*1250*/  LOP3.LUT R116, R116, 0x7fffffe, RZ, 0xc0, !PT ;  /* 0x07fffffe74747812 */ /* 0x000fe200078ec0ff */
[----:B------:R-:W-:Y:S01]  /*1260*/  IMAD.WIDE.U32 R26, R10, c[0x0][0x1b8], R26 ;  /* 0x00006e000a1a7a25 */ /* 0x000fe200078e001a */
[----:B------:R-:W-:-:S02]  /*1270*/  LEA.HI R5, R5, R23, RZ, 0x1 ;  /* 0x0000001705057211 */ /* 0x000fc400078f08ff */
[----:B------:R-:W-:Y:S01]  /*1280*/  SHF.R.S32.HI R19, RZ, 0x1f, R18 ;  /* 0x0000001fff137819 */ /* 0x000fe20000011412 */
[C---:B------:R-:W-:Y:S01]  /*1290*/  IMAD.IADD R116, R18.reuse, 0x1, -R116 ;  /* 0x0000000112747824 */ /* 0x040fe200078e0a74 */
[----:B------:R-:W-:Y:S01]  /*12a0*/  IADD3 R6, P0, R18, R14, RZ ;  /* 0x0000000e12067210 */ /* 0x000fe20007f1e0ff */
[----:B------:R-:W-:Y:S01]  /*12b0*/  IMAD R13, R8, c[0x0][0x1ac], R13 ;  /* 0x00006b00080d7a24 */ /* 0x000fe200078e020d */
[----:B------:R-:W-:Y:S01]  /*12c0*/  LEA.HI R4, R4, R11, RZ, 0x3 ;  /* 0x0000000b04047211 */ /* 0x000fe200078f18ff */
[----:B------:R-:W-:Y:S01]  /*12d0*/  IMAD.WIDE.U32 R24, R8, c[0x0][0x1a8], R24 ;  /* 0x00006a0008187a25 */ /* 0x000fe200078e0018 */
[----:B------:R-:W-:Y:S02]  /*12e0*/  SHF.R.S32.HI R122, RZ, 0x5, R43 ;  /* 0x00000005ff7a7819 */ /* 0x000fe4000001142b */
[----:B------:R-:W-:Y:S01]  /*12f0*/  LEA.HI R11, R21, R21, RZ, 0x1 ;  /* 0x00000015150b7211 */ /* 0x000fe200078f08ff */
[----:B------:R-:W-:Y:S01]  /*1300*/  IMAD.X R10, R19, 0x1, R3, P0 ;  /* 0x00000001130a7824 */ /* 0x000fe200000e0603 */
[----:B------:R-:W-:Y:S01]  /*1310*/  LOP3.LUT R5, R5, 0xfffffffe, RZ, 0xc0, !PT ;  /* 0xfffffffe05057812 */ /* 0x000fe200078ec0ff */
[----:B------:R-:W-:Y:S01]  /*1320*/  IMAD R116, R122, 0x8, R116 ;  /* 0x000000087a747824 */ /* 0x000fe200078e0274 */
[----:B------:R-:W-:Y:S01]  /*1330*/  IADD3 R22, P1, R118, R22, RZ ;  /* 0x0000001676167210 */ /* 0x000fe20007f3e0ff */
[----:B------:R-:W-:Y:S01]  /*1340*/  IMAD.WIDE R16, R16, 0x40, R18 ;  /* 0x0000004010107825 */ /* 0x000fe200078e0212 */
[----:B------:R-:W-:-:S02]  /*1350*/  SHF.R.S32.HI R3, RZ, 0x1, R11 ;  /* 0x00000001ff037819 */ /* 0x000fc4000001140b */
[----:B------:R-:W-:Y:S01]  /*1360*/  SHF.R.S32.HI R14, RZ, 0x1, R12 ;  /* 0x00000001ff0e7819 */ /* 0x000fe2000001140c */
[----:B------:R-:W-:Y:S02]  /*1370*/  IMAD.IADD R5, R23, 0x1, -R5 ;  /* 0x0000000117057824 */ /* 0x000fe400078e0a05 */
[----:B------:R-:W-:Y:S01]  /*1380*/  IMAD.X R23, R119, 0x1, R0, P1 ;  /* 0x0000000177177824 */ /* 0x000fe200008e0600 */
[----:B------:R-:W-:Y:S01]  /*1390*/  LOP3.LUT R0, R11, 0x3fffffe, RZ, 0xc0, !PT ;  /* 0x03fffffe0b007812 */ /* 0x000fe200078ec0ff */
[----:B------:R-:W-:Y:S01]  /*13a0*/  IMAD.U32 R116, R116, 0x20, R15 ;  /* 0x0000002074747824 */ /* 0x000fe200078e000f */
[----:B------:R-:W-:Y:S01]  /*13b0*/  SHF.R.S32.HI R15, RZ, 0x1f, R12 ;  /* 0x0000001fff0f7819 */ /* 0x000fe2000001140c */
[----:B------:R-:W-:Y:S02]  /*13c0*/  IMAD.SHL.U32 R11, R3, 0x40, RZ ;  /* 0x00000040030b7824 */ /* 0x000fe400078e00ff */
[----:B------:R-:W-:Y:S01]  /*13d0*/  IMAD.IADD R25, R25, 0x1, R13 ;  /* 0x0000000119197824 */ /* 0x000fe200078e020d */
[----:B------:R-:W-:Y:S01]  /*13e0*/  LEA.HI R15, R15, R14, RZ, 0x2 ;  /* 0x0000000e0f0f7211 */ /* 0x000fe200078f10ff */
[----:B------:R-:W-:Y:S01]  /*13f0*/  IMAD R13, R17, c[0x0][0x190], RZ ;  /* 0x00006400110d7a24 */ /* 0x000fe200078e02ff */
[----:B------:R-:W-:Y:S01]  /*1400*/  LOP3.LUT R11, R11, 0xc0, RZ, 0xc0, !PT ;  /* 0x000000c00b0b7812 */ /* 0x000fe200078ec0ff */
[----:B------:R-:W-:Y:S01]  /*1410*/  IMAD R12, R19, c[0x0][0x198], RZ ;  /* 0x00006600130c7a24 */ /* 0x000fe200078e02ff */
[----:B------:R-:W-:Y:S01]  /*1420*/  LOP3.LUT R8, R15, 0xfffffffc, RZ, 0xc0, !PT ;  /* 0xfffffffc0f087812 */ /* 0x000fe200078ec0ff */
[----:B------:R-:W-:Y:S01]  /*1430*/  IMAD R13, R16, c[0x0][0x194], R13 ;  /* 0x00006500100d7a24 */ /* 0x000fe200078e020d */
[----:B------:R-:W-:Y:S01]  /*1440*/  LOP3.LUT R9, R11, 0x8, R9, 0xf8, !PT ;  /* 0x000000080b097812 */ /* 0x000fe200078ef809 */
[C---:B------:R-:W-:Y:S01]  /*1450*/  IMAD R12, R18.reuse, c[0x0][0x19c], R12 ;  /* 0x00006700120c7a24 */ /* 0x040fe200078e020c */
[----:B------:R-:W-:Y:S01]  /*1460*/  SHF.R.U32.HI R11, RZ, 0x3, R11 ;  /* 0x00000003ff0b7819 */ /* 0x000fe2000001160b */
[----:B------:R-:W-:-:S04]  /*1470*/  IMAD.WIDE.U32 R22, R18, c[0x0][0x198], R22 ;  /* 0x0000660012167a25 */ /* 0x000fc800078e0016 */
[----:B------:R-:W-:Y:S01]  /*1480*/  IMAD.WIDE.U32 R16, R16, c[0x0][0x190], R24 ;  /* 0x0000640010107a25 */ /* 0x000fe200078e0018 */
[----:B------:R-:W-:-:S03]  /*1490*/  LEA R115, P0, R22, c[0x0][0x168], 0x1 ;  /* 0x00005a0016737a11 */ /* 0x000fc600078008ff */
[----:B------:R-:W-:Y:S01]  /*14a0*/  IMAD.IADD R27, R27, 0x1, R7 ;  /* 0x000000011b1b7824 */ /* 0x000fe200078e0207 */
[----:B------:R-:W-:Y:S01]  /*14b0*/  LOP3.LUT R7, R9, R11, RZ, 0x3c, !PT ;  /* 0x0000000b09077212 */ /* 0x000fe200078e3cff */
[----:B------:R-:W-:Y:S01]  /*14c0*/  IMAD.IADD R8, R14, 0x1, -R8 ;  /* 0x000000010e087824 */ /* 0x000fe200078e0a08 */
[----:B------:R-:W-:Y:S01]  /*14d0*/  LEA R14, P1, R16, c[0x0][0x160], 0x1 ;  /* 0x00005800100e7a11 */ /* 0x000fe200078208ff */
[----:B------:R-:W-:Y:S02]  /*14e0*/  IMAD.IADD R12, R23, 0x1, R12 ;  /* 0x00000001170c7824 */ /* 0x000fe400078e020c */
[----:B------:R-:W-:Y:S02]  /*14f0*/  IMAD.IADD R13, R17, 0x1, R13 ;  /* 0x00000001110d7824 */ /* 0x000fe400078e020d */
[----:B------:R-:W-:Y:S01]  /*1500*/  IMAD.MOV.U32 R9, RZ, RZ, c[0x0][0x190] ;  /* 0x00006400ff097624 */ /* 0x000fe200078e00ff */
[----:B------:R-:W-:Y:S01]  /*1510*/  LEA.HI.X R114, R22, c[0x0][0x16c], R12, 0x1, P0 ;  /* 0x00005b0016727a11 */ /* 0x000fe200000f0c0c */
[----:B------:R-:W-:Y:S01]  /*1520*/  IMAD R11, R10, c[0x0][0x1a0], RZ ;  /* 0x000068000a0b7a24 */ /* 0x000fe200078e02ff */
[----:B------:R-:W-:Y:S01]  /*1530*/  LEA.HI.X R15, R16, c[0x0][0x164], R13, 0x1, P1 ;  /* 0x00005900100f7a11 */ /* 0x000fe200008f0c0d */
[----:B------:R-:W-:Y:S01]  /*1540*/  IMAD.MOV.U32 R10, RZ, RZ, c[0x0][0x194] ;  /* 0x00006500ff0a7624 */ /* 0x000fe200078e00ff */
[----:B------:R-:W-:Y:S01]  /*1550*/  LEA R12, P1, R9, R14, 0x6 ;  /* 0x0000000e090c7211 */ /* 0x000fe200078230ff */
[----:B------:R-:W-:Y:S01]  /*1560*/  IMAD.SHL.U32 R116, R116, 0x2, RZ ;  /* 0x0000000274747824 */ /* 0x000fe200078e00ff */
[----:B------:R-:W-:Y:S01]  /*1570*/  IADD3 R16, P0, R115, UR9, RZ ;  /* 0x0000000973107c10 */ /* 0x000fe2000ff1e0ff */
[----:B------:R-:W-:Y:S01]  /*1580*/  IMAD.MOV.U32 R18, RZ, RZ, R115 ;  /* 0x000000ffff127224 */ /* 0x000fe200078e0073 */
[----:B------:R-:W-:Y:S01]  /*1590*/  LEA.HI.X R13, R9, R15, R10, 0x6, P1 ;  /* 0x0000000f090d7211 */ /* 0x000fe200008f340a */
[----:B------:R-:W-:Y:S01]  /*15a0*/  IMAD.MOV.U32 R19, RZ, RZ, R114 ;  /* 0x000000ffff137224 */ /* 0x000fe200078e0072 */
[----:B------:R-:W-:Y:S01]  /*15b0*/  @!PT LDS RZ, [RZ] ;  /* 0x00000000fffff984 */ /* 0x000fe20000000800 */
[----:B------:R-:W-:Y:S01]  /*15c0*/  @!PT LDS RZ, [RZ] ;  /* 0x00000000fffff984 */ /* 0x000fe20000000800 */
[----:B------:R-:W-:Y:S01]  /*15d0*/  @!PT LDS RZ, [RZ] ;  /* 0x00000000fffff984 */ /* 0x000fe20000000800 */
[----:B------:R1:W-:Y:S01]  /*15e0*/  LDGSTS.E.BYPASS.LTC128B.128 [R116], [R14.64] ;  /* 0x000000000e747fae */ /* 0x0003e2000b901d4c */
[----:B------:R-:W-:Y:S01]  /*15f0*/  IADD3.X R17, R114, UR7, RZ, P0, !PT ;  /* 0x0000000772117c10 */ /* 0x000fe200087fe4ff */
[----:B------:R-:W-:Y:S01]  /*1600*/  IMAD.IADD R0, R21, 0x1, -R0 ;  /* 0x0000000115007824 */ /* 0x000fe200078e0a00 */
[----:B------:R-:W-:Y:S01]  /*1610*/  LOP3.LUT P1, RZ, R8, 0x2, RZ, 0xc0, !PT ;  /* 0x0000000208ff7812 */ /* 0x000fe2000782c0ff */
[----:B------:R2:W-:Y:S01]  /*1620*/  LDGSTS.E.BYPASS.LTC128B.128 [R116+0x800], [R12.64] ;  /* 0x008000000c747fae */ /* 0x0005e2000b901d4c */
[----:B------:R-:W-:-:S02]  /*1630*/  IMAD R11, R6, c[0x0][0x1a4], R11 ;  /* 0x00006900060b7a24 */ /* 0x000fc400078e020b */
[----:B------:R-:W-:Y:S01]  /*1640*/  IMAD.WIDE.U32 R26, R6, c[0x0][0x1a0], R26 ;  /* 0x00006800061a7a25 */ /* 0x000fe200078e001a */
[----:B------:R3:W-:Y:S03]  /*1650*/  LDGSTS.E.BYPASS.LTC128B.128 [R116+0x1000], [R18.64] ;  /* 0x0100000012747fae */ /* 0x0007e6000b901d4c */
[----:B------:R-:W-:Y:S01]  /*1660*/  IMAD.SHL.U32 R6, R8, 0x40, RZ ;  /* 0x0000004008067824 */ /* 0x000fe200078e00ff */
[----:B------:R3:W-:Y:S01]  /*1670*/  LDGSTS.E.BYPASS.LTC128B.128 [R116+0x1800], [R16.64] ;  /* 0x0180000010747fae */ /* 0x0007e2000b901d4c */
[----:B------:R-:W-:Y:S02]  /*1680*/  IMAD.SHL.U32 R4, R4, 0x20, RZ ;  /* 0x0000002004047824 */ /* 0x000fe400078e00ff */
[----:B------:R-:W-:Y:S01]  /*1690*/  IMAD R0, R5, 0x8, R0 ;  /* 0x0000000805007824 */ /* 0x000fe200078e0200 */
[----:B------:R-:W-:Y:S01]  /*16a0*/  LOP3.LUT R6, R6, 0xc0, RZ, 0xc0, !PT ;  /* 0x000000c006067812 */ /* 0x000fe200078ec0ff */
[----:B------:R-:W-:Y:S01]  /*16b0*/  IMAD.IADD R11, R27, 0x1, R11 ;  /* 0x000000011b0b7824 */ /* 0x000fe200078e020b */
[----:B------:R-:W-:Y:S01]  /*16c0*/  LOP3.LUT R23, R4, 0xffffff00, RZ, 0xc0, !PT ;  /* 0xffffff0004177812 */ /* 0x000fe200078ec0ff */
[----:B------:R-:W-:Y:S01]  /*16d0*/  IMAD.SHL.U32 R5, R5, 0x8, RZ ;  /* 0x0000000805057824 */ /* 0x000fe200078e00ff */
[----:B------:R-:W-:Y:S01]  /*16e0*/  SHF.R.U32.HI R21, RZ, 0x3, R6 ;  /* 0x00000003ff157819 */ /* 0x000fe20000011606 */
[----:B------:R-:W-:-:S02]  /*16f0*/  IMAD.U32 R0, R0, 0x20, R7 ;  /* 0x0000002000007824 */ /* 0x000fc400078e0007 */
[----:B------:R-:W-:Y:S01]  /*1700*/  IMAD R4, R122, 0x200, R23 ;  /* 0x000002007a047824 */ /* 0x000fe200078e0217 */
[----:B------:R-:W-:Y:S01]  /*1710*/  LOP3.LUT R5, R6, 0x8, R5, 0xf8, !PT ;  /* 0x0000000806057812 */ /* 0x000fe200078ef805 */
[C---:B------:R-:W-:Y:S01]  /*1720*/  IMAD.SHL.U32 R22, R0.reuse, 0x2, RZ ;  /* 0x0000000200167824 */ /* 0x040fe200078e00ff */
[----:B------:R-:W-:Y:S01]  /*1730*/  LEA R109, R0, 0x1000, 0x1 ;  /* 0x00001000006d7811 */ /* 0x000fe200078e08ff */
[----:B------:R-:W-:Y:S01]  /*1740*/  IMAD R4, R40, 0x20, R4 ;  /* 0x0000002028047824 */ /* 0x000fe200078e0204 */
[----:B-1----:R-:W-:Y:S01]  /*1750*/  IADD3 R14, P0, R16, UR9, RZ ;  /* 0x00000009100e7c10 */ /* 0x002fe2000ff1e0ff */
[----:B------:R-:W-:Y:S01]  /*1760*/  IMAD R44, R122, 0x10, R44 ;  /* 0x000000107a2c7824 */ /* 0x000fe200078e022c */
[----:B------:R-:W-:Y:S01]  /*1770*/  LOP3.LUT R21, R5, R21, RZ, 0x3c, !PT ;  /* 0x0000001505157212 */ /* 0x000fe200078e3cff */
[----:B------:R-:W-:Y:S01]  /*1780*/  IMAD R106, R40, 0x20, R23 ;  /* 0x00000020286a7824 */ /* 0x000fe200078e0217 */
[----:B------:R-:W-:Y:S02]  /*1790*/  IADD3.X R15, R17, UR7, RZ, P0, !PT ;  /* 0x00000007110f7c10 */ /* 0x000fe400087fe4ff */
[----:B--2---:R-:W-:Y:S01]  /*17a0*/  IADD3 R12, P0, R14, UR9, RZ ;  /* 0x000000090e0c7c10 */ /* 0x004fe2000ff1e0ff */
[----:B------:R-:W-:Y:S01]  /*17b0*/  IMAD.IADD R110, R21, 0x1, R4 ;  /* 0x00000001156e7824 */ /* 0x000fe200078e0204 */
[----:B------:R-:W-:Y:S01]  /*17c0*/  IADD3 R107, R109, 0x20, RZ ;  /* 0x000000206d6b7810 */ /* 0x000fe20007ffe0ff */
[----:B------:R1:W-:Y:S01]  /*17d0*/  LDGSTS.E.BYPASS.LTC128B.128 [R116+0x2000], [R14.64] ;  /* 0x020000000e747fae */ /* 0x0003e2000b901d4c */
[----:B------:R-:W-:Y:S01]  /*17e0*/  IADD3.X R13, R15, UR7, RZ, P0, !PT ;  /* 0x000000070f0d7c10 */ /* 0x000fe200087fe4ff */
[----:B------:R-:W-:Y:S01]  /*17f0*/  IMAD.SHL.U32 R110, R110, 0x2, RZ ;  /* 0x000000026e6e7824 */ /* 0x000fe200078e00ff */
[----:B------:R-:W-:Y:S01]  /*1800*/  LEA R112, P0, R26, c[0x0][0x170], 0x1 ;  /* 0x00005c001a707a11 */ /* 0x000fe200078008ff */
[----:B------:R-:W-:-:S02]  /*1810*/  IMAD.IADD R106, R21, 0x1, R106 ;  /* 0x00000001156a7824 */ /* 0x000fc400078e026a */
[----:B------:R2:W-:Y:S01]  /*1820*/  LDGSTS.E.BYPASS.LTC128B.128 [R116+0x2800], [R12.64] ;  /* 0x028000000c747fae */ /* 0x0005e2000b901d4c */
[----:B------:R-:W-:Y:S01]  /*1830*/  LEA.HI.X R111, R26, c[0x0][0x174], R11, 0x1, P0 ;  /* 0x00005d001a6f7a11 */ /* 0x000fe200000f0c0b */
[----:B------:R-:W-:Y:S01]  /*1840*/  IMAD.MOV.U32 R10, RZ, RZ, R112 ;  /* 0x000000ffff0a7224 */ /* 0x000fe200078e0070 */
[----:B------:R-:W-:Y:S01]  /*1850*/  IADD3 R6, P0, R112, UR10, RZ ;  /* 0x0000000a70067c10 */ /* 0x000fe2000ff1e0ff */
[----:B------:R-:W0:Y:S02]  /*1860*/  LDGDEPBAR ;  /* 0x00000000000079af */ /* 0x000e240000000000 */
[----:B------:R-:W-:Y:S01]  /*1870*/  IMAD.MOV.U32 R11, RZ, RZ, R111 ;  /* 0x000000ffff0b7224 */ /* 0x000fe200078e006f */
[----:B------:R-:W-:Y:S02]  /*1880*/  IADD3.X R7, R111, UR5, RZ, P0, !PT ;  /* 0x000000056f077c10 */ /* 0x000fe400087fe4ff */
[----:B--2---:R-:W-:Y:S01]  /*1890*/  IADD3 R12, P0, R6, UR10, RZ ;  /* 0x0000000a060c7c10 */ /* 0x004fe2000ff1e0ff */
[----:B------:R-:W-:-:S04]  /*18a0*/  DEPBAR.LE SB0, 0x0 ;  /* 0x000080000000791a */ /* 0x000fc80000000000 */
[----:B------:R-:W-:Y:S01]  /*18b0*/  BAR.SYNC.DEFER_BLOCKING 0x0 ;  /* 0x0000000000007b1d */ /* 0x000fe20000010000 */
[----:B------:R-:W-:-:S05]  /*18c0*/  IADD3.X R13, R7, UR5, RZ, P0, !PT ;  /* 0x00000005070d7c10 */ /* 0x000fca00087fe4ff */
[----:B------:R-:W-:Y:S01]  /*18d0*/  @!PT LDS RZ, [RZ] ;  /* 0x00000000fffff984 */ /* 0x000fe20000000800 */
[----:B------:R-:W-:Y:S01]  /*18e0*/  @!PT LDS RZ, [RZ] ;  /* 0x00000000fffff984 */ /* 0x000fe20000000800 */
[----:B------:R-:W-:Y:S01]  /*18f0*/  @!PT LDS RZ, [RZ] ;  /* 0x00000000fffff984 */ /* 0x000fe20000000800 */
[----:B------:R2:W-:Y:S04]  /*1900*/  LDGSTS.E.BYPASS.LTC128B.128 [R116+0x3000], [R10.64] ;  /* 0x030000000a747fae */ /* 0x0005e8000b901d4c */
[----:B------:R4:W-:Y:S04]  /*1910*/  LDGSTS.E.BYPASS.LTC128B.128 [R116+0x3800], [R6.64] ;  /* 0x0380000006747fae */ /* 0x0009e8000b901d4c */
[----:B------:R1:W-:Y:S01]  /*1920*/  LDGSTS.E.BYPASS.LTC128B.128 [R116+0x4000], [R12.64] ;  /* 0x040000000c747fae */ /* 0x0003e2000b901d4c */
[----:B--2---:R-:W-:-:S04]  /*1930*/  IADD3 R10, P0, R12, UR10, RZ ;  /* 0x0000000a0c0a7c10 */ /* 0x004fc8000ff1e0ff */
[----:B------:R-:W-:Y:S02]  /*1940*/  IADD3.X R11, R13, UR5, RZ, P0, !PT ;  /* 0x000000050d0b7c10 */ /* 0x000fe400087fe4ff */
[----:B------:R-:W-:Y:S01]  /*1950*/  LOP3.LUT P0, RZ, R3, 0x2, RZ, 0xc0, !PT ;  /* 0x0000000203ff7812 */ /* 0x000fe2000780c0ff */
[----:B------:R-:W-:Y:S02]  /*1960*/  IMAD.MOV.U32 R3, RZ, RZ, 0x20 ;  /* 0x00000020ff037424 */ /* 0x000fe400078e00ff */
[----:B------:R2:W-:Y:S03]  /*1970*/  LDGSTS.E.BYPASS.LTC128B.128 [R116+0x4800], [R10.64] ;  /* 0x048000000a747fae */ /* 0x0005e6000b901d4c */
[----:B------:R-:W-:Y:S01]  /*1980*/  SEL R3, R3, 0xffffffe0, !P1 ;  /* 0xffffffe003037807 */ /* 0x000fe20004800000 */
[----:B----4-:R-:W-:Y:S04]  /*1990*/  LDSM.16.M88.4 R4, [R110] ;  /* 0x000000006e04783b */ /* 0x010fe80000000200 */
[----:B------:R-:W4:Y:S01]  /*19a0*/  LDSM.16.M88.4 R28, [R22+0x1000] ;  /* 0x00100000161c783b */ /* 0x000f220000000200 */
[----:B------:R-:W-:Y:S01]  /*19b0*/  IMAD.IADD R108, R110, 0x1, R3 ;  /* 0x000000016e6c7824 */ /* 0x000fe200078e0203 */
[----:B------:R-:W-:-:S02]  /*19c0*/  @P0 IADD3 R107, R109, -0x20, RZ ;  /* 0xffffffe06d6b0810 */ /* 0x000fc40007ffe0ff */
[----:B------:R-:W0:Y:S02]  /*19d0*/  LDGDEPBAR ;  /* 0x00000000000079af */ /* 0x000e240000000000 */
[C---:B------:R-:W-:Y:S02]  /*19e0*/  IADD3 R104, R107.reuse, 0x400, RZ ;  /* 0x000004006b687810 */ /* 0x040fe40007ffe0ff */
[----:B-1----:R-:W-:Y:S01]  /*19f0*/  LDSM.16.M88.4 R12, [R108] ;  /* 0x000000006c0c783b */ /* 0x002fe20000000200 */
[C---:B------:R-:W-:Y:S02]  /*1a00*/  IADD3 R103, R107.reuse, 0x800, RZ ;  /* 0x000008006b677810 */ /* 0x040fe40007ffe0ff */
[C---:B------:R-:W-:Y:S01]  /*1a10*/  IADD3 R102, R107.reuse, 0xc00, RZ ;  /* 0x00000c006b667810 */ /* 0x040fe20007ffe0ff */
[----:B---3--:R-:W-:Y:S01]  /*1a20*/  LDSM.16.M88.4 R16, [R107] ;  /* 0x000000006b10783b */ /* 0x008fe20000000200 */
[C---:B------:R-:W-:Y:S02]  /*1a30*/  IADD3 R101, R107.reuse, 0x1000, RZ ;  /* 0x000010006b657810 */ /* 0x040fe40007ffe0ff */
[C---:B------:R-:W-:Y:S01]  /*1a40*/  IADD3 R100, R107.reuse, 0x1400, RZ ;  /* 0x000014006b647810 */ /* 0x040fe20007ffe0ff */
[----:B------:R-:W-:Y:S01]  /*1a50*/  LDSM.16.M88.4 R36, [R107+0x400] ;  /* 0x000400006b24783b */ /* 0x000fe20000000200 */
[----:B------:R-:W-:-:S02]  /*1a60*/  IADD3 R87, R107, 0x1800, RZ ;  /* 0x000018006b577810 */ /* 0x000fc40007ffe0ff */
[----:B------:R-:W-:Y:S01]  /*1a70*/  IADD3 R86, R107, 0x1c00, RZ ;  /* 0x00001c006b567810 */ /* 0x000fe20007ffe0ff */
[----:B--2---:R-:W1:Y:S01]  /*1a80*/  LDSM.16.M88.4 R8, [R22+0x1400] ;  /* 0x001400001608783b */ /* 0x004e620000000200 */
[C---:B----4-:R-:W-:Y:S08]  /*1a90*/  HMMA.16816.F32.BF16 R32, R4.reuse, R28, RZ ;  /* 0x0000001c0420723c */ /* 0x050ff000000418ff */
        /* <DEDUP_REMOVED lines=17> */
[----:B------:R-:W-:Y:S05]  /*1bb0*/  HMMA.16816.F32.BF16 R8, R12, R38, R8 ;  /* 0x000000260c08723c */ /* 0x000fea0000041808 */
[----:B------:R-:W-:Y:S03]  /*1bc0*/  MUFU.TANH R54, R34 ;  /* 0x0000002200367308 */ /* 0x000fe60000002400 */
[----:B-1----:R-:W-:Y:S01]  /*1bd0*/  HMMA.16816.F32.BF16 R36, R4, R16, RZ ;  /* 0x000000100424723c */ /* 0x002fe200000418ff */
[----:B------:R-:W-:Y:S02]  /*1be0*/  FMUL.FTZ R24, R24, c[0x0][0x2ec] ;  /* 0x0000bb0018187a20 */ /* 0x000fe40000410000 */
[----:B------:R-:W-:-:S02]  /*1bf0*/  FMUL.FTZ R25, R25, c[0x0][0x2ec] ;  /* 0x0000bb0019197a20 */ /* 0x000fc40000410000 */
[----:B------:R1:W-:Y:S01]  /*1c00*/  MUFU.TANH R48, R35 ;  /* 0x0000002300307308 */ /* 0x0003e20000002400 */
[----:B------:R-:W-:Y:S02]  /*1c10*/  FMUL.FTZ R26, R26, c[0x0][0x2ec] ;  /* 0x0000bb001a1a7a20 */ /* 0x000fe40000410000 */
[----:B------:R-:W-:Y:S01]  /*1c20*/  FMUL.FTZ R27, R27, c[0x0][0x2ec] ;  /* 0x0000bb001b1b7a20 */ /* 0x000fe20000410000 */
[----:B------:R-:W-:Y:S04]  /*1c30*/  HMMA.16816.F32.BF16 R16, R4, R18, RZ ;  /* 0x000000120410723c */ /* 0x000fe800000418ff */
[----:B------:R-:W2:Y:S03]  /*1c40*/  MUFU.TANH R51, R28 ;  /* 0x0000001c00337308 */ /* 0x000ea60000002400 */
[----:B------:R-:W-:-:S02]  /*1c50*/  FMUL.FTZ R8, R8, c[0x0][0x2ec] ;  /* 0x0000bb0008087a20 */ /* 0x000fc40000410000 */
[----:B------:R-:W-:Y:S02]  /*1c60*/  FMUL.FTZ R9, R9, c[0x0][0x2ec] ;  /* 0x0000bb0009097a20 */ /* 0x000fe40000410000 */
[----:B------:R-:W-:Y:S01]  /*1c70*/  FMUL.FTZ R10, R10, c[0x0][0x2ec] ;  /* 0x0000bb000a0a7a20 */ /* 0x000fe20000410000 */
[----:B-1----:R-:W1:Y:S01]  /*1c80*/  LDSM.16.M88.4 R32, [R107+0x800] ;  /* 0x000800006b20783b */ /* 0x002e620000000200 */
[----:B------:R-:W-:Y:S01]  /*1c90*/  MUFU.TANH R47, R29 ;  /* 0x0000001d002f7308 */ /* 0x000fe20000002400 */
[----:B------:R-:W-:-:S07]  /*1ca0*/  FMUL.FTZ R11, R11, c[0x0][0x2ec] ;  /* 0x0000bb000b0b7a20 */ /* 0x000fce0000410000 */
[----:B------:R-:W3:Y:S08]  /*1cb0*/  MUFU.TANH R53, R30 ;  /* 0x0000001e00357308 */ /* 0x000ef00000002400 */
[----:B------:R4:W-:Y:S08]  /*1cc0*/  MUFU.TANH R68, R31 ;  /* 0x0000001f00447308 */ /* 0x0009f00000002400 */
[----:B------:R-:W-:Y:S01]  /*1cd0*/  MUFU.TANH R50, R24 ;  /* 0x0000001800327308 */ /* 0x000fe20000002400 */
[----:B----4-:R-:W4:Y:S07]  /*1ce0*/  LDSM.16.M88.4 R28, [R22+0x1c00] ;  /* 0x001c0000161c783b */ /* 0x010f2e0000000200 */
[----:B------:R-:W5:Y:S01]  /*1cf0*/  MUFU.TANH R49, R25 ;  /* 0x0000001900317308 */ /* 0x000f620000002400 */
[C---:B-1----:R-:W-:Y:S07]  /*1d00*/  HMMA.16816.F32.BF16 R36, R12.reuse, R32, R36 ;  /* 0x000000200c24723c */ /* 0x042fee0000041824 */
[----:B------:R-:W-:Y:S01]  /*1d10*/  MUFU.TANH R70, R26 ;  /* 0x0000001a00467308 */ /* 0x000fe20000002400 */
[----:B------:R-:W-:Y:S07]  /*1d20*/  HMMA.16816.F32.BF16 R16, R12, R34, R16 ;  /* 0x000000220c10723c */ /* 0x000fee0000041810 */
[----:B------:R1:W1:Y:S08]  /*1d30*/  MUFU.TANH R69, R27 ;  /* 0x0000001b00457308 */ /* 0x0002700000002400 */
[----:B------:R-:W2:Y:S01]  /*1d40*/  MUFU.TANH R61, R8 ;  /* 0x00000008003d7308 */ /* 0x000ea20000002400 */
[----:B------:R-:W-:Y:S01]  /*1d50*/  FMUL.FTZ R36, R36, c[0x0][0x2ec] ;  /* 0x0000bb0024247a20 */ /* 0x000fe20000410000 */
[----:B-1----:R-:W1:Y:S06]  /*1d60*/  LDSM.16.M88.4 R24, [R107+0xc00] ;  /* 0x000c00006b18783b */ /* 0x002e6c0000000200 */
[----:B------:R-:W-:Y:S01]  /*1d70*/  MUFU.TANH R59, R9 ;  /* 0x00000009003b7308 */ /* 0x000fe20000002400 */
[----:B------:R-:W-:-:S02]  /*1d80*/  FMUL.FTZ R37, R37, c[0x0][0x2ec] ;  /* 0x0000bb0025257a20 */ /* 0x000fc40000410000 */
[----:B------:R-:W-:Y:S02]  /*1d90*/  FMUL.FTZ R38, R38, c[0x0][0x2ec] ;  /* 0x0000bb0026267a20 */ /* 0x000fe40000410000 */
[----:B------:R-:W-:Y:S01]  /*1da0*/  FMUL.FTZ R39, R39, c[0x0][0x2ec] ;  /* 0x0000bb0027277a20 */ /* 0x000fe20000410000 */
[C---:B----4-:R-:W-:Y:S01]  /*1db0*/  HMMA.16816.F32.BF16 R32, R4.reuse, R28, RZ ;  /* 0x0000001c0420723c */ /* 0x050fe200000418ff */
[----:B------:R-:W-:Y:S01]  /*1dc0*/  FMUL.FTZ R16, R16, c[0x0][0x2ec] ;  /* 0x0000bb0010107a20 */ /* 0x000fe20000410000 */
[----:B------:R-:W4:Y:S01]  /*1dd0*/  MUFU.TANH R73, R10 ;  /* 0x0000000a00497308 */ /* 0x000f220000002400 */
[----:B------:R-:W-:Y:S02]  /*1de0*/  FMUL.FTZ R17, R17, c[0x0][0x2ec] ;  /* 0x0000bb0011117a20 */ /* 0x000fe40000410000 */
[----:B------:R-:W-:Y:S02]  /*1df0*/  FMUL.FTZ R18, R18, c[0x0][0x2ec] ;  /* 0x0000bb0012127a20 */ /* 0x000fe40000410000 */
[----:B------:R-:W-:Y:S01]  /*1e00*/  FMUL.FTZ R19, R19, c[0x0][0x2ec] ;  /* 0x0000bb0013137a20 */ /* 0x000fe20000410000 */
[----:B------:R-:W-:Y:S02]  /*1e10*/  HMMA.16816.F32.BF16 R28, R4, R30, RZ ;  /* 0x0000001e041c723c */ /* 0x000fe400000418ff */
[----:B------:R2:W1:Y:S08]  /*1e20*/  MUFU.TANH R72, R11 ;  /* 0x0000000b00487308 */ /* 0x0004700000002400 */
[----:B------:R-:W3:Y:S01]  /*1e30*/  MUFU.TANH R65, R36 ;  /* 0x0000002400417308 */ /* 0x000ee20000002400 */
[----:B--2---:R-:W2:Y:S07]  /*1e40*/  LDSM.16.M88.4 R8, [R22+0x2000] ;  /* 0x002000001608783b */ /* 0x004eae0000000200 */
[----:B------:R-:W-:Y:S06]  /*1e50*/  MUFU.TANH R55, R37 ;  /* 0x0000002500377308 */ /* 0x000fec0000002400 */
[C---:B-1----:R-:W-:Y:S02]  /*1e60*/  HMMA.16816.F32.BF16 R28, R12.reuse, R26, R28 ;  /* 0x0000001a0c1c723c */ /* 0x042fe4000004181c */
[----:B------:R-:W1:Y:S06]  /*1e70*/  MUFU.TANH R57, R38 ;  /* 0x0000002600397308 */ /* 0x000e6c0000002400 */
[----:B------:R-:W-:Y:S02]  /*1e80*/  HMMA.16816.F32.BF16 R32, R12, R24, R32 ;  /* 0x000000180c20723c */ /* 0x000fe40000041820 */
[----:B------:R1:W1:Y:S08]  /*1e90*/  MUFU.TANH R58, R39 ;  /* 0x00000027003a7308 */ /* 0x0002700000002400 */
[----:B------:R-:W-:Y:S06]  /*1ea0*/  MUFU.TANH R63, R16 ;  /* 0x00000010003f7308 */ /* 0x000fec0000002400 */
[----:B------:R-:W-:Y:S01]  /*1eb0*/  FMUL.FTZ R28, R28, c[0x0][0x2ec] ;  /* 0x0000bb001c1c7a20 */ /* 0x000fe20000410000 */
[----:B-1----:R-:W1:Y:S01]  /*1ec0*/  LDSM.16.M88.4 R36, [R107+0x1000] ;  /* 0x001000006b24783b */ /* 0x002e620000000200 */
[----:B------:R-:W1:Y:S01]  /*1ed0*/  MUFU.TANH R62, R17 ;  /* 0x00000011003e7308 */ /* 0x000e620000002400 */
[----:B------:R-:W-:-:S02]  /*1ee0*/  FMUL.FTZ R29, R29, c[0x0][0x2ec] ;  /* 0x0000bb001d1d7a20 */ /* 0x000fc40000410000 */
[----:B------:R-:W-:-:S03]  /*1ef0*/  FMUL.FTZ R30, R30, c[0x0][0x2ec] ;  /* 0x0000bb001e1e7a20 */ /* 0x000fc60000410000 */
[----:B------:R-:W-:Y:S01]  /*1f00*/  FMUL.FTZ R32, R32, c[0x0][0x2ec] ;  /* 0x0000bb0020207a20 */ /* 0x000fe20000410000 */
[C---:B--2---:R-:W-:Y:S01]  /*1f10*/  HMMA.16816.F32.BF16 R24, R4.reuse, R8, RZ ;  /* 0x000000080418723c */ /* 0x044fe200000418ff */
[----:B------:R-:W-:Y:S01]  /*1f20*/  FMUL.FTZ R33, R33, c[0x0][0x2ec] ;  /* 0x0000bb0021217a20 */ /* 0x000fe20000410000 */
[----:B------:R-:W-:Y:S01]  /*1f30*/  MUFU.TANH R64, R18 ;  /* 0x0000001200407308 */ /* 0x000fe20000002400 */
[----:B------:R-:W-:Y:S02]  /*1f40*/  FMUL.FTZ R34, R34, c[0x0][0x2ec] ;  /* 0x0000bb0022227a20 */ /* 0x000fe40000410000 */
[----:B------:R-:W-:Y:S02]  /*1f50*/  FMUL.FTZ R35, R35, c[0x0][0x2ec] ;  /* 0x0000bb0023237a20 */ /* 0x000fe40000410000 */
[----:B------:R-:W-:Y:S01]  /*1f60*/  FMUL.FTZ R31, R31, c[0x0][0x2ec] ;  /* 0x0000bb001f1f7a20 */ /* 0x000fe20000410000 */
[----:B------:R-:W-:Y:S02]  /*1f70*/  HMMA.16816.F32.BF16 R8, R4, R10, RZ ;  /* 0x0000000a0408723c */ /* 0x000fe400000418ff */
[----:B------:R2:W1:Y:S08]  /*1f80*/  MUFU.TANH R78, R19 ;  /* 0x00000013004e7308 */ /* 0x0004700000002400 */
[----:B------:R3:W-:Y:S01]  /*1f90*/  MUFU.TANH R84, R28 ;  /* 0x0000001c00547308 */ /* 0x0007e20000002400 */
[----:B--2---:R-:W2:Y:S07]  /*1fa0*/  LDSM.16.M88.4 R16, [R22+0x2400] ;  /* 0x002400001610783b */ /* 0x004eae0000000200 */
[----:B------:R-:W2:Y:S01]  /*1fb0*/  MUFU.TANH R88, R32 ;  /* 0x0000002000587308 */ /* 0x000ea20000002400 */
[----:B-1----:R-:W-:Y:S01]  /*1fc0*/  HMMA.16816.F32.BF16 R24, R12, R36, R24 ;  /* 0x000000240c18723c */ /* 0x002fe20000041818 */
[----:B---3--:R-:W-:-:S06]  /*1fd0*/  LOP3.LUT R28, R43, 0xffffffe0, RZ, 0xc0, !PT ;  /* 0xffffffe02b1c7812 */ /* 0x008fcc00078ec0ff */
[----:B------:R-:W-:Y:S01]  /*1fe0*/  MUFU.TANH R85, R33 ;  /* 0x0000002100557308 */ /* 0x000fe20000002400 */
[----:B------:R-:W-:Y:S01]  /*1ff0*/  IMAD.IADD R28, R42, 0x1, -R28 ;  /* 0x000000012a1c7824 */ /* 0x000fe200078e0a1c */
[----:B------:R-:W-:Y:S06]  /*2000*/  HMMA.16816.F32.BF16 R8, R12, R38, R8 ;  /* 0x000000260c08723c */ /* 0x000fec0000041808 */
[----:B------:R-:W1:Y:S01]  /*2010*/  MUFU.TANH R67, R34 ;  /* 0x0000002200437308 */ /* 0x000e620000002400 */
[----:B------:R-:W-:-:S04]  /*2020*/  SHF.R.S32.HI R0, RZ, 0x1f, R28 ;  /* 0x0000001fff007819 */ /* 0x000fc8000001141c */
[----:B------:R-:W-:-:S03]  /*2030*/  LEA.HI R0, R0, R28, RZ, 0x2 ;  /* 0x0000001c00007211 */ /* 0x000fc600078f10ff */
[----:B------:R3:W1:Y:S01]  /*2040*/  MUFU.TANH R93, R35 ;  /* 0x00000023005d7308 */ /* 0x0006620000002400 */
[----:B------:R-:W-:Y:S01]  /*2050*/  SHF.R.S32.HI R117, RZ, 0x2, R0 ;  /* 0x00000002ff757819 */ /* 0x000fe20000011400 */
[----:B------:R-:W-:-:S03]  /*2060*/  IMAD.SHL.U32 R0, R20, 0x80, RZ ;  /* 0x0000008014007824 */ /* 0x000fc600078e00ff */
[----:B------:R-:W-:Y:S01]  /*2070*/  IADD3 R44, R44, 0x1, R117 ;  /* 0x000000012c2c7810 */ /* 0x000fe20007ffe075 */
[----:B------:R-:W-:Y:S01]  /*2080*/  FMUL.FTZ R24, R24, c[0x0][0x2ec] ;  /* 0x0000bb0018187a20 */ /* 0x000fe20000410000 */
[----:B------:R-:W-:Y:S01]  /*2090*/  LOP3.LUT R60, R0, 0x6, R60, 0xf8, !PT ;  /* 0x00000006003c7812 */ /* 0x000fe200078ef83c */
[----:B------:R-:W-:Y:S01]  /*20a0*/  MUFU.TANH R66, R29 ;  /* 0x0000001d00427308 */ /* 0x000fe20000002400 */
[----:B------:R-:W-:Y:S01]  /*20b0*/  IADD3 R56, R41, -c[0x0][0x214], R44 ;  /* 0x8000850029387a10 */ /* 0x000fe20007ffe02c */
[----:B------:R-:W-:Y:S01]  /*20c0*/  FMUL.FTZ R25, R25, c[0x0][0x2ec] ;  /* 0x0000bb0019197a20 */ /* 0x000fe20000410000 */
[----:B------:R-:W-:Y:S01]  /*20d0*/  IADD3 R23, R60, -0x78, RZ ;  /* 0xffffff883c177810 */ /* 0x000fe20007ffe0ff */
[----:B------:R-:W-:Y:S01]  /*20e0*/  FMUL.FTZ R26, R26, c[0x0][0x2ec] ;  /* 0x0000bb001a1a7a20 */ /* 0x000fe20000410000 */
[----:B------:R-:W-:Y:S01]  /*20f0*/  IADD3 R56, R56, c[0x0][0x2e8], RZ ;  /* 0x0000ba0038387a10 */ /* 0x000fe20007ffe0ff */
[----:B------:R-:W-:Y:S01]  /*2100*/  FMUL.FTZ R27, R27, c[0x0][0x2ec] ;  /* 0x0000bb001b1b7a20 */ /* 0x000fe20000410000 */
[----:B---3--:R-:W3:Y:S01]  /*2110*/  LDSM.16.M88.4 R32, [R107+0x1400] ;  /* 0x001400006b20783b */ /* 0x008ee20000000200 */
[----:B------:R-:W1:Y:S01]  /*2120*/  MUFU.TANH R90, R30 ;  /* 0x0000001e005a7308 */ /* 0x000e620000002400 */
[----:B------:R-:W-:Y:S01]  /*2130*/  IADD3 R36, R56, 0x8, RZ ;  /* 0x0000000838247810 */ /* 0x000fe20007ffe0ff */
[----:B------:R-:W-:Y:S01]  /*2140*/  FMUL.FTZ R8, R8, c[0x0][0x2ec] ;  /* 0x0000bb0008087a20 */ /* 0x000fe20000410000 */
[-C--:B------:R-:W-:Y:S01]  /*2150*/  IMNMX R56, R56, R41.reuse, PT ;  /* 0x0000002938387217 */ /* 0x080fe20003800200 */
[----:B------:R-:W-:Y:S01]  /*2160*/  FMUL.FTZ R9, R9, c[0x0][0x2ec] ;  /* 0x0000bb0009097a20 */ /* 0x000fe20000410000 */
[----:B------:R-:W-:Y:S01]  /*2170*/  IMNMX R36, R36, R41, PT ;  /* 0x0000002924247217 */ /* 0x000fe20003800200 */
[----:B------:R-:W-:Y:S01]  /*2180*/  FMUL.FTZ R10, R10, c[0x0][0x2ec] ;  /* 0x0000bb000a0a7a20 */ /* 0x000fe20000410000 */
[C---:B------:R-:W-:Y:S01]  /*2190*/  ISETP.GE.AND P4, PT, R23.reuse, R56, PT ;  /* 0x000000381700720c */ /* 0x040fe20003f86270 */
[----:B------:R2:W1:Y:S01]  /*21a0*/  MUFU.TANH R89, R31 ;  /* 0x0000001f00597308 */ /* 0x0004620000002400 */
[----:B------:R-:W-:Y:S01]  /*21b0*/  ISETP.GE.AND P3, PT, R23, R36, PT ;  /* 0x000000241700720c */ /* 0x000fe20003f66270 */
[----:B------:R-:W-:Y:S01]  /*21c0*/  FMUL.FTZ R91, R11, c[0x0][0x2ec] ;  /* 0x0000bb000b5b7a20 */ /* 0x000fe20000410000 */
[----:B------:R-:W-:-:S02]  /*21d0*/  IADD3 R23, R60, -0x6f, RZ ;  /* 0xffffff913c177810 */ /* 0x000fc40007ffe0ff */
[----:B------:R-:W-:Y:S02]  /*21e0*/  FSEL R51, R51, -INF , !P4 ;  /* 0xff80000033337808 */ /* 0x000fe40006000000 */
[----:B------:R-:W-:Y:S01]  /*21f0*/  FSEL R38, R53, -INF , !P3 ;  /* 0xff80000035267808 */ /* 0x000fe20005800000 */
[----:B------:R-:W-:Y:S01]  /*2200*/  MUFU.TANH R99, R24 ;  /* 0x0000001800637308 */ /* 0x000fe20000002400 */
[C---:B------:R-:W-:Y:S02]  /*2210*/  ISETP.GE.AND P4, PT, R23.reuse, R56, PT ;  /* 0x000000381700720c */ /* 0x040fe40003f86270 */
[----:B------:R-:W-:Y:S02]  /*2220*/  ISETP.GE.AND P3, PT, R23, R36, PT ;  /* 0x000000241700720c */ /* 0x000fe40003f66270 */
[----:B------:R-:W-:Y:S02]  /*2230*/  IADD3 R23, R60, -0x68, RZ ;  /* 0xffffff983c177810 */ /* 0x000fe40007ffe0ff */
[----:B-----5:R-:W-:Y:S01]  /*2240*/  FSEL R75, R49, -INF , !P4 ;  /* 0xff800000314b7808 */ /* 0x020fe20006000000 */
[----:B--2---:R-:W-:Y:S01]  /*2250*/  HMMA.16816.F32.BF16 R28, R4, R16, RZ ;  /* 0x00000010041c723c */ /* 0x004fe200000418ff */
[----:B------:R-:W2:Y:S01]  /*2260*/  MUFU.TANH R97, R25 ;  /* 0x0000001900617308 */ /* 0x000ea20000002400 */
[----:B------:R-:W-:-:S05]  /*2270*/  FSEL R69, R69, -INF , !P3 ;  /* 0xff80000045457808 */ /* 0x000fca0005800000 */
[----:B------:R-:W-:Y:S02]  /*2280*/  SHF.R.S32.HI R16, RZ, 0x1f, R43 ;  /* 0x0000001fff107819 */ /* 0x000fe4000001142b */
[----:B------:R-:W-:Y:S02]  /*2290*/  MUFU.TANH R95, R26 ;  /* 0x0000001a005f7308 */ /* 0x000fe40000002400 */
[----:B------:R-:W-:-:S04]  /*22a0*/  LEA.HI R16, R16, R122, RZ, 0x2 ;  /* 0x0000007a10107211 */ /* 0x000fc800078f10ff */
[----:B------:R-:W-:Y:S02]  /*22b0*/  LOP3.LUT R16, R16, 0xfffffffc, RZ, 0xc0, !PT ;  /* 0xfffffffc10107812 */ /* 0x000fe400078ec0ff */
[----:B------:R5:W1:Y:S03]  /*22c0*/  MUFU.TANH R98, R27 ;  /* 0x0000001b00627308 */ /* 0x000a660000002400 */
[----:B------:R-:W-:Y:S01]  /*22d0*/  IMAD.IADD R122, R122, 0x1, -R16 ;  /* 0x000000017a7a7824 */ /* 0x000fe200078e0a10 */
[----:B------:R-:W-:-:S03]  /*22e0*/  IADD3 R16, R60, -0x80, RZ ;  /* 0xffffff803c107810 */ /* 0x000fc60007ffe0ff */
[----:B---3--:R-:W-:Y:S01]  /*22f0*/  HMMA.16816.F32.BF16 R28, R12, R32, R28 ;  /* 0x000000200c1c723c */ /* 0x008fe2000004181c */
[C---:B------:R-:W-:Y:S01]  /*2300*/  ISETP.GE.AND P1, PT, R16.reuse, R56, PT ;  /* 0x000000381000720c */ /* 0x040fe20003f26270 */
[----:B------:R3:W1:Y:S01]  /*2310*/  MUFU.TANH R96, R8 ;  /* 0x0000000800607308 */ /* 0x0006620000002400 */
[----:B------:R-:W-:Y:S02]  /*2320*/  ISETP.GE.AND P2, PT, R16, R36, PT ;  /* 0x000000241000720c */ /* 0x000fe40003f46270 */
[----:B------:R-:W-:Y:S02]  /*2330*/  IADD3 R16, R60, -0x7f, RZ ;  /* 0xffffff813c107810 */ /* 0x000fe40007ffe0ff */
[----:B------:R-:W-:Y:S01]  /*2340*/  FSEL R37, R46, -INF , !P1 ;  /* 0xff8000002e257808 */ /* 0x000fe20004800000 */
[----:B-----5:R-:W5:Y:S01]  /*2350*/  LDSM.16.M88.4 R24, [R22+0x2800] ;  /* 0x002800001618783b */ /* 0x020f620000000200 */
[C---:B------:R-:W-:Y:S01]  /*2360*/  ISETP.GE.AND P0, PT, R16.reuse, R56, PT ;  /* 0x000000381000720c */ /* 0x040fe20003f06270 */
[----:B------:R-:W-:Y:S01]  /*2370*/  MUFU.TANH R94, R9 ;  /* 0x00000009005e7308 */ /* 0x000fe20000002400 */
[----:B------:R-:W-:-:S02]  /*2380*/  ISETP.GE.AND P5, PT, R16, R36, PT ;  /* 0x000000241000720c */ /* 0x000fc40003fa6270 */
[----:B------:R-:W-:Y:S01]  /*2390*/  HMMA.16816.F32.BF16 R16, R4, R18, RZ ;  /* 0x000000120410723c */ /* 0x000fe200000418ff */
[----:B------:R-:W-:Y:S02]  /*23a0*/  FSEL R54, R54, -INF , !P2 ;  /* 0xff80000036367808 */ /* 0x000fe40005000000 */
[----:B------:R-:W-:Y:S02]  /*23b0*/  FSEL R52, R45, -INF , !P0 ;  /* 0xff8000002d347808 */ /* 0x000fe40004000000 */
[----:B---3--:R-:W-:Y:S01]  /*23c0*/  IADD3 R8, R60, -0x77, RZ ;  /* 0xffffff893c087810 */ /* 0x008fe20007ffe0ff */
[----:B------:R3:W1:Y:S01]  /*23d0*/  MUFU.TANH R92, R10 ;  /* 0x0000000a005c7308 */ /* 0x0006620000002400 */
[----:B------:R-:W-:Y:S02]  /*23e0*/  FSEL R39, R48, -INF , !P5 ;  /* 0xff80000030277808 */ /* 0x000fe40006800000 */
[----:B------:R-:W-:Y:S02]  /*23f0*/  ISETP.GE.AND P1, PT, R8, R56, PT ;  /* 0x000000380800720c */ /* 0x000fe40003f26270 */
[----:B------:R-:W-:Y:S01]  /*2400*/  FMUL.FTZ R28, R28, c[0x0][0x2ec] ;  /* 0x0000bb001c1c7a20 */ /* 0x000fe20000410000 */
[----:B------:R-:W-:Y:S01]  /*2410*/  ISETP.GE.AND P2, PT, R8, R36, PT ;  /* 0x000000240800720c */ /* 0x000fe20003f46270 */
[----:B------:R-:W-:Y:S01]  /*2420*/  FMUL.FTZ R30, R30, c[0x0][0x2ec] ;  /* 0x0000bb001e1e7a20 */ /* 0x000fe20000410000 */
[----:B------:R-:W-:Y:S01]  /*2430*/  IADD3 R8, R60, -0x70, RZ ;  /* 0xffffff903c087810 */ /* 0x000fe20007ffe0ff */
[----:B------:R1:W1:Y:S01]  /*2440*/  MUFU.TANH R40, R28 ;  /* 0x0000001c00287308 */ /* 0x0002620000002400 */
[----:B------:R-:W-:Y:S01]  /*2450*/  FSEL R71, R47, -INF , !P1 ;  /* 0xff8000002f477808 */ /* 0x000fe20004800000 */
[----:B------:R-:W-:Y:S01]  /*2460*/  FMUL.FTZ R31, R31, c[0x0][0x2ec] ;  /* 0x0000bb001f1f7a20 */ /* 0x000fe20000410000 */
[----:B------:R-:W-:-:S02]  /*2470*/  ISETP.GE.AND P0, PT, R8, R56, PT ;  /* 0x000000380800720c */ /* 0x000fc40003f06270 */
[----:B------:R-:W-:Y:S02]  /*2480*/  ISETP.GE.AND P5, PT, R8, R36, PT ;  /* 0x000000240800720c */ /* 0x000fe40003fa6270 */
[----:B------:R-:W-:Y:S01]  /*2490*/  FSEL R68, R68, -INF , !P2 ;  /* 0xff80000044447808 */ /* 0x000fe20005000000 */
[----:B---3--:R-:W3:Y:S01]  /*24a0*/  LDSM.16.M88.4 R8, [R107+0x1800] ;  /* 0x001800006b08783b */ /* 0x008ee20000000200 */
[C---:B------:R-:W-:Y:S01]  /*24b0*/  ISETP.GE.AND P1, PT, R23.reuse, R56, PT ;  /* 0x000000381700720c */ /* 0x040fe20003f26270 */
[----:B------:R-:W-:Y:S01]  /*24c0*/  HMMA.16816.F32.BF16 R16, R12, R34, R16 ;  /* 0x000000220c10723c */ /* 0x000fe20000041810 */
[----:B------:R-:W-:Y:S01]  /*24d0*/  ISETP.GE.AND P2, PT, R23, R36, PT ;  /* 0x000000241700720c */ /* 0x000fe20003f46270 */
[----:B------:R-:W-:Y:S01]  /*24e0*/  FMUL.FTZ R23, R29, c[0x0][0x2ec] ;  /* 0x0000bb001d177a20 */ /* 0x000fe20000410000 */
[----:B------:R-:W-:Y:S01]  /*24f0*/  IADD3 R29, R60, -0x67, RZ ;  /* 0xffffff993c1d7810 */ /* 0x000fe20007ffe0ff */
[----:B------:R-:W2:Y:S01]  /*2500*/  MUFU.TANH R41, R30 ;  /* 0x0000001e00297308 */ /* 0x000ea20000002400 */
[----:B------:R-:W-:-:S02]  /*2510*/  FSEL R74, R50, -INF , !P0 ;  /* 0xff800000324a7808 */ /* 0x000fc40004000000 */
[----:B-1----:R-:W-:Y:S02]  /*2520*/  IADD3 R28, R60, -0x60, RZ ;  /* 0xffffffa03c1c7810 */ /* 0x002fe40007ffe0ff */
[----:B------:R-:W-:Y:S02]  /*2530*/  FSEL R70, R70, -INF , !P5 ;  /* 0xff80000046467808 */ /* 0x000fe40006800000 */
[C---:B------:R-:W-:Y:S01]  /*2540*/  ISETP.GE.AND P0, PT, R29.reuse, R56, PT ;  /* 0x000000381d00720c */ /* 0x040fe20003f06270 */
[----:B------:R1:W-:Y:S01]  /*2550*/  MUFU.TANH R46, R31 ;  /* 0x0000001f002e7308 */ /* 0x0003e20000002400 */
[----:B------:R-:W-:Y:S01]  /*2560*/  ISETP.GE.AND P5, PT, R29, R36, PT ;  /* 0x000000241d00720c */ /* 0x000fe20003fa6270 */
[----:B-----5:R-:W-:Y:S01]  /*2570*/  HMMA.16816.F32.BF16 R32, R4, R24, RZ ;  /* 0x000000180420723c */ /* 0x020fe200000418ff */
[C---:B------:R-:W-:Y:S02]  /*2580*/  ISETP.GE.AND P4, PT, R28.reuse, R56, PT ;  /* 0x000000381c00720c */ /* 0x040fe40003f86270 */
[----:B------:R-:W-:-:S02]  /*2590*/  ISETP.GE.AND P3, PT, R28, R36, PT ;  /* 0x000000241c00720c */ /* 0x000fc40003f66270 */
[----:B------:R-:W-:Y:S01]  /*25a0*/  FSEL R76, R61, -INF , !P1 ;  /* 0xff8000003d4c7808 */ /* 0x000fe20004800000 */
[----:B------:R-:W5:Y:S01]  /*25b0*/  MUFU.TANH R23, R23 ;  /* 0x0000001700177308 */ /* 0x000f620000002400 */
[C---:B------:R-:W-:Y:S02]  /*25c0*/  IADD3 R25, R60.reuse, -0x5f, RZ ;  /* 0xffffffa13c197810 */ /* 0x040fe40007ffe0ff */
[----:B------:R-:W-:Y:S01]  /*25d0*/  IADD3 R24, R60, -0x58, RZ ;  /* 0xffffffa83c187810 */ /* 0x000fe20007ffe0ff */
[----:B------:R-:W-:Y:S01]  /*25e0*/  FMUL.FTZ R16, R16, c[0x0][0x2ec] ;  /* 0x0000bb0010107a20 */ /* 0x000fe20000410000 */
[----:B----4-:R-:W-:Y:S01]  /*25f0*/  FSEL R73, R73, -INF , !P2 ;  /* 0xff80000049497808 */ /* 0x010fe20005000000 */
[----:B------:R-:W-:Y:S01]  /*2600*/  FMUL.FTZ R17, R17, c[0x0][0x2ec] ;  /* 0x0000bb0011117a20 */ /* 0x000fe20000410000 */
[----:B------:R-:W-:Y:S01]  /*2610*/  FSEL R77, R59, -INF , !P0 ;  /* 0xff8000003b4d7808 */ /* 0x000fe20004000000 */
[----:B-1----:R1:W4:Y:S01]  /*2620*/  LDSM.16.M88.4 R28, [R22+0x2c00] ;  /* 0x002c0000161c783b */ /* 0x0023220000000200 */
[----:B------:R-:W-:Y:S01]  /*2630*/  FSEL R72, R72, -INF , !P5 ;  /* 0xff80000048487808 */ /* 0x000fe20006800000 */
[----:B------:R-:W-:Y:S01]  /*2640*/  FMUL.FTZ R18, R18, c[0x0][0x2ec] ;  /* 0x0000bb0012127a20 */ /* 0x000fe20000410000 */
[----:B------:R-:W-:Y:S01]  /*2650*/  ISETP.GE.AND P1, PT, R25, R56, PT ;  /* 0x000000381900720c */ /* 0x000fe20003f26270 */
[----:B------:R-:W-:Y:S01]  /*2660*/  FMUL.FTZ R19, R19, c[0x0][0x2ec] ;  /* 0x0000bb0013137a20 */ /* 0x000fe20000410000 */
[----:B------:R-:W-:Y:S01]  /*2670*/  ISETP.GE.AND P2, PT, R25, R36, PT ;  /* 0x000000241900720c */ /* 0x000fe20003f46270 */
[----:B------:R-:W-:Y:S01]  /*2680*/  MUFU.TANH R44, R16 ;  /* 0x00000010002c7308 */ /* 0x000fe20000002400 */
[----:B------:R-:W-:-:S02]  /*2690*/  ISETP.GE.AND P0, PT, R24, R56, PT ;  /* 0x000000381800720c */ /* 0x000fc40003f06270 */
[----:B------:R-:W-:Y:S01]  /*26a0*/  ISETP.GE.AND P5, PT, R24, R36, PT ;  /* 0x000000241800720c */ /* 0x000fe20003fa6270 */
[----:B---3--:R-:W-:Y:S01]  /*26b0*/  HMMA.16816.F32.BF16 R32, R12, R8, R32 ;  /* 0x000000080c20723c */ /* 0x008fe20000041820 */
[----:B------:R-:W-:Y:S02]  /*26c0*/  FSEL R65, R65, -INF , !P4 ;  /* 0xff80000041417808 */ /* 0x000fe40006000000 */
[----:B------:R-:W-:Y:S01]  /*26d0*/  FSEL R49, R57, -INF , !P3 ;  /* 0xff80000039317808 */ /* 0x000fe20005800000 */
[----:B------:R-:W-:Y:S01]  /*26e0*/  MUFU.TANH R61, R17 ;  /* 0x00000011003d7308 */ /* 0x000fe20000002400 */
[----:B------:R-:W-:Y:S02]  /*26f0*/  FSEL R50, R55, -INF , !P1 ;  /* 0xff80000037327808 */ /* 0x000fe40004800000 */
[C---:B------:R-:W-:Y:S01]  /*2700*/  IADD3 R9, R60.reuse, -0x57, RZ ;  /* 0xffffffa93c097810 */ /* 0x040fe20007ffe0ff */
[----:B------:R-:W-:Y:S01]  /*2710*/  HMMA.16816.F32.BF16 R24, R4, R26, RZ ;  /* 0x0000001a0418723c */ /* 0x000fe200000418ff */
[----:B------:R-:W-:-:S02]  /*2720*/  IADD3 R8, R60, -0x50, RZ ;  /* 0xffffffb03c087810 */ /* 0x000fc40007ffe0ff */
[----:B------:R-:W-:Y:S01]  /*2730*/  FSEL R58, R58, -INF , !P2 ;  /* 0xff8000003a3a7808 */ /* 0x000fe20005000000 */
[----:B------:R-:W-:Y:S01]  /*2740*/  MUFU.TANH R45, R18 ;  /* 0x00000012002d7308 */ /* 0x000fe20000002400 */
[C---:B------:R-:W-:Y:S02]  /*2750*/  ISETP.GE.AND P4, PT, R9.reuse, R56, PT ;  /* 0x000000380900720c */ /* 0x040fe40003f86270 */
[----:B------:R-:W-:Y:S02]  /*2760*/  ISETP.GE.AND P3, PT, R9, R36, PT ;  /* 0x000000240900720c */ /* 0x000fe40003f66270 */
[C---:B------:R-:W-:Y:S02]  /*2770*/  ISETP.GE.AND P1, PT, R8.reuse, R56, PT ;  /* 0x000000380800720c */ /* 0x040fe40003f26270 */
[----:B------:R-:W-:Y:S01]  /*2780*/  ISETP.GE.AND P2, PT, R8, R36, PT ;  /* 0x000000240800720c */ /* 0x000fe20003f46270 */
[----:B-1----:R1:W-:Y:S01]  /*2790*/  MUFU.TANH R22, R19 ;  /* 0x0000001300167308 */ /* 0x0023e20000002400 */
[----:B------:R-:W-:-:S02]  /*27a0*/  IADD3 R8, R60, -0x48, RZ ;  /* 0xffffffb83c087810 */ /* 0x000fc40007ffe0ff */
[----:B------:R-:W-:Y:S01]  /*27b0*/  FSEL R42, R62, -INF , !P4 ;  /* 0xff8000003e2a7808 */ /* 0x000fe20006000000 */
[----:B------:R-:W-:Y:S01]  /*27c0*/  FMUL.FTZ R33, R33, c[0x0][0x2ec] ;  /* 0x0000bb0021217a20 */ /* 0x000fe20000410000 */
[----:B------:R-:W-:Y:S01]  /*27d0*/  FSEL R55, R78, -INF , !P3 ;  /* 0xff8000004e377808 */ /* 0x000fe20005800000 */
[----:B------:R-:W-:Y:S01]  /*27e0*/  FMUL.FTZ R32, R32, c[0x0][0x2ec] ;  /* 0x0000bb0020207a20 */ /* 0x000fe20000410000 */
[C---:B------:R-:W-:Y:S01]  /*27f0*/  ISETP.GE.AND P4, PT, R8.reuse, R56, PT ;  /* 0x000000380800720c */ /* 0x040fe20003f86270 */
[----:B------:R3:W-:Y:S01]  /*2800*/  MUFU.TANH R48, R33 ;  /* 0x0000002100307308 */ /* 0x0007e20000002400 */
[----:B------:R-:W-:Y:S02]  /*2810*/  ISETP.GE.AND P3, PT, R8, R36, PT ;  /* 0x000000240800720c */ /* 0x000fe40003f66270 */
[C---:B------:R-:W-:Y:S01]  /*2820*/  IADD3 R9, R60.reuse, -0x4f, RZ ;  /* 0xffffffb13c097810 */ /* 0x040fe20007ffe0ff */
[----:B------:R-:W-:Y:S01]  /*2830*/  HMMA.16816.F32.BF16 R24, R12, R10, R24 ;  /* 0x0000000a0c18723c */ /* 0x000fe20000041818 */
[----:B------:R-:W-:-:S02]  /*2840*/  IADD3 R8, R60, -0x47, RZ ;  /* 0xffffffb93c087810 */ /* 0x000fc40007ffe0ff */
[----:B------:R-:W-:Y:S01]  /*2850*/  FSEL R43, R63, -INF , !P0 ;  /* 0xff8000003f2b7808 */ /* 0x000fe20004000000 */
[----:B-1----:R-:W1:Y:S01]  /*2860*/  LDSM.16.M88.4 R16, [R107+0x1c00] ;  /* 0x001c00006b10783b */ /* 0x002e620000000200 */
[----:B------:R-:W-:Y:S01]  /*2870*/  FSEL R57, R64, -INF , !P5 ;  /* 0xff80000040397808 */ /* 0x000fe20006800000 */
[----:B------:R-:W1:Y:S01]  /*2880*/  MUFU.TANH R91, R91 ;  /* 0x0000005b005b7308 */ /* 0x000e620000002400 */
[----:B------:R-:W-:Y:S01]  /*2890*/  FSEL R88, R88, -INF , !P1 ;  /* 0xff80000058587808 */ /* 0x000fe20004800000 */
[----:B------:R-:W-:-:S04]  /*28a0*/  DEPBAR.LE SB0, 0x0 ;  /* 0x000080000000791a */ /* 0x000fc80000000000 */
[----:B------:R-:W-:Y:S02]  /*28b0*/  FSEL R67, R67, -INF , !P2 ;  /* 0xff80000043437808 */ /* 0x000fe40005000000 */
[C---:B------:R-:W-:Y:S01]  /*28c0*/  ISETP.GE.AND P0, PT, R9.reuse, R56, PT ;  /* 0x000000380900720c */ /* 0x040fe20003f06270 */
[----:B------:R-:W1:Y:S01]  /*28d0*/  MUFU.TANH R32, R32 ;  /* 0x0000002000207308 */ /* 0x000e620000002400 */
[----:B------:R-:W-:Y:S02]  /*28e0*/  ISETP.GE.AND P5, PT, R9, R36, PT ;  /* 0x000000240900720c */ /* 0x000fe40003fa6270 */
[C---:B------:R-:W-:Y:S02]  /*28f0*/  ISETP.GE.AND P1, PT, R8.reuse, R56, PT ;  /* 0x000000380800720c */ /* 0x040fe40003f26270 */
[----:B------:R-:W-:Y:S02]  /*2900*/  ISETP.GE.AND P2, PT, R8, R36, PT ;  /* 0x000000240800720c */ /* 0x000fe40003f46270 */
[C---:B----4-:R-:W-:Y:S01]  /*2910*/  HMMA.16816.F32.BF16 R8, R4.reuse, R28, RZ ;  /* 0x0000001c0408723c */ /* 0x050fe200000418ff */
[----:B------:R-:W-:Y:S01]  /*2920*/  IADD3 R47, R60, -0x40, RZ ;  /* 0xffffffc03c2f7810 */ /* 0x000fe20007ffe0ff */
[----:B------:R-:W-:Y:S01]  /*2930*/  FMUL.FTZ R24, R24, c[0x0][0x2ec] ;  /* 0x0000bb0018187a20 */ /* 0x000fe20000410000 */
[----:B---3--:R-:W-:Y:S01]  /*2940*/  IADD3 R33, R60, -0x3f, RZ ;  /* 0xffffffc13c217810 */ /* 0x008fe20007ffe0ff */
[----:B------:R-:W-:Y:S01]  /*2950*/  FMUL.FTZ R26, R26, c[0x0][0x2ec] ;  /* 0x0000bb001a1a7a20 */ /* 0x000fe20000410000 */
[----:B------:R-:W-:Y:S01]  /*2960*/  FSEL R85, R85, -INF , !P0 ;  /* 0xff80000055557808 */ /* 0x000fe20004000000 */
[----:B------:R-:W-:Y:S01]  /*2970*/  FMUL.FTZ R27, R27, c[0x0][0x2ec] ;  /* 0x0000bb001b1b7a20 */ /* 0x000fe20000410000 */
[----:B------:R-:W-:Y:S01]  /*2980*/  FSEL R93, R93, -INF , !P5 ;  /* 0xff8000005d5d7808 */ /* 0x000fe20006800000 */
[----:B------:R-:W-:Y:S01]  /*2990*/  HMMA.16816.F32.BF16 R4, R4, R30, RZ ;  /* 0x0000001e0404723c */ /* 0x000fe200000418ff */
[C---:B------:R-:W-:Y:S01]  /*29a0*/  ISETP.GE.AND P0, PT, R47.reuse, R56, PT ;  /* 0x000000382f00720c */ /* 0x040fe20003f06270 */
[----:B------:R-:W-:Y:S01]  /*29b0*/  FMUL.FTZ R28, R34, c[0x0][0x2ec] ;  /* 0x0000bb00221c7a20 */ /* 0x000fe20000410000 */
[----:B------:R-:W-:Y:S01]  /*29c0*/  ISETP.GE.AND P5, PT, R47, R36, PT ;  /* 0x000000242f00720c */ /* 0x000fe20003fa6270 */
[----:B------:R-:W-:Y:S01]  /*29d0*/  FMUL.FTZ R34, R35, c[0x0][0x2ec] ;  /* 0x0000bb0023227a20 */ /* 0x000fe20000410000 */
[----:B------:R-:W-:Y:S01]  /*29e0*/  FSEL R84, R84, -INF , !P4 ;  /* 0xff80000054547808 */ /* 0x000fe20006000000 */
[----:B------:R3:W-:Y:S01]  /*29f0*/  MUFU.TANH R47, R24 ;  /* 0x00000018002f7308 */ /* 0x0007e20000002400 */
[----:B------:R-:W-:-:S02]  /*2a00*/  ISETP.GE.AND P4, PT, R33, R56, PT ;  /* 0x000000382100720c */ /* 0x000fc40003f86270 */
[----:B------:R-:W-:Y:S02]  /*2a10*/  IADD3 R30, R60, -0x38, RZ ;  /* 0xffffffc83c1e7810 */ /* 0x000fe40007ffe0ff */
[----:B------:R-:W-:Y:S02]  /*2a20*/  FSEL R90, R90, -INF , !P3 ;  /* 0xff8000005a5a7808 */ /* 0x000fe40005800000 */
[----:B------:R-:W-:Y:S01]  /*2a30*/  ISETP.GE.AND P3, PT, R33, R36, PT ;  /* 0x000000242100720c */ /* 0x000fe20003f66270 */
[----:B------:R-:W4:Y:S01]  /*2a40*/  MUFU.TANH R28, R28 ;  /* 0x0000001c001c7308 */ /* 0x000f220000002400 */
[----:B------:R-:W-:Y:S01]  /*2a50*/  FSEL R66, R66, -INF , !P1 ;  /* 0xff80000042427808 */ /* 0x000fe20004800000 */
[----:B-1----:R-:W-:Y:S01]  /*2a60*/  HMMA.16816.F32.BF16 R8, R12, R16, R8 ;  /* 0x000000100c08723c */ /* 0x002fe20000041808 */
[----:B------:R-:W-:Y:S02]  /*2a70*/  FSEL R89, R89, -INF , !P2 ;  /* 0xff80000059597808 */ /* 0x000fe40005000000 */
[----:B--2---:R-:W-:-:S02]  /*2a80*/  FSEL R97, R97, -INF , !P4 ;  /* 0xff80000061617808 */ /* 0x004fc40006000000 */
[C---:B------:R-:W-:Y:S01]  /*2a90*/  IADD3 R29, R60.reuse, -0x37, RZ ;  /* 0xffffffc93c1d7810 */ /* 0x040fe20007ffe0ff */
[----:B------:R-:W-:Y:S01]  /*2aa0*/  MUFU.TANH R34, R34 ;  /* 0x0000002200227308 */ /* 0x000fe20000002400 */
[----:B---3--:R-:W-:Y:S01]  /*2ab0*/  IADD3 R24, R60, -0x30, RZ ;  /* 0xffffffd03c187810 */ /* 0x008fe20007ffe0ff */
[----:B------:R-:W-:Y:S01]  /*2ac0*/  HMMA.16816.F32.BF16 R4, R12, R18, R4 ;  /* 0x000000120c04723c */ /* 0x000fe20000041804 */
[C---:B------:R-:W-:Y:S01]  /*2ad0*/  ISETP.GE.AND P1, PT, R30.reuse, R56, PT ;  /* 0x000000381e00720c */ /* 0x040fe20003f26270 */
[----:B------:R-:W-:Y:S01]  /*2ae0*/  FMUL.FTZ R16, R25, c[0x0][0x2ec] ;  /* 0x0000bb0019107a20 */ /* 0x000fe20000410000 */
[----:B------:R-:W-:Y:S02]  /*2af0*/  ISETP.GE.AND P2, PT, R30, R36, PT ;  /* 0x000000241e00720c */ /* 0x000fe40003f46270 */
[----:B------:R-:W-:Y:S02]  /*2b00*/  ISETP.GE.AND P4, PT, R24, R56, PT ;  /* 0x000000381800720c */ /* 0x000fe40003f86270 */
[----:B------:R-:W-:Y:S01]  /*2b10*/  IADD3 R17, R60, -0x2f, RZ ;  /* 0xffffffd13c117810 */ /* 0x000fe20007ffe0ff */
[----:B------:R-:W-:Y:S01]  /*2b20*/  MUFU.TANH R16, R16 ;  /* 0x0000001000107308 */ /* 0x000fe20000002400 */
[----:B------:R-:W-:-:S02]  /*2b30*/  FSEL R99, R99, -INF , !P0 ;  /* 0xff80000063637808 */ /* 0x000fc40004000000 */
[----:B------:R-:W-:Y:S02]  /*2b40*/  FSEL R98, R98, -INF , !P3 ;  /* 0xff80000062627808 */ /* 0x000fe40005800000 */
[----:B------:R-:W-:Y:S02]  /*2b50*/  ISETP.GE.AND P0, PT, R29, R56, PT ;  /* 0x000000381d00720c */ /* 0x000fe40003f06270 */
[----:B------:R-:W-:Y:S01]  /*2b60*/  ISETP.GE.AND P3, PT, R24, R36, PT ;  /* 0x000000241800720c */ /* 0x000fe20003f66270 */
[----:B------:R-:W-:Y:S01]  /*2b70*/  FMUL.FTZ R9, R9, c[0x0][0x2ec] ;  /* 0x0000bb0009097a20 */ /* 0x000fe20000410000 */
[----:B------:R-:W-:Y:S01]  /*2b80*/  FSEL R96, R96, -INF , !P1 ;  /* 0xff80000060607808 */ /* 0x000fe20004800000 */
[----:B------:R-:W-:Y:S01]  /*2b90*/  FMUL.FTZ R10, R10, c[0x0][0x2ec] ;  /* 0x0000bb000a0a7a20 */ /* 0x000fe20000410000 */
[----:B------:R-:W-:Y:S02]  /*2ba0*/  FSEL R92, R92, -INF , !P2 ;  /* 0xff8000005c5c7808 */ /* 0x000fe40005000000 */
[----:B------:R-:W-:Y:S01]  /*2bb0*/  FSEL R64, R40, -INF , !P4 ;  /* 0xff80000028407808 */ /* 0x000fe20006000000 */
[----:B------:R-:W-:Y:S01]  /*2bc0*/  FMUL.FTZ R40, R8, c[0x0][0x2ec] ;  /* 0x0000bb0008287a20 */ /* 0x000fe20000410000 */
[----:B------:R-:W-:Y:S01]  /*2bd0*/  FSEL R95, R95, -INF , !P5 ;  /* 0xff8000005f5f7808 */ /* 0x000fe20006800000 */
[----:B------:R-:W-:Y:S01]  /*2be0*/  MUFU.TANH R9, R9 ;  /* 0x0000000900097308 */ /* 0x000fe20000002400 */
[----:B------:R-:W-:Y:S01]  /*2bf0*/  ISETP.GE.AND P1, PT, R17, R56, PT ;  /* 0x000000381100720c */ /* 0x000fe20003f26270 */
[----:B------:R-:W-:Y:S01]  /*2c00*/  FMUL.FTZ R5, R5, c[0x0][0x2ec] ;  /* 0x0000bb0005057a20 */ /* 0x000fe20000410000 */
[-C--:B------:R-:W-:Y:S01]  /*2c10*/  ISETP.GE.AND P2, PT, R17, R36.reuse, PT ;  /* 0x000000241100720c */ /* 0x080fe20003f46270 */
[----:B------:R-:W-:Y:S01]  /*2c20*/  FMUL.FTZ R4, R4, c[0x0][0x2ec] ;  /* 0x0000bb0004047a20 */ /* 0x000fe20000410000 */
[----:B------:R-:W-:Y:S01]  /*2c30*/  IADD3 R24, R60, -0x28, RZ ;  /* 0xffffffd83c187810 */ /* 0x000fe20007ffe0ff */
[----:B------:R-:W-:Y:S01]  /*2c40*/  FMUL.FTZ R6, R6, c[0x0][0x2ec] ;  /* 0x0000bb0006067a20 */ /* 0x000fe20000410000 */
[----:B------:R-:W-:Y:S01]  /*2c50*/  ISETP.GE.AND P5, PT, R29, R36, PT ;  /* 0x000000241d00720c */ /* 0x000fe20003fa6270 */
[----:B------:R-:W1:Y:S01]  /*2c60*/  MUFU.TANH R17, R26 ;  /* 0x0000001a00117308 */ /* 0x000e620000002400 */
[----:B------:R-:W-:-:S02]  /*2c70*/  IADD3 R25, R60, -0x27, RZ ;  /* 0xffffffd93c197810 */ /* 0x000fc40007ffe0ff */
[----:B------:R-:W-:Y:S02]  /*2c80*/  IADD3 R8, R60, -0x20, RZ ;  /* 0xffffffe03c087810 */ /* 0x000fe40007ffe0ff */
[----:B------:R-:W-:Y:S02]  /*2c90*/  FSEL R94, R94, -INF , !P0 ;  /* 0xff8000005e5e7808 */ /* 0x000fe40004000000 */
[----:B------:R-:W-:Y:S01]  /*2ca0*/  ISETP.GE.AND P0, PT, R24, R56, PT ;  /* 0x000000381800720c */ /* 0x000fe20003f06270 */
[----:B------:R-:W-:Y:S01]  /*2cb0*/  MUFU.TANH R40, R40 ;  /* 0x0000002800287308 */ /* 0x000fe20000002400 */
[----:B------:R-:W-:Y:S02]  /*2cc0*/  FSEL R59, R41, -INF , !P3 ;  /* 0xff800000293b7808 */ /* 0x000fe40005800000 */
[----:B-----5:R-:W-:Y:S02]  /*2cd0*/  FSEL R63, R23, -INF , !P1 ;  /* 0xff800000173f7808 */ /* 0x020fe40004800000 */
[----:B------:R-:W-:-:S02]  /*2ce0*/  FSEL R46, R46, -INF , !P2 ;  /* 0xff8000002e2e7808 */ /* 0x000fc40005000000 */
[----:B------:R-:W-:Y:S01]  /*2cf0*/  FSEL R91, R91, -INF , !P5 ;  /* 0xff8000005b5b7808 */ /* 0x000fe20006800000 */
[----:B------:R2:W-:Y:S01]  /*2d00*/  MUFU.TANH R26, R5 ;  /* 0x00000005001a7308 */ /* 0x0005e20000002400 */
[C---:B------:R-:W-:Y:S02]  /*2d10*/  ISETP.GE.AND P4, PT, R25.reuse, R56, PT ;  /* 0x000000381900720c */ /* 0x040fe40003f86270 */
[----:B------:R-:W-:Y:S02]  /*2d20*/  ISETP.GE.AND P3, PT, R25, R36, PT ;  /* 0x000000241900720c */ /* 0x000fe40003f66270 */
[C---:B------:R-:W-:Y:S02]  /*2d30*/  ISETP.GE.AND P1, PT, R8.reuse, R56, PT ;  /* 0x000000380800720c */ /* 0x040fe40003f26270 */
[-C--:B------:R-:W-:Y:S01]  /*2d40*/  ISETP.GE.AND P2, PT, R8, R36.reuse, PT ;  /* 0x000000240800720c */ /* 0x080fe20003f46270 */
[----:B------:R3:W-:Y:S01]  /*2d50*/  MUFU.TANH R25, R10 ;  /* 0x0000000a00197308 */ /* 0x0007e20000002400 */
[----:B------:R-:W-:-:S02]  /*2d60*/  ISETP.GE.AND P5, PT, R24, R36, PT ;  /* 0x000000241800720c */ /* 0x000fc40003fa6270 */
[C---:B------:R-:W-:Y:S02]  /*2d70*/  IADD3 R8, R60.reuse, -0x18, RZ ;  /* 0xffffffe83c087810 */ /* 0x040fe40007ffe0ff */
[----:B------:R-:W-:Y:S02]  /*2d80*/  IADD3 R12, R60, -0x1f, RZ ;  /* 0xffffffe13c0c7810 */ /* 0x000fe40007ffe0ff */
[----:B------:R-:W-:Y:S01]  /*2d90*/  FSEL R62, R44, -INF , !P0 ;  /* 0xff8000002c3e7808 */ /* 0x000fe20004000000 */
[----:B------:R-:W5:Y:S01]  /*2da0*/  MUFU.TANH R24, R27 ;  /* 0x0000001b00187308 */ /* 0x000f620000002400 */
[----:B------:R-:W-:Y:S01]  /*2db0*/  FSEL R61, R61, -INF , !P4 ;  /* 0xff8000003d3d7808 */ /* 0x000fe20006000000 */
[----:B--2---:R-:W-:Y:S01]  /*2dc0*/  FMUL.FTZ R5, R7, c[0x0][0x2ec] ;  /* 0x0000bb0007057a20 */ /* 0x004fe20000410000 */
[----:B------:R-:W-:Y:S02]  /*2dd0*/  FSEL R44, R22, -INF , !P3 ;  /* 0xff800000162c7808 */ /* 0x000fe40005800000 */
[----:B------:R-:W-:-:S02]  /*2de0*/  FSEL R45, R45, -INF , !P5 ;  /* 0xff8000002d2d7808 */ /* 0x000fc40006800000 */
[C---:B------:R-:W-:Y:S01]  /*2df0*/  ISETP.GE.AND P4, PT, R8.reuse, R56, PT ;  /* 0x000000380800720c */ /* 0x040fe20003f86270 */
[----:B------:R-:W-:Y:S01]  /*2e00*/  MUFU.TANH R4, R4 ;  /* 0x0000000400047308 */ /* 0x000fe20000002400 */
[----:B------:R-:W-:Y:S01]  /*2e10*/  ISETP.GE.AND P3, PT, R8, R36, PT ;  /* 0x000000240800720c */ /* 0x000fe20003f66270 */
[----:B------:R-:W-:Y:S01]  /*2e20*/  FMUL.FTZ R8, R11, c[0x0][0x2ec] ;  /* 0x0000bb000b087a20 */ /* 0x000fe20000410000 */
[----:B------:R-:W-:Y:S02]  /*2e30*/  IADD3 R14, R60, -0x17, RZ ;  /* 0xffffffe93c0e7810 */ /* 0x000fe40007ffe0ff */
[C---:B------:R-:W-:Y:S02]  /*2e40*/  ISETP.GE.AND P0, PT, R12.reuse, R56, PT ;  /* 0x000000380c00720c */ /* 0x040fe40003f06270 */
[----:B------:R-:W-:Y:S01]  /*2e50*/  ISETP.GE.AND P5, PT, R12, R36, PT ;  /* 0x000000240c00720c */ /* 0x000fe20003fa6270 */
[----:B------:R-:W2:Y:S01]  /*2e60*/  MUFU.TANH R8, R8 ;  /* 0x0000000800087308 */ /* 0x000ea20000002400 */
[----:B------:R-:W-:-:S02]  /*2e70*/  IADD3 R13, R60, -0x10, RZ ;  /* 0xfffffff03c0d7810 */ /* 0x000fc40007ffe0ff */
[C---:B------:R-:W-:Y:S02]  /*2e80*/  IADD3 R12, R60.reuse, -0xf, RZ ;  /* 0xfffffff13c0c7810 */ /* 0x040fe40007ffe0ff */
[C---:B------:R-:W-:Y:S02]  /*2e90*/  IADD3 R11, R60.reuse, -0x8, RZ ;  /* 0xfffffff83c0b7810 */ /* 0x040fe40007ffe0ff */
[----:B---3--:R-:W-:Y:S01]  /*2ea0*/  IADD3 R10, R60, -0x7, RZ ;  /* 0xfffffff93c0a7810 */ /* 0x008fe20007ffe0ff */
[----:B------:R-:W3:Y:S01]  /*2eb0*/  MUFU.TANH R23, R6 ;  /* 0x0000000600177308 */ /* 0x000ee20000002400 */
[----:B------:R-:W-:Y:S01]  /*2ec0*/  FSEL R60, R32, -INF , !P1 ;  /* 0xff800000203c7808 */ /* 0x000fe20004800000 */
[----:B------:R-:W-:Y:S01]  /*2ed0*/  BAR.SYNC.DEFER_BLOCKING 0x0 ;  /* 0x0000000000007b1d */ /* 0x000fe20000010000 */
[----:B------:R-:W-:Y:S02]  /*2ee0*/  ISETP.GE.AND P1, PT, R14, R56, PT ;  /* 0x000000380e00720c */ /* 0x000fe40003f26270 */
[----:B----4-:R-:W-:-:S02]  /*2ef0*/  FSEL R35, R28, -INF , !P2 ;  /* 0xff8000001c237808 */ /* 0x010fc40005000000 */
[----:B-1----:R-:W-:Y:S01]  /*2f00*/  FSEL R19, R17, -INF , !P3 ;  /* 0xff80000011137808 */ /* 0x002fe20005800000 */
[----:B------:R-:W1:Y:S01]  /*2f10*/  MUFU.TANH R5, R5 ;  /* 0x0000000500057308 */ /* 0x000e620000002400 */
[----:B------:R-:W-:Y:S02]  /*2f20*/  FSEL R41, R16, -INF , !P1 ;  /* 0xff80000010297808 */ /* 0x000fe40004800000 */
[C---:B------:R-:W-:Y:S02]  /*2f30*/  ISETP.GE.AND P2, PT, R13.reuse, R56, PT ;  /* 0x000000380d00720c */ /* 0x040fe40003f46270 */
[-C--:B------:R-:W-:Y:S02]  /*2f40*/  ISETP.GE.AND P3, PT, R14, R36.reuse, PT ;  /* 0x000000240e00720c */ /* 0x080fe40003f66270 */
[----:B------:R-:W-:Y:S02]  /*2f50*/  ISETP.GE.AND P1, PT, R13, R36, PT ;  /* 0x000000240d00720c */ /* 0x000fe40003f26270 */
[----:B------:R-:W-:-:S02]  /*2f60*/  FSEL R48, R48, -INF , !P0 ;  /* 0xff80000030307808 */ /* 0x000fc40004000000 */
[----:B------:R-:W-:Y:S02]  /*2f70*/  ISETP.GE.AND P0, PT, R12, R56, PT ;  /* 0x000000380c00720c */ /* 0x000fe40003f06270 */
[----:B-----5:R-:W-:Y:S02]  /*2f80*/  FSEL R18, R24, -INF , !P3 ;  /* 0xff80000018127808 */ /* 0x020fe40005800000 */
[----:B------:R-:W-:Y:S02]  /*2f90*/  FSEL R40, R40, -INF , !P2 ;  /* 0xff80000028287808 */ /* 0x000fe40005000000 */
[----:B------:R-:W-:Y:S02]  /*2fa0*/  FSEL R25, R25, -INF , !P1 ;  /* 0xff80000019197808 */ /* 0x000fe40004800000 */
[-C--:B------:R-:W-:Y:S02]  /*2fb0*/  ISETP.GE.AND P3, PT, R12, R36.reuse, PT ;  /* 0x000000240c00720c */ /* 0x080fe40003f66270 */
[----:B------:R-:W-:-:S02]  /*2fc0*/  ISETP.GE.AND P2, PT, R11, R36, PT ;  /* 0x000000240b00720c */ /* 0x000fc40003f46270 */
[----:B------:R-:W-:Y:S02]  /*2fd0*/  ISETP.GE.AND P1, PT, R10, R36, PT ;  /* 0x000000240a00720c */ /* 0x000fe40003f26270 */
[----:B------:R-:W-:Y:S02]  /*2fe0*/  FSEL R36, R9, -INF , !P0 ;  /* 0xff80000009247808 */ /* 0x000fe40004000000 */
[----:B------:R-:W-:Y:S02]  /*2ff0*/  ISETP.GE.AND P0, PT, R20, 0x2, PT ;  /* 0x000000021400780c */ /* 0x000fe40003f06270 */
[----:B------:R-:W-:Y:S02]  /*3000*/  FSEL R34, R34, -INF , !P5 ;  /* 0xff80000022227808 */ /* 0x000fe40006800000 */
[----:B------:R-:W-:Y:S02]  /*3010*/  FSEL R47, R47, -INF , !P4 ;  /* 0xff8000002f2f7808 */ /* 0x000fe40006000000 */
[----:B------:R-:W-:-:S02]  /*3020*/  ISETP.GE.AND P5, PT, R11, R56, PT ;  /* 0x000000380b00720c */ /* 0x000fc40003fa6270 */
[----:B------:R-:W-:Y:S02]  /*3030*/  ISETP.GE.AND P4, PT, R10, R56, PT ;  /* 0x000000380a00720c */ /* 0x000fe40003f86270 */
[----:B--2---:R-:W-:Y:S02]  /*3040*/  FSEL R24, R8, -INF , !P3 ;  /* 0xff80000008187808 */ /* 0x004fe40005800000 */
[----:B------:R-:W-:Y:S02]  /*3050*/  FSEL R16, R4, -INF , !P5 ;  /* 0xff80000004107808 */ /* 0x000fe40006800000 */
[----:B------:R-:W-:Y:S02]  /*3060*/  FSEL R26, R26, -INF , !P4 ;  /* 0xff8000001a1a7808 */ /* 0x000fe40006000000 */
[----:B---3--:R-:W-:Y:S02]  /*3070*/  FSEL R23, R23, -INF , !P2 ;  /* 0xff80000017177808 */ /* 0x008fe40005000000 */
[----:B-1----:R-:W-:Y:S01]  /*3080*/  FSEL R21, R5, -INF , !P1 ;  /* 0xff80000005157808 */ /* 0x002fe20004800000 */
[----:B------:R-:W-:Y:S05]  /*3090*/  @!P0 BRA `(.L_x_4119) ;  /* 0x0000052000008947 */ /* 0x000fea0003800000 */
[----:B------:R-:W-:Y:S05]  /*30a0*/  @P6 BRA `(.L_x_4120) ;  /* 0x000003b000006947 */ /* 0x000fea0003800000 */
[----:B------:R-:W1:Y:S01]  /*30b0*/  I2F.RP R10, R2 ;  /* 0x00000002000a7306 */ /* 0x000e620000209400 */
[----:B------:R-:W-:-:S02]  /*30c0*/  IADD3 R4, R0, -0x80, RZ ;  /* 0xffffff8000047810 */ /* 0x000fc40007ffe0ff */
[----:B------:R-:W-:Y:S02]  /*30d0*/  IADD3 R9, R0, -0x100, RZ ;  /* 0xffffff0000097810 */ /* 0x000fe40007ffe0ff */
[----:B------:R-:W-:Y:S02]  /*30e0*/  IABS R7, R4 ;  /* 0x0000000400077213 */ /* 0x000fe40000000000 */
[----:B------:R-:W-:Y:S02]  /*30f0*/  IABS R5, R9 ;  /* 0x0000000900057213 */ /* 0x000fe40000000000 */
[----:B------:R-:W-:Y:S02]  /*3100*/  LOP3.LUT R4, R4, c[0x0][0x2d0], RZ, 0x3c, !PT ;  /* 0x0000b40004047a12 */ /* 0x000fe400078e3cff */
[----:B------:R-:W-:Y:S02]  /*3110*/  LOP3.LUT R9, R9, c[0x0][0x2d0], RZ, 0x3c, !PT ;  /* 0x0000b40009097a12 */ /* 0x000fe400078e3cff */
[----:B------:R-:W-:-:S02]  /*3120*/  ISETP.GE.AND P3, PT, R4, RZ, PT ;  /* 0x000000ff0400720c */ /* 0x000fc40003f66270 */
        /* <DEDUP_REMOVED lines=51> */
.L_x_4120:
[----:B------:R-:W-:-:S04]  /*3460*/  ULEA UR6, -UR6, URZ, 0x7 ;  /* 0x0000003f06067291 */ /* 0x000fc8000f8e393f */
[----:B------:R-:W-:Y:S02]  /*3470*/  USHF.R.S32.HI UR4, URZ, 0x1f, UR6 ;  /* 0x0000001f3f047899 */ /* 0x000fe40008011406 */
[----:B------:R-:W-:-:S04]  /*3480*/  MOV R0, UR6 ;  /* 0x0000000600007c02 */ /* 0x000fc80008000f00 */
[----:B------:R-:W-:Y:S02]  /*3490*/  MOV R2, UR4 ;  /* 0x0000000400027c02 */ /* 0x000fe40008000f00 */
.L_x_4121:
        /* <DEDUP_REMOVED lines=15> */
[----:B------:R1:W-:Y:S04]  /*3590*/  LDGSTS.E.BYPASS.LTC128B.128 [R116+0x2000], [R6.64] ;  /* 0x0200000006747fae */ /* 0x0003e8000b901d4c */
[----:B------:R1:W-:Y:S04]  /*35a0*/  LDGSTS.E.BYPASS.LTC128B.128 [R116+0x2800], [R4.64] ;  /* 0x0280000004747fae */ /* 0x0003e8000b901d4c */
[----:B------:R-:W0:Y:S02]  /*35b0*/  LDGDEPBAR ;  /* 0x00000000000079af */ /* 0x000e240000000000 */
.L_x_4119:
[----:B------:R-:W-:Y:S02]  /*35c0*/  FMNMX.FTZ R0, R37, R52, !PT ;  /* 0x0000003425007209 */ /* 0x000fe40007810000 */
[----:B-1----:R-:W-:-:S02]  /*35d0*/  FMNMX.FTZ R4, R54, R39, !PT ;  /* 0x0000002736047209 */ /* 0x002fc40007810000 */
        /* <DEDUP_REMOVED lines=60> */
[----:B------:R-:W-:Y:S01]  /*39a0*/  SHF.L.U32 R106, R106, 0x1, RZ ;  /* 0x000000016a6a7819 */ /* 0x000fe200000006ff */
[----:B------:R-:W1:Y:S03]  /*39b0*/  SHFL.BFLY PT, R5, R0, 0x2, 0x1f ;  /* 0x0c401f0000057f89 */ /* 0x000e6600000e0000 */
[----:B------:R-:W-:Y:S01]  /*39c0*/  IADD3 R105, R3, R106, RZ ;  /* 0x0000006a03697210 */ /* 0x000fe20007ffe0ff */
[----:B------:R-:W-:Y:S04]  /*39d0*/  LDSM.16.MT88.4 R12, [R106+0x3400] ;  /* 0x003400006a0c783b */ /* 0x000fe80000004200 */
[----:B------:R-:W-:Y:S01]  /*39e0*/  LDSM.16.MT88.4 R8, [R105+0x3400] ;  /* 0x003400006908783b */ /* 0x000fe20000004200 */
[----:B-1----:R-:W-:-:S03]  /*39f0*/  FMNMX.FTZ R5, R0, R5, !PT ;  /* 0x0000000500057209 */ /* 0x002fc60007810000 */
        /* <DEDUP_REMOVED lines=10> */
[----:B------:R-:W2:Y:S01]  /*3aa0*/  LDSM.16.MT88.4 R76, [R106+0x3000] ;  /* 0x003000006a4c783b */ /* 0x000ea20000004200 */
[--C-:B------:R-:W-:Y:S01]  /*3ab0*/  FFMA.FTZ R53, R37, c[0x0][0x23c], -R27.reuse ;  /* 0x00008f0025357a23 */ /* 0x100fe2000001081b */
[----:B------:R-:W-:Y:S01]  /*3ac0*/  MUFU.EX2 R28, R28 ;  /* 0x0000001c001c7308 */ /* 0x000fe20000000800 */
[--C-:B------:R-:W-:Y:S02]  /*3ad0*/  FFMA.FTZ R52, R52, c[0x0][0x23c], -R27.reuse ;  /* 0x00008f0034347a23 */ /* 0x100fe4000001081b */
[--C-:B------:R-:W-:Y:S01]  /*3ae0*/  FFMA.FTZ R51, R51, c[0x0][0x23c], -R27.reuse ;  /* 0x00008f0033337a23 */ /* 0x100fe2000001081b */
[----:B-1----:R-:W-:Y:S01]  /*3af0*/  FMNMX.FTZ R0, R0, R4, !PT ;  /* 0x0000000400007209 */ /* 0x002fe20007810000 */
[--C-:B------:R-:W-:Y:S01]  /*3b00*/  FFMA.FTZ R37, R71, c[0x0][0x23c], -R27.reuse ;  /* 0x00008f0047257a23 */ /* 0x100fe2000001081b */
[----:B------:R-:W1:Y:S01]  /*3b10*/  LDSM.16.MT88.4 R4, [R105+0x3000] ;  /* 0x003000006904783b */ /* 0x000e620000004200 */
[--C-:B------:R-:W-:Y:S01]  /*3b20*/  FFMA.FTZ R30, R74, c[0x0][0x23c], -R27.reuse ;  /* 0x00008f004a1e7a23 */ /* 0x100fe2000001081b */
[C---:B------:R-:W-:Y:S01]  /*3b30*/  FSETP.NEU.FTZ.AND P1, PT, R0.reuse, -INF , PT ;  /* 0xff8000000000780b */ /* 0x040fe20003f3d000 */
[----:B------:R-:W-:Y:S01]  /*3b40*/  FMUL.FTZ R22, R0, c[0x0][0x23c] ;  /* 0x00008f0000167a20 */ /* 0x000fe20000410000 */
[----:B------:R-:W-:Y:S01]  /*3b50*/  MUFU.EX2 R53, R53 ;  /* 0x0000003500357308 */ /* 0x000fe20000000800 */
[----:B------:R-:W-:-:S02]  /*3b60*/  FFMA.FTZ R29, R75, c[0x0][0x23c], -R27 ;  /* 0x00008f004b1d7a23 */ /* 0x000fc4000001081b */
[--C-:B------:R-:W-:Y:S01]  /*3b70*/  FFMA.FTZ R65, R65, c[0x0][0x23c], -R27.reuse ;  /* 0x00008f0041417a23 */ /* 0x100fe2000001081b */
[----:B------:R-:W-:Y:S01]  /*3b80*/  FSEL R22, R22, RZ, P1 ;  /* 0x000000ff16167208 */ /* 0x000fe20000800000 */
[--C-:B------:R-:W-:Y:S02]  /*3b90*/  FFMA.FTZ R50, R50, c[0x0][0x23c], -R27.reuse ;  /* 0x00008f0032327a23 */ /* 0x100fe4000001081b */
[----:B------:R-:W-:Y:S01]  /*3ba0*/  FFMA.FTZ R43, R43, c[0x0][0x23c], -R27 ;  /* 0x00008f002b2b7a23 */ /* 0x000fe2000001081b */
        /* <DEDUP_REMOVED lines=11> */
[----:B---3--:R-:W-:Y:S01]  /*3c60*/  F2FP.BF16.PACK_AB R68, R52, R53 ;  /* 0x000000353444723e */ /* 0x008fe200000010ff */
[----:B------:R-:W-:-:S02]  /*3c70*/  FFMA.FTZ R42, R42, c[0x0][0x23c], -R27 ;  /* 0x00008f002a2a7a23 */ /* 0x000fc4000001081b */
[--C-:B------:R-:W-:Y:S02]  /*3c80*/  FFMA.FTZ R49, R49, c[0x0][0x23c], -R22.reuse ;  /* 0x00008f0031317a23 */ /* 0x100fe40000010816 */
[--C-:B------:R-:W-:Y:S02]  /*3c90*/  FFMA.FTZ R58, R58, c[0x0][0x23c], -R22.reuse ;  /* 0x00008f003a3a7a23 */ /* 0x100fe40000010816 */
[----:B------:R-:W-:Y:S01]  /*3ca0*/  MUFU.EX2 R54, R54 ;  /* 0x0000003600367308 */ /* 0x000fe20000000800 */
[--C-:B------:R-:W-:Y:S02]  /*3cb0*/  FFMA.FTZ R57, R57, c[0x0][0x23c], -R22.reuse ;  /* 0x00008f0039397a23 */ /* 0x100fe40000010816 */
[----:B------:R-:W-:Y:S02]  /*3cc0*/  FFMA.FTZ R55, R55, c[0x0][0x23c], -R22 ;  /* 0x00008f0037377a23 */ /* 0x000fe40000010816 */
[--C-:B------:R-:W-:Y:S02]  /*3cd0*/  FFMA.FTZ R88, R88, c[0x0][0x23c], -R27.reuse ;  /* 0x00008f0058587a23 */ /* 0x100fe4000001081b */
[--C-:B------:R-:W-:Y:S01]  /*3ce0*/  FFMA.FTZ R85, R85, c[0x0][0x23c], -R27.reuse ;  /* 0x00008f0055557a23 */ /* 0x100fe2000001081b */
[----:B------:R-:W3:Y:S01]  /*3cf0*/  MUFU.EX2 R56, R56 ;  /* 0x0000003800387308 */ /* 0x000ee20000000800 */
[----:B----4-:R-:W-:Y:S01]  /*3d00*/  F2FP.BF16.PACK_AB R70, R37, R51 ;  /* 0x000000332546723e */ /* 0x010fe200000010ff */
        /* <DEDUP_REMOVED lines=8> */
[----:B------:R-:W4:Y:S01]  /*3d90*/  MUFU.EX2 R38, R38 ;  /* 0x0000002600267308 */ /* 0x000f220000000800 */
[----:B---3--:R-:W-:Y:S01]  /*3da0*/  F2FP.BF16.PACK_AB R69, R56, R54 ;  /* 0x000000363845723e */ /* 0x008fe200000010ff */
[----:B------:R-:W-:-:S02]  /*3db0*/  FFMA.FTZ R97, R97, c[0x0][0x23c], -R27 ;  /* 0x00008f0061617a23 */ /* 0x000fc4000001081b */
[--C-:B------:R-:W-:Y:S02]  /*3dc0*/  FFMA.FTZ R96, R96, c[0x0][0x23c], -R27.reuse ;  /* 0x00008f0060607a23 */ /* 0x100fe4000001081b */
[----:B------:R-:W-:Y:S02]  /*3dd0*/  FFMA.FTZ R94, R94, c[0x0][0x23c], -R27 ;  /* 0x00008f005e5e7a23 */ /* 0x000fe4000001081b */
[----:B------:R-:W-:Y:S01]  /*3de0*/  MUFU.EX2 R30, R30 ;  /* 0x0000001e001e7308 */ /* 0x000fe20000000800 */
[--C-:B------:R-:W-:Y:S02]  /*3df0*/  FFMA.FTZ R95, R95, c[0x0][0x23c], -R22.reuse ;  /* 0x00008f005f5f7a23 */ /* 0x100fe40000010816 */
[--C-:B------:R-:W-:Y:S02]  /*3e00*/  FFMA.FTZ R98, R98, c[0x0][0x23c], -R22.reuse ;  /* 0x00008f0062627a23 */ /* 0x100fe40000010816 */
[--C-:B------:R-:W-:Y:S02]  /*3e10*/  FFMA.FTZ R92, R92, c[0x0][0x23c], -R22.reuse ;  /* 0x00008f005c5c7a23 */ /* 0x100fe40000010816 */
[----:B------:R-:W-:Y:S01]  /*3e20*/  FFMA.FTZ R91, R91, c[0x0][0x23c], -R22 ;  /* 0x00008f005b5b7a23 */ /* 0x000fe20000010816 */
[----:B----4-:R-:W-:Y:S01]  /*3e30*/  F2FP.BF16.PACK_AB R71, R38, R39 ;  /* 0x000000272647723e */ /* 0x010fe200000010ff */
[----:B------:R-:W3:Y:S01]  /*3e40*/  MUFU.EX2 R29, R29 ;  /* 0x0000001d001d7308 */ /* 0x000ee20000000800 */
[----:B------:R-:W-:-:S02]  /*3e50*/  FADD.FTZ R52, R53, R52 ;  /* 0x0000003435347221 */ /* 0x000fc40000010000 */
[----:B------:R-:W-:Y:S02]  /*3e60*/  FADD.FTZ R54, R54, R56 ;  /* 0x0000003836367221 */ /* 0x000fe40000010000 */
[----:B------:R-:W-:Y:S01]  /*3e70*/  FFMA.FTZ R113, R59, c[0x0][0x23c], -R22 ;  /* 0x00008f003b717a23 */ /* 0x000fe20000010816 */
[C---:B--2---:R-:W-:Y:S01]  /*3e80*/  HMMA.16816.F32.BF16 R80, R68.reuse, R76, RZ ;  /* 0x0000004c4450723c */ /* 0x044fe200000418ff */
[----:B------:R-:W-:Y:S01]  /*3e90*/  FADD.FTZ R51, R51, R52 ;  /* 0x0000003433337221 */ /* 0x000fe20000010000 */
[----:B------:R-:W-:Y:S01]  /*3ea0*/  MUFU.EX2 R17, R17 ;  /* 0x0000001100117308 */ /* 0x000fe20000000800 */
[----:B------:R-:W-:Y:S02]  /*3eb0*/  FADD.FTZ R54, R39, R54 ;  /* 0x0000003627367221 */ /* 0x000fe40000010000 */
[----:B------:R-:W-:Y:S02]  /*3ec0*/  FFMA.FTZ R59, R45, c[0x0][0x23c], -R22 ;  /* 0x00008f002d3b7a23 */ /* 0x000fe40000010816 */
[--C-:B------:R-:W-:Y:S01]  /*3ed0*/  FFMA.FTZ R64, R64, c[0x0][0x23c], -R27.reuse ;  /* 0x00008f0040407a23 */ /* 0x100fe2000001081b */
[----:B------:R-:W-:Y:S01]  /*3ee0*/  HMMA.16816.F32.BF16 R76, R68, R78, RZ ;  /* 0x0000004e444c723c */ /* 0x000fe200000418ff */
[--C-:B------:R-:W-:Y:S01]  /*3ef0*/  FFMA.FTZ R63, R63, c[0x0][0x23c], -R27.reuse ;  /* 0x00008f003f3f7a23 */ /* 0x100fe2000001081b */
[----:B------:R-:W2:Y:S01]  /*3f00*/  MUFU.EX2 R32, R32 ;  /* 0x0000002000207308 */ /* 0x000ea20000000800 */
[----:B------:R-:W-:-:S02]  /*3f10*/  FFMA.FTZ R62, R62, c[0x0][0x23c], -R27 ;  /* 0x00008f003e3e7a23 */ /* 0x000fc4000001081b */
[----:B------:R-:W-:Y:S02]  /*3f20*/  FFMA.FTZ R61, R61, c[0x0][0x23c], -R27 ;  /* 0x00008f003d3d7a23 */ /* 0x000fe4000001081b */
[--C-:B------:R-:W-:Y:S01]  /*3f30*/  FFMA.FTZ R46, R46, c[0x0][0x23c], -R22.reuse ;  /* 0x00008f002e2e7a23 */ /* 0x100fe20000010816 */
[C---:B-1----:R-:W-:Y:S01]  /*3f40*/  HMMA.16816.F32.BF16 R72, R68.reuse, R4, RZ ;  /* 0x000000044448723c */ /* 0x042fe200000418ff */
[----:B------:R-:W-:Y:S01]  /*3f50*/  FFMA.FTZ R45, R44, c[0x0][0x23c], -R22 ;  /* 0x00008f002c2d7a23 */ /* 0x000fe20000010816 */
[----:B------:R-:W1:Y:S01]  /*3f60*/  MUFU.EX2 R31, R31 ;  /* 0x0000001f001f7308 */ /* 0x000e620000000800 */
[----:B------:R-:W-:Y:S02]  /*3f70*/  FADD.FTZ R51, R37, R51 ;  /* 0x0000003325337221 */ /* 0x000fe40000010000 */
[----:B------:R-:W-:Y:S02]  /*3f80*/  FADD.FTZ R38, R38, R54 ;  /* 0x0000003626267221 */ /* 0x000fe40000010000 */
[----:B---3--:R-:W-:Y:S01]  /*3f90*/  F2FP.BF16.PACK_AB R4, R29, R30 ;  /* 0x0000001e1d04723e */ /* 0x008fe200000010ff */
[----:B------:R-:W-:Y:S01]  /*3fa0*/  HMMA.16816.F32.BF16 R68, R68, R6, RZ ;  /* 0x000000064444723c */ /* 0x000fe200000418ff */
[----:B------:R-:W-:Y:S01]  /*3fb0*/  FADD.FTZ R51, R30, R51 ;  /* 0x000000331e337221 */ /* 0x000fe20000010000 */
[----:B------:R-:W-:Y:S01]  /*3fc0*/  MUFU.EX2 R33, R33 ;  /* 0x0000002100217308 */ /* 0x000fe20000000800 */
[----:B--2---:R-:W-:-:S02]  /*3fd0*/  FADD.FTZ R38, R32, R38 ;  /* 0x0000002620267221 */ /* 0x004fc40000010000 */
[----:B------:R-:W-:Y:S02]  /*3fe0*/  FADD.FTZ R51, R29, R51 ;  /* 0x000000331d337221 */ /* 0x000fe40000010000 */
[----:B------:R-:W-:Y:S01]  /*3ff0*/  F2FP.BF16.PACK_AB R6, R17, R28 ;  /* 0x0000001c1106723e */ /* 0x000fe200000010ff */
[----:B------:R-:W-:Y:S02]  /*4000*/  FFMA.FTZ R60, R60, c[0x0][0x23c], -R27 ;  /* 0x00008f003c3c7a23 */ /* 0x000fe4000001081b */
[----:B------:R-:W2:Y:S01]  /*4010*/  MUFU.EX2 R3, R3 ;  /* 0x0000000300037308 */ /* 0x000ea20000000800 */
[C---:B-1----:R-:W-:Y:S01]  /*4020*/  F2FP.BF16.PACK_AB R5, R31.reuse, R32 ;  /* 0x000000201f05723e */ /* 0x042fe200000010ff */
[----:B------:R-:W-:Y:S02]  /*4030*/  FADD.FTZ R38, R31, R38 ;  /* 0x000000261f267221 */ /* 0x000fe40000010000 */
[----:B------:R-:W-:Y:S02]  /*4040*/  FADD.FTZ R28, R28, R51 ;  /* 0x000000331c1c7221 */ /* 0x000fe40000010000 */
[----:B------:R-:W-:-:S02]  /*4050*/  FFMA.FTZ R44, R48, c[0x0][0x23c], -R27 ;  /* 0x00008f00302c7a23 */ /* 0x000fc4000001081b */
[----:B------:R-:W-:Y:S01]  /*4060*/  MUFU.EX2 R65, R65 ;  /* 0x0000004100417308 */ /* 0x000fe20000000800 */
[----:B------:R-:W-:Y:S02]  /*4070*/  FADD.FTZ R28, R17, R28 ;  /* 0x0000001c111c7221 */ /* 0x000fe40000010000 */
[--C-:B------:R-:W-:Y:S02]  /*4080*/  FFMA.FTZ R47, R47, c[0x0][0x23c], -R27.reuse ;  /* 0x00008f002f2f7a23 */ /* 0x100fe4000001081b */
[----:B------:R-:W-:Y:S02]  /*4090*/  FFMA.FTZ R41, R41, c[0x0][0x23c], -R27 ;  /* 0x00008f0029297a23 */ /* 0x000fe4000001081b */
[----:B------:R-:W-:Y:S01]  /*40a0*/  FFMA.FTZ R35, R35, c[0x0][0x23c], -R22 ;  /* 0x00008f0023237a23 */ /* 0x000fe20000010816 */
[----:B--2---:R-:W-:Y:S01]  /*40b0*/  F2FP.BF16.PACK_AB R7, R3, R33 ;  /* 0x000000210307723e */ /* 0x004fe200000010ff */
[----:B------:R-:W1:Y:S01]  /*40c0*/  MUFU.EX2 R50, R50 ;  /* 0x0000003200327308 */ /* 0x000e620000000800 */
[----:B------:R-:W-:-:S02]  /*40d0*/  FADD.FTZ R33, R33, R38 ;  /* 0x0000002621217221 */ /* 0x000fc40000010000 */
[--C-:B------:R-:W-:Y:S02]  /*40e0*/  FFMA.FTZ R34, R34, c[0x0][0x23c], -R22.reuse ;  /* 0x00008f0022227a23 */ /* 0x100fe40000010816 */
        /* <DEDUP_REMOVED lines=8> */
[----:B------:R-:W2:Y:S01]  /*4170*/  LDSM.16.MT88.4 R8, [R105+0x3800] ;  /* 0x003800006908783b */ /* 0x000ea20000004200 */
[----:B------:R-:W3:Y:S01]  /*4180*/  MUFU.EX2 R42, R42 ;  /* 0x0000002a002a7308 */ /* 0x000ee20000000800 */
[----:B------:R-:W-:-:S02]  /*4190*/  FFMA.FTZ R25, R25, c[0x0][0x23c], -R22 ;  /* 0x00008f0019197a23 */ /* 0x000fc40000010816 */
[--C-:B------:R-:W-:Y:S02]  /*41a0*/  FFMA.FTZ R36, R36, c[0x0][0x23c], -R27.reuse ;  /* 0x00008f0024247a23 */ /* 0x100fe4000001081b */
[----:B------:R-:W-:Y:S01]  /*41b0*/  FFMA.FTZ R127, R26, c[0x0][0x23c], -R27 ;  /* 0x00008f001a7f7a23 */ /* 0x000fe2000001081b */
[----:B------:R-:W-:Y:S01]  /*41c0*/  HMMA.16816.F32.BF16 R80, R4, R12, R80 ;  /* 0x0000000c0450723c */ /* 0x000fe20000041850 */
[--C-:B------:R-:W-:Y:S01]  /*41d0*/  FFMA.FTZ R24, R24, c[0x0][0x23c], -R22.reuse ;  /* 0x00008f0018187a23 */ /* 0x100fe20000010816 */
[----:B------:R-:W4:Y:S01]  /*41e0*/  MUFU.EX2 R49, R49 ;  /* 0x0000003100317308 */ /* 0x000f220000000800 */
[--C-:B------:R-:W-:Y:S02]  /*41f0*/  FFMA.FTZ R23, R23, c[0x0][0x23c], -R22.reuse ;  /* 0x00008f0017177a23 */ /* 0x100fe40000010816 */
[----:B------:R-:W-:-:S03]  /*4200*/  FFMA.FTZ R126, R21, c[0x0][0x23c], -R22 ;  /* 0x00008f00157e7a23 */ /* 0x000fc60000010816 */
[----:B------:R-:W-:Y:S01]  /*4210*/  HMMA.16816.F32.BF16 R76, R4, R14, R76 ;  /* 0x0000000e044c723c */ /* 0x000fe2000004184c */
[----:B------:R-:W5:Y:S01]  /*4220*/  LDSM.16.MT88.4 R12, [R106+0x3800] ;  /* 0x003800006a0c783b */ /* 0x000f620000004200 */
[----:B------:R-:W2:Y:S05]  /*4230*/  MUFU.EX2 R58, R58 ;  /* 0x0000003a003a7308 */ /* 0x000eaa0000000800 */
[----:B-1----:R-:W-:Y:S01]  /*4240*/  F2FP.BF16.PACK_AB R4, R50, R65 ;  /* 0x000000413204723e */ /* 0x002fe200000010ff */
[----:B------:R-:W-:Y:S01]  /*4250*/  FADD.FTZ R65, R65, R28 ;  /* 0x0000001c41417221 */ /* 0x000fe20000010000 */
[----:B---3--:R-:W-:Y:S01]  /*4260*/  F2FP.BF16.PACK_AB R6, R42, R43 ;  /* 0x0000002b2a06723e */ /* 0x008fe200000010ff */
[----:B------:R-:W-:Y:S01]  /*4270*/  MUFU.EX2 R57, R57 ;  /* 0x0000003900397308 */ /* 0x000fe20000000800 */
[----:B----4-:R-:W-:-:S02]  /*4280*/  FADD.FTZ R33, R49, R33 ;  /* 0x0000002131217221 */ /* 0x010fc40000010000 */
[----:B------:R-:W-:-:S04]  /*4290*/  FADD.FTZ R65, R50, R65 ;  /* 0x0000004132417221 */ /* 0x000fc80000010000 */
[----:B------:R-:W-:Y:S01]  /*42a0*/  FADD.FTZ R65, R43, R65 ;  /* 0x000000412b417221 */ /* 0x000fe20000010000 */
[----:B------:R-:W1:Y:S01]  /*42b0*/  MUFU.EX2 R55, R55 ;  /* 0x0000003700377308 */ /* 0x000e620000000800 */
[C---:B--2---:R-:W-:Y:S01]  /*42c0*/  F2FP.BF16.PACK_AB R5, R58.reuse, R49 ;  /* 0x000000313a05723e */ /* 0x044fe200000010ff */
[----:B------:R-:W-:Y:S02]  /*42d0*/  FADD.FTZ R33, R58, R33 ;  /* 0x000000213a217221 */ /* 0x000fe40000010000 */
[----:B------:R-:W-:-:S04]  /*42e0*/  FADD.FTZ R42, R42, R65 ;  /* 0x000000412a2a7221 */ /* 0x000fc80000010000 */
[----:B------:R-:W2:Y:S01]  /*42f0*/  MUFU.EX2 R88, R88 ;  /* 0x0000005800587308 */ /* 0x000ea20000000800 */
[----:B-1----:R-:W-:-:S07]  /*4300*/  F2FP.BF16.PACK_AB R7, R55, R57 ;  /* 0x000000393707723e */ /* 0x002fce00000010ff */
[----:B------:R-:W1:Y:S01]  /*4310*/  MUFU.EX2 R85, R85 ;  /* 0x0000005500557308 */ /* 0x000e620000000800 */
[----:B------:R-:W-:-:S04]  /*4320*/  FADD.FTZ R57, R57, R33 ;  /* 0x0000002139397221 */ /* 0x000fc80000010000 */
[----:B------:R-:W-:Y:S01]  /*4330*/  FADD.FTZ R57, R55, R57 ;  /* 0x0000003937397221 */ /* 0x000fe20000010000 */
[C---:B------:R-:W-:Y:S01]  /*4340*/  HMMA.16816.F32.BF16 R72, R4.reuse, R8, R72 ;  /* 0x000000080448723c */ /* 0x040fe20000041848 */
[----:B--2---:R-:W-:Y:S01]  /*4350*/  FADD.FTZ R42, R88, R42 ;  /* 0x0000002a582a7221 */ /* 0x004fe20000010000 */
[----:B------:R-:W-:Y:S06]  /*4360*/  MUFU.EX2 R84, R84 ;  /* 0x0000005400547308 */ /* 0x000fec0000000800 */
[----:B------:R-:W-:Y:S01]  /*4370*/  HMMA.16816.F32.BF16 R68, R4, R10, R68 ;  /* 0x0000000a0444723c */ /* 0x000fe20000041844 */
[----:B------:R-:W2:Y:S01]  /*4380*/  LDSM.16.MT88.4 R8, [R105+0x3c00] ;  /* 0x003c00006908783b */ /* 0x000ea20000004200 */
[----:B------:R-:W3:Y:S01]  /*4390*/  MUFU.EX2 R66, R66 ;  /* 0x0000004200427308 */ /* 0x000ee20000000800 */
[----:B-1----:R-:W-:-:S05]  /*43a0*/  FADD.FTZ R42, R85, R42 ;  /* 0x0000002a552a7221 */ /* 0x002fca0000010000 */
[C---:B-----5:R-:W-:Y:S02]  /*43b0*/  HMMA.16816.F32.BF16 R80, R4.reuse, R12, R80 ;  /* 0x0000000c0450723c */ /* 0x060fe40000041850 */
[----:B------:R-:W1:Y:S06]  /*43c0*/  MUFU.EX2 R67, R67 ;  /* 0x0000004300437308 */ /* 0x000e6c0000000800 */
[----:B------:R-:W-:Y:S01]  /*43d0*/  HMMA.16816.F32.BF16 R76, R4, R14, R76 ;  /* 0x0000000e044c723c */ /* 0x000fe2000004184c */
[----:B------:R-:W4:Y:S01]  /*43e0*/  LDSM.16.MT88.4 R12, [R106+0x3c00] ;  /* 0x003c00006a0c783b */ /* 0x000f220000004200 */
[----:B------:R-:W5:Y:S05]  /*43f0*/  MUFU.EX2 R93, R93 ;  /* 0x0000005d005d7308 */ /* 0x000f6a0000000800 */
[----:B------:R-:W-:-:S02]  /*4400*/  F2FP.BF16.PACK_AB R4, R85, R88 ;  /* 0x000000585504723e */ /* 0x000fc400000010ff */
[----:B---3--:R-:W-:Y:S01]  /*4410*/  F2FP.BF16.PACK_AB R6, R66, R84 ;  /* 0x000000544206723e */ /* 0x008fe200000010ff */
[----:B------:R-:W3:Y:S01]  /*4420*/  MUFU.EX2 R90, R90 ;  /* 0x0000005a005a7308 */ /* 0x000ee20000000800 */
[----:B-1----:R-:W-:Y:S02]  /*4430*/  FADD.FTZ R57, R67, R57 ;  /* 0x0000003943397221 */ /* 0x002fe40000010000 */
[----:B------:R-:W-:-:S04]  /*4440*/  FADD.FTZ R84, R84, R42 ;  /* 0x0000002a54547221 */ /* 0x000fc80000010000 */
[----:B------:R-:W-:Y:S01]  /*4450*/  FADD.FTZ R84, R66, R84 ;  /* 0x0000005442547221 */ /* 0x000fe20000010000 */
[----:B------:R-:W1:Y:S01]  /*4460*/  MUFU.EX2 R89, R89 ;  /* 0x0000005900597308 */ /* 0x000e620000000800 */
[C---:B-----5:R-:W-:Y:S01]  /*4470*/  F2FP.BF16.PACK_AB R5, R93.reuse, R67 ;  /* 0x000000435d05723e */ /* 0x060fe200000010ff */
[----:B------:R-:W-:-:S06]  /*4480*/  FADD.FTZ R93, R93, R57 ;  /* 0x000000395d5d7221 */ /* 0x000fcc0000010000 */
[----:B------:R-:W-:Y:S01]  /*4490*/  MUFU.EX2 R99, R99 ;  /* 0x0000006300637308 */ /* 0x000fe20000000800 */
[----:B---3--:R-:W-:Y:S01]  /*44a0*/  FADD.FTZ R93, R90, R93 ;  /* 0x0000005d5a5d7221 */ /* 0x008fe20000010000 */
[----:B-1----:R-:W-:-:S06]  /*44b0*/  F2FP.BF16.PACK_AB R7, R89, R90 ;  /* 0x0000005a5907723e */ /* 0x002fcc00000010ff */
[----:B------:R-:W1:Y:S01]  /*44c0*/  MUFU.EX2 R97, R97 ;  /* 0x0000006100617308 */ /* 0x000e620000000800 */
[----:B------:R-:W-:Y:S01]  /*44d0*/  FADD.FTZ R89, R89, R93 ;  /* 0x0000005d59597221 */ /* 0x000fe20000010000 */
[C---:B--2---:R-:W-:Y:S06]  /*44e0*/  HMMA.16816.F32.BF16 R72, R4.reuse, R8, R72 ;  /* 0x000000080448723c */ /* 0x044fec0000041848 */
[----:B------:R-:W-:Y:S02]  /*44f0*/  MUFU.EX2 R96, R96 ;  /* 0x0000006000607308 */ /* 0x000fe40000000800 */
[C---:B------:R-:W-:Y:S01]  /*4500*/  HMMA.16816.F32.BF16 R68, R4.reuse, R10, R68 ;  /* 0x0000000a0444723c */ /* 0x040fe20000041844 */
[----:B------:R-:W2:Y:S05]  /*4510*/  LDSM.16.MT88.4 R8, [R105+0x4000] ;  /* 0x004000006908783b */ /* 0x000eaa0000004200 */
[----:B------:R-:W3:Y:S02]  /*4520*/  MUFU.EX2 R94, R94 ;  /* 0x0000005e005e7308 */ /* 0x000ee40000000800 */
[C---:B----4-:R-:W-:Y:S06]  /*4530*/  HMMA.16816.F32.BF16 R80, R4.reuse, R12, R80 ;  /* 0x0000000c0450723c */ /* 0x050fec0000041850 */
[----:B------:R-:W4:Y:S02]  /*4540*/  MUFU.EX2 R95, R95 ;  /* 0x0000005f005f7308 */ /* 0x000f240000000800 */
[----:B------:R-:W-:Y:S01]  /*4550*/  HMMA.16816.F32.BF16 R76, R4, R14, R76 ;  /* 0x0000000e044c723c */ /* 0x000fe2000004184c */
[----:B------:R-:W5:Y:S05]  /*4560*/  LDSM.16.MT88.4 R12, [R106+0x4000] ;  /* 0x004000006a0c783b */ /* 0x000f6a0000004200 */
[----:B------:R-:W2:Y:S01]  /*4570*/  MUFU.EX2 R98, R98 ;  /* 0x0000006200627308 */ /* 0x000ea20000000800 */
[----:B-1----:R-:W-:Y:S01]  /*4580*/  F2FP.BF16.PACK_AB R4, R97, R99 ;  /* 0x000000636104723e */ /* 0x002fe200000010ff */
[----:B------:R-:W-:Y:S01]  /*4590*/  FADD.FTZ R99, R99, R84 ;  /* 0x0000005463637221 */ /* 0x000fe20000010000 */
[----:B---3--:R-:W-:-:S05]  /*45a0*/  F2FP.BF16.PACK_AB R6, R94, R96 ;  /* 0x000000605e06723e */ /* 0x008fca00000010ff */
[----:B------:R-:W1:Y:S01]  /*45b0*/  MUFU.EX2 R92, R92 ;  /* 0x0000005c005c7308 */ /* 0x000e620000000800 */
[----:B----4-:R-:W-:Y:S02]  /*45c0*/  FADD.FTZ R89, R95, R89 ;  /* 0x000000595f597221 */ /* 0x010fe40000010000 */
[----:B------:R-:W-:-:S04]  /*45d0*/  FADD.FTZ R99, R97, R99 ;  /* 0x0000006361637221 */ /* 0x000fc80000010000 */
[----:B------:R-:W-:Y:S01]  /*45e0*/  FADD.FTZ R96, R96, R99 ;  /* 0x0000006360607221 */ /* 0x000fe20000010000 */
[----:B------:R-:W3:Y:S01]  /*45f0*/  MUFU.EX2 R91, R91 ;  /* 0x0000005b005b7308 */ /* 0x000ee20000000800 */
[C---:B--2---:R-:W-:Y:S01]  /*4600*/  F2FP.BF16.PACK_AB R5, R98.reuse, R95 ;  /* 0x0000005f6205723e */ /* 0x044fe200000010ff */
[----:B------:R-:W-:Y:S02]  /*4610*/  FADD.FTZ R98, R98, R89 ;  /* 0x0000005962627221 */ /* 0x000fe40000010000 */
[----:B------:R-:W-:-:S04]  /*4620*/  FADD.FTZ R96, R94, R96 ;  /* 0x000000605e607221 */ /* 0x000fc80000010000 */
        /* <DEDUP_REMOVED lines=10> */
[C---:B-----5:R-:W-:Y:S06]  /*46d0*/  HMMA.16816.F32.BF16 R80, R4.reuse, R12, R80 ;  /* 0x0000000c0450723c */ /* 0x060fec0000041850 */
[----:B------:R-:W-:Y:S02]  /*46e0*/  MUFU.EX2 R113, R113 ;  /* 0x0000007100717308 */ /* 0x000fe40000000800 */
[----:B------:R-:W-:Y:S01]  /*46f0*/  HMMA.16816.F32.BF16 R76, R4, R14, R76 ;  /* 0x0000000e044c723c */ /* 0x000fe2000004184c */
[----:B------:R-:W4:Y:S05]  /*4700*/  LDSM.16.MT88.4 R12, [R105+0x4400] ;  /* 0x00440000690c783b */ /* 0x000f2a0000004200 */
[----:B------:R-:W5:Y:S01]  /*4710*/  MUFU.EX2 R46, R46 ;  /* 0x0000002e002e7308 */ /* 0x000f620000000800 */
[----:B-1----:R-:W-:Y:S01]  /*4720*/  F2FP.BF16.PACK_AB R4, R63, R64 ;  /* 0x000000403f04723e */ /* 0x002fe200000010ff */
[----:B------:R-:W-:Y:S01]  /*4730*/  FADD.FTZ R64, R64, R96 ;  /* 0x0000006040407221 */ /* 0x000fe20000010000 */
[----:B---3--:R-:W-:-:S05]  /*4740*/  F2FP.BF16.PACK_AB R6, R61, R62 ;  /* 0x0000003e3d06723e */ /* 0x008fca00000010ff */
[----:B------:R-:W-:Y:S01]  /*4750*/  MUFU.EX2 R59, R59 ;  /* 0x0000003b003b7308 */ /* 0x000fe20000000800 */
[----:B------:R-:W-:-:S04]  /*4760*/  FADD.FTZ R64, R63, R64 ;  /* 0x000000403f407221 */ /* 0x000fc80000010000 */
[----:B------:R-:W-:-:S03]  /*4770*/  FADD.FTZ R62, R62, R64 ;  /* 0x000000403e3e7221 */ /* 0x000fc60000010000 */
[----:B------:R-:W1:Y:S01]  /*4780*/  MUFU.EX2 R45, R45 ;  /* 0x0000002d002d7308 */ /* 0x000e620000000800 */
[C---:B-----5:R-:W-:Y:S01]  /*4790*/  F2FP.BF16.PACK_AB R5, R46.reuse, R113 ;  /* 0x000000712e05723e */ /* 0x060fe200000010ff */
[----:B------:R-:W-:Y:S02]  /*47a0*/  FADD.FTZ R113, R113, R98 ;  /* 0x0000006271717221 */ /* 0x000fe40000010000 */
[----:B------:R-:W-:Y:S02]  /*47b0*/  FADD.FTZ R62, R61, R62 ;  /* 0x0000003e3d3e7221 */ /* 0x000fe40000010000 */
[----:B------:R-:W-:Y:S02]  /*47c0*/  FADD.FTZ R113, R46, R113 ;  /* 0x000000712e717221 */ /* 0x000fe40000010000 */
[----:B------:R-:W-:Y:S01]  /*47d0*/  MUFU.EX2 R30, R19 ;  /* 0x00000013001e7308 */ /* 0x000fe20000000800 */
[----:B-1----:R-:W-:-:S07]  /*47e0*/  F2FP.BF16.PACK_AB R7, R45, R59 ;  /* 0x0000003b2d07723e */ /* 0x002fce00000010ff */
[----:B------:R-:W1:Y:S01]  /*47f0*/  MUFU.EX2 R29, R18 ;  /* 0x00000012001d7308 */ /* 0x000e620000000800 */
[----:B------:R-:W-:-:S04]  /*4800*/  FADD.FTZ R59, R59, R113 ;  /* 0x000000713b3b7221 */ /* 0x000fc80000010000 */
[----:B------:R-:W-:Y:S01]  /*4810*/  FADD.FTZ R59, R45, R59 ;  /* 0x0000003b2d3b7221 */ /* 0x000fe20000010000 */
[C---:B--2---:R-:W-:Y:S02]  /*4820*/  HMMA.16816.F32.BF16 R80, R4.reuse, R8, R80 ;  /* 0x000000080450723c */ /* 0x044fe40000041850 */
[----:B------:R2:W-:Y:S06]  /*4830*/  MUFU.EX2 R3, R16 ;  /* 0x0000001000037308 */ /* 0x0005ec0000000800 */
[C---:B------:R-:W-:Y:S01]  /*4840*/  HMMA.16816.F32.BF16 R76, R4.reuse, R10, R76 ;  /* 0x0000000a044c723c */ /* 0x040fe2000004184c */
[----:B------:R-:W3:Y:S01]  /*4850*/  LDSM.16.MT88.4 R8, [R106+0x4800] ;  /* 0x004800006a08783b */ /* 0x000ee20000004200 */
[----:B------:R-:W-:Y:S06]  /*4860*/  MUFU.EX2 R60, R60 ;  /* 0x0000003c003c7308 */ /* 0x000fec0000000800 */
[C---:B----4-:R-:W-:Y:S02]  /*4870*/  HMMA.16816.F32.BF16 R72, R4.reuse, R12, R72 ;  /* 0x0000000c0448723c */ /* 0x050fe40000041848 */
[----:B------:R-:W4:Y:S01]  /*4880*/  MUFU.EX2 R44, R44 ;  /* 0x0000002c002c7308 */ /* 0x000f220000000800 */
[----:B--2---:R-:W2:Y:S05]  /*4890*/  LDSM.16.MT88.4 R16, [R105+0x4800] ;  /* 0x004800006910783b */ /* 0x004eaa0000004200 */
[----:B------:R-:W-:Y:S01]  /*48a0*/  HMMA.16816.F32.BF16 R68, R4, R14, R68 ;  /* 0x0000000e0444723c */ /* 0x000fe20000041844 */
[----:B------:R-:W5:Y:S01]  /*48b0*/  LDSM.16.MT88.4 R12, [R106+0x4c00] ;  /* 0x004c00006a0c783b */ /* 0x000f620000004200 */
[----:B------:R-:W-:Y:S05]  /*48c0*/  MUFU.EX2 R47, R47 ;  /* 0x0000002f002f7308 */ /* 0x000fea0000000800 */
[----:B-1----:R-:W-:-:S03]  /*48d0*/  F2FP.BF16.PACK_AB R7, R29, R30 ;  /* 0x0000001e1d07723e */ /* 0x002fc600000010ff */
[----:B------:R-:W1:Y:S01]  /*48e0*/  MUFU.EX2 R41, R41 ;  /* 0x0000002900297308 */ /* 0x000e620000000800 */
[----:B----4-:R-:W-:Y:S01]  /*48f0*/  F2FP.BF16.PACK_AB R4, R44, R60 ;  /* 0x0000003c2c04723e */ /* 0x010fe200000010ff */
[----:B------:R-:W-:-:S04]  /*4900*/  FADD.FTZ R60, R60, R62 ;  /* 0x0000003e3c3c7221 */ /* 0x000fc80000010000 */
[----:B------:R-:W-:Y:S02]  /*4910*/  FADD.FTZ R60, R44, R60 ;  /* 0x0000003c2c3c7221 */ /* 0x000fe40000010000 */
[----:B------:R-:W-:Y:S08]  /*4920*/  MUFU.EX2 R35, R35 ;  /* 0x0000002300237308 */ /* 0x000ff00000000800 */
[----:B------:R-:W4:Y:S01]  /*4930*/  MUFU.EX2 R34, R34 ;  /* 0x0000002200227308 */ /* 0x000f220000000800 */
[----:B-1----:R-:W-:Y:S01]  /*4940*/  F2FP.BF16.PACK_AB R6, R41, R47 ;  /* 0x0000002f2906723e */ /* 0x002fe200000010ff */
[----:B------:R-:W-:-:S04]  /*4950*/  FADD.FTZ R47, R47, R60 ;  /* 0x0000003c2f2f7221 */ /* 0x000fc80000010000 */
[----:B------:R-:W-:Y:S02]  /*4960*/  FADD.FTZ R47, R41, R47 ;  /* 0x0000002f292f7221 */ /* 0x000fe40000010000 */
[----:B------:R-:W1:Y:S01]  /*4970*/  MUFU.EX2 R40, R40 ;  /* 0x0000002800287308 */ /* 0x000e620000000800 */
[----:B----4-:R-:W-:-:S07]  /*4980*/  F2FP.BF16.PACK_AB R5, R34, R35 ;  /* 0x000000232205723e */ /* 0x010fce00000010ff */
[----:B------:R-:W4:Y:S01]  /*4990*/  MUFU.EX2 R25, R25 ;  /* 0x0000001900197308 */ /* 0x000f220000000800 */
[----:B------:R-:W-:-:S04]  /*49a0*/  FADD.FTZ R35, R35, R59 ;  /* 0x0000003b23237221 */ /* 0x000fc80000010000 */
[----:B------:R-:W-:Y:S01]  /*49b0*/  FADD.FTZ R35, R34, R35 ;  /* 0x0000002322237221 */ /* 0x000fe20000010000 */
[----:B---3--:R-:W-:Y:S01]  /*49c0*/  HMMA.16816.F32.BF16 R80, R4, R8, R80 ;  /* 0x000000080450723c */ /* 0x008fe20000041850 */
[----:B-1----:R-:W-:Y:S01]  /*49d0*/  FADD.FTZ R47, R40, R47 ;  /* 0x0000002f282f7221 */ /* 0x002fe20000010000 */
[----:B------:R-:W1:Y:S01]  /*49e0*/  MUFU.EX2 R36, R36 ;  /* 0x0000002400247308 */ /* 0x000e620000000800 */
[----:B------:R-:W-:-:S04]  /*49f0*/  FADD.FTZ R30, R30, R35 ;  /* 0x000000231e1e7221 */ /* 0x000fc80000010000 */
[----:B------:R-:W-:Y:S01]  /*4a00*/  FADD.FTZ R30, R29, R30 ;  /* 0x0000001e1d1e7221 */ /* 0x000fe20000010000 */
[----:B------:R-:W-:Y:S01]  /*4a10*/  HMMA.16816.F32.BF16 R76, R4, R10, R76 ;  /* 0x0000000a044c723c */ /* 0x000fe2000004184c */
[----:B------:R-:W3:Y:S01]  /*4a20*/  LDSM.16.MT88.4 R8, [R105+0x4c00] ;  /* 0x004c00006908783b */ /* 0x000ee20000004200 */
[----:B------:R-:W5:Y:S01]  /*4a30*/  MUFU.EX2 R127, R127 ;  /* 0x0000007f007f7308 */ /* 0x000f620000000800 */
[----:B----4-:R-:W-:-:S05]  /*4a40*/  FADD.FTZ R30, R25, R30 ;  /* 0x0000001e191e7221 */ /* 0x010fca0000010000 */
[----:B--2---:R-:W-:Y:S02]  /*4a50*/  HMMA.16816.F32.BF16 R72, R4, R16, R72 ;  /* 0x000000100448723c */ /* 0x004fe40000041848 */
[----:B------:R-:W2:Y:S01]  /*4a60*/  MUFU.EX2 R24, R24 ;  /* 0x0000001800187308 */ /* 0x000ea20000000800 */
[----:B-1----:R-:W-:-:S04]  /*4a70*/  FADD.FTZ R47, R36, R47 ;  /* 0x0000002f242f7221 */ /* 0x002fc80000010000 */
[----:B------:R-:W-:Y:S01]  /*4a80*/  FADD.FTZ R47, R3, R47 ;  /* 0x0000002f032f7221 */ /* 0x000fe20000010000 */
[----:B------:R-:W-:Y:S02]  /*4a90*/  HMMA.16816.F32.BF16 R68, R4, R18, R68 ;  /* 0x000000120444723c */ /* 0x000fe40000041844 */
[----:B------:R-:W1:Y:S05]  /*4aa0*/  MUFU.EX2 R23, R23 ;  /* 0x0000001700177308 */ /* 0x000e6a0000000800 */
[----:B------:R-:W-:Y:S02]  /*4ab0*/  F2FP.BF16.PACK_AB R4, R36, R40 ;  /* 0x000000282404723e */ /* 0x000fe400000010ff */
[----:B-----5:R-:W-:Y:S01]  /*4ac0*/  F2FP.BF16.PACK_AB R6, R127, R3 ;  /* 0x000000037f06723e */ /* 0x020fe200000010ff */
[----:B------:R-:W4:Y:S01]  /*4ad0*/  MUFU.EX2 R126, R126 ;  /* 0x0000007e007e7308 */ /* 0x000f220000000800 */
[C---:B--2---:R-:W-:Y:S01]  /*4ae0*/  F2FP.BF16.PACK_AB R5, R24.reuse, R25 ;  /* 0x000000191805723e */ /* 0x044fe200000010ff */
[----:B------:R-:W-:-:S02]  /*4af0*/  FADD.FTZ R30, R24, R30 ;  /* 0x0000001e181e7221 */ /* 0x000fc40000010000 */
[----:B------:R-:W-:Y:S02]  /*4b00*/  FADD.FTZ R127, R127, R47 ;  /* 0x0000002f7f7f7221 */ /* 0x000fe40000010000 */
[----:B-1----:R-:W-:Y:S01]  /*4b10*/  FADD.FTZ R30, R23, R30 ;  /* 0x0000001e171e7221 */ /* 0x002fe20000010000 */
[----:B----4-:R-:W-:-:S03]  /*4b20*/  F2FP.BF16.PACK_AB R7, R126, R23 ;  /* 0x000000177e07723e */ /* 0x010fc600000010ff */
[----:B------:R-:W-:-:S04]  /*4b30*/  FADD.FTZ R126, R126, R30 ;  /* 0x0000001e7e7e7221 */ /* 0x000fc80000010000 */
[C---:B------:R-:W-:Y:S08]  /*4b40*/  HMMA.16816.F32.BF16 R80, R4.reuse, R12, R80 ;  /* 0x0000000c0450723c */ /* 0x040ff00000041850 */
[C---:B------:R-:W-:Y:S08]  /*4b50*/  HMMA.16816.F32.BF16 R76, R4.reuse, R14, R76 ;  /* 0x0000000e044c723c */ /* 0x040ff0000004184c */
[C---:B---3--:R-:W-:Y:S08]  /*4b60*/  HMMA.16816.F32.BF16 R72, R4.reuse, R8, R72 ;  /* 0x000000080448723c */ /* 0x048ff00000041848 */
        /* <DEDUP_REMOVED lines=10> */
.L_x_4126:
        /* <DEDUP_REMOVED lines=64> */
.L_x_4123:
        /* <DEDUP_REMOVED lines=14> */
[----:B------:R-:W-:Y:S05]  /*50f0*/  ISETP.GE.AND P0, PT, R125, 0x1, PT ;  /* 0x000000017d00780c */ /* 0x000fea0003f06270 */
[----:B------:R2:W-:Y:S08]  /*5100*/  LDGSTS.E.BYPASS.LTC128B.128 [R116+0x4000], [R4.64] ;  /* 0x0400000004747fae */ /* 0x0005f0000b901d4c */
[----:B------:R3:W-:Y:S08]  /*5110*/  LDGSTS.E.BYPASS.LTC128B.128 [R116+0x4800], [R2.64] ;  /* 0x0480000002747fae */ /* 0x0007f0000b901d4c */
[----:B------:R-:W-:Y:S08]  /*5120*/  LDSM.16.M88.4 R64, [R110] ;  /* 0x000000006e40783b */ /* 0x000ff00000000200 */
[----:B------:R-:W0:Y:S08]  /*5130*/  LDGDEPBAR ;  /* 0x00000000000079af */ /* 0x000e300000000000 */
[----:B------:R-:W2:Y:S08]  /*5140*/  LDSM.16.M88.4 R8, [R109] ;  /* 0x000000006d08783b */ /* 0x000eb00000000200 */
        /* <DEDUP_REMOVED lines=52> */
[----:B-----5:R-:W5:Y:S09]  /*5490*/  LDSM.16.M88.4 R4, [R103] ;  /* 0x000000006704783b */ /* 0x020f720000000200 */
[----:B------:R-:W1:Y:S10]  /*54a0*/  MUFU.TANH R141, R10 ;  /* 0x0000000a008d7308 */ /* 0x000e740000002400 */
[----:B------:R1:W1:Y:S10]  /*54b0*/  MUFU.TANH R145, R11 ;  /* 0x0000000b00917308 */ /* 0x0002740000002400 */
[----:B------:R2:W2:Y:S10]  /*54c0*/  MUFU.TANH R155, R12 ;  /* 0x0000000c009b7308 */ /* 0x0004b40000002400 */
[----:B------:R3:W3:Y:S01]  /*54d0*/  MUFU.TANH R153, R16 ;  /* 0x0000001000997308 */ /* 0x0006e20000002400 */
[----:B-1----:R-:W1:Y:S01]  /*54e0*/  LDSM.16.M88.4 R8, [R102] ;  /* 0x000000006608783b */ /* 0x002e620000000200 */
[C---:B-----5:R-:W-:Y:S08]  /*54f0*/  HMMA.16816.F32.BF16 R20, R92.reuse, R4, R20 ;  /* 0x000000045c14723c */ /* 0x060ff00000041814 */
[----:B------:R5:W1:Y:S01]  /*5500*/  MUFU.TANH R157, R17 ;  /* 0x00000011009d7308 */ /* 0x000a620000002400 */
[C---:B------:R-:W-:Y:S01]  /*5510*/  HMMA.16816.F32.BF16 R24, R92.reuse, R6, R24 ;  /* 0x000000065c18723c */ /* 0x040fe20000041818 */
[----:B------:R-:W4:Y:S02]  /*5520*/  LDSM.16.M88.4 R4, [R101] ;  /* 0x000000006504783b */ /* 0x000f240000000200 */
        /* <DEDUP_REMOVED lines=14> */
[----:B------:R-:W2:Y:S02]  /*5610*/  LDSM.16.M88.4 R8, [R100] ;  /* 0x000000006408783b */ /* 0x000ea40000000200 */
[----:B----4-:R-:W-:Y:S06]  /*5620*/  FMUL.FTZ R19, R23, c[0x0][0x2ec] ;  /* 0x0000bb0017137a20 */ /* 0x010fec0000410000 */
[----:B------:R-:W4:Y:S01]  /*5630*/  MUFU.TANH R152, R14 ;  /* 0x0000000e00987308 */ /* 0x000f220000002400 */
[C---:B------:R-:W-:Y:S05]  /*5640*/  HMMA.16816.F32.BF16 R36, R92.reuse, R4, R36 ;  /* 0x000000045c24723c */ /* 0x040fea0000041824 */
[----:B------:R-:W-:Y:S03]  /*5650*/  FMUL.FTZ R28, R28, c[0x0][0x2ec] ;  /* 0x0000bb001c1c7a20 */ /* 0x000fe60000410000 */
[C---:B------:R-:W-:Y:S01]  /*5660*/  HMMA.16816.F32.BF16 R40, R92.reuse, R6, R40 ;  /* 0x000000065c28723c */ /* 0x040fe20000041828 */
[----:B------:R-:W1:Y:S01]  /*5670*/  MUFU.TANH R154, R15 ;  /* 0x0000000f009a7308 */ /* 0x000e620000002400 */
[----:B------:R-:W5:Y:S02]  /*5680*/  LDSM.16.M88.4 R4, [R87] ;  /* 0x000000005704783b */ /* 0x000f640000000200 */
        /* <DEDUP_REMOVED lines=11> */
[----:B------:R2:W1:Y:S01]  /*5740*/  MUFU.TANH R136, R33 ;  /* 0x0000002100887308 */ /* 0x0004620000002400 */
[C---:B------:R-:W-:Y:S01]  /*5750*/  HMMA.16816.F32.BF16 R48, R92.reuse, R10, R48 ;  /* 0x0000000a5c30723c */ /* 0x040fe20000041830 */
[----:B------:R-:W3:Y:S01]  /*5760*/  LDSM.16.M88.4 R8, [R86] ;  /* 0x000000005608783b */ /* 0x000ee20000000200 */
[----:B------:R-:W-:Y:S04]  /*5770*/  DEPBAR.LE SB0, 0x0 ;  /* 0x000080000000791a */ /* 0x000fe80000000000 */
[----:B------:R-:W-:Y:S03]  /*5780*/  FMUL.FTZ R43, R43, c[0x0][0x2ec] ;  /* 0x0000bb002b2b7a20 */ /* 0x000fe60000410000 */
[----:B------:R4:W3:Y:S01]  /*5790*/  MUFU.TANH R132, R34 ;  /* 0x0000002200847308 */ /* 0x0008e20000002400 */
[----:B------:R-:W-:Y:S01]  /*57a0*/  BAR.SYNC.DEFER_BLOCKING 0x0 ;  /* 0x0000000000007b1d */ /* 0x000fe20000010000 */
[C---:B-----5:R-:W-:Y:S05]  /*57b0*/  HMMA.16816.F32.BF16 R52, R92.reuse, R4, R52 ;  /* 0x000000045c34723c */ /* 0x060fea0000041834 */
[----:B------:R-:W-:Y:S02]  /*57c0*/  FMUL.FTZ R44, R44, c[0x0][0x2ec] ;  /* 0x0000bb002c2c7a20 */ /* 0x000fe40000410000 */
[----:B------:R-:W-:Y:S01]  /*57d0*/  FMUL.FTZ R46, R46, c[0x0][0x2ec] ;  /* 0x0000bb002e2e7a20 */ /* 0x000fe20000410000 */
[----:B------:R-:W3:Y:S01]  /*57e0*/  MUFU.TANH R148, R41 ;  /* 0x0000002900947308 */ /* 0x000ee20000002400 */
[C---:B------:R-:W-:Y:S03]  /*57f0*/  HMMA.16816.F32.BF16 R56, R92.reuse, R6, R56 ;  /* 0x000000065c38723c */ /* 0x040fe60000041838 */
[----:B-1----:R-:W-:Y:S02]  /*5800*/  FMUL.FTZ R32, R36, c[0x0][0x2ec] ;  /* 0x0000bb0024207a20 */ /* 0x002fe40000410000 */
[----:B------:R-:W-:Y:S02]  /*5810*/  FMUL.FTZ R48, R48, c[0x0][0x2ec] ;  /* 0x0000bb0030307a20 */ /* 0x000fe40000410000 */
[----:B------:R-:W-:Y:S02]  /*5820*/  FMUL.FTZ R49, R49, c[0x0][0x2ec] ;  /* 0x0000bb0031317a20 */ /* 0x000fe40000410000 */
[----:B------:R-:W1:Y:S03]  /*5830*/  MUFU.TANH R150, R42 ;  /* 0x0000002a00967308 */ /* 0x000e660000002400 */
[----:B--2---:R-:W-:Y:S02]  /*5840*/  FMUL.FTZ R33, R37, c[0x0][0x2ec] ;  /* 0x0000bb0025217a20 */ /* 0x004fe40000410000 */
[----:B----4-:R-:W-:Y:S02]  /*5850*/  FMUL.FTZ R34, R35, c[0x0][0x2ec] ;  /* 0x0000bb0023227a20 */ /* 0x010fe40000410000 */
[----:B------:R-:W-:Y:S02]  /*5860*/  FMUL.FTZ R54, R54, c[0x0][0x2ec] ;  /* 0x0000bb0036367a20 */ /* 0x000fe40000410000 */
[----:B------:R-:W-:Y:S01]  /*5870*/  FMUL.FTZ R35, R38, c[0x0][0x2ec] ;  /* 0x0000bb0026237a20 */ /* 0x000fe20000410000 */
[----:B------:R2:W4:Y:S01]  /*5880*/  MUFU.TANH R143, R43 ;  /* 0x0000002b008f7308 */ /* 0x0005220000002400 */
[----:B------:R-:W-:Y:S01]  /*5890*/  FMUL.FTZ R37, R39, c[0x0][0x2ec] ;  /* 0x0000bb0027257a20 */ /* 0x000fe20000410000 */
[C---:B---3--:R-:W-:Y:S03]  /*58a0*/  HMMA.16816.F32.BF16 R60, R92.reuse, R8, R60 ;  /* 0x000000085c3c723c */ /* 0x048fe6000004183c */
[----:B------:R-:W-:Y:S02]  /*58b0*/  FMUL.FTZ R38, R40, c[0x0][0x2ec] ;  /* 0x0000bb0028267a20 */ /* 0x000fe40000410000 */
[----:B------:R-:W-:Y:S02]  /*58c0*/  FMUL.FTZ R39, R47, c[0x0][0x2ec] ;  /* 0x0000bb002f277a20 */ /* 0x000fe40000410000 */
[----:B------:R-:W-:Y:S01]  /*58d0*/  FMUL.FTZ R36, R51, c[0x0][0x2ec] ;  /* 0x0000bb0033247a20 */ /* 0x000fe20000410000 */
[----:B------:R3:W1:Y:S01]  /*58e0*/  MUFU.TANH R140, R44 ;  /* 0x0000002c008c7308 */ /* 0x0006620000002400 */
[----:B------:R-:W-:Y:S03]  /*58f0*/  HMMA.16816.F32.BF16 R64, R92, R10, R64 ;  /* 0x0000000a5c40723c */ /* 0x000fe60000041840 */
[----:B------:R-:W-:Y:S02]  /*5900*/  FMUL.FTZ R45, R45, c[0x0][0x2ec] ;  /* 0x0000bb002d2d7a20 */ /* 0x000fe40000410000 */
[----:B------:R-:W-:Y:S02]  /*5910*/  FMUL.FTZ R50, R50, c[0x0][0x2ec] ;  /* 0x0000bb0032327a20 */ /* 0x000fe40000410000 */
[----:B------:R-:W-:Y:S02]  /*5920*/  FMUL.FTZ R52, R52, c[0x0][0x2ec] ;  /* 0x0000bb0034347a20 */ /* 0x000fe40000410000 */
[----:B------:R5:W1:Y:S03]  /*5930*/  MUFU.TANH R146, R46 ;  /* 0x0000002e00927308 */ /* 0x000a660000002400 */
[----:B------:R-:W-:Y:S02]  /*5940*/  FMUL.FTZ R53, R53, c[0x0][0x2ec] ;  /* 0x0000bb0035357a20 */ /* 0x000fe40000410000 */
[----:B------:R-:W-:Y:S02]  /*5950*/  FMUL.FTZ R56, R56, c[0x0][0x2ec] ;  /* 0x0000bb0038387a20 */ /* 0x000fe40000410000 */
[----:B------:R-:W-:Y:S02]  /*5960*/  FMUL.FTZ R47, R61, c[0x0][0x2ec] ;  /* 0x0000bb003d2f7a20 */ /* 0x000fe40000410000 */
[----:B--2---:R-:W-:Y:S01]  /*5970*/  FMUL.FTZ R43, R62, c[0x0][0x2ec] ;  /* 0x0000bb003e2b7a20 */ /* 0x004fe20000410000 */
[----:B------:R2:W1:Y:S01]  /*5980*/  MUFU.TANH R139, R48 ;  /* 0x00000030008b7308 */ /* 0x0004620000002400 */
[----:B------:R-:W-:Y:S02]  /*5990*/  FMUL.FTZ R42, R63, c[0x0][0x2ec] ;  /* 0x0000bb003f2a7a20 */ /* 0x000fe40000410000 */
[----:B---3--:R-:W-:Y:S02]  /*59a0*/  FMUL.FTZ R44, R60, c[0x0][0x2ec] ;  /* 0x0000bb003c2c7a20 */ /* 0x008fe40000410000 */
[----:B------:R-:W-:Y:S02]  /*59b0*/  FMUL.FTZ R23, R64, c[0x0][0x2ec] ;  /* 0x0000bb0040177a20 */ /* 0x000fe40000410000 */
[----:B------:R-:W-:Y:S03]  /*59c0*/  FMUL.FTZ R41, R65, c[0x0][0x2ec] ;  /* 0x0000bb0041297a20 */ /* 0x000fe60000410000 */
[----:B------:R3:W1:Y:S01]  /*59d0*/  MUFU.TANH R147, R49 ;  /* 0x0000003100937308 */ /* 0x0006620000002400 */
[----:B------:R-:W-:Y:S02]  /*59e0*/  FMUL.FTZ R20, R66, c[0x0][0x2ec] ;  /* 0x0000bb0042147a20 */ /* 0x000fe40000410000 */
[----:B------:R-:W-:Y:S02]  /*59f0*/  FMUL.FTZ R3, R67, c[0x0][0x2ec] ;  /* 0x0000bb0043037a20 */ /* 0x000fe40000410000 */
[----:B-----5:R-:W-:Y:S05]  /*5a00*/  FMUL.FTZ R46, R59, c[0x0][0x2ec] ;  /* 0x0000bb003b2e7a20 */ /* 0x020fea0000410000 */
[----:B------:R5:W1:Y:S01]  /*5a10*/  MUFU.TANH R131, R54 ;  /* 0x0000003600837308 */ /* 0x000a620000002400 */
[----:B--2---:R-:W-:Y:S09]  /*5a20*/  FMUL.FTZ R48, R58, c[0x0][0x2ec] ;  /* 0x0000bb003a307a20 */ /* 0x004ff20000410000 */
[----:B------:R-:W2:Y:S01]  /*5a30*/  MUFU.TANH R16, R16 ;  /* 0x0000001000107308 */ /* 0x000ea20000002400 */
[----:B---3--:R-:W-:Y:S09]  /*5a40*/  FMUL.FTZ R49, R57, c[0x0][0x2ec] ;  /* 0x0000bb0039317a20 */ /* 0x008ff20000410000 */
[----:B------:R-:W3:Y:S01]  /*5a50*/  MUFU.TANH R19, R19 ;  /* 0x0000001300137308 */ /* 0x000ee20000002400 */
[----:B-----5:R-:W-:Y:S09]  /*5a60*/  FMUL.FTZ R54, R55, c[0x0][0x2ec] ;  /* 0x0000bb0037367a20 */ /* 0x020ff20000410000 */
        /* <DEDUP_REMOVED lines=16> */
[----:B------:R1:W1:Y:S10]  /*5b70*/  MUFU.TANH R138, R50 ;  /* 0x00000032008a7308 */ /* 0x0002740000002400 */
[----:B------:R-:W1:Y:S10]  /*5b80*/  MUFU.TANH R36, R36 ;  /* 0x0000002400247308 */ /* 0x000e740000002400 */
        /* <DEDUP_REMOVED lines=21> */
[----:B------:R-:W-:-:S05]  /*5ce0*/  @P6 BRA `(.L_x_4125) ;  /* 0x000003b000006947 */ /* 0x000fca0003800000 */
[----:B------:R-:W-:Y:S01]  /*5cf0*/  IMAD.SHL.U32 R2, R125, 0x80, RZ ;  /* 0x000000807d027824 */ /* 0x000fe200078e00ff */
[----:B------:R-:W-:Y:S04]  /*5d00*/  IABS R0, c[0x0][0x2d0] ;  /* 0x0000b40000007a13 */ /* 0x000fe80000000000 */
[----:B------:R-:W2:Y:S01]  /*5d10*/  I2F.RP R14, R0 ;  /* 0x00000000000e7306 */ /* 0x000ea20000209400 */
[C---:B------:R-:W-:Y:S02]  /*5d20*/  IADD3 R9, R2.reuse, -0x80, RZ ;  /* 0xffffff8002097810 */ /* 0x040fe40007ffe0ff */
[----:B------:R-:W-:Y:S02]  /*5d30*/  IABS R7, R2 ;  /* 0x0000000200077213 */ /* 0x000fe40000000000 */
[----:B------:R-:W-:Y:S02]  /*5d40*/  IABS R5, R9 ;  /* 0x0000000900057213 */ /* 0x000fe40000000000 */
[----:B------:R-:W-:Y:S02]  /*5d50*/  LOP3.LUT R9, R9, c[0x0][0x2d0], RZ, 0x3c, !PT ;  /* 0x0000b40009097a12 */ /* 0x000fe400078e3cff */
[----:B------:R-:W-:Y:S02]  /*5d60*/  LOP3.LUT R2, R2, c[0x0][0x2d0], RZ, 0x3c, !PT ;  /* 0x0000b40002027a12 */ /* 0x000fe400078e3cff */
[----:B------:R-:W-:Y:S02]  /*5d70*/  ISETP.GE.AND P0, PT, R9, RZ, PT ;  /* 0x000000ff0900720c */ /* 0x000fe40003f06270 */
[----:B------:R-:W-:Y:S01]  /*5d80*/  ISETP.GE.AND P2, PT, R2, RZ, PT ;  /* 0x000000ff0200720c */ /* 0x000fe20003f46270 */
[----:B------:R-:W-:Y:S01]  /*5d90*/  IMAD.MOV.U32 R2, RZ, RZ, c[0x0][0x2d0] ;  /* 0x0000b400ff027624 */ /* 0x000fe200078e00ff */
        /* <DEDUP_REMOVED lines=34> */
[----:B------:R2:W3:Y:S02]  /*5fc0*/  LDG.E R4, [R4.64] ;  /* 0x0000000c04047981 */ /* 0x0004e4000c1e1900 */
[----:B------:R-:W-:Y:S05]  /*5fd0*/  IMAD R2, R0, R2, -0x80 ;  /* 0xffffff8000027424 */ /* 0x000fea00078e0202 */
[----:B------:R-:W-:Y:S05]  /*5fe0*/  SHF.R.S32.HI R0, RZ, 0x1f, R2 ;  /* 0x0000001fff007819 */ /* 0x000fea0000011402 */
[----:B------:R-:W-:Y:S04]  /*5ff0*/  IMAD R0, R0, c[0x0][0x198], RZ ;  /* 0x0000660000007a24 */ /* 0x000fe800078e02ff */
[C---:B------:R-:W-:Y:S01]  /*6000*/  IMAD R0, R2.reuse, c[0x0][0x19c], R0 ;  /* 0x0000670002007a24 */ /* 0x040fe200078e0200 */
[----:B--2---:R2:W3:Y:S02]  /*6010*/  LDG.E R5, [R6.64] ;  /* 0x0000000c06057981 */ /* 0x0044e4000c1e1900 */
        /* <DEDUP_REMOVED lines=8> */
.L_x_4125:
        /* <DEDUP_REMOVED lines=15> */
[----:B------:R-:W-:Y:S05]  /*6190*/  IADD3.X R5, R7, UR7, RZ, P0, !PT ;  /* 0x0000000707057c10 */ /* 0x000fea00087fe4ff */
[----:B------:R2:W-:Y:S04]  /*61a0*/  LDGSTS.E.BYPASS.LTC128B.128 [R116+0x2800], [R4.64] ;  /* 0x0280000004747fae */ /* 0x0005e8000b901d4c */
[----:B------:R-:W0:Y:S02]  /*61b0*/  LDGDEPBAR ;  /* 0x00000000000079af */ /* 0x000e240000000000 */
.L_x_4124:
        /* <DEDUP_REMOVED lines=79> */
[----:B------:R-:W-:Y:S02]  /*66b0*/  FADD.FTZ R21, -R0, R84 ;  /* 0x0000005400157221 */ /* 0x000fe40000010100 */
[----:B------:R-:W1:Y:S01]  /*66c0*/  MUFU.EX2 R22, R4 ;  /* 0x0000000400167308 */ /* 0x000e620000000800 */
[--C-:B------:R-:W-:Y:S02]  /*66d0*/  FFMA.FTZ R84, R12, c[0x0][0x23c], -R45.reuse ;  /* 0x00008f000c547a23 */ /* 0x100fe4000001082d */
[----:B------:R-:W2:Y:S01]  /*66e0*/  LDSM.16.MT88.4 R12, [R106+0x3000] ;  /* 0x003000006a0c783b */ /* 0x000ea20000004200 */
[----:B------:R-:W-:Y:S02]  /*66f0*/  FMUL.FTZ R40, R0, c[0x0][0x23c] ;  /* 0x00008f0000287a20 */ /* 0x000fe40000410000 */
[----:B------:R-:W-:Y:S02]  /*6700*/  FMUL.FTZ R21, R21, c[0x0][0x23c] ;  /* 0x00008f0015157a20 */ /* 0x000fe40000410000 */
[--C-:B------:R-:W-:Y:S01]  /*6710*/  FFMA.FTZ R60, R17, c[0x0][0x23c], -R45.reuse ;  /* 0x00008f00113c7a23 */ /* 0x100fe2000001082d */
[----:B------:R-:W-:Y:S01]  /*6720*/  FSEL R40, R40, RZ, P0 ;  /* 0x000000ff28287208 */ /* 0x000fe20000000000 */
[----:B------:R-:W-:Y:S01]  /*6730*/  MUFU.EX2 R84, R84 ;  /* 0x0000005400547308 */ /* 0x000fe20000000800 */
[--C-:B------:R-:W-:Y:S01]  /*6740*/  FFMA.FTZ R59, R18, c[0x0][0x23c], -R45.reuse ;  /* 0x00008f00123b7a23 */ /* 0x100fe2000001082d */
[----:B------:R-:W-:Y:S01]  /*6750*/  ISETP.GT.AND P0, PT, R125, RZ, PT ;  /* 0x000000ff7d00720c */ /* 0x000fe20003f04270 */
[--C-:B------:R-:W-:Y:S02]  /*6760*/  FFMA.FTZ R139, R139, c[0x0][0x23c], -R45.reuse ;  /* 0x00008f008b8b7a23 */ /* 0x100fe4000001082d */
[--C-:B------:R-:W-:Y:S02]  /*6770*/  FFMA.FTZ R93, R39, c[0x0][0x23c], -R40.reuse ;  /* 0x00008f00275d7a23 */ /* 0x100fe40000010828 */
[--C-:B------:R-:W-:Y:S02]  /*6780*/  FFMA.FTZ R62, R16, c[0x0][0x23c], -R40.reuse ;  /* 0x00008f00103e7a23 */ /* 0x100fe40000010828 */
[--C-:B------:R-:W-:Y:S01]  /*6790*/  FFMA.FTZ R56, R19, c[0x0][0x23c], -R40.reuse ;  /* 0x00008f0013387a23 */ /* 0x100fe20000010828 */
[----:B------:R-:W3:Y:S01]  /*67a0*/  MUFU.EX2 R21, R21 ;  /* 0x0000001500157308 */ /* 0x000ee20000000800 */
[--C-:B------:R-:W-:Y:S02]  /*67b0*/  FFMA.FTZ R64, R96, c[0x0][0x23c], -R45.reuse ;  /* 0x00008f0060407a23 */ /* 0x100fe4000001082d */
[--C-:B------:R-:W-:Y:S02]  /*67c0*/  FFMA.FTZ R96, R140, c[0x0][0x23c], -R45.reuse ;  /* 0x00008f008c607a23 */ /* 0x100fe4000001082d */
[C---:B-1----:R-:W-:Y:S02]  /*67d0*/  FMUL.FTZ R8, R22.reuse, R76 ;  /* 0x0000004c16087220 */ /* 0x042fe40000410000 */
[C---:B------:R-:W-:Y:S02]  /*67e0*/  FMUL.FTZ R9, R22.reuse, R77 ;  /* 0x0000004d16097220 */ /* 0x040fe40000410000 */
[----:B------:R-:W-:Y:S01]  /*67f0*/  FMUL.FTZ R4, R22, R80 ;  /* 0x0000005016047220 */ /* 0x000fe20000410000 */
[----:B------:R-:W-:Y:S01]  /*6800*/  MUFU.EX2 R64, R64 ;  /* 0x0000004000407308 */ /* 0x000fe20000000800 */
[--C-:B------:R-:W-:Y:S02]  /*6810*/  FFMA.FTZ R80, R34, c[0x0][0x23c], -R40.reuse ;  /* 0x00008f0022507a23 */ /* 0x100fe40000010828 */
[----:B------:R-:W-:Y:S02]  /*6820*/  FMUL.FTZ R5, R22, R81 ;  /* 0x0000005116057220 */ /* 0x000fe40000410000 */
[--C-:B------:R-:W-:Y:S02]  /*6830*/  FFMA.FTZ R81, R32, c[0x0][0x23c], -R45.reuse ;  /* 0x00008f0020517a23 */ /* 0x100fe4000001082d */
[C---:B------:R-:W-:Y:S02]  /*6840*/  FMUL.FTZ R16, R22.reuse, R68 ;  /* 0x0000004416107220 */ /* 0x040fe40000410000 */
[----:B------:R-:W-:Y:S01]  /*6850*/  FMUL.FTZ R17, R22, R69 ;  /* 0x0000004516117220 */ /* 0x000fe20000410000 */
[----:B------:R-:W-:Y:S01]  /*6860*/  MUFU.EX2 R60, R60 ;  /* 0x0000003c003c7308 */ /* 0x000fe20000000800 */
[--C-:B------:R-:W-:Y:S02]  /*6870*/  FFMA.FTZ R68, R90, c[0x0][0x23c], -R45.reuse ;  /* 0x00008f005a447a23 */ /* 0x100fe4000001082d */
[--C-:B------:R-:W-:Y:S02]  /*6880*/  FFMA.FTZ R90, R35, c[0x0][0x23c], -R40.reuse ;  /* 0x00008f00235a7a23 */ /* 0x100fe40000010828 */
[C---:B---3--:R-:W-:Y:S02]  /*6890*/  FMUL.FTZ R10, R21.reuse, R78 ;  /* 0x0000004e150a7220 */ /* 0x048fe40000410000 */
[C---:B------:R-:W-:Y:S02]  /*68a0*/  FMUL.FTZ R11, R21.reuse, R79 ;  /* 0x0000004f150b7220 */ /* 0x040fe40000410000 */
[----:B------:R-:W-:Y:S01]  /*68b0*/  LDSM.16.MT88.4 R76, [R106+0x4c00] ;  /* 0x004c00006a4c783b */ /* 0x000fe20000004200 */
[----:B------:R-:W-:Y:S01]  /*68c0*/  MUFU.EX2 R62, R62 ;  /* 0x0000003e003e7308 */ /* 0x000fe20000000800 */
[----:B------:R-:W-:Y:S02]  /*68d0*/  FMUL.FTZ R7, R21, R83 ;  /* 0x0000005315077220 */ /* 0x000fe40000410000 */
[--C-:B------:R-:W-:Y:S02]  /*68e0*/  FFMA.FTZ R83, R33, c[0x0][0x23c], -R45.reuse ;  /* 0x00008f0021537a23 */ /* 0x100fe4000001082d */
[C---:B------:R-:W-:Y:S02]  /*68f0*/  FMUL.FTZ R18, R21.reuse, R70 ;  /* 0x0000004615127220 */ /* 0x040fe40000410000 */
[----:B------:R-:W-:Y:S01]  /*6900*/  LDSM.16.MT88.4 R32, [R105+0x3800] ;  /* 0x003800006920783b */ /* 0x000fe20000004200 */
[--C-:B------:R-:W-:Y:S02]  /*6910*/  FFMA.FTZ R70, R38, c[0x0][0x23c], -R45.reuse ;  /* 0x00008f0026467a23 */ /* 0x100fe4000001082d */
[----:B------:R-:W-:Y:S01]  /*6920*/  MUFU.EX2 R56, R56 ;  /* 0x0000003800387308 */ /* 0x000fe20000000800 */
[C---:B------:R-:W-:Y:S02]  /*6930*/  FMUL.FTZ R19, R21.reuse, R71 ;  /* 0x0000004715137220 */ /* 0x040fe40000410000 */
[----:B------:R-:W-:Y:S02]  /*6940*/  FMUL.FTZ R6, R21, R82 ;  /* 0x0000005215067220 */ /* 0x000fe40000410000 */
        /* <DEDUP_REMOVED lines=45> */
[--C-:B------:R-:W-:Y:S03]  /*6c20*/  FFMA.FTZ R42, R42, c[0x0][0x23c], -R40.reuse ;  /* 0x00008f002a2a7a23 */ /* 0x100fe60000010828 */
[----:B------:R-:W3:Y:S01]  /*6c30*/  MUFU.EX2 R66, R66 ;  /* 0x0000004200427308 */ /* 0x000ee20000000800 */
[----:B-1----:R-:W-:Y:S09]  /*6c40*/  F2FP.BF16.PACK_AB R26, R98, R159 ;  /* 0x0000009f621a723e */ /* 0x002ff200000010ff */
[----:B------:R-:W1:Y:S10]  /*6c50*/  MUFU.EX2 R85, R85 ;  /* 0x0000005500557308 */ /* 0x000e740000000800 */
[----:B------:R-:W-:Y:S01]  /*6c60*/  MUFU.EX2 R92, R92 ;  /* 0x0000005c005c7308 */ /* 0x000fe20000000800 */
[----:B---3--:R-:W-:Y:S09]  /*6c70*/  F2FP.BF16.PACK_AB R27, R66, R99 ;  /* 0x00000063421b723e */ /* 0x008ff200000010ff */
[----:B------:R-:W3:Y:S01]  /*6c80*/  MUFU.EX2 R50, R50 ;  /* 0x0000003200327308 */ /* 0x000ee20000000800 */
[C---:B--2---:R-:W-:Y:S07]  /*6c90*/  HMMA.16816.F32.BF16 R4, R24.reuse, R12, R4 ;  /* 0x0000000c1804723c */ /* 0x044fee0000041804 */
[C---:B------:R-:W-:Y:S01]  /*6ca0*/  FMUL.FTZ R12, R22.reuse, R72 ;  /* 0x00000048160c7220 */ /* 0x040fe20000410000 */
[C---:B------:R-:W-:Y:S01]  /*6cb0*/  HMMA.16816.F32.BF16 R8, R24.reuse, R14, R8 ;  /* 0x0000000e1808723c */ /* 0x040fe20000041808 */
[----:B------:R-:W-:Y:S03]  /*6cc0*/  MUFU.EX2 R53, R53 ;  /* 0x0000003500357308 */ /* 0x000fe60000000800 */
[----:B------:R-:W-:Y:S02]  /*6cd0*/  FMUL.FTZ R13, R22, R73 ;  /* 0x00000049160d7220 */ /* 0x000fe40000410000 */
[----:B------:R-:W-:Y:S02]  /*6ce0*/  FFMA.FTZ R73, R129, c[0x0][0x23c], -R45 ;  /* 0x00008f0081497a23 */ /* 0x000fe4000001082d */
[C---:B------:R-:W-:Y:S03]  /*6cf0*/  FMUL.FTZ R14, R21.reuse, R74 ;  /* 0x0000004a150e7220 */ /* 0x040fe60000410000 */
[----:B------:R-:W2:Y:S01]  /*6d00*/  MUFU.EX2 R52, R52 ;  /* 0x0000003400347308 */ /* 0x000ea20000000800 */
[----:B------:R-:W-:Y:S02]  /*6d10*/  FMUL.FTZ R15, R21, R75 ;  /* 0x0000004b150f7220 */ /* 0x000fe40000410000 */
[--C-:B------:R-:W-:Y:S02]  /*6d20*/  FFMA.FTZ R75, R37, c[0x0][0x23c], -R40.reuse ;  /* 0x00008f00254b7a23 */ /* 0x100fe40000010828 */
[----:B------:R-:W-:Y:S02]  /*6d30*/  FFMA.FTZ R21, R21, R126, R95 ;  /* 0x0000007e15157223 */ /* 0x000fe4000001005f */
[----:B------:R-:W-:Y:S01]  /*6d40*/  FFMA.FTZ R126, R36, c[0x0][0x23c], -R40 ;  /* 0x00008f00247e7a23 */ /* 0x000fe20000010828 */
[C---:B------:R-:W-:Y:S01]  /*6d50*/  HMMA.16816.F32.BF16 R12, R24.reuse, R28, R12 ;  /* 0x0000001c180c723c */ /* 0x040fe2000004180c */
[----:B------:R-:W-:Y:S01]  /*6d60*/  LDSM.16.MT88.4 R36, [R105+0x3c00] ;  /* 0x003c00006924783b */ /* 0x000fe20000004200 */
[----:B------:R-:W-:Y:S01]  /*6d70*/  MUFU.EX2 R58, R58 ;  /* 0x0000003a003a7308 */ /* 0x000fe20000000800 */
[--C-:B------:R-:W-:Y:S02]  /*6d80*/  FFMA.FTZ R74, R133, c[0x0][0x23c], -R45.reuse ;  /* 0x00008f00854a7a23 */ /* 0x100fe4000001082d */
[----:B------:R-:W-:Y:S02]  /*6d90*/  FFMA.FTZ R22, R22, R127, R64 ;  /* 0x0000007f16167223 */ /* 0x000fe40000010040 */
[----:B------:R-:W-:Y:S01]  /*6da0*/  FFMA.FTZ R72, R150, c[0x0][0x23c], -R40 ;  /* 0x00008f0096487a23 */ /* 0x000fe20000010828 */
[----:B------:R-:W-:Y:S01]  /*6db0*/  HMMA.16816.F32.BF16 R16, R24, R30, R16 ;  /* 0x0000001e1810723c */ /* 0x000fe20000041810 */
[----:B------:R-:W4:Y:S03]  /*6dc0*/  LDSM.16.MT88.4 R28, [R106+0x3400] ;  /* 0x003400006a1c783b */ /* 0x000f260000004200 */
[----:B------:R-:W5:Y:S01]  /*6dd0*/  MUFU.EX2 R57, R57 ;  /* 0x0000003900397308 */ /* 0x000f620000000800 */
[----:B------:R-:W-:Y:S02]  /*6de0*/  FADD.FTZ R22, R94, R22 ;  /* 0x000000165e167221 */ /* 0x000fe40000010000 */
[----:B-1----:R-:W-:Y:S01]  /*6df0*/  F2FP.BF16.PACK_AB R24, R84, R85 ;  /* 0x000000555418723e */ /* 0x002fe200000010ff */
[----:B------:R-:W-:Y:S01]  /*6e00*/  FFMA.FTZ R94, R147, c[0x0][0x23c], -R45 ;  /* 0x00008f00935e7a23 */ /* 0x000fe2000001082d */
[----:B---3--:R-:W-:Y:S03]  /*6e10*/  F2FP.BF16.PACK_AB R25, R50, R92 ;  /* 0x0000005c3219723e */ /* 0x008fe600000010ff */
[----:B--2---:R-:W-:Y:S01]  /*6e20*/  F2FP.BF16.PACK_AB R26, R52, R53 ;  /* 0x00000035341a723e */ /* 0x004fe200000010ff */
[----:B------:R-:W-:Y:S01]  /*6e30*/  FADD.FTZ R21, R158, R21 ;  /* 0x000000159e157221 */ /* 0x000fe20000010000 */
[----:B------:R-:W1:Y:S01]  /*6e40*/  MUFU.EX2 R61, R61 ;  /* 0x0000003d003d7308 */ /* 0x000e620000000800 */
[----:B------:R-:W-:Y:S02]  /*6e50*/  FADD.FTZ R22, R159, R22 ;  /* 0x000000169f167221 */ /* 0x000fe40000010000 */
[----:B------:R-:W-:Y:S02]  /*6e60*/  FADD.FTZ R99, R99, R21 ;  /* 0x0000001563637221 */ /* 0x000fe40000010000 */
[----:B------:R-:W-:Y:S02]  /*6e70*/  FADD.FTZ R21, R98, R22 ;  /* 0x0000001662157221 */ /* 0x000fe40000010000 */
[----:B------:R-:W-:Y:S02]  /*6e80*/  FADD.FTZ R99, R66, R99 ;  /* 0x0000006342637221 */ /* 0x000fe40000010000 */
[--C-:B------:R-:W-:Y:S01]  /*6e90*/  FFMA.FTZ R127, R89, c[0x0][0x23c], -R45.reuse ;  /* 0x00008f00597f7a23 */ /* 0x100fe2000001082d */
[----:B------:R-:W2:Y:S01]  /*6ea0*/  MUFU.EX2 R51, R51 ;  /* 0x0000003300337308 */ /* 0x000ea20000000800 */
[----:B------:R-:W-:Y:S02]  /*6eb0*/  FFMA.FTZ R89, R130, c[0x0][0x23c], -R45 ;  /* 0x00008f0082597a23 */ /* 0x000fe4000001082d */
[----:B------:R-:W-:Y:S01]  /*6ec0*/  FADD.FTZ R21, R85, R21 ;  /* 0x0000001555157221 */ /* 0x000fe20000010000 */
[----:B-----5:R-:W-:Y:S01]  /*6ed0*/  F2FP.BF16.PACK_AB R27, R57, R58 ;  /* 0x0000003a391b723e */ /* 0x020fe200000010ff */
[----:B------:R-:W-:Y:S01]  /*6ee0*/  FADD.FTZ R92, R92, R99 ;  /* 0x000000635c5c7221 */ /* 0x000fe20000010000 */
[----:B------:R-:W-:Y:S01]  /*6ef0*/  MOV R85, R2 ;  /* 0x0000000200557202 */ /* 0x000fe20000000f00 */
[----:B------:R-:W-:Y:S02]  /*6f00*/  FADD.FTZ R84, R84, R21 ;  /* 0x0000001554547221 */ /* 0x000fe40000010000 */
[----:B------:R-:W-:Y:S01]  /*6f10*/  FADD.FTZ R92, R50, R92 ;  /* 0x0000005c325c7221 */ /* 0x000fe20000010000 */
[----:B------:R-:W-:Y:S01]  /*6f20*/  MUFU.EX2 R55, R55 ;  /* 0x0000003700377308 */ /* 0x000fe20000000800 */
[----:B------:R-:W-:Y:S02]  /*6f30*/  FADD.FTZ R84, R53, R84 ;  /* 0x0000005435547221 */ /* 0x000fe40000010000 */
[----:B------:R-:W-:Y:S02]  /*6f40*/  FADD.FTZ R58, R58, R92 ;  /* 0x0000005c3a3a7221 */ /* 0x000fe40000010000 */
[----:B------:R-:W-:Y:S01]  /*6f50*/  FADD.FTZ R52, R52, R84 ;  /* 0x0000005434347221 */ /* 0x000fe20000010000 */
[----:B------:R-:W-:Y:S01]  /*6f60*/  MOV R84, R0 ;  /* 0x0000000000547202 */ /* 0x000fe20000000f00 */
[C---:B----4-:R-:W-:Y:S03]  /*6f70*/  HMMA.16816.F32.BF16 R4, R24.reuse, R28, R4 ;  /* 0x0000001c1804723c */ /* 0x050fe60000041804 */
[----:B------:R-:W3:Y:S01]  /*6f80*/  MUFU.EX2 R63, R63 ;  /* 0x0000003f003f7308 */ /* 0x000ee20000000800 */
[----:B------:R-:W-:Y:S02]  /*6f90*/  FADD.FTZ R58, R57, R58 ;  /* 0x0000003a393a7221 */ /* 0x000fe40000010000 */
[----:B-1----:R-:W-:Y:S02]  /*6fa0*/  FADD.FTZ R52, R61, R52 ;  /* 0x000000343d347221 */ /* 0x002fe40000010000 */
[C---:B------:R-:W-:Y:S01]  /*6fb0*/  HMMA.16816.F32.BF16 R8, R24.reuse, R30, R8 ;  /* 0x0000001e1808723c */ /* 0x040fe20000041808 */
[----:B------:R-:W1:Y:S03]  /*6fc0*/  LDSM.16.MT88.4 R28, [R105+0x3400] ;  /* 0x00340000691c783b */ /* 0x000e660000004200 */
[C---:B------:R-:W-:Y:S01]  /*6fd0*/  FADD.FTZ R52, R60.reuse, R52 ;  /* 0x000000343c347221 */ /* 0x040fe20000010000 */
[----:B------:R-:W-:Y:S01]  /*6fe0*/  MUFU.EX2 R74, R74 ;  /* 0x0000004a004a7308 */ /* 0x000fe20000000800 */
[--C-:B------:R-:W-:Y:S02]  /*6ff0*/  FFMA.FTZ R50, R23, c[0x0][0x23c], -R45.reuse ;  /* 0x00008f0017327a23 */ /* 0x100fe4000001082d */
[----:B------:R-:W-:Y:S07]  /*7000*/  FFMA.FTZ R45, R41, c[0x0][0x23c], -R45 ;  /* 0x00008f00292d7a23 */ /* 0x000fee000001082d */
[----:B------:R-:W-:Y:S10]  /*7010*/  MUFU.EX2 R68, R68 ;  /* 0x0000004400447308 */ /* 0x000ff40000000800 */
[----:B------:R-:W4:Y:S10]  /*7020*/  MUFU.EX2 R69, R69 ;  /* 0x0000004500457308 */ /* 0x000f340000000800 */
[----:B------:R-:W5:Y:S01]  /*7030*/  MUFU.EX2 R71, R71 ;  /* 0x0000004700477308 */ /* 0x000f620000000800 */
[C---:B-1----:R-:W-:Y:S09]  /*7040*/  HMMA.16816.F32.BF16 R12, R24.reuse, R28, R12 ;  /* 0x0000001c180c723c */ /* 0x042ff2000004180c */
[----:B------:R-:W-:Y:S01]  /*7050*/  MUFU.EX2 R73, R73 ;  /* 0x0000004900497308 */ /* 0x000fe20000000800 */
[----:B------:R-:W-:Y:S01]  /*7060*/  HMMA.16816.F32.BF16 R16, R24, R30, R16 ;  /* 0x0000001e1810723c */ /* 0x000fe20000041810 */
[----:B------:R-:W1:Y:S08]  /*7070*/  LDSM.16.MT88.4 R28, [R106+0x3800] ;  /* 0x003800006a1c783b */ /* 0x000e700000004200 */
[----:B------:R-:W1:Y:S03]  /*7080*/  MUFU.EX2 R64, R136 ;  /* 0x0000008800407308 */ /* 0x000e660000000800 */
[----:B------:R-:W-:Y:S02]  /*7090*/  F2FP.BF16.PACK_AB R24, R60, R61 ;  /* 0x0000003d3c18723e */ /* 0x000fe400000010ff */
[----:B------:R-:W-:Y:S02]  /*70a0*/  F2FP.BF16.PACK_AB R25, R56, R62 ;  /* 0x0000003e3819723e */ /* 0x000fe400000010ff */
[----:B--2---:R-:W-:Y:S01]  /*70b0*/  F2FP.BF16.PACK_AB R26, R51, R59 ;  /* 0x0000003b331a723e */ /* 0x004fe200000010ff */
[----:B------:R-:W-:Y:S01]  /*70c0*/  FADD.FTZ R62, R62, R58 ;  /* 0x0000003a3e3e7221 */ /* 0x000fe20000010000 */
[----:B---3--:R-:W-:Y:S01]  /*70d0*/  F2FP.BF16.PACK_AB R27, R63, R55 ;  /* 0x000000373f1b723e */ /* 0x008fe200000010ff */
[----:B------:R-:W-:Y:S01]  /*70e0*/  FADD.FTZ R59, R59, R52 ;  /* 0x000000343b3b7221 */ /* 0x000fe20000010000 */
[----:B------:R-:W-:Y:S01]  /*70f0*/  MUFU.EX2 R65, R65 ;  /* 0x0000004100417308 */ /* 0x000fe20000000800 */
[----:B------:R-:W-:Y:S02]  /*7100*/  FADD.FTZ R62, R56, R62 ;  /* 0x0000003e383e7221 */ /* 0x000fe40000010000 */
[----:B------:R-:W-:Y:S02]  /*7110*/  FADD.FTZ R59, R51, R59 ;  /* 0x0000003b333b7221 */ /* 0x000fe40000010000 */
[----:B------:R-:W-:Y:S04]  /*7120*/  FADD.FTZ R62, R55, R62 ;  /* 0x0000003e373e7221 */ /* 0x000fe80000010000 */
[----:B------:R-:W-:Y:S01]  /*7130*/  FADD.FTZ R63, R63, R62 ;  /* 0x0000003e3f3f7221 */ /* 0x000fe20000010000 */
[----:B------:R-:W2:Y:S03]  /*7140*/  MUFU.EX2 R80, R80 ;  /* 0x0000005000507308 */ /* 0x000ea60000000800 */
[----:B----4-:R-:W-:Y:S07]  /*7150*/  FADD.FTZ R63, R69, R63 ;  /* 0x0000003f453f7221 */ /* 0x010fee0000010000 */
[----:B------:R-:W3:Y:S01]  /*7160*/  MUFU.EX2 R81, R81 ;  /* 0x0000005100517308 */ /* 0x000ee20000000800 */
[C---:B-1----:R-:W-:Y:S09]  /*7170*/  HMMA.16816.F32.BF16 R4, R24.reuse, R28, R4 ;  /* 0x0000001c1804723c */ /* 0x042ff20000041804 */
[----:B------:R-:W1:Y:S01]  /*7180*/  MUFU.EX2 R83, R83 ;  /* 0x0000005300537308 */ /* 0x000e620000000800 */
[C---:B------:R-:W-:Y:S01]  /*7190*/  HMMA.16816.F32.BF16 R8, R24.reuse, R30, R8 ;  /* 0x0000001e1808723c */ /* 0x040fe20000041808 */
[----:B------:R-:W4:Y:S08]  /*71a0*/  LDSM.16.MT88.4 R28, [R106+0x3c00] ;  /* 0x003c00006a1c783b */ /* 0x000f300000004200 */
[----:B------:R-:W-:Y:S01]  /*71b0*/  MUFU.EX2 R90, R90 ;  /* 0x0000005a005a7308 */ /* 0x000fe20000000800 */
[C---:B------:R-:W-:Y:S08]  /*71c0*/  HMMA.16816.F32.BF16 R12, R24.reuse, R32, R12 ;  /* 0x00000020180c723c */ /* 0x040ff0000004180c */
[----:B------:R-:W-:Y:S01]  /*71d0*/  HMMA.16816.F32.BF16 R16, R24, R34, R16 ;  /* 0x000000221810723c */ /* 0x000fe20000041810 */
[----:B------:R-:W1:Y:S01]  /*71e0*/  MUFU.EX2 R75, R75 ;  /* 0x0000004b004b7308 */ /* 0x000e620000000800 */
[----:B------:R-:W1:Y:S05]  /*71f0*/  LDSM.16.MT88.4 R32, [R106+0x4000] ;  /* 0x004000006a20783b */ /* 0x000e6a0000004200 */
[----:B------:R-:W-:Y:S01]  /*7200*/  F2FP.BF16.PACK_AB R24, R68, R74 ;  /* 0x0000004a4418723e */ /* 0x000fe200000010ff */
[----:B------:R-:W-:Y:S01]  /*7210*/  FADD.FTZ R74, R74, R59 ;  /* 0x0000003b4a4a7221 */ /* 0x000fe20000010000 */
[C---:B-----5:R-:W-:Y:S02]  /*7220*/  F2FP.BF16.PACK_AB R25, R71.reuse, R69 ;  /* 0x000000454719723e */ /* 0x060fe400000010ff */
[----:B------:R-:W-:Y:S01]  /*7230*/  MUFU.EX2 R70, R70 ;  /* 0x0000004600467308 */ /* 0x000fe20000000800 */
[----:B------:R-:W-:Y:S01]  /*7240*/  F2FP.BF16.PACK_AB R26, R64, R73 ;  /* 0x00000049401a723e */ /* 0x000fe200000010ff */
[----:B------:R-:W-:Y:S01]  /*7250*/  FADD.FTZ R74, R68, R74 ;  /* 0x0000004a444a7221 */ /* 0x000fe20000010000 */
[----:B--2---:R-:W-:Y:S01]  /*7260*/  F2FP.BF16.PACK_AB R27, R80, R65 ;  /* 0x00000041501b723e */ /* 0x004fe200000010ff */
[----:B------:R-:W-:Y:S02]  /*7270*/  FADD.FTZ R71, R71, R63 ;  /* 0x0000003f47477221 */ /* 0x000fe40000010000 */
[----:B------:R-:W-:Y:S02]  /*7280*/  FADD.FTZ R73, R73, R74 ;  /* 0x0000004a49497221 */ /* 0x000fe40000010000 */
[----:B------:R-:W-:Y:S02]  /*7290*/  FADD.FTZ R71, R65, R71 ;  /* 0x0000004741477221 */ /* 0x000fe40000010000 */
[----:B------:R-:W2:Y:S01]  /*72a0*/  MUFU.EX2 R67, R67 ;  /* 0x0000004300437308 */ /* 0x000ea20000000800 */
[----:B------:R-:W-:Y:S02]  /*72b0*/  FADD.FTZ R73, R64, R73 ;  /* 0x0000004940497221 */ /* 0x000fe40000010000 */
[----:B------:R-:W-:Y:S01]  /*72c0*/  FADD.FTZ R71, R80, R71 ;  /* 0x0000004750477221 */ /* 0x000fe20000010000 */
[C---:B----4-:R-:W-:Y:S03]  /*72d0*/  HMMA.16816.F32.BF16 R4, R24.reuse, R28, R4 ;  /* 0x0000001c1804723c */ /* 0x050fe60000041804 */
[----:B---3--:R-:W-:Y:S03]  /*72e0*/  FADD.FTZ R73, R81, R73 ;  /* 0x0000004951497221 */ /* 0x008fe60000010000 */
[----:B------:R-:W-:Y:S02]  /*72f0*/  MUFU.EX2 R72, R72 ;  /* 0x0000004800487308 */ /* 0x000fe40000000800 */
[C---:B------:R-:W-:Y:S01]  /*7300*/  HMMA.16816.F32.BF16 R8, R24.reuse, R30, R8 ;  /* 0x0000001e1808723c */ /* 0x040fe20000041808 */
[----:B------:R-:W3:Y:S07]  /*7310*/  LDSM.16.MT88.4 R28, [R105+0x4000] ;  /* 0x00400000691c783b */ /* 0x000eee0000004200 */
[----:B------:R-:W4:Y:S01]  /*7320*/  MUFU.EX2 R82, R82 ;  /* 0x0000005200527308 */ /* 0x000f220000000800 */
[C---:B------:R-:W-:Y:S08]  /*7330*/  HMMA.16816.F32.BF16 R12, R24.reuse, R36, R12 ;  /* 0x00000024180c723c */ /* 0x040ff0000004180c */
[----:B------:R-:W-:Y:S01]  /*7340*/  HMMA.16816.F32.BF16 R16, R24, R38, R16 ;  /* 0x000000261810723c */ /* 0x000fe20000041810 */
[----:B------:R-:W-:Y:S01]  /*7350*/  MUFU.EX2 R96, R96 ;  /* 0x0000006000607308 */ /* 0x000fe20000000800 */
[----:B------:R-:W5:Y:S05]  /*7360*/  LDSM.16.MT88.4 R36, [R106+0x4400] ;  /* 0x004400006a24783b */ /* 0x000f6a0000004200 */
[C---:B-1----:R-:W-:Y:S01]  /*7370*/  F2FP.BF16.PACK_AB R24, R83.reuse, R81 ;  /* 0x000000515318723e */ /* 0x042fe200000010ff */
[----:B------:R-:W-:Y:S01]  /*7380*/  FADD.FTZ R83, R83, R73 ;  /* 0x0000004953537221 */ /* 0x000fe20000010000 */
[----:B------:R-:W-:Y:S02]  /*7390*/  F2FP.BF16.PACK_AB R25, R75, R90 ;  /* 0x0000005a4b19723e */ /* 0x000fe400000010ff */
[----:B------:R-:W1:Y:S01]  /*73a0*/  MUFU.EX2 R91, R91 ;  /* 0x0000005b005b7308 */ /* 0x000e620000000800 */
[----:B--2---:R-:W-:Y:S01]  /*73b0*/  F2FP.BF16.PACK_AB R26, R67, R70 ;  /* 0x00000046431a723e */ /* 0x004fe200000010ff */
[----:B------:R-:W-:Y:S01]  /*73c0*/  FADD.FTZ R90, R90, R71 ;  /* 0x000000475a5a7221 */ /* 0x000fe20000010000 */
[----:B----4-:R-:W-:Y:S01]  /*73d0*/  F2FP.BF16.PACK_AB R27, R82, R72 ;  /* 0x00000048521b723e */ /* 0x010fe200000010ff */
[----:B------:R-:W-:Y:S02]  /*73e0*/  FADD.FTZ R83, R70, R83 ;  /* 0x0000005346537221 */ /* 0x000fe40000010000 */
[----:B------:R-:W-:Y:S02]  /*73f0*/  FADD.FTZ R90, R75, R90 ;  /* 0x0000005a4b5a7221 */ /* 0x000fe40000010000 */
[----:B------:R-:W-:Y:S02]  /*7400*/  FADD.FTZ R83, R67, R83 ;  /* 0x0000005343537221 */ /* 0x000fe40000010000 */
[----:B------:R-:W-:Y:S01]  /*7410*/  MUFU.EX2 R97, R97 ;  /* 0x0000006100617308 */ /* 0x000fe20000000800 */
[C---:B------:R-:W-:Y:S03]  /*7420*/  HMMA.16816.F32.BF16 R4, R24.reuse, R32, R4 ;  /* 0x000000201804723c */ /* 0x040fe60000041804 */
[----:B------:R-:W-:Y:S04]  /*7430*/  FADD.FTZ R72, R72, R90 ;  /* 0x0000005a48487221 */ /* 0x000fe80000010000 */
[----:B------:R-:W-:Y:S01]  /*7440*/  FADD.FTZ R72, R82, R72 ;  /* 0x0000004852487221 */ /* 0x000fe20000010000 */
[C---:B------:R-:W-:Y:S01]  /*7450*/  HMMA.16816.F32.BF16 R8, R24.reuse, R34, R8 ;  /* 0x000000221808723c */ /* 0x040fe20000041808 */
[----:B------:R-:W2:Y:S01]  /*7460*/  MUFU.EX2 R93, R93 ;  /* 0x0000005d005d7308 */ /* 0x000ea20000000800 */
[----:B------:R-:W4:Y:S06]  /*7470*/  LDSM.16.MT88.4 R32, [R105+0x4400] ;  /* 0x004400006920783b */ /* 0x000f2c0000004200 */
        /* <DEDUP_REMOVED lines=13> */
[C---:B----4-:R-:W-:Y:S01]  /*7550*/  F2FP.BF16.PACK_AB R26, R94.reuse, R95 ;  /* 0x0000005f5e1a723e */ /* 0x050fe200000010ff */
        /* <DEDUP_REMOVED lines=11> */
[----:B------:R-:W4:Y:S06]  /*7610*/  LDSM.16.MT88.4 R36, [R105+0x4800] ;  /* 0x004800006924783b */ /* 0x000f2c0000004200 */
        /* <DEDUP_REMOVED lines=26> */
[C---:B------:R-:W-:Y:S08]  /*77c0*/  HMMA.16816.F32.BF16 R4, R20.reuse, R28, R4 ;  /* 0x0000001c1404723c */ /* 0x040ff00000041804 */
[C---:B------:R-:W-:Y:S01]  /*77d0*/  HMMA.16816.F32.BF16 R8, R20.reuse, R30, R8 ;  /* 0x0000001e1408723c */ /* 0x040fe20000041808 */
[----:B------:R-:W3:Y:S03]  /*77e0*/  MUFU.EX2 R42, R42 ;  /* 0x0000002a002a7308 */ /* 0x000ee60000000800 */
[C---:B-1----:R-:W-:Y:S01]  /*77f0*/  F2FP.BF16.PACK_AB R68, R47.reuse, R44 ;  /* 0x0000002c2f44723e */ /* 0x042fe200000010ff */
[----:B------:R-:W-:Y:S03]  /*7800*/  FADD.FTZ R44, R44, R88 ;  /* 0x000000582c2c7221 */ /* 0x000fe60000010000 */
[C---:B----4-:R-:W-:Y:S03]  /*7810*/  HMMA.16816.F32.BF16 R12, R20.reuse, R36, R12 ;  /* 0x00000024140c723c */ /* 0x050fe6000004180c */
        /* <DEDUP_REMOVED lines=20> */
.L_x_4122:
        /* <DEDUP_REMOVED lines=19> */
[CC--:B------:R-:W-:Y:S02]  /*7a90*/  LEA.HI R12, R4.reuse, R5.reuse, RZ, 0x2 ;  /* 0x00000005040c7211 */ /* 0x0c0fe400078f10ff */
[----:B------:R-:W-:Y:S02]  /*7aa0*/  SHF.R.S32.HI R9, RZ, 0x1f, R3 ;  /* 0x0000001fff097819 */ /* 0x000fe40000011403 */
[----:B------:R-:W-:-:S02]  /*7ab0*/  LEA.HI R4, R4, R5, RZ, 0x5 ;  /* 0x0000000504047211 */ /* 0x000fc400078f28ff */
[----:B------:R-:W-:Y:S02]  /*7ac0*/  LEA.HI R9, R9, R3, RZ, 0x3 ;  /* 0x0000000309097211 */ /* 0x000fe400078f18ff */
[----:B------:R-:W-:Y:S02]  /*7ad0*/  LOP3.LUT R12, R12, 0xfffffffc, RZ, 0xc0, !PT ;  /* 0xfffffffc0c0c7812 */ /* 0x000fe400078ec0ff */
[----:B------:R-:W-:Y:S01]  /*7ae0*/  LOP3.LUT R9, R9, 0xfffffff8, RZ, 0xc0, !PT ;  /* 0xfffffff809097812 */ /* 0x000fe200078ec0ff */
[----:B-1----:R-:W-:Y:S01]  /*7af0*/  FADD.FTZ R7, R127, R7 ;  /* 0x000000077f077221 */ /* 0x002fe20000010000 */
[----:B------:R-:W-:Y:S02]  /*7b00*/  SHF.R.S32.HI R8, RZ, 0x5, R4 ;  /* 0x00000005ff087819 */ /* 0x000fe40000011404 */
[----:B------:R-:W-:Y:S01]  /*7b10*/  IADD3 R12, -R12, R5, RZ ;  /* 0x000000050c0c7210 */ /* 0x000fe20007ffe1ff */
[----:B--2---:R-:W-:Y:S01]  /*7b20*/  FADD.FTZ R6, R126, R6 ;  /* 0x000000067e067221 */ /* 0x004fe20000010000 */
[----:B------:R-:W-:Y:S01]  /*7b30*/  FSETP.NE.FTZ.AND P3, PT, R7, RZ, PT ;  /* 0x000000ff0700720b */ /* 0x000fe20003f75000 */
[----:B------:R-:W-:Y:S01]  /*7b40*/  IMAD.IADD R9, R3, 0x1, -R9 ;  /* 0x0000000103097824 */ /* 0x000fe200078e0a09 */
[----:B------:R-:W-:Y:S01]  /*7b50*/  LOP3.LUT R18, R4, 0xffffffe0, RZ, 0xc0, !PT ;  /* 0xffffffe004127812 */ /* 0x000fe200078ec0ff */
[----:B------:R-:W-:Y:S01]  /*7b60*/  IMAD R8, R8, 0x100, R12 ;  /* 0x0000010008087824 */ /* 0x000fe200078e020c */
[----:B------:R-:W-:-:S02]  /*7b70*/  FSETP.NE.FTZ.AND P2, PT, R6, RZ, PT ;  /* 0x000000ff0600720b */ /* 0x000fc40003f55000 */
[----:B------:R-:W-:Y:S02]  /*7b80*/  LEA.HI R12, R9, R9, RZ, 0x1 ;  /* 0x00000009090c7211 */ /* 0x000fe400078f08ff */
[----:B------:R-:W-:Y:S02]  /*7b90*/  IADD3 R5, -R18, R5, RZ ;  /* 0x0000000512057210 */ /* 0x000fe40007ffe1ff */
[----:B------:R-:W-:Y:S02]  /*7ba0*/  SHF.R.S32.HI R13, RZ, 0x1, R12 ;  /* 0x00000001ff0d7819 */ /* 0x000fe4000001140c */
[----:B------:R-:W-:Y:S01]  /*7bb0*/  LOP3.LUT R12, R12, 0x3fffffe, RZ, 0xc0, !PT ;  /* 0x03fffffe0c0c7812 */ /* 0x000fe200078ec0ff */
[----:B------:R-:W1:Y:S01]  /*7bc0*/  @P3 MUFU.RCP R10, R7 ;  /* 0x00000007000a3308 */ /* 0x000e620000001000 */
[C---:B------:R-:W-:Y:S02]  /*7bd0*/  SHF.L.U32 R14, R13.reuse, 0x6, RZ ;  /* 0x000000060d0e7819 */ /* 0x040fe400000006ff */
[----:B------:R-:W-:Y:S01]  /*7be0*/  LOP3.LUT P0, RZ, R13, 0x2, RZ, 0xc0, !PT ;  /* 0x000000020dff7812 */ /* 0x000fe2000780c0ff */
[----:B------:R-:W-:Y:S01]  /*7bf0*/  IMAD.IADD R12, R9, 0x1, -R12 ;  /* 0x00000001090c7824 */ /* 0x000fe200078e0a0c */
[----:B------:R-:W-:-:S02]  /*7c00*/  LOP3.LUT R14, R14, 0xc0, RZ, 0xc0, !PT ;  /* 0x000000c00e0e7812 */ /* 0x000fc400078ec0ff */
[----:B------:R-:W-:Y:S01]  /*7c10*/  LOP3.LUT R9, R13, 0x1, RZ, 0xc0, !PT ;  /* 0x000000010d097812 */ /* 0x000fe200078ec0ff */
[----:B------:R-:W2:Y:S01]  /*7c20*/  @P2 MUFU.RCP R11, R6 ;  /* 0x00000006000b2308 */ /* 0x000ea20000001000 */
[----:B------:R-:W-:Y:S01]  /*7c30*/  IMAD R8, R12, 0x10, R8 ;  /* 0x000000100c087824 */ /* 0x000fe200078e0208 */
[----:B------:R-:W-:Y:S02]  /*7c40*/  LEA.HI R14, R14, R14, RZ, 0x1d ;  /* 0x0000000e0e0e7211 */ /* 0x000fe400078fe8ff */
[----:B------:R-:W-:Y:S02]  /*7c50*/  ISETP.NE.U32.AND P1, PT, R9, 0x1, PT ;  /* 0x000000010900780c */ /* 0x000fe40003f25070 */
[----:B------:R-:W-:Y:S01]  /*7c60*/  LEA R14, R8, R14, 0x1 ;  /* 0x0000000e080e7211 */ /* 0x000fe200078e08ff */
[----:B------:R-:W-:Y:S01]  /*7c70*/  IMAD.MOV.U32 R8, RZ, RZ, -0x10 ;  /* 0xfffffff0ff087424 */ /* 0x000fe200078e00ff */
[----:B------:R-:W3:Y:S01]  /*7c80*/  @P2 MUFU.LG2 R6, R6 ;  /* 0x0000000600062308 */ /* 0x000ee20000000c00 */
[----:B-1----:R-:W-:-:S02]  /*7c90*/  FMUL.FTZ R80, R10, R80 ;  /* 0x000000500a507220 */ /* 0x002fc40000410000 */
[----:B------:R-:W-:Y:S01]  /*7ca0*/  IMAD.SHL.U32 R14, R14, 0x2, RZ ;  /* 0x000000020e0e7824 */ /* 0x000fe200078e00ff */
[----:B------:R-:W-:Y:S01]  /*7cb0*/  SEL R8, R8, 0x10, !P1 ;  /* 0x0000001008087807 */ /* 0x000fe20004800000 */
[C---:B------:R-:W-:Y:S01]  /*7cc0*/  FMUL.FTZ R81, R10.reuse, R81 ;  /* 0x000000510a517220 */ /* 0x040fe20000410000 */
[----:B------:R-:W-:Y:S01]  /*7cd0*/  LOP3.LUT P1, RZ, R5, 0x3, RZ, 0xc0, !PT ;  /* 0x0000000305ff7812 */ /* 0x000fe2000782c0ff */
[----:B------:R-:W-:Y:S01]  /*7ce0*/  FMUL.FTZ R76, R10, R76 ;  /* 0x0000004c0a4c7220 */ /* 0x000fe20000410000 */
[----:B------:R-:W-:Y:S01]  /*7cf0*/  IADD3 R9, R14, 0x20, RZ ;  /* 0x000000200e097810 */ /* 0x000fe20007ffe0ff */
[----:B------:R-:W-:Y:S01]  /*7d00*/  FMUL.FTZ R77, R10, R77 ;  /* 0x0000004d0a4d7220 */ /* 0x000fe20000410000 */
        /* <DEDUP_REMOVED lines=9> */
[C---:B--2---:R-:W-:Y:S01]  /*7da0*/  FMUL.FTZ R83, R11.reuse, R83 ;  /* 0x000000530b537220 */ /* 0x044fe20000410000 */
[----:B------:R1:W-:Y:S01]  /*7db0*/  STS [R14], R80 ;  /* 0x000000500e007388 */ /* 0x0003e20000000800 */
[C---:B------:R-:W-:Y:S01]  /*7dc0*/  FMUL.FTZ R82, R11.reuse, R82 ;  /* 0x000000520b527220 */ /* 0x040fe20000410000 */
[----:B------:R-:W-:Y:S01]  /*7dd0*/  F2FP.BF16.PACK_AB R68, R10, R68 ;  /* 0x000000440a44723e */ /* 0x000fe200000010ff */
[C---:B------:R-:W-:Y:S01]  /*7de0*/  FMUL.FTZ R79, R11.reuse, R79 ;  /* 0x0000004f0b4f7220 */ /* 0x040fe20000410000 */
[----:B------:R-:W-:Y:S01]  /*7df0*/  IADD3 R10, R14, R8, RZ ;  /* 0x000000080e0a7210 */ /* 0x000fe20007ffe0ff */
[----:B------:R-:W-:Y:S01]  /*7e00*/  FMUL.FTZ R78, R11, R78 ;  /* 0x0000004e0b4e7220 */ /* 0x000fe20000410000 */
[----:B------:R-:W-:Y:S01]  /*7e10*/  F2FP.BF16.PACK_AB R82, R83, R82 ;  /* 0x000000525352723e */ /* 0x000fe200000010ff */
[C---:B------:R-:W-:Y:S01]  /*7e20*/  FMUL.FTZ R75, R11.reuse, R75 ;  /* 0x0000004b0b4b7220 */ /* 0x040fe20000410000 */
[----:B------:R-:W2:Y:S01]  /*7e30*/  @P3 MUFU.LG2 R7, R7 ;  /* 0x0000000700073308 */ /* 0x000ea20000000c00 */
[----:B------:R-:W-:Y:S01]  /*7e40*/  FMUL.FTZ R74, R11, R74 ;  /* 0x0000004a0b4a7220 */ /* 0x000fe20000410000 */
[----:B------:R-:W-:Y:S01]  /*7e50*/  F2FP.BF16.PACK_AB R78, R79, R78 ;  /* 0x0000004e4f4e723e */ /* 0x000fe200000010ff */
[C---:B------:R-:W-:Y:S01]  /*7e60*/  FMUL.FTZ R71, R11.reuse, R71 ;  /* 0x000000470b477220 */ /* 0x040fe20000410000 */
[----:B------:R1:W-:Y:S01]  /*7e70*/  STS [R14+0x200], R82 ;  /* 0x000200520e007388 */ /* 0x0003e20000000800 */
[----:B------:R-:W-:Y:S01]  /*7e80*/  FMUL.FTZ R11, R11, R70 ;  /* 0x000000460b0b7220 */ /* 0x000fe20000410000 */
[----:B------:R-:W-:Y:S01]  /*7e90*/  F2FP.BF16.PACK_AB R74, R75, R74 ;  /* 0x0000004a4b4a723e */ /* 0x000fe200000010ff */
[----:B------:R-:W-:Y:S01]  /*7ea0*/  IMAD.IADD R8, R8, 0x1, R9 ;  /* 0x0000000108087824 */ /* 0x000fe200078e0209 */
[----:B------:R1:W-:Y:S01]  /*7eb0*/  STS [R10], R76 ;  /* 0x0000004c0a007388 */ /* 0x0003e20000000800 */
[--C-:B-----5:R-:W-:Y:S01]  /*7ec0*/  @P0 IMAD.MOV.U32 R4, RZ, RZ, R16.reuse ;  /* 0x000000ffff040224 */ /* 0x120fe200078e0010 */
[----:B------:R-:W-:Y:S01]  /*7ed0*/  F2FP.BF16.PACK_AB R11, R71, R11 ;  /* 0x0000000b470b723e */ /* 0x000fe200000010ff */
[----:B---3--:R-:W-:Y:S01]  /*7ee0*/  @P2 FMUL.FTZ R19, R6, 0.69314718246459960938 ;  /* 0x3f31721806132820 */ /* 0x008fe20000410000 */
[----:B------:R1:W-:Y:S01]  /*7ef0*/  STS [R10+0x200], R78 ;  /* 0x0002004e0a007388 */ /* 0x0003e20000000800 */
[----:B------:R-:W-:Y:S01]  /*7f00*/  @P0 IMAD R18, R4, c[0x0][0x234], RZ ;  /* 0x00008d0004120a24 */ /* 0x000fe200078e02ff */
[----:B------:R-:W-:Y:S01]  /*7f10*/  MOV R5, 0x7f800000 ;  /* 0x7f80000000057802 */ /* 0x000fe20000000f00 */
[----:B------:R-:W-:Y:S01]  /*7f20*/  @!P0 IMAD.MOV.U32 R4, RZ, RZ, R16 ;  /* 0x000000ffff048224 */ /* 0x000fe200078e0010 */
[----:B------:R1:W-:Y:S01]  /*7f30*/  STS [R9], R72 ;  /* 0x0000004809007388 */ /* 0x0003e20000000800 */
[----:B--2---:R-:W-:-:S02]  /*7f40*/  @P3 FMUL.FTZ R7, R7, 0.69314718246459960938 ;  /* 0x3f31721807073820 */ /* 0x004fc40000410000 */
[----:B------:R-:W-:Y:S01]  /*7f50*/  @!P0 IMAD R6, R17, c[0x0][0x1c0], R4 ;  /* 0x0000700011068a24 */ /* 0x000fe200078e0204 */
[----:B------:R1:W-:Y:S01]  /*7f60*/  STS [R9+0x200], R74 ;  /* 0x0002004a09007388 */ /* 0x0003e20000000800 */
[----:B------:R-:W-:Y:S02]  /*7f70*/  @P0 IMAD R18, R17, c[0x0][0x214], R18 ;  /* 0x0000850011120a24 */ /* 0x000fe400078e0212 */
[----:B------:R-:W-:Y:S01]  /*7f80*/  IMAD.MOV.U32 R16, RZ, RZ, 0x7f800000 ;  /* 0x7f800000ff107424 */ /* 0x000fe200078e00ff */
[----:B------:R1:W-:Y:S01]  /*7f90*/  STS [R8], R68 ;  /* 0x0000004408007388 */ /* 0x0003e20000000800 */
[----:B------:R-:W-:Y:S02]  /*7fa0*/  @P3 FFMA.FTZ R5, R2, c[0x0][0x238], R7 ;  /* 0x00008e0002053a23 */ /* 0x000fe40000010007 */
[----:B------:R-:W-:Y:S01]  /*7fb0*/  @P2 FFMA.FTZ R16, R0, c[0x0][0x238], R19 ;  /* 0x00008e0000102a23 */ /* 0x000fe20000010013 */
[----:B------:R1:W-:Y:S01]  /*7fc0*/  STS [R8+0x200], R11 ;  /* 0x0002000b08007388 */ /* 0x0003e20000000800 */
[----:B------:R-:W-:-:S03]  /*7fd0*/  @!P0 IMAD R18, R6, c[0x0][0x214], RZ ;  /* 0x0000850006128a24 */ /* 0x000fc600078e02ff */
[----:B------:R-:W-:Y:S06]  /*7fe0*/  BAR.SYNC.DEFER_BLOCKING 0x0 ;  /* 0x0000000000007b1d */ /* 0x000fec0000010000 */
[----:B------:R1:W2:Y:S04]  /*7ff0*/  LDS.128 R8, [R116] ;  /* 0x0000000074087984 */ /* 0x0002a80000000c00 */
[----:B------:R1:W3:Y:S01]  /*8000*/  LDS.128 R12, [R116+0x800] ;  /* 0x00080000740c7984 */ /* 0x0002e20000000c00 */
[----:B------:R-:W-:Y:S05]  /*8010*/  @P1 BRA `(.L_x_4128) ;  /* 0x000000e000001947 */ /* 0x000fea0003800000 */
[----:B------:R-:W4:Y:S01]  /*8020*/  S2R R0, SR_CTAID.X ;  /* 0x0000000000007919 */ /* 0x000f220000002500 */
[----:B------:R-:W-:-:S02]  /*8030*/  IMAD.MOV.U32 R2, RZ, RZ, -0x40 ;  /* 0xffffffc0ff027424 */ /* 0x000fc400078e00ff */
[C---:B----4-:R-:W-:Y:S02]  /*8040*/  IMAD R18, R0.reuse, 0x40, R18 ;  /* 0x0000004000127824 */ /* 0x050fe400078e0212 */
[----:B------:R-:W-:Y:S01]  /*8050*/  IMAD R6, R0, R2, c[0x0][0x214] ;  /* 0x0000850000067624 */ /* 0x000fe200078e0202 */
[C---:B------:R-:W-:Y:S02]  /*8060*/  IADD3 R2, R122.reuse, 0x8, RZ ;  /* 0x000000087a027810 */ /* 0x040fe40007ffe0ff */
[----:B------:R-:W-:Y:S02]  /*8070*/  SHF.R.S32.HI R0, RZ, 0x1f, R18 ;  /* 0x0000001fff007819 */ /* 0x000fe40000011412 */
[C---:B------:R-:W-:Y:S02]  /*8080*/  IADD3 R18, P0, R122.reuse, R18, RZ ;  /* 0x000000127a127210 */ /* 0x040fe40007f1e0ff */
[-C--:B------:R-:W-:Y:S02]  /*8090*/  ISETP.GE.AND P2, PT, R122, R6.reuse, PT ;  /* 0x000000067a00720c */ /* 0x080fe40003f46270 */
[----:B------:R-:W-:-:S02]  /*80a0*/  ISETP.GE.AND P1, PT, R2, R6, PT ;  /* 0x000000060200720c */ /* 0x000fc40003f26270 */
[----:B------:R-:W-:Y:S02]  /*80b0*/  LEA.HI.X.SX32 R0, R122, R0, 0x1, P0 ;  /* 0x000000007a007211 */ /* 0x000fe400000f0eff */
[----:B------:R-:W-:-:S04]  /*80c0*/  LEA R6, P0, R18, c[0x0][0x200], 0x2 ;  /* 0x0000800012067a11 */ /* 0x000fc800078010ff */
[----:B------:R-:W-:-:S05]  /*80d0*/  LEA.HI.X R7, R18, c[0x0][0x204], R0, 0x2, P0 ;  /* 0x0000810012077a11 */ /* 0x000fca00000f1400 */
[----:B------:R4:W-:Y:S04]  /*80e0*/  @!P2 STG.E [R6.64], R5 ;  /* 0x000000050600a986 */ /* 0x0009e8000c10190c */
[----:B------:R4:W-:Y:S02]  /*80f0*/  @!P1 STG.E [R6.64+0x20], R16 ;  /* 0x0000201006009986 */ /* 0x0009e4000c10190c */
.L_x_4128:
[----:B------:R-:W-:Y:S05]  /*8100*/  BSYNC B0 ;  /* 0x0000000000007941 */ /* 0x000fea0003800000 */
.L_x_4127:
[----:B----4-:R-:W4:Y:S01]  /*8110*/  S2R R5, SR_CTAID.X ;  /* 0x0000000000057919 */ /* 0x010f220000002500 */
[----:B------:R-:W-:Y:S02]  /*8120*/  SHF.R.S32.HI R7, RZ, 0x1f, R118 ;  /* 0x0000001fff077819 */ /* 0x000fe40000011476 */
[----:B------:R-:W-:Y:S02]  /*8130*/  MOV R6, R118 ;  /* 0x0000007600067202 */ /* 0x000fe40000000f00 */
[----:B------:R-:W-:-:S05]  /*8140*/  SHF.R.S32.HI R0, RZ, 0x1f, R17 ;  /* 0x0000001fff007819 */ /* 0x000fca0000011411 */
[----:B------:R-:W-:-:S04]  /*8150*/  IMAD R0, R0, c[0x0][0x1e0], RZ ;  /* 0x0000780000007a24 */ /* 0x000fc800078e02ff */
[----:B------:R-:W-:Y:S01]  /*8160*/  IMAD R0, R17, c[0x0][0x1e4], R0 ;  /* 0x0000790011007a24 */ /* 0x000fe200078e0200 */
[----:B----4-:R-:W-:-:S04]  /*8170*/  SHF.L.U32 R5, R5, 0x6, RZ ;  /* 0x0000000605057819 */ /* 0x010fc800000006ff */
[----:B------:R-:W-:Y:S01]  /*8180*/  SHF.R.S32.HI R2, RZ, 0x1f, R5 ;  /* 0x0000001fff027819 */ /* 0x000fe20000011405 */
[----:B------:R-:W-:-:S04]  /*8190*/  IMAD.WIDE.U32 R6, R5, c[0x0][0x1e8], R6 ;  /* 0x00007a0005067a25 */ /* 0x000fc800078e0006 */
[----:B------:R-:W-:-:S04]  /*81a0*/  IMAD R2, R2, c[0x0][0x1e8], RZ ;  /* 0x00007a0002027a24 */ /* 0x000fc800078e02ff */
[----:B------:R-:W-:-:S05]  /*81b0*/  IMAD R2, R5, c[0x0][0x1ec], R2 ;  /* 0x00007b0005027a24 */ /* 0x000fca00078e0202 */
[----:B------:R-:W-:Y:S02]  /*81c0*/  IADD3 R7, R2, R7, RZ ;  /* 0x0000000702077210 */ /* 0x000fe40007ffe0ff */
        /* <DEDUP_REMOVED lines=8> */
[----:B------:R-:W-:Y:S02]  /*8250*/  IADD3 R5, R2, R5, RZ ;  /* 0x0000000502057210 */ /* 0x000fe40007ffe0ff */
[----:B------:R-:W-:Y:S01]  /*8260*/  MOV R2, c[0x0][0x1e8] ;  /* 0x00007a0000027a02 */ /* 0x000fe20000000f00 */
[C---:B------:R-:W-:Y:S02]  /*8270*/  IMAD R0, R3.reuse, c[0x0][0x1ec], R0 ;  /* 0x00007b0003007a24 */ /* 0x040fe400078e0200 */
[----:B------:R-:W-:-:S04]  /*8280*/  IMAD.WIDE.U32 R4, R3, c[0x0][0x1e8], R4 ;  /* 0x00007a0003047a25 */ /* 0x000fc800078e0004 */
[----:B------:R-:W-:Y:S01]  /*8290*/  IMAD.IADD R3, R0, 0x1, R5 ;  /* 0x0000000100037824 */ /* 0x000fe200078e0205 */
[C---:B------:R-:W-:Y:S02]  /*82a0*/  LEA R6, P0, R4.reuse, c[0x0][0x1d0], 0x1 ;  /* 0x0000740004067a11 */ /* 0x040fe400078008ff */
[----:B------:R-:W-:Y:S02]  /*82b0*/  MOV R0, c[0x0][0x1ec] ;  /* 0x00007b0000007a02 */ /* 0x000fe40000000f00 */
[----:B------:R-:W-:Y:S02]  /*82c0*/  LEA.HI.X R7, R4, c[0x0][0x1d4], R3, 0x1, P0 ;  /* 0x0000750004077a11 */ /* 0x000fe400000f0c03 */
[----:B------:R-:W-:-:S03]  /*82d0*/  LEA R4, P0, R2, R6, 0x6 ;  /* 0x0000000602047211 */ /* 0x000fc600078030ff */
[----:B--2---:R-:W-:Y:S01]  /*82e0*/  STG.E.128 [R6.64], R8 ;  /* 0x0000000806007986 */ /* 0x004fe2000c101d0c */
[----:B------:R-:W-:-:S05]  /*82f0*/  LEA.HI.X R5, R2, R7, R0, 0x6, P0 ;  /* 0x0000000702057211 */ /* 0x000fca00000f3400 */
[----:B---3--:R-:W-:Y:S01]  /*8300*/  STG.E.128 [R4.64], R12 ;  /* 0x0000000c04007986 */ /* 0x008fe2000c101d0c */
[----:B------:R-:W-:Y:S05]  /*8310*/  EXIT ;  /* 0x000000000000794d */ /* 0x000fea0003800000 */
.L_x_4129:
        /* <DEDUP_REMOVED lines=14> */
.L_x_5241:


//--------------------- .text._ZN5flash24flash_fwd_splitkv_kernelI23Flash_fwd_kernel_traitsILi32ELi64ELi128ELi4ELb0ELb0EN7cutlass10bfloat16_tE19Flash_kernel_traitsILi32ELi64ELi128ELi4ES3_EELb1ELb0ELb0ELb1ELb1ELb0ELb1ELb0EEEvNS_16Flash_fwd_paramsE --------------------------
	.section	.text._ZN5flash24flash_fwd_splitkv_kernelI23Flash_fwd_kernel_traitsILi32ELi64ELi128ELi4ELb0ELb0EN7cutlass10bfloat16_tE19Flash_kernel_traitsILi32ELi64ELi128ELi4ES3_EELb1ELb0ELb0ELb1ELb1ELb0ELb1ELb0EEEvNS_16Flash_fwd_paramsE,"ax",@progbits
	.sectioninfo	@"SHI_REGISTERS=168"
	.align	128
        .global         _ZN5flash24flash_fwd_splitkv_kernelI23Flash_fwd_kernel_traitsILi32ELi64ELi128ELi4ELb0ELb0EN7cutlass10bfloat16_tE19Flash_kernel_traitsILi32ELi64ELi128ELi4ES3_EELb1ELb0ELb0ELb1ELb1ELb0ELb1ELb0EEEvNS_16Flash_fwd_paramsE
        .type           _ZN5flash24flash_fwd_splitkv_kernelI23Flash_fwd_kernel_traitsILi32ELi64ELi128ELi4ELb0ELb0EN7cutlass10bfloat16_tE19Flash_kernel_traitsILi32ELi64ELi128ELi4ES3_EELb1ELb0ELb0ELb1ELb1ELb0ELb1ELb0EEEvNS_16Flash_fwd_paramsE,@function
        .size           _ZN5flash24flash_fwd_splitkv_kernelI23Flash_fwd_kernel_traitsILi32ELi64ELi128ELi4ELb0ELb0EN7cutlass10bfloat16_tE19Flash_kernel_traitsILi32ELi64ELi128ELi4ES3_EELb1ELb0ELb0ELb1ELb1ELb0ELb1ELb0EEEvNS_16Flash_fwd_paramsE,(.L_x_5242 - _ZN5flash24flash_fwd_splitkv_kernelI23Flash_fwd_kernel_traitsILi32ELi64ELi128ELi4ELb0ELb0EN7cutlass10bfloat16_tE19Flash_kernel_traitsILi32ELi64ELi128ELi4ES3_EELb1ELb0ELb0ELb1ELb1ELb0ELb1ELb0EEEvNS_16Flash_fwd_paramsE)
        .other          _ZN5flash24flash_fwd_splitkv_kernelI23Flash_fwd_kernel_traitsILi32ELi64ELi128ELi4ELb0ELb0EN7cutlass10bfloat16_tE19Flash_kernel_traitsILi32ELi64ELi128ELi4ES3_EELb1ELb0ELb0ELb1ELb1ELb0ELb1ELb0EEEvNS_16Flash_fwd_paramsE,@"STO_CUDA_ENTRY STV_DEFAULT"
_ZN5flash24flash_fwd_splitkv_kernelI23Flash_fwd_kernel_traitsILi32ELi64ELi128ELi4ELb0ELb0EN7cutlass10bfloat16_tE19Flash_kernel_traitsILi32ELi64ELi128ELi4ES3_EELb1ELb0ELb0ELb1ELb1ELb0ELb1ELb0EEEvNS_16Flash_fwd_paramsE:
.text._ZN5flash24flash_fwd_splitkv_kernelI23Flash_fwd_kernel_traitsILi32ELi64ELi128ELi4ELb0ELb0EN7cutlass10bfloat16_tE19Flash_kernel_traitsILi32ELi64ELi128ELi4ES3_EELb1ELb0ELb0ELb1ELb1ELb0ELb1ELb0EEEvNS_16Flash_fwd_paramsE:
[----:B------:R-:W-:Y:S02]  /*0000*/  MOV R1, c[0x0][0x28] ;  /* 0x00000a0000017a02 */ /* 0x000fe40000000f00 */
[----:B------:R-:W1:Y:S01]  /*0010*/  I2F.U32.RP R2, c[0x0][0x1c0] ;  /* 0x0000700000027b06 */ /* 0x000e620000209000 */
[----:B------:R-:W2:Y:S01]  /*0020*/  S2R R3, SR_CTAID.Z ;  /* 0x0000000000037919 */ /* 0x000ea20000002700 */
[----:B------:R-:W-:Y:S01]  /*0030*/  IMAD.MOV.U32 R4, RZ, RZ, RZ ;  /* 0x000000ffff047224 */ /* 0x000fe200078e00ff */
        /* <DEDUP_REMOVED lines=11> */
[----:B------:R-:W-:-:S04]  /*00f0*/  IMAD R7, R0, c[0x0][0x1c0], RZ ;  /* 0x0000700000077a24 */ /* 0x000fc800078e02ff */
[----:B------:R-:W-:-:S04]  /*0100*/  IMAD.HI.U32 R4, R5, R7, R4 ;  /* 0x0000000705047227 */ /* 0x000fc800078e0004 */
[----:B------:R-:W-:Y:S02]  /*0110*/  @P1 IMAD.MOV.U32 R7, RZ, RZ, 0x4 ;  /* 0x00000004ff071424 */ /* 0x000fe400078e00ff */
[----:B--2---:R-:W-:-:S04]  /*0120*/  IMAD.HI.U32 R146, R4, R3, RZ ;  /* 0x0000000304927227 */ /* 0x004fc800078e00ff */
[----:B------:R-:W-:Y:S02]  /*0130*/  IMAD.MOV R0, RZ, RZ, -R146 ;  /* 0x000000ffff007224 */ /* 0x000fe400078e0a92 */
[----:B------:R-:W-:Y:S02]  /*0140*/  @P0 IMAD.MOV.U32 R5, RZ, RZ, 0x4 ;  /* 0x00000004ff050424 */ /* 0x000fe400078e00ff */
[----:B------:R-:W-:-:S05]  /*0150*/  IMAD R0, R0, c[0x0][0x1c0], R3 ;  /* 0x0000700000007a24 */ /* 0x000fca00078e0203 */
[----:B------:R-:W-:-:S13]  /*0160*/  ISETP.GE.U32.AND P4, PT, R0, c[0x0][0x1c0], PT ;  /* 0x0000700000007a0c */ /* 0x000fda0003f86070 */
[----:B------:R-:W-:Y:S02]  /*0170*/  @P4 IADD3 R0, R0, -c[0x0][0x1c0], RZ ;  /* 0x8000700000004a10 */ /* 0x000fe40007ffe0ff */
[----:B------:R-:W-:Y:S02]  /*0180*/  @P4 IADD3 R146, R146, 0x1, RZ ;  /* 0x0000000192924810 */ /* 0x000fe40007ffe0ff */
[----:B------:R-:W-:-:S13]  /*0190*/  ISETP.GE.U32.AND P3, PT, R0, c[0x0][0x1c0], PT ;  /* 0x0000700000007a0c */ /* 0x000fda0003f66070 */
[----:B------:R-:W-:Y:S02]  /*01a0*/  @P3 IADD3 R146, R146, 0x1, RZ ;  /* 0x0000000192923810 */ /* 0x000fe40007ffe0ff */
[----:B------:R-:W-:-:S05]  /*01b0*/  @!P2 LOP3.LUT R146, RZ, c[0x0][0x1c0], RZ, 0x33, !PT ;  /* 0x00007000ff92aa12 */ /* 0x000fca00078e33ff */
[----:B------:R-:W-:-:S04]  /*01c0*/  @P1 IMAD.WIDE R6, R146, R7, c[0x0][0x250] ;  /* 0x0000940092061625 */ /* 0x000fc800078e0207 */
[----:B------:R-:W-:Y:S01]  /*01d0*/  @P0 IMAD.WIDE R4, R146, R5, c[0x0][0x258] ;  /* 0x0000960092040625 */ /* 0x000fe200078e0205 */
[----:B------:R-:W2:Y:S04]  /*01e0*/  @P1 LDG.E R19, [R6.64] ;  /* 0x0000000a06131981 */ /* 0x000ea8000c1e1900 */
        /* <DEDUP_REMOVED lines=27> */
[----:B------:R-:W-:Y:S02]  /*03a0*/  ISETP.GE.AND P0, PT, R4, RZ, PT ;  /* 0x000000ff0400720c */ /* 0x000fe40003f06270 */
[----:B------:R-:W-:Y:S01]  /*03b0*/  IADD3 R4, R94, 0xbf, RZ ;  /* 0x000000bf5e047810 */ /* 0x000fe20007ffe0ff */
[----:B--2---:R-:W-:Y:S02]  /*03c0*/  IMAD.MOV R2, RZ, RZ, -R7 ;  /* 0x000000ffff027224 */ /* 0x004fe400078e0a07 */
[----:B------:R-:W-:Y:S02]  /*03d0*/  IMAD.MOV.U32 R6, RZ, RZ, RZ ;  /* 0x000000ffff067224 */ /* 0x000fe400078e00ff */
[----:B------:R-:W-:-:S04]  /*03e0*/  IMAD R2, R2, R3, RZ ;  /* 0x0000000302027224 */ /* 0x000fc800078e02ff */
[----:B------:R-:W-:Y:S01]  /*03f0*/  IMAD.HI.U32 R2, R7, R2, R6 ;  /* 0x0000000207027227 */ /* 0x000fe200078e0006 */
[----:B------:R-:W-:-:S04]  /*0400*/  IADD3 R7, R99, -c[0x0][0x214], R4 ;  /* 0x8000850063077a10 */ /* 0x000fc80007ffe004 */
[----:B------:R-:W-:Y:S01]  /*0410*/  IADD3 R7, R7, c[0x0][0x2e8], RZ ;  /* 0x0000ba0007077a10 */ /* 0x000fe20007ffe0ff */
[----:B------:R-:W-:-:S03]  /*0420*/  IMAD.HI.U32 R0, R2, R5, RZ ;  /* 0x0000000502007227 */ /* 0x000fc600078e00ff */
[----:B------:R-:W-:Y:S01]  /*0430*/  SHF.R.S32.HI R88, RZ, 0x1f, R7 ;  /* 0x0000001fff587819 */ /* 0x000fe20000011407 */
[----:B------:R-:W-:-:S03]  /*0440*/  IMAD.MOV R2, RZ, RZ, -R0 ;  /* 0x000000ffff027224 */ /* 0x000fc600078e0a00 */
[----:B------:R-:W-:Y:S01]  /*0450*/  LEA.HI R88, R88, R7, RZ, 0x7 ;  /* 0x0000000758587211 */ /* 0x000fe200078f38ff */
[----:B------:R-:W-:-:S03]  /*0460*/  IMAD R2, R3, R2, R5 ;  /* 0x0000000203027224 */ /* 0x000fc600078e0205 */
[----:B------:R-:W-:Y:S02]  /*0470*/  SHF.R.S32.HI R88, RZ, 0x7, R88 ;  /* 0x00000007ff587819 */ /* 0x000fe40000011458 */
[----:B------:R-:W-:-:S13]  /*0480*/  ISETP.GT.U32.AND P1, PT, R3, R2, PT ;  /* 0x000000020300720c */ /* 0x000fda0003f24070 */
        /* <DEDUP_REMOVED lines=26> */
[C---:B------:R-:W-:Y:S01]  /*0630*/  IADD3 R6, R0.reuse, 0x10, RZ ;  /* 0x0000001000067810 */ /* 0x040fe20007ffe0ff */
        /* <DEDUP_REMOVED lines=35> */
.L_x_4130:
        /* <DEDUP_REMOVED lines=19> */
.L_x_4131:
        /* <DEDUP_REMOVED lines=65> */
[----:B------:R-:W-:Y:S01]  /*0db0*/  IMAD R0, R16, c[0x0][0x1b0], RZ ;  /* 0x00006c0010007a24 */ /* 0x000fe200078e02ff */
[----:B------:R-:W-:Y:S01]  /*0dc0*/  IADD3 R9, R9, R5, RZ ;  /* 0x0000000509097210 */ /* 0x000fe20007ffe0ff */
[----:B------:R-:W-:Y:S02]  /*0dd0*/  IMAD R19, R22, c[0x0][0x18c], R19 ;  /* 0x0000630016137a24 */ /* 0x000fe400078e0213 */
[C---:B------:R-:W-:Y:S02]  /*0de0*/  IMAD R17, R7.reuse, c[0x0][0x1b4], R0 ;  /* 0x00006d0007117a24 */ /* 0x040fe400078e0200 */
[----:B------:R-:W-:-:S04]  /*0df0*/  IMAD.WIDE.U32 R8, R7, c[0x0][0x1b0], R8 ;  /* 0x00006c0007087a25 */ /* 0x000fc800078e0008 */
[----:B------:R-:W-:Y:S01]  /*0e00*/  IMAD.WIDE.U32 R22, R22, c[0x0][0x188], RZ ;  /* 0x0000620016167a25 */ /* 0x000fe200078e00ff */
[----:B------:R-:W-:-:S03]  /*0e10*/  IADD3 R17, R9, R17, RZ ;  /* 0x0000001109117210 */ /* 0x000fc60007ffe0ff */
[----:B------:R-:W-:Y:S02]  /*0e20*/  IMAD.IADD R19, R23, 0x1, R19 ;  /* 0x0000000117137824 */ /* 0x000fe400078e0213 */
[----:B------:R-:W-:Y:S01]  /*0e30*/  IMAD.MOV.U32 R18, RZ, RZ, R8 ;  /* 0x000000ffff127224 */ /* 0x000fe200078e0008 */
[----:B------:R-:W-:Y:S05]  /*0e40*/  BRA `(.L_x_4133) ;  /* 0x0000035000007947 */ /* 0x000fea0003800000 */
.L_x_4132:
[----:B------:R-:W-:Y:S01]  /*0e50*/  IABS R9, c[0x0][0x1c8] ;  /* 0x0000720000097a13 */ /* 0x000fe20000000000 */
[----:B------:R-:W-:-:S03]  /*0e60*/  IMAD.MOV.U32 R6, RZ, RZ, RZ ;  /* 0x000000ffff067224 */ /* 0x000fc600078e00ff */
[----:B------:R-:W1:Y:S08]  /*0e70*/  I2F.RP R8, R9 ;  /* 0x0000000900087306 */ /* 0x000e700000209400 */
[----:B-1----:R-:W1:Y:S02]  /*0e80*/  MUFU.RCP R4, R8 ;  /* 0x0000000800047308 */ /* 0x002e640000001000 */
[----:B-1----:R-:W-:-:S02]  /*0e90*/  IADD3 R4, R4, 0xffffffe, RZ ;  /* 0x0ffffffe04047810 */ /* 0x002fc40007ffe0ff */
[----:B------:R-:W-:-:S04]  /*0ea0*/  SHF.R.S32.HI R8, RZ, 0x1f, R19 ;  /* 0x0000001fff087819 */ /* 0x000fc80000011413 */
[----:B------:R-:W1:Y:S02]  /*0eb0*/  F2I.FTZ.U32.TRUNC.NTZ R7, R4 ;  /* 0x0000000400077305 */ /* 0x000e64000021f000 */
[----:B-1----:R-:W-:Y:S02]  /*0ec0*/  IADD3 R0, RZ, -R7, RZ ;  /* 0x80000007ff007210 */ /* 0x002fe40007ffe0ff */
[----:B------:R-:W-:-:S03]  /*0ed0*/  LEA R4, R88, 0xffffff80, 0x7 ;  /* 0xffffff8058047811 */ /* 0x000fc600078e38ff */
[----:B------:R-:W-:Y:S01]  /*0ee0*/  IMAD R3, R0, R9, RZ ;  /* 0x0000000900037224 */ /* 0x000fe200078e02ff */
[----:B------:R-:W-:Y:S02]  /*0ef0*/  IABS R0, R12 ;  /* 0x0000000c00007213 */ /* 0x000fe40000000000 */
[----:B------:R-:W-:Y:S01]  /*0f00*/  IADD3 R14, P1, R19, R4, RZ ;  /* 0x00000004130e7210 */ /* 0x000fe20007f3e0ff */
[----:B------:R-:W-:Y:S01]  /*0f10*/  IMAD.HI.U32 R6, R7, R3, R6 ;  /* 0x0000000307067227 */ /* 0x000fe200078e0006 */
[----:B------:R-:W-:-:S05]  /*0f20*/  MOV R3, R0 ;  /* 0x0000000000037202 */ /* 0x000fca0000000f00 */
[----:B------:R-:W-:-:S04]  /*0f30*/  IMAD.HI.U32 R7, R6, R3, RZ ;  /* 0x0000000306077227 */ /* 0x000fc800078e00ff */
        /* <DEDUP_REMOVED lines=13> */
[----:B------:R-:W-:Y:S01]  /*1010*/  IMAD R8, R19, c[0x0][0x1a4], R8 ;  /* 0x0000690013087a24 */ /* 0x000fe200078e0208 */
[----:B-----5:R-:W-:Y:S01]  /*1020*/  SHF.R.S32.HI R0, RZ, 0x1f, R5 ;  /* 0x0000001fff007819 */ /* 0x020fe20000011405 */
[----:B------:R-:W-:-:S02]  /*1030*/  IMAD R9, R14, c[0x0][0x19c], R9 ;  /* 0x000067000e097a24 */ /* 0x000fc400078e0209 */
[----:B------:R-:W-:Y:S02]  /*1040*/  IMAD.WIDE.U32 R14, R14, c[0x0][0x198], RZ ;  /* 0x000066000e0e7a25 */ /* 0x000fe400078e00ff */
[----:B------:R-:W-:Y:S02]  /*1050*/  @P2 IADD3 R7, R7, 0x1, RZ ;  /* 0x0000000107072810 */ /* 0x000fe40007ffe0ff */
[----:B------:R-:W-:Y:S01]  /*1060*/  IMAD R6, R0, c[0x0][0x180], RZ ;  /* 0x0000600000067a24 */ /* 0x000fe200078e02ff */
[----:B------:R-:W-:Y:S01]  /*1070*/  IADD3 R15, R15, R9, RZ ;  /* 0x000000090f0f7210 */ /* 0x000fe20007ffe0ff */
[----:B------:R-:W-:-:S04]  /*1080*/  IMAD.WIDE.U32 R18, R19, c[0x0][0x1a0], RZ ;  /* 0x0000680013127a25 */ /* 0x000fc800078e00ff */
[----:B------:R-:W-:Y:S01]  /*1090*/  @!P1 IMAD.MOV R7, RZ, RZ, -R7 ;  /* 0x000000ffff079224 */ /* 0x000fe200078e0a07 */
[----:B------:R-:W-:Y:S01]  /*10a0*/  @!P0 LOP3.LUT R7, RZ, c[0x0][0x1c8], RZ, 0x33, !PT ;  /* 0x00007200ff078a12 */ /* 0x000fe200078e33ff */
[----:B------:R-:W-:Y:S01]  /*10b0*/  IMAD R0, R0, c[0x0][0x188], RZ ;  /* 0x0000620000007a24 */ /* 0x000fe200078e02ff */
[----:B------:R-:W-:Y:S01]  /*10c0*/  IADD3 R9, R19, R8, RZ ;  /* 0x0000000813097210 */ /* 0x000fe20007ffe0ff */
[C---:B------:R-:W-:Y:S01]  /*10d0*/  IMAD R6, R5.reuse, c[0x0][0x184], R6 ;  /* 0x0000610005067a24 */ /* 0x040fe200078e0206 */
[----:B------:R-:W-:Y:S01]  /*10e0*/  SHF.R.S32.HI R16, RZ, 0x1f, R7 ;  /* 0x0000001fff107819 */ /* 0x000fe20000011407 */
[----:B------:R-:W-:Y:S01]  /*10f0*/  IMAD.WIDE.U32 R14, R5, c[0x0][0x180], R14 ;  /* 0x00006000050e7a25 */ /* 0x000fe200078e000e */
[----:B------:R-:W-:-:S03]  /*1100*/  MOV R8, R18 ;  /* 0x0000001200087202 */ /* 0x000fc60000000f00 */
[----:B------:R-:W-:Y:S02]  /*1110*/  IMAD R19, R5, c[0x0][0x18c], R0 ;  /* 0x0000630005137a24 */ /* 0x000fe400078e0200 */
[----:B------:R-:W-:Y:S02]  /*1120*/  IMAD.IADD R15, R15, 0x1, R6 ;  /* 0x000000010f0f7824 */ /* 0x000fe400078e0206 */
[----:B------:R-:W-:Y:S02]  /*1130*/  IMAD R0, R16, c[0x0][0x1b0], RZ ;  /* 0x00006c0010007a24 */ /* 0x000fe400078e02ff */
[----:B------:R-:W-:-:S04]  /*1140*/  IMAD.WIDE.U32 R22, R5, c[0x0][0x188], R8 ;  /* 0x0000620005167a25 */ /* 0x000fc800078e0008 */
[----:B------:R-:W-:-:S04]  /*1150*/  IMAD.WIDE.U32 R8, R7, c[0x0][0x1b0], R14 ;  /* 0x00006c0007087a25 */ /* 0x000fc800078e000e */
[----:B------:R-:W-:Y:S01]  /*1160*/  IMAD R0, R7, c[0x0][0x1b4], R0 ;  /* 0x00006d0007007a24 */ /* 0x000fe200078e0200 */
[----:B------:R-:W-:Y:S01]  /*1170*/  MOV R18, R8 ;  /* 0x0000000800127202 */ /* 0x000fe20000000f00 */
[----:B------:R-:W-:-:S03]  /*1180*/  IMAD.IADD R19, R23, 0x1, R19 ;  /* 0x0000000117137824 */ /* 0x000fc600078e0213 */
[----:B------:R-:W-:Y:S02]  /*1190*/  IADD3 R17, R9, R0, RZ ;  /* 0x0000000009117210 */ /* 0x000fe40007ffe0ff */
.L_x_4133:
[----:B------:R-:W-:Y:S01]  /*11a0*/  SHF.R.S32.HI R25, RZ, 0x1f, R90 ;  /* 0x0000001fff197819 */ /* 0x000fe2000001145a */
[----:B------:R-:W-:Y:S01]  /*11b0*/  IMAD R16, R16, c[0x0][0x1b8], RZ ;  /* 0x00006e0010107a24 */ /* 0x000fe200078e02ff */
[----:B------:R-:W-:Y:S02]  /*11c0*/  ULDC.64 UR6, c[0x0][0x198] ;  /* 0x0000660000067ab9 */ /* 0x000fe40000000a00 */
[CC--:B------:R-:W-:Y:S01]  /*11d0*/  LEA.HI R21, R25.reuse, R90.reuse, RZ, 0x2 ;  /* 0x0000005a19157211 */ /* 0x0c0fe200078f10ff */
[----:B------:R-:W-:Y:S01]  /*11e0*/  USHF.L.U32 UR9, UR6, 0x6, URZ ;  /* 0x0000000606097899 */ /* 0x000fe2000800063f */
[CC--:B------:R-:W-:Y:S01]  /*11f0*/  LEA.HI R5, R25.reuse, R90.reuse, RZ, 0x4 ;  /* 0x0000005a19057211 */ /* 0x0c0fe200078f20ff */
[----:B------:R-:W-:Y:S01]  /*1200*/  UMOV UR8, 0x6 ;  /* 0x0000000600087882 */ /* 0x000fe20000000000 */
[----:B------:R-:W-:Y:S01]  /*1210*/  LEA.HI R13, R25, R90, RZ, 0x3 ;  /* 0x0000005a190d7211 */ /* 0x000fe200078f18ff */
[----:B------:R-:W-:Y:S01]  /*1220*/  USHF.L.U64.HI UR7, UR6, UR8, UR7 ;  /* 0x0000000806077299 */ /* 0x000fe20008010207 */
[----:B------:R-:W-:Y:S01]  /*1230*/  LOP3.LUT R9, R21, 0xfffffffc, RZ, 0xc0, !PT ;  /* 0xfffffffc15097812 */ /* 0x000fe200078ec0ff */
[----:B------:R-:W-:Y:S01]  /*1240*/  ULDC.64 UR4, c[0x0][0x1a0] ;  /* 0x0000680000047ab9 */ /* 0x000fe20000000a00 */
[----:B------:R-:W-:Y:S01]  /*1250*/  LOP3.LUT R23, R5, 0xfffffff0, RZ, 0xc0, !PT ;  /* 0xfffffff005177812 */ /* 0x000fe200078ec0ff */
[----:B------:R-:W-:Y:S01]  /*1260*/  USHF.L.U64.HI UR5, UR4, UR8, UR5 ;  /* 0x0000000804057299 */ /* 0x000fe20008010205 */
[----:B------:R-:W-:Y:S01]  /*1270*/  SHF.R.S32.HI R144, RZ, 0x3, R13 ;  /* 0x00000003ff907819 */ /* 0x000fe2000001140d */
[C---:B------:R-:W-:Y:S01]  /*1280*/  IMAD.IADD R24, R90.reuse, 0x1, -R9 ;  /* 0x000000015a187824 */ /* 0x040fe200078e0a09 */
[----:B------:R-:W-:Y:S01]  /*1290*/  SHF.R.S32.HI R14, RZ, 0x2, R21 ;  /* 0x00000002ff0e7819 */ /* 0x000fe20000011415 */
[----:B------:R-:W-:Y:S01]  /*12a0*/  IMAD.IADD R6, R90, 0x1, -R23 ;  /* 0x000000015a067824 */ /* 0x000fe200078e0a17 */
[----:B------:R-:W-:Y:S01]  /*12b0*/  LEA.HI R9, R13, R144, RZ, 0x1 ;  /* 0x000000900d097211 */ /* 0x000fe200078f08ff */
[----:B------:R-:W-:Y:S01]  /*12c0*/  IMAD.SHL.U32 R23, R144, 0x40, RZ ;  /* 0x0000004090177824 */ /* 0x000fe200078e00ff */
[----:B------:R-:W-:Y:S01]  /*12d0*/  LEA.HI R21, R21, R14, RZ, 0x1 ;  /* 0x0000000e15157211 */ /* 0x000fe200078f08ff */
[----:B------:R-:W-:Y:S01]  /*12e0*/  IMAD.SHL.U32 R24, R24, 0x8, RZ ;  /* 0x0000000818187824 */ /* 0x000fe200078e00ff */
[----:B------:R-:W-:Y:S01]  /*12f0*/  LOP3.LUT R9, R9, 0xfffffffe, RZ, 0xc0, !PT ;  /* 0xfffffffe09097812 */ /* 0x000fe200078ec0ff */
[----:B------:R-:W-:Y:S01]  /*1300*/  USHF.L.U32 UR4, UR4, 0x6, URZ ;  /* 0x0000000604047899 */ /* 0x000fe2000800063f */
[----:B------:R-:W-:-:S02]  /*1310*/  SHF.R.S32.HI R0, RZ, 0x4, R5 ;  /* 0x00000004ff007819 */ /* 0x000fc40000011405 */
[----:B------:R-:W-:Y:S01]  /*1320*/  LOP3.LUT R23, R23, 0xc0, RZ, 0xc0, !PT ;  /* 0x000000c017177812 */ /* 0x000fe200078ec0ff */
[----:B------:R-:W-:Y:S01]  /*1330*/  IMAD.IADD R144, R144, 0x1, -R9 ;  /* 0x0000000190907824 */ /* 0x000fe200078e0a09 */
[----:B------:R-:W-:Y:S02]  /*1340*/  LOP3.LUT R13, R13, 0xfffffff8, RZ, 0xc0, !PT ;  /* 0xfffffff80d0d7812 */ /* 0x000fe400078ec0ff */
[----:B------:R-:W-:Y:S02]  /*1350*/  LEA.HI R92, R25, R90, RZ, 0x5 ;  /* 0x0000005a195c7211 */ /* 0x000fe400078f28ff */
[----:B------:R-:W-:Y:S01]  /*1360*/  LOP3.LUT R21, R21, 0x7fffffe, RZ, 0xc0, !PT ;  /* 0x07fffffe15157812 */ /* 0x000fe200078ec0ff */
[----:B------:R-:W-:Y:S01]  /*1370*/  IMAD.IADD R13, R90, 0x1, -R13 ;  /* 0x000000015a0d7824 */ /* 0x000fe200078e0a0d */
[----:B------:R-:W-:Y:S02]  /*1380*/  LEA.HI R5, R5, R0, RZ, 0x1 ;  /* 0x0000000005057211 */ /* 0x000fe400078f08ff */
[----:B------:R-:W-:Y:S01]  /*1390*/  LEA.HI R9, R6, R6, RZ, 0x1 ;  /* 0x0000000606097211 */ /* 0x000fe200078f08ff */
[----:B------:R-:W-:Y:S01]  /*13a0*/  IMAD.IADD R20, R14, 0x1, -R21 ;  /* 0x000000010e147824 */ /* 0x000fe200078e0a15 */
[----:B------:R-:W-:-:S02]  /*13b0*/  LOP3.LUT R29, R23, 0x18, R24, 0xf8, !PT ;  /* 0x00000018171d7812 */ /* 0x000fc400078ef818 */
[----:B------:R-:W-:Y:S02]  /*13c0*/  SHF.R.U32.HI R8, RZ, 0x3, R23 ;  /* 0x00000003ff087819 */ /* 0x000fe40000011617 */
[----:B------:R-:W-:Y:S02]  /*13d0*/  SHF.R.S32.HI R23, RZ, 0x1f, R146 ;  /* 0x0000001fff177819 */ /* 0x000fe40000011492 */
[----:B------:R-:W-:Y:S02]  /*13e0*/  SHF.R.S32.HI R93, RZ, 0x5, R92 ;  /* 0x00000005ff5d7819 */ /* 0x000fe4000001145c */
[----:B------:R-:W-:Y:S01]  /*13f0*/  LOP3.LUT R5, R5, 0xfffffffe, RZ, 0xc0, !PT ;  /* 0xfffffffe05057812 */ /* 0x000fe200078ec0ff */
[----:B------:R-:W-:Y:S01]  /*1400*/  IMAD R23, R23, c[0x0][0x178], RZ ;  /* 0x00005e0017177a24 */ /* 0x000fe200078e02ff */
[----:B------:R-:W-:Y:S01]  /*1410*/  LOP3.LUT R91, R9, 0x7fffffe, RZ, 0xc0, !PT ;  /* 0x07fffffe095b7812 */ /* 0x000fe200078ec0ff */
[----:B------:R-:W-:Y:S01]  /*1420*/  IMAD R143, R93, 0x8, R20 ;  /* 0x000000085d8f7824 */ /* 0x000fe200078e0214 */
[----:B------:R-:W-:Y:S01]  /*1430*/  SHF.R.S32.HI R27, RZ, 0x1f, R6 ;  /* 0x0000001fff1b7819 */ /* 0x000fe20000011406 */
[----:B------:R-:W-:Y:S01]  /*1440*/  IMAD.IADD R5, R0, 0x1, -R5 ;  /* 0x0000000100057824 */ /* 0x000fe200078e0a05 */
[----:B------:R-:W-:Y:S01]  /*1450*/  LOP3.LUT R8, R29, R8, RZ, 0x3c, !PT ;  /* 0x000000081d087212 */ /* 0x000fe200078e3cff */
[----:B------:R-:W-:Y:S01]  /*1460*/  IMAD.IADD R91, R6, 0x1, -R91 ;  /* 0x00000001065b7824 */ /* 0x000fe200078e0a5b */
[----:B------:R-:W-:-:S02]  /*1470*/  IADD3 R22, P0, R24, R22, RZ ;  /* 0x0000001618167210 */ /* 0x000fc40007f1e0ff */
[----:B------:R-:W-:Y:S01]  /*1480*/  SHF.R.S32.HI R25, RZ, 0x1f, R24 ;  /* 0x0000001fff197819 */ /* 0x000fe20000011418 */
[----:B------:R-:W-:Y:S01]  /*1490*/  IMAD.U32 R143, R143, 0x20, R8 ;  /* 0x000000208f8f7824 */ /* 0x000fe200078e0008 */
[----:B------:R-:W-:Y:S02]  /*14a0*/  LEA.HI R145, R13, R13, RZ, 0x1 ;  /* 0x0000000d0d917211 */ /* 0x000fe400078f08ff */
[----:B------:R-:W-:Y:S01]  /*14b0*/  LEA.HI R0, R27, R6, RZ, 0x3 ;  /* 0x000000061b007211 */ /* 0x000fe200078f18ff */
[C---:B------:R-:W-:Y:S01]  /*14c0*/  IMAD R6, R146.reuse, c[0x0][0x17c], R23 ;  /* 0x00005f0092067a24 */ /* 0x040fe200078e0217 */
[----:B------:R-:W-:Y:S01]  /*14d0*/  LOP3.LUT R142, R145, 0xfffffffe, RZ, 0xc0, !PT ;  /* 0xfffffffe918e7812 */ /* 0x000fe200078ec0ff */
[----:B------:R-:W-:Y:S01]  /*14e0*/  IMAD.X R23, R25, 0x1, R19, P0 ;  /* 0x0000000119177824 */ /* 0x000fe200000e0613 */
[----:B------:R-:W-:Y:S01]  /*14f0*/  SHF.R.S32.HI R15, RZ, 0x1f, R14 ;  /* 0x0000001fff0f7819 */ /* 0x000fe2000001140e */
[----:B------:R-:W-:Y:S01]  /*1500*/  IMAD.WIDE.U32 R20, R146, c[0x0][0x178], R24 ;  /* 0x00005e0092147a25 */ /* 0x000fe200078e0018 */
[----:B------:R-:W-:-:S02]  /*1510*/  SHF.R.S32.HI R8, RZ, 0x1f, R12 ;  /* 0x0000001fff087819 */ /* 0x000fc4000001140c */
[----:B------:R-:W-:Y:S01]  /*1520*/  IADD3 R4, P0, R14, R4, RZ ;  /* 0x000000040e047210 */ /* 0x000fe20007f1e0ff */
[----:B------:R-:W-:Y:S01]  /*1530*/  IMAD.IADD R21, R21, 0x1, R6 ;  /* 0x0000000115157824 */ /* 0x000fe200078e0206 */
[----:B------:R-:W-:Y:S01]  /*1540*/  IADD3 R18, P1, R24, R18, RZ ;  /* 0x0000001218127210 */ /* 0x000fe20007f3e0ff */
[----:B------:R-:W-:Y:S01]  /*1550*/  IMAD.IADD R142, R13, 0x1, -R142 ;  /* 0x000000010d8e7824 */ /* 0x000fe200078e0a8e */
[----:B------:R-:W-:Y:S01]  /*1560*/  SHF.R.S32.HI R145, RZ, 0x1, R145 ;  /* 0x00000001ff917819 */ /* 0x000fe20000011491 */
[C---:B------:R-:W-:Y:S01]  /*1570*/  IMAD R6, R7.reuse, c[0x0][0x1bc], R16 ;  /* 0x00006f0007067a24 */ /* 0x040fe200078e0210 */
[----:B------:R-:W-:Y:S01]  /*1580*/  LOP3.LUT R147, R92, 0xffffffe0, RZ, 0xc0, !PT ;  /* 0xffffffe05c937812 */ /* 0x000fe200078ec0ff */
[----:B------:R-:W-:Y:S01]  /*1590*/  IMAD.WIDE.U32 R22, R7, c[0x0][0x1b8], R22 ;  /* 0x00006e0007167a25 */ /* 0x000fe200078e0016 */
[----:B------:R-:W-:-:S03]  /*15a0*/  SHF.R.S32.HI R92, RZ, 0x1f, R92 ;  /* 0x0000001fff5c7819 */ /* 0x000fc6000001145c */
[----:B------:R-:W-:Y:S01]  /*15b0*/  IMAD R13, R8, c[0x0][0x1a8], RZ ;  /* 0x00006a00080d7a24 */ /* 0x000fe200078e02ff */
[----:B------:R-:W-:Y:S01]  /*15c0*/  SHF.R.S32.HI R8, RZ, 0x1f, R9 ;  /* 0x0000001fff087819 */ /* 0x000fe20000011409 */
[----:B------:R-:W-:Y:S01]  /*15d0*/  IMAD.X R7, R15, 0x1, R3, P0 ;  /* 0x000000010f077824 */ /* 0x000fe200000e0603 */
[----:B------:R-:W-:Y:S01]  /*15e0*/  SHF.R.S32.HI R3, RZ, 0x1, R9 ;  /* 0x00000001ff037819 */ /* 0x000fe20000011409 */
[----:B------:R-:W-:Y:S01]  /*15f0*/  IMAD.WIDE R10, R11, 0x40, R14 ;  /* 0x000000400b0a7825 */ /* 0x000fe200078e020e */
[----:B------:R-:W-:Y:S02]  /*1600*/  LEA.HI R92, R92, R93, RZ, 0x2 ;  /* 0x0000005d5c5c7211 */ /* 0x000fe400078f10ff */
[----:B------:R-:W-:Y:S01]  /*1610*/  LEA.HI R8, R8, R3, RZ, 0x2 ;  /* 0x0000000308087211 */ /* 0x000fe200078f10ff */
[----:B------:R-:W-:Y:S01]  /*1620*/  IMAD R13, R12, c[0x0][0x1ac], R13 ;  /* 0x00006b000c0d7a24 */ /* 0x000fe200078e020d */
[----:B------:R-:W-:Y:S01]  /*1630*/  LOP3.LUT R150, R92, 0xfffffffc, RZ, 0xc0, !PT ;  /* 0xfffffffc5c967812 */ /* 0x000fe200078ec0ff */
[----:B------:R-:W-:Y:S01]  /*1640*/  IMAD.WIDE.U32 R20, R12, c[0x0][0x1a8], R20 ;  /* 0x00006a000c147a25 */ /* 0x000fe200078e0014 */
[----:B------:R-:W-:-:S03]  /*1650*/  LOP3.LUT R8, R8, 0xfffffffc, RZ, 0xc0, !PT ;  /* 0xfffffffc08087812 */ /* 0x000fc600078ec0ff */
[----:B------:R-:W-:Y:S02]  /*1660*/  IMAD.X R19, R25, 0x1, R17, P1 ;  /* 0x0000000119137824 */ /* 0x000fe400008e0611 */
[----:B------:R-:W-:Y:S02]  /*1670*/  IMAD R9, R15, c[0x0][0x198], RZ ;  /* 0x000066000f097a24 */ /* 0x000fe400078e02ff */
[----:B------:R-:W-:Y:S02]  /*1680*/  IMAD.IADD R21, R21, 0x1, R13 ;  /* 0x0000000115157824 */ /* 0x000fe400078e020d */
[----:B------:R-:W-:Y:S02]  /*1690*/  IMAD R11, R11, c[0x0][0x190], RZ ;  /* 0x000064000b0b7a24 */ /* 0x000fe400078e02ff */
[C---:B------:R-:W-:Y:S02]  /*16a0*/  IMAD R9, R14.reuse, c[0x0][0x19c], R9 ;  /* 0x000067000e097a24 */ /* 0x040fe400078e0209 */
[----:B------:R-:W-:-:S04]  /*16b0*/  IMAD.WIDE.U32 R18, R14, c[0x0][0x198], R18 ;  /* 0x000066000e127a25 */ /* 0x000fc800078e0012 */
[----:B------:R-:W-:Y:S01]  /*16c0*/  IMAD.SHL.U32 R12, R145, 0x40, RZ ;  /* 0x00000040910c7824 */ /* 0x000fe200078e00ff */
[----:B------:R-:W-:Y:S01]  /*16d0*/  LEA R140, P0, R18, c[0x0][0x168], 0x1 ;  /* 0x00005a00128c7a11 */ /* 0x000fe200078008ff */
[C---:B------:R-:W-:Y:S02]  /*16e0*/  IMAD R11, R10.reuse, c[0x0][0x194], R11 ;  /* 0x000065000a0b7a24 */ /* 0x040fe400078e020b */
[----:B------:R-:W-:Y:S01]  /*16f0*/  IMAD.WIDE.U32 R14, R10, c[0x0][0x190], R20 ;  /* 0x000064000a0e7a25 */ /* 0x000fe200078e0014 */
[----:B------:R-:W-:-:S03]  /*1700*/  LOP3.LUT R13, R12, 0xc0, RZ, 0xc0, !PT ;  /* 0x000000c00c0d7812 */ /* 0x000fc600078ec0ff */
[----:B------:R-:W-:Y:S01]  /*1710*/  IMAD.IADD R3, R3, 0x1, -R8 ;  /* 0x0000000103037824 */ /* 0x000fe200078e0a08 */
[----:B------:R-:W-:Y:S01]  /*1720*/  LEA R10, P1, R14, c[0x0][0x160], 0x1 ;  /* 0x000058000e0a7a11 */ /* 0x000fe200078208ff */
[----:B------:R-:W-:Y:S02]  /*1730*/  IMAD.SHL.U32 R8, R144, 0x8, RZ ;  /* 0x0000000890087824 */ /* 0x000fe400078e00ff */
[----:B------:R-:W-:Y:S02]  /*1740*/  IMAD.IADD R9, R19, 0x1, R9 ;  /* 0x0000000113097824 */ /* 0x000fe400078e0209 */
[----:B------:R-:W-:Y:S01]  /*1750*/  IMAD.IADD R11, R15, 0x1, R11 ;  /* 0x000000010f0b7824 */ /* 0x000fe200078e020b */
[----:B------:R-:W-:Y:S01]  /*1760*/  LOP3.LUT R8, R13, 0x8, R8, 0xf8, !PT ;  /* 0x000000080d087812 */ /* 0x000fe200078ef808 */
[----:B------:R-:W-:Y:S01]  /*1770*/  IMAD.IADD R23, R23, 0x1, R6 ;  /* 0x0000000117177824 */ /* 0x000fe200078e0206 */
[----:B------:R-:W-:Y:S01]  /*1780*/  SHF.R.U32.HI R13, RZ, 0x3, R13 ;  /* 0x00000003ff0d7819 */ /* 0x000fe2000001160d */
[----:B------:R-:W-:Y:S01]  /*1790*/  IMAD.SHL.U32 R143, R143, 0x2, RZ ;  /* 0x000000028f8f7824 */ /* 0x000fe200078e00ff */
[----:B------:R-:W-:Y:S01]  /*17a0*/  LEA.HI.X R141, R18, c[0x0][0x16c], R9, 0x1, P0 ;  /* 0x00005b00128d7a11 */ /* 0x000fe200000f0c09 */
[----:B------:R-:W-:Y:S01]  /*17b0*/  IMAD.MOV.U32 R9, RZ, RZ, c[0x0][0x190] ;  /* 0x00006400ff097624 */ /* 0x000fe200078e00ff */
[----:B------:R-:W-:Y:S01]  /*17c0*/  LEA.HI.X R11, R14, c[0x0][0x164], R11, 0x1, P1 ;  /* 0x000059000e0b7a11 */ /* 0x000fe200008f0c0b */
[----:B------:R-:W-:Y:S01]  /*17d0*/  IMAD.WIDE.U32 R22, R4, c[0x0][0x1a0], R22 ;  /* 0x0000680004167a25 */ /* 0x000fe200078e0016 */
[----:B------:R-:W-:-:S02]  /*17e0*/  IADD3 R14, P0, R140, UR9, RZ ;  /* 0x000000098c0e7c10 */ /* 0x000fc4000ff1e0ff */
[----:B------:R-:W-:Y:S01]  /*17f0*/  LOP3.LUT R6, R8, R13, RZ, 0x3c, !PT ;  /* 0x0000000d08067212 */ /* 0x000fe200078e3cff */
[----:B------:R-:W-:Y:S01]  /*1800*/  IMAD R13, R7, c[0x0][0x1a0], RZ ;  /* 0x00006800070d7a24 */ /* 0x000fe200078e02ff */
[----:B------:R-:W-:Y:S01]  /*1810*/  IADD3.X R15, R141, UR7, RZ, P0, !PT ;  /* 0x000000078d0f7c10 */ /* 0x000fe200087fe4ff */
[----:B------:R-:W-:Y:S01]  /*1820*/  IMAD.MOV.U32 R7, RZ, RZ, c[0x0][0x194] ;  /* 0x00006500ff077624 */ /* 0x000fe200078e00ff */
[----:B------:R-:W-:Y:S01]  /*1830*/  IADD3 R18, P0, R14, UR9, RZ ;  /* 0x000000090e127c10 */ /* 0x000fe2000ff1e0ff */
[----:B------:R-:W-:Y:S01]  /*1840*/  IMAD R8, R4, c[0x0][0x1a4], R13 ;  /* 0x0000690004087a24 */ /* 0x000fe200078e020d */
[----:B------:R-:W-:Y:S01]  /*1850*/  LEA R12, P1, R9, R10, 0x6 ;  /* 0x0000000a090c7211 */ /* 0x000fe200078230ff */
[----:B------:R-:W-:Y:S01]  /*1860*/  @!PT LDS RZ, [RZ] ;  /* 0x00000000fffff984 */ /* 0x000fe20000000800 */
[----:B------:R-:W-:Y:S01]  /*1870*/  @!PT LDS RZ, [RZ] ;  /* 0x00000000fffff984 */ /* 0x000fe20000000800 */
[----:B------:R-:W-:Y:S01]  /*1880*/  @!PT LDS RZ, [RZ] ;  /* 0x00000000fffff984 */ /* 0x000fe20000000800 */
[----:B------:R1:W-:Y:S01]  /*1890*/  LDGSTS.E.BYPASS.LTC128B.128 [R143], [R10.64] ;  /* 0x000000000a8f7fae */ /* 0x0003e2000b901d4a */
[----:B------:R-:W-:Y:S01]  /*18a0*/  IADD3.X R19, R15, UR7, RZ, P0, !PT ;  /* 0x000000070f137c10 */ /* 0x000fe200087fe4ff */
[----:B------:R-:W-:Y:S01]  /*18b0*/  IMAD.SHL.U32 R89, R3, 0x40, RZ ;  /* 0x0000004003597824 */ /* 0x000fe200078e00ff */
[----:B------:R-:W-:Y:S01]  /*18c0*/  LEA.HI.X R13, R9, R11, R7, 0x6, P1 ;  /* 0x0000000b090d7211 */ /* 0x000fe200008f3407 */
[----:B------:R-:W-:Y:S01]  /*18d0*/  IMAD.SHL.U32 R0, R0, 0x20, RZ ;  /* 0x0000002000007824 */ /* 0x000fe200078e00ff */
[----:B------:R-:W-:Y:S01]  /*18e0*/  IADD3 R16, P0, R18, UR9, RZ ;  /* 0x0000000912107c10 */ /* 0x000fe2000ff1e0ff */
[----:B------:R-:W-:Y:S01]  /*18f0*/  IMAD.IADD R139, R23, 0x1, R8 ;  /* 0x00000001178b7824 */ /* 0x000fe200078e0208 */
[----:B------:R-:W-:Y:S01]  /*1900*/  LOP3.LUT R89, R89, 0xc0, RZ, 0xc0, !PT ;  /* 0x000000c059597812 */ /* 0x000fe200078ec0ff */
[----:B------:R2:W-:Y:S01]  /*1910*/  LDGSTS.E.BYPASS.LTC128B.128 [R143+0x800], [R12.64] ;  /* 0x008000000c8f7fae */ /* 0x0005e2000b901d4a */
[----:B------:R-:W-:Y:S01]  /*1920*/  IADD3.X R17, R19, UR7, RZ, P0, !PT ;  /* 0x0000000713117c10 */ /* 0x000fe200087fe4ff */
[C---:B------:R-:W-:Y:S01]  /*1930*/  IMAD.SHL.U32 R4, R5.reuse, 0x8, RZ ;  /* 0x0000000805047824 */ /* 0x040fe200078e00ff */
[----:B------:R-:W-:Y:S01]  /*1940*/  LEA R138, P0, R22, c[0x0][0x170], 0x1 ;  /* 0x00005c00168a7a11 */ /* 0x000fe200078008ff */
[----:B------:R3:W-:Y:S01]  /*1950*/  LDGSTS.E.BYPASS.LTC128B.128 [R143+0x1000], [R140.64] ;  /* 0x010000008c8f7fae */ /* 0x0007e2000b901d4a */
[----:B------:R-:W-:Y:S01]  /*1960*/  LOP3.LUT R112, R0, 0xffffff00, RZ, 0xc0, !PT ;  /* 0xffffff0000707812 */ /* 0x000fe200078ec0ff */
[----:B------:R-:W-:Y:S01]  /*1970*/  IMAD R5, R5, 0x8, R142 ;  /* 0x0000000805057824 */ /* 0x000fe200078e028e */
[----:B------:R-:W-:Y:S01]  /*1980*/  LEA.HI.X R139, R22, c[0x0][0x174], R139, 0x1, P0 ;  /* 0x00005d00168b7a11 */ /* 0x000fe200000f0c8b */
[----:B------:R4:W-:Y:S01]  /*1990*/  LDGSTS.E.BYPASS.LTC128B.128 [R143+0x1800], [R14.64] ;  /* 0x018000000e8f7fae */ /* 0x0009e2000b901d4a */
[----:B------:R-:W-:Y:S01]  /*19a0*/  LOP3.LUT R4, R89, 0x8, R4, 0xf8, !PT ;  /* 0x0000000859047812 */ /* 0x000fe200078ef804 */
[----:B------:R-:W-:Y:S01]  /*19b0*/  IMAD R136, R93, 0x200, R112 ;  /* 0x000002005d887824 */ /* 0x000fe200078e0270 */
[----:B------:R-:W-:Y:S01]  /*19c0*/  SHF.R.U32.HI R89, RZ, 0x3, R89 ;  /* 0x00000003ff597819 */ /* 0x000fe20000011659 */
[----:B------:R5:W-:Y:S01]  /*19d0*/  LDGSTS.E.BYPASS.LTC128B.128 [R143+0x2000], [R18.64] ;  /* 0x02000000128f7fae */ /* 0x000be2000b901d4a */
[----:B------:R-:W-:Y:S01]  /*19e0*/  IMAD.U32 R0, R5, 0x20, R6 ;  /* 0x0000002005007824 */ /* 0x000fe200078e0006 */
[----:B------:R-:W-:Y:S01]  /*19f0*/  LOP3.LUT P1, RZ, R3, 0x2, RZ, 0xc0, !PT ;  /* 0x0000000203ff7812 */ /* 0x000fe2000782c0ff */
[----:B------:R-:W-:Y:S01]  /*1a00*/  IMAD R136, R91, 0x20, R136 ;  /* 0x000000205b887824 */ /* 0x000fe200078e0288 */
[----:B------:R5:W-:Y:S01]  /*1a10*/  LDGSTS.E.BYPASS.LTC128B.128 [R143+0x2800], [R16.64] ;  /* 0x02800000108f7fae */ /* 0x000be2000b901d4a */
[----:B------:R-:W-:Y:S01]  /*1a20*/  LOP3.LUT R89, R4, R89, RZ, 0x3c, !PT ;  /* 0x0000005904597212 */ /* 0x000fe200078e3cff */
[C---:B------:R-:W-:Y:S01]  /*1a30*/  IMAD.SHL.U32 R40, R0.reuse, 0x2, RZ ;  /* 0x0000000200287824 */ /* 0x040fe200078e00ff */
[----:B------:R-:W-:Y:S01]  /*1a40*/  LEA R135, R0, 0x1000, 0x1 ;  /* 0x0000100000877811 */ /* 0x000fe200078e08ff */
[----:B------:R-:W0:Y:S01]  /*1a50*/  LDGDEPBAR ;  /* 0x00000000000079af */ /* 0x000e220000000000 */
[----:B------:R-:W-:-:S02]  /*1a60*/  IMAD.MOV.U32 R3, RZ, RZ, 0x20 ;  /* 0x00000020ff037424 */ /* 0x000fc400078e00ff */
[----:B------:R-:W-:Y:S01]  /*1a70*/  IMAD.IADD R136, R89, 0x1, R136 ;  /* 0x0000000159887824 */ /* 0x000fe200078e0288 */
[----:B------:R-:W-:Y:S01]  /*1a80*/  IADD3 R133, R135, 0x20, RZ ;  /* 0x0000002087857810 */ /* 0x000fe20007ffe0ff */
[----:B------:R-:W-:Y:S01]  /*1a90*/  IMAD.IADD R147, R90, 0x1, -R147 ;  /* 0x000000015a937824 */ /* 0x000fe200078e0a93 */
[----:B------:R-:W-:Y:S01]  /*1aa0*/  SEL R3, R3, 0xffffffe0, !P1 ;  /* 0xffffffe003037807 */ /* 0x000fe20004800000 */
[----:B------:R-:W-:Y:S01]  /*1ab0*/  IMAD.SHL.U32 R136, R136, 0x2, RZ ;  /* 0x0000000288887824 */ /* 0x000fe200078e00ff */
[----:B--2---:R-:W-:Y:S01]  /*1ac0*/  IADD3 R12, P0, R138, UR4, RZ ;  /* 0x000000048a0c7c10 */ /* 0x004fe2000ff1e0ff */
[----:B------:R-:W-:Y:S01]  /*1ad0*/  IMAD.IADD R150, R93, 0x1, -R150 ;  /* 0x000000015d967824 */ /* 0x000fe200078e0a96 */
[----:B------:R-:W-:Y:S01]  /*1ae0*/  SHF.R.S32.HI R0, RZ, 0x1f, R147 ;  /* 0x0000001fff007819 */ /* 0x000fe20000011493 */
[----:B------:R-:W-:Y:S01]  /*1af0*/  IMAD.IADD R134, R136, 0x1, R3 ;  /* 0x0000000188867824 */ /* 0x000fe200078e0203 */
[----:B------:R-:W-:Y:S01]  /*1b00*/  IADD3.X R13, R139, UR5, RZ, P0, !PT ;  /* 0x000000058b0d7c10 */ /* 0x000fe200087fe4ff */
[----:B------:R-:W-:Y:S01]  /*1b10*/  IMAD R112, R91, 0x20, R112 ;  /* 0x000000205b707824 */ /* 0x000fe200078e0270 */
[----:B------:R-:W-:-:S02]  /*1b20*/  IADD3 R6, P0, R12, UR4, RZ ;  /* 0x000000040c067c10 */ /* 0x000fc4000ff1e0ff */
[----:B------:R-:W-:Y:S01]  /*1b30*/  LEA.HI R147, R0, R147, RZ, 0x2 ;  /* 0x0000009300937211 */ /* 0x000fe200078f10ff */
[----:B------:R-:W-:Y:S01]  /*1b40*/  IMAD R0, R93, 0x10, R94 ;  /* 0x000000105d007824 */ /* 0x000fe200078e025e */
[----:B------:R-:W-:Y:S02]  /*1b50*/  IADD3.X R7, R13, UR5, RZ, P0, !PT ;  /* 0x000000050d077c10 */ /* 0x000fe400087fe4ff */
[----:B------:R-:W-:Y:S02]  /*1b60*/  IADD3 R4, P0, R6, UR4, RZ ;  /* 0x0000000406047c10 */ /* 0x000fe4000ff1e0ff */
[----:B------:R-:W-:Y:S01]  /*1b70*/  SHF.R.S32.HI R147, RZ, 0x2, R147 ;  /* 0x00000002ff937819 */ /* 0x000fe20000011493 */
[----:B------:R-:W-:-:S04]  /*1b80*/  DEPBAR.LE SB0, 0x0 ;  /* 0x000080000000791a */ /* 0x000fc80000000000 */
[----:B------:R-:W-:Y:S01]  /*1b90*/  BAR.SYNC.DEFER_BLOCKING 0x0 ;  /* 0x0000000000007b1d */ /* 0x000fe20000010000 */
[----:B------:R-:W-:Y:S02]  /*1ba0*/  IADD3.X R5, R7, UR5, RZ, P0, !PT ;  /* 0x0000000507057c10 */ /* 0x000fe400087fe4ff */
[----:B------:R-:W-:Y:S02]  /*1bb0*/  LOP3.LUT P0, RZ, R145, 0x2, RZ, 0xc0, !PT ;  /* 0x0000000291ff7812 */ /* 0x000fe4000780c0ff */
[----:B------:R-:W-:-:S11]  /*1bc0*/  IADD3 R0, R0, 0x1, R147 ;  /* 0x0000000100007810 */ /* 0x000fd60007ffe093 */
[----:B------:R-:W-:-:S04]  /*1bd0*/  @P0 IADD3 R133, R135, -0x20, RZ ;  /* 0xffffffe087850810 */ /* 0x000fc80007ffe0ff */
        /* <DEDUP_REMOVED lines=9> */
[C---:B------:R-:W-:Y:S02]  /*1c70*/  IADD3 R126, R133.reuse, 0x1400, RZ ;  /* 0x00001400857e7810 */ /* 0x040fe40007ffe0ff */
[C---:B------:R-:W-:Y:S01]  /*1c80*/  IADD3 R125, R133.reuse, 0x1800, RZ ;  /* 0x00001800857d7810 */ /* 0x040fe20007ffe0ff */
[----:B------:R2:W-:Y:S01]  /*1c90*/  LDGSTS.E.BYPASS.LTC128B.128 [R143+0x4000], [R6.64] ;  /* 0x04000000068f7fae */ /* 0x0005e2000b901d4a */
[----:B------:R-:W-:-:S03]  /*1ca0*/  IADD3 R124, R133, 0x1c00, RZ ;  /* 0x00001c00857c7810 */ /* 0x000fc60007ffe0ff */
[----:B------:R2:W-:Y:S04]  /*1cb0*/  LDGSTS.E.BYPASS.LTC128B.128 [R143+0x4800], [R4.64] ;  /* 0x04800000048f7fae */ /* 0x0005e8000b901d4a */
[----:B------:R-:W-:Y:S04]  /*1cc0*/  LDSM.16.M88.4 R36, [R136] ;  /* 0x000000008824783b */ /* 0x000fe80000000200 */
[----:B------:R-:W2:Y:S04]  /*1cd0*/  LDSM.16.M88.4 R64, [R40+0x1000] ;  /* 0x001000002840783b */ /* 0x000ea80000000200 */
[----:B------:R-:W3:Y:S04]  /*1ce0*/  LDSM.16.M88.4 R24, [R40+0x1400] ;  /* 0x001400002818783b */ /* 0x000ee80000000200 */
[----:B-----5:R-:W5:Y:S04]  /*1cf0*/  LDSM.16.M88.4 R16, [R40+0x1800] ;  /* 0x001800002810783b */ /* 0x020f680000000200 */
[----:B-1----:R-:W4:Y:S04]  /*1d00*/  LDSM.16.M88.4 R8, [R40+0x1c00] ;  /* 0x001c00002808783b */ /* 0x002f280000000200 */
[----:B------:R-:W1:Y:S04]  /*1d10*/  LDSM.16.M88.4 R60, [R40+0x2000] ;  /* 0x00200000283c783b */ /* 0x000e680000000200 */
[----:B------:R-:W1:Y:S04]  /*1d20*/  LDSM.16.M88.4 R52, [R40+0x2400] ;  /* 0x002400002834783b */ /* 0x000e680000000200 */
[----:B------:R-:W1:Y:S04]  /*1d30*/  LDSM.16.M88.4 R44, [R40+0x2800] ;  /* 0x00280000282c783b */ /* 0x000e680000000200 */
[----:B------:R-:W1:Y:S04]  /*1d40*/  LDSM.16.M88.4 R84, [R40+0x2c00] ;  /* 0x002c00002854783b */ /* 0x000e680000000200 */
[----:B------:R-:W-:Y:S04]  /*1d50*/  LDSM.16.M88.4 R76, [R134] ;  /* 0x00000000864c783b */ /* 0x000fe80000000200 */
[----:B------:R-:W1:Y:S04]  /*1d60*/  LDSM.16.M88.4 R80, [R133] ;  /* 0x000000008550783b */ /* 0x000e680000000200 */
[----:B------:R-:W1:Y:S01]  /*1d70*/  LDSM.16.M88.4 R72, [R133+0x400] ;  /* 0x000400008548783b */ /* 0x000e620000000200 */
[C---:B--2---:R-:W-:Y:S03]  /*1d80*/  HMMA.16816.F32.BF16 R32, R36.reuse, R64, RZ ;  /* 0x000000402420723c */ /* 0x044fe600000418ff */
[----:B------:R-:W2:Y:S04]  /*1d90*/  LDSM.16.M88.4 R68, [R133+0x800] ;  /* 0x000800008544783b */ /* 0x000ea80000000200 */
[----:B------:R-:W0:Y:S01]  /*1da0*/  LDGDEPBAR ;  /* 0x00000000000079af */ /* 0x000e220000000000 */
[C---:B------:R-:W-:Y:S08]  /*1db0*/  HMMA.16816.F32.BF16 R64, R36.reuse, R66, RZ ;  /* 0x000000422440723c */ /* 0x040ff000000418ff */
[C---:B---3--:R-:W-:Y:S08]  /*1dc0*/  HMMA.16816.F32.BF16 R28, R36.reuse, R24, RZ ;  /* 0x00000018241c723c */ /* 0x048ff000000418ff */
[C---:B------:R-:W-:Y:S08]  /*1dd0*/  HMMA.16816.F32.BF16 R24, R36.reuse, R26, RZ ;  /* 0x0000001a2418723c */ /* 0x040ff000000418ff */
[C---:B-----5:R-:W-:Y:S08]  /*1de0*/  HMMA.16816.F32.BF16 R20, R36.reuse, R16, RZ ;  /* 0x000000102414723c */ /* 0x060ff000000418ff */
        /* <DEDUP_REMOVED lines=13> */
[----:B------:R-:W-:Y:S01]  /*1ec0*/  IADD3 R82, R99, -c[0x0][0x214], R0 ;  /* 0x8000850063527a10 */ /* 0x000fe20007ffe000 */
[----:B------:R-:W-:Y:S01]  /*1ed0*/  HMMA.16816.F32.BF16 R28, R76, R72, R28 ;  /* 0x000000484c1c723c */ /* 0x000fe2000004181c */
[----:B------:R-:W-:Y:S01]  /*1ee0*/  IADD3 R0, R88, -0x1, RZ ;  /* 0xffffffff58007810 */ /* 0x000fe20007ffe0ff */
[----:B------:R-:W-:Y:S01]  /*1ef0*/  IMAD.SHL.U32 R83, R90, 0x2, RZ ;  /* 0x000000025a537824 */ /* 0x000fe200078e00ff */
[----:B------:R-:W-:-:S02]  /*1f00*/  IADD3 R82, R82, c[0x0][0x2e8], RZ ;  /* 0x0000ba0052527a10 */ /* 0x000fc40007ffe0ff */
[C---:B------:R-:W-:Y:S01]  /*1f10*/  ISETP.GT.AND P0, PT, R0.reuse, R137, PT ;  /* 0x000000890000720c */ /* 0x040fe20003f04270 */
[----:B------:R-:W-:Y:S01]  /*1f20*/  IMAD.SHL.U32 R0, R0, 0x80, RZ ;  /* 0x0000008000007824 */ /* 0x000fe200078e00ff */
[C---:B------:R-:W-:Y:S01]  /*1f30*/  IADD3 R72, R82.reuse, 0x8, RZ ;  /* 0x0000000852487810 */ /* 0x040fe20007ffe0ff */
[C---:B------:R-:W-:Y:S01]  /*1f40*/  HMMA.16816.F32.BF16 R24, R76.reuse, R74, R24 ;  /* 0x0000004a4c18723c */ /* 0x040fe20000041818 */
[-C--:B------:R-:W-:Y:S02]  /*1f50*/  IMNMX R101, R82, R99.reuse, PT ;  /* 0x0000006352657217 */ /* 0x080fe40003800200 */
[----:B------:R-:W-:Y:S02]  /*1f60*/  LOP3.LUT R110, R0, 0x6, R83, 0xf8, !PT ;  /* 0x00000006006e7812 */ /* 0x000fe400078ef853 */
[----:B------:R-:W-:Y:S02]  /*1f70*/  IMNMX R99, R72, R99, PT ;  /* 0x0000006348637217 */ /* 0x000fe40003800200 */
[C---:B------:R-:W-:Y:S01]  /*1f80*/  LOP3.LUT R72, R110.reuse, 0x8, RZ, 0xfc, !PT ;  /* 0x000000086e487812 */ /* 0x040fe200078efcff */
[----:B--2---:R-:W-:Y:S01]  /*1f90*/  HMMA.16816.F32.BF16 R20, R76, R68, R20 ;  /* 0x000000444c14723c */ /* 0x004fe20000041814 */
[----:B------:R-:W-:-:S02]  /*1fa0*/  LOP3.LUT R82, R110, 0x1, RZ, 0xfc, !PT ;  /* 0x000000016e527812 */ /* 0x000fc400078efcff */
[----:B------:R-:W-:Y:S02]  /*1fb0*/  LOP3.LUT R74, R110, 0x9, RZ, 0xfc, !PT ;  /* 0x000000096e4a7812 */ /* 0x000fe400078efcff */
[C---:B------:R-:W-:Y:S02]  /*1fc0*/  ISETP.GE.AND P2, PT, R72.reuse, R101, PT ;  /* 0x000000654800720c */ /* 0x040fe40003f46270 */
[----:B------:R-:W-:Y:S01]  /*1fd0*/  ISETP.GE.AND P4, PT, R72, R99, PT ;  /* 0x000000634800720c */ /* 0x000fe20003f86270 */
[----:B------:R-:W-:Y:S01]  /*1fe0*/  HMMA.16816.F32.BF16 R16, R76, R70, R16 ;  /* 0x000000464c10723c */ /* 0x000fe20000041810 */
[----:B------:R-:W-:Y:S02]  /*1ff0*/  LOP3.LUT R72, R110, 0x10, RZ, 0xfc, !PT ;  /* 0x000000106e487812 */ /* 0x000fe400078efcff */
[C---:B------:R-:W-:Y:S02]  /*2000*/  ISETP.GE.AND P5, PT, R82.reuse, R101, PT ;  /* 0x000000655200720c */ /* 0x040fe40003fa6270 */
[----:B------:R-:W-:-:S02]  /*2010*/  ISETP.GE.AND P1, PT, R82, R99, PT ;  /* 0x000000635200720c */ /* 0x000fc40003f26270 */
[----:B------:R-:W-:Y:S01]  /*2020*/  ISETP.GE.AND P3, PT, R74, R101, PT ;  /* 0x000000654a00720c */ /* 0x000fe20003f66270 */
[C---:B-1----:R-:W-:Y:S01]  /*2030*/  HMMA.16816.F32.BF16 R12, R76.reuse, R84, R12 ;  /* 0x000000544c0c723c */ /* 0x042fe2000004180c */
[----:B------:R-:W-:Y:S02]  /*2040*/  FSEL R83, R64, -INF , !P2 ;  /* 0xff80000040537808 */ /* 0x000fe40005000000 */
[----:B------:R-:W-:Y:S02]  /*2050*/  FSEL R82, R66, -INF , !P4 ;  /* 0xff80000042527808 */ /* 0x000fe40006000000 */
[----:B------:R-:W-:Y:S02]  /*2060*/  ISETP.GE.AND P2, PT, R74, R99, PT ;  /* 0x000000634a00720c */ /* 0x000fe40003f46270 */
[----:B------:R-:W-:Y:S01]  /*2070*/  ISETP.GE.AND P4, PT, R72, R101, PT ;  /* 0x000000654800720c */ /* 0x000fe20003f86270 */
[----:B------:R-:W-:Y:S01]  /*2080*/  HMMA.16816.F32.BF16 R8, R76, R86, R8 ;  /* 0x000000564c08723c */ /* 0x000fe20000041808 */
[----:B------:R-:W-:-:S02]  /*2090*/  LOP3.LUT R64, R110, 0x11, RZ, 0xfc, !PT ;  /* 0x000000116e407812 */ /* 0x000fc400078efcff */
[----:B------:R-:W-:Y:S02]  /*20a0*/  FSEL R69, R65, -INF , !P3 ;  /* 0xff80000041457808 */ /* 0x000fe40005800000 */
[----:B------:R-:W-:Y:S02]  /*20b0*/  ISETP.GE.AND P3, PT, R72, R99, PT ;  /* 0x000000634800720c */ /* 0x000fe40003f66270 */
[----:B------:R-:W-:Y:S01]  /*20c0*/  FSEL R68, R67, -INF , !P2 ;  /* 0xff80000043447808 */ /* 0x000fe20005000000 */
[----:B------:R-:W1:Y:S01]  /*20d0*/  LDSM.16.M88.4 R72, [R133+0x1000] ;  /* 0x001000008548783b */ /* 0x000e620000000200 */
[----:B------:R-:W-:Y:S01]  /*20e0*/  FSEL R97, R28, -INF , !P4 ;  /* 0xff8000001c617808 */ /* 0x000fe20006000000 */
[----:B------:R-:W-:Y:S01]  /*20f0*/  HMMA.16816.F32.BF16 R32, R76, R80, R32 ;  /* 0x000000504c20723c */ /* 0x000fe20000041820 */
[----:B------:R-:W-:Y:S02]  /*2100*/  ISETP.GE.AND P2, PT, R64, R101, PT ;  /* 0x000000654000720c */ /* 0x000fe40003f46270 */
[----:B------:R-:W-:-:S02]  /*2110*/  LOP3.LUT R28, R110, 0x18, RZ, 0xfc, !PT ;  /* 0x000000186e1c7812 */ /* 0x000fc400078efcff */
[----:B------:R-:W-:Y:S02]  /*2120*/  FSEL R106, R30, -INF , !P3 ;  /* 0xff8000001e6a7808 */ /* 0x000fe40005800000 */
[----:B------:R-:W-:Y:S02]  /*2130*/  ISETP.GE.AND P4, PT, R64, R99, PT ;  /* 0x000000634000720c */ /* 0x000fe40003f86270 */
[----:B------:R-:W-:Y:S02]  /*2140*/  ISETP.GE.AND P3, PT, R28, R101, PT ;  /* 0x000000651c00720c */ /* 0x000fe40003f66270 */
[----:B------:R-:W-:Y:S02]  /*2150*/  FSEL R103, R29, -INF , !P2 ;  /* 0xff8000001d677808 */ /* 0x000fe40005000000 */
[----:B------:R-:W-:Y:S02]  /*2160*/  LOP3.LUT R64, R110, 0x19, RZ, 0xfc, !PT ;  /* 0x000000196e407812 */ /* 0x000fe400078efcff */
[----:B------:R-:W-:-:S02]  /*2170*/  ISETP.GE.AND P2, PT, R28, R99, PT ;  /* 0x000000631c00720c */ /* 0x000fc40003f46270 */
[----:B------:R-:W-:Y:S02]  /*2180*/  LOP3.LUT R28, R110, 0x20, RZ, 0xfc, !PT ;  /* 0x000000206e1c7812 */ /* 0x000fe400078efcff */
[----:B------:R-:W-:Y:S02]  /*2190*/  FSEL R108, R31, -INF , !P4 ;  /* 0xff8000001f6c7808 */ /* 0x000fe40006000000 */
[----:B------:R-:W-:Y:S02]  /*21a0*/  FSEL R71, R24, -INF , !P3 ;  /* 0xff80000018477808 */ /* 0x000fe40005800000 */
[C---:B------:R-:W-:Y:S02]  /*21b0*/  ISETP.GE.AND P4, PT, R64.reuse, R101, PT ;  /* 0x000000654000720c */ /* 0x040fe40003f86270 */
[----:B------:R-:W-:Y:S02]  /*21c0*/  ISETP.GE.AND P3, PT, R64, R99, PT ;  /* 0x000000634000720c */ /* 0x000fe40003f66270 */
[----:B------:R-:W-:-:S02]  /*21d0*/  FSEL R70, R26, -INF , !P2 ;  /* 0xff8000001a467808 */ /* 0x000fc40005000000 */
[----:B------:R-:W-:Y:S02]  /*21e0*/  LOP3.LUT R24, R110, 0x21, RZ, 0xfc, !PT ;  /* 0x000000216e187812 */ /* 0x000fe400078efcff */
[C---:B------:R-:W-:Y:S02]  /*21f0*/  ISETP.GE.AND P2, PT, R28.reuse, R101, PT ;  /* 0x000000651c00720c */ /* 0x040fe40003f46270 */
[----:B------:R-:W-:Y:S02]  /*2200*/  FSEL R105, R25, -INF , !P4 ;  /* 0xff80000019697808 */ /* 0x000fe40006000000 */
[----:B------:R-:W-:Y:S02]  /*2210*/  FSEL R104, R27, -INF , !P3 ;  /* 0xff8000001b687808 */ /* 0x000fe40005800000 */
[----:B------:R-:W-:Y:S01]  /*2220*/  ISETP.GE.AND P4, PT, R28, R99, PT ;  /* 0x000000631c00720c */ /* 0x000fe20003f86270 */
[----:B-1----:R-:W-:Y:S01]  /*2230*/  HMMA.16816.F32.BF16 R4, R76, R72, R4 ;  /* 0x000000484c04723c */ /* 0x002fe20000041804 */
[----:B------:R-:W-:Y:S01]  /*2240*/  ISETP.GE.AND P3, PT, R24, R101, PT ;  /* 0x000000651800720c */ /* 0x000fe20003f66270 */
[----:B------:R-:W1:Y:S01]  /*2250*/  LDSM.16.M88.4 R28, [R133+0x1400] ;  /* 0x00140000851c783b */ /* 0x000e620000000200 */
[----:B------:R-:W-:-:S02]  /*2260*/  FSEL R67, R20, -INF , !P2 ;  /* 0xff80000014437808 */ /* 0x000fc40005000000 */
[----:B------:R-:W-:Y:S02]  /*2270*/  LOP3.LUT R20, R110, 0x28, RZ, 0xfc, !PT ;  /* 0x000000286e147812 */ /* 0x000fe400078efcff */
[----:B------:R-:W-:Y:S01]  /*2280*/  ISETP.GE.AND P2, PT, R24, R99, PT ;  /* 0x000000631800720c */ /* 0x000fe20003f46270 */
[----:B------:R-:W-:Y:S01]  /*2290*/  HMMA.16816.F32.BF16 R60, R76, R74, R60 ;  /* 0x0000004a4c3c723c */ /* 0x000fe2000004183c */
[----:B------:R-:W-:Y:S02]  /*22a0*/  FSEL R96, R22, -INF , !P4 ;  /* 0xff80000016607808 */ /* 0x000fe40006000000 */
[----:B------:R-:W-:Y:S02]  /*22b0*/  FSEL R87, R21, -INF , !P3 ;  /* 0xff80000015577808 */ /* 0x000fe40005800000 */
[----:B------:R-:W-:Y:S02]  /*22c0*/  LOP3.LUT R24, R110, 0x29, RZ, 0xfc, !PT ;  /* 0x000000296e187812 */ /* 0x000fe400078efcff */
[----:B------:R-:W-:-:S02]  /*22d0*/  ISETP.GE.AND P4, PT, R20, R101, PT ;  /* 0x000000651400720c */ /* 0x000fc40003f86270 */
[----:B------:R-:W-:Y:S02]  /*22e0*/  ISETP.GE.AND P3, PT, R20, R99, PT ;  /* 0x000000631400720c */ /* 0x000fe40003f66270 */
[----:B------:R-:W-:Y:S02]  /*22f0*/  LOP3.LUT R20, R110, 0x30, RZ, 0xfc, !PT ;  /* 0x000000306e147812 */ /* 0x000fe400078efcff */
[----:B------:R-:W-:Y:S02]  /*2300*/  FSEL R98, R23, -INF , !P2 ;  /* 0xff80000017627808 */ /* 0x000fe40005000000 */
[-C--:B------:R-:W-:Y:S02]  /*2310*/  ISETP.GE.AND P2, PT, R24, R101.reuse, PT ;  /* 0x000000651800720c */ /* 0x080fe40003f46270 */
[----:B------:R-:W-:Y:S02]  /*2320*/  FSEL R100, R18, -INF , !P3 ;  /* 0xff80000012647808 */ /* 0x000fe40005800000 */
[----:B------:R-:W-:-:S02]  /*2330*/  ISETP.GE.AND P3, PT, R20, R101, PT ;  /* 0x000000651400720c */ /* 0x000fc40003f66270 */
[----:B------:R-:W-:Y:S02]  /*2340*/  FSEL R93, R16, -INF , !P4 ;  /* 0xff800000105d7808 */ /* 0x000fe40006000000 */
[----:B------:R-:W-:Y:S02]  /*2350*/  FSEL R95, R17, -INF , !P2 ;  /* 0xff800000115f7808 */ /* 0x000fe40005000000 */
[-C--:B------:R-:W-:Y:S02]  /*2360*/  ISETP.GE.AND P4, PT, R24, R99.reuse, PT ;  /* 0x000000631800720c */ /* 0x080fe40003f86270 */
[----:B------:R-:W-:Y:S02]  /*2370*/  ISETP.GE.AND P2, PT, R20, R99, PT ;  /* 0x000000631400720c */ /* 0x000fe40003f46270 */
[----:B------:R-:W-:Y:S01]  /*2380*/  FSEL R27, R12, -INF , !P3 ;  /* 0xff8000000c1b7808 */ /* 0x000fe20005800000 */
[----:B------:R-:W2:Y:S01]  /*2390*/  LDSM.16.M88.4 R20, [R133+0x1800] ;  /* 0x001800008514783b */ /* 0x000ea20000000200 */
[----:B------:R-:W-:-:S02]  /*23a0*/  LOP3.LUT R16, R110, 0x31, RZ, 0xfc, !PT ;  /* 0x000000316e107812 */ /* 0x000fc400078efcff */
[----:B------:R-:W-:Y:S01]  /*23b0*/  LOP3.LUT R12, R110, 0x38, RZ, 0xfc, !PT ;  /* 0x000000386e0c7812 */ /* 0x000fe200078efcff */
[C---:B-1----:R-:W-:Y:S01]  /*23c0*/  HMMA.16816.F32.BF16 R56, R76.reuse, R28, R56 ;  /* 0x0000001c4c38723c */ /* 0x042fe20000041838 */
[----:B------:R-:W-:Y:S02]  /*23d0*/  FSEL R102, R19, -INF , !P4 ;  /* 0xff80000013667808 */ /* 0x000fe40006000000 */
[----:B------:R-:W-:Y:S02]  /*23e0*/  FSEL R86, R14, -INF , !P2 ;  /* 0xff8000000e567808 */ /* 0x000fe40005000000 */
[C---:B------:R-:W-:Y:S02]  /*23f0*/  ISETP.GE.AND P4, PT, R16.reuse, R101, PT ;  /* 0x000000651000720c */ /* 0x040fe40003f86270 */
[----:B------:R-:W-:Y:S01]  /*2400*/  ISETP.GE.AND P3, PT, R16, R99, PT ;  /* 0x000000631000720c */ /* 0x000fe20003f66270 */
[----:B------:R-:W-:Y:S01]  /*2410*/  HMMA.16816.F32.BF16 R52, R76, R30, R52 ;  /* 0x0000001e4c34723c */ /* 0x000fe20000041834 */
[----:B------:R-:W-:-:S02]  /*2420*/  ISETP.GE.AND P2, PT, R12, R101, PT ;  /* 0x000000650c00720c */ /* 0x000fc40003f46270 */
[----:B------:R-:W-:Y:S02]  /*2430*/  LOP3.LUT R16, R110, 0x39, RZ, 0xfc, !PT ;  /* 0x000000396e107812 */ /* 0x000fe400078efcff */
[----:B------:R-:W-:Y:S02]  /*2440*/  FSEL R65, R13, -INF , !P4 ;  /* 0xff8000000d417808 */ /* 0x000fe40006000000 */
[----:B------:R-:W-:Y:S02]  /*2450*/  FSEL R90, R15, -INF , !P3 ;  /* 0xff8000000f5a7808 */ /* 0x000fe40005800000 */
[----:B------:R-:W-:Y:S02]  /*2460*/  FSEL R85, R8, -INF , !P2 ;  /* 0xff80000008557808 */ /* 0x000fe40005000000 */
[----:B------:R-:W-:Y:S02]  /*2470*/  ISETP.GE.AND P4, PT, R12, R99, PT ;  /* 0x000000630c00720c */ /* 0x000fe40003f86270 */
[----:B------:R-:W-:-:S02]  /*2480*/  ISETP.GE.AND P3, PT, R16, R101, PT ;  /* 0x000000651000720c */ /* 0x000fc40003f66270 */
[----:B------:R-:W-:Y:S02]  /*2490*/  LOP3.LUT R8, R110, 0x40, RZ, 0xfc, !PT ;  /* 0x000000406e087812 */ /* 0x000fe400078efcff */
[----:B------:R-:W-:Y:S02]  /*24a0*/  ISETP.GE.AND P2, PT, R16, R99, PT ;  /* 0x000000631000720c */ /* 0x000fe40003f46270 */
[----:B------:R-:W-:Y:S02]  /*24b0*/  FSEL R92, R10, -INF , !P4 ;  /* 0xff8000000a5c7808 */ /* 0x000fe40006000000 */
[----:B------:R-:W-:Y:S02]  /*24c0*/  FSEL R91, R9, -INF , !P3 ;  /* 0xff800000095b7808 */ /* 0x000fe40005800000 */
[C---:B------:R-:W-:Y:S02]  /*24d0*/  ISETP.GE.AND P4, PT, R8.reuse, R101, PT ;  /* 0x000000650800720c */ /* 0x040fe40003f86270 */
[----:B------:R-:W-:-:S02]  /*24e0*/  ISETP.GE.AND P3, PT, R8, R99, PT ;  /* 0x000000630800720c */ /* 0x000fc40003f66270 */
[----:B------:R-:W-:Y:S01]  /*24f0*/  FSEL R94, R11, -INF , !P2 ;  /* 0xff8000000b5e7808 */ /* 0x000fe20005000000 */
[----:B--2---:R-:W-:Y:S01]  /*2500*/  HMMA.16816.F32.BF16 R48, R76, R20, R48 ;  /* 0x000000144c30723c */ /* 0x004fe20000041830 */
[----:B------:R-:W1:Y:S01]  /*2510*/  LDSM.16.M88.4 R8, [R133+0x1c00] ;  /* 0x001c00008508783b */ /* 0x000e620000000200 */
[----:B------:R-:W-:Y:S01]  /*2520*/  FSEL R15, R4, -INF , !P4 ;  /* 0xff800000040f7808 */ /* 0x000fe20006000000 */
[----:B------:R-:W-:-:S04]  /*2530*/  DEPBAR.LE SB0, 0x0 ;  /* 0x000080000000791a */ /* 0x000fc80000000000 */
[C---:B------:R-:W-:Y:S01]  /*2540*/  LOP3.LUT R12, R110.reuse, 0x41, RZ, 0xfc, !PT ;  /* 0x000000416e0c7812 */ /* 0x040fe200078efcff */
[----:B------:R-:W-:Y:S01]  /*2550*/  HMMA.16816.F32.BF16 R44, R76, R22, R44 ;  /* 0x000000164c2c723c */ /* 0x000fe2000004182c */
[----:B------:R-:W-:Y:S02]  /*2560*/  LOP3.LUT R4, R110, 0x48, RZ, 0xfc, !PT ;  /* 0x000000486e047812 */ /* 0x000fe400078efcff */
[----:B------:R-:W-:Y:S01]  /*2570*/  FSEL R64, R6, -INF , !P3 ;  /* 0xff80000006407808 */ /* 0x000fe20005800000 */
[----:B------:R-:W-:Y:S01]  /*2580*/  BAR.SYNC.DEFER_BLOCKING 0x0 ;  /* 0x0000000000007b1d */ /* 0x000fe20000010000 */
[C---:B------:R-:W-:Y:S02]  /*2590*/  ISETP.GE.AND P2, PT, R12.reuse, R101, PT ;  /* 0x000000650c00720c */ /* 0x040fe40003f46270 */
[----:B------:R-:W-:Y:S02]  /*25a0*/  ISETP.GE.AND P4, PT, R12, R99, PT ;  /* 0x000000630c00720c */ /* 0x000fe40003f86270 */
[----:B------:R-:W-:-:S02]  /*25b0*/  ISETP.GE.AND P3, PT, R4, R101, PT ;  /* 0x000000650400720c */ /* 0x000fc40003f66270 */
[----:B------:R-:W-:Y:S02]  /*25c0*/  LOP3.LUT R12, R110, 0x49, RZ, 0xfc, !PT ;  /* 0x000000496e0c7812 */ /* 0x000fe400078efcff */
[----:B------:R-:W-:Y:S02]  /*25d0*/  FSEL R25, R5, -INF , !P2 ;  /* 0xff80000005197808 */ /* 0x000fe40005000000 */
[----:B------:R-:W-:Y:S02]  /*25e0*/  FSEL R66, R7, -INF , !P4 ;  /* 0xff80000007427808 */ /* 0x000fe40006000000 */
[----:B------:R-:W-:Y:S02]  /*25f0*/  FSEL R60, R60, -INF , !P3 ;  /* 0xff8000003c3c7808 */ /* 0x000fe40005800000 */
[----:B------:R-:W-:Y:S02]  /*2600*/  ISETP.GE.AND P2, PT, R4, R99, PT ;  /* 0x000000630400720c */ /* 0x000fe40003f46270 */
[----:B------:R-:W-:-:S02]  /*2610*/  ISETP.GE.AND P4, PT, R12, R101, PT ;  /* 0x000000650c00720c */ /* 0x000fc40003f86270 */
[----:B------:R-:W-:Y:S02]  /*2620*/  ISETP.GE.AND P3, PT, R12, R99, PT ;  /* 0x000000630c00720c */ /* 0x000fe40003f66270 */
[C---:B------:R-:W-:Y:S02]  /*2630*/  LOP3.LUT R4, R110.reuse, 0x50, RZ, 0xfc, !PT ;  /* 0x000000506e047812 */ /* 0x040fe400078efcff */
[----:B------:R-:W-:Y:S02]  /*2640*/  LOP3.LUT R6, R110, 0x51, RZ, 0xfc, !PT ;  /* 0x000000516e067812 */ /* 0x000fe400078efcff */
[----:B------:R-:W-:Y:S02]  /*2650*/  FSEL R62, R62, -INF , !P2 ;  /* 0xff8000003e3e7808 */ /* 0x000fe40005000000 */
[----:B------:R-:W-:Y:S02]  /*2660*/  FSEL R61, R61, -INF , !P4 ;  /* 0xff8000003d3d7808 */ /* 0x000fe40006000000 */
[----:B------:R-:W-:Y:S01]  /*2670*/  FSEL R84, R63, -INF , !P3 ;  /* 0xff8000003f547808 */ /* 0x000fe20005800000 */
[----:B-1----:R-:W-:Y:S01]  /*2680*/  HMMA.16816.F32.BF16 R40, R76, R8, R40 ;  /* 0x000000084c28723c */ /* 0x002fe20000041828 */
[----:B------:R-:W-:-:S02]  /*2690*/  ISETP.GE.AND P2, PT, R4, R101, PT ;  /* 0x000000650400720c */ /* 0x000fc40003f46270 */
[----:B------:R-:W-:Y:S02]  /*26a0*/  ISETP.GE.AND P4, PT, R4, R99, PT ;  /* 0x000000630400720c */ /* 0x000fe40003f86270 */
[----:B------:R-:W-:Y:S02]  /*26b0*/  ISETP.GE.AND P3, PT, R6, R101, PT ;  /* 0x000000650600720c */ /* 0x000fe40003f66270 */
[----:B------:R-:W-:Y:S01]  /*26c0*/  LOP3.LUT R4, R110, 0x58, RZ, 0xfc, !PT ;  /* 0x000000586e047812 */ /* 0x000fe200078efcff */
[----:B------:R-:W-:Y:S01]  /*26d0*/  HMMA.16816.F32.BF16 R8, R76, R10, R36 ;  /* 0x0000000a4c08723c */ /* 0x000fe20000041824 */
[----:B------:R-:W-:Y:S02]  /*26e0*/  FSEL R12, R56, -INF , !P2 ;  /* 0xff800000380c7808 */ /* 0x000fe40005000000 */
[----:B------:R-:W-:Y:S02]  /*26f0*/  FSEL R14, R58, -INF , !P4 ;  /* 0xff8000003a0e7808 */ /* 0x000fe40006000000 */
[----:B------:R-:W-:-:S02]  /*2700*/  FSEL R13, R57, -INF , !P3 ;  /* 0xff800000390d7808 */ /* 0x000fc40005800000 */
[----:B------:R-:W-:Y:S02]  /*2710*/  ISETP.GE.AND P2, PT, R6, R99, PT ;  /* 0x000000630600720c */ /* 0x000fe40003f46270 */
[C---:B------:R-:W-:Y:S02]  /*2720*/  ISETP.GE.AND P4, PT, R4.reuse, R101, PT ;  /* 0x000000650400720c */ /* 0x040fe40003f86270 */
[----:B------:R-:W-:Y:S02]  /*2730*/  ISETP.GE.AND P3, PT, R4, R99, PT ;  /* 0x000000630400720c */ /* 0x000fe40003f66270 */
[C---:B------:R-:W-:Y:S02]  /*2740*/  LOP3.LUT R6, R110.reuse, 0x59, RZ, 0xfc, !PT ;  /* 0x000000596e067812 */ /* 0x040fe400078efcff */
[----:B------:R-:W-:Y:S02]  /*2750*/  LOP3.LUT R4, R110, 0x60, RZ, 0xfc, !PT ;  /* 0x000000606e047812 */ /* 0x000fe400078efcff */
[----:B------:R-:W-:-:S02]  /*2760*/  FSEL R28, R59, -INF , !P2 ;  /* 0xff8000003b1c7808 */ /* 0x000fc40005000000 */
[----:B------:R-:W-:Y:S02]  /*2770*/  FSEL R17, R52, -INF , !P4 ;  /* 0xff80000034117808 */ /* 0x000fe40006000000 */
[----:B------:R-:W-:Y:S02]  /*2780*/  FSEL R54, R54, -INF , !P3 ;  /* 0xff80000036367808 */ /* 0x000fe40005800000 */
[C---:B------:R-:W-:Y:S02]  /*2790*/  ISETP.GE.AND P2, PT, R6.reuse, R101, PT ;  /* 0x000000650600720c */ /* 0x040fe40003f46270 */
[----:B------:R-:W-:Y:S02]  /*27a0*/  ISETP.GE.AND P4, PT, R6, R99, PT ;  /* 0x000000630600720c */ /* 0x000fe40003f86270 */
[----:B------:R-:W-:Y:S02]  /*27b0*/  ISETP.GE.AND P3, PT, R4, R101, PT ;  /* 0x000000650400720c */ /* 0x000fe40003f66270 */
[----:B------:R-:W-:-:S02]  /*27c0*/  LOP3.LUT R6, R110, 0x61, RZ, 0xfc, !PT ;  /* 0x000000616e067812 */ /* 0x000fc400078efcff */
[----:B------:R-:W-:Y:S02]  /*27d0*/  FSEL R31, R53, -INF , !P2 ;  /* 0xff800000351f7808 */ /* 0x000fe40005000000 */
[----:B------:R-:W-:Y:S02]  /*27e0*/  FSEL R52, R55, -INF , !P4 ;  /* 0xff80000037347808 */ /* 0x000fe40006000000 */
[----:B------:R-:W-:Y:S02]  /*27f0*/  FSEL R23, R48, -INF , !P3 ;  /* 0xff80000030177808 */ /* 0x000fe40005800000 */
[----:B------:R-:W-:Y:S02]  /*2800*/  ISETP.GE.AND P2, PT, R4, R99, PT ;  /* 0x000000630400720c */ /* 0x000fe40003f46270 */
[C---:B------:R-:W-:Y:S02]  /*2810*/  ISETP.GE.AND P4, PT, R6.reuse, R101, PT ;  /* 0x000000650600720c */ /* 0x040fe40003f86270 */
[----:B------:R-:W-:-:S02]  /*2820*/  ISETP.GE.AND P3, PT, R6, R99, PT ;  /* 0x000000630600720c */ /* 0x000fc40003f66270 */
[C---:B------:R-:W-:Y:S02]  /*2830*/  LOP3.LUT R4, R110.reuse, 0x68, RZ, 0xfc, !PT ;  /* 0x000000686e047812 */ /* 0x040fe400078efcff */
[----:B------:R-:W-:Y:S02]  /*2840*/  LOP3.LUT R6, R110, 0x69, RZ, 0xfc, !PT ;  /* 0x000000696e067812 */ /* 0x000fe400078efcff */
[----:B------:R-:W-:Y:S02]  /*2850*/  FSEL R16, R50, -INF , !P2 ;  /* 0xff80000032107808 */ /* 0x000fe40005000000 */
[----:B------:R-:W-:Y:S02]  /*2860*/  FSEL R49, R49, -INF , !P4 ;  /* 0xff80000031317808 */ /* 0x000fe40006000000 */
[----:B------:R-:W-:Y:S02]  /*2870*/  FSEL R18, R51, -INF , !P3 ;  /* 0xff80000033127808 */ /* 0x000fe40005800000 */
[----:B------:R-:W-:-:S02]  /*2880*/  ISETP.GE.AND P2, PT, R4, R101, PT ;  /* 0x000000650400720c */ /* 0x000fc40003f46270 */
[----:B------:R-:W-:Y:S02]  /*2890*/  ISETP.GE.AND P4, PT, R4, R99, PT ;  /* 0x000000630400720c */ /* 0x000fe40003f86270 */
[----:B------:R-:W-:Y:S02]  /*28a0*/  ISETP.GE.AND P3, PT, R6, R101, PT ;  /* 0x000000650600720c */ /* 0x000fe40003f66270 */
[----:B------:R-:W-:Y:S02]  /*28b0*/  LOP3.LUT R4, R110, 0x70, RZ, 0xfc, !PT ;  /* 0x000000706e047812 */ /* 0x000fe400078efcff */
[----:B------:R-:W-:Y:S02]  /*28c0*/  FSEL R29, R44, -INF , !P2 ;  /* 0xff8000002c1d7808 */ /* 0x000fe40005000000 */
[----:B------:R-:W-:Y:S02]  /*28d0*/  FSEL R19, R45, -INF , !P3 ;  /* 0xff8000002d137808 */ /* 0x000fe40005800000 */
[----:B------:R-:W-:-:S02]  /*28e0*/  ISETP.GE.AND P2, PT, R6, R99, PT ;  /* 0x000000630600720c */ /* 0x000fc40003f46270 */
[----:B------:R-:W-:Y:S02]  /*28f0*/  ISETP.GE.AND P3, PT, R4, R99, PT ;  /* 0x000000630400720c */ /* 0x000fe40003f66270 */
[----:B------:R-:W-:Y:S02]  /*2900*/  LOP3.LUT R22, R110, 0x71, RZ, 0xfc, !PT ;  /* 0x000000716e167812 */ /* 0x000fe400078efcff */
[----:B------:R-:W-:Y:S02]  /*2910*/  FSEL R30, R46, -INF , !P4 ;  /* 0xff8000002e1e7808 */ /* 0x000fe40006000000 */
[----:B------:R-:W-:Y:S02]  /*2920*/  FSEL R36, R47, -INF , !P2 ;  /* 0xff8000002f247808 */ /* 0x000fe40005000000 */
[----:B------:R-:W-:Y:S02]  /*2930*/  FSEL R6, R35, -INF , !P1 ;  /* 0xff80000023067808 */ /* 0x000fe40004800000 */
[----:B------:R-:W-:-:S02]  /*2940*/  FSEL R26, R42, -INF , !P3 ;  /* 0xff8000002a1a7808 */ /* 0x000fc40005800000 */
[-C--:B------:R-:W-:Y:S02]  /*2950*/  ISETP.GE.AND P4, PT, R4, R101.reuse, PT ;  /* 0x000000650400720c */ /* 0x080fe40003f86270 */
[-C--:B------:R-:W-:Y:S02]  /*2960*/  ISETP.GE.AND P2, PT, R22, R101.reuse, PT ;  /* 0x000000651600720c */ /* 0x080fe40003f46270 */
[----:B------:R-:W-:Y:S02]  /*2970*/  ISETP.GE.AND P1, PT, R110, R101, PT ;  /* 0x000000656e00720c */ /* 0x000fe40003f26270 */
[----:B------:R-:W-:Y:S02]  /*2980*/  ISETP.GE.AND P3, PT, R22, R99, PT ;  /* 0x000000631600720c */ /* 0x000fe40003f66270 */
[C---:B------:R-:W-:Y:S02]  /*2990*/  LOP3.LUT R20, R110.reuse, 0x78, RZ, 0xfc, !PT ;  /* 0x000000786e147812 */ /* 0x040fe400078efcff */
[----:B------:R-:W-:-:S02]  /*29a0*/  LOP3.LUT R4, R110, 0x79, RZ, 0xfc, !PT ;  /* 0x000000796e047812 */ /* 0x000fc400078efcff */
[----:B------:R-:W-:Y:S02]  /*29b0*/  FSEL R5, R33, -INF , !P5 ;  /* 0xff80000021057808 */ /* 0x000fe40006800000 */
[----:B------:R-:W-:Y:S02]  /*29c0*/  FSEL R35, R40, -INF , !P4 ;  /* 0xff80000028237808 */ /* 0x000fe40006000000 */
[----:B------:R-:W-:Y:S02]  /*29d0*/  FSEL R41, R41, -INF , !P2 ;  /* 0xff80000029297808 */ /* 0x000fe40005000000 */
[----:B------:R-:W-:Y:S02]  /*29e0*/  FSEL R24, R43, -INF , !P3 ;  /* 0xff8000002b187808 */ /* 0x000fe40005800000 */
[----:B------:R-:W-:Y:S02]  /*29f0*/  FSEL R21, R32, -INF , !P1 ;  /* 0xff80000020157808 */ /* 0x000fe40004800000 */
[----:B------:R-:W-:-:S02]  /*2a00*/  ISETP.GE.AND P5, PT, R20, R101, PT ;  /* 0x000000651400720c */ /* 0x000fc40003fa6270 */
[----:B------:R-:W-:Y:S02]  /*2a10*/  ISETP.GE.AND P4, PT, R4, R101, PT ;  /* 0x000000650400720c */ /* 0x000fe40003f86270 */
[-C--:B------:R-:W-:Y:S02]  /*2a20*/  ISETP.GE.AND P2, PT, R20, R99.reuse, PT ;  /* 0x000000631400720c */ /* 0x080fe40003f46270 */
[-C--:B------:R-:W-:Y:S02]  /*2a30*/  ISETP.GE.AND P3, PT, R110, R99.reuse, PT ;  /* 0x000000636e00720c */ /* 0x080fe40003f66270 */
[----:B------:R-:W-:Y:S01]  /*2a40*/  ISETP.GE.AND P1, PT, R4, R99, PT ;  /* 0x000000630400720c */ /* 0x000fe20003f26270 */
[----:B------:R-:W-:Y:S01]  /*2a50*/  IMAD.IADD R4, R89, 0x1, R112 ;  /* 0x0000000159047824 */ /* 0x000fe200078e0270 */
        /* <DEDUP_REMOVED lines=8> */
[----:B------:R-:W-:Y:S02]  /*2ae0*/  IADD3 R37, R0, -0x80, RZ ;  /* 0xffffff8000257810 */ /* 0x000fe40007ffe0ff */
[----:B------:R-:W-:Y:S02]  /*2af0*/  IABS R10, R0 ;  /* 0x00000000000a7213 */ /* 0x000fe40000000000 */
[----:B------:R-:W-:-:S02]  /*2b00*/  IABS R8, R37 ;  /* 0x0000002500087213 */ /* 0x000fc40000000000 */
        /* <DEDUP_REMOVED lines=52> */
.L_x_4135:
[----:B------:R-:W-:-:S04]  /*2e50*/  ULEA UR6, -UR6, URZ, 0x7 ;  /* 0x0000003f06067291 */ /* 0x000fc8000f8e393f */
[----:B------:R-:W-:Y:S02]  /*2e60*/  USHF.R.S32.HI UR8, URZ, 0x1f, UR6 ;  /* 0x0000001f3f087899 */ /* 0x000fe40008011406 */
[----:B------:R-:W-:-:S04]  /*2e70*/  MOV R10, UR6 ;  /* 0x00000006000a7c02 */ /* 0x000fc80008000f00 */
[----:B------:R-:W-:Y:S02]  /*2e80*/  MOV R0, UR8 ;  /* 0x0000000800007c02 */ /* 0x000fe40008000f00 */
.L_x_4136:
        /* <DEDUP_REMOVED lines=16> */
.L_x_4134:
        /* <DEDUP_REMOVED lines=62> */
[----:B------:R-:W-:Y:S01]  /*3370*/  SHF.L.U32 R132, R4, 0x1, RZ ;  /* 0x0000000104847819 */ /* 0x000fe200000006ff */
[----:B------:R-:W1:Y:S03]  /*3380*/  SHFL.BFLY PT, R11, R0, 0x2, 0x1f ;  /* 0x0c401f00000b7f89 */ /* 0x000e6600000e0000 */
[----:B------:R-:W-:Y:S01]  /*3390*/  IADD3 R131, R3, R132, RZ ;  /* 0x0000008403837210 */ /* 0x000fe20007ffe0ff */
[----:B------:R-:W2:Y:S04]  /*33a0*/  SHFL.BFLY PT, R8, R9, 0x2, 0x1f ;  /* 0x0c401f0009087f89 */ /* 0x000ea800000e0000 */
        /* <DEDUP_REMOVED lines=9> */
[----:B------:R-:W1:Y:S01]  /*3440*/  SHFL.BFLY PT, R5, R8, 0x1, 0x1f ;  /* 0x0c201f0008057f89 */ /* 0x000e6200000e0000 */
[--C-:B------:R-:W-:Y:S02]  /*3450*/  FFMA.FTZ R48, R21, c[0x0][0x23c], -R34.reuse ;  /* 0x00008f0015307a23 */ /* 0x100fe40000010822 */
[--C-:B------:R-:W-:Y:S01]  /*3460*/  FFMA.FTZ R46, R83, c[0x0][0x23c], -R34.reuse ;  /* 0x00008f00532e7a23 */ /* 0x100fe20000010822 */
[----:B------:R-:W-:Y:S01]  /*3470*/  MUFU.EX2 R47, R47 ;  /* 0x0000002f002f7308 */ /* 0x000fe20000000800 */
[--C-:B------:R-:W-:Y:S02]  /*3480*/  FFMA.FTZ R45, R69, c[0x0][0x23c], -R34.reuse ;  /* 0x00008f00452d7a23 */ /* 0x100fe40000010822 */
[--C-:B------:R-:W-:Y:S02]  /*3490*/  FFMA.FTZ R44, R97, c[0x0][0x23c], -R34.reuse ;  /* 0x00008f00612c7a23 */ /* 0x100fe40000010822 */
[----:B------:R-:W-:-:S02]  /*34a0*/  FFMA.FTZ R39, R103, c[0x0][0x23c], -R34 ;  /* 0x00008f0067277a23 */ /* 0x000fc40000010822 */
        /* <DEDUP_REMOVED lines=16> */
[----:B--2---:R-:W-:Y:S01]  /*35b0*/  F2FP.BF16.PACK_AB R80, R47, R48 ;  /* 0x000000302f50723e */ /* 0x004fe200000010ff */
[--C-:B------:R-:W-:Y:S02]  /*35c0*/  FFMA.FTZ R31, R31, c[0x0][0x23c], -R34.reuse ;  /* 0x00008f001f1f7a23 */ /* 0x100fe40000010822 */
[----:B------:R-:W-:Y:S01]  /*35d0*/  FSEL R21, R21, RZ, P1 ;  /* 0x000000ff15157208 */ /* 0x000fe20000800000 */
[----:B------:R-:W-:-:S02]  /*35e0*/  FFMA.FTZ R29, R29, c[0x0][0x23c], -R34 ;  /* 0x00008f001d1d7a23 */ /* 0x000fc40000010822 */
[----:B------:R-:W-:Y:S01]  /*35f0*/  FFMA.FTZ R33, R33, c[0x0][0x23c], -R34 ;  /* 0x00008f0021217a23 */ /* 0x000fe20000010822 */
[----:B------:R-:W-:Y:S01]  /*3600*/  MUFU.EX2 R44, R44 ;  /* 0x0000002c002c7308 */ /* 0x000fe20000000800 */
[--C-:B------:R-:W-:Y:S02]  /*3610*/  FFMA.FTZ R56, R7, c[0x0][0x23c], -R21.reuse ;  /* 0x00008f0007387a23 */ /* 0x100fe40000010815 */
[--C-:B------:R-:W-:Y:S02]  /*3620*/  FFMA.FTZ R51, R6, c[0x0][0x23c], -R21.reuse ;  /* 0x00008f0006337a23 */ /* 0x100fe40000010815 */
[--C-:B------:R-:W-:Y:S01]  /*3630*/  FFMA.FTZ R50, R82, c[0x0][0x23c], -R21.reuse ;  /* 0x00008f0052327a23 */ /* 0x100fe20000010815 */
[----:B------:R-:W2:Y:S01]  /*3640*/  LDSM.16.MT88.4 R4, [R131+0x3000] ;  /* 0x003000008304783b */ /* 0x000ea20000004200 */
[--C-:B------:R-:W-:Y:S01]  /*3650*/  FFMA.FTZ R53, R68, c[0x0][0x23c], -R21.reuse ;  /* 0x00008f0044357a23 */ /* 0x100fe20000010815 */
        /* <DEDUP_REMOVED lines=14> */
[--C-:B------:R-:W-:Y:S01]  /*3740*/  FFMA.FTZ R100, R27, c[0x0][0x23c], -R34.reuse ;  /* 0x00008f001b647a23 */ /* 0x100fe20000010822 */
[----:B------:R-:W3:Y:S01]  /*3750*/  MUFU.EX2 R53, R53 ;  /* 0x0000003500357308 */ /* 0x000ee20000000800 */
[----:B-1----:R-:W-:Y:S01]  /*3760*/  F2FP.BF16.PACK_AB R81, R51, R56 ;  /* 0x000000383351723e */ /* 0x002fe200000010ff */
[--C-:B------:R-:W-:Y:S02]  /*3770*/  FFMA.FTZ R85, R86, c[0x0][0x23c], -R21.reuse ;  /* 0x00008f0056557a23 */ /* 0x100fe40000010815 */
[----:B------:R-:W-:Y:S02]  /*3780*/  FFMA.FTZ R27, R91, c[0x0][0x23c], -R34 ;  /* 0x00008f005b1b7a23 */ /* 0x000fe40000010822 */
[----:B------:R-:W-:-:S02]  /*3790*/  FFMA.FTZ R90, R90, c[0x0][0x23c], -R21 ;  /* 0x00008f005a5a7a23 */ /* 0x000fc40000010815 */
[----:B------:R-:W1:Y:S01]  /*37a0*/  MUFU.EX2 R39, R39 ;  /* 0x0000002700277308 */ /* 0x000e620000000800 */
[--C-:B------:R-:W-:Y:S02]  /*37b0*/  FFMA.FTZ R67, R92, c[0x0][0x23c], -R21.reuse ;  /* 0x00008f005c437a23 */ /* 0x100fe40000010815 */
[--C-:B------:R-:W-:Y:S02]  /*37c0*/  FFMA.FTZ R86, R94, c[0x0][0x23c], -R21.reuse ;  /* 0x00008f005e567a23 */ /* 0x100fe40000010815 */
[--C-:B------:R-:W-:Y:S02]  /*37d0*/  FFMA.FTZ R61, R64, c[0x0][0x23c], -R21.reuse ;  /* 0x00008f00403d7a23 */ /* 0x100fe40000010815 */
[----:B------:R-:W-:Y:S01]  /*37e0*/  FFMA.FTZ R92, R15, c[0x0][0x23c], -R34 ;  /* 0x00008f000f5c7a23 */ /* 0x000fe20000010822 */
[----:B---3--:R-:W-:Y:S01]  /*37f0*/  F2FP.BF16.PACK_AB R83, R53, R50 ;  /* 0x000000323553723e */ /* 0x008fe200000010ff */
[----:B------:R-:W-:Y:S01]  /*3800*/  MUFU.EX2 R38, R38 ;  /* 0x0000002600267308 */ /* 0x000fe20000000800 */
[----:B------:R-:W-:-:S02]  /*3810*/  FFMA.FTZ R64, R66, c[0x0][0x23c], -R21 ;  /* 0x00008f0042407a23 */ /* 0x000fc40000010815 */
[--C-:B------:R-:W-:Y:S02]  /*3820*/  FFMA.FTZ R62, R62, c[0x0][0x23c], -R21.reuse ;  /* 0x00008f003e3e7a23 */ /* 0x100fe40000010815 */
[--C-:B------:R-:W-:Y:S01]  /*3830*/  FFMA.FTZ R25, R84, c[0x0][0x23c], -R21.reuse ;  /* 0x00008f0054197a23 */ /* 0x100fe20000010815 */
[C---:B------:R-:W-:Y:S01]  /*3840*/  HMMA.16816.F32.BF16 R68, R80.reuse, R72, RZ ;  /* 0x000000485044723c */ /* 0x040fe200000418ff */
[--C-:B------:R-:W-:Y:S01]  /*3850*/  FFMA.FTZ R91, R12, c[0x0][0x23c], -R34.reuse ;  /* 0x00008f000c5b7a23 */ /* 0x100fe20000010822 */
[----:B------:R-:W3:Y:S01]  /*3860*/  MUFU.EX2 R37, R37 ;  /* 0x0000002500257308 */ /* 0x000ee20000000800 */
[--C-:B------:R-:W-:Y:S02]  /*3870*/  FFMA.FTZ R12, R23, c[0x0][0x23c], -R34.reuse ;  /* 0x00008f00170c7a23 */ /* 0x100fe40000010822 */
[--C-:B------:R-:W-:Y:S02]  /*3880*/  FFMA.FTZ R66, R13, c[0x0][0x23c], -R34.reuse ;  /* 0x00008f000d427a23 */ /* 0x100fe40000010822 */
[--C-:B------:R-:W-:Y:S01]  /*3890*/  FFMA.FTZ R93, R14, c[0x0][0x23c], -R21.reuse ;  /* 0x00008f000e5d7a23 */ /* 0x100fe20000010815 */
[----:B------:R-:W-:Y:S01]  /*38a0*/  HMMA.16816.F32.BF16 R72, R80, R74, RZ ;  /* 0x0000004a5048723c */ /* 0x000fe200000418ff */
[----:B------:R-:W-:Y:S01]  /*38b0*/  FFMA.FTZ R84, R17, c[0x0][0x23c], -R34 ;  /* 0x00008f0011547a23 */ /* 0x000fe20000010822 */
[----:B------:R-:W-:Y:S01]  /*38c0*/  MUFU.EX2 R43, R43 ;  /* 0x0000002b002b7308 */ /* 0x000fe20000000800 */
[----:B------:R-:W-:-:S02]  /*38d0*/  FFMA.FTZ R28, R28, c[0x0][0x23c], -R21 ;  /* 0x00008f001c1c7a23 */ /* 0x000fc40000010815 */
[----:B------:R-:W-:Y:S02]  /*38e0*/  FFMA.FTZ R54, R54, c[0x0][0x23c], -R21 ;  /* 0x00008f0036367a23 */ /* 0x000fe40000010815 */
[----:B------:R-:W-:Y:S01]  /*38f0*/  FADD.FTZ R51, R56, R51 ;  /* 0x0000003338337221 */ /* 0x000fe20000010000 */
[C---:B--2---:R-:W-:Y:S01]  /*3900*/  HMMA.16816.F32.BF16 R76, R80.reuse, R4, RZ ;  /* 0x00000004504c723c */ /* 0x044fe200000418ff */
[----:B------:R-:W-:Y:S01]  /*3910*/  FFMA.FTZ R23, R49, c[0x0][0x23c], -R34 ;  /* 0x00008f0031177a23 */ /* 0x000fe20000010822 */
[----:B------:R-:W2:Y:S01]  /*3920*/  MUFU.EX2 R42, R42 ;  /* 0x0000002a002a7308 */ /* 0x000ea20000000800 */
[----:B------:R-:W-:Y:S02]  /*3930*/  FADD.FTZ R56, R50, R51 ;  /* 0x0000003332387221 */ /* 0x000fe40000010000 */
[--C-:B------:R-:W-:Y:S02]  /*3940*/  FFMA.FTZ R50, R16, c[0x0][0x23c], -R21.reuse ;  /* 0x00008f0010327a23 */ /* 0x100fe40000010815 */
[----:B-1----:R-:W-:Y:S01]  /*3950*/  F2FP.BF16.PACK_AB R4, R39, R44 ;  /* 0x0000002c2704723e */ /* 0x002fe200000010ff */
[----:B------:R-:W-:Y:S01]  /*3960*/  HMMA.16816.F32.BF16 R80, R80, R6, RZ ;  /* 0x000000065050723c */ /* 0x000fe200000418ff */
[----:B------:R-:W-:Y:S01]  /*3970*/  FADD.FTZ R56, R53, R56 ;  /* 0x0000003835387221 */ /* 0x000fe20000010000 */
[----:B------:R-:W-:Y:S01]  /*3980*/  MUFU.EX2 R40, R40 ;  /* 0x0000002800287308 */ /* 0x000fe20000000800 */
[----:B------:R-:W-:-:S02]  /*3990*/  FFMA.FTZ R16, R30, c[0x0][0x23c], -R21 ;  /* 0x00008f001e107a23 */ /* 0x000fc40000010815 */
[--C-:B------:R-:W-:Y:S02]  /*39a0*/  FFMA.FTZ R30, R36, c[0x0][0x23c], -R21.reuse ;  /* 0x00008f00241e7a23 */ /* 0x100fe40000010815 */
[----:B---3--:R-:W-:Y:S01]  /*39b0*/  F2FP.BF16.PACK_AB R6, R37, R38 ;  /* 0x000000262506723e */ /* 0x008fe200000010ff */
[----:B------:R-:W-:Y:S02]  /*39c0*/  FFMA.FTZ R35, R35, c[0x0][0x23c], -R34 ;  /* 0x00008f0023237a23 */ /* 0x000fe40000010822 */
[----:B------:R-:W1:Y:S01]  /*39d0*/  MUFU.EX2 R3, R3 ;  /* 0x0000000300037308 */ /* 0x000e620000000800 */
[----:B--2---:R-:W-:Y:S01]  /*39e0*/  F2FP.BF16.PACK_AB R5, R42, R43 ;  /* 0x0000002b2a05723e */ /* 0x004fe200000010ff */
[----:B------:R-:W-:Y:S02]  /*39f0*/  FADD.FTZ R43, R43, R56 ;  /* 0x000000382b2b7221 */ /* 0x000fe40000010000 */
[----:B------:R-:W-:Y:S02]  /*3a00*/  FFMA.FTZ R22, R22, c[0x0][0x23c], -R21 ;  /* 0x00008f0016167a23 */ /* 0x000fe40000010815 */
[----:B------:R-:W-:-:S02]  /*3a10*/  FADD.FTZ R43, R42, R43 ;  /* 0x0000002b2a2b7221 */ /* 0x000fc40000010000 */
[----:B------:R-:W-:Y:S01]  /*3a20*/  MUFU.EX2 R106, R106 ;  /* 0x0000006a006a7308 */ /* 0x000fe20000000800 */
[----:B-1----:R-:W-:-:S07]  /*3a30*/  F2FP.BF16.PACK_AB R7, R3, R40 ;  /* 0x000000280307723e */ /* 0x002fce00000010ff */
[----:B------:R-:W1:Y:S01]  /*3a40*/  MUFU.EX2 R63, R63 ;  /* 0x0000003f003f7308 */ /* 0x000e620000000800 */
[----:B------:R-:W-:Y:S01]  /*3a50*/  FADD.FTZ R40, R40, R43 ;  /* 0x0000002b28287221 */ /* 0x000fe20000010000 */
[C---:B------:R-:W-:Y:S06]  /*3a60*/  HMMA.16816.F32.BF16 R68, R4.reuse, R8, R68 ;  /* 0x000000080444723c */ /* 0x040fec0000041844 */
[----:B------:R-:W-:Y:S02]  /*3a70*/  MUFU.EX2 R55, R55 ;  /* 0x0000003700377308 */ /* 0x000fe40000000800 */
[C---:B------:R-:W-:Y:S01]  /*3a80*/  HMMA.16816.F32.BF16 R72, R4.reuse, R10, R72 ;  /* 0x0000000a0448723c */ /* 0x040fe20000041848 */
[----:B------:R-:W2:Y:S05]  /*3a90*/  LDSM.16.MT88.4 R8, [R131+0x3400] ;  /* 0x003400008308783b */ /* 0x000eaa0000004200 */
[----:B------:R-:W-:Y:S08]  /*3aa0*/  MUFU.EX2 R58, R58 ;  /* 0x0000003a003a7308 */ /* 0x000ff00000000800 */
[----:B------:R-:W-:Y:S08]  /*3ab0*/  MUFU.EX2 R104, R104 ;  /* 0x0000006800687308 */ /* 0x000ff00000000800 */
[----:B------:R-:W3:Y:S08]  /*3ac0*/  MUFU.EX2 R59, R59 ;  /* 0x0000003b003b7308 */ /* 0x000ef00000000800 */
[----:B------:R-:W-:Y:S08]  /*3ad0*/  MUFU.EX2 R96, R96 ;  /* 0x0000006000607308 */ /* 0x000ff00000000800 */
[----:B------:R-:W4:Y:S01]  /*3ae0*/  MUFU.EX2 R57, R57 ;  /* 0x0000003900397308 */ /* 0x000f220000000800 */
[C---:B--2---:R-:W-:Y:S07]  /*3af0*/  HMMA.16816.F32.BF16 R76, R4.reuse, R8, R76 ;  /* 0x00000008044c723c */ /* 0x044fee000004184c */
[----:B------:R-:W-:Y:S01]  /*3b00*/  MUFU.EX2 R100, R100 ;  /* 0x0000006400647308 */ /* 0x000fe20000000800 */
[----:B------:R-:W-:Y:S01]  /*3b10*/  HMMA.16816.F32.BF16 R80, R4, R10, R80 ;  /* 0x0000000a0450723c */ /* 0x000fe20000041850 */
[----:B------:R-:W2:Y:S06]  /*3b20*/  LDSM.16.MT88.4 R8, [R132+0x3800] ;  /* 0x003800008408783b */ /* 0x000eac0000004200 */
[----:B------:R-:W5:Y:S01]  /*3b30*/  MUFU.EX2 R65, R65 ;  /* 0x0000004100417308 */ /* 0x000f620000000800 */
[----:B-1----:R-:W-:-:S02]  /*3b40*/  F2FP.BF16.PACK_AB R4, R63, R106 ;  /* 0x0000006a3f04723e */ /* 0x002fc400000010ff */
[----:B---3--:R-:W-:-:S05]  /*3b50*/  F2FP.BF16.PACK_AB R5, R59, R104 ;  /* 0x000000683b05723e */ /* 0x008fca00000010ff */
[----:B------:R-:W-:Y:S01]  /*3b60*/  MUFU.EX2 R98, R98 ;  /* 0x0000006200627308 */ /* 0x000fe20000000800 */
[----:B------:R-:W-:Y:S02]  /*3b70*/  F2FP.BF16.PACK_AB R6, R58, R55 ;  /* 0x000000373a06723e */ /* 0x000fe400000010ff */
[----:B----4-:R-:W-:-:S05]  /*3b80*/  F2FP.BF16.PACK_AB R7, R57, R96 ;  /* 0x000000603907723e */ /* 0x010fca00000010ff */
[----:B------:R-:W-:Y:S08]  /*3b90*/  MUFU.EX2 R27, R27 ;  /* 0x0000001b001b7308 */ /* 0x000ff00000000800 */
[----:B------:R-:W-:Y:S08]  /*3ba0*/  MUFU.EX2 R85, R85 ;  /* 0x0000005500557308 */ /* 0x000ff00000000800 */
[----:B------:R-:W1:Y:S01]  /*3bb0*/  MUFU.EX2 R90, R90 ;  /* 0x0000005a005a7308 */ /* 0x000e620000000800 */
        /* <DEDUP_REMOVED lines=13> */
[----:B------:R-:W2:Y:S01]  /*3c90*/  MUFU.EX2 R64, R64 ;  /* 0x0000004000407308 */ /* 0x000ea20000000800 */
[----:B-----5:R-:W-:-:S02]  /*3ca0*/  F2FP.BF16.PACK_AB R4, R65, R100 ;  /* 0x000000644104723e */ /* 0x020fc400000010ff */
[----:B-1----:R-:W-:-:S05]  /*3cb0*/  F2FP.BF16.PACK_AB R5, R90, R85 ;  /* 0x000000555a05723e */ /* 0x002fca00000010ff */
[----:B------:R-:W-:Y:S01]  /*3cc0*/  MUFU.EX2 R62, R62 ;  /* 0x0000003e003e7308 */ /* 0x000fe20000000800 */
[----:B------:R-:W-:Y:S02]  /*3cd0*/  F2FP.BF16.PACK_AB R6, R27, R98 ;  /* 0x000000621b06723e */ /* 0x000fe400000010ff */
[----:B---3--:R-:W-:-:S05]  /*3ce0*/  F2FP.BF16.PACK_AB R7, R86, R67 ;  /* 0x000000435607723e */ /* 0x008fca00000010ff */
[----:B------:R-:W1:Y:S08]  /*3cf0*/  MUFU.EX2 R25, R25 ;  /* 0x0000001900197308 */ /* 0x000e700000000800 */
[----:B------:R-:W-:Y:S08]  /*3d00*/  MUFU.EX2 R91, R91 ;  /* 0x0000005b005b7308 */ /* 0x000ff00000000800 */
[----:B------:R-:W3:Y:S01]  /*3d10*/  MUFU.EX2 R66, R66 ;  /* 0x0000004200427308 */ /* 0x000ee20000000800 */
[C---:B--2---:R-:W-:Y:S07]  /*3d20*/  HMMA.16816.F32.BF16 R68, R4.reuse, R8, R68 ;  /* 0x000000080444723c */ /* 0x044fee0000041844 */
[----:B------:R-:W-:Y:S01]  /*3d30*/  MUFU.EX2 R84, R84 ;  /* 0x0000005400547308 */ /* 0x000fe20000000800 */
[C---:B------:R-:W-:Y:S01]  /*3d40*/  HMMA.16816.F32.BF16 R72, R4.reuse, R10, R72 ;  /* 0x0000000a0448723c */ /* 0x040fe20000041848 */
[----:B------:R-:W2:Y:S06]  /*3d50*/  LDSM.16.MT88.4 R8, [R131+0x3c00] ;  /* 0x003c00008308783b */ /* 0x000eac0000004200 */
[----:B------:R-:W5:Y:S08]  /*3d60*/  MUFU.EX2 R31, R31 ;  /* 0x0000001f001f7308 */ /* 0x000f700000000800 */
[----:B------:R-:W-:Y:S08]  /*3d70*/  MUFU.EX2 R93, R93 ;  /* 0x0000005d005d7308 */ /* 0x000ff00000000800 */
[----:B------:R-:W1:Y:S08]  /*3d80*/  MUFU.EX2 R28, R28 ;  /* 0x0000001c001c7308 */ /* 0x000e700000000800 */
[----:B------:R-:W-:Y:S08]  /*3d90*/  MUFU.EX2 R54, R54 ;  /* 0x0000003600367308 */ /* 0x000ff00000000800 */
[----:B------:R-:W-:Y:S01]  /*3da0*/  MUFU.EX2 R23, R23 ;  /* 0x0000001700177308 */ /* 0x000fe20000000800 */
[C---:B--2---:R-:W-:Y:S07]  /*3db0*/  HMMA.16816.F32.BF16 R76, R4.reuse, R8, R76 ;  /* 0x00000008044c723c */ /* 0x044fee000004184c */
[----:B------:R-:W-:Y:S01]  /*3dc0*/  MUFU.EX2 R29, R29 ;  /* 0x0000001d001d7308 */ /* 0x000fe20000000800 */
[----:B------:R-:W-:Y:S01]  /*3dd0*/  HMMA.16816.F32.BF16 R80, R4, R10, R80 ;  /* 0x0000000a0450723c */ /* 0x000fe20000041850 */
[----:B------:R-:W2:Y:S06]  /*3de0*/  LDSM.16.MT88.4 R8, [R132+0x4000] ;  /* 0x004000008408783b */ /* 0x000eac0000004200 */
[----:B------:R-:W-:Y:S01]  /*3df0*/  MUFU.EX2 R50, R50 ;  /* 0x0000003200327308 */ /* 0x000fe20000000800 */
[----:B----4-:R-:W-:-:S02]  /*3e00*/  F2FP.BF16.PACK_AB R4, R87, R92 ;  /* 0x0000005c5704723e */ /* 0x010fc400000010ff */
[----:B------:R-:W-:-:S05]  /*3e10*/  F2FP.BF16.PACK_AB R5, R64, R61 ;  /* 0x0000003d4005723e */ /* 0x000fca00000010ff */
[----:B------:R-:W-:Y:S01]  /*3e20*/  MUFU.EX2 R30, R30 ;  /* 0x0000001e001e7308 */ /* 0x000fe20000000800 */
[----:B------:R-:W-:Y:S02]  /*3e30*/  F2FP.BF16.PACK_AB R6, R60, R89 ;  /* 0x000000593c06723e */ /* 0x000fe400000010ff */
[----:B-1----:R-:W-:-:S05]  /*3e40*/  F2FP.BF16.PACK_AB R7, R25, R62 ;  /* 0x0000003e1907723e */ /* 0x002fca00000010ff */
[----:B------:R-:W-:Y:S08]  /*3e50*/  MUFU.EX2 R35, R35 ;  /* 0x0000002300237308 */ /* 0x000ff00000000800 */
[----:B------:R-:W-:Y:S01]  /*3e60*/  MUFU.EX2 R22, R22 ;  /* 0x0000001600167308 */ /* 0x000fe20000000800 */
[C---:B--2---:R-:W-:Y:S08]  /*3e70*/  HMMA.16816.F32.BF16 R68, R4.reuse, R8, R68 ;  /* 0x000000080444723c */ /* 0x044ff00000041844 */
[C---:B------:R-:W-:Y:S01]  /*3e80*/  HMMA.16816.F32.BF16 R72, R4.reuse, R10, R72 ;  /* 0x0000000a0448723c */ /* 0x040fe20000041848 */
[----:B------:R-:W1:Y:S07]  /*3e90*/  LDSM.16.MT88.4 R8, [R131+0x4000] ;  /* 0x004000008308783b */ /* 0x000e6e0000004200 */
[C---:B-1----:R-:W-:Y:S08]  /*3ea0*/  HMMA.16816.F32.BF16 R76, R4.reuse, R8, R76 ;  /* 0x00000008044c723c */ /* 0x042ff0000004184c */
[----:B------:R-:W-:Y:S01]  /*3eb0*/  HMMA.16816.F32.BF16 R80, R4, R10, R80 ;  /* 0x0000000a0450723c */ /* 0x000fe20000041850 */
[----:B------:R-:W1:Y:S06]  /*3ec0*/  LDSM.16.MT88.4 R8, [R132+0x4400] ;  /* 0x004400008408783b */ /* 0x000e6c0000004200 */
[----:B------:R-:W-:Y:S01]  /*3ed0*/  FADD.FTZ R5, R48, R47 ;  /* 0x0000002f30057221 */ /* 0x000fe20000010000 */
[----:B---3--:R-:W-:Y:S01]  /*3ee0*/  F2FP.BF16.PACK_AB R4, R66, R91 ;  /* 0x0000005b4204723e */ /* 0x008fe200000010ff */
[----:B------:R-:W-:Y:S01]  /*3ef0*/  FFMA.FTZ R47, R52, c[0x0][0x23c], -R21 ;  /* 0x00008f00342f7a23 */ /* 0x000fe20000010815 */
[----:B-----5:R-:W-:Y:S01]  /*3f00*/  F2FP.BF16.PACK_AB R6, R31, R84 ;  /* 0x000000541f06723e */ /* 0x020fe200000010ff */
[----:B------:R-:W-:Y:S01]  /*3f10*/  FADD.FTZ R46, R46, R5 ;  /* 0x000000052e2e7221 */ /* 0x000fe20000010000 */
[----:B------:R-:W-:Y:S01]  /*3f20*/  F2FP.BF16.PACK_AB R5, R28, R93 ;  /* 0x0000005d1c05723e */ /* 0x000fe200000010ff */
[----:B------:R-:W-:-:S02]  /*3f30*/  FFMA.FTZ R48, R41, c[0x0][0x23c], -R34 ;  /* 0x00008f0029307a23 */ /* 0x000fc40000010822 */
[----:B------:R-:W-:Y:S01]  /*3f40*/  FADD.FTZ R45, R45, R46 ;  /* 0x0000002e2d2d7221 */ /* 0x000fe20000010000 */
[----:B------:R-:W2:Y:S01]  /*3f50*/  MUFU.EX2 R47, R47 ;  /* 0x0000002f002f7308 */ /* 0x000ea20000000800 */
[----:B------:R-:W-:Y:S02]  /*3f60*/  FFMA.FTZ R46, R19, c[0x0][0x23c], -R34 ;  /* 0x00008f00132e7a23 */ /* 0x000fe40000010822 */
[----:B------:R-:W-:Y:S02]  /*3f70*/  FADD.FTZ R52, R44, R45 ;  /* 0x0000002d2c347221 */ /* 0x000fe40000010000 */
[----:B------:R-:W-:Y:S02]  /*3f80*/  FFMA.FTZ R41, R18, c[0x0][0x23c], -R21 ;  /* 0x00008f0012297a23 */ /* 0x000fe40000010815 */
[----:B------:R-:W-:Y:S01]  /*3f90*/  FADD.FTZ R17, R39, R52 ;  /* 0x0000003427117221 */ /* 0x000fe20000010000 */
[----:B------:R3:W4:Y:S01]  /*3fa0*/  MUFU.EX2 R44, R12 ;  /* 0x0000000c002c7308 */ /* 0x0007220000000800 */
[----:B------:R-:W-:-:S02]  /*3fb0*/  FFMA.FTZ R34, R32, c[0x0][0x23c], -R34 ;  /* 0x00008f0020227a23 */ /* 0x000fc40000010822 */
[----:B------:R-:W-:Y:S02]  /*3fc0*/  FADD.FTZ R38, R38, R17 ;  /* 0x0000001126267221 */ /* 0x000fe40000010000 */
[----:B------:R-:W-:Y:S02]  /*3fd0*/  FFMA.FTZ R32, R26, c[0x0][0x23c], -R21 ;  /* 0x00008f001a207a23 */ /* 0x000fe40000010815 */
[----:B------:R-:W-:Y:S01]  /*3fe0*/  FADD.FTZ R37, R37, R38 ;  /* 0x0000002625257221 */ /* 0x000fe20000010000 */
[----:B--2---:R-:W-:Y:S01]  /*3ff0*/  F2FP.BF16.PACK_AB R7, R47, R54 ;  /* 0x000000362f07723e */ /* 0x004fe200000010ff */
[----:B------:R2:W-:Y:S02]  /*4000*/  MUFU.EX2 R39, R16 ;  /* 0x0000001000277308 */ /* 0x0005e40000000800 */
[----:B------:R-:W-:-:S04]  /*4010*/  FADD.FTZ R106, R106, R37 ;  /* 0x000000256a6a7221 */ /* 0x000fc80000010000 */
[----:B------:R-:W-:Y:S01]  /*4020*/  FADD.FTZ R106, R63, R106 ;  /* 0x0000006a3f6a7221 */ /* 0x000fe20000010000 */
[----:B---3--:R-:W3:Y:S01]  /*4030*/  LDSM.16.MT88.4 R12, [R131+0x4400] ;  /* 0x00440000830c783b */ /* 0x008ee20000004200 */
[C---:B-1----:R-:W-:Y:S01]  /*4040*/  HMMA.16816.F32.BF16 R68, R4.reuse, R8, R68 ;  /* 0x000000080444723c */ /* 0x042fe20000041844 */
[----:B------:R-:W-:Y:S02]  /*4050*/  MUFU.EX2 R46, R46 ;  /* 0x0000002e002e7308 */ /* 0x000fe40000000800 */
[----:B--2---:R-:W1:Y:S05]  /*4060*/  LDSM.16.MT88.4 R16, [R131+0x4800] ;  /* 0x004800008310783b */ /* 0x004e6a0000004200 */
[C---:B------:R-:W-:Y:S01]  /*4070*/  HMMA.16816.F32.BF16 R72, R4.reuse, R10, R72 ;  /* 0x0000000a0448723c */ /* 0x040fe20000041848 */
[----:B------:R-:W2:Y:S01]  /*4080*/  MUFU.EX2 R41, R41 ;  /* 0x0000002900297308 */ /* 0x000ea20000000800 */
[----:B------:R-:W5:Y:S07]  /*4090*/  LDSM.16.MT88.4 R8, [R132+0x4800] ;  /* 0x004800008408783b */ /* 0x000f6e0000004200 */
[----:B------:R-:W1:Y:S08]  /*40a0*/  MUFU.EX2 R48, R48 ;  /* 0x0000003000307308 */ /* 0x000e700000000800 */
[----:B------:R-:W-:Y:S08]  /*40b0*/  MUFU.EX2 R32, R32 ;  /* 0x0000002000207308 */ /* 0x000ff00000000800 */
[----:B------:R-:W-:Y:S01]  /*40c0*/  MUFU.EX2 R26, R34 ;  /* 0x00000022001a7308 */ /* 0x000fe20000000800 */
[C---:B---3--:R-:W-:Y:S07]  /*40d0*/  HMMA.16816.F32.BF16 R76, R4.reuse, R12, R76 ;  /* 0x0000000c044c723c */ /* 0x048fee000004184c */
[----:B------:R-:W-:Y:S01]  /*40e0*/  FADD.FTZ R13, R3, R40 ;  /* 0x00000028030d7221 */ /* 0x000fe20000010000 */
[----:B------:R-:W-:Y:S01]  /*40f0*/  HMMA.16816.F32.BF16 R80, R4, R14, R80 ;  /* 0x0000000e0450723c */ /* 0x000fe20000041850 */
[----:B------:R-:W3:Y:S02]  /*4100*/  MUFU.EX2 R3, R33 ;  /* 0x0000002100037308 */ /* 0x000ee40000000800 */
[----:B------:R-:W-:-:S02]  /*4110*/  FADD.FTZ R104, R104, R13 ;  /* 0x0000000d68687221 */ /* 0x000fc40000010000 */
[----:B------:R-:W-:Y:S02]  /*4120*/  FADD.FTZ R13, R55, R106 ;  /* 0x0000006a370d7221 */ /* 0x000fe40000010000 */
[----:B------:R-:W-:Y:S01]  /*4130*/  FADD.FTZ R59, R59, R104 ;  /* 0x000000683b3b7221 */ /* 0x000fe20000010000 */
[----:B----4-:R-:W-:Y:S01]  /*4140*/  F2FP.BF16.PACK_AB R4, R23, R44 ;  /* 0x0000002c1704723e */ /* 0x010fe200000010ff */
[----:B------:R-:W-:Y:S01]  /*4150*/  FADD.FTZ R13, R58, R13 ;  /* 0x0000000d3a0d7221 */ /* 0x000fe20000010000 */
[----:B--2---:R-:W-:Y:S01]  /*4160*/  F2FP.BF16.PACK_AB R5, R41, R50 ;  /* 0x000000322905723e */ /* 0x004fe200000010ff */
[----:B------:R-:W-:Y:S01]  /*4170*/  FADD.FTZ R96, R96, R59 ;  /* 0x0000003b60607221 */ /* 0x000fe20000010000 */
[----:B------:R-:W-:Y:S01]  /*4180*/  F2FP.BF16.PACK_AB R6, R46, R29 ;  /* 0x0000001d2e06723e */ /* 0x000fe200000010ff */
[----:B------:R-:W-:Y:S01]  /*4190*/  FADD.FTZ R100, R100, R13 ;  /* 0x0000000d64647221 */ /* 0x000fe20000010000 */
[----:B------:R-:W-:Y:S01]  /*41a0*/  F2FP.BF16.PACK_AB R7, R30, R39 ;  /* 0x000000271e07723e */ /* 0x000fe200000010ff */
[----:B------:R-:W-:Y:S01]  /*41b0*/  FADD.FTZ R96, R57, R96 ;  /* 0x0000006039607221 */ /* 0x000fe20000010000 */
[----:B------:R-:W2:Y:S01]  /*41c0*/  LDSM.16.MT88.4 R12, [R132+0x4c00] ;  /* 0x004c0000840c783b */ /* 0x000ea20000004200 */
[----:B------:R-:W-:-:S02]  /*41d0*/  FADD.FTZ R65, R65, R100 ;  /* 0x0000006441417221 */ /* 0x000fc40000010000 */
[----:B------:R-:W-:Y:S02]  /*41e0*/  FADD.FTZ R85, R85, R96 ;  /* 0x0000006055557221 */ /* 0x000fe40000010000 */
[----:B------:R-:W-:Y:S01]  /*41f0*/  FADD.FTZ R98, R98, R65 ;  /* 0x0000004162627221 */ /* 0x000fe20000010000 */
[C---:B-1----:R-:W-:Y:S01]  /*4200*/  HMMA.16816.F32.BF16 R76, R4.reuse, R16, R76 ;  /* 0x00000010044c723c */ /* 0x042fe2000004184c */
[----:B------:R-:W-:Y:S02]  /*4210*/  FADD.FTZ R90, R90, R85 ;  /* 0x000000555a5a7221 */ /* 0x000fe40000010000 */
[----:B------:R-:W-:Y:S02]  /*4220*/  FADD.FTZ R27, R27, R98 ;  /* 0x000000621b1b7221 */ /* 0x000fe40000010000 */
[----:B------:R-:W-:Y:S02]  /*4230*/  FADD.FTZ R67, R67, R90 ;  /* 0x0000005a43437221 */ /* 0x000fe40000010000 */
[----:B------:R-:W-:Y:S01]  /*4240*/  FADD.FTZ R92, R92, R27 ;  /* 0x0000001b5c5c7221 */ /* 0x000fe20000010000 */
[----:B-----5:R-:W-:Y:S01]  /*4250*/  HMMA.16816.F32.BF16 R68, R4, R8, R68 ;  /* 0x000000080444723c */ /* 0x020fe20000041844 */
[----:B------:R-:W-:-:S02]  /*4260*/  FADD.FTZ R86, R86, R67 ;  /* 0x0000004356567221 */ /* 0x000fc40000010000 */
[----:B------:R-:W-:Y:S02]  /*4270*/  FADD.FTZ R92, R87, R92 ;  /* 0x0000005c575c7221 */ /* 0x000fe40000010000 */
[----:B------:R-:W-:Y:S02]  /*4280*/  FADD.FTZ R17, R61, R86 ;  /* 0x000000563d117221 */ /* 0x000fe40000010000 */
[----:B------:R-:W-:Y:S01]  /*4290*/  FADD.FTZ R89, R89, R92 ;  /* 0x0000005c59597221 */ /* 0x000fe20000010000 */
[----:B------:R-:W-:Y:S01]  /*42a0*/  HMMA.16816.F32.BF16 R72, R4, R10, R72 ;  /* 0x0000000a0448723c */ /* 0x000fe20000041848 */
[----:B------:R-:W-:Y:S01]  /*42b0*/  FADD.FTZ R17, R64, R17 ;  /* 0x0000001140117221 */ /* 0x000fe20000010000 */
[----:B------:R-:W1:Y:S01]  /*42c0*/  LDSM.16.MT88.4 R8, [R131+0x4c00] ;  /* 0x004c00008308783b */ /* 0x000e620000004200 */
[----:B------:R-:W-:Y:S02]  /*42d0*/  FADD.FTZ R60, R60, R89 ;  /* 0x000000593c3c7221 */ /* 0x000fe40000010000 */
[----:B------:R-:W-:-:S02]  /*42e0*/  FADD.FTZ R62, R62, R17 ;  /* 0x000000113e3e7221 */ /* 0x000fc40000010000 */
[----:B------:R-:W-:Y:S01]  /*42f0*/  FADD.FTZ R91, R91, R60 ;  /* 0x0000003c5b5b7221 */ /* 0x000fe20000010000 */
[----:B------:R-:W-:Y:S01]  /*4300*/  HMMA.16816.F32.BF16 R80, R4, R18, R80 ;  /* 0x000000120450723c */ /* 0x000fe20000041850 */
[----:B------:R-:W-:Y:S02]  /*4310*/  FADD.FTZ R62, R25, R62 ;  /* 0x0000003e193e7221 */ /* 0x000fe40000010000 */
[----:B------:R-:W-:Y:S02]  /*4320*/  FADD.FTZ R91, R66, R91 ;  /* 0x0000005b425b7221 */ /* 0x000fe40000010000 */
[----:B------:R-:W-:Y:S02]  /*4330*/  FADD.FTZ R93, R93, R62 ;  /* 0x0000003e5d5d7221 */ /* 0x000fe40000010000 */
[----:B------:R-:W-:Y:S01]  /*4340*/  FADD.FTZ R84, R84, R91 ;  /* 0x0000005b54547221 */ /* 0x000fe20000010000 */
[----:B------:R-:W-:Y:S01]  /*4350*/  F2FP.BF16.PACK_AB R4, R48, R35 ;  /* 0x000000233004723e */ /* 0x000fe200000010ff */
[----:B------:R-:W-:Y:S01]  /*4360*/  FADD.FTZ R93, R28, R93 ;  /* 0x0000005d1c5d7221 */ /* 0x000fe20000010000 */
[----:B---3--:R-:W-:Y:S01]  /*4370*/  F2FP.BF16.PACK_AB R6, R26, R3 ;  /* 0x000000031a06723e */ /* 0x008fe200000010ff */
[----:B------:R-:W-:-:S02]  /*4380*/  FFMA.FTZ R33, R24, c[0x0][0x23c], -R21 ;  /* 0x00008f0018217a23 */ /* 0x000fc40000010815 */
[----:B------:R-:W-:Y:S02]  /*4390*/  FADD.FTZ R54, R54, R93 ;  /* 0x0000005d36367221 */ /* 0x000fe40000010000 */
[----:B------:R-:W-:Y:S02]  /*43a0*/  FFMA.FTZ R21, R20, c[0x0][0x23c], -R21 ;  /* 0x00008f0014157a23 */ /* 0x000fe40000010815 */
[----:B------:R-:W-:Y:S01]  /*43b0*/  FADD.FTZ R31, R31, R84 ;  /* 0x000000541f1f7221 */ /* 0x000fe20000010000 */
[----:B------:R-:W3:Y:S01]  /*43c0*/  MUFU.EX2 R33, R33 ;  /* 0x0000002100217308 */ /* 0x000ee20000000800 */
[----:B------:R-:W-:Y:S02]  /*43d0*/  FADD.FTZ R47, R47, R54 ;  /* 0x000000362f2f7221 */ /* 0x000fe40000010000 */
[----:B------:R-:W-:Y:S02]  /*43e0*/  FADD.FTZ R44, R44, R31 ;  /* 0x0000001f2c2c7221 */ /* 0x000fe40000010000 */
[----:B------:R-:W-:-:S02]  /*43f0*/  FADD.FTZ R50, R50, R47 ;  /* 0x0000002f32327221 */ /* 0x000fc40000010000 */
[----:B------:R-:W-:Y:S01]  /*4400*/  FADD.FTZ R44, R23, R44 ;  /* 0x0000002c172c7221 */ /* 0x000fe20000010000 */
[----:B------:R-:W4:Y:S01]  /*4410*/  MUFU.EX2 R21, R21 ;  /* 0x0000001500157308 */ /* 0x000f220000000800 */
[----:B------:R-:W-:Y:S02]  /*4420*/  FADD.FTZ R50, R41, R50 ;  /* 0x0000003229327221 */ /* 0x000fe40000010000 */
[----:B------:R-:W-:Y:S02]  /*4430*/  FADD.FTZ R29, R29, R44 ;  /* 0x0000002c1d1d7221 */ /* 0x000fe40000010000 */
[----:B------:R-:W-:Y:S02]  /*4440*/  FADD.FTZ R39, R39, R50 ;  /* 0x0000003227277221 */ /* 0x000fe40000010000 */
[----:B------:R-:W-:Y:S01]  /*4450*/  FADD.FTZ R46, R46, R29 ;  /* 0x0000001d2e2e7221 */ /* 0x000fe20000010000 */
[----:B---3--:R-:W-:Y:S01]  /*4460*/  F2FP.BF16.PACK_AB R5, R33, R32 ;  /* 0x000000202105723e */ /* 0x008fe200000010ff */
[----:B------:R-:W-:-:S02]  /*4470*/  FADD.FTZ R39, R30, R39 ;  /* 0x000000271e277221 */ /* 0x000fc40000010000 */
[----:B------:R-:W-:Y:S02]  /*4480*/  FADD.FTZ R35, R35, R46 ;  /* 0x0000002e23237221 */ /* 0x000fe40000010000 */
[----:B------:R-:W-:Y:S02]  /*4490*/  FADD.FTZ R32, R32, R39 ;  /* 0x0000002720207221 */ /* 0x000fe40000010000 */
[----:B------:R-:W-:Y:S01]  /*44a0*/  FADD.FTZ R48, R48, R35 ;  /* 0x0000002330307221 */ /* 0x000fe20000010000 */
[----:B----4-:R-:W-:Y:S01]  /*44b0*/  F2FP.BF16.PACK_AB R7, R21, R22 ;  /* 0x000000161507723e */ /* 0x010fe200000010ff */
[----:B------:R-:W-:Y:S02]  /*44c0*/  FADD.FTZ R33, R33, R32 ;  /* 0x0000002021217221 */ /* 0x000fe40000010000 */
[----:B------:R-:W-:Y:S02]  /*44d0*/  FADD.FTZ R3, R3, R48 ;  /* 0x0000003003037221 */ /* 0x000fe40000010000 */
[----:B------:R-:W-:-:S02]  /*44e0*/  FADD.FTZ R22, R22, R33 ;  /* 0x0000002116167221 */ /* 0x000fc40000010000 */
[----:B--2---:R-:W-:Y:S01]  /*44f0*/  HMMA.16816.F32.BF16 R68, R4, R12, R68 ;  /* 0x0000000c0444723c */ /* 0x004fe20000041844 */
[----:B------:R-:W-:Y:S02]  /*4500*/  FADD.FTZ R153, R26, R3 ;  /* 0x000000031a997221 */ /* 0x000fe40000010000 */
[----:B------:R-:W-:-:S05]  /*4510*/  FADD.FTZ R156, R21, R22 ;  /* 0x00000016159c7221 */ /* 0x000fca0000010000 */
[C---:B------:R-:W-:Y:S08]  /*4520*/  HMMA.16816.F32.BF16 R72, R4.reuse, R14, R72 ;  /* 0x0000000e0448723c */ /* 0x040ff00000041848 */
[C---:B-1----:R-:W-:Y:S08]  /*4530*/  HMMA.16816.F32.BF16 R76, R4.reuse, R8, R76 ;  /* 0x00000008044c723c */ /* 0x042ff0000004184c */
        /* <DEDUP_REMOVED lines=10> */
.L_x_4141:
        /* <DEDUP_REMOVED lines=64> */
.L_x_4138:
        /* <DEDUP_REMOVED lines=15> */
[----:B------:R1:W-:Y:S04]  /*4ad0*/  LDGSTS.E.BYPASS.LTC128B.128 [R143+0x4800], [R86.64] ;  /* 0x04800000568f7fae */ /* 0x0003e8000b901d4a */
[----:B------:R-:W-:Y:S04]  /*4ae0*/  LDSM.16.M88.4 R88, [R136] ;  /* 0x000000008858783b */ /* 0x000fe80000000200 */
[----:B------:R-:W2:Y:S04]  /*4af0*/  LDSM.16.M88.4 R92, [R135] ;  /* 0x00000000875c783b */ /* 0x000ea80000000200 */
[----:B------:R-:W3:Y:S04]  /*4b00*/  LDSM.16.M88.4 R96, [R135+0x400] ;  /* 0x000400008760783b */ /* 0x000ee80000000200 */
[----:B------:R-:W4:Y:S04]  /*4b10*/  LDSM.16.M88.4 R100, [R135+0x800] ;  /* 0x000800008764783b */ /* 0x000f280000000200 */
[----:B------:R-:W0:Y:S04]  /*4b20*/  LDGDEPBAR ;  /* 0x00000000000079af */ /* 0x000e280000000000 */
[----:B------:R-:W5:Y:S04]  /*4b30*/  LDSM.16.M88.4 R104, [R135+0xc00] ;  /* 0x000c00008768783b */ /* 0x000f680000000200 */
[----:B------:R-:W1:Y:S04]  /*4b40*/  LDSM.16.M88.4 R108, [R135+0x1000] ;  /* 0x00100000876c783b */ /* 0x000e680000000200 */
[----:B------:R-:W1:Y:S04]  /*4b50*/  LDSM.16.M88.4 R112, [R135+0x1400] ;  /* 0x001400008770783b */ /* 0x000e680000000200 */
[----:B------:R-:W1:Y:S04]  /*4b60*/  LDSM.16.M88.4 R116, [R135+0x1800] ;  /* 0x001800008774783b */ /* 0x000e680000000200 */
[----:B------:R-:W1:Y:S01]  /*4b70*/  LDSM.16.M88.4 R120, [R135+0x1c00] ;  /* 0x001c00008778783b */ /* 0x000e620000000200 */
[C---:B--2---:R-:W-:Y:S08]  /*4b80*/  HMMA.16816.F32.BF16 R4, R88.reuse, R92, RZ ;  /* 0x0000005c5804723c */ /* 0x044ff000000418ff */
[C---:B------:R-:W-:Y:S01]  /*4b90*/  HMMA.16816.F32.BF16 R8, R88.reuse, R94, RZ ;  /* 0x0000005e5808723c */ /* 0x040fe200000418ff */
[----:B------:R-:W-:Y:S07]  /*4ba0*/  LDSM.16.M88.4 R92, [R134] ;  /* 0x00000000865c783b */ /* 0x000fee0000000200 */
[C---:B---3--:R-:W-:Y:S08]  /*4bb0*/  HMMA.16816.F32.BF16 R12, R88.reuse, R96, RZ ;  /* 0x00000060580c723c */ /* 0x048ff000000418ff */
        /* <DEDUP_REMOVED lines=46> */
[----:B------:R-:W-:Y:S01]  /*4ea0*/  IMAD.SHL.U32 R2, R154, 0x80, RZ ;  /* 0x000000809a027824 */ /* 0x000fe200078e00ff */
[----:B------:R-:W-:Y:S01]  /*4eb0*/  IABS R89, c[0x0][0x2d0] ;  /* 0x0000b40000597a13 */ /* 0x000fe20000000000 */
[----:B------:R-:W-:Y:S03]  /*4ec0*/  IMAD.MOV.U32 R86, RZ, RZ, RZ ;  /* 0x000000ffff567224 */ /* 0x000fe600078e00ff */
[----:B------:R-:W1:Y:S10]  /*4ed0*/  I2F.RP R88, R89 ;  /* 0x0000005900587306 */ /* 0x000e740000209400 */
[----:B-1----:R-:W1:Y:S02]  /*4ee0*/  MUFU.RCP R0, R88 ;  /* 0x0000005800007308 */ /* 0x002e640000001000 */
[----:B-1----:R-:W-:Y:S08]  /*4ef0*/  IADD3 R84, R0, 0xffffffe, RZ ;  /* 0x0ffffffe00547810 */ /* 0x002ff00007ffe0ff */
[----:B------:R-:W1:Y:S02]  /*4f00*/  F2I.FTZ.U32.TRUNC.NTZ R87, R84 ;  /* 0x0000005400577305 */ /* 0x000e64000021f000 */
[--C-:B-1----:R-:W-:Y:S01]  /*4f10*/  IMAD.MOV R0, RZ, RZ, -R87.reuse ;  /* 0x000000ffff007224 */ /* 0x102fe200078e0a57 */
[----:B------:R-:W-:Y:S03]  /*4f20*/  IADD3 R84, R2, -0x80, RZ ;  /* 0xffffff8002547810 */ /* 0x000fe60007ffe0ff */
[----:B------:R-:W-:Y:S01]  /*4f30*/  IMAD R91, R0, R89, RZ ;  /* 0x00000059005b7224 */ /* 0x000fe200078e02ff */
[----:B------:R-:W-:Y:S02]  /*4f40*/  IABS R0, R2 ;  /* 0x0000000200007213 */ /* 0x000fe40000000000 */
[----:B------:R-:W-:Y:S01]  /*4f50*/  LOP3.LUT R2, R2, c[0x0][0x2d0], RZ, 0x3c, !PT ;  /* 0x0000b40002027a12 */ /* 0x000fe200078e3cff */
[----:B------:R-:W-:Y:S03]  /*4f60*/  IMAD.HI.U32 R87, R87, R91, R86 ;  /* 0x0000005b57577227 */ /* 0x000fe600078e0056 */
[----:B------:R-:W-:Y:S01]  /*4f70*/  ISETP.GE.AND P2, PT, R2, RZ, PT ;  /* 0x000000ff0200720c */ /* 0x000fe20003f46270 */
[----:B------:R-:W-:Y:S04]  /*4f80*/  IMAD.MOV.U32 R86, RZ, RZ, R0 ;  /* 0x000000ffff567224 */ /* 0x000fe800078e0000 */
[----:B------:R-:W-:Y:S04]  /*4f90*/  IMAD.HI.U32 R88, R87, R86, RZ ;  /* 0x0000005657587227 */ /* 0x000fe800078e00ff */
[----:B------:R-:W-:Y:S04]  /*4fa0*/  IMAD.MOV R0, RZ, RZ, -R88 ;  /* 0x000000ffff007224 */ /* 0x000fe800078e0a58 */
[C---:B------:R-:W-:Y:S01]  /*4fb0*/  IMAD R86, R89.reuse, R0, R86 ;  /* 0x0000000059567224 */ /* 0x040fe200078e0256 */
[----:B------:R-:W-:Y:S02]  /*4fc0*/  IABS R0, R84 ;  /* 0x0000005400007213 */ /* 0x000fe40000000000 */
[----:B------:R-:W-:Y:S02]  /*4fd0*/  LOP3.LUT R84, R84, c[0x0][0x2d0], RZ, 0x3c, !PT ;  /* 0x0000b40054547a12 */ /* 0x000fe400078e3cff */
[----:B------:R-:W-:Y:S01]  /*4fe0*/  ISETP.GT.U32.AND P3, PT, R89, R86, PT ;  /* 0x000000565900720c */ /* 0x000fe20003f64070 */
[----:B------:R-:W-:Y:S01]  /*4ff0*/  IMAD.HI.U32 R87, R87, R0, RZ ;  /* 0x0000000057577227 */ /* 0x000fe200078e00ff */
[----:B------:R-:W-:Y:S11]  /*5000*/  ISETP.GE.AND P0, PT, R84, RZ, PT ;  /* 0x000000ff5400720c */ /* 0x000ff60003f06270 */
[----:B------:R-:W-:Y:S01]  /*5010*/  @!P3 IADD3 R88, R88, 0x1, RZ ;  /* 0x000000015858b810 */ /* 0x000fe20007ffe0ff */
[----:B------:R-:W-:Y:S05]  /*5020*/  @!P3 IMAD.IADD R86, R86, 0x1, -R89 ;  /* 0x000000015656b824 */ /* 0x000fea00078e0a59 */
[-C--:B------:R-:W-:Y:S01]  /*5030*/  ISETP.GE.U32.AND P5, PT, R86, R89.reuse, PT ;  /* 0x000000595600720c */ /* 0x080fe20003fa6070 */
[----:B------:R-:W-:Y:S04]  /*5040*/  IMAD.MOV R86, RZ, RZ, -R87 ;  /* 0x000000ffff567224 */ /* 0x000fe800078e0a57 */
[C---:B------:R-:W-:Y:S05]  /*5050*/  IMAD R0, R89.reuse, R86, R0 ;  /* 0x0000005659007224 */ /* 0x040fea00078e0200 */
[----:B------:R-:W-:Y:S03]  /*5060*/  ISETP.GT.U32.AND P1, PT, R89, R0, PT ;  /* 0x000000005900720c */ /* 0x000fe60003f24070 */
[----:B------:R-:W-:Y:S05]  /*5070*/  @P5 IADD3 R88, R88, 0x1, RZ ;  /* 0x0000000158585810 */ /* 0x000fea0007ffe0ff */
[----:B------:R-:W-:Y:S05]  /*5080*/  @!P2 IMAD.MOV R88, RZ, RZ, -R88 ;  /* 0x000000ffff58a224 */ /* 0x000fea00078e0a58 */
[-C--:B------:R-:W-:Y:S02]  /*5090*/  @!P1 IADD3 R0, R0, -R89.reuse, RZ ;  /* 0x8000005900009210 */ /* 0x080fe40007ffe0ff */
[----:B------:R-:W-:Y:S02]  /*50a0*/  @!P1 IADD3 R87, R87, 0x1, RZ ;  /* 0x0000000157579810 */ /* 0x000fe40007ffe0ff */
[----:B------:R-:W-:Y:S02]  /*50b0*/  ISETP.GE.U32.AND P4, PT, R0, R89, PT ;  /* 0x000000590000720c */ /* 0x000fe40003f86070 */
[----:B------:R-:W-:Y:S02]  /*50c0*/  ISETP.NE.AND P1, PT, RZ, c[0x0][0x2d0], PT ;  /* 0x0000b400ff007a0c */ /* 0x000fe40003f25270 */
[----:B------:R-:W-:Y:S09]  /*50d0*/  LOP3.LUT R0, RZ, c[0x0][0x2d0], RZ, 0x33, !PT ;  /* 0x0000b400ff007a12 */ /* 0x000ff200078e33ff */
[----:B------:R-:W-:Y:S05]  /*50e0*/  @P4 IADD3 R87, R87, 0x1, RZ ;  /* 0x0000000157574810 */ /* 0x000fea0007ffe0ff */
[----:B------:R-:W-:Y:S05]  /*50f0*/  @!P0 IMAD.MOV R87, RZ, RZ, -R87 ;  /* 0x000000ffff578224 */ /* 0x000fea00078e0a57 */
        /* <DEDUP_REMOVED lines=15> */
[----:B------:R-:W-:Y:S01]  /*51f0*/  IMAD.IADD R91, R91, 0x1, R0 ;  /* 0x000000015b5b7824 */ /* 0x000fe200078e0200 */
[----:B--2---:R-:W-:Y:S04]  /*5200*/  IADD3 R89, -R89, R2, RZ ;  /* 0x0000000259597210 */ /* 0x004fe80007ffe1ff */
[----:B------:R-:W-:Y:S01]  /*5210*/  SHF.R.S32.HI R2, RZ, 0x1f, R89 ;  /* 0x0000001fff027819 */ /* 0x000fe20000011459 */
[C---:B------:R-:W-:Y:S04]  /*5220*/  IMAD.WIDE.U32 R90, R89.reuse, c[0x0][0x180], R90 ;  /* 0x00006000595a7a25 */ /* 0x040fe800078e005a */
[----:B------:R-:W-:Y:S04]  /*5230*/  IMAD R2, R2, c[0x0][0x180], RZ ;  /* 0x0000600002027a24 */ /* 0x000fe800078e02ff */
[----:B------:R-:W-:Y:S04]  /*5240*/  IMAD R2, R89, c[0x0][0x184], R2 ;  /* 0x0000610059027a24 */ /* 0x000fe800078e0202 */
[----:B------:R-:W-:Y:S02]  /*5250*/  IMAD.IADD R2, R91, 0x1, R2 ;  /* 0x000000015b027824 */ /* 0x000fe400078e0202 */
.L_x_4140:
        /* <DEDUP_REMOVED lines=16> */
.L_x_4139:
        /* <DEDUP_REMOVED lines=82> */
[----:B------:R1:W2:Y:S01]  /*5880*/  MUFU.EX2 R84, R86 ;  /* 0x0000005600547308 */ /* 0x0002a20000000800 */
[--C-:B------:R-:W-:Y:S02]  /*5890*/  FFMA.FTZ R100, R5, c[0x0][0x23c], -R87.reuse ;  /* 0x00008f0005647a23 */ /* 0x100fe40000010857 */
[--C-:B------:R-:W-:Y:S02]  /*58a0*/  FFMA.FTZ R161, R9, c[0x0][0x23c], -R87.reuse ;  /* 0x00008f0009a17a23 */ /* 0x100fe40000010857 */
[--C-:B------:R-:W-:Y:S02]  /*58b0*/  FFMA.FTZ R105, R12, c[0x0][0x23c], -R87.reuse ;  /* 0x00008f000c697a23 */ /* 0x100fe40000010857 */
[--C-:B------:R-:W-:Y:S02]  /*58c0*/  FFMA.FTZ R89, R4, c[0x0][0x23c], -R87.reuse ;  /* 0x00008f0004597a23 */ /* 0x100fe40000010857 */
[--C-:B------:R-:W-:Y:S01]  /*58d0*/  FFMA.FTZ R107, R8, c[0x0][0x23c], -R87.reuse ;  /* 0x00008f00086b7a23 */ /* 0x100fe20000010857 */
[----:B------:R-:W3:Y:S01]  /*58e0*/  MUFU.EX2 R3, R3 ;  /* 0x0000000300037308 */ /* 0x000ee20000000800 */
[----:B------:R-:W-:Y:S02]  /*58f0*/  FMUL.FTZ R88, R0, c[0x0][0x23c] ;  /* 0x00008f0000587a20 */ /* 0x000fe40000410000 */
[--C-:B------:R-:W-:Y:S02]  /*5900*/  FFMA.FTZ R159, R16, c[0x0][0x23c], -R87.reuse ;  /* 0x00008f00109f7a23 */ /* 0x100fe40000010857 */
[--C-:B------:R-:W-:Y:S02]  /*5910*/  FFMA.FTZ R162, R17, c[0x0][0x23c], -R87.reuse ;  /* 0x00008f0011a27a23 */ /* 0x100fe40000010857 */
[--C-:B------:R-:W-:Y:S02]  /*5920*/  FFMA.FTZ R110, R20, c[0x0][0x23c], -R87.reuse ;  /* 0x00008f00146e7a23 */ /* 0x100fe40000010857 */
[--C-:B------:R-:W-:Y:S01]  /*5930*/  FFMA.FTZ R115, R21, c[0x0][0x23c], -R87.reuse ;  /* 0x00008f0015737a23 */ /* 0x100fe20000010857 */
[----:B------:R-:W4:Y:S01]  /*5940*/  MUFU.EX2 R89, R89 ;  /* 0x0000005900597308 */ /* 0x000f220000000800 */
[--C-:B------:R-:W-:Y:S02]  /*5950*/  FFMA.FTZ R109, R24, c[0x0][0x23c], -R87.reuse ;  /* 0x00008f00186d7a23 */ /* 0x100fe40000010857 */
[----:B------:R-:W-:Y:S01]  /*5960*/  FFMA.FTZ R121, R28, c[0x0][0x23c], -R87 ;  /* 0x00008f001c797a23 */ /* 0x000fe20000010857 */
[----:B-1----:R-:W-:Y:S01]  /*5970*/  FSEL R86, R88, RZ, P0 ;  /* 0x000000ff58567208 */ /* 0x002fe20000000000 */
[----:B--2---:R-:W-:Y:S01]  /*5980*/  FMUL.FTZ R68, R84, R68 ;  /* 0x0000004454447220 */ /* 0x004fe20000410000 */
[----:B------:R-:W-:Y:S01]  /*5990*/  ISETP.GT.AND P0, PT, R154, R137, PT ;  /* 0x000000899a00720c */ /* 0x000fe20003f04270 */
[----:B------:R-:W-:Y:S02]  /*59a0*/  FMUL.FTZ R69, R84, R69 ;  /* 0x0000004554457220 */ /* 0x000fe40000410000 */
[--C-:B------:R-:W-:Y:S01]  /*59b0*/  FFMA.FTZ R101, R6, c[0x0][0x23c], -R86.reuse ;  /* 0x00008f0006657a23 */ /* 0x100fe20000010856 */
[----:B------:R-:W1:Y:S01]  /*59c0*/  MUFU.EX2 R100, R100 ;  /* 0x0000006400647308 */ /* 0x000e620000000800 */
[--C-:B------:R-:W-:Y:S02]  /*59d0*/  FFMA.FTZ R104, R11, c[0x0][0x23c], -R86.reuse ;  /* 0x00008f000b687a23 */ /* 0x100fe40000010856 */
[C---:B------:R-:W-:Y:S02]  /*59e0*/  FMUL.FTZ R72, R84.reuse, R72 ;  /* 0x0000004854487220 */ /* 0x040fe40000410000 */
[C---:B---3--:R-:W-:Y:S02]  /*59f0*/  FMUL.FTZ R70, R3.reuse, R70 ;  /* 0x0000004603467220 */ /* 0x048fe40000410000 */
[C---:B------:R-:W-:Y:S02]  /*5a00*/  FMUL.FTZ R71, R3.reuse, R71 ;  /* 0x0000004703477220 */ /* 0x040fe40000410000 */
[C---:B------:R-:W-:Y:S01]  /*5a10*/  FMUL.FTZ R73, R84.reuse, R73 ;  /* 0x0000004954497220 */ /* 0x040fe20000410000 */
[----:B------:R-:W2:Y:S01]  /*5a20*/  MUFU.EX2 R101, R101 ;  /* 0x0000006500657308 */ /* 0x000ea20000000800 */
[C---:B------:R-:W-:Y:S02]  /*5a30*/  FMUL.FTZ R74, R3.reuse, R74 ;  /* 0x0000004a034a7220 */ /* 0x040fe40000410000 */
[C---:B------:R-:W-:Y:S02]  /*5a40*/  FMUL.FTZ R75, R3.reuse, R75 ;  /* 0x0000004b034b7220 */ /* 0x040fe40000410000 */
[C---:B------:R-:W-:Y:S02]  /*5a50*/  FMUL.FTZ R76, R84.reuse, R76 ;  /* 0x0000004c544c7220 */ /* 0x040fe40000410000 */
[C---:B------:R-:W-:Y:S02]  /*5a60*/  FMUL.FTZ R77, R84.reuse, R77 ;  /* 0x0000004d544d7220 */ /* 0x040fe40000410000 */
[C---:B------:R-:W-:Y:S01]  /*5a70*/  FMUL.FTZ R80, R84.reuse, R80 ;  /* 0x0000005054507220 */ /* 0x040fe20000410000 */
[----:B------:R-:W-:Y:S01]  /*5a80*/  MUFU.EX2 R107, R107 ;  /* 0x0000006b006b7308 */ /* 0x000fe20000000800 */
[C---:B------:R-:W-:Y:S02]  /*5a90*/  FMUL.FTZ R81, R84.reuse, R81 ;  /* 0x0000005154517220 */ /* 0x040fe40000410000 */
[----:B----4-:R-:W-:Y:S01]  /*5aa0*/  FFMA.FTZ R153, R84, R153, R89 ;  /* 0x0000009954997223 */ /* 0x010fe20000010059 */
[C---:B-1----:R-:W-:Y:S01]  /*5ab0*/  F2FP.BF16.PACK_AB R92, R100.reuse, R89 ;  /* 0x00000059645c723e */ /* 0x042fe200000010ff */
[C---:B------:R-:W-:Y:S02]  /*5ac0*/  FMUL.FTZ R78, R3.reuse, R78 ;  /* 0x0000004e034e7220 */ /* 0x040fe40000410000 */
[----:B------:R-:W-:Y:S02]  /*5ad0*/  FADD.FTZ R6, R100, R153 ;  /* 0x0000009964067221 */ /* 0x000fe40000010000 */
[C---:B------:R-:W-:Y:S01]  /*5ae0*/  FMUL.FTZ R79, R3.reuse, R79 ;  /* 0x0000004f034f7220 */ /* 0x040fe20000410000 */
[----:B------:R-:W1:Y:S01]  /*5af0*/  MUFU.EX2 R161, R161 ;  /* 0x000000a100a17308 */ /* 0x000e620000000800 */
[C---:B------:R-:W-:Y:S02]  /*5b00*/  FMUL.FTZ R82, R3.reuse, R82 ;  /* 0x0000005203527220 */ /* 0x040fe40000410000 */
[C---:B------:R-:W-:Y:S02]  /*5b10*/  FMUL.FTZ R83, R3.reuse, R83 ;  /* 0x0000005303537220 */ /* 0x040fe40000410000 */
[----:B--2---:R-:W-:Y:S01]  /*5b20*/  FFMA.FTZ R9, R3, R156, R101 ;  /* 0x0000009c03097223 */ /* 0x004fe20000010065 */
[----:B------:R-:W-:Y:S01]  /*5b30*/  MOV R3, R0 ;  /* 0x0000000000037202 */ /* 0x000fe20000000f00 */
        /* <DEDUP_REMOVED lines=21> */
[----:B------:R3:W-:Y:S01]  /*5c90*/  MUFU.EX2 R13, R84 ;  /* 0x00000054000d7308 */ /* 0x0007e20000000800 */
[----:B------:R-:W-:Y:S02]  /*5ca0*/  FFMA.FTZ R156, R37, c[0x0][0x23c], -R87 ;  /* 0x00008f00259c7a23 */ /* 0x000fe40000010857 */
[--C-:B------:R-:W-:Y:S01]  /*5cb0*/  FFMA.FTZ R160, R38, c[0x0][0x23c], -R86.reuse ;  /* 0x00008f0026a07a23 */ /* 0x100fe20000010856 */
[C---:B--2---:R-:W-:Y:S01]  /*5cc0*/  F2FP.BF16.PACK_AB R93, R106.reuse, R101 ;  /* 0x000000656a5d723e */ /* 0x044fe200000010ff */
[----:B------:R-:W-:Y:S01]  /*5cd0*/  FADD.FTZ R106, R106, R9 ;  /* 0x000000096a6a7221 */ /* 0x000fe20000010000 */
[----:B------:R-:W-:Y:S01]  /*5ce0*/  LDSM.16.MT88.4 R100, [R131+0x3800] ;  /* 0x003800008364783b */ /* 0x000fe20000004200 */
        /* <DEDUP_REMOVED lines=9> */
[----:B------:R1:W2:Y:S01]  /*5d80*/  MUFU.EX2 R11, R88 ;  /* 0x00000058000b7308 */ /* 0x0002a20000000800 */
[C---:B------:R-:W-:Y:S05]  /*5d90*/  HMMA.16816.F32.BF16 R68, R92.reuse, R96, R68 ;  /* 0x000000605c44723c */ /* 0x040fea0000041844 */
[--C-:B---3--:R-:W-:Y:S02]  /*5da0*/  FFMA.FTZ R84, R19, c[0x0][0x23c], -R86.reuse ;  /* 0x00008f0013547a23 */ /* 0x108fe40000010856 */
[--C-:B------:R-:W-:Y:S01]  /*5db0*/  FFMA.FTZ R164, R47, c[0x0][0x23c], -R86.reuse ;  /* 0x00008f002fa47a23 */ /* 0x100fe20000010856 */
[C---:B------:R-:W-:Y:S01]  /*5dc0*/  HMMA.16816.F32.BF16 R72, R92.reuse, R98, R72 ;  /* 0x000000625c48723c */ /* 0x040fe20000041848 */
[----:B------:R-:W3:Y:S01]  /*5dd0*/  MUFU.EX2 R158, R158 ;  /* 0x0000009e009e7308 */ /* 0x000ee20000000800 */
[----:B------:R-:W4:Y:S02]  /*5de0*/  LDSM.16.MT88.4 R96, [R131+0x3000] ;  /* 0x003000008360783b */ /* 0x000f240000004200 */
[--C-:B------:R-:W-:Y:S02]  /*5df0*/  FFMA.FTZ R14, R51, c[0x0][0x23c], -R86.reuse ;  /* 0x00008f00330e7a23 */ /* 0x100fe40000010856 */
[--C-:B------:R-:W-:Y:S02]  /*5e00*/  FFMA.FTZ R9, R53, c[0x0][0x23c], -R87.reuse ;  /* 0x00008f0035097a23 */ /* 0x100fe40000010857 */
[--C-:B------:R-:W-:Y:S03]  /*5e10*/  FFMA.FTZ R26, R57, c[0x0][0x23c], -R87.reuse ;  /* 0x00008f00391a7a23 */ /* 0x100fe60000010857 */
[----:B------:R-:W-:Y:S01]  /*5e20*/  MUFU.EX2 R159, R159 ;  /* 0x0000009f009f7308 */ /* 0x000fe20000000800 */
[--C-:B------:R-:W-:Y:S02]  /*5e30*/  FFMA.FTZ R54, R54, c[0x0][0x23c], -R86.reuse ;  /* 0x00008f0036367a23 */ /* 0x100fe40000010856 */
[----:B------:R-:W-:Y:S02]  /*5e40*/  FFMA.FTZ R66, R66, c[0x0][0x23c], -R86 ;  /* 0x00008f0042427a23 */ /* 0x000fe40000010856 */
[----:B-1----:R-:W-:Y:S05]  /*5e50*/  FFMA.FTZ R88, R25, c[0x0][0x23c], -R87 ;  /* 0x00008f0019587a23 */ /* 0x002fea0000010857 */
[----:B------:R-:W1:Y:S10]  /*5e60*/  MUFU.EX2 R162, R162 ;  /* 0x000000a200a27308 */ /* 0x000e740000000800 */
[----:B------:R-:W-:Y:S10]  /*5e70*/  MUFU.EX2 R165, R165 ;  /* 0x000000a500a57308 */ /* 0x000ff40000000800 */
[----:B------:R-:W5:Y:S01]  /*5e80*/  MUFU.EX2 R84, R84 ;  /* 0x0000005400547308 */ /* 0x000f620000000800 */
[C---:B----4-:R-:W-:Y:S08]  /*5e90*/  HMMA.16816.F32.BF16 R76, R92.reuse, R96, R76 ;  /* 0x000000605c4c723c */ /* 0x050ff0000004184c */
[----:B------:R-:W-:Y:S01]  /*5ea0*/  HMMA.16816.F32.BF16 R80, R92, R98, R80 ;  /* 0x000000625c50723c */ /* 0x000fe20000041850 */
[----:B------:R-:W-:Y:S01]  /*5eb0*/  MUFU.EX2 R110, R110 ;  /* 0x0000006e006e7308 */ /* 0x000fe20000000800 */
[----:B------:R-:W4:Y:S05]  /*5ec0*/  LDSM.16.MT88.4 R96, [R132+0x3400] ;  /* 0x003400008460783b */ /* 0x000f2a0000004200 */
[----:B--2---:R-:W-:Y:S02]  /*5ed0*/  F2FP.BF16.PACK_AB R92, R11, R105 ;  /* 0x000000690b5c723e */ /* 0x004fe400000010ff */
[----:B---3--:R-:W-:Y:S02]  /*5ee0*/  F2FP.BF16.PACK_AB R93, R158, R13 ;  /* 0x0000000d9e5d723e */ /* 0x008fe400000010ff */
[----:B------:R-:W-:Y:S01]  /*5ef0*/  MUFU.EX2 R115, R115 ;  /* 0x0000007300737308 */ /* 0x000fe20000000800 */
[----:B-1----:R-:W-:Y:S02]  /*5f00*/  F2FP.BF16.PACK_AB R94, R162, R159 ;  /* 0x0000009fa25e723e */ /* 0x002fe400000010ff */
[----:B-----5:R-:W-:Y:S07]  /*5f10*/  F2FP.BF16.PACK_AB R95, R84, R165 ;  /* 0x000000a5545f723e */ /* 0x020fee00000010ff */
[----:B------:R-:W-:Y:S10]  /*5f20*/  MUFU.EX2 R117, R117 ;  /* 0x0000007500757308 */ /* 0x000ff40000000800 */
[----:B------:R-:W-:Y:S10]  /*5f30*/  MUFU.EX2 R90, R90 ;  /* 0x0000005a005a7308 */ /* 0x000ff40000000800 */
[----:B------:R-:W-:Y:S01]  /*5f40*/  MUFU.EX2 R109, R109 ;  /* 0x0000006d006d7308 */ /* 0x000fe20000000800 */
[C---:B----4-:R-:W-:Y:S08]  /*5f50*/  HMMA.16816.F32.BF16 R68, R92.reuse, R96, R68 ;  /* 0x000000605c44723c */ /* 0x050ff00000041844 */
[C---:B------:R-:W-:Y:S01]  /*5f60*/  HMMA.16816.F32.BF16 R72, R92.reuse, R98, R72 ;  /* 0x000000625c48723c */ /* 0x040fe20000041848 */
[----:B------:R-:W-:Y:S01]  /*5f70*/  MUFU.EX2 R88, R88 ;  /* 0x0000005800587308 */ /* 0x000fe20000000800 */
[----:B------:R-:W1:Y:S09]  /*5f80*/  LDSM.16.MT88.4 R96, [R131+0x3400] ;  /* 0x003400008360783b */ /* 0x000e720000004200 */
[----:B------:R-:W-:Y:S10]  /*5f90*/  MUFU.EX2 R89, R89 ;  /* 0x0000005900597308 */ /* 0x000ff40000000800 */
[----:B------:R-:W2:Y:S10]  /*5fa0*/  MUFU.EX2 R108, R108 ;  /* 0x0000006c006c7308 */ /* 0x000eb40000000800 */
[----:B------:R-:W-:Y:S10]  /*5fb0*/  MUFU.EX2 R121, R121 ;  /* 0x0000007900797308 */ /* 0x000ff40000000800 */
[----:B------:R-:W3:Y:S01]  /*5fc0*/  MUFU.EX2 R114, R114 ;  /* 0x0000007200727308 */ /* 0x000ee20000000800 */
[C---:B-1----:R-:W-:Y:S08]  /*5fd0*/  HMMA.16816.F32.BF16 R76, R92.reuse, R96, R76 ;  /* 0x000000605c4c723c */ /* 0x042ff0000004184c */
[----:B------:R-:W-:Y:S01]  /*5fe0*/  HMMA.16816.F32.BF16 R80, R92, R98, R80 ;  /* 0x000000625c50723c */ /* 0x000fe20000041850 */
[----:B------:R-:W-:Y:S01]  /*5ff0*/  MUFU.EX2 R116, R116 ;  /* 0x0000007400747308 */ /* 0x000fe20000000800 */
[----:B------:R-:W1:Y:S05]  /*6000*/  LDSM.16.MT88.4 R96, [R132+0x3800] ;  /* 0x003800008460783b */ /* 0x000e6a0000004200 */
[----:B------:R-:W-:Y:S01]  /*6010*/  FADD.FTZ R92, R107, R6 ;  /* 0x000000066b5c7221 */ /* 0x000fe20000010000 */
[----:B--2---:R-:W-:Y:S01]  /*6020*/  F2FP.BF16.PACK_AB R95, R108, R89 ;  /* 0x000000596c5f723e */ /* 0x004fe200000010ff */
[----:B------:R-:W-:Y:S02]  /*6030*/  FADD.FTZ R107, R7, R106 ;  /* 0x0000006a076b7221 */ /* 0x000fe40000010000 */
[----:B------:R-:W2:Y:S01]  /*6040*/  MUFU.EX2 R119, R119 ;  /* 0x0000007700777308 */ /* 0x000ea20000000800 */
[----:B------:R-:W-:Y:S01]  /*6050*/  FADD.FTZ R106, R161, R92 ;  /* 0x0000005ca16a7221 */ /* 0x000fe20000010000 */
[----:B------:R-:W-:Y:S01]  /*6060*/  F2FP.BF16.PACK_AB R92, R115, R110 ;  /* 0x0000006e735c723e */ /* 0x000fe200000010ff */
[----:B------:R-:W-:Y:S02]  /*6070*/  FADD.FTZ R22, R104, R107 ;  /* 0x0000006b68167221 */ /* 0x000fe40000010000 */
[----:B------:R-:W-:Y:S02]  /*6080*/  FADD.FTZ R30, R105, R106 ;  /* 0x0000006a691e7221 */ /* 0x000fe40000010000 */
[----:B------:R-:W-:Y:S01]  /*6090*/  LDSM.16.MT88.4 R104, [R131+0x3c00] ;  /* 0x003c00008368783b */ /* 0x000fe20000004200 */
[----:B------:R-:W-:Y:S02]  /*60a0*/  FADD.FTZ R15, R13, R22 ;  /* 0x000000160d0f7221 */ /* 0x000fe40000010000 */
[----:B------:R-:W-:Y:S01]  /*60b0*/  MUFU.EX2 R122, R122 ;  /* 0x0000007a007a7308 */ /* 0x000fe20000000800 */
[--C-:B------:R-:W-:Y:S02]  /*60c0*/  FFMA.FTZ R94, R44, c[0x0][0x23c], -R87.reuse ;  /* 0x00008f002c5e7a23 */ /* 0x100fe40000010857 */
[--C-:B------:R-:W-:Y:S02]  /*60d0*/  FFMA.FTZ R93, R46, c[0x0][0x23c], -R86.reuse ;  /* 0x00008f002e5d7a23 */ /* 0x100fe40000010856 */
[--C-:B------:R-:W-:Y:S02]  /*60e0*/  FFMA.FTZ R6, R48, c[0x0][0x23c], -R87.reuse ;  /* 0x00008f0030067a23 */ /* 0x100fe40000010857 */
[--C-:B------:R-:W-:Y:S02]  /*60f0*/  FFMA.FTZ R161, R49, c[0x0][0x23c], -R87.reuse ;  /* 0x00008f0031a17a23 */ /* 0x100fe40000010857 */
[----:B------:R-:W-:Y:S01]  /*6100*/  FFMA.FTZ R7, R50, c[0x0][0x23c], -R86 ;  /* 0x00008f0032077a23 */ /* 0x000fe20000010856 */
[----:B------:R4:W-:Y:S01]  /*6110*/  MUFU.EX2 R10, R94 ;  /* 0x0000005e000a7308 */ /* 0x0009e20000000800 */
[----:B------:R-:W-:Y:S02]  /*6120*/  FADD.FTZ R30, R11, R30 ;  /* 0x0000001e0b1e7221 */ /* 0x000fe40000010000 */
[----:B------:R-:W-:Y:S02]  /*6130*/  FFMA.FTZ R22, R55, c[0x0][0x23c], -R86 ;  /* 0x00008f0037167a23 */ /* 0x000fe40000010856 */
[----:B------:R-:W-:Y:S02]  /*6140*/  FFMA.FTZ R13, R56, c[0x0][0x23c], -R87 ;  /* 0x00008f00380d7a23 */ /* 0x000fe40000010857 */
[----:B------:R-:W-:Y:S03]  /*6150*/  FADD.FTZ R159, R159, R30 ;  /* 0x0000001e9f9f7221 */ /* 0x000fe60000010000 */
[----:B------:R5:W-:Y:S01]  /*6160*/  MUFU.EX2 R5, R93 ;  /* 0x0000005d00057308 */ /* 0x000be20000000800 */
[----:B------:R-:W-:Y:S02]  /*6170*/  FADD.FTZ R17, R162, R159 ;  /* 0x0000009fa2117221 */ /* 0x000fe40000010000 */
[----:B------:R-:W-:Y:S02]  /*6180*/  FFMA.FTZ R159, R59, c[0x0][0x23c], -R86 ;  /* 0x00008f003b9f7a23 */ /* 0x000fe40000010856 */
[----:B------:R-:W-:Y:S02]  /*6190*/  FADD.FTZ R110, R110, R17 ;  /* 0x000000116e6e7221 */ /* 0x000fe40000010000 */
[----:B------:R-:W-:Y:S02]  /*61a0*/  FFMA.FTZ R162, R60, c[0x0][0x23c], -R87 ;  /* 0x00008f003ca27a23 */ /* 0x000fe40000010857 */
[----:B------:R-:W-:Y:S01]  /*61b0*/  FADD.FTZ R110, R115, R110 ;  /* 0x0000006e736e7221 */ /* 0x000fe20000010000 */
[----:B------:R-:W2:Y:S01]  /*61c0*/  MUFU.EX2 R111, R111 ;  /* 0x0000006f006f7308 */ /* 0x000ea20000000800 */
[----:B------:R-:W-:Y:S01]  /*61d0*/  FFMA.FTZ R115, R63, c[0x0][0x23c], -R86 ;  /* 0x00008f003f737a23 */ /* 0x000fe20000010856 */
[C---:B----4-:R-:W-:Y:S01]  /*61e0*/  F2FP.BF16.PACK_AB R94, R88.reuse, R109 ;  /* 0x0000006d585e723e */ /* 0x050fe200000010ff */
[----:B------:R-:W-:Y:S04]  /*61f0*/  FADD.FTZ R109, R109, R110 ;  /* 0x0000006e6d6d7221 */ /* 0x000fe80000010000 */
[----:B------:R-:W-:Y:S03]  /*6200*/  FADD.FTZ R88, R88, R109 ;  /* 0x0000006d58587221 */ /* 0x000fe60000010000 */
[----:B------:R-:W-:Y:S01]  /*6210*/  MUFU.EX2 R112, R112 ;  /* 0x0000007000707308 */ /* 0x000fe20000000800 */
[----:B-----5:R-:W-:Y:S09]  /*6220*/  F2FP.BF16.PACK_AB R93, R90, R117 ;  /* 0x000000755a5d723e */ /* 0x020ff200000010ff */
[----:B------:R-:W4:Y:S01]  /*6230*/  MUFU.EX2 R153, R153 ;  /* 0x0000009900997308 */ /* 0x000f220000000800 */
[C---:B-1----:R-:W-:Y:S08]  /*6240*/  HMMA.16816.F32.BF16 R68, R92.reuse, R96, R68 ;  /* 0x000000605c44723c */ /* 0x042ff00000041844 */
[C---:B------:R-:W-:Y:S01]  /*6250*/  HMMA.16816.F32.BF16 R72, R92.reuse, R98, R72 ;  /* 0x000000625c48723c */ /* 0x040fe20000041848 */
[----:B------:R-:W-:Y:S01]  /*6260*/  MUFU.EX2 R155, R155 ;  /* 0x0000009b009b7308 */ /* 0x000fe20000000800 */
[----:B------:R-:W1:Y:S06]  /*6270*/  LDSM.16.MT88.4 R96, [R132+0x3c00] ;  /* 0x003c00008460783b */ /* 0x000e6c0000004200 */
[C---:B------:R-:W-:Y:S03]  /*6280*/  HMMA.16816.F32.BF16 R76, R92.reuse, R100, R76 ;  /* 0x000000645c4c723c */ /* 0x040fe6000004184c */
[----:B------:R-:W5:Y:S04]  /*6290*/  MUFU.EX2 R156, R156 ;  /* 0x0000009c009c7308 */ /* 0x000f680000000800 */
[----:B------:R-:W-:Y:S01]  /*62a0*/  FFMA.FTZ R100, R52, c[0x0][0x23c], -R87 ;  /* 0x00008f0034647a23 */ /* 0x000fe20000010857 */
[----:B------:R-:W-:Y:S05]  /*62b0*/  HMMA.16816.F32.BF16 R80, R92, R102, R80 ;  /* 0x000000665c50723c */ /* 0x000fea0000041850 */
[----:B------:R5:W-:Y:S02]  /*62c0*/  MUFU.EX2 R18, R100 ;  /* 0x0000006400127308 */ /* 0x000be40000000800 */
[C---:B---3--:R-:W-:Y:S01]  /*62d0*/  F2FP.BF16.PACK_AB R92, R114.reuse, R121 ;  /* 0x00000079725c723e */ /* 0x048fe200000010ff */
[----:B------:R-:W-:Y:S01]  /*62e0*/  FADD.FTZ R121, R121, R88 ;  /* 0x0000005879797221 */ /* 0x000fe20000010000 */
[----:B--2---:R-:W-:Y:S03]  /*62f0*/  F2FP.BF16.PACK_AB R93, R119, R116 ;  /* 0x00000074775d723e */ /* 0x004fe600000010ff */
[----:B------:R-:W-:Y:S01]  /*6300*/  F2FP.BF16.PACK_AB R94, R111, R122 ;  /* 0x0000007a6f5e723e */ /* 0x000fe200000010ff */
[----:B------:R-:W-:Y:S01]  /*6310*/  FADD.FTZ R121, R114, R121 ;  /* 0x0000007972797221 */ /* 0x000fe20000010000 */
[----:B----4-:R-:W-:Y:S01]  /*6320*/  F2FP.BF16.PACK_AB R95, R153, R112 ;  /* 0x00000070995f723e */ /* 0x010fe200000010ff */
[----:B------:R-:W-:Y:S02]  /*6330*/  MUFU.EX2 R160, R160 ;  /* 0x000000a000a07308 */ /* 0x000fe40000000800 */
[----:B------:R-:W-:Y:S04]  /*6340*/  FADD.FTZ R122, R122, R121 ;  /* 0x000000797a7a7221 */ /* 0x000fe80000010000 */
[----:B------:R-:W-:Y:S04]  /*6350*/  FADD.FTZ R122, R111, R122 ;  /* 0x0000007a6f7a7221 */ /* 0x000fe80000010000 */
[----:B------:R-:W2:Y:S01]  /*6360*/  MUFU.EX2 R123, R123 ;  /* 0x0000007b007b7308 */ /* 0x000ea20000000800 */
[C---:B-1----:R-:W-:Y:S01]  /*6370*/  HMMA.16816.F32.BF16 R68, R92.reuse, R96, R68 ;  /* 0x000000605c44723c */ /* 0x042fe20000041844 */
[----:B-----5:R-:W1:Y:S07]  /*6380*/  LDSM.16.MT88.4 R100, [R132+0x4000] ;  /* 0x004000008464783b */ /* 0x020e6e0000004200 */
[C---:B------:R-:W-:Y:S01]  /*6390*/  HMMA.16816.F32.BF16 R72, R92.reuse, R98, R72 ;  /* 0x000000625c48723c */ /* 0x040fe20000041848 */
[----:B------:R-:W-:Y:S01]  /*63a0*/  MUFU.EX2 R118, R118 ;  /* 0x0000007600767308 */ /* 0x000fe20000000800 */
[----:B------:R-:W3:Y:S06]  /*63b0*/  LDSM.16.MT88.4 R96, [R131+0x4000] ;  /* 0x004000008360783b */ /* 0x000eec0000004200 */
[C---:B------:R-:W-:Y:S03]  /*63c0*/  HMMA.16816.F32.BF16 R76, R92.reuse, R104, R76 ;  /* 0x000000685c4c723c */ /* 0x040fe6000004184c */
[----:B------:R-:W4:Y:S04]  /*63d0*/  MUFU.EX2 R113, R113 ;  /* 0x0000007100717308 */ /* 0x000f280000000800 */
[----:B------:R-:W-:Y:S01]  /*63e0*/  FADD.FTZ R104, R158, R15 ;  /* 0x0000000f9e687221 */ /* 0x000fe20000010000 */
[----:B------:R-:W-:Y:S04]  /*63f0*/  HMMA.16816.F32.BF16 R80, R92, R106, R80 ;  /* 0x0000006a5c50723c */ /* 0x000fe80000041850 */
[----:B------:R-:W-:Y:S01]  /*6400*/  FADD.FTZ R15, R165, R104 ;  /* 0x00000068a50f7221 */ /* 0x000fe20000010000 */
[----:B------:R-:W-:Y:S01]  /*6410*/  MUFU.EX2 R120, R120 ;  /* 0x0000007800787308 */ /* 0x000fe20000000800 */
[----:B------:R-:W5:Y:S01]  /*6420*/  LDSM.16.MT88.4 R104, [R132+0x4400] ;  /* 0x004400008468783b */ /* 0x000f620000004200 */
[----:B------:R-:W-:Y:S01]  /*6430*/  F2FP.BF16.PACK_AB R92, R156, R155 ;  /* 0x0000009b9c5c723e */ /* 0x000fe200000010ff */
[----:B------:R-:W-:Y:S01]  /*6440*/  FFMA.FTZ R158, R58, c[0x0][0x23c], -R86 ;  /* 0x00008f003a9e7a23 */ /* 0x000fe20000010856 */
[----:B--2---:R-:W-:Y:S03]  /*6450*/  F2FP.BF16.PACK_AB R93, R123, R160 ;  /* 0x000000a07b5d723e */ /* 0x004fe600000010ff */
[----:B------:R-:W-:Y:S03]  /*6460*/  FFMA.FTZ R165, R61, c[0x0][0x23c], -R87 ;  /* 0x00008f003da57a23 */ /* 0x000fe60000010857 */
[----:B------:R-:W2:Y:S01]  /*6470*/  MUFU.EX2 R157, R157 ;  /* 0x0000009d009d7308 */ /* 0x000ea20000000800 */
[----:B----4-:R-:W-:Y:S09]  /*6480*/  F2FP.BF16.PACK_AB R94, R113, R118 ;  /* 0x00000076715e723e */ /* 0x010ff200000010ff */
[----:B------:R-:W4:Y:S10]  /*6490*/  MUFU.EX2 R163, R163 ;  /* 0x000000a300a37308 */ /* 0x000f340000000800 */
[----:B------:R-:W3:Y:S01]  /*64a0*/  MUFU.EX2 R164, R164 ;  /* 0x000000a400a47308 */ /* 0x000ee20000000800 */
[----:B--2---:R-:W-:Y:S09]  /*64b0*/  F2FP.BF16.PACK_AB R95, R157, R120 ;  /* 0x000000789d5f723e */ /* 0x004ff200000010ff */
[----:B------:R-:W-:Y:S01]  /*64c0*/  MUFU.EX2 R6, R6 ;  /* 0x0000000600067308 */ /* 0x000fe20000000800 */
[C---:B-1----:R-:W-:Y:S08]  /*64d0*/  HMMA.16816.F32.BF16 R68, R92.reuse, R100, R68 ;  /* 0x000000645c44723c */ /* 0x042ff00000041844 */
[C---:B------:R-:W-:Y:S01]  /*64e0*/  HMMA.16816.F32.BF16 R72, R92.reuse, R102, R72 ;  /* 0x000000665c48723c */ /* 0x040fe20000041848 */
[----:B------:R-:W1:Y:S01]  /*64f0*/  MUFU.EX2 R161, R161 ;  /* 0x000000a100a17308 */ /* 0x000e620000000800 */
[----:B------:R-:W2:Y:S06]  /*6500*/  LDSM.16.MT88.4 R100, [R131+0x4400] ;  /* 0x004400008364783b */ /* 0x000eac0000004200 */
[C---:B---3--:R-:W-:Y:S03]  /*6510*/  HMMA.16816.F32.BF16 R76, R92.reuse, R96, R76 ;  /* 0x000000605c4c723c */ /* 0x048fe6000004184c */
[----:B------:R-:W-:Y:S04]  /*6520*/  MUFU.EX2 R7, R7 ;  /* 0x0000000700077308 */ /* 0x000fe80000000800 */
[----:B------:R-:W-:Y:S01]  /*6530*/  FADD.FTZ R96, R84, R15 ;  /* 0x0000000f54607221 */ /* 0x000fe20000010000 */
[----:B------:R-:W-:Y:S04]  /*6540*/  HMMA.16816.F32.BF16 R80, R92, R98, R80 ;  /* 0x000000625c50723c */ /* 0x000fe80000041850 */
[----:B------:R-:W-:Y:S01]  /*6550*/  FADD.FTZ R117, R117, R96 ;  /* 0x0000006075757221 */ /* 0x000fe20000010000 */
[----:B------:R-:W3:Y:S01]  /*6560*/  MUFU.EX2 R14, R14 ;  /* 0x0000000e000e7308 */ /* 0x000ee20000000800 */
[----:B------:R-:W2:Y:S01]  /*6570*/  LDSM.16.MT88.4 R96, [R132+0x4800] ;  /* 0x004800008460783b */ /* 0x000ea20000004200 */
[----:B----4-:R-:W-:Y:S01]  /*6580*/  F2FP.BF16.PACK_AB R92, R163, R10 ;  /* 0x0000000aa35c723e */ /* 0x010fe200000010ff */
[--C-:B------:R-:W-:Y:S01]  /*6590*/  FFMA.FTZ R84, R62, c[0x0][0x23c], -R86.reuse ;  /* 0x00008f003e547a23 */ /* 0x100fe20000010856 */
[----:B------:R-:W-:Y:S03]  /*65a0*/  F2FP.BF16.PACK_AB R93, R164, R5 ;  /* 0x00000005a45d723e */ /* 0x000fe600000010ff */
[----:B-1----:R-:W-:Y:S01]  /*65b0*/  F2FP.BF16.PACK_AB R94, R161, R6 ;  /* 0x00000006a15e723e */ /* 0x002fe200000010ff */
[--C-:B------:R-:W-:Y:S02]  /*65c0*/  FFMA.FTZ R15, R64, c[0x0][0x23c], -R87.reuse ;  /* 0x00008f00400f7a23 */ /* 0x100fe40000010857 */
[----:B------:R-:W1:Y:S01]  /*65d0*/  MUFU.EX2 R9, R9 ;  /* 0x0000000900097308 */ /* 0x000e620000000800 */
[----:B------:R-:W-:Y:S02]  /*65e0*/  FFMA.FTZ R87, R65, c[0x0][0x23c], -R87 ;  /* 0x00008f0041577a23 */ /* 0x000fe40000010857 */
[----:B------:R-:W-:Y:S07]  /*65f0*/  FFMA.FTZ R86, R67, c[0x0][0x23c], -R86 ;  /* 0x00008f0043567a23 */ /* 0x000fee0000010856 */
[----:B------:R-:W-:Y:S01]  /*6600*/  MUFU.EX2 R11, R54 ;  /* 0x00000036000b7308 */ /* 0x000fe20000000800 */
[----:B---3--:R-:W-:Y:S09]  /*6610*/  F2FP.BF16.PACK_AB R95, R14, R7 ;  /* 0x000000070e5f723e */ /* 0x008ff200000010ff */
[----:B------:R-:W3:Y:S01]  /*6620*/  MUFU.EX2 R22, R22 ;  /* 0x0000001600167308 */ /* 0x000ee20000000800 */
[C---:B-----5:R-:W-:Y:S07]  /*6630*/  HMMA.16816.F32.BF16 R68, R92.reuse, R104, R68 ;  /* 0x000000685c44723c */ /* 0x060fee0000041844 */
[----:B------:R-:W-:Y:S01]  /*6640*/  FADD.FTZ R104, R90, R117 ;  /* 0x000000755a687221 */ /* 0x000fe20000010000 */
[C---:B------:R-:W-:Y:S01]  /*6650*/  HMMA.16816.F32.BF16 R72, R92.reuse, R106, R72 ;  /* 0x0000006a5c48723c */ /* 0x040fe20000041848 */
[----:B------:R-:W-:Y:S03]  /*6660*/  MUFU.EX2 R13, R13 ;  /* 0x0000000d000d7308 */ /* 0x000fe60000000800 */
[----:B------:R-:W-:Y:S02]  /*6670*/  FADD.FTZ R89, R89, R104 ;  /* 0x0000006859597221 */ /* 0x000fe40000010000 */
[----:B------:R-:W4:Y:S02]  /*6680*/  LDSM.16.MT88.4 R104, [R131+0x4800] ;  /* 0x004800008368783b */ /* 0x000f240000004200 */
[C---:B--2---:R-:W-:Y:S03]  /*6690*/  HMMA.16816.F32.BF16 R76, R92.reuse, R100, R76 ;  /* 0x000000645c4c723c */ /* 0x044fe6000004184c */
[----:B------:R-:W2:Y:S01]  /*66a0*/  MUFU.EX2 R26, R26 ;  /* 0x0000001a001a7308 */ /* 0x000ea20000000800 */
[----:B------:R-:W-:Y:S04]  /*66b0*/  FADD.FTZ R89, R108, R89 ;  /* 0x000000596c597221 */ /* 0x000fe80000010000 */
[----:B------:R-:W-:Y:S01]  /*66c0*/  HMMA.16816.F32.BF16 R80, R92, R102, R80 ;  /* 0x000000665c50723c */ /* 0x000fe20000041850 */
[----:B------:R-:W5:Y:S03]  /*66d0*/  LDSM.16.MT88.4 R100, [R132+0x4c00] ;  /* 0x004c00008464783b */ /* 0x000f660000004200 */
[----:B------:R-:W-:Y:S01]  /*66e0*/  FADD.FTZ R116, R116, R89 ;  /* 0x0000005974747221 */ /* 0x000fe20000010000 */
[----:B------:R-:W-:Y:S01]  /*66f0*/  MUFU.EX2 R158, R158 ;  /* 0x0000009e009e7308 */ /* 0x000fe20000000800 */
[----:B------:R-:W-:Y:S01]  /*6700*/  FADD.FTZ R89, R155, R122 ;  /* 0x0000007a9b597221 */ /* 0x000fe20000010000 */
[----:B-1----:R-:W-:Y:S01]  /*6710*/  F2FP.BF16.PACK_AB R92, R9, R18 ;  /* 0x00000012095c723e */ /* 0x002fe200000010ff */
[----:B------:R-:W-:Y:S01]  /*6720*/  FADD.FTZ R119, R119, R116 ;  /* 0x0000007477777221 */ /* 0x000fe20000010000 */
[----:B---3--:R-:W-:Y:S03]  /*6730*/  F2FP.BF16.PACK_AB R93, R22, R11 ;  /* 0x0000000b165d723e */ /* 0x008fe600000010ff */
        /* <DEDUP_REMOVED lines=18> */
[C---:B------:R-:W-:Y:S08]  /*6860*/  HMMA.16816.F32.BF16 R68, R92.reuse, R96, R68 ;  /* 0x000000605c44723c */ /* 0x040ff00000041844 */
[C---:B------:R-:W-:Y:S01]  /*6870*/  HMMA.16816.F32.BF16 R72, R92.reuse, R98, R72 ;  /* 0x000000625c48723c */ /* 0x040fe20000041848 */
[----:B------:R-:W1:Y:S01]  /*6880*/  MUFU.EX2 R115, R115 ;  /* 0x0000007300737308 */ /* 0x000e620000000800 */
[----:B------:R-:W3:Y:S06]  /*6890*/  LDSM.16.MT88.4 R96, [R131+0x4c00] ;  /* 0x004c00008360783b */ /* 0x000eec0000004200 */
[C---:B----4-:R-:W-:Y:S03]  /*68a0*/  HMMA.16816.F32.BF16 R76, R92.reuse, R104, R76 ;  /* 0x000000685c4c723c */ /* 0x050fe6000004184c */
[----:B------:R-:W-:Y:S05]  /*68b0*/  MUFU.EX2 R90, R15 ;  /* 0x0000000f005a7308 */ /* 0x000fea0000000800 */
[----:B------:R-:W-:Y:S05]  /*68c0*/  HMMA.16816.F32.BF16 R80, R92, R106, R80 ;  /* 0x0000006a5c50723c */ /* 0x000fea0000041850 */
[----:B------:R-:W4:Y:S02]  /*68d0*/  MUFU.EX2 R87, R87 ;  /* 0x0000005700577308 */ /* 0x000f240000000800 */
[----:B--2---:R-:W-:Y:S02]  /*68e0*/  F2FP.BF16.PACK_AB R92, R165, R162 ;  /* 0x000000a2a55c723e */ /* 0x004fe400000010ff */
[----:B-1----:R-:W-:Y:S06]  /*68f0*/  F2FP.BF16.PACK_AB R93, R115, R84 ;  /* 0x00000054735d723e */ /* 0x002fec00000010ff */
[----:B------:R-:W-:Y:S10]  /*6900*/  MUFU.EX2 R66, R66 ;  /* 0x0000004200427308 */ /* 0x000ff40000000800 */
[----:B------:R1:W2:Y:S01]  /*6910*/  MUFU.EX2 R67, R86 ;  /* 0x0000005600437308 */ /* 0x0002a20000000800 */
[----:B----4-:R-:W-:Y:S01]  /*6920*/  F2FP.BF16.PACK_AB R94, R87, R90 ;  /* 0x0000005a575e723e */ /* 0x010fe200000010ff */
[----:B-1----:R-:W-:Y:S01]  /*6930*/  FADD.FTZ R86, R10, R113 ;  /* 0x000000710a567221 */ /* 0x002fe20000010000 */
[----:B--2---:R-:W-:Y:S03]  /*6940*/  F2FP.BF16.PACK_AB R95, R67, R66 ;  /* 0x00000042435f723e */ /* 0x004fe600000010ff */
[----:B------:R-:W-:Y:S04]  /*6950*/  FADD.FTZ R163, R163, R86 ;  /* 0x00000056a3a37221 */ /* 0x000fe80000010000 */
[----:B------:R-:W-:Y:S01]  /*6960*/  FADD.FTZ R86, R6, R163 ;  /* 0x000000a306567221 */ /* 0x000fe20000010000 */
[C---:B-----5:R-:W-:Y:S03]  /*6970*/  HMMA.16816.F32.BF16 R68, R92.reuse, R100, R68 ;  /* 0x000000645c44723c */ /* 0x060fe60000041844 */
[----:B------:R-:W-:Y:S02]  /*6980*/  FADD.FTZ R161, R161, R86 ;  /* 0x00000056a1a17221 */ /* 0x000fe40000010000 */
[----:B------:R-:W-:Y:S02]  /*6990*/  FADD.FTZ R86, R14, R89 ;  /* 0x000000590e567221 */ /* 0x000fe40000010000 */
[----:B------:R-:W-:Y:S01]  /*69a0*/  FADD.FTZ R88, R18, R161 ;  /* 0x000000a112587221 */ /* 0x000fe20000010000 */
[C---:B------:R-:W-:Y:S04]  /*69b0*/  HMMA.16816.F32.BF16 R72, R92.reuse, R102, R72 ;  /* 0x000000665c48723c */ /* 0x040fe80000041848 */
[----:B------:R-:W-:Y:S02]  /*69c0*/  FADD.FTZ R89, R11, R86 ;  /* 0x000000560b597221 */ /* 0x000fe40000010000 */
[----:B------:R-:W-:Y:S02]  /*69d0*/  FADD.FTZ R88, R9, R88 ;  /* 0x0000005809587221 */ /* 0x000fe40000010000 */
[----:B------:R-:W-:Y:S01]  /*69e0*/  FADD.FTZ R89, R22, R89 ;  /* 0x0000005916597221 */ /* 0x000fe20000010000 */
[C---:B---3--:R-:W-:Y:S03]  /*69f0*/  HMMA.16816.F32.BF16 R76, R92.reuse, R96, R76 ;  /* 0x000000605c4c723c */ /* 0x048fe6000004184c */
        /* <DEDUP_REMOVED lines=16> */
.L_x_4137:
[----:B------:R-:W1:Y:S01]  /*6b00*/  SHFL.BFLY PT, R3, R156, 0x2, 0x1f ;  /* 0x0c401f009c037f89 */ /* 0x000e6200000e0000 */
[----:B------:R-:W-:Y:S01]  /*6b10*/  IMAD.MOV.U32 R9, RZ, RZ, 0x3f800000 ;  /* 0x3f800000ff097424 */ /* 0x000fe200078e00ff */
[----:B------:R-:W-:Y:S01]  /*6b20*/  BSSY B0, `(.L_x_4142) ;  /* 0x0000082000007945 */ /* 0x000fe20003800000 */
[----:B------:R-:W-:Y:S01]  /*6b30*/  IMAD.SHL.U32 R145, R145, 0x8, RZ ;  /* 0x0000000891917824 */ /* 0x000fe200078e00ff */
[----:B------:R-:W2:Y:S01]  /*6b40*/  SHFL.BFLY PT, R8, R153, 0x2, 0x1f ;  /* 0x0c401f0099087f89 */ /* 0x000ea200000e0000 */
[----:B------:R-:W-:-:S02]  /*6b50*/  IMAD.MOV R29, RZ, RZ, -R146 ;  /* 0x000000ffff1d7224 */ /* 0x000fc400078e0a92 */
[----:B------:R-:W-:Y:S01]  /*6b60*/  IMAD R150, R150, 0x10, R147 ;  /* 0x0000001096967824 */ /* 0x000fe200078e0293 */
        /* <DEDUP_REMOVED lines=9> */
[-C--:B------:R-:W-:Y:S02]  /*6c00*/  LEA.HI R12, R4, R5.reuse, RZ, 0x4 ;  /* 0x00000005040c7211 */ /* 0x080fe400078f20ff */
[----:B------:R-:W-:Y:S02]  /*6c10*/  SHF.R.S32.HI R11, RZ, 0x2, R10 ;  /* 0x00000002ff0b7819 */ /* 0x000fe4000001140a */
[----:B------:R-:W-:Y:S02]  /*6c20*/  LOP3.LUT R10, R10, 0xfffffffc, RZ, 0xc0, !PT ;  /* 0xfffffffc0a0a7812 */ /* 0x000fe400078ec0ff */
[----:B------:R-:W-:Y:S02]  /*6c30*/  SHF.R.S32.HI R14, RZ, 0x1f, R11 ;  /* 0x0000001fff0e7819 */ /* 0x000fe4000001140b */
[----:B------:R-:W-:Y:S01]  /*6c40*/  LEA.HI R15, R4, R5, RZ, 0x6 ;  /* 0x00000005040f7211 */ /* 0x000fe200078f30ff */
[----:B------:R-:W-:Y:S01]  /*6c50*/  IMAD.IADD R10, R5, 0x1, -R10 ;  /* 0x00000001050a7824 */ /* 0x000fe200078e0a0a */
[----:B------:R-:W-:-:S02]  /*6c60*/  LEA.HI R14, R14, R11, RZ, 0x3 ;  /* 0x0000000b0e0e7211 */ /* 0x000fc400078f18ff */
[----:B------:R-:W-:Y:S02]  /*6c70*/  SHF.R.S32.HI R12, RZ, 0x4, R12 ;  /* 0x00000004ff0c7819 */ /* 0x000fe4000001140c */
[----:B------:R-:W-:Y:S01]  /*6c80*/  LOP3.LUT R14, R14, 0xfffffff8, RZ, 0xc0, !PT ;  /* 0xfffffff80e0e7812 */ /* 0x000fe200078ec0ff */
[----:B-1----:R-:W-:Y:S01]  /*6c90*/  FADD.FTZ R6, R3, R6 ;  /* 0x0000000603067221 */ /* 0x002fe20000010000 */
[----:B------:R-:W-:Y:S02]  /*6ca0*/  LEA.HI R3, R4, R5, RZ, 0x5 ;  /* 0x0000000504037211 */ /* 0x000fe400078f28ff */
[----:B------:R-:W-:Y:S01]  /*6cb0*/  SHF.L.U32 R15, R15, 0x2, RZ ;  /* 0x000000020f0f7819 */ /* 0x000fe200000006ff */
[----:B--2---:R-:W-:Y:S01]  /*6cc0*/  FADD.FTZ R7, R8, R7 ;  /* 0x0000000708077221 */ /* 0x004fe20000010000 */
[----:B------:R-:W-:Y:S01]  /*6cd0*/  SHF.R.S32.HI R13, RZ, 0x5, R3 ;  /* 0x00000005ff0d7819 */ /* 0x000fe20000011403 */
[----:B------:R-:W-:Y:S01]  /*6ce0*/  IMAD.IADD R11, R11, 0x1, -R14 ;  /* 0x000000010b0b7824 */ /* 0x000fe200078e0a0e */
[----:B------:R-:W-:Y:S01]  /*6cf0*/  FSETP.NE.FTZ.AND P2, PT, R6, RZ, PT ;  /* 0x000000ff0600720b */ /* 0x000fe20003f55000 */
[----:B------:R-:W-:Y:S01]  /*6d00*/  IMAD.MOV.U32 R8, RZ, RZ, 0x3f800000 ;  /* 0x3f800000ff087424 */ /* 0x000fe200078e00ff */
[----:B------:R-:W-:-:S02]  /*6d10*/  FSETP.NE.FTZ.AND P3, PT, R7, RZ, PT ;  /* 0x000000ff0700720b */ /* 0x000fc40003f75000 */
[----:B------:R-:W-:Y:S02]  /*6d20*/  LEA R10, R13, R10, 0x8 ;  /* 0x0000000a0d0a7211 */ /* 0x000fe400078e40ff */
[----:B------:R-:W-:Y:S02]  /*6d30*/  LEA.HI R13, R11, R11, RZ, 0x1 ;  /* 0x0000000b0b0d7211 */ /* 0x000fe400078f08ff */
[----:B------:R-:W-:Y:S02]  /*6d40*/  SHF.L.U32 R12, R12, 0x6, RZ ;  /* 0x000000060c0c7819 */ /* 0x000fe400000006ff */
[----:B------:R-:W-:Y:S02]  /*6d50*/  SHF.R.S32.HI R14, RZ, 0x1, R13 ;  /* 0x00000001ff0e7819 */ /* 0x000fe4000001140d */
[----:B------:R-:W-:Y:S01]  /*6d60*/  LOP3.LUT R16, R13, 0x1fffffe, RZ, 0xc0, !PT ;  /* 0x01fffffe0d107812 */ /* 0x000fe200078ec0ff */
[----:B------:R-:W1:Y:S01]  /*6d70*/  @P2 MUFU.RCP R8, R6 ;  /* 0x0000000600082308 */ /* 0x000e620000001000 */
[----:B------:R-:W-:Y:S01]  /*6d80*/  LOP3.LUT R15, R15, 0x3fffff00, RZ, 0xc0, !PT ;  /* 0x3fffff000f0f7812 */ /* 0x000fe200078ec0ff */
[----:B------:R-:W-:Y:S01]  /*6d90*/  IMAD.SHL.U32 R13, R14, 0x40, RZ ;  /* 0x000000400e0d7824 */ /* 0x000fe200078e00ff */
[----:B------:R-:W-:-:S02]  /*6da0*/  LOP3.LUT R12, R12, 0xc0, RZ, 0xc0, !PT ;  /* 0x000000c00c0c7812 */ /* 0x000fc400078ec0ff */
[----:B------:R-:W-:Y:S01]  /*6db0*/  IADD3 R11, R11, -R16, RZ ;  /* 0x800000100b0b7210 */ /* 0x000fe20007ffe0ff */
[----:B------:R-:W-:Y:S01]  /*6dc0*/  IMAD R15, R144, 0x20, R15 ;  /* 0x00000020900f7824 */ /* 0x000fe200078e020f */
[----:B------:R-:W-:Y:S01]  /*6dd0*/  LOP3.LUT R13, R13, 0xc0, RZ, 0xc0, !PT ;  /* 0x000000c00d0d7812 */ /* 0x000fe200078ec0ff */
[----:B------:R-:W2:Y:S01]  /*6de0*/  @P3 MUFU.RCP R9, R7 ;  /* 0x0000000700093308 */ /* 0x000ea20000001000 */
[----:B------:R-:W-:Y:S01]  /*6df0*/  LOP3.LUT R145, R12, 0x18, R145, 0xf8, !PT ;  /* 0x000000180c917812 */ /* 0x000fe200078ef891 */
[----:B------:R-:W-:Y:S01]  /*6e00*/  IMAD R10, R11, 0x10, R10 ;  /* 0x000000100b0a7824 */ /* 0x000fe200078e020a */
[----:B------:R-:W-:Y:S01]  /*6e10*/  SHF.R.U32.HI R12, RZ, 0x3, R12 ;  /* 0x00000003ff0c7819 */ /* 0x000fe2000001160c */
[----:B------:R-:W-:Y:S01]  /*6e20*/  IMAD R142, R142, 0x4, R15 ;  /* 0x000000048e8e7824 */ /* 0x000fe200078e020f */
[----:B------:R-:W-:Y:S02]  /*6e30*/  LEA.HI R13, R13, R13, RZ, 0x1d ;  /* 0x0000000d0d0d7211 */ /* 0x000fe400078fe8ff */
[----:B------:R-:W-:Y:S01]  /*6e40*/  LOP3.LUT P0, RZ, R14, 0x2, RZ, 0xc0, !PT ;  /* 0x000000020eff7812 */ /* 0x000fe2000780c0ff */
[----:B-1----:R-:W-:Y:S01]  /*6e50*/  FMUL.FTZ R71, R8, R71 ;  /* 0x0000004708477220 */ /* 0x002fe20000410000 */
[----:B------:R-:W-:Y:S01]  /*6e60*/  LOP3.LUT R15, R14, 0x1, RZ, 0xc0, !PT ;  /* 0x000000010e0f7812 */ /* 0x000fe200078ec0ff */
[----:B------:R-:W-:Y:S01]  /*6e70*/  FMUL.FTZ R70, R8, R70 ;  /* 0x0000004608467220 */ /* 0x000fe20000410000 */
[----:B------:R-:W-:Y:S01]  /*6e80*/  LOP3.LUT R11, R145, R12, RZ, 0x3c, !PT ;  /* 0x0000000c910b7212 */ /* 0x000fe200078e3cff */
[----:B------:R-:W-:Y:S01]  /*6e90*/  IMAD.U32 R12, R10, 0x2, R13 ;  /* 0x000000020a0c7824 */ /* 0x000fe200078e000d */
[----:B------:R-:W-:Y:S01]  /*6ea0*/  ISETP.NE.U32.AND P1, PT, R15, 0x1, PT ;  /* 0x000000010f00780c */ /* 0x000fe20003f25070 */
[----:B------:R-:W-:Y:S01]  /*6eb0*/  FMUL.FTZ R75, R8, R75 ;  /* 0x0000004b084b7220 */ /* 0x000fe20000410000 */
[----:B------:R-:W-:Y:S01]  /*6ec0*/  MOV R10, 0xffffffe0 ;  /* 0xffffffe0000a7802 */ /* 0x000fe20000000f00 */
[C---:B--2---:R-:W-:Y:S01]  /*6ed0*/  FMUL.FTZ R68, R9.reuse, R68 ;  /* 0x0000004409447220 */ /* 0x044fe20000410000 */
[----:B------:R-:W-:Y:S01]  /*6ee0*/  STS.64 [R12.X4+0x400], R70 ;  /* 0x000400460c007388 */ /* 0x000fe20000004a00 */
[C---:B------:R-:W-:Y:S01]  /*6ef0*/  FMUL.FTZ R69, R9.reuse, R69 ;  /* 0x0000004509457220 */ /* 0x040fe20000410000 */
[----:B------:R-:W-:Y:S01]  /*6f00*/  SEL R10, R10, 0x20, !P1 ;  /* 0x000000200a0a7807 */ /* 0x000fe20004800000 */
[C---:B------:R-:W-:Y:S01]  /*6f10*/  FMUL.FTZ R72, R9.reuse, R72 ;  /* 0x0000004809487220 */ /* 0x040fe20000410000 */
[----:B------:R-:W-:Y:S01]  /*6f20*/  LEA.HI R4, R4, R5, RZ, 0x3 ;  /* 0x0000000504047211 */ /* 0x000fe200078f18ff */
[C---:B------:R-:W-:Y:S01]  /*6f30*/  FMUL.FTZ R73, R9.reuse, R73 ;  /* 0x0000004909497220 */ /* 0x040fe20000410000 */
[----:B------:R-:W-:Y:S01]  /*6f40*/  STS.64 [R12.X4], R68 ;  /* 0x000000440c007388 */ /* 0x000fe20000004a00 */
[C---:B------:R-:W-:Y:S01]  /*6f50*/  FMUL.FTZ R76, R9.reuse, R76 ;  /* 0x0000004c094c7220 */ /* 0x040fe20000410000 */
[----:B------:R-:W1:Y:S01]  /*6f60*/  @P3 MUFU.LG2 R7, R7 ;  /* 0x0000000700073308 */ /* 0x000e620000000c00 */
[C---:B------:R-:W-:Y:S01]  /*6f70*/  FMUL.FTZ R77, R9.reuse, R77 ;  /* 0x0000004d094d7220 */ /* 0x040fe20000410000 */
[----:B------:R-:W-:Y:S01]  /*6f80*/  LOP3.LUT R32, R4, 0xfffffff8, RZ, 0xc0, !PT ;  /* 0xfffffff804207812 */ /* 0x000fe200078ec0ff */
[C---:B------:R-:W-:Y:S01]  /*6f90*/  FMUL.FTZ R80, R9.reuse, R80 ;  /* 0x0000005009507220 */ /* 0x040fe20000410000 */
[----:B------:R-:W-:Y:S01]  /*6fa0*/  SHF.R.S32.HI R4, RZ, 0x3, R4 ;  /* 0x00000003ff047819 */ /* 0x000fe20000011404 */
[----:B------:R-:W-:Y:S01]  /*6fb0*/  FMUL.FTZ R81, R9, R81 ;  /* 0x0000005109517220 */ /* 0x000fe20000410000 */
[----:B------:R-:W-:Y:S01]  /*6fc0*/  IADD3 R32, -R32, R5, RZ ;  /* 0x0000000520207210 */ /* 0x000fe20007ffe1ff */
[----:B------:R-:W-:Y:S01]  /*6fd0*/  IMAD.SHL.U32 R9, R12, 0x4, RZ ;  /* 0x000000040c097824 */ /* 0x000fe200078e00ff */
[----:B------:R-:W2:Y:S01]  /*6fe0*/  @P2 MUFU.LG2 R6, R6 ;  /* 0x0000000600062308 */ /* 0x000ea20000000c00 */
[----:B------:R-:W-:-:S02]  /*6ff0*/  FMUL.FTZ R74, R8, R74 ;  /* 0x0000004a084a7220 */ /* 0x000fc40000410000 */
[C---:B------:R-:W-:Y:S02]  /*7000*/  FMUL.FTZ R79, R8.reuse, R79 ;  /* 0x0000004f084f7220 */ /* 0x040fe40000410000 */
[C---:B------:R-:W-:Y:S02]  /*7010*/  FMUL.FTZ R78, R8.reuse, R78 ;  /* 0x0000004e084e7220 */ /* 0x040fe40000410000 */
[C---:B------:R-:W-:Y:S02]  /*7020*/  FMUL.FTZ R83, R8.reuse, R83 ;  /* 0x0000005308537220 */ /* 0x040fe40000410000 */
[----:B------:R-:W-:Y:S01]  /*7030*/  FMUL.FTZ R82, R8, R82 ;  /* 0x0000005208527220 */ /* 0x000fe20000410000 */
[----:B------:R-:W-:Y:S01]  /*7040*/  IADD3 R8, R142, R11, RZ ;  /* 0x0000000b8e087210 */ /* 0x000fe20007ffe0ff */
[C---:B------:R-:W-:Y:S01]  /*7050*/  IMAD.IADD R13, R9.reuse, 0x1, R10 ;  /* 0x00000001090d7824 */ /* 0x040fe200078e020a */
[C---:B------:R-:W-:Y:S01]  /*7060*/  IADD3 R11, R9.reuse, 0x40, RZ ;  /* 0x00000040090b7810 */ /* 0x040fe20007ffe0ff */
[----:B------:R-:W-:Y:S01]  /*7070*/  IMAD.SHL.U32 R32, R32, 0x4, RZ ;  /* 0x0000000420207824 */ /* 0x000fe200078e00ff */
[----:B------:R-:W-:Y:S01]  /*7080*/  @P0 IADD3 R11, R9, -0x40, RZ ;  /* 0xffffffc0090b0810 */ /* 0x000fe20007ffe0ff */
[----:B-1----:R-:W-:Y:S01]  /*7090*/  @P3 FMUL.FTZ R7, R7, 0.69314718246459960938 ;  /* 0x3f31721807073820 */ /* 0x002fe20000410000 */
[----:B------:R-:W-:Y:S02]  /*70a0*/  STS.64 [R13], R72 ;  /* 0x000000480d007388 */ /* 0x000fe40000000a00 */
[----:B------:R-:W-:-:S02]  /*70b0*/  IADD3 R30, R10, R11, RZ ;  /* 0x0000000b0a1e7210 */ /* 0x000fc40007ffe0ff */
[----:B------:R-:W-:Y:S01]  /*70c0*/  STS.64 [R13+0x400], R74 ;  /* 0x0004004a0d007388 */ /* 0x000fe20000000a00 */
[----:B------:R-:W-:-:S03]  /*70d0*/  SHF.R.S32.HI R33, RZ, 0x1f, R32 ;  /* 0x0000001fff217819 */ /* 0x000fc60000011420 */
[----:B------:R-:W1:Y:S02]  /*70e0*/  S2R R10, SR_CTAID.Z ;  /* 0x00000000000a7919 */ /* 0x000e640000002700 */
[----:B------:R-:W-:Y:S02]  /*70f0*/  IMAD.WIDE R32, R4, 0x20, R32 ;  /* 0x0000002004207825 */ /* 0x000fe400078e0220 */
[----:B------:R-:W3:Y:S04]  /*7100*/  S2R R9, SR_CTAID.Y ;  /* 0x0000000000097919 */ /* 0x000ee80000002600 */
[----:B------:R-:W-:Y:S04]  /*7110*/  STS.64 [R11], R76 ;  /* 0x0000004c0b007388 */ /* 0x000fe80000000a00 */
[----:B------:R2:W-:Y:S04]  /*7120*/  STS.64 [R11+0x400], R78 ;  /* 0x0004004e0b007388 */ /* 0x0005e80000000a00 */
[----:B------:R-:W-:Y:S04]  /*7130*/  STS.64 [R30], R80 ;  /* 0x000000501e007388 */ /* 0x000fe80000000a00 */
[----:B------:R5:W-:Y:S04]  /*7140*/  STS.64 [R30+0x400], R82 ;  /* 0x000400521e007388 */ /* 0x000be80000000a00 */
[----:B------:R-:W-:Y:S01]  /*7150*/  BAR.SYNC.DEFER_BLOCKING 0x0 ;  /* 0x0000000000007b1d */ /* 0x000fe20000010000 */
[----:B-1----:R-:W-:-:S02]  /*7160*/  IMAD R10, R29, c[0x0][0x1c0], R10 ;  /* 0x000070001d0a7a24 */ /* 0x002fc400078e020a */
[----:B---3--:R-:W-:-:S04]  /*7170*/  IMAD R9, R9, c[0x0][0x210], R146 ;  /* 0x0000840009097a24 */ /* 0x008fc800078e0292 */
[----:B------:R-:W-:Y:S02]  /*7180*/  IMAD R9, R9, c[0x0][0x1c0], R10 ;  /* 0x0000700009097a24 */ /* 0x000fe400078e020a */
[----:B--2---:R-:W-:Y:S01]  /*7190*/  @P2 FMUL.FTZ R11, R6, 0.69314718246459960938 ;  /* 0x3f317218060b2820 */ /* 0x004fe20000410000 */
[----:B-----5:R-:W-:Y:S01]  /*71a0*/  LOP3.LUT R30, R3, 0xffffffe0, RZ, 0xc0, !PT ;  /* 0xffffffe0031e7812 */ /* 0x020fe200078ec0ff */
[----:B------:R-:W1:Y:S01]  /*71b0*/  LDS.128 R20, [R8.X4] ;  /* 0x0000000008147984 */ /* 0x000e620000004c00 */
[----:B------:R-:W-:Y:S02]  /*71c0*/  IMAD.MOV.U32 R3, RZ, RZ, -0x800000 ;  /* 0xff800000ff037424 */ /* 0x000fe400078e00ff */
[----:B------:R-:W-:Y:S01]  /*71d0*/  IADD3 R30, -R30, R5, RZ ;  /* 0x000000051e1e7210 */ /* 0x000fe20007ffe1ff */
[----:B------:R-:W2:Y:S01]  /*71e0*/  LDS.128 R16, [R8.X4+0x800] ;  /* 0x0008000008107984 */ /* 0x000ea20000004c00 */
[----:B------:R-:W-:Y:S01]  /*71f0*/  MOV R5, 0xff800000 ;  /* 0xff80000000057802 */ /* 0x000fe20000000f00 */
[----:B------:R-:W-:Y:S01]  /*7200*/  @P3 FFMA.FTZ R3, R2, c[0x0][0x238], R7 ;  /* 0x00008e0002033a23 */ /* 0x000fe20000010007 */
[----:B------:R-:W-:Y:S01]  /*7210*/  LOP3.LUT P0, RZ, R30, 0x3, RZ, 0xc0, !PT ;  /* 0x000000031eff7812 */ /* 0x000fe2000780c0ff */
[----:B------:R-:W3:Y:S01]  /*7220*/  LDS.128 R12, [R8.X4+0x1000] ;  /* 0x00100000080c7984 */ /* 0x000ee20000004c00 */
[----:B------:R-:W-:-:S03]  /*7230*/  @P2 FFMA.FTZ R5, R0, c[0x0][0x238], R11 ;  /* 0x00008e0000052a23 */ /* 0x000fc6000001000b */
[----:B------:R4:W1:Y:S02]  /*7240*/  LDS.128 R24, [R8.X4+0x1800] ;  /* 0x0018000008187984 */ /* 0x0008640000004c00 */
[----:B----4-:R-:W-:-:S05]  /*7250*/  SHF.L.U32 R8, R28, 0x6, RZ ;  /* 0x000000061c087819 */ /* 0x010fca00000006ff */
[----:B------:R-:W-:Y:S01]  /*7260*/  IMAD R9, R9, c[0x0][0x214], R8 ;  /* 0x0000850009097a24 */ /* 0x000fe200078e0208 */
[----:B------:R-:W-:Y:S05]  /*7270*/  @P0 BRA `(.L_x_4143) ;  /* 0x000000c000000947 */ /* 0x000fea0003800000 */
[----:B------:R-:W-:Y:S01]  /*7280*/  IMAD.MOV.U32 R7, RZ, RZ, -0x40 ;  /* 0xffffffc0ff077424 */ /* 0x000fe200078e00ff */
        /* <DEDUP_REMOVED lines=11> */
.L_x_4143:
[----:B------:R-:W-:Y:S05]  /*7340*/  BSYNC B0 ;  /* 0x0000000000007941 */ /* 0x000fea0003800000 */
.L_x_4142:
[----:B------:R-:W-:-:S05]  /*7350*/  IMAD R9, R9, c[0x0][0x22c], RZ ;  /* 0x00008b0009097a24 */ /* 0x000fca00078e02ff */
[----:B------:R-:W-:-:S04]  /*7360*/  IADD3 R0, P0, R9, R32, RZ ;  /* 0x0000002009007210 */ /* 0x000fc80007f1e0ff */
[----:B------:R-:W-:Y:S02]  /*7370*/  LEA.HI.X.SX32 R9, R9, R33, 0x1, P0 ;  /* 0x0000002109097211 */ /* 0x000fe400000f0eff */
[----:B------:R-:W-:-:S04]  /*7380*/  LEA R2, P0, R0, c[0x0][0x1d8], 0x2 ;  /* 0x0000760000027a11 */ /* 0x000fc800078010ff */
[----:B----4-:R-:W-:-:S05]  /*7390*/  LEA.HI.X R3, R0, c[0x0][0x1dc], R9, 0x2, P0 ;  /* 0x0000770000037a11 */ /* 0x010fca00000f1409 */
[----:B-1----:R-:W-:Y:S04]  /*73a0*/  STG.E.128 [R2.64], R20 ;  /* 0x0000001402007986 */ /* 0x002fe8000c101d0a */
[----:B--2---:R-:W-:Y:S04]  /*73b0*/  STG.E.128 [R2.64+0x800], R16 ;  /* 0x0008001002007986 */ /* 0x004fe8000c101d0a */
[----:B---3--:R-:W-:Y:S04]  /*73c0*/  STG.E.128 [R2.64+0x1000], R12 ;  /* 0x0010000c02007986 */ /* 0x008fe8000c101d0a */
[----:B------:R-:W-:Y:S01]  /*73d0*/  STG.E.128 [R2.64+0x1800], R24 ;  /* 0x0018001802007986 */ /* 0x000fe2000c101d0a */
[----:B------:R-:W-:Y:S05]  /*73e0*/  EXIT ;  /* 0x000000000000794d */ /* 0x000fea0003800000 */
.L_x_4144:
        /* <DEDUP_REMOVED lines=9> */
.L_x_5242:


//--------------------- .text._ZN5flash24flash_fwd_splitkv_kernelI23Flash_fwd_kernel_traitsILi32ELi64ELi128ELi4ELb0ELb0EN7cutlass10bfloat16_tE19Flash_kernel_traitsILi32ELi64ELi128ELi4ES3_EELb1ELb0ELb0ELb1ELb1ELb1ELb1ELb0EEEvNS_16Flash_fwd_paramsE --------------------------
	.section	.text._ZN5flash24flash_fwd_splitkv_kernelI23Flash_fwd_kernel_traitsILi32ELi64ELi128ELi4ELb0ELb0EN7cutlass10bfloat16_tE19Flash_kernel_traitsILi32ELi64ELi128ELi4ES3_EELb1ELb0ELb0ELb1ELb1ELb1ELb1ELb0EEEvNS_16Flash_fwd_paramsE,"ax",@progbits
	.sectioninfo	@"SHI_REGISTERS=154"
	.align	128
        .global         _ZN5flash24flash_fwd_splitkv_kernelI23Flash_fwd_kernel_traitsILi32ELi64ELi128ELi4ELb0ELb0EN7cutlass10bfloat16_tE19Flash_kernel_traitsILi32ELi64ELi128ELi4ES3_EELb1ELb0ELb0ELb1ELb1ELb1ELb1ELb0EEEvNS_16Flash_fwd_paramsE
        .type           _ZN5flash24flash_fwd_splitkv_kernelI23Flash_fwd_kernel_traitsILi32ELi64ELi128ELi4ELb0ELb0EN7cutlass10bfloat16_tE19Flash_kernel_traitsILi32ELi64ELi128ELi4ES3_EELb1ELb0ELb0ELb1ELb1ELb1ELb1ELb0EEEvNS_16Flash_fwd_paramsE,@function
        .size           _ZN5flash24flash_fwd_splitkv_kernelI23Flash_fwd_kernel_traitsILi32ELi64ELi128ELi4ELb0ELb0EN7cutlass10bfloat16_tE19Flash_kernel_traitsILi32ELi64ELi128ELi4ES3_EELb1ELb0ELb0ELb1ELb1ELb1ELb1ELb0EEEvNS_16Flash_fwd_paramsE,(.L_x_5243 - _ZN5flash24flash_fwd_splitkv_kernelI23Flash_fwd_kernel_traitsILi32ELi64ELi128ELi4ELb0ELb0EN7cutlass10bfloat16_tE19Flash_kernel_traitsILi32ELi64ELi128ELi4ES3_EELb1ELb0ELb0ELb1ELb1ELb1ELb1ELb0EEEvNS_16Flash_fwd_paramsE)
        .other          _ZN5flash24flash_fwd_splitkv_kernelI23Flash_fwd_kernel_traitsILi32ELi64ELi128ELi4ELb0ELb0EN7cutlass10bfloat16_tE19Flash_kernel_traitsILi32ELi64ELi128ELi4ES3_EELb1ELb0ELb0ELb1ELb1ELb1ELb1ELb0EEEvNS_16Flash_fwd_paramsE,@"STO_CUDA_ENTRY STV_DEFAULT"
_ZN5flash24flash_fwd_splitkv_kernelI23Flash_fwd_kernel_traitsILi32ELi64ELi128ELi4ELb0ELb0EN7cutlass10bfloat16_tE19Flash_kernel_traitsILi32ELi64ELi128ELi4ES3_EELb1ELb0ELb0ELb1ELb1ELb1ELb1ELb0EEEvNS_16Flash_fwd_paramsE:
.text._ZN5flash24flash_fwd_splitkv_kernelI23Flash_fwd_kernel_traitsILi32ELi64ELi128ELi4ELb0ELb0EN7cutlass10bfloat16_tE19Flash_kernel_traitsILi32ELi64ELi128ELi4ES3_EELb1ELb0ELb0ELb1ELb1ELb1ELb1ELb0EEEvNS_16Flash_fwd_paramsE:
        /* <DEDUP_REMOVED lines=10> */
[----:B-1----:R-:W1:-:S12]  /*00a0*/  MUFU.RCP R4, R4 ;  /* 0x0000000400047308 */ /* 0x002e580000001000 */
[----:B------:R-:W-:Y:S01]  /*00b0*/  @P1 IMAD.MOV.U32 R3, RZ, RZ, 0x4 ;  /* 0x00000004ff031424 */ /* 0x000fe200078e00ff */
[----:B-1----:R-:W-:-:S04]  /*00c0*/  IADD3 R4, R4, 0xffffffe, RZ ;  /* 0x0ffffffe04047810 */ /* 0x002fc80007ffe0ff */
        /* <DEDUP_REMOVED lines=41> */
[----:B------:R-:W-:-:S03]  /*0360*/  LOP3.LUT R4, R4, c[0x0][0x10], RZ, 0x3c, !PT ;  /* 0x0000040004047a12 */ /* 0x000fc600078e3cff */
[----:B------:R-:W-:Y:S01]  /*0370*/  IMAD.MOV.U32 R5, RZ, RZ, R0 ;  /* 0x000000ffff057224 */ /* 0x000fe200078e0000 */
[----:B------:R-:W-:Y:S02]  /*0380*/  ISETP.GE.AND P0, PT, R4, RZ, PT ;  /* 0x000000ff0400720c */ /* 0x000fe40003f06270 */
[----:B------:R-:W-:Y:S02]  /*0390*/  IADD3 R4, R49, 0xbf, RZ ;  /* 0x000000bf31047810 */ /* 0x000fe40007ffe0ff */
[----:B--2---:R-:W-:Y:S02]  /*03a0*/  IADD3 R6, R6, 0xffffffe, RZ ;  /* 0x0ffffffe06067810 */ /* 0x004fe40007ffe0ff */
[----:B------:R-:W-:Y:S02]  /*03b0*/  IADD3 R4, R46, -c[0x0][0x214], R4 ;  /* 0x800085002e047a10 */ /* 0x000fe40007ffe004 */
[----:B------:R-:W2:Y:S02]  /*03c0*/  F2I.FTZ.U32.TRUNC.NTZ R7, R6 ;  /* 0x0000000600077305 */ /* 0x000ea4000021f000 */
[----:B------:R-:W-:-:S04]  /*03d0*/  IADD3 R4, R4, c[0x0][0x2e8], RZ ;  /* 0x0000ba0004047a10 */ /* 0x000fc80007ffe0ff */
[----:B------:R-:W-:-:S04]  /*03e0*/  SHF.R.S32.HI R20, RZ, 0x1f, R4 ;  /* 0x0000001fff147819 */ /* 0x000fc80000011404 */
[----:B------:R-:W-:-:S04]  /*03f0*/  LEA.HI R20, R20, R4, RZ, 0x7 ;  /* 0x0000000414147211 */ /* 0x000fc800078f38ff */
[----:B------:R-:W-:Y:S01]  /*0400*/  SHF.R.S32.HI R20, RZ, 0x7, R20 ;  /* 0x00000007ff147819 */ /* 0x000fe20000011414 */
[----:B--2---:R-:W-:Y:S02]  /*0410*/  IMAD.MOV R2, RZ, RZ, -R7 ;  /* 0x000000ffff027224 */ /* 0x004fe400078e0a07 */
[----:B------:R-:W-:Y:S02]  /*0420*/  IMAD.MOV.U32 R6, RZ, RZ, RZ ;  /* 0x000000ffff067224 */ /* 0x000fe400078e00ff */
[----:B------:R-:W-:-:S04]  /*0430*/  IMAD R2, R2, R3, RZ ;  /* 0x0000000302027224 */ /* 0x000fc800078e02ff */
[----:B------:R-:W-:-:S06]  /*0440*/  IMAD.HI.U32 R2, R7, R2, R6 ;  /* 0x0000000207027227 */ /* 0x000fcc00078e0006 */
        /* <DEDUP_REMOVED lines=9> */
[----:B------:R-:W2:Y:S01]  /*04e0*/  S2R R0, SR_CTAID.Y ;  /* 0x0000000000007919 */ /* 0x000ea20000002600 */
[----:B------:R-:W-:-:S04]  /*04f0*/  SHF.R.S32.HI R3, RZ, 0x1f, R5 ;  /* 0x0000001fff037819 */ /* 0x000fc80000011405 */
[----:B------:R-:W-:-:S04]  /*0500*/  LEA.HI R3, R3, R5, RZ, 0x7 ;  /* 0x0000000503037211 */ /* 0x000fc800078f38ff */
[----:B------:R-:W-:Y:S02]  /*0510*/  SHF.R.S32.HI R3, RZ, 0x7, R3 ;  /* 0x00000007ff037819 */ /* 0x000fe40000011403 */
[----:B------:R-:W-:-:S05]  /*0520*/  @P2 IADD3 R2, R2, 0x1, RZ ;  /* 0x0000000102022810 */ /* 0x000fca0007ffe0ff */
        /* <DEDUP_REMOVED lines=12> */
[----:B------:R-:W-:-:S03]  /*05f0*/  IMAD R5, R5, c[0x0][0x1c0], R12 ;  /* 0x0000700005057a24 */ /* 0x000fc600078e020c */
[----:B------:R-:W-:Y:S01]  /*0600*/  LOP3.LUT R3, R2, 0x3ffffff8, RZ, 0xc0, !PT ;  /* 0x3ffffff802037812 */ /* 0x000fe200078ec0ff */
[----:B------:R-:W-:Y:S01]  /*0610*/  IMAD R5, R5, c[0x0][0x214], R49 ;  /* 0x0000850005057a24 */ /* 0x000fe200078e0231 */
[----:B------:R-:W-:Y:S02]  /*0620*/  SHF.R.S32.HI R0, RZ, 0x3, R2 ;  /* 0x00000003ff007819 */ /* 0x000fe40000011402 */
[----:B------:R-:W-:Y:S01]  /*0630*/  IADD3 R49, -R49, c[0x0][0x214], RZ ;  /* 0x0000850031317a10 */ /* 0x000fe20007ffe1ff */
[----:B------:R-:W-:Y:S01]  /*0640*/  IMAD.IADD R3, R47, 0x1, -R3 ;  /* 0x000000012f037824 */ /* 0x000fe200078e0a03 */
[C---:B------:R-:W-:Y:S01]  /*0650*/  IADD3 R4, R0.reuse, 0x10, RZ ;  /* 0x0000001000047810 */ /* 0x040fe20007ffe0ff */
[----:B------:R-:W-:Y:S01]  /*0660*/  IMAD R2, R5, c[0x0][0x22c], RZ ;  /* 0x00008b0005027a24 */ /* 0x000fe200078e02ff */
[-C--:B------:R-:W-:Y:S01]  /*0670*/  ISETP.GE.OR P4, PT, R0, R49.reuse, P5 ;  /* 0x000000310000720c */ /* 0x080fe20002f86670 */
[----:B------:R-:W-:Y:S01]  /*0680*/  IMAD.SHL.U32 R6, R3, 0x4, RZ ;  /* 0x0000000403067824 */ /* 0x000fe200078e00ff */
[----:B------:R-:W-:-:S02]  /*0690*/  ISETP.GE.OR P3, PT, R4, R49, P5 ;  /* 0x000000310400720c */ /* 0x000fc40002f66670 */
[C---:B------:R-:W-:Y:S02]  /*06a0*/  IADD3 R3, R0.reuse, 0x20, RZ ;  /* 0x0000002000037810 */ /* 0x040fe40007ffe0ff */
[--C-:B------:R-:W-:Y:S02]  /*06b0*/  SHF.R.S32.HI R7, RZ, 0x1f, R6.reuse ;  /* 0x0000001fff077819 */ /* 0x100fe40000011406 */
[----:B------:R-:W-:Y:S02]  /*06c0*/  SHF.R.S32.HI R4, RZ, 0x1f, R5 ;  /* 0x0000001fff047819 */ /* 0x000fe40000011405 */
[----:B------:R-:W-:Y:S01]  /*06d0*/  IADD3 R5, P0, R5, R0, RZ ;  /* 0x0000000005057210 */ /* 0x000fe20007f1e0ff */
[C---:B------:R-:W-:Y:S01]  /*06e0*/  IMAD.WIDE R6, R0.reuse, 0x20, R6 ;  /* 0x0000002000067825 */ /* 0x040fe200078e0206 */
[----:B------:R-:W-:Y:S02]  /*06f0*/  ISETP.GE.OR P2, PT, R3, R49, P5 ;  /* 0x000000310300720c */ /* 0x000fe40002f46670 */
[----:B------:R-:W-:-:S02]  /*0700*/  LEA.HI.X.SX32 R4, R0, R4, 0x1, P0 ;  /* 0x0000000400047211 */ /* 0x000fc400000f0eff */
[----:B------:R-:W-:Y:S02]  /*0710*/  IADD3 R0, R0, 0x30, RZ ;  /* 0x0000003000007810 */ /* 0x000fe40007ffe0ff */
[----:B------:R-:W-:Y:S02]  /*0720*/  IADD3 R3, P1, R2, R6, RZ ;  /* 0x0000000602037210 */ /* 0x000fe40007f3e0ff */
[----:B------:R-:W-:Y:S02]  /*0730*/  ISETP.GE.OR P5, PT, R0, R49, P5 ;  /* 0x000000310000720c */ /* 0x000fe40002fa6670 */
[----:B------:R-:W-:Y:S02]  /*0740*/  LEA.HI.X.SX32 R2, R2, R7, 0x1, P1 ;  /* 0x0000000702027211 */ /* 0x000fe400008f0eff */
[----:B------:R-:W-:Y:S02]  /*0750*/  LEA R8, P1, R3, c[0x0][0x1d8], 0x2 ;  /* 0x0000760003087a11 */ /* 0x000fe400078210ff */
[----:B------:R-:W-:-:S02]  /*0760*/  LEA R6, P0, R5, c[0x0][0x208], 0x2 ;  /* 0x0000820005067a11 */ /* 0x000fc400078010ff */
[----:B------:R-:W-:Y:S01]  /*0770*/  LEA.HI.X R9, R3, c[0x0][0x1dc], R2, 0x2, P1 ;  /* 0x0000770003097a11 */ /* 0x000fe200008f1402 */
[----:B------:R-:W-:Y:S01]  /*0780*/  @!P3 IMAD.MOV.U32 R3, RZ, RZ, -0x800000 ;  /* 0xff800000ff03b424 */ /* 0x000fe200078e00ff */
        /* <DEDUP_REMOVED lines=14> */
.L_x_4145:
        /* <DEDUP_REMOVED lines=19> */
.L_x_4146:
[----:B-1----:R-:W-:Y:S01]  /*09a0*/  IABS R2, c[0x0][0x2d0] ;  /* 0x0000b40000027a13 */ /* 0x002fe20000000000 */
        /* <DEDUP_REMOVED lines=10> */
[----:B-----5:R-:W-:Y:S01]  /*0a50*/  IMAD.HI.U32 R4, R7, R3, R6 ;  /* 0x0000000307047227 */ /* 0x020fe200078e0006 */
        /* <DEDUP_REMOVED lines=59> */
[----:B------:R-:W-:-:S04]  /*0e10*/  IMAD.WIDE.U32 R8, R5, c[0x0][0x198], R8 ;  /* 0x0000660005087a25 */ /* 0x000fc800078e0008 */
[----:B------:R-:W-:-:S04]  /*0e20*/  IMAD.IADD R9, R9, 0x1, R0 ;  /* 0x0000000109097824 */ /* 0x000fc800078e0200 */
[----:B------:R-:W-:-:S04]  /*0e30*/  IMAD.WIDE.U32 R8, R7, c[0x0][0x1b0], R8 ;  /* 0x00006c0007087a25 */ /* 0x000fc800078e0008 */
[----:B------:R-:W-:Y:S01]  /*0e40*/  IMAD.MOV.U32 R16, RZ, RZ, R8 ;  /* 0x000000ffff107224 */ /* 0x000fe200078e0008 */
[----:B------:R-:W-:Y:S01]  /*0e50*/  IADD3 R17, R9, R17, RZ ;  /* 0x0000001109117210 */ /* 0x000fe20007ffe0ff */
[----:B------:R-:W-:Y:S05]  /*0e60*/  BRA `(.L_x_4148) ;  /* 0x0000035000007947 */ /* 0x000fea0003800000 */
.L_x_4147:
[----:B------:R-:W-:Y:S02]  /*0e70*/  IABS R6, c[0x0][0x1c8] ;  /* 0x0000720000067a13 */ /* 0x000fe40000000000 */
[----:B------:R-:W-:Y:S02]  /*0e80*/  LEA R5, R20, 0xffffff80, 0x7 ;  /* 0xffffff8014057811 */ /* 0x000fe400078e38ff */
[----:B------:R-:W1:Y:S01]  /*0e90*/  I2F.RP R8, R6 ;  /* 0x0000000600087306 */ /* 0x000e620000209400 */
[----:B-----5:R-:W-:Y:S02]  /*0ea0*/  SHF.R.S32.HI R18, RZ, 0x1f, R4 ;  /* 0x0000001fff127819 */ /* 0x020fe40000011404 */
        /* <DEDUP_REMOVED lines=9> */
[----:B------:R-:W-:Y:S02]  /*0f40*/  MOV R3, R0 ;  /* 0x0000000000037202 */ /* 0x000fe40000000f00 */
[----:B------:R-:W-:-:S03]  /*0f50*/  SHF.R.S32.HI R8, RZ, 0x1f, R16 ;  /* 0x0000001fff087819 */ /* 0x000fc60000011410 */
        /* <DEDUP_REMOVED lines=25> */
[----:B------:R-:W-:Y:S02]  /*10f0*/  SHF.R.S32.HI R13, RZ, 0x1f, R7 ;  /* 0x0000001fff0d7819 */ /* 0x000fe40000011407 */
[----:B------:R-:W-:Y:S01]  /*1100*/  MOV R8, R16 ;  /* 0x0000001000087202 */ /* 0x000fe20000000f00 */
[----:B------:R-:W-:Y:S02]  /*1110*/  IMAD R0, R4, c[0x0][0x184], R0 ;  /* 0x0000610004007a24 */ /* 0x000fe400078e0200 */
[----:B------:R-:W-:-:S02]  /*1120*/  IMAD R18, R18, c[0x0][0x188], RZ ;  /* 0x0000620012127a24 */ /* 0x000fc400078e02ff */
[----:B------:R-:W-:Y:S02]  /*1130*/  IMAD.IADD R15, R15, 0x1, R0 ;  /* 0x000000010f0f7824 */ /* 0x000fe400078e0200 */
[----:B------:R-:W-:Y:S02]  /*1140*/  IMAD R0, R13, c[0x0][0x1b0], RZ ;  /* 0x00006c000d007a24 */ /* 0x000fe400078e02ff */
[----:B------:R-:W-:-:S04]  /*1150*/  IMAD.WIDE.U32 R22, R4, c[0x0][0x188], R8 ;  /* 0x0000620004167a25 */ /* 0x000fc800078e0008 */
[----:B------:R-:W-:-:S04]  /*1160*/  IMAD.WIDE.U32 R8, R7, c[0x0][0x1b0], R14 ;  /* 0x00006c0007087a25 */ /* 0x000fc800078e000e */
[----:B------:R-:W-:Y:S01]  /*1170*/  IMAD R0, R7, c[0x0][0x1b4], R0 ;  /* 0x00006d0007007a24 */ /* 0x000fe200078e0200 */
[----:B------:R-:W-:Y:S01]  /*1180*/  MOV R16, R8 ;  /* 0x0000000800107202 */ /* 0x000fe20000000f00 */
[----:B------:R-:W-:-:S03]  /*1190*/  IMAD R18, R4, c[0x0][0x18c], R18 ;  /* 0x0000630004127a24 */ /* 0x000fc600078e0212 */
[----:B------:R-:W-:Y:S01]  /*11a0*/  IADD3 R17, R9, R0, RZ ;  /* 0x0000000009117210 */ /* 0x000fe20007ffe0ff */
[----:B------:R-:W-:Y:S02]  /*11b0*/  IMAD.IADD R18, R23, 0x1, R18 ;  /* 0x0000000117127824 */ /* 0x000fe400078e0212 */
.L_x_4148:
[----:B------:R-:W-:Y:S01]  /*11c0*/  SHF.R.S32.HI R48, RZ, 0x1f, R47 ;  /* 0x0000001fff307819 */ /* 0x000fe2000001142f */
[----:B------:R-:W-:Y:S01]  /*11d0*/  IMAD R13, R13, c[0x0][0x1b8], RZ ;  /* 0x00006e000d0d7a24 */ /* 0x000fe200078e02ff */
[----:B------:R-:W-:Y:S01]  /*11e0*/  ULDC.64 UR6, c[0x0][0x198] ;  /* 0x0000660000067ab9 */ /* 0x000fe20000000a00 */
[C---:B------:R-:W-:Y:S01]  /*11f0*/  IMAD.SHL.U32 R70, R47.reuse, 0x2, RZ ;  /* 0x000000022f467824 */ /* 0x040fe200078e00ff */
        /* <DEDUP_REMOVED lines=8> */
[----:B------:R-:W-:Y:S01]  /*1280*/  SHF.R.S32.HI R114, RZ, 0x3, R21 ;  /* 0x00000003ff727819 */ /* 0x000fe20000011415 */
[----:B------:R-:W-:Y:S01]  /*1290*/  USHF.L.U64.HI UR5, UR4, UR8, UR5 ;  /* 0x0000000804057299 */ /* 0x000fe20008010205 */
[----:B------:R-:W-:Y:S01]  /*12a0*/  SHF.R.S32.HI R14, RZ, 0x2, R112 ;  /* 0x00000002ff0e7819 */ /* 0x000fe20000011470 */
[C---:B------:R-:W-:Y:S01]  /*12b0*/  IMAD.IADD R24, R47.reuse, 0x1, -R24 ;  /* 0x000000012f187824 */ /* 0x040fe200078e0a18 */
[----:B------:R-:W-:Y:S01]  /*12c0*/  SHF.R.S32.HI R6, RZ, 0x4, R0 ;  /* 0x00000004ff067819 */ /* 0x000fe20000011400 */
[----:B------:R-:W-:Y:S01]  /*12d0*/  IMAD.SHL.U32 R8, R114, 0x40, RZ ;  /* 0x0000004072087824 */ /* 0x000fe200078e00ff */
[----:B------:R-:W-:Y:S01]  /*12e0*/  LOP3.LUT R19, R0, 0xfffffff0, RZ, 0xc0, !PT ;  /* 0xfffffff000137812 */ /* 0x000fe200078ec0ff */
[----:B------:R-:W-:Y:S01]  /*12f0*/  IMAD.SHL.U32 R24, R24, 0x8, RZ ;  /* 0x0000000818187824 */ /* 0x000fe200078e00ff */
[----:B------:R-:W-:Y:S01]  /*1300*/  LEA.HI R0, R0, R6, RZ, 0x1 ;  /* 0x0000000600007211 */ /* 0x000fe200078f08ff */
[----:B------:R-:W-:Y:S01]  /*1310*/  USHF.L.U32 UR4, UR4, 0x6, URZ ;  /* 0x0000000604047899 */ /* 0x000fe2000800063f */
[----:B------:R-:W-:Y:S01]  /*1320*/  LEA.HI R112, R112, R14, RZ, 0x1 ;  /* 0x0000000e70707211 */ /* 0x000fe200078f08ff */
[----:B------:R-:W-:Y:S01]  /*1330*/  IMAD.IADD R19, R47, 0x1, -R19 ;  /* 0x000000012f137824 */ /* 0x000fe200078e0a13 */
[----:B------:R-:W-:-:S02]  /*1340*/  LOP3.LUT R8, R8, 0xc0, RZ, 0xc0, !PT ;  /* 0x000000c008087812 */ /* 0x000fc400078ec0ff */
[----:B------:R-:W-:Y:S02]  /*1350*/  LEA.HI R4, R21, R114, RZ, 0x1 ;  /* 0x0000007215047211 */ /* 0x000fe400078f08ff */
[----:B------:R-:W-:Y:S02]  /*1360*/  LOP3.LUT R0, R0, 0xfffffffe, RZ, 0xc0, !PT ;  /* 0xfffffffe00007812 */ /* 0x000fe400078ec0ff */
[----:B------:R-:W-:Y:S02]  /*1370*/  LEA.HI R48, R48, R47, RZ, 0x5 ;  /* 0x0000002f30307211 */ /* 0x000fe400078f28ff */
[----:B------:R-:W-:Y:S01]  /*1380*/  LOP3.LUT R112, R112, 0x7fffffe, RZ, 0xc0, !PT ;  /* 0x07fffffe70707812 */ /* 0x000fe200078ec0ff */
[----:B------:R-:W-:Y:S01]  /*1390*/  IMAD.IADD R0, R6, 0x1, -R0 ;  /* 0x0000000106007824 */ /* 0x000fe200078e0a00 */
[----:B------:R-:W-:Y:S02]  /*13a0*/  LOP3.LUT R23, R8, 0x18, R24, 0xf8, !PT ;  /* 0x0000001808177812 */ /* 0x000fe400078ef818 */
[----:B------:R-:W-:Y:S01]  /*13b0*/  LOP3.LUT R4, R4, 0xfffffffe, RZ, 0xc0, !PT ;  /* 0xfffffffe04047812 */ /* 0x000fe200078ec0ff */
[----:B------:R-:W-:Y:S01]  /*13c0*/  IMAD.IADD R112, R14, 0x1, -R112 ;  /* 0x000000010e707824 */ /* 0x000fe200078e0a70 */
[----:B------:R-:W-:-:S02]  /*13d0*/  SHF.R.U32.HI R8, RZ, 0x3, R8 ;  /* 0x00000003ff087819 */ /* 0x000fc40000011608 */
[----:B------:R-:W-:Y:S01]  /*13e0*/  SHF.R.S32.HI R120, RZ, 0x5, R48 ;  /* 0x00000005ff787819 */ /* 0x000fe20000011430 */
[----:B------:R-:W-:Y:S01]  /*13f0*/  IMAD.IADD R114, R114, 0x1, -R4 ;  /* 0x0000000172727824 */ /* 0x000fe200078e0a04 */
[-C--:B------:R-:W-:Y:S02]  /*1400*/  LEA.HI R9, R19, R19.reuse, RZ, 0x1 ;  /* 0x0000001313097211 */ /* 0x080fe400078f08ff */
[----:B------:R-:W-:Y:S01]  /*1410*/  SHF.R.S32.HI R6, RZ, 0x1f, R116 ;  /* 0x0000001fff067819 */ /* 0x000fe20000011474 */
[C---:B------:R-:W-:Y:S01]  /*1420*/  IMAD R112, R120.reuse, 0x8, R112 ;  /* 0x0000000878707824 */ /* 0x040fe200078e0270 */
[----:B------:R-:W-:Y:S01]  /*1430*/  LOP3.LUT R21, R21, 0xfffffff8, RZ, 0xc0, !PT ;  /* 0xfffffff815157812 */ /* 0x000fe200078ec0ff */
[----:B------:R-:W-:Y:S01]  /*1440*/  IMAD R49, R120, 0x10, R49 ;  /* 0x0000001078317824 */ /* 0x000fe200078e0231 */
[----:B------:R-:W-:Y:S01]  /*1450*/  LOP3.LUT R8, R23, R8, RZ, 0x3c, !PT ;  /* 0x0000000817087212 */ /* 0x000fe200078e3cff */
[----:B------:R-:W-:Y:S01]  /*1460*/  IMAD R6, R6, c[0x0][0x178], RZ ;  /* 0x00005e0006067a24 */ /* 0x000fe200078e02ff */
[----:B------:R-:W-:Y:S01]  /*1470*/  LOP3.LUT R45, R9, 0x7fffffe, RZ, 0xc0, !PT ;  /* 0x07fffffe092d7812 */ /* 0x000fe200078ec0ff */
[----:B------:R-:W-:Y:S01]  /*1480*/  IMAD.IADD R21, R47, 0x1, -R21 ;  /* 0x000000012f157824 */ /* 0x000fe200078e0a15 */
[----:B------:R-:W-:Y:S01]  /*1490*/  IADD3 R22, P0, R24, R22, RZ ;  /* 0x0000001618167210 */ /* 0x000fe20007f1e0ff */
[----:B------:R-:W-:Y:S01]  /*14a0*/  IMAD.U32 R112, R112, 0x20, R8 ;  /* 0x0000002070707824 */ /* 0x000fe200078e0008 */
[----:B------:R-:W-:Y:S01]  /*14b0*/  SHF.R.S32.HI R25, RZ, 0x1f, R24 ;  /* 0x0000001fff197819 */ /* 0x000fe20000011418 */
[----:B------:R-:W-:Y:S01]  /*14c0*/  IMAD.IADD R45, R19, 0x1, -R45 ;  /* 0x00000001132d7824 */ /* 0x000fe200078e0a2d */
[----:B------:R-:W-:Y:S01]  /*14d0*/  SHF.R.S32.HI R4, RZ, 0x1f, R19 ;  /* 0x0000001fff047819 */ /* 0x000fe20000011413 */
[----:B------:R-:W-:Y:S01]  /*14e0*/  IMAD R6, R116, c[0x0][0x17c], R6 ;  /* 0x00005f0074067a24 */ /* 0x000fe200078e0206 */
[----:B------:R-:W-:Y:S01]  /*14f0*/  SHF.R.S32.HI R8, RZ, 0x1f, R12 ;  /* 0x0000001fff087819 */ /* 0x000fe2000001140c */
[----:B------:R-:W-:Y:S01]  /*1500*/  IMAD.X R23, R25, 0x1, R18, P0 ;  /* 0x0000000119177824 */ /* 0x000fe200000e0612 */
[----:B------:R-:W-:Y:S01]  /*1510*/  LEA.HI R4, R4, R19, RZ, 0x3 ;  /* 0x0000001304047211 */ /* 0x000fe200078f18ff */
[----:B------:R-:W-:Y:S01]  /*1520*/  IMAD.WIDE.U32 R18, R116, c[0x0][0x178], R24 ;  /* 0x00005e0074127a25 */ /* 0x000fe200078e0018 */
[----:B------:R-:W-:-:S02]  /*1530*/  SHF.R.S32.HI R15, RZ, 0x1f, R14 ;  /* 0x0000001fff0f7819 */ /* 0x000fc4000001140e */
[----:B------:R-:W-:Y:S01]  /*1540*/  LEA.HI R115, R21, R21, RZ, 0x1 ;  /* 0x0000001515737211 */ /* 0x000fe200078f08ff */
[----:B------:R-:W-:Y:S01]  /*1550*/  IMAD.IADD R19, R19, 0x1, R6 ;  /* 0x0000000113137824 */ /* 0x000fe200078e0206 */
[----:B------:R-:W-:Y:S01]  /*1560*/  IADD3 R5, P0, R14, R5, RZ ;  /* 0x000000050e057210 */ /* 0x000fe20007f1e0ff */
[----:B------:R-:W-:Y:S01]  /*1570*/  IMAD R8, R8, c[0x0][0x1a8], RZ ;  /* 0x00006a0008087a24 */ /* 0x000fe200078e02ff */
[----:B------:R-:W-:Y:S01]  /*1580*/  IADD3 R16, P1, R24, R16, RZ ;  /* 0x0000001018107210 */ /* 0x000fe20007f3e0ff */
[----:B------:R-:W-:Y:S01]  /*1590*/  IMAD R6, R7, c[0x0][0x1bc], R13 ;  /* 0x00006f0007067a24 */ /* 0x000fe200078e020d */
[----:B------:R-:W-:Y:S01]  /*15a0*/  LOP3.LUT R113, R115, 0xfffffffe, RZ, 0xc0, !PT ;  /* 0xfffffffe73717812 */ /* 0x000fe200078ec0ff */
[----:B------:R-:W-:Y:S01]  /*15b0*/  IMAD.WIDE.U32 R22, R7, c[0x0][0x1b8], R22 ;  /* 0x00006e0007167a25 */ /* 0x000fe200078e0016 */
[----:B------:R-:W-:Y:S02]  /*15c0*/  SHF.R.S32.HI R115, RZ, 0x1, R115 ;  /* 0x00000001ff737819 */ /* 0x000fe40000011473 */
[----:B------:R-:W-:Y:S01]  /*15d0*/  SHF.R.S32.HI R13, RZ, 0x1f, R9 ;  /* 0x0000001fff0d7819 */ /* 0x000fe20000011409 */
[----:B------:R-:W-:Y:S01]  /*15e0*/  IMAD.X R7, R15, 0x1, R3, P0 ;  /* 0x000000010f077824 */ /* 0x000fe200000e0603 */
[----:B------:R-:W-:Y:S01]  /*15f0*/  SHF.R.S32.HI R3, RZ, 0x1, R9 ;  /* 0x00000001ff037819 */ /* 0x000fe20000011409 */
[----:B------:R-:W-:-:S02]  /*1600*/  IMAD.X R17, R25, 0x1, R17, P1 ;  /* 0x0000000119117824 */ /* 0x000fc400008e0611 */
[----:B------:R-:W-:Y:S01]  /*1610*/  IMAD R9, R15, c[0x0][0x198], RZ ;  /* 0x000066000f097a24 */ /* 0x000fe200078e02ff */
[----:B------:R-:W-:Y:S01]  /*1620*/  LEA.HI R13, R13, R3, RZ, 0x2 ;  /* 0x000000030d0d7211 */ /* 0x000fe200078f10ff */
[C---:B------:R-:W-:Y:S02]  /*1630*/  IMAD R8, R12.reuse, c[0x0][0x1ac], R8 ;  /* 0x00006b000c087a24 */ /* 0x040fe400078e0208 */
[----:B------:R-:W-:Y:S01]  /*1640*/  IMAD.WIDE.U32 R18, R12, c[0x0][0x1a8], R18 ;  /* 0x00006a000c127a25 */ /* 0x000fe200078e0012 */
[----:B------:R-:W-:-:S03]  /*1650*/  LOP3.LUT R13, R13, 0xfffffffc, RZ, 0xc0, !PT ;  /* 0xfffffffc0d0d7812 */ /* 0x000fc600078ec0ff */
[----:B------:R-:W-:-:S04]  /*1660*/  IMAD.WIDE R10, R10, 0x40, R14 ;  /* 0x000000400a0a7825 */ /* 0x000fc800078e020e */
[----:B------:R-:W-:Y:S02]  /*1670*/  IMAD.SHL.U32 R12, R115, 0x40, RZ ;  /* 0x00000040730c7824 */ /* 0x000fe400078e00ff */
[C---:B------:R-:W-:Y:S02]  /*1680*/  IMAD R9, R14.reuse, c[0x0][0x19c], R9 ;  /* 0x000067000e097a24 */ /* 0x040fe400078e0209 */
[----:B------:R-:W-:Y:S01]  /*1690*/  IMAD.WIDE.U32 R16, R14, c[0x0][0x198], R16 ;  /* 0x000066000e107a25 */ /* 0x000fe200078e0010 */
[----:B------:R-:W-:-:S03]  /*16a0*/  LOP3.LUT R12, R12, 0xc0, RZ, 0xc0, !PT ;  /* 0x000000c00c0c7812 */ /* 0x000fc600078ec0ff */
[----:B------:R-:W-:Y:S01]  /*16b0*/  IMAD.IADD R15, R19, 0x1, R8 ;  /* 0x00000001130f7824 */ /* 0x000fe200078e0208 */
[----:B------:R-:W-:Y:S01]  /*16c0*/  LEA R111, P0, R16, c[0x0][0x168], 0x1 ;  /* 0x00005a00106f7a11 */ /* 0x000fe200078008ff */
[----:B------:R-:W-:Y:S02]  /*16d0*/  IMAD R8, R11, c[0x0][0x190], RZ ;  /* 0x000064000b087a24 */ /* 0x000fe400078e02ff */
[----:B------:R-:W-:Y:S02]  /*16e0*/  IMAD.MOV.U32 R14, RZ, RZ, R18 ;  /* 0x000000ffff0e7224 */ /* 0x000fe400078e0012 */
[----:B------:R-:W-:Y:S02]  /*16f0*/  IMAD.SHL.U32 R11, R114, 0x8, RZ ;  /* 0x00000008720b7824 */ /* 0x000fe400078e00ff */
[C---:B------:R-:W-:Y:S02]  /*1700*/  IMAD R8, R10.reuse, c[0x0][0x194], R8 ;  /* 0x000065000a087a24 */ /* 0x040fe400078e0208 */
[----:B------:R-:W-:Y:S01]  /*1710*/  IMAD.WIDE.U32 R14, R10, c[0x0][0x190], R14 ;  /* 0x000064000a0e7a25 */ /* 0x000fe200078e000e */
[----:B------:R-:W-:-:S02]  /*1720*/  LOP3.LUT R11, R12, 0x8, R11, 0xf8, !PT ;  /* 0x000000080c0b7812 */ /* 0x000fc400078ef80b */
[----:B------:R-:W-:Y:S01]  /*1730*/  SHF.R.U32.HI R12, RZ, 0x3, R12 ;  /* 0x00000003ff0c7819 */ /* 0x000fe2000001160c */
[----:B------:R-:W-:Y:S01]  /*1740*/  IMAD.IADD R8, R15, 0x1, R8 ;  /* 0x000000010f087824 */ /* 0x000fe200078e0208 */
[C---:B------:R-:W-:Y:S01]  /*1750*/  LEA R10, P1, R14.reuse, c[0x0][0x160], 0x1 ;  /* 0x000058000e0a7a11 */ /* 0x040fe200078208ff */
[----:B------:R-:W-:Y:S01]  /*1760*/  IMAD.IADD R23, R23, 0x1, R6 ;  /* 0x0000000117177824 */ /* 0x000fe200078e0206 */
[----:B------:R-:W-:Y:S01]  /*1770*/  LOP3.LUT R6, R11, R12, RZ, 0x3c, !PT ;  /* 0x0000000c0b067212 */ /* 0x000fe200078e3cff */
[----:B------:R-:W-:Y:S01]  /*1780*/  IMAD.IADD R9, R17, 0x1, R9 ;  /* 0x0000000111097824 */ /* 0x000fe200078e0209 */
[----:B------:R-:W-:Y:S01]  /*1790*/  LEA.HI.X R11, R14, c[0x0][0x164], R8, 0x1, P1 ;  /* 0x000059000e0b7a11 */ /* 0x000fe200008f0c08 */
[----:B------:R-:W-:Y:S02]  /*17a0*/  IMAD.MOV.U32 R8, RZ, RZ, c[0x0][0x190] ;  /* 0x00006400ff087624 */ /* 0x000fe400078e00ff */
[----:B------:R-:W-:Y:S01]  /*17b0*/  IMAD.IADD R3, R3, 0x1, -R13 ;  /* 0x0000000103037824 */ /* 0x000fe200078e0a0d */
[----:B------:R-:W-:Y:S01]  /*17c0*/  LEA.HI.X R110, R16, c[0x0][0x16c], R9, 0x1, P0 ;  /* 0x00005b00106e7a11 */ /* 0x000fe200000f0c09 */
[----:B------:R-:W-:Y:S01]  /*17d0*/  IMAD R9, R7, c[0x0][0x1a0], RZ ;  /* 0x0000680007097a24 */ /* 0x000fe200078e02ff */
[----:B------:R-:W-:Y:S01]  /*17e0*/  IADD3 R14, P0, R111, UR9, RZ ;  /* 0x000000096f0e7c10 */ /* 0x000fe2000ff1e0ff */
[----:B------:R-:W-:Y:S01]  /*17f0*/  IMAD.MOV.U32 R7, RZ, RZ, c[0x0][0x194] ;  /* 0x00006500ff077624 */ /* 0x000fe200078e00ff */
[----:B------:R-:W-:Y:S01]  /*1800*/  LEA R12, P1, R8, R10, 0x6 ;  /* 0x0000000a080c7211 */ /* 0x000fe200078230ff */
[----:B------:R-:W-:Y:S01]  /*1810*/  IMAD.SHL.U32 R112, R112, 0x2, RZ ;  /* 0x0000000270707824 */ /* 0x000fe200078e00ff */
[----:B------:R-:W-:Y:S01]  /*1820*/  IADD3.X R15, R110, UR7, RZ, P0, !PT ;  /* 0x000000076e0f7c10 */ /* 0x000fe200087fe4ff */
[C---:B------:R-:W-:Y:S01]  /*1830*/  IMAD R9, R5.reuse, c[0x0][0x1a4], R9 ;  /* 0x0000690005097a24 */ /* 0x040fe200078e0209 */
[----:B------:R-:W-:Y:S01]  /*1840*/  LEA.HI.X R13, R8, R11, R7, 0x6, P1 ;  /* 0x0000000b080d7211 */ /* 0x000fe200008f3407 */
[----:B------:R-:W-:Y:S01]  /*1850*/  IMAD.WIDE.U32 R22, R5, c[0x0][0x1a0], R22 ;  /* 0x0000680005167a25 */ /* 0x000fe200078e0016 */
[----:B------:R-:W-:Y:S01]  /*1860*/  IADD3 R16, P0, R14, UR9, RZ ;  /* 0x000000090e107c10 */ /* 0x000fe2000ff1e0ff */
[----:B------:R-:W-:Y:S01]  /*1870*/  @!PT LDS RZ, [RZ] ;  /* 0x00000000fffff984 */ /* 0x000fe20000000800 */
[----:B------:R-:W-:Y:S01]  /*1880*/  @!PT LDS RZ, [RZ] ;  /* 0x00000000fffff984 */ /* 0x000fe20000000800 */
[----:B------:R-:W-:Y:S01]  /*1890*/  @!PT LDS RZ, [RZ] ;  /* 0x00000000fffff984 */ /* 0x000fe20000000800 */
[----:B------:R1:W-:Y:S01]  /*18a0*/  LDGSTS.E.BYPASS.LTC128B.128 [R112], [R10.64] ;  /* 0x000000000a707fae */ /* 0x0003e2000b901d4a */
[----:B------:R-:W-:Y:S01]  /*18b0*/  LOP3.LUT P1, RZ, R3, 0x2, RZ, 0xc0, !PT ;  /* 0x0000000203ff7812 */ /* 0x000fe2000782c0ff */
[----:B------:R-:W-:Y:S01]  /*18c0*/  IMAD.IADD R9, R23, 0x1, R9 ;  /* 0x0000000117097824 */ /* 0x000fe200078e0209 */
[----:B------:R-:W-:Y:S01]  /*18d0*/  IADD3.X R17, R15, UR7, RZ, P0, !PT ;  /* 0x000000070f117c10 */ /* 0x000fe200087fe4ff */
[----:B------:R2:W-:Y:S01]  /*18e0*/  LDGSTS.E.BYPASS.LTC128B.128 [R112+0x800], [R12.64] ;  /* 0x008000000c707fae */ /* 0x0005e2000b901d4a */
[----:B------:R-:W-:-:S02]  /*18f0*/  IMAD.SHL.U32 R44, R4, 0x20, RZ ;  /* 0x00000020042c7824 */ /* 0x000fc400078e00ff */
[----:B------:R-:W-:Y:S02]  /*1900*/  IMAD.SHL.U32 R4, R0, 0x8, RZ ;  /* 0x0000000800047824 */ /* 0x000fe400078e00ff */
[----:B------:R-:W-:Y:S01]  /*1910*/  IMAD.IADD R113, R21, 0x1, -R113 ;  /* 0x0000000115717824 */ /* 0x000fe200078e0a71 */
[----:B------:R-:W-:-:S03]  /*1920*/  LOP3.LUT R44, R44, 0xffffff00, RZ, 0xc0, !PT ;  /* 0xffffff002c2c7812 */ /* 0x000fc600078ec0ff */
[----:B------:R-:W-:Y:S02]  /*1930*/  IMAD R0, R0, 0x8, R113 ;  /* 0x0000000800007824 */ /* 0x000fe400078e0271 */
[----:B------:R-:W-:Y:S02]  /*1940*/  IMAD R106, R120, 0x200, R44 ;  /* 0x00000200786a7824 */ /* 0x000fe400078e022c */
[----:B------:R-:W-:Y:S02]  /*1950*/  IMAD.U32 R0, R0, 0x20, R6 ;  /* 0x0000002000007824 */ /* 0x000fe400078e0006 */
[C---:B------:R-:W-:Y:S02]  /*1960*/  IMAD R106, R45.reuse, 0x20, R106 ;  /* 0x000000202d6a7824 */ /* 0x040fe400078e026a */
[C---:B------:R-:W-:Y:S01]  /*1970*/  IMAD.SHL.U32 R23, R0.reuse, 0x2, RZ ;  /* 0x0000000200177824 */ /* 0x040fe200078e00ff */
[----:B------:R-:W-:Y:S01]  /*1980*/  LEA R105, R0, 0x1000, 0x1 ;  /* 0x0000100000697811 */ /* 0x000fe200078e08ff */
[----:B------:R-:W-:-:S03]  /*1990*/  IMAD R102, R45, 0x20, R44 ;  /* 0x000000202d667824 */ /* 0x000fc600078e022c */
[----:B------:R-:W-:Y:S02]  /*19a0*/  IADD3 R103, R105, 0x20, RZ ;  /* 0x0000002069677810 */ /* 0x000fe40007ffe0ff */
[----:B-1----:R-:W-:Y:S01]  /*19b0*/  IADD3 R10, P0, R16, UR9, RZ ;  /* 0x00000009100a7c10 */ /* 0x002fe2000ff1e0ff */
[----:B--2---:R-:W-:-:S03]  /*19c0*/  IMAD.MOV.U32 R12, RZ, RZ, R111 ;  /* 0x000000ffff0c7224 */ /* 0x004fc600078e006f */
[----:B------:R-:W-:Y:S01]  /*19d0*/  IADD3.X R11, R17, UR7, RZ, P0, !PT ;  /* 0x00000007110b7c10 */ /* 0x000fe200087fe4ff */
[----:B------:R-:W-:Y:S01]  /*19e0*/  IMAD.MOV.U32 R13, RZ, RZ, R110 ;  /* 0x000000ffff0d7224 */ /* 0x000fe200078e006e */
[----:B------:R-:W-:-:S04]  /*19f0*/  LEA R109, P0, R22, c[0x0][0x170], 0x1 ;  /* 0x00005c00166d7a11 */ /* 0x000fc800078008ff */
[----:B------:R1:W-:Y:S01]  /*1a00*/  LDGSTS.E.BYPASS.LTC128B.128 [R112+0x1000], [R12.64] ;  /* 0x010000000c707fae */ /* 0x0003e2000b901d4a */
[----:B------:R-:W-:Y:S01]  /*1a10*/  LEA.HI.X R108, R22, c[0x0][0x174], R9, 0x1, P0 ;  /* 0x00005d00166c7a11 */ /* 0x000fe200000f0c09 */
[----:B------:R-:W-:Y:S01]  /*1a20*/  IMAD.SHL.U32 R22, R3, 0x40, RZ ;  /* 0x0000004003167824 */ /* 0x000fe200078e00ff */
[----:B------:R-:W-:Y:S01]  /*1a30*/  IADD3 R8, P0, R109, UR4, RZ ;  /* 0x000000046d087c10 */ /* 0x000fe2000ff1e0ff */
[----:B------:R1:W-:Y:S01]  /*1a40*/  LDGSTS.E.BYPASS.LTC128B.128 [R112+0x1800], [R14.64] ;  /* 0x018000000e707fae */ /* 0x0003e2000b901d4a */
[----:B------:R-:W-:Y:S02]  /*1a50*/  IMAD.MOV.U32 R3, RZ, RZ, 0x20 ;  /* 0x00000020ff037424 */ /* 0x000fe400078e00ff */
[----:B------:R-:W-:Y:S01]  /*1a60*/  LOP3.LUT R22, R22, 0xc0, RZ, 0xc0, !PT ;  /* 0x000000c016167812 */ /* 0x000fe200078ec0ff */
[----:B------:R2:W-:Y:S01]  /*1a70*/  LDGSTS.E.BYPASS.LTC128B.128 [R112+0x2000], [R16.64] ;  /* 0x0200000010707fae */ /* 0x0005e2000b901d4a */
[----:B------:R-:W-:Y:S01]  /*1a80*/  IADD3.X R9, R108, UR5, RZ, P0, !PT ;  /* 0x000000056c097c10 */ /* 0x000fe200087fe4ff */
[----:B------:R-:W-:Y:S01]  /*1a90*/  IMAD.MOV.U32 R5, RZ, RZ, R108 ;  /* 0x000000ffff057224 */ /* 0x000fe200078e006c */
[----:B------:R-:W-:Y:S01]  /*1aa0*/  LOP3.LUT R4, R22, 0x8, R4, 0xf8, !PT ;  /* 0x0000000816047812 */ /* 0x000fe200078ef804 */
[----:B------:R3:W-:Y:S01]  /*1ab0*/  LDGSTS.E.BYPASS.LTC128B.128 [R112+0x2800], [R10.64] ;  /* 0x028000000a707fae */ /* 0x0007e2000b901d4a */
[----:B------:R-:W-:-:S02]  /*1ac0*/  SHF.R.U32.HI R22, RZ, 0x3, R22 ;  /* 0x00000003ff167819 */ /* 0x000fc40000011616 */
[----:B------:R-:W-:Y:S01]  /*1ad0*/  IADD3 R6, P0, R8, UR4, RZ ;  /* 0x0000000408067c10 */ /* 0x000fe2000ff1e0ff */
[----:B------:R-:W0:Y:S01]  /*1ae0*/  LDGDEPBAR ;  /* 0x00000000000079af */ /* 0x000e220000000000 */
[----:B------:R-:W-:Y:S01]  /*1af0*/  LOP3.LUT R22, R4, R22, RZ, 0x3c, !PT ;  /* 0x0000001604167212 */ /* 0x000fe200078e3cff */
[----:B------:R-:W-:Y:S01]  /*1b00*/  IMAD.MOV.U32 R4, RZ, RZ, R109 ;  /* 0x000000ffff047224 */ /* 0x000fe200078e006d */
[----:B------:R-:W-:Y:S02]  /*1b10*/  IADD3.X R7, R9, UR5, RZ, P0, !PT ;  /* 0x0000000509077c10 */ /* 0x000fe400087fe4ff */
[----:B------:R-:W-:Y:S01]  /*1b20*/  SEL R3, R3, 0xffffffe0, !P1 ;  /* 0xffffffe003037807 */ /* 0x000fe20004800000 */
[C---:B------:R-:W-:Y:S02]  /*1b30*/  IMAD.IADD R106, R22.reuse, 0x1, R106 ;  /* 0x00000001166a7824 */ /* 0x040fe400078e026a */
[----:B------:R-:W-:Y:S02]  /*1b40*/  IMAD.IADD R102, R22, 0x1, R102 ;  /* 0x0000000116667824 */ /* 0x000fe400078e0266 */
[----:B------:R-:W-:-:S04]  /*1b50*/  IMAD.SHL.U32 R106, R106, 0x2, RZ ;  /* 0x000000026a6a7824 */ /* 0x000fc800078e00ff */
[----:B------:R-:W-:Y:S01]  /*1b60*/  IMAD.IADD R104, R106, 0x1, R3 ;  /* 0x000000016a687824 */ /* 0x000fe200078e0203 */
[----:B------:R-:W-:-:S04]  /*1b70*/  DEPBAR.LE SB0, 0x0 ;  /* 0x000080000000791a */ /* 0x000fc80000000000 */
[----:B------:R-:W-:Y:S06]  /*1b80*/  BAR.SYNC.DEFER_BLOCKING 0x0 ;  /* 0x0000000000007b1d */ /* 0x000fec0000010000 */
[----:B------:R-:W-:Y:S01]  /*1b90*/  @!PT LDS RZ, [RZ] ;  /* 0x00000000fffff984 */ /* 0x000fe20000000800 */
[----:B------:R-:W-:Y:S01]  /*1ba0*/  @!PT LDS RZ, [RZ] ;  /* 0x00000000fffff984 */ /* 0x000fe20000000800 */
[----:B------:R-:W-:Y:S01]  /*1bb0*/  @!PT LDS RZ, [RZ] ;  /* 0x00000000fffff984 */ /* 0x000fe20000000800 */
[----:B------:R4:W-:Y:S04]  /*1bc0*/  LDGSTS.E.BYPASS.LTC128B.128 [R112+0x3000], [R4.64] ;  /* 0x0300000004707fae */ /* 0x0009e8000b901d4a */
[----:B------:R3:W-:Y:S04]  /*1bd0*/  LDGSTS.E.BYPASS.LTC128B.128 [R112+0x3800], [R8.64] ;  /* 0x0380000008707fae */ /* 0x0007e8000b901d4a */
[----:B------:R5:W-:Y:S01]  /*1be0*/  LDGSTS.E.BYPASS.LTC128B.128 [R112+0x4000], [R6.64] ;  /* 0x0400000006707fae */ /* 0x000be2000b901d4a */
[----:B----4-:R-:W-:-:S04]  /*1bf0*/  IADD3 R4, P0, R6, UR4, RZ ;  /* 0x0000000406047c10 */ /* 0x010fc8000ff1e0ff */
[----:B------:R-:W-:Y:S02]  /*1c00*/  IADD3.X R5, R7, UR5, RZ, P0, !PT ;  /* 0x0000000507057c10 */ /* 0x000fe400087fe4ff */
[----:B------:R-:W-:-:S03]  /*1c10*/  LOP3.LUT P0, RZ, R115, 0x2, RZ, 0xc0, !PT ;  /* 0x0000000273ff7812 */ /* 0x000fc6000780c0ff */
[----:B------:R5:W-:Y:S04]  /*1c20*/  LDGSTS.E.BYPASS.LTC128B.128 [R112+0x4800], [R4.64] ;  /* 0x0480000004707fae */ /* 0x000be8000b901d4a */
[----:B------:R-:W-:Y:S04]  /*1c30*/  LDSM.16.M88.4 R32, [R23+0x1000] ;  /* 0x001000001720783b */ /* 0x000fe80000000200 */
[----:B-1----:R-:W-:Y:S02]  /*1c40*/  LDSM.16.M88.4 R12, [R104] ;  /* 0x00000000680c783b */ /* 0x002fe40000000200 */
        /* <DEDUP_REMOVED lines=9> */
[----:B------:R-:W-:Y:S01]  /*1ce0*/  LDSM.16.M88.4 R36, [R23+0x1800] ;  /* 0x001800001724783b */ /* 0x000fe20000000200 */
[----:B------:R-:W-:-:S02]  /*1cf0*/  IADD3 R87, R103, 0x1800, RZ ;  /* 0x0000180067577810 */ /* 0x000fc40007ffe0ff */
[----:B------:R-:W-:Y:S01]  /*1d00*/  IADD3 R86, R103, 0x1c00, RZ ;  /* 0x00001c0067567810 */ /* 0x000fe20007ffe0ff */
[----:B-----5:R-:W3:Y:S04]  /*1d10*/  LDSM.16.M88.4 R4, [R106] ;  /* 0x000000006a04783b */ /* 0x020ee80000000200 */
[----:B------:R-:W0:Y:S01]  /*1d20*/  LDGDEPBAR ;  /* 0x00000000000079af */ /* 0x000e220000000000 */
[C---:B---3--:R-:W-:Y:S08]  /*1d30*/  HMMA.16816.F32.BF16 R8, R4.reuse, R32, RZ ;  /* 0x000000200408723c */ /* 0x048ff000000418ff */
[C---:B------:R-:W-:Y:S08]  /*1d40*/  HMMA.16816.F32.BF16 R32, R4.reuse, R34, RZ ;  /* 0x000000220420723c */ /* 0x040ff000000418ff */
[----:B--2---:R-:W-:Y:S08]  /*1d50*/  HMMA.16816.F32.BF16 R16, R4, R24, RZ ;  /* 0x000000180410723c */ /* 0x004ff000000418ff */
[C---:B------:R-:W-:Y:S08]  /*1d60*/  HMMA.16816.F32.BF16 R8, R12.reuse, R28, R8 ;  /* 0x0000001c0c08723c */ /* 0x040ff00000041808 */
[C---:B------:R-:W-:Y:S01]  /*1d70*/  HMMA.16816.F32.BF16 R32, R12.reuse, R30, R32 ;  /* 0x0000001e0c20723c */ /* 0x040fe20000041820 */
[----:B------:R-:W1:Y:S07]  /*1d80*/  LDSM.16.M88.4 R28, [R103+0x800] ;  /* 0x00080000671c783b */ /* 0x000e6e0000000200 */
[----:B------:R-:W-:Y:S08]  /*1d90*/  HMMA.16816.F32.BF16 R16, R12, R40, R16 ;  /* 0x000000280c10723c */ /* 0x000ff00000041810 */
        /* <DEDUP_REMOVED lines=10> */
[----:B------:R-:W-:Y:S02]  /*1e40*/  FMUL.FTZ R16, R16, c[0x0][0x2ec] ;  /* 0x0000bb0010107a20 */ /* 0x000fe40000410000 */
[----:B------:R-:W-:Y:S02]  /*1e50*/  FMUL.FTZ R17, R17, c[0x0][0x2ec] ;  /* 0x0000bb0011117a20 */ /* 0x000fe40000410000 */
[----:B------:R-:W-:Y:S01]  /*1e60*/  FMUL.FTZ R18, R18, c[0x0][0x2ec] ;  /* 0x0000bb0012127a20 */ /* 0x000fe20000410000 */
[----:B------:R3:W4:Y:S01]  /*1e70*/  MUFU.TANH R55, R11 ;  /* 0x0000000b00377308 */ /* 0x0007220000002400 */
[----:B------:R-:W-:-:S07]  /*1e80*/  FMUL.FTZ R19, R19, c[0x0][0x2ec] ;  /* 0x0000bb0013137a20 */ /* 0x000fce0000410000 */
[----:B------:R-:W5:Y:S01]  /*1e90*/  MUFU.TANH R57, R32 ;  /* 0x0000002000397308 */ /* 0x000f620000002400 */
[C---:B---3--:R-:W-:Y:S07]  /*1ea0*/  HMMA.16816.F32.BF16 R8, R4.reuse, R26, RZ ;  /* 0x0000001a0408723c */ /* 0x048fee00000418ff */
[----:B------:R-:W-:Y:S01]  /*1eb0*/  MUFU.TANH R52, R33 ;  /* 0x0000002100347308 */ /* 0x000fe20000002400 */
[C---:B------:R-:W-:Y:S07]  /*1ec0*/  HMMA.16816.F32.BF16 R24, R4.reuse, R36, RZ ;  /* 0x000000240418723c */ /* 0x040fee00000418ff */
[----:B------:R-:W3:Y:S01]  /*1ed0*/  MUFU.TANH R54, R34 ;  /* 0x0000002200367308 */ /* 0x000ee20000002400 */
[----:B------:R-:W-:Y:S07]  /*1ee0*/  HMMA.16816.F32.BF16 R36, R4, R38, RZ ;  /* 0x000000260424723c */ /* 0x000fee00000418ff */
[----:B------:R2:W2:Y:S01]  /*1ef0*/  MUFU.TANH R51, R35 ;  /* 0x0000002300337308 */ /* 0x0004a20000002400 */
[C---:B------:R-:W-:Y:S07]  /*1f00*/  HMMA.16816.F32.BF16 R8, R12.reuse, R42, R8 ;  /* 0x0000002a0c08723c */ /* 0x040fee0000041808 */
[----:B------:R-:W3:Y:S01]  /*1f10*/  MUFU.TANH R56, R16 ;  /* 0x0000001000387308 */ /* 0x000ee20000002400 */
[C---:B-1----:R-:W-:Y:S01]  /*1f20*/  HMMA.16816.F32.BF16 R24, R12.reuse, R28, R24 ;  /* 0x0000001c0c18723c */ /* 0x042fe20000041818 */
[----:B--2---:R-:W1:Y:S06]  /*1f30*/  LDSM.16.M88.4 R32, [R23+0x1c00] ;  /* 0x001c00001720783b */ /* 0x004e6c0000000200 */
[----:B------:R-:W2:Y:S01]  /*1f40*/  MUFU.TANH R53, R17 ;  /* 0x0000001100357308 */ /* 0x000ea20000002400 */
[----:B------:R-:W-:Y:S07]  /*1f50*/  HMMA.16816.F32.BF16 R36, R12, R30, R36 ;  /* 0x0000001e0c24723c */ /* 0x000fee0000041824 */
[----:B------:R-:W-:Y:S01]  /*1f60*/  MUFU.TANH R69, R18 ;  /* 0x0000001200457308 */ /* 0x000fe20000002400 */
[----:B------:R-:W-:-:S07]  /*1f70*/  FMUL.FTZ R8, R8, c[0x0][0x2ec] ;  /* 0x0000bb0008087a20 */ /* 0x000fce0000410000 */
[----:B------:R2:W1:Y:S01]  /*1f80*/  MUFU.TANH R68, R19 ;  /* 0x0000001300447308 */ /* 0x0004620000002400 */
[----:B------:R-:W-:Y:S02]  /*1f90*/  FMUL.FTZ R9, R9, c[0x0][0x2ec] ;  /* 0x0000bb0009097a20 */ /* 0x000fe40000410000 */
[----:B------:R-:W-:Y:S02]  /*1fa0*/  FMUL.FTZ R10, R10, c[0x0][0x2ec] ;  /* 0x0000bb000a0a7a20 */ /* 0x000fe40000410000 */
[----:B------:R-:W-:Y:S02]  /*1fb0*/  FMUL.FTZ R11, R11, c[0x0][0x2ec] ;  /* 0x0000bb000b0b7a20 */ /* 0x000fe40000410000 */
[----:B------:R-:W-:Y:S01]  /*1fc0*/  FMUL.FTZ R24, R24, c[0x0][0x2ec] ;  /* 0x0000bb0018187a20 */ /* 0x000fe20000410000 */
[----:B------:R-:W3:Y:S01]  /*1fd0*/  MUFU.TANH R75, R8 ;  /* 0x00000008004b7308 */ /* 0x000ee20000002400 */
[----:B------:R-:W-:Y:S02]  /*1fe0*/  FMUL.FTZ R25, R25, c[0x0][0x2ec] ;  /* 0x0000bb0019197a20 */ /* 0x000fe40000410000 */
[----:B------:R-:W-:-:S02]  /*1ff0*/  FMUL.FTZ R26, R26, c[0x0][0x2ec] ;  /* 0x0000bb001a1a7a20 */ /* 0x000fc40000410000 */
[----:B------:R-:W-:Y:S02]  /*2000*/  FMUL.FTZ R27, R27, c[0x0][0x2ec] ;  /* 0x0000bb001b1b7a20 */ /* 0x000fe40000410000 */
[----:B------:R-:W-:Y:S01]  /*2010*/  FMUL.FTZ R36, R36, c[0x0][0x2ec] ;  /* 0x0000bb0024247a20 */ /* 0x000fe20000410000 */
[----:B--2---:R-:W2:Y:S01]  /*2020*/  LDSM.16.M88.4 R16, [R103+0xc00] ;  /* 0x000c00006710783b */ /* 0x004ea20000000200 */
[----:B------:R-:W-:Y:S01]  /*2030*/  MUFU.TANH R74, R9 ;  /* 0x00000009004a7308 */ /* 0x000fe20000002400 */
[----:B------:R-:W-:Y:S02]  /*2040*/  FMUL.FTZ R37, R37, c[0x0][0x2ec] ;  /* 0x0000bb0025257a20 */ /* 0x000fe40000410000 */
[----:B------:R-:W-:Y:S02]  /*2050*/  FMUL.FTZ R38, R38, c[0x0][0x2ec] ;  /* 0x0000bb0026267a20 */ /* 0x000fe40000410000 */
[----:B------:R-:W-:Y:S01]  /*2060*/  FMUL.FTZ R39, R39, c[0x0][0x2ec] ;  /* 0x0000bb0027277a20 */ /* 0x000fe20000410000 */
[C---:B-1----:R-:W-:Y:S02]  /*2070*/  HMMA.16816.F32.BF16 R40, R4.reuse, R32, RZ ;  /* 0x000000200428723c */ /* 0x042fe400000418ff */
[----:B------:R-:W-:Y:S06]  /*2080*/  MUFU.TANH R72, R10 ;  /* 0x0000000a00487308 */ /* 0x000fec0000002400 */
[----:B------:R-:W-:Y:S02]  /*2090*/  HMMA.16816.F32.BF16 R32, R4, R34, RZ ;  /* 0x000000220420723c */ /* 0x000fe400000418ff */
[----:B------:R1:W1:Y:S08]  /*20a0*/  MUFU.TANH R61, R11 ;  /* 0x0000000b003d7308 */ /* 0x0002700000002400 */
[----:B------:R-:W3:Y:S01]  /*20b0*/  MUFU.TANH R65, R24 ;  /* 0x0000001800417308 */ /* 0x000ee20000002400 */
[----:B-1----:R-:W1:Y:S07]  /*20c0*/  LDSM.16.M88.4 R8, [R23+0x2000] ;  /* 0x002000001708783b */ /* 0x002e6e0000000200 */
[----:B------:R-:W-:Y:S06]  /*20d0*/  MUFU.TANH R60, R25 ;  /* 0x00000019003c7308 */ /* 0x000fec0000002400 */
[C---:B--2---:R-:W-:Y:S02]  /*20e0*/  HMMA.16816.F32.BF16 R32, R12.reuse, R18, R32 ;  /* 0x000000120c20723c */ /* 0x044fe40000041820 */
[----:B------:R-:W2:Y:S06]  /*20f0*/  MUFU.TANH R58, R26 ;  /* 0x0000001a003a7308 */ /* 0x000eac0000002400 */
[----:B------:R-:W-:Y:S01]  /*2100*/  HMMA.16816.F32.BF16 R40, R12, R16, R40 ;  /* 0x000000100c28723c */ /* 0x000fe20000041828 */
[----:B------:R-:W-:Y:S01]  /*2110*/  LDSM.16.M88.4 R16, [R23+0x2400] ;  /* 0x002400001710783b */ /* 0x000fe20000000200 */
[----:B------:R2:W1:Y:S08]  /*2120*/  MUFU.TANH R121, R27 ;  /* 0x0000001b00797308 */ /* 0x0004700000002400 */
[----:B------:R-:W3:Y:S06]  /*2130*/  MUFU.TANH R62, R36 ;  /* 0x00000024003e7308 */ /* 0x000eec0000002400 */
[----:B------:R-:W-:Y:S01]  /*2140*/  FMUL.FTZ R32, R32, c[0x0][0x2ec] ;  /* 0x0000bb0020207a20 */ /* 0x000fe20000410000 */
[----:B--2---:R-:W2:Y:S01]  /*2150*/  LDSM.16.M88.4 R24, [R103+0x1000] ;  /* 0x001000006718783b */ /* 0x004ea20000000200 */
[----:B------:R-:W-:Y:S01]  /*2160*/  MUFU.TANH R59, R37 ;  /* 0x00000025003b7308 */ /* 0x000fe20000002400 */
[----:B------:R-:W-:-:S02]  /*2170*/  FMUL.FTZ R33, R33, c[0x0][0x2ec] ;  /* 0x0000bb0021217a20 */ /* 0x000fc40000410000 */
[----:B------:R-:W-:Y:S02]  /*2180*/  FMUL.FTZ R34, R34, c[0x0][0x2ec] ;  /* 0x0000bb0022227a20 */ /* 0x000fe40000410000 */
[----:B------:R-:W-:Y:S01]  /*2190*/  FMUL.FTZ R35, R35, c[0x0][0x2ec] ;  /* 0x0000bb0023237a20 */ /* 0x000fe20000410000 */
[----:B-1----:R-:W-:Y:S01]  /*21a0*/  HMMA.16816.F32.BF16 R28, R4, R8, RZ ;  /* 0x00000008041c723c */ /* 0x002fe200000418ff */
[----:B------:R-:W-:Y:S01]  /*21b0*/  FMUL.FTZ R40, R40, c[0x0][0x2ec] ;  /* 0x0000bb0028287a20 */ /* 0x000fe20000410000 */
[----:B------:R-:W1:Y:S01]  /*21c0*/  MUFU.TANH R63, R38 ;  /* 0x00000026003f7308 */ /* 0x000e620000002400 */
[----:B------:R-:W-:Y:S02]  /*21d0*/  FMUL.FTZ R43, R43, c[0x0][0x2ec] ;  /* 0x0000bb002b2b7a20 */ /* 0x000fe40000410000 */
[----:B------:R-:W-:Y:S02]  /*21e0*/  FMUL.FTZ R42, R42, c[0x0][0x2ec] ;  /* 0x0000bb002a2a7a20 */ /* 0x000fe40000410000 */
[----:B------:R-:W-:-:S03]  /*21f0*/  FMUL.FTZ R41, R41, c[0x0][0x2ec] ;  /* 0x0000bb0029297a20 */ /* 0x000fc60000410000 */
[----:B------:R1:W1:Y:S08]  /*2200*/  MUFU.TANH R64, R39 ;  /* 0x0000002700407308 */ /* 0x0002700000002400 */
[----:B------:R2:W-:Y:S01]  /*2210*/  MUFU.TANH R67, R32 ;  /* 0x0000002000437308 */ /* 0x0005e20000002400 */
[----:B-1----:R-:W-:Y:S01]  /*2220*/  HMMA.16816.F32.BF16 R36, R4, R10, RZ ;  /* 0x0000000a0424723c */ /* 0x002fe200000418ff */
[----:B------:R-:W1:Y:S06]  /*2230*/  LDSM.16.M88.4 R8, [R103+0x1400] ;  /* 0x001400006708783b */ /* 0x000e6c0000000200 */
[----:B------:R-:W-:Y:S01]  /*2240*/  MUFU.TANH R77, R33 ;  /* 0x00000021004d7308 */ /* 0x000fe20000002400 */
[----:B--2---:R-:W-:Y:S01]  /*2250*/  LOP3.LUT R32, R48, 0xffffffe0, RZ, 0xc0, !PT ;  /* 0xffffffe030207812 */ /* 0x004fe200078ec0ff */
[----:B------:R-:W-:Y:S06]  /*2260*/  HMMA.16816.F32.BF16 R28, R12, R24, R28 ;  /* 0x000000180c1c723c */ /* 0x000fec000004181c */
[----:B------:R-:W-:Y:S01]  /*2270*/  MUFU.TANH R79, R34 ;  /* 0x00000022004f7308 */ /* 0x000fe20000002400 */
[----:B------:R-:W-:Y:S01]  /*2280*/  SHF.R.S32.HI R48, RZ, 0x1f, R48 ;  /* 0x0000001fff307819 */ /* 0x000fe20000011430 */
[----:B------:R-:W-:-:S03]  /*2290*/  IMAD.IADD R32, R47, 0x1, -R32 ;  /* 0x000000012f207824 */ /* 0x000fc600078e0a20 */
[----:B------:R-:W-:Y:S02]  /*22a0*/  LEA.HI R48, R48, R120, RZ, 0x2 ;  /* 0x0000007830307211 */ /* 0x000fe400078f10ff */
[----:B------:R-:W-:Y:S01]  /*22b0*/  SHF.R.S32.HI R117, RZ, 0x1f, R32 ;  /* 0x0000001fff757819 */ /* 0x000fe20000011420 */
[----:B------:R2:W-:Y:S01]  /*22c0*/  MUFU.TANH R78, R35 ;  /* 0x00000023004e7308 */ /* 0x0005e20000002400 */
[----:B------:R-:W-:Y:S02]  /*22d0*/  LOP3.LUT R48, R48, 0xfffffffc, RZ, 0xc0, !PT ;  /* 0xfffffffc30307812 */ /* 0x000fe400078ec0ff */
[----:B------:R-:W-:Y:S01]  /*22e0*/  LEA.HI R117, R117, R32, RZ, 0x2 ;  /* 0x0000002075757211 */ /* 0x000fe200078f10ff */
[----:B------:R-:W-:Y:S01]  /*22f0*/  HMMA.16816.F32.BF16 R24, R12, R26, R36 ;  /* 0x0000001a0c18723c */ /* 0x000fe20000041824 */
[----:B------:R-:W1:Y:S02]  /*2300*/  LDSM.16.M88.4 R36, [R23+0x2800] ;  /* 0x002800001724783b */ /* 0x000e640000000200 */
[----:B------:R-:W-:Y:S01]  /*2310*/  SHF.R.S32.HI R117, RZ, 0x2, R117 ;  /* 0x00000002ff757819 */ /* 0x000fe20000011475 */
[----:B------:R3:W1:Y:S01]  /*2320*/  MUFU.TANH R89, R40 ;  /* 0x0000002800597308 */ /* 0x0006620000002400 */
[----:B------:R-:W-:-:S02]  /*2330*/  IMAD.IADD R120, R120, 0x1, -R48 ;  /* 0x0000000178787824 */ /* 0x000fc400078e0a30 */
[----:B------:R-:W-:Y:S01]  /*2340*/  IADD3 R49, R49, 0x1, R117 ;  /* 0x0000000131317810 */ /* 0x000fe20007ffe075 */
[----:B------:R-:W-:-:S03]  /*2350*/  FMUL.FTZ R28, R28, c[0x0][0x2ec] ;  /* 0x0000bb001c1c7a20 */ /* 0x000fc60000410000 */
[----:B------:R-:W-:Y:S01]  /*2360*/  IADD3 R49, R46, -c[0x0][0x214], R49 ;  /* 0x800085002e317a10 */ /* 0x000fe20007ffe031 */
[C---:B--2---:R-:W-:Y:S01]  /*2370*/  HMMA.16816.F32.BF16 R32, R4.reuse, R16, RZ ;  /* 0x000000100420723c */ /* 0x044fe200000418ff */
[----:B------:R-:W-:Y:S01]  /*2380*/  FMUL.FTZ R29, R29, c[0x0][0x2ec] ;  /* 0x0000bb001d1d7a20 */ /* 0x000fe20000410000 */
[----:B------:R-:W-:Y:S01]  /*2390*/  MUFU.TANH R95, R28 ;  /* 0x0000001c005f7308 */ /* 0x000fe20000002400 */
[----:B------:R-:W-:Y:S01]  /*23a0*/  FMUL.FTZ R30, R30, c[0x0][0x2ec] ;  /* 0x0000bb001e1e7a20 */ /* 0x000fe20000410000 */
[----:B------:R-:W-:Y:S01]  /*23b0*/  IADD3 R71, R49, c[0x0][0x2e8], RZ ;  /* 0x0000ba0031477a10 */ /* 0x000fe20007ffe0ff */
[----:B------:R-:W-:Y:S01]  /*23c0*/  FMUL.FTZ R31, R31, c[0x0][0x2ec] ;  /* 0x0000bb001f1f7a20 */ /* 0x000fe20000410000 */
[----:B---3--:R-:W-:Y:S02]  /*23d0*/  IADD3 R40, R20, -0x1, RZ ;  /* 0xffffffff14287810 */ /* 0x008fe40007ffe0ff */
[----:B------:R-:W-:Y:S02]  /*23e0*/  HMMA.16816.F32.BF16 R16, R4, R18, RZ ;  /* 0x000000120410723c */ /* 0x000fe400000418ff */
[----:B------:R-:W-:Y:S01]  /*23f0*/  MUFU.TANH R94, R29 ;  /* 0x0000001d005e7308 */ /* 0x000fe20000002400 */
[C---:B------:R-:W-:Y:S01]  /*2400*/  ISETP.GT.AND P0, PT, R40.reuse, R107, PT ;  /* 0x0000006b2800720c */ /* 0x040fe20003f04270 */
[----:B------:R-:W-:-:S02]  /*2410*/  IMAD.SHL.U32 R40, R40, 0x80, RZ ;  /* 0x0000008028287824 */ /* 0x000fc400078e00ff */
[----:B------:R-:W-:Y:S02]  /*2420*/  FMUL.FTZ R24, R24, c[0x0][0x2ec] ;  /* 0x0000bb0018187a20 */ /* 0x000fe40000410000 */
[----:B------:R-:W-:Y:S02]  /*2430*/  FMUL.FTZ R25, R25, c[0x0][0x2ec] ;  /* 0x0000bb0019197a20 */ /* 0x000fe40000410000 */
[----:B------:R-:W-:Y:S01]  /*2440*/  MUFU.TANH R91, R30 ;  /* 0x0000001e005b7308 */ /* 0x000fe20000002400 */
[----:B------:R-:W-:Y:S01]  /*2450*/  LOP3.LUT R70, R40, 0x6, R70, 0xf8, !PT ;  /* 0x0000000628467812 */ /* 0x000fe200078ef846 */
[----:B------:R-:W-:Y:S02]  /*2460*/  FMUL.FTZ R26, R26, c[0x0][0x2ec] ;  /* 0x0000bb001a1a7a20 */ /* 0x000fe40000410000 */
[----:B------:R-:W-:-:S04]  /*2470*/  FMUL.FTZ R85, R27, c[0x0][0x2ec] ;  /* 0x0000bb001b557a20 */ /* 0x000fc80000410000 */
[----:B------:R1:W-:Y:S08]  /*2480*/  MUFU.TANH R90, R31 ;  /* 0x0000001f005a7308 */ /* 0x0003f00000002400 */
[----:B------:R2:W-:Y:S01]  /*2490*/  MUFU.TANH R80, R43 ;  /* 0x0000002b00507308 */ /* 0x0005e20000002400 */
[----:B-1----:R-:W-:Y:S07]  /*24a0*/  HMMA.16816.F32.BF16 R28, R12, R8, R32 ;  /* 0x000000080c1c723c */ /* 0x002fee0000041820 */
[----:B------:R1:W3:Y:S01]  /*24b0*/  MUFU.TANH R66, R42 ;  /* 0x0000002a00427308 */ /* 0x0002e20000002400 */
[----:B------:R-:W-:Y:S01]  /*24c0*/  LOP3.LUT R8, R70, 0x1, RZ, 0xfc, !PT ;  /* 0x0000000146087812 */ /* 0x000fe200078efcff */
[----:B------:R-:W-:Y:S01]  /*24d0*/  HMMA.16816.F32.BF16 R32, R4, R36, RZ ;  /* 0x000000240420723c */ /* 0x000fe200000418ff */
[----:B--2---:R-:W-:-:S05]  /*24e0*/  IADD3 R43, R71, 0x8, RZ ;  /* 0x00000008472b7810 */ /* 0x004fca0007ffe0ff */
[----:B------:R5:W2:Y:S01]  /*24f0*/  MUFU.TANH R84, R41 ;  /* 0x0000002900547308 */ /* 0x000aa20000002400 */
[-C--:B------:R-:W-:Y:S02]  /*2500*/  IMNMX R71, R71, R46.reuse, PT ;  /* 0x0000002e47477217 */ /* 0x080fe40003800200 */
[----:B------:R-:W-:Y:S02]  /*2510*/  IMNMX R43, R43, R46, PT ;  /* 0x0000002e2b2b7217 */ /* 0x000fe40003800200 */
[C---:B------:R-:W-:Y:S01]  /*2520*/  ISETP.GE.AND P3, PT, R8.reuse, R71, PT ;  /* 0x000000470800720c */ /* 0x040fe20003f66270 */
[----:B------:R-:W-:Y:S01]  /*2530*/  HMMA.16816.F32.BF16 R36, R4, R38, RZ ;  /* 0x000000260424723c */ /* 0x000fe200000418ff */
[----:B------:R-:W-:Y:S01]  /*2540*/  ISETP.GE.AND P2, PT, R8, R43, PT ;  /* 0x0000002b0800720c */ /* 0x000fe20003f46270 */
[----:B------:R-:W-:Y:S01]  /*2550*/  MUFU.TANH R93, R24 ;  /* 0x00000018005d7308 */ /* 0x000fe20000002400 */
[C---:B------:R-:W-:Y:S02]  /*2560*/  LOP3.LUT R9, R70.reuse, 0x8, RZ, 0xfc, !PT ;  /* 0x0000000846097812 */ /* 0x040fe400078efcff */
[----:B------:R-:W-:-:S02]  /*2570*/  LOP3.LUT R8, R70, 0x9, RZ, 0xfc, !PT ;  /* 0x0000000946087812 */ /* 0x000fc400078efcff */
[----:B-1----:R-:W-:Y:S01]  /*2580*/  FSEL R42, R50, -INF , !P3 ;  /* 0xff800000322a7808 */ /* 0x002fe20005800000 */
[----:B------:R-:W-:Y:S01]  /*2590*/  FMUL.FTZ R29, R29, c[0x0][0x2ec] ;  /* 0x0000bb001d1d7a20 */ /* 0x000fe20000410000 */
[-C--:B------:R-:W-:Y:S01]  /*25a0*/  ISETP.GE.AND P1, PT, R9, R71.reuse, PT ;  /* 0x000000470900720c */ /* 0x080fe20003f26270 */
[----:B------:R-:W-:Y:S01]  /*25b0*/  FMUL.FTZ R30, R30, c[0x0][0x2ec] ;  /* 0x0000bb001e1e7a20 */ /* 0x000fe20000410000 */
[C---:B------:R-:W-:Y:S01]  /*25c0*/  ISETP.GE.AND P4, PT, R8.reuse, R71, PT ;  /* 0x000000470800720c */ /* 0x040fe20003f86270 */
[----:B------:R-:W-:Y:S01]  /*25d0*/  FMUL.FTZ R31, R31, c[0x0][0x2ec] ;  /* 0x0000bb001f1f7a20 */ /* 0x000fe20000410000 */
[-C--:B------:R-:W-:Y:S01]  /*25e0*/  ISETP.GE.AND P3, PT, R8, R43.reuse, PT ;  /* 0x0000002b0800720c */ /* 0x080fe20003f66270 */
[----:B------:R-:W-:Y:S01]  /*25f0*/  MUFU.TANH R92, R25 ;  /* 0x00000019005c7308 */ /* 0x000fe20000002400 */
[----:B------:R-:W-:Y:S02]  /*2600*/  LOP3.LUT R8, R70, 0x10, RZ, 0xfc, !PT ;  /* 0x0000001046087812 */ /* 0x000fe400078efcff */
[----:B------:R-:W-:-:S02]  /*2610*/  ISETP.GE.AND P5, PT, R9, R43, PT ;  /* 0x0000002b0900720c */ /* 0x000fc40003fa6270 */
[----:B----4-:R-:W-:Y:S02]  /*2620*/  FSEL R45, R55, -INF , !P2 ;  /* 0xff800000372d7808 */ /* 0x010fe40005000000 */
[----:B-----5:R-:W-:Y:S01]  /*2630*/  FSEL R41, R57, -INF , !P1 ;  /* 0xff80000039297808 */ /* 0x020fe20004800000 */
[----:B------:R1:W4:Y:S01]  /*2640*/  MUFU.TANH R88, R26 ;  /* 0x0000001a00587308 */ /* 0x0003220000002400 */
[C---:B------:R-:W-:Y:S02]  /*2650*/  ISETP.GE.AND P2, PT, R8.reuse, R71, PT ;  /* 0x000000470800720c */ /* 0x040fe40003f46270 */
[----:B------:R-:W-:Y:S02]  /*2660*/  ISETP.GE.AND P1, PT, R8, R43, PT ;  /* 0x0000002b0800720c */ /* 0x000fe40003f26270 */
[----:B------:R-:W-:Y:S02]  /*2670*/  LOP3.LUT R8, R70, 0x11, RZ, 0xfc, !PT ;  /* 0x0000001146087812 */ /* 0x000fe400078efcff */
[----:B------:R-:W-:Y:S01]  /*2680*/  FSEL R44, R54, -INF , !P5 ;  /* 0xff800000362c7808 */ /* 0x000fe20006800000 */
[----:B------:R-:W-:Y:S01]  /*2690*/  FMUL.FTZ R54, R28, c[0x0][0x2ec] ;  /* 0x0000bb001c367a20 */ /* 0x000fe20000410000 */
[----:B------:R-:W-:Y:S01]  /*26a0*/  FSEL R46, R52, -INF , !P4 ;  /* 0xff800000342e7808 */ /* 0x000fe20006000000 */
[----:B------:R-:W-:Y:S01]  /*26b0*/  MUFU.TANH R49, R29 ;  /* 0x0000001d00317308 */ /* 0x000fe20000002400 */
[----:B------:R-:W-:-:S02]  /*26c0*/  LOP3.LUT R28, R70, 0x18, RZ, 0xfc, !PT ;  /* 0x00000018461c7812 */ /* 0x000fc400078efcff */
[C---:B------:R-:W-:Y:S02]  /*26d0*/  ISETP.GE.AND P5, PT, R8.reuse, R71, PT ;  /* 0x000000470800720c */ /* 0x040fe40003fa6270 */
[----:B------:R-:W-:Y:S01]  /*26e0*/  ISETP.GE.AND P4, PT, R8, R43, PT ;  /* 0x0000002b0800720c */ /* 0x000fe20003f86270 */
[----:B-1----:R-:W1:Y:S01]  /*26f0*/  LDSM.16.M88.4 R24, [R103+0x1800] ;  /* 0x001800006718783b */ /* 0x002e620000000200 */
[----:B------:R-:W-:Y:S01]  /*2700*/  HMMA.16816.F32.BF16 R8, R12, R10, R16 ;  /* 0x0000000a0c08723c */ /* 0x000fe20000041810 */
[----:B------:R-:W-:Y:S01]  /*2710*/  FSEL R48, R51, -INF , !P3 ;  /* 0xff80000033307808 */ /* 0x000fe20005800000 */
[----:B------:R-:W-:Y:S01]  /*2720*/  MUFU.TANH R50, R30 ;  /* 0x0000001e00327308 */ /* 0x000fe20000002400 */
[----:B------:R-:W-:Y:S02]  /*2730*/  FSEL R73, R56, -INF , !P2 ;  /* 0xff80000038497808 */ /* 0x000fe40005000000 */
[C---:B------:R-:W-:Y:S02]  /*2740*/  ISETP.GE.AND P3, PT, R28.reuse, R71, PT ;  /* 0x000000471c00720c */ /* 0x040fe40003f66270 */
[----:B------:R-:W-:-:S02]  /*2750*/  ISETP.GE.AND P2, PT, R28, R43, PT ;  /* 0x0000002b1c00720c */ /* 0x000fc40003f46270 */
[C---:B------:R-:W-:Y:S01]  /*2760*/  LOP3.LUT R17, R70.reuse, 0x19, RZ, 0xfc, !PT ;  /* 0x0000001946117812 */ /* 0x040fe200078efcff */
[----:B------:R5:W-:Y:S01]  /*2770*/  MUFU.TANH R51, R31 ;  /* 0x0000001f00337308 */ /* 0x000be20000002400 */
[----:B------:R-:W-:Y:S02]  /*2780*/  LOP3.LUT R16, R70, 0x20, RZ, 0xfc, !PT ;  /* 0x0000002046107812 */ /* 0x000fe400078efcff */
[----:B------:R-:W-:Y:S02]  /*2790*/  FSEL R76, R53, -INF , !P5 ;  /* 0xff800000354c7808 */ /* 0x000fe40006800000 */
[----:B------:R-:W-:Y:S02]  /*27a0*/  FSEL R68, R68, -INF , !P4 ;  /* 0xff80000044447808 */ /* 0x000fe40006000000 */
[----:B------:R-:W-:Y:S01]  /*27b0*/  FSEL R75, R75, -INF , !P3 ;  /* 0xff8000004b4b7808 */ /* 0x000fe20005800000 */
[----:B------:R-:W1:Y:S01]  /*27c0*/  MUFU.TANH R85, R85 ;  /* 0x0000005500557308 */ /* 0x000e620000002400 */
[----:B------:R-:W-:-:S02]  /*27d0*/  FSEL R69, R69, -INF , !P1 ;  /* 0xff80000045457808 */ /* 0x000fc40004800000 */
[C---:B------:R-:W-:Y:S02]  /*27e0*/  ISETP.GE.AND P5, PT, R17.reuse, R43, PT ;  /* 0x0000002b1100720c */ /* 0x040fe40003fa6270 */
[----:B------:R-:W-:Y:S01]  /*27f0*/  ISETP.GE.AND P4, PT, R16, R71, PT ;  /* 0x000000471000720c */ /* 0x000fe20003f86270 */
[----:B------:R-:W-:Y:S01]  /*2800*/  FMUL.FTZ R8, R8, c[0x0][0x2ec] ;  /* 0x0000bb0008087a20 */ /* 0x000fe20000410000 */
[----:B------:R-:W-:Y:S01]  /*2810*/  ISETP.GE.AND P3, PT, R16, R43, PT ;  /* 0x0000002b1000720c */ /* 0x000fe20003f66270 */
[----:B-----5:R5:W2:Y:S01]  /*2820*/  LDSM.16.M88.4 R28, [R23+0x2c00] ;  /* 0x002c0000171c783b */ /* 0x020aa20000000200 */
[----:B------:R-:W-:Y:S01]  /*2830*/  ISETP.GE.AND P1, PT, R17, R71, PT ;  /* 0x000000471100720c */ /* 0x000fe20003f26270 */
[----:B------:R3:W-:Y:S01]  /*2840*/  MUFU.TANH R52, R8 ;  /* 0x0000000800347308 */ /* 0x0007e20000002400 */
[C---:B------:R-:W-:Y:S01]  /*2850*/  LOP3.LUT R16, R70.reuse, 0x28, RZ, 0xfc, !PT ;  /* 0x0000002846107812 */ /* 0x040fe200078efcff */
[----:B------:R-:W-:Y:S01]  /*2860*/  FMUL.FTZ R9, R9, c[0x0][0x2ec] ;  /* 0x0000bb0009097a20 */ /* 0x000fe20000410000 */
[----:B------:R-:W-:Y:S01]  /*2870*/  LOP3.LUT R17, R70, 0x21, RZ, 0xfc, !PT ;  /* 0x0000002146117812 */ /* 0x000fe200078efcff */
[----:B------:R-:W-:Y:S01]  /*2880*/  FMUL.FTZ R10, R10, c[0x0][0x2ec] ;  /* 0x0000bb000a0a7a20 */ /* 0x000fe20000410000 */
[----:B------:R-:W-:Y:S01]  /*2890*/  FSEL R61, R61, -INF , !P5 ;  /* 0xff8000003d3d7808 */ /* 0x000fe20006800000 */
[----:B------:R-:W-:Y:S01]  /*28a0*/  FMUL.FTZ R11, R11, c[0x0][0x2ec] ;  /* 0x0000bb000b0b7a20 */ /* 0x000fe20000410000 */
[----:B------:R-:W-:Y:S01]  /*28b0*/  FSEL R57, R65, -INF , !P4 ;  /* 0xff80000041397808 */ /* 0x000fe20006000000 */
[----:B------:R-:W-:Y:S01]  /*28c0*/  MUFU.TANH R81, R10 ;  /* 0x0000000a00517308 */ /* 0x000fe20000002400 */
[----:B------:R-:W-:-:S02]  /*28d0*/  FSEL R72, R72, -INF , !P2 ;  /* 0xff80000048487808 */ /* 0x000fc40005000000 */
[C---:B------:R-:W-:Y:S01]  /*28e0*/  ISETP.GE.AND P5, PT, R16.reuse, R71, PT ;  /* 0x000000471000720c */ /* 0x040fe20003fa6270 */
[C---:B-1----:R-:W-:Y:S01]  /*28f0*/  HMMA.16816.F32.BF16 R32, R12.reuse, R24, R32 ;  /* 0x000000180c20723c */ /* 0x042fe20000041820 */
[----:B------:R-:W-:Y:S02]  /*2900*/  ISETP.GE.AND P4, PT, R16, R43, PT ;  /* 0x0000002b1000720c */ /* 0x000fe40003f86270 */
[----:B------:R-:W-:Y:S01]  /*2910*/  ISETP.GE.AND P2, PT, R17, R71, PT ;  /* 0x000000471100720c */ /* 0x000fe20003f46270 */
[----:B------:R-:W-:Y:S01]  /*2920*/  MUFU.TANH R82, R11 ;  /* 0x0000000b00527308 */ /* 0x000fe20000002400 */
[----:B------:R-:W-:Y:S02]  /*2930*/  LOP3.LUT R16, R70, 0x29, RZ, 0xfc, !PT ;  /* 0x0000002946107812 */ /* 0x000fe400078efcff */
[----:B------:R-:W-:Y:S01]  /*2940*/  FSEL R74, R74, -INF , !P1 ;  /* 0xff8000004a4a7808 */ /* 0x000fe20004800000 */
[----:B------:R-:W-:Y:S01]  /*2950*/  HMMA.16816.F32.BF16 R24, R12, R26, R36 ;  /* 0x0000001a0c18723c */ /* 0x000fe20000041824 */
[----:B------:R-:W-:-:S02]  /*2960*/  FSEL R56, R58, -INF , !P3 ;  /* 0xff8000003a387808 */ /* 0x000fc40005800000 */
[----:B------:R-:W-:Y:S01]  /*2970*/  FSEL R60, R60, -INF , !P2 ;  /* 0xff8000003c3c7808 */ /* 0x000fe20005000000 */
[----:B-----5:R1:W-:Y:S01]  /*2980*/  MUFU.TANH R23, R9 ;  /* 0x0000000900177308 */ /* 0x0203e20000002400 */
[----:B------:R-:W-:Y:S02]  /*2990*/  ISETP.GE.AND P1, PT, R17, R43, PT ;  /* 0x0000002b1100720c */ /* 0x000fe40003f26270 */
[C---:B------:R-:W-:Y:S02]  /*29a0*/  ISETP.GE.AND P3, PT, R16.reuse, R71, PT ;  /* 0x000000471000720c */ /* 0x040fe40003f66270 */
[----:B------:R-:W-:Y:S02]  /*29b0*/  ISETP.GE.AND P2, PT, R16, R43, PT ;  /* 0x0000002b1000720c */ /* 0x000fe40003f46270 */
[----:B------:R-:W5:Y:S01]  /*29c0*/  LDSM.16.M88.4 R16, [R103+0x1c00] ;  /* 0x001c00006710783b */ /* 0x000f620000000200 */
[----:B---3--:R-:W-:Y:S01]  /*29d0*/  LOP3.LUT R8, R70, 0x30, RZ, 0xfc, !PT ;  /* 0x0000003046087812 */ /* 0x008fe200078efcff */
[----:B------:R-:W3:Y:S01]  /*29e0*/  MUFU.TANH R54, R54 ;  /* 0x0000003600367308 */ /* 0x000ee20000002400 */
[----:B------:R-:W-:Y:S01]  /*29f0*/  FSEL R121, R121, -INF , !P1 ;  /* 0xff80000079797808 */ /* 0x000fe20004800000 */
[----:B------:R-:W-:-:S04]  /*2a00*/  DEPBAR.LE SB0, 0x0 ;  /* 0x000080000000791a */ /* 0x000fc80000000000 */
[----:B------:R-:W-:Y:S01]  /*2a10*/  FSEL R58, R62, -INF , !P5 ;  /* 0xff8000003e3a7808 */ /* 0x000fe20006800000 */
[----:B------:R-:W-:Y:S01]  /*2a20*/  FMUL.FTZ R32, R32, c[0x0][0x2ec] ;  /* 0x0000bb0020207a20 */ /* 0x000fe20000410000 */
[----:B------:R-:W-:Y:S01]  /*2a30*/  ISETP.GE.AND P1, PT, R8, R71, PT ;  /* 0x000000470800720c */ /* 0x000fe20003f26270 */
[----:B------:R-:W-:Y:S01]  /*2a40*/  FMUL.FTZ R34, R34, c[0x0][0x2ec] ;  /* 0x0000bb0022227a20 */ /* 0x000fe20000410000 */
[----:B------:R-:W-:Y:S01]  /*2a50*/  ISETP.GE.AND P5, PT, R8, R43, PT ;  /* 0x0000002b0800720c */ /* 0x000fe20003fa6270 */
[----:B------:R2:W2:Y:S01]  /*2a60*/  MUFU.TANH R38, R32 ;  /* 0x0000002000267308 */ /* 0x0004a20000002400 */
[----:B-1----:R-:W-:Y:S01]  /*2a70*/  LOP3.LUT R9, R70, 0x31, RZ, 0xfc, !PT ;  /* 0x0000003146097812 */ /* 0x002fe200078efcff */
[----:B------:R-:W-:Y:S01]  /*2a80*/  FMUL.FTZ R24, R24, c[0x0][0x2ec] ;  /* 0x0000bb0018187a20 */ /* 0x000fe20000410000 */
[----:B------:R-:W-:Y:S01]  /*2a90*/  LOP3.LUT R8, R70, 0x38, RZ, 0xfc, !PT ;  /* 0x0000003846087812 */ /* 0x000fe200078efcff */
[----:B------:R-:W-:Y:S01]  /*2aa0*/  FMUL.FTZ R26, R26, c[0x0][0x2ec] ;  /* 0x0000bb001a1a7a20 */ /* 0x000fe20000410000 */
[----:B------:R-:W-:-:S02]  /*2ab0*/  FSEL R55, R63, -INF , !P4 ;  /* 0xff8000003f377808 */ /* 0x000fc40006000000 */
[----:B------:R-:W-:Y:S01]  /*2ac0*/  FSEL R47, R64, -INF , !P2 ;  /* 0xff800000402f7808 */ /* 0x000fe20005000000 */
[----:B------:R-:W-:Y:S01]  /*2ad0*/  MUFU.TANH R24, R24 ;  /* 0x0000001800187308 */ /* 0x000fe20000002400 */
[----:B------:R-:W-:Y:S02]  /*2ae0*/  FSEL R89, R89, -INF , !P1 ;  /* 0xff80000059597808 */ /* 0x000fe40004800000 */
[-C--:B------:R-:W-:Y:S02]  /*2af0*/  ISETP.GE.AND P4, PT, R9, R71.reuse, PT ;  /* 0x000000470900720c */ /* 0x080fe40003f86270 */
[C---:B------:R-:W-:Y:S02]  /*2b00*/  ISETP.GE.AND P2, PT, R8.reuse, R71, PT ;  /* 0x000000470800720c */ /* 0x040fe40003f46270 */
[----:B------:R-:W-:Y:S01]  /*2b10*/  ISETP.GE.AND P1, PT, R8, R43, PT ;  /* 0x0000002b0800720c */ /* 0x000fe20003f26270 */
[----:B--2---:R-:W-:Y:S01]  /*2b20*/  FMUL.FTZ R32, R33, c[0x0][0x2ec] ;  /* 0x0000bb0021207a20 */ /* 0x004fe20000410000 */
[----:B------:R-:W-:Y:S01]  /*2b30*/  LOP3.LUT R8, R70, 0x39, RZ, 0xfc, !PT ;  /* 0x0000003946087812 */ /* 0x000fe200078efcff */
[----:B------:R-:W-:Y:S01]  /*2b40*/  MUFU.TANH R0, R0 ;  /* 0x0000000000007308 */ /* 0x000fe20000002400 */
[----:B------:R-:W-:-:S02]  /*2b50*/  FSEL R59, R59, -INF , !P3 ;  /* 0xff8000003b3b7808 */ /* 0x000fc40005800000 */
[----:B------:R-:W-:Y:S02]  /*2b60*/  FSEL R66, R66, -INF , !P5 ;  /* 0xff80000042427808 */ /* 0x000fe40006800000 */
[----:B------:R-:W-:Y:S02]  /*2b70*/  FSEL R84, R84, -INF , !P4 ;  /* 0xff80000054547808 */ /* 0x000fe40006000000 */
[----:B------:R-:W-:Y:S01]  /*2b80*/  ISETP.GE.AND P3, PT, R9, R43, PT ;  /* 0x0000002b0900720c */ /* 0x000fe20003f66270 */
[----:B------:R-:W1:Y:S01]  /*2b90*/  MUFU.TANH R32, R32 ;  /* 0x0000002000207308 */ /* 0x000e620000002400 */
[----:B------:R-:W-:Y:S01]  /*2ba0*/  BAR.SYNC.DEFER_BLOCKING 0x0 ;  /* 0x0000000000007b1d */ /* 0x000fe20000010000 */
[C---:B------:R-:W-:Y:S02]  /*2bb0*/  ISETP.GE.AND P5, PT, R8.reuse, R71, PT ;  /* 0x000000470800720c */ /* 0x040fe40003fa6270 */
[----:B------:R-:W-:Y:S02]  /*2bc0*/  ISETP.GE.AND P4, PT, R8, R43, PT ;  /* 0x0000002b0800720c */ /* 0x000fe40003f86270 */
[----:B------:R-:W-:Y:S01]  /*2bd0*/  HMMA.16816.F32.BF16 R8, R4, R28, RZ ;  /* 0x0000001c0408723c */ /* 0x000fe200000418ff */
[----:B------:R-:W-:-:S02]  /*2be0*/  LOP3.LUT R33, R70, 0x40, RZ, 0xfc, !PT ;  /* 0x0000004046217812 */ /* 0x000fc400078efcff */
[----:B------:R-:W-:Y:S02]  /*2bf0*/  LOP3.LUT R36, R70, 0x41, RZ, 0xfc, !PT ;  /* 0x0000004146247812 */ /* 0x000fe400078efcff */
[----:B------:R-:W-:Y:S02]  /*2c00*/  FSEL R67, R67, -INF , !P2 ;  /* 0xff80000043437808 */ /* 0x000fe40005000000 */
[----:B------:R-:W-:Y:S01]  /*2c10*/  FSEL R63, R79, -INF , !P1 ;  /* 0xff8000004f3f7808 */ /* 0x000fe20004800000 */
[----:B------:R-:W-:Y:S01]  /*2c20*/  HMMA.16816.F32.BF16 R4, R4, R30, RZ ;  /* 0x0000001e0404723c */ /* 0x000fe200000418ff */
[----:B------:R-:W-:Y:S01]  /*2c30*/  ISETP.GE.AND P2, PT, R33, R43, PT ;  /* 0x0000002b2100720c */ /* 0x000fe20003f46270 */
[----:B------:R-:W-:Y:S01]  /*2c40*/  FMUL.FTZ R28, R35, c[0x0][0x2ec] ;  /* 0x0000bb00231c7a20 */ /* 0x000fe20000410000 */
[----:B------:R-:W-:Y:S01]  /*2c50*/  ISETP.GE.AND P1, PT, R36, R71, PT ;  /* 0x000000472400720c */ /* 0x000fe20003f26270 */
[----:B------:R-:W-:Y:S01]  /*2c60*/  MUFU.TANH R31, R26 ;  /* 0x0000001a001f7308 */ /* 0x000fe20000002400 */
[----:B------:R-:W-:-:S02]  /*2c70*/  LOP3.LUT R29, R70, 0x49, RZ, 0xfc, !PT ;  /* 0x00000049461d7812 */ /* 0x000fc400078efcff */
[----:B------:R-:W-:Y:S02]  /*2c80*/  FSEL R65, R80, -INF , !P3 ;  /* 0xff80000050417808 */ /* 0x000fe40005800000 */
[----:B------:R-:W-:Y:S02]  /*2c90*/  ISETP.GE.AND P3, PT, R33, R71, PT ;  /* 0x000000472100720c */ /* 0x000fe40003f66270 */
[----:B------:R-:W-:Y:S01]  /*2ca0*/  FSEL R64, R77, -INF , !P5 ;  /* 0xff8000004d407808 */ /* 0x000fe20006800000 */
[----:B------:R2:W1:Y:S01]  /*2cb0*/  MUFU.TANH R33, R34 ;  /* 0x0000002200217308 */ /* 0x0004620000002400 */
[----:B------:R-:W-:Y:S02]  /*2cc0*/  FSEL R91, R91, -INF , !P2 ;  /* 0xff8000005b5b7808 */ /* 0x000fe40005000000 */
[----:B------:R-:W-:Y:S01]  /*2cd0*/  FSEL R94, R94, -INF , !P1 ;  /* 0xff8000005e5e7808 */ /* 0x000fe20004800000 */
[----:B-----5:R-:W-:Y:S01]  /*2ce0*/  HMMA.16816.F32.BF16 R8, R12, R16, R8 ;  /* 0x000000100c08723c */ /* 0x020fe20000041808 */
[----:B------:R-:W-:-:S02]  /*2cf0*/  ISETP.GE.AND P5, PT, R36, R43, PT ;  /* 0x0000002b2400720c */ /* 0x000fc40003fa6270 */
[C---:B------:R-:W-:Y:S01]  /*2d00*/  ISETP.GE.AND P2, PT, R29.reuse, R71, PT ;  /* 0x000000471d00720c */ /* 0x040fe20003f46270 */
[----:B------:R-:W5:Y:S01]  /*2d10*/  MUFU.TANH R28, R28 ;  /* 0x0000001c001c7308 */ /* 0x000f620000002400 */
[----:B------:R-:W-:Y:S02]  /*2d20*/  ISETP.GE.AND P1, PT, R29, R43, PT ;  /* 0x0000002b1d00720c */ /* 0x000fe40003f26270 */
[----:B------:R-:W-:Y:S01]  /*2d30*/  LOP3.LUT R29, R70, 0x50, RZ, 0xfc, !PT ;  /* 0x00000050461d7812 */ /* 0x000fe200078efcff */
[----:B------:R-:W-:Y:S01]  /*2d40*/  HMMA.16816.F32.BF16 R4, R12, R18, R4 ;  /* 0x000000120c04723c */ /* 0x000fe20000041804 */
[----:B------:R-:W-:Y:S01]  /*2d50*/  FSEL R95, R95, -INF , !P3 ;  /* 0xff8000005f5f7808 */ /* 0x000fe20005800000 */
[----:B------:R-:W-:Y:S01]  /*2d60*/  FMUL.FTZ R16, R25, c[0x0][0x2ec] ;  /* 0x0000bb0019107a20 */ /* 0x000fe20000410000 */
[----:B------:R-:W-:Y:S02]  /*2d70*/  FSEL R90, R90, -INF , !P5 ;  /* 0xff8000005a5a7808 */ /* 0x000fe40006800000 */
[----:B--2---:R-:W-:-:S02]  /*2d80*/  LOP3.LUT R34, R70, 0x48, RZ, 0xfc, !PT ;  /* 0x0000004846227812 */ /* 0x004fc400078efcff */
[----:B------:R-:W-:Y:S01]  /*2d90*/  FSEL R62, R78, -INF , !P4 ;  /* 0xff8000004e3e7808 */ /* 0x000fe20006000000 */
[----:B------:R-:W2:Y:S01]  /*2da0*/  MUFU.TANH R16, R16 ;  /* 0x0000001000107308 */ /* 0x000ea20000002400 */
[----:B------:R-:W-:Y:S02]  /*2db0*/  ISETP.GE.AND P3, PT, R34, R43, PT ;  /* 0x0000002b2200720c */ /* 0x000fe40003f66270 */
[-C--:B------:R-:W-:Y:S02]  /*2dc0*/  ISETP.GE.AND P5, PT, R29, R71.reuse, PT ;  /* 0x000000471d00720c */ /* 0x080fe40003fa6270 */
[----:B------:R-:W-:Y:S02]  /*2dd0*/  LOP3.LUT R17, R70, 0x51, RZ, 0xfc, !PT ;  /* 0x0000005146117812 */ /* 0x000fe400078efcff */
[-C--:B------:R-:W-:Y:S01]  /*2de0*/  ISETP.GE.AND P4, PT, R34, R71.reuse, PT ;  /* 0x000000472200720c */ /* 0x080fe20003f86270 */
[----:B------:R-:W-:Y:S01]  /*2df0*/  FMUL.FTZ R8, R8, c[0x0][0x2ec] ;  /* 0x0000bb0008087a20 */ /* 0x000fe20000410000 */
[----:B------:R-:W-:Y:S01]  /*2e00*/  LOP3.LUT R25, R70, 0x58, RZ, 0xfc, !PT ;  /* 0x0000005846197812 */ /* 0x000fe200078efcff */
[----:B------:R-:W-:Y:S01]  /*2e10*/  FMUL.FTZ R9, R9, c[0x0][0x2ec] ;  /* 0x0000bb0009097a20 */ /* 0x000fe20000410000 */
[----:B----4-:R-:W-:Y:S01]  /*2e20*/  FSEL R88, R88, -INF , !P3 ;  /* 0xff80000058587808 */ /* 0x010fe20005800000 */
[----:B------:R4:W-:Y:S01]  /*2e30*/  MUFU.TANH R35, R8 ;  /* 0x0000000800237308 */ /* 0x0009e20000002400 */
[----:B------:R-:W-:Y:S01]  /*2e40*/  ISETP.GE.AND P3, PT, R17, R71, PT ;  /* 0x000000471100720c */ /* 0x000fe20003f66270 */
[----:B------:R-:W-:Y:S01]  /*2e50*/  FMUL.FTZ R10, R10, c[0x0][0x2ec] ;  /* 0x0000bb000a0a7a20 */ /* 0x000fe20000410000 */
[----:B------:R-:W-:Y:S01]  /*2e60*/  FSEL R92, R92, -INF , !P2 ;  /* 0xff8000005c5c7808 */ /* 0x000fe20005000000 */
[----:B------:R-:W-:Y:S01]  /*2e70*/  FMUL.FTZ R5, R5, c[0x0][0x2ec] ;  /* 0x0000bb0005057a20 */ /* 0x000fe20000410000 */
[----:B------:R-:W-:Y:S01]  /*2e80*/  FSEL R85, R85, -INF , !P1 ;  /* 0xff80000055557808 */ /* 0x000fe20004800000 */
[----:B------:R-:W-:Y:S01]  /*2e90*/  FMUL.FTZ R11, R11, c[0x0][0x2ec] ;  /* 0x0000bb000b0b7a20 */ /* 0x000fe20000410000 */
[----:B---3--:R-:W-:Y:S01]  /*2ea0*/  FSEL R54, R54, -INF , !P5 ;  /* 0xff80000036367808 */ /* 0x008fe20006800000 */
[----:B------:R-:W-:Y:S01]  /*2eb0*/  MUFU.TANH R34, R9 ;  /* 0x0000000900227308 */ /* 0x000fe20000002400 */
[----:B------:R-:W-:Y:S01]  /*2ec0*/  FSEL R93, R93, -INF , !P4 ;  /* 0xff8000005d5d7808 */ /* 0x000fe20006000000 */
[----:B------:R-:W-:Y:S01]  /*2ed0*/  FMUL.FTZ R4, R4, c[0x0][0x2ec] ;  /* 0x0000bb0004047a20 */ /* 0x000fe20000410000 */
[----:B------:R-:W-:Y:S01]  /*2ee0*/  ISETP.GE.AND P2, PT, R17, R43, PT ;  /* 0x0000002b1100720c */ /* 0x000fe20003f46270 */
[----:B------:R-:W-:Y:S01]  /*2ef0*/  FMUL.FTZ R17, R27, c[0x0][0x2ec] ;  /* 0x0000bb001b117a20 */ /* 0x000fe20000410000 */
[C---:B------:R-:W-:Y:S01]  /*2f00*/  ISETP.GE.AND P1, PT, R25.reuse, R71, PT ;  /* 0x000000471900720c */ /* 0x040fe20003f26270 */
[----:B------:R-:W-:Y:S01]  /*2f10*/  FMUL.FTZ R6, R6, c[0x0][0x2ec] ;  /* 0x0000bb0006067a20 */ /* 0x000fe20000410000 */
[----:B------:R-:W-:-:S02]  /*2f20*/  ISETP.GE.AND P5, PT, R25, R43, PT ;  /* 0x0000002b1900720c */ /* 0x000fc40003fa6270 */
[----:B------:R-:W-:Y:S01]  /*2f30*/  ISETP.GE.AND P4, PT, R29, R43, PT ;  /* 0x0000002b1d00720c */ /* 0x000fe20003f86270 */
[----:B------:R-:W-:Y:S01]  /*2f40*/  MUFU.TANH R17, R17 ;  /* 0x0000001100117308 */ /* 0x000fe20000002400 */
[C---:B------:R-:W-:Y:S02]  /*2f50*/  LOP3.LUT R26, R70.reuse, 0x59, RZ, 0xfc, !PT ;  /* 0x00000059461a7812 */ /* 0x040fe400078efcff */
[----:B------:R-:W-:Y:S02]  /*2f60*/  LOP3.LUT R25, R70, 0x60, RZ, 0xfc, !PT ;  /* 0x0000006046197812 */ /* 0x000fe400078efcff */
[----:B------:R-:W-:Y:S02]  /*2f70*/  FSEL R53, R49, -INF , !P3 ;  /* 0xff80000031357808 */ /* 0x000fe40005800000 */
[----:B------:R-:W-:Y:S02]  /*2f80*/  FSEL R49, R51, -INF , !P2 ;  /* 0xff80000033317808 */ /* 0x000fe40005000000 */
[----:B------:R-:W-:-:S02]  /*2f90*/  FSEL R50, R50, -INF , !P4 ;  /* 0xff80000032327808 */ /* 0x000fc40006000000 */
[C---:B------:R-:W-:Y:S02]  /*2fa0*/  ISETP.GE.AND P3, PT, R26.reuse, R43, PT ;  /* 0x0000002b1a00720c */ /* 0x040fe40003f66270 */
[-C--:B------:R-:W-:Y:S02]  /*2fb0*/  ISETP.GE.AND P2, PT, R25, R71.reuse, PT ;  /* 0x000000471900720c */ /* 0x080fe40003f46270 */
[----:B------:R-:W-:Y:S02]  /*2fc0*/  ISETP.GE.AND P4, PT, R26, R71, PT ;  /* 0x000000471a00720c */ /* 0x000fe40003f86270 */
[C---:B------:R-:W-:Y:S01]  /*2fd0*/  LOP3.LUT R12, R70.reuse, 0x61, RZ, 0xfc, !PT ;  /* 0x00000061460c7812 */ /* 0x040fe200078efcff */
[----:B------:R3:W-:Y:S01]  /*2fe0*/  MUFU.TANH R26, R5 ;  /* 0x00000005001a7308 */ /* 0x0007e20000002400 */
[----:B----4-:R-:W-:Y:S02]  /*2ff0*/  LOP3.LUT R8, R70, 0x68, RZ, 0xfc, !PT ;  /* 0x0000006846087812 */ /* 0x010fe400078efcff */
[----:B------:R-:W-:-:S02]  /*3000*/  FSEL R37, R81, -INF , !P5 ;  /* 0xff80000051257808 */ /* 0x000fc40006800000 */
[----:B------:R-:W-:Y:S02]  /*3010*/  FSEL R15, R82, -INF , !P3 ;  /* 0xff800000520f7808 */ /* 0x000fe40005800000 */
[----:B------:R-:W-:Y:S02]  /*3020*/  FSEL R38, R38, -INF , !P2 ;  /* 0xff80000026267808 */ /* 0x000fe40005000000 */
[----:B------:R-:W-:Y:S02]  /*3030*/  FSEL R52, R52, -INF , !P1 ;  /* 0xff80000034347808 */ /* 0x000fe40004800000 */
[-C--:B------:R-:W-:Y:S02]  /*3040*/  ISETP.GE.AND P5, PT, R12, R71.reuse, PT ;  /* 0x000000470c00720c */ /* 0x080fe40003fa6270 */
[----:B------:R-:W-:Y:S02]  /*3050*/  FSEL R51, R23, -INF , !P4 ;  /* 0xff80000017337808 */ /* 0x000fe40006000000 */
[C---:B------:R-:W-:Y:S01]  /*3060*/  ISETP.GE.AND P3, PT, R8.reuse, R71, PT ;  /* 0x000000470800720c */ /* 0x040fe20003f66270 */
[----:B---3--:R-:W-:Y:S01]  /*3070*/  FMUL.FTZ R5, R7, c[0x0][0x2ec] ;  /* 0x0000bb0007057a20 */ /* 0x008fe20000410000 */
[-C--:B------:R-:W-:Y:S01]  /*3080*/  ISETP.GE.AND P2, PT, R8, R43.reuse, PT ;  /* 0x0000002b0800720c */ /* 0x080fe20003f46270 */
[----:B------:R-:W-:Y:S01]  /*3090*/  MUFU.TANH R23, R6 ;  /* 0x0000000600177308 */ /* 0x000fe20000002400 */
[----:B------:R-:W-:-:S02]  /*30a0*/  ISETP.GE.AND P1, PT, R25, R43, PT ;  /* 0x0000002b1900720c */ /* 0x000fc40003f26270 */
[----:B------:R-:W-:Y:S02]  /*30b0*/  ISETP.GE.AND P4, PT, R12, R43, PT ;  /* 0x0000002b0c00720c */ /* 0x000fe40003f86270 */
[C---:B------:R-:W-:Y:S02]  /*30c0*/  LOP3.LUT R8, R70.reuse, 0x69, RZ, 0xfc, !PT ;  /* 0x0000006946087812 */ /* 0x040fe400078efcff */
[----:B------:R-:W-:Y:S01]  /*30d0*/  LOP3.LUT R9, R70, 0x70, RZ, 0xfc, !PT ;  /* 0x0000007046097812 */ /* 0x000fe200078efcff */
[----:B------:R3:W4:Y:S01]  /*30e0*/  MUFU.TANH R25, R10 ;  /* 0x0000000a00197308 */ /* 0x0007220000002400 */
[----:B-1----:R-:W-:Y:S02]  /*30f0*/  FSEL R14, R32, -INF , !P5 ;  /* 0xff800000200e7808 */ /* 0x002fe40006800000 */
[----:B------:R-:W-:Y:S02]  /*3100*/  FSEL R33, R33, -INF , !P1 ;  /* 0xff80000021217808 */ /* 0x000fe40004800000 */
[----:B-----5:R-:W-:-:S02]  /*3110*/  FSEL R32, R28, -INF , !P4 ;  /* 0xff8000001c207808 */ /* 0x020fc40006000000 */
[----:B------:R-:W-:Y:S01]  /*3120*/  FSEL R13, R24, -INF , !P3 ;  /* 0xff800000180d7808 */ /* 0x000fe20005800000 */
[----:B------:R-:W-:Y:S01]  /*3130*/  MUFU.TANH R5, R5 ;  /* 0x0000000500057308 */ /* 0x000fe20000002400 */
[C---:B------:R-:W-:Y:S02]  /*3140*/  ISETP.GE.AND P1, PT, R8.reuse, R71, PT ;  /* 0x000000470800720c */ /* 0x040fe40003f26270 */
[----:B------:R-:W-:Y:S02]  /*3150*/  ISETP.GE.AND P5, PT, R8, R43, PT ;  /* 0x0000002b0800720c */ /* 0x000fe40003fa6270 */
[C---:B------:R-:W-:Y:S02]  /*3160*/  ISETP.GE.AND P4, PT, R9.reuse, R71, PT ;  /* 0x000000470900720c */ /* 0x040fe40003f86270 */
[----:B------:R-:W-:Y:S01]  /*3170*/  ISETP.GE.AND P3, PT, R9, R43, PT ;  /* 0x0000002b0900720c */ /* 0x000fe20003f66270 */
[----:B------:R1:W5:Y:S01]  /*3180*/  MUFU.TANH R8, R11 ;  /* 0x0000000b00087308 */ /* 0x0003620000002400 */
[----:B---3--:R-:W-:-:S02]  /*3190*/  LOP3.LUT R10, R70, 0x78, RZ, 0xfc, !PT ;  /* 0x00000078460a7812 */ /* 0x008fc400078efcff */
[----:B------:R-:W-:Y:S02]  /*31a0*/  FSEL R31, R31, -INF , !P2 ;  /* 0xff8000001f1f7808 */ /* 0x000fe40005000000 */
[----:B--2---:R-:W-:Y:S02]  /*31b0*/  FSEL R12, R16, -INF , !P1 ;  /* 0xff800000100c7808 */ /* 0x004fe40004800000 */
[----:B----4-:R-:W-:Y:S01]  /*31c0*/  FSEL R25, R25, -INF , !P3 ;  /* 0xff80000019197808 */ /* 0x010fe20005800000 */
[----:B------:R2:W3:Y:S01]  /*31d0*/  MUFU.TANH R9, R4 ;  /* 0x0000000400097308 */ /* 0x0004e20000002400 */
[-C--:B------:R-:W-:Y:S02]  /*31e0*/  ISETP.GE.AND P1, PT, R10, R71.reuse, PT ;  /* 0x000000470a00720c */ /* 0x080fe40003f26270 */
[----:B------:R-:W-:Y:S02]  /*31f0*/  FSEL R18, R17, -INF , !P5 ;  /* 0xff80000011127808 */ /* 0x000fe40006800000 */
[----:B------:R-:W-:-:S02]  /*3200*/  ISETP.GE.AND P5, PT, R70, R71, PT ;  /* 0x000000474600720c */ /* 0x000fc40003fa6270 */
[----:B------:R-:W-:Y:S02]  /*3210*/  FSEL R35, R35, -INF , !P4 ;  /* 0xff80000023237808 */ /* 0x000fe40006000000 */
[C---:B-1----:R-:W-:Y:S02]  /*3220*/  LOP3.LUT R11, R70.reuse, 0x71, RZ, 0xfc, !PT ;  /* 0x00000071460b7812 */ /* 0x042fe400078efcff */
[----:B------:R-:W-:Y:S02]  /*3230*/  FSEL R6, R21, -INF , !P5 ;  /* 0xff80000015067808 */ /* 0x000fe40006800000 */
[C---:B------:R-:W-:Y:S02]  /*3240*/  ISETP.GE.AND P2, PT, R11.reuse, R71, PT ;  /* 0x000000470b00720c */ /* 0x040fe40003f46270 */
[----:B------:R-:W-:Y:S02]  /*3250*/  ISETP.GE.AND P3, PT, R11, R43, PT ;  /* 0x0000002b0b00720c */ /* 0x000fe40003f66270 */
[----:B--2---:R-:W-:-:S02]  /*3260*/  LOP3.LUT R4, R70, 0x79, RZ, 0xfc, !PT ;  /* 0x0000007946047812 */ /* 0x004fc400078efcff */
[----:B------:R-:W-:Y:S02]  /*3270*/  FSEL R34, R34, -INF , !P2 ;  /* 0xff80000022227808 */ /* 0x000fe40005000000 */
[----:B-----5:R-:W-:Y:S02]  /*3280*/  FSEL R24, R8, -INF , !P3 ;  /* 0xff80000008187808 */ /* 0x020fe40005800000 */
[----:B---3--:R-:W-:Y:S02]  /*3290*/  FSEL R16, R9, -INF , !P1 ;  /* 0xff80000009107808 */ /* 0x008fe40004800000 */
[----:B------:R-:W-:Y:S02]  /*32a0*/  ISETP.GE.AND P4, PT, R4, R71, PT ;  /* 0x000000470400720c */ /* 0x000fe40003f86270 */
[-C--:B------:R-:W-:Y:S02]  /*32b0*/  ISETP.GE.AND P2, PT, R10, R43.reuse, PT ;  /* 0x0000002b0a00720c */ /* 0x080fe40003f46270 */
[----:B------:R-:W-:-:S02]  /*32c0*/  ISETP.GE.AND P3, PT, R70, R43, PT ;  /* 0x0000002b4600720c */ /* 0x000fc40003f66270 */
[----:B------:R-:W-:Y:S02]  /*32d0*/  ISETP.GE.AND P1, PT, R4, R43, PT ;  /* 0x0000002b0400720c */ /* 0x000fe40003f26270 */
[----:B------:R-:W-:Y:S02]  /*32e0*/  FSEL R23, R23, -INF , !P2 ;  /* 0xff80000017177808 */ /* 0x000fe40005000000 */
[----:B------:R-:W-:Y:S02]  /*32f0*/  FSEL R26, R26, -INF , !P4 ;  /* 0xff8000001a1a7808 */ /* 0x000fe40006000000 */
[----:B------:R-:W-:Y:S02]  /*3300*/  FSEL R4, R0, -INF , !P3 ;  /* 0xff80000000047808 */ /* 0x000fe40005800000 */
[----:B------:R-:W-:Y:S01]  /*3310*/  FSEL R21, R5, -INF , !P1 ;  /* 0xff80000005157808 */ /* 0x000fe20004800000 */
[----:B------:R-:W-:Y:S05]  /*3320*/  @!P0 BRA `(.L_x_4149) ;  /* 0x0000050000008947 */ /* 0x000fea0003800000 */
[----:B------:R-:W-:Y:S05]  /*3330*/  @P6 BRA `(.L_x_4150) ;  /* 0x0000039000006947 */ /* 0x000fea0003800000 */
[----:B------:R-:W1:Y:S01]  /*3340*/  I2F.RP R28, R2 ;  /* 0x00000002001c7306 */ /* 0x000e620000209400 */
[----:B------:R-:W-:-:S02]  /*3350*/  IABS R8, R40 ;  /* 0x0000002800087213 */ /* 0x000fc40000000000 */
[C---:B------:R-:W-:Y:S02]  /*3360*/  IADD3 R10, R40.reuse, -0x80, RZ ;  /* 0xffffff80280a7810 */ /* 0x040fe40007ffe0ff */
[----:B------:R-:W-:Y:S02]  /*3370*/  LOP3.LUT R40, R40, c[0x0][0x2d0], RZ, 0x3c, !PT ;  /* 0x0000b40028287a12 */ /* 0x000fe400078e3cff */
[----:B------:R-:W-:Y:S02]  /*3380*/  IABS R5, R10 ;  /* 0x0000000a00057213 */ /* 0x000fe40000000000 */
        /* <DEDUP_REMOVED lines=35> */
[----:B------:R-:W2:Y:S04]  /*35c0*/  LDG.E R2, [R10.64] ;  /* 0x0000000a0a027981 */ /* 0x000ea8000c1e1900 */
[----:B------:R1:W2:Y:S01]  /*35d0*/  LDG.E R7, [R8.64] ;  /* 0x0000000a08077981 */ /* 0x0002a2000c1e1900 */
[----:B------:R-:W-:Y:S02]  /*35e0*/  IMAD.IADD R0, R0, 0x1, -R5 ;  /* 0x0000000100007824 */ /* 0x000fe400078e0a05 */
[----:B------:R-:W-:-:S04]  /*35f0*/  IMAD.MOV.U32 R5, RZ, RZ, c[0x0][0x2d0] ;  /* 0x0000b400ff057624 */ /* 0x000fc800078e00ff */
[----:B------:R-:W-:-:S05]  /*3600*/  IMAD R5, R0, R5, -0x80 ;  /* 0xffffff8000057424 */ /* 0x000fca00078e0205 */
[----:B------:R-:W-:-:S05]  /*3610*/  SHF.R.S32.HI R0, RZ, 0x1f, R5 ;  /* 0x0000001fff007819 */ /* 0x000fca0000011405 */
[----:B------:R-:W-:-:S04]  /*3620*/  IMAD R0, R0, c[0x0][0x198], RZ ;  /* 0x0000660000007a24 */ /* 0x000fc800078e02ff */
[C---:B------:R-:W-:Y:S02]  /*3630*/  IMAD R0, R5.reuse, c[0x0][0x19c], R0 ;  /* 0x0000670005007a24 */ /* 0x040fe400078e0200 */
[----:B-1----:R-:W-:-:S04]  /*3640*/  IMAD.WIDE.U32 R8, R5, c[0x0][0x198], RZ ;  /* 0x0000660005087a25 */ /* 0x002fc800078e00ff */
        /* <DEDUP_REMOVED lines=8> */
.L_x_4150:
[----:B------:R-:W-:-:S04]  /*36d0*/  ULEA UR6, -UR6, URZ, 0x7 ;  /* 0x0000003f06067291 */ /* 0x000fc8000f8e393f */
[----:B------:R-:W-:Y:S02]  /*36e0*/  USHF.R.S32.HI UR8, URZ, 0x1f, UR6 ;  /* 0x0000001f3f087899 */ /* 0x000fe40008011406 */
[----:B------:R-:W-:-:S04]  /*36f0*/  MOV R8, UR6 ;  /* 0x0000000600087c02 */ /* 0x000fc80008000f00 */
[----:B------:R-:W-:Y:S02]  /*3700*/  MOV R2, UR8 ;  /* 0x0000000800027c02 */ /* 0x000fe40008000f00 */
.L_x_4151:
        /* <DEDUP_REMOVED lines=18> */
.L_x_4149:
        /* <DEDUP_REMOVED lines=63> */
[----:B------:R-:W2:Y:S03]  /*3c20*/  SHFL.BFLY PT, R7, R0, 0x2, 0x1f ;  /* 0x0c401f0000077f89 */ /* 0x000ea600000e0000 */
[----:B------:R-:W-:Y:S01]  /*3c30*/  IADD3 R101, R3, R102, RZ ;  /* 0x0000006603657210 */ /* 0x000fe20007ffe0ff */
[----:B-1----:R-:W-:Y:S01]  /*3c40*/  LDSM.16.MT88.4 R8, [R102+0x3400] ;  /* 0x003400006608783b */ /* 0x002fe20000004200 */
[----:B--2---:R-:W-:-:S03]  /*3c50*/  FMNMX.FTZ R7, R0, R7, !PT ;  /* 0x0000000700077209 */ /* 0x004fc60007810000 */
        /* <DEDUP_REMOVED lines=9> */
[----:B------:R-:W2:Y:S01]  /*3cf0*/  LDSM.16.MT88.4 R76, [R102+0x3000] ;  /* 0x00300000664c783b */ /* 0x000ea20000004200 */
[--C-:B------:R-:W-:Y:S02]  /*3d00*/  FFMA.FTZ R40, R46, c[0x0][0x23c], -R27.reuse ;  /* 0x00008f002e287a23 */ /* 0x100fe4000001081b */
[--C-:B------:R-:W-:Y:S01]  /*3d10*/  FFMA.FTZ R43, R6, c[0x0][0x23c], -R27.reuse ;  /* 0x00008f00062b7a23 */ /* 0x100fe2000001081b */
[----:B------:R-:W-:Y:S01]  /*3d20*/  MUFU.EX2 R28, R28 ;  /* 0x0000001c001c7308 */ /* 0x000fe20000000800 */
[--C-:B------:R-:W-:Y:S02]  /*3d30*/  FFMA.FTZ R42, R42, c[0x0][0x23c], -R27.reuse ;  /* 0x00008f002a2a7a23 */ /* 0x100fe4000001081b */
[--C-:B------:R-:W-:Y:S01]  /*3d40*/  FFMA.FTZ R41, R41, c[0x0][0x23c], -R27.reuse ;  /* 0x00008f0029297a23 */ /* 0x100fe2000001081b */
[----:B-1----:R-:W-:Y:S01]  /*3d50*/  FMNMX.FTZ R0, R0, R5, !PT ;  /* 0x0000000500007209 */ /* 0x002fe20007810000 */
[----:B------:R-:W-:-:S02]  /*3d60*/  FFMA.FTZ R39, R73, c[0x0][0x23c], -R27 ;  /* 0x00008f0049277a23 */ /* 0x000fc4000001081b */
[--C-:B------:R-:W-:Y:S01]  /*3d70*/  FFMA.FTZ R19, R75, c[0x0][0x23c], -R27.reuse ;  /* 0x00008f004b137a23 */ /* 0x100fe2000001081b */
[C---:B------:R-:W-:Y:S01]  /*3d80*/  FSETP.NEU.FTZ.AND P1, PT, R0.reuse, -INF , PT ;  /* 0xff8000000000780b */ /* 0x040fe20003f3d000 */
[----:B------:R-:W-:Y:S01]  /*3d90*/  FMUL.FTZ R22, R0, c[0x0][0x23c] ;  /* 0x00008f0000167a20 */ /* 0x000fe20000410000 */
[----:B------:R-:W-:Y:S01]  /*3da0*/  MUFU.EX2 R43, R43 ;  /* 0x0000002b002b7308 */ /* 0x000fe20000000800 */
[--C-:B------:R-:W-:Y:S02]  /*3db0*/  FFMA.FTZ R17, R74, c[0x0][0x23c], -R27.reuse ;  /* 0x00008f004a117a23 */ /* 0x100fe4000001081b */
[--C-:B------:R-:W-:Y:S01]  /*3dc0*/  FFMA.FTZ R60, R60, c[0x0][0x23c], -R27.reuse ;  /* 0x00008f003c3c7a23 */ /* 0x100fe2000001081b */
[----:B------:R-:W-:Y:S01]  /*3dd0*/  FSEL R22, R22, RZ, P1 ;  /* 0x000000ff16167208 */ /* 0x000fe20000800000 */
[--C-:B------:R-:W-:Y:S02]  /*3de0*/  FFMA.FTZ R58, R58, c[0x0][0x23c], -R27.reuse ;  /* 0x00008f003a3a7a23 */ /* 0x100fe4000001081b */
[----:B------:R-:W-:Y:S01]  /*3df0*/  FFMA.FTZ R89, R89, c[0x0][0x23c], -R27 ;  /* 0x00008f0059597a23 */ /* 0x000fe2000001081b */
[----:B------:R-:W1:Y:S01]  /*3e00*/  MUFU.EX2 R42, R42 ;  /* 0x0000002a002a7308 */ /* 0x000e620000000800 */
[----:B------:R-:W-:-:S02]  /*3e10*/  FFMA.FTZ R46, R4, c[0x0][0x23c], -R22 ;  /* 0x00008f00042e7a23 */ /* 0x000fc40000010816 */
[--C-:B------:R-:W-:Y:S01]  /*3e20*/  FFMA.FTZ R45, R45, c[0x0][0x23c], -R22.reuse ;  /* 0x00008f002d2d7a23 */ /* 0x100fe20000010816 */
[----:B------:R-:W3:Y:S01]  /*3e30*/  LDSM.16.MT88.4 R4, [R101+0x3000] ;  /* 0x003000006504783b */ /* 0x000ee20000004200 */
[--C-:B------:R-:W-:Y:S02]  /*3e40*/  FFMA.FTZ R44, R44, c[0x0][0x23c], -R22.reuse ;  /* 0x00008f002c2c7a23 */ /* 0x100fe40000010816 */
[--C-:B------:R-:W-:Y:S01]  /*3e50*/  FFMA.FTZ R48, R48, c[0x0][0x23c], -R22.reuse ;  /* 0x00008f0030307a23 */ /* 0x100fe20000010816 */
[----:B------:R-:W-:Y:S01]  /*3e60*/  MUFU.EX2 R41, R41 ;  /* 0x0000002900297308 */ /* 0x000fe20000000800 */
[--C-:B------:R-:W-:Y:S02]  /*3e70*/  FFMA.FTZ R36, R69, c[0x0][0x23c], -R22.reuse ;  /* 0x00008f0045247a23 */ /* 0x100fe40000010816 */
[--C-:B------:R-:W-:Y:S02]  /*3e80*/  FFMA.FTZ R30, R68, c[0x0][0x23c], -R22.reuse ;  /* 0x00008f00441e7a23 */ /* 0x100fe40000010816 */
[----:B------:R-:W-:-:S02]  /*3e90*/  FFMA.FTZ R29, R72, c[0x0][0x23c], -R22 ;  /* 0x00008f00481d7a23 */ /* 0x000fc40000010816 */
[--C-:B------:R-:W-:Y:S01]  /*3ea0*/  FFMA.FTZ R3, R61, c[0x0][0x23c], -R22.reuse ;  /* 0x00008f003d037a23 */ /* 0x100fe20000010816 */
[----:B------:R-:W4:Y:S01]  /*3eb0*/  MUFU.EX2 R40, R40 ;  /* 0x0000002800287308 */ /* 0x000f220000000800 */
[----:B-1----:R-:W-:Y:S01]  /*3ec0*/  F2FP.BF16.PACK_AB R68, R42, R43 ;  /* 0x0000002b2a44723e */ /* 0x002fe200000010ff */
[--C-:B------:R-:W-:Y:S02]  /*3ed0*/  FFMA.FTZ R61, R57, c[0x0][0x23c], -R27.reuse ;  /* 0x00008f00393d7a23 */ /* 0x100fe4000001081b */
[----:B------:R-:W-:Y:S02]  /*3ee0*/  FFMA.FTZ R57, R59, c[0x0][0x23c], -R27 ;  /* 0x00008f003b397a23 */ /* 0x000fe4000001081b */
[--C-:B------:R-:W-:Y:S02]  /*3ef0*/  FFMA.FTZ R59, R56, c[0x0][0x23c], -R22.reuse ;  /* 0x00008f00383b7a23 */ /* 0x100fe40000010816 */
[----:B------:R-:W-:Y:S01]  /*3f00*/  MUFU.EX2 R46, R46 ;  /* 0x0000002e002e7308 */ /* 0x000fe20000000800 */
[----:B------:R-:W-:-:S02]  /*3f10*/  FFMA.FTZ R56, R121, c[0x0][0x23c], -R22 ;  /* 0x00008f0079387a23 */ /* 0x000fc40000010816 */
[--C-:B------:R-:W-:Y:S02]  /*3f20*/  FFMA.FTZ R55, R55, c[0x0][0x23c], -R22.reuse ;  /* 0x00008f0037377a23 */ /* 0x100fe40000010816 */
[--C-:B------:R-:W-:Y:S02]  /*3f30*/  FFMA.FTZ R47, R47, c[0x0][0x23c], -R22.reuse ;  /* 0x00008f002f2f7a23 */ /* 0x100fe40000010816 */
[--C-:B------:R-:W-:Y:S01]  /*3f40*/  FFMA.FTZ R84, R84, c[0x0][0x23c], -R27.reuse ;  /* 0x00008f0054547a23 */ /* 0x100fe2000001081b */
[----:B------:R-:W1:Y:S01]  /*3f50*/  MUFU.EX2 R45, R45 ;  /* 0x0000002d002d7308 */ /* 0x000e620000000800 */
[----:B----4-:R-:W-:Y:S01]  /*3f60*/  F2FP.BF16.PACK_AB R70, R40, R41 ;  /* 0x000000292846723e */ /* 0x010fe200000010ff */
[--C-:B------:R-:W-:Y:S02]  /*3f70*/  FFMA.FTZ R67, R67, c[0x0][0x23c], -R27.reuse ;  /* 0x00008f0043437a23 */ /* 0x100fe4000001081b */
[----:B------:R-:W-:Y:S02]  /*3f80*/  FFMA.FTZ R64, R64, c[0x0][0x23c], -R27 ;  /* 0x00008f0040407a23 */ /* 0x000fe4000001081b */
[----:B------:R-:W-:-:S02]  /*3f90*/  FFMA.FTZ R66, R66, c[0x0][0x23c], -R22 ;  /* 0x00008f0042427a23 */ /* 0x000fc40000010816 */
[----:B------:R-:W-:Y:S01]  /*3fa0*/  MUFU.EX2 R44, R44 ;  /* 0x0000002c002c7308 */ /* 0x000fe20000000800 */
[--C-:B------:R-:W-:Y:S02]  /*3fb0*/  FFMA.FTZ R65, R65, c[0x0][0x23c], -R22.reuse ;  /* 0x00008f0041417a23 */ /* 0x100fe40000010816 */
[--C-:B------:R-:W-:Y:S02]  /*3fc0*/  FFMA.FTZ R63, R63, c[0x0][0x23c], -R22.reuse ;  /* 0x00008f003f3f7a23 */ /* 0x100fe40000010816 */
[----:B------:R-:W-:Y:S02]  /*3fd0*/  FFMA.FTZ R62, R62, c[0x0][0x23c], -R22 ;  /* 0x00008f003e3e7a23 */ /* 0x000fe40000010816 */
[--C-:B------:R-:W-:Y:S01]  /*3fe0*/  FFMA.FTZ R95, R95, c[0x0][0x23c], -R27.reuse ;  /* 0x00008f005f5f7a23 */ /* 0x100fe2000001081b */
[----:B------:R-:W4:Y:S01]  /*3ff0*/  MUFU.EX2 R48, R48 ;  /* 0x0000003000307308 */ /* 0x000f220000000800 */
[----:B-1----:R-:W-:Y:S01]  /*4000*/  F2FP.BF16.PACK_AB R69, R45, R46 ;  /* 0x0000002e2d45723e */ /* 0x002fe200000010ff */
[----:B------:R-:W-:-:S02]  /*4010*/  FFMA.FTZ R94, R94, c[0x0][0x23c], -R27 ;  /* 0x00008f005e5e7a23 */ /* 0x000fc4000001081b */
[--C-:B------:R-:W-:Y:S02]  /*4020*/  FFMA.FTZ R93, R93, c[0x0][0x23c], -R27.reuse ;  /* 0x00008f005d5d7a23 */ /* 0x100fe4000001081b */
[----:B------:R-:W-:Y:S02]  /*4030*/  FFMA.FTZ R92, R92, c[0x0][0x23c], -R27 ;  /* 0x00008f005c5c7a23 */ /* 0x000fe4000001081b */
[----:B------:R-:W1:Y:S01]  /*4040*/  MUFU.EX2 R39, R39 ;  /* 0x0000002700277308 */ /* 0x000e620000000800 */
[--C-:B------:R-:W-:Y:S02]  /*4050*/  FFMA.FTZ R91, R91, c[0x0][0x23c], -R22.reuse ;  /* 0x00008f005b5b7a23 */ /* 0x100fe40000010816 */
[--C-:B------:R-:W-:Y:S02]  /*4060*/  FFMA.FTZ R90, R90, c[0x0][0x23c], -R22.reuse ;  /* 0x00008f005a5a7a23 */ /* 0x100fe40000010816 */
[--C-:B------:R-:W-:Y:S02]  /*4070*/  FFMA.FTZ R88, R88, c[0x0][0x23c], -R22.reuse ;  /* 0x00008f0058587a23 */ /* 0x100fe40000010816 */
[----:B------:R-:W-:Y:S01]  /*4080*/  FFMA.FTZ R85, R85, c[0x0][0x23c], -R22 ;  /* 0x00008f0055557a23 */ /* 0x000fe20000010816 */
[----:B----4-:R-:W-:Y:S01]  /*4090*/  F2FP.BF16.PACK_AB R71, R48, R44 ;  /* 0x0000002c3047723e */ /* 0x010fe200000010ff */
[----:B------:R-:W-:Y:S01]  /*40a0*/  MUFU.EX2 R19, R19 ;  /* 0x0000001300137308 */ /* 0x000fe20000000800 */
[----:B------:R-:W-:-:S02]  /*40b0*/  FADD.FTZ R43, R43, R42 ;  /* 0x0000002a2b2b7221 */ /* 0x000fc40000010000 */
[--C-:B------:R-:W-:Y:S02]  /*40c0*/  FFMA.FTZ R54, R54, c[0x0][0x23c], -R27.reuse ;  /* 0x00008f0036367a23 */ /* 0x100fe4000001081b */
[--C-:B------:R-:W-:Y:S01]  /*40d0*/  FFMA.FTZ R53, R53, c[0x0][0x23c], -R27.reuse ;  /* 0x00008f0035357a23 */ /* 0x100fe2000001081b */
[C---:B--2---:R-:W-:Y:S01]  /*40e0*/  HMMA.16816.F32.BF16 R80, R68.reuse, R76, RZ ;  /* 0x0000004c4450723c */ /* 0x044fe200000418ff */
[--C-:B------:R-:W-:Y:S01]  /*40f0*/  FFMA.FTZ R52, R52, c[0x0][0x23c], -R27.reuse ;  /* 0x00008f0034347a23 */ /* 0x100fe2000001081b */
[----:B------:R-:W-:Y:S01]  /*4100*/  MUFU.EX2 R17, R17 ;  /* 0x0000001100117308 */ /* 0x000fe20000000800 */
[----:B------:R-:W-:Y:S02]  /*4110*/  FFMA.FTZ R51, R51, c[0x0][0x23c], -R27 ;  /* 0x00008f0033337a23 */ /* 0x000fe4000001081b */
[--C-:B------:R-:W-:Y:S02]  /*4120*/  FFMA.FTZ R50, R50, c[0x0][0x23c], -R22.reuse ;  /* 0x00008f0032327a23 */ /* 0x100fe40000010816 */
[--C-:B------:R-:W-:Y:S01]  /*4130*/  FFMA.FTZ R49, R49, c[0x0][0x23c], -R22.reuse ;  /* 0x00008f0031317a23 */ /* 0x100fe20000010816 */
[----:B------:R-:W-:Y:S01]  /*4140*/  HMMA.16816.F32.BF16 R76, R68, R78, RZ ;  /* 0x0000004e444c723c */ /* 0x000fe200000418ff */
[--C-:B------:R-:W-:Y:S01]  /*4150*/  FFMA.FTZ R37, R37, c[0x0][0x23c], -R22.reuse ;  /* 0x00008f0025257a23 */ /* 0x100fe20000010816 */
[----:B------:R-:W2:Y:S01]  /*4160*/  MUFU.EX2 R36, R36 ;  /* 0x0000002400247308 */ /* 0x000ea20000000800 */
[----:B------:R-:W-:-:S02]  /*4170*/  FFMA.FTZ R42, R15, c[0x0][0x23c], -R22 ;  /* 0x00008f000f2a7a23 */ /* 0x000fc40000010816 */
[----:B------:R-:W-:Y:S02]  /*4180*/  FADD.FTZ R45, R46, R45 ;  /* 0x0000002d2e2d7221 */ /* 0x000fe40000010000 */
        /* <DEDUP_REMOVED lines=10> */
[----:B--2---:R-:W-:-:S02]  /*4230*/  FADD.FTZ R48, R36, R48 ;  /* 0x0000003024307221 */ /* 0x004fc40000010000 */
[----:B------:R-:W-:Y:S02]  /*4240*/  FADD.FTZ R43, R28, R43 ;  /* 0x0000002b1c2b7221 */ /* 0x000fe40000010000 */
[----:B------:R-:W-:Y:S01]  /*4250*/  F2FP.BF16.PACK_AB R6, R17, R19 ;  /* 0x000000131106723e */ /* 0x000fe200000010ff */
[----:B------:R-:W-:Y:S02]  /*4260*/  FFMA.FTZ R38, R38, c[0x0][0x23c], -R27 ;  /* 0x00008f0026267a23 */ /* 0x000fe4000001081b */
[----:B------:R-:W1:Y:S01]  /*4270*/  MUFU.EX2 R3, R3 ;  /* 0x0000000300037308 */ /* 0x000e620000000800 */
[C---:B---3--:R-:W-:Y:S01]  /*4280*/  F2FP.BF16.PACK_AB R5, R30.reuse, R36 ;  /* 0x000000241e05723e */ /* 0x048fe200000010ff */
[----:B------:R-:W-:Y:S02]  /*4290*/  FADD.FTZ R48, R30, R48 ;  /* 0x000000301e307221 */ /* 0x000fe40000010000 */
[----:B------:R-:W-:Y:S02]  /*42a0*/  FADD.FTZ R19, R19, R43 ;  /* 0x0000002b13137221 */ /* 0x000fe40000010000 */
[----:B------:R-:W-:-:S02]  /*42b0*/  FFMA.FTZ R40, R13, c[0x0][0x23c], -R27 ;  /* 0x00008f000d287a23 */ /* 0x000fc4000001081b */
[----:B------:R-:W-:Y:S01]  /*42c0*/  MUFU.EX2 R61, R61 ;  /* 0x0000003d003d7308 */ /* 0x000fe20000000800 */
[----:B------:R-:W-:Y:S02]  /*42d0*/  FADD.FTZ R19, R17, R19 ;  /* 0x0000001311137221 */ /* 0x000fe40000010000 */
[----:B------:R-:W-:Y:S02]  /*42e0*/  FFMA.FTZ R41, R12, c[0x0][0x23c], -R27 ;  /* 0x00008f000c297a23 */ /* 0x000fe4000001081b */
[--C-:B------:R-:W-:Y:S02]  /*42f0*/  FFMA.FTZ R33, R33, c[0x0][0x23c], -R22.reuse ;  /* 0x00008f0021217a23 */ /* 0x100fe40000010816 */
[----:B------:R-:W-:Y:S01]  /*4300*/  FFMA.FTZ R28, R18, c[0x0][0x23c], -R22 ;  /* 0x00008f00121c7a23 */ /* 0x000fe20000010816 */
[----:B-1----:R-:W-:Y:S01]  /*4310*/  F2FP.BF16.PACK_AB R7, R3, R29 ;  /* 0x0000001d0307723e */ /* 0x002fe200000010ff */
[----:B------:R-:W-:Y:S01]  /*4320*/  MUFU.EX2 R60, R60 ;  /* 0x0000003c003c7308 */ /* 0x000fe20000000800 */
        /* <DEDUP_REMOVED lines=11> */
[----:B------:R-:W-:Y:S01]  /*43e0*/  MUFU.EX2 R57, R57 ;  /* 0x0000003900397308 */ /* 0x000fe20000000800 */
[----:B------:R-:W-:-:S02]  /*43f0*/  FFMA.FTZ R24, R24, c[0x0][0x23c], -R22 ;  /* 0x00008f0018187a23 */ /* 0x000fc40000010816 */
[--C-:B------:R-:W-:Y:S02]  /*4400*/  FFMA.FTZ R23, R23, c[0x0][0x23c], -R22.reuse ;  /* 0x00008f0017177a23 */ /* 0x100fe40000010816 */
[----:B------:R-:W-:-:S03]  /*4410*/  FFMA.FTZ R124, R21, c[0x0][0x23c], -R22 ;  /* 0x00008f00157c7a23 */ /* 0x000fc60000010816 */
[----:B------:R-:W2:Y:S08]  /*4420*/  MUFU.EX2 R59, R59 ;  /* 0x0000003b003b7308 */ /* 0x000eb00000000800 */
[----:B------:R-:W3:Y:S08]  /*4430*/  MUFU.EX2 R56, R56 ;  /* 0x0000003800387308 */ /* 0x000ef00000000800 */
[----:B------:R-:W-:Y:S01]  /*4440*/  MUFU.EX2 R55, R55 ;  /* 0x0000003700377308 */ /* 0x000fe20000000800 */
[----:B--2---:R-:W-:-:S07]  /*4450*/  FADD.FTZ R29, R59, R29 ;  /* 0x0000001d3b1d7221 */ /* 0x004fce0000010000 */
[----:B------:R-:W2:Y:S01]  /*4460*/  MUFU.EX2 R47, R47 ;  /* 0x0000002f002f7308 */ /* 0x000ea20000000800 */
[----:B---3--:R-:W-:Y:S01]  /*4470*/  FADD.FTZ R29, R56, R29 ;  /* 0x0000001d381d7221 */ /* 0x008fe20000010000 */
[C---:B-1----:R-:W-:Y:S06]  /*4480*/  HMMA.16816.F32.BF16 R72, R4.reuse, R8, R72 ;  /* 0x000000080448723c */ /* 0x042fec0000041848 */
[----:B------:R-:W1:Y:S02]  /*4490*/  MUFU.EX2 R89, R89 ;  /* 0x0000005900597308 */ /* 0x000e640000000800 */
[----:B------:R-:W-:Y:S01]  /*44a0*/  HMMA.16816.F32.BF16 R68, R4, R10, R68 ;  /* 0x0000000a0444723c */ /* 0x000fe20000041844 */
[----:B------:R-:W3:Y:S05]  /*44b0*/  LDSM.16.MT88.4 R8, [R102+0x3800] ;  /* 0x003800006608783b */ /* 0x000eea0000004200 */
[----:B------:R-:W4:Y:S01]  /*44c0*/  MUFU.EX2 R84, R84 ;  /* 0x0000005400547308 */ /* 0x000f220000000800 */
[----:B------:R-:W-:Y:S01]  /*44d0*/  F2FP.BF16.PACK_AB R4, R60, R61 ;  /* 0x0000003d3c04723e */ /* 0x000fe200000010ff */
[----:B------:R-:W-:Y:S01]  /*44e0*/  FADD.FTZ R61, R61, R19 ;  /* 0x000000133d3d7221 */ /* 0x000fe20000010000 */
[----:B------:R-:W-:-:S05]  /*44f0*/  F2FP.BF16.PACK_AB R5, R56, R59 ;  /* 0x0000003b3805723e */ /* 0x000fca00000010ff */
[----:B------:R-:W-:Y:S01]  /*4500*/  MUFU.EX2 R67, R67 ;  /* 0x0000004300437308 */ /* 0x000fe20000000800 */
[----:B------:R-:W-:Y:S01]  /*4510*/  F2FP.BF16.PACK_AB R6, R57, R58 ;  /* 0x0000003a3906723e */ /* 0x000fe200000010ff */
[----:B------:R-:W-:Y:S01]  /*4520*/  FADD.FTZ R61, R60, R61 ;  /* 0x0000003d3c3d7221 */ /* 0x000fe20000010000 */
[----:B--2---:R-:W-:Y:S01]  /*4530*/  F2FP.BF16.PACK_AB R7, R47, R55 ;  /* 0x000000372f07723e */ /* 0x004fe200000010ff */
[----:B------:R-:W-:Y:S02]  /*4540*/  FADD.FTZ R55, R55, R29 ;  /* 0x0000001d37377221 */ /* 0x000fe40000010000 */
[----:B------:R-:W-:Y:S02]  /*4550*/  FADD.FTZ R61, R58, R61 ;  /* 0x0000003d3a3d7221 */ /* 0x000fe40000010000 */
[----:B------:R-:W-:Y:S01]  /*4560*/  MUFU.EX2 R64, R64 ;  /* 0x0000004000407308 */ /* 0x000fe20000000800 */
[----:B------:R-:W-:Y:S02]  /*4570*/  FADD.FTZ R55, R47, R55 ;  /* 0x000000372f377221 */ /* 0x000fe40000010000 */
[----:B------:R-:W-:-:S04]  /*4580*/  FADD.FTZ R57, R57, R61 ;  /* 0x0000003d39397221 */ /* 0x000fc80000010000 */
[----:B-1----:R-:W-:Y:S01]  /*4590*/  FADD.FTZ R57, R89, R57 ;  /* 0x0000003959397221 */ /* 0x002fe20000010000 */
[----:B------:R-:W1:Y:S03]  /*45a0*/  MUFU.EX2 R66, R66 ;  /* 0x0000004200427308 */ /* 0x000e660000000800 */
[----:B----4-:R-:W-:-:S05]  /*45b0*/  FADD.FTZ R57, R84, R57 ;  /* 0x0000003954397221 */ /* 0x010fca0000010000 */
[----:B------:R-:W2:Y:S01]  /*45c0*/  MUFU.EX2 R65, R65 ;  /* 0x0000004100417308 */ /* 0x000ea20000000800 */
[C---:B---3--:R-:W-:Y:S07]  /*45d0*/  HMMA.16816.F32.BF16 R80, R4.reuse, R8, R80 ;  /* 0x000000080450723c */ /* 0x048fee0000041850 */
[----:B------:R-:W-:Y:S01]  /*45e0*/  MUFU.EX2 R63, R63 ;  /* 0x0000003f003f7308 */ /* 0x000fe20000000800 */
[----:B-1----:R-:W-:Y:S01]  /*45f0*/  FADD.FTZ R55, R66, R55 ;  /* 0x0000003742377221 */ /* 0x002fe20000010000 */
[C---:B------:R-:W-:Y:S01]  /*4600*/  HMMA.16816.F32.BF16 R76, R4.reuse, R10, R76 ;  /* 0x0000000a044c723c */ /* 0x040fe2000004184c */
[----:B------:R-:W1:Y:S05]  /*4610*/  LDSM.16.MT88.4 R8, [R101+0x3800] ;  /* 0x003800006508783b */ /* 0x000e6a0000004200 */
[----:B------:R-:W3:Y:S08]  /*4620*/  MUFU.EX2 R62, R62 ;  /* 0x0000003e003e7308 */ /* 0x000ef00000000800 */
[----:B------:R-:W-:Y:S08]  /*4630*/  MUFU.EX2 R95, R95 ;  /* 0x0000005f005f7308 */ /* 0x000ff00000000800 */
[----:B------:R-:W-:Y:S08]  /*4640*/  MUFU.EX2 R94, R94 ;  /* 0x0000005e005e7308 */ /* 0x000ff00000000800 */
[----:B------:R-:W-:Y:S08]  /*4650*/  MUFU.EX2 R93, R93 ;  /* 0x0000005d005d7308 */ /* 0x000ff00000000800 */
[----:B------:R-:W-:Y:S01]  /*4660*/  MUFU.EX2 R92, R92 ;  /* 0x0000005c005c7308 */ /* 0x000fe20000000800 */
[C---:B-1----:R-:W-:Y:S07]  /*4670*/  HMMA.16816.F32.BF16 R72, R4.reuse, R8, R72 ;  /* 0x000000080448723c */ /* 0x042fee0000041848 */
[----:B------:R-:W1:Y:S01]  /*4680*/  MUFU.EX2 R91, R91 ;  /* 0x0000005b005b7308 */ /* 0x000e620000000800 */
[----:B------:R-:W-:Y:S01]  /*4690*/  HMMA.16816.F32.BF16 R68, R4, R10, R68 ;  /* 0x0000000a0444723c */ /* 0x000fe20000041844 */
[----:B------:R-:W4:Y:S06]  /*46a0*/  LDSM.16.MT88.4 R8, [R102+0x3c00] ;  /* 0x003c00006608783b */ /* 0x000f2c0000004200 */
[----:B------:R-:W5:Y:S01]  /*46b0*/  MUFU.EX2 R90, R90 ;  /* 0x0000005a005a7308 */ /* 0x000f620000000800 */
[----:B------:R-:W-:-:S02]  /*46c0*/  F2FP.BF16.PACK_AB R4, R84, R89 ;  /* 0x000000595404723e */ /* 0x000fc400000010ff */
[----:B--2---:R-:W-:-:S05]  /*46d0*/  F2FP.BF16.PACK_AB R5, R65, R66 ;  /* 0x000000424105723e */ /* 0x004fca00000010ff */
[----:B------:R-:W-:Y:S01]  /*46e0*/  MUFU.EX2 R88, R88 ;  /* 0x0000005800587308 */ /* 0x000fe20000000800 */
[----:B------:R-:W-:Y:S01]  /*46f0*/  F2FP.BF16.PACK_AB R6, R64, R67 ;  /* 0x000000434006723e */ /* 0x000fe200000010ff */
[----:B------:R-:W-:Y:S01]  /*4700*/  FADD.FTZ R65, R65, R55 ;  /* 0x0000003741417221 */ /* 0x000fe20000010000 */
[----:B---3--:R-:W-:Y:S01]  /*4710*/  F2FP.BF16.PACK_AB R7, R62, R63 ;  /* 0x0000003f3e07723e */ /* 0x008fe200000010ff */
[----:B------:R-:W-:Y:S02]  /*4720*/  FADD.FTZ R67, R67, R57 ;  /* 0x0000003943437221 */ /* 0x000fe40000010000 */
[----:B------:R-:W-:Y:S02]  /*4730*/  FADD.FTZ R65, R63, R65 ;  /* 0x000000413f417221 */ /* 0x000fe40000010000 */
[----:B------:R-:W2:Y:S01]  /*4740*/  MUFU.EX2 R85, R85 ;  /* 0x0000005500557308 */ /* 0x000ea20000000800 */
[----:B------:R-:W-:Y:S02]  /*4750*/  FADD.FTZ R67, R64, R67 ;  /* 0x0000004340437221 */ /* 0x000fe40000010000 */
[----:B------:R-:W-:-:S04]  /*4760*/  FADD.FTZ R62, R62, R65 ;  /* 0x000000413e3e7221 */ /* 0x000fc80000010000 */
[----:B-1----:R-:W-:Y:S01]  /*4770*/  FADD.FTZ R62, R91, R62 ;  /* 0x0000003e5b3e7221 */ /* 0x002fe20000010000 */
[----:B------:R-:W-:Y:S08]  /*4780*/  MUFU.EX2 R54, R54 ;  /* 0x0000003600367308 */ /* 0x000ff00000000800 */
[----:B------:R-:W1:Y:S01]  /*4790*/  MUFU.EX2 R53, R53 ;  /* 0x0000003500357308 */ /* 0x000e620000000800 */
[C---:B----4-:R-:W-:Y:S07]  /*47a0*/  HMMA.16816.F32.BF16 R80, R4.reuse, R8, R80 ;  /* 0x000000080450723c */ /* 0x050fee0000041850 */
[----:B------:R-:W-:Y:S01]  /*47b0*/  MUFU.EX2 R52, R52 ;  /* 0x0000003400347308 */ /* 0x000fe20000000800 */
[C---:B------:R-:W-:Y:S01]  /*47c0*/  HMMA.16816.F32.BF16 R76, R4.reuse, R10, R76 ;  /* 0x0000000a044c723c */ /* 0x040fe2000004184c */
[----:B------:R-:W3:Y:S06]  /*47d0*/  LDSM.16.MT88.4 R8, [R101+0x3c00] ;  /* 0x003c00006508783b */ /* 0x000eec0000004200 */
[----:B------:R-:W-:Y:S08]  /*47e0*/  MUFU.EX2 R51, R51 ;  /* 0x0000003300337308 */ /* 0x000ff00000000800 */
[----:B------:R-:W-:Y:S08]  /*47f0*/  MUFU.EX2 R50, R50 ;  /* 0x0000003200327308 */ /* 0x000ff00000000800 */
[----:B------:R-:W4:Y:S08]  /*4800*/  MUFU.EX2 R49, R49 ;  /* 0x0000003100317308 */ /* 0x000f300000000800 */
[----:B------:R-:W-:Y:S08]  /*4810*/  MUFU.EX2 R37, R37 ;  /* 0x0000002500257308 */ /* 0x000ff00000000800 */
[----:B------:R-:W1:Y:S01]  /*4820*/  MUFU.EX2 R42, R42 ;  /* 0x0000002a002a7308 */ /* 0x000e620000000800 */
[C---:B---3--:R-:W-:Y:S07]  /*4830*/  HMMA.16816.F32.BF16 R72, R4.reuse, R8, R72 ;  /* 0x000000080448723c */ /* 0x048fee0000041848 */
[----:B------:R3:W-:Y:S01]  /*4840*/  MUFU.EX2 R39, R38 ;  /* 0x0000002600277308 */ /* 0x0007e20000000800 */
[----:B------:R-:W-:Y:S01]  /*4850*/  HMMA.16816.F32.BF16 R68, R4, R10, R68 ;  /* 0x0000000a0444723c */ /* 0x000fe20000041844 */
[----:B------:R-:W1:Y:S06]  /*4860*/  LDSM.16.MT88.4 R8, [R102+0x4000] ;  /* 0x004000006608783b */ /* 0x000e6c0000004200 */
[----:B------:R4:W-:Y:S01]  /*4870*/  MUFU.EX2 R3, R16 ;  /* 0x0000001000037308 */ /* 0x0009e20000000800 */
[----:B------:R-:W-:Y:S01]  /*4880*/  F2FP.BF16.PACK_AB R4, R94, R95 ;  /* 0x0000005f5e04723e */ /* 0x000fe200000010ff */
[----:B------:R-:W-:Y:S01]  /*4890*/  FADD.FTZ R95, R95, R67 ;  /* 0x000000435f5f7221 */ /* 0x000fe20000010000 */
[----:B-----5:R-:W-:Y:S01]  /*48a0*/  F2FP.BF16.PACK_AB R5, R90, R91 ;  /* 0x0000005b5a05723e */ /* 0x020fe200000010ff */
[----:B---3--:R-:W-:Y:S01]  /*48b0*/  FFMA.FTZ R38, R14, c[0x0][0x23c], -R27 ;  /* 0x00008f000e267a23 */ /* 0x008fe2000001081b */
[----:B------:R-:W-:Y:S01]  /*48c0*/  F2FP.BF16.PACK_AB R6, R92, R93 ;  /* 0x0000005d5c06723e */ /* 0x000fe200000010ff */
[----:B------:R-:W-:Y:S01]  /*48d0*/  LDSM.16.MT88.4 R12, [R101+0x4400] ;  /* 0x00440000650c783b */ /* 0x000fe20000004200 */
[----:B--2---:R-:W-:Y:S01]  /*48e0*/  F2FP.BF16.PACK_AB R7, R85, R88 ;  /* 0x000000585507723e */ /* 0x004fe200000010ff */
[----:B------:R-:W-:Y:S01]  /*48f0*/  MUFU.EX2 R40, R40 ;  /* 0x0000002800287308 */ /* 0x000fe20000000800 */
[----:B------:R-:W-:-:S02]  /*4900*/  FADD.FTZ R95, R94, R95 ;  /* 0x0000005f5e5f7221 */ /* 0x000fc40000010000 */
[----:B------:R-:W-:Y:S01]  /*4910*/  FADD.FTZ R90, R90, R62 ;  /* 0x0000003e5a5a7221 */ /* 0x000fe20000010000 */
[----:B----4-:R-:W-:Y:S01]  /*4920*/  LDSM.16.MT88.4 R16, [R101+0x4800] ;  /* 0x004800006510783b */ /* 0x010fe20000004200 */
[----:B------:R-:W-:Y:S02]  /*4930*/  FADD.FTZ R93, R93, R95 ;  /* 0x0000005f5d5d7221 */ /* 0x000fe40000010000 */
[----:B------:R-:W-:Y:S01]  /*4940*/  FADD.FTZ R90, R88, R90 ;  /* 0x0000005a585a7221 */ /* 0x000fe20000010000 */
[----:B------:R-:W2:Y:S01]  /*4950*/  MUFU.EX2 R38, R38 ;  /* 0x0000002600267308 */ /* 0x000ea20000000800 */
[----:B------:R-:W-:Y:S02]  /*4960*/  FADD.FTZ R93, R92, R93 ;  /* 0x0000005d5c5d7221 */ /* 0x000fe40000010000 */
[----:B------:R-:W-:-:S05]  /*4970*/  FADD.FTZ R90, R85, R90 ;  /* 0x0000005a555a7221 */ /* 0x000fca0000010000 */
[----:B------:R-:W3:Y:S08]  /*4980*/  MUFU.EX2 R41, R41 ;  /* 0x0000002900297308 */ /* 0x000ef00000000800 */
[----:B------:R-:W-:Y:S01]  /*4990*/  MUFU.EX2 R33, R33 ;  /* 0x0000002100217308 */ /* 0x000fe20000000800 */
[C---:B-1----:R-:W-:Y:S07]  /*49a0*/  HMMA.16816.F32.BF16 R80, R4.reuse, R8, R80 ;  /* 0x000000080450723c */ /* 0x042fee0000041850 */
[----:B------:R-:W-:Y:S01]  /*49b0*/  MUFU.EX2 R28, R28 ;  /* 0x0000001c001c7308 */ /* 0x000fe20000000800 */
[C---:B------:R-:W-:Y:S01]  /*49c0*/  HMMA.16816.F32.BF16 R76, R4.reuse, R10, R76 ;  /* 0x0000000a044c723c */ /* 0x040fe2000004184c */
[----:B------:R-:W1:Y:S06]  /*49d0*/  LDSM.16.MT88.4 R8, [R101+0x4000] ;  /* 0x004000006508783b */ /* 0x000e6c0000004200 */
[----:B------:R-:W-:Y:S08]  /*49e0*/  MUFU.EX2 R35, R35 ;  /* 0x0000002300237308 */ /* 0x000ff00000000800 */
[----:B------:R-:W-:Y:S08]  /*49f0*/  MUFU.EX2 R25, R25 ;  /* 0x0000001900197308 */ /* 0x000ff00000000800 */
[----:B------:R-:W-:Y:S08]  /*4a00*/  MUFU.EX2 R34, R34 ;  /* 0x0000002200227308 */ /* 0x000ff00000000800 */
[----:B------:R-:W-:Y:S08]  /*4a10*/  MUFU.EX2 R125, R125 ;  /* 0x0000007d007d7308 */ /* 0x000ff00000000800 */
[----:B------:R-:W-:Y:S01]  /*4a20*/  MUFU.EX2 R24, R24 ;  /* 0x0000001800187308 */ /* 0x000fe20000000800 */
[C---:B-1----:R-:W-:Y:S07]  /*4a30*/  HMMA.16816.F32.BF16 R72, R4.reuse, R8, R72 ;  /* 0x000000080448723c */ /* 0x042fee0000041848 */
[----:B------:R-:W-:Y:S01]  /*4a40*/  MUFU.EX2 R23, R23 ;  /* 0x0000001700177308 */ /* 0x000fe20000000800 */
[----:B------:R-:W-:Y:S01]  /*4a50*/  HMMA.16816.F32.BF16 R68, R4, R10, R68 ;  /* 0x0000000a0444723c */ /* 0x000fe20000041844 */
[----:B------:R-:W1:Y:S06]  /*4a60*/  LDSM.16.MT88.4 R8, [R102+0x4400] ;  /* 0x004400006608783b */ /* 0x000e6c0000004200 */
[----:B------:R-:W-:Y:S01]  /*4a70*/  MUFU.EX2 R124, R124 ;  /* 0x0000007c007c7308 */ /* 0x000fe20000000800 */
[----:B------:R-:W-:Y:S01]  /*4a80*/  F2FP.BF16.PACK_AB R4, R53, R54 ;  /* 0x000000363504723e */ /* 0x000fe200000010ff */
[----:B------:R-:W-:Y:S01]  /*4a90*/  FADD.FTZ R54, R54, R93 ;  /* 0x0000005d36367221 */ /* 0x000fe20000010000 */
[----:B------:R-:W-:Y:S01]  /*4aa0*/  F2FP.BF16.PACK_AB R5, R49, R50 ;  /* 0x000000323105723e */ /* 0x000fe200000010ff */
[----:B------:R-:W-:Y:S01]  /*4ab0*/  FADD.FTZ R50, R50, R90 ;  /* 0x0000005a32327221 */ /* 0x000fe20000010000 */
[----:B------:R-:W-:Y:S01]  /*4ac0*/  F2FP.BF16.PACK_AB R6, R51, R52 ;  /* 0x000000343306723e */ /* 0x000fe200000010ff */
[----:B------:R-:W-:Y:S01]  /*4ad0*/  FADD.FTZ R54, R53, R54 ;  /* 0x0000003635367221 */ /* 0x000fe20000010000 */
[----:B------:R-:W-:Y:S01]  /*4ae0*/  F2FP.BF16.PACK_AB R7, R42, R37 ;  /* 0x000000252a07723e */ /* 0x000fe200000010ff */
[----:B------:R-:W-:-:S02]  /*4af0*/  FADD.FTZ R50, R49, R50 ;  /* 0x0000003231327221 */ /* 0x000fc40000010000 */
[----:B------:R-:W-:Y:S02]  /*4b00*/  FADD.FTZ R52, R52, R54 ;  /* 0x0000003634347221 */ /* 0x000fe40000010000 */
[----:B------:R-:W-:Y:S02]  /*4b10*/  FADD.FTZ R37, R37, R50 ;  /* 0x0000003225257221 */ /* 0x000fe40000010000 */
[----:B------:R-:W-:Y:S01]  /*4b20*/  HMMA.16816.F32.BF16 R72, R4, R12, R72 ;  /* 0x0000000c0448723c */ /* 0x000fe20000041848 */
[----:B------:R-:W-:Y:S02]  /*4b30*/  FADD.FTZ R52, R51, R52 ;  /* 0x0000003433347221 */ /* 0x000fe40000010000 */
[----:B------:R-:W-:-:S05]  /*4b40*/  FADD.FTZ R37, R42, R37 ;  /* 0x000000252a257221 */ /* 0x000fca0000010000 */
[C---:B------:R-:W-:Y:S01]  /*4b50*/  HMMA.16816.F32.BF16 R68, R4.reuse, R14, R68 ;  /* 0x0000000e0444723c */ /* 0x040fe20000041844 */
[----:B------:R-:W-:Y:S07]  /*4b60*/  LDSM.16.MT88.4 R12, [R102+0x4c00] ;  /* 0x004c0000660c783b */ /* 0x000fee0000004200 */
[C---:B-1----:R-:W-:Y:S07]  /*4b70*/  HMMA.16816.F32.BF16 R80, R4.reuse, R8, R80 ;  /* 0x000000080450723c */ /* 0x042fee0000041850 */
[--C-:B------:R-:W-:Y:S01]  /*4b80*/  FFMA.FTZ R8, R32, c[0x0][0x23c], -R22.reuse ;  /* 0x00008f0020087a23 */ /* 0x100fe20000010816 */
[----:B------:R-:W-:Y:S01]  /*4b90*/  HMMA.16816.F32.BF16 R76, R4, R10, R76 ;  /* 0x0000000a044c723c */ /* 0x000fe2000004184c */
[----:B------:R-:W-:-:S02]  /*4ba0*/  FFMA.FTZ R32, R31, c[0x0][0x23c], -R22 ;  /* 0x00008f001f207a23 */ /* 0x000fc40000010816 */
[----:B------:R1:W4:Y:S04]  /*4bb0*/  MUFU.EX2 R31, R8 ;  /* 0x00000008001f7308 */ /* 0x0003280000000800 */
[C---:B--2---:R-:W-:Y:S01]  /*4bc0*/  F2FP.BF16.PACK_AB R4, R38.reuse, R39 ;  /* 0x000000272604723e */ /* 0x044fe200000010ff */
[----:B------:R-:W-:Y:S01]  /*4bd0*/  FADD.FTZ R39, R39, R52 ;  /* 0x0000003427277221 */ /* 0x000fe20000010000 */
[----:B---3--:R-:W-:Y:S02]  /*4be0*/  F2FP.BF16.PACK_AB R6, R41, R40 ;  /* 0x000000282906723e */ /* 0x008fe400000010ff */
[----:B------:R-:W2:Y:S01]  /*4bf0*/  MUFU.EX2 R32, R32 ;  /* 0x0000002000207308 */ /* 0x000ea20000000800 */
[----:B------:R-:W-:-:S04]  /*4c00*/  FADD.FTZ R39, R38, R39 ;  /* 0x0000002726277221 */ /* 0x000fc80000010000 */
[----:B------:R-:W-:Y:S01]  /*4c10*/  FADD.FTZ R40, R40, R39 ;  /* 0x0000002728287221 */ /* 0x000fe20000010000 */
[----:B-1----:R-:W1:Y:S01]  /*4c20*/  LDSM.16.MT88.4 R8, [R102+0x4800] ;  /* 0x004800006608783b */ /* 0x002e620000004200 */
[----:B----4-:R-:W-:Y:S01]  /*4c30*/  F2FP.BF16.PACK_AB R5, R31, R33 ;  /* 0x000000211f05723e */ /* 0x010fe200000010ff */
[----:B------:R-:W-:Y:S02]  /*4c40*/  FADD.FTZ R33, R33, R37 ;  /* 0x0000002521217221 */ /* 0x000fe40000010000 */
[----:B------:R-:W-:Y:S02]  /*4c50*/  FADD.FTZ R40, R41, R40 ;  /* 0x0000002829287221 */ /* 0x000fe40000010000 */
[----:B------:R-:W-:Y:S01]  /*4c60*/  FADD.FTZ R33, R31, R33 ;  /* 0x000000211f217221 */ /* 0x000fe20000010000 */
[----:B--2---:R-:W-:Y:S01]  /*4c70*/  F2FP.BF16.PACK_AB R7, R28, R32 ;  /* 0x000000201c07723e */ /* 0x004fe200000010ff */
[----:B------:R-:W-:Y:S02]  /*4c80*/  FADD.FTZ R40, R35, R40 ;  /* 0x0000002823287221 */ /* 0x000fe40000010000 */
[----:B------:R-:W-:-:S02]  /*4c90*/  FADD.FTZ R32, R32, R33 ;  /* 0x0000002120207221 */ /* 0x000fc40000010000 */
[----:B------:R-:W-:Y:S02]  /*4ca0*/  FADD.FTZ R40, R34, R40 ;  /* 0x0000002822287221 */ /* 0x000fe40000010000 */
[----:B------:R-:W-:Y:S01]  /*4cb0*/  HMMA.16816.F32.BF16 R72, R4, R16, R72 ;  /* 0x000000100448723c */ /* 0x000fe20000041848 */
[----:B------:R-:W-:Y:S02]  /*4cc0*/  FADD.FTZ R32, R28, R32 ;  /* 0x000000201c207221 */ /* 0x000fe40000010000 */
[----:B------:R-:W-:Y:S02]  /*4cd0*/  FADD.FTZ R40, R3, R40 ;  /* 0x0000002803287221 */ /* 0x000fe40000010000 */
[----:B------:R-:W-:-:S03]  /*4ce0*/  FADD.FTZ R32, R25, R32 ;  /* 0x0000002019207221 */ /* 0x000fc60000010000 */
[----:B------:R-:W-:Y:S01]  /*4cf0*/  HMMA.16816.F32.BF16 R68, R4, R18, R68 ;  /* 0x000000120444723c */ /* 0x000fe20000041844 */
[----:B------:R-:W-:-:S04]  /*4d00*/  FADD.FTZ R32, R24, R32 ;  /* 0x0000002018207221 */ /* 0x000fc80000010000 */
[----:B------:R-:W-:-:S03]  /*4d10*/  FADD.FTZ R32, R23, R32 ;  /* 0x0000002017207221 */ /* 0x000fc60000010000 */
[C---:B-1----:R-:W-:Y:S08]  /*4d20*/  HMMA.16816.F32.BF16 R80, R4.reuse, R8, R80 ;  /* 0x000000080450723c */ /* 0x042ff00000041850 */
[----:B------:R-:W-:Y:S01]  /*4d30*/  HMMA.16816.F32.BF16 R76, R4, R10, R76 ;  /* 0x0000000a044c723c */ /* 0x000fe2000004184c */
[----:B------:R-:W1:Y:S06]  /*4d40*/  LDSM.16.MT88.4 R8, [R101+0x4c00] ;  /* 0x004c00006508783b */ /* 0x000e6c0000004200 */
[----:B------:R-:W-:-:S02]  /*4d50*/  F2FP.BF16.PACK_AB R4, R34, R35 ;  /* 0x000000232204723e */ /* 0x000fc400000010ff */
[----:B------:R-:W-:Y:S02]  /*4d60*/  F2FP.BF16.PACK_AB R5, R24, R25 ;  /* 0x000000191805723e */ /* 0x000fe400000010ff */
[C---:B------:R-:W-:Y:S01]  /*4d70*/  F2FP.BF16.PACK_AB R6, R125.reuse, R3 ;  /* 0x000000037d06723e */ /* 0x040fe200000010ff */
[----:B------:R-:W-:Y:S01]  /*4d80*/  FADD.FTZ R125, R125, R40 ;  /* 0x000000287d7d7221 */ /* 0x000fe20000010000 */
[C---:B------:R-:W-:Y:S01]  /*4d90*/  F2FP.BF16.PACK_AB R7, R124.reuse, R23 ;  /* 0x000000177c07723e */ /* 0x040fe200000010ff */
[----:B------:R-:W-:-:S06]  /*4da0*/  FADD.FTZ R124, R124, R32 ;  /* 0x000000207c7c7221 */ /* 0x000fcc0000010000 */
[C---:B------:R-:W-:Y:S08]  /*4db0*/  HMMA.16816.F32.BF16 R80, R4.reuse, R12, R80 ;  /* 0x0000000c0450723c */ /* 0x040ff00000041850 */
        /* <DEDUP_REMOVED lines=12> */
.L_x_4156:
        /* <DEDUP_REMOVED lines=64> */
.L_x_4153:
        /* <DEDUP_REMOVED lines=15> */
[----:B------:R-:W-:Y:S05]  /*5370*/  ISETP.GT.AND P0, PT, R123, R107, PT ;  /* 0x0000006b7b00720c */ /* 0x000fea0003f04270 */
[----:B------:R2:W-:Y:S08]  /*5380*/  LDGSTS.E.BYPASS.LTC128B.128 [R112+0x4000], [R4.64] ;  /* 0x0400000004707fae */ /* 0x0005f0000b901d4a */
[----:B------:R3:W-:Y:S08]  /*5390*/  LDGSTS.E.BYPASS.LTC128B.128 [R112+0x4800], [R2.64] ;  /* 0x0480000002707fae */ /* 0x0007f0000b901d4a */
[----:B------:R-:W-:Y:S08]  /*53a0*/  LDSM.16.M88.4 R64, [R106] ;  /* 0x000000006a40783b */ /* 0x000ff00000000200 */
[----:B------:R-:W0:Y:S08]  /*53b0*/  LDGDEPBAR ;  /* 0x00000000000079af */ /* 0x000e300000000000 */
[----:B-1----:R-:W2:Y:S08]  /*53c0*/  LDSM.16.M88.4 R8, [R105] ;  /* 0x000000006908783b */ /* 0x002eb00000000200 */
[----:B------:R-:W1:Y:S08]  /*53d0*/  LDSM.16.M88.4 R16, [R105+0x400] ;  /* 0x000400006910783b */ /* 0x000e700000000200 */
[----:B------:R-:W4:Y:S08]  /*53e0*/  LDSM.16.M88.4 R24, [R105+0x800] ;  /* 0x000800006918783b */ /* 0x000f300000000200 */
[----:B------:R-:W5:Y:S08]  /*53f0*/  LDSM.16.M88.4 R32, [R105+0xc00] ;  /* 0x000c00006920783b */ /* 0x000f700000000200 */
[----:B------:R-:W1:Y:S08]  /*5400*/  LDSM.16.M88.4 R40, [R105+0x1000] ;  /* 0x001000006928783b */ /* 0x000e700000000200 */
[----:B------:R-:W1:Y:S08]  /*5410*/  LDSM.16.M88.4 R48, [R105+0x1400] ;  /* 0x001400006930783b */ /* 0x000e700000000200 */
[----:B------:R-:W3:Y:S08]  /*5420*/  LDSM.16.M88.4 R56, [R105+0x1800] ;  /* 0x001800006938783b */ /* 0x000ef00000000200 */
[----:B------:R-:W3:Y:S08]  /*5430*/  LDSM.16.M88.4 R88, [R105+0x1c00] ;  /* 0x001c00006958783b */ /* 0x000ef00000000200 */
[----:B------:R-:W-:Y:S01]  /*5440*/  LDSM.16.M88.4 R92, [R104] ;  /* 0x00000000685c783b */ /* 0x000fe20000000200 */
[C---:B--2---:R-:W-:Y:S08]  /*5450*/  HMMA.16816.F32.BF16 R4, R64.reuse, R8, RZ ;  /* 0x000000084004723c */ /* 0x044ff000000418ff */
[C---:B------:R-:W-:Y:S08]  /*5460*/  HMMA.16816.F32.BF16 R8, R64.reuse, R10, RZ ;  /* 0x0000000a4008723c */ /* 0x040ff000000418ff */
[C---:B-1----:R-:W-:Y:S08]  /*5470*/  HMMA.16816.F32.BF16 R12, R64.reuse, R16, RZ ;  /* 0x00000010400c723c */ /* 0x042ff000000418ff */
[C---:B------:R-:W-:Y:S08]  /*5480*/  HMMA.16816.F32.BF16 R16, R64.reuse, R18, RZ ;  /* 0x000000124010723c */ /* 0x040ff000000418ff */
[C---:B----4-:R-:W-:Y:S08]  /*5490*/  HMMA.16816.F32.BF16 R20, R64.reuse, R24, RZ ;  /* 0x000000184014723c */ /* 0x050ff000000418ff */
[C---:B------:R-:W-:Y:S08]  /*54a0*/  HMMA.16816.F32.BF16 R24, R64.reuse, R26, RZ ;  /* 0x0000001a4018723c */ /* 0x040ff000000418ff */
[C---:B-----5:R-:W-:Y:S08]  /*54b0*/  HMMA.16816.F32.BF16 R28, R64.reuse, R32, RZ ;  /* 0x00000020401c723c */ /* 0x060ff000000418ff */
        /* <DEDUP_REMOVED lines=9> */
[----:B------:R-:W1:Y:S07]  /*5550*/  LDSM.16.M88.4 R88, [R103] ;  /* 0x000000006758783b */ /* 0x000e6e0000000200 */
[C---:B-1----:R-:W-:Y:S08]  /*5560*/  HMMA.16816.F32.BF16 R4, R92.reuse, R88, R4 ;  /* 0x000000585c04723c */ /* 0x042ff00000041804 */
[C---:B------:R-:W-:Y:S01]  /*5570*/  HMMA.16816.F32.BF16 R8, R92.reuse, R90, R8 ;  /* 0x0000005a5c08723c */ /* 0x040fe20000041808 */
[----:B------:R-:W1:Y:S11]  /*5580*/  LDSM.16.M88.4 R88, [R100] ;  /* 0x000000006458783b */ /* 0x000e760000000200 */
[----:B------:R-:W-:Y:S04]  /*5590*/  @!UPT UIADD3 URZ, URZ, URZ, URZ ;  /* 0x0000003f3f3ff290 */ /* 0x000fe8000fffe03f */
        /* <DEDUP_REMOVED lines=8> */
[----:B------:R-:W3:Y:S01]  /*5620*/  MUFU.TANH R128, R5 ;  /* 0x0000000500807308 */ /* 0x000ee20000002400 */
[----:B------:R-:W-:Y:S09]  /*5630*/  FMUL.FTZ R9, R9, c[0x0][0x2ec] ;  /* 0x0000bb0009097a20 */ /* 0x000ff20000410000 */
[----:B------:R-:W4:Y:S01]  /*5640*/  MUFU.TANH R127, R6 ;  /* 0x00000006007f7308 */ /* 0x000f220000002400 */
[C---:B-1----:R-:W-:Y:S08]  /*5650*/  HMMA.16816.F32.BF16 R12, R92.reuse, R88, R12 ;  /* 0x000000585c0c723c */ /* 0x042ff0000004180c */
[C---:B------:R-:W-:Y:S01]  /*5660*/  HMMA.16816.F32.BF16 R16, R92.reuse, R90, R16 ;  /* 0x0000005a5c10723c */ /* 0x040fe20000041810 */
[----:B------:R1:W1:Y:S10]  /*5670*/  MUFU.TANH R129, R7 ;  /* 0x0000000700817308 */ /* 0x0002740000002400 */
[----:B------:R5:W2:Y:S05]  /*5680*/  MUFU.TANH R91, R10 ;  /* 0x0000000a005b7308 */ /* 0x000aaa0000002400 */
[----:B------:R-:W-:Y:S02]  /*5690*/  FMUL.FTZ R12, R12, c[0x0][0x2ec] ;  /* 0x0000bb000c0c7a20 */ /* 0x000fe40000410000 */
[----:B------:R-:W-:Y:S03]  /*56a0*/  FMUL.FTZ R13, R13, c[0x0][0x2ec] ;  /* 0x0000bb000d0d7a20 */ /* 0x000fe60000410000 */
[----:B------:R2:W2:Y:S03]  /*56b0*/  MUFU.TANH R130, R11 ;  /* 0x0000000b00827308 */ /* 0x0004a60000002400 */
[----:B------:R-:W-:Y:S01]  /*56c0*/  FMUL.FTZ R18, R18, c[0x0][0x2ec] ;  /* 0x0000bb0012127a20 */ /* 0x000fe20000410000 */
[----:B-1----:R-:W1:Y:S01]  /*56d0*/  LDSM.16.M88.4 R4, [R99] ;  /* 0x000000006304783b */ /* 0x002e620000000200 */
[----:B------:R-:W-:Y:S02]  /*56e0*/  FMUL.FTZ R19, R19, c[0x0][0x2ec] ;  /* 0x0000bb0013137a20 */ /* 0x000fe40000410000 */
[----:B------:R-:W-:Y:S02]  /*56f0*/  FMUL.FTZ R16, R16, c[0x0][0x2ec] ;  /* 0x0000bb0010107a20 */ /* 0x000fe40000410000 */
[----:B------:R-:W-:Y:S01]  /*5700*/  FMUL.FTZ R17, R17, c[0x0][0x2ec] ;  /* 0x0000bb0011117a20 */ /* 0x000fe20000410000 */
[----:B------:R-:W1:Y:S01]  /*5710*/  MUFU.TANH R142, R18 ;  /* 0x00000012008e7308 */ /* 0x000e620000002400 */
[----:B-----5:R-:W-:Y:S09]  /*5720*/  FMUL.FTZ R10, R14, c[0x0][0x2ec] ;  /* 0x0000bb000e0a7a20 */ /* 0x020ff20000410000 */
[----:B------:R5:W1:Y:S01]  /*5730*/  MUFU.TANH R132, R19 ;  /* 0x0000001300847308 */ /* 0x000a620000002400 */
[----:B--2---:R-:W-:Y:S09]  /*5740*/  FMUL.FTZ R11, R15, c[0x0][0x2ec] ;  /* 0x0000bb000f0b7a20 */ /* 0x004ff20000410000 */
[----:B------:R-:W2:Y:S10]  /*5750*/  MUFU.TANH R8, R8 ;  /* 0x0000000800087308 */ /* 0x000eb40000002400 */
[----:B------:R-:W2:Y:S01]  /*5760*/  MUFU.TANH R9, R9 ;  /* 0x0000000900097308 */ /* 0x000ea20000002400 */
[C---:B-1----:R-:W-:Y:S09]  /*5770*/  HMMA.16816.F32.BF16 R20, R92.reuse, R4, R20 ;  /* 0x000000045c14723c */ /* 0x042ff20000041814 */
[----:B------:R-:W1:Y:S01]  /*5780*/  MUFU.TANH R12, R12 ;  /* 0x0000000c000c7308 */ /* 0x000e620000002400 */
[C---:B------:R-:W-:Y:S01]  /*5790*/  HMMA.16816.F32.BF16 R24, R92.reuse, R6, R24 ;  /* 0x000000065c18723c */ /* 0x040fe20000041818 */
[----:B------:R-:W1:Y:S08]  /*57a0*/  LDSM.16.M88.4 R4, [R98] ;  /* 0x000000006204783b */ /* 0x000e700000000200 */
[----:B------:R-:W1:Y:S05]  /*57b0*/  MUFU.TANH R13, R13 ;  /* 0x0000000d000d7308 */ /* 0x000e6a0000002400 */
[----:B-----5:R-:W-:Y:S05]  /*57c0*/  FMUL.FTZ R19, R20, c[0x0][0x2ec] ;  /* 0x0000bb0014137a20 */ /* 0x020fea0000410000 */
[----:B------:R-:W2:Y:S01]  /*57d0*/  MUFU.TANH R10, R10 ;  /* 0x0000000a000a7308 */ /* 0x000ea20000002400 */
[----:B------:R-:W-:Y:S02]  /*57e0*/  FMUL.FTZ R14, R21, c[0x0][0x2ec] ;  /* 0x0000bb00150e7a20 */ /* 0x000fe40000410000 */
[----:B------:R-:W-:Y:S02]  /*57f0*/  FMUL.FTZ R15, R22, c[0x0][0x2ec] ;  /* 0x0000bb00160f7a20 */ /* 0x000fe40000410000 */
[----:B------:R-:W-:Y:S02]  /*5800*/  FMUL.FTZ R18, R23, c[0x0][0x2ec] ;  /* 0x0000bb0017127a20 */ /* 0x000fe40000410000 */
[----:B------:R-:W-:Y:S02]  /*5810*/  FMUL.FTZ R24, R24, c[0x0][0x2ec] ;  /* 0x0000bb0018187a20 */ /* 0x000fe40000410000 */
[----:B------:R-:W-:Y:S01]  /*5820*/  FMUL.FTZ R25, R25, c[0x0][0x2ec] ;  /* 0x0000bb0019197a20 */ /* 0x000fe20000410000 */
[----:B------:R-:W2:Y:S01]  /*5830*/  MUFU.TANH R11, R11 ;  /* 0x0000000b000b7308 */ /* 0x000ea20000002400 */
[----:B------:R-:W-:Y:S02]  /*5840*/  FMUL.FTZ R26, R26, c[0x0][0x2ec] ;  /* 0x0000bb001a1a7a20 */ /* 0x000fe40000410000 */
[----:B------:R-:W-:Y:S07]  /*5850*/  FMUL.FTZ R27, R27, c[0x0][0x2ec] ;  /* 0x0000bb001b1b7a20 */ /* 0x000fee0000410000 */
[----:B------:R-:W2:Y:S01]  /*5860*/  MUFU.TANH R135, R16 ;  /* 0x0000001000877308 */ /* 0x000ea20000002400 */
[C---:B-1----:R-:W-:Y:S09]  /*5870*/  HMMA.16816.F32.BF16 R28, R92.reuse, R4, R28 ;  /* 0x000000045c1c723c */ /* 0x042ff2000004181c */
[----:B------:R-:W1:Y:S01]  /*5880*/  MUFU.TANH R138, R17 ;  /* 0x00000011008a7308 */ /* 0x000e620000002400 */
[C---:B------:R-:W-:Y:S01]  /*5890*/  HMMA.16816.F32.BF16 R32, R92.reuse, R6, R32 ;  /* 0x000000065c20723c */ /* 0x040fe20000041820 */
[----:B------:R-:W5:Y:S08]  /*58a0*/  LDSM.16.M88.4 R4, [R97] ;  /* 0x000000006104783b */ /* 0x000f700000000200 */
[----:B------:R-:W1:Y:S05]  /*58b0*/  MUFU.TANH R19, R19 ;  /* 0x0000001300137308 */ /* 0x000e6a0000002400 */
        /* <DEDUP_REMOVED lines=8> */
[----:B------:R1:W1:Y:S01]  /*5940*/  MUFU.TANH R143, R32 ;  /* 0x00000020008f7308 */ /* 0x0002620000002400 */
[----:B------:R-:W-:Y:S09]  /*5950*/  FMUL.FTZ R35, R35, c[0x0][0x2ec] ;  /* 0x0000bb0023237a20 */ /* 0x000ff20000410000 */
[----:B------:R1:W1:Y:S01]  /*5960*/  MUFU.TANH R144, R33 ;  /* 0x0000002100907308 */ /* 0x0002620000002400 */
[C---:B-----5:R-:W-:Y:S09]  /*5970*/  HMMA.16816.F32.BF16 R36, R92.reuse, R4, R36 ;  /* 0x000000045c24723c */ /* 0x060ff20000041824 */
[----:B------:R5:W2:Y:S01]  /*5980*/  MUFU.TANH R140, R34 ;  /* 0x00000022008c7308 */ /* 0x000aa20000002400 */
[C---:B------:R-:W-:Y:S01]  /*5990*/  HMMA.16816.F32.BF16 R40, R92.reuse, R6, R40 ;  /* 0x000000065c28723c */ /* 0x040fe20000041828 */
[----:B------:R-:W2:Y:S08]  /*59a0*/  LDSM.16.M88.4 R4, [R96] ;  /* 0x000000006004783b */ /* 0x000eb00000000200 */
[----:B------:R3:W2:Y:S05]  /*59b0*/  MUFU.TANH R133, R35 ;  /* 0x0000002300857308 */ /* 0x0006aa0000002400 */
[----:B-1----:R-:W-:Y:S02]  /*59c0*/  FMUL.FTZ R32, R36, c[0x0][0x2ec] ;  /* 0x0000bb0024207a20 */ /* 0x002fe40000410000 */
[----:B------:R-:W-:Y:S03]  /*59d0*/  FMUL.FTZ R33, R37, c[0x0][0x2ec] ;  /* 0x0000bb0025217a20 */ /* 0x000fe60000410000 */
[----:B------:R-:W1:Y:S01]  /*59e0*/  MUFU.TANH R15, R15 ;  /* 0x0000000f000f7308 */ /* 0x000e620000002400 */
[----:B-----5:R-:W-:Y:S04]  /*59f0*/  FMUL.FTZ R34, R38, c[0x0][0x2ec] ;  /* 0x0000bb0026227a20 */ /* 0x020fe80000410000 */
[----:B------:R-:W-:Y:S02]  /*5a00*/  FMUL.FTZ R41, R41, c[0x0][0x2ec] ;  /* 0x0000bb0029297a20 */ /* 0x000fe40000410000 */
[----:B------:R-:W-:Y:S03]  /*5a10*/  FMUL.FTZ R42, R42, c[0x0][0x2ec] ;  /* 0x0000bb002a2a7a20 */ /* 0x000fe60000410000 */
[----:B------:R-:W1:Y:S01]  /*5a20*/  MUFU.TANH R149, R41 ;  /* 0x0000002900957308 */ /* 0x000e620000002400 */
[----:B------:R-:W-:Y:S02]  /*5a30*/  FMUL.FTZ R43, R43, c[0x0][0x2ec] ;  /* 0x0000bb002b2b7a20 */ /* 0x000fe40000410000 */
[----:B------:R-:W-:Y:S02]  /*5a40*/  FMUL.FTZ R40, R40, c[0x0][0x2ec] ;  /* 0x0000bb0028287a20 */ /* 0x000fe40000410000 */
[----:B---3--:R-:W-:Y:S05]  /*5a50*/  FMUL.FTZ R35, R39, c[0x0][0x2ec] ;  /* 0x0000bb0027237a20 */ /* 0x008fea0000410000 */
[----:B------:R-:W3:Y:S01]  /*5a60*/  MUFU.TANH R150, R42 ;  /* 0x0000002a00967308 */ /* 0x000ee20000002400 */
[C---:B--2---:R-:W-:Y:S09]  /*5a70*/  HMMA.16816.F32.BF16 R44, R92.reuse, R4, R44 ;  /* 0x000000045c2c723c */ /* 0x044ff2000004182c */
[----:B------:R-:W2:Y:S01]  /*5a80*/  MUFU.TANH R146, R43 ;  /* 0x0000002b00927308 */ /* 0x000ea20000002400 */
        /* <DEDUP_REMOVED lines=13> */
[----:B------:R1:W1:Y:S01]  /*5b60*/  MUFU.TANH R148, R49 ;  /* 0x0000003100947308 */ /* 0x0002620000002400 */
[C---:B-----5:R-:W-:Y:S09]  /*5b70*/  HMMA.16816.F32.BF16 R52, R92.reuse, R4, R52 ;  /* 0x000000045c34723c */ /* 0x060ff20000041834 */
[----:B------:R5:W2:Y:S01]  /*5b80*/  MUFU.TANH R145, R50 ;  /* 0x0000003200917308 */ /* 0x000aa20000002400 */
[C---:B------:R-:W-:Y:S01]  /*5b90*/  HMMA.16816.F32.BF16 R56, R92.reuse, R6, R56 ;  /* 0x000000065c38723c */ /* 0x040fe20000041838 */
[----:B------:R-:W2:Y:S01]  /*5ba0*/  LDSM.16.M88.4 R4, [R86] ;  /* 0x000000005604783b */ /* 0x000ea20000000200 */
[----:B------:R-:W-:Y:S07]  /*5bb0*/  DEPBAR.LE SB0, 0x0 ;  /* 0x000080000000791a */ /* 0x000fee0000000000 */
[----:B------:R2:W2:Y:S01]  /*5bc0*/  MUFU.TANH R134, R24 ;  /* 0x0000001800867308 */ /* 0x0004a20000002400 */
[----:B------:R-:W-:Y:S04]  /*5bd0*/  BAR.SYNC.DEFER_BLOCKING 0x0 ;  /* 0x0000000000007b1d */ /* 0x000fe80000010000 */
[----:B------:R-:W-:Y:S02]  /*5be0*/  FMUL.FTZ R51, R52, c[0x0][0x2ec] ;  /* 0x0000bb0034337a20 */ /* 0x000fe40000410000 */
[----:B------:R-:W-:Y:S03]  /*5bf0*/  FMUL.FTZ R52, R53, c[0x0][0x2ec] ;  /* 0x0000bb0035347a20 */ /* 0x000fe60000410000 */
[----:B------:R3:W3:Y:S01]  /*5c00*/  MUFU.TANH R137, R25 ;  /* 0x0000001900897308 */ /* 0x0006e20000002400 */
[----:B------:R-:W-:Y:S02]  /*5c10*/  FMUL.FTZ R53, R54, c[0x0][0x2ec] ;  /* 0x0000bb0036357a20 */ /* 0x000fe40000410000 */
[----:B-1----:R-:W-:Y:S02]  /*5c20*/  FMUL.FTZ R49, R55, c[0x0][0x2ec] ;  /* 0x0000bb0037317a20 */ /* 0x002fe40000410000 */
[----:B-----5:R-:W-:Y:S02]  /*5c30*/  FMUL.FTZ R50, R56, c[0x0][0x2ec] ;  /* 0x0000bb0038327a20 */ /* 0x020fe40000410000 */
[----:B------:R-:W-:Y:S02]  /*5c40*/  FMUL.FTZ R48, R57, c[0x0][0x2ec] ;  /* 0x0000bb0039307a20 */ /* 0x000fe40000410000 */
[----:B------:R-:W-:Y:S01]  /*5c50*/  FMUL.FTZ R47, R58, c[0x0][0x2ec] ;  /* 0x0000bb003a2f7a20 */ /* 0x000fe20000410000 */
[----:B------:R1:W1:Y:S01]  /*5c60*/  MUFU.TANH R141, R26 ;  /* 0x0000001a008d7308 */ /* 0x0002620000002400 */
[----:B------:R-:W-:Y:S09]  /*5c70*/  FMUL.FTZ R46, R59, c[0x0][0x2ec] ;  /* 0x0000bb003b2e7a20 */ /* 0x000ff20000410000 */
[----:B------:R1:W1:Y:S01]  /*5c80*/  MUFU.TANH R136, R27 ;  /* 0x0000001b00887308 */ /* 0x0002620000002400 */
[C---:B--2---:R-:W-:Y:S09]  /*5c90*/  HMMA.16816.F32.BF16 R60, R92.reuse, R4, R60 ;  /* 0x000000045c3c723c */ /* 0x044ff2000004183c */
[----:B------:R2:W1:Y:S01]  /*5ca0*/  MUFU.TANH R131, R28 ;  /* 0x0000001c00837308 */ /* 0x0004620000002400 */
[----:B------:R-:W-:Y:S09]  /*5cb0*/  HMMA.16816.F32.BF16 R64, R92, R6, R64 ;  /* 0x000000065c40723c */ /* 0x000ff20000041840 */
[----:B------:R2:W1:Y:S05]  /*5cc0*/  MUFU.TANH R88, R29 ;  /* 0x0000001d00587308 */ /* 0x00046a0000002400 */
        /* <DEDUP_REMOVED lines=8> */
[----:B------:R2:W1:Y:S01]  /*5d50*/  MUFU.TANH R90, R31 ;  /* 0x0000001f005a7308 */ /* 0x0004620000002400 */
[----:B------:R-:W-:Y:S09]  /*5d60*/  FMUL.FTZ R3, R67, c[0x0][0x2ec] ;  /* 0x0000bb0043037a20 */ /* 0x000ff20000410000 */
[----:B------:R-:W1:Y:S10]  /*5d70*/  MUFU.TANH R32, R32 ;  /* 0x0000002000207308 */ /* 0x000e740000002400 */
        /* <DEDUP_REMOVED lines=34> */
[----:B------:R-:W-:Y:S02]  /*5fa0*/  IABS R7, R5 ;  /* 0x0000000500077213 */ /* 0x000fe40000000000 */
[C---:B------:R-:W-:Y:S02]  /*5fb0*/  IADD3 R6, R5.reuse, -0x80, RZ ;  /* 0xffffff8005067810 */ /* 0x040fe40007ffe0ff */
        /* <DEDUP_REMOVED lines=9> */
[----:B------:R-:W-:Y:S04]  /*6050*/  IMAD.HI.U32 R16, R2, R7, RZ ;  /* 0x0000000702107227 */ /* 0x000fe800078e00ff */
[----:B------:R-:W-:Y:S04]  /*6060*/  IMAD.MOV R0, RZ, RZ, -R16 ;  /* 0x000000ffff007224 */ /* 0x000fe800078e0a10 */
[----:B------:R-:W-:Y:S01]  /*6070*/  IMAD R7, R4, R0, R7 ;  /* 0x0000000004077224 */ /* 0x000fe200078e0207 */
[----:B------:R-:W-:Y:S02]  /*6080*/  IABS R0, R6 ;  /* 0x0000000600007213 */ /* 0x000fe40000000000 */
[----:B------:R-:W-:Y:S02]  /*6090*/  LOP3.LUT R6, R6, c[0x0][0x2d0], RZ, 0x3c, !PT ;  /* 0x0000b40006067a12 */ /* 0x000fe400078e3cff */
[----:B------:R-:W-:Y:S01]  /*60a0*/  ISETP.GT.U32.AND P3, PT, R4, R7, PT ;  /* 0x000000070400720c */ /* 0x000fe20003f64070 */
[----:B------:R-:W-:Y:S01]  /*60b0*/  IMAD.HI.U32 R2, R2, R0, RZ ;  /* 0x0000000002027227 */ /* 0x000fe200078e00ff */
[----:B------:R-:W-:Y:S11]  /*60c0*/  ISETP.GE.AND P0, PT, R6, RZ, PT ;  /* 0x000000ff0600720c */ /* 0x000ff60003f06270 */
[----:B------:R-:W-:Y:S01]  /*60d0*/  @!P3 IMAD.IADD R7, R7, 0x1, -R4 ;  /* 0x000000010707b824 */ /* 0x000fe200078e0a04 */
[----:B------:R-:W-:Y:S04]  /*60e0*/  @!P3 IADD3 R16, R16, 0x1, RZ ;  /* 0x000000011010b810 */ /* 0x000fe80007ffe0ff */
[----:B------:R-:W-:Y:S01]  /*60f0*/  ISETP.GE.U32.AND P5, PT, R7, R4, PT ;  /* 0x000000040700720c */ /* 0x000fe20003fa6070 */
[----:B------:R-:W-:Y:S04]  /*6100*/  IMAD.MOV R7, RZ, RZ, -R2 ;  /* 0x000000ffff077224 */ /* 0x000fe800078e0a02 */
[C---:B------:R-:W-:Y:S05]  /*6110*/  IMAD R0, R4.reuse, R7, R0 ;  /* 0x0000000704007224 */ /* 0x040fea00078e0200 */
[----:B------:R-:W-:Y:S03]  /*6120*/  ISETP.GT.U32.AND P1, PT, R4, R0, PT ;  /* 0x000000000400720c */ /* 0x000fe60003f24070 */
[----:B------:R-:W-:Y:S05]  /*6130*/  @P5 IADD3 R16, R16, 0x1, RZ ;  /* 0x0000000110105810 */ /* 0x000fea0007ffe0ff */
[----:B------:R-:W-:Y:S05]  /*6140*/  @!P2 IMAD.MOV R16, RZ, RZ, -R16 ;  /* 0x000000ffff10a224 */ /* 0x000fea00078e0a10 */
[----:B------:R-:W-:Y:S01]  /*6150*/  @!P1 IMAD.IADD R0, R0, 0x1, -R4 ;  /* 0x0000000100009824 */ /* 0x000fe200078e0a04 */
[----:B------:R-:W-:Y:S02]  /*6160*/  @!P1 IADD3 R2, R2, 0x1, RZ ;  /* 0x0000000102029810 */ /* 0x000fe40007ffe0ff */
[----:B------:R-:W-:Y:S02]  /*6170*/  ISETP.NE.AND P1, PT, RZ, c[0x0][0x2d0], PT ;  /* 0x0000b400ff007a0c */ /* 0x000fe40003f25270 */
[----:B------:R-:W-:Y:S02]  /*6180*/  ISETP.GE.U32.AND P4, PT, R0, R4, PT ;  /* 0x000000040000720c */ /* 0x000fe40003f86070 */
[----:B------:R-:W-:Y:S11]  /*6190*/  LOP3.LUT R0, RZ, c[0x0][0x2d0], RZ, 0x33, !PT ;  /* 0x0000b400ff007a12 */ /* 0x000ff600078e33ff */
[----:B------:R-:W-:Y:S05]  /*61a0*/  @P4 IADD3 R2, R2, 0x1, RZ ;  /* 0x0000000102024810 */ /* 0x000fea0007ffe0ff */
        /* <DEDUP_REMOVED lines=23> */
.L_x_4155:
        /* <DEDUP_REMOVED lines=18> */
.L_x_4154:
[----:B--234-:R-:W-:Y:S01]  /*6440*/  FMNMX.FTZ R4, R126, R85, !PT ;  /* 0x000000557e047209 */ /* 0x01cfe20007810000 */
        /* <DEDUP_REMOVED lines=89> */
[--C-:B------:R-:W-:Y:S02]  /*69e0*/  FFMA.FTZ R88, R37, c[0x0][0x23c], -R40.reuse ;  /* 0x00008f0025587a23 */ /* 0x100fe40000010828 */
[----:B------:R-:W-:Y:S02]  /*69f0*/  FFMA.FTZ R94, R130, c[0x0][0x23c], -R40 ;  /* 0x00008f00825e7a23 */ /* 0x000fe40000010828 */
[--C-:B------:R-:W-:Y:S01]  /*6a00*/  FFMA.FTZ R95, R12, c[0x0][0x23c], -R44.reuse ;  /* 0x00008f000c5f7a23 */ /* 0x100fe2000001082c */
[----:B------:R-:W-:Y:S01]  /*6a10*/  MUFU.EX2 R93, R93 ;  /* 0x0000005d005d7308 */ /* 0x000fe20000000800 */
[----:B------:R-:W-:Y:S02]  /*6a20*/  FFMA.FTZ R65, R14, c[0x0][0x23c], -R44 ;  /* 0x00008f000e417a23 */ /* 0x000fe4000001082c */
[----:B------:R-:W-:Y:S02]  /*6a30*/  FFMA.FTZ R67, R15, c[0x0][0x23c], -R40 ;  /* 0x00008f000f437a23 */ /* 0x000fe40000010828 */
[C---:B-1----:R-:W-:Y:S02]  /*6a40*/  FMUL.FTZ R14, R21.reuse, R74 ;  /* 0x0000004a150e7220 */ /* 0x042fe40000410000 */
[----:B------:R-:W-:Y:S02]  /*6a50*/  FMUL.FTZ R15, R21, R75 ;  /* 0x0000004b150f7220 */ /* 0x000fe40000410000 */
[--C-:B------:R-:W-:Y:S01]  /*6a60*/  FFMA.FTZ R75, R32, c[0x0][0x23c], -R44.reuse ;  /* 0x00008f00204b7a23 */ /* 0x100fe2000001082c */
[----:B------:R-:W-:Y:S01]  /*6a70*/  MUFU.EX2 R94, R94 ;  /* 0x0000005e005e7308 */ /* 0x000fe20000000800 */
[--C-:B------:R-:W-:Y:S02]  /*6a80*/  FFMA.FTZ R60, R19, c[0x0][0x23c], -R44.reuse ;  /* 0x00008f00133c7a23 */ /* 0x100fe4000001082c */
[----:B------:R-:W-:Y:S02]  /*6a90*/  FMUL.FTZ R19, R21, R71 ;  /* 0x0000004715137220 */ /* 0x000fe40000410000 */
[C---:B--2---:R-:W-:Y:S02]  /*6aa0*/  FMUL.FTZ R4, R6.reuse, R80 ;  /* 0x0000005006047220 */ /* 0x044fe40000410000 */
[C---:B------:R-:W-:Y:S02]  /*6ab0*/  FMUL.FTZ R5, R6.reuse, R81 ;  /* 0x0000005106057220 */ /* 0x040fe40000410000 */
[----:B------:R-:W-:Y:S01]  /*6ac0*/  FFMA.FTZ R81, R33, c[0x0][0x23c], -R44 ;  /* 0x00008f0021517a23 */ /* 0x000fe2000001082c */
[----:B------:R-:W-:Y:S01]  /*6ad0*/  MUFU.EX2 R95, R95 ;  /* 0x0000005f005f7308 */ /* 0x000fe20000000800 */
[C---:B------:R-:W-:Y:S02]  /*6ae0*/  FMUL.FTZ R8, R6.reuse, R76 ;  /* 0x0000004c06087220 */ /* 0x040fe40000410000 */
[C---:B------:R-:W-:Y:S02]  /*6af0*/  FMUL.FTZ R12, R6.reuse, R72 ;  /* 0x00000048060c7220 */ /* 0x040fe40000410000 */
[C---:B------:R-:W-:Y:S02]  /*6b00*/  FMUL.FTZ R13, R6.reuse, R73 ;  /* 0x00000049060d7220 */ /* 0x040fe40000410000 */
[--C-:B------:R-:W-:Y:S02]  /*6b10*/  FFMA.FTZ R73, R35, c[0x0][0x23c], -R40.reuse ;  /* 0x00008f0023497a23 */ /* 0x100fe40000010828 */
[C---:B------:R-:W-:Y:S01]  /*6b20*/  FMUL.FTZ R16, R6.reuse, R68 ;  /* 0x0000004406107220 */ /* 0x040fe20000410000 */
[----:B------:R-:W-:Y:S01]  /*6b30*/  MUFU.EX2 R60, R60 ;  /* 0x0000003c003c7308 */ /* 0x000fe20000000800 */
[----:B------:R-:W-:Y:S02]  /*6b40*/  FMUL.FTZ R17, R6, R69 ;  /* 0x0000004506117220 */ /* 0x000fe40000410000 */
[--C-:B------:R-:W-:Y:S02]  /*6b50*/  FFMA.FTZ R76, R11, c[0x0][0x23c], -R40.reuse ;  /* 0x00008f000b4c7a23 */ /* 0x100fe40000010828 */
[C---:B------:R-:W-:Y:S02]  /*6b60*/  FMUL.FTZ R11, R21.reuse, R79 ;  /* 0x0000004f150b7220 */ /* 0x040fe40000410000 */
[----:B------:R-:W-:Y:S02]  /*6b70*/  FFMA.FTZ R69, R90, c[0x0][0x23c], -R40 ;  /* 0x00008f005a457a23 */ /* 0x000fe40000010828 */
[----:B------:R-:W-:Y:S01]  /*6b80*/  FFMA.FTZ R90, R38, c[0x0][0x23c], -R44 ;  /* 0x00008f00265a7a23 */ /* 0x000fe2000001082c */
[----:B------:R-:W-:Y:S01]  /*6b90*/  MUFU.EX2 R76, R76 ;  /* 0x0000004c004c7308 */ /* 0x000fe20000000800 */
[----:B------:R-:W-:Y:S02]  /*6ba0*/  FFMA.FTZ R57, R18, c[0x0][0x23c], -R40 ;  /* 0x00008f0012397a23 */ /* 0x000fe40000010828 */
[----:B------:R-:W-:Y:S02]  /*6bb0*/  FMUL.FTZ R18, R21, R70 ;  /* 0x0000004615127220 */ /* 0x000fe40000410000 */
[----:B------:R-:W-:Y:S02]  /*6bc0*/  FFMA.FTZ R84, R138, c[0x0][0x23c], -R44 ;  /* 0x00008f008a547a23 */ /* 0x000fe4000001082c */
[----:B------:R-:W-:Y:S02]  /*6bd0*/  FFMA.FTZ R92, R139, c[0x0][0x23c], -R40 ;  /* 0x00008f008b5c7a23 */ /* 0x000fe40000010828 */
[----:B------:R-:W-:Y:S01]  /*6be0*/  FFMA.FTZ R24, R126, c[0x0][0x23c], -R44 ;  /* 0x00008f007e187a23 */ /* 0x000fe2000001082c */
[----:B------:R-:W-:Y:S01]  /*6bf0*/  MUFU.EX2 R65, R65 ;  /* 0x0000004100417308 */ /* 0x000fe20000000800 */
[----:B------:R-:W-:Y:S02]  /*6c00*/  FFMA.FTZ R126, R10, c[0x0][0x23c], -R40 ;  /* 0x00008f000a7e7a23 */ /* 0x000fe40000010828 */
[----:B------:R-:W-:Y:S02]  /*6c10*/  FMUL.FTZ R10, R21, R78 ;  /* 0x0000004e150a7220 */ /* 0x000fe40000410000 */
[----:B------:R-:W-:Y:S02]  /*6c20*/  FFMA.FTZ R61, R128, c[0x0][0x23c], -R44 ;  /* 0x00008f00803d7a23 */ /* 0x000fe4000001082c */
[----:B------:R-:W-:Y:S02]  /*6c30*/  FFMA.FTZ R62, R127, c[0x0][0x23c], -R40 ;  /* 0x00008f007f3e7a23 */ /* 0x000fe40000010828 */
[--C-:B------:R-:W-:Y:S01]  /*6c40*/  FFMA.FTZ R127, R9, c[0x0][0x23c], -R44.reuse ;  /* 0x00008f00097f7a23 */ /* 0x100fe2000001082c */
[----:B------:R-:W1:Y:S01]  /*6c50*/  MUFU.EX2 R24, R24 ;  /* 0x0000001800187308 */ /* 0x000e620000000800 */
[----:B------:R-:W-:Y:S02]  /*6c60*/  FMUL.FTZ R9, R6, R77 ;  /* 0x0000004d06097220 */ /* 0x000fe40000410000 */
[----:B------:R-:W-:Y:S02]  /*6c70*/  FFMA.FTZ R77, R135, c[0x0][0x23c], -R44 ;  /* 0x00008f00874d7a23 */ /* 0x000fe4000001082c */
[--C-:B------:R-:W-:Y:S02]  /*6c80*/  FFMA.FTZ R85, R129, c[0x0][0x23c], -R40.reuse ;  /* 0x00008f0081557a23 */ /* 0x100fe40000010828 */
[--C-:B------:R-:W-:Y:S02]  /*6c90*/  FFMA.FTZ R128, R91, c[0x0][0x23c], -R40.reuse ;  /* 0x00008f005b807a23 */ /* 0x100fe40000010828 */
[--C-:B------:R-:W-:Y:S01]  /*6ca0*/  FFMA.FTZ R91, R142, c[0x0][0x23c], -R40.reuse ;  /* 0x00008f008e5b7a23 */ /* 0x100fe20000010828 */
[----:B------:R-:W2:Y:S01]  /*6cb0*/  MUFU.EX2 R61, R61 ;  /* 0x0000003d003d7308 */ /* 0x000ea20000000800 */
[----:B------:R-:W-:Y:S02]  /*6cc0*/  FFMA.FTZ R54, R132, c[0x0][0x23c], -R40 ;  /* 0x00008f0084367a23 */ /* 0x000fe40000010828 */
[--C-:B------:R-:W-:Y:S02]  /*6cd0*/  FFMA.FTZ R58, R134, c[0x0][0x23c], -R44.reuse ;  /* 0x00008f00863a7a23 */ /* 0x100fe4000001082c */
[----:B------:R-:W-:Y:S02]  /*6ce0*/  FFMA.FTZ R55, R137, c[0x0][0x23c], -R44 ;  /* 0x00008f0089377a23 */ /* 0x000fe4000001082c */
[--C-:B------:R-:W-:Y:S02]  /*6cf0*/  FFMA.FTZ R56, R141, c[0x0][0x23c], -R40.reuse ;  /* 0x00008f008d387a23 */ /* 0x100fe40000010828 */
[----:B------:R-:W-:Y:S01]  /*6d00*/  FFMA.FTZ R59, R136, c[0x0][0x23c], -R40 ;  /* 0x00008f00883b7a23 */ /* 0x000fe20000010828 */
[----:B------:R-:W-:Y:S01]  /*6d10*/  MUFU.EX2 R62, R62 ;  /* 0x0000003e003e7308 */ /* 0x000fe20000000800 */
[----:B------:R-:W-:Y:S02]  /*6d20*/  FFMA.FTZ R72, R131, c[0x0][0x23c], -R44 ;  /* 0x00008f0083487a23 */ /* 0x000fe4000001082c */
[----:B------:R-:W-:Y:S02]  /*6d30*/  FFMA.FTZ R66, R89, c[0x0][0x23c], -R40 ;  /* 0x00008f0059427a23 */ /* 0x000fe40000010828 */
[----:B-1----:R-:W-:Y:S02]  /*6d40*/  FFMA.FTZ R63, R6, R125, R24 ;  /* 0x0000007d063f7223 */ /* 0x002fe40000010018 */
[----:B------:R-:W-:Y:S02]  /*6d50*/  FMUL.FTZ R6, R21, R82 ;  /* 0x0000005215067220 */ /* 0x000fe40000410000 */
[----:B------:R-:W-:Y:S01]  /*6d60*/  FFMA.FTZ R82, R34, c[0x0][0x23c], -R40 ;  /* 0x00008f0022527a23 */ /* 0x000fe20000010828 */
[----:B------:R-:W1:Y:S01]  /*6d70*/  MUFU.EX2 R85, R85 ;  /* 0x0000005500557308 */ /* 0x000e620000000800 */
[----:B------:R-:W-:Y:S01]  /*6d80*/  LDSM.16.MT88.4 R32, [R101+0x3800] ;  /* 0x003800006520783b */ /* 0x000fe20000004200 */
[--C-:B------:R-:W-:Y:S01]  /*6d90*/  FFMA.FTZ R89, R151, c[0x0][0x23c], -R44.reuse ;  /* 0x00008f0097597a23 */ /* 0x100fe2000001082c */
[C---:B--2---:R-:W-:Y:S01]  /*6da0*/  F2FP.BF16.PACK_AB R24, R61.reuse, R24 ;  /* 0x000000183d18723e */ /* 0x044fe200000010ff */
[----:B------:R-:W-:Y:S02]  /*6db0*/  FADD.FTZ R78, R61, R63 ;  /* 0x0000003f3d4e7221 */ /* 0x000fe40000010000 */
[----:B------:R-:W-:Y:S02]  /*6dc0*/  FFMA.FTZ R71, R143, c[0x0][0x23c], -R44 ;  /* 0x00008f008f477a23 */ /* 0x000fe4000001082c */
[----:B------:R-:W-:Y:S02]  /*6dd0*/  FADD.FTZ R78, R93, R78 ;  /* 0x0000004e5d4e7221 */ /* 0x000fe40000010000 */
[----:B------:R-:W2:Y:S01]  /*6de0*/  MUFU.EX2 R127, R127 ;  /* 0x0000007f007f7308 */ /* 0x000ea20000000800 */
[----:B------:R-:W-:Y:S02]  /*6df0*/  FFMA.FTZ R74, R133, c[0x0][0x23c], -R40 ;  /* 0x00008f00854a7a23 */ /* 0x000fe40000010828 */
[--C-:B------:R-:W-:Y:S02]  /*6e00*/  FFMA.FTZ R144, R144, c[0x0][0x23c], -R44.reuse ;  /* 0x00008f0090907a23 */ /* 0x100fe4000001082c */
[--C-:B------:R-:W-:Y:S02]  /*6e10*/  FFMA.FTZ R68, R147, c[0x0][0x23c], -R44.reuse ;  /* 0x00008f0093447a23 */ /* 0x100fe4000001082c */
[----:B------:R-:W-:Y:S02]  /*6e20*/  FFMA.FTZ R63, R149, c[0x0][0x23c], -R44 ;  /* 0x00008f00953f7a23 */ /* 0x000fe4000001082c */
[--C-:B------:R-:W-:Y:S01]  /*6e30*/  FFMA.FTZ R70, R150, c[0x0][0x23c], -R40.reuse ;  /* 0x00008f0096467a23 */ /* 0x100fe20000010828 */
[----:B------:R-:W3:Y:S01]  /*6e40*/  MUFU.EX2 R128, R128 ;  /* 0x0000008000807308 */ /* 0x000ee20000000800 */
[--C-:B------:R-:W-:Y:S02]  /*6e50*/  FFMA.FTZ R80, R146, c[0x0][0x23c], -R40.reuse ;  /* 0x00008f0092507a23 */ /* 0x100fe40000010828 */
[----:B------:R-:W-:Y:S01]  /*6e60*/  FFMA.FTZ R49, R49, c[0x0][0x23c], -R40 ;  /* 0x00008f0031317a23 */ /* 0x000fe20000010828 */
[----:B-1----:R-:W-:Y:S01]  /*6e70*/  F2FP.BF16.PACK_AB R25, R85, R62 ;  /* 0x0000003e5519723e */ /* 0x002fe200000010ff */
[--C-:B------:R-:W-:Y:S02]  /*6e80*/  FFMA.FTZ R50, R50, c[0x0][0x23c], -R44.reuse ;  /* 0x00008f0032327a23 */ /* 0x100fe4000001082c */
[----:B------:R-:W-:Y:S02]  /*6e90*/  FFMA.FTZ R48, R48, c[0x0][0x23c], -R44 ;  /* 0x00008f0030307a23 */ /* 0x000fe4000001082c */
[--C-:B------:R-:W-:Y:S01]  /*6ea0*/  FFMA.FTZ R47, R47, c[0x0][0x23c], -R40.reuse ;  /* 0x00008f002f2f7a23 */ /* 0x100fe20000010828 */
[----:B------:R1:W-:Y:S01]  /*6eb0*/  MUFU.EX2 R125, R7 ;  /* 0x00000007007d7308 */ /* 0x0003e20000000800 */
[----:B------:R-:W-:Y:S02]  /*6ec0*/  FFMA.FTZ R46, R46, c[0x0][0x23c], -R40 ;  /* 0x00008f002e2e7a23 */ /* 0x000fe40000010828 */
[----:B------:R-:W-:Y:S01]  /*6ed0*/  FFMA.FTZ R43, R43, c[0x0][0x23c], -R44 ;  /* 0x00008f002b2b7a23 */ /* 0x000fe2000001082c */
[C---:B--2---:R-:W-:Y:S01]  /*6ee0*/  F2FP.BF16.PACK_AB R26, R127.reuse, R93 ;  /* 0x0000005d7f1a723e */ /* 0x044fe200000010ff */
[----:B------:R-:W-:Y:S02]  /*6ef0*/  FADD.FTZ R127, R127, R78 ;  /* 0x0000004e7f7f7221 */ /* 0x000fe40000010000 */
[----:B------:R-:W-:Y:S02]  /*6f00*/  FFMA.FTZ R93, R145, c[0x0][0x23c], -R40 ;  /* 0x00008f00915d7a23 */ /* 0x000fe40000010828 */
[----:B------:R-:W-:Y:S01]  /*6f10*/  FADD.FTZ R127, R95, R127 ;  /* 0x0000007f5f7f7221 */ /* 0x000fe20000010000 */
[----:B------:R-:W2:Y:S01]  /*6f20*/  MUFU.EX2 R126, R126 ;  /* 0x0000007e007e7308 */ /* 0x000ea20000000800 */
[----:B------:R-:W-:Y:S02]  /*6f30*/  FFMA.FTZ R45, R45, c[0x0][0x23c], -R44 ;  /* 0x00008f002d2d7a23 */ /* 0x000fe4000001082c */
[--C-:B------:R-:W-:Y:S01]  /*6f40*/  FFMA.FTZ R42, R42, c[0x0][0x23c], -R40.reuse ;  /* 0x00008f002a2a7a23 */ /* 0x100fe20000010828 */
[----:B---3--:R-:W-:Y:S01]  /*6f50*/  F2FP.BF16.PACK_AB R27, R94, R128 ;  /* 0x000000805e1b723e */ /* 0x008fe200000010ff */
[----:B------:R-:W-:Y:S05]  /*6f60*/  FFMA.FTZ R41, R41, c[0x0][0x23c], -R40 ;  /* 0x00008f0029297a23 */ /* 0x000fea0000010828 */
[----:B------:R-:W-:Y:S01]  /*6f70*/  MUFU.EX2 R77, R77 ;  /* 0x0000004d004d7308 */ /* 0x000fe20000000800 */
[----:B-1----:R-:W-:Y:S02]  /*6f80*/  FMUL.FTZ R7, R21, R83 ;  /* 0x0000005315077220 */ /* 0x002fe40000410000 */
[----:B------:R-:W-:Y:S02]  /*6f90*/  FFMA.FTZ R83, R39, c[0x0][0x23c], -R44 ;  /* 0x00008f0027537a23 */ /* 0x000fe4000001082c */
[----:B------:R-:W-:Y:S05]  /*6fa0*/  FFMA.FTZ R21, R21, R124, R62 ;  /* 0x0000007c15157223 */ /* 0x000fea000001003e */
[----:B------:R-:W1:Y:S01]  /*6fb0*/  MUFU.EX2 R84, R84 ;  /* 0x0000005400547308 */ /* 0x000e620000000800 */
[C---:B------:R-:W-:Y:S05]  /*6fc0*/  HMMA.16816.F32.BF16 R4, R24.reuse, R28, R4 ;  /* 0x0000001c1804723c */ /* 0x040fea0000041804 */
[----:B------:R-:W-:Y:S02]  /*6fd0*/  FADD.FTZ R21, R85, R21 ;  /* 0x0000001555157221 */ /* 0x000fe40000010000 */
[----:B------:R-:W-:Y:S01]  /*6fe0*/  FFMA.FTZ R85, R148, c[0x0][0x23c], -R44 ;  /* 0x00008f0094557a23 */ /* 0x000fe2000001082c */
[C---:B------:R-:W-:Y:S01]  /*6ff0*/  HMMA.16816.F32.BF16 R8, R24.reuse, R30, R8 ;  /* 0x0000001e1808723c */ /* 0x040fe20000041808 */
[----:B------:R-:W-:Y:S01]  /*7000*/  MUFU.EX2 R91, R91 ;  /* 0x0000005b005b7308 */ /* 0x000fe20000000800 */
[----:B------:R-:W3:Y:S02]  /*7010*/  LDSM.16.MT88.4 R28, [R101+0x3000] ;  /* 0x00300000651c783b */ /* 0x000ee40000004200 */
[----:B------:R-:W-:Y:S02]  /*7020*/  FADD.FTZ R128, R128, R21 ;  /* 0x0000001580807221 */ /* 0x000fe40000010000 */
[----:B------:R-:W-:Y:S02]  /*7030*/  FFMA.FTZ R62, R140, c[0x0][0x23c], -R40 ;  /* 0x00008f008c3e7a23 */ /* 0x000fe40000010828 */
[----:B------:R-:W-:Y:S03]  /*7040*/  FADD.FTZ R128, R94, R128 ;  /* 0x000000805e807221 */ /* 0x000fe60000010000 */
        /* <DEDUP_REMOVED lines=8> */
[----:B--2---:R-:W-:Y:S01]  /*70d0*/  F2FP.BF16.PACK_AB R25, R76, R126 ;  /* 0x0000007e4c19723e */ /* 0x004fe200000010ff */
[----:B------:R-:W-:Y:S01]  /*70e0*/  FADD.FTZ R126, R126, R128 ;  /* 0x000000807e7e7221 */ /* 0x000fe20000010000 */
[----:B-1----:R-:W-:Y:S02]  /*70f0*/  F2FP.BF16.PACK_AB R26, R84, R77 ;  /* 0x0000004d541a723e */ /* 0x002fe400000010ff */
[----:B------:R-:W-:Y:S01]  /*7100*/  MUFU.EX2 R56, R56 ;  /* 0x0000003800387308 */ /* 0x000fe20000000800 */
[----:B------:R-:W-:Y:S01]  /*7110*/  FADD.FTZ R126, R76, R126 ;  /* 0x0000007e4c7e7221 */ /* 0x000fe20000010000 */
[C---:B------:R-:W-:Y:S01]  /*7120*/  F2FP.BF16.PACK_AB R24, R125.reuse, R95 ;  /* 0x0000005f7d18723e */ /* 0x040fe200000010ff */
[----:B------:R-:W-:Y:S01]  /*7130*/  FADD.FTZ R125, R125, R127 ;  /* 0x0000007f7d7d7221 */ /* 0x000fe20000010000 */
[----:B----4-:R-:W-:Y:S01]  /*7140*/  F2FP.BF16.PACK_AB R27, R54, R91 ;  /* 0x0000005b361b723e */ /* 0x010fe200000010ff */
[--C-:B------:R-:W-:Y:S02]  /*7150*/  FFMA.FTZ R95, R51, c[0x0][0x23c], -R44.reuse ;  /* 0x00008f00335f7a23 */ /* 0x100fe4000001082c */
[----:B------:R-:W-:Y:S02]  /*7160*/  FADD.FTZ R125, R77, R125 ;  /* 0x0000007d4d7d7221 */ /* 0x000fe40000010000 */
[----:B------:R-:W-:Y:S01]  /*7170*/  LDSM.16.MT88.4 R76, [R102+0x4c00] ;  /* 0x004c0000664c783b */ /* 0x000fe20000004200 */
[----:B------:R-:W1:Y:S01]  /*7180*/  MUFU.EX2 R59, R59 ;  /* 0x0000003b003b7308 */ /* 0x000e620000000800 */
[----:B------:R-:W-:Y:S02]  /*7190*/  FFMA.FTZ R51, R52, c[0x0][0x23c], -R44 ;  /* 0x00008f0034337a23 */ /* 0x000fe4000001082c */
[----:B------:R-:W-:Y:S02]  /*71a0*/  FFMA.FTZ R52, R53, c[0x0][0x23c], -R40 ;  /* 0x00008f0035347a23 */ /* 0x000fe40000010828 */
[----:B------:R-:W-:Y:S02]  /*71b0*/  FADD.FTZ R91, R91, R126 ;  /* 0x0000007e5b5b7221 */ /* 0x000fe40000010000 */
[----:B------:R-:W-:Y:S02]  /*71c0*/  FADD.FTZ R84, R84, R125 ;  /* 0x0000007d54547221 */ /* 0x000fe40000010000 */
[----:B------:R-:W-:Y:S01]  /*71d0*/  FADD.FTZ R91, R54, R91 ;  /* 0x0000005b365b7221 */ /* 0x000fe20000010000 */
[----:B------:R2:W-:Y:S01]  /*71e0*/  MUFU.EX2 R94, R36 ;  /* 0x00000024005e7308 */ /* 0x0005e20000000800 */
[----:B------:R-:W-:Y:S02]  /*71f0*/  FADD.FTZ R84, R60, R84 ;  /* 0x000000543c547221 */ /* 0x000fe40000010000 */
[--C-:B------:R-:W-:Y:S02]  /*7200*/  FFMA.FTZ R53, R22, c[0x0][0x23c], -R44.reuse ;  /* 0x00008f0016357a23 */ /* 0x100fe4000001082c */
[----:B------:R-:W-:Y:S05]  /*7210*/  FFMA.FTZ R44, R23, c[0x0][0x23c], -R44 ;  /* 0x00008f00172c7a23 */ /* 0x000fea000001082c */
[----:B------:R-:W-:Y:S01]  /*7220*/  MUFU.EX2 R72, R72 ;  /* 0x0000004800487308 */ /* 0x000fe20000000800 */
[C---:B---3--:R-:W-:Y:S08]  /*7230*/  HMMA.16816.F32.BF16 R4, R24.reuse, R28, R4 ;  /* 0x0000001c1804723c */ /* 0x048ff00000041804 */
[C---:B------:R-:W-:Y:S01]  /*7240*/  HMMA.16816.F32.BF16 R8, R24.reuse, R30, R8 ;  /* 0x0000001e1808723c */ /* 0x040fe20000041808 */
[----:B------:R-:W-:Y:S01]  /*7250*/  MUFU.EX2 R64, R64 ;  /* 0x0000004000407308 */ /* 0x000fe20000000800 */
[----:B------:R-:W3:Y:S08]  /*7260*/  LDSM.16.MT88.4 R28, [R101+0x3400] ;  /* 0x00340000651c783b */ /* 0x000ef00000004200 */
[----:B--2---:R-:W-:Y:S01]  /*7270*/  LDSM.16.MT88.4 R36, [R101+0x3c00] ;  /* 0x003c00006524783b */ /* 0x004fe20000004200 */
[----:B------:R-:W2:Y:S10]  /*7280*/  MUFU.EX2 R66, R66 ;  /* 0x0000004200427308 */ /* 0x000eb40000000800 */
[----:B------:R-:W4:Y:S10]  /*7290*/  MUFU.EX2 R69, R69 ;  /* 0x0000004500457308 */ /* 0x000f340000000800 */
[----:B------:R-:W-:Y:S10]  /*72a0*/  MUFU.EX2 R71, R71 ;  /* 0x0000004700477308 */ /* 0x000ff40000000800 */
[----:B------:R-:W2:Y:S01]  /*72b0*/  MUFU.EX2 R61, R144 ;  /* 0x00000090003d7308 */ /* 0x000ea20000000800 */
[C---:B---3--:R-:W-:Y:S08]  /*72c0*/  HMMA.16816.F32.BF16 R12, R24.reuse, R28, R12 ;  /* 0x0000001c180c723c */ /* 0x048ff0000004180c */
[----:B------:R-:W-:Y:S01]  /*72d0*/  HMMA.16816.F32.BF16 R16, R24, R30, R16 ;  /* 0x0000001e1810723c */ /* 0x000fe20000041810 */
[----:B------:R-:W-:Y:S01]  /*72e0*/  MUFU.EX2 R62, R62 ;  /* 0x0000003e003e7308 */ /* 0x000fe20000000800 */
[----:B------:R-:W3:Y:S05]  /*72f0*/  LDSM.16.MT88.4 R28, [R102+0x3800] ;  /* 0x00380000661c783b */ /* 0x000eea0000004200 */
[C---:B------:R-:W-:Y:S01]  /*7300*/  F2FP.BF16.PACK_AB R24, R65.reuse, R60 ;  /* 0x0000003c4118723e */ /* 0x040fe200000010ff */
[----:B------:R-:W-:Y:S01]  /*7310*/  FADD.FTZ R65, R65, R84 ;  /* 0x0000005441417221 */ /* 0x000fe20000010000 */
[----:B-----5:R-:W-:Y:S02]  /*7320*/  F2FP.BF16.PACK_AB R25, R57, R67 ;  /* 0x000000433919723e */ /* 0x020fe400000010ff */
[----:B------:R-:W5:Y:S01]  /*7330*/  MUFU.EX2 R74, R74 ;  /* 0x0000004a004a7308 */ /* 0x000f620000000800 */
[----:B------:R-:W-:Y:S01]  /*7340*/  F2FP.BF16.PACK_AB R26, R55, R58 ;  /* 0x0000003a371a723e */ /* 0x000fe200000010ff */
[----:B------:R-:W-:Y:S01]  /*7350*/  FADD.FTZ R67, R67, R91 ;  /* 0x0000005b43437221 */ /* 0x000fe20000010000 */
[----:B-1----:R-:W-:Y:S01]  /*7360*/  F2FP.BF16.PACK_AB R27, R59, R56 ;  /* 0x000000383b1b723e */ /* 0x002fe200000010ff */
[----:B------:R-:W-:Y:S01]  /*7370*/  FADD.FTZ R65, R58, R65 ;  /* 0x000000413a417221 */ /* 0x000fe20000010000 */
[----:B------:R-:W-:Y:S01]  /*7380*/  MOV R84, R0 ;  /* 0x0000000000547202 */ /* 0x000fe20000000f00 */
[----:B------:R-:W-:Y:S02]  /*7390*/  FADD.FTZ R67, R57, R67 ;  /* 0x0000004339437221 */ /* 0x000fe40000010000 */
[----:B------:R-:W-:Y:S02]  /*73a0*/  FADD.FTZ R65, R55, R65 ;  /* 0x0000004137417221 */ /* 0x000fe40000010000 */
[----:B------:R-:W1:Y:S01]  /*73b0*/  MUFU.EX2 R75, R75 ;  /* 0x0000004b004b7308 */ /* 0x000e620000000800 */
[----:B------:R-:W-:Y:S04]  /*73c0*/  FADD.FTZ R67, R56, R67 ;  /* 0x0000004338437221 */ /* 0x000fe80000010000 */
[----:B------:R-:W-:Y:S04]  /*73d0*/  FADD.FTZ R59, R59, R67 ;  /* 0x000000433b3b7221 */ /* 0x000fe80000010000 */
[----:B--2---:R-:W-:Y:S01]  /*73e0*/  FADD.FTZ R59, R66, R59 ;  /* 0x0000003b423b7221 */ /* 0x004fe20000010000 */
[----:B------:R-:W2:Y:S10]  /*73f0*/  MUFU.EX2 R81, R81 ;  /* 0x0000005100517308 */ /* 0x000eb40000000800 */
[----:B------:R-:W-:Y:S01]  /*7400*/  MUFU.EX2 R82, R82 ;  /* 0x0000005200527308 */ /* 0x000fe20000000800 */
[C---:B---3--:R-:W-:Y:S08]  /*7410*/  HMMA.16816.F32.BF16 R4, R24.reuse, R28, R4 ;  /* 0x0000001c1804723c */ /* 0x048ff00000041804 */
[C---:B------:R-:W-:Y:S01]  /*7420*/  HMMA.16816.F32.BF16 R8, R24.reuse, R30, R8 ;  /* 0x0000001e1808723c */ /* 0x040fe20000041808 */
[----:B------:R-:W3:Y:S01]  /*7430*/  MUFU.EX2 R73, R73 ;  /* 0x0000004900497308 */ /* 0x000ee20000000800 */
[----:B------:R-:W1:Y:S06]  /*7440*/  LDSM.16.MT88.4 R28, [R102+0x3c00] ;  /* 0x003c0000661c783b */ /* 0x000e6c0000004200 */
[C---:B------:R-:W-:Y:S03]  /*7450*/  HMMA.16816.F32.BF16 R12, R24.reuse, R32, R12 ;  /* 0x00000020180c723c */ /* 0x040fe6000004180c */
[----:B------:R-:W-:Y:S05]  /*7460*/  MUFU.EX2 R68, R68 ;  /* 0x0000004400447308 */ /* 0x000fea0000000800 */
[----:B------:R-:W-:Y:S01]  /*7470*/  HMMA.16816.F32.BF16 R16, R24, R34, R16 ;  /* 0x000000221810723c */ /* 0x000fe20000041810 */
[----:B------:R-:W2:Y:S04]  /*7480*/  LDSM.16.MT88.4 R32, [R102+0x4000] ;  /* 0x004000006620783b */ /* 0x000ea80000004200 */
[----:B------:R-:W2:Y:S02]  /*7490*/  MUFU.EX2 R63, R63 ;  /* 0x0000003f003f7308 */ /* 0x000ea40000000800 */
[----:B------:R-:W-:Y:S01]  /*74a0*/  F2FP.BF16.PACK_AB R24, R64, R72 ;  /* 0x000000484018723e */ /* 0x000fe200000010ff */
[----:B------:R-:W-:Y:S01]  /*74b0*/  FADD.FTZ R72, R72, R65 ;  /* 0x0000004148487221 */ /* 0x000fe20000010000 */
[----:B----4-:R-:W-:Y:S03]  /*74c0*/  F2FP.BF16.PACK_AB R25, R69, R66 ;  /* 0x000000424519723e */ /* 0x010fe600000010ff */
[----:B------:R-:W-:Y:S01]  /*74d0*/  F2FP.BF16.PACK_AB R26, R61, R71 ;  /* 0x000000473d1a723e */ /* 0x000fe200000010ff */
[----:B------:R-:W-:Y:S01]  /*74e0*/  FADD.FTZ R69, R69, R59 ;  /* 0x0000003b45457221 */ /* 0x000fe20000010000 */
[----:B-----5:R-:W-:Y:S01]  /*74f0*/  F2FP.BF16.PACK_AB R27, R74, R62 ;  /* 0x0000003e4a1b723e */ /* 0x020fe200000010ff */
[----:B------:R-:W-:Y:S01]  /*7500*/  MUFU.EX2 R70, R70 ;  /* 0x0000004600467308 */ /* 0x000fe20000000800 */
[----:B------:R-:W-:Y:S02]  /*7510*/  FADD.FTZ R72, R64, R72 ;  /* 0x0000004840487221 */ /* 0x000fe40000010000 */
[----:B------:R-:W-:Y:S02]  /*7520*/  FADD.FTZ R69, R62, R69 ;  /* 0x000000453e457221 */ /* 0x000fe40000010000 */
[----:B------:R-:W-:Y:S02]  /*7530*/  FADD.FTZ R71, R71, R72 ;  /* 0x0000004847477221 */ /* 0x000fe40000010000 */
[----:B------:R-:W-:Y:S02]  /*7540*/  FADD.FTZ R69, R74, R69 ;  /* 0x000000454a457221 */ /* 0x000fe40000010000 */
[----:B------:R-:W-:Y:S01]  /*7550*/  FADD.FTZ R71, R61, R71 ;  /* 0x000000473d477221 */ /* 0x000fe20000010000 */
[----:B------:R-:W4:Y:S01]  /*7560*/  MUFU.EX2 R80, R80 ;  /* 0x0000005000507308 */ /* 0x000f220000000800 */
[C---:B-1----:R-:W-:Y:S03]  /*7570*/  HMMA.16816.F32.BF16 R4, R24.reuse, R28, R4 ;  /* 0x0000001c1804723c */ /* 0x042fe60000041804 */
[----:B------:R-:W-:Y:S05]  /*7580*/  FADD.FTZ R71, R75, R71 ;  /* 0x000000474b477221 */ /* 0x000fea0000010000 */
[C---:B------:R-:W-:Y:S01]  /*7590*/  HMMA.16816.F32.BF16 R8, R24.reuse, R30, R8 ;  /* 0x0000001e1808723c */ /* 0x040fe20000041808 */
[----:B------:R-:W-:Y:S01]  /*75a0*/  MUFU.EX2 R90, R90 ;  /* 0x0000005a005a7308 */ /* 0x000fe20000000800 */
[----:B------:R-:W1:Y:S06]  /*75b0*/  LDSM.16.MT88.4 R28, [R101+0x4000] ;  /* 0x00400000651c783b */ /* 0x000e6c0000004200 */
[C---:B------:R-:W-:Y:S03]  /*75c0*/  HMMA.16816.F32.BF16 R12, R24.reuse, R36, R12 ;  /* 0x00000024180c723c */ /* 0x040fe6000004180c */
[----:B------:R-:W5:Y:S05]  /*75d0*/  MUFU.EX2 R83, R83 ;  /* 0x0000005300537308 */ /* 0x000f6a0000000800 */
[----:B------:R-:W-:Y:S01]  /*75e0*/  HMMA.16816.F32.BF16 R16, R24, R38, R16 ;  /* 0x000000261810723c */ /* 0x000fe20000041810 */
[----:B------:R-:W5:Y:S04]  /*75f0*/  LDSM.16.MT88.4 R36, [R102+0x4400] ;  /* 0x004400006624783b */ /* 0x000f680000004200 */
[----:B------:R-:W-:Y:S02]  /*7600*/  MUFU.EX2 R92, R92 ;  /* 0x0000005c005c7308 */ /* 0x000fe40000000800 */
[C---:B--2---:R-:W-:Y:S01]  /*7610*/  F2FP.BF16.PACK_AB R24, R81.reuse, R75 ;  /* 0x0000004b5118723e */ /* 0x044fe200000010ff */
[----:B------:R-:W-:Y:S01]  /*7620*/  FADD.FTZ R81, R81, R71 ;  /* 0x0000004751517221 */ /* 0x000fe20000010000 */
[----:B---3--:R-:W-:Y:S03]  /*7630*/  F2FP.BF16.PACK_AB R25, R73, R82 ;  /* 0x000000524919723e */ /* 0x008fe600000010ff */
[----:B------:R-:W-:Y:S01]  /*7640*/  F2FP.BF16.PACK_AB R26, R63, R68 ;  /* 0x000000443f1a723e */ /* 0x000fe200000010ff */
[----:B------:R-:W-:Y:S01]  /*7650*/  FADD.FTZ R82, R82, R69 ;  /* 0x0000004552527221 */ /* 0x000fe20000010000 */
[----:B----4-:R-:W-:Y:S01]  /*7660*/  F2FP.BF16.PACK_AB R27, R80, R70 ;  /* 0x00000046501b723e */ /* 0x010fe200000010ff */
[----:B------:R-:W2:Y:S01]  /*7670*/  MUFU.EX2 R88, R88 ;  /* 0x0000005800587308 */ /* 0x000ea20000000800 */
[----:B------:R-:W-:Y:S02]  /*7680*/  FADD.FTZ R81, R68, R81 ;  /* 0x0000005144517221 */ /* 0x000fe40000010000 */
[----:B------:R-:W-:Y:S02]  /*7690*/  FADD.FTZ R82, R73, R82 ;  /* 0x0000005249527221 */ /* 0x000fe40000010000 */
[----:B------:R-:W-:Y:S01]  /*76a0*/  FADD.FTZ R81, R63, R81 ;  /* 0x000000513f517221 */ /* 0x000fe20000010000 */
[C---:B------:R-:W-:Y:S03]  /*76b0*/  HMMA.16816.F32.BF16 R4, R24.reuse, R32, R4 ;  /* 0x000000201804723c */ /* 0x040fe60000041804 */
[----:B------:R-:W-:Y:S01]  /*76c0*/  FADD.FTZ R70, R70, R82 ;  /* 0x0000005246467221 */ /* 0x000fe20000010000 */
[----:B------:R-:W-:Y:S03]  /*76d0*/  MUFU.EX2 R89, R89 ;  /* 0x0000005900597308 */ /* 0x000fe60000000800 */
[----:B------:R-:W-:Y:S01]  /*76e0*/  FADD.FTZ R70, R80, R70 ;  /* 0x0000004650467221 */ /* 0x000fe20000010000 */
[C---:B------:R-:W-:Y:S01]  /*76f0*/  HMMA.16816.F32.BF16 R8, R24.reuse, R34, R8 ;  /* 0x000000221808723c */ /* 0x040fe20000041808 */
[----:B------:R-:W3:Y:S05]  /*7700*/  LDSM.16.MT88.4 R32, [R101+0x4400] ;  /* 0x004400006520783b */ /* 0x000eea0000004200 */
[----:B------:R-:W4:Y:S02]  /*7710*/  MUFU.EX2 R85, R85 ;  /* 0x0000005500557308 */ /* 0x000f240000000800 */
[C---:B-1----:R-:W-:Y:S08]  /*7720*/  HMMA.16816.F32.BF16 R12, R24.reuse, R28, R12 ;  /* 0x0000001c180c723c */ /* 0x042ff0000004180c */
[----:B------:R-:W1:Y:S01]  /*7730*/  MUFU.EX2 R93, R93 ;  /* 0x0000005d005d7308 */ /* 0x000e620000000800 */
[----:B------:R-:W-:Y:S01]  /*7740*/  HMMA.16816.F32.BF16 R16, R24, R30, R16 ;  /* 0x0000001e1810723c */ /* 0x000fe20000041810 */
[----:B------:R-:W3:Y:S06]  /*7750*/  LDSM.16.MT88.4 R28, [R102+0x4800] ;  /* 0x00480000661c783b */ /* 0x000eec0000004200 */
[----:B-----5:R-:W-:Y:S01]  /*7760*/  F2FP.BF16.PACK_AB R24, R83, R90 ;  /* 0x0000005a5318723e */ /* 0x020fe200000010ff */
[----:B------:R-:W-:Y:S01]  /*7770*/  FADD.FTZ R90, R90, R81 ;  /* 0x000000515a5a7221 */ /* 0x000fe20000010000 */
[----:B------:R-:W-:Y:S03]  /*7780*/  MUFU.EX2 R95, R95 ;  /* 0x0000005f005f7308 */ /* 0x000fe60000000800 */
[----:B--2---:R-:W-:Y:S01]  /*7790*/  F2FP.BF16.PACK_AB R25, R88, R92 ;  /* 0x0000005c5819723e */ /* 0x004fe200000010ff */
[----:B------:R-:W-:Y:S01]  /*77a0*/  FADD.FTZ R92, R92, R70 ;  /* 0x000000465c5c7221 */ /* 0x000fe20000010000 */
[----:B----4-:R-:W-:Y:S01]  /*77b0*/  F2FP.BF16.PACK_AB R26, R85, R89 ;  /* 0x00000059551a723e */ /* 0x010fe200000010ff */
[----:B------:R-:W-:Y:S02]  /*77c0*/  FADD.FTZ R90, R83, R90 ;  /* 0x0000005a535a7221 */ /* 0x000fe40000010000 */
[----:B------:R-:W-:Y:S02]  /*77d0*/  FADD.FTZ R92, R88, R92 ;  /* 0x0000005c585c7221 */ /* 0x000fe40000010000 */
[----:B------:R-:W2:Y:S01]  /*77e0*/  MUFU.EX2 R51, R51 ;  /* 0x0000003300337308 */ /* 0x000ea20000000800 */
[----:B------:R-:W-:Y:S01]  /*77f0*/  FADD.FTZ R89, R89, R90 ;  /* 0x0000005a59597221 */ /* 0x000fe20000010000 */
[C---:B-1----:R-:W-:Y:S01]  /*7800*/  F2FP.BF16.PACK_AB R27, R94.reuse, R93 ;  /* 0x0000005d5e1b723e */ /* 0x042fe200000010ff */
[----:B------:R-:W-:Y:S02]  /*7810*/  FADD.FTZ R92, R93, R92 ;  /* 0x0000005c5d5c7221 */ /* 0x000fe40000010000 */
[----:B------:R-:W-:Y:S01]  /*7820*/  FADD.FTZ R89, R85, R89 ;  /* 0x0000005955597221 */ /* 0x000fe20000010000 */
[----:B------:R-:W-:Y:S01]  /*7830*/  MOV R85, R2 ;  /* 0x0000000200557202 */ /* 0x000fe20000000f00 */
[----:B------:R-:W-:Y:S03]  /*7840*/  FADD.FTZ R94, R94, R92 ;  /* 0x0000005c5e5e7221 */ /* 0x000fe60000010000 */
[----:B------:R-:W-:Y:S01]  /*7850*/  MUFU.EX2 R52, R52 ;  /* 0x0000003400347308 */ /* 0x000fe20000000800 */
[C---:B------:R-:W-:Y:S08]  /*7860*/  HMMA.16816.F32.BF16 R4, R24.reuse, R36, R4 ;  /* 0x000000241804723c */ /* 0x040ff00000041804 */
[C---:B------:R-:W-:Y:S01]  /*7870*/  HMMA.16816.F32.BF16 R8, R24.reuse, R38, R8 ;  /* 0x000000261808723c */ /* 0x040fe20000041808 */
[----:B------:R-:W1:Y:S01]  /*7880*/  MUFU.EX2 R49, R49 ;  /* 0x0000003100317308 */ /* 0x000e620000000800 */
[----:B------:R-:W4:Y:S06]  /*7890*/  LDSM.16.MT88.4 R36, [R101+0x4800] ;  /* 0x004800006524783b */ /* 0x000f2c0000004200 */
[C---:B---3--:R-:W-:Y:S03]  /*78a0*/  HMMA.16816.F32.BF16 R12, R24.reuse, R32, R12 ;  /* 0x00000020180c723c */ /* 0x048fe6000004180c */
[----:B------:R-:W-:Y:S04]  /*78b0*/  MUFU.EX2 R50, R50 ;  /* 0x0000003200327308 */ /* 0x000fe80000000800 */
[--C-:B------:R-:W-:Y:S01]  /*78c0*/  FFMA.FTZ R32, R20, c[0x0][0x23c], -R40.reuse ;  /* 0x00008f0014207a23 */ /* 0x100fe20000010828 */
[----:B------:R-:W-:Y:S01]  /*78d0*/  HMMA.16816.F32.BF16 R16, R24, R34, R16 ;  /* 0x000000221810723c */ /* 0x000fe20000041810 */
[----:B------:R-:W3:Y:S03]  /*78e0*/  LDSM.16.MT88.4 R24, [R101+0x4c00] ;  /* 0x004c00006518783b */ /* 0x000ee60000004200 */
[----:B--2---:R-:W-:Y:S01]  /*78f0*/  F2FP.BF16.PACK_AB R20, R51, R95 ;  /* 0x0000005f3314723e */ /* 0x004fe200000010ff */
[----:B------:R-:W2:Y:S01]  /*7900*/  MUFU.EX2 R48, R48 ;  /* 0x0000003000307308 */ /* 0x000ea20000000800 */
[----:B------:R-:W-:Y:S01]  /*7910*/  FFMA.FTZ R40, R3, c[0x0][0x23c], -R40 ;  /* 0x00008f0003287a23 */ /* 0x000fe20000010828 */
[----:B------:R-:W-:Y:S01]  /*7920*/  IADD3 R3, R123, -0x1, RZ ;  /* 0xffffffff7b037810 */ /* 0x000fe20007ffe0ff */
[----:B------:R-:W-:Y:S01]  /*7930*/  FADD.FTZ R95, R95, R89 ;  /* 0x000000595f5f7221 */ /* 0x000fe20000010000 */
[----:B-1----:R-:W-:Y:S03]  /*7940*/  F2FP.BF16.PACK_AB R21, R49, R52 ;  /* 0x000000343115723e */ /* 0x002fe600000010ff */
[----:B------:R-:W-:Y:S01]  /*7950*/  FADD.FTZ R94, R52, R94 ;  /* 0x0000005e345e7221 */ /* 0x000fe20000010000 */
[----:B------:R-:W-:Y:S01]  /*7960*/  MOV R123, R3 ;  /* 0x00000003007b7202 */ /* 0x000fe20000000f00 */
[----:B------:R-:W-:Y:S01]  /*7970*/  FADD.FTZ R95, R51, R95 ;  /* 0x0000005f335f7221 */ /* 0x000fe20000010000 */
[----:B------:R-:W1:Y:S01]  /*7980*/  MUFU.EX2 R47, R47 ;  /* 0x0000002f002f7308 */ /* 0x000e620000000800 */
[----:B------:R-:W-:Y:S09]  /*7990*/  FADD.FTZ R49, R49, R94 ;  /* 0x0000005e31317221 */ /* 0x000ff20000010000 */
[----:B------:R-:W5:Y:S01]  /*79a0*/  MUFU.EX2 R46, R46 ;  /* 0x0000002e002e7308 */ /* 0x000f620000000800 */
[----:B--2---:R-:W-:Y:S01]  /*79b0*/  F2FP.BF16.PACK_AB R22, R48, R50 ;  /* 0x000000323016723e */ /* 0x004fe200000010ff */
[----:B------:R-:W-:Y:S04]  /*79c0*/  FADD.FTZ R50, R50, R95 ;  /* 0x0000005f32327221 */ /* 0x000fe80000010000 */
[----:B------:R-:W-:Y:S04]  /*79d0*/  FADD.FTZ R50, R48, R50 ;  /* 0x0000003230327221 */ /* 0x000fe80000010000 */
[----:B------:R-:W-:Y:S01]  /*79e0*/  MUFU.EX2 R43, R43 ;  /* 0x0000002b002b7308 */ /* 0x000fe20000000800 */
[----:B-1----:R-:W-:Y:S09]  /*79f0*/  FADD.FTZ R49, R47, R49 ;  /* 0x000000312f317221 */ /* 0x002ff20000010000 */
[----:B------:R-:W1:Y:S01]  /*7a00*/  MUFU.EX2 R45, R45 ;  /* 0x0000002d002d7308 */ /* 0x000e620000000800 */
[C---:B-----5:R-:W-:Y:S01]  /*7a10*/  F2FP.BF16.PACK_AB R23, R46.reuse, R47 ;  /* 0x0000002f2e17723e */ /* 0x060fe200000010ff */
[----:B------:R-:W-:Y:S08]  /*7a20*/  FADD.FTZ R46, R46, R49 ;  /* 0x000000312e2e7221 */ /* 0x000ff00000010000 */
[----:B------:R-:W2:Y:S01]  /*7a30*/  MUFU.EX2 R42, R42 ;  /* 0x0000002a002a7308 */ /* 0x000ea20000000800 */
[C---:B------:R-:W-:Y:S08]  /*7a40*/  HMMA.16816.F32.BF16 R4, R20.reuse, R28, R4 ;  /* 0x0000001c1404723c */ /* 0x040ff00000041804 */
[C---:B------:R-:W-:Y:S01]  /*7a50*/  HMMA.16816.F32.BF16 R8, R20.reuse, R30, R8 ;  /* 0x0000001e1408723c */ /* 0x040fe20000041808 */
[----:B------:R-:W5:Y:S03]  /*7a60*/  MUFU.EX2 R41, R41 ;  /* 0x0000002900297308 */ /* 0x000f660000000800 */
[----:B-1----:R-:W-:Y:S01]  /*7a70*/  F2FP.BF16.PACK_AB R68, R45, R43 ;  /* 0x0000002b2d44723e */ /* 0x002fe200000010ff */
[----:B------:R-:W-:Y:S03]  /*7a80*/  FADD.FTZ R43, R43, R50 ;  /* 0x000000322b2b7221 */ /* 0x000fe60000010000 */
[C---:B----4-:R-:W-:Y:S03]  /*7a90*/  HMMA.16816.F32.BF16 R12, R20.reuse, R36, R12 ;  /* 0x00000024140c723c */ /* 0x050fe6000004180c */
[----:B------:R-:W1:Y:S01]  /*7aa0*/  MUFU.EX2 R53, R53 ;  /* 0x0000003500357308 */ /* 0x000e620000000800 */
[----:B------:R-:W-:Y:S02]  /*7ab0*/  FADD.FTZ R43, R45, R43 ;  /* 0x0000002b2d2b7221 */ /* 0x000fe40000010000 */
[----:B--2---:R-:W-:Y:S02]  /*7ac0*/  FADD.FTZ R46, R42, R46 ;  /* 0x0000002e2a2e7221 */ /* 0x004fe40000010000 */
[----:B------:R-:W-:Y:S05]  /*7ad0*/  HMMA.16816.F32.BF16 R16, R20, R38, R16 ;  /* 0x000000261410723c */ /* 0x000fea0000041810 */
[----:B------:R-:W2:Y:S01]  /*7ae0*/  MUFU.EX2 R44, R44 ;  /* 0x0000002c002c7308 */ /* 0x000ea20000000800 */
[C---:B-----5:R-:W-:Y:S01]  /*7af0*/  F2FP.BF16.PACK_AB R69, R41.reuse, R42 ;  /* 0x0000002a2945723e */ /* 0x060fe200000010ff */
[----:B------:R-:W-:Y:S08]  /*7b00*/  FADD.FTZ R46, R41, R46 ;  /* 0x0000002e292e7221 */ /* 0x000ff00000010000 */
[----:B------:R-:W4:Y:S01]  /*7b10*/  MUFU.EX2 R32, R32 ;  /* 0x0000002000207308 */ /* 0x000f220000000800 */
[----:B-1----:R-:W-:Y:S09]  /*7b20*/  FADD.FTZ R43, R53, R43 ;  /* 0x0000002b352b7221 */ /* 0x002ff20000010000 */
[----:B------:R-:W1:Y:S01]  /*7b30*/  MUFU.EX2 R40, R40 ;  /* 0x0000002800287308 */ /* 0x000e620000000800 */
[C---:B--2---:R-:W-:Y:S01]  /*7b40*/  F2FP.BF16.PACK_AB R70, R44.reuse, R53 ;  /* 0x000000352c46723e */ /* 0x044fe200000010ff */
[----:B------:R-:W-:Y:S02]  /*7b50*/  FADD.FTZ R125, R44, R43 ;  /* 0x0000002b2c7d7221 */ /* 0x000fe40000010000 */
[----:B----4-:R-:W-:Y:S01]  /*7b60*/  FADD.FTZ R46, R32, R46 ;  /* 0x0000002e202e7221 */ /* 0x010fe20000010000 */
[C---:B-1----:R-:W-:Y:S03]  /*7b70*/  F2FP.BF16.PACK_AB R71, R40.reuse, R32 ;  /* 0x000000202847723e */ /* 0x042fe600000010ff */
[----:B------:R-:W-:Y:S04]  /*7b80*/  FADD.FTZ R124, R40, R46 ;  /* 0x0000002e287c7221 */ /* 0x000fe80000010000 */
[C---:B------:R-:W-:Y:S08]  /*7b90*/  HMMA.16816.F32.BF16 R80, R68.reuse, R76, R4 ;  /* 0x0000004c4450723c */ /* 0x040ff00000041804 */
[C---:B------:R-:W-:Y:S08]  /*7ba0*/  HMMA.16816.F32.BF16 R76, R68.reuse, R78, R8 ;  /* 0x0000004e444c723c */ /* 0x040ff00000041808 */
[C---:B---3--:R-:W-:Y:S08]  /*7bb0*/  HMMA.16816.F32.BF16 R72, R68.reuse, R24, R12 ;  /* 0x000000184448723c */ /* 0x048ff0000004180c */
[----:B------:R-:W-:Y:S01]  /*7bc0*/  HMMA.16816.F32.BF16 R68, R68, R26, R16 ;  /* 0x0000001a4444723c */ /* 0x000fe20000041810 */
[----:B------:R-:W-:-:S07]  /*7bd0*/  @P0 BRA `(.L_x_4156) ;  /* 0xffffd2a000000947 */ /* 0x000fce000383ffff */
.L_x_4152:
        /* <DEDUP_REMOVED lines=20> */
[----:B------:R-:W-:Y:S02]  /*7d20*/  LOP3.LUT R10, R10, 0xfffffffc, RZ, 0xc0, !PT ;  /* 0xfffffffc0a0a7812 */ /* 0x000fe400078ec0ff */
[----:B------:R-:W-:Y:S02]  /*7d30*/  SHF.R.S32.HI R13, RZ, 0x1f, R11 ;  /* 0x0000001fff0d7819 */ /* 0x000fe4000001140b */
[----:B------:R-:W-:Y:S01]  /*7d40*/  SHF.L.U32 R12, R12, 0x2, RZ ;  /* 0x000000020c0c7819 */ /* 0x000fe200000006ff */
[----:B------:R-:W-:Y:S01]  /*7d50*/  IMAD.IADD R10, R5, 0x1, -R10 ;  /* 0x00000001050a7824 */ /* 0x000fe200078e0a0a */
[----:B------:R-:W-:Y:S01]  /*7d60*/  LEA.HI R13, R13, R11, RZ, 0x3 ;  /* 0x0000000b0d0d7211 */ /* 0x000fe200078f18ff */
[----:B-----5:R-:W-:Y:S01]  /*7d70*/  IMAD R24, R24, c[0x0][0x210], R116 ;  /* 0x0000840018187a24 */ /* 0x020fe200078e0274 */
[----:B------:R-:W-:-:S02]  /*7d80*/  LEA.HI R3, R4, R5, RZ, 0x5 ;  /* 0x0000000504037211 */ /* 0x000fc400078f28ff */
[----:B------:R-:W-:Y:S01]  /*7d90*/  LOP3.LUT R13, R13, 0xfffffff8, RZ, 0xc0, !PT ;  /* 0xfffffff80d0d7812 */ /* 0x000fe200078ec0ff */
[----:B--2---:R-:W-:Y:S01]  /*7da0*/  FADD.FTZ R7, R125, R7 ;  /* 0x000000077d077221 */ /* 0x004fe20000010000 */
[----:B------:R-:W-:-:S03]  /*7db0*/  LOP3.LUT R12, R12, 0x3fffff00, RZ, 0xc0, !PT ;  /* 0x3fffff000c0c7812 */ /* 0x000fc600078ec0ff */
[----:B------:R-:W-:Y:S01]  /*7dc0*/  IMAD.IADD R11, R11, 0x1, -R13 ;  /* 0x000000010b0b7824 */ /* 0x000fe200078e0a0d */
[----:B------:R-:W-:Y:S01]  /*7dd0*/  SHF.R.S32.HI R14, RZ, 0x5, R3 ;  /* 0x00000005ff0e7819 */ /* 0x000fe20000011403 */
[----:B---3--:R-:W-:Y:S01]  /*7de0*/  FADD.FTZ R6, R124, R6 ;  /* 0x000000067c067221 */ /* 0x008fe20000010000 */
[----:B------:R-:W-:Y:S01]  /*7df0*/  FSETP.NE.FTZ.AND P3, PT, R7, RZ, PT ;  /* 0x000000ff0700720b */ /* 0x000fe20003f75000 */
[----:B------:R-:W-:Y:S01]  /*7e00*/  IMAD R114, R114, 0x20, R12 ;  /* 0x0000002072727824 */ /* 0x000fe200078e020c */
[----:B------:R-:W-:Y:S02]  /*7e10*/  LEA.HI R13, R11, R11, RZ, 0x1 ;  /* 0x0000000b0b0d7211 */ /* 0x000fe400078f08ff */
[----:B------:R-:W-:Y:S01]  /*7e20*/  FSETP.NE.FTZ.AND P2, PT, R6, RZ, PT ;  /* 0x000000ff0600720b */ /* 0x000fe20003f55000 */
[----:B------:R-:W-:Y:S01]  /*7e30*/  IMAD R113, R113, 0x4, R114 ;  /* 0x0000000471717824 */ /* 0x000fe200078e0272 */
[----:B------:R-:W-:Y:S02]  /*7e40*/  LEA R10, R14, R10, 0x8 ;  /* 0x0000000a0e0a7211 */ /* 0x000fe400078e40ff */
[----:B------:R-:W-:-:S02]  /*7e50*/  LEA.HI R12, R4, R5, RZ, 0x4 ;  /* 0x00000005040c7211 */ /* 0x000fc400078f20ff */
[----:B------:R-:W-:Y:S02]  /*7e60*/  SHF.R.S32.HI R14, RZ, 0x1, R13 ;  /* 0x00000001ff0e7819 */ /* 0x000fe4000001140d */
[----:B------:R-:W-:Y:S01]  /*7e70*/  SHF.R.S32.HI R12, RZ, 0x4, R12 ;  /* 0x00000004ff0c7819 */ /* 0x000fe2000001140c */
[----:B------:R-:W2:Y:S01]  /*7e80*/  @P3 MUFU.RCP R9, R7 ;  /* 0x0000000700093308 */ /* 0x000ea20000001000 */
[----:B------:R-:W-:Y:S01]  /*7e90*/  LOP3.LUT R13, R13, 0x1fffffe, RZ, 0xc0, !PT ;  /* 0x01fffffe0d0d7812 */ /* 0x000fe200078ec0ff */
[----:B------:R-:W-:Y:S01]  /*7ea0*/  IMAD.SHL.U32 R15, R14, 0x40, RZ ;  /* 0x000000400e0f7824 */ /* 0x000fe200078e00ff */
[----:B------:R-:W-:Y:S02]  /*7eb0*/  SHF.L.U32 R12, R12, 0x6, RZ ;  /* 0x000000060c0c7819 */ /* 0x000fe400000006ff */
[----:B------:R-:W-:Y:S02]  /*7ec0*/  IADD3 R13, R11, -R13, RZ ;  /* 0x8000000d0b0d7210 */ /* 0x000fe40007ffe0ff */
[----:B------:R-:W-:Y:S01]  /*7ed0*/  LOP3.LUT R15, R15, 0xc0, RZ, 0xc0, !PT ;  /* 0x000000c00f0f7812 */ /* 0x000fe200078ec0ff */
[----:B------:R-:W3:Y:S01]  /*7ee0*/  @P2 MUFU.RCP R8, R6 ;  /* 0x0000000600082308 */ /* 0x000ee20000001000 */
[----:B------:R-:W-:Y:S01]  /*7ef0*/  LOP3.LUT R12, R12, 0xc0, RZ, 0xc0, !PT ;  /* 0x000000c00c0c7812 */ /* 0x000fe200078ec0ff */
[----:B------:R-:W-:Y:S01]  /*7f00*/  IMAD R11, R13, 0x10, R10 ;  /* 0x000000100d0b7824 */ /* 0x000fe200078e020a */
[----:B------:R-:W-:-:S02]  /*7f10*/  LEA.HI R15, R15, R15, RZ, 0x1d ;  /* 0x0000000f0f0f7211 */ /* 0x000fc400078fe8ff */
[----:B------:R-:W-:Y:S02]  /*7f20*/  LOP3.LUT R115, R12, 0x18, R115, 0xf8, !PT ;  /* 0x000000180c737812 */ /* 0x000fe400078ef873 */
[C---:B------:R-:W-:Y:S01]  /*7f30*/  LOP3.LUT P0, RZ, R14.reuse, 0x2, RZ, 0xc0, !PT ;  /* 0x000000020eff7812 */ /* 0x040fe2000780c0ff */
[----:B------:R-:W-:Y:S01]  /*7f40*/  IMAD.U32 R11, R11, 0x2, R15 ;  /* 0x000000020b0b7824 */ /* 0x000fe200078e000f */
[----:B------:R-:W-:Y:S01]  /*7f50*/  SHF.R.U32.HI R12, RZ, 0x3, R12 ;  /* 0x00000003ff0c7819 */ /* 0x000fe2000001160c */
[C---:B--2---:R-:W-:Y:S01]  /*7f60*/  FMUL.FTZ R80, R9.reuse, R80 ;  /* 0x0000005009507220 */ /* 0x044fe20000410000 */
        /* <DEDUP_REMOVED lines=11> */
[C---:B------:R-:W-:Y:S01]  /*8020*/  FMUL.FTZ R68, R9.reuse, R68 ;  /* 0x0000004409447220 */ /* 0x040fe20000410000 */
[----:B------:R5:W1:Y:S01]  /*8030*/  @P3 MUFU.LG2 R27, R7 ;  /* 0x00000007001b3308 */ /* 0x000a620000000c00 */
[----:B------:R-:W-:Y:S01]  /*8040*/  FMUL.FTZ R69, R9, R69 ;  /* 0x0000004509457220 */ /* 0x000fe20000410000 */
[----:B------:R-:W-:Y:S01]  /*8050*/  LEA.HI R4, R4, R5, RZ, 0x3 ;  /* 0x0000000504047211 */ /* 0x000fe200078f18ff */
[----:B------:R-:W-:Y:S01]  /*8060*/  IMAD.SHL.U32 R9, R11, 0x4, RZ ;  /* 0x000000040b097824 */ /* 0x000fe200078e00ff */
[----:B------:R-:W-:Y:S01]  /*8070*/  LOP3.LUT R3, R3, 0xffffffe0, RZ, 0xc0, !PT ;  /* 0xffffffe003037812 */ /* 0x000fe200078ec0ff */
[----:B---3--:R-:W-:-:S02]  /*8080*/  FMUL.FTZ R83, R8, R83 ;  /* 0x0000005308537220 */ /* 0x008fc40000410000 */
[C---:B------:R-:W-:Y:S01]  /*8090*/  FMUL.FTZ R82, R8.reuse, R82 ;  /* 0x0000005208527220 */ /* 0x040fe20000410000 */
[----:B------:R-:W3:Y:S01]  /*80a0*/  @P2 MUFU.LG2 R6, R6 ;  /* 0x0000000600062308 */ /* 0x000ee20000000c00 */
[C---:B------:R-:W-:Y:S01]  /*80b0*/  FMUL.FTZ R79, R8.reuse, R79 ;  /* 0x0000004f084f7220 */ /* 0x040fe20000410000 */
[----:B------:R-:W-:Y:S01]  /*80c0*/  IADD3 R3, -R3, R5, RZ ;  /* 0x0000000503037210 */ /* 0x000fe20007ffe1ff */
[C---:B------:R-:W-:Y:S01]  /*80d0*/  FMUL.FTZ R78, R8.reuse, R78 ;  /* 0x0000004e084e7220 */ /* 0x040fe20000410000 */
[----:B------:R2:W-:Y:S01]  /*80e0*/  STS.64 [R11.X4+0x400], R82 ;  /* 0x000400520b007388 */ /* 0x0005e20000004a00 */
[C---:B------:R-:W-:Y:S02]  /*80f0*/  FMUL.FTZ R75, R8.reuse, R75 ;  /* 0x0000004b084b7220 */ /* 0x040fe40000410000 */
[C---:B------:R-:W-:Y:S02]  /*8100*/  FMUL.FTZ R74, R8.reuse, R74 ;  /* 0x0000004a084a7220 */ /* 0x040fe40000410000 */
[----:B------:R-:W-:-:S02]  /*8110*/  FMUL.FTZ R71, R8, R71 ;  /* 0x0000004708477220 */ /* 0x000fc40000410000 */
[----:B------:R-:W-:Y:S01]  /*8120*/  FMUL.FTZ R70, R8, R70 ;  /* 0x0000004608467220 */ /* 0x000fe20000410000 */
[----:B------:R-:W-:Y:S01]  /*8130*/  IADD3 R8, R113, R10, RZ ;  /* 0x0000000a71087210 */ /* 0x000fe20007ffe0ff */
[C---:B------:R-:W-:Y:S01]  /*8140*/  IMAD.IADD R13, R9.reuse, 0x1, R12 ;  /* 0x00000001090d7824 */ /* 0x040fe200078e020c */
[C---:B------:R-:W-:Y:S01]  /*8150*/  IADD3 R10, R9.reuse, 0x40, RZ ;  /* 0x00000040090a7810 */ /* 0x040fe20007ffe0ff */
[----:B-----5:R-:W-:Y:S01]  /*8160*/  IMAD.MOV R7, RZ, RZ, -R116 ;  /* 0x000000ffff077224 */ /* 0x020fe200078e0a74 */
[----:B------:R-:W-:Y:S01]  /*8170*/  @P0 IADD3 R10, R9, -0x40, RZ ;  /* 0xffffffc0090a0810 */ /* 0x000fe20007ffe0ff */
[----:B-1----:R-:W-:Y:S01]  /*8180*/  @P3 FMUL.FTZ R27, R27, 0.69314718246459960938 ;  /* 0x3f3172181b1b3820 */ /* 0x002fe20000410000 */
[----:B------:R2:W-:Y:S01]  /*8190*/  STS.64 [R13], R76 ;  /* 0x0000004c0d007388 */ /* 0x0005e20000000a00 */
[----:B----4-:R-:W-:Y:S01]  /*81a0*/  IMAD R7, R7, c[0x0][0x1c0], R25 ;  /* 0x0000700007077a24 */ /* 0x010fe200078e0219 */
[----:B------:R-:W-:Y:S01]  /*81b0*/  IADD3 R12, R12, R10, RZ ;  /* 0x0000000a0c0c7210 */ /* 0x000fe20007ffe0ff */
[----:B---3--:R-:W-:Y:S01]  /*81c0*/  @P2 FMUL.FTZ R6, R6, 0.69314718246459960938 ;  /* 0x3f31721806062820 */ /* 0x008fe20000410000 */
[----:B------:R2:W-:Y:S01]  /*81d0*/  STS.64 [R13+0x400], R78 ;  /* 0x0004004e0d007388 */ /* 0x0005e20000000a00 */
[----:B------:R-:W-:Y:S01]  /*81e0*/  LOP3.LUT R25, R4, 0xfffffff8, RZ, 0xc0, !PT ;  /* 0xfffffff804197812 */ /* 0x000fe200078ec0ff */
[----:B------:R-:W-:Y:S01]  /*81f0*/  IMAD R7, R24, c[0x0][0x1c0], R7 ;  /* 0x0000700018077a24 */ /* 0x000fe200078e0207 */
[----:B------:R-:W-:Y:S01]  /*8200*/  LOP3.LUT P0, RZ, R3, 0x3, RZ, 0xc0, !PT ;  /* 0x0000000303ff7812 */ /* 0x000fe2000780c0ff */
[----:B------:R2:W-:Y:S01]  /*8210*/  STS.64 [R10], R72 ;  /* 0x000000480a007388 */ /* 0x0005e20000000a00 */
[----:B------:R-:W-:Y:S01]  /*8220*/  IADD3 R25, -R25, R5, RZ ;  /* 0x0000000519197210 */ /* 0x000fe20007ffe1ff */
[----:B------:R-:W-:Y:S01]  /*8230*/  IMAD.MOV.U32 R3, RZ, RZ, -0x800000 ;  /* 0xff800000ff037424 */ /* 0x000fe200078e00ff */
[----:B------:R-:W-:Y:S01]  /*8240*/  SHF.L.U32 R24, R26, 0x6, RZ ;  /* 0x000000061a187819 */ /* 0x000fe200000006ff */
[----:B------:R2:W-:Y:S01]  /*8250*/  STS.64 [R10+0x400], R74 ;  /* 0x0004004a0a007388 */ /* 0x0005e20000000a00 */
[----:B------:R-:W-:Y:S01]  /*8260*/  SHF.R.S32.HI R4, RZ, 0x3, R4 ;  /* 0x00000003ff047819 */ /* 0x000fe20000011404 */
[----:B------:R-:W-:Y:S01]  /*8270*/  IMAD.SHL.U32 R28, R25, 0x4, RZ ;  /* 0x00000004191c7824 */ /* 0x000fe200078e00ff */
[----:B------:R-:W-:Y:S01]  /*8280*/  MOV R5, 0xff800000 ;  /* 0xff80000000057802 */ /* 0x000fe20000000f00 */
[----:B------:R2:W-:Y:S01]  /*8290*/  STS.64 [R12], R68 ;  /* 0x000000440c007388 */ /* 0x0005e20000000a00 */
[----:B------:R-:W-:-:S02]  /*82a0*/  IMAD R7, R7, c[0x0][0x214], R24 ;  /* 0x0000850007077a24 */ /* 0x000fc400078e0218 */
[----:B------:R-:W-:Y:S01]  /*82b0*/  SHF.R.S32.HI R29, RZ, 0x1f, R28 ;  /* 0x0000001fff1d7819 */ /* 0x000fe2000001141c */
[----:B------:R2:W-:Y:S01]  /*82c0*/  STS.64 [R12+0x400], R70 ;  /* 0x000400460c007388 */ /* 0x0005e20000000a00 */
[----:B------:R-:W-:Y:S02]  /*82d0*/  @P3 FFMA.FTZ R3, R2, c[0x0][0x238], R27 ;  /* 0x00008e0002033a23 */ /* 0x000fe4000001001b */
[----:B------:R-:W-:Y:S01]  /*82e0*/  @P2 FFMA.FTZ R5, R0, c[0x0][0x238], R6 ;  /* 0x00008e0000052a23 */ /* 0x000fe20000010006 */
[----:B------:R-:W-:Y:S01]  /*82f0*/  BAR.SYNC.DEFER_BLOCKING 0x0 ;  /* 0x0000000000007b1d */ /* 0x000fe20000010000 */
[----:B------:R-:W-:-:S05]  /*8300*/  IMAD.WIDE R28, R4, 0x20, R28 ;  /* 0x00000020041c7825 */ /* 0x000fca00078e021c */
[----:B------:R2:W1:Y:S04]  /*8310*/  LDS.128 R20, [R8.X4] ;  /* 0x0000000008147984 */ /* 0x0004680000004c00 */
[----:B------:R2:W3:Y:S04]  /*8320*/  LDS.128 R16, [R8.X4+0x800] ;  /* 0x0008000008107984 */ /* 0x0004e80000004c00 */
[----:B------:R2:W4:Y:S04]  /*8330*/  LDS.128 R12, [R8.X4+0x1000] ;  /* 0x00100000080c7984 */ /* 0x0005280000004c00 */
[----:B------:R-:W1:Y:S01]  /*8340*/  LDS.128 R8, [R8.X4+0x1800] ;  /* 0x0018000008087984 */ /* 0x000e620000004c00 */
[----:B------:R-:W-:Y:S05]  /*8350*/  @P0 BRA `(.L_x_4158) ;  /* 0x000000c000000947 */ /* 0x000fea0003800000 */
[----:B------:R-:W-:Y:S01]  /*8360*/  IMAD.MOV.U32 R0, RZ, RZ, -0x40 ;  /* 0xffffffc0ff007424 */ /* 0x000fe200078e00ff */
[----:B------:R-:W-:-:S02]  /*8370*/  IADD3 R4, R120, 0x8, RZ ;  /* 0x0000000878047810 */ /* 0x000fc40007ffe0ff */
        /* <DEDUP_REMOVED lines=10> */
.L_x_4158:
[----:B------:R-:W-:Y:S05]  /*8420*/  BSYNC B0 ;  /* 0x0000000000007941 */ /* 0x000fea0003800000 */
.L_x_4157:
[----:B------:R-:W-:-:S05]  /*8430*/  IMAD R7, R7, c[0x0][0x22c], RZ ;  /* 0x00008b0007077a24 */ /* 0x000fca00078e02ff */
[----:B------:R-:W-:-:S04]  /*8440*/  IADD3 R0, P0, R7, R28, RZ ;  /* 0x0000001c07007210 */ /* 0x000fc80007f1e0ff */
[----:B------:R-:W-:Y:S02]  /*8450*/  LEA.HI.X.SX32 R7, R7, R29, 0x1, P0 ;  /* 0x0000001d07077211 */ /* 0x000fe400000f0eff */
[----:B------:R-:W-:-:S04]  /*8460*/  LEA R2, P0, R0, c[0x0][0x1d8], 0x2 ;  /* 0x0000760000027a11 */ /* 0x000fc800078010ff */
[----:B--2---:R-:W-:-:S05]  /*8470*/  LEA.HI.X R3, R0, c[0x0][0x1dc], R7, 0x2, P0 ;  /* 0x0000770000037a11 */ /* 0x004fca00000f1407 */
[----:B-1----:R-:W-:Y:S04]  /*8480*/  STG.E.128 [R2.64], R20 ;  /* 0x0000001402007986 */ /* 0x002fe8000c101d0a */
[----:B---3--:R-:W-:Y:S04]  /*8490*/  STG.E.128 [R2.64+0x800], R16 ;  /* 0x0008001002007986 */ /* 0x008fe8000c101d0a */
[----:B----4-:R-:W-:Y:S04]  /*84a0*/  STG.E.128 [R2.64+0x1000], R12 ;  /* 0x0010000c02007986 */ /* 0x010fe8000c101d0a */
[----:B------:R-:W-:Y:S01]  /*84b0*/  STG.E.128 [R2.64+0x1800], R8 ;  /* 0x0018000802007986 */ /* 0x000fe2000c101d0a */
[----:B------:R-:W-:Y:S05]  /*84c0*/  EXIT ;  /* 0x000000000000794d */ /* 0x000fea0003800000 */
.L_x_4159:
        /* <DEDUP_REMOVED lines=11> */
.L_x_5243:


//--------------------- .text._ZN5flash24flash_fwd_splitkv_kernelI23Flash_fwd_kernel_traitsILi32ELi64ELi128ELi4ELb0ELb0EN7cutlass10bfloat16_tE19Flash_kernel_traitsILi32ELi64ELi128ELi4ES3_EELb1ELb0ELb0ELb0ELb1ELb0ELb0ELb0EEEvNS_16Flash_fwd_paramsE --------------------------
	.section	.text._ZN5flash24flash_fwd_splitkv_kernelI23Flash_fwd_kernel_traitsILi32ELi64ELi128ELi4ELb0ELb0EN7cutlass10bfloat16_tE19Flash_kernel_traitsILi32ELi64ELi128ELi4ES3_EELb1ELb0ELb0ELb0ELb1ELb0ELb0ELb0EEEvNS_16Flash_fwd_paramsE,"ax",@progbits
	.sectioninfo	@"SHI_REGISTERS=168"
	.align	128
        .global         _ZN5flash24flash_fwd_splitkv_kernelI23Flash_fwd_kernel_traitsILi32ELi64ELi128ELi4ELb0ELb0EN7cutlass10bfloat16_tE19Flash_kernel_traitsILi32ELi64ELi128ELi4ES3_EELb1ELb0ELb0ELb0ELb1ELb0ELb0ELb0EEEvNS_16Flash_fwd_paramsE
        .type           _ZN5flash24flash_fwd_splitkv_kernelI23Flash_fwd_kernel_traitsILi32ELi64ELi128ELi4ELb0ELb0EN7cutlass10bfloat16_tE19Flash_kernel_traitsILi32ELi64ELi128ELi4ES3_EELb1ELb0ELb0ELb0ELb1ELb0ELb0ELb0EEEvNS_16Flash_fwd_paramsE,@function
        .size           _ZN5flash24flash_fwd_splitkv_kernelI23Flash_fwd_kernel_traitsILi32ELi64ELi128ELi4ELb0ELb0EN7cutlass10bfloat16_tE19Flash_kernel_traitsILi32ELi64ELi128ELi4ES3_EELb1ELb0ELb0ELb0ELb1ELb0ELb0ELb0EEEvNS_16Flash_fwd_paramsE,(.L_x_5244 - _ZN5flash24flash_fwd_splitkv_kernelI23Flash_fwd_kernel_traitsILi32ELi64ELi128ELi4ELb0ELb0EN7cutlass10bfloat16_tE19Flash_kernel_traitsILi32ELi64ELi128ELi4ES3_EELb1ELb0ELb0ELb0ELb1ELb0ELb0ELb0EEEvNS_16Flash_fwd_paramsE)
        .other          _ZN5flash24flash_fwd_splitkv_kernelI23Flash_fwd_kernel_traitsILi32ELi64ELi128ELi4ELb0ELb0EN7cutlass10bfloat16_tE19Flash_kernel_traitsILi32ELi64ELi128ELi4ES3_EELb1ELb0ELb0ELb0ELb1ELb0ELb0ELb0EEEvNS_16Flash_fwd_paramsE,@"STO_CUDA_ENTRY STV_DEFAULT"
_ZN5flash24flash_fwd_splitkv_kernelI23Flash_fwd_kernel_traitsILi32ELi64ELi128ELi4ELb0ELb0EN7cutlass10bfloat16_tE19Flash_kernel_traitsILi32ELi64ELi128ELi4ES3_EELb1ELb0ELb0ELb0ELb1ELb0ELb0ELb0EEEvNS_16Flash_fwd_paramsE:
.text._ZN5flash24flash_fwd_splitkv_kernelI23Flash_fwd_kernel_traitsILi32ELi64ELi128ELi4ELb0ELb0EN7cutlass10bfloat16_tE19Flash_kernel_traitsILi32ELi64ELi128ELi4ES3_EELb1ELb0ELb0ELb0ELb1ELb0ELb0ELb0EEEvNS_16Flash_fwd_paramsE:
        /* <DEDUP_REMOVED lines=33> */
.L_x_4160:
[----:B-1-34-:R-:W-:Y:S02]  /*0210*/  MOV R2, c[0x0][0x218] ;  /* 0x0000860000027a02 */ /* 0x01afe40000000f00 */
.L_x_4161:
        /* <DEDUP_REMOVED lines=25> */
[----:B------:R-:W2:Y:S01]  /*03b0*/  S2R R0, SR_TID.X ;  /* 0x0000000000007919 */ /* 0x000ea20000002100 */
[----:B------:R-:W-:-:S03]  /*03c0*/  SHF.R.S32.HI R7, RZ, 0x7, R7 ;  /* 0x00000007ff077819 */ /* 0x000fc60000011407 */
[----:B------:R-:W-:-:S04]  /*03d0*/  IMNMX R2, R2, UR4, PT ;  /* 0x0000000402027c17 */ /* 0x000fc8000b800200 */
[----:B------:R-:W-:-:S04]  /*03e0*/  IMNMX R100, R2, R7, PT ;  /* 0x0000000702647217 */ /* 0x000fc80003800200 */
[----:B------:R-:W-:-:S13]  /*03f0*/  ISETP.GT.AND P0, PT, R100, RZ, PT ;  /* 0x000000ff6400720c */ /* 0x000fda0003f04270 */
[----:B------:R-:W-:Y:S05]  /*0400*/  @P0 BRA `(.L_x_4162) ;  /* 0x0000047000000947 */ /* 0x000fea0003800000 */
[----:B--2---:R-:W-:Y:S01]  /*0410*/  SHF.R.S32.HI R3, RZ, 0x1f, R0 ;  /* 0x0000001fff037819 */ /* 0x004fe20000011400 */
        /* <DEDUP_REMOVED lines=10> */
[----:B-1----:R-:W-:-:S04]  /*04c0*/  @!P0 IMAD.WIDE.U32 R10, R20, c[0x0][0x1e0], RZ ;  /* 0x00007800140a8a25 */ /* 0x002fc800078e00ff */
        /* <DEDUP_REMOVED lines=12> */
[----:B------:R-:W-:Y:S01]  /*0590*/  IMAD R20, R20, c[0x0][0x1c0], R19 ;  /* 0x0000700014147a24 */ /* 0x000fe200078e0213 */
[----:B------:R-:W-:Y:S02]  /*05a0*/  SHF.R.S32.HI R2, RZ, 0x1f, R3 ;  /* 0x0000001fff027819 */ /* 0x000fe40000011403 */
[----:B------:R-:W-:Y:S01]  /*05b0*/  IADD3.X R9, R146, R5, R7, P0, !PT ;  /* 0x0000000592097210 */ /* 0x000fe200007fe407 */
[----:B------:R-:W-:Y:S01]  /*05c0*/  IMAD R6, R6, c[0x0][0x1f0], RZ ;  /* 0x00007c0006067a24 */ /* 0x000fe200078e02ff */
[----:B------:R-:W-:Y:S01]  /*05d0*/  ISETP.GE.AND P0, PT, R3, R148, PT ;  /* 0x000000940300720c */ /* 0x000fe20003f06270 */
[----:B------:R-:W-:-:S02]  /*05e0*/  IMAD R20, R20, c[0x0][0x214], R109 ;  /* 0x0000850014147a24 */ /* 0x000fc400078e026d */
        /* <DEDUP_REMOVED lines=12> */
.L_x_4164:
[----:B------:R-:W-:Y:S05]  /*06b0*/  BSYNC B0 ;  /* 0x0000000000007941 */ /* 0x000fea0003800000 */
.L_x_4163:
        /* <DEDUP_REMOVED lines=14> */
.L_x_4166:
[----:B------:R-:W-:Y:S05]  /*07a0*/  BSYNC B0 ;  /* 0x0000000000007941 */ /* 0x000fea0003800000 */
.L_x_4165:
[----:B------:R-:W-:-:S04]  /*07b0*/  LOP3.LUT P2, RZ, R0, 0x3, RZ, 0xc0, !PT ;  /* 0x0000000300ff7812 */ /* 0x000fc8000784c0ff */
[-C--:B------:R-:W-:Y:S02]  /*07c0*/  ISETP.GE.OR P1, PT, R3, R148.reuse, P2 ;  /* 0x000000940300720c */ /* 0x080fe40001726670 */
[C---:B------:R-:W-:Y:S02]  /*07d0*/  IADD3 R3, P0, R20.reuse, R3, RZ ;  /* 0x0000000314037210 */ /* 0x040fe40007f1e0ff */
        /* <DEDUP_REMOVED lines=10> */
.L_x_4162:
[----:B--2---:R-:W-:Y:S01]  /*0880*/  ISETP.NE.U32.AND P0, PT, RZ, c[0x0][0x2b8], PT ;  /* 0x0000ae00ff007a0c */ /* 0x004fe20003f05070 */
[----:B------:R-:W-:Y:S01]  /*0890*/  IMAD.MOV.U32 R2, RZ, RZ, R20 ;  /* 0x000000ffff027224 */ /* 0x000fe200078e0014 */
[----:B------:R-:W-:Y:S02]  /*08a0*/  ISETP.NE.U32.AND P1, PT, RZ, c[0x0][0x2c0], PT ;  /* 0x0000b000ff007a0c */ /* 0x000fe40003f25070 */
[----:B------:R-:W-:Y:S02]  /*08b0*/  ISETP.NE.AND.EX P0, PT, RZ, c[0x0][0x2bc], PT, P0 ;  /* 0x0000af00ff007a0c */ /* 0x000fe40003f05300 */
[----:B------:R-:W-:-:S11]  /*08c0*/  ISETP.NE.AND.EX P1, PT, RZ, c[0x0][0x2c4], PT, P1 ;  /* 0x0000b100ff007a0c */ /* 0x000fd60003f25310 */
[C---:B-1----:R-:W-:Y:S02]  /*08d0*/  @P0 IMAD.WIDE R10, R20.reuse, R5, c[0x0][0x2b8] ;  /* 0x0000ae00140a0625 */ /* 0x042fe400078e0205 */
        /* <DEDUP_REMOVED lines=9> */
[----:B------:R-:W-:Y:S02]  /*0970*/  @P1 SHF.L.U64.HI R5, R6, 0x2, R5 ;  /* 0x0000000206051819 */ /* 0x000fe40000010205 */
[----:B------:R-:W-:Y:S02]  /*0980*/  IABS R6, c[0x0][0x2d0] ;  /* 0x0000b40000067a13 */ /* 0x000fe40000000000 */
        /* <DEDUP_REMOVED lines=75> */
.L_x_4167:
        /* <DEDUP_REMOVED lines=17> */
.L_x_4169:
[----:B------:R-:W-:Y:S01]  /*0f50*/  IABS R10, c[0x0][0x1c8] ;  /* 0x00007200000a7a13 */ /* 0x000fe20000000000 */
[----:B------:R-:W-:Y:S01]  /*0f60*/  IMAD.MOV.U32 R12, RZ, RZ, RZ ;  /* 0x000000ffff0c7224 */ /* 0x000fe200078e00ff */
[----:B------:R-:W-:Y:S02]  /*0f70*/  @P3 IADD3 R15, R3, R8, RZ ;  /* 0x00000008030f3210 */ /* 0x000fe40007ffe0ff */
[----:B------:R-:W1:Y:S03]  /*0f80*/  I2F.RP R11, R10 ;  /* 0x0000000a000b7306 */ /* 0x000e660000209400 */
        /* <DEDUP_REMOVED lines=8> */
[----:B------:R-:W-:Y:S01]  /*1010*/  IMAD.HI.U32 R12, R13, R9, R12 ;  /* 0x000000090d0c7227 */ /* 0x000fe200078e000c */
[----:B------:R-:W-:Y:S02]  /*1020*/  MOV R9, R7 ;  /* 0x0000000700097202 */ /* 0x000fe40000000f00 */
[----:B------:R-:W-:-:S03]  /*1030*/  LEA R13, R100, 0xffffff80, 0x7 ;  /* 0xffffff80640d7811 */ /* 0x000fc600078e38ff */
[----:B------:R-:W-:Y:S01]  /*1040*/  IMAD.HI.U32 R12, R12, R9, RZ ;  /* 0x000000090c0c7227 */ /* 0x000fe200078e00ff */
[----:B------:R-:W-:-:S03]  /*1050*/  SHF.R.S32.HI R11, RZ, 0x1f, R13 ;  /* 0x0000001fff0b7819 */ /* 0x000fc6000001140d */
[----:B------:R-:W-:Y:S02]  /*1060*/  IMAD.MOV R7, RZ, RZ, -R12 ;  /* 0x000000ffff077224 */ /* 0x000fe400078e0a0c */
[----:B------:R-:W-:-:S04]  /*1070*/  IMAD.WIDE.U32 R4, R13, c[0x0][0x198], R4 ;  /* 0x000066000d047a25 */ /* 0x000fc800078e0004 */
[----:B------:R-:W-:Y:S01]  /*1080*/  IMAD R7, R10, R7, R9 ;  /* 0x000000070a077224 */ /* 0x000fe200078e0209 */
[----:B------:R-:W-:-:S04]  /*1090*/  MOV R16, R4 ;  /* 0x0000000400107202 */ /* 0x000fc80000000f00 */
[----:B------:R-:W-:-:S13]  /*10a0*/  ISETP.GT.U32.AND P0, PT, R10, R7, PT ;  /* 0x000000070a00720c */ /* 0x000fda0003f04070 */
[-C--:B------:R-:W-:Y:S02]  /*10b0*/  @!P0 IADD3 R7, R7, -R10.reuse, RZ ;  /* 0x8000000a07078210 */ /* 0x080fe40007ffe0ff */
[----:B------:R-:W-:Y:S02]  /*10c0*/  @!P0 IADD3 R12, R12, 0x1, RZ ;  /* 0x000000010c0c8810 */ /* 0x000fe40007ffe0ff */
[----:B------:R-:W-:Y:S01]  /*10d0*/  ISETP.GE.U32.AND P2, PT, R7, R10, PT ;  /* 0x0000000a0700720c */ /* 0x000fe20003f46070 */
[----:B------:R-:W-:Y:S01]  /*10e0*/  IMAD R10, R11, c[0x0][0x198], RZ ;  /* 0x000066000b0a7a24 */ /* 0x000fe200078e02ff */
[----:B------:R-:W-:Y:S02]  /*10f0*/  LOP3.LUT R7, R19, c[0x0][0x1c8], RZ, 0x3c, !PT ;  /* 0x0000720013077a12 */ /* 0x000fe400078e3cff */
[----:B------:R-:W-:Y:S02]  /*1100*/  ISETP.NE.AND P0, PT, RZ, c[0x0][0x1c8], PT ;  /* 0x00007200ff007a0c */ /* 0x000fe40003f05270 */
[----:B------:R-:W-:Y:S01]  /*1110*/  ISETP.GE.AND P1, PT, R7, RZ, PT ;  /* 0x000000ff0700720c */ /* 0x000fe20003f26270 */
[----:B------:R-:W-:-:S04]  /*1120*/  IMAD R7, R13, c[0x0][0x19c], R10 ;  /* 0x000067000d077a24 */ /* 0x000fc800078e020a */
[----:B------:R-:W-:Y:S02]  /*1130*/  IMAD.IADD R17, R5, 0x1, R7 ;  /* 0x0000000105117824 */ /* 0x000fe400078e0207 */
[----:B------:R-:W-:-:S06]  /*1140*/  @P2 IADD3 R12, R12, 0x1, RZ ;  /* 0x000000010c0c2810 */ /* 0x000fcc0007ffe0ff */
        /* <DEDUP_REMOVED lines=18> */
.L_x_4168:
[----:B------:R-:W-:Y:S01]  /*1270*/  ISETP.NE.AND P0, PT, R146, -0x1, PT ;  /* 0xffffffff9200780c */ /* 0x000fe20003f05270 */
[----:B------:R-:W-:Y:S01]  /*1280*/  IMAD.IADD R142, R148, 0x1, -R109 ;  /* 0x00000001948e7824 */ /* 0x000fe200078e0a6d */
[----:B------:R-:W-:Y:S02]  /*1290*/  SHF.R.S32.HI R5, RZ, 0x1f, R0 ;  /* 0x0000001fff057819 */ /* 0x000fe40000011400 */
[----:B------:R-:W-:Y:S02]  /*12a0*/  IADD3 R147, R100, -0x1, RZ ;  /* 0xffffffff64937810 */ /* 0x000fe40007ffe0ff */
[CC--:B------:R-:W-:Y:S02]  /*12b0*/  LEA.HI R23, R5.reuse, R0.reuse, RZ, 0x2 ;  /* 0x0000000005177211 */ /* 0x0c0fe400078f10ff */
[----:B------:R-:W-:Y:S01]  /*12c0*/  LEA.HI R4, R5, R0, RZ, 0x3 ;  /* 0x0000000005047211 */ /* 0x000fe200078f18ff */
[----:B------:R-:W-:Y:S01]  /*12d0*/  IMAD.SHL.U32 R106, R147, 0x80, RZ ;  /* 0x00000080936a7824 */ /* 0x000fe200078e00ff */
[----:B------:R-:W-:-:S02]  /*12e0*/  LOP3.LUT R7, R23, 0xfffffffc, RZ, 0xc0, !PT ;  /* 0xfffffffc17077812 */ /* 0x000fc400078ec0ff */
[----:B-----5:R-:W-:Y:S01]  /*12f0*/  SHF.R.S32.HI R2, RZ, 0x3, R4 ;  /* 0x00000003ff027819 */ /* 0x020fe20000011404 */
[----:B------:R-:W-:Y:S01]  /*1300*/  @P0 IMAD.WIDE.U32 R8, R146, c[0x0][0x190], RZ ;  /* 0x0000640092080a25 */ /* 0x000fe200078e00ff */
[----:B------:R-:W-:Y:S02]  /*1310*/  @!P0 SHF.R.S32.HI R3, RZ, 0x1f, R20 ;  /* 0x0000001fff038819 */ /* 0x000fe40000011414 */
[-C--:B------:R-:W-:Y:S01]  /*1320*/  LEA.HI R108, R5, R0.reuse, RZ, 0x5 ;  /* 0x00000000056c7211 */ /* 0x080fe200078f28ff */
[----:B------:R-:W-:Y:S01]  /*1330*/  IMAD.IADD R150, R0, 0x1, -R7 ;  /* 0x0000000100967824 */ /* 0x000fe200078e0a07 */
[----:B------:R-:W-:Y:S01]  /*1340*/  SHF.R.S32.HI R7, RZ, 0x1f, R19 ;  /* 0x0000001fff077819 */ /* 0x000fe20000011413 */
[----:B------:R-:W-:Y:S01]  /*1350*/  IMAD.SHL.U32 R21, R2, 0x40, RZ ;  /* 0x0000004002157824 */ /* 0x000fe200078e00ff */
[----:B------:R-:W-:Y:S01]  /*1360*/  SHF.R.S32.HI R107, RZ, 0x5, R108 ;  /* 0x00000005ff6b7819 */ /* 0x000fe2000001146c */
[----:B------:R-:W-:Y:S01]  /*1370*/  @!P0 IMAD R3, R3, c[0x0][0x178], RZ ;  /* 0x00005e0003038a24 */ /* 0x000fe200078e02ff */
[----:B------:R-:W-:Y:S01]  /*1380*/  LEA.HI R5, R5, R0, RZ, 0x4 ;  /* 0x0000000005057211 */ /* 0x000fe200078f20ff */
[----:B------:R-:W-:Y:S01]  /*1390*/  IMAD.SHL.U32 R150, R150, 0x8, RZ ;  /* 0x0000000896967824 */ /* 0x000fe200078e00ff */
[----:B------:R-:W-:Y:S01]  /*13a0*/  LOP3.LUT R21, R21, 0xc0, RZ, 0xc0, !PT ;  /* 0x000000c015157812 */ /* 0x000fe200078ec0ff */
[----:B------:R-:W-:Y:S01]  /*13b0*/  @P0 IMAD.MOV.U32 R18, RZ, RZ, R8 ;  /* 0x000000ffff120224 */ /* 0x000fe200078e0008 */
[----:B------:R-:W-:Y:S01]  /*13c0*/  SHF.R.S32.HI R8, RZ, 0x2, R23 ;  /* 0x00000002ff087819 */ /* 0x000fe20000011417 */
[----:B------:R-:W-:Y:S01]  /*13d0*/  @!P0 IMAD.WIDE.U32 R26, R20, c[0x0][0x178], RZ ;  /* 0x00005e00141a8a25 */ /* 0x000fe200078e00ff */
[----:B------:R-:W-:-:S02]  /*13e0*/  IADD3 R22, P1, R150, R22, RZ ;  /* 0x0000001696167210 */ /* 0x000fc40007f3e0ff */
[----:B------:R-:W-:Y:S01]  /*13f0*/  LEA.HI R23, R23, R8, RZ, 0x1 ;  /* 0x0000000817177211 */ /* 0x000fe200078f08ff */
[----:B------:R-:W-:Y:S01]  /*1400*/  @!P0 IMAD R3, R20, c[0x0][0x17c], R3 ;  /* 0x00005f0014038a24 */ /* 0x000fe200078e0203 */
[----:B------:R-:W-:Y:S01]  /*1410*/  LOP3.LUT R20, R21, 0x18, R150, 0xf8, !PT ;  /* 0x0000001815147812 */ /* 0x000fe200078ef896 */
[----:B------:R-:W-:Y:S01]  /*1420*/  @!P0 IMAD.MOV.U32 R18, RZ, RZ, R26 ;  /* 0x000000ffff128224 */ /* 0x000fe200078e001a */
[----:B------:R-:W-:Y:S01]  /*1430*/  SHF.R.U32.HI R21, RZ, 0x3, R21 ;  /* 0x00000003ff157819 */ /* 0x000fe20000011615 */
[----:B------:R-:W-:Y:S01]  /*1440*/  @P0 IMAD R17, R146, c[0x0][0x194], R9 ;  /* 0x0000650092110a24 */ /* 0x000fe200078e0209 */
[----:B------:R-:W-:Y:S01]  /*1450*/  LOP3.LUT R23, R23, 0x7fffffe, RZ, 0xc0, !PT ;  /* 0x07fffffe17177812 */ /* 0x000fe200078ec0ff */
[----:B------:R-:W-:Y:S01]  /*1460*/  @!P0 IMAD.IADD R17, R27, 0x1, R3 ;  /* 0x000000011b118824 */ /* 0x000fe200078e0203 */
[----:B------:R-:W-:Y:S02]  /*1470*/  LOP3.LUT R21, R20, R21, RZ, 0x3c, !PT ;  /* 0x0000001514157212 */ /* 0x000fe400078e3cff */
[----:B------:R-:W-:-:S02]  /*1480*/  IADD3 R3, R8, 0x20, RZ ;  /* 0x0000002008037810 */ /* 0x000fc40007ffe0ff */
[----:B------:R-:W-:Y:S02]  /*1490*/  SHF.R.S32.HI R20, RZ, 0x1f, R150 ;  /* 0x0000001fff147819 */ /* 0x000fe40000011496 */
[C---:B------:R-:W-:Y:S02]  /*14a0*/  IADD3 R28, P0, R150.reuse, R18, RZ ;  /* 0x00000012961c7210 */ /* 0x040fe40007f1e0ff */
[----:B------:R-:W-:Y:S01]  /*14b0*/  IADD3 R26, P2, R150, R16, RZ ;  /* 0x00000010961a7210 */ /* 0x000fe20007f5e0ff */
[----:B------:R-:W-:Y:S01]  /*14c0*/  IMAD.IADD R16, R8, 0x1, -R23 ;  /* 0x0000000108107824 */ /* 0x000fe200078e0a17 */
[-C--:B------:R-:W-:Y:S01]  /*14d0*/  ISETP.GE.AND P4, PT, R3, R142.reuse, PT ;  /* 0x0000008e0300720c */ /* 0x080fe20003f86270 */
[C---:B------:R-:W-:Y:S01]  /*14e0*/  IMAD.X R23, R20.reuse, 0x1, R15, P1 ;  /* 0x0000000114177824 */ /* 0x040fe200008e060f */
[----:B------:R-:W-:Y:S01]  /*14f0*/  SHF.R.S32.HI R9, RZ, 0x1f, R8 ;  /* 0x0000001fff097819 */ /* 0x000fe20000011408 */
[----:B------:R-:W-:Y:S01]  /*1500*/  IMAD.X R29, R20, 0x1, R17, P0 ;  /* 0x00000001141d7824 */ /* 0x000fe200000e0611 */
[----:B------:R-:W-:Y:S01]  /*1510*/  IADD3 R13, P1, R8, R13, RZ ;  /* 0x0000000d080d7210 */ /* 0x000fe20007f3e0ff */
[----:B------:R-:W-:Y:S01]  /*1520*/  IMAD.X R27, R20, 0x1, R14, P2 ;  /* 0x00000001141b7824 */ /* 0x000fe200010e060e */
[----:B------:R-:W-:Y:S01]  /*1530*/  ISETP.GE.AND P0, PT, R8, R142, PT ;  /* 0x0000008e0800720c */ /* 0x000fe20003f06270 */
[----:B------:R-:W-:Y:S01]  /*1540*/  IMAD.WIDE R24, R25, 0x40, R8 ;  /* 0x0000004019187825 */ /* 0x000fe200078e0208 */
[----:B------:R-:W-:-:S02]  /*1550*/  LOP3.LUT R105, R5, 0xfffffff0, RZ, 0xc0, !PT ;  /* 0xfffffff005697812 */ /* 0x000fc400078ec0ff */
[----:B------:R-:W-:Y:S01]  /*1560*/  LOP3.LUT R139, R4, 0xfffffff8, RZ, 0xc0, !PT ;  /* 0xfffffff8048b7812 */ /* 0x000fe200078ec0ff */
[C---:B------:R-:W-:Y:S02]  /*1570*/  IMAD.X R11, R9.reuse, 0x1, R11, P1 ;  /* 0x00000001090b7824 */ /* 0x040fe400008e060b */
[----:B------:R-:W-:Y:S02]  /*1580*/  IMAD R9, R9, c[0x0][0x198], RZ ;  /* 0x0000660009097a24 */ /* 0x000fe400078e02ff */
[----:B------:R-:W-:Y:S02]  /*1590*/  IMAD R14, R7, c[0x0][0x1a8], RZ ;  /* 0x00006a00070e7a24 */ /* 0x000fe400078e02ff */
[----:B------:R-:W-:Y:S02]  /*15a0*/  IMAD R16, R107, 0x8, R16 ;  /* 0x000000086b107824 */ /* 0x000fe400078e0210 */
[----:B------:R-:W-:Y:S01]  /*15b0*/  IMAD R101, R8, c[0x0][0x19c], R9 ;  /* 0x0000670008657a24 */ /* 0x000fe200078e0209 */
[----:B------:R-:W-:Y:S01]  /*15c0*/  @!P4 IADD3 R9, P1, R24, 0x20, RZ ;  /* 0x000000201809c810 */ /* 0x000fe20007f3e0ff */
[----:B------:R-:W-:-:S02]  /*15d0*/  IMAD R7, R10, c[0x0][0x1b8], RZ ;  /* 0x00006e000a077a24 */ /* 0x000fc400078e02ff */
[C---:B------:R-:W-:Y:S02]  /*15e0*/  IMAD R14, R19.reuse, c[0x0][0x1ac], R14 ;  /* 0x00006b00130e7a24 */ /* 0x040fe400078e020e */
[----:B------:R-:W-:-:S04]  /*15f0*/  IMAD.WIDE.U32 R28, R19, c[0x0][0x1a8], R28 ;  /* 0x00006a00131c7a25 */ /* 0x000fc800078e001c */
[----:B------:R-:W-:Y:S02]  /*1600*/  IMAD.U32 R21, R16, 0x20, R21 ;  /* 0x0000002010157824 */ /* 0x000fe400078e0015 */
[C---:B------:R-:W-:Y:S02]  /*1610*/  IMAD R7, R12.reuse, c[0x0][0x1bc], R7 ;  /* 0x00006f000c077a24 */ /* 0x040fe400078e0207 */
[----:B------:R-:W-:-:S04]  /*1620*/  IMAD.WIDE.U32 R16, R12, c[0x0][0x1b8], R22 ;  /* 0x00006e000c107a25 */ /* 0x000fc800078e0016 */
[----:B------:R-:W-:Y:S02]  /*1630*/  @!P0 IMAD R15, R25, c[0x0][0x190], RZ ;  /* 0x00006400190f8a24 */ /* 0x000fe400078e02ff */
[----:B------:R-:W-:Y:S02]  /*1640*/  IMAD.IADD R19, R29, 0x1, R14 ;  /* 0x000000011d137824 */ /* 0x000fe400078e020e */
[----:B------:R-:W-:Y:S02]  /*1650*/  @!P4 IMAD.X R12, RZ, RZ, R25, P1 ;  /* 0x000000ffff0cc224 */ /* 0x000fe400008e0619 */
[----:B------:R-:W-:Y:S02]  /*1660*/  @!P0 IMAD.MOV.U32 R18, RZ, RZ, R28 ;  /* 0x000000ffff128224 */ /* 0x000fe400078e001c */
[----:B------:R-:W-:Y:S02]  /*1670*/  @!P0 IMAD R10, R24, c[0x0][0x194], R15 ;  /* 0x00006500180a8a24 */ /* 0x000fe400078e020f */
[----:B------:R-:W-:-:S02]  /*1680*/  @!P4 IMAD.MOV.U32 R29, RZ, RZ, R19 ;  /* 0x000000ffff1dc224 */ /* 0x000fc400078e0013 */
[----:B------:R-:W-:Y:S02]  /*1690*/  @!P4 IMAD R12, R12, c[0x0][0x190], RZ ;  /* 0x000064000c0cca24 */ /* 0x000fe400078e02ff */
[----:B------:R-:W-:-:S04]  /*16a0*/  @!P0 IMAD.WIDE.U32 R24, R24, c[0x0][0x190], R18 ;  /* 0x0000640018188a25 */ /* 0x000fc800078e0012 */
[C---:B------:R-:W-:Y:S01]  /*16b0*/  @!P4 IMAD R12, R9.reuse, c[0x0][0x194], R12 ;  /* 0x00006500090cca24 */ /* 0x040fe200078e020c */
[----:B------:R-:W-:Y:S01]  /*16c0*/  @!P0 LEA R22, P1, R24, c[0x0][0x160], 0x1 ;  /* 0x0000580018168a11 */ /* 0x000fe200078208ff */
[----:B------:R-:W-:-:S04]  /*16d0*/  @!P4 IMAD.WIDE.U32 R14, R9, c[0x0][0x190], R28 ;  /* 0x00006400090eca25 */ /* 0x000fc800078e001c */
[----:B------:R-:W-:Y:S02]  /*16e0*/  @!P0 IMAD.IADD R10, R25, 0x1, R10 ;  /* 0x00000001190a8824 */ /* 0x000fe400078e020a */
[----:B------:R-:W-:Y:S02]  /*16f0*/  IMAD.IADD R9, R103, 0x1, -R106 ;  /* 0x0000000167097824 */ /* 0x000fe400078e0a6a */
[----:B------:R-:W-:Y:S01]  /*1700*/  IMAD.IADD R17, R17, 0x1, R7 ;  /* 0x0000000111117824 */ /* 0x000fe200078e0207 */
[----:B------:R-:W-:Y:S01]  /*1710*/  @!P0 LEA.HI.X R23, R24, c[0x0][0x164], R10, 0x1, P1 ;  /* 0x0000590018178a11 */ /* 0x000fe200008f0c0a */
[----:B------:R-:W-:Y:S01]  /*1720*/  IMAD.SHL.U32 R149, R21, 0x2, RZ ;  /* 0x0000000215957824 */ /* 0x000fe200078e00ff */
[-C--:B------:R-:W-:Y:S01]  /*1730*/  ISETP.GE.AND P1, PT, R3, R9.reuse, PT ;  /* 0x000000090300720c */ /* 0x080fe20003f26270 */
[----:B------:R-:W-:Y:S01]  /*1740*/  IMAD.WIDE.U32 R24, R13, c[0x0][0x1a0], R16 ;  /* 0x000068000d187a25 */ /* 0x000fe200078e0010 */
[----:B------:R-:W-:Y:S02]  /*1750*/  IADD3 R16, R8, 0x40, RZ ;  /* 0x0000004008107810 */ /* 0x000fe40007ffe0ff */
[----:B------:R-:W-:Y:S01]  /*1760*/  @!PT LDS RZ, [RZ] ;  /* 0x00000000fffff984 */ /* 0x000fe20000000800 */
[----:B------:R-:W-:Y:S01]  /*1770*/  @!PT LDS RZ, [RZ] ;  /* 0x00000000fffff984 */ /* 0x000fe20000000800 */
[----:B------:R-:W-:Y:S01]  /*1780*/  @!PT LDS RZ, [RZ] ;  /* 0x00000000fffff984 */ /* 0x000fe20000000800 */
[----:B------:R1:W-:Y:S01]  /*1790*/  @!P0 LDGSTS.E.BYPASS.LTC128B.128 [R149], [R22.64] ;  /* 0x0000000016958fae */ /* 0x0003e2000b901d4c */
[----:B------:R-:W-:Y:S01]  /*17a0*/  IMAD R18, R11, c[0x0][0x1a0], RZ ;  /* 0x000068000b127a24 */ /* 0x000fe200078e02ff */
[-C--:B------:R-:W-:Y:S01]  /*17b0*/  ISETP.GE.AND P0, PT, R16, R9.reuse, PT ;  /* 0x000000091000720c */ /* 0x080fe20003f06270 */
[C---:B------:R-:W-:Y:S01]  /*17c0*/  IMAD.WIDE.U32 R26, R8.reuse, c[0x0][0x198], R26 ;  /* 0x00006600081a7a25 */ /* 0x040fe200078e001a */
[----:B------:R-:W-:-:S02]  /*17d0*/  ISETP.GE.AND P5, PT, R8, R9, PT ;  /* 0x000000090800720c */ /* 0x000fc40003fa6270 */
[----:B------:R-:W-:Y:S01]  /*17e0*/  LEA R144, P3, R24, c[0x0][0x170], 0x1 ;  /* 0x00005c0018907a11 */ /* 0x000fe200078608ff */
[----:B------:R-:W-:Y:S01]  /*17f0*/  IMAD R10, R13, c[0x0][0x1a4], R18 ;  /* 0x000069000d0a7a24 */ /* 0x000fe200078e0212 */
[C---:B------:R-:W-:Y:S01]  /*1800*/  @!P4 LEA R18, P2, R14.reuse, c[0x0][0x160], 0x1 ;  /* 0x000058000e12ca11 */ /* 0x040fe200078408ff */
[----:B------:R-:W-:Y:S02]  /*1810*/  @!P4 IMAD.IADD R12, R15, 0x1, R12 ;  /* 0x000000010f0cc824 */ /* 0x000fe400078e020c */
[----:B------:R-:W-:Y:S02]  /*1820*/  IMAD.MOV.U32 R102, RZ, RZ, R26 ;  /* 0x000000ffff667224 */ /* 0x000fe400078e001a */
[----:B------:R-:W-:Y:S01]  /*1830*/  IMAD.MOV.U32 R7, RZ, RZ, c[0x0][0x198] ;  /* 0x00006600ff077624 */ /* 0x000fe200078e00ff */
[----:B------:R-:W-:Y:S01]  /*1840*/  @!P4 LEA.HI.X R19, R14, c[0x0][0x164], R12, 0x1, P2 ;  /* 0x000059000e13ca11 */ /* 0x000fe200010f0c0c */
[----:B------:R-:W-:Y:S02]  /*1850*/  IMAD.IADD R10, R25, 0x1, R10 ;  /* 0x00000001190a7824 */ /* 0x000fe400078e020a */
[----:B------:R-:W-:Y:S01]  /*1860*/  IMAD.IADD R101, R27, 0x1, R101 ;  /* 0x000000011b657824 */ /* 0x000fe200078e0265 */
[C---:B------:R-:W-:Y:S01]  /*1870*/  @!P1 LEA R14, P2, R7.reuse, R102, 0x5 ;  /* 0x00000066070e9211 */ /* 0x040fe200078428ff */
[----:B------:R-:W-:Y:S01]  /*1880*/  IMAD.MOV.U32 R12, RZ, RZ, c[0x0][0x19c] ;  /* 0x00006700ff0c7624 */ /* 0x000fe200078e00ff */
[----:B------:R-:W-:Y:S01]  /*1890*/  LEA.HI.X R143, R24, c[0x0][0x174], R10, 0x1, P3 ;  /* 0x00005d00188f7a11 */ /* 0x000fe200018f0c0a */
[C---:B------:R-:W-:Y:S01]  /*18a0*/  IMAD.WIDE.U32 R20, R7.reuse, 0x40, RZ ;  /* 0x0000004007147825 */ /* 0x040fe200078e00ff */
[----:B------:R2:W-:Y:S02]  /*18b0*/  @!P4 LDGSTS.E.BYPASS.LTC128B.128 [R149+0x800], [R18.64] ;  /* 0x008000001295cfae */ /* 0x0005e4000b901d4c */
[----:B------:R-:W-:Y:S01]  /*18c0*/  @!P1 LEA.HI.X R11, R7, R101, R12, 0x5, P2 ;  /* 0x00000065070b9211 */ /* 0x000fe200010f2c0c */
[----:B------:R-:W-:Y:S01]  /*18d0*/  IMAD.SHL.U32 R10, R12, 0x40, RZ ;  /* 0x000000400c0a7824 */ /* 0x000fe200078e00ff */
[----:B------:R-:W-:Y:S01]  /*18e0*/  @!P0 IADD3 R13, P2, R102, R20, RZ ;  /* 0x00000014660d8210 */ /* 0x000fe20007f5e0ff */
[----:B------:R-:W-:Y:S01]  /*18f0*/  IMAD.IADD R105, R0, 0x1, -R105 ;  /* 0x0000000100697824 */ /* 0x000fe200078e0a69 */
[----:B-1----:R-:W-:Y:S01]  /*1900*/  @!P1 LEA R22, P3, R14, c[0x0][0x168], 0x1 ;  /* 0x00005a000e169a11 */ /* 0x002fe200078608ff */
[----:B------:R-:W-:Y:S01]  /*1910*/  IMAD.IADD R139, R0, 0x1, -R139 ;  /* 0x00000001008b7824 */ /* 0x000fe200078e0a8b */
[----:B------:R-:W-:-:S02]  /*1920*/  @!P0 IADD3.X R10, R101, R21, R10, P2, !PT ;  /* 0x00000015650a8210 */ /* 0x000fc400017fe40a */
[----:B------:R-:W-:Y:S02]  /*1930*/  @!P1 LEA.HI.X R23, R14, c[0x0][0x16c], R11, 0x1, P3 ;  /* 0x00005b000e179a11 */ /* 0x000fe400018f0c0b */
[C---:B------:R-:W-:Y:S02]  /*1940*/  @!P5 LEA R14, P3, R102.reuse, c[0x0][0x168], 0x1 ;  /* 0x00005a00660eda11 */ /* 0x040fe400078608ff */
[C---:B------:R-:W-:Y:S02]  /*1950*/  @!P0 LEA R20, P4, R13.reuse, c[0x0][0x168], 0x1 ;  /* 0x00005a000d148a11 */ /* 0x040fe400078808ff */
[----:B------:R-:W-:Y:S02]  /*1960*/  @!P5 LEA.HI.X R15, R102, c[0x0][0x16c], R101, 0x1, P3 ;  /* 0x00005b00660fda11 */ /* 0x000fe400018f0c65 */
[----:B------:R-:W-:Y:S02]  /*1970*/  @!P0 LEA.HI.X R21, R13, c[0x0][0x16c], R10, 0x1, P4 ;  /* 0x00005b000d158a11 */ /* 0x000fe400020f0c0a */
[C---:B------:R-:W-:Y:S01]  /*1980*/  ISETP.GE.AND P4, PT, R8.reuse, R9, PT ;  /* 0x000000090800720c */ /* 0x040fe20003f86270 */
[----:B------:R1:W-:Y:S01]  /*1990*/  @!P5 LDGSTS.E.BYPASS.LTC128B.128 [R149+0x1000], [R14.64] ;  /* 0x010000000e95dfae */ /* 0x0003e2000b901d4c */
[----:B------:R-:W-:-:S02]  /*19a0*/  IADD3 R8, R8, 0x60, RZ ;  /* 0x0000006008087810 */ /* 0x000fc40007ffe0ff */
[----:B------:R-:W-:Y:S01]  /*19b0*/  SHF.R.S32.HI R10, RZ, 0x4, R5 ;  /* 0x00000004ff0a7819 */ /* 0x000fe20000011405 */
[----:B------:R3:W-:Y:S01]  /*19c0*/  @!P1 LDGSTS.E.BYPASS.LTC128B.128 [R149+0x1800], [R22.64] ;  /* 0x0180000016959fae */ /* 0x0007e2000b901d4c */
[-C--:B------:R-:W-:Y:S02]  /*19d0*/  ISETP.GE.AND P5, PT, R8, R9.reuse, PT ;  /* 0x000000090800720c */ /* 0x080fe40003fa6270 */
[----:B------:R-:W-:Y:S01]  /*19e0*/  ISETP.GE.AND P3, PT, R3, R9, PT ;  /* 0x000000090300720c */ /* 0x000fe20003f66270 */
[----:B------:R3:W-:Y:S01]  /*19f0*/  @!P0 LDGSTS.E.BYPASS.LTC128B.128 [R149+0x2000], [R20.64] ;  /* 0x0200000014958fae */ /* 0x0007e2000b901d4c */
[----:B------:R-:W-:Y:S02]  /*1a00*/  LEA.HI R3, R5, R10, RZ, 0x1 ;  /* 0x0000000a05037211 */ /* 0x000fe400078f08ff */
[----:B------:R-:W-:Y:S02]  /*1a10*/  LEA.HI R5, R105, R105, RZ, 0x1 ;  /* 0x0000006969057211 */ /* 0x000fe400078f08ff */
[----:B------:R-:W-:-:S02]  /*1a20*/  LOP3.LUT R3, R3, 0xfffffffe, RZ, 0xc0, !PT ;  /* 0xfffffffe03037812 */ /* 0x000fc400078ec0ff */
[-C--:B------:R-:W-:Y:S02]  /*1a30*/  ISETP.GE.AND P2, PT, R16, R9.reuse, PT ;  /* 0x000000091000720c */ /* 0x080fe40003f46270 */
[----:B------:R-:W-:Y:S01]  /*1a40*/  LOP3.LUT R4, R5, 0x7fffffe, RZ, 0xc0, !PT ;  /* 0x07fffffe05047812 */ /* 0x000fe200078ec0ff */
[----:B------:R-:W-:Y:S01]  /*1a50*/  @!P5 IMAD R11, R12, 0x60, RZ ;  /* 0x000000600c0bd824 */ /* 0x000fe200078e02ff */
[----:B------:R-:W-:Y:S01]  /*1a60*/  ISETP.GE.AND P1, PT, R8, R9, PT ;  /* 0x000000090800720c */ /* 0x000fe20003f26270 */
[----:B------:R-:W-:Y:S01]  /*1a70*/  @!P5 IMAD.MOV.U32 R12, RZ, RZ, R102 ;  /* 0x000000ffff0cd224 */ /* 0x000fe200078e0066 */
[----:B------:R-:W-:Y:S01]  /*1a80*/  LEA.HI R8, R139, R139, RZ, 0x1 ;  /* 0x0000008b8b087211 */ /* 0x000fe200078f08ff */
[----:B------:R-:W-:Y:S01]  /*1a90*/  @!P5 IMAD.MOV.U32 R13, RZ, RZ, R101 ;  /* 0x000000ffff0dd224 */ /* 0x000fe200078e0065 */
[----:B------:R-:W-:Y:S01]  /*1aa0*/  SHF.R.S32.HI R104, RZ, 0x1f, R105 ;  /* 0x0000001fff687819 */ /* 0x000fe20000011469 */
[----:B------:R-:W-:Y:S01]  /*1ab0*/  IMAD.IADD R10, R10, 0x1, -R3 ;  /* 0x000000010a0a7824 */ /* 0x000fe200078e0a03 */
[----:B------:R-:W-:Y:S01]  /*1ac0*/  SHF.R.S32.HI R3, RZ, 0x1, R5 ;  /* 0x00000001ff037819 */ /* 0x000fe20000011405 */
[----:B------:R-:W-:Y:S01]  /*1ad0*/  @!P5 IMAD.WIDE.U32 R16, R7, 0x60, R12 ;  /* 0x000000600710d825 */ /* 0x000fe200078e000c */
[----:B-1----:R-:W-:-:S02]  /*1ae0*/  SHF.R.S32.HI R14, RZ, 0x1f, R5 ;  /* 0x0000001fff0e7819 */ /* 0x002fc40000011405 */
[----:B------:R-:W-:Y:S01]  /*1af0*/  LOP3.LUT R12, R8, 0x7fffffe, RZ, 0xc0, !PT ;  /* 0x07fffffe080c7812 */ /* 0x000fe200078ec0ff */
[----:B------:R-:W-:Y:S01]  /*1b00*/  IMAD.SHL.U32 R5, R2, 0x8, RZ ;  /* 0x0000000802057824 */ /* 0x000fe200078e00ff */
[----:B------:R-:W-:Y:S01]  /*1b10*/  LEA.HI R9, R14, R3, RZ, 0x2 ;  /* 0x000000030e097211 */ /* 0x000fe200078f10ff */
[----:B------:R-:W-:Y:S01]  /*1b20*/  @!P5 IMAD.IADD R2, R17, 0x1, R11 ;  /* 0x000000011102d824 */ /* 0x000fe200078e020b */
[----:B------:R-:W-:Y:S01]  /*1b30*/  @!P5 LEA R14, P0, R16, c[0x0][0x168], 0x1 ;  /* 0x00005a00100eda11 */ /* 0x000fe200078008ff */
[----:B------:R-:W-:Y:S01]  /*1b40*/  IMAD.IADD R139, R139, 0x1, -R12 ;  /* 0x000000018b8b7824 */ /* 0x000fe200078e0a0c */
[----:B------:R-:W-:Y:S01]  /*1b50*/  LEA.HI R104, R104, R105, RZ, 0x3 ;  /* 0x0000006968687211 */ /* 0x000fe200078f18ff */
[----:B------:R-:W-:Y:S01]  /*1b60*/  IMAD.IADD R105, R105, 0x1, -R4 ;  /* 0x0000000169697824 */ /* 0x000fe200078e0a04 */
[----:B------:R-:W-:Y:S01]  /*1b70*/  @!P5 LEA.HI.X R15, R16, c[0x0][0x16c], R2, 0x1, P0 ;  /* 0x00005b00100fda11 */ /* 0x000fe200000f0c02 */
[C---:B------:R-:W-:Y:S01]  /*1b80*/  IMAD R139, R10.reuse, 0x8, R139 ;  /* 0x000000080a8b7824 */ /* 0x040fe200078e028b */
[----:B------:R-:W-:Y:S01]  /*1b90*/  SHF.R.S32.HI R4, RZ, 0x1, R8 ;  /* 0x00000001ff047819 */ /* 0x000fe20000011408 */
[----:B------:R-:W-:Y:S01]  /*1ba0*/  IMAD.SHL.U32 R10, R10, 0x8, RZ ;  /* 0x000000080a0a7824 */ /* 0x000fe200078e00ff */
[----:B------:R-:W-:Y:S01]  /*1bb0*/  LOP3.LUT R12, R9, 0xfffffffc, RZ, 0xc0, !PT ;  /* 0xfffffffc090c7812 */ /* 0x000fe200078ec0ff */
[----:B------:R1:W-:Y:S01]  /*1bc0*/  @!P5 LDGSTS.E.BYPASS.LTC128B.128 [R149+0x2800], [R14.64] ;  /* 0x028000000e95dfae */ /* 0x0003e2000b901d4c */
[----:B------:R-:W-:-:S02]  /*1bd0*/  IMAD.SHL.U32 R104, R104, 0x20, RZ ;  /* 0x0000002068687824 */ /* 0x000fc400078e00ff */
[----:B------:R-:W-:Y:S01]  /*1be0*/  IMAD.SHL.U32 R8, R4, 0x40, RZ ;  /* 0x0000004004087824 */ /* 0x000fe200078e00ff */
[----:B------:R-:W0:Y:S01]  /*1bf0*/  LDGDEPBAR ;  /* 0x00000000000079af */ /* 0x000e220000000000 */
[----:B------:R-:W-:Y:S01]  /*1c00*/  IMAD.IADD R2, R3, 0x1, -R12 ;  /* 0x0000000103027824 */ /* 0x000fe200078e0a0c */
[----:B------:R-:W-:Y:S01]  /*1c10*/  LOP3.LUT R104, R104, 0xffffff00, RZ, 0xc0, !PT ;  /* 0xffffff0068687812 */ /* 0x000fe200078ec0ff */
[----:B------:R-:W-:Y:S01]  /*1c20*/  IMAD.MOV.U32 R16, RZ, RZ, 0x5 ;  /* 0x00000005ff107424 */ /* 0x000fe200078e00ff */
[----:B------:R-:W-:Y:S01]  /*1c30*/  LOP3.LUT R8, R8, 0xc0, RZ, 0xc0, !PT ;  /* 0x000000c008087812 */ /* 0x000fe200078ec0ff */
[----:B------:R-:W-:Y:S02]  /*1c40*/  IMAD.SHL.U32 R3, R2, 0x40, RZ ;  /* 0x0000004002037824 */ /* 0x000fe400078e00ff */
[----:B------:R-:W-:Y:S01]  /*1c50*/  @!P1 IMAD.MOV.U32 R145, RZ, RZ, R143 ;  /* 0x000000ffff919224 */ /* 0x000fe200078e008f */
[----:B------:R-:W-:Y:S01]  /*1c60*/  LOP3.LUT R9, R8, 0x8, R5, 0xf8, !PT ;  /* 0x0000000808097812 */ /* 0x000fe200078ef805 */
[----:B------:R-:W-:Y:S01]  /*1c70*/  IMAD.MOV.U32 R5, RZ, RZ, c[0x0][0x1a0] ;  /* 0x00006800ff057624 */ /* 0x000fe200078e00ff */
[----:B------:R-:W-:-:S02]  /*1c80*/  LOP3.LUT R3, R3, 0xc0, RZ, 0xc0, !PT ;  /* 0x000000c003037812 */ /* 0x000fc400078ec0ff */
[----:B------:R-:W-:Y:S01]  /*1c90*/  SHF.R.U32.HI R8, RZ, 0x3, R8 ;  /* 0x00000003ff087819 */ /* 0x000fe20000011608 */
[----:B------:R-:W-:Y:S01]  /*1ca0*/  IMAD.SHL.U32 R11, R5, 0x20, RZ ;  /* 0x00000020050b7824 */ /* 0x000fe200078e00ff */
[----:B------:R-:W-:Y:S02]  /*1cb0*/  LOP3.LUT R10, R3, 0x8, R10, 0xf8, !PT ;  /* 0x00000008030a7812 */ /* 0x000fe400078ef80a */
[----:B------:R-:W-:Y:S02]  /*1cc0*/  SHF.R.U32.HI R3, RZ, 0x3, R3 ;  /* 0x00000003ff037819 */ /* 0x000fe40000011603 */
[----:B------:R-:W-:Y:S01]  /*1cd0*/  LOP3.LUT R12, R9, R8, RZ, 0x3c, !PT ;  /* 0x00000008090c7212 */ /* 0x000fe200078e3cff */
[----:B------:R-:W-:Y:S01]  /*1ce0*/  @!P1 IMAD.MOV.U32 R9, RZ, RZ, c[0x0][0x1a4] ;  /* 0x00006900ff099624 */ /* 0x000fe200078e00ff */
[C---:B------:R-:W-:Y:S01]  /*1cf0*/  SHF.L.U64.HI R8, R5.reuse, R16, c[0x0][0x1a4] ;  /* 0x0000690005087619 */ /* 0x040fe20000010210 */
[----:B------:R-:W-:Y:S01]  /*1d00*/  @!P1 IMAD.WIDE.U32 R16, R5, 0xc0, R144 ;  /* 0x000000c005109825 */ /* 0x000fe200078e0090 */
[----:B------:R-:W-:Y:S01]  /*1d10*/  LOP3.LUT R3, R10, R3, RZ, 0x3c, !PT ;  /* 0x000000030a037212 */ /* 0x000fe200078e3cff */
[----:B------:R-:W-:-:S04]  /*1d20*/  DEPBAR.LE SB0, 0x0 ;  /* 0x000080000000791a */ /* 0x000fc80000000000 */
[----:B------:R-:W-:Y:S01]  /*1d30*/  BAR.SYNC.DEFER_BLOCKING 0x0 ;  /* 0x0000000000007b1d */ /* 0x000fe20000010000 */
[-C--:B-1----:R-:W-:Y:S01]  /*1d40*/  @!P3 LEA R14, P0, R11, R144.reuse, 0x1 ;  /* 0x000000900b0eb211 */ /* 0x082fe200078008ff */
[----:B------:R-:W-:Y:S02]  /*1d50*/  IMAD R10, R107, 0x200, R104 ;  /* 0x000002006b0a7824 */ /* 0x000fe400078e0268 */
[----:B------:R-:W-:Y:S01]  /*1d60*/  IMAD.U32 R139, R139, 0x20, R12 ;  /* 0x000000208b8b7824 */ /* 0x000fe200078e000c */
[----:B------:R-:W-:Y:S01]  /*1d70*/  @!P3 LEA.HI.X R15, R11, R143, R8, 0x1, P0 ;  /* 0x0000008f0b0fb211 */ /* 0x000fe200000f0c08 */
[----:B------:R-:W-:Y:S02]  /*1d80*/  @!P1 IMAD R9, R9, 0xc0, RZ ;  /* 0x000000c009099824 */ /* 0x000fe400078e02ff */
[----:B------:R-:W-:Y:S01]  /*1d90*/  @!P1 IMAD.MOV.U32 R8, RZ, RZ, R16 ;  /* 0x000000ffff089224 */ /* 0x000fe200078e0010 */
[----:B------:R-:W-:Y:S01]  /*1da0*/  @!P2 LEA R16, P0, R5, R144, 0x7 ;  /* 0x000000900510a211 */ /* 0x000fe200078038ff */
[----:B------:R-:W-:-:S02]  /*1db0*/  @!P2 IMAD.MOV.U32 R12, RZ, RZ, c[0x0][0x1a4] ;  /* 0x00006900ff0ca624 */ /* 0x000fc400078e00ff */
[----:B------:R-:W-:Y:S02]  /*1dc0*/  IMAD R10, R105, 0x20, R10 ;  /* 0x00000020690a7824 */ /* 0x000fe400078e020a */
[----:B------:R-:W-:Y:S02]  /*1dd0*/  @!P4 IMAD.MOV.U32 R145, RZ, RZ, R143 ;  /* 0x000000ffff91c224 */ /* 0x000fe400078e008f */
[----:B------:R-:W-:Y:S01]  /*1de0*/  @!P1 IMAD.IADD R9, R17, 0x1, R9 ;  /* 0x0000000111099824 */ /* 0x000fe200078e0209 */
[----:B------:R-:W-:Y:S01]  /*1df0*/  @!P2 LEA.HI.X R17, R5, R143, R12, 0x7, P0 ;  /* 0x0000008f0511a211 */ /* 0x000fe200000f3c0c */
[----:B------:R-:W-:Y:S01]  /*1e00*/  IMAD.IADD R141, R3, 0x1, R10 ;  /* 0x00000001038d7824 */ /* 0x000fe200078e020a */
[----:B------:R-:W-:Y:S01]  /*1e10*/  LOP3.LUT P0, RZ, R4, 0x2, RZ, 0xc0, !PT ;  /* 0x0000000204ff7812 */ /* 0x000fe2000780c0ff */
[----:B------:R-:W-:Y:S02]  /*1e20*/  IMAD.SHL.U32 R139, R139, 0x2, RZ ;  /* 0x000000028b8b7824 */ /* 0x000fe400078e00ff */
[----:B------:R-:W-:Y:S01]  /*1e30*/  IMAD.SHL.U32 R141, R141, 0x2, RZ ;  /* 0x000000028d8d7824 */ /* 0x000fe200078e00ff */
[----:B------:R-:W-:Y:S01]  /*1e40*/  @P4 STS [R149+0x3000], RZ ;  /* 0x003000ff95004388 */ /* 0x000fe20000000800 */
[----:B------:R-:W-:-:S03]  /*1e50*/  IMAD R107, R107, 0x10, R109 ;  /* 0x000000106b6b7824 */ /* 0x000fc600078e026d */
[----:B------:R-:W-:Y:S04]  /*1e60*/  @P4 STS [R149+0x3004], RZ ;  /* 0x003004ff95004388 */ /* 0x000fe80000000800 */
[----:B------:R-:W-:Y:S04]  /*1e70*/  @P4 STS.64 [R149+0x3008], RZ ;  /* 0x003008ff95004388 */ /* 0x000fe80000000a00 */
        /* <DEDUP_REMOVED lines=19> */
[----:B------:R-:W-:Y:S01]  /*1fb0*/  LOP3.LUT P1, RZ, R2, 0x2, RZ, 0xc0, !PT ;  /* 0x0000000202ff7812 */ /* 0x000fe2000782c0ff */
[----:B------:R-:W-:-:S02]  /*1fc0*/  IMAD.MOV.U32 R2, RZ, RZ, 0x10 ;  /* 0x00000010ff027424 */ /* 0x000fc400078e00ff */
[----:B------:R-:W-:Y:S03]  /*1fd0*/  LDSM.16.M88.4 R44, [R141] ;  /* 0x000000008d2c783b */ /* 0x000fe60000000200 */
[C---:B------:R-:W-:Y:S01]  /*1fe0*/  SEL R4, R2.reuse, 0xfffffff0, !P1 ;  /* 0xfffffff002047807 */ /* 0x040fe20004800000 */
[----:B------:R-:W1:Y:S01]  /*1ff0*/  LDSM.16.M88.4 R36, [R139+0x1000] ;  /* 0x001000008b24783b */ /* 0x000e620000000200 */
[----:B------:R-:W-:Y:S02]  /*2000*/  SEL R2, R2, 0xfffffff0, !P0 ;  /* 0xfffffff002027807 */ /* 0x000fe40004000000 */
[----:B------:R-:W-:Y:S01]  /*2010*/  ISETP.GT.AND P1, PT, R100, 0x1, PT ;  /* 0x000000016400780c */ /* 0x000fe20003f24270 */
[----:B------:R-:W-:Y:S01]  /*2020*/  IMAD R140, R4, 0x2, R141 ;  /* 0x00000002048c7824 */ /* 0x000fe200078e028d */
[----:B------:R-:W2:Y:S01]  /*2030*/  LDSM.16.M88.4 R28, [R139+0x1400] ;  /* 0x001400008b1c783b */ /* 0x000ea20000000200 */
[----:B------:R-:W-:-:S03]  /*2040*/  IMAD R110, R2, 0x2, R139 ;  /* 0x00000002026e7824 */ /* 0x000fc600078e028b */
[----:B------:R-:W-:Y:S04]  /*2050*/  LDSM.16.M88.4 R48, [R140] ;  /* 0x000000008c30783b */ /* 0x000fe80000000200 */
[----:B------:R-:W2:Y:S03]  /*2060*/  LDSM.16.M88.4 R80, [R110+0x1000] ;  /* 0x001000006e50783b */ /* 0x000ea60000000200 */
[C---:B------:R-:W-:Y:S01]  /*2070*/  @!P1 LEA R154, P0, R102.reuse, c[0x0][0x168], 0x1 ;  /* 0x00005a00669a9a11 */ /* 0x040fe200078008ff */
[----:B------:R-:W2:Y:S03]  /*2080*/  LDSM.16.M88.4 R60, [R139+0x2800] ;  /* 0x002800008b3c783b */ /* 0x000ea60000000200 */
[----:B------:R-:W-:Y:S01]  /*2090*/  @!P1 LEA.HI.X R155, R102, c[0x0][0x16c], R101, 0x1, P0 ;  /* 0x00005b00669b9a11 */ /* 0x000fe200000f0c65 */
[----:B---3--:R-:W3:Y:S04]  /*20a0*/  LDSM.16.M88.4 R20, [R139+0x1800] ;  /* 0x001800008b14783b */ /* 0x008ee80000000200 */
[----:B----4-:R-:W4:Y:S04]  /*20b0*/  LDSM.16.M88.4 R12, [R139+0x1c00] ;  /* 0x001c00008b0c783b */ /* 0x010f280000000200 */
[----:B------:R-:W3:Y:S04]  /*20c0*/  LDSM.16.M88.4 R76, [R139+0x2000] ;  /* 0x002000008b4c783b */ /* 0x000ee80000000200 */
[----:B------:R-:W3:Y:S04]  /*20d0*/  LDSM.16.M88.4 R68, [R139+0x2400] ;  /* 0x002400008b44783b */ /* 0x000ee80000000200 */
[----:B------:R-:W3:Y:S01]  /*20e0*/  LDSM.16.M88.4 R84, [R139+0x2c00] ;  /* 0x002c00008b54783b */ /* 0x000ee20000000200 */
[C---:B-1----:R-:W-:Y:S03]  /*20f0*/  HMMA.16816.F32.BF16 R40, R44.reuse, R36, RZ ;  /* 0x000000242c28723c */ /* 0x042fe600000418ff */
[----:B------:R-:W1:Y:S04]  /*2100*/  LDSM.16.M88.4 R52, [R110+0x1400] ;  /* 0x001400006e34783b */ /* 0x000e680000000200 */
[----:B------:R-:W-:Y:S01]  /*2110*/  LDSM.16.M88.4 R96, [R110+0x1800] ;  /* 0x001800006e60783b */ /* 0x000fe20000000200 */
[C---:B------:R-:W-:Y:S03]  /*2120*/  HMMA.16816.F32.BF16 R36, R44.reuse, R38, RZ ;  /* 0x000000262c24723c */ /* 0x040fe600000418ff */
[----:B------:R-:W-:Y:S04]  /*2130*/  LDSM.16.M88.4 R92, [R110+0x1c00] ;  /* 0x001c00006e5c783b */ /* 0x000fe80000000200 */
[----:B------:R-:W-:Y:S01]  /*2140*/  LDSM.16.M88.4 R88, [R110+0x2000] ;  /* 0x002000006e58783b */ /* 0x000fe20000000200 */
[C---:B--2---:R-:W-:Y:S03]  /*2150*/  HMMA.16816.F32.BF16 R32, R44.reuse, R28, RZ ;  /* 0x0000001c2c20723c */ /* 0x044fe600000418ff */
[----:B------:R-:W0:Y:S05]  /*2160*/  LDGDEPBAR ;  /* 0x00000000000079af */ /* 0x000e2a0000000000 */
[----:B------:R-:W-:Y:S08]  /*2170*/  HMMA.16816.F32.BF16 R28, R44, R30, RZ ;  /* 0x0000001e2c1c723c */ /* 0x000ff000000418ff */
[C---:B------:R-:W-:Y:S08]  /*2180*/  HMMA.16816.F32.BF16 R40, R48.reuse, R80, R40 ;  /* 0x000000503028723c */ /* 0x040ff00000041828 */
[----:B------:R-:W-:Y:S01]  /*2190*/  HMMA.16816.F32.BF16 R36, R48, R82, R36 ;  /* 0x000000523024723c */ /* 0x000fe20000041824 */
[----:B------:R-:W2:Y:S07]  /*21a0*/  LDSM.16.M88.4 R80, [R110+0x2800] ;  /* 0x002800006e50783b */ /* 0x000eae0000000200 */
        /* <DEDUP_REMOVED lines=12> */
[----:B------:R-:W3:Y:S07]  /*2270*/  LDSM.16.M88.4 R84, [R110+0x2400] ;  /* 0x002400006e54783b */ /* 0x000eee0000000200 */
[C---:B-1----:R-:W-:Y:S08]  /*2280*/  HMMA.16816.F32.BF16 R32, R48.reuse, R52, R32 ;  /* 0x000000343020723c */ /* 0x042ff00000041820 */
[----:B------:R-:W-:Y:S01]  /*2290*/  HMMA.16816.F32.BF16 R28, R48, R54, R28 ;  /* 0x00000036301c723c */ /* 0x000fe2000004181c */
[----:B------:R-:W1:Y:S01]  /*22a0*/  LDSM.16.M88.4 R52, [R110+0x2c00] ;  /* 0x002c00006e34783b */ /* 0x000e620000000200 */
[----:B------:R-:W-:-:S06]  /*22b0*/  DEPBAR.LE SB0, 0x0 ;  /* 0x000080000000791a */ /* 0x000fcc0000000000 */
[C---:B--2---:R-:W-:Y:S07]  /*22c0*/  HMMA.16816.F32.BF16 R64, R48.reuse, R80, R64 ;  /* 0x000000503040723c */ /* 0x044fee0000041840 */
[----:B------:R-:W-:Y:S01]  /*22d0*/  LOP3.LUT R81, R108, 0xffffffe0, RZ, 0xc0, !PT ;  /* 0xffffffe06c517812 */ /* 0x000fe200078ec0ff */
[----:B------:R-:W-:Y:S04]  /*22e0*/  HMMA.16816.F32.BF16 R24, R48, R96, R24 ;  /* 0x000000603018723c */ /* 0x000fe80000041818 */
[----:B------:R-:W-:-:S04]  /*22f0*/  IMAD.IADD R81, R0, 0x1, -R81 ;  /* 0x0000000100517824 */ /* 0x000fc800078e0a51 */
[----:B------:R-:W-:Y:S01]  /*2300*/  HMMA.16816.F32.BF16 R20, R48, R98, R20 ;  /* 0x000000623014723c */ /* 0x000fe20000041814 */
[----:B------:R-:W-:-:S04]  /*2310*/  SHF.R.S32.HI R80, RZ, 0x1f, R81 ;  /* 0x0000001fff507819 */ /* 0x000fc80000011451 */
[----:B------:R-:W-:-:S03]  /*2320*/  LEA.HI R80, R80, R81, RZ, 0x2 ;  /* 0x0000005150507211 */ /* 0x000fc600078f10ff */
[----:B------:R-:W-:Y:S01]  /*2330*/  HMMA.16816.F32.BF16 R16, R48, R92, R16 ;  /* 0x0000005c3010723c */ /* 0x000fe20000041810 */
[----:B------:R-:W-:-:S07]  /*2340*/  SHF.R.S32.HI R156, RZ, 0x2, R80 ;  /* 0x00000002ff9c7819 */ /* 0x000fce0000011450 */
[C---:B------:R-:W-:Y:S08]  /*2350*/  HMMA.16816.F32.BF16 R12, R48.reuse, R94, R12 ;  /* 0x0000005e300c723c */ /* 0x040ff0000004180c */
[C---:B------:R-:W-:Y:S08]  /*2360*/  HMMA.16816.F32.BF16 R8, R48.reuse, R88, R8 ;  /* 0x000000583008723c */ /* 0x040ff00000041808 */
[C---:B------:R-:W-:Y:S08]  /*2370*/  HMMA.16816.F32.BF16 R76, R48.reuse, R90, R76 ;  /* 0x0000005a304c723c */ /* 0x040ff0000004184c */
[C---:B---3--:R-:W-:Y:S08]  /*2380*/  HMMA.16816.F32.BF16 R72, R48.reuse, R84, R72 ;  /* 0x000000543048723c */ /* 0x048ff00000041848 */
[C---:B------:R-:W-:Y:S08]  /*2390*/  HMMA.16816.F32.BF16 R68, R48.reuse, R86, R68 ;  /* 0x000000563044723c */ /* 0x040ff00000041844 */
[C---:B------:R-:W-:Y:S08]  /*23a0*/  HMMA.16816.F32.BF16 R60, R48.reuse, R82, R60 ;  /* 0x00000052303c723c */ /* 0x040ff0000004183c */
[C---:B-1----:R-:W-:Y:S08]  /*23b0*/  HMMA.16816.F32.BF16 R56, R48.reuse, R52, R56 ;  /* 0x000000343038723c */ /* 0x042ff00000041838 */
[----:B------:R-:W-:Y:S07]  /*23c0*/  HMMA.16816.F32.BF16 R44, R48, R54, R44 ;  /* 0x00000036302c723c */ /* 0x000fee000004182c */
[----:B------:R-:W-:Y:S01]  /*23d0*/  IADD3 R48, R107, 0x1, R156 ;  /* 0x000000016b307810 */ /* 0x000fe20007ffe09c */
[----:B------:R-:W-:-:S02]  /*23e0*/  IMAD R50, R105, 0x20, R104 ;  /* 0x0000002069327824 */ /* 0x000fc400078e0268 */
[----:B------:R-:W-:Y:S01]  /*23f0*/  IMAD.SHL.U32 R105, R0, 0x2, RZ ;  /* 0x0000000200697824 */ /* 0x000fe200078e00ff */
[----:B------:R-:W-:Y:S01]  /*2400*/  IADD3 R48, R103, R48, -R148 ;  /* 0x0000003067307210 */ /* 0x000fe20007ffe894 */
[----:B------:R-:W-:Y:S01]  /*2410*/  IMAD.IADD R3, R3, 0x1, R50 ;  /* 0x0000000103037824 */ /* 0x000fe200078e0232 */
[----:B------:R-:W-:Y:S02]  /*2420*/  IADD3 R0, R139, 0x1000, RZ ;  /* 0x000010008b007810 */ /* 0x000fe40007ffe0ff */
[----:B------:R-:W-:Y:S02]  /*2430*/  IADD3 R48, R48, c[0x0][0x2e8], RZ ;  /* 0x0000ba0030307a10 */ /* 0x000fe40007ffe0ff */
[----:B------:R-:W-:Y:S01]  /*2440*/  LOP3.LUT R105, R105, 0x6, RZ, 0xc0, !PT ;  /* 0x0000000669697812 */ /* 0x000fe200078ec0ff */
[----:B------:R-:W-:Y:S01]  /*2450*/  IMAD R138, R2, 0x2, R0 ;  /* 0x00000002028a7824 */ /* 0x000fe200078e0200 */
[C---:B------:R-:W-:Y:S02]  /*2460*/  IADD3 R52, R48.reuse, 0x8, RZ ;  /* 0x0000000830347810 */ /* 0x040fe40007ffe0ff */
[----:B------:R-:W-:-:S02]  /*2470*/  IMNMX R104, R48, R103, PT ;  /* 0x0000006730687217 */ /* 0x000fc40003800200 */
[----:B------:R-:W-:Y:S01]  /*2480*/  IMNMX R103, R52, R103, PT ;  /* 0x0000006734677217 */ /* 0x000fe20003800200 */
[----:B------:R-:W-:Y:S06]  /*2490*/  BAR.SYNC.DEFER_BLOCKING 0x0 ;  /* 0x0000000000007b1d */ /* 0x000fec0000010000 */
[----:B------:R-:W-:Y:S05]  /*24a0*/  @!P1 BRA `(.L_x_4170) ;  /* 0x0000051000009947 */ /* 0x000fea0003800000 */
[----:B------:R-:W-:Y:S05]  /*24b0*/  @!P6 BRA `(.L_x_4171) ;  /* 0x000003900000e947 */ /* 0x000fea0003800000 */
        /* <DEDUP_REMOVED lines=18> */
[----:B------:R-:W-:Y:S01]  /*25e0*/  IMAD R49, R6, R49, R0 ;  /* 0x0000003106317224 */ /* 0x000fe200078e0200 */
[----:B------:R-:W-:Y:S02]  /*25f0*/  LOP3.LUT R0, R106, c[0x0][0x2d0], RZ, 0x3c, !PT ;  /* 0x0000b4006a007a12 */ /* 0x000fe400078e3cff */
[C---:B------:R-:W-:Y:S02]  /*2600*/  ISETP.GT.U32.AND P3, PT, R6.reuse, R51, PT ;  /* 0x000000330600720c */ /* 0x040fe40003f64070 */
[----:B------:R-:W-:Y:S02]  /*2610*/  ISETP.GT.U32.AND P1, PT, R6, R49, PT ;  /* 0x000000310600720c */ /* 0x000fe40003f24070 */
[----:B------:R-:W-:-:S02]  /*2620*/  ISETP.GE.AND P2, PT, R0, RZ, PT ;  /* 0x000000ff0000720c */ /* 0x000fc40003f46270 */
[----:B------:R-:W-:-:S07]  /*2630*/  LOP3.LUT R0, RZ, c[0x0][0x2d0], RZ, 0x33, !PT ;  /* 0x0000b400ff007a12 */ /* 0x000fce00078e33ff */
        /* <DEDUP_REMOVED lines=33> */
.L_x_4171:
[----:B------:R-:W-:-:S04]  /*2850*/  LEA R0, -R7, RZ, 0x7 ;  /* 0x000000ff07007211 */ /* 0x000fc800078e39ff */
[----:B------:R-:W-:Y:S02]  /*2860*/  SHF.R.S32.HI R2, RZ, 0x1f, R0 ;  /* 0x0000001fff027819 */ /* 0x000fe40000011400 */
.L_x_4172:
[----:B------:R-:W-:Y:S01]  /*2870*/  IADD3 R102, P0, R0, R102, RZ ;  /* 0x0000006600667210 */ /* 0x000fe20007f1e0ff */
[----:B------:R-:W-:Y:S02]  /*2880*/  IMAD.MOV.U32 R0, RZ, RZ, 0x6 ;  /* 0x00000006ff007424 */ /* 0x000fe400078e00ff */
[C---:B------:R-:W-:Y:S01]  /*2890*/  IMAD.SHL.U32 R49, R7.reuse, 0x40, RZ ;  /* 0x0000004007317824 */ /* 0x040fe200078e00ff */
[----:B------:R-:W-:Y:S01]  /*28a0*/  LEA R154, P1, R102, c[0x0][0x168], 0x1 ;  /* 0x00005a00669a7a11 */ /* 0x000fe200078208ff */
[----:B------:R-:W-:Y:S01]  /*28b0*/  IMAD.X R101, R2, 0x1, R101, P0 ;  /* 0x0000000102657824 */ /* 0x000fe200000e0665 */
[----:B------:R-:W-:Y:S02]  /*28c0*/  SHF.L.U64.HI R0, R7, R0, c[0x0][0x19c] ;  /* 0x0000670007007619 */ /* 0x000fe40000010200 */
[----:B------:R-:W-:Y:S02]  /*28d0*/  IADD3 R50, P0, R49, R154, RZ ;  /* 0x0000009a31327210 */ /* 0x000fe40007f1e0ff */
[----:B------:R-:W-:-:S02]  /*28e0*/  LEA.HI.X R155, R102, c[0x0][0x16c], R101, 0x1, P1 ;  /* 0x00005b00669b7a11 */ /* 0x000fc400008f0c65 */
[----:B------:R-:W-:-:S03]  /*28f0*/  IADD3 R48, P1, R50, R49, RZ ;  /* 0x0000003132307210 */ /* 0x000fc60007f3e0ff */
[----:B------:R-:W-:Y:S01]  /*2900*/  IMAD.X R51, R0, 0x1, R155, P0 ;  /* 0x0000000100337824 */ /* 0x000fe200000e069b */
[----:B------:R-:W-:Y:S01]  /*2910*/  IADD3 R52, P0, R48, R49, RZ ;  /* 0x0000003130347210 */ /* 0x000fe20007f1e0ff */
        /* <DEDUP_REMOVED lines=9> */
[----:B------:R-:W0:Y:S02]  /*29b0*/  LDGDEPBAR ;  /* 0x00000000000079af */ /* 0x000e240000000000 */
.L_x_4170:
[----:B------:R-:W-:Y:S02]  /*29c0*/  IMAD.IADD R0, R106, 0x1, R105 ;  /* 0x000000016a007824 */ /* 0x000fe400078e0269 */
[----:B------:R-:W-:-:S03]  /*29d0*/  IMAD.SHL.U32 R137, R3, 0x2, RZ ;  /* 0x0000000203897824 */ /* 0x000fc600078e00ff */
[C---:B------:R-:W-:Y:S02]  /*29e0*/  IADD3 R7, R0.reuse, 0x1, RZ ;  /* 0x0000000100077810 */ /* 0x040fe40007ffe0ff */
[C---:B------:R-:W-:Y:S02]  /*29f0*/  IADD3 R2, R0.reuse, 0x8, RZ ;  /* 0x0000000800027810 */ /* 0x040fe40007ffe0ff */
[CC--:B------:R-:W-:Y:S02]  /*2a00*/  ISETP.GE.AND P2, PT, R7.reuse, R104.reuse, PT ;  /* 0x000000680700720c */ /* 0x0c0fe40003f46270 */
[----:B------:R-:W-:Y:S02]  /*2a10*/  ISETP.GE.AND P5, PT, R7, R103, PT ;  /* 0x000000670700720c */ /* 0x000fe40003fa6270 */
[----:B------:R-:W-:Y:S02]  /*2a20*/  IADD3 R7, R0, 0x9, RZ ;  /* 0x0000000900077810 */ /* 0x000fe40007ffe0ff */
[----:B------:R-:W-:-:S02]  /*2a30*/  ISETP.GE.AND P1, PT, R2, R104, PT ;  /* 0x000000680200720c */ /* 0x000fc40003f26270 */
[C---:B------:R-:W-:Y:S02]  /*2a40*/  ISETP.GE.AND P4, PT, R7.reuse, R104, PT ;  /* 0x000000680700720c */ /* 0x040fe40003f86270 */
[-C--:B------:R-:W-:Y:S02]  /*2a50*/  ISETP.GE.AND P0, PT, R7, R103.reuse, PT ;  /* 0x000000670700720c */ /* 0x080fe40003f06270 */
[----:B------:R-:W-:Y:S02]  /*2a60*/  IADD3 R7, R0, 0x11, RZ ;  /* 0x0000001100077810 */ /* 0x000fe40007ffe0ff */
[----:B------:R-:W-:Y:S02]  /*2a70*/  ISETP.GE.AND P3, PT, R2, R103, PT ;  /* 0x000000670200720c */ /* 0x000fe40003f66270 */
[----:B------:R-:W-:Y:S02]  /*2a80*/  FSEL R136, R37, -INF , !P4 ;  /* 0xff80000025887808 */ /* 0x000fe40006000000 */
[----:B------:R-:W-:-:S02]  /*2a90*/  FSEL R80, R39, -INF , !P0 ;  /* 0xff80000027507808 */ /* 0x000fc40004000000 */
[C---:B------:R-:W-:Y:S02]  /*2aa0*/  IADD3 R2, R0.reuse, 0x10, RZ ;  /* 0x0000001000027810 */ /* 0x040fe40007ffe0ff */
[C---:B------:R-:W-:Y:S02]  /*2ab0*/  ISETP.GE.AND P4, PT, R7.reuse, R104, PT ;  /* 0x000000680700720c */ /* 0x040fe40003f86270 */
[----:B------:R-:W-:Y:S02]  /*2ac0*/  ISETP.GE.AND P0, PT, R7, R103, PT ;  /* 0x000000670700720c */ /* 0x000fe40003f06270 */
[----:B------:R-:W-:Y:S02]  /*2ad0*/  IADD3 R7, R0, 0x19, RZ ;  /* 0x0000001900077810 */ /* 0x000fe40007ffe0ff */
[----:B------:R-:W-:Y:S02]  /*2ae0*/  FSEL R90, R36, -INF , !P1 ;  /* 0xff800000245a7808 */ /* 0x000fe40004800000 */
[----:B------:R-:W-:-:S02]  /*2af0*/  FSEL R108, R38, -INF , !P3 ;  /* 0xff800000266c7808 */ /* 0x000fc40005800000 */
[CC--:B------:R-:W-:Y:S02]  /*2b00*/  ISETP.GE.AND P1, PT, R2.reuse, R104.reuse, PT ;  /* 0x000000680200720c */ /* 0x0c0fe40003f26270 */
[----:B------:R-:W-:Y:S02]  /*2b10*/  ISETP.GE.AND P3, PT, R2, R103, PT ;  /* 0x000000670200720c */ /* 0x000fe40003f66270 */
[----:B------:R-:W-:Y:S02]  /*2b20*/  FSEL R82, R33, -INF , !P4 ;  /* 0xff80000021527808 */ /* 0x000fe40006000000 */
[----:B------:R-:W-:Y:S02]  /*2b30*/  FSEL R85, R35, -INF , !P0 ;  /* 0xff80000023557808 */ /* 0x000fe40004000000 */
[----:B------:R-:W-:Y:S02]  /*2b40*/  IADD3 R2, R0, 0x18, RZ ;  /* 0x0000001800027810 */ /* 0x000fe40007ffe0ff */
        /* <DEDUP_REMOVED lines=9> */
[C---:B------:R-:W-:Y:S02]  /*2be0*/  IADD3 R2, R0.reuse, 0x20, RZ ;  /* 0x0000002000027810 */ /* 0x040fe40007ffe0ff */
[C---:B------:R-:W-:Y:S02]  /*2bf0*/  ISETP.GE.AND P4, PT, R7.reuse, R104, PT ;  /* 0x000000680700720c */ /* 0x040fe40003f86270 */
[----:B------:R-:W-:Y:S02]  /*2c00*/  ISETP.GE.AND P0, PT, R7, R103, PT ;  /* 0x000000670700720c */ /* 0x000fe40003f06270 */
[----:B------:R-:W-:-:S02]  /*2c10*/  IADD3 R7, R0, 0x29, RZ ;  /* 0x0000002900077810 */ /* 0x000fc40007ffe0ff */
[----:B------:R-:W-:Y:S02]  /*2c20*/  FSEL R81, R28, -INF , !P1 ;  /* 0xff8000001c517808 */ /* 0x000fe40004800000 */
[----:B------:R-:W-:Y:S02]  /*2c30*/  FSEL R55, R30, -INF , !P3 ;  /* 0xff8000001e377808 */ /* 0x000fe40005800000 */
[C---:B------:R-:W-:Y:S02]  /*2c40*/  ISETP.GE.AND P1, PT, R2.reuse, R104, PT ;  /* 0x000000680200720c */ /* 0x040fe40003f26270 */
        /* <DEDUP_REMOVED lines=11> */
[----:B-1----:R-:W-:Y:S02]  /*2d00*/  FSEL R53, R21, -INF , !P4 ;  /* 0xff80000015357808 */ /* 0x002fe40006000000 */
        /* <DEDUP_REMOVED lines=11> */
[-C--:B------:R-:W-:Y:S02]  /*2dc0*/  ISETP.GE.AND P4, PT, R7, R104.reuse, PT ;  /* 0x000000680700720c */ /* 0x080fe40003f86270 */
[----:B------:R-:W-:Y:S02]  /*2dd0*/  FSEL R126, R16, -INF , !P1 ;  /* 0xff800000107e7808 */ /* 0x000fe40004800000 */
[----:B------:R-:W-:Y:S02]  /*2de0*/  ISETP.GE.AND P1, PT, R2, R104, PT ;  /* 0x000000680200720c */ /* 0x000fe40003f26270 */
[----:B------:R-:W-:-:S02]  /*2df0*/  FSEL R162, R13, -INF , !P4 ;  /* 0xff8000000da27808 */ /* 0x000fc40006000000 */
[----:B------:R-:W-:Y:S02]  /*2e00*/  FSEL R130, R18, -INF , !P3 ;  /* 0xff80000012827808 */ /* 0x000fe40005800000 */
[----:B------:R-:W-:Y:S02]  /*2e10*/  ISETP.GE.AND P4, PT, R0, R104, PT ;  /* 0x000000680000720c */ /* 0x000fe40003f86270 */
[-C--:B------:R-:W-:Y:S02]  /*2e20*/  ISETP.GE.AND P3, PT, R2, R103.reuse, PT ;  /* 0x000000670200720c */ /* 0x080fe40003f66270 */
[----:B------:R-:W-:Y:S02]  /*2e30*/  FSEL R134, R19, -INF , !P0 ;  /* 0xff80000013867808 */ /* 0x000fe40004000000 */
[----:B------:R-:W-:Y:S02]  /*2e40*/  IADD3 R2, R0, 0x40, RZ ;  /* 0x0000004000027810 */ /* 0x000fe40007ffe0ff */
[----:B------:R-:W-:-:S02]  /*2e50*/  ISETP.GE.AND P0, PT, R7, R103, PT ;  /* 0x000000670700720c */ /* 0x000fc40003f06270 */
[----:B------:R-:W-:Y:S02]  /*2e60*/  FSEL R158, R12, -INF , !P1 ;  /* 0xff8000000c9e7808 */ /* 0x000fe40004800000 */
[----:B------:R-:W-:Y:S02]  /*2e70*/  FSEL R7, R40, -INF , !P4 ;  /* 0xff80000028077808 */ /* 0x000fe40006000000 */
[----:B------:R-:W-:Y:S02]  /*2e80*/  FSEL R12, R41, -INF , !P2 ;  /* 0xff800000290c7808 */ /* 0x000fe40005000000 */
[----:B------:R-:W-:Y:S02]  /*2e90*/  FSEL R160, R14, -INF , !P3 ;  /* 0xff8000000ea07808 */ /* 0x000fe40005800000 */
[C---:B------:R-:W-:Y:S02]  /*2ea0*/  ISETP.GE.AND P1, PT, R2.reuse, R104, PT ;  /* 0x000000680200720c */ /* 0x040fe40003f26270 */
[----:B------:R-:W-:-:S02]  /*2eb0*/  ISETP.GE.AND P3, PT, R2, R103, PT ;  /* 0x000000670200720c */ /* 0x000fc40003f66270 */
[----:B------:R-:W-:Y:S02]  /*2ec0*/  IADD3 R2, R0, 0x41, RZ ;  /* 0x0000004100027810 */ /* 0x000fe40007ffe0ff */
[----:B------:R-:W-:Y:S02]  /*2ed0*/  FSEL R124, R15, -INF , !P0 ;  /* 0xff8000000f7c7808 */ /* 0x000fe40004000000 */
[----:B------:R-:W-:Y:S02]  /*2ee0*/  FMNMX.FTZ R15, R7, R12, !PT ;  /* 0x0000000c070f7209 */ /* 0x000fe40007810000 */
[----:B------:R-:W-:Y:S02]  /*2ef0*/  ISETP.GE.AND P0, PT, R2, R104, PT ;  /* 0x000000680200720c */ /* 0x000fe40003f06270 */
[----:B------:R-:W-:Y:S02]  /*2f00*/  FMNMX.FTZ R15, R90, R15, !PT ;  /* 0x0000000f5a0f7209 */ /* 0x000fe40007810000 */
[----:B------:R-:W-:-:S02]  /*2f10*/  FSEL R106, R9, -INF , !P0 ;  /* 0xff800000096a7808 */ /* 0x000fc40004000000 */
[----:B------:R-:W-:Y:S02]  /*2f20*/  ISETP.GE.AND P4, PT, R2, R103, PT ;  /* 0x000000670200720c */ /* 0x000fe40003f86270 */
[----:B------:R-:W-:Y:S02]  /*2f30*/  FMNMX.FTZ R9, R136, R15, !PT ;  /* 0x0000000f88097209 */ /* 0x000fe40007810000 */
[----:B------:R-:W-:Y:S02]  /*2f40*/  FSEL R110, R11, -INF , !P4 ;  /* 0xff8000000b6e7808 */ /* 0x000fe40006000000 */
[----:B------:R-:W-:Y:S02]  /*2f50*/  FMNMX.FTZ R9, R98, R9, !PT ;  /* 0x0000000962097209 */ /* 0x000fe40007810000 */
[----:B------:R-:W-:Y:S02]  /*2f60*/  ISETP.GE.AND P4, PT, R0, R103, PT ;  /* 0x000000670000720c */ /* 0x000fe40003f86270 */
[----:B------:R-:W-:-:S02]  /*2f70*/  FSEL R96, R10, -INF , !P3 ;  /* 0xff8000000a607808 */ /* 0x000fc40005800000 */
[----:B------:R-:W-:Y:S02]  /*2f80*/  FSEL R88, R8, -INF , !P1 ;  /* 0xff80000008587808 */ /* 0x000fe40004800000 */
[----:B------:R-:W-:Y:S02]  /*2f90*/  FMNMX.FTZ R10, R82, R9, !PT ;  /* 0x00000009520a7209 */ /* 0x000fe40007810000 */
[----:B------:R-:W-:Y:S02]  /*2fa0*/  FSEL R8, R43, -INF , !P5 ;  /* 0xff8000002b087808 */ /* 0x000fe40006800000 */
[----:B------:R-:W-:Y:S02]  /*2fb0*/  FSEL R9, R42, -INF , !P4 ;  /* 0xff8000002a097808 */ /* 0x000fe40006000000 */
[----:B------:R-:W-:Y:S02]  /*2fc0*/  IADD3 R13, R0, 0x48, RZ ;  /* 0x00000048000d7810 */ /* 0x000fe40007ffe0ff */
[----:B------:R-:W-:-:S02]  /*2fd0*/  FMNMX.FTZ R11, R9, R8, !PT ;  /* 0x00000008090b7209 */ /* 0x000fc40007810000 */
[----:B------:R-:W-:Y:S02]  /*2fe0*/  FMNMX.FTZ R10, R81, R10, !PT ;  /* 0x0000000a510a7209 */ /* 0x000fe40007810000 */
[----:B------:R-:W-:Y:S02]  /*2ff0*/  FMNMX.FTZ R11, R108, R11, !PT ;  /* 0x0000000b6c0b7209 */ /* 0x000fe40007810000 */
[C---:B------:R-:W-:Y:S02]  /*3000*/  ISETP.GE.AND P2, PT, R13.reuse, R104, PT ;  /* 0x000000680d00720c */ /* 0x040fe40003f46270 */
[----:B------:R-:W-:Y:S02]  /*3010*/  ISETP.GE.AND P1, PT, R13, R103, PT ;  /* 0x000000670d00720c */ /* 0x000fe40003f26270 */
        /* <DEDUP_REMOVED lines=16> */
[----:B------:R-:W-:Y:S02]  /*3120*/  IADD3 R2, R0, 0x49, RZ ;  /* 0x0000004900027810 */ /* 0x000fe40007ffe0ff */
[----:B------:R-:W-:Y:S02]  /*3130*/  FMNMX.FTZ R11, R164, R11, !PT ;  /* 0x0000000ba40b7209 */ /* 0x000fe40007810000 */
[----:B------:R-:W-:Y:S02]  /*3140*/  FMNMX.FTZ R13, R162, R13, !PT ;  /* 0x0000000da20d7209 */ /* 0x000fe40007810000 */
[----:B------:R-:W-:-:S02]  /*3150*/  FMNMX.FTZ R11, R130, R11, !PT ;  /* 0x0000000b820b7209 */ /* 0x000fc40007810000 */
[C---:B------:R-:W-:Y:S02]  /*3160*/  ISETP.GE.AND P3, PT, R2.reuse, R104, PT ;  /* 0x000000680200720c */ /* 0x040fe40003f66270 */
[----:B------:R-:W-:Y:S02]  /*3170*/  ISETP.GE.AND P0, PT, R2, R103, PT ;  /* 0x000000670200720c */ /* 0x000fe40003f06270 */
[----:B------:R-:W-:Y:S02]  /*3180*/  IADD3 R2, R0, 0x50, RZ ;  /* 0x0000005000027810 */ /* 0x000fe40007ffe0ff */
[----:B------:R-:W-:Y:S02]  /*3190*/  FMNMX.FTZ R11, R134, R11, !PT ;  /* 0x0000000b860b7209 */ /* 0x000fe40007810000 */
[----:B------:R-:W-:Y:S02]  /*31a0*/  FMNMX.FTZ R13, R88, R13, !PT ;  /* 0x0000000d580d7209 */ /* 0x000fe40007810000 */
[----:B------:R-:W-:-:S02]  /*31b0*/  FSEL R112, R76, -INF , !P2 ;  /* 0xff8000004c707808 */ /* 0x000fc40005000000 */
        /* <DEDUP_REMOVED lines=8> */
[----:B------:R-:W-:Y:S02]  /*3240*/  FMNMX.FTZ R15, R124, R15, !PT ;  /* 0x0000000f7c0f7209 */ /* 0x000fe40007810000 */
[----:B------:R-:W-:Y:S02]  /*3250*/  IADD3 R2, R0, 0x58, RZ ;  /* 0x0000005800027810 */ /* 0x000fe40007ffe0ff */
[----:B------:R-:W-:Y:S02]  /*3260*/  FSEL R120, R77, -INF , !P3 ;  /* 0xff8000004d787808 */ /* 0x000fe40005800000 */
[----:B------:R-:W-:-:S02]  /*3270*/  FMNMX.FTZ R13, R112, R13, !PT ;  /* 0x0000000d700d7209 */ /* 0x000fc40007810000 */
[----:B------:R-:W-:Y:S02]  /*3280*/  FSEL R94, R79, -INF , !P0 ;  /* 0xff8000004f5e7808 */ /* 0x000fe40004000000 */
[----:B------:R-:W-:Y:S02]  /*3290*/  FMNMX.FTZ R15, R96, R15, !PT ;  /* 0x0000000f600f7209 */ /* 0x000fe40007810000 */
[C---:B------:R-:W-:Y:S02]  /*32a0*/  ISETP.GE.AND P3, PT, R2.reuse, R104, PT ;  /* 0x000000680200720c */ /* 0x040fe40003f66270 */
[----:B------:R-:W-:Y:S02]  /*32b0*/  ISETP.GE.AND P0, PT, R2, R103, PT ;  /* 0x000000670200720c */ /* 0x000fe40003f06270 */
[----:B------:R-:W-:Y:S02]  /*32c0*/  FSEL R40, R72, -INF , !P5 ;  /* 0xff80000048287808 */ /* 0x000fe40006800000 */
[----:B------:R-:W-:-:S02]  /*32d0*/  FMNMX.FTZ R13, R120, R13, !PT ;  /* 0x0000000d780d7209 */ /* 0x000fc40007810000 */
[----:B------:R-:W-:Y:S02]  /*32e0*/  IADD3 R2, R0, 0x59, RZ ;  /* 0x0000005900027810 */ /* 0x000fe40007ffe0ff */
[----:B------:R-:W-:Y:S02]  /*32f0*/  FMNMX.FTZ R15, R110, R15, !PT ;  /* 0x0000000f6e0f7209 */ /* 0x000fe40007810000 */
[----:B------:R-:W-:Y:S02]  /*3300*/  FSEL R48, R74, -INF , !P2 ;  /* 0xff8000004a307808 */ /* 0x000fe40005000000 */
[----:B------:R-:W-:Y:S02]  /*3310*/  FSEL R52, R73, -INF , !P4 ;  /* 0xff80000049347808 */ /* 0x000fe40006000000 */
[----:B------:R-:W-:Y:S02]  /*3320*/  FMNMX.FTZ R17, R40, R13, !PT ;  /* 0x0000000d28117209 */ /* 0x000fe40007810000 */
[----:B------:R-:W-:-:S02]  /*3330*/  ISETP.GE.AND P5, PT, R2, R104, PT ;  /* 0x000000680200720c */ /* 0x000fc40003fa6270 */
[----:B------:R-:W-:Y:S02]  /*3340*/  ISETP.GE.AND P2, PT, R2, R103, PT ;  /* 0x000000670200720c */ /* 0x000fe40003f46270 */
[----:B------:R-:W-:Y:S02]  /*3350*/  IADD3 R2, R0, 0x60, RZ ;  /* 0x0000006000027810 */ /* 0x000fe40007ffe0ff */
[----:B------:R-:W-:Y:S02]  /*3360*/  FMNMX.FTZ R15, R118, R15, !PT ;  /* 0x0000000f760f7209 */ /* 0x000fe40007810000 */
[----:B------:R-:W-:Y:S02]  /*3370*/  FSEL R84, R68, -INF , !P3 ;  /* 0xff80000044547808 */ /* 0x000fe40005800000 */
[----:B------:R-:W-:Y:S02]  /*3380*/  FMNMX.FTZ R17, R52, R17, !PT ;  /* 0x0000001134117209 */ /* 0x000fe40007810000 */
[----:B------:R-:W-:-:S02]  /*3390*/  FSEL R38, R75, -INF , !P1 ;  /* 0xff8000004b267808 */ /* 0x000fc40004800000 */
[C---:B------:R-:W-:Y:S01]  /*33a0*/  ISETP.GE.AND P4, PT, R2.reuse, R104, PT ;  /* 0x000000680200720c */ /* 0x040fe20003f86270 */
[----:B------:R-:W-:Y:S01]  /*33b0*/  LDSM.16.MT88.4 R72, [R137+0x3000] ;  /* 0x003000008948783b */ /* 0x000fe20000004200 */
[----:B------:R-:W-:Y:S02]  /*33c0*/  ISETP.GE.AND P1, PT, R2, R103, PT ;  /* 0x000000670200720c */ /* 0x000fe40003f26270 */
[----:B------:R-:W-:Y:S02]  /*33d0*/  IADD3 R2, R0, 0x61, RZ ;  /* 0x0000006100027810 */ /* 0x000fe40007ffe0ff */
[----:B------:R-:W-:Y:S02]  /*33e0*/  FMNMX.FTZ R15, R94, R15, !PT ;  /* 0x0000000f5e0f7209 */ /* 0x000fe40007810000 */
[----:B------:R-:W-:Y:S02]  /*33f0*/  FSEL R86, R69, -INF , !P5 ;  /* 0xff80000045567808 */ /* 0x000fe40006800000 */
[----:B------:R-:W-:-:S02]  /*3400*/  FMNMX.FTZ R17, R84, R17, !PT ;  /* 0x0000001154117209 */ /* 0x000fc40007810000 */
[----:B------:R-:W-:Y:S02]  /*3410*/  FSEL R42, R70, -INF , !P0 ;  /* 0xff800000462a7808 */ /* 0x000fe40004000000 */
[C---:B------:R-:W-:Y:S02]  /*3420*/  ISETP.GE.AND P3, PT, R2.reuse, R104, PT ;  /* 0x000000680200720c */ /* 0x040fe40003f66270 */
[----:B------:R-:W-:Y:S02]  /*3430*/  ISETP.GE.AND P0, PT, R2, R103, PT ;  /* 0x000000670200720c */ /* 0x000fe40003f06270 */
[----:B------:R-:W-:Y:S02]  /*3440*/  FMNMX.FTZ R15, R48, R15, !PT ;  /* 0x0000000f300f7209 */ /* 0x000fe40007810000 */
[----:B------:R-:W-:Y:S02]  /*3450*/  IADD3 R2, R0, 0x68, RZ ;  /* 0x0000006800027810 */ /* 0x000fe40007ffe0ff */
[----:B------:R-:W-:-:S02]  /*3460*/  FSEL R64, R64, -INF , !P4 ;  /* 0xff80000040407808 */ /* 0x000fc40006000000 */
[----:B------:R-:W-:Y:S02]  /*3470*/  FMNMX.FTZ R17, R86, R17, !PT ;  /* 0x0000001156117209 */ /* 0x000fe40007810000 */
[----:B------:R-:W-:Y:S02]  /*3480*/  FMNMX.FTZ R15, R38, R15, !PT ;  /* 0x0000000f260f7209 */ /* 0x000fe40007810000 */
[----:B------:R-:W-:Y:S02]  /*3490*/  ISETP.GE.AND P5, PT, R2, R104, PT ;  /* 0x000000680200720c */ /* 0x000fe40003fa6270 */
[----:B------:R-:W-:Y:S02]  /*34a0*/  IADD3 R13, R0, 0x69, RZ ;  /* 0x00000069000d7810 */ /* 0x000fe40007ffe0ff */
[----:B------:R-:W-:Y:S02]  /*34b0*/  FSEL R50, R65, -INF , !P3 ;  /* 0xff80000041327808 */ /* 0x000fe40005800000 */
[----:B------:R-:W-:-:S02]  /*34c0*/  FMNMX.FTZ R17, R64, R17, !PT ;  /* 0x0000001140117209 */ /* 0x000fc40007810000 */
[----:B------:R-:W-:Y:S02]  /*34d0*/  FSEL R54, R71, -INF , !P2 ;  /* 0xff80000047367808 */ /* 0x000fe40005000000 */
[----:B------:R-:W-:Y:S02]  /*34e0*/  FMNMX.FTZ R15, R42, R15, !PT ;  /* 0x0000000f2a0f7209 */ /* 0x000fe40007810000 */
[----:B------:R-:W-:Y:S02]  /*34f0*/  IADD3 R11, R0, 0x70, RZ ;  /* 0x00000070000b7810 */ /* 0x000fe40007ffe0ff */
[----:B------:R-:W-:Y:S02]  /*3500*/  ISETP.GE.AND P4, PT, R13, R104, PT ;  /* 0x000000680d00720c */ /* 0x000fe40003f86270 */
        /* <DEDUP_REMOVED lines=8> */
[----:B------:R-:W-:Y:S02]  /*3590*/  ISETP.GE.AND P2, PT, R2, R103, PT ;  /* 0x000000670200720c */ /* 0x000fe40003f46270 */
[----:B------:R-:W-:Y:S02]  /*35a0*/  FSEL R36, R67, -INF , !P0 ;  /* 0xff80000043247808 */ /* 0x000fe40004000000 */
[----:B------:R-:W-:Y:S02]  /*35b0*/  FMNMX.FTZ R15, R66, R15, !PT ;  /* 0x0000000f420f7209 */ /* 0x000fe40007810000 */
[----:B------:R-:W-:Y:S02]  /*35c0*/  IADD3 R2, R0, 0x78, RZ ;  /* 0x0000007800027810 */ /* 0x000fe40007ffe0ff */
[----:B------:R-:W-:Y:S02]  /*35d0*/  ISETP.GE.AND P5, PT, R10, R104, PT ;  /* 0x000000680a00720c */ /* 0x000fe40003fa6270 */
[----:B------:R-:W-:-:S02]  /*35e0*/  FSEL R56, R56, -INF , !P3 ;  /* 0xff80000038387808 */ /* 0x000fc40005800000 */
[----:B------:R-:W-:Y:S02]  /*35f0*/  FMNMX.FTZ R17, R34, R17, !PT ;  /* 0x0000001122117209 */ /* 0x000fe40007810000 */
        /* <DEDUP_REMOVED lines=18> */
[----:B------:R-:W-:Y:S01]  /*3720*/  ISETP.GE.AND P1, PT, R2, R103, PT ;  /* 0x000000670200720c */ /* 0x000fe20003f26270 */
[----:B------:R-:W-:Y:S01]  /*3730*/  LDSM.16.MT88.4 R16, [R137+0x3400] ;  /* 0x003400008910783b */ /* 0x000fe20000004200 */
[----:B------:R-:W-:Y:S02]  /*3740*/  FSEL R28, R59, -INF , !P0 ;  /* 0xff8000003b1c7808 */ /* 0x000fe40004000000 */
[----:B------:R-:W-:Y:S02]  /*3750*/  FMNMX.FTZ R15, R30, R15, !PT ;  /* 0x0000000f1e0f7209 */ /* 0x000fe40007810000 */
[----:B------:R-:W-:Y:S02]  /*3760*/  FMNMX.FTZ R13, R25, R14, !PT ;  /* 0x0000000e190d7209 */ /* 0x000fe40007810000 */
[----:B------:R-:W-:-:S02]  /*3770*/  ISETP.GE.AND P0, PT, R0, R103, PT ;  /* 0x000000670000720c */ /* 0x000fc40003f06270 */
[----:B------:R-:W-:Y:S01]  /*3780*/  FSEL R26, R46, -INF , !P1 ;  /* 0xff8000002e1a7808 */ /* 0x000fe20004800000 */
[----:B------:R-:W1:Y:S01]  /*3790*/  SHFL.BFLY PT, R14, R13, 0x2, 0x1f ;  /* 0x0c401f000d0e7f89 */ /* 0x000e6200000e0000 */
[----:B------:R-:W-:Y:S02]  /*37a0*/  FMNMX.FTZ R15, R28, R15, !PT ;  /* 0x0000000f1c0f7209 */ /* 0x000fe40007810000 */
[----:B------:R-:W-:Y:S02]  /*37b0*/  FSEL R24, R47, -INF , !P0 ;  /* 0xff8000002f187808 */ /* 0x000fe40004000000 */
[----:B------:R-:W-:-:S04]  /*37c0*/  FMNMX.FTZ R15, R26, R15, !PT ;  /* 0x0000000f1a0f7209 */ /* 0x000fc80007810000 */
[----:B------:R-:W-:-:S05]  /*37d0*/  FMNMX.FTZ R10, R24, R15, !PT ;  /* 0x0000000f180a7209 */ /* 0x000fca0007810000 */
[----:B------:R-:W2:Y:S01]  /*37e0*/  SHFL.BFLY PT, R11, R10, 0x2, 0x1f ;  /* 0x0c401f000a0b7f89 */ /* 0x000ea200000e0000 */
[----:B-1----:R-:W-:-:S05]  /*37f0*/  FMNMX.FTZ R13, R13, R14, !PT ;  /* 0x0000000e0d0d7209 */ /* 0x002fca0007810000 */
[----:B------:R-:W1:Y:S01]  /*3800*/  SHFL.BFLY PT, R2, R13, 0x1, 0x1f ;  /* 0x0c201f000d027f89 */ /* 0x000e6200000e0000 */
[----:B--2---:R-:W-:-:S05]  /*3810*/  FMNMX.FTZ R11, R10, R11, !PT ;  /* 0x0000000b0a0b7209 */ /* 0x004fca0007810000 */
[----:B------:R-:W2:Y:S01]  /*3820*/  SHFL.BFLY PT, R0, R11, 0x1, 0x1f ;  /* 0x0c201f000b007f89 */ /* 0x000ea200000e0000 */
[----:B-1----:R-:W-:-:S04]  /*3830*/  FMNMX.FTZ R2, R13, R2, !PT ;  /* 0x000000020d027209 */ /* 0x002fc80007810000 */
[C---:B------:R-:W-:Y:S01]  /*3840*/  FSETP.NEU.FTZ.AND P0, PT, R2.reuse, -INF , PT ;  /* 0xff8000000200780b */ /* 0x040fe20003f1d000 */
[----:B------:R-:W-:-:S05]  /*3850*/  FMUL.FTZ R27, R2, c[0x0][0x23c] ;  /* 0x00008f00021b7a20 */ /* 0x000fca0000410000 */
[----:B------:R-:W-:Y:S02]  /*3860*/  FSEL R27, R27, RZ, P0 ;  /* 0x000000ff1b1b7208 */ /* 0x000fe40000000000 */
[----:B--2---:R-:W-:-:S03]  /*3870*/  FMNMX.FTZ R0, R11, R0, !PT ;  /* 0x000000000b007209 */ /* 0x004fc60007810000 */
[--C-:B------:R-:W-:Y:S02]  /*3880*/  FFMA.FTZ R92, R7, c[0x0][0x23c], -R27.reuse ;  /* 0x00008f00075c7a23 */ /* 0x100fe4000001081b */
[----:B------:R-:W-:Y:S01]  /*3890*/  FFMA.FTZ R31, R136, c[0x0][0x23c], -R27 ;  /* 0x00008f00881f7a23 */ /* 0x000fe2000001081b */
[C---:B------:R-:W-:Y:S01]  /*38a0*/  FSETP.NEU.FTZ.AND P0, PT, R0.reuse, -INF , PT ;  /* 0xff8000000000780b */ /* 0x040fe20003f1d000 */
[----:B------:R-:W-:Y:S02]  /*38b0*/  FMUL.FTZ R7, R0, c[0x0][0x23c] ;  /* 0x00008f0000077a20 */ /* 0x000fe40000410000 */
[----:B------:R-:W-:Y:S01]  /*38c0*/  IMAD R136, R4, 0x2, R137 ;  /* 0x0000000204887824 */ /* 0x000fe200078e0289 */
[----:B------:R-:W-:Y:S01]  /*38d0*/  MUFU.EX2 R92, R92 ;  /* 0x0000005c005c7308 */ /* 0x000fe20000000800 */
[--C-:B------:R-:W-:Y:S01]  /*38e0*/  FFMA.FTZ R44, R98, c[0x0][0x23c], -R27.reuse ;  /* 0x00008f00622c7a23 */ /* 0x100fe2000001081b */
[----:B------:R-:W-:Y:S01]  /*38f0*/  FSEL R7, R7, RZ, P0 ;  /* 0x000000ff07077208 */ /* 0x000fe20000000000 */
[--C-:B------:R-:W-:Y:S01]  /*3900*/  FFMA.FTZ R33, R12, c[0x0][0x23c], -R27.reuse ;  /* 0x00008f000c217a23 */ /* 0x100fe2000001081b */
[----:B------:R-:W-:Y:S01]  /*3910*/  ISETP.GE.AND P0, PT, R100, 0x2, PT ;  /* 0x000000026400780c */ /* 0x000fe20003f06270 */
[----:B------:R-:W-:Y:S01]  /*3920*/  FFMA.FTZ R90, R90, c[0x0][0x23c], -R27 ;  /* 0x00008f005a5a7a23 */ /* 0x000fe2000001081b */
[----:B------:R-:W-:Y:S01]  /*3930*/  LDSM.16.MT88.4 R12, [R136+0x3400] ;  /* 0x00340000880c783b */ /* 0x000fe20000004200 */
[--C-:B------:R-:W-:Y:S01]  /*3940*/  FFMA.FTZ R98, R9, c[0x0][0x23c], -R7.reuse ;  /* 0x00008f0009627a23 */ /* 0x100fe20000010807 */
[----:B------:R-:W-:Y:S01]  /*3950*/  MUFU.EX2 R31, R31 ;  /* 0x0000001f001f7308 */ /* 0x000fe20000000800 */
[----:B------:R-:W-:-:S02]  /*3960*/  FFMA.FTZ R35, R8, c[0x0][0x23c], -R7 ;  /* 0x00008f0008237a23 */ /* 0x000fc40000010807 */
[--C-:B------:R-:W-:Y:S01]  /*3970*/  FFMA.FTZ R108, R108, c[0x0][0x23c], -R7.reuse ;  /* 0x00008f006c6c7a23 */ /* 0x100fe20000010807 */
[----:B------:R-:W1:Y:S01]  /*3980*/  LDSM.16.MT88.4 R8, [R136+0x3000] ;  /* 0x003000008808783b */ /* 0x000e620000004200 */
[----:B------:R-:W-:Y:S02]  /*3990*/  FFMA.FTZ R39, R80, c[0x0][0x23c], -R7 ;  /* 0x00008f0050277a23 */ /* 0x000fe40000010807 */
[--C-:B------:R-:W-:Y:S01]  /*39a0*/  FFMA.FTZ R21, R82, c[0x0][0x23c], -R27.reuse ;  /* 0x00008f0052157a23 */ /* 0x100fe2000001081b */
[----:B------:R-:W2:Y:S01]  /*39b0*/  MUFU.EX2 R33, R33 ;  /* 0x0000002100217308 */ /* 0x000ea20000000800 */
[--C-:B------:R-:W-:Y:S02]  /*39c0*/  FFMA.FTZ R4, R81, c[0x0][0x23c], -R27.reuse ;  /* 0x00008f0051047a23 */ /* 0x100fe4000001081b */
[----:B------:R-:W-:Y:S02]  /*39d0*/  FFMA.FTZ R3, R29, c[0x0][0x23c], -R27 ;  /* 0x00008f001d037a23 */ /* 0x000fe4000001081b */
[----:B------:R-:W-:-:S02]  /*39e0*/  FFMA.FTZ R23, R87, c[0x0][0x23c], -R7 ;  /* 0x00008f0057177a23 */ /* 0x000fc40000010807 */
[--C-:B------:R-:W-:Y:S01]  /*39f0*/  FFMA.FTZ R46, R85, c[0x0][0x23c], -R7.reuse ;  /* 0x00008f00552e7a23 */ /* 0x100fe20000010807 */
[----:B------:R-:W3:Y:S01]  /*3a00*/  MUFU.EX2 R90, R90 ;  /* 0x0000005a005a7308 */ /* 0x000ee20000000800 */
[--C-:B------:R-:W-:Y:S02]  /*3a10*/  FFMA.FTZ R58, R55, c[0x0][0x23c], -R7.reuse ;  /* 0x00008f00373a7a23 */ /* 0x100fe40000010807 */
[----:B------:R-:W-:Y:S02]  /*3a20*/  FFMA.FTZ R29, R128, c[0x0][0x23c], -R7 ;  /* 0x00008f00801d7a23 */ /* 0x000fe40000010807 */
[--C-:B------:R-:W-:Y:S02]  /*3a30*/  FFMA.FTZ R45, R122, c[0x0][0x23c], -R27.reuse ;  /* 0x00008f007a2d7a23 */ /* 0x100fe4000001081b */
[----:B------:R-:W-:Y:S01]  /*3a40*/  FFMA.FTZ R128, R116, c[0x0][0x23c], -R27 ;  /* 0x00008f0074807a23 */ /* 0x000fe2000001081b */
[----:B------:R-:W-:Y:S01]  /*3a50*/  MUFU.EX2 R98, R98 ;  /* 0x0000006200627308 */ /* 0x000fe20000000800 */
[----:B--2---:R-:W-:Y:S01]  /*3a60*/  F2FP.BF16.PACK_AB R80, R33, R92 ;  /* 0x0000005c2150723e */ /* 0x004fe200000010ff */
[----:B------:R-:W-:-:S02]  /*3a70*/  FFMA.FTZ R122, R114, c[0x0][0x23c], -R7 ;  /* 0x00008f00727a7a23 */ /* 0x000fc40000010807 */
[----:B------:R-:W-:Y:S02]  /*3a80*/  FFMA.FTZ R41, R37, c[0x0][0x23c], -R7 ;  /* 0x00008f0025297a23 */ /* 0x000fe40000010807 */
[--C-:B------:R-:W-:Y:S02]  /*3a90*/  FFMA.FTZ R116, R51, c[0x0][0x23c], -R27.reuse ;  /* 0x00008f0033747a23 */ /* 0x100fe4000001081b */
[----:B------:R-:W2:Y:S01]  /*3aa0*/  MUFU.EX2 R35, R35 ;  /* 0x0000002300237308 */ /* 0x000ea20000000800 */
[----:B---3--:R-:W-:Y:S01]  /*3ab0*/  F2FP.BF16.PACK_AB R82, R31, R90 ;  /* 0x0000005a1f52723e */ /* 0x008fe200000010ff */
[----:B------:R-:W-:Y:S02]  /*3ac0*/  FFMA.FTZ R43, R53, c[0x0][0x23c], -R27 ;  /* 0x00008f00352b7a23 */ /* 0x000fe4000001081b */
[--C-:B------:R-:W-:Y:S02]  /*3ad0*/  FFMA.FTZ R114, R49, c[0x0][0x23c], -R7.reuse ;  /* 0x00008f0031727a23 */ /* 0x100fe40000010807 */
[----:B------:R-:W-:-:S02]  /*3ae0*/  FFMA.FTZ R37, R164, c[0x0][0x23c], -R7 ;  /* 0x00008f00a4257a23 */ /* 0x000fc40000010807 */
[----:B------:R-:W-:Y:S01]  /*3af0*/  MUFU.EX2 R108, R108 ;  /* 0x0000006c006c7308 */ /* 0x000fe20000000800 */
[----:B------:R-:W-:Y:S02]  /*3b00*/  FFMA.FTZ R164, R126, c[0x0][0x23c], -R27 ;  /* 0x00008f007ea47a23 */ /* 0x000fe4000001081b */
[----:B------:R-:W-:Y:S02]  /*3b10*/  FFMA.FTZ R53, R130, c[0x0][0x23c], -R7 ;  /* 0x00008f0082357a23 */ /* 0x000fe40000010807 */
        /* <DEDUP_REMOVED lines=8> */
[----:B------:R-:W-:Y:S02]  /*3ba0*/  FFMA.FTZ R124, R124, c[0x0][0x23c], -R7 ;  /* 0x00008f007c7c7a23 */ /* 0x000fe40000010807 */
[--C-:B------:R-:W-:Y:S02]  /*3bb0*/  FFMA.FTZ R132, R88, c[0x0][0x23c], -R27.reuse ;  /* 0x00008f0058847a23 */ /* 0x100fe4000001081b */
[----:B------:R-:W-:Y:S02]  /*3bc0*/  FFMA.FTZ R59, R106, c[0x0][0x23c], -R27 ;  /* 0x00008f006a3b7a23 */ /* 0x000fe4000001081b */
[----:B------:R-:W-:Y:S01]  /*3bd0*/  FFMA.FTZ R61, R96, c[0x0][0x23c], -R7 ;  /* 0x00008f00603d7a23 */ /* 0x000fe20000010807 */
[----:B---3--:R-:W-:Y:S01]  /*3be0*/  F2FP.BF16.PACK_AB R83, R39, R108 ;  /* 0x0000006c2753723e */ /* 0x008fe200000010ff */
[----:B------:R-:W2:Y:S01]  /*3bf0*/  MUFU.EX2 R21, R21 ;  /* 0x0000001500157308 */ /* 0x000ea20000000800 */
[----:B------:R-:W-:-:S02]  /*3c00*/  FFMA.FTZ R106, R112, c[0x0][0x23c], -R27 ;  /* 0x00008f00706a7a23 */ /* 0x000fc4000001081b */
[----:B------:R-:W-:Y:S02]  /*3c10*/  FFMA.FTZ R57, R120, c[0x0][0x23c], -R27 ;  /* 0x00008f0078397a23 */ /* 0x000fe4000001081b */
[--C-:B------:R-:W-:Y:S01]  /*3c20*/  FFMA.FTZ R96, R110, c[0x0][0x23c], -R7.reuse ;  /* 0x00008f006e607a23 */ /* 0x100fe20000010807 */
[C---:B------:R-:W-:Y:S01]  /*3c30*/  HMMA.16816.F32.BF16 R68, R80.reuse, R72, RZ ;  /* 0x000000485044723c */ /* 0x040fe200000418ff */
[--C-:B------:R-:W-:Y:S01]  /*3c40*/  FFMA.FTZ R88, R118, c[0x0][0x23c], -R7.reuse ;  /* 0x00008f0076587a23 */ /* 0x100fe20000010807 */
[----:B------:R-:W-:Y:S01]  /*3c50*/  MUFU.EX2 R4, R4 ;  /* 0x0000000400047308 */ /* 0x000fe20000000800 */
[----:B------:R-:W-:Y:S02]  /*3c60*/  FFMA.FTZ R55, R94, c[0x0][0x23c], -R7 ;  /* 0x00008f005e377a23 */ /* 0x000fe40000010807 */
[--C-:B------:R-:W-:Y:S02]  /*3c70*/  FFMA.FTZ R65, R40, c[0x0][0x23c], -R27.reuse ;  /* 0x00008f0028417a23 */ /* 0x100fe4000001081b */
[--C-:B------:R-:W-:Y:S01]  /*3c80*/  FFMA.FTZ R52, R52, c[0x0][0x23c], -R27.reuse ;  /* 0x00008f0034347a23 */ /* 0x100fe2000001081b */
[----:B------:R-:W-:Y:S01]  /*3c90*/  HMMA.16816.F32.BF16 R72, R80, R74, RZ ;  /* 0x0000004a5048723c */ /* 0x000fe200000418ff */
[--C-:B------:R-:W-:Y:S01]  /*3ca0*/  FFMA.FTZ R63, R84, c[0x0][0x23c], -R27.reuse ;  /* 0x00008f00543f7a23 */ /* 0x100fe2000001081b */
[----:B------:R-:W3:Y:S01]  /*3cb0*/  MUFU.EX2 R3, R3 ;  /* 0x0000000300037308 */ /* 0x000ee20000000800 */
[----:B------:R-:W-:-:S02]  /*3cc0*/  FFMA.FTZ R40, R86, c[0x0][0x23c], -R27 ;  /* 0x00008f0056287a23 */ /* 0x000fc4000001081b */
[--C-:B------:R-:W-:Y:S02]  /*3cd0*/  FFMA.FTZ R67, R48, c[0x0][0x23c], -R7.reuse ;  /* 0x00008f0030437a23 */ /* 0x100fe40000010807 */
[--C-:B------:R-:W-:Y:S01]  /*3ce0*/  FFMA.FTZ R38, R38, c[0x0][0x23c], -R7.reuse ;  /* 0x00008f0026267a23 */ /* 0x100fe20000010807 */
[C---:B-1----:R-:W-:Y:S01]  /*3cf0*/  HMMA.16816.F32.BF16 R76, R80.reuse, R8, RZ ;  /* 0x00000008504c723c */ /* 0x042fe200000418ff */
[----:B------:R-:W-:Y:S01]  /*3d00*/  FFMA.FTZ R42, R42, c[0x0][0x23c], -R7 ;  /* 0x00008f002a2a7a23 */ /* 0x000fe20000010807 */
[----:B------:R-:W-:Y:S01]  /*3d10*/  MUFU.EX2 R23, R23 ;  /* 0x0000001700177308 */ /* 0x000fe20000000800 */
[----:B------:R-:W-:Y:S02]  /*3d20*/  FADD.FTZ R35, R98, R35 ;  /* 0x0000002362237221 */ /* 0x000fe40000010000 */
[--C-:B------:R-:W-:Y:S02]  /*3d30*/  FFMA.FTZ R48, R64, c[0x0][0x23c], -R27.reuse ;  /* 0x00008f0040307a23 */ /* 0x100fe4000001081b */
[----:B--2---:R-:W-:Y:S01]  /*3d40*/  F2FP.BF16.PACK_AB R8, R21, R44 ;  /* 0x0000002c1508723e */ /* 0x004fe200000010ff */
[----:B------:R-:W-:Y:S01]  /*3d50*/  HMMA.16816.F32.BF16 R80, R80, R10, RZ ;  /* 0x0000000a5050723c */ /* 0x000fe200000418ff */
[----:B------:R-:W-:Y:S01]  /*3d60*/  FFMA.FTZ R34, R34, c[0x0][0x23c], -R27 ;  /* 0x00008f0022227a23 */ /* 0x000fe2000001081b */
[----:B------:R-:W1:Y:S01]  /*3d70*/  MUFU.EX2 R46, R46 ;  /* 0x0000002e002e7308 */ /* 0x000e620000000800 */
[----:B------:R-:W-:-:S02]  /*3d80*/  FFMA.FTZ R87, R66, c[0x0][0x23c], -R7 ;  /* 0x00008f0042577a23 */ /* 0x000fc40000010807 */
[--C-:B------:R-:W-:Y:S02]  /*3d90*/  FFMA.FTZ R36, R36, c[0x0][0x23c], -R7.reuse ;  /* 0x00008f0024247a23 */ /* 0x100fe40000010807 */
[----:B---3--:R-:W-:Y:S01]  /*3da0*/  F2FP.BF16.PACK_AB R10, R3, R4 ;  /* 0x00000004030a723e */ /* 0x008fe200000010ff */
[--C-:B------:R-:W-:Y:S02]  /*3db0*/  FFMA.FTZ R32, R32, c[0x0][0x23c], -R7.reuse ;  /* 0x00008f0020207a23 */ /* 0x100fe40000010807 */
[----:B------:R-:W-:Y:S01]  /*3dc0*/  MUFU.EX2 R58, R58 ;  /* 0x0000003a003a7308 */ /* 0x000fe20000000800 */
[--C-:B------:R-:W-:Y:S02]  /*3dd0*/  FFMA.FTZ R28, R28, c[0x0][0x23c], -R7.reuse ;  /* 0x00008f001c1c7a23 */ /* 0x100fe40000010807 */
[----:B------:R-:W-:-:S05]  /*3de0*/  FFMA.FTZ R26, R26, c[0x0][0x23c], -R7 ;  /* 0x00008f001a1a7a23 */ /* 0x000fca0000010807 */
[----:B------:R-:W2:Y:S01]  /*3df0*/  MUFU.EX2 R29, R29 ;  /* 0x0000001d001d7308 */ /* 0x000ea20000000800 */
[----:B-1----:R-:W-:-:S07]  /*3e00*/  F2FP.BF16.PACK_AB R9, R46, R23 ;  /* 0x000000172e09723e */ /* 0x002fce00000010ff */
[----:B------:R-:W-:Y:S01]  /*3e10*/  MUFU.EX2 R128, R128 ;  /* 0x0000008000807308 */ /* 0x000fe20000000800 */
[----:B--2---:R-:W-:-:S07]  /*3e20*/  F2FP.BF16.PACK_AB R11, R29, R58 ;  /* 0x0000003a1d0b723e */ /* 0x004fce00000010ff */
[----:B------:R-:W1:Y:S01]  /*3e30*/  MUFU.EX2 R45, R45 ;  /* 0x0000002d002d7308 */ /* 0x000e620000000800 */
[C---:B------:R-:W-:Y:S07]  /*3e40*/  HMMA.16816.F32.BF16 R68, R8.reuse, R16, R68 ;  /* 0x000000100844723c */ /* 0x040fee0000041844 */
[----:B------:R-:W-:Y:S01]  /*3e50*/  MUFU.EX2 R116, R116 ;  /* 0x0000007400747308 */ /* 0x000fe20000000800 */
[C---:B------:R-:W-:Y:S01]  /*3e60*/  HMMA.16816.F32.BF16 R72, R8.reuse, R18, R72 ;  /* 0x000000120848723c */ /* 0x040fe20000041848 */
[----:B------:R-:W2:Y:S06]  /*3e70*/  LDSM.16.MT88.4 R16, [R137+0x3800] ;  /* 0x003800008910783b */ /* 0x000eac0000004200 */
[----:B------:R-:W3:Y:S01]  /*3e80*/  MUFU.EX2 R43, R43 ;  /* 0x0000002b002b7308 */ /* 0x000ee20000000800 */
[C---:B------:R-:W-:Y:S07]  /*3e90*/  HMMA.16816.F32.BF16 R76, R8.reuse, R12, R76 ;  /* 0x0000000c084c723c */ /* 0x040fee000004184c */
        /* <DEDUP_REMOVED lines=58> */
[----:B------:R-:W-:Y:S01]  /*4240*/  FFMA.FTZ R11, R54, c[0x0][0x23c], -R7 ;  /* 0x00008f00360b7a23 */ /* 0x000fe20000010807 */
[----:B-1----:R-:W-:Y:S01]  /*4250*/  F2FP.BF16.PACK_AB R8, R52, R65 ;  /* 0x000000413408723e */ /* 0x002fe200000010ff */
[----:B------:R-:W-:-:S05]  /*4260*/  FADD.FTZ R9, R92, R33 ;  /* 0x000000215c097221 */ /* 0x000fca0000010000 */
[----:B------:R-:W-:Y:S01]  /*4270*/  MUFU.EX2 R42, R42 ;  /* 0x0000002a002a7308 */ /* 0x000fe20000000800 */
[----:B------:R-:W-:Y:S01]  /*4280*/  FADD.FTZ R54, R108, R35 ;  /* 0x000000236c367221 */ /* 0x000fe20000010000 */
[----:B---3--:R-:W-:Y:S01]  /*4290*/  F2FP.BF16.PACK_AB R10, R40, R63 ;  /* 0x0000003f280a723e */ /* 0x008fe200000010ff */
[----:B------:R-:W-:Y:S02]  /*42a0*/  FADD.FTZ R90, R90, R9 ;  /* 0x000000095a5a7221 */ /* 0x000fe40000010000 */
[----:B------:R-:W-:Y:S02]  /*42b0*/  FADD.FTZ R54, R39, R54 ;  /* 0x0000003627367221 */ /* 0x000fe40000010000 */
        /* <DEDUP_REMOVED lines=8> */
[--C-:B------:R-:W-:Y:S02]  /*4340*/  FFMA.FTZ R31, R50, c[0x0][0x23c], -R27.reuse ;  /* 0x00008f00321f7a23 */ /* 0x100fe4000001081b */
[----:B------:R-:W-:Y:S02]  /*4350*/  FFMA.FTZ R50, R22, c[0x0][0x23c], -R27 ;  /* 0x00008f0016327a23 */ /* 0x000fe4000001081b */
[----:B------:R-:W-:Y:S02]  /*4360*/  FADD.FTZ R4, R4, R21 ;  /* 0x0000001504047221 */ /* 0x000fe40000010000 */
[----:B------:R-:W-:Y:S01]  /*4370*/  FADD.FTZ R58, R58, R23 ;  /* 0x000000173a3a7221 */ /* 0x000fe20000010000 */
[----:B-1----:R-:W-:Y:S01]  /*4380*/  F2FP.BF16.PACK_AB R11, R33, R42 ;  /* 0x0000002a210b723e */ /* 0x002fe200000010ff */
[----:B------:R-:W-:Y:S01]  /*4390*/  FFMA.FTZ R35, R60, c[0x0][0x23c], -R27 ;  /* 0x00008f003c237a23 */ /* 0x000fe2000001081b */
[----:B------:R-:W1:Y:S01]  /*43a0*/  MUFU.EX2 R31, R31 ;  /* 0x0000001f001f7308 */ /* 0x000e620000000800 */
[----:B------:R-:W-:-:S02]  /*43b0*/  FADD.FTZ R29, R29, R58 ;  /* 0x0000003a1d1d7221 */ /* 0x000fc40000010000 */
[----:B------:R-:W-:Y:S02]  /*43c0*/  FFMA.FTZ R85, R62, c[0x0][0x23c], -R7 ;  /* 0x00008f003e557a23 */ /* 0x000fe40000010807 */
[C---:B--2---:R-:W-:Y:S01]  /*43d0*/  HMMA.16816.F32.BF16 R76, R8.reuse, R16, R76 ;  /* 0x00000010084c723c */ /* 0x044fe2000004184c */
[----:B------:R-:W-:Y:S02]  /*43e0*/  FADD.FTZ R122, R122, R29 ;  /* 0x0000001d7a7a7221 */ /* 0x000fe40000010000 */
[----:B------:R-:W-:Y:S01]  /*43f0*/  MUFU.EX2 R35, R35 ;  /* 0x0000002300237308 */ /* 0x000fe20000000800 */
[--C-:B------:R-:W-:Y:S02]  /*4400*/  FFMA.FTZ R39, R56, c[0x0][0x23c], -R27.reuse ;  /* 0x00008f0038277a23 */ /* 0x100fe4000001081b */
[----:B------:R-:W-:Y:S02]  /*4410*/  FADD.FTZ R41, R41, R122 ;  /* 0x0000007a29297221 */ /* 0x000fe40000010000 */
[----:B------:R-:W-:Y:S01]  /*4420*/  FFMA.FTZ R16, R20, c[0x0][0x23c], -R27 ;  /* 0x00008f0014107a23 */ /* 0x000fe2000001081b */
[----:B----4-:R-:W-:Y:S01]  /*4430*/  HMMA.16816.F32.BF16 R68, R8, R12, R68 ;  /* 0x0000000c0844723c */ /* 0x010fe20000041844 */
[----:B------:R-:W2:Y:S01]  /*4440*/  LDSM.16.MT88.4 R20, [R136+0x4800] ;  /* 0x004800008814783b */ /* 0x000ea20000004200 */
[----:B------:R-:W-:Y:S01]  /*4450*/  FADD.FTZ R17, R3, R4 ;  /* 0x0000000403117221 */ /* 0x000fe20000010000 */
[----:B------:R-:W3:Y:S01]  /*4460*/  MUFU.EX2 R34, R34 ;  /* 0x0000002200227308 */ /* 0x000ee20000000800 */
[----:B------:R-:W-:-:S02]  /*4470*/  FADD.FTZ R114, R114, R41 ;  /* 0x0000002972727221 */ /* 0x000fc40000010000 */
[----:B------:R-:W-:Y:S02]  /*4480*/  FADD.FTZ R128, R128, R17 ;  /* 0x0000001180807221 */ /* 0x000fe40000010000 */
[C---:B------:R-:W-:Y:S01]  /*4490*/  HMMA.16816.F32.BF16 R72, R8.reuse, R14, R72 ;  /* 0x0000000e0848723c */ /* 0x040fe20000041848 */
[----:B------:R-:W4:Y:S01]  /*44a0*/  LDSM.16.MT88.4 R12, [R137+0x4800] ;  /* 0x00480000890c783b */ /* 0x000f220000004200 */
[----:B------:R-:W-:Y:S01]  /*44b0*/  FADD.FTZ R45, R45, R128 ;  /* 0x000000802d2d7221 */ /* 0x000fe20000010000 */
        /* <DEDUP_REMOVED lines=11> */
[----:B---3--:R-:W-:Y:S01]  /*4570*/  F2FP.BF16.PACK_AB R10, R34, R35 ;  /* 0x00000023220a723e */ /* 0x008fe200000010ff */
[----:B------:R-:W-:Y:S01]  /*4580*/  MUFU.EX2 R85, R85 ;  /* 0x0000005500557308 */ /* 0x000fe20000000800 */
[----:B------:R-:W-:Y:S02]  /*4590*/  FADD.FTZ R49, R49, R164 ;  /* 0x000000a431317221 */ /* 0x000fe40000010000 */
[----:B------:R-:W-:Y:S02]  /*45a0*/  FADD.FTZ R124, R124, R51 ;  /* 0x000000337c7c7221 */ /* 0x000fe40000010000 */
[----:B------:R-:W-:-:S02]  /*45b0*/  FADD.FTZ R126, R126, R49 ;  /* 0x000000317e7e7221 */ /* 0x000fc40000010000 */
[----:B------:R-:W-:Y:S01]  /*45c0*/  FFMA.FTZ R4, R25, c[0x0][0x23c], -R27 ;  /* 0x00008f0019047a23 */ /* 0x000fe2000001081b */
[----:B------:R-:W1:Y:S01]  /*45d0*/  MUFU.EX2 R32, R32 ;  /* 0x0000002000207308 */ /* 0x000e620000000800 */
[----:B-----5:R-:W-:Y:S01]  /*45e0*/  F2FP.BF16.PACK_AB R9, R36, R87 ;  /* 0x000000572409723e */ /* 0x020fe200000010ff */
[----:B------:R-:W-:Y:S02]  /*45f0*/  FADD.FTZ R47, R47, R126 ;  /* 0x0000007e2f2f7221 */ /* 0x000fe40000010000 */
[----:B------:R-:W-:Y:S02]  /*4600*/  FFMA.FTZ R25, R30, c[0x0][0x23c], -R7 ;  /* 0x00008f001e197a23 */ /* 0x000fe40000010807 */
[----:B------:R-:W-:Y:S02]  /*4610*/  FADD.FTZ R132, R132, R47 ;  /* 0x0000002f84847221 */ /* 0x000fe40000010000 */
[----:B------:R3:W-:Y:S01]  /*4620*/  MUFU.EX2 R3, R16 ;  /* 0x0000001000037308 */ /* 0x0007e20000000800 */
[----:B------:R-:W-:-:S02]  /*4630*/  FFMA.FTZ R7, R24, c[0x0][0x23c], -R7 ;  /* 0x00008f0018077a23 */ /* 0x000fc40000010807 */
[----:B------:R-:W-:-:S04]  /*4640*/  FADD.FTZ R59, R59, R132 ;  /* 0x000000843b3b7221 */ /* 0x000fc80000010000 */
[----:B------:R-:W-:Y:S01]  /*4650*/  FADD.FTZ R106, R106, R59 ;  /* 0x0000003b6a6a7221 */ /* 0x000fe20000010000 */
[----:B-1----:R-:W-:Y:S01]  /*4660*/  F2FP.BF16.PACK_AB R11, R32, R85 ;  /* 0x00000055200b723e */ /* 0x002fe200000010ff */
[----:B------:R-:W-:Y:S02]  /*4670*/  MUFU.EX2 R39, R39 ;  /* 0x0000002700277308 */ /* 0x000fe40000000800 */
[----:B------:R-:W-:-:S04]  /*4680*/  FADD.FTZ R106, R57, R106 ;  /* 0x0000006a396a7221 */ /* 0x000fc80000010000 */
[C---:B--2---:R-:W-:Y:S01]  /*4690*/  HMMA.16816.F32.BF16 R76, R8.reuse, R20, R76 ;  /* 0x00000014084c723c */ /* 0x044fe2000004184c */
[----:B------:R-:W-:Y:S01]  /*46a0*/  FADD.FTZ R65, R65, R106 ;  /* 0x0000006a41417221 */ /* 0x000fe20000010000 */
[----:B---3--:R-:W1:Y:S01]  /*46b0*/  LDSM.16.MT88.4 R16, [R137+0x4c00] ;  /* 0x004c00008910783b */ /* 0x008e620000004200 */
[----:B------:R-:W2:Y:S02]  /*46c0*/  MUFU.EX2 R50, R50 ;  /* 0x0000003200327308 */ /* 0x000ea40000000800 */
        /* <DEDUP_REMOVED lines=8> */
[C---:B------:R-:W-:Y:S01]  /*4750*/  HMMA.16816.F32.BF16 R72, R8.reuse, R14, R72 ;  /* 0x0000000e0848723c */ /* 0x040fe20000041848 */
[----:B------:R-:W3:Y:S01]  /*4760*/  LDSM.16.MT88.4 R12, [R136+0x4c00] ;  /* 0x004c0000880c783b */ /* 0x000ee20000004200 */
[----:B------:R-:W-:Y:S02]  /*4770*/  FADD.FTZ R48, R48, R63 ;  /* 0x0000003f30307221 */ /* 0x000fe40000010000 */
[----:B------:R-:W-:Y:S01]  /*4780*/  FADD.FTZ R88, R55, R88 ;  /* 0x0000005837587221 */ /* 0x000fe20000010000 */
[----:B------:R-:W4:Y:S01]  /*4790*/  MUFU.EX2 R28, R28 ;  /* 0x0000001c001c7308 */ /* 0x000f220000000800 */
        /* <DEDUP_REMOVED lines=8> */
[----:B--2---:R-:W-:Y:S01]  /*4820*/  F2FP.BF16.PACK_AB R8, R50, R39 ;  /* 0x000000273208723e */ /* 0x004fe200000010ff */
[----:B------:R-:W-:Y:S02]  /*4830*/  FADD.FTZ R39, R39, R34 ;  /* 0x0000002227277221 */ /* 0x000fe40000010000 */
[----:B------:R-:W-:Y:S01]  /*4840*/  FADD.FTZ R42, R33, R42 ;  /* 0x0000002a212a7221 */ /* 0x000fe20000010000 */
[----:B------:R-:W-:Y:S01]  /*4850*/  MUFU.EX2 R26, R26 ;  /* 0x0000001a001a7308 */ /* 0x000fe20000000800 */
[----:B----4-:R-:W-:Y:S01]  /*4860*/  F2FP.BF16.PACK_AB R9, R28, R25 ;  /* 0x000000191c09723e */ /* 0x010fe200000010ff */
[----:B------:R-:W-:-:S02]  /*4870*/  FADD.FTZ R50, R50, R39 ;  /* 0x0000002732327221 */ /* 0x000fc40000010000 */
[----:B------:R-:W-:-:S04]  /*4880*/  FADD.FTZ R87, R87, R42 ;  /* 0x0000002a57577221 */ /* 0x000fc80000010000 */
[----:B------:R-:W2:Y:S01]  /*4890*/  MUFU.EX2 R7, R7 ;  /* 0x0000000700077308 */ /* 0x000ea20000000800 */
[----:B------:R-:W-:Y:S01]  /*48a0*/  FADD.FTZ R36, R36, R87 ;  /* 0x0000005724247221 */ /* 0x000fe20000010000 */
[C---:B-----5:R-:W-:Y:S01]  /*48b0*/  F2FP.BF16.PACK_AB R10, R4.reuse, R3 ;  /* 0x00000003040a723e */ /* 0x060fe200000010ff */
        /* <DEDUP_REMOVED lines=8> */
[----:B-1----:R-:W-:Y:S03]  /*4940*/  HMMA.16816.F32.BF16 R68, R8, R16, R68 ;  /* 0x000000100844723c */ /* 0x002fe60000041844 */
[----:B------:R-:W-:-:S05]  /*4950*/  FADD.FTZ R160, R7, R26 ;  /* 0x0000001a07a07221 */ /* 0x000fca0000010000 */
[C---:B------:R-:W-:Y:S08]  /*4960*/  HMMA.16816.F32.BF16 R72, R8.reuse, R18, R72 ;  /* 0x000000120848723c */ /* 0x040ff00000041848 */
[C---:B---3--:R-:W-:Y:S08]  /*4970*/  HMMA.16816.F32.BF16 R76, R8.reuse, R12, R76 ;  /* 0x0000000c084c723c */ /* 0x048ff0000004184c */
        /* <DEDUP_REMOVED lines=64> */
.L_x_4174:
[----:B------:R-:W-:-:S04]  /*4d80*/  LEA R3, -R5, RZ, 0x7 ;  /* 0x000000ff05037211 */ /* 0x000fc800078e39ff */
[----:B------:R-:W-:Y:S02]  /*4d90*/  SHF.R.S32.HI R6, RZ, 0x1f, R3 ;  /* 0x0000001fff067819 */ /* 0x000fe40000011403 */
.L_x_4175:
        /* <DEDUP_REMOVED lines=8> */
[----:B------:R-:W-:-:S02]  /*4e20*/  IADD3 R10, P1, R8, R7, RZ ;  /* 0x00000007080a7210 */ /* 0x000fc40007f3e0ff */
[----:B------:R-:W-:Y:S01]  /*4e30*/  LOP3.LUT R3, R122, R105, RZ, 0xfc, !PT ;  /* 0x000000697a037212 */ /* 0x000fe200078efcff */
        /* <DEDUP_REMOVED lines=8> */
[----:B------:R-:W-:Y:S01]  /*4ec0*/  IMAD.X R21, R11, 0x1, R4, P0 ;  /* 0x000000010b157824 */ /* 0x000fe200000e0604 */
[----:B------:R-:W-:Y:S01]  /*4ed0*/  ISETP.GE.AND P0, PT, R100, 0x3, PT ;  /* 0x000000036400780c */ /* 0x000fe20003f06270 */
[----:B------:R2:W-:Y:S04]  /*4ee0*/  LDGSTS.E.BYPASS.LTC128B.128 [R149+0x4000], [R10.64] ;  /* 0x040000000a957fae */ /* 0x0005e8000b901d4c */
[----:B------:R3:W-:Y:S04]  /*4ef0*/  LDGSTS.E.BYPASS.LTC128B.128 [R149+0x4800], [R20.64] ;  /* 0x0480000014957fae */ /* 0x0007e8000b901d4c */
[----:B------:R-:W-:Y:S04]  /*4f00*/  LDSM.16.M88.4 R88, [R141] ;  /* 0x000000008d58783b */ /* 0x000fe80000000200 */
[----:B------:R-:W4:Y:S04]  /*4f10*/  LDSM.16.M88.4 R32, [R139+0x1000] ;  /* 0x001000008b20783b */ /* 0x000f280000000200 */
[----:B------:R-:W5:Y:S04]  /*4f20*/  LDSM.16.M88.4 R24, [R139+0x1400] ;  /* 0x001400008b18783b */ /* 0x000f680000000200 */
[----:B------:R-:W-:Y:S04]  /*4f30*/  LDSM.16.M88.4 R84, [R140] ;  /* 0x000000008c54783b */ /* 0x000fe80000000200 */
[----:B------:R-:W1:Y:S04]  /*4f40*/  LDSM.16.M88.4 R40, [R138] ;  /* 0x000000008a28783b */ /* 0x000e680000000200 */
[----:B------:R-:W1:Y:S04]  /*4f50*/  LDSM.16.M88.4 R52, [R139+0x2400] ;  /* 0x002400008b34783b */ /* 0x000e680000000200 */
[----:B------:R-:W3:Y:S04]  /*4f60*/  LDSM.16.M88.4 R16, [R139+0x1800] ;  /* 0x001800008b10783b */ /* 0x000ee80000000200 */
[----:B------:R-:W1:Y:S04]  /*4f70*/  LDSM.16.M88.4 R12, [R138+0x400] ;  /* 0x000400008a0c783b */ /* 0x000e680000000200 */
[----:B--2---:R-:W2:Y:S04]  /*4f80*/  LDSM.16.M88.4 R8, [R139+0x1c00] ;  /* 0x001c00008b08783b */ /* 0x004ea80000000200 */
[----:B------:R-:W1:Y:S04]  /*4f90*/  LDSM.16.M88.4 R64, [R138+0x1400] ;  /* 0x001400008a40783b */ /* 0x000e680000000200 */
[----:B------:R-:W2:Y:S01]  /*4fa0*/  LDSM.16.M88.4 R4, [R138+0x800] ;  /* 0x000800008a04783b */ /* 0x000ea20000000200 */
        /* <DEDUP_REMOVED lines=8> */
[----:B------:R-:W-:Y:S08]  /*5030*/  HMMA.16816.F32.BF16 R24, R88, R26, RZ ;  /* 0x0000001a5818723c */ /* 0x000ff000000418ff */
[C---:B-1----:R-:W-:Y:S08]  /*5040*/  HMMA.16816.F32.BF16 R36, R84.reuse, R40, R36 ;  /* 0x000000285424723c */ /* 0x042ff00000041824 */
[----:B------:R-:W-:Y:S01]  /*5050*/  HMMA.16816.F32.BF16 R32, R84, R42, R32 ;  /* 0x0000002a5420723c */ /* 0x000fe20000041820 */
[----:B------:R-:W1:Y:S07]  /*5060*/  LDSM.16.M88.4 R40, [R138+0xc00] ;  /* 0x000c00008a28783b */ /* 0x000e6e0000000200 */
[C---:B------:R-:W-:Y:S08]  /*5070*/  HMMA.16816.F32.BF16 R56, R88.reuse, R52, RZ ;  /* 0x000000345838723c */ /* 0x040ff000000418ff */
[C---:B------:R-:W-:Y:S08]  /*5080*/  HMMA.16816.F32.BF16 R52, R88.reuse, R54, RZ ;  /* 0x000000365834723c */ /* 0x040ff000000418ff */
[----:B---3--:R-:W-:Y:S08]  /*5090*/  HMMA.16816.F32.BF16 R20, R88, R16, RZ ;  /* 0x000000105814723c */ /* 0x008ff000000418ff */
[C---:B------:R-:W-:Y:S08]  /*50a0*/  HMMA.16816.F32.BF16 R28, R84.reuse, R12, R28 ;  /* 0x0000000c541c723c */ /* 0x040ff0000004181c */
[----:B------:R-:W-:Y:S08]  /*50b0*/  HMMA.16816.F32.BF16 R24, R84, R14, R24 ;  /* 0x0000000e5418723c */ /* 0x000ff00000041818 */
[C---:B------:R-:W-:Y:S08]  /*50c0*/  HMMA.16816.F32.BF16 R16, R88.reuse, R18, RZ ;  /* 0x000000125810723c */ /* 0x040ff000000418ff */
[C---:B--2---:R-:W-:Y:S08]  /*50d0*/  HMMA.16816.F32.BF16 R12, R88.reuse, R8, RZ ;  /* 0x00000008580c723c */ /* 0x044ff000000418ff */
[----:B------:R-:W-:Y:S08]  /*50e0*/  HMMA.16816.F32.BF16 R8, R88, R10, RZ ;  /* 0x0000000a5808723c */ /* 0x000ff000000418ff */
[C---:B------:R-:W-:Y:S08]  /*50f0*/  HMMA.16816.F32.BF16 R56, R84.reuse, R64, R56 ;  /* 0x000000405438723c */ /* 0x040ff00000041838 */
[C---:B------:R-:W-:Y:S01]  /*5100*/  HMMA.16816.F32.BF16 R52, R84.reuse, R66, R52 ;  /* 0x000000425434723c */ /* 0x040fe20000041834 */
[----:B------:R-:W2:Y:S07]  /*5110*/  LDSM.16.M88.4 R64, [R138+0x1c00] ;  /* 0x001c00008a40783b */ /* 0x000eae0000000200 */
[C---:B------:R-:W-:Y:S08]  /*5120*/  HMMA.16816.F32.BF16 R20, R84.reuse, R4, R20 ;  /* 0x000000045414723c */ /* 0x040ff00000041814 */
[----:B------:R-:W-:Y:S08]  /*5130*/  HMMA.16816.F32.BF16 R16, R84, R6, R16 ;  /* 0x000000065410723c */ /* 0x000ff00000041810 */
[----:B----4-:R-:W-:Y:S08]  /*5140*/  HMMA.16816.F32.BF16 R4, R88, R60, RZ ;  /* 0x0000003c5804723c */ /* 0x010ff000000418ff */
[C---:B-1----:R-:W-:Y:S08]  /*5150*/  HMMA.16816.F32.BF16 R12, R84.reuse, R40, R12 ;  /* 0x00000028540c723c */ /* 0x042ff0000004180c */
[----:B------:R-:W-:Y:S08]  /*5160*/  HMMA.16816.F32.BF16 R8, R84, R42, R8 ;  /* 0x0000002a5408723c */ /* 0x000ff00000041808 */
[C---:B------:R-:W-:Y:S08]  /*5170*/  HMMA.16816.F32.BF16 R48, R88.reuse, R44, RZ ;  /* 0x0000002c5830723c */ /* 0x040ff000000418ff */
[C---:B------:R-:W-:Y:S08]  /*5180*/  HMMA.16816.F32.BF16 R60, R88.reuse, R62, RZ ;  /* 0x0000003e583c723c */ /* 0x040ff000000418ff */
[C---:B------:R-:W-:Y:S08]  /*5190*/  HMMA.16816.F32.BF16 R44, R88.reuse, R46, RZ ;  /* 0x0000002e582c723c */ /* 0x040ff000000418ff */
[C---:B------:R-:W-:Y:S08]  /*51a0*/  HMMA.16816.F32.BF16 R40, R88.reuse, R92, RZ ;  /* 0x0000005c5828723c */ /* 0x040ff000000418ff */
[----:B------:R-:W-:Y:S01]  /*51b0*/  HMMA.16816.F32.BF16 R88, R88, R94, RZ ;  /* 0x0000005e5858723c */ /* 0x000fe200000418ff */
[----:B------:R-:W1:Y:S01]  /*51c0*/  LDSM.16.M88.4 R92, [R138+0x1800] ;  /* 0x001800008a5c783b */ /* 0x000e620000000200 */
[----:B------:R-:W-:-:S06]  /*51d0*/  DEPBAR.LE SB0, 0x0 ;  /* 0x000080000000791a */ /* 0x000fcc0000000000 */
[C---:B------:R-:W-:Y:S08]  /*51e0*/  HMMA.16816.F32.BF16 R4, R84.reuse, R96, R4 ;  /* 0x000000605404723c */ /* 0x040ff00000041804 */
[C---:B--2---:R-:W-:Y:S07]  /*51f0*/  HMMA.16816.F32.BF16 R40, R84.reuse, R64, R40 ;  /* 0x000000405428723c */ /* 0x044fee0000041828 */
[C-C-:B------:R-:W-:Y:S01]  /*5200*/  LOP3.LUT R64, R122.reuse, 0x8, R105.reuse, 0xfe, !PT ;  /* 0x000000087a407812 */ /* 0x140fe200078efe69 */
[----:B------:R-:W-:Y:S01]  /*5210*/  HMMA.16816.F32.BF16 R88, R84, R66, R88 ;  /* 0x000000425458723c */ /* 0x000fe20000041858 */
[----:B------:R-:W-:Y:S01]  /*5220*/  LOP3.LUT R65, R122, 0x10, R105, 0xfe, !PT ;  /* 0x000000107a417812 */ /* 0x000fe200078efe69 */
[----:B------:R-:W-:Y:S01]  /*5230*/  BAR.SYNC.DEFER_BLOCKING 0x0 ;  /* 0x0000000000007b1d */ /* 0x000fe20000010000 */
[----:B------:R-:W-:-:S02]  /*5240*/  ISETP.GE.AND P5, PT, R64, R104, PT ;  /* 0x000000684000720c */ /* 0x000fc40003fa6270 */
[-C--:B------:R-:W-:Y:S02]  /*5250*/  ISETP.GE.AND P1, PT, R64, R103.reuse, PT ;  /* 0x000000674000720c */ /* 0x080fe40003f26270 */
[C---:B------:R-:W-:Y:S01]  /*5260*/  IADD3 R66, R3.reuse, 0x1, RZ ;  /* 0x0000000103427810 */ /* 0x040fe20007ffe0ff */
[C---:B------:R-:W-:Y:S01]  /*5270*/  HMMA.16816.F32.BF16 R60, R84.reuse, R98, R60 ;  /* 0x00000062543c723c */ /* 0x040fe2000004183c */
[----:B------:R-:W-:Y:S02]  /*5280*/  IADD3 R64, R3, 0x9, RZ ;  /* 0x0000000903407810 */ /* 0x000fe40007ffe0ff */
[C---:B------:R-:W-:Y:S02]  /*5290*/  ISETP.GE.AND P2, PT, R66.reuse, R103, PT ;  /* 0x000000674200720c */ /* 0x040fe40003f46270 */
[-C--:B------:R-:W-:Y:S02]  /*52a0*/  ISETP.GE.AND P3, PT, R66, R104.reuse, PT ;  /* 0x000000684200720c */ /* 0x080fe40003f66270 */
[----:B------:R-:W-:Y:S01]  /*52b0*/  FSEL R118, R39, -INF , !P2 ;  /* 0xff80000027767808 */ /* 0x000fe20005000000 */
[----:B-1----:R-:W-:Y:S01]  /*52c0*/  HMMA.16816.F32.BF16 R48, R84, R92, R48 ;  /* 0x0000005c5430723c */ /* 0x002fe20000041830 */
[----:B------:R-:W-:-:S02]  /*52d0*/  ISETP.GE.AND P2, PT, R64, R104, PT ;  /* 0x000000684000720c */ /* 0x000fc40003f46270 */
[----:B------:R-:W-:Y:S02]  /*52e0*/  FSEL R119, R32, -INF , !P5 ;  /* 0xff80000020777808 */ /* 0x000fe40006800000 */
[----:B------:R-:W-:Y:S02]  /*52f0*/  ISETP.GE.AND P4, PT, R65, R104, PT ;  /* 0x000000684100720c */ /* 0x000fe40003f86270 */
[----:B------:R-:W-:Y:S01]  /*5300*/  ISETP.GE.AND P5, PT, R64, R103, PT ;  /* 0x000000674000720c */ /* 0x000fe20003fa6270 */
[----:B------:R-:W-:Y:S01]  /*5310*/  HMMA.16816.F32.BF16 R44, R84, R94, R44 ;  /* 0x0000005e542c723c */ /* 0x000fe2000004182c */
[----:B------:R-:W-:Y:S02]  /*5320*/  IADD3 R32, R3, 0x11, RZ ;  /* 0x0000001103207810 */ /* 0x000fe40007ffe0ff */
[----:B------:R-:W-:Y:S02]  /*5330*/  FSEL R117, R33, -INF , !P2 ;  /* 0xff80000021757808 */ /* 0x000fe40005000000 */
[----:B------:R-:W-:-:S02]  /*5340*/  FSEL R120, R34, -INF , !P1 ;  /* 0xff80000022787808 */ /* 0x000fc40004800000 */
[----:B------:R-:W-:Y:S02]  /*5350*/  FSEL R87, R37, -INF , !P3 ;  /* 0xff80000025577808 */ /* 0x000fe40005800000 */
[----:B------:R-:W-:Y:S02]  /*5360*/  LOP3.LUT R37, R122, 0x18, R105, 0xfe, !PT ;  /* 0x000000187a257812 */ /* 0x000fe400078efe69 */
[----:B------:R-:W-:Y:S02]  /*5370*/  ISETP.GE.AND P3, PT, R65, R103, PT ;  /* 0x000000674100720c */ /* 0x000fe40003f66270 */
[----:B------:R-:W-:Y:S02]  /*5380*/  FSEL R116, R35, -INF , !P5 ;  /* 0xff80000023747808 */ /* 0x000fe40006800000 */
[----:B------:R-:W-:Y:S02]  /*5390*/  FSEL R33, R28, -INF , !P4 ;  /* 0xff8000001c217808 */ /* 0x000fe40006000000 */
[----:B------:R-:W-:-:S02]  /*53a0*/  ISETP.GE.AND P1, PT, R37, R104, PT ;  /* 0x000000682500720c */ /* 0x000fc40003f26270 */
[----:B------:R-:W-:Y:S02]  /*53b0*/  LOP3.LUT R34, R122, 0x20, R105, 0xfe, !PT ;  /* 0x000000207a227812 */ /* 0x000fe400078efe69 */
[C---:B------:R-:W-:Y:S02]  /*53c0*/  ISETP.GE.AND P5, PT, R32.reuse, R104, PT ;  /* 0x000000682000720c */ /* 0x040fe40003fa6270 */
[-C--:B------:R-:W-:Y:S02]  /*53d0*/  ISETP.GE.AND P4, PT, R32, R103.reuse, PT ;  /* 0x000000672000720c */ /* 0x080fe40003f86270 */
[----:B------:R-:W-:Y:S02]  /*53e0*/  IADD3 R28, R3, 0x19, RZ ;  /* 0x00000019031c7810 */ /* 0x000fe40007ffe0ff */
[----:B------:R-:W-:Y:S02]  /*53f0*/  FSEL R114, R30, -INF , !P3 ;  /* 0xff8000001e727808 */ /* 0x000fe40005800000 */
[----:B------:R-:W-:-:S02]  /*5400*/  ISETP.GE.AND P2, PT, R37, R103, PT ;  /* 0x000000672500720c */ /* 0x000fc40003f46270 */
[-C--:B------:R-:W-:Y:S02]  /*5410*/  ISETP.GE.AND P3, PT, R34, R104.reuse, PT ;  /* 0x000000682200720c */ /* 0x080fe40003f66270 */
[----:B------:R-:W-:Y:S02]  /*5420*/  FSEL R113, R29, -INF , !P5 ;  /* 0xff8000001d717808 */ /* 0x000fe40006800000 */
[----:B------:R-:W-:Y:S02]  /*5430*/  FSEL R108, R31, -INF , !P4 ;  /* 0xff8000001f6c7808 */ /* 0x000fe40006000000 */
[----:B------:R-:W-:Y:S02]  /*5440*/  FSEL R115, R24, -INF , !P1 ;  /* 0xff80000018737808 */ /* 0x000fe40004800000 */
[----:B------:R-:W-:Y:S02]  /*5450*/  LOP3.LUT R29, R122, 0x28, R105, 0xfe, !PT ;  /* 0x000000287a1d7812 */ /* 0x000fe400078efe69 */
[----:B------:R-:W-:-:S02]  /*5460*/  ISETP.GE.AND P4, PT, R28, R104, PT ;  /* 0x000000681c00720c */ /* 0x000fc40003f86270 */
[-C--:B------:R-:W-:Y:S02]  /*5470*/  ISETP.GE.AND P1, PT, R28, R103.reuse, PT ;  /* 0x000000671c00720c */ /* 0x080fe40003f26270 */
[----:B------:R-:W-:Y:S02]  /*5480*/  IADD3 R24, R3, 0x21, RZ ;  /* 0x0000002103187810 */ /* 0x000fe40007ffe0ff */
[----:B------:R-:W-:Y:S02]  /*5490*/  FSEL R110, R26, -INF , !P2 ;  /* 0xff8000001a6e7808 */ /* 0x000fe40005000000 */
[----:B------:R-:W-:Y:S02]  /*54a0*/  FSEL R111, R20, -INF , !P3 ;  /* 0xff800000146f7808 */ /* 0x000fe40005800000 */
[----:B------:R-:W-:Y:S02]  /*54b0*/  ISETP.GE.AND P5, PT, R34, R103, PT ;  /* 0x000000672200720c */ /* 0x000fe40003fa6270 */
[----:B------:R-:W-:-:S02]  /*54c0*/  ISETP.GE.AND P2, PT, R29, R104, PT ;  /* 0x000000681d00720c */ /* 0x000fc40003f46270 */
[----:B------:R-:W-:Y:S02]  /*54d0*/  FSEL R97, R25, -INF , !P4 ;  /* 0xff80000019617808 */ /* 0x000fe40006000000 */
[----:B------:R-:W-:Y:S02]  /*54e0*/  FSEL R112, R27, -INF , !P1 ;  /* 0xff8000001b707808 */ /* 0x000fe40004800000 */
[----:B------:R-:W-:Y:S02]  /*54f0*/  ISETP.GE.AND P3, PT, R24, R103, PT ;  /* 0x000000671800720c */ /* 0x000fe40003f66270 */
[----:B------:R-:W-:Y:S02]  /*5500*/  LOP3.LUT R25, R122, 0x30, R105, 0xfe, !PT ;  /* 0x000000307a197812 */ /* 0x000fe400078efe69 */
[----:B------:R-:W-:Y:S02]  /*5510*/  ISETP.GE.AND P1, PT, R24, R104, PT ;  /* 0x000000681800720c */ /* 0x000fe40003f26270 */
[----:B------:R-:W-:-:S02]  /*5520*/  IADD3 R20, R3, 0x29, RZ ;  /* 0x0000002903147810 */ /* 0x000fc40007ffe0ff */
[----:B------:R-:W-:Y:S02]  /*5530*/  FSEL R106, R22, -INF , !P5 ;  /* 0xff800000166a7808 */ /* 0x000fe40006800000 */
[----:B------:R-:W-:Y:S02]  /*5540*/  FSEL R98, R23, -INF , !P3 ;  /* 0xff80000017627808 */ /* 0x000fe40005800000 */
[----:B------:R-:W-:Y:S02]  /*5550*/  FSEL R99, R16, -INF , !P2 ;  /* 0xff80000010637808 */ /* 0x000fe40005000000 */
[----:B------:R-:W-:Y:S02]  /*5560*/  ISETP.GE.AND P4, PT, R29, R103, PT ;  /* 0x000000671d00720c */ /* 0x000fe40003f86270 */
[----:B------:R-:W-:Y:S02]  /*5570*/  ISETP.GE.AND P5, PT, R25, R104, PT ;  /* 0x000000681900720c */ /* 0x000fe40003fa6270 */
[----:B------:R-:W-:-:S02]  /*5580*/  FSEL R109, R21, -INF , !P1 ;  /* 0xff800000156d7808 */ /* 0x000fc40004800000 */
[C---:B------:R-:W-:Y:S02]  /*5590*/  ISETP.GE.AND P3, PT, R20.reuse, R104, PT ;  /* 0x000000681400720c */ /* 0x040fe40003f66270 */
[-C--:B------:R-:W-:Y:S02]  /*55a0*/  ISETP.GE.AND P2, PT, R20, R103.reuse, PT ;  /* 0x000000671400720c */ /* 0x080fe40003f46270 */
[----:B------:R-:W-:Y:S02]  /*55b0*/  LOP3.LUT R21, R122, 0x38, R105, 0xfe, !PT ;  /* 0x000000387a157812 */ /* 0x000fe400078efe69 */
[----:B------:R-:W-:Y:S02]  /*55c0*/  IADD3 R16, R3, 0x31, RZ ;  /* 0x0000003103107810 */ /* 0x000fe40007ffe0ff */
[----:B------:R-:W-:Y:S02]  /*55d0*/  ISETP.GE.AND P1, PT, R25, R103, PT ;  /* 0x000000671900720c */ /* 0x000fe40003f26270 */
[----:B------:R-:W-:-:S02]  /*55e0*/  FSEL R94, R18, -INF , !P4 ;  /* 0xff800000125e7808 */ /* 0x000fc40006000000 */
[----:B------:R-:W-:Y:S02]  /*55f0*/  FSEL R107, R17, -INF , !P3 ;  /* 0xff800000116b7808 */ /* 0x000fe40005800000 */
[----:B------:R-:W-:Y:S02]  /*5600*/  FSEL R96, R19, -INF , !P2 ;  /* 0xff80000013607808 */ /* 0x000fe40005000000 */
[----:B------:R-:W-:Y:S02]  /*5610*/  FSEL R67, R12, -INF , !P5 ;  /* 0xff8000000c437808 */ /* 0x000fe40006800000 */
[-C--:B------:R-:W-:Y:S02]  /*5620*/  ISETP.GE.AND P4, PT, R21, R104.reuse, PT ;  /* 0x000000681500720c */ /* 0x080fe40003f86270 */
[----:B------:R-:W-:Y:S02]  /*5630*/  LOP3.LUT R17, R122, 0x40, R105, 0xfe, !PT ;  /* 0x000000407a117812 */ /* 0x000fe400078efe69 */
[----:B------:R-:W-:-:S02]  /*5640*/  ISETP.GE.AND P2, PT, R16, R104, PT ;  /* 0x000000681000720c */ /* 0x000fc40003f46270 */
[-C--:B------:R-:W-:Y:S02]  /*5650*/  ISETP.GE.AND P5, PT, R16, R103.reuse, PT ;  /* 0x000000671000720c */ /* 0x080fe40003fa6270 */
[----:B------:R-:W-:Y:S02]  /*5660*/  IADD3 R12, R3, 0x39, RZ ;  /* 0x00000039030c7810 */ /* 0x000fe40007ffe0ff */
[----:B------:R-:W-:Y:S02]  /*5670*/  FSEL R86, R14, -INF , !P1 ;  /* 0xff8000000e567808 */ /* 0x000fe40004800000 */
[----:B------:R-:W-:Y:S02]  /*5680*/  ISETP.GE.AND P3, PT, R21, R103, PT ;  /* 0x000000671500720c */ /* 0x000fe40003f66270 */
[----:B------:R-:W-:Y:S02]  /*5690*/  ISETP.GE.AND P1, PT, R17, R104, PT ;  /* 0x000000681100720c */ /* 0x000fe40003f26270 */
[----:B------:R-:W-:-:S02]  /*56a0*/  FSEL R85, R13, -INF , !P2 ;  /* 0xff8000000d557808 */ /* 0x000fc40005000000 */
[----:B------:R-:W-:Y:S02]  /*56b0*/  FSEL R92, R15, -INF , !P5 ;  /* 0xff8000000f5c7808 */ /* 0x000fe40006800000 */
[----:B------:R-:W-:Y:S02]  /*56c0*/  FSEL R93, R8, -INF , !P4 ;  /* 0xff800000085d7808 */ /* 0x000fe40006000000 */
[----:B------:R-:W-:Y:S02]  /*56d0*/  LOP3.LUT R13, R122, 0x48, R105, 0xfe, !PT ;  /* 0x000000487a0d7812 */ /* 0x000fe400078efe69 */
[C---:B------:R-:W-:Y:S02]  /*56e0*/  ISETP.GE.AND P5, PT, R12.reuse, R104, PT ;  /* 0x000000680c00720c */ /* 0x040fe40003fa6270 */
[----:B------:R-:W-:Y:S02]  /*56f0*/  ISETP.GE.AND P4, PT, R12, R103, PT ;  /* 0x000000670c00720c */ /* 0x000fe40003f86270 */
[----:B------:R-:W-:-:S02]  /*5700*/  IADD3 R8, R3, 0x41, RZ ;  /* 0x0000004103087810 */ /* 0x000fc40007ffe0ff */
[----:B------:R-:W-:Y:S02]  /*5710*/  FSEL R66, R10, -INF , !P3 ;  /* 0xff8000000a427808 */ /* 0x000fe40005800000 */
[----:B------:R-:W-:Y:S02]  /*5720*/  FSEL R65, R4, -INF , !P1 ;  /* 0xff80000004417808 */ /* 0x000fe40004800000 */
[----:B------:R-:W-:Y:S02]  /*5730*/  ISETP.GE.AND P2, PT, R17, R103, PT ;  /* 0x000000671100720c */ /* 0x000fe40003f46270 */
[----:B------:R-:W-:Y:S02]  /*5740*/  ISETP.GE.AND P3, PT, R13, R104, PT ;  /* 0x000000680d00720c */ /* 0x000fe40003f66270 */
[----:B------:R-:W-:Y:S02]  /*5750*/  FSEL R95, R9, -INF , !P5 ;  /* 0xff800000095f7808 */ /* 0x000fe40006800000 */
[----:B------:R-:W-:-:S02]  /*5760*/  FSEL R84, R11, -INF , !P4 ;  /* 0xff8000000b547808 */ /* 0x000fc40006000000 */
[----:B------:R-:W-:Y:S02]  /*5770*/  ISETP.GE.AND P1, PT, R8, R103, PT ;  /* 0x000000670800720c */ /* 0x000fe40003f26270 */
[----:B------:R-:W-:Y:S02]  /*5780*/  LOP3.LUT R9, R122, 0x50, R105, 0xfe, !PT ;  /* 0x000000507a097812 */ /* 0x000fe400078efe69 */
[----:B------:R-:W-:Y:S02]  /*5790*/  ISETP.GE.AND P4, PT, R8, R104, PT ;  /* 0x000000680800720c */ /* 0x000fe40003f86270 */
[----:B------:R-:W-:Y:S02]  /*57a0*/  IADD3 R4, R3, 0x49, RZ ;  /* 0x0000004903047810 */ /* 0x000fe40007ffe0ff */
[----:B------:R-:W-:Y:S02]  /*57b0*/  FSEL R64, R6, -INF , !P2 ;  /* 0xff80000006407808 */ /* 0x000fe40005000000 */
[----:B------:R-:W-:-:S02]  /*57c0*/  FSEL R16, R7, -INF , !P1 ;  /* 0xff80000007107808 */ /* 0x000fc40004800000 */
[----:B------:R-:W-:Y:S02]  /*57d0*/  FSEL R19, R60, -INF , !P3 ;  /* 0xff8000003c137808 */ /* 0x000fe40005800000 */
[-C--:B------:R-:W-:Y:S02]  /*57e0*/  ISETP.GE.AND P5, PT, R13, R103.reuse, PT ;  /* 0x000000670d00720c */ /* 0x080fe40003fa6270 */
[-C--:B------:R-:W-:Y:S02]  /*57f0*/  ISETP.GE.AND P2, PT, R9, R104.reuse, PT ;  /* 0x000000680900720c */ /* 0x080fe40003f46270 */
[----:B------:R-:W-:Y:S02]  /*5800*/  FSEL R17, R5, -INF , !P4 ;  /* 0xff80000005117808 */ /* 0x000fe40006000000 */
[C---:B------:R-:W-:Y:S02]  /*5810*/  ISETP.GE.AND P1, PT, R4.reuse, R104, PT ;  /* 0x000000680400720c */ /* 0x040fe40003f26270 */
[----:B------:R-:W-:-:S02]  /*5820*/  ISETP.GE.AND P3, PT, R4, R103, PT ;  /* 0x000000670400720c */ /* 0x000fc40003f66270 */
[----:B------:R-:W-:Y:S02]  /*5830*/  LOP3.LUT R5, R122, 0x58, R105, 0xfe, !PT ;  /* 0x000000587a057812 */ /* 0x000fe400078efe69 */
[----:B------:R-:W-:Y:S02]  /*5840*/  IADD3 R4, R3, 0x51, RZ ;  /* 0x0000005103047810 */ /* 0x000fe40007ffe0ff */
[----:B------:R-:W-:Y:S02]  /*5850*/  FSEL R62, R62, -INF , !P5 ;  /* 0xff8000003e3e7808 */ /* 0x000fe40006800000 */
[----:B------:R-:W-:Y:S02]  /*5860*/  FSEL R61, R61, -INF , !P1 ;  /* 0xff8000003d3d7808 */ /* 0x000fe40004800000 */
[----:B------:R-:W-:Y:S02]  /*5870*/  FSEL R18, R63, -INF , !P3 ;  /* 0xff8000003f127808 */ /* 0x000fe40005800000 */
[----:B------:R-:W-:-:S02]  /*5880*/  FSEL R39, R56, -INF , !P2 ;  /* 0xff80000038277808 */ /* 0x000fc40005000000 */
[-C--:B------:R-:W-:Y:S02]  /*5890*/  ISETP.GE.AND P4, PT, R9, R103.reuse, PT ;  /* 0x000000670900720c */ /* 0x080fe40003f86270 */
[CC--:B------:R-:W-:Y:S02]  /*58a0*/  ISETP.GE.AND P5, PT, R5.reuse, R104.reuse, PT ;  /* 0x000000680500720c */ /* 0x0c0fe40003fa6270 */
        /* <DEDUP_REMOVED lines=8> */
[C---:B------:R-:W-:Y:S02]  /*5930*/  ISETP.GE.AND P4, PT, R5.reuse, R104, PT ;  /* 0x000000680500720c */ /* 0x040fe40003f86270 */
[----:B------:R-:W-:-:S02]  /*5940*/  ISETP.GE.AND P3, PT, R5, R103, PT ;  /* 0x000000670500720c */ /* 0x000fc40003f66270 */
[----:B------:R-:W-:Y:S02]  /*5950*/  ISETP.GE.AND P2, PT, R4, R104, PT ;  /* 0x000000680400720c */ /* 0x000fe40003f46270 */
[----:B------:R-:W-:Y:S02]  /*5960*/  LOP3.LUT R5, R122, 0x68, R105, 0xfe, !PT ;  /* 0x000000687a057812 */ /* 0x000fe400078efe69 */
[----:B------:R-:W-:Y:S02]  /*5970*/  FSEL R59, R52, -INF , !P5 ;  /* 0xff800000343b7808 */ /* 0x000fe40006800000 */
[----:B------:R-:W-:Y:S02]  /*5980*/  ISETP.GE.AND P5, PT, R4, R103, PT ;  /* 0x000000670400720c */ /* 0x000fe40003fa6270 */
        /* <DEDUP_REMOVED lines=20> */
[----:B------:R-:W-:Y:S02]  /*5ad0*/  FSEL R30, R46, -INF , !P2 ;  /* 0xff8000002e1e7808 */ /* 0x000fe40005000000 */
[----:B------:R-:W-:Y:S02]  /*5ae0*/  FSEL R45, R45, -INF , !P4 ;  /* 0xff8000002d2d7808 */ /* 0x000fe40006000000 */
[----:B------:R-:W-:Y:S02]  /*5af0*/  FSEL R28, R47, -INF , !P1 ;  /* 0xff8000002f1c7808 */ /* 0x000fe40004800000 */
[CC--:B------:R-:W-:Y:S02]  /*5b00*/  ISETP.GE.AND P2, PT, R4.reuse, R104.reuse, PT ;  /* 0x000000680400720c */ /* 0x0c0fe40003f46270 */
[----:B------:R-:W-:Y:S02]  /*5b10*/  ISETP.GE.AND P4, PT, R4, R103, PT ;  /* 0x000000670400720c */ /* 0x000fe40003f86270 */
[----:B------:R-:W-:-:S02]  /*5b20*/  ISETP.GE.AND P1, PT, R3, R104, PT ;  /* 0x000000680300720c */ /* 0x000fc40003f26270 */
[----:B------:R-:W-:Y:S02]  /*5b30*/  LOP3.LUT R105, R122, 0x78, R105, 0xfe, !PT ;  /* 0x000000787a697812 */ /* 0x000fe400078efe69 */
[C---:B------:R-:W-:Y:S02]  /*5b40*/  IADD3 R4, R3.reuse, 0x79, RZ ;  /* 0x0000007903047810 */ /* 0x040fe40007ffe0ff */
[----:B------:R-:W-:Y:S02]  /*5b50*/  FSEL R35, R40, -INF , !P3 ;  /* 0xff80000028237808 */ /* 0x000fe40005800000 */
[----:B------:R-:W-:Y:S02]  /*5b60*/  ISETP.GE.AND P3, PT, R3, R103, PT ;  /* 0x000000670300720c */ /* 0x000fe40003f66270 */
        /* <DEDUP_REMOVED lines=12> */
[----:B------:R-:W-:Y:S01]  /*5c30*/  FSEL R21, R91, -INF , !P1 ;  /* 0xff8000005b157808 */ /* 0x000fe20004800000 */
[----:B------:R-:W-:Y:S05]  /*5c40*/  @!P0 BRA `(.L_x_4176) ;  /* 0x0000056000008947 */ /* 0x000fea0003800000 */
[----:B------:R-:W-:Y:S01]  /*5c50*/  ULDC UR6, c[0x0][0x198] ;  /* 0x0000660000067ab9 */ /* 0x000fe20000000800 */
        /* <DEDUP_REMOVED lines=59> */
.L_x_4177:
[----:B------:R-:W-:-:S04]  /*6010*/  ULEA UR5, -UR6, URZ, 0x7 ;  /* 0x0000003f06057291 */ /* 0x000fc8000f8e393f */
[----:B------:R-:W-:Y:S02]  /*6020*/  USHF.R.S32.HI UR4, URZ, 0x1f, UR5 ;  /* 0x0000001f3f047899 */ /* 0x000fe40008011405 */
[----:B------:R-:W-:-:S04]  /*6030*/  MOV R5, UR5 ;  /* 0x0000000500057c02 */ /* 0x000fc80008000f00 */
[----:B------:R-:W-:Y:S02]  /*6040*/  MOV R4, UR4 ;  /* 0x0000000400047c02 */ /* 0x000fe40008000f00 */
.L_x_4178:
[----:B------:R-:W-:Y:S01]  /*6050*/  IADD3 R5, P0, R102, R5, RZ ;  /* 0x0000000566057210 */ /* 0x000fe20007f1e0ff */
[----:B------:R-:W-:Y:S02]  /*6060*/  USHF.L.U32 UR7, UR6, 0x6, URZ ;  /* 0x0000000606077899 */ /* 0x000fe4000800063f */
[----:B------:R-:W-:Y:S02]  /*6070*/  UMOV UR5, 0x6 ;  /* 0x0000000600057882 */ /* 0x000fe40000000000 */
[----:B------:R-:W-:Y:S01]  /*6080*/  IMAD.X R4, R101, 0x1, R4, P0 ;  /* 0x0000000165047824 */ /* 0x000fe200000e0604 */
[C---:B------:R-:W-:Y:S01]  /*6090*/  LEA R154, P0, R5.reuse, c[0x0][0x168], 0x1 ;  /* 0x00005a00059a7a11 */ /* 0x040fe200078008ff */
[----:B------:R-:W-:Y:S02]  /*60a0*/  ULDC UR4, c[0x0][0x19c] ;  /* 0x0000670000047ab9 */ /* 0x000fe40000000800 */
        /* <DEDUP_REMOVED lines=16> */
.L_x_4176:
[----:B-1----:R-:W-:Y:S01]  /*61b0*/  FMNMX.FTZ R8, R2, R3, !PT ;  /* 0x0000000302087209 */ /* 0x002fe20007810000 */
        /* <DEDUP_REMOVED lines=63> */
[----:B------:R-:W-:-:S03]  /*65b0*/  FMNMX.FTZ R6, R21, R6, !PT ;  /* 0x0000000615067209 */ /* 0x000fc60007810000 */
[----:B------:R-:W1:Y:S04]  /*65c0*/  SHFL.BFLY PT, R7, R8, 0x2, 0x1f ;  /* 0x0c401f0008077f89 */ /* 0x000e6800000e0000 */
[----:B------:R-:W2:Y:S01]  /*65d0*/  SHFL.BFLY PT, R5, R6, 0x2, 0x1f ;  /* 0x0c401f0006057f89 */ /* 0x000ea200000e0000 */
[----:B-1----:R-:W-:-:S03]  /*65e0*/  FMNMX.FTZ R7, R8, R7, !PT ;  /* 0x0000000708077209 */ /* 0x002fc60007810000 */
[----:B------:R-:W-:Y:S01]  /*65f0*/  LDSM.16.MT88.4 R8, [R136+0x3000] ;  /* 0x003000008808783b */ /* 0x000fe20000004200 */
[----:B--2---:R-:W-:-:S03]  /*6600*/  FMNMX.FTZ R5, R6, R5, !PT ;  /* 0x0000000506057209 */ /* 0x004fc60007810000 */
[----:B------:R-:W1:Y:S04]  /*6610*/  SHFL.BFLY PT, R20, R7, 0x1, 0x1f ;  /* 0x0c201f0007147f89 */ /* 0x000e6800000e0000 */
[----:B------:R-:W2:Y:S01]  /*6620*/  SHFL.BFLY PT, R4, R5, 0x1, 0x1f ;  /* 0x0c201f0005047f89 */ /* 0x000ea200000e0000 */
[----:B-1----:R-:W-:-:S04]  /*6630*/  FMNMX.FTZ R20, R7, R20, !PT ;  /* 0x0000001407147209 */ /* 0x002fc80007810000 */
[C---:B------:R-:W-:Y:S01]  /*6640*/  FSETP.NEU.FTZ.AND P1, PT, R20.reuse, -INF , PT ;  /* 0xff8000001400780b */ /* 0x040fe20003f3d000 */
[----:B------:R-:W-:-:S03]  /*6650*/  FMUL.FTZ R32, R20, c[0x0][0x23c] ;  /* 0x00008f0014207a20 */ /* 0x000fc60000410000 */
[----:B------:R-:W-:Y:S02]  /*6660*/  FSEL R101, R20, RZ, P1 ;  /* 0x000000ff14657208 */ /* 0x000fe40000800000 */
[----:B------:R-:W-:-:S03]  /*6670*/  FSEL R32, R32, RZ, P1 ;  /* 0x000000ff20207208 */ /* 0x000fc60000800000 */
[----:B------:R-:W-:Y:S02]  /*6680*/  FADD.FTZ R101, R2, -R101 ;  /* 0x8000006502657221 */ /* 0x000fe40000010000 */
[--C-:B------:R-:W-:Y:S01]  /*6690*/  FFMA.FTZ R100, R3, c[0x0][0x23c], -R32.reuse ;  /* 0x00008f0003647a23 */ /* 0x100fe20000010820 */
[----:B--2---:R-:W-:Y:S01]  /*66a0*/  FMNMX.FTZ R3, R5, R4, !PT ;  /* 0x0000000405037209 */ /* 0x004fe20007810000 */
[--C-:B------:R-:W-:Y:S02]  /*66b0*/  FFMA.FTZ R60, R87, c[0x0][0x23c], -R32.reuse ;  /* 0x00008f00573c7a23 */ /* 0x100fe40000010820 */
[--C-:B------:R-:W-:Y:S01]  /*66c0*/  FFMA.FTZ R36, R119, c[0x0][0x23c], -R32.reuse ;  /* 0x00008f0077247a23 */ /* 0x100fe20000010820 */
[C---:B------:R-:W-:Y:S01]  /*66d0*/  FSETP.NEU.FTZ.AND P0, PT, R3.reuse, -INF , PT ;  /* 0xff8000000300780b */ /* 0x040fe20003f1d000 */
[----:B------:R-:W-:Y:S01]  /*66e0*/  FMUL.FTZ R23, R3, c[0x0][0x23c] ;  /* 0x00008f0003177a20 */ /* 0x000fe20000410000 */
[----:B------:R-:W-:Y:S01]  /*66f0*/  MUFU.EX2 R100, R100 ;  /* 0x0000006400647308 */ /* 0x000fe20000000800 */
[--C-:B------:R-:W-:Y:S01]  /*6700*/  FFMA.FTZ R29, R117, c[0x0][0x23c], -R32.reuse ;  /* 0x00008f00751d7a23 */ /* 0x100fe20000010820 */
[----:B------:R-:W-:Y:S01]  /*6710*/  FSEL R5, R3, RZ, P0 ;  /* 0x000000ff03057208 */ /* 0x000fe20000000000 */
[----:B------:R-:W-:Y:S01]  /*6720*/  FMUL.FTZ R101, R101, c[0x0][0x23c] ;  /* 0x00008f0065657a20 */ /* 0x000fe20000410000 */
[----:B------:R-:W-:Y:S01]  /*6730*/  FSEL R23, R23, RZ, P0 ;  /* 0x000000ff17177208 */ /* 0x000fe20000000000 */
[----:B------:R-:W-:-:S02]  /*6740*/  FFMA.FTZ R43, R97, c[0x0][0x23c], -R32 ;  /* 0x00008f00612b7a23 */ /* 0x000fc40000010820 */
[----:B------:R-:W-:Y:S01]  /*6750*/  FADD.FTZ R0, R0, -R5 ;  /* 0x8000000500007221 */ /* 0x000fe20000010000 */
[----:B------:R-:W1:Y:S01]  /*6760*/  MUFU.EX2 R60, R60 ;  /* 0x0000003c003c7308 */ /* 0x000e620000000800 */
[--C-:B------:R-:W-:Y:S02]  /*6770*/  FFMA.FTZ R87, R38, c[0x0][0x23c], -R23.reuse ;  /* 0x00008f0026577a23 */ /* 0x100fe40000010817 */
[--C-:B------:R-:W-:Y:S02]  /*6780*/  FFMA.FTZ R48, R118, c[0x0][0x23c], -R23.reuse ;  /* 0x00008f0076307a23 */ /* 0x100fe40000010817 */
[--C-:B------:R-:W-:Y:S02]  /*6790*/  FFMA.FTZ R31, R116, c[0x0][0x23c], -R23.reuse ;  /* 0x00008f00741f7a23 */ /* 0x100fe40000010817 */
[----:B------:R-:W-:Y:S01]  /*67a0*/  FFMA.FTZ R120, R120, c[0x0][0x23c], -R23 ;  /* 0x00008f0078787a23 */ /* 0x000fe20000010817 */
[----:B------:R-:W-:Y:S01]  /*67b0*/  MUFU.EX2 R36, R36 ;  /* 0x0000002400247308 */ /* 0x000fe20000000800 */
[----:B------:R-:W-:-:S02]  /*67c0*/  FMUL.FTZ R0, R0, c[0x0][0x23c] ;  /* 0x00008f0000007a20 */ /* 0x000fc40000410000 */
[--C-:B------:R-:W-:Y:S02]  /*67d0*/  FFMA.FTZ R38, R33, c[0x0][0x23c], -R32.reuse ;  /* 0x00008f0021267a23 */ /* 0x100fe40000010820 */
[----:B------:R-:W-:Y:S02]  /*67e0*/  FFMA.FTZ R33, R113, c[0x0][0x23c], -R32 ;  /* 0x00008f0071217a23 */ /* 0x000fe40000010820 */
[--C-:B------:R-:W-:Y:S01]  /*67f0*/  FFMA.FTZ R97, R114, c[0x0][0x23c], -R23.reuse ;  /* 0x00008f0072617a23 */ /* 0x100fe20000010817 */
[----:B------:R-:W2:Y:S01]  /*6800*/  MUFU.EX2 R29, R29 ;  /* 0x0000001d001d7308 */ /* 0x000ea20000000800 */
[----:B-1----:R-:W-:Y:S01]  /*6810*/  F2FP.BF16.PACK_AB R4, R60, R100 ;  /* 0x000000643c04723e */ /* 0x002fe200000010ff */
        /* <DEDUP_REMOVED lines=23> */
[----:B------:R-:W1:Y:S01]  /*6990*/  MUFU.EX2 R91, R0 ;  /* 0x00000000005b7308 */ /* 0x000e620000000800 */
[--C-:B------:R-:W-:Y:S02]  /*69a0*/  FFMA.FTZ R93, R92, c[0x0][0x23c], -R23.reuse ;  /* 0x00008f005c5d7a23 */ /* 0x100fe40000010817 */
[----:B------:R-:W-:Y:S02]  /*69b0*/  FFMA.FTZ R66, R84, c[0x0][0x23c], -R23 ;  /* 0x00008f0054427a23 */ /* 0x000fe40000010817 */
[--C-:B------:R-:W-:Y:S02]  /*69c0*/  FFMA.FTZ R84, R53, c[0x0][0x23c], -R32.reuse ;  /* 0x00008f0035547a23 */ /* 0x100fe40000010820 */
[----:B------:R-:W-:Y:S01]  /*69d0*/  FFMA.FTZ R92, R49, c[0x0][0x23c], -R32 ;  /* 0x00008f00315c7a23 */ /* 0x000fe20000010820 */
[----:B------:R-:W3:Y:S01]  /*69e0*/  MUFU.EX2 R31, R31 ;  /* 0x0000001f001f7308 */ /* 0x000ee20000000800 */
[----:B--2---:R-:W-:-:S02]  /*69f0*/  FMUL.FTZ R76, R76, R101 ;  /* 0x000000654c4c7220 */ /* 0x004fc40000410000 */
[-C--:B------:R-:W-:Y:S02]  /*6a00*/  FMUL.FTZ R77, R77, R101.reuse ;  /* 0x000000654d4d7220 */ /* 0x080fe40000410000 */
[-C--:B------:R-:W-:Y:S02]  /*6a10*/  FMUL.FTZ R80, R80, R101.reuse ;  /* 0x0000006550507220 */ /* 0x080fe40000410000 */
[----:B------:R-:W-:Y:S01]  /*6a20*/  FMUL.FTZ R81, R81, R101 ;  /* 0x0000006551517220 */ /* 0x000fe20000410000 */
[----:B------:R-:W-:Y:S01]  /*6a30*/  MUFU.EX2 R38, R38 ;  /* 0x0000002600267308 */ /* 0x000fe20000000800 */
[-C--:B-1----:R-:W-:Y:S02]  /*6a40*/  FMUL.FTZ R78, R78, R91.reuse ;  /* 0x0000005b4e4e7220 */ /* 0x082fe40000410000 */
[-C--:B------:R-:W-:Y:S02]  /*6a50*/  FMUL.FTZ R79, R79, R91.reuse ;  /* 0x0000005b4f4f7220 */ /* 0x080fe40000410000 */
[----:B------:R-:W-:-:S02]  /*6a60*/  FMUL.FTZ R82, R82, R91 ;  /* 0x0000005b52527220 */ /* 0x000fc40000410000 */
[----:B------:R-:W-:Y:S01]  /*6a70*/  FMUL.FTZ R83, R83, R91 ;  /* 0x0000005b53537220 */ /* 0x000fe20000410000 */
[----:B---3--:R-:W-:Y:S01]  /*6a80*/  F2FP.BF16.PACK_AB R7, R31, R2 ;  /* 0x000000021f07723e */ /* 0x008fe200000010ff */
[-C--:B------:R-:W-:Y:S01]  /*6a90*/  FMUL.FTZ R68, R68, R101.reuse ;  /* 0x0000006544447220 */ /* 0x080fe20000410000 */
[----:B------:R-:W1:Y:S01]  /*6aa0*/  MUFU.EX2 R33, R33 ;  /* 0x0000002100217308 */ /* 0x000e620000000800 */
[----:B------:R-:W-:Y:S02]  /*6ab0*/  FMUL.FTZ R69, R69, R101 ;  /* 0x0000006545457220 */ /* 0x000fe40000410000 */
[-C--:B------:R-:W-:Y:S02]  /*6ac0*/  FMUL.FTZ R70, R70, R91.reuse ;  /* 0x0000005b46467220 */ /* 0x080fe40000410000 */
[----:B------:R-:W-:Y:S01]  /*6ad0*/  HMMA.16816.F32.BF16 R76, R4, R8, R76 ;  /* 0x00000008044c723c */ /* 0x000fe2000004184c */
[----:B------:R-:W-:Y:S02]  /*6ae0*/  FMUL.FTZ R71, R71, R91 ;  /* 0x0000005b47477220 */ /* 0x000fe40000410000 */
[-C--:B------:R-:W-:Y:S01]  /*6af0*/  FMUL.FTZ R72, R72, R101.reuse ;  /* 0x0000006548487220 */ /* 0x080fe20000410000 */
[----:B------:R-:W-:Y:S01]  /*6b00*/  MUFU.EX2 R43, R43 ;  /* 0x0000002b002b7308 */ /* 0x000fe20000000800 */
[----:B------:R-:W-:-:S02]  /*6b10*/  FMUL.FTZ R73, R73, R101 ;  /* 0x0000006549497220 */ /* 0x000fc40000410000 */
[-C--:B------:R-:W-:Y:S01]  /*6b20*/  FMUL.FTZ R74, R74, R91.reuse ;  /* 0x0000005b4a4a7220 */ /* 0x080fe20000410000 */
[C---:B------:R-:W-:Y:S01]  /*6b30*/  HMMA.16816.F32.BF16 R80, R4.reuse, R10, R80 ;  /* 0x0000000a0450723c */ /* 0x040fe20000041850 */
[----:B------:R-:W2:Y:S01]  /*6b40*/  LDSM.16.MT88.4 R8, [R137+0x3400] ;  /* 0x003400008908783b */ /* 0x000ea20000004200 */
[----:B------:R-:W-:Y:S02]  /*6b50*/  FMUL.FTZ R75, R75, R91 ;  /* 0x0000005b4b4b7220 */ /* 0x000fe40000410000 */
[----:B------:R-:W-:Y:S01]  /*6b60*/  FFMA.FTZ R0, R115, c[0x0][0x23c], -R32 ;  /* 0x00008f0073007a23 */ /* 0x000fe20000010820 */
[----:B------:R-:W-:Y:S01]  /*6b70*/  MUFU.EX2 R97, R97 ;  /* 0x0000006100617308 */ /* 0x000fe20000000800 */
[----:B------:R-:W-:Y:S02]  /*6b80*/  FFMA.FTZ R159, R159, R101, R100 ;  /* 0x000000659f9f7223 */ /* 0x000fe40000010064 */
[----:B------:R-:W-:Y:S01]  /*6b90*/  HMMA.16816.F32.BF16 R68, R4, R12, R68 ;  /* 0x0000000c0444723c */ /* 0x000fe20000041844 */
[----:B------:R-:W-:-:S02]  /*6ba0*/  FFMA.FTZ R100, R65, c[0x0][0x23c], -R32 ;  /* 0x00008f0041647a23 */ /* 0x000fc40000010820 */
[--C-:B------:R-:W-:Y:S02]  /*6bb0*/  FFMA.FTZ R101, R17, c[0x0][0x23c], -R32.reuse ;  /* 0x00008f0011657a23 */ /* 0x100fe40000010820 */
[----:B------:R-:W3:Y:S01]  /*6bc0*/  MUFU.EX2 R0, R0 ;  /* 0x0000000000007308 */ /* 0x000ee20000000800 */
[--C-:B------:R-:W-:Y:S02]  /*6bd0*/  FFMA.FTZ R65, R19, c[0x0][0x23c], -R32.reuse ;  /* 0x00008f0013417a23 */ /* 0x100fe40000010820 */
[----:B------:R-:W-:Y:S01]  /*6be0*/  HMMA.16816.F32.BF16 R72, R4, R14, R72 ;  /* 0x0000000e0448723c */ /* 0x000fe20000041848 */
[----:B------:R-:W4:Y:S01]  /*6bf0*/  LDSM.16.MT88.4 R12, [R136+0x3400] ;  /* 0x00340000880c783b */ /* 0x000f220000004200 */
[----:B------:R-:W-:Y:S02]  /*6c00*/  FFMA.FTZ R102, R61, c[0x0][0x23c], -R32 ;  /* 0x00008f003d667a23 */ /* 0x000fe40000010820 */
[--C-:B------:R-:W-:Y:S01]  /*6c10*/  FFMA.FTZ R64, R64, c[0x0][0x23c], -R23.reuse ;  /* 0x00008f0040407a23 */ /* 0x100fe20000010817 */
[----:B------:R-:W5:Y:S01]  /*6c20*/  MUFU.EX2 R90, R90 ;  /* 0x0000005a005a7308 */ /* 0x000f620000000800 */
[--C-:B------:R-:W-:Y:S01]  /*6c30*/  FFMA.FTZ R53, R16, c[0x0][0x23c], -R23.reuse ;  /* 0x00008f0010357a23 */ /* 0x100fe20000010817 */
[----:B-1----:R-:W-:Y:S01]  /*6c40*/  F2FP.BF16.PACK_AB R4, R33, R38 ;  /* 0x000000262104723e */ /* 0x002fe200000010ff */
[----:B------:R-:W-:-:S02]  /*6c50*/  FFMA.FTZ R62, R62, c[0x0][0x23c], -R23 ;  /* 0x00008f003e3e7a23 */ /* 0x000fc40000010817 */
[----:B------:R-:W-:Y:S02]  /*6c60*/  FFMA.FTZ R49, R18, c[0x0][0x23c], -R23 ;  /* 0x00008f0012317a23 */ /* 0x000fe40000010817 */
[--C-:B------:R-:W-:Y:S01]  /*6c70*/  FFMA.FTZ R61, R57, c[0x0][0x23c], -R32.reuse ;  /* 0x00008f00393d7a23 */ /* 0x100fe20000010820 */
[----:B------:R-:W-:Y:S01]  /*6c80*/  MUFU.EX2 R89, R89 ;  /* 0x0000005900597308 */ /* 0x000fe20000000800 */
[----:B---3--:R-:W-:Y:S01]  /*6c90*/  F2FP.BF16.PACK_AB R6, R43, R0 ;  /* 0x000000002b06723e */ /* 0x008fe200000010ff */
[--C-:B------:R-:W-:Y:S02]  /*6ca0*/  FFMA.FTZ R57, R59, c[0x0][0x23c], -R32.reuse ;  /* 0x00008f003b397a23 */ /* 0x100fe40000010820 */
[----:B------:R-:W-:Y:S02]  /*6cb0*/  FFMA.FTZ R59, R160, R91, R87 ;  /* 0x0000005ba03b7223 */ /* 0x000fe40000010057 */
[----:B------:R-:W-:Y:S02]  /*6cc0*/  FFMA.FTZ R16, R45, c[0x0][0x23c], -R32 ;  /* 0x00008f002d107a23 */ /* 0x000fe40000010820 */
[----:B------:R-:W1:Y:S01]  /*6cd0*/  MUFU.EX2 R44, R44 ;  /* 0x0000002c002c7308 */ /* 0x000e620000000800 */
[----:B-----5:R-:W-:Y:S01]  /*6ce0*/  F2FP.BF16.PACK_AB R5, R90, R97 ;  /* 0x000000615a05723e */ /* 0x020fe200000010ff */
[----:B------:R-:W-:-:S02]  /*6cf0*/  FADD.FTZ R59, R48, R59 ;  /* 0x0000003b303b7221 */ /* 0x000fc40000010000 */
[--C-:B------:R-:W-:Y:S02]  /*6d00*/  FFMA.FTZ R98, R39, c[0x0][0x23c], -R32.reuse ;  /* 0x00008f0027627a23 */ /* 0x100fe40000010820 */
[----:B------:R-:W-:Y:S02]  /*6d10*/  FFMA.FTZ R39, R55, c[0x0][0x23c], -R32 ;  /* 0x00008f0037277a23 */ /* 0x000fe40000010820 */
[----:B------:R-:W-:Y:S01]  /*6d20*/  MUFU.EX2 R63, R63 ;  /* 0x0000003f003f7308 */ /* 0x000fe20000000800 */
[--C-:B------:R-:W-:Y:S02]  /*6d30*/  FFMA.FTZ R45, R58, c[0x0][0x23c], -R23.reuse ;  /* 0x00008f003a2d7a23 */ /* 0x100fe40000010817 */
[--C-:B------:R-:W-:Y:S02]  /*6d40*/  FFMA.FTZ R56, R56, c[0x0][0x23c], -R23.reuse ;  /* 0x00008f0038387a23 */ /* 0x100fe40000010817 */
[--C-:B------:R-:W-:Y:S02]  /*6d50*/  FFMA.FTZ R54, R54, c[0x0][0x23c], -R23.reuse ;  /* 0x00008f0036367a23 */ /* 0x100fe40000010817 */
[----:B------:R-:W-:Y:S01]  /*6d60*/  FFMA.FTZ R55, R52, c[0x0][0x23c], -R23 ;  /* 0x00008f0034377a23 */ /* 0x000fe20000010817 */
[----:B-1----:R-:W-:Y:S01]  /*6d70*/  F2FP.BF16.PACK_AB R7, R44, R89 ;  /* 0x000000592c07723e */ /* 0x002fe200000010ff */
[----:B------:R-:W1:Y:S01]  /*6d80*/  MUFU.EX2 R46, R46 ;  /* 0x0000002e002e7308 */ /* 0x000e620000000800 */
[----:B------:R-:W-:-:S02]  /*6d90*/  FADD.FTZ R159, R60, R159 ;  /* 0x0000009f3c9f7221 */ /* 0x000fc40000010000 */
[----:B------:R-:W-:Y:S02]  /*6da0*/  FADD.FTZ R52, R2, R59 ;  /* 0x0000003b02347221 */ /* 0x000fe40000010000 */
[--C-:B------:R-:W-:Y:S01]  /*6db0*/  FFMA.FTZ R2, R50, c[0x0][0x23c], -R23.reuse ;  /* 0x00008f0032027a23 */ /* 0x100fe20000010817 */
[C---:B--2---:R-:W-:Y:S01]  /*6dc0*/  HMMA.16816.F32.BF16 R68, R4.reuse, R8, R68 ;  /* 0x000000080444723c */ /* 0x044fe20000041844 */
[----:B------:R-:W-:Y:S01]  /*6dd0*/  FADD.FTZ R50, R31, R52 ;  /* 0x000000341f327221 */ /* 0x000fe20000010000 */
[----:B------:R-:W-:Y:S01]  /*6de0*/  MUFU.EX2 R40, R40 ;  /* 0x0000002800287308 */ /* 0x000fe20000000800 */
[----:B------:R-:W-:Y:S02]  /*6df0*/  FFMA.FTZ R37, R37, c[0x0][0x23c], -R32 ;  /* 0x00008f0025257a23 */ /* 0x000fe40000010820 */
[----:B------:R-:W-:Y:S02]  /*6e00*/  FADD.FTZ R97, R97, R50 ;  /* 0x0000003261617221 */ /* 0x000fe40000010000 */
[----:B------:R-:W-:Y:S01]  /*6e10*/  FFMA.FTZ R30, R30, c[0x0][0x23c], -R23 ;  /* 0x00008f001e1e7a23 */ /* 0x000fe20000010817 */
[----:B------:R-:W-:Y:S01]  /*6e20*/  HMMA.16816.F32.BF16 R72, R4, R10, R72 ;  /* 0x0000000a0448723c */ /* 0x000fe20000041848 */
[----:B------:R-:W2:Y:S01]  /*6e30*/  LDSM.16.MT88.4 R8, [R137+0x3800] ;  /* 0x003800008908783b */ /* 0x000ea20000004200 */
[----:B------:R-:W3:Y:S01]  /*6e40*/  MUFU.EX2 R51, R51 ;  /* 0x0000003300337308 */ /* 0x000ee20000000800 */
[----:B------:R-:W-:-:S02]  /*6e50*/  FADD.FTZ R90, R90, R97 ;  /* 0x000000615a5a7221 */ /* 0x000fc40000010000 */
[----:B------:R-:W-:Y:S02]  /*6e60*/  FFMA.FTZ R31, R28, c[0x0][0x23c], -R23 ;  /* 0x00008f001c1f7a23 */ /* 0x000fe40000010817 */
[----:B------:R-:W-:Y:S01]  /*6e70*/  FADD.FTZ R89, R89, R90 ;  /* 0x0000005a59597221 */ /* 0x000fe20000010000 */
[C---:B----4-:R-:W-:Y:S01]  /*6e80*/  HMMA.16816.F32.BF16 R76, R4.reuse, R12, R76 ;  /* 0x0000000c044c723c */ /* 0x050fe2000004184c */
[----:B------:R-:W-:Y:S01]  /*6e90*/  FFMA.FTZ R35, R35, c[0x0][0x23c], -R32 ;  /* 0x00008f0023237a23 */ /* 0x000fe20000010820 */
        /* <DEDUP_REMOVED lines=9> */
[----:B-1----:R-:W-:Y:S02]  /*6f30*/  F2FP.BF16.PACK_AB R4, R46, R63 ;  /* 0x0000003f2e04723e */ /* 0x002fe400000010ff */
        /* <DEDUP_REMOVED lines=17> */
[----:B------:R-:W-:Y:S06]  /*7050*/  LDSM.16.MT88.4 R12, [R137+0x4000] ;  /* 0x00400000890c783b */ /* 0x000fec0000004200 */
[----:B------:R-:W4:Y:S01]  /*7060*/  MUFU.EX2 R93, R93 ;  /* 0x0000005d005d7308 */ /* 0x000f220000000800 */
[----:B-1----:R-:W-:-:S02]  /*7070*/  F2FP.BF16.PACK_AB R4, R85, R96 ;  /* 0x000000605504723e */ /* 0x002fc400000010ff */
[----:B---3--:R-:W-:-:S05]  /*7080*/  F2FP.BF16.PACK_AB R6, R94, R67 ;  /* 0x000000435e06723e */ /* 0x008fca00000010ff */
[----:B------:R-:W-:Y:S08]  /*7090*/  MUFU.EX2 R95, R95 ;  /* 0x0000005f005f7308 */ /* 0x000ff00000000800 */
[----:B------:R-:W1:Y:S01]  /*70a0*/  MUFU.EX2 R66, R66 ;  /* 0x0000004200427308 */ /* 0x000e620000000800 */
[----:B----4-:R-:W-:-:S07]  /*70b0*/  F2FP.BF16.PACK_AB R5, R93, R86 ;  /* 0x000000565d05723e */ /* 0x010fce00000010ff */
[----:B------:R-:W-:Y:S01]  /*70c0*/  MUFU.EX2 R100, R100 ;  /* 0x0000006400647308 */ /* 0x000fe20000000800 */
[----:B-1----:R-:W-:-:S07]  /*70d0*/  F2FP.BF16.PACK_AB R7, R66, R95 ;  /* 0x0000005f4207723e */ /* 0x002fce00000010ff */
[----:B------:R-:W1:Y:S01]  /*70e0*/  MUFU.EX2 R101, R101 ;  /* 0x0000006500657308 */ /* 0x000e620000000800 */
[C---:B--2---:R-:W-:Y:S07]  /*70f0*/  HMMA.16816.F32.BF16 R68, R4.reuse, R8, R68 ;  /* 0x000000080444723c */ /* 0x044fee0000041844 */
[----:B------:R-:W-:Y:S01]  /*7100*/  MUFU.EX2 R65, R65 ;  /* 0x0000004100417308 */ /* 0x000fe20000000800 */
[C---:B------:R-:W-:Y:S01]  /*7110*/  HMMA.16816.F32.BF16 R72, R4.reuse, R10, R72 ;  /* 0x0000000a0448723c */ /* 0x040fe20000041848 */
[----:B------:R-:W2:Y:S06]  /*7120*/  LDSM.16.MT88.4 R8, [R136+0x3c00] ;  /* 0x003c00008808783b */ /* 0x000eac0000004200 */
[----:B------:R-:W-:Y:S08]  /*7130*/  MUFU.EX2 R102, R102 ;  /* 0x0000006600667308 */ /* 0x000ff00000000800 */
[----:B------:R-:W-:Y:S08]  /*7140*/  MUFU.EX2 R64, R64 ;  /* 0x0000004000407308 */ /* 0x000ff00000000800 */
[----:B------:R-:W3:Y:S08]  /*7150*/  MUFU.EX2 R53, R53 ;  /* 0x0000003500357308 */ /* 0x000ef00000000800 */
[----:B------:R-:W-:Y:S08]  /*7160*/  MUFU.EX2 R62, R62 ;  /* 0x0000003e003e7308 */ /* 0x000ff00000000800 */
[----:B------:R-:W4:Y:S01]  /*7170*/  MUFU.EX2 R49, R49 ;  /* 0x0000003100317308 */ /* 0x000f220000000800 */
[C---:B--2---:R-:W-:Y:S07]  /*7180*/  HMMA.16816.F32.BF16 R76, R4.reuse, R8, R76 ;  /* 0x00000008044c723c */ /* 0x044fee000004184c */
[----:B------:R2:W-:Y:S01]  /*7190*/  MUFU.EX2 R48, R16 ;  /* 0x0000001000307308 */ /* 0x0005e20000000800 */
[----:B------:R-:W-:Y:S01]  /*71a0*/  HMMA.16816.F32.BF16 R80, R4, R10, R80 ;  /* 0x0000000a0450723c */ /* 0x000fe20000041850 */
[----:B------:R-:W5:Y:S06]  /*71b0*/  LDSM.16.MT88.4 R8, [R136+0x4000] ;  /* 0x004000008808783b */ /* 0x000f6c0000004200 */
[----:B------:R-:W-:Y:S01]  /*71c0*/  MUFU.EX2 R98, R98 ;  /* 0x0000006200627308 */ /* 0x000fe20000000800 */
[----:B-1----:R-:W-:-:S02]  /*71d0*/  F2FP.BF16.PACK_AB R4, R101, R100 ;  /* 0x000000646504723e */ /* 0x002fc400000010ff */
[----:B---3--:R-:W-:Y:S01]  /*71e0*/  F2FP.BF16.PACK_AB R5, R53, R64 ;  /* 0x000000403505723e */ /* 0x008fe200000010ff */
[----:B--2---:R-:W1:Y:S01]  /*71f0*/  LDSM.16.MT88.4 R16, [R137+0x4400] ;  /* 0x004400008910783b */ /* 0x004e620000004200 */
[----:B------:R-:W-:-:S03]  /*7200*/  F2FP.BF16.PACK_AB R6, R102, R65 ;  /* 0x000000416606723e */ /* 0x000fc600000010ff */
[----:B------:R-:W2:Y:S01]  /*7210*/  MUFU.EX2 R61, R61 ;  /* 0x0000003d003d7308 */ /* 0x000ea20000000800 */
[----:B----4-:R-:W-:-:S07]  /*7220*/  F2FP.BF16.PACK_AB R7, R49, R62 ;  /* 0x0000003e3107723e */ /* 0x010fce00000010ff */
[C---:B------:R-:W-:Y:S01]  /*7230*/  HMMA.16816.F32.BF16 R68, R4.reuse, R12, R68 ;  /* 0x0000000c0444723c */ /* 0x040fe20000041844 */
[----:B------:R-:W-:Y:S07]  /*7240*/  MUFU.EX2 R57, R57 ;  /* 0x0000003900397308 */ /* 0x000fee0000000800 */
[C---:B------:R-:W-:Y:S01]  /*7250*/  HMMA.16816.F32.BF16 R72, R4.reuse, R14, R72 ;  /* 0x0000000e0448723c */ /* 0x040fe20000041848 */
[----:B------:R-:W3:Y:S01]  /*7260*/  LDSM.16.MT88.4 R12, [R136+0x4400] ;  /* 0x00440000880c783b */ /* 0x000ee20000004200 */
[----:B------:R-:W4:Y:S08]  /*7270*/  MUFU.EX2 R84, R84 ;  /* 0x0000005400547308 */ /* 0x000f300000000800 */
[----:B------:R-:W-:Y:S01]  /*7280*/  MUFU.EX2 R45, R45 ;  /* 0x0000002d002d7308 */ /* 0x000fe20000000800 */
[C---:B-----5:R-:W-:Y:S07]  /*7290*/  HMMA.16816.F32.BF16 R76, R4.reuse, R8, R76 ;  /* 0x00000008044c723c */ /* 0x060fee000004184c */
[----:B------:R-:W5:Y:S01]  /*72a0*/  MUFU.EX2 R56, R56 ;  /* 0x0000003800387308 */ /* 0x000f620000000800 */
[----:B------:R-:W-:Y:S01]  /*72b0*/  FADD.FTZ R8, R36, R159 ;  /* 0x0000009f24087221 */ /* 0x000fe20000010000 */
[----:B------:R-:W-:Y:S01]  /*72c0*/  HMMA.16816.F32.BF16 R80, R4, R10, R80 ;  /* 0x0000000a0450723c */ /* 0x000fe20000041850 */
[----:B------:R-:W-:-:S02]  /*72d0*/  FFMA.FTZ R9, R41, c[0x0][0x23c], -R32 ;  /* 0x00008f0029097a23 */ /* 0x000fc40000010820 */
[----:B------:R-:W-:-:S03]  /*72e0*/  FADD.FTZ R41, R29, R8 ;  /* 0x000000081d297221 */ /* 0x000fc60000010000 */
[----:B------:R-:W-:Y:S01]  /*72f0*/  MUFU.EX2 R54, R54 ;  /* 0x0000003600367308 */ /* 0x000fe20000000800 */
[----:B------:R-:W-:Y:S01]  /*7300*/  FFMA.FTZ R29, R34, c[0x0][0x23c], -R23 ;  /* 0x00008f00221d7a23 */ /* 0x000fe20000010817 */
[----:B--2---:R-:W-:Y:S01]  /*7310*/  F2FP.BF16.PACK_AB R4, R61, R98 ;  /* 0x000000623d04723e */ /* 0x004fe200000010ff */
[----:B------:R-:W-:Y:S01]  /*7320*/  FADD.FTZ R38, R38, R41 ;  /* 0x0000002926267221 */ /* 0x000fe20000010000 */
[----:B----4-:R-:W-:Y:S01]  /*7330*/  F2FP.BF16.PACK_AB R6, R84, R57 ;  /* 0x000000395406723e */ /* 0x010fe200000010ff */
[----:B------:R-:W-:Y:S02]  /*7340*/  FFMA.FTZ R159, R25, c[0x0][0x23c], -R32 ;  /* 0x00008f00199f7a23 */ /* 0x000fe40000010820 */
[----:B------:R-:W-:Y:S01]  /*7350*/  FADD.FTZ R33, R33, R38 ;  /* 0x0000002621217221 */ /* 0x000fe20000010000 */
[----:B------:R-:W2:Y:S01]  /*7360*/  MUFU.EX2 R55, R55 ;  /* 0x0000003700377308 */ /* 0x000ea20000000800 */
[----:B-----5:R-:W-:Y:S01]  /*7370*/  F2FP.BF16.PACK_AB R5, R56, R45 ;  /* 0x0000002d3805723e */ /* 0x020fe200000010ff */
[----:B------:R-:W-:-:S02]  /*7380*/  FFMA.FTZ R25, R26, c[0x0][0x23c], -R23 ;  /* 0x00008f001a197a23 */ /* 0x000fc40000010817 */
[----:B------:R-:W-:-:S04]  /*7390*/  FADD.FTZ R0, R0, R33 ;  /* 0x0000002100007221 */ /* 0x000fc80000010000 */
[----:B------:R4:W-:Y:S01]  /*73a0*/  MUFU.EX2 R36, R9 ;  /* 0x0000000900247308 */ /* 0x0009e20000000800 */
[----:B------:R-:W-:Y:S01]  /*73b0*/  FADD.FTZ R0, R43, R0 ;  /* 0x000000002b007221 */ /* 0x000fe20000010000 */
[----:B--2---:R-:W-:-:S06]  /*73c0*/  F2FP.BF16.PACK_AB R7, R55, R54 ;  /* 0x000000363707723e */ /* 0x004fcc00000010ff */
[----:B------:R-:W-:Y:S01]  /*73d0*/  MUFU.EX2 R39, R39 ;  /* 0x0000002700277308 */ /* 0x000fe20000000800 */
[C---:B-1----:R-:W-:Y:S01]  /*73e0*/  HMMA.16816.F32.BF16 R68, R4.reuse, R16, R68 ;  /* 0x000000100444723c */ /* 0x042fe20000041844 */
[----:B----4-:R-:W1:Y:S06]  /*73f0*/  LDSM.16.MT88.4 R8, [R137+0x4800] ;  /* 0x004800008908783b */ /* 0x010e6c0000004200 */
[----:B------:R-:W2:Y:S01]  /*7400*/  MUFU.EX2 R92, R92 ;  /* 0x0000005c005c7308 */ /* 0x000ea20000000800 */
[C---:B------:R-:W-:Y:S01]  /*7410*/  HMMA.16816.F32.BF16 R72, R4.reuse, R18, R72 ;  /* 0x000000120448723c */ /* 0x040fe20000041848 */
[----:B------:R-:W4:Y:S06]  /*7420*/  LDSM.16.MT88.4 R16, [R136+0x4800] ;  /* 0x004800008810783b */ /* 0x000f2c0000004200 */
[----:B------:R-:W5:Y:S01]  /*7430*/  MUFU.EX2 R37, R37 ;  /* 0x0000002500257308 */ /* 0x000f620000000800 */
[C---:B---3--:R-:W-:Y:S07]  /*7440*/  HMMA.16816.F32.BF16 R76, R4.reuse, R12, R76 ;  /* 0x0000000c044c723c */ /* 0x048fee000004184c */
[----:B------:R-:W-:Y:S01]  /*7450*/  MUFU.EX2 R2, R2 ;  /* 0x0000000200027308 */ /* 0x000fe20000000800 */
[----:B------:R-:W-:Y:S01]  /*7460*/  FADD.FTZ R13, R63, R0 ;  /* 0x000000003f0d7221 */ /* 0x000fe20000010000 */
[----:B------:R-:W-:Y:S06]  /*7470*/  HMMA.16816.F32.BF16 R80, R4, R14, R80 ;  /* 0x0000000e0450723c */ /* 0x000fec0000041850 */
[----:B------:R-:W3:Y:S01]  /*7480*/  MUFU.EX2 R29, R29 ;  /* 0x0000001d001d7308 */ /* 0x000ee20000000800 */
[----:B------:R-:W-:-:S04]  /*7490*/  FADD.FTZ R13, R46, R13 ;  /* 0x0000000d2e0d7221 */ /* 0x000fc80000010000 */
[----:B------:R-:W-:Y:S01]  /*74a0*/  FADD.FTZ R40, R40, R13 ;  /* 0x0000000d28287221 */ /* 0x000fe20000010000 */
[----:B--2---:R-:W-:Y:S01]  /*74b0*/  F2FP.BF16.PACK_AB R4, R92, R39 ;  /* 0x000000275c04723e */ /* 0x004fe200000010ff */
[----:B------:R-:W-:Y:S01]  /*74c0*/  FADD.FTZ R13, R47, R88 ;  /* 0x000000582f0d7221 */ /* 0x000fe20000010000 */
[----:B------:R-:W-:Y:S01]  /*74d0*/  MUFU.EX2 R30, R30 ;  /* 0x0000001e001e7308 */ /* 0x000fe20000000800 */
[----:B------:R-:W-:Y:S01]  /*74e0*/  FADD.FTZ R51, R51, R40 ;  /* 0x0000002833337221 */ /* 0x000fe20000010000 */
[----:B-----5:R-:W-:Y:S01]  /*74f0*/  F2FP.BF16.PACK_AB R6, R48, R37 ;  /* 0x000000253006723e */ /* 0x020fe200000010ff */
[----:B------:R-:W-:Y:S02]  /*7500*/  FADD.FTZ R13, R42, R13 ;  /* 0x0000000d2a0d7221 */ /* 0x000fe40000010000 */
[----:B------:R-:W-:Y:S02]  /*7510*/  FADD.FTZ R96, R96, R51 ;  /* 0x0000003360607221 */ /* 0x000fe40000010000 */
[----:B------:R-:W-:Y:S01]  /*7520*/  FADD.FTZ R86, R86, R13 ;  /* 0x0000000d56567221 */ /* 0x000fe20000010000 */
[----:B------:R-:W2:Y:S01]  /*7530*/  MUFU.EX2 R31, R31 ;  /* 0x0000001f001f7308 */ /* 0x000ea20000000800 */
[----:B---3--:R-:W-:Y:S01]  /*7540*/  F2FP.BF16.PACK_AB R5, R29, R2 ;  /* 0x000000021d05723e */ /* 0x008fe200000010ff */
[----:B------:R-:W-:Y:S01]  /*7550*/  FADD.FTZ R96, R85, R96 ;  /* 0x0000006055607221 */ /* 0x000fe20000010000 */
[----:B------:R-:W3:Y:S01]  /*7560*/  LDSM.16.MT88.4 R12, [R137+0x4c00] ;  /* 0x004c0000890c783b */ /* 0x000ee20000004200 */
[----:B------:R-:W-:-:S04]  /*7570*/  FADD.FTZ R86, R93, R86 ;  /* 0x000000565d567221 */ /* 0x000fc80000010000 */
[----:B------:R-:W-:Y:S01]  /*7580*/  FADD.FTZ R95, R95, R86 ;  /* 0x000000565f5f7221 */ /* 0x000fe20000010000 */
[----:B------:R-:W5:Y:S03]  /*7590*/  MUFU.EX2 R35, R35 ;  /* 0x0000002300237308 */ /* 0x000f660000000800 */
[----:B------:R-:W-:Y:S01]  /*75a0*/  FADD.FTZ R95, R66, R95 ;  /* 0x0000005f425f7221 */ /* 0x000fe20000010000 */
[----:B--2---:R-:W-:-:S03]  /*75b0*/  F2FP.BF16.PACK_AB R7, R31, R30 ;  /* 0x0000001e1f07723e */ /* 0x004fc600000010ff */
[----:B------:R-:W-:Y:S01]  /*75c0*/  FADD.FTZ R64, R64, R95 ;  /* 0x0000005f40407221 */ /* 0x000fe20000010000 */
[----:B------:R-:W-:Y:S03]  /*75d0*/  MUFU.EX2 R0, R27 ;  /* 0x0000001b00007308 */ /* 0x000fe60000000800 */
[----:B------:R-:W-:Y:S01]  /*75e0*/  FADD.FTZ R53, R53, R64 ;  /* 0x0000004035357221 */ /* 0x000fe20000010000 */
[----:B-1----:R-:W-:Y:S03]  /*75f0*/  HMMA.16816.F32.BF16 R68, R4, R8, R68 ;  /* 0x000000080444723c */ /* 0x002fe60000041844 */
[----:B------:R-:W-:Y:S01]  /*7600*/  FADD.FTZ R62, R62, R53 ;  /* 0x000000353e3e7221 */ /* 0x000fe20000010000 */
[----:B------:R-:W-:Y:S03]  /*7610*/  MUFU.EX2 R159, R159 ;  /* 0x0000009f009f7308 */ /* 0x000fe60000000800 */
[----:B------:R-:W-:-:S02]  /*7620*/  FADD.FTZ R62, R49, R62 ;  /* 0x0000003e313e7221 */ /* 0x000fc40000010000 */
[----:B------:R-:W-:Y:S01]  /*7630*/  FADD.FTZ R9, R67, R96 ;  /* 0x0000006043097221 */ /* 0x000fe20000010000 */
[----:B------:R-:W-:Y:S02]  /*7640*/  HMMA.16816.F32.BF16 R72, R4, R10, R72 ;  /* 0x0000000a0448723c */ /* 0x000fe40000041848 */
[----:B------:R-:W-:Y:S01]  /*7650*/  MUFU.EX2 R25, R25 ;  /* 0x0000001900197308 */ /* 0x000fe20000000800 */
[----:B------:R-:W-:-:S04]  /*7660*/  FADD.FTZ R9, R94, R9 ;  /* 0x000000095e097221 */ /* 0x000fc80000010000 */
[----:B------:R-:W-:Y:S01]  /*7670*/  FADD.FTZ R26, R100, R9 ;  /* 0x00000009641a7221 */ /* 0x000fe20000010000 */
[----:B----4-:R-:W-:Y:S01]  /*7680*/  HMMA.16816.F32.BF16 R76, R4, R16, R76 ;  /* 0x00000010044c723c */ /* 0x010fe2000004184c */
[----:B------:R-:W1:Y:S01]  /*7690*/  LDSM.16.MT88.4 R8, [R136+0x4c00] ;  /* 0x004c00008808783b */ /* 0x000e620000004200 */
[----:B------:R-:W2:Y:S01]  /*76a0*/  MUFU.EX2 R22, R22 ;  /* 0x0000001600167308 */ /* 0x000ea20000000800 */
[----:B------:R-:W-:-:S04]  /*76b0*/  FADD.FTZ R26, R101, R26 ;  /* 0x0000001a651a7221 */ /* 0x000fc80000010000 */
[----:B------:R-:W-:Y:S01]  /*76c0*/  FADD.FTZ R17, R65, R26 ;  /* 0x0000001a41117221 */ /* 0x000fe20000010000 */
[----:B------:R-:W-:Y:S02]  /*76d0*/  HMMA.16816.F32.BF16 R80, R4, R18, R80 ;  /* 0x000000120450723c */ /* 0x000fe40000041850 */
[----:B------:R-:W-:Y:S01]  /*76e0*/  MUFU.EX2 R24, R24 ;  /* 0x0000001800187308 */ /* 0x000fe20000000800 */
[----:B------:R-:W-:-:S04]  /*76f0*/  FADD.FTZ R17, R102, R17 ;  /* 0x0000001166117221 */ /* 0x000fc80000010000 */
[----:B------:R-:W-:Y:S01]  /*7700*/  FADD.FTZ R16, R98, R17 ;  /* 0x0000001162107221 */ /* 0x000fe20000010000 */
[----:B-----5:R-:W-:Y:S01]  /*7710*/  F2FP.BF16.PACK_AB R4, R36, R35 ;  /* 0x000000232404723e */ /* 0x020fe200000010ff */
[----:B------:R-:W-:Y:S01]  /*7720*/  FADD.FTZ R17, R45, R62 ;  /* 0x0000003e2d117221 */ /* 0x000fe20000010000 */
[----:B------:R-:W4:Y:S01]  /*7730*/  MUFU.EX2 R21, R21 ;  /* 0x0000001500157308 */ /* 0x000f220000000800 */
[----:B------:R-:W-:Y:S01]  /*7740*/  FADD.FTZ R16, R61, R16 ;  /* 0x000000103d107221 */ /* 0x000fe20000010000 */
[----:B--2---:R-:W-:Y:S01]  /*7750*/  F2FP.BF16.PACK_AB R5, R22, R25 ;  /* 0x000000191605723e */ /* 0x004fe200000010ff */
[----:B------:R-:W-:Y:S01]  /*7760*/  FADD.FTZ R17, R56, R17 ;  /* 0x0000001138117221 */ /* 0x000fe20000010000 */
[----:B------:R-:W-:Y:S01]  /*7770*/  F2FP.BF16.PACK_AB R6, R159, R0 ;  /* 0x000000009f06723e */ /* 0x000fe200000010ff */
[----:B------:R-:W-:Y:S02]  /*7780*/  FADD.FTZ R57, R57, R16 ;  /* 0x0000001039397221 */ /* 0x000fe40000010000 */
[----:B------:R-:W-:-:S02]  /*7790*/  FADD.FTZ R54, R54, R17 ;  /* 0x0000001136367221 */ /* 0x000fc40000010000 */
[----:B------:R-:W-:Y:S02]  /*77a0*/  FADD.FTZ R84, R84, R57 ;  /* 0x0000003954547221 */ /* 0x000fe40000010000 */
[----:B------:R-:W-:Y:S02]  /*77b0*/  FADD.FTZ R55, R55, R54 ;  /* 0x0000003637377221 */ /* 0x000fe40000010000 */
[----:B------:R-:W-:Y:S02]  /*77c0*/  FADD.FTZ R39, R39, R84 ;  /* 0x0000005427277221 */ /* 0x000fe40000010000 */
[----:B------:R-:W-:Y:S01]  /*77d0*/  FADD.FTZ R2, R2, R55 ;  /* 0x0000003702027221 */ /* 0x000fe20000010000 */
[----:B----4-:R-:W-:Y:S01]  /*77e0*/  F2FP.BF16.PACK_AB R7, R21, R24 ;  /* 0x000000181507723e */ /* 0x010fe200000010ff */
        /* <DEDUP_REMOVED lines=14> */
[----:B------:R-:W-:Y:S01]  /*78d0*/  FADD.FTZ R24, R24, R25 ;  /* 0x0000001918187221 */ /* 0x000fe20000010000 */
[----:B-1----:R-:W-:Y:S01]  /*78e0*/  HMMA.16816.F32.BF16 R76, R4, R8, R76 ;  /* 0x00000008044c723c */ /* 0x002fe2000004184c */
[----:B------:R-:W-:Y:S01]  /*78f0*/  FADD.FTZ R159, R159, R0 ;  /* 0x000000009f9f7221 */ /* 0x000fe20000010000 */
[----:B------:R-:W-:Y:S01]  /*7900*/  MOV R0, R3 ;  /* 0x0000000300007202 */ /* 0x000fe20000000f00 */
[----:B------:R-:W-:-:S05]  /*7910*/  FADD.FTZ R160, R21, R24 ;  /* 0x0000001815a07221 */ /* 0x000fca0000010000 */
[----:B------:R-:W-:Y:S08]  /*7920*/  HMMA.16816.F32.BF16 R80, R4, R10, R80 ;  /* 0x0000000a0450723c */ /* 0x000ff00000041850 */
.L_x_4173:
        /* <DEDUP_REMOVED lines=14> */
.L_x_4183:
        /* <DEDUP_REMOVED lines=64> */
.L_x_4180:
        /* <DEDUP_REMOVED lines=27> */
[----:B------:R-:W2:Y:S05]  /*7fc0*/  LDSM.16.M88.4 R120, [R139+0x2c00] ;  /* 0x002c00008b78783b */ /* 0x000eaa0000000200 */
[----:B------:R-:W-:Y:S01]  /*7fd0*/  LDSM.16.M88.4 R124, [R140] ;  /* 0x000000008c7c783b */ /* 0x000fe20000000200 */
[C---:B------:R-:W-:Y:S04]  /*7fe0*/  HMMA.16816.F32.BF16 R8, R88.reuse, R94, RZ ;  /* 0x0000005e5808723c */ /* 0x040fe800000418ff */
[----:B------:R-:W1:Y:S04]  /*7ff0*/  LDSM.16.M88.4 R128, [R138] ;  /* 0x000000008a80783b */ /* 0x000e680000000200 */
[C---:B---3--:R-:W-:Y:S01]  /*8000*/  HMMA.16816.F32.BF16 R12, R88.reuse, R96, RZ ;  /* 0x00000060580c723c */ /* 0x048fe200000418ff */
[----:B------:R-:W3:Y:S05]  /*8010*/  LDSM.16.M88.4 R132, [R138+0x400] ;  /* 0x000400008a84783b */ /* 0x000eea0000000200 */
[----:B------:R-:W-:Y:S02]  /*8020*/  LDSM.16.M88.4 R92, [R138+0xc00] ;  /* 0x000c00008a5c783b */ /* 0x000fe40000000200 */
[C---:B------:R-:W-:Y:S03]  /*8030*/  HMMA.16816.F32.BF16 R16, R88.reuse, R98, RZ ;  /* 0x000000625810723c */ /* 0x040fe600000418ff */
[----:B------:R-:W-:Y:S05]  /*8040*/  LDSM.16.M88.4 R96, [R138+0x1000] ;  /* 0x001000008a60783b */ /* 0x000fea0000000200 */
        /* <DEDUP_REMOVED lines=14> */
[C---:B------:R-:W-:Y:S08]  /*8130*/  HMMA.16816.F32.BF16 R8, R124.reuse, R130, R8 ;  /* 0x000000827c08723c */ /* 0x040ff00000041808 */
[C---:B---3--:R-:W-:Y:S08]  /*8140*/  HMMA.16816.F32.BF16 R12, R124.reuse, R132, R12 ;  /* 0x000000847c0c723c */ /* 0x048ff0000004180c */
[C---:B------:R-:W-:Y:S08]  /*8150*/  HMMA.16816.F32.BF16 R16, R124.reuse, R134, R16 ;  /* 0x000000867c10723c */ /* 0x040ff00000041810 */
[C---:B-1----:R-:W-:Y:S08]  /*8160*/  HMMA.16816.F32.BF16 R20, R124.reuse, R88, R20 ;  /* 0x000000587c14723c */ /* 0x042ff00000041814 */
[C---:B------:R-:W-:Y:S01]  /*8170*/  HMMA.16816.F32.BF16 R24, R124.reuse, R90, R24 ;  /* 0x0000005a7c18723c */ /* 0x040fe20000041818 */
[----:B------:R-:W1:Y:S07]  /*8180*/  LDSM.16.M88.4 R88, [R138+0x1400] ;  /* 0x001400008a58783b */ /* 0x000e6e0000000200 */
[C---:B------:R-:W-:Y:S08]  /*8190*/  HMMA.16816.F32.BF16 R28, R124.reuse, R92, R28 ;  /* 0x0000005c7c1c723c */ /* 0x040ff0000004181c */
        /* <DEDUP_REMOVED lines=9> */
[C---:B--2---:R-:W-:Y:S08]  /*8230*/  HMMA.16816.F32.BF16 R52, R124.reuse, R92, R52 ;  /* 0x0000005c7c34723c */ /* 0x044ff00000041834 */
        /* <DEDUP_REMOVED lines=70> */
.L_x_4182:
        /* <DEDUP_REMOVED lines=18> */
.L_x_4181:
[----:B------:R-:W-:Y:S01]  /*87c0*/  LDSM.16.MT88.4 R96, [R137+0x3000] ;  /* 0x003000008960783b */ /* 0x000fe20000004200 */
[----:B------:R-:W-:Y:S02]  /*87d0*/  FMNMX.FTZ R84, R6, R3, !PT ;  /* 0x0000000306547209 */ /* 0x000fe40007810000 */
[----:B------:R-:W-:Y:S02]  /*87e0*/  FMNMX.FTZ R0, R4, R85, !PT ;  /* 0x0000005504007209 */ /* 0x000fe40007810000 */
[----:B------:R-:W-:Y:S02]  /*87f0*/  FMNMX.FTZ R93, R7, R84, !PT ;  /* 0x00000054075d7209 */ /* 0x000fe40007810000 */
[----:B-1----:R-:W-:Y:S01]  /*8800*/  FMNMX.FTZ R87, R5, R0, !PT ;  /* 0x0000000005577209 */ /* 0x002fe20007810000 */
        /* <DEDUP_REMOVED lines=69> */
[C---:B------:R-:W-:Y:S02]  /*8c60*/  FADD.FTZ R84, -R2.reuse, R85 ;  /* 0x0000005502547221 */ /* 0x040fe40000010100 */
[----:B------:R-:W-:Y:S01]  /*8c70*/  FMUL.FTZ R88, R2, c[0x0][0x23c] ;  /* 0x00008f0002587a20 */ /* 0x000fe20000410000 */
[----:B--2---:R-:W-:Y:S01]  /*8c80*/  FMNMX.FTZ R0, R87, R0, !PT ;  /* 0x0000000057007209 */ /* 0x004fe20007810000 */
[----:B------:R-:W-:Y:S03]  /*8c90*/  FMUL.FTZ R86, R84, c[0x0][0x23c] ;  /* 0x00008f0054567a20 */ /* 0x000fe60000410000 */
[----:B------:R-:W-:Y:S01]  /*8ca0*/  FSEL R87, R88, RZ, P0 ;  /* 0x000000ff58577208 */ /* 0x000fe20000000000 */
[----:B------:R1:W2:Y:S01]  /*8cb0*/  MUFU.EX2 R84, R86 ;  /* 0x0000005600547308 */ /* 0x0002a20000000800 */
[C---:B------:R-:W-:Y:S01]  /*8cc0*/  FMUL.FTZ R88, R0.reuse, c[0x0][0x23c] ;  /* 0x00008f0000587a20 */ /* 0x040fe20000410000 */
[C---:B------:R-:W-:Y:S01]  /*8cd0*/  FSETP.NEU.FTZ.AND P0, PT, R0.reuse, -INF , PT ;  /* 0xff8000000000780b */ /* 0x040fe20003f1d000 */
[----:B------:R-:W-:Y:S02]  /*8ce0*/  FADD.FTZ R85, -R0, R3 ;  /* 0x0000000300557221 */ /* 0x000fe40000010100 */
[--C-:B------:R-:W-:Y:S02]  /*8cf0*/  FFMA.FTZ R106, R44, c[0x0][0x23c], -R87.reuse ;  /* 0x00008f002c6a7a23 */ /* 0x100fe40000010857 */
        /* <DEDUP_REMOVED lines=10> */
[----:B-1----:R-:W-:Y:S01]  /*8da0*/  FSEL R86, R88, RZ, P0 ;  /* 0x000000ff58567208 */ /* 0x002fe20000000000 */
[C---:B--2---:R-:W-:Y:S01]  /*8db0*/  FMUL.FTZ R68, R84.reuse, R68 ;  /* 0x0000004454447220 */ /* 0x044fe20000410000 */
[----:B------:R-:W-:Y:S01]  /*8dc0*/  ISETP.GT.AND P0, PT, R147, 0x1, PT ;  /* 0x000000019300780c */ /* 0x000fe20003f04270 */
[----:B------:R-:W-:Y:S02]  /*8dd0*/  FMUL.FTZ R69, R84, R69 ;  /* 0x0000004554457220 */ /* 0x000fe40000410000 */
[--C-:B------:R-:W-:Y:S02]  /*8de0*/  FFMA.FTZ R164, R10, c[0x0][0x23c], -R86.reuse ;  /* 0x00008f000aa47a23 */ /* 0x100fe40000010856 */
[--C-:B------:R-:W-:Y:S02]  /*8df0*/  FFMA.FTZ R128, R11, c[0x0][0x23c], -R86.reuse ;  /* 0x00008f000b807a23 */ /* 0x100fe40000010856 */
[----:B------:R-:W-:Y:S01]  /*8e00*/  MUFU.EX2 R165, R165 ;  /* 0x000000a500a57308 */ /* 0x000fe20000000800 */
[C---:B------:R-:W-:Y:S02]  /*8e10*/  FMUL.FTZ R72, R84.reuse, R72 ;  /* 0x0000004854487220 */ /* 0x040fe40000410000 */
[C---:B------:R-:W-:Y:S02]  /*8e20*/  FMUL.FTZ R73, R84.reuse, R73 ;  /* 0x0000004954497220 */ /* 0x040fe40000410000 */
[--C-:B------:R-:W-:Y:S02]  /*8e30*/  FFMA.FTZ R120, R19, c[0x0][0x23c], -R86.reuse ;  /* 0x00008f0013787a23 */ /* 0x100fe40000010856 */
[C---:B------:R-:W-:Y:S02]  /*8e40*/  FMUL.FTZ R76, R84.reuse, R76 ;  /* 0x0000004c544c7220 */ /* 0x040fe40000410000 */
[C---:B------:R-:W-:Y:S01]  /*8e50*/  FMUL.FTZ R77, R84.reuse, R77 ;  /* 0x0000004d544d7220 */ /* 0x040fe20000410000 */
[----:B------:R-:W1:Y:S01]  /*8e60*/  MUFU.EX2 R132, R132 ;  /* 0x0000008400847308 */ /* 0x000e620000000800 */
[C---:B------:R-:W-:Y:S02]  /*8e70*/  FMUL.FTZ R80, R84.reuse, R80 ;  /* 0x0000005054507220 */ /* 0x040fe40000410000 */
[----:B------:R-:W-:Y:S01]  /*8e80*/  FMUL.FTZ R81, R84, R81 ;  /* 0x0000005154517220 */ /* 0x000fe20000410000 */
[----:B---3--:R-:W-:Y:S01]  /*8e90*/  F2FP.BF16.PACK_AB R92, R145, R104 ;  /* 0x00000068915c723e */ /* 0x008fe200000010ff */
[--C-:B------:R-:W-:Y:S02]  /*8ea0*/  FFMA.FTZ R107, R42, c[0x0][0x23c], -R86.reuse ;  /* 0x00008f002a6b7a23 */ /* 0x100fe40000010856 */
[--C-:B------:R-:W-:Y:S02]  /*8eb0*/  FFMA.FTZ R105, R43, c[0x0][0x23c], -R86.reuse ;  /* 0x00008f002b697a23 */ /* 0x100fe40000010856 */
[----:B------:R-:W-:Y:S01]  /*8ec0*/  FFMA.FTZ R109, R30, c[0x0][0x23c], -R86 ;  /* 0x00008f001e6d7a23 */ /* 0x000fe20000010856 */
[----:B------:R-:W-:Y:S01]  /*8ed0*/  MUFU.EX2 R164, R164 ;  /* 0x000000a400a47308 */ /* 0x000fe20000000800 */
[----:B------:R-:W-:Y:S02]  /*8ee0*/  FFMA.FTZ R30, R84, R159, R104 ;  /* 0x0000009f541e7223 */ /* 0x000fe40000010068 */
[--C-:B------:R-:W-:Y:S02]  /*8ef0*/  FFMA.FTZ R90, R6, c[0x0][0x23c], -R86.reuse ;  /* 0x00008f00065a7a23 */ /* 0x100fe40000010856 */
[--C-:B------:R-:W-:Y:S02]  /*8f00*/  FFMA.FTZ R119, R24, c[0x0][0x23c], -R87.reuse ;  /* 0x00008f0018777a23 */ /* 0x100fe40000010857 */
[--C-:B------:R-:W-:Y:S02]  /*8f10*/  FFMA.FTZ R108, R29, c[0x0][0x23c], -R87.reuse ;  /* 0x00008f001d6c7a23 */ /* 0x100fe40000010857 */
[--C-:B------:R-:W-:Y:S01]  /*8f20*/  FFMA.FTZ R113, R32, c[0x0][0x23c], -R87.reuse ;  /* 0x00008f0020717a23 */ /* 0x100fe20000010857 */
[----:B------:R-:W2:Y:S01]  /*8f30*/  MUFU.EX2 R128, R128 ;  /* 0x0000008000807308 */ /* 0x000ea20000000800 */
[----:B------:R-:W-:Y:S02]  /*8f40*/  FMUL.FTZ R3, R85, c[0x0][0x23c] ;  /* 0x00008f0055037a20 */ /* 0x000fe40000410000 */
        /* <DEDUP_REMOVED lines=30> */
[----:B------:R-:W1:Y:S01]  /*9130*/  MUFU.EX2 R127, R127 ;  /* 0x0000007f007f7308 */ /* 0x000e620000000800 */
[--C-:B---3--:R-:W-:Y:S02]  /*9140*/  FFMA.FTZ R90, R34, c[0x0][0x23c], -R86.reuse ;  /* 0x00008f00225a7a23 */ /* 0x108fe40000010856 */
[--C-:B------:R-:W-:Y:S01]  /*9150*/  FFMA.FTZ R133, R37, c[0x0][0x23c], -R87.reuse ;  /* 0x00008f0025857a23 */ /* 0x100fe20000010857 */
[----:B--2---:R-:W-:Y:S01]  /*9160*/  F2FP.BF16.PACK_AB R93, R163, R85 ;  /* 0x00000055a35d723e */ /* 0x004fe200000010ff */
[--C-:B------:R-:W-:Y:S02]  /*9170*/  FFMA.FTZ R134, R38, c[0x0][0x23c], -R86.reuse ;  /* 0x00008f0026867a23 */ /* 0x100fe40000010856 */
[--C-:B------:R-:W-:Y:S02]  /*9180*/  FFMA.FTZ R161, R39, c[0x0][0x23c], -R86.reuse ;  /* 0x00008f0027a17a23 */ /* 0x100fe40000010856 */
[--C-:B------:R-:W-:Y:S01]  /*9190*/  FFMA.FTZ R162, R40, c[0x0][0x23c], -R87.reuse ;  /* 0x00008f0028a27a23 */ /* 0x100fe20000010857 */
[----:B------:R-:W-:Y:S01]  /*91a0*/  MUFU.EX2 R131, R131 ;  /* 0x0000008300837308 */ /* 0x000fe20000000800 */
[C---:B------:R-:W-:Y:S05]  /*91b0*/  HMMA.16816.F32.BF16 R68, R92.reuse, R96, R68 ;  /* 0x000000605c44723c */ /* 0x040fea0000041844 */
[--C-:B------:R-:W-:Y:S02]  /*91c0*/  FFMA.FTZ R135, R41, c[0x0][0x23c], -R87.reuse ;  /* 0x00008f0029877a23 */ /* 0x100fe40000010857 */
[--C-:B------:R-:W-:Y:S01]  /*91d0*/  FFMA.FTZ R7, R45, c[0x0][0x23c], -R87.reuse ;  /* 0x00008f002d077a23 */ /* 0x100fe20000010857 */
[C---:B------:R-:W-:Y:S01]  /*91e0*/  HMMA.16816.F32.BF16 R72, R92.reuse, R98, R72 ;  /* 0x000000625c48723c */ /* 0x040fe20000041848 */
[----:B------:R-:W2:Y:S01]  /*91f0*/  MUFU.EX2 R124, R124 ;  /* 0x0000007c007c7308 */ /* 0x000ea20000000800 */
[----:B------:R-:W3:Y:S02]  /*9200*/  LDSM.16.MT88.4 R96, [R137+0x3400] ;  /* 0x003400008960783b */ /* 0x000ee40000004200 */
[--C-:B------:R-:W-:Y:S02]  /*9210*/  FFMA.FTZ R18, R46, c[0x0][0x23c], -R86.reuse ;  /* 0x00008f002e127a23 */ /* 0x100fe40000010856 */
[----:B------:R-:W-:Y:S02]  /*9220*/  FFMA.FTZ R14, R49, c[0x0][0x23c], -R87 ;  /* 0x00008f00310e7a23 */ /* 0x000fe40000010857 */
[C---:B------:R-:W-:Y:S03]  /*9230*/  HMMA.16816.F32.BF16 R76, R92.reuse, R100, R76 ;  /* 0x000000645c4c723c */ /* 0x040fe6000004184c */
[----:B------:R-:W-:Y:S01]  /*9240*/  MUFU.EX2 R125, R125 ;  /* 0x0000007d007d7308 */ /* 0x000fe20000000800 */
[--C-:B------:R-:W-:Y:S02]  /*9250*/  FFMA.FTZ R13, R50, c[0x0][0x23c], -R86.reuse ;  /* 0x00008f00320d7a23 */ /* 0x100fe40000010856 */
[--C-:B------:R-:W-:Y:S02]  /*9260*/  FFMA.FTZ R22, R51, c[0x0][0x23c], -R86.reuse ;  /* 0x00008f0033167a23 */ /* 0x100fe40000010856 */
[----:B------:R-:W-:Y:S01]  /*9270*/  HMMA.16816.F32.BF16 R80, R92, R102, R80 ;  /* 0x000000665c50723c */ /* 0x000fe20000041850 */
[----:B------:R-:W4:Y:S03]  /*9280*/  LDSM.16.MT88.4 R100, [R136+0x3400] ;  /* 0x003400008864783b */ /* 0x000f260000004200 */
[----:B------:R-:W-:Y:S01]  /*9290*/  FFMA.FTZ R85, R3, R160, R85 ;  /* 0x000000a003557223 */ /* 0x000fe20000010055 */
[----:B------:R-:W5:Y:S01]  /*92a0*/  MUFU.EX2 R126, R126 ;  /* 0x0000007e007e7308 */ /* 0x000f620000000800 */
[--C-:B------:R-:W-:Y:S01]  /*92b0*/  FFMA.FTZ R159, R52, c[0x0][0x23c], -R87.reuse ;  /* 0x00008f00349f7a23 */ /* 0x100fe20000010857 */
[----:B-1----:R-:W-:Y:S01]  /*92c0*/  F2FP.BF16.PACK_AB R92, R127, R130 ;  /* 0x000000827f5c723e */ /* 0x002fe200000010ff */
[--C-:B------:R-:W-:Y:S01]  /*92d0*/  FFMA.FTZ R84, R53, c[0x0][0x23c], -R87.reuse ;  /* 0x00008f0035547a23 */ /* 0x100fe20000010857 */
[----:B--2---:R-:W-:Y:S03]  /*92e0*/  F2FP.BF16.PACK_AB R93, R124, R131 ;  /* 0x000000837c5d723e */ /* 0x004fe600000010ff */
[--C-:B------:R-:W-:Y:S01]  /*92f0*/  FFMA.FTZ R15, R55, c[0x0][0x23c], -R86.reuse ;  /* 0x00008f00370f7a23 */ /* 0x100fe20000010856 */
[----:B------:R-:W-:Y:S01]  /*9300*/  MOV R3, R0 ;  /* 0x0000000000037202 */ /* 0x000fe20000000f00 */
[--C-:B------:R-:W-:Y:S01]  /*9310*/  FFMA.FTZ R17, R56, c[0x0][0x23c], -R87.reuse ;  /* 0x00008f0038117a23 */ /* 0x100fe20000010857 */
[----:B------:R-:W-:Y:S01]  /*9320*/  MUFU.EX2 R129, R129 ;  /* 0x0000008100817308 */ /* 0x000fe20000000800 */
[----:B------:R-:W-:Y:S02]  /*9330*/  FFMA.FTZ R26, R57, c[0x0][0x23c], -R87 ;  /* 0x00008f00391a7a23 */ /* 0x000fe40000010857 */
[--C-:B------:R-:W-:Y:S02]  /*9340*/  FFMA.FTZ R54, R54, c[0x0][0x23c], -R86.reuse ;  /* 0x00008f0036367a23 */ /* 0x100fe40000010856 */
[----:B------:R-:W-:Y:S01]  /*9350*/  FADD.FTZ R163, R163, R85 ;  /* 0x00000055a3a37221 */ /* 0x000fe20000010000 */
[----:B------:R-:W-:Y:S04]  /*9360*/  MOV R85, R2 ;  /* 0x0000000200557202 */ /* 0x000fe80000000f00 */
        /* <DEDUP_REMOVED lines=20> */
[----:B------:R2:W-:Y:S10]  /*94b0*/  MUFU.EX2 R5, R107 ;  /* 0x0000006b00057308 */ /* 0x0005f40000000800 */
[----:B------:R5:W-:Y:S01]  /*94c0*/  MUFU.EX2 R6, R105 ;  /* 0x0000006900067308 */ /* 0x000be20000000800 */
[----:B-1----:R-:W-:Y:S09]  /*94d0*/  F2FP.BF16.PACK_AB R95, R111, R116 ;  /* 0x000000746f5f723e */ /* 0x002ff200000010ff */
[----:B------:R-:W-:Y:S01]  /*94e0*/  MUFU.EX2 R10, R106 ;  /* 0x0000006a000a7308 */ /* 0x000fe20000000800 */
[C---:B---3--:R-:W-:Y:S03]  /*94f0*/  HMMA.16816.F32.BF16 R68, R92.reuse, R96, R68 ;  /* 0x000000605c44723c */ /* 0x048fe60000041844 */
[----:B--2---:R-:W-:Y:S05]  /*9500*/  FFMA.FTZ R107, R47, c[0x0][0x23c], -R86 ;  /* 0x00008f002f6b7a23 */ /* 0x004fea0000010856 */
[C---:B------:R-:W-:Y:S01]  /*9510*/  HMMA.16816.F32.BF16 R72, R92.reuse, R98, R72 ;  /* 0x000000625c48723c */ /* 0x040fe20000041848 */
[----:B------:R-:W-:Y:S01]  /*9520*/  MUFU.EX2 R9, R107 ;  /* 0x0000006b00097308 */ /* 0x000fe20000000800 */
[----:B------:R-:W1:Y:S02]  /*9530*/  LDSM.16.MT88.4 R96, [R137+0x3c00] ;  /* 0x003c00008960783b */ /* 0x000e640000004200 */
[----:B-----5:R-:W-:Y:S04]  /*9540*/  FFMA.FTZ R105, R48, c[0x0][0x23c], -R87 ;  /* 0x00008f0030697a23 */ /* 0x020fe80000010857 */
[C---:B----4-:R-:W-:Y:S03]  /*9550*/  HMMA.16816.F32.BF16 R76, R92.reuse, R100, R76 ;  /* 0x000000645c4c723c */ /* 0x050fe6000004184c */
[----:B------:R2:W-:Y:S05]  /*9560*/  MUFU.EX2 R11, R105 ;  /* 0x00000069000b7308 */ /* 0x0005ea0000000800 */
[----:B------:R-:W-:Y:S01]  /*9570*/  HMMA.16816.F32.BF16 R80, R92, R102, R80 ;  /* 0x000000665c50723c */ /* 0x000fe20000041850 */
[----:B------:R-:W-:Y:S04]  /*9580*/  LDSM.16.MT88.4 R100, [R137+0x4000] ;  /* 0x004000008964783b */ /* 0x000fe80000004200 */
[----:B------:R-:W-:Y:S10]  /*9590*/  MUFU.EX2 R115, R115 ;  /* 0x0000007300737308 */ /* 0x000ff40000000800 */
[----:B------:R-:W3:Y:S01]  /*95a0*/  MUFU.EX2 R108, R108 ;  /* 0x0000006c006c7308 */ /* 0x000ee20000000800 */
[----:B--2---:R-:W2:Y:S09]  /*95b0*/  LDSM.16.MT88.4 R104, [R136+0x3c00] ;  /* 0x003c00008868783b */ /* 0x004eb20000004200 */
[----:B------:R-:W-:Y:S10]  /*95c0*/  MUFU.EX2 R109, R109 ;  /* 0x0000006d006d7308 */ /* 0x000ff40000000800 */
[----:B------:R-:W4:Y:S01]  /*95d0*/  MUFU.EX2 R110, R110 ;  /* 0x0000006e006e7308 */ /* 0x000f220000000800 */
[----:B---3--:R-:W-:Y:S09]  /*95e0*/  F2FP.BF16.PACK_AB R92, R108, R115 ;  /* 0x000000736c5c723e */ /* 0x008ff200000010ff */
[----:B------:R-:W-:Y:S10]  /*95f0*/  MUFU.EX2 R113, R113 ;  /* 0x0000007100717308 */ /* 0x000ff40000000800 */
[----:B------:R-:W3:Y:S01]  /*9600*/  MUFU.EX2 R88, R88 ;  /* 0x0000005800587308 */ /* 0x000ee20000000800 */
[----:B----4-:R-:W-:Y:S09]  /*9610*/  F2FP.BF16.PACK_AB R93, R110, R109 ;  /* 0x0000006d6e5d723e */ /* 0x010ff200000010ff */
[----:B------:R-:W-:Y:S10]  /*9620*/  MUFU.EX2 R90, R90 ;  /* 0x0000005a005a7308 */ /* 0x000ff40000000800 */
[----:B------:R-:W4:Y:S01]  /*9630*/  MUFU.EX2 R117, R117 ;  /* 0x0000007500757308 */ /* 0x000f220000000800 */
[----:B---3--:R-:W-:Y:S09]  /*9640*/  F2FP.BF16.PACK_AB R94, R88, R113 ;  /* 0x00000071585e723e */ /* 0x008ff200000010ff */
[----:B------:R-:W-:Y:S10]  /*9650*/  MUFU.EX2 R122, R122 ;  /* 0x0000007a007a7308 */ /* 0x000ff40000000800 */
[----:B------:R-:W3:Y:S01]  /*9660*/  MUFU.EX2 R133, R133 ;  /* 0x0000008500857308 */ /* 0x000ee20000000800 */
[----:B----4-:R-:W-:Y:S09]  /*9670*/  F2FP.BF16.PACK_AB R95, R117, R90 ;  /* 0x0000005a755f723e */ /* 0x010ff200000010ff */
[----:B------:R-:W-:Y:S01]  /*9680*/  MUFU.EX2 R134, R134 ;  /* 0x0000008600867308 */ /* 0x000fe20000000800 */
[C---:B-1----:R-:W-:Y:S08]  /*9690*/  HMMA.16816.F32.BF16 R68, R92.reuse, R96, R68 ;  /* 0x000000605c44723c */ /* 0x042ff00000041844 */
[C---:B------:R-:W-:Y:S01]  /*96a0*/  HMMA.16816.F32.BF16 R72, R92.reuse, R98, R72 ;  /* 0x000000625c48723c */ /* 0x040fe20000041848 */
[----:B------:R-:W1:Y:S01]  /*96b0*/  MUFU.EX2 R161, R161 ;  /* 0x000000a100a17308 */ /* 0x000e620000000800 */
[----:B------:R-:W4:Y:S06]  /*96c0*/  LDSM.16.MT88.4 R96, [R136+0x4000] ;  /* 0x004000008860783b */ /* 0x000f2c0000004200 */
[C---:B--2---:R-:W-:Y:S03]  /*96d0*/  HMMA.16816.F32.BF16 R76, R92.reuse, R104, R76 ;  /* 0x000000685c4c723c */ /* 0x044fe6000004184c */
[----:B------:R-:W-:Y:S04]  /*96e0*/  MUFU.EX2 R162, R162 ;  /* 0x000000a200a27308 */ /* 0x000fe80000000800 */
[----:B------:R-:W-:Y:S01]  /*96f0*/  FADD.FTZ R104, R145, R30 ;  /* 0x0000001e91687221 */ /* 0x000fe20000010000 */
[----:B------:R-:W-:Y:S04]  /*9700*/  HMMA.16816.F32.BF16 R80, R92, R106, R80 ;  /* 0x0000006a5c50723c */ /* 0x000fe80000041850 */
[----:B------:R-:W-:Y:S01]  /*9710*/  FADD.FTZ R19, R165, R104 ;  /* 0x00000068a5137221 */ /* 0x000fe20000010000 */
[----:B------:R-:W2:Y:S01]  /*9720*/  MUFU.EX2 R135, R135 ;  /* 0x0000008700877308 */ /* 0x000ea20000000800 */
[----:B------:R-:W5:Y:S01]  /*9730*/  LDSM.16.MT88.4 R104, [R137+0x4400] ;  /* 0x004400008968783b */ /* 0x000f620000004200 */
[----:B---3--:R-:W-:Y:S01]  /*9740*/  F2FP.BF16.PACK_AB R92, R133, R122 ;  /* 0x0000007a855c723e */ /* 0x008fe200000010ff */
[--C-:B------:R-:W-:Y:S01]  /*9750*/  FFMA.FTZ R145, R58, c[0x0][0x23c], -R86.reuse ;  /* 0x00008f003a917a23 */ /* 0x100fe20000010856 */
[----:B-1----:R-:W-:Y:S03]  /*9760*/  F2FP.BF16.PACK_AB R93, R161, R134 ;  /* 0x00000086a15d723e */ /* 0x002fe600000010ff */
[----:B------:R-:W-:Y:S01]  /*9770*/  F2FP.BF16.PACK_AB R95, R6, R5 ;  /* 0x00000005065f723e */ /* 0x000fe200000010ff */
[----:B------:R-:W-:Y:S02]  /*9780*/  FADD.FTZ R165, R164, R163 ;  /* 0x000000a3a4a57221 */ /* 0x000fe40000010000 */
[----:B------:R-:W1:Y:S01]  /*9790*/  MUFU.EX2 R7, R7 ;  /* 0x0000000700077308 */ /* 0x000e620000000800 */
[----:B------:R-:W-:Y:S02]  /*97a0*/  FFMA.FTZ R164, R59, c[0x0][0x23c], -R86 ;  /* 0x00008f003ba47a23 */ /* 0x000fe40000010856 */
[----:B------:R-:W-:Y:S02]  /*97b0*/  FADD.FTZ R165, R128, R165 ;  /* 0x000000a580a57221 */ /* 0x000fe40000010000 */
[----:B------:R-:W-:Y:S02]  /*97c0*/  FFMA.FTZ R163, R60, c[0x0][0x23c], -R87 ;  /* 0x00008f003ca37a23 */ /* 0x000fe40000010857 */
[----:B------:R-:W-:Y:S03]  /*97d0*/  FADD.FTZ R131, R131, R165 ;  /* 0x000000a583837221 */ /* 0x000fe60000010000 */
[----:B------:R-:W3:Y:S01]  /*97e0*/  MUFU.EX2 R18, R18 ;  /* 0x0000001200127308 */ /* 0x000ee20000000800 */
[----:B------:R-:W-:Y:S01]  /*97f0*/  FADD.FTZ R124, R124, R131 ;  /* 0x000000837c7c7221 */ /* 0x000fe20000010000 */
[----:B--2---:R-:W-:Y:S03]  /*9800*/  F2FP.BF16.PACK_AB R94, R135, R162 ;  /* 0x000000a2875e723e */ /* 0x004fe600000010ff */
[----:B------:R-:W-:Y:S04]  /*9810*/  FADD.FTZ R129, R129, R124 ;  /* 0x0000007c81817221 */ /* 0x000fe80000010000 */
[----:B------:R-:W-:Y:S01]  /*9820*/  FADD.FTZ R120, R120, R129 ;  /* 0x0000008178787221 */ /* 0x000fe20000010000 */
[----:B------:R-:W2:Y:S01]  /*9830*/  MUFU.EX2 R14, R14 ;  /* 0x0000000e000e7308 */ /* 0x000ea20000000800 */
[C---:B------:R-:W-:Y:S03]  /*9840*/  HMMA.16816.F32.BF16 R68, R92.reuse, R100, R68 ;  /* 0x000000645c44723c */ /* 0x040fe60000041844 */
[----:B------:R-:W-:Y:S04]  /*9850*/  FADD.FTZ R123, R123, R120 ;  /* 0x000000787b7b7221 */ /* 0x000fe80000010000 */
[----:B------:R-:W-:Y:S01]  /*9860*/  FADD.FTZ R101, R132, R19 ;  /* 0x0000001384657221 */ /* 0x000fe20000010000 */
[C---:B------:R-:W-:Y:S01]  /*9870*/  HMMA.16816.F32.BF16 R72, R92.reuse, R102, R72 ;  /* 0x000000665c48723c */ /* 0x040fe20000041848 */
[----:B------:R-:W-:Y:S03]  /*9880*/  MUFU.EX2 R13, R13 ;  /* 0x0000000d000d7308 */ /* 0x000fe60000000800 */
[----:B------:R-:W-:Y:S02]  /*9890*/  FADD.FTZ R130, R130, R101 ;  /* 0x0000006582827221 */ /* 0x000fe40000010000 */
[----:B------:R-:W5:Y:S01]  /*98a0*/  LDSM.16.MT88.4 R100, [R136+0x4400] ;  /* 0x004400008864783b */ /* 0x000f620000004200 */
[----:B------:R-:W-:Y:S01]  /*98b0*/  FADD.FTZ R123, R118, R123 ;  /* 0x0000007b767b7221 */ /* 0x000fe20000010000 */
[C---:B----4-:R-:W-:Y:S03]  /*98c0*/  HMMA.16816.F32.BF16 R76, R92.reuse, R96, R76 ;  /* 0x000000605c4c723c */ /* 0x050fe6000004184c */
[----:B------:R-:W4:Y:S01]  /*98d0*/  MUFU.EX2 R22, R22 ;  /* 0x0000001600167308 */ /* 0x000f220000000800 */
[----:B------:R-:W-:Y:S02]  /*98e0*/  FADD.FTZ R130, R127, R130 ;  /* 0x000000827f827221 */ /* 0x000fe40000010000 */
[----:B------:R-:W-:Y:S02]  /*98f0*/  FADD.FTZ R116, R116, R123 ;  /* 0x0000007b74747221 */ /* 0x000fe40000010000 */
[----:B------:R-:W-:Y:S01]  /*9900*/  FADD.FTZ R97, R125, R130 ;  /* 0x000000827d617221 */ /* 0x000fe20000010000 */
[----:B------:R-:W-:Y:S03]  /*9910*/  HMMA.16816.F32.BF16 R80, R92, R98, R80 ;  /* 0x000000625c50723c */ /* 0x000fe60000041850 */
[----:B------:R-:W-:Y:S01]  /*9920*/  FADD.FTZ R126, R126, R97 ;  /* 0x000000617e7e7221 */ /* 0x000fe20000010000 */
[----:B------:R-:W-:Y:S01]  /*9930*/  MUFU.EX2 R159, R159 ;  /* 0x0000009f009f7308 */ /* 0x000fe20000000800 */
[----:B------:R-:W5:Y:S01]  /*9940*/  LDSM.16.MT88.4 R96, [R137+0x4800] ;  /* 0x004800008960783b */ /* 0x000f620000004200 */
[--C-:B------:R-:W-:Y:S01]  /*9950*/  FFMA.FTZ R132, R61, c[0x0][0x23c], -R87.reuse ;  /* 0x00008f003d847a23 */ /* 0x100fe20000010857 */
[----:B-1----:R-:W-:Y:S01]  /*9960*/  F2FP.BF16.PACK_AB R92, R7, R10 ;  /* 0x0000000a075c723e */ /* 0x002fe200000010ff */
[----:B------:R-:W-:Y:S01]  /*9970*/  FADD.FTZ R121, R121, R126 ;  /* 0x0000007e79797221 */ /* 0x000fe20000010000 */
[----:B---3--:R-:W-:Y:S03]  /*9980*/  F2FP.BF16.PACK_AB R93, R9, R18 ;  /* 0x00000012095d723e */ /* 0x008fe600000010ff */
[----:B--2---:R-:W-:Y:S01]  /*9990*/  F2FP.BF16.PACK_AB R94, R14, R11 ;  /* 0x0000000b0e5e723e */ /* 0x004fe200000010ff */
[--C-:B------:R-:W-:Y:S01]  /*99a0*/  FFMA.FTZ R125, R63, c[0x0][0x23c], -R86.reuse ;  /* 0x00008f003f7d7a23 */ /* 0x100fe20000010856 */
[----:B------:R-:W1:Y:S01]  /*99b0*/  MUFU.EX2 R84, R84 ;  /* 0x0000005400547308 */ /* 0x000e620000000800 */
[--C-:B------:R-:W-:Y:S02]  /*99c0*/  FFMA.FTZ R126, R64, c[0x0][0x23c], -R87.reuse ;  /* 0x00008f00407e7a23 */ /* 0x100fe40000010857 */
[----:B------:R-:W-:Y:S01]  /*99d0*/  FFMA.FTZ R87, R65, c[0x0][0x23c], -R87 ;  /* 0x00008f0041577a23 */ /* 0x000fe20000010857 */
[----:B----4-:R-:W-:Y:S01]  /*99e0*/  F2FP.BF16.PACK_AB R95, R22, R13 ;  /* 0x0000000d165f723e */ /* 0x010fe200000010ff */
[----:B------:R-:W-:Y:S05]  /*99f0*/  FFMA.FTZ R127, R62, c[0x0][0x23c], -R86 ;  /* 0x00008f003e7f7a23 */ /* 0x000fea0000010856 */
[----:B------:R-:W-:Y:S01]  /*9a00*/  MUFU.EX2 R160, R54 ;  /* 0x0000003600a07308 */ /* 0x000fe20000000800 */
[C---:B-----5:R-:W-:Y:S07]  /*9a10*/  HMMA.16816.F32.BF16 R68, R92.reuse, R104, R68 ;  /* 0x000000685c44723c */ /* 0x060fee0000041844 */
[----:B------:R-:W-:Y:S01]  /*9a20*/  FADD.FTZ R104, R114, R121 ;  /* 0x0000007972687221 */ /* 0x000fe20000010000 */
[C---:B------:R-:W-:Y:S01]  /*9a30*/  HMMA.16816.F32.BF16 R72, R92.reuse, R106, R72 ;  /* 0x0000006a5c48723c */ /* 0x040fe20000041848 */
[----:B------:R-:W2:Y:S03]  /*9a40*/  MUFU.EX2 R15, R15 ;  /* 0x0000000f000f7308 */ /* 0x000ea60000000800 */
[----:B------:R-:W-:Y:S02]  /*9a50*/  FADD.FTZ R119, R119, R104 ;  /* 0x0000006877777221 */ /* 0x000fe40000010000 */
[----:B------:R-:W3:Y:S02]  /*9a60*/  LDSM.16.MT88.4 R104, [R136+0x4800] ;  /* 0x004800008868783b */ /* 0x000ee40000004200 */
[C---:B------:R-:W-:Y:S03]  /*9a70*/  HMMA.16816.F32.BF16 R76, R92.reuse, R100, R76 ;  /* 0x000000645c4c723c */ /* 0x040fe6000004184c */
[----:B------:R-:W-:Y:S01]  /*9a80*/  MUFU.EX2 R17, R17 ;  /* 0x0000001100117308 */ /* 0x000fe20000000800 */
[----:B------:R-:W-:Y:S02]  /*9a90*/  FADD.FTZ R118, R112, R119 ;  /* 0x0000007770767221 */ /* 0x000fe40000010000 */
[----:B------:R-:W-:Y:S02]  /*9aa0*/  FADD.FTZ R112, R111, R116 ;  /* 0x000000746f707221 */ /* 0x000fe40000010000 */
[----:B------:R-:W-:Y:S04]  /*9ab0*/  HMMA.16816.F32.BF16 R80, R92, R102, R80 ;  /* 0x000000665c50723c */ /* 0x000fe80000041850 */
[----:B------:R-:W-:Y:S01]  /*9ac0*/  FADD.FTZ R115, R115, R118 ;  /* 0x0000007673737221 */ /* 0x000fe20000010000 */
[----:B------:R-:W4:Y:S01]  /*9ad0*/  MUFU.EX2 R26, R26 ;  /* 0x0000001a001a7308 */ /* 0x000f220000000800 */
[----:B------:R-:W-:Y:S01]  /*9ae0*/  FADD.FTZ R109, R109, R112 ;  /* 0x000000706d6d7221 */ /* 0x000fe20000010000 */
[----:B-1----:R-:W-:Y:S01]  /*9af0*/  F2FP.BF16.PACK_AB R92, R84, R159 ;  /* 0x0000009f545c723e */ /* 0x002fe200000010ff */
[----:B------:R-:W-:Y:S01]  /*9b00*/  FADD.FTZ R100, R108, R115 ;  /* 0x000000736c647221 */ /* 0x000fe20000010000 */
[----:B--2---:R-:W-:Y:S03]  /*9b10*/  F2FP.BF16.PACK_AB R93, R15, R160 ;  /* 0x000000a00f5d723e */ /* 0x004fe600000010ff */
[----:B------:R-:W-:Y:S02]  /*9b20*/  FADD.FTZ R113, R113, R100 ;  /* 0x0000006471717221 */ /* 0x000fe40000010000 */
[----:B------:R-:W1:Y:S01]  /*9b30*/  LDSM.16.MT88.4 R100, [R137+0x4c00] ;  /* 0x004c00008964783b */ /* 0x000e620000004200 */
[----:B------:R-:W-:Y:S01]  /*9b40*/  MUFU.EX2 R145, R145 ;  /* 0x0000009100917308 */ /* 0x000fe20000000800 */
[--C-:B------:R-:W-:Y:S02]  /*9b50*/  FFMA.FTZ R108, R66, c[0x0][0x23c], -R86.reuse ;  /* 0x00008f00426c7a23 */ /* 0x100fe40000010856 */
[----:B------:R-:W-:Y:S02]  /*9b60*/  FADD.FTZ R109, R110, R109 ;  /* 0x0000006d6e6d7221 */ /* 0x000fe40000010000 */
[----:B------:R-:W-:Y:S02]  /*9b70*/  FFMA.FTZ R86, R67, c[0x0][0x23c], -R86 ;  /* 0x00008f0043567a23 */ /* 0x000fe40000010856 */
        /* <DEDUP_REMOVED lines=13> */
[----:B------:R-:W-:Y:S03]  /*9c50*/  FADD.FTZ R111, R6, R111 ;  /* 0x0000006f066f7221 */ /* 0x000fe60000010000 */
[----:B------:R-:W4:Y:S01]  /*9c60*/  MUFU.EX2 R128, R132 ;  /* 0x0000008400807308 */ /* 0x000f220000000800 */
[----:B------:R-:W-:Y:S01]  /*9c70*/  FADD.FTZ R88, R18, R111 ;  /* 0x0000006f12587221 */ /* 0x000fe20000010000 */
[----:B--2---:R-:W-:Y:S03]  /*9c80*/  F2FP.BF16.PACK_AB R95, R164, R145 ;  /* 0x00000091a45f723e */ /* 0x004fe600000010ff */
[----:B------:R-:W-:Y:S05]  /*9c90*/  FADD.FTZ R88, R9, R88 ;  /* 0x0000005809587221 */ /* 0x000fea0000010000 */
[----:B------:R-:W-:Y:S01]  /*9ca0*/  MUFU.EX2 R124, R127 ;  /* 0x0000007f007c7308 */ /* 0x000fe20000000800 */
[C---:B------:R-:W-:Y:S08]  /*9cb0*/  HMMA.16816.F32.BF16 R68, R92.reuse, R96, R68 ;  /* 0x000000605c44723c */ /* 0x040ff00000041844 */
[C---:B------:R-:W-:Y:S01]  /*9cc0*/  HMMA.16816.F32.BF16 R72, R92.reuse, R98, R72 ;  /* 0x000000625c48723c */ /* 0x040fe20000041848 */
[----:B------:R-:W2:Y:S01]  /*9cd0*/  MUFU.EX2 R125, R125 ;  /* 0x0000007d007d7308 */ /* 0x000ea20000000800 */
[----:B------:R-:W5:Y:S06]  /*9ce0*/  LDSM.16.MT88.4 R96, [R136+0x4c00] ;  /* 0x004c00008860783b */ /* 0x000f6c0000004200 */
[C---:B---3--:R-:W-:Y:S03]  /*9cf0*/  HMMA.16816.F32.BF16 R76, R92.reuse, R104, R76 ;  /* 0x000000685c4c723c */ /* 0x048fe6000004184c */
[----:B------:R-:W-:Y:S05]  /*9d00*/  MUFU.EX2 R114, R126 ;  /* 0x0000007e00727308 */ /* 0x000fea0000000800 */
[----:B------:R-:W-:Y:S05]  /*9d10*/  HMMA.16816.F32.BF16 R80, R92, R106, R80 ;  /* 0x0000006a5c50723c */ /* 0x000fea0000041850 */
[----:B------:R-:W3:Y:S02]  /*9d20*/  MUFU.EX2 R87, R87 ;  /* 0x0000005700577308 */ /* 0x000ee40000000800 */
[----:B----4-:R-:W-:Y:S02]  /*9d30*/  F2FP.BF16.PACK_AB R92, R128, R163 ;  /* 0x000000a3805c723e */ /* 0x010fe400000010ff */
[----:B--2---:R-:W-:Y:S06]  /*9d40*/  F2FP.BF16.PACK_AB R93, R125, R124 ;  /* 0x0000007c7d5d723e */ /* 0x004fec00000010ff */
[----:B------:R-:W-:Y:S10]  /*9d50*/  MUFU.EX2 R108, R108 ;  /* 0x0000006c006c7308 */ /* 0x000ff40000000800 */
[----:B------:R2:W4:Y:S01]  /*9d60*/  MUFU.EX2 R109, R86 ;  /* 0x00000056006d7308 */ /* 0x0005220000000800 */
[----:B---3--:R-:W-:Y:S01]  /*9d70*/  F2FP.BF16.PACK_AB R94, R87, R114 ;  /* 0x00000072575e723e */ /* 0x008fe200000010ff */
[----:B--2---:R-:W-:Y:S01]  /*9d80*/  FADD.FTZ R86, R10, R135 ;  /* 0x000000870a567221 */ /* 0x004fe20000010000 */
[----:B----4-:R-:W-:Y:S03]  /*9d90*/  F2FP.BF16.PACK_AB R95, R109, R108 ;  /* 0x0000006c6d5f723e */ /* 0x010fe600000010ff */
[----:B------:R-:W-:Y:S04]  /*9da0*/  FADD.FTZ R86, R7, R86 ;  /* 0x0000005607567221 */ /* 0x000fe80000010000 */
[----:B------:R-:W-:Y:S01]  /*9db0*/  FADD.FTZ R105, R11, R86 ;  /* 0x000000560b697221 */ /* 0x000fe20000010000 */
[C---:B-1----:R-:W-:Y:S03]  /*9dc0*/  HMMA.16816.F32.BF16 R68, R92.reuse, R100, R68 ;  /* 0x000000645c44723c */ /* 0x042fe60000041844 */
[----:B------:R-:W-:Y:S04]  /*9dd0*/  FADD.FTZ R86, R14, R105 ;  /* 0x000000690e567221 */ /* 0x000fe80000010000 */
        /* <DEDUP_REMOVED lines=11> */
[----:B------:R-:W-:Y:S02]  /*9e90*/  FADD.FTZ R84, R26, R101 ;  /* 0x000000651a547221 */ /* 0x000fe40000010000 */
[----:B------:R-:W-:Y:S04]  /*9ea0*/  FADD.FTZ R97, R164, R97 ;  /* 0x00000061a4617221 */ /* 0x000fe80000010000 */
[----:B------:R-:W-:Y:S01]  /*9eb0*/  FADD.FTZ R163, R163, R84 ;  /* 0x00000054a3a37221 */ /* 0x000fe20000010000 */
[----:B------:R-:W-:Y:S01]  /*9ec0*/  IADD3 R84, R147, -0x1, RZ ;  /* 0xffffffff93547810 */ /* 0x000fe20007ffe0ff */
[----:B------:R-:W-:Y:S02]  /*9ed0*/  FADD.FTZ R124, R124, R97 ;  /* 0x000000617c7c7221 */ /* 0x000fe40000010000 */
[----:B------:R-:W-:Y:S01]  /*9ee0*/  FADD.FTZ R163, R128, R163 ;  /* 0x000000a380a37221 */ /* 0x000fe20000010000 */
[----:B------:R-:W-:Y:S01]  /*9ef0*/  MOV R147, R84 ;  /* 0x0000005400937202 */ /* 0x000fe20000000f00 */
[----:B------:R-:W-:Y:S02]  /*9f00*/  FADD.FTZ R125, R125, R124 ;  /* 0x0000007c7d7d7221 */ /* 0x000fe40000010000 */
[----:B------:R-:W-:Y:S02]  /*9f10*/  FADD.FTZ R114, R114, R163 ;  /* 0x000000a372727221 */ /* 0x000fe40000010000 */
[----:B------:R-:W-:Y:S02]  /*9f20*/  FADD.FTZ R108, R108, R125 ;  /* 0x0000007d6c6c7221 */ /* 0x000fe40000010000 */
[----:B------:R-:W-:Y:S02]  /*9f30*/  FADD.FTZ R159, R87, R114 ;  /* 0x00000072579f7221 */ /* 0x000fe40000010000 */
[----:B------:R-:W-:Y:S01]  /*9f40*/  FADD.FTZ R160, R109, R108 ;  /* 0x0000006c6da07221 */ /* 0x000fe20000010000 */
[----:B------:R-:W-:-:S05]  /*9f50*/  @P0 BRA `(.L_x_4183) ;  /* 0xffffdab000000947 */ /* 0x000fca000383ffff */
.L_x_4179:
        /* <DEDUP_REMOVED lines=131> */
.L_x_4185:
[----:B------:R-:W-:Y:S05]  /*a790*/  BSYNC B0 ;  /* 0x0000000000007941 */ /* 0x000fea0003800000 */
.L_x_4184:
[----:B-1----:R-:W1:Y:S01]  /*a7a0*/  S2R R11, SR_CTAID.X ;  /* 0x00000000000b7919 */ /* 0x002e620000002500 */
[----:B------:R-:W-:Y:S01]  /*a7b0*/  SHF.R.S32.HI R151, RZ, 0x1f, R150 ;  /* 0x0000001fff977819 */ /* 0x000fe20000011496 */
[----:B------:R-:W-:Y:S01]  /*a7c0*/  BSSY B0, `(.L_x_4186) ;  /* 0x000001c000007945 */ /* 0x000fe20003800000 */
[----:B------:R-:W-:Y:S01]  /*a7d0*/  SHF.R.S32.HI R6, RZ, 0x1f, R9 ;  /* 0x0000001fff067819 */ /* 0x000fe20000011409 */
[----:B------:R-:W5:Y:S04]  /*a7e0*/  S2R R5, SR_TID.X ;  /* 0x0000000000057919 */ /* 0x000f680000002100 */
[----:B------:R-:W-:-:S04]  /*a7f0*/  IMAD R6, R6, c[0x0][0x1f0], RZ ;  /* 0x00007c0006067a24 */ /* 0x000fc800078e02ff */
[----:B------:R-:W-:Y:S02]  /*a800*/  IMAD R6, R9, c[0x0][0x1f4], R6 ;  /* 0x00007d0009067a24 */ /* 0x000fe400078e0206 */
[----:B-1----:R-:W-:Y:S01]  /*a810*/  IMAD.SHL.U32 R7, R11, 0x40, RZ ;  /* 0x000000400b077824 */ /* 0x002fe200078e00ff */
[----:B-----5:R-:W-:-:S03]  /*a820*/  SHF.R.S32.HI R0, RZ, 0x1f, R5 ;  /* 0x0000001fff007819 */ /* 0x020fc60000011405 */
[----:B------:R-:W-:Y:S01]  /*a830*/  IMAD.WIDE.U32 R150, R7, c[0x0][0x1e8], R150 ;  /* 0x00007a0007967a25 */ /* 0x000fe200078e0096 */
[----:B------:R-:W-:Y:S02]  /*a840*/  SHF.R.S32.HI R2, RZ, 0x1f, R7 ;  /* 0x0000001fff027819 */ /* 0x000fe40000011407 */
[----:B------:R-:W-:Y:S02]  /*a850*/  LEA.HI R0, R0, R5, RZ, 0x2 ;  /* 0x0000000500007211 */ /* 0x000fe400078f10ff */
[----:B------:R-:W-:Y:S01]  /*a860*/  IADD3 R22, P0, R22, R150, RZ ;  /* 0x0000009616167210 */ /* 0x000fe20007f1e0ff */
[----:B------:R-:W-:Y:S01]  /*a870*/  IMAD R2, R2, c[0x0][0x1e8], RZ ;  /* 0x00007a0002027a24 */ /* 0x000fe200078e02ff */
[----:B------:R-:W-:-:S03]  /*a880*/  SHF.R.S32.HI R5, RZ, 0x2, R0 ;  /* 0x00000002ff057819 */ /* 0x000fc60000011400 */
[----:B------:R-:W-:-:S05]  /*a890*/  IMAD R2, R7, c[0x0][0x1ec], R2 ;  /* 0x00007b0007027a24 */ /* 0x000fca00078e0202 */
[----:B------:R-:W-:Y:S02]  /*a8a0*/  IADD3.X R23, R21, R2, R151, P0, !PT ;  /* 0x0000000215177210 */ /* 0x000fe400007fe497 */
[----:B------:R-:W-:Y:S02]  /*a8b0*/  ISETP.GE.AND P0, PT, R5, R142, PT ;  /* 0x0000008e0500720c */ /* 0x000fe40003f06270 */
        /* <DEDUP_REMOVED lines=12> */
.L_x_4187:
[----:B------:R-:W-:Y:S05]  /*a980*/  BSYNC B0 ;  /* 0x0000000000007941 */ /* 0x000fea0003800000 */
.L_x_4186:
[----:B------:R-:W-:Y:S01]  /*a990*/  IMAD R11, R11, -0x40, R148 ;  /* 0xffffffc00b0b7824 */ /* 0x000fe200078e0294 */
[----:B------:R-:W-:-:S04]  /*a9a0*/  LEA.HI.SX32 R4, R4, 0x20, 0x1e ;  /* 0x0000002004047811 */ /* 0x000fc800078ff2ff */
[----:B------:R-:W-:-:S13]  /*a9b0*/  ISETP.GE.AND P0, PT, R4, R11, PT ;  /* 0x0000000b0400720c */ /* 0x000fda0003f06270 */
[----:B------:R-:W-:Y:S05]  /*a9c0*/  @P0 EXIT ;  /* 0x000000000000094d */ /* 0x000fea0003800000 */
        /* <DEDUP_REMOVED lines=10> */
[----:B----4-:R-:W-:Y:S01]  /*aa70*/  STG.E.128 [R2.64], R16 ;  /* 0x0000001002007986 */ /* 0x010fe2000c101d0c */
[----:B------:R-:W-:Y:S05]  /*aa80*/  EXIT ;  /* 0x000000000000794d */ /* 0x000fea0003800000 */
.L_x_4188:
        /* <DEDUP_REMOVED lines=15> */
.L_x_5244:


//--------------------- .text._ZN5flash24flash_fwd_splitkv_kernelI23Flash_fwd_kernel_traitsILi32ELi64ELi128ELi4ELb0ELb0EN7cutlass10bfloat16_tE19Flash_kernel_traitsILi32ELi64ELi128ELi4ES3_EELb1ELb0ELb0ELb0ELb1ELb1ELb0ELb0EEEvNS_16Flash_fwd_paramsE --------------------------
	.section	.text._ZN5flash24flash_fwd_splitkv_kernelI23Flash_fwd_kernel_traitsILi32ELi64ELi128ELi4ELb0ELb0EN7cutlass10bfloat16_tE19Flash_kernel_traitsILi32ELi64ELi128ELi4ES3_EELb1ELb0ELb0ELb0ELb1ELb1ELb0ELb0EEEvNS_16Flash_fwd_paramsE,"ax",@progbits
	.sectioninfo	@"SHI_REGISTERS=156"
	.align	128
        .global         _ZN5flash24flash_fwd_splitkv_kernelI23Flash_fwd_kernel_traitsILi32ELi64ELi128ELi4ELb0ELb0EN7cutlass10bfloat16_tE19Flash_kernel_traitsILi32ELi64ELi128ELi4ES3_EELb1ELb0ELb0ELb0ELb1ELb1ELb0ELb0EEEvNS_16Flash_fwd_paramsE
        .type           _ZN5flash24flash_fwd_splitkv_kernelI23Flash_fwd_kernel_traitsILi32ELi64ELi128ELi4ELb0ELb0EN7cutlass10bfloat16_tE19Flash_kernel_traitsILi32ELi64ELi128ELi4ES3_EELb1ELb0ELb0ELb0ELb1ELb1ELb0ELb0EEEvNS_16Flash_fwd_paramsE,@function
        .size           _ZN5flash24flash_fwd_splitkv_kernelI23Flash_fwd_kernel_traitsILi32ELi64ELi128ELi4ELb0ELb0EN7cutlass10bfloat16_tE19Flash_kernel_traitsILi32ELi64ELi128ELi4ES3_EELb1ELb0ELb0ELb0ELb1ELb1ELb0ELb0EEEvNS_16Flash_fwd_paramsE,(.L_x_5245 - _ZN5flash24flash_fwd_splitkv_kernelI23Flash_fwd_kernel_traitsILi32ELi64ELi128ELi4ELb0ELb0EN7cutlass10bfloat16_tE19Flash_kernel_traitsILi32ELi64ELi128ELi4ES3_EELb1ELb0ELb0ELb0ELb1ELb1ELb0ELb0EEEvNS_16Flash_fwd_paramsE)
        .other          _ZN5flash24flash_fwd_splitkv_kernelI23Flash_fwd_kernel_traitsILi32ELi64ELi128ELi4ELb0ELb0EN7cutlass10bfloat16_tE19Flash_kernel_traitsILi32ELi64ELi128ELi4ES3_EELb1ELb0ELb0ELb0ELb1ELb1ELb0ELb0EEEvNS_16Flash_fwd_paramsE,@"STO_CUDA_ENTRY STV_DEFAULT"
_ZN5flash24flash_fwd_splitkv_kernelI23Flash_fwd_kernel_traitsILi32ELi64ELi128ELi4ELb0ELb0EN7cutlass10bfloat16_tE19Flash_kernel_traitsILi32ELi64ELi128ELi4ES3_EELb1ELb0ELb0ELb0ELb1ELb1ELb0ELb0EEEvNS_16Flash_fwd_paramsE:
.text._ZN5flash24flash_fwd_splitkv_kernelI23Flash_fwd_kernel_traitsILi32ELi64ELi128ELi4ELb0ELb0EN7cutlass10bfloat16_tE19Flash_kernel_traitsILi32ELi64ELi128ELi4ES3_EELb1ELb0ELb0ELb0ELb1ELb1ELb0ELb0EEEvNS_16Flash_fwd_paramsE:
        /* <DEDUP_REMOVED lines=16> */
[----:B------:R1:W2:Y:S04]  /*0100*/  @P2 LDG.E R108, [R2.64] ;  /* 0x0000000c026c2981 */ /* 0x0002a8000c1e1900 */
[----:B------:R1:W2:Y:S01]  /*0110*/  @P2 LDG.E R111, [R2.64+0x4] ;  /* 0x0000040c026f2981 */ /* 0x0002a2000c1e1900 */
[----:B------:R-:W-:-:S06]  /*0120*/  @P0 IMAD.WIDE R8, R0, R4, c[0x0][0x250] ;  /* 0x0000940000080625 */ /* 0x000fcc00078e0204 */
[----:B------:R3:W5:Y:S04]  /*0130*/  @!P1 LDG.E R14, [R6.64] ;  /* 0x0000000c060e9981 */ /* 0x000768000c1e1900 */
[----:B------:R-:W4:Y:S04]  /*0140*/  S2R R22, SR_CTAID.X ;  /* 0x0000000000167919 */ /* 0x000f280000002500 */
[----:B------:R-:W2:Y:S01]  /*0150*/  S2R R18, SR_CTAID.Z ;  /* 0x0000000000127919 */ /* 0x000ea20000002700 */
[----:B-1----:R-:W-:-:S06]  /*0160*/  IMAD.MOV.U32 R3, RZ, RZ, RZ ;  /* 0x000000ffff037224 */ /* 0x002fcc00078e00ff */
        /* <DEDUP_REMOVED lines=10> */
.L_x_4189:
[----:B---34-:R-:W-:Y:S02]  /*0210*/  MOV R5, c[0x0][0x218] ;  /* 0x0000860000057a02 */ /* 0x018fe40000000f00 */
.L_x_4190:
        /* <DEDUP_REMOVED lines=39> */
[----:B------:R-:W-:-:S02]  /*0490*/  IADD3 R4, -R4, R45, RZ ;  /* 0x0000002d04047210 */ /* 0x000fc40007ffe1ff */
[----:B------:R-:W-:Y:S01]  /*04a0*/  SHF.R.S32.HI R3, RZ, 0x2, R3 ;  /* 0x00000002ff037819 */ /* 0x000fe20000011403 */
[----:B------:R-:W-:Y:S01]  /*04b0*/  @P0 IMAD.WIDE.U32 R8, R108, c[0x0][0x1e8], RZ ;  /* 0x00007a006c080a25 */ /* 0x000fe200078e00ff */
[----:B------:R-:W-:Y:S02]  /*04c0*/  @!P0 SHF.R.S32.HI R6, RZ, 0x1f, R0 ;  /* 0x0000001fff068819 */ /* 0x000fe40000011400 */
[----:B------:R-:W-:Y:S01]  /*04d0*/  SHF.L.U32 R4, R4, 0x3, RZ ;  /* 0x0000000304047819 */ /* 0x000fe200000006ff */
[----:B------:R-:W-:Y:S02]  /*04e0*/  @P0 IMAD R108, R108, c[0x0][0x1ec], R9 ;  /* 0x00007b006c6c0a24 */ /* 0x000fe400078e0209 */
[----:B------:R-:W-:Y:S01]  /*04f0*/  @P0 IMAD.MOV.U32 R7, RZ, RZ, R8 ;  /* 0x000000ffff070224 */ /* 0x000fe200078e0008 */
[----:B------:R-:W-:Y:S01]  /*0500*/  SHF.R.S32.HI R5, RZ, 0x1f, R4 ;  /* 0x0000001fff057819 */ /* 0x000fe20000011404 */
[----:B------:R-:W-:Y:S02]  /*0510*/  @!P0 IMAD R6, R6, c[0x0][0x1e0], RZ ;  /* 0x0000780006068a24 */ /* 0x000fe400078e02ff */
[----:B------:R-:W-:-:S04]  /*0520*/  @!P0 IMAD.WIDE.U32 R8, R0, c[0x0][0x1e0], RZ ;  /* 0x0000780000088a25 */ /* 0x000fc800078e00ff */
[----:B------:R-:W-:Y:S01]  /*0530*/  @!P0 IMAD R6, R0, c[0x0][0x1e4], R6 ;  /* 0x0000790000068a24 */ /* 0x000fe200078e0206 */
[----:B------:R-:W-:Y:S01]  /*0540*/  @!P0 MOV R7, R8 ;  /* 0x0000000800078202 */ /* 0x000fe20000000f00 */
        /* <DEDUP_REMOVED lines=23> */
.L_x_4193:
[----:B------:R-:W-:Y:S05]  /*06c0*/  BSYNC B0 ;  /* 0x0000000000007941 */ /* 0x000fea0003800000 */
.L_x_4192:
        /* <DEDUP_REMOVED lines=14> */
.L_x_4195:
[----:B------:R-:W-:Y:S05]  /*07b0*/  BSYNC B0 ;  /* 0x0000000000007941 */ /* 0x000fea0003800000 */
.L_x_4194:
[----:B------:R-:W-:-:S04]  /*07c0*/  LOP3.LUT P2, RZ, R45, 0x3, RZ, 0xc0, !PT ;  /* 0x000000032dff7812 */ /* 0x000fc8000784c0ff */
[----:B------:R-:W-:Y:S02]  /*07d0*/  ISETP.GE.OR P1, PT, R3, R111, P2 ;  /* 0x0000006f0300720c */ /* 0x000fe40001726670 */
        /* <DEDUP_REMOVED lines=11> */
.L_x_4191:
        /* <DEDUP_REMOVED lines=68> */
[----:B------:R-:W-:Y:S01]  /*0cd0*/  ISETP.GE.U32.AND P1, PT, R5, R2, PT ;  /* 0x000000020500720c */ /* 0x000fe20003f26070 */
[----:B------:R-:W-:Y:S01]  /*0ce0*/  IMAD R5, R8, c[0x0][0x198], RZ ;  /* 0x0000660008057a24 */ /* 0x000fe200078e02ff */
[----:B------:R-:W-:-:S03]  /*0cf0*/  LOP3.LUT R2, R18, c[0x0][0x1c8], RZ, 0x3c, !PT ;  /* 0x0000720012027a12 */ /* 0x000fc600078e3cff */
[----:B------:R-:W-:Y:S01]  /*0d00*/  IMAD R5, R9, c[0x0][0x19c], R5 ;  /* 0x0000670009057a24 */ /* 0x000fe200078e0205 */
[----:B------:R-:W-:-:S07]  /*0d10*/  ISETP.GE.AND P0, PT, R2, RZ, PT ;  /* 0x000000ff0200720c */ /* 0x000fce0003f06270 */
        /* <DEDUP_REMOVED lines=12> */
[----:B------:R-:W-:-:S03]  /*0de0*/  IMAD R14, R4, c[0x0][0x18c], R14 ;  /* 0x00006300040e7a24 */ /* 0x000fc600078e020e */
[----:B------:R-:W-:Y:S01]  /*0df0*/  IADD3 R3, R7, R2, RZ ;  /* 0x0000000207037210 */ /* 0x000fe20007ffe0ff */
[----:B------:R-:W-:-:S04]  /*0e00*/  IMAD.MOV.U32 R2, RZ, RZ, R6 ;  /* 0x000000ffff027224 */ /* 0x000fc800078e0006 */
[----:B------:R-:W-:-:S05]  /*0e10*/  IMAD.WIDE.U32 R2, R9, c[0x0][0x198], R2 ;  /* 0x0000660009027a25 */ /* 0x000fca00078e0002 */
[----:B------:R-:W-:Y:S01]  /*0e20*/  IADD3 R3, R3, R5, RZ ;  /* 0x0000000503037210 */ /* 0x000fe20007ffe0ff */
[----:B------:R-:W-:-:S04]  /*0e30*/  IMAD.WIDE.U32 R4, R4, c[0x0][0x188], RZ ;  /* 0x0000620004047a25 */ /* 0x000fc800078e00ff */
[----:B------:R-:W-:Y:S01]  /*0e40*/  IMAD.WIDE.U32 R2, R11, c[0x0][0x1b0], R2 ;  /* 0x00006c000b027a25 */ /* 0x000fe200078e0002 */
[----:B------:R-:W-:-:S03]  /*0e50*/  IADD3 R14, R5, R14, RZ ;  /* 0x0000000e050e7210 */ /* 0x000fc60007ffe0ff */
[----:B------:R-:W-:Y:S01]  /*0e60*/  IMAD.MOV.U32 R24, RZ, RZ, R4 ;  /* 0x000000ffff187224 */ /* 0x000fe200078e0004 */
[----:B------:R-:W-:Y:S01]  /*0e70*/  MOV R13, R2 ;  /* 0x00000002000d7202 */ /* 0x000fe20000000f00 */
[----:B------:R-:W-:Y:S01]  /*0e80*/  IMAD.IADD R12, R3, 0x1, R12 ;  /* 0x00000001030c7824 */ /* 0x000fe200078e020c */
[----:B------:R-:W-:Y:S05]  /*0e90*/  BRA `(.L_x_4197) ;  /* 0x0000047000007947 */ /* 0x000fea0003800000 */
.L_x_4196:
        /* <DEDUP_REMOVED lines=17> */
.L_x_4198:
[----:B------:R-:W-:Y:S01]  /*0fb0*/  IABS R8, c[0x0][0x1c8] ;  /* 0x0000720000087a13 */ /* 0x000fe20000000000 */
[----:B------:R-:W-:Y:S01]  /*0fc0*/  @P3 IMAD.IADD R14, R3, 0x1, R14 ;  /* 0x00000001030e3824 */ /* 0x000fe200078e020e */
[----:B------:R-:W-:Y:S02]  /*0fd0*/  LEA R9, R84, 0xffffff80, 0x7 ;  /* 0xffffff8054097811 */ /* 0x000fe400078e38ff */
[----:B------:R-:W1:Y:S01]  /*0fe0*/  I2F.RP R10, R8 ;  /* 0x00000008000a7306 */ /* 0x000e620000209400 */
[----:B------:R-:W-:Y:S01]  /*0ff0*/  LOP3.LUT R5, R5, R4, RZ, 0x3c, !PT ;  /* 0x0000000405057212 */ /* 0x000fe200078e3cff */
[----:B------:R-:W-:-:S03]  /*1000*/  @P3 IMAD.WIDE.U32 R24, R14, c[0x0][0x1a0], RZ ;  /* 0x000068000e183a25 */ /* 0x000fc600078e00ff */
[----:B------:R-:W-:Y:S01]  /*1010*/  LOP3.LUT R4, R5, R4, RZ, 0x3c, !PT ;  /* 0x0000000405047212 */ /* 0x000fe200078e3cff */
[----:B------:R-:W-:-:S03]  /*1020*/  @P3 IMAD R14, R14, c[0x0][0x1a4], R25 ;  /* 0x000069000e0e3a24 */ /* 0x000fc600078e0219 */
        /* <DEDUP_REMOVED lines=46> */
.L_x_4197:
[----:B------:R-:W-:Y:S01]  /*1310*/  ISETP.NE.AND P0, PT, R108, -0x1, PT ;  /* 0xffffffff6c00780c */ /* 0x000fe20003f05270 */
[----:B------:R-:W-:Y:S01]  /*1320*/  IMAD R10, R10, c[0x0][0x1b8], RZ ;  /* 0x00006e000a0a7a24 */ /* 0x000fe200078e02ff */
[----:B------:R-:W-:Y:S02]  /*1330*/  SHF.R.S32.HI R4, RZ, 0x1f, R45 ;  /* 0x0000001fff047819 */ /* 0x000fe4000001142d */
[----:B------:R-:W-:Y:S01]  /*1340*/  IADD3 R104, -R50, R111, RZ ;  /* 0x0000006f32687210 */ /* 0x000fe20007ffe1ff */
[----:B------:R-:W-:Y:S01]  /*1350*/  IMAD R10, R11, c[0x0][0x1bc], R10 ;  /* 0x00006f000b0a7a24 */ /* 0x000fe200078e020a */
[CC--:B------:R-:W-:Y:S02]  /*1360*/  LEA.HI R20, R4.reuse, R45.reuse, RZ, 0x2 ;  /* 0x0000002d04147211 */ /* 0x0c0fe400078f10ff */
[----:B------:R-:W-:-:S02]  /*1370*/  LEA.HI R5, R4, R45, RZ, 0x3 ;  /* 0x0000002d04057211 */ /* 0x000fc400078f18ff */
[----:B------:R-:W-:Y:S02]  /*1380*/  LOP3.LUT R112, R20, 0xfffffffc, RZ, 0xc0, !PT ;  /* 0xfffffffc14707812 */ /* 0x000fe400078ec0ff */
[----:B------:R-:W-:Y:S01]  /*1390*/  SHF.R.S32.HI R3, RZ, 0x3, R5 ;  /* 0x00000003ff037819 */ /* 0x000fe20000011405 */
[----:B------:R-:W-:Y:S01]  /*13a0*/  @!P0 IMAD.WIDE.U32 R26, R0, c[0x0][0x178], RZ ;  /* 0x00005e00001a8a25 */ /* 0x000fe200078e00ff */
[----:B-----5:R-:W-:Y:S02]  /*13b0*/  @!P0 SHF.R.S32.HI R2, RZ, 0x1f, R0 ;  /* 0x0000001fff028819 */ /* 0x020fe40000011400 */
[----:B------:R-:W-:Y:S01]  /*13c0*/  SHF.R.S32.HI R6, RZ, 0x2, R20 ;  /* 0x00000002ff067819 */ /* 0x000fe20000011414 */
[----:B------:R-:W-:Y:S01]  /*13d0*/  IMAD.IADD R112, R45, 0x1, -R112 ;  /* 0x000000012d707824 */ /* 0x000fe200078e0a70 */
[----:B------:R-:W-:Y:S01]  /*13e0*/  LEA.HI R49, R4, R45, RZ, 0x5 ;  /* 0x0000002d04317211 */ /* 0x000fe200078f28ff */
[----:B------:R-:W-:Y:S01]  /*13f0*/  IMAD.SHL.U32 R19, R3, 0x40, RZ ;  /* 0x0000004003137824 */ /* 0x000fe200078e00ff */
[----:B------:R-:W-:Y:S01]  /*1400*/  SHF.R.S32.HI R7, RZ, 0x1f, R6 ;  /* 0x0000001fff077819 */ /* 0x000fe20000011406 */
[----:B------:R-:W-:Y:S01]  /*1410*/  @!P0 IMAD R2, R2, c[0x0][0x178], RZ ;  /* 0x00005e0002028a24 */ /* 0x000fe200078e02ff */
[----:B------:R-:W-:Y:S01]  /*1420*/  SHF.L.U32 R112, R112, 0x3, RZ ;  /* 0x0000000370707819 */ /* 0x000fe200000006ff */
[----:B------:R-:W-:Y:S01]  /*1430*/  @P0 IMAD.WIDE.U32 R16, R108, c[0x0][0x190], RZ ;  /* 0x000064006c100a25 */ /* 0x000fe200078e00ff */
[----:B------:R-:W-:-:S02]  /*1440*/  LOP3.LUT R19, R19, 0xc0, RZ, 0xc0, !PT ;  /* 0x000000c013137812 */ /* 0x000fc400078ec0ff */
[----:B------:R-:W-:Y:S01]  /*1450*/  IADD3 R24, P1, R112, R24, RZ ;  /* 0x0000001870187210 */ /* 0x000fe20007f3e0ff */
[----:B------:R-:W-:Y:S01]  /*1460*/  @!P0 IMAD R2, R0, c[0x0][0x17c], R2 ;  /* 0x00005f0000028a24 */ /* 0x000fe200078e0202 */
[----:B------:R-:W-:Y:S01]  /*1470*/  LOP3.LUT R0, R19, 0x18, R112, 0xf8, !PT ;  /* 0x0000001813007812 */ /* 0x000fe200078ef870 */
[----:B------:R-:W-:Y:S01]  /*1480*/  @!P0 IMAD.MOV.U32 R16, RZ, RZ, R26 ;  /* 0x000000ffff108224 */ /* 0x000fe200078e001a */
[----:B------:R-:W-:Y:S01]  /*1490*/  SHF.R.U32.HI R19, RZ, 0x3, R19 ;  /* 0x00000003ff137819 */ /* 0x000fe20000011613 */
[----:B------:R-:W-:Y:S01]  /*14a0*/  @P0 IMAD R15, R108, c[0x0][0x194], R17 ;  /* 0x000065006c0f0a24 */ /* 0x000fe200078e0211 */
[----:B------:R-:W-:Y:S01]  /*14b0*/  SHF.R.S32.HI R17, RZ, 0x1f, R112 ;  /* 0x0000001fff117819 */ /* 0x000fe20000011470 */
[----:B------:R-:W-:Y:S01]  /*14c0*/  @!P0 IMAD.IADD R15, R27, 0x1, R2 ;  /* 0x000000011b0f8824 */ /* 0x000fe200078e0202 */
[----:B------:R-:W-:Y:S01]  /*14d0*/  LOP3.LUT R19, R0, R19, RZ, 0x3c, !PT ;  /* 0x0000001300137212 */ /* 0x000fe200078e3cff */
[----:B------:R-:W-:Y:S01]  /*14e0*/  IMAD.WIDE R22, R22, 0x40, R6 ;  /* 0x0000004016167825 */ /* 0x000fe200078e0206 */
[----:B------:R-:W-:-:S02]  /*14f0*/  IADD3 R0, R6, 0x20, RZ ;  /* 0x0000002006007810 */ /* 0x000fc40007ffe0ff */
[C---:B------:R-:W-:Y:S01]  /*1500*/  IADD3 R26, P2, R112.reuse, R13, RZ ;  /* 0x0000000d701a7210 */ /* 0x040fe20007f5e0ff */
[----:B------:R-:W-:Y:S01]  /*1510*/  IMAD.X R25, R17, 0x1, R14, P1 ;  /* 0x0000000111197824 */ /* 0x000fe200008e060e */
[----:B------:R-:W-:Y:S02]  /*1520*/  IADD3 R16, P0, R112, R16, RZ ;  /* 0x0000001070107210 */ /* 0x000fe40007f1e0ff */
[----:B------:R-:W-:Y:S01]  /*1530*/  ISETP.GE.AND P4, PT, R0, R104, PT ;  /* 0x000000680000720c */ /* 0x000fe20003f86270 */
[----:B------:R-:W-:Y:S01]  /*1540*/  IMAD.WIDE.U32 R24, R11, c[0x0][0x1b8], R24 ;  /* 0x00006e000b187a25 */ /* 0x000fe200078e0018 */
[C---:B------:R-:W-:Y:S02]  /*1550*/  IADD3.X R27, R17.reuse, R12, RZ, P2, !PT ;  /* 0x0000000c111b7210 */ /* 0x040fe400017fe4ff */
[C---:B------:R-:W-:Y:S01]  /*1560*/  IADD3 R9, P1, R6.reuse, R9, RZ ;  /* 0x0000000906097210 */ /* 0x040fe20007f3e0ff */
[----:B------:R-:W-:Y:S01]  /*1570*/  IMAD.X R17, R17, 0x1, R15, P0 ;  /* 0x0000000111117824 */ /* 0x000fe200000e060f */
[----:B------:R-:W-:Y:S01]  /*1580*/  SHF.R.S32.HI R2, RZ, 0x1f, R18 ;  /* 0x0000001fff027819 */ /* 0x000fe20000011412 */
[C---:B------:R-:W-:Y:S01]  /*1590*/  IMAD.WIDE.U32 R26, R6.reuse, c[0x0][0x198], R26 ;  /* 0x00006600061a7a25 */ /* 0x040fe200078e001a */
[----:B------:R-:W-:-:S02]  /*15a0*/  ISETP.GE.AND P0, PT, R6, R104, PT ;  /* 0x000000680600720c */ /* 0x000fc40003f06270 */
[----:B------:R-:W-:Y:S01]  /*15b0*/  LEA.HI R20, R20, R6, RZ, 0x1 ;  /* 0x0000000614147211 */ /* 0x000fe200078f08ff */
[C---:B------:R-:W-:Y:S01]  /*15c0*/  IMAD.X R8, R7.reuse, 0x1, R8, P1 ;  /* 0x0000000107087824 */ /* 0x040fe200008e0608 */
[----:B------:R-:W-:Y:S01]  /*15d0*/  SHF.R.S32.HI R48, RZ, 0x5, R49 ;  /* 0x00000005ff307819 */ /* 0x000fe20000011431 */
[----:B------:R-:W-:Y:S01]  /*15e0*/  IMAD R7, R7, c[0x0][0x198], RZ ;  /* 0x0000660007077a24 */ /* 0x000fe200078e02ff */
[----:B------:R-:W-:Y:S01]  /*15f0*/  LOP3.LUT R20, R20, 0x7fffffe, RZ, 0xc0, !PT ;  /* 0x07fffffe14147812 */ /* 0x000fe200078ec0ff */
[----:B------:R-:W-:Y:S01]  /*1600*/  IMAD R2, R2, c[0x0][0x1a8], RZ ;  /* 0x00006a0002027a24 */ /* 0x000fe200078e02ff */
[----:B------:R-:W-:Y:S01]  /*1610*/  IADD3 R109, R84, -0x1, RZ ;  /* 0xffffffff546d7810 */ /* 0x000fe20007ffe0ff */
[----:B------:R-:W-:Y:S01]  /*1620*/  IMAD.WIDE.U32 R16, R18, c[0x0][0x1a8], R16 ;  /* 0x00006a0012107a25 */ /* 0x000fe200078e0010 */
[C---:B------:R-:W-:Y:S02]  /*1630*/  IADD3 R13, R6.reuse, 0x40, RZ ;  /* 0x00000040060d7810 */ /* 0x040fe40007ffe0ff */
[----:B------:R-:W-:Y:S01]  /*1640*/  IADD3 R25, R25, R10, RZ ;  /* 0x0000000a19197210 */ /* 0x000fe20007ffe0ff */
[----:B------:R-:W-:Y:S01]  /*1650*/  IMAD R85, R6, c[0x0][0x19c], R7 ;  /* 0x0000670006557a24 */ /* 0x000fe200078e0207 */
[----:B------:R-:W-:Y:S01]  /*1660*/  @!P4 IADD3 R7, P1, R22, 0x20, RZ ;  /* 0x000000201607c810 */ /* 0x000fe20007f3e0ff */
[----:B------:R-:W-:Y:S01]  /*1670*/  IMAD R2, R18, c[0x0][0x1ac], R2 ;  /* 0x00006b0012027a24 */ /* 0x000fe200078e0202 */
[----:B------:R-:W-:Y:S01]  /*1680*/  @!P0 MOV R14, R16 ;  /* 0x00000010000e8202 */ /* 0x000fe20000000f00 */
[----:B------:R-:W-:Y:S01]  /*1690*/  IMAD.IADD R20, R6, 0x1, -R20 ;  /* 0x0000000106147824 */ /* 0x000fe200078e0a14 */
[----:B------:R-:W-:Y:S01]  /*16a0*/  @!P4 IADD3.X R11, RZ, R23, RZ, P1, !PT ;  /* 0x00000017ff0bc210 */ /* 0x000fe20000ffe4ff */
[----:B------:R-:W-:Y:S01]  /*16b0*/  IMAD.IADD R15, R17, 0x1, R2 ;  /* 0x00000001110f7824 */ /* 0x000fe200078e0202 */
[----:B------:R-:W-:Y:S01]  /*16c0*/  MOV R10, c[0x0][0x19c] ;  /* 0x00006700000a7a02 */ /* 0x000fe20000000f00 */
[----:B------:R-:W-:Y:S01]  /*16d0*/  @!P0 IMAD R12, R23, c[0x0][0x190], RZ ;  /* 0x00006400170c8a24 */ /* 0x000fe200078e02ff */
[----:B------:R-:W-:Y:S01]  /*16e0*/  LEA.HI R4, R4, R45, RZ, 0x4 ;  /* 0x0000002d04047211 */ /* 0x000fe200078f20ff */
[----:B------:R-:W-:Y:S01]  /*16f0*/  IMAD R20, R48, 0x8, R20 ;  /* 0x0000000830147824 */ /* 0x000fe200078e0214 */
[----:B------:R-:W-:Y:S01]  /*1700*/  LOP3.LUT R101, R5, 0xfffffff8, RZ, 0xc0, !PT ;  /* 0xfffffff805657812 */ /* 0x000fe200078ec0ff */
[--C-:B------:R-:W-:Y:S01]  /*1710*/  @!P4 IMAD.MOV.U32 R17, RZ, RZ, R15.reuse ;  /* 0x000000ffff11c224 */ /* 0x100fe200078e000f */
[----:B------:R-:W-:Y:S01]  /*1720*/  SHF.L.U32 R5, R3, 0x3, RZ ;  /* 0x0000000303057819 */ /* 0x000fe200000006ff */
[----:B------:R-:W-:Y:S01]  /*1730*/  @!P4 IMAD R11, R11, c[0x0][0x190], RZ ;  /* 0x000064000b0bca24 */ /* 0x000fe200078e02ff */
[----:B------:R-:W-:Y:S01]  /*1740*/  LEA R19, R20, R19, 0x5 ;  /* 0x0000001314137211 */ /* 0x000fe200078e28ff */
[----:B------:R-:W-:Y:S01]  /*1750*/  @!P0 IMAD R12, R22, c[0x0][0x194], R12 ;  /* 0x00006500160c8a24 */ /* 0x000fe200078e020c */
[----:B------:R-:W-:Y:S01]  /*1760*/  LOP3.LUT R47, R4, 0xfffffff0, RZ, 0xc0, !PT ;  /* 0xfffffff0042f7812 */ /* 0x000fe200078ec0ff */
[----:B------:R-:W-:Y:S01]  /*1770*/  @!P0 IMAD.WIDE.U32 R14, R22, c[0x0][0x190], R14 ;  /* 0x00006400160e8a25 */ /* 0x000fe200078e000e */
[----:B------:R-:W-:-:S02]  /*1780*/  IADD3 R101, -R101, R45, RZ ;  /* 0x0000002d65657210 */ /* 0x000fc40007ffe1ff */
[----:B------:R-:W-:Y:S01]  /*1790*/  IADD3 R47, -R47, R45, RZ ;  /* 0x0000002d2f2f7210 */ /* 0x000fe20007ffe1ff */
[----:B------:R-:W-:Y:S01]  /*17a0*/  IMAD.SHL.U32 R2, R109, 0x80, RZ ;  /* 0x000000806d027824 */ /* 0x000fe200078e00ff */
[----:B------:R-:W-:Y:S01]  /*17b0*/  @!P0 LEA R22, P1, R14, c[0x0][0x160], 0x1 ;  /* 0x000058000e168a11 */ /* 0x000fe200078208ff */
[C---:B------:R-:W-:Y:S01]  /*17c0*/  @!P4 IMAD R11, R7.reuse, c[0x0][0x194], R11 ;  /* 0x00006500070bca24 */ /* 0x040fe200078e020b */
[----:B------:R-:W-:Y:S01]  /*17d0*/  SHF.R.S32.HI R46, RZ, 0x1f, R47 ;  /* 0x0000001fff2e7819 */ /* 0x000fe2000001142f */
[----:B------:R-:W-:Y:S01]  /*17e0*/  @!P4 IMAD.WIDE.U32 R16, R7, c[0x0][0x190], R16 ;  /* 0x000064000710ca25 */ /* 0x000fe200078e0010 */
[----:B------:R-:W-:Y:S02]  /*17f0*/  SHF.L.U32 R127, R45, 0x1, RZ ;  /* 0x000000012d7f7819 */ /* 0x000fe400000006ff */
[----:B------:R-:W-:Y:S01]  /*1800*/  LEA.HI R46, R46, R47, RZ, 0x3 ;  /* 0x0000002f2e2e7211 */ /* 0x000fe200078f18ff */
[----:B------:R-:W-:Y:S01]  /*1810*/  @!P0 IMAD.IADD R12, R15, 0x1, R12 ;  /* 0x000000010f0c8824 */ /* 0x000fe200078e020c */
[----:B------:R-:W-:Y:S01]  /*1820*/  @!P4 IADD3 R11, R17, R11, RZ ;  /* 0x0000000b110bc210 */ /* 0x000fe20007ffe0ff */
[----:B------:R-:W-:Y:S01]  /*1830*/  IMAD.IADD R7, R44, 0x1, -R2 ;  /* 0x000000012c077824 */ /* 0x000fe200078e0a02 */
[----:B------:R-:W-:Y:S01]  /*1840*/  SHF.L.U32 R46, R46, 0x5, RZ ;  /* 0x000000052e2e7819 */ /* 0x000fe200000006ff */
[----:B------:R-:W-:Y:S01]  /*1850*/  IMAD.SHL.U32 R110, R19, 0x2, RZ ;  /* 0x00000002136e7824 */ /* 0x000fe200078e00ff */
[----:B------:R-:W-:Y:S01]  /*1860*/  @!P0 LEA.HI.X R23, R14, c[0x0][0x164], R12, 0x1, P1 ;  /* 0x000059000e178a11 */ /* 0x000fe200008f0c0c */
[----:B------:R-:W-:Y:S01]  /*1870*/  IMAD R8, R8, c[0x0][0x1a0], RZ ;  /* 0x0000680008087a24 */ /* 0x000fe200078e02ff */
[-C--:B------:R-:W-:Y:S01]  /*1880*/  ISETP.GE.AND P1, PT, R0, R7.reuse, PT ;  /* 0x000000070000720c */ /* 0x080fe20003f26270 */
[----:B------:R-:W-:Y:S01]  /*1890*/  IMAD.WIDE.U32 R24, R9, c[0x0][0x1a0], R24 ;  /* 0x0000680009187a25 */ /* 0x000fe200078e0018 */
[----:B------:R-:W-:Y:S01]  /*18a0*/  @!P4 LEA R14, P2, R16, c[0x0][0x160], 0x1 ;  /* 0x00005800100eca11 */ /* 0x000fe200078408ff */
[----:B------:R-:W-:Y:S01]  /*18b0*/  @!PT LDS RZ, [RZ] ;  /* 0x00000000fffff984 */ /* 0x000fe20000000800 */
[----:B------:R-:W-:Y:S01]  /*18c0*/  @!PT LDS RZ, [RZ] ;  /* 0x00000000fffff984 */ /* 0x000fe20000000800 */
[----:B------:R-:W-:Y:S01]  /*18d0*/  @!PT LDS RZ, [RZ] ;  /* 0x00000000fffff984 */ /* 0x000fe20000000800 */
[----:B------:R1:W-:Y:S01]  /*18e0*/  @!P0 LDGSTS.E.BYPASS.LTC128B.128 [R110], [R22.64] ;  /* 0x00000000166e8fae */ /* 0x0003e2000b901d4c */
[-C--:B------:R-:W-:Y:S01]  /*18f0*/  ISETP.GE.AND P0, PT, R13, R7.reuse, PT ;  /* 0x000000070d00720c */ /* 0x080fe20003f06270 */
[----:B------:R-:W-:Y:S01]  /*1900*/  IMAD R8, R9, c[0x0][0x1a4], R8 ;  /* 0x0000690009087a24 */ /* 0x000fe200078e0208 */
[----:B------:R-:W-:Y:S01]  /*1910*/  ISETP.GE.AND P5, PT, R6, R7, PT ;  /* 0x000000070600720c */ /* 0x000fe20003fa6270 */
[----:B------:R-:W-:Y:S01]  /*1920*/  IMAD.MOV.U32 R107, RZ, RZ, R26 ;  /* 0x000000ffff6b7224 */ /* 0x000fe200078e001a */
[----:B------:R-:W-:Y:S01]  /*1930*/  @!P4 LEA.HI.X R15, R16, c[0x0][0x164], R11, 0x1, P2 ;  /* 0x00005900100fca11 */ /* 0x000fe200010f0c0b */
[----:B------:R-:W-:Y:S01]  /*1940*/  IMAD.IADD R8, R25, 0x1, R8 ;  /* 0x0000000119087824 */ /* 0x000fe200078e0208 */
[----:B------:R-:W-:Y:S01]  /*1950*/  LEA R106, P3, R24, c[0x0][0x170], 0x1 ;  /* 0x00005c00186a7a11 */ /* 0x000fe200078608ff */
[----:B------:R-:W-:Y:S01]  /*1960*/  IMAD.IADD R85, R27, 0x1, R85 ;  /* 0x000000011b557824 */ /* 0x000fe200078e0255 */
[----:B------:R-:W-:Y:S01]  /*1970*/  LOP3.LUT R46, R46, 0xffffff00, RZ, 0xc0, !PT ;  /* 0xffffff002e2e7812 */ /* 0x000fe200078ec0ff */
[----:B------:R2:W-:Y:S01]  /*1980*/  @!P4 LDGSTS.E.BYPASS.LTC128B.128 [R110+0x800], [R14.64] ;  /* 0x008000000e6ecfae */ /* 0x0005e2000b901d4c */
[----:B------:R-:W-:Y:S01]  /*1990*/  LEA.HI.X R105, R24, c[0x0][0x174], R8, 0x1, P3 ;  /* 0x00005d0018697a11 */ /* 0x000fe200018f0c08 */
[----:B------:R-:W-:Y:S01]  /*19a0*/  IMAD.SHL.U32 R8, R10, 0x40, RZ ;  /* 0x000000400a087824 */ /* 0x000fe200078e00ff */
[----:B------:R-:W-:Y:S01]  /*19b0*/  LOP3.LUT R127, R127, 0x6, RZ, 0xc0, !PT ;  /* 0x000000067f7f7812 */ /* 0x000fe200078ec0ff */
[----:B------:R-:W-:-:S02]  /*19c0*/  IMAD.MOV.U32 R20, RZ, RZ, c[0x0][0x1a0] ;  /* 0x00006800ff147624 */ /* 0x000fc400078e00ff */
[----:B-1----:R-:W-:-:S04]  /*19d0*/  IMAD.MOV.U32 R22, RZ, RZ, c[0x0][0x198] ;  /* 0x00006600ff167624 */ /* 0x002fc800078e00ff */
[C---:B------:R-:W-:Y:S01]  /*19e0*/  IMAD.WIDE.U32 R18, R22.reuse, 0x40, RZ ;  /* 0x0000004016127825 */ /* 0x040fe200078e00ff */
[----:B------:R-:W-:-:S04]  /*19f0*/  @!P1 LEA R11, P2, R22, R107, 0x5 ;  /* 0x0000006b160b9211 */ /* 0x000fc800078428ff */
[----:B------:R-:W-:Y:S02]  /*1a00*/  @!P1 LEA.HI.X R9, R22, R85, R10, 0x5, P2 ;  /* 0x0000005516099211 */ /* 0x000fe400010f2c0a */
[----:B------:R-:W-:Y:S02]  /*1a10*/  @!P1 LEA R16, P3, R11, c[0x0][0x168], 0x1 ;  /* 0x00005a000b109a11 */ /* 0x000fe400078608ff */
[----:B------:R-:W-:Y:S02]  /*1a20*/  @!P0 IADD3 R12, P2, R107, R18, RZ ;  /* 0x000000126b0c8210 */ /* 0x000fe40007f5e0ff */
[----:B------:R-:W-:Y:S02]  /*1a30*/  @!P1 LEA.HI.X R17, R11, c[0x0][0x16c], R9, 0x1, P3 ;  /* 0x00005b000b119a11 */ /* 0x000fe400018f0c09 */
[----:B------:R-:W-:Y:S02]  /*1a40*/  @!P5 LEA R18, P3, R107, c[0x0][0x168], 0x1 ;  /* 0x00005a006b12da11 */ /* 0x000fe400078608ff */
[----:B------:R-:W-:-:S02]  /*1a50*/  @!P0 IADD3.X R8, R85, R19, R8, P2, !PT ;  /* 0x0000001355088210 */ /* 0x000fc400017fe408 */
[C---:B--2---:R-:W-:Y:S02]  /*1a60*/  @!P0 LEA R14, P4, R12.reuse, c[0x0][0x168], 0x1 ;  /* 0x00005a000c0e8a11 */ /* 0x044fe400078808ff */
[----:B------:R-:W-:Y:S02]  /*1a70*/  @!P5 LEA.HI.X R19, R107, c[0x0][0x16c], R85, 0x1, P3 ;  /* 0x00005b006b13da11 */ /* 0x000fe400018f0c55 */
[----:B------:R-:W-:Y:S02]  /*1a80*/  @!P0 LEA.HI.X R15, R12, c[0x0][0x16c], R8, 0x1, P4 ;  /* 0x00005b000c0f8a11 */ /* 0x000fe400020f0c08 */
[CC--:B------:R-:W-:Y:S01]  /*1a90*/  ISETP.GE.AND P4, PT, R6.reuse, R7.reuse, PT ;  /* 0x000000070600720c */ /* 0x0c0fe20003f86270 */
[----:B------:R1:W-:Y:S01]  /*1aa0*/  @!P5 LDGSTS.E.BYPASS.LTC128B.128 [R110+0x1000], [R18.64] ;  /* 0x01000000126edfae */ /* 0x0003e2000b901d4c */
[----:B------:R-:W-:Y:S02]  /*1ab0*/  IADD3 R6, R6, 0x60, RZ ;  /* 0x0000006006067810 */ /* 0x000fe40007ffe0ff */
[-C--:B------:R-:W-:Y:S01]  /*1ac0*/  ISETP.GE.AND P2, PT, R13, R7.reuse, PT ;  /* 0x000000070d00720c */ /* 0x080fe20003f46270 */
[----:B------:R1:W-:Y:S01]  /*1ad0*/  @!P1 LDGSTS.E.BYPASS.LTC128B.128 [R110+0x1800], [R16.64] ;  /* 0x01800000106e9fae */ /* 0x0003e2000b901d4c */
[----:B------:R-:W-:-:S02]  /*1ae0*/  ISETP.GE.AND P5, PT, R6, R7, PT ;  /* 0x000000070600720c */ /* 0x000fc40003fa6270 */
[----:B------:R-:W-:Y:S01]  /*1af0*/  ISETP.GE.AND P3, PT, R0, R7, PT ;  /* 0x000000070000720c */ /* 0x000fe20003f66270 */
[----:B------:R2:W-:Y:S01]  /*1b00*/  @!P0 LDGSTS.E.BYPASS.LTC128B.128 [R110+0x2000], [R14.64] ;  /* 0x020000000e6e8fae */ /* 0x0005e2000b901d4c */
[----:B------:R-:W-:Y:S02]  /*1b10*/  SHF.R.S32.HI R0, RZ, 0x4, R4 ;  /* 0x00000004ff007819 */ /* 0x000fe40000011404 */
[----:B------:R-:W-:Y:S02]  /*1b20*/  LEA.HI R8, R47, R47, RZ, 0x1 ;  /* 0x0000002f2f087211 */ /* 0x000fe400078f08ff */
[----:B------:R-:W-:Y:S02]  /*1b30*/  LEA.HI R4, R4, R0, RZ, 0x1 ;  /* 0x0000000004047211 */ /* 0x000fe400078f08ff */
[----:B------:R-:W-:Y:S02]  /*1b40*/  ISETP.GE.AND P1, PT, R6, R7, PT ;  /* 0x000000070600720c */ /* 0x000fe40003f26270 */
[----:B------:R-:W-:Y:S01]  /*1b50*/  LOP3.LUT R7, R4, 0xfffffffe, RZ, 0xc0, !PT ;  /* 0xfffffffe04077812 */ /* 0x000fe200078ec0ff */
[----:B------:R-:W-:Y:S01]  /*1b60*/  @!P5 IMAD.MOV.U32 R13, RZ, RZ, R85 ;  /* 0x000000ffff0dd224 */ /* 0x000fe200078e0055 */
[----:B------:R-:W-:Y:S01]  /*1b70*/  @!P5 MOV R12, R107 ;  /* 0x0000006b000cd202 */ /* 0x000fe20000000f00 */
[----:B------:R-:W-:Y:S01]  /*1b80*/  @!P5 IMAD R10, R10, 0x60, RZ ;  /* 0x000000600a0ad824 */ /* 0x000fe200078e02ff */
[----:B------:R-:W-:Y:S01]  /*1b90*/  LOP3.LUT R4, R8, 0x7fffffe, RZ, 0xc0, !PT ;  /* 0x07fffffe08047812 */ /* 0x000fe200078ec0ff */
[----:B------:R-:W-:Y:S01]  /*1ba0*/  IMAD.IADD R7, R0, 0x1, -R7 ;  /* 0x0000000100077824 */ /* 0x000fe200078e0a07 */
[----:B------:R-:W-:Y:S01]  /*1bb0*/  LEA.HI R9, R101, R101, RZ, 0x1 ;  /* 0x0000006565097211 */ /* 0x000fe200078f08ff */
[----:B------:R-:W-:-:S03]  /*1bc0*/  @!P5 IMAD.WIDE.U32 R12, R22, 0x60, R12 ;  /* 0x00000060160cd825 */ /* 0x000fc600078e000c */
[----:B------:R-:W-:Y:S01]  /*1bd0*/  SHF.R.S32.HI R0, RZ, 0x1, R9 ;  /* 0x00000001ff007819 */ /* 0x000fe20000011409 */
[----:B------:R-:W-:Y:S01]  /*1be0*/  IMAD.IADD R47, R47, 0x1, -R4 ;  /* 0x000000012f2f7824 */ /* 0x000fe200078e0a04 */
[----:B------:R-:W-:Y:S02]  /*1bf0*/  @!P5 IADD3 R3, R13, R10, RZ ;  /* 0x0000000a0d03d210 */ /* 0x000fe40007ffe0ff */
[----:B------:R-:W-:Y:S01]  /*1c00*/  @!P5 LEA R10, P0, R12, c[0x0][0x168], 0x1 ;  /* 0x00005a000c0ada11 */ /* 0x000fe200078008ff */
[----:B------:R-:W-:Y:S01]  /*1c10*/  IMAD.SHL.U32 R6, R0, 0x40, RZ ;  /* 0x0000004000067824 */ /* 0x000fe200078e00ff */
[----:B------:R-:W-:Y:S01]  /*1c20*/  SHF.R.S32.HI R4, RZ, 0x1, R8 ;  /* 0x00000001ff047819 */ /* 0x000fe20000011408 */
[----:B------:R-:W-:Y:S01]  /*1c30*/  IMAD R87, R47, 0x20, R46 ;  /* 0x000000202f577824 */ /* 0x000fe200078e022e */
[----:B------:R-:W-:Y:S02]  /*1c40*/  @!P5 LEA.HI.X R11, R12, c[0x0][0x16c], R3, 0x1, P0 ;  /* 0x00005b000c0bda11 */ /* 0x000fe400000f0c03 */
[----:B------:R-:W-:-:S02]  /*1c50*/  SHF.R.S32.HI R8, RZ, 0x1f, R8 ;  /* 0x0000001fff087819 */ /* 0x000fc40000011408 */
[----:B------:R-:W-:Y:S01]  /*1c60*/  LOP3.LUT R9, R9, 0x7fffffe, RZ, 0xc0, !PT ;  /* 0x07fffffe09097812 */ /* 0x000fe200078ec0ff */
[----:B------:R3:W-:Y:S01]  /*1c70*/  @!P5 LDGSTS.E.BYPASS.LTC128B.128 [R110+0x2800], [R10.64] ;  /* 0x028000000a6edfae */ /* 0x0007e2000b901d4c */
[----:B------:R-:W-:Y:S02]  /*1c80*/  LEA.HI R8, R8, R4, RZ, 0x2 ;  /* 0x0000000408087211 */ /* 0x000fe400078f10ff */
[----:B------:R-:W-:Y:S01]  /*1c90*/  LOP3.LUT R6, R6, 0xc0, RZ, 0xc0, !PT ;  /* 0x000000c006067812 */ /* 0x000fe200078ec0ff */
[----:B------:R-:W0:Y:S01]  /*1ca0*/  LDGDEPBAR ;  /* 0x00000000000079af */ /* 0x000e220000000000 */
[----:B------:R-:W-:Y:S01]  /*1cb0*/  LOP3.LUT R8, R8, 0xfffffffc, RZ, 0xc0, !PT ;  /* 0xfffffffc08087812 */ /* 0x000fe200078ec0ff */
[----:B------:R-:W-:Y:S01]  /*1cc0*/  IMAD.IADD R101, R101, 0x1, -R9 ;  /* 0x0000000165657824 */ /* 0x000fe200078e0a09 */
[----:B------:R-:W-:Y:S02]  /*1cd0*/  LOP3.LUT R5, R6, 0x8, R5, 0xf8, !PT ;  /* 0x0000000806057812 */ /* 0x000fe400078ef805 */
[----:B------:R-:W-:Y:S01]  /*1ce0*/  IADD3 R3, R4, -R8, RZ ;  /* 0x8000000804037210 */ /* 0x000fe20007ffe0ff */
[C---:B------:R-:W-:Y:S01]  /*1cf0*/  IMAD R101, R7.reuse, 0x8, R101 ;  /* 0x0000000807657824 */ /* 0x040fe200078e0265 */
[----:B------:R-:W-:Y:S01]  /*1d00*/  SHF.R.U32.HI R6, RZ, 0x3, R6 ;  /* 0x00000003ff067819 */ /* 0x000fe20000011606 */
[----:B------:R-:W-:Y:S01]  /*1d10*/  IMAD.SHL.U32 R7, R7, 0x8, RZ ;  /* 0x0000000807077824 */ /* 0x000fe200078e00ff */
[----:B------:R-:W-:-:S02]  /*1d20*/  SHF.L.U32 R23, R3, 0x6, RZ ;  /* 0x0000000603177819 */ /* 0x000fc400000006ff */
[----:B------:R-:W-:Y:S01]  /*1d30*/  LOP3.LUT R8, R5, R6, RZ, 0x3c, !PT ;  /* 0x0000000605087212 */ /* 0x000fe200078e3cff */
[----:B------:R-:W-:Y:S01]  /*1d40*/  IMAD.SHL.U32 R6, R20, 0x20, RZ ;  /* 0x0000002014067824 */ /* 0x000fe200078e00ff */
[----:B------:R-:W-:Y:S02]  /*1d50*/  LOP3.LUT R23, R23, 0xc0, RZ, 0xc0, !PT ;  /* 0x000000c017177812 */ /* 0x000fe400078ec0ff */
[----:B------:R-:W-:Y:S02]  /*1d60*/  MOV R4, 0x5 ;  /* 0x0000000500047802 */ /* 0x000fe40000000f00 */
[----:B------:R-:W-:Y:S02]  /*1d70*/  LOP3.LUT R7, R23, 0x8, R7, 0xf8, !PT ;  /* 0x0000000817077812 */ /* 0x000fe400078ef807 */
[----:B------:R-:W-:Y:S02]  /*1d80*/  SHF.R.U32.HI R23, RZ, 0x3, R23 ;  /* 0x00000003ff177819 */ /* 0x000fe40000011617 */
[----:B------:R-:W-:-:S02]  /*1d90*/  @!P1 MOV R5, c[0x0][0x1a4] ;  /* 0x0000690000059a02 */ /* 0x000fc40000000f00 */
[----:B---3--:R-:W-:Y:S01]  /*1da0*/  @!P1 MOV R11, R105 ;  /* 0x00000069000b9202 */ /* 0x008fe20000000f00 */
[----:B------:R-:W-:-:S04]  /*1db0*/  DEPBAR.LE SB0, 0x0 ;  /* 0x000080000000791a */ /* 0x000fc80000000000 */
[----:B------:R-:W-:Y:S01]  /*1dc0*/  BAR.SYNC.DEFER_BLOCKING 0x0 ;  /* 0x0000000000007b1d */ /* 0x000fe20000010000 */
[----:B------:R-:W-:Y:S01]  /*1dd0*/  @!P1 IMAD.MOV.U32 R10, RZ, RZ, R106 ;  /* 0x000000ffff0a9224 */ /* 0x000fe200078e006a */
[----:B------:R-:W-:Y:S01]  /*1de0*/  LOP3.LUT R23, R7, R23, RZ, 0x3c, !PT ;  /* 0x0000001707177212 */ /* 0x000fe200078e3cff */
[----:B------:R-:W-:Y:S01]  /*1df0*/  IMAD R7, R48, 0x200, R46 ;  /* 0x0000020030077824 */ /* 0x000fe200078e022e */
[C---:B------:R-:W-:Y:S01]  /*1e00*/  SHF.L.U64.HI R4, R20.reuse, R4, c[0x0][0x1a4] ;  /* 0x0000690014047619 */ /* 0x040fe20000010204 */
[----:B------:R-:W-:Y:S01]  /*1e10*/  @!P1 IMAD.WIDE.U32 R12, R20, 0xc0, R10 ;  /* 0x000000c0140c9825 */ /* 0x000fe200078e000a */
[C---:B------:R-:W-:Y:S02]  /*1e20*/  @!P3 LEA R10, P0, R6.reuse, R106, 0x1 ;  /* 0x0000006a060ab211 */ /* 0x040fe400078008ff */
[----:B------:R-:W-:Y:S01]  /*1e30*/  LEA R7, R47, R7, 0x5 ;  /* 0x000000072f077211 */ /* 0x000fe200078e28ff */
[----:B------:R-:W-:Y:S01]  /*1e40*/  @!P1 IMAD R5, R5, 0xc0, RZ ;  /* 0x000000c005059824 */ /* 0x000fe200078e02ff */
[-C--:B------:R-:W-:Y:S01]  /*1e50*/  @!P3 LEA.HI.X R11, R6, R105.reuse, R4, 0x1, P0 ;  /* 0x00000069060bb211 */ /* 0x080fe200000f0c04 */
[----:B------:R-:W-:Y:S01]  /*1e60*/  @!P2 IMAD.MOV.U32 R6, RZ, RZ, c[0x0][0x1a4] ;  /* 0x00006900ff06a624 */ /* 0x000fe200078e00ff */
[----:B------:R-:W-:Y:S01]  /*1e70*/  LEA R101, R101, R8, 0x5 ;  /* 0x0000000865657211 */ /* 0x000fe200078e28ff */
[----:B------:R-:W-:Y:S01]  /*1e80*/  @!P1 IMAD.IADD R5, R13, 0x1, R5 ;  /* 0x000000010d059824 */ /* 0x000fe200078e0205 */
[----:B------:R-:W-:Y:S01]  /*1e90*/  @!P1 MOV R4, R12 ;  /* 0x0000000c00049202 */ /* 0x000fe20000000f00 */
[----:B------:R-:W-:Y:S01]  /*1ea0*/  @!P4 IMAD.MOV.U32 R12, RZ, RZ, R106 ;  /* 0x000000ffff0cc224 */ /* 0x000fe200078e006a */
[C---:B------:R-:W-:Y:S01]  /*1eb0*/  @!P2 LEA R8, P0, R20.reuse, R106, 0x7 ;  /* 0x0000006a1408a211 */ /* 0x040fe200078038ff */
[C---:B------:R-:W-:Y:S01]  /*1ec0*/  IMAD.IADD R103, R23.reuse, 0x1, R7 ;  /* 0x0000000117677824 */ /* 0x040fe200078e0207 */
[-C--:B------:R-:W-:Y:S01]  /*1ed0*/  @!P4 MOV R13, R105.reuse ;  /* 0x00000069000dc202 */ /* 0x080fe20000000f00 */
[----:B------:R-:W-:Y:S01]  /*1ee0*/  IMAD.IADD R87, R23, 0x1, R87 ;  /* 0x0000000117577824 */ /* 0x000fe200078e0257 */
[----:B------:R-:W-:Y:S01]  /*1ef0*/  @!P2 LEA.HI.X R9, R20, R105, R6, 0x7, P0 ;  /* 0x000000691409a211 */ /* 0x000fe200000f3c06 */
[----:B------:R-:W-:Y:S01]  /*1f00*/  IMAD.SHL.U32 R103, R103, 0x2, RZ ;  /* 0x0000000267677824 */ /* 0x000fe200078e00ff */
[----:B------:R-:W-:Y:S01]  /*1f10*/  SHF.L.U32 R101, R101, 0x1, RZ ;  /* 0x0000000165657819 */ /* 0x000fe200000006ff */
[----:B------:R-:W-:Y:S01]  /*1f20*/  @P4 STS [R110+0x3000], RZ ;  /* 0x003000ff6e004388 */ /* 0x000fe20000000800 */
[----:B------:R-:W-:-:S02]  /*1f30*/  LOP3.LUT P0, RZ, R0, 0x2, RZ, 0xc0, !PT ;  /* 0x0000000200ff7812 */ /* 0x000fc4000780c0ff */
[----:B------:R-:W-:Y:S01]  /*1f40*/  LEA R48, R48, R50, 0x4 ;  /* 0x0000003230307211 */ /* 0x000fe200078e20ff */
[----:B------:R-:W-:Y:S01]  /*1f50*/  @P4 STS [R110+0x3004], RZ ;  /* 0x003004ff6e004388 */ /* 0x000fe20000000800 */
[----:B------:R-:W-:-:S03]  /*1f60*/  IADD3 R100, R101, 0x1000, RZ ;  /* 0x0000100065647810 */ /* 0x000fc60007ffe0ff */
        /* <DEDUP_REMOVED lines=20> */
[----:B------:R-:W-:-:S03]  /*20b0*/  LOP3.LUT P1, RZ, R3, 0x2, RZ, 0xc0, !PT ;  /* 0x0000000203ff7812 */ /* 0x000fc6000782c0ff */
[----:B------:R-:W-:Y:S04]  /*20c0*/  LDSM.16.M88.4 R32, [R103] ;  /* 0x000000006720783b */ /* 0x000fe80000000200 */
[----:B------:R-:W2:Y:S04]  /*20d0*/  LDSM.16.M88.4 R36, [R101+0x1400] ;  /* 0x001400006524783b */ /* 0x000ea80000000200 */
[----:B------:R-:W-:Y:S04]  /*20e0*/  LDSM.16.M88.4 R28, [R101+0x1800] ;  /* 0x00180000651c783b */ /* 0x000fe80000000200 */
[----:B------:R-:W0:Y:S01]  /*20f0*/  LDGDEPBAR ;  /* 0x00000000000079af */ /* 0x000e220000000000 */
[----:B----4-:R-:W-:-:S04]  /*2100*/  MOV R8, 0x10 ;  /* 0x0000001000087802 */ /* 0x010fc80000000f00 */
[C---:B------:R-:W-:Y:S02]  /*2110*/  SEL R3, R8.reuse, 0xfffffff0, !P1 ;  /* 0xfffffff008037807 */ /* 0x040fe40004800000 */
[----:B------:R-:W-:Y:S01]  /*2120*/  SEL R0, R8, 0xfffffff0, !P0 ;  /* 0xfffffff008007807 */ /* 0x000fe20004000000 */
[----:B-1----:R-:W3:Y:S02]  /*2130*/  LDSM.16.M88.4 R4, [R101+0x1000] ;  /* 0x001000006504783b */ /* 0x002ee40000000200 */
[----:B------:R-:W-:Y:S01]  /*2140*/  IMAD R102, R3, 0x2, R103 ;  /* 0x0000000203667824 */ /* 0x000fe200078e0267 */
[----:B------:R-:W-:Y:S02]  /*2150*/  LEA R54, R0, R101, 0x1 ;  /* 0x0000006500367211 */ /* 0x000fe400078e08ff */
[----:B------:R-:W-:Y:S02]  /*2160*/  ISETP.GT.AND P1, PT, R84, 0x1, PT ;  /* 0x000000015400780c */ /* 0x000fe40003f24270 */
[----:B------:R-:W-:Y:S01]  /*2170*/  LDSM.16.M88.4 R24, [R102] ;  /* 0x000000006618783b */ /* 0x000fe20000000200 */
[----:B------:R-:W-:-:S03]  /*2180*/  LEA R100, R0, R100, 0x1 ;  /* 0x0000006400647211 */ /* 0x000fc600078e08ff */
[----:B------:R-:W-:Y:S04]  /*2190*/  LDSM.16.M88.4 R40, [R54+0x1000] ;  /* 0x001000003628783b */ /* 0x000fe80000000200 */
[----:B------:R-:W1:Y:S03]  /*21a0*/  LDSM.16.M88.4 R16, [R54+0x1400] ;  /* 0x001400003610783b */ /* 0x000e660000000200 */
[C---:B------:R-:W-:Y:S01]  /*21b0*/  @!P1 LEA R116, P0, R107.reuse, c[0x0][0x168], 0x1 ;  /* 0x00005a006b749a11 */ /* 0x040fe200078008ff */
[----:B--2---:R-:W-:Y:S03]  /*21c0*/  HMMA.16816.F32.BF16 R12, R32, R36, RZ ;  /* 0x00000024200c723c */ /* 0x004fe600000418ff */
[----:B------:R-:W-:-:S05]  /*21d0*/  @!P1 LEA.HI.X R117, R107, c[0x0][0x16c], R85, 0x1, P0 ;  /* 0x00005b006b759a11 */ /* 0x000fca00000f0c55 */
[C---:B------:R-:W-:Y:S08]  /*21e0*/  HMMA.16816.F32.BF16 R36, R32.reuse, R38, RZ ;  /* 0x000000262024723c */ /* 0x040ff000000418ff */
[C---:B---3--:R-:W-:Y:S08]  /*21f0*/  HMMA.16816.F32.BF16 R8, R32.reuse, R4, RZ ;  /* 0x000000042008723c */ /* 0x048ff000000418ff */
[----:B------:R-:W-:Y:S08]  /*2200*/  HMMA.16816.F32.BF16 R4, R32, R6, RZ ;  /* 0x000000062004723c */ /* 0x000ff000000418ff */
[C---:B-1----:R-:W-:Y:S08]  /*2210*/  HMMA.16816.F32.BF16 R12, R24.reuse, R16, R12 ;  /* 0x00000010180c723c */ /* 0x042ff0000004180c */
[C---:B------:R-:W-:Y:S08]  /*2220*/  HMMA.16816.F32.BF16 R8, R24.reuse, R40, R8 ;  /* 0x000000281808723c */ /* 0x040ff00000041808 */
[----:B------:R-:W-:Y:S08]  /*2230*/  HMMA.16816.F32.BF16 R4, R24, R42, R4 ;  /* 0x0000002a1804723c */ /* 0x000ff00000041804 */
[----:B------:R-:W-:Y:S01]  /*2240*/  HMMA.16816.F32.BF16 R40, R32, R28, RZ ;  /* 0x0000001c2028723c */ /* 0x000fe200000418ff */
[----:B------:R-:W-:-:S02]  /*2250*/  FMUL.FTZ R12, R12, c[0x0][0x2ec] ;  /* 0x0000bb000c0c7a20 */ /* 0x000fc40000410000 */
[----:B------:R-:W-:Y:S02]  /*2260*/  FMUL.FTZ R13, R13, c[0x0][0x2ec] ;  /* 0x0000bb000d0d7a20 */ /* 0x000fe40000410000 */
[----:B------:R-:W-:Y:S01]  /*2270*/  FMUL.FTZ R14, R14, c[0x0][0x2ec] ;  /* 0x0000bb000e0e7a20 */ /* 0x000fe20000410000 */
[----:B------:R-:W1:Y:S01]  /*2280*/  MUFU.TANH R60, R12 ;  /* 0x0000000c003c7308 */ /* 0x000e620000002400 */
[----:B------:R-:W-:Y:S01]  /*2290*/  FMUL.FTZ R15, R15, c[0x0][0x2ec] ;  /* 0x0000bb000f0f7a20 */ /* 0x000fe20000410000 */
[----:B------:R-:W-:Y:S01]  /*22a0*/  HMMA.16816.F32.BF16 R36, R24, R18, R36 ;  /* 0x000000121824723c */ /* 0x000fe20000041824 */
[----:B------:R-:W-:Y:S02]  /*22b0*/  FMUL.FTZ R8, R8, c[0x0][0x2ec] ;  /* 0x0000bb0008087a20 */ /* 0x000fe40000410000 */
[----:B------:R-:W-:Y:S02]  /*22c0*/  FMUL.FTZ R9, R9, c[0x0][0x2ec] ;  /* 0x0000bb0009097a20 */ /* 0x000fe40000410000 */
[----:B------:R-:W-:Y:S01]  /*22d0*/  FMUL.FTZ R10, R10, c[0x0][0x2ec] ;  /* 0x0000bb000a0a7a20 */ /* 0x000fe20000410000 */
[----:B------:R-:W2:Y:S01]  /*22e0*/  MUFU.TANH R51, R8 ;  /* 0x0000000800337308 */ /* 0x000ea20000002400 */
[----:B------:R-:W-:Y:S01]  /*22f0*/  FMUL.FTZ R11, R11, c[0x0][0x2ec] ;  /* 0x0000bb000b0b7a20 */ /* 0x000fe20000410000 */
[----:B------:R-:W-:Y:S01]  /*2300*/  HMMA.16816.F32.BF16 R28, R32, R30, RZ ;  /* 0x0000001e201c723c */ /* 0x000fe200000418ff */
[----:B------:R-:W-:-:S02]  /*2310*/  FMUL.FTZ R4, R4, c[0x0][0x2ec] ;  /* 0x0000bb0004047a20 */ /* 0x000fc40000410000 */
[----:B------:R-:W-:Y:S02]  /*2320*/  FMUL.FTZ R5, R5, c[0x0][0x2ec] ;  /* 0x0000bb0005057a20 */ /* 0x000fe40000410000 */
[----:B------:R-:W-:Y:S01]  /*2330*/  FMUL.FTZ R6, R6, c[0x0][0x2ec] ;  /* 0x0000bb0006067a20 */ /* 0x000fe20000410000 */
[----:B------:R-:W3:Y:S01]  /*2340*/  MUFU.TANH R52, R9 ;  /* 0x0000000900347308 */ /* 0x000ee20000002400 */
[----:B------:R-:W-:-:S07]  /*2350*/  FMUL.FTZ R7, R7, c[0x0][0x2ec] ;  /* 0x0000bb0007077a20 */ /* 0x000fce0000410000 */
[----:B------:R-:W4:Y:S02]  /*2360*/  MUFU.TANH R53, R10 ;  /* 0x0000000a00357308 */ /* 0x000f240000002400 */
[----:B------:R-:W-:Y:S02]  /*2370*/  FMUL.FTZ R36, R36, c[0x0][0x2ec] ;  /* 0x0000bb0024247a20 */ /* 0x000fe40000410000 */
[----:B------:R-:W-:Y:S02]  /*2380*/  FMUL.FTZ R37, R37, c[0x0][0x2ec] ;  /* 0x0000bb0025257a20 */ /* 0x000fe40000410000 */
[----:B------:R-:W-:Y:S02]  /*2390*/  FMUL.FTZ R38, R38, c[0x0][0x2ec] ;  /* 0x0000bb0026267a20 */ /* 0x000fe40000410000 */
[----:B------:R1:W1:Y:S01]  /*23a0*/  MUFU.TANH R55, R11 ;  /* 0x0000000b00377308 */ /* 0x0002620000002400 */
[----:B------:R-:W-:-:S07]  /*23b0*/  FMUL.FTZ R39, R39, c[0x0][0x2ec] ;  /* 0x0000bb0027277a20 */ /* 0x000fce0000410000 */
[----:B------:R-:W2:Y:S01]  /*23c0*/  MUFU.TANH R56, R4 ;  /* 0x0000000400387308 */ /* 0x000ea20000002400 */
[----:B-1----:R-:W1:Y:S07]  /*23d0*/  LDSM.16.M88.4 R8, [R54+0x1800] ;  /* 0x001800003608783b */ /* 0x002e6e0000000200 */
[----:B------:R-:W1:Y:S08]  /*23e0*/  MUFU.TANH R57, R5 ;  /* 0x0000000500397308 */ /* 0x000e700000002400 */
[----:B------:R-:W1:Y:S08]  /*23f0*/  MUFU.TANH R58, R6 ;  /* 0x00000006003a7308 */ /* 0x000e700000002400 */
[----:B------:R2:W1:Y:S08]  /*2400*/  MUFU.TANH R59, R7 ;  /* 0x00000007003b7308 */ /* 0x0004700000002400 */
[----:B------:R-:W3:Y:S01]  /*2410*/  MUFU.TANH R61, R13 ;  /* 0x0000000d003d7308 */ /* 0x000ee20000002400 */
[----:B--2---:R-:W2:Y:S07]  /*2420*/  LDSM.16.M88.4 R4, [R101+0x1c00] ;  /* 0x001c00006504783b */ /* 0x004eae0000000200 */
[----:B------:R-:W2:Y:S01]  /*2430*/  MUFU.TANH R62, R14 ;  /* 0x0000000e003e7308 */ /* 0x000ea20000002400 */
[C---:B-1----:R-:W-:Y:S07]  /*2440*/  HMMA.16816.F32.BF16 R28, R24.reuse, R10, R28 ;  /* 0x0000000a181c723c */ /* 0x042fee000004181c */
[----:B------:R1:W1:Y:S01]  /*2450*/  MUFU.TANH R63, R15 ;  /* 0x0000000f003f7308 */ /* 0x0002620000002400 */
[----:B------:R-:W-:Y:S01]  /*2460*/  HMMA.16816.F32.BF16 R40, R24, R8, R40 ;  /* 0x000000081828723c */ /* 0x000fe20000041828 */
[----:B------:R-:W-:Y:S06]  /*2470*/  LDSM.16.M88.4 R8, [R54+0x2000] ;  /* 0x002000003608783b */ /* 0x000fec0000000200 */
[----:B------:R-:W2:Y:S01]  /*2480*/  MUFU.TANH R64, R36 ;  /* 0x0000002400407308 */ /* 0x000ea20000002400 */
[----:B-1----:R-:W1:Y:S07]  /*2490*/  LDSM.16.M88.4 R12, [R54+0x1c00] ;  /* 0x001c0000360c783b */ /* 0x002e6e0000000200 */
[----:B------:R-:W1:Y:S01]  /*24a0*/  MUFU.TANH R65, R37 ;  /* 0x0000002500417308 */ /* 0x000e620000002400 */
[----:B------:R-:W-:-:S02]  /*24b0*/  FMUL.FTZ R28, R28, c[0x0][0x2ec] ;  /* 0x0000bb001c1c7a20 */ /* 0x000fc40000410000 */
[----:B------:R-:W-:-:S05]  /*24c0*/  FMUL.FTZ R29, R29, c[0x0][0x2ec] ;  /* 0x0000bb001d1d7a20 */ /* 0x000fca0000410000 */
[----:B------:R-:W1:Y:S01]  /*24d0*/  MUFU.TANH R66, R38 ;  /* 0x0000002600427308 */ /* 0x000e620000002400 */
[----:B------:R-:W-:Y:S02]  /*24e0*/  FMUL.FTZ R30, R30, c[0x0][0x2ec] ;  /* 0x0000bb001e1e7a20 */ /* 0x000fe40000410000 */
[----:B------:R-:W-:Y:S02]  /*24f0*/  FMUL.FTZ R31, R31, c[0x0][0x2ec] ;  /* 0x0000bb001f1f7a20 */ /* 0x000fe40000410000 */
[----:B------:R-:W-:Y:S01]  /*2500*/  FMUL.FTZ R40, R40, c[0x0][0x2ec] ;  /* 0x0000bb0028287a20 */ /* 0x000fe20000410000 */
[----:B--2---:R-:W-:Y:S01]  /*2510*/  HMMA.16816.F32.BF16 R16, R32, R4, RZ ;  /* 0x000000042010723c */ /* 0x004fe200000418ff */
[----:B------:R-:W-:Y:S01]  /*2520*/  FMUL.FTZ R41, R41, c[0x0][0x2ec] ;  /* 0x0000bb0029297a20 */ /* 0x000fe20000410000 */
[----:B------:R2:W1:Y:S01]  /*2530*/  MUFU.TANH R67, R39 ;  /* 0x0000002700437308 */ /* 0x0004620000002400 */
[----:B------:R-:W-:Y:S02]  /*2540*/  FMUL.FTZ R42, R42, c[0x0][0x2ec] ;  /* 0x0000bb002a2a7a20 */ /* 0x000fe40000410000 */
[----:B------:R-:W-:-:S03]  /*2550*/  FMUL.FTZ R43, R43, c[0x0][0x2ec] ;  /* 0x0000bb002b2b7a20 */ /* 0x000fc60000410000 */
[----:B------:R-:W-:Y:S02]  /*2560*/  HMMA.16816.F32.BF16 R4, R32, R6, RZ ;  /* 0x000000062004723c */ /* 0x000fe400000418ff */
[----:B------:R-:W3:Y:S01]  /*2570*/  MUFU.TANH R72, R28 ;  /* 0x0000001c00487308 */ /* 0x000ee20000002400 */
[----:B--2---:R-:W2:Y:S07]  /*2580*/  LDSM.16.M88.4 R36, [R101+0x2000] ;  /* 0x002000006524783b */ /* 0x004eae0000000200 */
[----:B------:R-:W2:Y:S06]  /*2590*/  MUFU.TANH R73, R29 ;  /* 0x0000001d00497308 */ /* 0x000eac0000002400 */
[C---:B-1----:R-:W-:Y:S02]  /*25a0*/  HMMA.16816.F32.BF16 R16, R24.reuse, R12, R16 ;  /* 0x0000000c1810723c */ /* 0x042fe40000041810 */
[----:B------:R-:W1:Y:S06]  /*25b0*/  MUFU.TANH R74, R30 ;  /* 0x0000001e004a7308 */ /* 0x000e6c0000002400 */
[----:B------:R-:W-:Y:S01]  /*25c0*/  HMMA.16816.F32.BF16 R4, R24, R14, R4 ;  /* 0x0000000e1804723c */ /* 0x000fe20000041804 */
[----:B------:R-:W-:Y:S01]  /*25d0*/  LDSM.16.M88.4 R12, [R54+0x2400] ;  /* 0x00240000360c783b */ /* 0x000fe20000000200 */
[----:B------:R1:W1:Y:S08]  /*25e0*/  MUFU.TANH R75, R31 ;  /* 0x0000001f004b7308 */ /* 0x0002700000002400 */
[----:B------:R-:W2:Y:S06]  /*25f0*/  MUFU.TANH R68, R40 ;  /* 0x0000002800447308 */ /* 0x000eac0000002400 */
[----:B------:R-:W-:Y:S01]  /*2600*/  FMUL.FTZ R16, R16, c[0x0][0x2ec] ;  /* 0x0000bb0010107a20 */ /* 0x000fe20000410000 */
[----:B-1----:R-:W1:Y:S01]  /*2610*/  LDSM.16.M88.4 R28, [R101+0x2400] ;  /* 0x00240000651c783b */ /* 0x002e620000000200 */
[----:B------:R-:W1:Y:S01]  /*2620*/  MUFU.TANH R69, R41 ;  /* 0x0000002900457308 */ /* 0x000e620000002400 */
[----:B------:R-:W-:-:S02]  /*2630*/  FMUL.FTZ R17, R17, c[0x0][0x2ec] ;  /* 0x0000bb0011117a20 */ /* 0x000fc40000410000 */
[----:B------:R-:W-:-:S03]  /*2640*/  FMUL.FTZ R18, R18, c[0x0][0x2ec] ;  /* 0x0000bb0012127a20 */ /* 0x000fc60000410000 */
[----:B------:R-:W-:Y:S02]  /*2650*/  FMUL.FTZ R4, R4, c[0x0][0x2ec] ;  /* 0x0000bb0004047a20 */ /* 0x000fe40000410000 */
[----:B------:R-:W-:Y:S01]  /*2660*/  FMUL.FTZ R5, R5, c[0x0][0x2ec] ;  /* 0x0000bb0005057a20 */ /* 0x000fe20000410000 */
[----:B------:R-:W1:Y:S01]  /*2670*/  MUFU.TANH R70, R42 ;  /* 0x0000002a00467308 */ /* 0x000e620000002400 */
[----:B------:R-:W-:Y:S02]  /*2680*/  FMUL.FTZ R6, R6, c[0x0][0x2ec] ;  /* 0x0000bb0006067a20 */ /* 0x000fe40000410000 */
[----:B------:R-:W-:Y:S02]  /*2690*/  FMUL.FTZ R7, R7, c[0x0][0x2ec] ;  /* 0x0000bb0007077a20 */ /* 0x000fe40000410000 */
[----:B------:R-:W-:-:S03]  /*26a0*/  FMUL.FTZ R19, R19, c[0x0][0x2ec] ;  /* 0x0000bb0013137a20 */ /* 0x000fc60000410000 */
[----:B------:R2:W1:Y:S08]  /*26b0*/  MUFU.TANH R71, R43 ;  /* 0x0000002b00477308 */ /* 0x0004700000002400 */
[----:B------:R-:W1:Y:S01]  /*26c0*/  MUFU.TANH R93, R4 ;  /* 0x00000004005d7308 */ /* 0x000e620000002400 */
[C---:B--2---:R-:W-:Y:S07]  /*26d0*/  HMMA.16816.F32.BF16 R40, R32.reuse, R36, RZ ;  /* 0x000000242028723c */ /* 0x044fee00000418ff */
[----:B------:R-:W2:Y:S01]  /*26e0*/  MUFU.TANH R89, R5 ;  /* 0x0000000500597308 */ /* 0x000ea20000002400 */
        /* <DEDUP_REMOVED lines=27> */
[----:B------:R-:W-:Y:S01]  /*28a0*/  HMMA.16816.F32.BF16 R28, R24, R14, R28 ;  /* 0x0000000e181c723c */ /* 0x000fe2000004181c */
[----:B------:R-:W2:Y:S01]  /*28b0*/  LDSM.16.M88.4 R12, [R101+0x2c00] ;  /* 0x002c0000650c783b */ /* 0x000ea20000000200 */
[----:B------:R-:W2:Y:S06]  /*28c0*/  MUFU.TANH R122, R37 ;  /* 0x00000025007a7308 */ /* 0x000eac0000002400 */
[C---:B-1----:R-:W-:Y:S02]  /*28d0*/  HMMA.16816.F32.BF16 R40, R32.reuse, R4, RZ ;  /* 0x000000042028723c */ /* 0x042fe400000418ff */
[----:B------:R-:W1:Y:S06]  /*28e0*/  MUFU.TANH R121, R38 ;  /* 0x0000002600797308 */ /* 0x000e6c0000002400 */
[----:B------:R-:W-:Y:S01]  /*28f0*/  HMMA.16816.F32.BF16 R4, R32, R6, RZ ;  /* 0x000000062004723c */ /* 0x000fe200000418ff */
[----:B------:R-:W-:Y:S01]  /*2900*/  FMUL.FTZ R16, R16, c[0x0][0x2ec] ;  /* 0x0000bb0010107a20 */ /* 0x000fe20000410000 */
[----:B------:R2:W1:Y:S01]  /*2910*/  MUFU.TANH R90, R39 ;  /* 0x00000027005a7308 */ /* 0x0004620000002400 */
[----:B------:R-:W-:-:S02]  /*2920*/  FMUL.FTZ R17, R17, c[0x0][0x2ec] ;  /* 0x0000bb0011117a20 */ /* 0x000fc40000410000 */
[----:B------:R-:W-:-:S03]  /*2930*/  FMUL.FTZ R18, R18, c[0x0][0x2ec] ;  /* 0x0000bb0012127a20 */ /* 0x000fc60000410000 */
[----:B------:R-:W-:Y:S02]  /*2940*/  FMUL.FTZ R28, R28, c[0x0][0x2ec] ;  /* 0x0000bb001c1c7a20 */ /* 0x000fe40000410000 */
[----:B------:R-:W1:Y:S06]  /*2950*/  MUFU.TANH R78, R16 ;  /* 0x00000010004e7308 */ /* 0x000e6c0000002400 */
[C---:B------:R-:W-:Y:S02]  /*2960*/  HMMA.16816.F32.BF16 R40, R24.reuse, R8, R40 ;  /* 0x000000081828723c */ /* 0x040fe40000041828 */
[----:B------:R-:W1:Y:S05]  /*2970*/  MUFU.TANH R77, R17 ;  /* 0x00000011004d7308 */ /* 0x000e6a0000002400 */
[----:B------:R-:W-:Y:S01]  /*2980*/  FMUL.FTZ R8, R19, c[0x0][0x2ec] ;  /* 0x0000bb0013087a20 */ /* 0x000fe20000410000 */
[----:B------:R-:W-:Y:S01]  /*2990*/  HMMA.16816.F32.BF16 R4, R24, R10, R4 ;  /* 0x0000000a1804723c */ /* 0x000fe20000041804 */
[----:B------:R-:W-:Y:S01]  /*29a0*/  FMUL.FTZ R9, R29, c[0x0][0x2ec] ;  /* 0x0000bb001d097a20 */ /* 0x000fe20000410000 */
[----:B------:R1:W1:Y:S01]  /*29b0*/  MUFU.TANH R79, R18 ;  /* 0x00000012004f7308 */ /* 0x0002620000002400 */
[----:B------:R-:W-:-:S02]  /*29c0*/  FMUL.FTZ R29, R30, c[0x0][0x2ec] ;  /* 0x0000bb001e1d7a20 */ /* 0x000fc40000410000 */
[----:B------:R-:W-:-:S03]  /*29d0*/  FMUL.FTZ R30, R31, c[0x0][0x2ec] ;  /* 0x0000bb001f1e7a20 */ /* 0x000fc60000410000 */
[C---:B--2---:R-:W-:Y:S02]  /*29e0*/  HMMA.16816.F32.BF16 R36, R32.reuse, R12, RZ ;  /* 0x0000000c2024723c */ /* 0x044fe400000418ff */
[----:B------:R-:W2:Y:S06]  /*29f0*/  MUFU.TANH R8, R8 ;  /* 0x0000000800087308 */ /* 0x000eac0000002400 */
[----:B------:R-:W-:Y:S01]  /*2a00*/  HMMA.16816.F32.BF16 R12, R32, R14, RZ ;  /* 0x0000000e200c723c */ /* 0x000fe200000418ff */
[----:B------:R-:W-:Y:S01]  /*2a10*/  FMUL.FTZ R11, R40, c[0x0][0x2ec] ;  /* 0x0000bb00280b7a20 */ /* 0x000fe20000410000 */
[----:B-1----:R-:W1:Y:S01]  /*2a20*/  LDSM.16.M88.4 R16, [R54+0x2c00] ;  /* 0x002c00003610783b */ /* 0x002e620000000200 */
[----:B------:R-:W-:Y:S01]  /*2a30*/  FMUL.FTZ R41, R41, c[0x0][0x2ec] ;  /* 0x0000bb0029297a20 */ /* 0x000fe20000410000 */
[----:B------:R-:W1:Y:S01]  /*2a40*/  MUFU.TANH R28, R28 ;  /* 0x0000001c001c7308 */ /* 0x000e620000002400 */
[----:B------:R-:W-:Y:S01]  /*2a50*/  FMUL.FTZ R10, R42, c[0x0][0x2ec] ;  /* 0x0000bb002a0a7a20 */ /* 0x000fe20000410000 */
[----:B------:R-:W-:-:S04]  /*2a60*/  DEPBAR.LE SB0, 0x0 ;  /* 0x000080000000791a */ /* 0x000fc80000000000 */
[----:B------:R-:W-:Y:S02]  /*2a70*/  FMUL.FTZ R4, R4, c[0x0][0x2ec] ;  /* 0x0000bb0004047a20 */ /* 0x000fe40000410000 */
[----:B------:R-:W-:Y:S01]  /*2a80*/  FMUL.FTZ R7, R7, c[0x0][0x2ec] ;  /* 0x0000bb0007077a20 */ /* 0x000fe20000410000 */
[----:B------:R-:W1:Y:S01]  /*2a90*/  MUFU.TANH R9, R9 ;  /* 0x0000000900097308 */ /* 0x000e620000002400 */
[----:B------:R-:W-:Y:S02]  /*2aa0*/  FMUL.FTZ R31, R43, c[0x0][0x2ec] ;  /* 0x0000bb002b1f7a20 */ /* 0x000fe40000410000 */
[----:B------:R-:W-:-:S05]  /*2ab0*/  FMUL.FTZ R5, R5, c[0x0][0x2ec] ;  /* 0x0000bb0005057a20 */ /* 0x000fca0000410000 */
[----:B------:R-:W1:Y:S08]  /*2ac0*/  MUFU.TANH R29, R29 ;  /* 0x0000001d001d7308 */ /* 0x000e700000002400 */
[----:B------:R-:W2:Y:S08]  /*2ad0*/  MUFU.TANH R30, R30 ;  /* 0x0000001e001e7308 */ /* 0x000eb00000002400 */
[----:B------:R-:W2:Y:S01]  /*2ae0*/  MUFU.TANH R11, R11 ;  /* 0x0000000b000b7308 */ /* 0x000ea20000002400 */
[C---:B-1----:R-:W-:Y:S07]  /*2af0*/  HMMA.16816.F32.BF16 R36, R24.reuse, R16, R36 ;  /* 0x000000101824723c */ /* 0x042fee0000041824 */
[----:B------:R1:W1:Y:S01]  /*2b00*/  MUFU.TANH R16, R4 ;  /* 0x0000000400107308 */ /* 0x0002620000002400 */
[----:B------:R-:W-:Y:S07]  /*2b10*/  HMMA.16816.F32.BF16 R12, R24, R18, R12 ;  /* 0x00000012180c723c */ /* 0x000fee000004180c */
[----:B------:R2:W2:Y:S01]  /*2b20*/  MUFU.TANH R17, R7 ;  /* 0x0000000700117308 */ /* 0x0004a20000002400 */
[----:B-1----:R-:W-:Y:S01]  /*2b30*/  FMUL.FTZ R4, R6, c[0x0][0x2ec] ;  /* 0x0000bb0006047a20 */ /* 0x002fe20000410000 */
[----:B------:R-:W-:-:S06]  /*2b40*/  LOP3.LUT R6, R49, 0xffffffe0, RZ, 0xc0, !PT ;  /* 0xffffffe031067812 */ /* 0x000fcc00078ec0ff */
[----:B------:R-:W1:Y:S01]  /*2b50*/  MUFU.TANH R41, R41 ;  /* 0x0000002900297308 */ /* 0x000e620000002400 */
[----:B------:R-:W-:Y:S02]  /*2b60*/  FMUL.FTZ R34, R36, c[0x0][0x2ec] ;  /* 0x0000bb0024227a20 */ /* 0x000fe40000410000 */
[----:B------:R-:W-:Y:S02]  /*2b70*/  IMAD.IADD R6, R45, 0x1, -R6 ;  /* 0x000000012d067824 */ /* 0x000fe400078e0a06 */
[----:B------:R-:W-:-:S03]  /*2b80*/  FMUL.FTZ R33, R37, c[0x0][0x2ec] ;  /* 0x0000bb0025217a20 */ /* 0x000fc60000410000 */
[----:B------:R-:W1:Y:S01]  /*2b90*/  MUFU.TANH R10, R10 ;  /* 0x0000000a000a7308 */ /* 0x000e620000002400 */
[----:B------:R-:W-:Y:S01]  /*2ba0*/  FMUL.FTZ R26, R38, c[0x0][0x2ec] ;  /* 0x0000bb00261a7a20 */ /* 0x000fe20000410000 */
[----:B--2---:R-:W-:Y:S01]  /*2bb0*/  SHF.R.S32.HI R7, RZ, 0x1f, R6 ;  /* 0x0000001fff077819 */ /* 0x004fe20000011406 */
[----:B------:R-:W-:Y:S02]  /*2bc0*/  FMUL.FTZ R25, R39, c[0x0][0x2ec] ;  /* 0x0000bb0027197a20 */ /* 0x000fe40000410000 */
[----:B------:R-:W-:Y:S01]  /*2bd0*/  FMUL.FTZ R12, R12, c[0x0][0x2ec] ;  /* 0x0000bb000c0c7a20 */ /* 0x000fe20000410000 */
[----:B------:R-:W-:Y:S01]  /*2be0*/  LEA.HI R7, R7, R6, RZ, 0x2 ;  /* 0x0000000607077211 */ /* 0x000fe200078f10ff */
[----:B------:R-:W-:Y:S01]  /*2bf0*/  FMUL.FTZ R13, R13, c[0x0][0x2ec] ;  /* 0x0000bb000d0d7a20 */ /* 0x000fe20000410000 */
[----:B------:R-:W2:Y:S01]  /*2c00*/  MUFU.TANH R31, R31 ;  /* 0x0000001f001f7308 */ /* 0x000ea20000002400 */
[----:B------:R-:W-:Y:S01]  /*2c10*/  FMUL.FTZ R14, R14, c[0x0][0x2ec] ;  /* 0x0000bb000e0e7a20 */ /* 0x000fe20000410000 */
[----:B------:R-:W-:Y:S01]  /*2c20*/  SHF.R.S32.HI R118, RZ, 0x2, R7 ;  /* 0x00000002ff767819 */ /* 0x000fe20000011407 */
[----:B------:R-:W-:-:S03]  /*2c30*/  FMUL.FTZ R15, R15, c[0x0][0x2ec] ;  /* 0x0000bb000f0f7a20 */ /* 0x000fc60000410000 */
[----:B------:R-:W-:Y:S02]  /*2c40*/  IADD3 R48, R48, 0x1, R118 ;  /* 0x0000000130307810 */ /* 0x000fe40007ffe076 */
[----:B------:R-:W1:Y:S02]  /*2c50*/  MUFU.TANH R5, R5 ;  /* 0x0000000500057308 */ /* 0x000e640000002400 */
[----:B------:R-:W-:-:S04]  /*2c60*/  IADD3 R126, R44, R48, -R111 ;  /* 0x000000302c7e7210 */ /* 0x000fc80007ffe86f */
[----:B------:R-:W-:Y:S02]  /*2c70*/  IADD3 R126, R126, c[0x0][0x2e8], RZ ;  /* 0x0000ba007e7e7a10 */ /* 0x000fe40007ffe0ff */
[----:B------:R-:W1:Y:S02]  /*2c80*/  MUFU.TANH R4, R4 ;  /* 0x0000000400047308 */ /* 0x000e640000002400 */
[C---:B------:R-:W-:Y:S02]  /*2c90*/  IADD3 R119, R126.reuse, 0x8, RZ ;  /* 0x000000087e777810 */ /* 0x040fe40007ffe0ff */
[-C--:B------:R-:W-:Y:S02]  /*2ca0*/  IMNMX R126, R126, R44.reuse, PT ;  /* 0x0000002c7e7e7217 */ /* 0x080fe40003800200 */
[----:B------:R-:W-:Y:S02]  /*2cb0*/  IMNMX R119, R119, R44, PT ;  /* 0x0000002c77777217 */ /* 0x000fe40003800200 */
[----:B------:R-:W1:Y:S08]  /*2cc0*/  MUFU.TANH R34, R34 ;  /* 0x0000002200227308 */ /* 0x000e700000002400 */
[----:B------:R-:W1:Y:S08]  /*2cd0*/  MUFU.TANH R33, R33 ;  /* 0x0000002100217308 */ /* 0x000e700000002400 */
[----:B------:R-:W1:Y:S08]  /*2ce0*/  MUFU.TANH R26, R26 ;  /* 0x0000001a001a7308 */ /* 0x000e700000002400 */
[----:B------:R-:W1:Y:S08]  /*2cf0*/  MUFU.TANH R25, R25 ;  /* 0x0000001900197308 */ /* 0x000e700000002400 */
[----:B------:R1:W1:Y:S08]  /*2d00*/  MUFU.TANH R27, R12 ;  /* 0x0000000c001b7308 */ /* 0x0002700000002400 */
[----:B------:R1:W1:Y:S08]  /*2d10*/  MUFU.TANH R35, R13 ;  /* 0x0000000d00237308 */ /* 0x0002700000002400 */
[----:B------:R1:W1:Y:S08]  /*2d20*/  MUFU.TANH R24, R14 ;  /* 0x0000000e00187308 */ /* 0x0002700000002400 */
[----:B------:R1:W1:Y:S01]  /*2d30*/  MUFU.TANH R19, R15 ;  /* 0x0000000f00137308 */ /* 0x0002620000002400 */
[----:B------:R-:W-:Y:S06]  /*2d40*/  BAR.SYNC.DEFER_BLOCKING 0x0 ;  /* 0x0000000000007b1d */ /* 0x000fec0000010000 */
[----:B------:R-:W-:Y:S05]  /*2d50*/  @!P1 BRA `(.L_x_4199) ;  /* 0x0000054000009947 */ /* 0x000fea0003800000 */
[----:B--234-:R-:W-:Y:S05]  /*2d60*/  @!P6 BRA `(.L_x_4200) ;  /* 0x000003a00000e947 */ /* 0x01cfea0003800000 */
[----:B------:R-:W2:Y:S01]  /*2d70*/  I2F.RP R36, R21 ;  /* 0x0000001500247306 */ /* 0x000ea20000209400 */
[----:B-1----:R-:W-:-:S02]  /*2d80*/  IADD3 R14, R2, -0x80, RZ ;  /* 0xffffff80020e7810 */ /* 0x002fc40007ffe0ff */
[----:B------:R-:W-:Y:S02]  /*2d90*/  IABS R12, R2 ;  /* 0x00000002000c7213 */ /* 0x000fe40000000000 */
[----:B------:R-:W-:Y:S02]  /*2da0*/  IABS R6, R14 ;  /* 0x0000000e00067213 */ /* 0x000fe40000000000 */
[----:B------:R-:W-:-:S04]  /*2db0*/  LOP3.LUT R14, R14, c[0x0][0x2d0], RZ, 0x3c, !PT ;  /* 0x0000b4000e0e7a12 */ /* 0x000fc800078e3cff */
[----:B------:R-:W-:Y:S01]  /*2dc0*/  ISETP.GE.AND P0, PT, R14, RZ, PT ;  /* 0x000000ff0e00720c */ /* 0x000fe20003f06270 */
[----:B--2---:R-:W1:Y:S02]  /*2dd0*/  MUFU.RCP R36, R36 ;  /* 0x0000002400247308 */ /* 0x004e640000001000 */
        /* <DEDUP_REMOVED lines=51> */
.L_x_4200:
[----:B------:R-:W-:-:S04]  /*3110*/  LEA R0, -R22, RZ, 0x7 ;  /* 0x000000ff16007211 */ /* 0x000fc800078e39ff */
[----:B------:R-:W-:Y:S02]  /*3120*/  SHF.R.S32.HI R7, RZ, 0x1f, R0 ;  /* 0x0000001fff077819 */ /* 0x000fe40000011400 */
.L_x_4201:
[----:B------:R-:W-:Y:S01]  /*3130*/  IADD3 R107, P0, R0, R107, RZ ;  /* 0x0000006b006b7210 */ /* 0x000fe20007f1e0ff */
[----:B------:R-:W-:Y:S02]  /*3140*/  IMAD.MOV.U32 R6, RZ, RZ, 0x6 ;  /* 0x00000006ff067424 */ /* 0x000fe400078e00ff */
[C---:B------:R-:W-:Y:S01]  /*3150*/  IMAD.SHL.U32 R0, R22.reuse, 0x40, RZ ;  /* 0x0000004016007824 */ /* 0x040fe200078e00ff */
[----:B------:R-:W-:Y:S01]  /*3160*/  LEA R116, P1, R107, c[0x0][0x168], 0x1 ;  /* 0x00005a006b747a11 */ /* 0x000fe200078208ff */
[----:B------:R-:W-:Y:S01]  /*3170*/  IMAD.X R85, R7, 0x1, R85, P0 ;  /* 0x0000000107557824 */ /* 0x000fe200000e0655 */
[----:B------:R-:W-:Y:S02]  /*3180*/  SHF.L.U64.HI R22, R22, R6, c[0x0][0x19c] ;  /* 0x0000670016167619 */ /* 0x000fe40000010206 */
[----:B-1----:R-:W-:Y:S01]  /*3190*/  IADD3 R12, P0, R0, R116, RZ ;  /* 0x00000074000c7210 */ /* 0x002fe20007f1e0ff */
[----:B------:R-:W-:Y:S01]  /*31a0*/  IMAD.MOV.U32 R36, RZ, RZ, R116 ;  /* 0x000000ffff247224 */ /* 0x000fe200078e0074 */
[----:B------:R-:W-:-:S02]  /*31b0*/  LEA.HI.X R117, R107, c[0x0][0x16c], R85, 0x1, P1 ;  /* 0x00005b006b757a11 */ /* 0x000fc400008f0c55 */
[----:B------:R-:W-:-:S03]  /*31c0*/  IADD3 R6, P1, R12, R0, RZ ;  /* 0x000000000c067210 */ /* 0x000fc60007f3e0ff */
[--C-:B------:R-:W-:Y:S01]  /*31d0*/  IMAD.X R13, R22, 0x1, R117.reuse, P0 ;  /* 0x00000001160d7824 */ /* 0x100fe200000e0675 */
[----:B------:R-:W-:Y:S01]  /*31e0*/  IADD3 R14, P0, R6, R0, RZ ;  /* 0x00000000060e7210 */ /* 0x000fe20007f1e0ff */
[----:B------:R-:W-:-:S03]  /*31f0*/  IMAD.MOV.U32 R37, RZ, RZ, R117 ;  /* 0x000000ffff257224 */ /* 0x000fc600078e0075 */
[-C--:B------:R-:W-:Y:S02]  /*3200*/  IADD3.X R7, R13, R22.reuse, RZ, P1, !PT ;  /* 0x000000160d077210 */ /* 0x080fe40000ffe4ff */
[----:B------:R-:W-:Y:S01]  /*3210*/  @!PT LDS RZ, [RZ] ;  /* 0x00000000fffff984 */ /* 0x000fe20000000800 */
[----:B------:R-:W-:Y:S01]  /*3220*/  @!PT LDS RZ, [RZ] ;  /* 0x00000000fffff984 */ /* 0x000fe20000000800 */
[----:B------:R-:W-:Y:S01]  /*3230*/  @!PT LDS RZ, [RZ] ;  /* 0x00000000fffff984 */ /* 0x000fe20000000800 */
[----:B------:R1:W-:Y:S02]  /*3240*/  LDGSTS.E.BYPASS.LTC128B.128 [R110+0x1000], [R36.64] ;  /* 0x01000000246e7fae */ /* 0x0003e4000b901d4c */
[----:B------:R-:W-:Y:S02]  /*3250*/  IADD3.X R15, R7, R22, RZ, P0, !PT ;  /* 0x00000016070f7210 */ /* 0x000fe400007fe4ff */
[----:B------:R1:W-:Y:S04]  /*3260*/  LDGSTS.E.BYPASS.LTC128B.128 [R110+0x1800], [R12.64] ;  /* 0x018000000c6e7fae */ /* 0x0003e8000b901d4c */
[----:B------:R1:W-:Y:S04]  /*3270*/  LDGSTS.E.BYPASS.LTC128B.128 [R110+0x2000], [R6.64] ;  /* 0x02000000066e7fae */ /* 0x0003e8000b901d4c */
[----:B------:R1:W-:Y:S04]  /*3280*/  LDGSTS.E.BYPASS.LTC128B.128 [R110+0x2800], [R14.64] ;  /* 0x028000000e6e7fae */ /* 0x0003e8000b901d4c */
[----:B------:R-:W0:Y:S02]  /*3290*/  LDGDEPBAR ;  /* 0x00000000000079af */ /* 0x000e240000000000 */
.L_x_4199:
[----:B--234-:R-:W-:Y:S02]  /*32a0*/  IMAD.IADD R2, R2, 0x1, R127 ;  /* 0x0000000102027824 */ /* 0x01cfe400078e027f */
[----:B------:R-:W-:-:S03]  /*32b0*/  IMAD.SHL.U32 R87, R87, 0x2, RZ ;  /* 0x0000000257577824 */ /* 0x000fc600078e00ff */
[C---:B------:R-:W-:Y:S01]  /*32c0*/  IADD3 R0, R2.reuse, 0x1, RZ ;  /* 0x0000000102007810 */ /* 0x040fe20007ffe0ff */
[----:B------:R-:W-:Y:S01]  /*32d0*/  IMAD R86, R3, 0x2, R87 ;  /* 0x0000000203567824 */ /* 0x000fe200078e0257 */
[----:B-1----:R-:W-:Y:S02]  /*32e0*/  IADD3 R6, R2, 0x8, RZ ;  /* 0x0000000802067810 */ /* 0x002fe40007ffe0ff */
[CC--:B------:R-:W-:Y:S02]  /*32f0*/  ISETP.GE.AND P4, PT, R0.reuse, R126.reuse, PT ;  /* 0x0000007e0000720c */ /* 0x0c0fe40003f86270 */
[----:B------:R-:W-:Y:S02]  /*3300*/  ISETP.GE.AND P1, PT, R0, R119, PT ;  /* 0x000000770000720c */ /* 0x000fe40003f26270 */
[----:B------:R-:W-:Y:S02]  /*3310*/  IADD3 R0, R2, 0x9, RZ ;  /* 0x0000000902007810 */ /* 0x000fe40007ffe0ff */
[----:B------:R-:W-:-:S02]  /*3320*/  ISETP.GE.AND P3, PT, R6, R126, PT ;  /* 0x0000007e0600720c */ /* 0x000fc40003f66270 */
[-C--:B------:R-:W-:Y:S02]  /*3330*/  ISETP.GE.AND P5, PT, R6, R119.reuse, PT ;  /* 0x000000770600720c */ /* 0x080fe40003fa6270 */
[----:B------:R-:W-:Y:S02]  /*3340*/  IADD3 R6, R2, 0x10, RZ ;  /* 0x0000001002067810 */ /* 0x000fe40007ffe0ff */
        /* <DEDUP_REMOVED lines=44> */
[----:B------:R-:W-:Y:S02]  /*3610*/  IADD3 R23, R2, 0x38, RZ ;  /* 0x0000003802177810 */ /* 0x000fe40007ffe0ff */
[----:B------:R-:W-:-:S02]  /*3620*/  FSEL R124, R73, -INF , !P3 ;  /* 0xff800000497c7808 */ /* 0x000fc40005800000 */
[-C--:B------:R-:W-:Y:S02]  /*3630*/  ISETP.GE.AND P3, PT, R23, R126.reuse, PT ;  /* 0x0000007e1700720c */ /* 0x080fe40003f66270 */
[----:B------:R-:W-:Y:S02]  /*3640*/  FSEL R60, R70, -INF , !P5 ;  /* 0xff800000463c7808 */ /* 0x000fe40006800000 */
[----:B------:R-:W-:Y:S02]  /*3650*/  FSEL R93, R93, -INF , !P3 ;  /* 0xff8000005d5d7808 */ /* 0x000fe40005800000 */
[----:B------:R-:W-:Y:S02]  /*3660*/  ISETP.GE.AND P3, PT, R2, R126, PT ;  /* 0x0000007e0200720c */ /* 0x000fe40003f66270 */
[----:B------:R-:W-:Y:S02]  /*3670*/  ISETP.GE.AND P5, PT, R32, R119, PT ;  /* 0x000000772000720c */ /* 0x000fe40003fa6270 */
[----:B------:R-:W-:-:S02]  /*3680*/  IADD3 R32, R2, 0x31, RZ ;  /* 0x0000003102207810 */ /* 0x000fc40007ffe0ff */
[----:B------:R-:W-:Y:S02]  /*3690*/  FSEL R51, R51, -INF , !P3 ;  /* 0xff80000033337808 */ /* 0x000fe40005800000 */
[----:B------:R-:W-:Y:S02]  /*36a0*/  FSEL R64, R72, -INF , !P4 ;  /* 0xff80000048407808 */ /* 0x000fe40006000000 */
[----:B------:R-:W-:Y:S02]  /*36b0*/  FSEL R123, R74, -INF , !P1 ;  /* 0xff8000004a7b7808 */ /* 0x000fe40004800000 */
[C---:B------:R-:W-:Y:S02]  /*36c0*/  ISETP.GE.AND P4, PT, R32.reuse, R126, PT ;  /* 0x0000007e2000720c */ /* 0x040fe40003f86270 */
[----:B------:R-:W-:Y:S02]  /*36d0*/  ISETP.GE.AND P1, PT, R32, R119, PT ;  /* 0x000000772000720c */ /* 0x000fe40003f26270 */
[----:B------:R-:W-:-:S02]  /*36e0*/  FMNMX.FTZ R37, R51, R0, !PT ;  /* 0x0000000033257209 */ /* 0x000fc40007810000 */
[----:B------:R-:W-:Y:S02]  /*36f0*/  IADD3 R32, R2, 0x39, RZ ;  /* 0x0000003902207810 */ /* 0x000fe40007ffe0ff */
[----:B------:R-:W-:Y:S02]  /*3700*/  FSEL R52, R75, -INF , !P5 ;  /* 0xff8000004b347808 */ /* 0x000fe40006800000 */
[----:B------:R-:W-:Y:S02]  /*3710*/  ISETP.GE.AND P5, PT, R23, R119, PT ;  /* 0x000000771700720c */ /* 0x000fe40003fa6270 */
[----:B------:R-:W-:Y:S02]  /*3720*/  FSEL R95, R95, -INF , !P0 ;  /* 0xff8000005f5f7808 */ /* 0x000fe40004000000 */
[----:B------:R-:W-:Y:S02]  /*3730*/  FSEL R92, R92, -INF , !P2 ;  /* 0xff8000005c5c7808 */ /* 0x000fe40005000000 */
[----:B------:R-:W-:-:S02]  /*3740*/  FMNMX.FTZ R37, R22, R37, !PT ;  /* 0x0000002516257209 */ /* 0x000fc40007810000 */
[----:B------:R-:W-:Y:S02]  /*3750*/  IADD3 R23, R2, 0x40, RZ ;  /* 0x0000004002177810 */ /* 0x000fe40007ffe0ff */
[C---:B------:R-:W-:Y:S02]  /*3760*/  ISETP.GE.AND P0, PT, R32.reuse, R126, PT ;  /* 0x0000007e2000720c */ /* 0x040fe40003f06270 */
[----:B------:R-:W-:Y:S02]  /*3770*/  ISETP.GE.AND P2, PT, R32, R119, PT ;  /* 0x000000772000720c */ /* 0x000fe40003f46270 */
[----:B------:R-:W-:Y:S02]  /*3780*/  IADD3 R32, R2, 0x41, RZ ;  /* 0x0000004102207810 */ /* 0x000fe40007ffe0ff */
[----:B------:R-:W-:Y:S02]  /*3790*/  FSEL R94, R94, -INF , !P4 ;  /* 0xff8000005e5e7808 */ /* 0x000fe40006000000 */
[----:B------:R-:W-:-:S02]  /*37a0*/  FSEL R91, R91, -INF , !P1 ;  /* 0xff8000005b5b7808 */ /* 0x000fc40004800000 */
[----:B------:R-:W-:Y:S02]  /*37b0*/  FMNMX.FTZ R37, R40, R37, !PT ;  /* 0x0000002528257209 */ /* 0x000fe40007810000 */
[CC--:B------:R-:W-:Y:S02]  /*37c0*/  ISETP.GE.AND P4, PT, R23.reuse, R126.reuse, PT ;  /* 0x0000007e1700720c */ /* 0x0c0fe40003f86270 */
[----:B------:R-:W-:Y:S02]  /*37d0*/  ISETP.GE.AND P1, PT, R23, R119, PT ;  /* 0x000000771700720c */ /* 0x000fe40003f26270 */
[----:B------:R-:W-:Y:S02]  /*37e0*/  FSEL R88, R88, -INF , !P5 ;  /* 0xff80000058587808 */ /* 0x000fe40006800000 */
[----:B------:R-:W-:Y:S02]  /*37f0*/  IADD3 R23, R2, 0x48, RZ ;  /* 0x0000004802177810 */ /* 0x000fe40007ffe0ff */
[----:B------:R-:W-:-:S02]  /*3800*/  ISETP.GE.AND P5, PT, R32, R126, PT ;  /* 0x0000007e2000720c */ /* 0x000fc40003fa6270 */
[----:B------:R-:W-:Y:S02]  /*3810*/  FMNMX.FTZ R37, R36, R37, !PT ;  /* 0x0000002524257209 */ /* 0x000fe40007810000 */
[----:B------:R-:W-:Y:S02]  /*3820*/  FSEL R89, R89, -INF , !P0 ;  /* 0xff80000059597808 */ /* 0x000fe40004000000 */
[----:B------:R-:W-:Y:S02]  /*3830*/  FSEL R67, R76, -INF , !P2 ;  /* 0xff8000004c437808 */ /* 0x000fe40005000000 */
[-C--:B------:R-:W-:Y:S02]  /*3840*/  ISETP.GE.AND P3, PT, R32, R119.reuse, PT ;  /* 0x000000772000720c */ /* 0x080fe40003f66270 */
[C---:B------:R-:W-:Y:S02]  /*3850*/  ISETP.GE.AND P0, PT, R23.reuse, R126, PT ;  /* 0x0000007e1700720c */ /* 0x040fe40003f06270 */
[----:B------:R-:W-:-:S02]  /*3860*/  ISETP.GE.AND P2, PT, R23, R119, PT ;  /* 0x000000771700720c */ /* 0x000fc40003f46270 */
[----:B------:R-:W-:Y:S02]  /*3870*/  FSEL R99, R99, -INF , !P5 ;  /* 0xff80000063637808 */ /* 0x000fe40006800000 */
[C---:B------:R-:W-:Y:S02]  /*3880*/  IADD3 R23, R2.reuse, 0x50, RZ ;  /* 0x0000005002177810 */ /* 0x040fe40007ffe0ff */
[----:B------:R-:W-:Y:S02]  /*3890*/  ISETP.GE.AND P5, PT, R2, R119, PT ;  /* 0x000000770200720c */ /* 0x000fe40003fa6270 */
[----:B------:R-:W-:Y:S02]  /*38a0*/  FMNMX.FTZ R37, R15, R37, !PT ;  /* 0x000000250f257209 */ /* 0x000fe40007810000 */
[----:B------:R-:W-:Y:S02]  /*38b0*/  FSEL R96, R96, -INF , !P3 ;  /* 0xff80000060607808 */ /* 0x000fe40005800000 */
[----:B------:R-:W-:-:S02]  /*38c0*/  FSEL R98, R98, -INF , !P0 ;  /* 0xff80000062627808 */ /* 0x000fc40004000000 */
[C---:B------:R-:W-:Y:S02]  /*38d0*/  ISETP.GE.AND P3, PT, R23.reuse, R126, PT ;  /* 0x0000007e1700720c */ /* 0x040fe40003f66270 */
[----:B------:R-:W-:Y:S02]  /*38e0*/  ISETP.GE.AND P0, PT, R23, R119, PT ;  /* 0x000000771700720c */ /* 0x000fe40003f06270 */
[----:B------:R-:W-:Y:S02]  /*38f0*/  FSEL R53, R53, -INF , !P5 ;  /* 0xff80000035357808 */ /* 0x000fe40006800000 */
        /* <DEDUP_REMOVED lines=8> */
[----:B------:R-:W-:-:S02]  /*3980*/  FSEL R120, R120, -INF , !P4 ;  /* 0xff80000078787808 */ /* 0x000fc40006000000 */
[----:B------:R-:W-:Y:S02]  /*3990*/  FSEL R97, R97, -INF , !P1 ;  /* 0xff80000061617808 */ /* 0x000fe40004800000 */
[C---:B------:R-:W-:Y:S02]  /*39a0*/  ISETP.GE.AND P4, PT, R32.reuse, R126, PT ;  /* 0x0000007e2000720c */ /* 0x040fe40003f86270 */
[----:B------:R-:W-:Y:S02]  /*39b0*/  ISETP.GE.AND P1, PT, R32, R119, PT ;  /* 0x000000772000720c */ /* 0x000fe40003f26270 */
[----:B------:R-:W-:Y:S02]  /*39c0*/  IADD3 R32, R2, 0x51, RZ ;  /* 0x0000005102207810 */ /* 0x000fe40007ffe0ff */
[----:B------:R-:W-:Y:S02]  /*39d0*/  FMNMX.FTZ R37, R13, R37, !PT ;  /* 0x000000250d257209 */ /* 0x000fe40007810000 */
[----:B------:R-:W-:-:S02]  /*39e0*/  FMNMX.FTZ R23, R64, R23, !PT ;  /* 0x0000001740177209 */ /* 0x000fc40007810000 */
[----:B------:R-:W-:Y:S02]  /*39f0*/  FSEL R121, R121, -INF , !P2 ;  /* 0xff80000079797808 */ /* 0x000fe40005000000 */
[C---:B------:R-:W-:Y:S02]  /*3a00*/  ISETP.GE.AND P5, PT, R32.reuse, R126, PT ;  /* 0x0000007e2000720c */ /* 0x040fe40003fa6270 */
[----:B------:R-:W-:Y:S02]  /*3a10*/  ISETP.GE.AND P2, PT, R32, R119, PT ;  /* 0x000000772000720c */ /* 0x000fe40003f46270 */
[----:B------:R-:W-:Y:S02]  /*3a20*/  FMNMX.FTZ R37, R12, R37, !PT ;  /* 0x000000250c257209 */ /* 0x000fe40007810000 */
[----:B------:R-:W-:Y:S02]  /*3a30*/  IADD3 R32, R2, 0x58, RZ ;  /* 0x0000005802207810 */ /* 0x000fe40007ffe0ff */
[----:B------:R-:W-:-:S02]  /*3a40*/  FMNMX.FTZ R23, R124, R23, !PT ;  /* 0x000000177c177209 */ /* 0x000fc40007810000 */
[----:B------:R-:W-:Y:S02]  /*3a50*/  FSEL R122, R122, -INF , !P4 ;  /* 0xff8000007a7a7808 */ /* 0x000fe40006000000 */
[----:B------:R-:W-:Y:S02]  /*3a60*/  FSEL R90, R90, -INF , !P1 ;  /* 0xff8000005a5a7808 */ /* 0x000fe40004800000 */
[----:B------:R-:W-:Y:S02]  /*3a70*/  FMNMX.FTZ R37, R66, R37, !PT ;  /* 0x0000002542257209 */ /* 0x000fe40007810000 */
[C---:B------:R-:W-:Y:S02]  /*3a80*/  ISETP.GE.AND P4, PT, R32.reuse, R126, PT ;  /* 0x0000007e2000720c */ /* 0x040fe40003f86270 */
[----:B------:R-:W-:Y:S02]  /*3a90*/  ISETP.GE.AND P1, PT, R32, R119, PT ;  /* 0x000000772000720c */ /* 0x000fe40003f26270 */
        /* <DEDUP_REMOVED lines=10> */
[----:B------:R-:W-:Y:S02]  /*3b40*/  FMNMX.FTZ R23, R93, R23, !PT ;  /* 0x000000175d177209 */ /* 0x000fe40007810000 */
[----:B------:R-:W-:Y:S02]  /*3b50*/  FSEL R58, R77, -INF , !P5 ;  /* 0xff8000004d3a7808 */ /* 0x000fe40006800000 */
[----:B------:R-:W-:Y:S01]  /*3b60*/  FSEL R48, R8, -INF , !P2 ;  /* 0xff80000008307808 */ /* 0x000fe20005000000 */
[----:B------:R-:W-:Y:S01]  /*3b70*/  LDSM.16.MT88.4 R76, [R87+0x3000] ;  /* 0x00300000574c783b */ /* 0x000fe20000004200 */
[----:B------:R-:W-:-:S02]  /*3b80*/  ISETP.GE.AND P5, PT, R32, R126, PT ;  /* 0x0000007e2000720c */ /* 0x000fc40003fa6270 */
[----:B------:R-:W-:Y:S02]  /*3b90*/  ISETP.GE.AND P2, PT, R32, R119, PT ;  /* 0x000000772000720c */ /* 0x000fe40003f46270 */
[----:B------:R-:W-:Y:S02]  /*3ba0*/  FMNMX.FTZ R32, R61, R37, !PT ;  /* 0x000000253d207209 */ /* 0x000fe40007810000 */
[----:B------:R-:W-:Y:S02]  /*3bb0*/  FMNMX.FTZ R8, R89, R23, !PT ;  /* 0x0000001759087209 */ /* 0x000fe40007810000 */
[----:B------:R-:W-:Y:S02]  /*3bc0*/  FSEL R57, R28, -INF , !P4 ;  /* 0xff8000001c397808 */ /* 0x000fe40006000000 */
        /* <DEDUP_REMOVED lines=8> */
[----:B------:R-:W-:Y:S02]  /*3c50*/  FSEL R46, R30, -INF , !P0 ;  /* 0xff8000001e2e7808 */ /* 0x000fe40004000000 */
[----:B------:R-:W-:Y:S02]  /*3c60*/  FMNMX.FTZ R28, R88, R28, !PT ;  /* 0x0000001c581c7209 */ /* 0x000fe40007810000 */
[----:B------:R-:W-:Y:S02]  /*3c70*/  FMNMX.FTZ R30, R59, R8, !PT ;  /* 0x000000083b1e7209 */ /* 0x000fe40007810000 */
[----:B------:R-:W-:Y:S02]  /*3c80*/  FMNMX.FTZ R28, R67, R28, !PT ;  /* 0x0000001c431c7209 */ /* 0x000fe40007810000 */
[----:B------:R-:W-:Y:S02]  /*3c90*/  FMNMX.FTZ R30, R58, R30, !PT ;  /* 0x0000001e3a1e7209 */ /* 0x000fe40007810000 */
[----:B------:R-:W-:-:S02]  /*3ca0*/  IADD3 R23, R2, 0x61, RZ ;  /* 0x0000006102177810 */ /* 0x000fc40007ffe0ff */
[----:B------:R-:W-:Y:S02]  /*3cb0*/  FMNMX.FTZ R28, R97, R28, !PT ;  /* 0x0000001c611c7209 */ /* 0x000fe40007810000 */
[----:B------:R-:W-:Y:S02]  /*3cc0*/  FSEL R47, R29, -INF , !P1 ;  /* 0xff8000001d2f7808 */ /* 0x000fe40004800000 */
[----:B------:R-:W-:Y:S02]  /*3cd0*/  FSEL R56, R9, -INF , !P3 ;  /* 0xff80000009387808 */ /* 0x000fe40005800000 */
[----:B------:R-:W-:Y:S02]  /*3ce0*/  FMNMX.FTZ R30, R57, R30, !PT ;  /* 0x0000001e391e7209 */ /* 0x000fe40007810000 */
[C---:B------:R-:W-:Y:S02]  /*3cf0*/  ISETP.GE.AND P4, PT, R23.reuse, R126, PT ;  /* 0x0000007e1700720c */ /* 0x040fe40003f86270 */
[----:B------:R-:W-:-:S02]  /*3d00*/  ISETP.GE.AND P1, PT, R23, R119, PT ;  /* 0x000000771700720c */ /* 0x000fc40003f26270 */
[----:B------:R-:W-:Y:S02]  /*3d10*/  IADD3 R23, R2, 0x68, RZ ;  /* 0x0000006802177810 */ /* 0x000fe40007ffe0ff */
[----:B------:R-:W-:Y:S02]  /*3d20*/  FSEL R49, R11, -INF , !P5 ;  /* 0xff8000000b317808 */ /* 0x000fe40006800000 */
[----:B------:R-:W-:Y:S02]  /*3d30*/  FMNMX.FTZ R28, R96, R28, !PT ;  /* 0x0000001c601c7209 */ /* 0x000fe40007810000 */
[----:B------:R-:W-:Y:S02]  /*3d40*/  FMNMX.FTZ R11, R56, R30, !PT ;  /* 0x0000001e380b7209 */ /* 0x000fe40007810000 */
[----:B------:R-:W-:Y:S02]  /*3d50*/  ISETP.GE.AND P3, PT, R23, R126, PT ;  /* 0x0000007e1700720c */ /* 0x000fe40003f66270 */
[----:B------:R-:W-:-:S02]  /*3d60*/  IADD3 R29, R2, 0x69, RZ ;  /* 0x00000069021d7810 */ /* 0x000fc40007ffe0ff */
[----:B------:R-:W-:Y:S02]  /*3d70*/  FMNMX.FTZ R28, R121, R28, !PT ;  /* 0x0000001c791c7209 */ /* 0x000fe40007810000 */
[----:B------:R-:W-:Y:S02]  /*3d80*/  FSEL R41, R41, -INF , !P4 ;  /* 0xff80000029297808 */ /* 0x000fe40006000000 */
[----:B------:R-:W-:Y:S02]  /*3d90*/  FMNMX.FTZ R11, R49, R11, !PT ;  /* 0x0000000b310b7209 */ /* 0x000fe40007810000 */
[----:B------:R-:W-:Y:S02]  /*3da0*/  ISETP.GE.AND P5, PT, R29, R126, PT ;  /* 0x0000007e1d00720c */ /* 0x000fe40003fa6270 */
[----:B------:R-:W-:Y:S02]  /*3db0*/  FSEL R39, R16, -INF , !P3 ;  /* 0xff80000010277808 */ /* 0x000fe40005800000 */
[----:B------:R-:W-:-:S02]  /*3dc0*/  ISETP.GE.AND P0, PT, R23, R119, PT ;  /* 0x000000771700720c */ /* 0x000fc40003f06270 */
[----:B------:R-:W-:Y:S02]  /*3dd0*/  FMNMX.FTZ R16, R90, R28, !PT ;  /* 0x0000001c5a107209 */ /* 0x000fe40007810000 */
[C---:B------:R-:W-:Y:S02]  /*3de0*/  IADD3 R23, R2.reuse, 0x70, RZ ;  /* 0x0000007002177810 */ /* 0x040fe40007ffe0ff */
[----:B------:R-:W-:Y:S02]  /*3df0*/  FMNMX.FTZ R11, R41, R11, !PT ;  /* 0x0000000b290b7209 */ /* 0x000fe40007810000 */
[----:B------:R-:W-:Y:S02]  /*3e00*/  FSEL R37, R5, -INF , !P5 ;  /* 0xff80000005257808 */ /* 0x000fe40006800000 */
[----:B------:R-:W-:Y:S02]  /*3e10*/  FMNMX.FTZ R5, R55, R16, !PT ;  /* 0x0000001037057209 */ /* 0x000fe40007810000 */
[----:B------:R-:W-:-:S02]  /*3e20*/  IADD3 R9, R2, 0x71, RZ ;  /* 0x0000007102097810 */ /* 0x000fc40007ffe0ff */
[-C--:B------:R-:W-:Y:S02]  /*3e30*/  ISETP.GE.AND P4, PT, R23, R126.reuse, PT ;  /* 0x0000007e1700720c */ /* 0x080fe40003f86270 */
[----:B------:R-:W-:Y:S02]  /*3e40*/  FMNMX.FTZ R11, R39, R11, !PT ;  /* 0x0000000b270b7209 */ /* 0x000fe40007810000 */
[----:B------:R-:W-:Y:S02]  /*3e50*/  FMNMX.FTZ R5, R48, R5, !PT ;  /* 0x0000000530057209 */ /* 0x000fe40007810000 */
        /* <DEDUP_REMOVED lines=9> */
[----:B------:R-:W-:Y:S02]  /*3ef0*/  FSEL R32, R10, -INF , !P2 ;  /* 0xff8000000a207808 */ /* 0x000fe40005000000 */
[----:B------:R-:W-:Y:S02]  /*3f00*/  FMNMX.FTZ R5, R46, R5, !PT ;  /* 0x000000052e057209 */ /* 0x000fe40007810000 */
[----:B------:R-:W-:Y:S02]  /*3f10*/  ISETP.GE.AND P4, PT, R2, R126, PT ;  /* 0x0000007e0200720c */ /* 0x000fe40003f86270 */
[----:B------:R-:W-:Y:S02]  /*3f20*/  FSEL R16, R27, -INF , !P5 ;  /* 0xff8000001b107808 */ /* 0x000fe40006800000 */
[----:B------:R-:W-:Y:S02]  /*3f30*/  FMNMX.FTZ R11, R33, R11, !PT ;  /* 0x0000000b210b7209 */ /* 0x000fe40007810000 */
[----:B------:R-:W-:-:S02]  /*3f40*/  FSEL R31, R31, -INF , !P1 ;  /* 0xff8000001f1f7808 */ /* 0x000fc40004800000 */
[----:B------:R-:W-:Y:S02]  /*3f50*/  FMNMX.FTZ R5, R32, R5, !PT ;  /* 0x0000000520057209 */ /* 0x000fe40007810000 */
[----:B------:R-:W-:Y:S02]  /*3f60*/  FSEL R28, R35, -INF , !P4 ;  /* 0xff800000231c7808 */ /* 0x000fe40006000000 */
[----:B------:R-:W-:Y:S02]  /*3f70*/  FMNMX.FTZ R11, R16, R11, !PT ;  /* 0x0000000b100b7209 */ /* 0x000fe40007810000 */
[----:B------:R-:W-:Y:S02]  /*3f80*/  FSEL R30, R4, -INF , !P0 ;  /* 0xff800000041e7808 */ /* 0x000fe40004000000 */
[----:B------:R-:W-:Y:S02]  /*3f90*/  FMNMX.FTZ R5, R31, R5, !PT ;  /* 0x000000051f057209 */ /* 0x000fe40007810000 */
[----:B------:R-:W-:-:S02]  /*3fa0*/  FMNMX.FTZ R4, R28, R11, !PT ;  /* 0x0000000b1c047209 */ /* 0x000fc40007810000 */
[----:B------:R-:W-:Y:S02]  /*3fb0*/  ISETP.GE.AND P1, PT, R29, R119, PT ;  /* 0x000000771d00720c */ /* 0x000fe40003f26270 */
[----:B------:R-:W-:Y:S02]  /*3fc0*/  FMNMX.FTZ R10, R30, R5, !PT ;  /* 0x000000051e0a7209 */ /* 0x000fe40007810000 */
[-C--:B------:R-:W-:Y:S01]  /*3fd0*/  ISETP.GE.AND P0, PT, R23, R119.reuse, PT ;  /* 0x000000771700720c */ /* 0x080fe20003f06270 */
[----:B------:R-:W1:Y:S01]  /*3fe0*/  SHFL.BFLY PT, R5, R4, 0x2, 0x1f ;  /* 0x0c401f0004057f89 */ /* 0x000e6200000e0000 */
[----:B------:R-:W-:Y:S02]  /*3ff0*/  FSEL R17, R17, -INF , !P1 ;  /* 0xff80000011117808 */ /* 0x000fe40004800000 */
        /* <DEDUP_REMOVED lines=13> */
[----:B------:R-:W-:Y:S04]  /*40d0*/  SHFL.BFLY PT, R4, R8, 0x1, 0x1f ;  /* 0x0c201f0008047f89 */ /* 0x000fe800000e0000 */
[----:B------:R-:W1:Y:S02]  /*40e0*/  SHFL.BFLY PT, R5, R2, 0x2, 0x1f ;  /* 0x0c401f0002057f89 */ /* 0x000e6400000e0000 */
[----:B-1----:R-:W-:Y:S02]  /*40f0*/  FMNMX.FTZ R5, R2, R5, !PT ;  /* 0x0000000502057209 */ /* 0x002fe40007810000 */
[----:B------:R-:W-:Y:S02]  /*4100*/  FMNMX.FTZ R2, R8, R4, !PT ;  /* 0x0000000408027209 */ /* 0x000fe40007810000 */
[----:B------:R-:W-:Y:S02]  /*4110*/  LDSM.16.MT88.4 R8, [R86+0x3400] ;  /* 0x003400005608783b */ /* 0x000fe40000004200 */
[C---:B------:R-:W-:Y:S01]  /*4120*/  FSETP.NEU.FTZ.AND P0, PT, R2.reuse, -INF , PT ;  /* 0xff8000000200780b */ /* 0x040fe20003f1d000 */
[----:B------:R-:W-:Y:S01]  /*4130*/  FMUL.FTZ R27, R2, c[0x0][0x23c] ;  /* 0x00008f00021b7a20 */ /* 0x000fe20000410000 */
[----:B------:R-:W1:Y:S04]  /*4140*/  SHFL.BFLY PT, R4, R5, 0x1, 0x1f ;  /* 0x0c201f0005047f89 */ /* 0x000e6800000e0000 */
        /* <DEDUP_REMOVED lines=10> */
[----:B-1----:R-:W-:Y:S01]  /*41f0*/  FMNMX.FTZ R0, R5, R4, !PT ;  /* 0x0000000405007209 */ /* 0x002fe20007810000 */
[----:B------:R-:W1:Y:S01]  /*4200*/  MUFU.EX2 R45, R45 ;  /* 0x0000002d002d7308 */ /* 0x000e620000000800 */
[--C-:B------:R-:W-:Y:S02]  /*4210*/  FFMA.FTZ R65, R63, c[0x0][0x23c], -R27.reuse ;  /* 0x00008f003f417a23 */ /* 0x100fe4000001081b */
[C---:B------:R-:W-:Y:S01]  /*4220*/  FSETP.NEU.FTZ.AND P0, PT, R0.reuse, -INF , PT ;  /* 0xff8000000000780b */ /* 0x040fe20003f1d000 */
[----:B------:R-:W-:Y:S02]  /*4230*/  FMUL.FTZ R22, R0, c[0x0][0x23c] ;  /* 0x00008f0000167a20 */ /* 0x000fe40000410000 */
[----:B------:R-:W-:-:S02]  /*4240*/  FFMA.FTZ R63, R64, c[0x0][0x23c], -R27 ;  /* 0x00008f00403f7a23 */ /* 0x000fc4000001081b */
[----:B------:R-:W-:Y:S01]  /*4250*/  MUFU.EX2 R43, R43 ;  /* 0x0000002b002b7308 */ /* 0x000fe20000000800 */
[----:B------:R-:W-:Y:S01]  /*4260*/  FSEL R22, R22, RZ, P0 ;  /* 0x000000ff16167208 */ /* 0x000fe20000000000 */
[--C-:B------:R-:W-:Y:S01]  /*4270*/  FFMA.FTZ R95, R95, c[0x0][0x23c], -R27.reuse ;  /* 0x00008f005f5f7a23 */ /* 0x100fe2000001081b */
[----:B------:R-:W-:Y:S01]  /*4280*/  ISETP.GE.AND P0, PT, R84, 0x2, PT ;  /* 0x000000025400780c */ /* 0x000fe20003f06270 */
[----:B------:R-:W-:Y:S02]  /*4290*/  FFMA.FTZ R94, R94, c[0x0][0x23c], -R27 ;  /* 0x00008f005e5e7a23 */ /* 0x000fe4000001081b */
[--C-:B------:R-:W-:Y:S02]  /*42a0*/  FFMA.FTZ R50, R7, c[0x0][0x23c], -R22.reuse ;  /* 0x00008f0007327a23 */ /* 0x100fe40000010816 */
[--C-:B------:R-:W-:Y:S01]  /*42b0*/  FFMA.FTZ R54, R6, c[0x0][0x23c], -R22.reuse ;  /* 0x00008f0006367a23 */ /* 0x100fe20000010816 */
[----:B------:R-:W2:Y:S01]  /*42c0*/  MUFU.EX2 R42, R42 ;  /* 0x0000002a002a7308 */ /* 0x000ea20000000800 */
[----:B------:R-:W3:Y:S01]  /*42d0*/  LDSM.16.MT88.4 R4, [R86+0x3000] ;  /* 0x003000005604783b */ /* 0x000ee20000004200 */
[--C-:B------:R-:W-:Y:S01]  /*42e0*/  FFMA.FTZ R51, R53, c[0x0][0x23c], -R22.reuse ;  /* 0x00008f0035337a23 */ /* 0x100fe20000010816 */
[----:B-1----:R-:W-:Y:S01]  /*42f0*/  F2FP.BF16.PACK_AB R68, R44, R45 ;  /* 0x0000002d2c44723e */ /* 0x002fe200000010ff */
[----:B------:R-:W-:-:S02]  /*4300*/  FFMA.FTZ R53, R14, c[0x0][0x23c], -R22 ;  /* 0x00008f000e357a23 */ /* 0x000fc40000010816 */
[--C-:B------:R-:W-:Y:S02]  /*4310*/  FFMA.FTZ R35, R13, c[0x0][0x23c], -R22.reuse ;  /* 0x00008f000d237a23 */ /* 0x100fe40000010816 */
[----:B------:R-:W-:Y:S01]  /*4320*/  MUFU.EX2 R51, R51 ;  /* 0x0000003300337308 */ /* 0x000fe20000000800 */
[--C-:B------:R-:W-:Y:S02]  /*4330*/  FFMA.FTZ R36, R12, c[0x0][0x23c], -R22.reuse ;  /* 0x00008f000c247a23 */ /* 0x100fe40000010816 */
[--C-:B------:R-:W-:Y:S01]  /*4340*/  FFMA.FTZ R40, R66, c[0x0][0x23c], -R22.reuse ;  /* 0x00008f0042287a23 */ /* 0x100fe20000010816 */
[----:B------:R-:W1:Y:S01]  /*4350*/  LDSM.16.MT88.4 R12, [R87+0x3400] ;  /* 0x00340000570c783b */ /* 0x000e620000004200 */
[--C-:B------:R-:W-:Y:S02]  /*4360*/  FFMA.FTZ R38, R38, c[0x0][0x23c], -R22.reuse ;  /* 0x00008f0026267a23 */ /* 0x100fe40000010816 */
[----:B------:R-:W-:Y:S01]  /*4370*/  FFMA.FTZ R66, R62, c[0x0][0x23c], -R27 ;  /* 0x00008f003e427a23 */ /* 0x000fe2000001081b */
[----:B------:R-:W4:Y:S01]  /*4380*/  MUFU.EX2 R50, R50 ;  /* 0x0000003200327308 */ /* 0x000f220000000800 */
        /* <DEDUP_REMOVED lines=19> */
[----:B--2---:R-:W-:Y:S01]  /*44c0*/  F2FP.BF16.PACK_AB R71, R53, R54 ;  /* 0x000000363547723e */ /* 0x004fe200000010ff */
[----:B------:R-:W2:Y:S01]  /*44d0*/  MUFU.EX2 R19, R19 ;  /* 0x0000001300137308 */ /* 0x000ea20000000800 */
        /* <DEDUP_REMOVED lines=15> */
[C---:B---3--:R-:W-:Y:S01]  /*45d0*/  HMMA.16816.F32.BF16 R72, R68.reuse, R4, RZ ;  /* 0x000000044448723c */ /* 0x048fe200000418ff */
[----:B------:R-:W-:Y:S01]  /*45e0*/  FFMA.FTZ R47, R47, c[0x0][0x23c], -R22 ;  /* 0x00008f002f2f7a23 */ /* 0x000fe20000010816 */
[----:B------:R-:W3:Y:S01]  /*45f0*/  MUFU.EX2 R35, R35 ;  /* 0x0000002300237308 */ /* 0x000ee20000000800 */
[----:B------:R-:W-:Y:S02]  /*4600*/  FADD.FTZ R45, R45, R44 ;  /* 0x0000002c2d2d7221 */ /* 0x000fe40000010000 */
[----:B------:R-:W-:Y:S02]  /*4610*/  FADD.FTZ R50, R51, R50 ;  /* 0x0000003233327221 */ /* 0x000fe40000010000 */
[----:B--2---:R-:W-:Y:S01]  /*4620*/  F2FP.BF16.PACK_AB R4, R19, R29 ;  /* 0x0000001d1304723e */ /* 0x004fe200000010ff */
[----:B------:R-:W-:Y:S01]  /*4630*/  HMMA.16816.F32.BF16 R68, R68, R6, RZ ;  /* 0x000000064444723c */ /* 0x000fe200000418ff */
[----:B------:R-:W-:Y:S01]  /*4640*/  FFMA.FTZ R46, R46, c[0x0][0x23c], -R22 ;  /* 0x00008f002e2e7a23 */ /* 0x000fe20000010816 */
[----:B------:R-:W2:Y:S01]  /*4650*/  MUFU.EX2 R36, R36 ;  /* 0x0000002400247308 */ /* 0x000ea20000000800 */
[----:B------:R-:W-:-:S02]  /*4660*/  FADD.FTZ R43, R43, R45 ;  /* 0x0000002d2b2b7221 */ /* 0x000fc40000010000 */
[----:B------:R-:W-:Y:S02]  /*4670*/  FADD.FTZ R50, R54, R50 ;  /* 0x0000003236327221 */ /* 0x000fe40000010000 */
[----:B----4-:R-:W-:Y:S01]  /*4680*/  F2FP.BF16.PACK_AB R6, R3, R18 ;  /* 0x000000120306723e */ /* 0x010fe200000010ff */
[----:B------:R-:W-:Y:S02]  /*4690*/  FADD.FTZ R43, R42, R43 ;  /* 0x0000002b2a2b7221 */ /* 0x000fe40000010000 */
[----:B------:R-:W-:Y:S01]  /*46a0*/  MUFU.EX2 R40, R40 ;  /* 0x0000002800287308 */ /* 0x000fe20000000800 */
[----:B------:R-:W-:Y:S02]  /*46b0*/  FADD.FTZ R53, R53, R50 ;  /* 0x0000003235357221 */ /* 0x000fe40000010000 */
[----:B------:R-:W-:Y:S02]  /*46c0*/  FADD.FTZ R43, R29, R43 ;  /* 0x0000002b1d2b7221 */ /* 0x000fe40000010000 */
[----:B---3--:R-:W-:-:S02]  /*46d0*/  FADD.FTZ R53, R35, R53 ;  /* 0x0000003523357221 */ /* 0x008fc40000010000 */
[----:B------:R-:W-:Y:S01]  /*46e0*/  FADD.FTZ R43, R19, R43 ;  /* 0x0000002b132b7221 */ /* 0x000fe20000010000 */
[----:B------:R-:W3:Y:S01]  /*46f0*/  MUFU.EX2 R38, R38 ;  /* 0x0000002600267308 */ /* 0x000ee20000000800 */
[C---:B--2---:R-:W-:Y:S01]  /*4700*/  F2FP.BF16.PACK_AB R5, R36.reuse, R35 ;  /* 0x000000232405723e */ /* 0x044fe200000010ff */
[----:B------:R-:W-:Y:S02]  /*4710*/  FADD.FTZ R53, R36, R53 ;  /* 0x0000003524357221 */ /* 0x000fe40000010000 */
[----:B------:R-:W-:Y:S02]  /*4720*/  FADD.FTZ R18, R18, R43 ;  /* 0x0000002b12127221 */ /* 0x000fe40000010000 */
[----:B------:R-:W-:Y:S02]  /*4730*/  FFMA.FTZ R41, R41, c[0x0][0x23c], -R27 ;  /* 0x00008f0029297a23 */ /* 0x000fe4000001081b */
[----:B------:R-:W-:Y:S01]  /*4740*/  MUFU.EX2 R66, R66 ;  /* 0x0000004200427308 */ /* 0x000fe20000000800 */
[----:B------:R-:W-:-:S02]  /*4750*/  FADD.FTZ R18, R3, R18 ;  /* 0x0000001203127221 */ /* 0x000fc40000010000 */
[--C-:B------:R-:W-:Y:S02]  /*4760*/  FFMA.FTZ R39, R39, c[0x0][0x23c], -R27.reuse ;  /* 0x00008f0027277a23 */ /* 0x100fe4000001081b */
[----:B------:R-:W-:Y:S02]  /*4770*/  FFMA.FTZ R37, R37, c[0x0][0x23c], -R27 ;  /* 0x00008f0025257a23 */ /* 0x000fe4000001081b */
[--C-:B------:R-:W-:Y:S01]  /*4780*/  FFMA.FTZ R32, R32, c[0x0][0x23c], -R22.reuse ;  /* 0x00008f0020207a23 */ /* 0x100fe20000010816 */
[----:B---3--:R-:W-:Y:S01]  /*4790*/  F2FP.BF16.PACK_AB R7, R38, R40 ;  /* 0x000000282607723e */ /* 0x008fe200000010ff */
[----:B------:R-:W2:Y:S01]  /*47a0*/  MUFU.EX2 R65, R65 ;  /* 0x0000004100417308 */ /* 0x000ea20000000800 */
[----:B------:R-:W-:Y:S02]  /*47b0*/  FADD.FTZ R40, R40, R53 ;  /* 0x0000003528287221 */ /* 0x000fe40000010000 */
[----:B------:R-:W-:Y:S02]  /*47c0*/  FFMA.FTZ R29, R17, c[0x0][0x23c], -R22 ;  /* 0x00008f00111d7a23 */ /* 0x000fe40000010816 */
[----:B------:R-:W-:Y:S01]  /*47d0*/  FADD.FTZ R40, R38, R40 ;  /* 0x0000002826287221 */ /* 0x000fe20000010000 */
[----:B------:R-:W-:Y:S01]  /*47e0*/  HMMA.16816.F32.BF16 R72, R4, R8, R72 ;  /* 0x000000080448723c */ /* 0x000fe20000041848 */
        /* <DEDUP_REMOVED lines=9> */
[----:B------:R-:W-:Y:S02]  /*4880*/  FFMA.FTZ R125, R28, c[0x0][0x23c], -R27 ;  /* 0x00008f001c7d7a23 */ /* 0x000fe4000001081b */
[--C-:B------:R-:W-:Y:S01]  /*4890*/  FFMA.FTZ R25, R25, c[0x0][0x23c], -R22.reuse ;  /* 0x00008f0019197a23 */ /* 0x100fe20000010816 */
[----:B-1----:R-:W-:Y:S01]  /*48a0*/  HMMA.16816.F32.BF16 R80, R4, R12, R80 ;  /* 0x0000000c0450723c */ /* 0x002fe20000041850 */
[--C-:B------:R-:W-:Y:S01]  /*48b0*/  FFMA.FTZ R24, R24, c[0x0][0x23c], -R22.reuse ;  /* 0x00008f0018187a23 */ /* 0x100fe20000010816 */
[----:B------:R-:W1:Y:S01]  /*48c0*/  MUFU.EX2 R64, R64 ;  /* 0x0000004000407308 */ /* 0x000e620000000800 */
[----:B------:R-:W-:-:S05]  /*48d0*/  FFMA.FTZ R124, R23, c[0x0][0x23c], -R22 ;  /* 0x00008f00177c7a23 */ /* 0x000fca0000010816 */
[----:B------:R-:W-:Y:S01]  /*48e0*/  HMMA.16816.F32.BF16 R76, R4, R14, R76 ;  /* 0x0000000e044c723c */ /* 0x000fe2000004184c */
[----:B------:R-:W5:Y:S01]  /*48f0*/  LDSM.16.MT88.4 R12, [R87+0x3800] ;  /* 0x00380000570c783b */ /* 0x000f620000004200 */
[----:B------:R-:W3:Y:S05]  /*4900*/  MUFU.EX2 R61, R61 ;  /* 0x0000003d003d7308 */ /* 0x000eea0000000800 */
[----:B--2---:R-:W-:Y:S01]  /*4910*/  F2FP.BF16.PACK_AB R4, R65, R66 ;  /* 0x000000424104723e */ /* 0x004fe200000010ff */
[----:B------:R-:W-:Y:S01]  /*4920*/  FADD.FTZ R66, R66, R18 ;  /* 0x0000001242427221 */ /* 0x000fe20000010000 */
[----:B----4-:R-:W-:Y:S01]  /*4930*/  F2FP.BF16.PACK_AB R6, R62, R63 ;  /* 0x0000003f3e06723e */ /* 0x010fe200000010ff */
[----:B------:R-:W-:Y:S01]  /*4940*/  MUFU.EX2 R60, R60 ;  /* 0x0000003c003c7308 */ /* 0x000fe20000000800 */
[----:B-1----:R-:W-:-:S02]  /*4950*/  FADD.FTZ R40, R64, R40 ;  /* 0x0000002840287221 */ /* 0x002fc40000010000 */
[----:B------:R-:W-:-:S04]  /*4960*/  FADD.FTZ R66, R65, R66 ;  /* 0x0000004241427221 */ /* 0x000fc80000010000 */
[----:B------:R-:W-:Y:S01]  /*4970*/  FADD.FTZ R66, R63, R66 ;  /* 0x000000423f427221 */ /* 0x000fe20000010000 */
[----:B------:R-:W1:Y:S01]  /*4980*/  MUFU.EX2 R52, R52 ;  /* 0x0000003400347308 */ /* 0x000e620000000800 */
[C---:B---3--:R-:W-:Y:S01]  /*4990*/  F2FP.BF16.PACK_AB R5, R61.reuse, R64 ;  /* 0x000000403d05723e */ /* 0x048fe200000010ff */
        /* <DEDUP_REMOVED lines=76> */
[----:B-----5:R-:W-:Y:S01]  /*4e60*/  F2FP.BF16.PACK_AB R5, R48, R55 ;  /* 0x000000373005723e */ /* 0x020fe200000010ff */
[----:B------:R-:W-:Y:S02]  /*4e70*/  FADD.FTZ R55, R55, R122 ;  /* 0x0000007a37377221 */ /* 0x000fe40000010000 */
[----:B------:R-:W-:Y:S02]  /*4e80*/  FADD.FTZ R57, R56, R57 ;  /* 0x0000003938397221 */ /* 0x000fe40000010000 */
[----:B------:R-:W-:Y:S02]  /*4e90*/  FADD.FTZ R55, R48, R55 ;  /* 0x0000003730377221 */ /* 0x000fe40000010000 */
[----:B------:R3:W-:Y:S01]  /*4ea0*/  MUFU.EX2 R3, R16 ;  /* 0x0000001000037308 */ /* 0x0007e20000000800 */
[----:B-1----:R-:W-:-:S07]  /*4eb0*/  F2FP.BF16.PACK_AB R7, R44, R47 ;  /* 0x0000002f2c07723e */ /* 0x002fce00000010ff */
[----:B------:R-:W-:Y:S01]  /*4ec0*/  MUFU.EX2 R42, R49 ;  /* 0x00000031002a7308 */ /* 0x000fe20000000800 */
[----:B------:R-:W-:-:S04]  /*4ed0*/  FADD.FTZ R47, R47, R55 ;  /* 0x000000372f2f7221 */ /* 0x000fc80000010000 */
[----:B------:R-:W-:Y:S01]  /*4ee0*/  FADD.FTZ R47, R44, R47 ;  /* 0x0000002f2c2f7221 */ /* 0x000fe20000010000 */
[C---:B--2---:R-:W-:Y:S01]  /*4ef0*/  HMMA.16816.F32.BF16 R80, R4.reuse, R8, R80 ;  /* 0x000000080450723c */ /* 0x044fe20000041850 */
[----:B---3--:R-:W-:Y:S01]  /*4f00*/  LDSM.16.MT88.4 R16, [R86+0x4800] ;  /* 0x004800005610783b */ /* 0x008fe20000004200 */
[----:B------:R-:W1:Y:S05]  /*4f10*/  MUFU.EX2 R41, R41 ;  /* 0x0000002900297308 */ /* 0x000e6a0000000800 */
[--C-:B------:R-:W-:Y:S01]  /*4f20*/  FFMA.FTZ R8, R31, c[0x0][0x23c], -R22.reuse ;  /* 0x00008f001f087a23 */ /* 0x100fe20000010816 */
[C---:B------:R-:W-:Y:S01]  /*4f30*/  HMMA.16816.F32.BF16 R76, R4.reuse, R10, R76 ;  /* 0x0000000a044c723c */ /* 0x040fe2000004184c */
[----:B------:R-:W-:Y:S01]  /*4f40*/  FFMA.FTZ R31, R30, c[0x0][0x23c], -R22 ;  /* 0x00008f001e1f7a23 */ /* 0x000fe20000010816 */
[----:B------:R-:W-:Y:S06]  /*4f50*/  MUFU.EX2 R39, R39 ;  /* 0x0000002700277308 */ /* 0x000fec0000000800 */
[C---:B----4-:R-:W-:Y:S02]  /*4f60*/  HMMA.16816.F32.BF16 R72, R4.reuse, R12, R72 ;  /* 0x0000000c0448723c */ /* 0x050fe40000041848 */
[----:B------:R2:W-:Y:S06]  /*4f70*/  MUFU.EX2 R30, R8 ;  /* 0x00000008001e7308 */ /* 0x0005ec0000000800 */
[----:B------:R-:W-:Y:S01]  /*4f80*/  HMMA.16816.F32.BF16 R68, R4, R14, R68 ;  /* 0x0000000e0444723c */ /* 0x000fe20000041844 */
[----:B------:R-:W-:Y:S01]  /*4f90*/  LDSM.16.MT88.4 R12, [R87+0x4c00] ;  /* 0x004c0000570c783b */ /* 0x000fe20000004200 */
[----:B------:R-:W3:Y:S05]  /*4fa0*/  MUFU.EX2 R37, R37 ;  /* 0x0000002500257308 */ /* 0x000eea0000000800 */
[C---:B-1----:R-:W-:Y:S01]  /*4fb0*/  F2FP.BF16.PACK_AB R4, R41.reuse, R42 ;  /* 0x0000002a2904723e */ /* 0x042fe200000010ff */
[----:B------:R-:W-:Y:S01]  /*4fc0*/  FADD.FTZ R42, R42, R57 ;  /* 0x000000392a2a7221 */ /* 0x000fe20000010000 */
[----:B--2---:R-:W1:Y:S01]  /*4fd0*/  LDSM.16.MT88.4 R8, [R87+0x4800] ;  /* 0x004800005708783b */ /* 0x004e620000004200 */
[----:B------:R-:W2:Y:S02]  /*4fe0*/  MUFU.EX2 R32, R32 ;  /* 0x0000002000207308 */ /* 0x000ea40000000800 */
[----:B------:R-:W-:Y:S01]  /*4ff0*/  FADD.FTZ R42, R41, R42 ;  /* 0x0000002a292a7221 */ /* 0x000fe20000010000 */
[----:B---3--:R-:W-:-:S05]  /*5000*/  F2FP.BF16.PACK_AB R6, R37, R39 ;  /* 0x000000272506723e */ /* 0x008fca00000010ff */
[----:B------:R-:W-:Y:S01]  /*5010*/  MUFU.EX2 R31, R31 ;  /* 0x0000001f001f7308 */ /* 0x000fe20000000800 */
[----:B------:R-:W-:-:S04]  /*5020*/  FADD.FTZ R39, R39, R42 ;  /* 0x0000002a27277221 */ /* 0x000fc80000010000 */
[----:B------:R-:W-:-:S03]  /*5030*/  FADD.FTZ R39, R37, R39 ;  /* 0x0000002725277221 */ /* 0x000fc60000010000 */
[----:B------:R-:W3:Y:S01]  /*5040*/  MUFU.EX2 R29, R29 ;  /* 0x0000001d001d7308 */ /* 0x000ee20000000800 */
[----:B--2---:R-:W-:Y:S01]  /*5050*/  F2FP.BF16.PACK_AB R5, R30, R32 ;  /* 0x000000201e05723e */ /* 0x004fe200000010ff */
[----:B------:R-:W-:-:S04]  /*5060*/  FADD.FTZ R32, R32, R47 ;  /* 0x0000002f20207221 */ /* 0x000fc80000010000 */
[----:B------:R-:W-:Y:S02]  /*5070*/  FADD.FTZ R32, R30, R32 ;  /* 0x000000201e207221 */ /* 0x000fe40000010000 */
[----:B------:R-:W2:Y:S01]  /*5080*/  MUFU.EX2 R34, R34 ;  /* 0x0000002200227308 */ /* 0x000ea20000000800 */
[----:B---3--:R-:W-:-:S07]  /*5090*/  F2FP.BF16.PACK_AB R7, R29, R31 ;  /* 0x0000001f1d07723e */ /* 0x008fce00000010ff */
[----:B------:R-:W3:Y:S01]  /*50a0*/  MUFU.EX2 R26, R26 ;  /* 0x0000001a001a7308 */ /* 0x000ee20000000800 */
[----:B------:R-:W-:-:S04]  /*50b0*/  FADD.FTZ R31, R31, R32 ;  /* 0x000000201f1f7221 */ /* 0x000fc80000010000 */
[----:B------:R-:W-:Y:S01]  /*50c0*/  FADD.FTZ R31, R29, R31 ;  /* 0x0000001f1d1f7221 */ /* 0x000fe20000010000 */
[C---:B-1----:R-:W-:Y:S01]  /*50d0*/  HMMA.16816.F32.BF16 R80, R4.reuse, R8, R80 ;  /* 0x000000080450723c */ /* 0x042fe20000041850 */
[----:B--2---:R-:W-:Y:S01]  /*50e0*/  FADD.FTZ R39, R34, R39 ;  /* 0x0000002722277221 */ /* 0x004fe20000010000 */
[----:B------:R-:W1:Y:S06]  /*50f0*/  MUFU.EX2 R33, R33 ;  /* 0x0000002100217308 */ /* 0x000e6c0000000800 */
[----:B------:R-:W-:Y:S01]  /*5100*/  HMMA.16816.F32.BF16 R76, R4, R10, R76 ;  /* 0x0000000a044c723c */ /* 0x000fe2000004184c */
[----:B------:R-:W2:Y:S01]  /*5110*/  LDSM.16.MT88.4 R8, [R86+0x4c00] ;  /* 0x004c00005608783b */ /* 0x000ea20000004200 */
[----:B------:R-:W4:Y:S01]  /*5120*/  MUFU.EX2 R125, R125 ;  /* 0x0000007d007d7308 */ /* 0x000f220000000800 */
[----:B---3--:R-:W-:-:S05]  /*5130*/  FADD.FTZ R31, R26, R31 ;  /* 0x0000001f1a1f7221 */ /* 0x008fca0000010000 */
[----:B------:R-:W-:Y:S02]  /*5140*/  HMMA.16816.F32.BF16 R72, R4, R16, R72 ;  /* 0x000000100448723c */ /* 0x000fe40000041848 */
[----:B------:R-:W3:Y:S01]  /*5150*/  MUFU.EX2 R25, R25 ;  /* 0x0000001900197308 */ /* 0x000ee20000000800 */
[----:B-1----:R-:W-:-:S04]  /*5160*/  FADD.FTZ R39, R33, R39 ;  /* 0x0000002721277221 */ /* 0x002fc80000010000 */
[----:B------:R-:W-:Y:S01]  /*5170*/  FADD.FTZ R39, R3, R39 ;  /* 0x0000002703277221 */ /* 0x000fe20000010000 */
[----:B------:R-:W-:Y:S02]  /*5180*/  HMMA.16816.F32.BF16 R68, R4, R18, R68 ;  /* 0x000000120444723c */ /* 0x000fe40000041844 */
[----:B------:R-:W1:Y:S05]  /*5190*/  MUFU.EX2 R24, R24 ;  /* 0x0000001800187308 */ /* 0x000e6a0000000800 */
[----:B------:R-:W-:Y:S02]  /*51a0*/  F2FP.BF16.PACK_AB R4, R33, R34 ;  /* 0x000000222104723e */ /* 0x000fe400000010ff */
[----:B----4-:R-:W-:Y:S01]  /*51b0*/  F2FP.BF16.PACK_AB R6, R125, R3 ;  /* 0x000000037d06723e */ /* 0x010fe200000010ff */
[----:B------:R-:W4:Y:S01]  /*51c0*/  MUFU.EX2 R124, R124 ;  /* 0x0000007c007c7308 */ /* 0x000f220000000800 */
[C---:B---3--:R-:W-:Y:S01]  /*51d0*/  F2FP.BF16.PACK_AB R5, R25.reuse, R26 ;  /* 0x0000001a1905723e */ /* 0x048fe200000010ff */
[----:B------:R-:W-:-:S02]  /*51e0*/  FADD.FTZ R31, R25, R31 ;  /* 0x0000001f191f7221 */ /* 0x000fc40000010000 */
[----:B------:R-:W-:Y:S02]  /*51f0*/  FADD.FTZ R125, R125, R39 ;  /* 0x000000277d7d7221 */ /* 0x000fe40000010000 */
[----:B-1----:R-:W-:Y:S01]  /*5200*/  FADD.FTZ R31, R24, R31 ;  /* 0x0000001f181f7221 */ /* 0x002fe20000010000 */
[----:B----4-:R-:W-:-:S03]  /*5210*/  F2FP.BF16.PACK_AB R7, R124, R24 ;  /* 0x000000187c07723e */ /* 0x010fc600000010ff */
        /* <DEDUP_REMOVED lines=69> */
.L_x_4203:
[----:B------:R-:W-:-:S04]  /*5670*/  LEA R5, -R20, RZ, 0x7 ;  /* 0x000000ff14057211 */ /* 0x000fc800078e39ff */
[----:B------:R-:W-:Y:S02]  /*5680*/  SHF.R.S32.HI R4, RZ, 0x1f, R5 ;  /* 0x0000001fff047819 */ /* 0x000fe40000011405 */
.L_x_4204:
[C---:B------:R-:W-:Y:S01]  /*5690*/  LEA R106, P0, R5.reuse, R106, 0x1 ;  /* 0x0000006a056a7211 */ /* 0x040fe200078008ff */
[----:B------:R-:W-:Y:S02]  /*56a0*/  IMAD.SHL.U32 R6, R20, 0x40, RZ ;  /* 0x0000004014067824 */ /* 0x000fe400078e00ff */
        /* <DEDUP_REMOVED lines=20> */
[----:B------:R-:W3:Y:S04]  /*57f0*/  LDSM.16.M88.4 R32, [R101+0x1000] ;  /* 0x001000006520783b */ /* 0x000ee80000000200 */
[----:B------:R-:W4:Y:S04]  /*5800*/  LDSM.16.M88.4 R24, [R101+0x1400] ;  /* 0x001400006518783b */ /* 0x000f280000000200 */
[----:B------:R-:W-:Y:S04]  /*5810*/  LDSM.16.M88.4 R88, [R102] ;  /* 0x000000006658783b */ /* 0x000fe80000000200 */
[----:B------:R-:W5:Y:S04]  /*5820*/  LDSM.16.M88.4 R40, [R100] ;  /* 0x000000006428783b */ /* 0x000f680000000200 */
[----:B------:R-:W4:Y:S04]  /*5830*/  LDSM.16.M88.4 R16, [R101+0x1800] ;  /* 0x001800006510783b */ /* 0x000f280000000200 */
[----:B------:R-:W5:Y:S04]  /*5840*/  LDSM.16.M88.4 R12, [R100+0x400] ;  /* 0x00040000640c783b */ /* 0x000f680000000200 */
[----:B-1----:R-:W1:Y:S04]  /*5850*/  LDSM.16.M88.4 R8, [R101+0x1c00] ;  /* 0x001c00006508783b */ /* 0x002e680000000200 */
[----:B------:R-:W1:Y:S04]  /*5860*/  LDSM.16.M88.4 R52, [R101+0x2400] ;  /* 0x002400006534783b */ /* 0x000e680000000200 */
[----:B--2---:R-:W2:Y:S04]  /*5870*/  LDSM.16.M88.4 R4, [R100+0x800] ;  /* 0x000800006404783b */ /* 0x004ea80000000200 */
[----:B------:R-:W1:Y:S01]  /*5880*/  LDSM.16.M88.4 R60, [R101+0x2000] ;  /* 0x00200000653c783b */ /* 0x000e620000000200 */
[C---:B---3--:R-:W-:Y:S03]  /*5890*/  HMMA.16816.F32.BF16 R36, R92.reuse, R32, RZ ;  /* 0x000000205c24723c */ /* 0x048fe600000418ff */
[----:B------:R-:W-:Y:S04]  /*58a0*/  LDSM.16.M88.4 R44, [R101+0x2800] ;  /* 0x00280000652c783b */ /* 0x000fe80000000200 */
[----:B------:R-:W-:Y:S01]  /*58b0*/  LDSM.16.M88.4 R96, [R101+0x2c00] ;  /* 0x002c00006560783b */ /* 0x000fe20000000200 */
[C---:B------:R-:W-:Y:S03]  /*58c0*/  HMMA.16816.F32.BF16 R32, R92.reuse, R34, RZ ;  /* 0x000000225c20723c */ /* 0x040fe600000418ff */
[----:B------:R-:W-:Y:S04]  /*58d0*/  LDSM.16.M88.4 R64, [R100+0x1400] ;  /* 0x001400006440783b */ /* 0x000fe80000000200 */
[----:B------:R-:W-:Y:S01]  /*58e0*/  LDSM.16.M88.4 R120, [R100+0x1000] ;  /* 0x001000006478783b */ /* 0x000fe20000000200 */
[C---:B----4-:R-:W-:Y:S03]  /*58f0*/  HMMA.16816.F32.BF16 R28, R92.reuse, R24, RZ ;  /* 0x000000185c1c723c */ /* 0x050fe600000418ff */
[----:B------:R-:W0:Y:S05]  /*5900*/  LDGDEPBAR ;  /* 0x00000000000079af */ /* 0x000e2a0000000000 */
[----:B------:R-:W-:Y:S08]  /*5910*/  HMMA.16816.F32.BF16 R24, R92, R26, RZ ;  /* 0x0000001a5c18723c */ /* 0x000ff000000418ff */
[C---:B-----5:R-:W-:Y:S08]  /*5920*/  HMMA.16816.F32.BF16 R36, R88.reuse, R40, R36 ;  /* 0x000000285824723c */ /* 0x060ff00000041824 */
[----:B------:R-:W-:Y:S01]  /*5930*/  HMMA.16816.F32.BF16 R32, R88, R42, R32 ;  /* 0x0000002a5820723c */ /* 0x000fe20000041820 */
[----:B------:R-:W3:Y:S07]  /*5940*/  LDSM.16.M88.4 R40, [R100+0xc00] ;  /* 0x000c00006428783b */ /* 0x000eee0000000200 */
[C---:B------:R-:W-:Y:S08]  /*5950*/  HMMA.16816.F32.BF16 R20, R92.reuse, R16, RZ ;  /* 0x000000105c14723c */ /* 0x040ff000000418ff */
[----:B------:R-:W-:Y:S01]  /*5960*/  HMMA.16816.F32.BF16 R16, R92, R18, RZ ;  /* 0x000000125c10723c */ /* 0x000fe200000418ff */
[----:B------:R-:W-:-:S02]  /*5970*/  FMUL.FTZ R3, R36, c[0x0][0x2ec] ;  /* 0x0000bb0024037a20 */ /* 0x000fc40000410000 */
[----:B------:R-:W-:Y:S02]  /*5980*/  FMUL.FTZ R36, R37, c[0x0][0x2ec] ;  /* 0x0000bb0025247a20 */ /* 0x000fe40000410000 */
[----:B------:R-:W-:Y:S02]  /*5990*/  FMUL.FTZ R37, R38, c[0x0][0x2ec] ;  /* 0x0000bb0026257a20 */ /* 0x000fe40000410000 */
[----:B------:R-:W-:Y:S01]  /*59a0*/  FMUL.FTZ R39, R39, c[0x0][0x2ec] ;  /* 0x0000bb0027277a20 */ /* 0x000fe20000410000 */
[----:B------:R-:W-:Y:S01]  /*59b0*/  HMMA.16816.F32.BF16 R28, R88, R12, R28 ;  /* 0x0000000c581c723c */ /* 0x000fe2000004181c */
[----:B------:R-:W-:Y:S01]  /*59c0*/  FMUL.FTZ R32, R32, c[0x0][0x2ec] ;  /* 0x0000bb0020207a20 */ /* 0x000fe20000410000 */
[----:B------:R-:W4:Y:S01]  /*59d0*/  MUFU.TANH R36, R36 ;  /* 0x0000002400247308 */ /* 0x000f220000002400 */
[----:B------:R-:W-:-:S05]  /*59e0*/  FMUL.FTZ R34, R34, c[0x0][0x2ec] ;  /* 0x0000bb0022227a20 */ /* 0x000fca0000410000 */
[----:B------:R-:W-:Y:S02]  /*59f0*/  HMMA.16816.F32.BF16 R24, R88, R14, R24 ;  /* 0x0000000e5818723c */ /* 0x000fe40000041818 */
[----:B------:R5:W-:Y:S06]  /*5a00*/  MUFU.TANH R38, R32 ;  /* 0x0000002000267308 */ /* 0x000bec0000002400 */
[C---:B-1----:R-:W-:Y:S02]  /*5a10*/  HMMA.16816.F32.BF16 R12, R92.reuse, R8, RZ ;  /* 0x000000085c0c723c */ /* 0x042fe400000418ff */
[----:B------:R-:W-:Y:S06]  /*5a20*/  MUFU.TANH R34, R34 ;  /* 0x0000002200227308 */ /* 0x000fec0000002400 */
[----:B------:R-:W-:Y:S01]  /*5a30*/  HMMA.16816.F32.BF16 R8, R92, R10, RZ ;  /* 0x0000000a5c08723c */ /* 0x000fe200000418ff */
[----:B------:R-:W-:Y:S01]  /*5a40*/  FMUL.FTZ R29, R29, c[0x0][0x2ec] ;  /* 0x0000bb001d1d7a20 */ /* 0x000fe20000410000 */
[----:B------:R-:W-:Y:S01]  /*5a50*/  MUFU.TANH R3, R3 ;  /* 0x0000000300037308 */ /* 0x000fe20000002400 */
[----:B-----5:R-:W-:-:S02]  /*5a60*/  FMUL.FTZ R32, R33, c[0x0][0x2ec] ;  /* 0x0000bb0021207a20 */ /* 0x020fc40000410000 */
[----:B------:R-:W-:Y:S02]  /*5a70*/  FMUL.FTZ R33, R35, c[0x0][0x2ec] ;  /* 0x0000bb0023217a20 */ /* 0x000fe40000410000 */
[----:B------:R-:W-:Y:S01]  /*5a80*/  FMUL.FTZ R28, R28, c[0x0][0x2ec] ;  /* 0x0000bb001c1c7a20 */ /* 0x000fe20000410000 */
[----:B------:R-:W-:Y:S01]  /*5a90*/  HMMA.16816.F32.BF16 R56, R92, R52, RZ ;  /* 0x000000345c38723c */ /* 0x000fe200000418ff */
[----:B------:R-:W-:Y:S01]  /*5aa0*/  FMUL.FTZ R24, R24, c[0x0][0x2ec] ;  /* 0x0000bb0018187a20 */ /* 0x000fe20000410000 */
[----:B------:R1:W-:Y:S01]  /*5ab0*/  MUFU.TANH R133, R29 ;  /* 0x0000001d00857308 */ /* 0x0003e20000002400 */
[----:B------:R-:W-:Y:S02]  /*5ac0*/  FMUL.FTZ R25, R25, c[0x0][0x2ec] ;  /* 0x0000bb0019197a20 */ /* 0x000fe40000410000 */
[----:B------:R-:W-:-:S03]  /*5ad0*/  FMUL.FTZ R27, R27, c[0x0][0x2ec] ;  /* 0x0000bb001b1b7a20 */ /* 0x000fc60000410000 */
[----:B------:R-:W-:Y:S02]  /*5ae0*/  HMMA.16816.F32.BF16 R52, R92, R54, RZ ;  /* 0x000000365c34723c */ /* 0x000fe400000418ff */
[----:B------:R-:W-:Y:S06]  /*5af0*/  MUFU.TANH R32, R32 ;  /* 0x0000002000207308 */ /* 0x000fec0000002400 */
[C---:B--2---:R-:W-:Y:S01]  /*5b00*/  HMMA.16816.F32.BF16 R20, R88.reuse, R4, R20 ;  /* 0x000000045814723c */ /* 0x044fe20000041814 */
[----:B-1----:R-:W-:Y:S01]  /*5b10*/  FMUL.FTZ R29, R30, c[0x0][0x2ec] ;  /* 0x0000bb001e1d7a20 */ /* 0x002fe20000410000 */
[----:B------:R-:W-:Y:S06]  /*5b20*/  MUFU.TANH R33, R33 ;  /* 0x0000002100217308 */ /* 0x000fec0000002400 */
[----:B------:R-:W-:Y:S02]  /*5b30*/  HMMA.16816.F32.BF16 R16, R88, R6, R16 ;  /* 0x000000065810723c */ /* 0x000fe40000041810 */
[----:B------:R-:W-:Y:S06]  /*5b40*/  MUFU.TANH R29, R29 ;  /* 0x0000001d001d7308 */ /* 0x000fec0000002400 */
[----:B------:R-:W-:Y:S02]  /*5b50*/  HMMA.16816.F32.BF16 R4, R92, R60, RZ ;  /* 0x0000003c5c04723c */ /* 0x000fe400000418ff */
[----:B------:R1:W-:Y:S06]  /*5b60*/  MUFU.TANH R134, R28 ;  /* 0x0000001c00867308 */ /* 0x0003ec0000002400 */
[----:B---3--:R-:W-:Y:S01]  /*5b70*/  HMMA.16816.F32.BF16 R12, R88, R40, R12 ;  /* 0x00000028580c723c */ /* 0x008fe2000004180c */
[----:B------:R-:W-:Y:S01]  /*5b80*/  FMUL.FTZ R20, R20, c[0x0][0x2ec] ;  /* 0x0000bb0014147a20 */ /* 0x000fe20000410000 */
[----:B------:R-:W-:Y:S01]  /*5b90*/  MUFU.TANH R132, R25 ;  /* 0x0000001900847308 */ /* 0x000fe20000002400 */
[----:B------:R-:W-:-:S05]  /*5ba0*/  FMUL.FTZ R22, R22, c[0x0][0x2ec] ;  /* 0x0000bb0016167a20 */ /* 0x000fca0000410000 */
[----:B------:R-:W-:Y:S01]  /*5bb0*/  HMMA.16816.F32.BF16 R8, R88, R42, R8 ;  /* 0x0000002a5808723c */ /* 0x000fe20000041808 */
[----:B------:R-:W-:Y:S01]  /*5bc0*/  FMUL.FTZ R18, R18, c[0x0][0x2ec] ;  /* 0x0000bb0012127a20 */ /* 0x000fe20000410000 */
[----:B------:R2:W-:Y:S01]  /*5bd0*/  MUFU.TANH R130, R20 ;  /* 0x0000001400827308 */ /* 0x0005e20000002400 */
[----:B-1----:R-:W-:Y:S02]  /*5be0*/  FMUL.FTZ R28, R31, c[0x0][0x2ec] ;  /* 0x0000bb001f1c7a20 */ /* 0x002fe40000410000 */
[----:B------:R-:W-:-:S03]  /*5bf0*/  FMUL.FTZ R16, R16, c[0x0][0x2ec] ;  /* 0x0000bb0010107a20 */ /* 0x000fc60000410000 */
[C---:B------:R-:W-:Y:S01]  /*5c00*/  HMMA.16816.F32.BF16 R48, R92.reuse, R44, RZ ;  /* 0x0000002c5c30723c */ /* 0x040fe200000418ff */
[----:B------:R-:W-:Y:S01]  /*5c10*/  FMUL.FTZ R19, R19, c[0x0][0x2ec] ;  /* 0x0000bb0013137a20 */ /* 0x000fe20000410000 */
[----:B------:R-:W-:Y:S06]  /*5c20*/  MUFU.TANH R128, R18 ;  /* 0x0000001200807308 */ /* 0x000fec0000002400 */
[----:B------:R-:W-:Y:S01]  /*5c30*/  HMMA.16816.F32.BF16 R60, R92, R62, RZ ;  /* 0x0000003e5c3c723c */ /* 0x000fe200000418ff */
[----:B------:R-:W-:Y:S02]  /*5c40*/  FMUL.FTZ R15, R15, c[0x0][0x2ec] ;  /* 0x0000bb000f0f7a20 */ /* 0x000fe40000410000 */
[----:B------:R-:W-:Y:S01]  /*5c50*/  FMUL.FTZ R13, R13, c[0x0][0x2ec] ;  /* 0x0000bb000d0d7a20 */ /* 0x000fe20000410000 */
[----:B------:R-:W-:Y:S01]  /*5c60*/  MUFU.TANH R131, R27 ;  /* 0x0000001b00837308 */ /* 0x000fe20000002400 */
[----:B------:R-:W-:-:S02]  /*5c70*/  FMUL.FTZ R14, R14, c[0x0][0x2ec] ;  /* 0x0000bb000e0e7a20 */ /* 0x000fc40000410000 */
[----:B--2---:R-:W-:Y:S01]  /*5c80*/  FMUL.FTZ R20, R21, c[0x0][0x2ec] ;  /* 0x0000bb0015147a20 */ /* 0x004fe20000410000 */
        /* <DEDUP_REMOVED lines=9> */
[----:B------:R-:W-:Y:S04]  /*5d20*/  MUFU.TANH R20, R20 ;  /* 0x0000001400147308 */ /* 0x000fe80000002400 */
[----:B------:R-:W-:Y:S01]  /*5d30*/  HMMA.16816.F32.BF16 R92, R92, R98, RZ ;  /* 0x000000625c5c723c */ /* 0x000fe200000418ff */
[----:B------:R-:W1:Y:S03]  /*5d40*/  LDSM.16.M88.4 R96, [R100+0x1800] ;  /* 0x001800006460783b */ /* 0x000e660000000200 */
[----:B------:R2:W-:Y:S04]  /*5d50*/  MUFU.TANH R129, R16 ;  /* 0x0000001000817308 */ /* 0x0005e80000002400 */
[C---:B------:R-:W-:Y:S04]  /*5d60*/  HMMA.16816.F32.BF16 R56, R88.reuse, R64, R56 ;  /* 0x000000405838723c */ /* 0x040fe80000041838 */
[----:B------:R-:W-:Y:S04]  /*5d70*/  MUFU.TANH R21, R21 ;  /* 0x0000001500157308 */ /* 0x000fe80000002400 */
[----:B------:R-:W-:Y:S01]  /*5d80*/  HMMA.16816.F32.BF16 R52, R88, R66, R52 ;  /* 0x000000425834723c */ /* 0x000fe20000041834 */
[----:B------:R-:W3:Y:S01]  /*5d90*/  LDSM.16.M88.4 R64, [R100+0x1c00] ;  /* 0x001c00006440783b */ /* 0x000ee20000000200 */
[----:B------:R-:W-:-:S04]  /*5da0*/  DEPBAR.LE SB0, 0x0 ;  /* 0x000080000000791a */ /* 0x000fc80000000000 */
[----:B--2---:R-:W-:Y:S01]  /*5db0*/  FMUL.FTZ R16, R17, c[0x0][0x2ec] ;  /* 0x0000bb0011107a20 */ /* 0x004fe20000410000 */
[----:B------:R-:W-:Y:S01]  /*5dc0*/  MUFU.TANH R37, R37 ;  /* 0x0000002500257308 */ /* 0x000fe20000002400 */
[C---:B------:R-:W-:Y:S07]  /*5dd0*/  HMMA.16816.F32.BF16 R4, R88.reuse, R120, R4 ;  /* 0x000000785804723c */ /* 0x040fee0000041804 */
[----:B------:R2:W-:Y:S01]  /*5de0*/  MUFU.TANH R121, R8 ;  /* 0x0000000800797308 */ /* 0x0005e20000002400 */
[----:B------:R-:W-:Y:S01]  /*5df0*/  HMMA.16816.F32.BF16 R60, R88, R122, R60 ;  /* 0x0000007a583c723c */ /* 0x000fe2000004183c */
[----:B------:R-:W-:-:S02]  /*5e00*/  FMUL.FTZ R59, R59, c[0x0][0x2ec] ;  /* 0x0000bb003b3b7a20 */ /* 0x000fc40000410000 */
[----:B------:R-:W-:Y:S02]  /*5e10*/  FMUL.FTZ R56, R56, c[0x0][0x2ec] ;  /* 0x0000bb0038387a20 */ /* 0x000fe40000410000 */
[----:B------:R-:W-:Y:S02]  /*5e20*/  FMUL.FTZ R57, R57, c[0x0][0x2ec] ;  /* 0x0000bb0039397a20 */ /* 0x000fe40000410000 */
[----:B------:R-:W-:Y:S01]  /*5e30*/  MUFU.TANH R122, R13 ;  /* 0x0000000d007a7308 */ /* 0x000fe20000002400 */
[----:B------:R-:W-:Y:S01]  /*5e40*/  FMUL.FTZ R52, R52, c[0x0][0x2ec] ;  /* 0x0000bb0034347a20 */ /* 0x000fe20000410000 */
[C---:B-1----:R-:W-:Y:S01]  /*5e50*/  HMMA.16816.F32.BF16 R48, R88.reuse, R96, R48 ;  /* 0x000000605830723c */ /* 0x042fe20000041830 */
[----:B------:R-:W-:Y:S02]  /*5e60*/  FMUL.FTZ R53, R53, c[0x0][0x2ec] ;  /* 0x0000bb0035357a20 */ /* 0x000fe40000410000 */
[----:B------:R-:W-:Y:S02]  /*5e70*/  FMUL.FTZ R35, R55, c[0x0][0x2ec] ;  /* 0x0000bb0037237a20 */ /* 0x000fe40000410000 */
[----:B--2---:R-:W-:Y:S01]  /*5e80*/  IMAD.SHL.U32 R8, R109, 0x80, RZ ;  /* 0x000000806d087824 */ /* 0x004fe200078e00ff */
[----:B------:R1:W-:Y:S01]  /*5e90*/  MUFU.TANH R97, R11 ;  /* 0x0000000b00617308 */ /* 0x0003e20000002400 */
[----:B------:R-:W-:Y:S01]  /*5ea0*/  FMUL.FTZ R4, R4, c[0x0][0x2ec] ;  /* 0x0000bb0004047a20 */ /* 0x000fe20000410000 */
[----:B------:R-:W-:Y:S01]  /*5eb0*/  HMMA.16816.F32.BF16 R44, R88, R98, R44 ;  /* 0x00000062582c723c */ /* 0x000fe2000004182c */
[----:B------:R-:W-:Y:S01]  /*5ec0*/  FMUL.FTZ R6, R6, c[0x0][0x2ec] ;  /* 0x0000bb0006067a20 */ /* 0x000fe20000410000 */
[----:B------:R-:W-:Y:S01]  /*5ed0*/  LOP3.LUT R23, R8, 0x20, R127, 0xfe, !PT ;  /* 0x0000002008177812 */ /* 0x000fe200078efe7f */
[----:B------:R-:W-:-:S02]  /*5ee0*/  FMUL.FTZ R5, R5, c[0x0][0x2ec] ;  /* 0x0000bb0005057a20 */ /* 0x000fc40000410000 */
[----:B------:R-:W-:Y:S01]  /*5ef0*/  FMUL.FTZ R7, R7, c[0x0][0x2ec] ;  /* 0x0000bb0007077a20 */ /* 0x000fe20000410000 */
[----:B------:R-:W-:Y:S01]  /*5f00*/  MUFU.TANH R98, R15 ;  /* 0x0000000f00627308 */ /* 0x000fe20000002400 */
[----:B------:R-:W-:Y:S01]  /*5f10*/  FMUL.FTZ R17, R62, c[0x0][0x2ec] ;  /* 0x0000bb003e117a20 */ /* 0x000fe20000410000 */
[----:B---3--:R-:W-:Y:S01]  /*5f20*/  HMMA.16816.F32.BF16 R40, R88, R64, R40 ;  /* 0x000000405828723c */ /* 0x008fe20000041828 */
[----:B-1----:R-:W-:-:S05]  /*5f30*/  LOP3.LUT R11, R8, R127, RZ, 0xfc, !PT ;  /* 0x0000007f080b7212 */ /* 0x002fca00078efcff */
[----:B------:R-:W1:Y:S02]  /*5f40*/  MUFU.TANH R64, R39 ;  /* 0x0000002700407308 */ /* 0x000e640000002400 */
[----:B------:R-:W-:Y:S01]  /*5f50*/  HMMA.16816.F32.BF16 R92, R88, R66, R92 ;  /* 0x00000042585c723c */ /* 0x000fe2000004185c */
[----:B------:R-:W-:Y:S01]  /*5f60*/  FMUL.FTZ R48, R48, c[0x0][0x2ec] ;  /* 0x0000bb0030307a20 */ /* 0x000fe20000410000 */
[----:B------:R-:W-:Y:S01]  /*5f70*/  IADD3 R25, R11, 0x11, RZ ;  /* 0x000000110b197810 */ /* 0x000fe20007ffe0ff */
[----:B------:R-:W-:-:S03]  /*5f80*/  FMUL.FTZ R31, R51, c[0x0][0x2ec] ;  /* 0x0000bb00331f7a20 */ /* 0x000fc60000410000 */
[----:B------:R2:W-:Y:S02]  /*5f90*/  MUFU.TANH R89, R4 ;  /* 0x0000000400597308 */ /* 0x0005e40000002400 */
[----:B------:R-:W-:Y:S02]  /*5fa0*/  FMUL.FTZ R44, R44, c[0x0][0x2ec] ;  /* 0x0000bb002c2c7a20 */ /* 0x000fe40000410000 */
[----:B------:R-:W-:-:S04]  /*5fb0*/  FMUL.FTZ R30, R46, c[0x0][0x2ec] ;  /* 0x0000bb002e1e7a20 */ /* 0x000fc80000410000 */
[----:B------:R3:W-:Y:S01]  /*5fc0*/  MUFU.TANH R15, R6 ;  /* 0x00000006000f7308 */ /* 0x0007e20000002400 */
[----:B--2---:R-:W-:-:S07]  /*5fd0*/  IADD3 R4, R11, 0x1, RZ ;  /* 0x000000010b047810 */ /* 0x004fce0007ffe0ff */
[----:B------:R4:W-:Y:S01]  /*5fe0*/  MUFU.TANH R96, R10 ;  /* 0x0000000a00607308 */ /* 0x0009e20000002400 */
[----:B------:R-:W-:Y:S02]  /*5ff0*/  ISETP.GE.AND P1, PT, R4, R126, PT ;  /* 0x0000007e0400720c */ /* 0x000fe40003f26270 */
[----:B---3--:R-:W-:-:S05]  /*6000*/  LOP3.LUT R6, R8, 0x8, R127, 0xfe, !PT ;  /* 0x0000000808067812 */ /* 0x008fca00078efe7f */
[----:B------:R2:W-:Y:S01]  /*6010*/  MUFU.TANH R13, R5 ;  /* 0x00000005000d7308 */ /* 0x0005e20000002400 */
[C---:B------:R-:W-:Y:S02]  /*6020*/  ISETP.GE.AND P3, PT, R6.reuse, R126, PT ;  /* 0x0000007e0600720c */ /* 0x040fe40003f66270 */
[----:B------:R-:W-:Y:S02]  /*6030*/  ISETP.GE.AND P2, PT, R6, R119, PT ;  /* 0x000000770600720c */ /* 0x000fe40003f46270 */
[----:B----4-:R-:W-:-:S03]  /*6040*/  FSEL R10, R36, -INF , !P1 ;  /* 0xff800000240a7808 */ /* 0x010fc60004800000 */
[----:B------:R3:W4:Y:S01]  /*6050*/  MUFU.TANH R39, R24 ;  /* 0x0000001800277308 */ /* 0x0007220000002400 */
[----:B------:R-:W-:Y:S01]  /*6060*/  ISETP.GE.AND P1, PT, R4, R119, PT ;  /* 0x000000770400720c */ /* 0x000fe20003f26270 */
[----:B------:R-:W-:Y:S01]  /*6070*/  FMUL.FTZ R36, R41, c[0x0][0x2ec] ;  /* 0x0000bb0029247a20 */ /* 0x000fe20000410000 */
[----:B------:R-:W-:Y:S02]  /*6080*/  IADD3 R4, R11, 0x9, RZ ;  /* 0x000000090b047810 */ /* 0x000fe40007ffe0ff */
[----:B-1----:R-:W-:Y:S01]  /*6090*/  FSEL R6, R64, -INF , !P1 ;  /* 0xff80000040067808 */ /* 0x002fe20004800000 */
[----:B------:R-:W-:Y:S01]  /*60a0*/  FMUL.FTZ R64, R49, c[0x0][0x2ec] ;  /* 0x0000bb0031407a20 */ /* 0x000fe20000410000 */
[----:B--2---:R-:W-:Y:S01]  /*60b0*/  LOP3.LUT R5, R8, 0x10, R127, 0xfe, !PT ;  /* 0x0000001008057812 */ /* 0x004fe200078efe7f */
[----:B------:R1:W-:Y:S03]  /*60c0*/  MUFU.TANH R91, R9 ;  /* 0x00000009005b7308 */ /* 0x0003e60000002400 */
[----:B------:R-:W-:-:S02]  /*60d0*/  ISETP.GE.AND P4, PT, R5, R126, PT ;  /* 0x0000007e0500720c */ /* 0x000fc40003f86270 */
[----:B------:R-:W-:Y:S02]  /*60e0*/  ISETP.GE.AND P5, PT, R5, R119, PT ;  /* 0x000000770500720c */ /* 0x000fe40003fa6270 */
[----:B------:R-:W-:Y:S01]  /*60f0*/  FSEL R5, R34, -INF , !P2 ;  /* 0xff80000022057808 */ /* 0x000fe20005000000 */
[----:B------:R2:W-:Y:S01]  /*6100*/  MUFU.TANH R18, R7 ;  /* 0x0000000700127308 */ /* 0x0005e20000002400 */
[----:B---3--:R-:W-:Y:S01]  /*6110*/  FMUL.FTZ R24, R26, c[0x0][0x2ec] ;  /* 0x0000bb001a187a20 */ /* 0x008fe20000410000 */
[----:B------:R-:W-:Y:S01]  /*6120*/  FSEL R134, R134, -INF , !P4 ;  /* 0xff80000086867808 */ /* 0x000fe20006000000 */
[----:B------:R-:W-:Y:S01]  /*6130*/  FMUL.FTZ R34, R54, c[0x0][0x2ec] ;  /* 0x0000bb0036227a20 */ /* 0x000fe20000410000 */
[-C--:B------:R-:W-:Y:S01]  /*6140*/  ISETP.GE.AND P4, PT, R25, R126.reuse, PT ;  /* 0x0000007e1900720c */ /* 0x080fe20003f86270 */
[----:B------:R-:W-:Y:S01]  /*6150*/  FMUL.FTZ R26, R93, c[0x0][0x2ec] ;  /* 0x0000bb005d1a7a20 */ /* 0x000fe20000410000 */
[----:B-1----:R-:W-:Y:S02]  /*6160*/  FSEL R9, R38, -INF , !P3 ;  /* 0xff80000026097808 */ /* 0x002fe40005800000 */
[----:B------:R1:W-:Y:S01]  /*6170*/  MUFU.TANH R120, R14 ;  /* 0x0000000e00787308 */ /* 0x0003e20000002400 */
[----:B------:R-:W-:-:S02]  /*6180*/  ISETP.GE.AND P3, PT, R4, R126, PT ;  /* 0x0000007e0400720c */ /* 0x000fc40003f66270 */
[----:B------:R-:W-:Y:S02]  /*6190*/  FSEL R133, R133, -INF , !P4 ;  /* 0xff80000085857808 */ /* 0x000fe40006000000 */
[-C--:B------:R-:W-:Y:S02]  /*61a0*/  ISETP.GE.AND P4, PT, R25, R119.reuse, PT ;  /* 0x000000771900720c */ /* 0x080fe40003f86270 */
[C-C-:B--2---:R-:W-:Y:S01]  /*61b0*/  LOP3.LUT R7, R8.reuse, 0x18, R127.reuse, 0xfe, !PT ;  /* 0x0000001808077812 */ /* 0x144fe200078efe7f */
[----:B------:R-:W2:Y:S01]  /*61c0*/  MUFU.TANH R24, R24 ;  /* 0x0000001800187308 */ /* 0x000ea20000002400 */
[----:B------:R-:W-:Y:S02]  /*61d0*/  LOP3.LUT R25, R8, 0x28, R127, 0xfe, !PT ;  /* 0x0000002808197812 */ /* 0x000fe400078efe7f */
[C---:B------:R-:W-:Y:S02]  /*61e0*/  ISETP.GE.AND P1, PT, R7.reuse, R126, PT ;  /* 0x0000007e0700720c */ /* 0x040fe40003f26270 */
[----:B------:R-:W-:-:S02]  /*61f0*/  ISETP.GE.AND P2, PT, R7, R119, PT ;  /* 0x000000770700720c */ /* 0x000fc40003f46270 */
[----:B------:R-:W-:Y:S01]  /*6200*/  FSEL R7, R32, -INF , !P3 ;  /* 0xff80000020077808 */ /* 0x000fe20005800000 */
[----:B-1----:R-:W-:Y:S01]  /*6210*/  FMUL.FTZ R14, R60, c[0x0][0x2ec] ;  /* 0x0000bb003c0e7a20 */ /* 0x002fe20000410000 */
[-C--:B------:R-:W-:Y:S01]  /*6220*/  ISETP.GE.AND P3, PT, R4, R119.reuse, PT ;  /* 0x000000770400720c */ /* 0x080fe20003f66270 */
[----:B------:R-:W1:Y:S01]  /*6230*/  MUFU.TANH R16, R16 ;  /* 0x0000001000107308 */ /* 0x000e620000002400 */
[----:B------:R-:W-:Y:S01]  /*6240*/  FSEL R60, R29, -INF , !P5 ;  /* 0xff8000001d3c7808 */ /* 0x000fe20006800000 */
[----:B------:R-:W-:Y:S01]  /*6250*/  FMUL.FTZ R32, R50, c[0x0][0x2ec] ;  /* 0x0000bb0032207a20 */ /* 0x000fe20000410000 */
[----:B------:R-:W-:Y:S01]  /*6260*/  FSEL R4, R33, -INF , !P3 ;  /* 0xff80000021047808 */ /* 0x000fe20005800000 */
[----:B------:R-:W-:Y:S01]  /*6270*/  FMUL.FTZ R29, R47, c[0x0][0x2ec] ;  /* 0x0000bb002f1d7a20 */ /* 0x000fe20000410000 */
[C---:B------:R-:W-:Y:S02]  /*6280*/  ISETP.GE.AND P3, PT, R23.reuse, R126, PT ;  /* 0x0000007e1700720c */ /* 0x040fe40003f66270 */
[----:B------:R-:W-:Y:S01]  /*6290*/  ISETP.GE.AND P5, PT, R23, R119, PT ;  /* 0x000000771700720c */ /* 0x000fe20003fa6270 */
[----:B------:R3:W5:Y:S01]  /*62a0*/  MUFU.TANH R99, R12 ;  /* 0x0000000c00637308 */ /* 0x0007620000002400 */
[----:B------:R-:W-:-:S02]  /*62b0*/  IADD3 R23, R11, 0x19, RZ ;  /* 0x000000190b177810 */ /* 0x000fc40007ffe0ff */
[----:B----4-:R-:W-:Y:S02]  /*62c0*/  FSEL R39, R39, -INF , !P1 ;  /* 0xff80000027277808 */ /* 0x010fe40004800000 */
[C---:B------:R-:W-:Y:S02]  /*62d0*/  ISETP.GE.AND P1, PT, R23.reuse, R126, PT ;  /* 0x0000007e1700720c */ /* 0x040fe40003f26270 */
[----:B------:R-:W-:Y:S01]  /*62e0*/  FSEL R130, R130, -INF , !P3 ;  /* 0xff80000082827808 */ /* 0x000fe20005800000 */
[----:B------:R4:W-:Y:S01]  /*62f0*/  MUFU.TANH R33, R59 ;  /* 0x0000003b00217308 */ /* 0x0009e20000002400 */
[----:B------:R-:W-:Y:S02]  /*6300*/  FSEL R132, R132, -INF , !P1 ;  /* 0xff80000084847808 */ /* 0x000fe40004800000 */
[----:B------:R-:W-:Y:S02]  /*6310*/  ISETP.GE.AND P1, PT, R23, R119, PT ;  /* 0x000000771700720c */ /* 0x000fe40003f26270 */
[----:B------:R-:W-:-:S02]  /*6320*/  IADD3 R23, R11, 0x21, RZ ;  /* 0x000000210b177810 */ /* 0x000fc40007ffe0ff */
[----:B------:R-:W-:Y:S01]  /*6330*/  FSEL R131, R131, -INF , !P1 ;  /* 0xff80000083837808 */ /* 0x000fe20004800000 */
[----:B------:R1:W-:Y:S01]  /*6340*/  MUFU.TANH R84, R52 ;  /* 0x0000003400547308 */ /* 0x0003e20000002400 */
[----:B------:R-:W-:Y:S01]  /*6350*/  ISETP.GE.AND P1, PT, R23, R126, PT ;  /* 0x0000007e1700720c */ /* 0x000fe20003f26270 */
[----:B---3--:R-:W-:Y:S01]  /*6360*/  FMUL.FTZ R12, R61, c[0x0][0x2ec] ;  /* 0x0000bb003d0c7a20 */ /* 0x008fe20000410000 */
[----:B----4-:R-:W-:-:S05]  /*6370*/  FSEL R59, R28, -INF , !P4 ;  /* 0xff8000001c3b7808 */ /* 0x010fca0006000000 */
[----:B------:R2:W-:Y:S01]  /*6380*/  MUFU.TANH R67, R53 ;  /* 0x0000003500437308 */ /* 0x0005e20000002400 */
[----:B------:R-:W-:Y:S01]  /*6390*/  ISETP.GE.AND P4, PT, R25, R126, PT ;  /* 0x0000007e1900720c */ /* 0x000fe20003f86270 */
[----:B------:R-:W-:-:S03]  /*63a0*/  FMUL.FTZ R28, R92, c[0x0][0x2ec] ;  /* 0x0000bb005c1c7a20 */ /* 0x000fc60000410000 */
[----:B------:R-:W-:Y:S02]  /*63b0*/  FSEL R129, R129, -INF , !P4 ;  /* 0xff80000081817808 */ /* 0x000fe40006000000 */
[----:B-1----:R-:W-:Y:S01]  /*63c0*/  FSEL R52, R20, -INF , !P1 ;  /* 0xff80000014347808 */ /* 0x002fe20004800000 */
[----:B------:R1:W3:Y:S01]  /*63d0*/  MUFU.TANH R90, R22 ;  /* 0x00000016005a7308 */ /* 0x0002e20000002400 */
[----:B------:R-:W-:Y:S02]  /*63e0*/  IADD3 R20, R11, 0x29, RZ ;  /* 0x000000290b147810 */ /* 0x000fe40007ffe0ff */
[----:B------:R-:W-:Y:S02]  /*63f0*/  ISETP.GE.AND P1, PT, R23, R119, PT ;  /* 0x000000771700720c */ /* 0x000fe40003f26270 */
[----:B------:R-:W-:Y:S02]  /*6400*/  ISETP.GE.AND P4, PT, R20, R126, PT ;  /* 0x0000007e1400720c */ /* 0x000fe40003f86270 */
[----:B------:R-:W-:Y:S01]  /*6410*/  LOP3.LUT R23, R8, 0x38, R127, 0xfe, !PT ;  /* 0x0000003808177812 */ /* 0x000fe200078efe7f */
[----:B------:R4:W3:Y:S01]  /*6420*/  MUFU.TANH R123, R19 ;  /* 0x00000013007b7308 */ /* 0x0008e20000002400 */
[----:B--2---:R-:W-:-:S02]  /*6430*/  FSEL R53, R24, -INF , !P2 ;  /* 0xff80000018357808 */ /* 0x004fc40005000000 */
[----:B------:R-:W-:Y:S02]  /*6440*/  LOP3.LUT R24, R8, 0x30, R127, 0xfe, !PT ;  /* 0x0000003008187812 */ /* 0x000fe400078efe7f */
[----:B------:R-:W-:Y:S02]  /*6450*/  FSEL R49, R16, -INF , !P4 ;  /* 0xff80000010317808 */ /* 0x000fe40006000000 */
[-C--:B------:R-:W-:Y:S01]  /*6460*/  ISETP.GE.AND P3, PT, R24, R126.reuse, PT ;  /* 0x0000007e1800720c */ /* 0x080fe20003f66270 */
[----:B------:R-:W2:Y:S01]  /*6470*/  MUFU.TANH R12, R12 ;  /* 0x0000000c000c7308 */ /* 0x000ea20000002400 */
[----:B------:R-:W-:Y:S01]  /*6480*/  IADD3 R16, R11, 0x31, RZ ;  /* 0x000000310b107810 */ /* 0x000fe20007ffe0ff */
[----:B-1----:R-:W-:Y:S01]  /*6490*/  FMUL.FTZ R22, R58, c[0x0][0x2ec] ;  /* 0x0000bb003a167a20 */ /* 0x002fe20000410000 */
[----:B-----5:R-:W-:Y:S02]  /*64a0*/  FSEL R99, R99, -INF , !P3 ;  /* 0xff80000063637808 */ /* 0x020fe40005800000 */
[----:B------:R-:W-:Y:S01]  /*64b0*/  ISETP.GE.AND P2, PT, R25, R119, PT ;  /* 0x000000771900720c */ /* 0x000fe20003f46270 */
[----:B------:R-:W-:Y:S01]  /*64c0*/  FMUL.FTZ R25, R42, c[0x0][0x2ec] ;  /* 0x0000bb002a197a20 */ /* 0x000fe20000410000 */
[----:B------:R-:W-:Y:S01]  /*64d0*/  ISETP.GE.AND P3, PT, R16, R126, PT ;  /* 0x0000007e1000720c */ /* 0x000fe20003f66270 */
[----:B----4-:R-:W-:Y:S01]  /*64e0*/  FMUL.FTZ R19, R63, c[0x0][0x2ec] ;  /* 0x0000bb003f137a20 */ /* 0x010fe20000410000 */
[----:B------:R-:W-:Y:S01]  /*64f0*/  FSEL R128, R128, -INF , !P2 ;  /* 0xff80000080807808 */ /* 0x000fe20005000000 */
[----:B------:R-:W1:Y:S01]  /*6500*/  MUFU.TANH R65, R56 ;  /* 0x0000003800417308 */ /* 0x000e620000002400 */
[----:B------:R-:W-:-:S02]  /*6510*/  FSEL R122, R122, -INF , !P3 ;  /* 0xff8000007a7a7808 */ /* 0x000fc40005800000 */
[-C--:B------:R-:W-:Y:S02]  /*6520*/  ISETP.GE.AND P2, PT, R23, R119.reuse, PT ;  /* 0x000000771700720c */ /* 0x080fe40003f46270 */
[-C--:B------:R-:W-:Y:S02]  /*6530*/  ISETP.GE.AND P4, PT, R20, R119.reuse, PT ;  /* 0x000000771400720c */ /* 0x080fe40003f86270 */
[----:B------:R-:W-:Y:S01]  /*6540*/  ISETP.GE.AND P3, PT, R16, R119, PT ;  /* 0x000000771000720c */ /* 0x000fe20003f66270 */
[----:B------:R4:W-:Y:S01]  /*6550*/  MUFU.TANH R66, R57 ;  /* 0x0000003900427308 */ /* 0x0009e20000002400 */
[C-C-:B------:R-:W-:Y:S02]  /*6560*/  LOP3.LUT R20, R8.reuse, 0x40, R127.reuse, 0xfe, !PT ;  /* 0x0000004008147812 */ /* 0x140fe400078efe7f */
[----:B------:R-:W-:Y:S02]  /*6570*/  LOP3.LUT R16, R8, 0x48, R127, 0xfe, !PT ;  /* 0x0000004808107812 */ /* 0x000fe400078efe7f */
[----:B---3--:R-:W-:-:S02]  /*6580*/  FSEL R90, R90, -INF , !P5 ;  /* 0xff8000005a5a7808 */ /* 0x008fc40006800000 */
[----:B------:R-:W-:Y:S01]  /*6590*/  FSEL R123, R123, -INF , !P4 ;  /* 0xff8000007b7b7808 */ /* 0x000fe20006000000 */
[----:B------:R-:W3:Y:S01]  /*65a0*/  MUFU.TANH R14, R14 ;  /* 0x0000000e000e7308 */ /* 0x000ee20000002400 */
[----:B------:R-:W-:Y:S02]  /*65b0*/  FSEL R98, R98, -INF , !P3 ;  /* 0xff80000062627808 */ /* 0x000fe40005800000 */
[----:B------:R-:W-:Y:S02]  /*65c0*/  FSEL R96, R96, -INF , !P2 ;  /* 0xff80000060607808 */ /* 0x000fe40005000000 */
[----:B------:R-:W-:Y:S01]  /*65d0*/  ISETP.GE.AND P5, PT, R24, R119, PT ;  /* 0x000000771800720c */ /* 0x000fe20003fa6270 */
[----:B------:R-:W-:Y:S01]  /*65e0*/  FMUL.FTZ R24, R43, c[0x0][0x2ec] ;  /* 0x0000bb002b187a20 */ /* 0x000fe20000410000 */
[-C--:B------:R-:W-:Y:S01]  /*65f0*/  ISETP.GE.AND P4, PT, R20, R126.reuse, PT ;  /* 0x0000007e1400720c */ /* 0x080fe20003f86270 */
[----:B------:R-:W5:Y:S01]  /*6600*/  MUFU.TANH R17, R17 ;  /* 0x0000001100117308 */ /* 0x000f620000002400 */
[----:B------:R-:W-:-:S02]  /*6610*/  ISETP.GE.AND P3, PT, R16, R126, PT ;  /* 0x0000007e1000720c */ /* 0x000fc40003f66270 */
[-C--:B------:R-:W-:Y:S02]  /*6620*/  ISETP.GE.AND P2, PT, R16, R119.reuse, PT ;  /* 0x000000771000720c */ /* 0x080fe40003f46270 */
[----:B------:R-:W-:Y:S02]  /*6630*/  IADD3 R16, R11, 0x41, RZ ;  /* 0x000000410b107810 */ /* 0x000fe40007ffe0ff */
[----:B------:R-:W-:Y:S01]  /*6640*/  FSEL R58, R21, -INF , !P1 ;  /* 0xff800000153a7808 */ /* 0x000fe20004800000 */
[----:B------:R-:W1:Y:S01]  /*6650*/  MUFU.TANH R19, R19 ;  /* 0x0000001300137308 */ /* 0x000e620000002400 */
[----:B------:R-:W-:Y:S02]  /*6660*/  FSEL R120, R120, -INF , !P5 ;  /* 0xff80000078787808 */ /* 0x000fe40006800000 */
[----:B------:R-:W-:Y:S02]  /*6670*/  FSEL R89, R89, -INF , !P4 ;  /* 0xff80000059597808 */ /* 0x000fe40006000000 */
[-C--:B------:R-:W-:Y:S01]  /*6680*/  ISETP.GE.AND P1, PT, R23, R126.reuse, PT ;  /* 0x0000007e1700720c */ /* 0x080fe20003f26270 */
[----:B------:R-:W-:Y:S01]  /*6690*/  FMUL.FTZ R23, R94, c[0x0][0x2ec] ;  /* 0x0000bb005e177a20 */ /* 0x000fe20000410000 */
[----:B------:R-:W-:Y:S01]  /*66a0*/  ISETP.GE.AND P5, PT, R20, R119, PT ;  /* 0x000000771400720c */ /* 0x000fe20003fa6270 */
[----:B------:R-:W1:Y:S01]  /*66b0*/  MUFU.TANH R22, R22 ;  /* 0x0000001600167308 */ /* 0x000e620000002400 */
[----:B------:R-:W-:-:S02]  /*66c0*/  ISETP.GE.AND P4, PT, R16, R126, PT ;  /* 0x0000007e1000720c */ /* 0x000fc40003f86270 */
[----:B------:R-:W-:Y:S02]  /*66d0*/  IADD3 R20, R11, 0x39, RZ ;  /* 0x000000390b147810 */ /* 0x000fe40007ffe0ff */
[----:B------:R-:W-:Y:S02]  /*66e0*/  FSEL R121, R121, -INF , !P1 ;  /* 0xff80000079797808 */ /* 0x000fe40004800000 */
[----:B----4-:R-:W-:Y:S01]  /*66f0*/  FSEL R57, R13, -INF , !P4 ;  /* 0xff8000000d397808 */ /* 0x010fe20006000000 */
[----:B------:R-:W4:Y:S01]  /*6700*/  MUFU.TANH R34, R34 ;  /* 0x0000002200227308 */ /* 0x000f220000002400 */
[----:B------:R-:W-:Y:S02]  /*6710*/  ISETP.GE.AND P1, PT, R20, R126, PT ;  /* 0x0000007e1400720c */ /* 0x000fe40003f26270 */
[----:B------:R-:W-:Y:S02]  /*6720*/  ISETP.GE.AND P4, PT, R16, R119, PT ;  /* 0x000000771000720c */ /* 0x000fe40003f86270 */
[----:B------:R-:W-:-:S02]  /*6730*/  IADD3 R13, R11, 0x49, RZ ;  /* 0x000000490b0d7810 */ /* 0x000fc40007ffe0ff */
[----:B------:R-:W-:Y:S01]  /*6740*/  FSEL R91, R91, -INF , !P1 ;  /* 0xff8000005b5b7808 */ /* 0x000fe20004800000 */
[----:B------:R1:W1:Y:S01]  /*6750*/  MUFU.TANH R88, R48 ;  /* 0x0000003000587308 */ /* 0x0002620000002400 */
[----:B------:R-:W-:Y:S02]  /*6760*/  FSEL R18, R18, -INF , !P4 ;  /* 0xff80000012127808 */ /* 0x000fe40006000000 */
[----:B------:R-:W-:Y:S02]  /*6770*/  ISETP.GE.AND P1, PT, R20, R119, PT ;  /* 0x000000771400720c */ /* 0x000fe40003f26270 */
[----:B------:R-:W-:Y:S02]  /*6780*/  ISETP.GE.AND P4, PT, R13, R126, PT ;  /* 0x0000007e0d00720c */ /* 0x000fe40003f86270 */
[----:B------:R-:W-:Y:S01]  /*6790*/  LOP3.LUT R21, R8, 0x50, R127, 0xfe, !PT ;  /* 0x0000005008157812 */ /* 0x000fe200078efe7f */
[----:B------:R-:W3:Y:S01]  /*67a0*/  MUFU.TANH R64, R64 ;  /* 0x0000004000407308 */ /* 0x000ee20000002400 */
[----:B------:R-:W-:-:S02]  /*67b0*/  FSEL R97, R97, -INF , !P1 ;  /* 0xff80000061617808 */ /* 0x000fc40004800000 */
[----:B--2---:R-:W-:Y:S01]  /*67c0*/  FSEL R62, R12, -INF , !P4 ;  /* 0xff8000000c3e7808 */ /* 0x004fe20006000000 */
[----:B------:R-:W-:Y:S01]  /*67d0*/  FMUL.FTZ R12, R40, c[0x0][0x2ec] ;  /* 0x0000bb00280c7a20 */ /* 0x000fe20000410000 */
[----:B------:R-:W-:Y:S02]  /*67e0*/  ISETP.GE.AND P1, PT, R21, R126, PT ;  /* 0x0000007e1500720c */ /* 0x000fe40003f26270 */
[----:B------:R-:W-:Y:S01]  /*67f0*/  ISETP.GE.AND P4, PT, R13, R119, PT ;  /* 0x000000770d00720c */ /* 0x000fe20003f86270 */
[----:B------:R2:W-:Y:S01]  /*6800*/  MUFU.TANH R20, R44 ;  /* 0x0000002c00147308 */ /* 0x0005e20000002400 */
[----:B------:R-:W-:Y:S02]  /*6810*/  IADD3 R13, R11, 0x51, RZ ;  /* 0x000000510b0d7810 */ /* 0x000fe40007ffe0ff */
[----:B-1----:R-:W-:Y:S02]  /*6820*/  FSEL R48, R15, -INF , !P5 ;  /* 0xff8000000f307808 */ /* 0x002fe40006800000 */
[----:B------:R-:W-:-:S02]  /*6830*/  FSEL R65, R65, -INF , !P1 ;  /* 0xff80000041417808 */ /* 0x000fc40004800000 */
[----:B------:R-:W-:Y:S01]  /*6840*/  ISETP.GE.AND P5, PT, R21, R119, PT ;  /* 0x000000771500720c */ /* 0x000fe20003fa6270 */
[----:B------:R-:W1:Y:S01]  /*6850*/  MUFU.TANH R35, R35 ;  /* 0x0000002300237308 */ /* 0x000e620000002400 */
[----:B---3--:R-:W-:Y:S01]  /*6860*/  FSEL R63, R14, -INF , !P3 ;  /* 0xff8000000e3f7808 */ /* 0x008fe20005800000 */
[----:B------:R-:W-:Y:S01]  /*6870*/  FMUL.FTZ R21, R95, c[0x0][0x2ec] ;  /* 0x0000bb005f157a20 */ /* 0x000fe20000410000 */
[----:B------:R-:W-:Y:S02]  /*6880*/  ISETP.GE.AND P1, PT, R13, R126, PT ;  /* 0x0000007e0d00720c */ /* 0x000fe40003f26270 */
[C-C-:B------:R-:W-:Y:S02]  /*6890*/  LOP3.LUT R15, R8.reuse, 0x58, R127.reuse, 0xfe, !PT ;  /* 0x00000058080f7812 */ /* 0x140fe400078efe7f */
[----:B------:R-:W-:Y:S01]  /*68a0*/  LOP3.LUT R14, R8, 0x60, R127, 0xfe, !PT ;  /* 0x00000060080e7812 */ /* 0x000fe200078efe7f */
[----:B--2---:R-:W-:Y:S01]  /*68b0*/  FMUL.FTZ R44, R45, c[0x0][0x2ec] ;  /* 0x0000bb002d2c7a20 */ /* 0x004fe20000410000 */
[----:B-----5:R-:W-:Y:S01]  /*68c0*/  FSEL R17, R17, -INF , !P2 ;  /* 0xff80000011117808 */ /* 0x020fe20005000000 */
[----:B------:R-:W2:Y:S01]  /*68d0*/  MUFU.TANH R32, R32 ;  /* 0x0000002000207308 */ /* 0x000ea20000002400 */
[----:B------:R-:W-:-:S02]  /*68e0*/  FSEL R19, R19, -INF , !P4 ;  /* 0xff80000013137808 */ /* 0x000fc40006000000 */
[----:B------:R-:W-:Y:S02]  /*68f0*/  FSEL R16, R22, -INF , !P5 ;  /* 0xff80000016107808 */ /* 0x000fe40006800000 */
[----:B------:R-:W-:Y:S02]  /*6900*/  FSEL R66, R66, -INF , !P1 ;  /* 0xff80000042427808 */ /* 0x000fe40004800000 */
[-C--:B------:R-:W-:Y:S01]  /*6910*/  ISETP.GE.AND P2, PT, R15, R119.reuse, PT ;  /* 0x000000770f00720c */ /* 0x080fe20003f46270 */
[----:B------:R-:W3:Y:S01]  /*6920*/  MUFU.TANH R31, R31 ;  /* 0x0000001f001f7308 */ /* 0x000ee20000002400 */
[C---:B------:R-:W-:Y:S02]  /*6930*/  ISETP.GE.AND P4, PT, R14.reuse, R126, PT ;  /* 0x0000007e0e00720c */ /* 0x040fe40003f86270 */
[-C--:B------:R-:W-:Y:S02]  /*6940*/  ISETP.GE.AND P5, PT, R14, R119.reuse, PT ;  /* 0x000000770e00720c */ /* 0x080fe40003fa6270 */
[----:B------:R-:W-:-:S02]  /*6950*/  ISETP.GE.AND P1, PT, R13, R119, PT ;  /* 0x000000770d00720c */ /* 0x000fc40003f26270 */
[----:B------:R-:W-:Y:S01]  /*6960*/  LOP3.LUT R14, R8, 0x68, R127, 0xfe, !PT ;  /* 0x00000068080e7812 */ /* 0x000fe200078efe7f */
[----:B------:R-:W-:Y:S01]  /*6970*/  MUFU.TANH R44, R44 ;  /* 0x0000002c002c7308 */ /* 0x000fe20000002400 */
[----:B------:R-:W-:Y:S02]  /*6980*/  FSEL R33, R33, -INF , !P1 ;  /* 0xff80000021217808 */ /* 0x000fe40004800000 */
[----:B----4-:R-:W-:Y:S02]  /*6990*/  FSEL R34, R34, -INF , !P2 ;  /* 0xff80000022227808 */ /* 0x010fe40005000000 */
[-C--:B------:R-:W-:Y:S02]  /*69a0*/  ISETP.GE.AND P3, PT, R15, R126.reuse, PT ;  /* 0x0000007e0f00720c */ /* 0x080fe40003f66270 */
[C---:B------:R-:W-:Y:S01]  /*69b0*/  ISETP.GE.AND P1, PT, R14.reuse, R126, PT ;  /* 0x0000007e0e00720c */ /* 0x040fe20003f26270 */
[----:B------:R-:W4:Y:S01]  /*69c0*/  MUFU.TANH R30, R30 ;  /* 0x0000001e001e7308 */ /* 0x000f220000002400 */
[----:B------:R-:W-:-:S02]  /*69d0*/  ISETP.GE.AND P2, PT, R14, R119, PT ;  /* 0x000000770e00720c */ /* 0x000fc40003f46270 */
[C---:B------:R-:W-:Y:S02]  /*69e0*/  IADD3 R13, R11.reuse, 0x59, RZ ;  /* 0x000000590b0d7810 */ /* 0x040fe40007ffe0ff */
[----:B------:R-:W-:Y:S02]  /*69f0*/  IADD3 R14, R11, 0x61, RZ ;  /* 0x000000610b0e7810 */ /* 0x000fe40007ffe0ff */
[----:B------:R-:W-:Y:S01]  /*6a00*/  FSEL R84, R84, -INF , !P3 ;  /* 0xff80000054547808 */ /* 0x000fe20005800000 */
[----:B------:R-:W5:Y:S01]  /*6a10*/  MUFU.TANH R29, R29 ;  /* 0x0000001d001d7308 */ /* 0x000f620000002400 */
[----:B------:R-:W-:Y:S02]  /*6a20*/  FSEL R88, R88, -INF , !P4 ;  /* 0xff80000058587808 */ /* 0x000fe40006000000 */
[-C--:B------:R-:W-:Y:S02]  /*6a30*/  ISETP.GE.AND P3, PT, R13, R126.reuse, PT ;  /* 0x0000007e0d00720c */ /* 0x080fe40003f66270 */
[----:B------:R-:W-:-:S02]  /*6a40*/  ISETP.GE.AND P4, PT, R14, R126, PT ;  /* 0x0000007e0e00720c */ /* 0x000fc40003f86270 */
[----:B------:R-:W-:Y:S01]  /*6a50*/  FSEL R67, R67, -INF , !P3 ;  /* 0xff80000043437808 */ /* 0x000fe20005800000 */
[----:B------:R-:W4:Y:S01]  /*6a60*/  MUFU.TANH R12, R12 ;  /* 0x0000000c000c7308 */ /* 0x000f220000002400 */
[----:B------:R-:W-:Y:S02]  /*6a70*/  FSEL R64, R64, -INF , !P4 ;  /* 0xff80000040407808 */ /* 0x000fe40006000000 */
[-C--:B------:R-:W-:Y:S02]  /*6a80*/  ISETP.GE.AND P3, PT, R13, R119.reuse, PT ;  /* 0x000000770d00720c */ /* 0x080fe40003f66270 */
[----:B------:R-:W-:Y:S02]  /*6a90*/  ISETP.GE.AND P4, PT, R14, R119, PT ;  /* 0x000000770e00720c */ /* 0x000fe40003f86270 */
[----:B------:R-:W-:Y:S01]  /*6aa0*/  LOP3.LUT R13, R8, 0x70, R127, 0xfe, !PT ;  /* 0x00000070080d7812 */ /* 0x000fe200078efe7f */
[----:B------:R-:W-:Y:S01]  /*6ab0*/  MUFU.TANH R36, R36 ;  /* 0x0000002400247308 */ /* 0x000fe20000002400 */
[----:B------:R-:W-:-:S02]  /*6ac0*/  IADD3 R14, R11, 0x69, RZ ;  /* 0x000000690b0e7810 */ /* 0x000fc40007ffe0ff */
[----:B-1----:R-:W-:Y:S02]  /*6ad0*/  FSEL R35, R35, -INF , !P3 ;  /* 0xff80000023237808 */ /* 0x002fe40005800000 */
[----:B--2---:R-:W-:Y:S02]  /*6ae0*/  FSEL R32, R32, -INF , !P5 ;  /* 0xff80000020207808 */ /* 0x004fe40006800000 */
[----:B---3--:R-:W-:Y:S01]  /*6af0*/  FSEL R31, R31, -INF , !P4 ;  /* 0xff8000001f1f7808 */ /* 0x008fe20006000000 */
[----:B------:R-:W1:Y:S01]  /*6b00*/  MUFU.TANH R25, R25 ;  /* 0x0000001900197308 */ /* 0x000e620000002400 */
[----:B------:R-:W-:Y:S02]  /*6b10*/  FSEL R46, R20, -INF , !P1 ;  /* 0xff800000142e7808 */ /* 0x000fe40004800000 */
[C---:B------:R-:W-:Y:S02]  /*6b20*/  ISETP.GE.AND P3, PT, R13.reuse, R126, PT ;  /* 0x0000007e0d00720c */ /* 0x040fe40003f66270 */
[----:B------:R-:W-:-:S02]  /*6b30*/  ISETP.GE.AND P5, PT, R13, R119, PT ;  /* 0x000000770d00720c */ /* 0x000fc40003fa6270 */
[C---:B------:R-:W-:Y:S01]  /*6b40*/  ISETP.GE.AND P4, PT, R14.reuse, R126, PT ;  /* 0x0000007e0e00720c */ /* 0x040fe20003f86270 */
[----:B------:R-:W2:Y:S01]  /*6b50*/  MUFU.TANH R24, R24 ;  /* 0x0000001800187308 */ /* 0x000ea20000002400 */
[----:B------:R-:W-:Y:S02]  /*6b60*/  ISETP.GE.AND P1, PT, R14, R119, PT ;  /* 0x000000770e00720c */ /* 0x000fe40003f26270 */
[----:B------:R-:W-:Y:S02]  /*6b70*/  IADD3 R13, R11, 0x71, RZ ;  /* 0x000000710b0d7810 */ /* 0x000fe40007ffe0ff */
[----:B----4-:R-:W-:Y:S02]  /*6b80*/  FSEL R30, R30, -INF , !P2 ;  /* 0xff8000001e1e7808 */ /* 0x010fe40005000000 */
[----:B------:R-:W-:Y:S01]  /*6b90*/  FSEL R44, R44, -INF , !P4 ;  /* 0xff8000002c2c7808 */ /* 0x000fe20006000000 */
[----:B------:R-:W3:Y:S01]  /*6ba0*/  MUFU.TANH R28, R28 ;  /* 0x0000001c001c7308 */ /* 0x000ee20000002400 */
[----:B-----5:R-:W-:-:S02]  /*6bb0*/  FSEL R29, R29, -INF , !P1 ;  /* 0xff8000001d1d7808 */ /* 0x020fc40004800000 */
[----:B------:R-:W-:Y:S02]  /*6bc0*/  FSEL R43, R12, -INF , !P3 ;  /* 0xff8000000c2b7808 */ /* 0x000fe40005800000 */
[CC--:B------:R-:W-:Y:S02]  /*6bd0*/  ISETP.GE.AND P2, PT, R13.reuse, R126.reuse, PT ;  /* 0x0000007e0d00720c */ /* 0x0c0fe40003f46270 */
[-C--:B------:R-:W-:Y:S01]  /*6be0*/  ISETP.GE.AND P4, PT, R13, R119.reuse, PT ;  /* 0x000000770d00720c */ /* 0x080fe20003f86270 */
[----:B------:R-:W4:Y:S01]  /*6bf0*/  MUFU.TANH R26, R26 ;  /* 0x0000001a001a7308 */ /* 0x000f220000002400 */
[C---:B------:R-:W-:Y:S02]  /*6c00*/  ISETP.GE.AND P1, PT, R11.reuse, R126, PT ;  /* 0x0000007e0b00720c */ /* 0x040fe40003f26270 */
[----:B------:R-:W-:Y:S02]  /*6c10*/  ISETP.GE.AND P3, PT, R11, R119, PT ;  /* 0x000000770b00720c */ /* 0x000fe40003f66270 */
[----:B------:R-:W-:-:S02]  /*6c20*/  LOP3.LUT R127, R8, 0x78, R127, 0xfe, !PT ;  /* 0x00000078087f7812 */ /* 0x000fc400078efe7f */
[----:B------:R-:W-:Y:S01]  /*6c30*/  IADD3 R11, R11, 0x79, RZ ;  /* 0x000000790b0b7810 */ /* 0x000fe20007ffe0ff */
[----:B------:R-:W5:Y:S01]  /*6c40*/  MUFU.TANH R23, R23 ;  /* 0x0000001700177308 */ /* 0x000f620000002400 */
[----:B-1----:R-:W-:Y:S02]  /*6c50*/  FSEL R25, R25, -INF , !P5 ;  /* 0xff80000019197808 */ /* 0x002fe40006800000 */
[----:B------:R-:W-:Y:S02]  /*6c60*/  FSEL R36, R36, -INF , !P2 ;  /* 0xff80000024247808 */ /* 0x000fe40005000000 */
[----:B--2---:R-:W-:Y:S02]  /*6c70*/  FSEL R24, R24, -INF , !P4 ;  /* 0xff80000018187808 */ /* 0x004fe40006000000 */
[----:B------:R-:W-:Y:S01]  /*6c80*/  FSEL R3, R3, -INF , !P1 ;  /* 0xff80000003037808 */ /* 0x000fe20004800000 */
[----:B------:R-:W1:Y:S01]  /*6c90*/  MUFU.TANH R21, R21 ;  /* 0x0000001500157308 */ /* 0x000e620000002400 */
[----:B------:R-:W-:Y:S01]  /*6ca0*/  BAR.SYNC.DEFER_BLOCKING 0x0 ;  /* 0x0000000000007b1d */ /* 0x000fe20000010000 */
[----:B------:R-:W-:-:S02]  /*6cb0*/  ISETP.GE.AND P5, PT, R127, R126, PT ;  /* 0x0000007e7f00720c */ /* 0x000fc40003fa6270 */
[-C--:B------:R-:W-:Y:S02]  /*6cc0*/  ISETP.GE.AND P2, PT, R127, R119.reuse, PT ;  /* 0x000000777f00720c */ /* 0x080fe40003f46270 */
[C---:B------:R-:W-:Y:S02]  /*6cd0*/  ISETP.GE.AND P4, PT, R11.reuse, R126, PT ;  /* 0x0000007e0b00720c */ /* 0x040fe40003f86270 */
[----:B------:R-:W-:Y:S02]  /*6ce0*/  ISETP.GE.AND P1, PT, R11, R119, PT ;  /* 0x000000770b00720c */ /* 0x000fe40003f26270 */
[----:B------:R-:W-:Y:S02]  /*6cf0*/  FSEL R11, R37, -INF , !P3 ;  /* 0xff800000250b7808 */ /* 0x000fe40005800000 */
[----:B---3--:R-:W-:Y:S02]  /*6d00*/  FSEL R28, R28, -INF , !P5 ;  /* 0xff8000001c1c7808 */ /* 0x008fe40006800000 */
[----:B----4-:R-:W-:-:S02]  /*6d10*/  FSEL R26, R26, -INF , !P4 ;  /* 0xff8000001a1a7808 */ /* 0x010fc40006000000 */
[----:B-----5:R-:W-:Y:S02]  /*6d20*/  FSEL R23, R23, -INF , !P2 ;  /* 0xff80000017177808 */ /* 0x020fe40005000000 */
[----:B-1----:R-:W-:Y:S01]  /*6d30*/  FSEL R21, R21, -INF , !P1 ;  /* 0xff80000015157808 */ /* 0x002fe20004800000 */
        /* <DEDUP_REMOVED lines=62> */
.L_x_4206:
[----:B------:R-:W-:-:S04]  /*7120*/  ULEA UR5, -UR6, URZ, 0x7 ;  /* 0x0000003f06057291 */ /* 0x000fc8000f8e393f */
[----:B------:R-:W-:Y:S02]  /*7130*/  USHF.R.S32.HI UR4, URZ, 0x1f, UR5 ;  /* 0x0000001f3f047899 */ /* 0x000fe40008011405 */
[----:B------:R-:W-:-:S04]  /*7140*/  MOV R8, UR5 ;  /* 0x0000000500087c02 */ /* 0x000fc80008000f00 */
[----:B------:R-:W-:Y:S02]  /*7150*/  MOV R12, UR4 ;  /* 0x00000004000c7c02 */ /* 0x000fe40008000f00 */
.L_x_4207:
[----:B------:R-:W-:Y:S01]  /*7160*/  IADD3 R8, P0, R107, R8, RZ ;  /* 0x000000086b087210 */ /* 0x000fe20007f1e0ff */
[----:B------:R-:W-:Y:S02]  /*7170*/  USHF.L.U32 UR7, UR6, 0x6, URZ ;  /* 0x0000000606077899 */ /* 0x000fe4000800063f */
[----:B------:R-:W-:Y:S02]  /*7180*/  UMOV UR5, 0x6 ;  /* 0x0000000600057882 */ /* 0x000fe40000000000 */
[----:B------:R-:W-:Y:S01]  /*7190*/  IMAD.X R12, R85, 0x1, R12, P0 ;  /* 0x00000001550c7824 */ /* 0x000fe200000e060c */
[C---:B------:R-:W-:Y:S01]  /*71a0*/  LEA R116, P0, R8.reuse, c[0x0][0x168], 0x1 ;  /* 0x00005a0008747a11 */ /* 0x040fe200078008ff */
[----:B------:R-:W-:Y:S02]  /*71b0*/  ULDC UR4, c[0x0][0x19c] ;  /* 0x0000670000047ab9 */ /* 0x000fe40000000800 */
        /* <DEDUP_REMOVED lines=18> */
.L_x_4205:
[----:B-1----:R-:W-:Y:S02]  /*72e0*/  FMNMX.FTZ R14, R2, R3, !PT ;  /* 0x00000003020e7209 */ /* 0x002fe40007810000 */
        /* <DEDUP_REMOVED lines=63> */
[----:B------:R-:W1:Y:S04]  /*76e0*/  SHFL.BFLY PT, R13, R14, 0x2, 0x1f ;  /* 0x0c401f000e0d7f89 */ /* 0x000e6800000e0000 */
[----:B------:R-:W2:Y:S01]  /*76f0*/  SHFL.BFLY PT, R12, R8, 0x2, 0x1f ;  /* 0x0c401f00080c7f89 */ /* 0x000ea200000e0000 */
[----:B-1----:R-:W-:Y:S02]  /*7700*/  FMNMX.FTZ R13, R14, R13, !PT ;  /* 0x0000000d0e0d7209 */ /* 0x002fe40007810000 */
        /* <DEDUP_REMOVED lines=11> */
[--C-:B------:R-:W-:Y:S01]  /*77c0*/  FFMA.FTZ R56, R10, c[0x0][0x23c], -R27.reuse ;  /* 0x00008f000a387a23 */ /* 0x100fe2000001081b */
[----:B------:R-:W-:Y:S01]  /*77d0*/  LDSM.16.MT88.4 R12, [R87+0x3000] ;  /* 0x00300000570c783b */ /* 0x000fe20000004200 */
[--C-:B------:R-:W-:Y:S01]  /*77e0*/  FFMA.FTZ R38, R9, c[0x0][0x23c], -R27.reuse ;  /* 0x00008f0009267a23 */ /* 0x100fe2000001081b */
[C---:B------:R-:W-:Y:S01]  /*77f0*/  FSETP.NEU.FTZ.AND P0, PT, R3.reuse, -INF , PT ;  /* 0xff8000000300780b */ /* 0x040fe20003f1d000 */
[----:B------:R-:W-:Y:S01]  /*7800*/  FMUL.FTZ R22, R3, c[0x0][0x23c] ;  /* 0x00008f0003167a20 */ /* 0x000fe20000410000 */
[----:B------:R-:W-:Y:S01]  /*7810*/  MUFU.EX2 R107, R107 ;  /* 0x0000006b006b7308 */ /* 0x000fe20000000800 */
[----:B------:R-:W-:-:S02]  /*7820*/  FFMA.FTZ R37, R7, c[0x0][0x23c], -R27 ;  /* 0x00008f0007257a23 */ /* 0x000fc4000001081b */
[----:B------:R-:W-:Y:S01]  /*7830*/  FMUL.FTZ R119, R119, c[0x0][0x23c] ;  /* 0x00008f0077777a20 */ /* 0x000fe20000410000 */
[----:B------:R-:W-:Y:S01]  /*7840*/  FSEL R22, R22, RZ, P0 ;  /* 0x000000ff16167208 */ /* 0x000fe20000000000 */
[--C-:B------:R-:W-:Y:S02]  /*7850*/  FFMA.FTZ R41, R134, c[0x0][0x23c], -R27.reuse ;  /* 0x00008f0086297a23 */ /* 0x100fe4000001081b */
[----:B------:R-:W-:Y:S01]  /*7860*/  FFMA.FTZ R40, R133, c[0x0][0x23c], -R27 ;  /* 0x00008f0085287a23 */ /* 0x000fe2000001081b */
[----:B------:R-:W1:Y:S01]  /*7870*/  MUFU.EX2 R56, R56 ;  /* 0x0000003800387308 */ /* 0x000e620000000800 */
[--C-:B------:R-:W-:Y:S02]  /*7880*/  FFMA.FTZ R54, R6, c[0x0][0x23c], -R22.reuse ;  /* 0x00008f0006367a23 */ /* 0x100fe40000010816 */
[--C-:B------:R-:W-:Y:S01]  /*7890*/  FFMA.FTZ R6, R5, c[0x0][0x23c], -R22.reuse ;  /* 0x00008f0005067a23 */ /* 0x100fe20000010816 */
[----:B------:R-:W-:Y:S01]  /*78a0*/  FSEL R5, R3, RZ, P0 ;  /* 0x000000ff03057208 */ /* 0x000fe20000000000 */
[----:B------:R-:W-:-:S02]  /*78b0*/  FFMA.FTZ R55, R11, c[0x0][0x23c], -R22 ;  /* 0x00008f000b377a23 */ /* 0x000fc40000010816 */
[----:B------:R-:W2:Y:S01]  /*78c0*/  LDSM.16.MT88.4 R8, [R86+0x3000] ;  /* 0x003000005608783b */ /* 0x000ea20000004200 */
[----:B------:R-:W-:Y:S01]  /*78d0*/  MUFU.EX2 R38, R38 ;  /* 0x0000002600267308 */ /* 0x000fe20000000800 */
[----:B------:R-:W-:Y:S02]  /*78e0*/  FADD.FTZ R0, R0, -R5 ;  /* 0x8000000500007221 */ /* 0x000fe40000010000 */
[--C-:B------:R-:W-:Y:S02]  /*78f0*/  FFMA.FTZ R85, R60, c[0x0][0x23c], -R22.reuse ;  /* 0x00008f003c557a23 */ /* 0x100fe40000010816 */
[----:B------:R-:W-:Y:S02]  /*7900*/  FMUL.FTZ R0, R0, c[0x0][0x23c] ;  /* 0x00008f0000007a20 */ /* 0x000fe40000410000 */
[----:B------:R-:W-:Y:S01]  /*7910*/  FFMA.FTZ R60, R59, c[0x0][0x23c], -R22 ;  /* 0x00008f003b3c7a23 */ /* 0x000fe20000010816 */
[----:B------:R-:W-:Y:S01]  /*7920*/  MUFU.EX2 R37, R37 ;  /* 0x0000002500257308 */ /* 0x000fe20000000800 */
[----:B------:R-:W-:-:S02]  /*7930*/  FFMA.FTZ R39, R39, c[0x0][0x23c], -R27 ;  /* 0x00008f0027277a23 */ /* 0x000fc4000001081b */
[--C-:B------:R-:W-:Y:S02]  /*7940*/  FFMA.FTZ R42, R132, c[0x0][0x23c], -R27.reuse ;  /* 0x00008f00842a7a23 */ /* 0x100fe4000001081b */
[--C-:B------:R-:W-:Y:S02]  /*7950*/  FFMA.FTZ R59, R53, c[0x0][0x23c], -R22.reuse ;  /* 0x00008f00353b7a23 */ /* 0x100fe40000010816 */
[----:B------:R-:W-:Y:S01]  /*7960*/  FFMA.FTZ R50, R131, c[0x0][0x23c], -R22 ;  /* 0x00008f0083327a23 */ /* 0x000fe20000010816 */
[----:B------:R3:W4:Y:S01]  /*7970*/  MUFU.EX2 R61, R0 ;  /* 0x00000000003d7308 */ /* 0x0007220000000800 */
[--C-:B------:R-:W-:Y:S02]  /*7980*/  FFMA.FTZ R51, R49, c[0x0][0x23c], -R27.reuse ;  /* 0x00008f0031337a23 */ /* 0x100fe4000001081b */
[--C-:B------:R-:W-:Y:S02]  /*7990*/  FFMA.FTZ R53, R130, c[0x0][0x23c], -R27.reuse ;  /* 0x00008f0082357a23 */ /* 0x100fe4000001081b */
[----:B------:R-:W-:-:S02]  /*79a0*/  FFMA.FTZ R52, R52, c[0x0][0x23c], -R27 ;  /* 0x00008f0034347a23 */ /* 0x000fc4000001081b */
[----:B------:R-:W-:Y:S01]  /*79b0*/  FFMA.FTZ R45, R129, c[0x0][0x23c], -R27 ;  /* 0x00008f00812d7a23 */ /* 0x000fe2000001081b */
[----:B------:R-:W-:Y:S01]  /*79c0*/  MUFU.EX2 R55, R55 ;  /* 0x0000003700377308 */ /* 0x000fe20000000800 */
[--C-:B------:R-:W-:Y:S02]  /*79d0*/  FFMA.FTZ R90, R90, c[0x0][0x23c], -R22.reuse ;  /* 0x00008f005a5a7a23 */ /* 0x100fe40000010816 */
[--C-:B------:R-:W-:Y:S02]  /*79e0*/  FFMA.FTZ R58, R58, c[0x0][0x23c], -R22.reuse ;  /* 0x00008f003a3a7a23 */ /* 0x100fe40000010816 */
[--C-:B------:R-:W-:Y:S02]  /*79f0*/  FFMA.FTZ R49, R128, c[0x0][0x23c], -R22.reuse ;  /* 0x00008f0080317a23 */ /* 0x100fe40000010816 */
[--C-:B------:R-:W-:Y:S01]  /*7a00*/  FFMA.FTZ R47, R123, c[0x0][0x23c], -R22.reuse ;  /* 0x00008f007b2f7a23 */ /* 0x100fe20000010816 */
[----:B------:R-:W5:Y:S01]  /*7a10*/  MUFU.EX2 R54, R54 ;  /* 0x0000003600367308 */ /* 0x000f620000000800 */
[----:B---3--:R-:W-:Y:S01]  /*7a20*/  FFMA.FTZ R0, R4, c[0x0][0x23c], -R22 ;  /* 0x00008f0004007a23 */ /* 0x008fe20000010816 */
[----:B-1----:R-:W-:Y:S01]  /*7a30*/  F2FP.BF16.PACK_AB R4, R56, R107 ;  /* 0x0000006b3804723e */ /* 0x002fe200000010ff */
[----:B----4-:R-:W-:-:S02]  /*7a40*/  FMUL.FTZ R74, R74, R61 ;  /* 0x0000003d4a4a7220 */ /* 0x010fc40000410000 */
[-C--:B------:R-:W-:Y:S02]  /*7a50*/  FMUL.FTZ R75, R75, R61.reuse ;  /* 0x0000003d4b4b7220 */ /* 0x080fe40000410000 */
[-C--:B------:R-:W-:Y:S01]  /*7a60*/  FMUL.FTZ R70, R70, R61.reuse ;  /* 0x0000003d46467220 */ /* 0x080fe20000410000 */
[----:B------:R1:W-:Y:S01]  /*7a70*/  MUFU.EX2 R2, R6 ;  /* 0x0000000600027308 */ /* 0x0003e20000000800 */
[-C--:B------:R-:W-:Y:S02]  /*7a80*/  FMUL.FTZ R71, R71, R61.reuse ;  /* 0x0000003d47477220 */ /* 0x080fe40000410000 */
[-C--:B------:R-:W-:Y:S02]  /*7a90*/  FMUL.FTZ R82, R82, R61.reuse ;  /* 0x0000003d52527220 */ /* 0x080fe40000410000 */
[-C--:B------:R-:W-:Y:S02]  /*7aa0*/  FMUL.FTZ R83, R83, R61.reuse ;  /* 0x0000003d53537220 */ /* 0x080fe40000410000 */
[----:B------:R-:W-:Y:S01]  /*7ab0*/  FMUL.FTZ R78, R78, R61 ;  /* 0x0000003d4e4e7220 */ /* 0x000fe20000410000 */
[----:B------:R-:W3:Y:S01]  /*7ac0*/  MUFU.EX2 R119, R119 ;  /* 0x0000007700777308 */ /* 0x000ee20000000800 */
[----:B-----5:R-:W-:Y:S01]  /*7ad0*/  F2FP.BF16.PACK_AB R5, R54, R55 ;  /* 0x000000373605723e */ /* 0x020fe200000010ff */
[----:B------:R-:W-:-:S02]  /*7ae0*/  FMUL.FTZ R79, R79, R61 ;  /* 0x0000003d4f4f7220 */ /* 0x000fc40000410000 */
[--C-:B------:R-:W-:Y:S02]  /*7af0*/  FFMA.FTZ R99, R99, c[0x0][0x23c], -R27.reuse ;  /* 0x00008f0063637a23 */ /* 0x100fe4000001081b */
[--C-:B------:R-:W-:Y:S02]  /*7b00*/  FFMA.FTZ R95, R122, c[0x0][0x23c], -R27.reuse ;  /* 0x00008f007a5f7a23 */ /* 0x100fe4000001081b */
[----:B------:R-:W4:Y:S01]  /*7b10*/  MUFU.EX2 R0, R0 ;  /* 0x0000000000007308 */ /* 0x000f220000000800 */
[----:B-1----:R-:W-:Y:S01]  /*7b20*/  F2FP.BF16.PACK_AB R6, R37, R38 ;  /* 0x000000262506723e */ /* 0x002fe200000010ff */
[--C-:B------:R-:W-:Y:S02]  /*7b30*/  FFMA.FTZ R92, R121, c[0x0][0x23c], -R27.reuse ;  /* 0x00008f00795c7a23 */ /* 0x100fe4000001081b */
[----:B------:R-:W-:Y:S02]  /*7b40*/  FFMA.FTZ R91, R91, c[0x0][0x23c], -R27 ;  /* 0x00008f005b5b7a23 */ /* 0x000fe4000001081b */
[----:B------:R-:W-:-:S02]  /*7b50*/  FFMA.FTZ R94, R120, c[0x0][0x23c], -R22 ;  /* 0x00008f00785e7a23 */ /* 0x000fc40000010816 */
[-C--:B---3--:R-:W-:Y:S01]  /*7b60*/  FMUL.FTZ R72, R72, R119.reuse ;  /* 0x0000007748487220 */ /* 0x088fe20000410000 */
[----:B------:R-:W-:Y:S01]  /*7b70*/  MUFU.EX2 R41, R41 ;  /* 0x0000002900297308 */ /* 0x000fe20000000800 */
[-C--:B------:R-:W-:Y:S02]  /*7b80*/  FMUL.FTZ R73, R73, R119.reuse ;  /* 0x0000007749497220 */ /* 0x080fe40000410000 */
[-C--:B------:R-:W-:Y:S02]  /*7b90*/  FMUL.FTZ R68, R68, R119.reuse ;  /* 0x0000007744447220 */ /* 0x080fe40000410000 */
[-C--:B------:R-:W-:Y:S01]  /*7ba0*/  FMUL.FTZ R69, R69, R119.reuse ;  /* 0x0000007745457220 */ /* 0x080fe20000410000 */
[----:B----4-:R-:W-:Y:S01]  /*7bb0*/  F2FP.BF16.PACK_AB R7, R0, R2 ;  /* 0x000000020007723e */ /* 0x010fe200000010ff */
[-C--:B------:R-:W-:Y:S01]  /*7bc0*/  FMUL.FTZ R80, R80, R119.reuse ;  /* 0x0000007750507220 */ /* 0x080fe20000410000 */
[----:B------:R-:W1:Y:S01]  /*7bd0*/  MUFU.EX2 R40, R40 ;  /* 0x0000002800287308 */ /* 0x000e620000000800 */
[----:B------:R-:W-:-:S02]  /*7be0*/  FMUL.FTZ R81, R81, R119 ;  /* 0x0000007751517220 */ /* 0x000fc40000410000 */
[-C--:B------:R-:W-:Y:S02]  /*7bf0*/  FMUL.FTZ R76, R76, R119.reuse ;  /* 0x000000774c4c7220 */ /* 0x080fe40000410000 */
[C---:B--2---:R-:W-:Y:S01]  /*7c00*/  HMMA.16816.F32.BF16 R72, R4.reuse, R8, R72 ;  /* 0x000000080448723c */ /* 0x044fe20000041848 */
[-C--:B------:R-:W-:Y:S02]  /*7c10*/  FMUL.FTZ R77, R77, R119.reuse ;  /* 0x000000774d4d7220 */ /* 0x080fe40000410000 */
[----:B------:R-:W-:Y:S01]  /*7c20*/  MUFU.EX2 R39, R39 ;  /* 0x0000002700277308 */ /* 0x000fe20000000800 */
[--C-:B------:R-:W-:Y:S02]  /*7c30*/  FFMA.FTZ R98, R98, c[0x0][0x23c], -R22.reuse ;  /* 0x00008f0062627a23 */ /* 0x100fe40000010816 */
[--C-:B------:R-:W-:Y:S02]  /*7c40*/  FFMA.FTZ R96, R96, c[0x0][0x23c], -R22.reuse ;  /* 0x00008f0060607a23 */ /* 0x100fe40000010816 */
[----:B------:R-:W-:Y:S01]  /*7c50*/  HMMA.16816.F32.BF16 R68, R4, R10, R68 ;  /* 0x0000000a0444723c */ /* 0x000fe20000041844 */
[----:B------:R-:W2:Y:S01]  /*7c60*/  LDSM.16.MT88.4 R8, [R87+0x3400] ;  /* 0x003400005708783b */ /* 0x000ea20000004200 */
[----:B------:R-:W-:Y:S01]  /*7c70*/  FFMA.FTZ R93, R97, c[0x0][0x23c], -R22 ;  /* 0x00008f00615d7a23 */ /* 0x000fe20000010816 */
[----:B------:R-:W3:Y:S01]  /*7c80*/  MUFU.EX2 R42, R42 ;  /* 0x0000002a002a7308 */ /* 0x000ee20000000800 */
[----:B------:R-:W-:-:S02]  /*7c90*/  FFMA.FTZ R125, R125, R119, R107 ;  /* 0x000000777d7d7223 */ /* 0x000fc4000001006b */
[--C-:B------:R-:W-:Y:S02]  /*7ca0*/  FFMA.FTZ R107, R89, c[0x0][0x23c], -R27.reuse ;  /* 0x00008f00596b7a23 */ /* 0x100fe4000001081b */
[C---:B------:R-:W-:Y:S01]  /*7cb0*/  HMMA.16816.F32.BF16 R80, R4.reuse, R12, R80 ;  /* 0x0000000c0450723c */ /* 0x040fe20000041850 */
[--C-:B------:R-:W-:Y:S02]  /*7cc0*/  FFMA.FTZ R119, R62, c[0x0][0x23c], -R27.reuse ;  /* 0x00008f003e777a23 */ /* 0x100fe4000001081b */
[----:B------:R-:W-:Y:S01]  /*7cd0*/  MUFU.EX2 R85, R85 ;  /* 0x0000005500557308 */ /* 0x000fe20000000800 */
[--C-:B------:R-:W-:Y:S02]  /*7ce0*/  FFMA.FTZ R97, R63, c[0x0][0x23c], -R27.reuse ;  /* 0x00008f003f617a23 */ /* 0x100fe4000001081b */
[--C-:B------:R-:W-:Y:S02]  /*7cf0*/  FFMA.FTZ R89, R65, c[0x0][0x23c], -R27.reuse ;  /* 0x00008f0041597a23 */ /* 0x100fe4000001081b */
[----:B------:R-:W-:Y:S01]  /*7d00*/  HMMA.16816.F32.BF16 R76, R4, R14, R76 ;  /* 0x0000000e044c723c */ /* 0x000fe2000004184c */
[----:B------:R-:W4:Y:S01]  /*7d10*/  LDSM.16.MT88.4 R12, [R86+0x3400] ;  /* 0x00340000560c783b */ /* 0x000f220000004200 */
[--C-:B------:R-:W-:Y:S01]  /*7d20*/  FFMA.FTZ R62, R84, c[0x0][0x23c], -R27.reuse ;  /* 0x00008f00543e7a23 */ /* 0x100fe2000001081b */
[----:B------:R-:W5:Y:S01]  /*7d30*/  MUFU.EX2 R60, R60 ;  /* 0x0000003c003c7308 */ /* 0x000f620000000800 */
[----:B------:R-:W-:-:S02]  /*7d40*/  FFMA.FTZ R65, R66, c[0x0][0x23c], -R27 ;  /* 0x00008f0042417a23 */ /* 0x000fc4000001081b */
[--C-:B------:R-:W-:Y:S01]  /*7d50*/  FFMA.FTZ R63, R67, c[0x0][0x23c], -R27.reuse ;  /* 0x00008f00433f7a23 */ /* 0x100fe2000001081b */
[----:B-1----:R-:W-:Y:S01]  /*7d60*/  F2FP.BF16.PACK_AB R4, R40, R41 ;  /* 0x000000292804723e */ /* 0x002fe200000010ff */
[--C-:B------:R-:W-:Y:S01]  /*7d70*/  FFMA.FTZ R84, R48, c[0x0][0x23c], -R22.reuse ;  /* 0x00008f0030547a23 */ /* 0x100fe20000010816 */
[----:B---3--:R-:W-:Y:S01]  /*7d80*/  F2FP.BF16.PACK_AB R6, R42, R39 ;  /* 0x000000272a06723e */ /* 0x008fe200000010ff */
[----:B------:R-:W-:Y:S01]  /*7d90*/  FFMA.FTZ R120, R57, c[0x0][0x23c], -R27 ;  /* 0x00008f0039787a23 */ /* 0x000fe2000001081b */
[----:B------:R-:W-:Y:S01]  /*7da0*/  MUFU.EX2 R59, R59 ;  /* 0x0000003b003b7308 */ /* 0x000fe20000000800 */
[--C-:B------:R-:W-:Y:S02]  /*7db0*/  FFMA.FTZ R66, R18, c[0x0][0x23c], -R22.reuse ;  /* 0x00008f0012427a23 */ /* 0x100fe40000010816 */
[--C-:B------:R-:W-:Y:S02]  /*7dc0*/  FFMA.FTZ R67, R17, c[0x0][0x23c], -R22.reuse ;  /* 0x00008f0011437a23 */ /* 0x100fe40000010816 */
[----:B------:R-:W-:-:S02]  /*7dd0*/  FFMA.FTZ R48, R19, c[0x0][0x23c], -R22 ;  /* 0x00008f0013307a23 */ /* 0x000fc40000010816 */
[----:B------:R-:W-:Y:S01]  /*7de0*/  FFMA.FTZ R55, R124, R61, R55 ;  /* 0x0000003d7c377223 */ /* 0x000fe20000010037 */
[----:B------:R-:W1:Y:S01]  /*7df0*/  MUFU.EX2 R50, R50 ;  /* 0x0000003200327308 */ /* 0x000e620000000800 */
[----:B-----5:R-:W-:Y:S01]  /*7e00*/  F2FP.BF16.PACK_AB R5, R60, R85 ;  /* 0x000000553c05723e */ /* 0x020fe200000010ff */
[----:B------:R-:W-:Y:S02]  /*7e10*/  FADD.FTZ R125, R56, R125 ;  /* 0x0000007d387d7221 */ /* 0x000fe40000010000 */
[----:B------:R-:W-:Y:S02]  /*7e20*/  FADD.FTZ R56, R54, R55 ;  /* 0x0000003736387221 */ /* 0x000fe40000010000 */
[----:B------:R-:W-:Y:S02]  /*7e30*/  FFMA.FTZ R54, R16, c[0x0][0x23c], -R22 ;  /* 0x00008f0010367a23 */ /* 0x000fe40000010816 */
[----:B------:R-:W3:Y:S01]  /*7e40*/  MUFU.EX2 R53, R53 ;  /* 0x0000003500357308 */ /* 0x000ee20000000800 */
[----:B------:R-:W-:Y:S01]  /*7e50*/  LDSM.16.MT88.4 R16, [R87+0x4400] ;  /* 0x004400005710783b */ /* 0x000fe20000004200 */
[----:B------:R-:W-:-:S02]  /*7e60*/  FADD.FTZ R125, R38, R125 ;  /* 0x0000007d267d7221 */ /* 0x000fc40000010000 */
[----:B------:R-:W-:Y:S02]  /*7e70*/  FADD.FTZ R56, R2, R56 ;  /* 0x0000003802387221 */ /* 0x000fe40000010000 */
[--C-:B------:R-:W-:Y:S01]  /*7e80*/  FFMA.FTZ R2, R32, c[0x0][0x23c], -R22.reuse ;  /* 0x00008f0020027a23 */ /* 0x100fe20000010816 */
[----:B-1----:R-:W-:Y:S01]  /*7e90*/  F2FP.BF16.PACK_AB R7, R50, R59 ;  /* 0x0000003b3207723e */ /* 0x002fe200000010ff */
[----:B------:R-:W1:Y:S01]  /*7ea0*/  MUFU.EX2 R52, R52 ;  /* 0x0000003400347308 */ /* 0x000e620000000800 */
[--C-:B------:R-:W-:Y:S02]  /*7eb0*/  FFMA.FTZ R55, R33, c[0x0][0x23c], -R22.reuse ;  /* 0x00008f0021377a23 */ /* 0x100fe40000010816 */
[--C-:B------:R-:W-:Y:S02]  /*7ec0*/  FFMA.FTZ R34, R34, c[0x0][0x23c], -R22.reuse ;  /* 0x00008f0022227a23 */ /* 0x100fe40000010816 */
[----:B------:R-:W-:Y:S01]  /*7ed0*/  FFMA.FTZ R35, R35, c[0x0][0x23c], -R22 ;  /* 0x00008f0023237a23 */ /* 0x000fe20000010816 */
[----:B--2---:R-:W-:Y:S01]  /*7ee0*/  HMMA.16816.F32.BF16 R80, R4, R8, R80 ;  /* 0x000000080450723c */ /* 0x004fe20000041850 */
[----:B------:R-:W-:Y:S01]  /*7ef0*/  FADD.FTZ R37, R37, R125 ;  /* 0x0000007d25257221 */ /* 0x000fe20000010000 */
[----:B------:R-:W-:Y:S01]  /*7f00*/  MUFU.EX2 R45, R45 ;  /* 0x0000002d002d7308 */ /* 0x000fe20000000800 */
        /* <DEDUP_REMOVED lines=14> */
[----:B---3--:R-:W-:Y:S01]  /*7ff0*/  FADD.FTZ R42, R53, R42 ;  /* 0x0000002a352a7221 */ /* 0x008fe20000010000 */
[----:B------:R-:W-:Y:S01]  /*8000*/  HMMA.16816.F32.BF16 R68, R4, R14, R68 ;  /* 0x0000000e0444723c */ /* 0x000fe20000041844 */
[----:B------:R-:W3:Y:S01]  /*8010*/  LDSM.16.MT88.4 R12, [R86+0x3800] ;  /* 0x00380000560c783b */ /* 0x000ee20000004200 */
[----:B------:R-:W4:Y:S01]  /*8020*/  MUFU.EX2 R58, R58 ;  /* 0x0000003a003a7308 */ /* 0x000f220000000800 */
[--C-:B------:R-:W-:Y:S02]  /*8030*/  FFMA.FTZ R57, R88, c[0x0][0x23c], -R27.reuse ;  /* 0x00008f0058397a23 */ /* 0x100fe4000001081b */
[--C-:B------:R-:W-:Y:S02]  /*8040*/  FFMA.FTZ R64, R64, c[0x0][0x23c], -R27.reuse ;  /* 0x00008f0040407a23 */ /* 0x100fe4000001081b */
[----:B-1----:R-:W-:Y:S01]  /*8050*/  F2FP.BF16.PACK_AB R4, R52, R53 ;  /* 0x000000353404723e */ /* 0x002fe200000010ff */
[--C-:B------:R-:W-:Y:S01]  /*8060*/  FFMA.FTZ R46, R46, c[0x0][0x23c], -R27.reuse ;  /* 0x00008f002e2e7a23 */ /* 0x100fe2000001081b */
[----:B-----5:R-:W-:Y:S01]  /*8070*/  F2FP.BF16.PACK_AB R6, R51, R45 ;  /* 0x0000002d3306723e */ /* 0x020fe200000010ff */
[----:B------:R-:W1:Y:S01]  /*8080*/  MUFU.EX2 R49, R49 ;  /* 0x0000003100317308 */ /* 0x000e620000000800 */
[----:B------:R-:W-:-:S02]  /*8090*/  FFMA.FTZ R44, R44, c[0x0][0x23c], -R27 ;  /* 0x00008f002c2c7a23 */ /* 0x000fc4000001081b */
[--C-:B------:R-:W-:Y:S02]  /*80a0*/  FFMA.FTZ R30, R30, c[0x0][0x23c], -R22.reuse ;  /* 0x00008f001e1e7a23 */ /* 0x100fe40000010816 */
[----:B------:R-:W-:Y:S02]  /*80b0*/  FFMA.FTZ R29, R29, c[0x0][0x23c], -R22 ;  /* 0x00008f001d1d7a23 */ /* 0x000fe40000010816 */
[----:B------:R-:W-:Y:S01]  /*80c0*/  FADD.FTZ R52, R52, R42 ;  /* 0x0000002a34347221 */ /* 0x000fe20000010000 */
[----:B------:R-:W5:Y:S01]  /*80d0*/  MUFU.EX2 R47, R47 ;  /* 0x0000002f002f7308 */ /* 0x000f620000000800 */
[----:B----4-:R-:W-:Y:S01]  /*80e0*/  F2FP.BF16.PACK_AB R5, R58, R90 ;  /* 0x0000005a3a05723e */ /* 0x010fe200000010ff */
[----:B------:R-:W-:Y:S02]  /*80f0*/  FADD.FTZ R90, R90, R59 ;  /* 0x0000003b5a5a7221 */ /* 0x000fe40000010000 */
[----:B------:R-:W-:Y:S02]  /*8100*/  FADD.FTZ R52, R45, R52 ;  /* 0x000000342d347221 */ /* 0x000fe40000010000 */
[----:B------:R-:W-:-:S02]  /*8110*/  FADD.FTZ R90, R58, R90 ;  /* 0x0000005a3a5a7221 */ /* 0x000fc40000010000 */
[----:B------:R-:W-:Y:S01]  /*8120*/  MUFU.EX2 R99, R99 ;  /* 0x0000006300637308 */ /* 0x000fe20000000800 */
[----:B------:R-:W-:Y:S02]  /*8130*/  FADD.FTZ R52, R51, R52 ;  /* 0x0000003433347221 */ /* 0x000fe40000010000 */
[----:B-1----:R-:W-:Y:S02]  /*8140*/  FADD.FTZ R90, R49, R90 ;  /* 0x0000005a315a7221 */ /* 0x002fe40000010000 */
[--C-:B------:R-:W-:Y:S02]  /*8150*/  FFMA.FTZ R43, R43, c[0x0][0x23c], -R27.reuse ;  /* 0x00008f002b2b7a23 */ /* 0x100fe4000001081b */
[----:B------:R-:W-:Y:S01]  /*8160*/  FFMA.FTZ R33, R36, c[0x0][0x23c], -R27 ;  /* 0x00008f0024217a23 */ /* 0x000fe2000001081b */
[C---:B-----5:R-:W-:Y:S01]  /*8170*/  F2FP.BF16.PACK_AB R7, R47.reuse, R49 ;  /* 0x000000312f07723e */ /* 0x060fe200000010ff */
[----:B------:R-:W1:Y:S01]  /*8180*/  MUFU.EX2 R95, R95 ;  /* 0x0000005f005f7308 */ /* 0x000e620000000800 */
[----:B------:R-:W-:-:S02]  /*8190*/  FADD.FTZ R47, R47, R90 ;  /* 0x0000005a2f2f7221 */ /* 0x000fc40000010000 */
[--C-:B------:R-:W-:Y:S02]  /*81a0*/  FFMA.FTZ R28, R28, c[0x0][0x23c], -R27.reuse ;  /* 0x00008f001c1c7a23 */ /* 0x100fe4000001081b */
[----:B------:R-:W-:Y:S01]  /*81b0*/  FFMA.FTZ R125, R26, c[0x0][0x23c], -R27 ;  /* 0x00008f001a7d7a23 */ /* 0x000fe2000001081b */
[C---:B--2---:R-:W-:Y:S01]  /*81c0*/  HMMA.16816.F32.BF16 R80, R4.reuse, R8, R80 ;  /* 0x000000080450723c */ /* 0x044fe20000041850 */
[--C-:B------:R-:W-:Y:S01]  /*81d0*/  FFMA.FTZ R25, R25, c[0x0][0x23c], -R22.reuse ;  /* 0x00008f0019197a23 */ /* 0x100fe20000010816 */
[----:B------:R-:W-:Y:S01]  /*81e0*/  MUFU.EX2 R92, R92 ;  /* 0x0000005c005c7308 */ /* 0x000fe20000000800 */
[--C-:B------:R-:W-:Y:S02]  /*81f0*/  FFMA.FTZ R24, R24, c[0x0][0x23c], -R22.reuse ;  /* 0x00008f0018187a23 */ /* 0x100fe40000010816 */
[--C-:B------:R-:W-:Y:S02]  /*8200*/  FFMA.FTZ R23, R23, c[0x0][0x23c], -R22.reuse ;  /* 0x00008f0017177a23 */ /* 0x100fe40000010816 */
[----:B------:R-:W-:Y:S01]  /*8210*/  FFMA.FTZ R124, R21, c[0x0][0x23c], -R22 ;  /* 0x00008f00157c7a23 */ /* 0x000fe20000010816 */
[C---:B------:R-:W-:Y:S01]  /*8220*/  HMMA.16816.F32.BF16 R76, R4.reuse, R10, R76 ;  /* 0x0000000a044c723c */ /* 0x040fe2000004184c */
[----:B------:R-:W2:Y:S01]  /*8230*/  LDSM.16.MT88.4 R8, [R87+0x3c00] ;  /* 0x003c00005708783b */ /* 0x000ea20000004200 */
[----:B------:R-:W4:Y:S06]  /*8240*/  MUFU.EX2 R91, R91 ;  /* 0x0000005b005b7308 */ /* 0x000f2c0000000800 */
[C---:B---3--:R-:W-:Y:S02]  /*8250*/  HMMA.16816.F32.BF16 R72, R4.reuse, R12, R72 ;  /* 0x0000000c0448723c */ /* 0x048fe40000041848 */
[----:B------:R-:W3:Y:S06]  /*8260*/  MUFU.EX2 R94, R94 ;  /* 0x0000005e005e7308 */ /* 0x000eec0000000800 */
[----:B------:R-:W-:Y:S01]  /*8270*/  HMMA.16816.F32.BF16 R68, R4, R14, R68 ;  /* 0x0000000e0444723c */ /* 0x000fe20000041844 */
[----:B------:R-:W-:Y:S01]  /*8280*/  LDSM.16.MT88.4 R12, [R87+0x4000] ;  /* 0x00400000570c783b */ /* 0x000fe20000004200 */
[----:B------:R-:W5:Y:S05]  /*8290*/  MUFU.EX2 R98, R98 ;  /* 0x0000006200627308 */ /* 0x000f6a0000000800 */
[----:B-1----:R-:W-:Y:S01]  /*82a0*/  F2FP.BF16.PACK_AB R4, R95, R99 ;  /* 0x000000635f04723e */ /* 0x002fe200000010ff */
[----:B------:R-:W-:Y:S01]  /*82b0*/  FADD.FTZ R99, R99, R52 ;  /* 0x0000003463637221 */ /* 0x000fe20000010000 */
[----:B----4-:R-:W-:Y:S01]  /*82c0*/  F2FP.BF16.PACK_AB R6, R91, R92 ;  /* 0x0000005c5b06723e */ /* 0x010fe200000010ff */
[----:B------:R-:W-:Y:S01]  /*82d0*/  MUFU.EX2 R96, R96 ;  /* 0x0000006000607308 */ /* 0x000fe20000000800 */
[----:B---3--:R-:W-:-:S02]  /*82e0*/  FADD.FTZ R47, R94, R47 ;  /* 0x0000002f5e2f7221 */ /* 0x008fc40000010000 */
[----:B------:R-:W-:-:S04]  /*82f0*/  FADD.FTZ R99, R95, R99 ;  /* 0x000000635f637221 */ /* 0x000fc80000010000 */
[----:B------:R-:W-:Y:S01]  /*8300*/  FADD.FTZ R99, R92, R99 ;  /* 0x000000635c637221 */ /* 0x000fe20000010000 */
        /* <DEDUP_REMOVED lines=9> */
[C---:B--2---:R-:W-:Y:S01]  /*83a0*/  HMMA.16816.F32.BF16 R80, R4.reuse, R8, R80 ;  /* 0x000000080450723c */ /* 0x044fe20000041850 */
[----:B---3--:R-:W-:Y:S01]  /*83b0*/  FADD.FTZ R91, R107, R91 ;  /* 0x0000005b6b5b7221 */ /* 0x008fe20000010000 */
[----:B------:R-:W-:Y:S06]  /*83c0*/  MUFU.EX2 R97, R97 ;  /* 0x0000006100617308 */ /* 0x000fec0000000800 */
[C---:B------:R-:W-:Y:S01]  /*83d0*/  HMMA.16816.F32.BF16 R76, R4.reuse, R10, R76 ;  /* 0x0000000a044c723c */ /* 0x040fe2000004184c */
[----:B------:R-:W2:Y:S01]  /*83e0*/  LDSM.16.MT88.4 R8, [R86+0x3c00] ;  /* 0x003c00005608783b */ /* 0x000ea20000004200 */
[----:B------:R-:W-:Y:S08]  /*83f0*/  MUFU.EX2 R119, R119 ;  /* 0x0000007700777308 */ /* 0x000ff00000000800 */
[----:B------:R-:W-:Y:S08]  /*8400*/  MUFU.EX2 R84, R84 ;  /* 0x0000005400547308 */ /* 0x000ff00000000800 */
[----:B------:R-:W3:Y:S08]  /*8410*/  MUFU.EX2 R66, R66 ;  /* 0x0000004200427308 */ /* 0x000ef00000000800 */
[----:B------:R-:W-:Y:S08]  /*8420*/  MUFU.EX2 R67, R67 ;  /* 0x0000004300437308 */ /* 0x000ff00000000800 */
[----:B------:R-:W4:Y:S01]  /*8430*/  MUFU.EX2 R48, R48 ;  /* 0x0000003000307308 */ /* 0x000f220000000800 */
[C---:B--2---:R-:W-:Y:S07]  /*8440*/  HMMA.16816.F32.BF16 R72, R4.reuse, R8, R72 ;  /* 0x000000080448723c */ /* 0x044fee0000041848 */
[----:B------:R-:W2:Y:S01]  /*8450*/  MUFU.EX2 R89, R89 ;  /* 0x0000005900597308 */ /* 0x000ea20000000800 */
[----:B------:R-:W-:Y:S01]  /*8460*/  HMMA.16816.F32.BF16 R68, R4, R10, R68 ;  /* 0x0000000a0444723c */ /* 0x000fe20000041844 */
[----:B------:R-:W5:Y:S06]  /*8470*/  LDSM.16.MT88.4 R8, [R86+0x4000] ;  /* 0x004000005608783b */ /* 0x000f6c0000004200 */
[----:B------:R-:W-:Y:S01]  /*8480*/  MUFU.EX2 R65, R65 ;  /* 0x0000004100417308 */ /* 0x000fe20000000800 */
[C---:B-1----:R-:W-:Y:S01]  /*8490*/  F2FP.BF16.PACK_AB R4, R120.reuse, R107 ;  /* 0x0000006b7804723e */ /* 0x042fe200000010ff */
[----:B------:R-:W-:Y:S01]  /*84a0*/  FADD.FTZ R120, R120, R91 ;  /* 0x0000005b78787221 */ /* 0x000fe20000010000 */
[----:B---3--:R-:W-:-:S05]  /*84b0*/  F2FP.BF16.PACK_AB R5, R66, R84 ;  /* 0x000000544205723e */ /* 0x008fca00000010ff */
        /* <DEDUP_REMOVED lines=8> */
[----:B------:R-:W-:Y:S01]  /*8540*/  HMMA.16816.F32.BF16 R80, R4, R12, R80 ;  /* 0x0000000c0450723c */ /* 0x000fe20000041850 */
[----:B------:R-:W-:-:S02]  /*8550*/  FADD.FTZ R67, R67, R84 ;  /* 0x0000005443437221 */ /* 0x000fc40000010000 */
[----:B--2---:R-:W-:Y:S02]  /*8560*/  FADD.FTZ R119, R89, R119 ;  /* 0x0000007759777221 */ /* 0x004fe40000010000 */
[----:B------:R-:W-:Y:S01]  /*8570*/  FADD.FTZ R67, R48, R67 ;  /* 0x0000004330437221 */ /* 0x000fe20000010000 */
[----:B------:R-:W1:Y:S02]  /*8580*/  MUFU.EX2 R54, R54 ;  /* 0x0000003600367308 */ /* 0x000e640000000800 */
[C---:B------:R-:W-:Y:S01]  /*8590*/  HMMA.16816.F32.BF16 R76, R4.reuse, R14, R76 ;  /* 0x0000000e044c723c */ /* 0x040fe2000004184c */
[----:B------:R-:W2:Y:S05]  /*85a0*/  LDSM.16.MT88.4 R12, [R86+0x4400] ;  /* 0x00440000560c783b */ /* 0x000eaa0000004200 */
[----:B------:R-:W3:Y:S02]  /*85b0*/  MUFU.EX2 R55, R55 ;  /* 0x0000003700377308 */ /* 0x000ee40000000800 */
[C---:B-----5:R-:W-:Y:S06]  /*85c0*/  HMMA.16816.F32.BF16 R72, R4.reuse, R8, R72 ;  /* 0x000000080448723c */ /* 0x060fec0000041848 */
[----:B------:R-:W4:Y:S01]  /*85d0*/  MUFU.EX2 R34, R34 ;  /* 0x0000002200227308 */ /* 0x000f220000000800 */
[----:B-1----:R-:W-:Y:S01]  /*85e0*/  FADD.FTZ R67, R54, R67 ;  /* 0x0000004336437221 */ /* 0x002fe20000010000 */
[----:B------:R-:W-:Y:S06]  /*85f0*/  HMMA.16816.F32.BF16 R68, R4, R10, R68 ;  /* 0x0000000a0444723c */ /* 0x000fec0000041844 */
[----:B------:R-:W1:Y:S01]  /*8600*/  MUFU.EX2 R35, R35 ;  /* 0x0000002300237308 */ /* 0x000e620000000800 */
[----:B------:R-:W5:Y:S01]  /*8610*/  LDSM.16.MT88.4 R8, [R87+0x4800] ;  /* 0x004800005708783b */ /* 0x000f620000004200 */
[C---:B------:R-:W-:Y:S01]  /*8620*/  F2FP.BF16.PACK_AB R4, R65.reuse, R89 ;  /* 0x000000594104723e */ /* 0x040fe200000010ff */
[----:B------:R-:W-:Y:S01]  /*8630*/  FADD.FTZ R65, R65, R119 ;  /* 0x0000007741417221 */ /* 0x000fe20000010000 */
[----:B---3--:R-:W-:-:S04]  /*8640*/  F2FP.BF16.PACK_AB R5, R55, R54 ;  /* 0x000000363705723e */ /* 0x008fc800000010ff */
[----:B------:R3:W2:Y:S01]  /*8650*/  MUFU.EX2 R0, R2 ;  /* 0x0000000200007308 */ /* 0x0006a20000000800 */
[----:B------:R-:W-:Y:S01]  /*8660*/  F2FP.BF16.PACK_AB R6, R63, R62 ;  /* 0x0000003e3f06723e */ /* 0x000fe200000010ff */
[----:B------:R-:W-:Y:S02]  /*8670*/  FADD.FTZ R55, R55, R67 ;  /* 0x0000004337377221 */ /* 0x000fe40000010000 */
[----:B------:R-:W-:Y:S02]  /*8680*/  FADD.FTZ R65, R62, R65 ;  /* 0x000000413e417221 */ /* 0x000fe40000010000 */
[----:B----4-:R-:W-:Y:S01]  /*8690*/  FADD.FTZ R55, R34, R55 ;  /* 0x0000003722377221 */ /* 0x010fe20000010000 */
[----:B-1----:R-:W-:Y:S01]  /*86a0*/  F2FP.BF16.PACK_AB R7, R35, R34 ;  /* 0x000000222307723e */ /* 0x002fe200000010ff */
[----:B------:R-:W1:Y:S01]  /*86b0*/  MUFU.EX2 R57, R57 ;  /* 0x0000003900397308 */ /* 0x000e620000000800 */
[----:B------:R-:W-:Y:S02]  /*86c0*/  FADD.FTZ R63, R63, R65 ;  /* 0x000000413f3f7221 */ /* 0x000fe40000010000 */
[----:B------:R-:W-:-:S03]  /*86d0*/  FADD.FTZ R35, R35, R55 ;  /* 0x0000003723237221 */ /* 0x000fc60000010000 */
[----:B------:R-:W-:Y:S01]  /*86e0*/  HMMA.16816.F32.BF16 R80, R4, R16, R80 ;  /* 0x000000100450723c */ /* 0x000fe20000041850 */
[----:B---3--:R-:W-:Y:S01]  /*86f0*/  FFMA.FTZ R2, R31, c[0x0][0x23c], -R22 ;  /* 0x00008f001f027a23 */ /* 0x008fe20000010816 */
[----:B------:R-:W3:Y:S01]  /*8700*/  MUFU.EX2 R64, R64 ;  /* 0x0000004000407308 */ /* 0x000ee20000000800 */
[----:B--2---:R-:W-:-:S05]  /*8710*/  FADD.FTZ R35, R0, R35 ;  /* 0x0000002300237221 */ /* 0x004fca0000010000 */
[C---:B------:R-:W-:Y:S01]  /*8720*/  HMMA.16816.F32.BF16 R76, R4.reuse, R18, R76 ;  /* 0x00000012044c723c */ /* 0x040fe2000004184c */
[----:B------:R-:W2:Y:S01]  /*8730*/  LDSM.16.MT88.4 R16, [R86+0x4800] ;  /* 0x004800005610783b */ /* 0x000ea20000004200 */
[----:B-1----:R-:W-:Y:S01]  /*8740*/  FADD.FTZ R63, R57, R63 ;  /* 0x0000003f393f7221 */ /* 0x002fe20000010000 */
[----:B------:R-:W-:Y:S05]  /*8750*/  MUFU.EX2 R46, R46 ;  /* 0x0000002e002e7308 */ /* 0x000fea0000000800 */
[C---:B------:R-:W-:Y:S03]  /*8760*/  HMMA.16816.F32.BF16 R72, R4.reuse, R12, R72 ;  /* 0x0000000c0448723c */ /* 0x040fe60000041848 */
[----:B------:R-:W1:Y:S05]  /*8770*/  MUFU.EX2 R44, R44 ;  /* 0x0000002c002c7308 */ /* 0x000e6a0000000800 */
[----:B------:R-:W-:Y:S01]  /*8780*/  HMMA.16816.F32.BF16 R68, R4, R14, R68 ;  /* 0x0000000e0444723c */ /* 0x000fe20000041844 */
[----:B------:R-:W4:Y:S02]  /*8790*/  LDSM.16.MT88.4 R12, [R87+0x4c00] ;  /* 0x004c0000570c783b */ /* 0x000f240000004200 */
[----:B------:R-:W5:Y:S04]  /*87a0*/  MUFU.EX2 R2, R2 ;  /* 0x0000000200027308 */ /* 0x000f680000000800 */
[C---:B---3--:R-:W-:Y:S01]  /*87b0*/  F2FP.BF16.PACK_AB R4, R64.reuse, R57 ;  /* 0x000000394004723e */ /* 0x048fe200000010ff */
[----:B------:R-:W-:-:S03]  /*87c0*/  FADD.FTZ R64, R64, R63 ;  /* 0x0000003f40407221 */ /* 0x000fc60000010000 */
[----:B------:R-:W3:Y:S01]  /*87d0*/  MUFU.EX2 R30, R30 ;  /* 0x0000001e001e7308 */ /* 0x000ee20000000800 */
[----:B-1----:R-:W-:Y:S01]  /*87e0*/  F2FP.BF16.PACK_AB R6, R44, R46 ;  /* 0x0000002e2c06723e */ /* 0x002fe200000010ff */
[----:B------:R-:W-:-:S04]  /*87f0*/  FADD.FTZ R64, R46, R64 ;  /* 0x000000402e407221 */ /* 0x000fc80000010000 */
[----:B------:R-:W-:Y:S02]  /*8800*/  FADD.FTZ R44, R44, R64 ;  /* 0x000000402c2c7221 */ /* 0x000fe40000010000 */
[----:B------:R-:W1:Y:S01]  /*8810*/  MUFU.EX2 R29, R29 ;  /* 0x0000001d001d7308 */ /* 0x000e620000000800 */
[C---:B-----5:R-:W-:Y:S01]  /*8820*/  F2FP.BF16.PACK_AB R5, R2.reuse, R0 ;  /* 0x000000000205723e */ /* 0x060fe200000010ff */
[----:B------:R-:W-:Y:S01]  /*8830*/  FADD.FTZ R2, R2, R35 ;  /* 0x0000002302027221 */ /* 0x000fe20000010000 */
[----:B------:R-:W-:-:S05]  /*8840*/  MOV R0, R3 ;  /* 0x0000000300007202 */ /* 0x000fca0000000f00 */
[----:B------:R-:W5:Y:S01]  /*8850*/  MUFU.EX2 R43, R43 ;  /* 0x0000002b002b7308 */ /* 0x000f620000000800 */
[----:B---3--:R-:W-:Y:S01]  /*8860*/  FADD.FTZ R2, R30, R2 ;  /* 0x000000021e027221 */ /* 0x008fe20000010000 */
[----:B-1----:R-:W-:-:S06]  /*8870*/  F2FP.BF16.PACK_AB R7, R29, R30 ;  /* 0x0000001e1d07723e */ /* 0x002fcc00000010ff */
[----:B------:R-:W1:Y:S01]  /*8880*/  MUFU.EX2 R33, R33 ;  /* 0x0000002100217308 */ /* 0x000e620000000800 */
[----:B------:R-:W-:Y:S01]  /*8890*/  FADD.FTZ R29, R29, R2 ;  /* 0x000000021d1d7221 */ /* 0x000fe20000010000 */
[----:B------:R-:W-:Y:S01]  /*88a0*/  MOV R2, R20 ;  /* 0x0000001400027202 */ /* 0x000fe20000000f00 */
[----:B------:R-:W-:Y:S01]  /*88b0*/  HMMA.16816.F32.BF16 R80, R4, R8, R80 ;  /* 0x000000080450723c */ /* 0x000fe20000041850 */
[----:B-----5:R-:W-:-:S04]  /*88c0*/  FADD.FTZ R44, R43, R44 ;  /* 0x0000002c2b2c7221 */ /* 0x020fc80000010000 */
[----:B------:R-:W3:Y:S03]  /*88d0*/  MUFU.EX2 R28, R28 ;  /* 0x0000001c001c7308 */ /* 0x000ee60000000800 */
[C---:B------:R-:W-:Y:S01]  /*88e0*/  HMMA.16816.F32.BF16 R76, R4.reuse, R10, R76 ;  /* 0x0000000a044c723c */ /* 0x040fe2000004184c */
[----:B------:R-:W5:Y:S04]  /*88f0*/  LDSM.16.MT88.4 R8, [R86+0x4c00] ;  /* 0x004c00005608783b */ /* 0x000f680000004200 */
[----:B------:R-:W4:Y:S01]  /*8900*/  MUFU.EX2 R125, R125 ;  /* 0x0000007d007d7308 */ /* 0x000f220000000800 */
[----:B-1----:R-:W-:Y:S02]  /*8910*/  FADD.FTZ R44, R33, R44 ;  /* 0x0000002c212c7221 */ /* 0x002fe40000010000 */
[----:B--2---:R-:W-:Y:S05]  /*8920*/  HMMA.16816.F32.BF16 R72, R4, R16, R72 ;  /* 0x000000100448723c */ /* 0x004fea0000041848 */
[----:B------:R-:W1:Y:S01]  /*8930*/  MUFU.EX2 R25, R25 ;  /* 0x0000001900197308 */ /* 0x000e620000000800 */
[----:B---3--:R-:W-:-:S02]  /*8940*/  FADD.FTZ R44, R28, R44 ;  /* 0x0000002c1c2c7221 */ /* 0x008fc40000010000 */
[----:B------:R-:W-:Y:S05]  /*8950*/  HMMA.16816.F32.BF16 R68, R4, R18, R68 ;  /* 0x000000120444723c */ /* 0x000fea0000041844 */
[----:B------:R-:W2:Y:S02]  /*8960*/  MUFU.EX2 R24, R24 ;  /* 0x0000001800187308 */ /* 0x000ea40000000800 */
[----:B------:R-:W-:Y:S02]  /*8970*/  F2FP.BF16.PACK_AB R4, R33, R43 ;  /* 0x0000002b2104723e */ /* 0x000fe400000010ff */
[----:B----4-:R-:W-:-:S04]  /*8980*/  F2FP.BF16.PACK_AB R6, R125, R28 ;  /* 0x0000001c7d06723e */ /* 0x010fc800000010ff */
        /* <DEDUP_REMOVED lines=12> */
[----:B------:R-:W-:Y:S08]  /*8a50*/  HMMA.16816.F32.BF16 R68, R4, R10, R68 ;  /* 0x0000000a0444723c */ /* 0x000ff00000041844 */
.L_x_4202:
        /* <DEDUP_REMOVED lines=14> */
.L_x_4212:
        /* <DEDUP_REMOVED lines=64> */
.L_x_4209:
        /* <DEDUP_REMOVED lines=19> */
[----:B------:R-:W2:Y:S08]  /*9070*/  LDSM.16.M88.4 R8, [R101+0x1000] ;  /* 0x001000006508783b */ /* 0x000eb00000000200 */
        /* <DEDUP_REMOVED lines=60> */
[----:B------:R-:W2:Y:S03]  /*9440*/  MUFU.TANH R14, R14 ;  /* 0x0000000e000e7308 */ /* 0x000ea60000002400 */
[----:B---3--:R-:W-:Y:S02]  /*9450*/  FMUL.FTZ R13, R15, c[0x0][0x2ec] ;  /* 0x0000bb000f0d7a20 */ /* 0x008fe40000410000 */
[----:B------:R-:W-:Y:S02]  /*9460*/  FMUL.FTZ R15, R19, c[0x0][0x2ec] ;  /* 0x0000bb00130f7a20 */ /* 0x000fe40000410000 */
[----:B------:R-:W-:Y:S03]  /*9470*/  FMUL.FTZ R20, R20, c[0x0][0x2ec] ;  /* 0x0000bb0014147a20 */ /* 0x000fe60000410000 */
[----:B------:R-:W3:Y:S01]  /*9480*/  MUFU.TANH R12, R12 ;  /* 0x0000000c000c7308 */ /* 0x000ee20000002400 */
[----:B------:R-:W-:Y:S02]  /*9490*/  FMUL.FTZ R23, R23, c[0x0][0x2ec] ;  /* 0x0000bb0017177a20 */ /* 0x000fe40000410000 */
[----:B------:R-:W-:Y:S02]  /*94a0*/  FMUL.FTZ R21, R21, c[0x0][0x2ec] ;  /* 0x0000bb0015157a20 */ /* 0x000fe40000410000 */
[----:B-----5:R-:W-:Y:S02]  /*94b0*/  FMUL.FTZ R17, R18, c[0x0][0x2ec] ;  /* 0x0000bb0012117a20 */ /* 0x020fe40000410000 */
[----:B------:R-:W-:Y:S02]  /*94c0*/  FMUL.FTZ R25, R25, c[0x0][0x2ec] ;  /* 0x0000bb0019197a20 */ /* 0x000fe40000410000 */
[----:B------:R-:W-:Y:S01]  /*94d0*/  FMUL.FTZ R24, R24, c[0x0][0x2ec] ;  /* 0x0000bb0018187a20 */ /* 0x000fe20000410000 */
[----:B------:R-:W2:Y:S01]  /*94e0*/  MUFU.TANH R150, R20 ;  /* 0x0000001400967308 */ /* 0x000ea20000002400 */
[----:B------:R-:W-:Y:S02]  /*94f0*/  FMUL.FTZ R26, R26, c[0x0][0x2ec] ;  /* 0x0000bb001a1a7a20 */ /* 0x000fe40000410000 */
[----:B------:R-:W-:Y:S01]  /*9500*/  FMUL.FTZ R22, R22, c[0x0][0x2ec] ;  /* 0x0000bb0016167a20 */ /* 0x000fe20000410000 */
[C---:B-1----:R-:W-:Y:S06]  /*9510*/  HMMA.16816.F32.BF16 R28, R92.reuse, R8, R28 ;  /* 0x000000085c1c723c */ /* 0x042fec000004181c */
[----:B------:R-:W1:Y:S02]  /*9520*/  MUFU.TANH R147, R23 ;  /* 0x0000001700937308 */ /* 0x000e640000002400 */
[C---:B------:R-:W-:Y:S01]  /*9530*/  HMMA.16816.F32.BF16 R32, R92.reuse, R10, R32 ;  /* 0x0000000a5c20723c */ /* 0x040fe20000041820 */
[----:B------:R-:W5:Y:S07]  /*9540*/  LDSM.16.M88.4 R8, [R100+0x1400] ;  /* 0x001400006408783b */ /* 0x000f6e0000000200 */
[----:B------:R1:W1:Y:S01]  /*9550*/  MUFU.TANH R151, R25 ;  /* 0x0000001900977308 */ /* 0x0002620000002400 */
[C---:B----4-:R-:W-:Y:S07]  /*9560*/  HMMA.16816.F32.BF16 R36, R92.reuse, R4, R36 ;  /* 0x000000045c24723c */ /* 0x050fee0000041824 */
[----:B------:R-:W-:Y:S01]  /*9570*/  FMUL.FTZ R28, R28, c[0x0][0x2ec] ;  /* 0x0000bb001c1c7a20 */ /* 0x000fe20000410000 */
[C---:B------:R-:W-:Y:S01]  /*9580*/  HMMA.16816.F32.BF16 R40, R92.reuse, R6, R40 ;  /* 0x000000065c28723c */ /* 0x040fe20000041828 */
[----:B------:R-:W4:Y:S01]  /*9590*/  MUFU.TANH R13, R13 ;  /* 0x0000000d000d7308 */ /* 0x000f220000002400 */
[----:B------:R-:W2:Y:S02]  /*95a0*/  LDSM.16.M88.4 R4, [R100+0x1800] ;  /* 0x001800006404783b */ /* 0x000ea40000000200 */
[----:B------:R-:W-:Y:S07]  /*95b0*/  FMUL.FTZ R29, R29, c[0x0][0x2ec] ;  /* 0x0000bb001d1d7a20 */ /* 0x000fee0000410000 */
[----:B------:R3:W2:Y:S01]  /*95c0*/  MUFU.TANH R153, R28 ;  /* 0x0000001c00997308 */ /* 0x0006a20000002400 */
[----:B-1----:R-:W-:Y:S04]  /*95d0*/  FMUL.FTZ R25, R27, c[0x0][0x2ec] ;  /* 0x0000bb001b197a20 */ /* 0x002fe80000410000 */
[----:B------:R-:W-:Y:S02]  /*95e0*/  FMUL.FTZ R39, R39, c[0x0][0x2ec] ;  /* 0x0000bb0027277a20 */ /* 0x000fe40000410000 */
[----:B------:R-:W-:Y:S03]  /*95f0*/  FMUL.FTZ R27, R32, c[0x0][0x2ec] ;  /* 0x0000bb00201b7a20 */ /* 0x000fe60000410000 */
[----:B------:R1:W1:Y:S01]  /*9600*/  MUFU.TANH R152, R29 ;  /* 0x0000001d00987308 */ /* 0x0002620000002400 */
[----:B------:R-:W-:Y:S01]  /*9610*/  FMUL.FTZ R32, R35, c[0x0][0x2ec] ;  /* 0x0000bb0023207a20 */ /* 0x000fe20000410000 */
[C---:B-----5:R-:W-:Y:S03]  /*9620*/  HMMA.16816.F32.BF16 R44, R92.reuse, R8, R44 ;  /* 0x000000085c2c723c */ /* 0x060fe6000004182c */
[----:B------:R-:W-:Y:S02]  /*9630*/  FMUL.FTZ R19, R36, c[0x0][0x2ec] ;  /* 0x0000bb0024137a20 */ /* 0x000fe40000410000 */
[----:B------:R-:W-:Y:S03]  /*9640*/  FMUL.FTZ R18, R37, c[0x0][0x2ec] ;  /* 0x0000bb0025127a20 */ /* 0x000fe60000410000 */
[----:B------:R5:W4:Y:S01]  /*9650*/  MUFU.TANH R139, R39 ;  /* 0x00000027008b7308 */ /* 0x000b220000002400 */
[C---:B------:R-:W-:Y:S01]  /*9660*/  HMMA.16816.F32.BF16 R48, R92.reuse, R10, R48 ;  /* 0x0000000a5c30723c */ /* 0x040fe20000041830 */
[----:B------:R-:W4:Y:S01]  /*9670*/  LDSM.16.M88.4 R8, [R100+0x1c00] ;  /* 0x001c00006408783b */ /* 0x000f220000000200 */
[----:B------:R-:W-:Y:S04]  /*9680*/  DEPBAR.LE SB0, 0x0 ;  /* 0x000080000000791a */ /* 0x000fe80000000000 */
[----:B---3--:R-:W-:Y:S02]  /*9690*/  FMUL.FTZ R28, R31, c[0x0][0x2ec] ;  /* 0x0000bb001f1c7a20 */ /* 0x008fe40000410000 */
[----:B------:R-:W-:Y:S01]  /*96a0*/  FMUL.FTZ R16, R38, c[0x0][0x2ec] ;  /* 0x0000bb0026107a20 */ /* 0x000fe20000410000 */
[----:B------:R-:W3:Y:S01]  /*96b0*/  MUFU.TANH R17, R17 ;  /* 0x0000001100117308 */ /* 0x000ee20000002400 */
[----:B------:R-:W-:Y:S01]  /*96c0*/  BAR.SYNC.DEFER_BLOCKING 0x0 ;  /* 0x0000000000007b1d */ /* 0x000fe20000010000 */
[C---:B--2---:R-:W-:Y:S05]  /*96d0*/  HMMA.16816.F32.BF16 R52, R92.reuse, R4, R52 ;  /* 0x000000045c34723c */ /* 0x044fea0000041834 */
[----:B------:R-:W-:Y:S02]  /*96e0*/  FMUL.FTZ R44, R44, c[0x0][0x2ec] ;  /* 0x0000bb002c2c7a20 */ /* 0x000fe40000410000 */
[----:B-1----:R-:W-:Y:S01]  /*96f0*/  FMUL.FTZ R29, R30, c[0x0][0x2ec] ;  /* 0x0000bb001e1d7a20 */ /* 0x002fe20000410000 */
[----:B------:R-:W1:Y:S01]  /*9700*/  MUFU.TANH R15, R15 ;  /* 0x0000000f000f7308 */ /* 0x000e620000002400 */
[C---:B------:R-:W-:Y:S03]  /*9710*/  HMMA.16816.F32.BF16 R56, R92.reuse, R6, R56 ;  /* 0x000000065c38723c */ /* 0x040fe60000041838 */
[----:B------:R-:W-:Y:S02]  /*9720*/  FMUL.FTZ R30, R33, c[0x0][0x2ec] ;  /* 0x0000bb00211e7a20 */ /* 0x000fe40000410000 */
[----:B------:R-:W-:Y:S02]  /*9730*/  FMUL.FTZ R33, R34, c[0x0][0x2ec] ;  /* 0x0000bb0022217a20 */ /* 0x000fe40000410000 */
[----:B-----5:R-:W-:Y:S02]  /*9740*/  FMUL.FTZ R39, R47, c[0x0][0x2ec] ;  /* 0x0000bb002f277a20 */ /* 0x020fe40000410000 */
[----:B------:R-:W2:Y:S03]  /*9750*/  MUFU.TANH R136, R44 ;  /* 0x0000002c00887308 */ /* 0x000ea60000002400 */
[----:B------:R-:W-:Y:S02]  /*9760*/  FMUL.FTZ R38, R48, c[0x0][0x2ec] ;  /* 0x0000bb0030267a20 */ /* 0x000fe40000410000 */
[----:B------:R-:W-:Y:S02]  /*9770*/  FMUL.FTZ R37, R51, c[0x0][0x2ec] ;  /* 0x0000bb0033257a20 */ /* 0x000fe40000410000 */
[----:B------:R-:W-:Y:S02]  /*9780*/  FMUL.FTZ R53, R53, c[0x0][0x2ec] ;  /* 0x0000bb0035357a20 */ /* 0x000fe40000410000 */
[----:B------:R-:W-:Y:S01]  /*9790*/  FMUL.FTZ R36, R52, c[0x0][0x2ec] ;  /* 0x0000bb0034247a20 */ /* 0x000fe20000410000 */
[----:B------:R-:W1:Y:S01]  /*97a0*/  MUFU.TANH R149, R21 ;  /* 0x0000001500957308 */ /* 0x000e620000002400 */
[----:B------:R-:W-:Y:S01]  /*97b0*/  FMUL.FTZ R40, R40, c[0x0][0x2ec] ;  /* 0x0000bb0028287a20 */ /* 0x000fe20000410000 */
[C---:B----4-:R-:W-:Y:S03]  /*97c0*/  HMMA.16816.F32.BF16 R60, R92.reuse, R8, R60 ;  /* 0x000000085c3c723c */ /* 0x050fe6000004183c */
        /* <DEDUP_REMOVED lines=13> */
[----:B------:R1:W1:Y:S01]  /*98a0*/  MUFU.TANH R96, R57 ;  /* 0x0000003900607308 */ /* 0x0002620000002400 */
[----:B------:R-:W-:Y:S02]  /*98b0*/  FMUL.FTZ R55, R55, c[0x0][0x2ec] ;  /* 0x0000bb0037377a20 */ /* 0x000fe40000410000 */
[----:B------:R-:W-:Y:S02]  /*98c0*/  FMUL.FTZ R58, R58, c[0x0][0x2ec] ;  /* 0x0000bb003a3a7a20 */ /* 0x000fe40000410000 */
[----:B----4-:R-:W-:Y:S02]  /*98d0*/  FMUL.FTZ R53, R63, c[0x0][0x2ec] ;  /* 0x0000bb003f357a20 */ /* 0x010fe40000410000 */
[----:B------:R-:W-:Y:S02]  /*98e0*/  FMUL.FTZ R23, R64, c[0x0][0x2ec] ;  /* 0x0000bb0040177a20 */ /* 0x000fe40000410000 */
[----:B------:R-:W-:Y:S01]  /*98f0*/  FMUL.FTZ R44, R65, c[0x0][0x2ec] ;  /* 0x0000bb00412c7a20 */ /* 0x000fe20000410000 */
[----:B------:R4:W2:Y:S01]  /*9900*/  MUFU.TANH R148, R22 ;  /* 0x0000001600947308 */ /* 0x0008a20000002400 */
[----:B------:R-:W-:Y:S02]  /*9910*/  FMUL.FTZ R20, R66, c[0x0][0x2ec] ;  /* 0x0000bb0042147a20 */ /* 0x000fe40000410000 */
[----:B------:R-:W-:Y:S02]  /*9920*/  FMUL.FTZ R3, R67, c[0x0][0x2ec] ;  /* 0x0000bb0043037a20 */ /* 0x000fe40000410000 */
[----:B-----5:R-:W-:Y:S02]  /*9930*/  FMUL.FTZ R56, R62, c[0x0][0x2ec] ;  /* 0x0000bb003e387a20 */ /* 0x020fe40000410000 */
[----:B------:R-:W-:Y:S02]  /*9940*/  FMUL.FTZ R59, R59, c[0x0][0x2ec] ;  /* 0x0000bb003b3b7a20 */ /* 0x000fe40000410000 */
[----:B------:R-:W-:Y:S01]  /*9950*/  FMUL.FTZ R61, R61, c[0x0][0x2ec] ;  /* 0x0000bb003d3d7a20 */ /* 0x000fe20000410000 */
[----:B------:R-:W2:Y:S01]  /*9960*/  MUFU.TANH R24, R24 ;  /* 0x0000001800187308 */ /* 0x000ea20000002400 */
[----:B-1----:R-:W-:Y:S09]  /*9970*/  FMUL.FTZ R57, R60, c[0x0][0x2ec] ;  /* 0x0000bb003c397a20 */ /* 0x002ff20000410000 */
        /* <DEDUP_REMOVED lines=19> */
[----:B------:R4:W1:Y:S10]  /*9ab0*/  MUFU.TANH R131, R49 ;  /* 0x0000003100837308 */ /* 0x0008740000002400 */
[----:B------:R4:W1:Y:S10]  /*9ac0*/  MUFU.TANH R126, R50 ;  /* 0x00000032007e7308 */ /* 0x0008740000002400 */
[----:B------:R-:W1:Y:S10]  /*9ad0*/  MUFU.TANH R37, R37 ;  /* 0x0000002500257308 */ /* 0x000e740000002400 */
[----:B------:R-:W1:Y:S10]  /*9ae0*/  MUFU.TANH R36, R36 ;  /* 0x0000002400247308 */ /* 0x000e740000002400 */
        /* <DEDUP_REMOVED lines=79> */
.L_x_4211:
        /* <DEDUP_REMOVED lines=18> */
.L_x_4210:
        /* <DEDUP_REMOVED lines=81> */
[--C-:B------:R-:W-:Y:S02]  /*a610*/  FFMA.FTZ R42, R30, c[0x0][0x23c], -R61.reuse ;  /* 0x00008f001e2a7a23 */ /* 0x100fe4000001083d */
[--C-:B------:R-:W-:Y:S02]  /*a620*/  FFMA.FTZ R36, R36, c[0x0][0x23c], -R61.reuse ;  /* 0x00008f0024247a23 */ /* 0x100fe4000001083d */
[--C-:B------:R-:W-:Y:S02]  /*a630*/  FFMA.FTZ R94, R91, c[0x0][0x23c], -R61.reuse ;  /* 0x00008f005b5e7a23 */ /* 0x100fe4000001083d */
[----:B------:R-:W-:Y:S01]  /*a640*/  FMUL.FTZ R41, R0, c[0x0][0x23c] ;  /* 0x00008f0000297a20 */ /* 0x000fe20000410000 */
[----:B------:R-:W-:Y:S01]  /*a650*/  MUFU.EX2 R93, R93 ;  /* 0x0000005d005d7308 */ /* 0x000fe20000000800 */
[----:B------:R-:W-:Y:S02]  /*a660*/  FMUL.FTZ R21, R21, c[0x0][0x23c] ;  /* 0x00008f0015157a20 */ /* 0x000fe40000410000 */
[--C-:B------:R-:W-:Y:S01]  /*a670*/  FFMA.FTZ R59, R24, c[0x0][0x23c], -R61.reuse ;  /* 0x00008f00183b7a23 */ /* 0x100fe2000001083d */
[----:B------:R-:W-:Y:S01]  /*a680*/  FSEL R41, R41, RZ, P0 ;  /* 0x000000ff29297208 */ /* 0x000fe20000000000 */
[--C-:B------:R-:W-:Y:S01]  /*a690*/  FFMA.FTZ R48, R27, c[0x0][0x23c], -R61.reuse ;  /* 0x00008f001b307a23 */ /* 0x100fe2000001083d */
[----:B------:R-:W-:Y:S01]  /*a6a0*/  ISETP.GT.AND P0, PT, R109, 0x1, PT ;  /* 0x000000016d00780c */ /* 0x000fe20003f04270 */
[----:B------:R-:W-:Y:S02]  /*a6b0*/  FFMA.FTZ R45, R19, c[0x0][0x23c], -R61 ;  /* 0x00008f00132d7a23 */ /* 0x000fe4000001083d */
[--C-:B------:R-:W-:Y:S01]  /*a6c0*/  FFMA.FTZ R95, R14, c[0x0][0x23c], -R41.reuse ;  /* 0x00008f000e5f7a23 */ /* 0x100fe20000010829 */
[----:B------:R-:W2:Y:S01]  /*a6d0*/  MUFU.EX2 R21, R21 ;  /* 0x0000001500157308 */ /* 0x000ea20000000800 */
[--C-:B------:R-:W-:Y:S02]  /*a6e0*/  FFMA.FTZ R91, R13, c[0x0][0x23c], -R41.reuse ;  /* 0x00008f000d5b7a23 */ /* 0x100fe40000010829 */
[--C-:B------:R-:W-:Y:S02]  /*a6f0*/  FFMA.FTZ R84, R15, c[0x0][0x23c], -R41.reuse ;  /* 0x00008f000f547a23 */ /* 0x100fe40000010829 */
[----:B------:R-:W3:Y:S01]  /*a700*/  LDSM.16.MT88.4 R12, [R87+0x3000] ;  /* 0x00300000570c783b */ /* 0x000ee20000004200 */
[--C-:B------:R-:W-:Y:S02]  /*a710*/  FFMA.FTZ R47, R29, c[0x0][0x23c], -R41.reuse ;  /* 0x00008f001d2f7a23 */ /* 0x100fe40000010829 */
[--C-:B------:R-:W-:Y:S02]  /*a720*/  FFMA.FTZ R46, R28, c[0x0][0x23c], -R41.reuse ;  /* 0x00008f001c2e7a23 */ /* 0x100fe40000010829 */
[----:B------:R-:W-:Y:S01]  /*a730*/  MUFU.EX2 R94, R94 ;  /* 0x0000005e005e7308 */ /* 0x000fe20000000800 */
[C---:B-1----:R-:W-:Y:S02]  /*a740*/  FMUL.FTZ R8, R22.reuse, R76 ;  /* 0x0000004c16087220 */ /* 0x042fe40000410000 */
[----:B------:R-:W1:Y:S01]  /*a750*/  LDSM.16.MT88.4 R28, [R86+0x3000] ;  /* 0x00300000561c783b */ /* 0x000e620000004200 */
[----:B------:R-:W-:Y:S02]  /*a760*/  FMUL.FTZ R9, R22, R77 ;  /* 0x0000004d16097220 */ /* 0x000fe40000410000 */
[--C-:B------:R-:W-:Y:S02]  /*a770*/  FFMA.FTZ R43, R33, c[0x0][0x23c], -R41.reuse ;  /* 0x00008f00212b7a23 */ /* 0x100fe40000010829 */
[----:B------:R-:W-:Y:S02]  /*a780*/  FFMA.FTZ R40, R32, c[0x0][0x23c], -R41 ;  /* 0x00008f0020287a23 */ /* 0x000fe40000010829 */
[----:B------:R-:W-:Y:S01]  /*a790*/  MUFU.EX2 R95, R95 ;  /* 0x0000005f005f7308 */ /* 0x000fe20000000800 */
[----:B------:R-:W4:Y:S01]  /*a7a0*/  LDSM.16.MT88.4 R32, [R87+0x3400] ;  /* 0x003400005720783b */ /* 0x000f220000004200 */
[----:B------:R-:W-:Y:S02]  /*a7b0*/  FMUL.FTZ R4, R22, R80 ;  /* 0x0000005016047220 */ /* 0x000fe40000410000 */
[C---:B--2---:R-:W-:Y:S02]  /*a7c0*/  FMUL.FTZ R10, R21.reuse, R78 ;  /* 0x0000004e150a7220 */ /* 0x044fe40000410000 */
[C---:B------:R-:W-:Y:S02]  /*a7d0*/  FMUL.FTZ R11, R21.reuse, R79 ;  /* 0x0000004f150b7220 */ /* 0x040fe40000410000 */
[----:B------:R-:W-:Y:S01]  /*a7e0*/  FFMA.FTZ R80, R38, c[0x0][0x23c], -R61 ;  /* 0x00008f0026507a23 */ /* 0x000fe2000001083d */
[----:B------:R-:W-:Y:S01]  /*a7f0*/  LDSM.16.MT88.4 R76, [R87+0x4c00] ;  /* 0x004c0000574c783b */ /* 0x000fe20000004200 */
[----:B------:R-:W-:Y:S01]  /*a800*/  MUFU.EX2 R91, R91 ;  /* 0x0000005b005b7308 */ /* 0x000fe20000000800 */
[----:B------:R-:W-:Y:S02]  /*a810*/  FMUL.FTZ R19, R21, R71 ;  /* 0x0000004715137220 */ /* 0x000fe40000410000 */
[--C-:B------:R-:W-:Y:S02]  /*a820*/  FFMA.FTZ R54, R26, c[0x0][0x23c], -R41.reuse ;  /* 0x00008f001a367a23 */ /* 0x100fe40000010829 */
[--C-:B------:R-:W-:Y:S02]  /*a830*/  FFMA.FTZ R50, R25, c[0x0][0x23c], -R41.reuse ;  /* 0x00008f0019327a23 */ /* 0x100fe40000010829 */
[C---:B------:R-:W-:Y:S02]  /*a840*/  FMUL.FTZ R5, R22.reuse, R81 ;  /* 0x0000005116057220 */ /* 0x040fe40000410000 */
[C---:B------:R-:W-:Y:S01]  /*a850*/  FMUL.FTZ R6, R21.reuse, R82 ;  /* 0x0000005215067220 */ /* 0x040fe20000410000 */
[----:B------:R-:W-:Y:S01]  /*a860*/  MUFU.EX2 R84, R84 ;  /* 0x0000005400547308 */ /* 0x000fe20000000800 */
[----:B------:R-:W-:Y:S02]  /*a870*/  FMUL.FTZ R7, R21, R83 ;  /* 0x0000005315077220 */ /* 0x000fe40000410000 */
[----:B------:R-:W-:Y:S02]  /*a880*/  FFMA.FTZ R85, R17, c[0x0][0x23c], -R41 ;  /* 0x00008f0011557a23 */ /* 0x000fe40000010829 */
[----:B------:R-:W-:Y:S02]  /*a890*/  FMUL.FTZ R17, R22, R69 ;  /* 0x0000004516117220 */ /* 0x000fe40000410000 */
[----:B------:R-:W-:Y:S02]  /*a8a0*/  FFMA.FTZ R52, R18, c[0x0][0x23c], -R61 ;  /* 0x00008f0012347a23 */ /* 0x000fe4000001083d */
[----:B------:R-:W-:Y:S01]  /*a8b0*/  FMUL.FTZ R18, R21, R70 ;  /* 0x0000004615127220 */ /* 0x000fe20000410000 */
[----:B------:R-:W-:Y:S01]  /*a8c0*/  MUFU.EX2 R85, R85 ;  /* 0x0000005500557308 */ /* 0x000fe20000000800 */
[----:B------:R-:W-:Y:S02]  /*a8d0*/  FFMA.FTZ R63, R16, c[0x0][0x23c], -R41 ;  /* 0x00008f00103f7a23 */ /* 0x000fe40000010829 */
[----:B------:R-:W-:Y:S02]  /*a8e0*/  FMUL.FTZ R16, R22, R68 ;  /* 0x0000004416107220 */ /* 0x000fe40000410000 */
        /* <DEDUP_REMOVED lines=20> */
[--C-:B------:R-:W-:Y:S01]  /*aa30*/  FFMA.FTZ R51, R153, c[0x0][0x23c], -R61.reuse ;  /* 0x00008f0099337a23 */ /* 0x100fe2000001083d */
[----:B------:R-:W-:Y:S01]  /*aa40*/  MUFU.EX2 R143, R143 ;  /* 0x0000008f008f7308 */ /* 0x000fe20000000800 */
[----:B------:R-:W-:Y:S02]  /*aa50*/  FFMA.FTZ R49, R152, c[0x0][0x23c], -R61 ;  /* 0x00008f0098317a23 */ /* 0x000fe4000001083d */
[----:B------:R-:W-:Y:S02]  /*aa60*/  FFMA.FTZ R62, R139, c[0x0][0x23c], -R41 ;  /* 0x00008f008b3e7a23 */ /* 0x000fe40000010829 */
[--C-:B------:R-:W-:Y:S02]  /*aa70*/  FFMA.FTZ R69, R134, c[0x0][0x23c], -R61.reuse ;  /* 0x00008f0086457a23 */ /* 0x100fe4000001083d */
[----:B------:R-:W-:Y:S02]  /*aa80*/  FFMA.FTZ R66, R138, c[0x0][0x23c], -R61 ;  /* 0x00008f008a427a23 */ /* 0x000fe4000001083d */
[--C-:B------:R-:W-:Y:S01]  /*aa90*/  FFMA.FTZ R68, R137, c[0x0][0x23c], -R41.reuse ;  /* 0x00008f0089447a23 */ /* 0x100fe20000010829 */
[----:B------:R-:W5:Y:S01]  /*aaa0*/  MUFU.EX2 R128, R128 ;  /* 0x0000008000807308 */ /* 0x000f620000000800 */
[----:B------:R-:W-:Y:S02]  /*aab0*/  FFMA.FTZ R64, R135, c[0x0][0x23c], -R41 ;  /* 0x00008f0087407a23 */ /* 0x000fe40000010829 */
[----:B------:R-:W-:Y:S01]  /*aac0*/  FFMA.FTZ R121, R121, c[0x0][0x23c], -R61 ;  /* 0x00008f0079797a23 */ /* 0x000fe2000001083d */
[----:B--2---:R-:W-:Y:S01]  /*aad0*/  F2FP.BF16.PACK_AB R24, R130, R146 ;  /* 0x000000928218723e */ /* 0x004fe200000010ff */
[----:B------:R-:W-:Y:S02]  /*aae0*/  FFMA.FTZ R146, R22, R125, R146 ;  /* 0x0000007d16927223 */ /* 0x000fe40000010092 */
[--C-:B------:R-:W-:Y:S02]  /*aaf0*/  FFMA.FTZ R122, R122, c[0x0][0x23c], -R41.reuse ;  /* 0x00008f007a7a7a23 */ /* 0x100fe40000010829 */
[----:B------:R-:W-:Y:S01]  /*ab00*/  FADD.FTZ R146, R130, R146 ;  /* 0x0000009282927221 */ /* 0x000fe20000010000 */
[----:B------:R-:W-:Y:S01]  /*ab10*/  MUFU.EX2 R129, R129 ;  /* 0x0000008100817308 */ /* 0x000fe20000000800 */
[----:B------:R-:W-:Y:S02]  /*ab20*/  FFMA.FTZ R123, R123, c[0x0][0x23c], -R41 ;  /* 0x00008f007b7b7a23 */ /* 0x000fe40000010829 */
[--C-:B------:R-:W-:Y:S02]  /*ab30*/  FFMA.FTZ R98, R98, c[0x0][0x23c], -R61.reuse ;  /* 0x00008f0062627a23 */ /* 0x100fe4000001083d */
[----:B------:R-:W-:Y:S02]  /*ab40*/  FFMA.FTZ R96, R96, c[0x0][0x23c], -R61 ;  /* 0x00008f0060607a23 */ /* 0x000fe4000001083d */
[--C-:B------:R-:W-:Y:S02]  /*ab50*/  FFMA.FTZ R90, R90, c[0x0][0x23c], -R41.reuse ;  /* 0x00008f005a5a7a23 */ /* 0x100fe40000010829 */
[----:B------:R-:W-:Y:S01]  /*ab60*/  FFMA.FTZ R89, R89, c[0x0][0x23c], -R41 ;  /* 0x00008f0059597a23 */ /* 0x000fe20000010829 */
[----:B------:R-:W2:Y:S01]  /*ab70*/  MUFU.EX2 R107, R107 ;  /* 0x0000006b006b7308 */ /* 0x000ea20000000800 */
[--C-:B------:R-:W-:Y:S02]  /*ab80*/  FFMA.FTZ R23, R23, c[0x0][0x23c], -R61.reuse ;  /* 0x00008f0017177a23 */ /* 0x100fe4000001083d */
[----:B------:R-:W-:Y:S01]  /*ab90*/  FFMA.FTZ R57, R57, c[0x0][0x23c], -R61 ;  /* 0x00008f0039397a23 */ /* 0x000fe2000001083d */
[----:B-----5:R-:W-:Y:S01]  /*aba0*/  F2FP.BF16.PACK_AB R25, R128, R143 ;  /* 0x0000008f8019723e */ /* 0x020fe200000010ff */
[----:B------:R-:W-:Y:S02]  /*abb0*/  FFMA.FTZ R143, R21, R124, R143 ;  /* 0x0000007c158f7223 */ /* 0x000fe4000001008f */
[----:B------:R-:W-:Y:S02]  /*abc0*/  FFMA.FTZ R88, R88, c[0x0][0x23c], -R61 ;  /* 0x00008f0058587a23 */ /* 0x000fe4000001083d */
[----:B------:R-:W-:Y:S01]  /*abd0*/  FADD.FTZ R143, R128, R143 ;  /* 0x0000008f808f7221 */ /* 0x000fe20000010000 */
[----:B------:R-:W-:Y:S01]  /*abe0*/  MUFU.EX2 R127, R127 ;  /* 0x0000007f007f7308 */ /* 0x000fe20000000800 */
[--C-:B------:R-:W-:Y:S02]  /*abf0*/  FFMA.FTZ R56, R56, c[0x0][0x23c], -R41.reuse ;  /* 0x00008f0038387a23 */ /* 0x100fe40000010829 */
[----:B------:R-:W-:Y:S07]  /*ac00*/  FFMA.FTZ R53, R53, c[0x0][0x23c], -R41 ;  /* 0x00008f0035357a23 */ /* 0x000fee0000010829 */
[----:B------:R-:W5:Y:S01]  /*ac10*/  MUFU.EX2 R99, R99 ;  /* 0x0000006300637308 */ /* 0x000f620000000800 */
[----:B--2---:R-:W-:Y:S01]  /*ac20*/  F2FP.BF16.PACK_AB R26, R107, R129 ;  /* 0x000000816b1a723e */ /* 0x004fe200000010ff */
[----:B------:R-:W-:Y:S04]  /*ac30*/  FADD.FTZ R129, R129, R146 ;  /* 0x0000009281817221 */ /* 0x000fe80000010000 */
[----:B------:R-:W-:Y:S04]  /*ac40*/  FADD.FTZ R129, R107, R129 ;  /* 0x000000816b817221 */ /* 0x000fe80000010000 */
[----:B------:R-:W2:Y:S10]  /*ac50*/  MUFU.EX2 R97, R97 ;  /* 0x0000006100617308 */ /* 0x000eb40000000800 */
[----:B------:R-:W1:Y:S01]  /*ac60*/  MUFU.EX2 R92, R92 ;  /* 0x0000005c005c7308 */ /* 0x000e620000000800 */
[----:B-----5:R-:W-:Y:S01]  /*ac70*/  F2FP.BF16.PACK_AB R27, R99, R127 ;  /* 0x0000007f631b723e */ /* 0x020fe200000010ff */
[----:B------:R-:W-:Y:S04]  /*ac80*/  FADD.FTZ R127, R127, R143 ;  /* 0x0000008f7f7f7221 */ /* 0x000fe80000010000 */
[----:B------:R-:W-:Y:S04]  /*ac90*/  FADD.FTZ R127, R99, R127 ;  /* 0x0000007f637f7221 */ /* 0x000fe80000010000 */
[----:B------:R-:W5:Y:S01]  /*aca0*/  MUFU.EX2 R67, R67 ;  /* 0x0000004300437308 */ /* 0x000f620000000800 */
[C---:B---3--:R-:W-:Y:S05]  /*acb0*/  HMMA.16816.F32.BF16 R4, R24.reuse, R12, R4 ;  /* 0x0000000c1804723c */ /* 0x048fea0000041804 */
[----:B------:R-:W-:Y:S02]  /*acc0*/  FADD.FTZ R127, R95, R127 ;  /* 0x0000007f5f7f7221 */ /* 0x000fe40000010000 */
[C---:B------:R-:W-:Y:S01]  /*acd0*/  FMUL.FTZ R12, R22.reuse, R72 ;  /* 0x00000048160c7220 */ /* 0x040fe20000410000 */
[C---:B------:R-:W-:Y:S01]  /*ace0*/  HMMA.16816.F32.BF16 R8, R24.reuse, R14, R8 ;  /* 0x0000000e1808723c */ /* 0x040fe20000041808 */
[----:B------:R-:W3:Y:S03]  /*acf0*/  MUFU.EX2 R60, R60 ;  /* 0x0000003c003c7308 */ /* 0x000ee60000000800 */
[----:B------:R-:W-:Y:S02]  /*ad00*/  FMUL.FTZ R13, R22, R73 ;  /* 0x00000049160d7220 */ /* 0x000fe40000410000 */
[--C-:B------:R-:W-:Y:S02]  /*ad10*/  FFMA.FTZ R73, R126, c[0x0][0x23c], -R41.reuse ;  /* 0x00008f007e497a23 */ /* 0x100fe40000010829 */
[--C-:B------:R-:W-:Y:S03]  /*ad20*/  FFMA.FTZ R126, R37, c[0x0][0x23c], -R41.reuse ;  /* 0x00008f00257e7a23 */ /* 0x100fe60000010829 */
[----:B------:R-:W-:Y:S01]  /*ad30*/  MUFU.EX2 R65, R65 ;  /* 0x0000004100417308 */ /* 0x000fe20000000800 */
[C---:B------:R-:W-:Y:S02]  /*ad40*/  FMUL.FTZ R14, R21.reuse, R74 ;  /* 0x0000004a150e7220 */ /* 0x040fe40000410000 */
[----:B------:R-:W-:Y:S02]  /*ad50*/  FMUL.FTZ R15, R21, R75 ;  /* 0x0000004b150f7220 */ /* 0x000fe40000410000 */
[----:B------:R-:W-:Y:S02]  /*ad60*/  FFMA.FTZ R75, R39, c[0x0][0x23c], -R41 ;  /* 0x00008f00274b7a23 */ /* 0x000fe40000010829 */
[--C-:B------:R-:W-:Y:S02]  /*ad70*/  FFMA.FTZ R72, R133, c[0x0][0x23c], -R61.reuse ;  /* 0x00008f0085487a23 */ /* 0x100fe4000001083d */
[----:B------:R-:W-:Y:S01]  /*ad80*/  FFMA.FTZ R74, R131, c[0x0][0x23c], -R61 ;  /* 0x00008f00834a7a23 */ /* 0x000fe2000001083d */
[----:B------:R-:W3:Y:S01]  /*ad90*/  MUFU.EX2 R58, R58 ;  /* 0x0000003a003a7308 */ /* 0x000ee20000000800 */
[C---:B-1----:R-:W-:Y:S03]  /*ada0*/  HMMA.16816.F32.BF16 R12, R24.reuse, R28, R12 ;  /* 0x0000001c180c723c */ /* 0x042fe6000004180c */
[----:B------:R-:W-:Y:S02]  /*adb0*/  FADD.FTZ R127, R91, R127 ;  /* 0x0000007f5b7f7221 */ /* 0x000fe40000010000 */
[----:B--2---:R-:W-:Y:S02]  /*adc0*/  FADD.FTZ R129, R97, R129 ;  /* 0x0000008161817221 */ /* 0x004fe40000010000 */
[----:B------:R-:W-:Y:S01]  /*add0*/  FFMA.FTZ R61, R44, c[0x0][0x23c], -R61 ;  /* 0x00008f002c3d7a23 */ /* 0x000fe2000001083d */
[----:B------:R-:W-:Y:S01]  /*ade0*/  HMMA.16816.F32.BF16 R16, R24, R30, R16 ;  /* 0x0000001e1810723c */ /* 0x000fe20000041810 */
[----:B------:R-:W1:Y:S01]  /*adf0*/  MUFU.EX2 R55, R55 ;  /* 0x0000003700377308 */ /* 0x000e620000000800 */
[----:B------:R-:W2:Y:S05]  /*ae00*/  LDSM.16.MT88.4 R28, [R86+0x3400] ;  /* 0x00340000561c783b */ /* 0x000eaa0000004200 */
[C---:B------:R-:W-:Y:S01]  /*ae10*/  F2FP.BF16.PACK_AB R24, R94.reuse, R97 ;  /* 0x000000615e18723e */ /* 0x040fe200000010ff */
[----:B------:R-:W-:Y:S01]  /*ae20*/  FADD.FTZ R94, R94, R129 ;  /* 0x000000815e5e7221 */ /* 0x000fe20000010000 */
[----:B------:R-:W-:Y:S02]  /*ae30*/  F2FP.BF16.PACK_AB R25, R91, R95 ;  /* 0x0000005f5b19723e */ /* 0x000fe400000010ff */
[----:B------:R-:W-:Y:S01]  /*ae40*/  MUFU.EX2 R54, R54 ;  /* 0x0000003600367308 */ /* 0x000fe20000000800 */
[----:B------:R-:W-:Y:S01]  /*ae50*/  F2FP.BF16.PACK_AB R26, R92, R93 ;  /* 0x0000005d5c1a723e */ /* 0x000fe200000010ff */
[----:B------:R-:W-:Y:S01]  /*ae60*/  FADD.FTZ R94, R93, R94 ;  /* 0x0000005e5d5e7221 */ /* 0x000fe20000010000 */
[----:B------:R-:W-:Y:S01]  /*ae70*/  F2FP.BF16.PACK_AB R27, R84, R85 ;  /* 0x00000055541b723e */ /* 0x000fe200000010ff */
[----:B------:R-:W-:Y:S02]  /*ae80*/  FADD.FTZ R85, R85, R127 ;  /* 0x0000007f55557221 */ /* 0x000fe40000010000 */
[----:B------:R-:W-:Y:S02]  /*ae90*/  FADD.FTZ R92, R92, R94 ;  /* 0x0000005e5c5c7221 */ /* 0x000fe40000010000 */
[----:B------:R-:W-:Y:S01]  /*aea0*/  FADD.FTZ R85, R84, R85 ;  /* 0x0000005554557221 */ /* 0x000fe20000010000 */
[----:B------:R-:W-:Y:S01]  /*aeb0*/  MOV R84, R0 ;  /* 0x0000000000547202 */ /* 0x000fe20000000f00 */
[----:B------:R-:W1:Y:S01]  /*aec0*/  MUFU.EX2 R50, R50 ;  /* 0x0000003200327308 */ /* 0x000e620000000800 */
[C---:B----4-:R-:W-:Y:S03]  /*aed0*/  HMMA.16816.F32.BF16 R4, R24.reuse, R32, R4 ;  /* 0x000000201804723c */ /* 0x050fe60000041804 */
[----:B-----5:R-:W-:Y:S04]  /*aee0*/  FADD.FTZ R92, R67, R92 ;  /* 0x0000005c435c7221 */ /* 0x020fe80000010000 */
[C---:B---3--:R-:W-:Y:S01]  /*aef0*/  FADD.FTZ R92, R60.reuse, R92 ;  /* 0x0000005c3c5c7221 */ /* 0x048fe20000010000 */
[C---:B------:R-:W-:Y:S01]  /*af00*/  HMMA.16816.F32.BF16 R8, R24.reuse, R34, R8 ;  /* 0x000000221808723c */ /* 0x040fe20000041808 */
[----:B------:R3:W-:Y:S01]  /*af10*/  MUFU.EX2 R125, R36 ;  /* 0x00000024007d7308 */ /* 0x0007e20000000800 */
[----:B------:R-:W4:Y:S09]  /*af20*/  LDSM.16.MT88.4 R32, [R87+0x3800] ;  /* 0x003800005720783b */ /* 0x000f320000004200 */
[----:B------:R-:W-:Y:S01]  /*af30*/  MUFU.EX2 R51, R51 ;  /* 0x0000003300337308 */ /* 0x000fe20000000800 */
[C---:B--2---:R-:W-:Y:S08]  /*af40*/  HMMA.16816.F32.BF16 R12, R24.reuse, R28, R12 ;  /* 0x0000001c180c723c */ /* 0x044ff0000004180c */
[----:B------:R-:W-:Y:S01]  /*af50*/  HMMA.16816.F32.BF16 R16, R24, R30, R16 ;  /* 0x0000001e1810723c */ /* 0x000fe20000041810 */
[----:B------:R-:W-:Y:S01]  /*af60*/  MUFU.EX2 R49, R49 ;  /* 0x0000003100317308 */ /* 0x000fe20000000800 */
[----:B------:R-:W2:Y:S05]  /*af70*/  LDSM.16.MT88.4 R28, [R86+0x3800] ;  /* 0x00380000561c783b */ /* 0x000eaa0000004200 */
[----:B------:R-:W-:Y:S02]  /*af80*/  F2FP.BF16.PACK_AB R24, R60, R67 ;  /* 0x000000433c18723e */ /* 0x000fe400000010ff */
[----:B------:R-:W-:Y:S01]  /*af90*/  F2FP.BF16.PACK_AB R25, R58, R65 ;  /* 0x000000413a19723e */ /* 0x000fe200000010ff */
[----:B---3--:R-:W-:Y:S01]  /*afa0*/  LDSM.16.MT88.4 R36, [R86+0x3c00] ;  /* 0x003c00005624783b */ /* 0x008fe20000004200 */
[----:B------:R-:W3:Y:S01]  /*afb0*/  MUFU.EX2 R47, R47 ;  /* 0x0000002f002f7308 */ /* 0x000ee20000000800 */
[----:B-1----:R-:W-:Y:S01]  /*afc0*/  F2FP.BF16.PACK_AB R26, R55, R59 ;  /* 0x0000003b371a723e */ /* 0x002fe200000010ff */
[----:B------:R-:W-:Y:S01]  /*afd0*/  FADD.FTZ R65, R65, R85 ;  /* 0x0000005541417221 */ /* 0x000fe20000010000 */
[----:B------:R-:W-:Y:S01]  /*afe0*/  F2FP.BF16.PACK_AB R27, R50, R54 ;  /* 0x00000036321b723e */ /* 0x000fe200000010ff */
[----:B------:R-:W-:Y:S01]  /*aff0*/  FADD.FTZ R59, R59, R92 ;  /* 0x0000005c3b3b7221 */ /* 0x000fe20000010000 */
[----:B------:R-:W-:Y:S01]  /*b000*/  MOV R85, R2 ;  /* 0x0000000200557202 */ /* 0x000fe20000000f00 */
[----:B------:R-:W-:Y:S02]  /*b010*/  FADD.FTZ R65, R58, R65 ;  /* 0x000000413a417221 */ /* 0x000fe40000010000 */
[----:B------:R-:W-:Y:S02]  /*b020*/  FADD.FTZ R59, R55, R59 ;  /* 0x0000003b373b7221 */ /* 0x000fe40000010000 */
[----:B------:R-:W1:Y:S01]  /*b030*/  MUFU.EX2 R46, R46 ;  /* 0x0000002e002e7308 */ /* 0x000e620000000800 */
[C---:B----4-:R-:W-:Y:S03]  /*b040*/  HMMA.16816.F32.BF16 R4, R24.reuse, R32, R4 ;  /* 0x000000201804723c */ /* 0x050fe60000041804 */
[----:B------:R-:W-:Y:S04]  /*b050*/  FADD.FTZ R65, R54, R65 ;  /* 0x0000004136417221 */ /* 0x000fe80000010000 */
[----:B------:R-:W-:Y:S01]  /*b060*/  FADD.FTZ R50, R50, R65 ;  /* 0x0000004132327221 */ /* 0x000fe20000010000 */
[C---:B------:R-:W-:Y:S01]  /*b070*/  HMMA.16816.F32.BF16 R8, R24.reuse, R34, R8 ;  /* 0x000000221808723c */ /* 0x040fe20000041808 */
[----:B------:R-:W-:Y:S01]  /*b080*/  MUFU.EX2 R48, R48 ;  /* 0x0000003000307308 */ /* 0x000fe20000000800 */
[----:B------:R-:W4:Y:S02]  /*b090*/  LDSM.16.MT88.4 R32, [R87+0x3c00] ;  /* 0x003c00005720783b */ /* 0x000f240000004200 */
[----:B---3--:R-:W-:Y:S07]  /*b0a0*/  FADD.FTZ R50, R47, R50 ;  /* 0x000000322f327221 */ /* 0x008fee0000010000 */
[----:B------:R-:W3:Y:S01]  /*b0b0*/  MUFU.EX2 R42, R42 ;  /* 0x0000002a002a7308 */ /* 0x000ee20000000800 */
[C---:B--2---:R-:W-:Y:S08]  /*b0c0*/  HMMA.16816.F32.BF16 R12, R24.reuse, R28, R12 ;  /* 0x0000001c180c723c */ /* 0x044ff0000004180c */
[----:B------:R-:W-:Y:S01]  /*b0d0*/  HMMA.16816.F32.BF16 R16, R24, R30, R16 ;  /* 0x0000001e1810723c */ /* 0x000fe20000041810 */
[----:B------:R-:W2:Y:S01]  /*b0e0*/  MUFU.EX2 R43, R43 ;  /* 0x0000002b002b7308 */ /* 0x000ea20000000800 */
[----:B------:R-:W5:Y:S05]  /*b0f0*/  LDSM.16.MT88.4 R28, [R87+0x4000] ;  /* 0x00400000571c783b */ /* 0x000f6a0000004200 */
[----:B------:R-:W-:Y:S01]  /*b100*/  F2FP.BF16.PACK_AB R24, R49, R51 ;  /* 0x000000333118723e */ /* 0x000fe200000010ff */
[----:B------:R-:W-:Y:S01]  /*b110*/  FADD.FTZ R51, R51, R59 ;  /* 0x0000003b33337221 */ /* 0x000fe20000010000 */
[C---:B-1----:R-:W-:Y:S02]  /*b120*/  F2FP.BF16.PACK_AB R25, R46.reuse, R47 ;  /* 0x0000002f2e19723e */ /* 0x042fe400000010ff */
[----:B------:R-:W1:Y:S01]  /*b130*/  MUFU.EX2 R40, R40 ;  /* 0x0000002800287308 */ /* 0x000e620000000800 */
[----:B------:R-:W-:Y:S02]  /*b140*/  FADD.FTZ R51, R49, R51 ;  /* 0x0000003331337221 */ /* 0x000fe40000010000 */
[----:B------:R-:W-:Y:S01]  /*b150*/  FADD.FTZ R46, R46, R50 ;  /* 0x000000322e2e7221 */ /* 0x000fe20000010000 */
[----:B---3--:R-:W-:Y:S01]  /*b160*/  F2FP.BF16.PACK_AB R26, R42, R48 ;  /* 0x000000302a1a723e */ /* 0x008fe200000010ff */
[----:B------:R-:W-:Y:S04]  /*b170*/  FADD.FTZ R48, R48, R51 ;  /* 0x0000003330307221 */ /* 0x000fe80000010000 */
[----:B------:R-:W-:Y:S01]  /*b180*/  FADD.FTZ R48, R42, R48 ;  /* 0x000000302a307221 */ /* 0x000fe20000010000 */
        /* <DEDUP_REMOVED lines=11> */
[C---:B------:R-:W-:Y:S03]  /*b240*/  HMMA.16816.F32.BF16 R12, R24.reuse, R36, R12 ;  /* 0x00000024180c723c */ /* 0x040fe6000004180c */
[----:B------:R-:W4:Y:S05]  /*b250*/  MUFU.EX2 R69, R69 ;  /* 0x0000004500457308 */ /* 0x000f2a0000000800 */
[----:B------:R-:W-:Y:S01]  /*b260*/  HMMA.16816.F32.BF16 R16, R24, R38, R16 ;  /* 0x000000261810723c */ /* 0x000fe20000041810 */
[----:B------:R-:W3:Y:S04]  /*b270*/  LDSM.16.MT88.4 R36, [R87+0x4400] ;  /* 0x004400005724783b */ /* 0x000ee80000004200 */
[----:B------:R-:W5:Y:S02]  /*b280*/  MUFU.EX2 R66, R66 ;  /* 0x0000004200427308 */ /* 0x000f640000000800 */
        /* <DEDUP_REMOVED lines=8> */
[----:B-----5:R-:W-:Y:S09]  /*b310*/  F2FP.BF16.PACK_AB R26, R66, R69 ;  /* 0x00000045421a723e */ /* 0x020ff200000010ff */
        /* <DEDUP_REMOVED lines=8> */
[----:B------:R-:W4:Y:S06]  /*b3a0*/  LDSM.16.MT88.4 R28, [R86+0x4400] ;  /* 0x00440000561c783b */ /* 0x000f2c0000004200 */
[C---:B---3--:R-:W-:Y:S03]  /*b3b0*/  HMMA.16816.F32.BF16 R12, R24.reuse, R32, R12 ;  /* 0x00000020180c723c */ /* 0x048fe6000004180c */
[----:B------:R-:W-:Y:S05]  /*b3c0*/  MUFU.EX2 R80, R80 ;  /* 0x0000005000507308 */ /* 0x000fea0000000800 */
[----:B------:R-:W-:Y:S01]  /*b3d0*/  HMMA.16816.F32.BF16 R16, R24, R34, R16 ;  /* 0x000000221810723c */ /* 0x000fe20000041810 */
[----:B------:R-:W3:Y:S04]  /*b3e0*/  LDSM.16.MT88.4 R32, [R87+0x4800] ;  /* 0x004800005720783b */ /* 0x000ee80000004200 */
[----:B------:R-:W5:Y:S02]  /*b3f0*/  MUFU.EX2 R74, R74 ;  /* 0x0000004a004a7308 */ /* 0x000f640000000800 */
[----:B--2---:R-:W-:Y:S02]  /*b400*/  F2FP.BF16.PACK_AB R24, R72, R70 ;  /* 0x000000464818723e */ /* 0x004fe400000010ff */
[----:B-1----:R-:W-:Y:S06]  /*b410*/  F2FP.BF16.PACK_AB R25, R75, R71 ;  /* 0x000000474b19723e */ /* 0x002fec00000010ff */
[----:B------:R-:W-:Y:S10]  /*b420*/  MUFU.EX2 R73, R73 ;  /* 0x0000004900497308 */ /* 0x000ff40000000800 */
[----:B------:R-:W1:Y:S01]  /*b430*/  MUFU.EX2 R126, R126 ;  /* 0x0000007e007e7308 */ /* 0x000e620000000800 */
[----:B-----5:R-:W-:Y:S09]  /*b440*/  F2FP.BF16.PACK_AB R26, R74, R80 ;  /* 0x000000504a1a723e */ /* 0x020ff200000010ff */
[----:B------:R-:W-:Y:S10]  /*b450*/  MUFU.EX2 R121, R121 ;  /* 0x0000007900797308 */ /* 0x000ff40000000800 */
[----:B------:R-:W-:Y:S01]  /*b460*/  MUFU.EX2 R122, R122 ;  /* 0x0000007a007a7308 */ /* 0x000fe20000000800 */
[----:B-1----:R-:W-:Y:S09]  /*b470*/  F2FP.BF16.PACK_AB R27, R126, R73 ;  /* 0x000000497e1b723e */ /* 0x002ff200000010ff */
[----:B------:R-:W1:Y:S01]  /*b480*/  MUFU.EX2 R123, R123 ;  /* 0x0000007b007b7308 */ /* 0x000e620000000800 */
[C---:B------:R-:W-:Y:S08]  /*b490*/  HMMA.16816.F32.BF16 R4, R24.reuse, R36, R4 ;  /* 0x000000241804723c */ /* 0x040ff00000041804 */
[C---:B------:R-:W-:Y:S01]  /*b4a0*/  HMMA.16816.F32.BF16 R8, R24.reuse, R38, R8 ;  /* 0x000000261808723c */ /* 0x040fe20000041808 */
[----:B------:R-:W-:Y:S01]  /*b4b0*/  MUFU.EX2 R98, R98 ;  /* 0x0000006200627308 */ /* 0x000fe20000000800 */
[----:B------:R-:W2:Y:S06]  /*b4c0*/  LDSM.16.MT88.4 R36, [R86+0x4800] ;  /* 0x004800005624783b */ /* 0x000eac0000004200 */
[C---:B----4-:R-:W-:Y:S03]  /*b4d0*/  HMMA.16816.F32.BF16 R12, R24.reuse, R28, R12 ;  /* 0x0000001c180c723c */ /* 0x050fe6000004180c */
[----:B------:R-:W4:Y:S01]  /*b4e0*/  MUFU.EX2 R96, R96 ;  /* 0x0000006000607308 */ /* 0x000f220000000800 */
[----:B-1----:R-:W-:Y:S04]  /*b4f0*/  F2FP.BF16.PACK_AB R21, R123, R122 ;  /* 0x0000007a7b15723e */ /* 0x002fe800000010ff */
[----:B------:R-:W-:Y:S01]  /*b500*/  HMMA.16816.F32.BF16 R16, R24, R30, R16 ;  /* 0x0000001e1810723c */ /* 0x000fe20000041810 */
[----:B------:R-:W1:Y:S03]  /*b510*/  LDSM.16.MT88.4 R24, [R86+0x4c00] ;  /* 0x004c00005618783b */ /* 0x000e660000004200 */
[--C-:B------:R-:W-:Y:S01]  /*b520*/  FFMA.FTZ R28, R20, c[0x0][0x23c], -R41.reuse ;  /* 0x00008f00141c7a23 */ /* 0x100fe20000010829 */
[----:B------:R-:W5:Y:S01]  /*b530*/  MUFU.EX2 R90, R90 ;  /* 0x0000005a005a7308 */ /* 0x000f620000000800 */
[----:B------:R-:W-:Y:S01]  /*b540*/  F2FP.BF16.PACK_AB R20, R121, R125 ;  /* 0x0000007d7914723e */ /* 0x000fe200000010ff */
[----:B------:R-:W-:Y:S02]  /*b550*/  FFMA.FTZ R41, R3, c[0x0][0x23c], -R41 ;  /* 0x00008f0003297a23 */ /* 0x000fe40000010829 */
[----:B------:R-:W-:Y:S03]  /*b560*/  FADD.FTZ R3, R66, R52 ;  /* 0x0000003442037221 */ /* 0x000fe60000010000 */
[----:B------:R-:W-:Y:S02]  /*b570*/  FADD.FTZ R29, R64, R68 ;  /* 0x00000044401d7221 */ /* 0x000fe40000010000 */
[----:B------:R-:W-:Y:S01]  /*b580*/  FADD.FTZ R3, R70, R3 ;  /* 0x0000000346037221 */ /* 0x000fe20000010000 */
[----:B------:R-:W1:Y:S01]  /*b590*/  MUFU.EX2 R89, R89 ;  /* 0x0000005900597308 */ /* 0x000e620000000800 */
[----:B------:R-:W-:Y:S02]  /*b5a0*/  FADD.FTZ R29, R71, R29 ;  /* 0x0000001d471d7221 */ /* 0x000fe40000010000 */
[----:B------:R-:W-:Y:S01]  /*b5b0*/  FADD.FTZ R3, R72, R3 ;  /* 0x0000000348037221 */ /* 0x000fe20000010000 */
[----:B----4-:R-:W-:Y:S01]  /*b5c0*/  F2FP.BF16.PACK_AB R22, R96, R98 ;  /* 0x000000626016723e */ /* 0x010fe200000010ff */
[----:B------:R-:W-:Y:S02]  /*b5d0*/  FADD.FTZ R29, R75, R29 ;  /* 0x0000001d4b1d7221 */ /* 0x000fe40000010000 */
[----:B------:R-:W-:Y:S02]  /*b5e0*/  FADD.FTZ R3, R80, R3 ;  /* 0x0000000350037221 */ /* 0x000fe40000010000 */
[----:B------:R-:W-:Y:S01]  /*b5f0*/  FADD.FTZ R29, R73, R29 ;  /* 0x0000001d491d7221 */ /* 0x000fe20000010000 */
[----:B------:R1:W-:Y:S01]  /*b600*/  MUFU.EX2 R58, R23 ;  /* 0x00000017003a7308 */ /* 0x0003e20000000800 */
[----:B------:R-:W-:Y:S02]  /*b610*/  FADD.FTZ R3, R74, R3 ;  /* 0x000000034a037221 */ /* 0x000fe40000010000 */
[----:B------:R-:W-:Y:S02]  /*b620*/  FADD.FTZ R126, R126, R29 ;  /* 0x0000001d7e7e7221 */ /* 0x000fe40000010000 */
[----:B------:R-:W-:Y:S01]  /*b630*/  FADD.FTZ R125, R125, R3 ;  /* 0x000000037d7d7221 */ /* 0x000fe20000010000 */
[----:B------:R-:W-:Y:S01]  /*b640*/  IADD3 R3, R109, -0x1, RZ ;  /* 0xffffffff6d037810 */ /* 0x000fe20007ffe0ff */
[----:B------:R-:W-:Y:S02]  /*b650*/  FADD.FTZ R126, R122, R126 ;  /* 0x0000007e7a7e7221 */ /* 0x000fe40000010000 */
[----:B------:R-:W-:Y:S01]  /*b660*/  FADD.FTZ R125, R121, R125 ;  /* 0x0000007d797d7221 */ /* 0x000fe20000010000 */
[----:B------:R-:W-:Y:S01]  /*b670*/  MUFU.EX2 R57, R57 ;  /* 0x0000003900397308 */ /* 0x000fe20000000800 */
[----:B------:R-:W-:Y:S01]  /*b680*/  FADD.FTZ R123, R123, R126 ;  /* 0x0000007e7b7b7221 */ /* 0x000fe20000010000 */
[----:B------:R-:W-:Y:S01]  /*b690*/  MOV R109, R3 ;  /* 0x00000003006d7202 */ /* 0x000fe20000000f00 */
[----:B------:R-:W-:Y:S02]  /*b6a0*/  FADD.FTZ R98, R98, R125 ;  /* 0x0000007d62627221 */ /* 0x000fe40000010000 */
[----:B-----5:R-:W-:Y:S02]  /*b6b0*/  FADD.FTZ R123, R90, R123 ;  /* 0x0000007b5a7b7221 */ /* 0x020fe40000010000 */
[----:B------:R-:W-:Y:S03]  /*b6c0*/  FADD.FTZ R98, R96, R98 ;  /* 0x0000006260627221 */ /* 0x000fe60000010000 */
[----:B------:R-:W4:Y:S01]  /*b6d0*/  MUFU.EX2 R88, R88 ;  /* 0x0000005800587308 */ /* 0x000f220000000800 */
[C---:B-1----:R-:W-:Y:S01]  /*b6e0*/  F2FP.BF16.PACK_AB R23, R89.reuse, R90 ;  /* 0x0000005a5917723e */ /* 0x042fe200000010ff */
[----:B------:R-:W-:Y:S08]  /*b6f0*/  FADD.FTZ R89, R89, R123 ;  /* 0x0000007b59597221 */ /* 0x000ff00000010000 */
[----:B------:R-:W1:Y:S01]  /*b700*/  MUFU.EX2 R56, R56 ;  /* 0x0000003800387308 */ /* 0x000e620000000800 */
[C---:B---3--:R-:W-:Y:S08]  /*b710*/  HMMA.16816.F32.BF16 R4, R20.reuse, R32, R4 ;  /* 0x000000201404723c */ /* 0x048ff00000041804 */
[C---:B------:R-:W-:Y:S01]  /*b720*/  HMMA.16816.F32.BF16 R8, R20.reuse, R34, R8 ;  /* 0x000000221408723c */ /* 0x040fe20000041808 */
[----:B------:R-:W3:Y:S03]  /*b730*/  MUFU.EX2 R53, R53 ;  /* 0x0000003500357308 */ /* 0x000ee60000000800 */
[C---:B----4-:R-:W-:Y:S01]  /*b740*/  F2FP.BF16.PACK_AB R68, R88.reuse, R57 ;  /* 0x000000395844723e */ /* 0x050fe200000010ff */
[----:B------:R-:W-:Y:S03]  /*b750*/  FADD.FTZ R57, R57, R98 ;  /* 0x0000006239397221 */ /* 0x000fe60000010000 */
[C---:B--2---:R-:W-:Y:S03]  /*b760*/  HMMA.16816.F32.BF16 R12, R20.reuse, R36, R12 ;  /* 0x00000024140c723c */ /* 0x044fe6000004180c */
        /* <DEDUP_REMOVED lines=9> */
[C---:B--2---:R-:W-:Y:S01]  /*b800*/  F2FP.BF16.PACK_AB R70, R61.reuse, R58 ;  /* 0x0000003a3d46723e */ /* 0x044fe200000010ff */
[----:B------:R-:W-:Y:S02]  /*b810*/  FADD.FTZ R125, R61, R57 ;  /* 0x000000393d7d7221 */ /* 0x000fe40000010000 */
[----:B-1----:R-:W-:Y:S01]  /*b820*/  FADD.FTZ R89, R28, R89 ;  /* 0x000000591c597221 */ /* 0x002fe20000010000 */
[C---:B---3--:R-:W-:Y:S03]  /*b830*/  F2FP.BF16.PACK_AB R71, R41.reuse, R28 ;  /* 0x0000001c2947723e */ /* 0x048fe600000010ff */
[----:B------:R-:W-:Y:S04]  /*b840*/  FADD.FTZ R124, R41, R89 ;  /* 0x00000059297c7221 */ /* 0x000fe80000010000 */
[C---:B------:R-:W-:Y:S08]  /*b850*/  HMMA.16816.F32.BF16 R80, R68.reuse, R76, R4 ;  /* 0x0000004c4450723c */ /* 0x040ff00000041804 */
[C---:B------:R-:W-:Y:S08]  /*b860*/  HMMA.16816.F32.BF16 R76, R68.reuse, R78, R8 ;  /* 0x0000004e444c723c */ /* 0x040ff00000041808 */
[C---:B------:R-:W-:Y:S08]  /*b870*/  HMMA.16816.F32.BF16 R72, R68.reuse, R24, R12 ;  /* 0x000000184448723c */ /* 0x040ff0000004180c */
[----:B------:R-:W-:Y:S01]  /*b880*/  HMMA.16816.F32.BF16 R68, R68, R26, R16 ;  /* 0x0000001a4444723c */ /* 0x000fe20000041810 */
[----:B------:R-:W-:-:S07]  /*b890*/  @P0 BRA `(.L_x_4212) ;  /* 0xffffd2a000000947 */ /* 0x000fce000383ffff */
.L_x_4208:
        /* <DEDUP_REMOVED lines=131> */
.L_x_4214:
[----:B------:R-:W-:Y:S05]  /*c0d0*/  BSYNC B0 ;  /* 0x0000000000007941 */ /* 0x000fea0003800000 */
.L_x_4213:
[----:B----4-:R-:W4:Y:S01]  /*c0e0*/  S2R R7, SR_CTAID.X ;  /* 0x0000000000077919 */ /* 0x010f220000002500 */
[----:B------:R-:W-:Y:S01]  /*c0f0*/  SHF.R.S32.HI R113, RZ, 0x1f, R112 ;  /* 0x0000001fff717819 */ /* 0x000fe20000011470 */
[----:B------:R-:W-:Y:S01]  /*c100*/  BSSY B0, `(.L_x_4215) ;  /* 0x000001c000007945 */ /* 0x000fe20003800000 */
[----:B------:R-:W-:Y:S01]  /*c110*/  SHF.R.S32.HI R9, RZ, 0x1f, R10 ;  /* 0x0000001fff097819 */ /* 0x000fe2000001140a */
[----:B------:R-:W5:Y:S04]  /*c120*/  S2R R2, SR_TID.X ;  /* 0x0000000000027919 */ /* 0x000f680000002100 */
[----:B------:R-:W-:-:S04]  /*c130*/  IMAD R9, R9, c[0x0][0x1f0], RZ ;  /* 0x00007c0009097a24 */ /* 0x000fc800078e02ff */
[----:B------:R-:W-:Y:S02]  /*c140*/  IMAD R9, R10, c[0x0][0x1f4], R9 ;  /* 0x00007d000a097a24 */ /* 0x000fe400078e0209 */
[----:B----4-:R-:W-:Y:S01]  /*c150*/  IMAD.SHL.U32 R6, R7, 0x40, RZ ;  /* 0x0000004007067824 */ /* 0x010fe200078e00ff */
        /* <DEDUP_REMOVED lines=22> */
.L_x_4216:
[----:B------:R-:W-:Y:S05]  /*c2c0*/  BSYNC B0 ;  /* 0x0000000000007941 */ /* 0x000fea0003800000 */
.L_x_4215:
        /* <DEDUP_REMOVED lines=16> */
.L_x_4217:
        /* <DEDUP_REMOVED lines=11> */
.L_x_5245:


//--------------------- .text._ZN5flash24flash_fwd_splitkv_kernelI23Flash_fwd_kernel_traitsILi32ELi64ELi128ELi4ELb0ELb0EN7cutlass10bfloat16_tE19Flash_kernel_traitsILi32ELi64ELi128ELi4ES3_EELb1ELb0ELb1ELb0ELb0ELb0ELb0ELb0EEEvNS_16Flash_fwd_paramsE --------------------------
	.section	.text._ZN5flash24flash_fwd_splitkv_kernelI23Flash_fwd_kernel_traitsILi32ELi64ELi128ELi4ELb0ELb0EN7cutlass10bfloat16_tE19Flash_kernel_traitsILi32ELi64ELi128ELi4ES3_EELb1ELb0ELb1ELb0ELb0ELb0ELb0ELb0EEEvNS_16Flash_fwd_paramsE,"ax",@progbits
	.sectioninfo	@"SHI_REGISTERS=167"
	.align	128
        .global         _ZN5flash24flash_fwd_splitkv_kernelI23Flash_fwd_kernel_traitsILi32ELi64ELi128ELi4ELb0ELb0EN7cutlass10bfloat16_tE19Flash_kernel_traitsILi32ELi64ELi128ELi4ES3_EELb1ELb0ELb1ELb0ELb0ELb0ELb0ELb0EEEvNS_16Flash_fwd_paramsE
        .type           _ZN5flash24flash_fwd_splitkv_kernelI23Flash_fwd_kernel_traitsILi32ELi64ELi128ELi4ELb0ELb0EN7cutlass10bfloat16_tE19Flash_kernel_traitsILi32ELi64ELi128ELi4ES3_EELb1ELb0ELb1ELb0ELb0ELb0ELb0ELb0EEEvNS_16Flash_fwd_paramsE,@function
        .size           _ZN5flash24flash_fwd_splitkv_kernelI23Flash_fwd_kernel_traitsILi32ELi64ELi128ELi4ELb0ELb0EN7cutlass10bfloat16_tE19Flash_kernel_traitsILi32ELi64ELi128ELi4ES3_EELb1ELb0ELb1ELb0ELb0ELb0ELb0ELb0EEEvNS_16Flash_fwd_paramsE,(.L_x_5246 - _ZN5flash24flash_fwd_splitkv_kernelI23Flash_fwd_kernel_traitsILi32ELi64ELi128ELi4ELb0ELb0EN7cutlass10bfloat16_tE19Flash_kernel_traitsILi32ELi64ELi128ELi4ES3_EELb1ELb0ELb1ELb0ELb0ELb0ELb0ELb0EEEvNS_16Flash_fwd_paramsE)
        .other          _ZN5flash24flash_fwd_splitkv_kernelI23Flash_fwd_kernel_traitsILi32ELi64ELi128ELi4ELb0ELb0EN7cutlass10bfloat16_tE19Flash_kernel_traitsILi32ELi64ELi128ELi4ES3_EELb1ELb0ELb1ELb0ELb0ELb0ELb0ELb0EEEvNS_16Flash_fwd_paramsE,@"STO_CUDA_ENTRY STV_DEFAULT"
_ZN5flash24flash_fwd_splitkv_kernelI23Flash_fwd_kernel_traitsILi32ELi64ELi128ELi4ELb0ELb0EN7cutlass10bfloat16_tE19Flash_kernel_traitsILi32ELi64ELi128ELi4ES3_EELb1ELb0ELb1ELb0ELb0ELb0ELb0ELb0EEEvNS_16Flash_fwd_paramsE:
.text._ZN5flash24flash_fwd_splitkv_kernelI23Flash_fwd_kernel_traitsILi32ELi64ELi128ELi4ELb0ELb0EN7cutlass10bfloat16_tE19Flash_kernel_traitsILi32ELi64ELi128ELi4ES3_EELb1ELb0ELb1ELb0ELb0ELb0ELb0ELb0EEEvNS_16Flash_fwd_paramsE:
        /* <DEDUP_REMOVED lines=33> */
.L_x_4218:
[----:B-1-34-:R-:W-:Y:S02]  /*0210*/  MOV R2, c[0x0][0x218] ;  /* 0x0000860000027a02 */ /* 0x01afe40000000f00 */
.L_x_4219:
        /* <DEDUP_REMOVED lines=47> */
[----:B------:R-:W-:Y:S01]  /*0510*/  IMAD R3, R2, c[0x0][0x1e8], RZ ;  /* 0x00007a0002037a24 */ /* 0x000fe200078e02ff */
[----:B------:R-:W-:Y:S01]  /*0520*/  ISETP.GE.AND P1, PT, R8, c[0x0][0x220], PT ;  /* 0x0000880008007a0c */ /* 0x000fe20003f26270 */
[----:B------:R-:W-:Y:S01]  /*0530*/  @!P0 IMAD R4, R13, c[0x0][0x1e4], R4 ;  /* 0x000079000d048a24 */ /* 0x000fe200078e0204 */
[----:B------:R-:W-:Y:S01]  /*0540*/  SHF.R.S32.HI R2, RZ, 0x1f, R24 ;  /* 0x0000001fff027819 */ /* 0x000fe20000011418 */
[----:B------:R-:W-:-:S04]  /*0550*/  IMAD.WIDE.U32 R14, R22, c[0x0][0x1e8], R8 ;  /* 0x00007a00160e7a25 */ /* 0x000fc800078e0008 */
[----:B------:R-:W-:Y:S02]  /*0560*/  @P0 IMAD R114, R114, c[0x0][0x1ec], R7 ;  /* 0x00007b0072720a24 */ /* 0x000fe400078e0207 */
        /* <DEDUP_REMOVED lines=21> */
.L_x_4222:
[----:B------:R-:W-:Y:S05]  /*06c0*/  BSYNC B0 ;  /* 0x0000000000007941 */ /* 0x000fea0003800000 */
.L_x_4221:
        /* <DEDUP_REMOVED lines=15> */
.L_x_4224:
[----:B------:R-:W-:Y:S05]  /*07c0*/  BSYNC B0 ;  /* 0x0000000000007941 */ /* 0x000fea0003800000 */
.L_x_4223:
[C---:B------:R-:W-:Y:S02]  /*07d0*/  ISETP.NE.AND P2, PT, R88.reuse, RZ, PT ;  /* 0x000000ff5800720c */ /* 0x040fe40003f45270 */
[----:B------:R-:W-:Y:S02]  /*07e0*/  ISETP.NE.OR P0, PT, R88, RZ, P0 ;  /* 0x000000ff5800720c */ /* 0x000fe40000705670 */
[----:B------:R-:W-:Y:S02]  /*07f0*/  ISETP.GE.OR P2, PT, R0, R113, P2 ;  /* 0x000000710000720c */ /* 0x000fe40001746670 */
[----:B------:R-:W-:-:S04]  /*0800*/  IADD3 R0, P1, R13, R0, RZ ;  /* 0x000000000d007210 */ /* 0x000fc80007f3e0ff */
[----:B------:R-:W-:Y:S02]  /*0810*/  LEA.HI.X.SX32 R13, R13, R2, 0x1, P1 ;  /* 0x000000020d0d7211 */ /* 0x000fe400008f0eff */
[----:B------:R-:W-:-:S04]  /*0820*/  LEA R2, P1, R0, c[0x0][0x200], 0x2 ;  /* 0x0000800000027a11 */ /* 0x000fc800078210ff */
[----:B------:R-:W-:Y:S01]  /*0830*/  LEA.HI.X R3, R0, c[0x0][0x204], R13, 0x2, P1 ;  /* 0x0000810000037a11 */ /* 0x000fe200008f140d */
[----:B--2---:R-:W-:-:S05]  /*0840*/  @!P2 IMAD.MOV.U32 R5, RZ, RZ, 0x7f800000 ;  /* 0x7f800000ff05a424 */ /* 0x004fca00078e00ff */
[----:B------:R2:W-:Y:S01]  /*0850*/  @!P2 STG.E [R2.64], R5 ;  /* 0x000000050200a986 */ /* 0x0005e2000c10190c */
[----:B------:R-:W-:Y:S05]  /*0860*/  @P0 EXIT ;  /* 0x000000000000094d */ /* 0x000fea0003800000 */
[----:B--2---:R-:W-:-:S05]  /*0870*/  MOV R5, 0x7f800000 ;  /* 0x7f80000000057802 */ /* 0x004fca0000000f00 */
[----:B------:R-:W-:Y:S01]  /*0880*/  STG.E [R2.64+0x80], R5 ;  /* 0x0000800502007986 */ /* 0x000fe2000c10190c */
[----:B------:R-:W-:Y:S05]  /*0890*/  EXIT ;  /* 0x000000000000794d */ /* 0x000fea0003800000 */
.L_x_4220:
        /* <DEDUP_REMOVED lines=82> */
[C---:B------:R-:W-:Y:S01]  /*0dc0*/  IMAD R3, R7.reuse, c[0x0][0x19c], R8 ;  /* 0x0000670007037a24 */ /* 0x040fe200078e0208 */
[----:B------:R-:W-:Y:S01]  /*0dd0*/  SHF.R.S32.HI R8, RZ, 0x1f, R6 ;  /* 0x0000001fff087819 */ /* 0x000fe20000011406 */
        /* <DEDUP_REMOVED lines=8> */
.L_x_4225:
        /* <DEDUP_REMOVED lines=15> */
.L_x_4227:
[----:B------:R-:W-:Y:S01]  /*0f50*/  IABS R7, c[0x0][0x1c8] ;  /* 0x0000720000077a13 */ /* 0x000fe20000000000 */
[----:B------:R-:W-:Y:S01]  /*0f60*/  @P4 IMAD.IADD R16, R3, 0x1, R16 ;  /* 0x0000000103104824 */ /* 0x000fe200078e0210 */
[----:B------:R-:W-:Y:S02]  /*0f70*/  MOV R11, R9 ;  /* 0x00000009000b7202 */ /* 0x000fe40000000f00 */
        /* <DEDUP_REMOVED lines=29> */
[----:B------:R-:W-:Y:S02]  /*1150*/  SHF.R.S32.HI R8, RZ, 0x1f, R6 ;  /* 0x0000001fff087819 */ /* 0x000fe40000011406 */
[----:B------:R-:W-:-:S03]  /*1160*/  IADD3 R11, R11, R9, RZ ;  /* 0x000000090b0b7210 */ /* 0x000fc60007ffe0ff */
[----:B------:R-:W-:Y:S02]  /*1170*/  IMAD R9, R8, c[0x0][0x1b0], RZ ;  /* 0x00006c0008097a24 */ /* 0x000fe400078e02ff */
[----:B------:R-:W-:-:S04]  /*1180*/  IMAD.WIDE.U32 R32, R6, c[0x0][0x1b0], R10 ;  /* 0x00006c0006207a25 */ /* 0x000fc800078e000a */
        /* <DEDUP_REMOVED lines=13> */
.L_x_4226:
[----:B------:R-:W-:Y:S01]  /*1260*/  ISETP.NE.AND P0, PT, R114, -0x1, PT ;  /* 0xffffffff7200780c */ /* 0x000fe20003f05270 */
[----:B------:R-:W-:Y:S01]  /*1270*/  IMAD R19, R8, c[0x0][0x1b8], RZ ;  /* 0x00006e0008137a24 */ /* 0x000fe200078e02ff */
[----:B------:R-:W-:Y:S01]  /*1280*/  SHF.R.S32.HI R15, RZ, 0x1f, R88 ;  /* 0x0000001fff0f7819 */ /* 0x000fe20000011458 */
[----:B------:R-:W-:Y:S01]  /*1290*/  BSSY B0, `(.L_x_4228) ;  /* 0x0000059000007945 */ /* 0x000fe20003800000 */
[----:B------:R-:W-:Y:S01]  /*12a0*/  SHF.R.S32.HI R25, RZ, 0x1f, R24 ;  /* 0x0000001fff197819 */ /* 0x000fe20000011418 */
[----:B------:R-:W-:Y:S01]  /*12b0*/  IMAD R8, R6, c[0x0][0x1bc], R19 ;  /* 0x00006f0006087a24 */ /* 0x000fe200078e0213 */
[CC--:B------:R-:W-:Y:S02]  /*12c0*/  LEA.HI R17, R15.reuse, R88.reuse, RZ, 0x2 ;  /* 0x000000580f117211 */ /* 0x0c0fe400078f10ff */
[----:B------:R-:W-:Y:S02]  /*12d0*/  LEA.HI R3, R15, R88, RZ, 0x5 ;  /* 0x000000580f037211 */ /* 0x000fe400078f28ff */
[----:B------:R-:W-:-:S02]  /*12e0*/  LOP3.LUT R9, R17, 0xfffffffc, RZ, 0xc0, !PT ;  /* 0xfffffffc11097812 */ /* 0x000fc400078ec0ff */
[----:B------:R-:W-:Y:S01]  /*12f0*/  SHF.R.S32.HI R118, RZ, 0x2, R17 ;  /* 0x00000002ff767819 */ /* 0x000fe20000011411 */
[----:B------:R-:W-:Y:S01]  /*1300*/  @P0 IMAD.WIDE.U32 R26, R114, c[0x0][0x190], RZ ;  /* 0x00006400721a0a25 */ /* 0x000fe200078e00ff */
[----:B-----5:R-:W-:Y:S02]  /*1310*/  @!P0 SHF.R.S32.HI R0, RZ, 0x1f, R13 ;  /* 0x0000001fff008819 */ /* 0x020fe4000001140d */
[----:B------:R-:W-:Y:S01]  /*1320*/  LEA.HI R17, R17, R118, RZ, 0x1 ;  /* 0x0000007611117211 */ /* 0x000fe200078f08ff */
[----:B------:R-:W-:Y:S01]  /*1330*/  @!P0 IMAD.WIDE.U32 R10, R13, c[0x0][0x178], RZ ;  /* 0x00005e000d0a8a25 */ /* 0x000fe200078e00ff */
[----:B------:R-:W-:Y:S02]  /*1340*/  SHF.R.S32.HI R20, RZ, 0x5, R3 ;  /* 0x00000005ff147819 */ /* 0x000fe40000011403 */
[----:B------:R-:W-:Y:S01]  /*1350*/  LOP3.LUT R17, R17, 0x7fffffe, RZ, 0xc0, !PT ;  /* 0x07fffffe11117812 */ /* 0x000fe200078ec0ff */
[----:B------:R-:W-:Y:S01]  /*1360*/  @!P0 IMAD R0, R0, c[0x0][0x178], RZ ;  /* 0x00005e0000008a24 */ /* 0x000fe200078e02ff */
[----:B------:R-:W-:Y:S01]  /*1370*/  SHF.R.S32.HI R119, RZ, 0x1f, R118 ;  /* 0x0000001fff777819 */ /* 0x000fe20000011476 */
[----:B------:R-:W-:Y:S01]  /*1380*/  @P0 IMAD R30, R114, c[0x0][0x194], R27 ;  /* 0x00006500721e0a24 */ /* 0x000fe200078e021b */
[----:B------:R-:W-:Y:S01]  /*1390*/  LOP3.LUT R19, R3, 0xffffffe0, RZ, 0xc0, !PT ;  /* 0xffffffe003137812 */ /* 0x000fe200078ec0ff */
[----:B------:R-:W-:-:S02]  /*13a0*/  @!P0 IMAD R0, R13, c[0x0][0x17c], R0 ;  /* 0x00005f000d008a24 */ /* 0x000fc400078e0200 */
[----:B------:R-:W-:Y:S02]  /*13b0*/  IMAD.IADD R116, R88, 0x1, -R9 ;  /* 0x0000000158747824 */ /* 0x000fe400078e0a09 */
[----:B------:R-:W-:Y:S01]  /*13c0*/  @!P0 IMAD.IADD R30, R11, 0x1, R0 ;  /* 0x000000010b1e8824 */ /* 0x000fe200078e0200 */
[CC--:B------:R-:W-:Y:S01]  /*13d0*/  LEA.HI R0, R15.reuse, R88.reuse, RZ, 0x3 ;  /* 0x000000580f007211 */ /* 0x0c0fe200078f18ff */
[----:B------:R-:W-:Y:S01]  /*13e0*/  IMAD.SHL.U32 R116, R116, 0x8, RZ ;  /* 0x0000000874747824 */ /* 0x000fe200078e00ff */
[----:B------:R-:W-:Y:S01]  /*13f0*/  LEA.HI R15, R15, R88, RZ, 0x4 ;  /* 0x000000580f0f7211 */ /* 0x000fe200078f20ff */
[----:B------:R-:W-:Y:S01]  /*1400*/  @!P0 IMAD.MOV.U32 R26, RZ, RZ, R10 ;  /* 0x000000ffff1a8224 */ /* 0x000fe200078e000a */
[----:B------:R-:W-:Y:S01]  /*1410*/  SHF.R.S32.HI R18, RZ, 0x3, R0 ;  /* 0x00000003ff127819 */ /* 0x000fe20000011400 */
[----:B------:R-:W-:Y:S01]  /*1420*/  IMAD.IADD R17, R118, 0x1, -R17 ;  /* 0x0000000176117824 */ /* 0x000fe200078e0a11 */
[----:B------:R-:W-:Y:S01]  /*1430*/  LOP3.LUT R11, R15, 0xfffffff0, RZ, 0xc0, !PT ;  /* 0xfffffff00f0b7812 */ /* 0x000fe200078ec0ff */
[----:B------:R-:W-:Y:S01]  /*1440*/  IMAD.MOV.U32 R3, RZ, RZ, 0x10 ;  /* 0x00000010ff037424 */ /* 0x000fe200078e00ff */
[----:B------:R-:W-:Y:S01]  /*1450*/  IADD3 R32, P3, R116, R32, RZ ;  /* 0x0000002074207210 */ /* 0x000fe20007f7e0ff */
[----:B------:R-:W-:Y:S01]  /*1460*/  IMAD.SHL.U32 R9, R18, 0x40, RZ ;  /* 0x0000004012097824 */ /* 0x000fe200078e00ff */
[----:B------:R-:W-:Y:S01]  /*1470*/  IADD3 R14, -R11, R88, RZ ;  /* 0x000000580b0e7210 */ /* 0x000fe20007ffe1ff */
[----:B------:R-:W-:Y:S01]  /*1480*/  IMAD.WIDE R28, R29, 0x40, R118 ;  /* 0x000000401d1c7825 */ /* 0x000fe200078e0276 */
[----:B------:R-:W-:-:S02]  /*1490*/  LEA R112, R20, R17, 0x3 ;  /* 0x0000001114707211 */ /* 0x000fc400078e18ff */
[----:B------:R-:W-:Y:S02]  /*14a0*/  LOP3.LUT R9, R9, 0xc0, RZ, 0xc0, !PT ;  /* 0x000000c009097812 */ /* 0x000fe400078ec0ff */
[--C-:B------:R-:W-:Y:S02]  /*14b0*/  SHF.R.S32.HI R11, RZ, 0x1f, R116.reuse ;  /* 0x0000001fff0b7819 */ /* 0x100fe40000011474 */
[----:B------:R-:W-:Y:S02]  /*14c0*/  LOP3.LUT R10, R9, 0x18, R116, 0xf8, !PT ;  /* 0x00000018090a7812 */ /* 0x000fe400078ef874 */
[----:B------:R-:W-:Y:S01]  /*14d0*/  SHF.R.U32.HI R9, RZ, 0x3, R9 ;  /* 0x00000003ff097819 */ /* 0x000fe20000011609 */
[----:B------:R-:W-:Y:S01]  /*14e0*/  IMAD.X R33, R11, 0x1, R12, P3 ;  /* 0x000000010b217824 */ /* 0x000fe200018e060c */
[----:B------:R-:W-:Y:S02]  /*14f0*/  IADD3 R34, P2, R116, R34, RZ ;  /* 0x0000002274227210 */ /* 0x000fe40007f5e0ff */
[----:B------:R-:W-:Y:S01]  /*1500*/  LOP3.LUT R9, R10, R9, RZ, 0x3c, !PT ;  /* 0x000000090a097212 */ /* 0x000fe200078e3cff */
[----:B------:R-:W-:Y:S01]  /*1510*/  IMAD.WIDE.U32 R128, R118, c[0x0][0x198], R32 ;  /* 0x0000660076807a25 */ /* 0x000fe200078e0020 */
[----:B------:R-:W-:-:S03]  /*1520*/  IADD3 R26, P0, R116, R26, RZ ;  /* 0x0000001a741a7210 */ /* 0x000fc60007f1e0ff */
[----:B------:R-:W-:Y:S02]  /*1530*/  IMAD.U32 R112, R112, 0x20, R9 ;  /* 0x0000002070707824 */ /* 0x000fe400078e0009 */
[----:B------:R-:W-:Y:S02]  /*1540*/  IMAD R9, R119, c[0x0][0x198], RZ ;  /* 0x0000660077097a24 */ /* 0x000fe400078e02ff */
[C---:B------:R-:W-:Y:S01]  /*1550*/  IMAD.X R35, R11.reuse, 0x1, R16, P2 ;  /* 0x000000010b237824 */ /* 0x040fe200010e0610 */
[----:B------:R-:W-:Y:S01]  /*1560*/  SHF.L.U32 R112, R112, 0x1, RZ ;  /* 0x0000000170707819 */ /* 0x000fe200000006ff */
[----:B------:R-:W-:Y:S01]  /*1570*/  IMAD.X R27, R11, 0x1, R30, P0 ;  /* 0x000000010b1b7824 */ /* 0x000fe200000e061e */
[----:B------:R-:W-:Y:S01]  /*1580*/  LEA.HI R11, R14, R14, RZ, 0x1 ;  /* 0x0000000e0e0b7211 */ /* 0x000fe200078f08ff */
[C---:B------:R-:W-:Y:S01]  /*1590*/  IMAD R9, R118.reuse, c[0x0][0x19c], R9 ;  /* 0x0000670076097a24 */ /* 0x040fe200078e0209 */
[----:B------:R-:W-:Y:S01]  /*15a0*/  IADD3 R7, P0, R118, R7, RZ ;  /* 0x0000000776077210 */ /* 0x000fe20007f1e0ff */
[----:B------:R-:W-:Y:S01]  /*15b0*/  IMAD.WIDE.U32 R34, R6, c[0x0][0x1b8], R34 ;  /* 0x00006e0006227a25 */ /* 0x000fe200078e0022 */
[----:B------:R-:W-:-:S02]  /*15c0*/  SHF.R.S32.HI R17, RZ, 0x1, R11 ;  /* 0x00000001ff117819 */ /* 0x000fc4000001140b */
[----:B------:R-:W-:Y:S01]  /*15d0*/  SHF.R.S32.HI R10, RZ, 0x1f, R11 ;  /* 0x0000001fff0a7819 */ /* 0x000fe2000001140b */
[----:B------:R-:W-:Y:S01]  /*15e0*/  IMAD.X R6, R119, 0x1, R5, P0 ;  /* 0x0000000177067824 */ /* 0x000fe200000e0605 */
[----:B------:R-:W-:Y:S01]  /*15f0*/  IADD3 R87, R129, R9, RZ ;  /* 0x0000000981577210 */ /* 0x000fe20007ffe0ff */
[----:B------:R-:W-:Y:S01]  /*1600*/  IMAD.IADD R9, R113, 0x1, -R22 ;  /* 0x0000000171097824 */ /* 0x000fe200078e0a16 */
[----:B------:R-:W-:Y:S01]  /*1610*/  LEA.HI R10, R10, R17, RZ, 0x2 ;  /* 0x000000110a0a7211 */ /* 0x000fe200078f10ff */
[----:B------:R-:W-:Y:S02]  /*1620*/  IMAD R6, R6, c[0x0][0x1a0], RZ ;  /* 0x0000680006067a24 */ /* 0x000fe400078e02ff */
[----:B------:R-:W-:Y:S01]  /*1630*/  IMAD R5, R25, c[0x0][0x1a8], RZ ;  /* 0x00006a0019057a24 */ /* 0x000fe200078e02ff */
[----:B------:R-:W-:Y:S01]  /*1640*/  ISETP.GE.AND P0, PT, R118, R9, PT ;  /* 0x000000097600720c */ /* 0x000fe20003f06270 */
[----:B------:R-:W-:Y:S01]  /*1650*/  IMAD.IADD R35, R35, 0x1, R8 ;  /* 0x0000000123237824 */ /* 0x000fe200078e0208 */
[----:B------:R-:W-:Y:S01]  /*1660*/  LOP3.LUT R10, R10, 0xfffffffc, RZ, 0xc0, !PT ;  /* 0xfffffffc0a0a7812 */ /* 0x000fe200078ec0ff */
[----:B------:R-:W-:-:S02]  /*1670*/  IMAD R93, R7, c[0x0][0x1a4], R6 ;  /* 0x00006900075d7a24 */ /* 0x000fc400078e0206 */
[C---:B------:R-:W-:Y:S02]  /*1680*/  IMAD R5, R24.reuse, c[0x0][0x1ac], R5 ;  /* 0x00006b0018057a24 */ /* 0x040fe400078e0205 */
[----:B------:R-:W-:Y:S02]  /*1690*/  IMAD.IADD R17, R17, 0x1, -R10 ;  /* 0x0000000111117824 */ /* 0x000fe400078e0a0a */
[----:B------:R-:W-:-:S03]  /*16a0*/  IMAD.WIDE.U32 R30, R24, c[0x0][0x1a8], R26 ;  /* 0x00006a00181e7a25 */ /* 0x000fc600078e001a */
[----:B------:R-:W-:Y:S01]  /*16b0*/  LOP3.LUT P2, RZ, R17, 0x2, RZ, 0xc0, !PT ;  /* 0x0000000211ff7812 */ /* 0x000fe2000784c0ff */
        /* <DEDUP_REMOVED lines=22> */
.L_x_4229:
[----:B------:R-:W-:Y:S05]  /*1820*/  BSYNC B0 ;  /* 0x0000000000007941 */ /* 0x000fea0003800000 */
.L_x_4228:
        /* <DEDUP_REMOVED lines=21> */
.L_x_4231:
[----:B------:R-:W-:Y:S05]  /*1980*/  BSYNC B0 ;  /* 0x0000000000007941 */ /* 0x000fea0003800000 */
.L_x_4230:
        /* <DEDUP_REMOVED lines=17> */
.L_x_4233:
[----:B------:R-:W-:Y:S05]  /*1aa0*/  BSYNC B0 ;  /* 0x0000000000007941 */ /* 0x000fea0003800000 */
.L_x_4232:
        /* <DEDUP_REMOVED lines=18> */
.L_x_4235:
[----:B------:R-:W-:Y:S05]  /*1bd0*/  BSYNC B0 ;  /* 0x0000000000007941 */ /* 0x000fea0003800000 */
.L_x_4234:
[----:B------:R-:W-:Y:S01]  /*1be0*/  IADD3 R12, R118, 0x40, RZ ;  /* 0x00000040760c7810 */ /* 0x000fe20007ffe0ff */
        /* <DEDUP_REMOVED lines=17> */
.L_x_4237:
[----:B------:R-:W-:Y:S05]  /*1d00*/  BSYNC B0 ;  /* 0x0000000000007941 */ /* 0x000fea0003800000 */
.L_x_4236:
[----:B------:R-:W-:Y:S01]  /*1d10*/  IADD3 R10, R118, 0x60, RZ ;  /* 0x00000060760a7810 */ /* 0x000fe20007ffe0ff */
[----:B------:R-:W-:Y:S03]  /*1d20*/  BSSY B0, `(.L_x_4238) ;  /* 0x0000012000007945 */ /* 0x000fe60003800000 */
[----:B------:R-:W-:-:S13]  /*1d30*/  ISETP.GE.AND P0, PT, R10, R9, PT ;  /* 0x000000090a00720c */ /* 0x000fda0003f06270 */
[----:B------:R-:W-:Y:S05]  /*1d40*/  @P0 BRA `(.L_x_4239) ;  /* 0x000000f000000947 */ /* 0x000fea0003800000 */
[----:B------:R-:W-:-:S13]  /*1d50*/  ISETP.GE.AND P0, PT, R116, c[0x0][0x220], PT ;  /* 0x0000880074007a0c */ /* 0x000fda0003f06270 */
[----:B------:R1:W-:Y:S01]  /*1d60*/  @P0 STS.128 [R112+0x2800], RZ ;  /* 0x002800ff70000388 */ /* 0x0003e20000000c00 */
[----:B------:R-:W-:Y:S05]  /*1d70*/  @P0 BRA `(.L_x_4239) ;  /* 0x000000c000000947 */ /* 0x000fea0003800000 */
[----:B------:R-:W-:Y:S01]  /*1d80*/  IMAD.U32 R16, RZ, RZ, UR8 ;  /* 0x00000008ff107e24 */ /* 0x000fe2000f8e00ff */
        /* <DEDUP_REMOVED lines=11> */
.L_x_4239:
[----:B------:R-:W-:Y:S05]  /*1e40*/  BSYNC B0 ;  /* 0x0000000000007941 */ /* 0x000fea0003800000 */
.L_x_4238:
        /* <DEDUP_REMOVED lines=10> */
[----:B------:R-:W-:Y:S01]  /*1ef0*/  BSSY B0, `(.L_x_4240) ;  /* 0x0000045000007945 */ /* 0x000fe20003800000 */
[----:B------:R-:W-:Y:S01]  /*1f00*/  SHF.R.S32.HI R13, RZ, 0x1f, R14 ;  /* 0x0000001fff0d7819 */ /* 0x000fe2000001140e */
[----:B------:R-:W-:-:S04]  /*1f10*/  DEPBAR.LE SB0, 0x0 ;  /* 0x000080000000791a */ /* 0x000fc80000000000 */
[----:B------:R-:W-:Y:S01]  /*1f20*/  LOP3.LUT R11, R11, 0x7fffffe, RZ, 0xc0, !PT ;  /* 0x07fffffe0b0b7812 */ /* 0x000fe200078ec0ff */
[----:B------:R-:W-:Y:S01]  /*1f30*/  IMAD.IADD R21, R88, 0x1, -R21 ;  /* 0x0000000158157824 */ /* 0x000fe200078e0a15 */
[----:B------:R-:W-:Y:S01]  /*1f40*/  SHF.R.S32.HI R24, RZ, 0x4, R15 ;  /* 0x00000004ff187819 */ /* 0x000fe2000001140f */
[----:B------:R-:W5:Y:S01]  /*1f50*/  MUFU.RCP R0, c[0x0][0x238] ;  /* 0x00008e0000007b08 */ /* 0x000f620000001000 */
[----:B------:R-:W-:Y:S01]  /*1f60*/  LEA.HI R13, R13, R14, RZ, 0x3 ;  /* 0x0000000e0d0d7211 */ /* 0x000fe200078f18ff */
[----:B------:R-:W-:Y:S01]  /*1f70*/  IMAD.IADD R16, R14, 0x1, -R11 ;  /* 0x000000010e107824 */ /* 0x000fe200078e0a0b */
[----:B------:R-:W-:Y:S01]  /*1f80*/  LEA.HI R15, R15, R24, RZ, 0x1 ;  /* 0x000000180f0f7211 */ /* 0x000fe200078f08ff */
[----:B------:R-:W-:Y:S01]  /*1f90*/  IMAD.SHL.U32 R88, R88, 0x2, RZ ;  /* 0x0000000258587824 */ /* 0x000fe200078e00ff */
[----:B------:R-:W-:Y:S01]  /*1fa0*/  LEA.HI R11, R21, R21, RZ, 0x1 ;  /* 0x00000015150b7211 */ /* 0x000fe200078f08ff */
[----:B------:R-:W-:Y:S01]  /*1fb0*/  IMAD.SHL.U32 R13, R13, 0x20, RZ ;  /* 0x000000200d0d7824 */ /* 0x000fe200078e00ff */
[----:B------:R-:W-:-:S02]  /*1fc0*/  LOP3.LUT R15, R15, 0xfffffffe, RZ, 0xc0, !PT ;  /* 0xfffffffe0f0f7812 */ /* 0x000fc400078ec0ff */
[----:B------:R-:W-:Y:S02]  /*1fd0*/  LOP3.LUT R14, R11, 0x7fffffe, RZ, 0xc0, !PT ;  /* 0x07fffffe0b0e7812 */ /* 0x000fe400078ec0ff */
[----:B------:R-:W-:Y:S01]  /*1fe0*/  LOP3.LUT R13, R13, 0xffffff00, RZ, 0xc0, !PT ;  /* 0xffffff000d0d7812 */ /* 0x000fe200078ec0ff */
[----:B------:R-:W-:Y:S01]  /*1ff0*/  IMAD.IADD R15, R24, 0x1, -R15 ;  /* 0x00000001180f7824 */ /* 0x000fe200078e0a0f */
[----:B------:R-:W-:Y:S01]  /*2000*/  ISETP.GE.AND P2, PT, R118, R9, PT ;  /* 0x000000097600720c */ /* 0x000fe20003f46270 */
[----:B------:R-:W-:Y:S01]  /*2010*/  BAR.SYNC.DEFER_BLOCKING 0x0 ;  /* 0x0000000000007b1d */ /* 0x000fe20000010000 */
[----:B------:R-:W-:Y:S01]  /*2020*/  IMAD.IADD R24, R21, 0x1, -R14 ;  /* 0x0000000115187824 */ /* 0x000fe200078e0a0e */
[----:B------:R-:W-:Y:S01]  /*2030*/  SHF.R.S32.HI R11, RZ, 0x1, R11 ;  /* 0x00000001ff0b7819 */ /* 0x000fe2000001140b */
[--C-:B------:R-:W-:Y:S01]  /*2040*/  IMAD R21, R20, 0x200, R13.reuse ;  /* 0x0000020014157824 */ /* 0x100fe200078e020d */
[----:B------:R-:W-:Y:S01]  /*2050*/  SHF.R.S32.HI R115, RZ, 0x1f, R26 ;  /* 0x0000001fff737819 */ /* 0x000fe2000001141a */
[C---:B------:R-:W-:Y:S01]  /*2060*/  IMAD R89, R16.reuse, 0x20, R13 ;  /* 0x0000002010597824 */ /* 0x040fe200078e020d */
[----:B------:R-:W-:Y:S01]  /*2070*/  LOP3.LUT P3, RZ, R11, 0x2, RZ, 0xc0, !PT ;  /* 0x000000020bff7812 */ /* 0x000fe2000786c0ff */
[----:B------:R-:W-:Y:S01]  /*2080*/  IMAD.SHL.U32 R13, R17, 0x40, RZ ;  /* 0x00000040110d7824 */ /* 0x000fe200078e00ff */
[----:B------:R-:W-:Y:S01]  /*2090*/  LEA.HI R115, R115, R26, RZ, 0x2 ;  /* 0x0000001a73737211 */ /* 0x000fe200078f10ff */
[----:B------:R-:W-:Y:S01]  /*20a0*/  IMAD R21, R16, 0x20, R21 ;  /* 0x0000002010157824 */ /* 0x000fe200078e0215 */
[----:B------:R-:W-:Y:S01]  /*20b0*/  LEA R126, P0, R6, c[0x0][0x170], 0x1 ;  /* 0x00005c00067e7a11 */ /* 0x000fe200078008ff */
[----:B------:R-:W-:Y:S01]  /*20c0*/  IMAD.SHL.U32 R11, R11, 0x40, RZ ;  /* 0x000000400b0b7824 */ /* 0x000fe200078e00ff */
[----:B------:R-:W-:Y:S01]  /*20d0*/  LOP3.LUT R13, R13, 0xc0, RZ, 0xc0, !PT ;  /* 0x000000c00d0d7812 */ /* 0x000fe200078ec0ff */
[----:B------:R-:W-:Y:S01]  /*20e0*/  IMAD.SHL.U32 R16, R18, 0x8, RZ ;  /* 0x0000000812107824 */ /* 0x000fe200078e00ff */
[----:B------:R-:W-:Y:S01]  /*20f0*/  SHF.R.S32.HI R115, RZ, 0x2, R115 ;  /* 0x00000002ff737819 */ /* 0x000fe20000011473 */
[----:B------:R-:W-:Y:S01]  /*2100*/  IMAD.SHL.U32 R18, R15, 0x8, RZ ;  /* 0x000000080f127824 */ /* 0x000fe200078e00ff */
[----:B------:R-:W-:Y:S01]  /*2110*/  LOP3.LUT R11, R11, 0xc0, RZ, 0xc0, !PT ;  /* 0x000000c00b0b7812 */ /* 0x000fe200078ec0ff */
[----:B------:R-:W-:Y:S01]  /*2120*/  IMAD R14, R20, 0x10, R22 ;  /* 0x00000010140e7824 */ /* 0x000fe200078e0216 */
[----:B------:R-:W-:Y:S01]  /*2130*/  LOP3.LUT R88, R88, 0x6, RZ, 0xc0, !PT ;  /* 0x0000000658587812 */ /* 0x000fe200078ec0ff */
[----:B------:R-:W-:Y:S01]  /*2140*/  IMAD R24, R15, 0x8, R24 ;  /* 0x000000080f187824 */ /* 0x000fe200078e0218 */
[----:B------:R-:W-:-:S02]  /*2150*/  LOP3.LUT R18, R13, 0x8, R18, 0xf8, !PT ;  /* 0x000000080d127812 */ /* 0x000fc400078ef812 */
[----:B------:R-:W-:Y:S01]  /*2160*/  SHF.R.U32.HI R13, RZ, 0x3, R13 ;  /* 0x00000003ff0d7819 */ /* 0x000fe2000001160d */
[----:B------:R1:W-:Y:S01]  /*2170*/  @P2 STS [R112+0x3000], RZ ;  /* 0x003000ff70002388 */ /* 0x0003e20000000800 */
[----:B------:R-:W-:Y:S02]  /*2180*/  LOP3.LUT R16, R11, 0x8, R16, 0xf8, !PT ;  /* 0x000000080b107812 */ /* 0x000fe400078ef810 */
[----:B------:R-:W-:Y:S01]  /*2190*/  SHF.R.U32.HI R11, RZ, 0x3, R11 ;  /* 0x00000003ff0b7819 */ /* 0x000fe2000001160b */
[----:B------:R1:W-:Y:S01]  /*21a0*/  @P2 STS [R112+0x3004], RZ ;  /* 0x003004ff70002388 */ /* 0x0003e20000000800 */
[----:B------:R-:W-:Y:S02]  /*21b0*/  IADD3 R14, R14, 0x1, R115 ;  /* 0x000000010e0e7810 */ /* 0x000fe40007ffe073 */
[----:B------:R-:W-:Y:S01]  /*21c0*/  LOP3.LUT R11, R16, R11, RZ, 0x3c, !PT ;  /* 0x0000000b100b7212 */ /* 0x000fe200078e3cff */
[----:B------:R1:W-:Y:S01]  /*21d0*/  @P2 STS.64 [R112+0x3008], RZ ;  /* 0x003008ff70002388 */ /* 0x0003e20000000a00 */
[----:B------:R-:W-:-:S03]  /*21e0*/  LEA.HI.X R127, R6, c[0x0][0x174], R93, 0x1, P0 ;  /* 0x00005d00067f7a11 */ /* 0x000fc600000f0c5d */
[----:B------:R-:W-:Y:S01]  /*21f0*/  IMAD.U32 R84, R24, 0x20, R11 ;  /* 0x0000002018547824 */ /* 0x000fe200078e000b */
[----:B------:R-:W-:Y:S01]  /*2200*/  IADD3 R11, R92, R14, -R113 ;  /* 0x0000000e5c0b7210 */ /* 0x000fe20007ffe871 */
[----:B-----5:R-:W-:-:S04]  /*2210*/  FMUL.FTZ R0, R19, R0 ;  /* 0x0000000013007220 */ /* 0x020fc80000410000 */
[----:B------:R5:W2:Y:S02]  /*2220*/  R2UR UR4, R0 ;  /* 0x00000000000473c2 */ /* 0x000aa400000e0000 */
[----:B-----5:R-:W-:-:S05]  /*2230*/  LOP3.LUT R0, R18, R13, RZ, 0x3c, !PT ;  /* 0x0000000d12007212 */ /* 0x020fca00078e3cff */
[C---:B------:R-:W-:Y:S02]  /*2240*/  IMAD.IADD R86, R0.reuse, 0x1, R21 ;  /* 0x0000000100567824 */ /* 0x040fe400078e0215 */
[----:B------:R-:W-:Y:S01]  /*2250*/  IMAD.IADD R89, R0, 0x1, R89 ;  /* 0x0000000100597824 */ /* 0x000fe200078e0259 */
[----:B------:R-:W-:Y:S01]  /*2260*/  SEL R0, R3, 0xfffffff0, !P3 ;  /* 0xfffffff003007807 */ /* 0x000fe20005800000 */
[----:B------:R-:W-:Y:S01]  /*2270*/  IMAD.SHL.U32 R86, R86, 0x2, RZ ;  /* 0x0000000256567824 */ /* 0x000fe200078e00ff */
[----:B------:R-:W-:-:S03]  /*2280*/  IADD3 R3, R11, c[0x0][0x2e8], RZ ;  /* 0x0000ba000b037a10 */ /* 0x000fc60007ffe0ff */
[----:B------:R-:W-:Y:S01]  /*2290*/  IMAD R85, R5, 0x2, R86 ;  /* 0x0000000205557824 */ /* 0x000fe200078e0256 */
[----:B------:R-:W-:Y:S05]  /*22a0*/  @P2 BRA `(.L_x_4241) ;  /* 0x0000009000002947 */ /* 0x000fea0003800000 */
[----:B-12---:R-:W-:-:S13]  /*22b0*/  ISETP.GE.AND P0, PT, R116, c[0x0][0x220], PT ;  /* 0x0000880074007a0c */ /* 0x006fda0003f06270 */
        /* <DEDUP_REMOVED lines=8> */
.L_x_4241:
[----:B-12---:R-:W-:Y:S05]  /*2340*/  BSYNC B0 ;  /* 0x0000000000007941 */ /* 0x006fea0003800000 */
.L_x_4240:
        /* <DEDUP_REMOVED lines=19> */
.L_x_4243:
[----:B------:R-:W-:Y:S05]  /*2480*/  BSYNC B0 ;  /* 0x0000000000007941 */ /* 0x000fea0003800000 */
.L_x_4242:
        /* <DEDUP_REMOVED lines=15> */
.L_x_4245:
[----:B------:R-:W-:Y:S05]  /*2580*/  BSYNC B0 ;  /* 0x0000000000007941 */ /* 0x000fea0003800000 */
.L_x_4244:
        /* <DEDUP_REMOVED lines=16> */
.L_x_4247:
[----:B------:R-:W-:Y:S05]  /*2690*/  BSYNC B0 ;  /* 0x0000000000007941 */ /* 0x000fea0003800000 */
.L_x_4246:
[----:B------:R-:W-:Y:S01]  /*26a0*/  IMAD.SHL.U32 R84, R84, 0x2, RZ ;  /* 0x0000000254547824 */ /* 0x000fe200078e00ff */
[----:B------:R-:W-:Y:S01]  /*26b0*/  LDSM.16.M88.4 R16, [R86] ;  /* 0x000000005610783b */ /* 0x000fe20000000200 */
[----:B------:R-:W-:Y:S01]  /*26c0*/  IMAD.IADD R95, R91, 0x1, R88 ;  /* 0x000000015b5f7824 */ /* 0x000fe200078e0258 */
[C---:B------:R-:W-:Y:S01]  /*26d0*/  IADD3 R129, R3.reuse, 0x8, RZ ;  /* 0x0000000803817810 */ /* 0x040fe20007ffe0ff */
[----:B------:R-:W-:Y:S01]  /*26e0*/  IMAD R97, R0, 0x2, R84 ;  /* 0x0000000200617824 */ /* 0x000fe200078e0254 */
[----:B-1----:R-:W1:Y:S01]  /*26f0*/  LDSM.16.M88.4 R8, [R84+0x1000] ;  /* 0x001000005408783b */ /* 0x002e620000000200 */
[----:B------:R-:W-:Y:S02]  /*2700*/  IMNMX R130, R3, R92, PT ;  /* 0x0000005c03827217 */ /* 0x000fe40003800200 */
[----:B------:R-:W-:Y:S01]  /*2710*/  IADD3 R96, R95, 0x8, RZ ;  /* 0x000000085f607810 */ /* 0x000fe20007ffe0ff */
[----:B------:R-:W5:Y:S01]  /*2720*/  LDSM.16.M88.4 R64, [R84+0x1400] ;  /* 0x001400005440783b */ /* 0x000f620000000200 */
[----:B------:R-:W-:-:S02]  /*2730*/  IADD3 R3, R84, 0x1000, RZ ;  /* 0x0000100054037810 */ /* 0x000fc40007ffe0ff */
[C---:B------:R-:W-:Y:S01]  /*2740*/  IADD3 R98, R95.reuse, 0x1, RZ ;  /* 0x000000015f627810 */ /* 0x040fe20007ffe0ff */
[----:B------:R-:W-:Y:S01]  /*2750*/  LDSM.16.M88.4 R76, [R85] ;  /* 0x00000000554c783b */ /* 0x000fe20000000200 */
[----:B------:R-:W-:Y:S01]  /*2760*/  I2F R99, R96 ;  /* 0x0000006000637306 */ /* 0x000fe20000201400 */
[----:B------:R-:W-:Y:S01]  /*2770*/  IADD3 R100, R95, 0x9, RZ ;  /* 0x000000095f647810 */ /* 0x000fe20007ffe0ff */
[----:B------:R-:W-:Y:S01]  /*2780*/  IMAD R3, R0, 0x2, R3 ;  /* 0x0000000200037824 */ /* 0x000fe200078e0203 */
[----:B------:R-:W2:Y:S01]  /*2790*/  LDSM.16.M88.4 R20, [R97+0x1000] ;  /* 0x001000006114783b */ /* 0x000ea20000000200 */
[----:B------:R-:W-:Y:S02]  /*27a0*/  IMNMX R129, R129, R92, PT ;  /* 0x0000005c81817217 */ /* 0x000fe40003800200 */
[C---:B------:R-:W-:Y:S01]  /*27b0*/  ISETP.GE.AND P5, PT, R96.reuse, R130, PT ;  /* 0x000000826000720c */ /* 0x040fe20003fa6270 */
[----:B------:R-:W3:Y:S01]  /*27c0*/  LDSM.16.M88.4 R56, [R84+0x1800] ;  /* 0x001800005438783b */ /* 0x000ee20000000200 */
[----:B------:R-:W4:Y:S01]  /*27d0*/  I2F R94, R98 ;  /* 0x00000062005e7306 */ /* 0x000f220000201400 */
[----:B------:R-:W-:-:S02]  /*27e0*/  ISETP.GE.AND P0, PT, R96, R129, PT ;  /* 0x000000816000720c */ /* 0x000fc40003f06270 */
[----:B------:R-:W2:Y:S01]  /*27f0*/  LDSM.16.M88.4 R48, [R84+0x1c00] ;  /* 0x001c00005430783b */ /* 0x000ea20000000200 */
[CC--:B------:R-:W-:Y:S02]  /*2800*/  ISETP.GE.AND P6, PT, R98.reuse, R130.reuse, PT ;  /* 0x000000826200720c */ /* 0x0c0fe40003fc6270 */
[-C--:B------:R-:W-:Y:S01]  /*2810*/  ISETP.GE.AND P4, PT, R98, R129.reuse, PT ;  /* 0x000000816200720c */ /* 0x080fe20003f86270 */
[----:B------:R-:W2:Y:S01]  /*2820*/  LDSM.16.M88.4 R40, [R84+0x2000] ;  /* 0x002000005428783b */ /* 0x000ea20000000200 */
[----:B------:R-:W2:Y:S01]  /*2830*/  I2F R0, R100 ;  /* 0x0000006400007306 */ /* 0x000ea20000201400 */
[C---:B------:R-:W-:Y:S02]  /*2840*/  ISETP.GE.AND P2, PT, R100.reuse, R130, PT ;  /* 0x000000826400720c */ /* 0x040fe40003f46270 */
[----:B------:R-:W3:Y:S01]  /*2850*/  LDSM.16.M88.4 R32, [R84+0x2400] ;  /* 0x002400005420783b */ /* 0x000ee20000000200 */
[----:B------:R-:W-:-:S03]  /*2860*/  ISETP.GE.AND P3, PT, R100, R129, PT ;  /* 0x000000816400720c */ /* 0x000fc60003f66270 */
[----:B------:R-:W3:Y:S04]  /*2870*/  LDSM.16.M88.4 R24, [R84+0x2800] ;  /* 0x002800005418783b */ /* 0x000ee80000000200 */
[----:B------:R-:W3:Y:S01]  /*2880*/  LDSM.16.M88.4 R80, [R84+0x2c00] ;  /* 0x002c00005450783b */ /* 0x000ee20000000200 */
[C---:B-1----:R-:W-:Y:S03]  /*2890*/  HMMA.16816.F32.BF16 R12, R16.reuse, R8, RZ ;  /* 0x00000008100c723c */ /* 0x042fe600000418ff */
[----:B------:R-:W1:Y:S04]  /*28a0*/  LDSM.16.M88.4 R72, [R97+0x1400] ;  /* 0x001400006148783b */ /* 0x000e680000000200 */
[----:B------:R-:W0:Y:S01]  /*28b0*/  LDGDEPBAR ;  /* 0x00000000000079af */ /* 0x000e220000000000 */
[C---:B------:R-:W-:Y:S08]  /*28c0*/  HMMA.16816.F32.BF16 R8, R16.reuse, R10, RZ ;  /* 0x0000000a1008723c */ /* 0x040ff000000418ff */
[----:B-----5:R-:W-:Y:S08]  /*28d0*/  HMMA.16816.F32.BF16 R68, R16, R64, RZ ;  /* 0x000000401044723c */ /* 0x020ff000000418ff */
[C---:B--2---:R-:W-:Y:S08]  /*28e0*/  HMMA.16816.F32.BF16 R12, R76.reuse, R20, R12 ;  /* 0x000000144c0c723c */ /* 0x044ff0000004180c */
[----:B------:R-:W-:Y:S08]  /*28f0*/  HMMA.16816.F32.BF16 R8, R76, R22, R8 ;  /* 0x000000164c08723c */ /* 0x000ff00000041808 */
[C---:B---3--:R-:W-:Y:S08]  /*2900*/  HMMA.16816.F32.BF16 R60, R16.reuse, R56, RZ ;  /* 0x00000038103c723c */ /* 0x048ff000000418ff */
[----:B------:R-:W-:Y:S01]  /*2910*/  HMMA.16816.F32.BF16 R52, R16, R48, RZ ;  /* 0x000000301034723c */ /* 0x000fe200000418ff */
[----:B----4-:R-:W-:-:S02]  /*2920*/  FFMA.FTZ R96, R94, UR4, R15 ;  /* 0x000000045e607c23 */ /* 0x010fc4000801000f */
[----:B------:R-:W-:Y:S01]  /*2930*/  FFMA.FTZ R13, R94, UR4, R13 ;  /* 0x000000045e0d7c23 */ /* 0x000fe2000801000d */
[----:B------:R-:W-:Y:S02]  /*2940*/  IADD3 R94, R95, 0x11, RZ ;  /* 0x000000115f5e7810 */ /* 0x000fe40007ffe0ff */
[----:B------:R-:W-:Y:S02]  /*2950*/  FSEL R96, R96, -INF , !P4 ;  /* 0xff80000060607808 */ /* 0x000fe40006000000 */
[C---:B------:R-:W-:Y:S01]  /*2960*/  HMMA.16816.F32.BF16 R44, R16.reuse, R40, RZ ;  /* 0x00000028102c723c */ /* 0x040fe200000418ff */
[----:B------:R-:W-:Y:S01]  /*2970*/  FFMA.FTZ R8, R99, UR4, R8 ;  /* 0x0000000463087c23 */ /* 0x000fe20008010008 */
[----:B------:R-:W-:Y:S01]  /*2980*/  FSEL R13, R13, -INF , !P6 ;  /* 0xff8000000d0d7808 */ /* 0x000fe20007000000 */
[----:B------:R-:W-:Y:S02]  /*2990*/  FFMA.FTZ R10, R99, UR4, R10 ;  /* 0x00000004630a7c23 */ /* 0x000fe4000801000a */
[----:B------:R-:W-:Y:S01]  /*29a0*/  FFMA.FTZ R105, R0, UR4, R9 ;  /* 0x0000000400697c23 */ /* 0x000fe20008010009 */
[----:B------:R-:W-:Y:S01]  /*29b0*/  FSEL R99, R8, -INF , !P5 ;  /* 0xff80000008637808 */ /* 0x000fe20006800000 */
[----:B------:R-:W-:Y:S01]  /*29c0*/  FFMA.FTZ R98, R0, UR4, R11 ;  /* 0x0000000400627c23 */ /* 0x000fe2000801000b */
[----:B------:R-:W-:Y:S01]  /*29d0*/  HMMA.16816.F32.BF16 R36, R16, R32, RZ ;  /* 0x000000201024723c */ /* 0x000fe200000418ff */
[----:B------:R-:W-:-:S02]  /*29e0*/  FSEL R108, R10, -INF , !P0 ;  /* 0xff8000000a6c7808 */ /* 0x000fc40004000000 */
[----:B------:R-:W2:Y:S01]  /*29f0*/  LDSM.16.M88.4 R8, [R97+0x1c00] ;  /* 0x001c00006108783b */ /* 0x000ea20000000200 */
[----:B------:R-:W-:Y:S02]  /*2a00*/  IADD3 R0, R95, 0x19, RZ ;  /* 0x000000195f007810 */ /* 0x000fe40007ffe0ff */
[----:B------:R-:W-:Y:S02]  /*2a10*/  FSEL R98, R98, -INF , !P3 ;  /* 0xff80000062627808 */ /* 0x000fe40005800000 */
[----:B------:R-:W-:Y:S01]  /*2a20*/  HMMA.16816.F32.BF16 R28, R16, R24, RZ ;  /* 0x00000018101c723c */ /* 0x000fe200000418ff */
[C---:B------:R-:W-:Y:S02]  /*2a30*/  ISETP.GE.AND P5, PT, R94.reuse, R130, PT ;  /* 0x000000825e00720c */ /* 0x040fe40003fa6270 */
[----:B------:R-:W-:Y:S02]  /*2a40*/  ISETP.GE.AND P0, PT, R94, R129, PT ;  /* 0x000000815e00720c */ /* 0x000fe40003f06270 */
[----:B------:R-:W-:-:S03]  /*2a50*/  FSEL R105, R105, -INF , !P2 ;  /* 0xff80000069697808 */ /* 0x000fc60005000000 */
        /* <DEDUP_REMOVED lines=9> */
[C---:B-1----:R-:W-:Y:S01]  /*2af0*/  HMMA.16816.F32.BF16 R68, R76.reuse, R72, R68 ;  /* 0x000000484c44723c */ /* 0x042fe20000041844 */
[----:B------:R-:W1:Y:S06]  /*2b00*/  I2F R72, R94 ;  /* 0x0000005e00487306 */ /* 0x000e6c0000201400 */
[----:B------:R-:W-:Y:S01]  /*2b10*/  IADD3 R73, R95, 0x10, RZ ;  /* 0x000000105f497810 */ /* 0x000fe20007ffe0ff */
[----:B------:R-:W-:Y:S03]  /*2b20*/  HMMA.16816.F32.BF16 R64, R76, R74, R64 ;  /* 0x0000004a4c40723c */ /* 0x000fe60000041840 */
[----:B------:R-:W4:Y:S01]  /*2b30*/  I2F R15, R73 ;  /* 0x00000049000f7306 */ /* 0x000f220000201400 */
[----:B------:R-:W-:-:S02]  /*2b40*/  ISETP.GE.AND P6, PT, R73, R130, PT ;  /* 0x000000824900720c */ /* 0x000fc40003fc6270 */
[-C--:B------:R-:W-:Y:S02]  /*2b50*/  ISETP.GE.AND P4, PT, R73, R129.reuse, PT ;  /* 0x000000814900720c */ /* 0x080fe40003f86270 */
[C---:B------:R-:W-:Y:S01]  /*2b60*/  IADD3 R74, R95.reuse, 0x18, RZ ;  /* 0x000000185f4a7810 */ /* 0x040fe20007ffe0ff */
[C---:B--2---:R-:W-:Y:S03]  /*2b70*/  HMMA.16816.F32.BF16 R52, R76.reuse, R8, R52 ;  /* 0x000000084c34723c */ /* 0x044fe60000041834 */
[----:B------:R-:W2:Y:S01]  /*2b80*/  I2F R73, R74 ;  /* 0x0000004a00497306 */ /* 0x000ea20000201400 */
[C---:B------:R-:W-:Y:S02]  /*2b90*/  ISETP.GE.AND P3, PT, R74.reuse, R129, PT ;  /* 0x000000814a00720c */ /* 0x040fe40003f66270 */
[----:B------:R-:W-:Y:S01]  /*2ba0*/  ISETP.GE.AND P2, PT, R74, R130, PT ;  /* 0x000000824a00720c */ /* 0x000fe20003f46270 */
[C---:B-1----:R-:W-:Y:S01]  /*2bb0*/  FFMA.FTZ R75, R72.reuse, UR4, R69 ;  /* 0x00000004484b7c23 */ /* 0x042fe20008010045 */
[C---:B------:R-:W-:Y:S01]  /*2bc0*/  HMMA.16816.F32.BF16 R48, R76.reuse, R10, R48 ;  /* 0x0000000a4c30723c */ /* 0x040fe20000041830 */
[----:B------:R-:W-:Y:S01]  /*2bd0*/  FFMA.FTZ R71, R72, UR4, R71 ;  /* 0x0000000448477c23 */ /* 0x000fe20008010047 */
[----:B------:R-:W-:Y:S01]  /*2be0*/  IADD3 R72, R95, 0x21, RZ ;  /* 0x000000215f487810 */ /* 0x000fe20007ffe0ff */
[----:B----4-:R-:W-:Y:S01]  /*2bf0*/  FFMA.FTZ R103, R15, UR4, R68 ;  /* 0x000000040f677c23 */ /* 0x010fe20008010044 */
[----:B------:R-:W-:Y:S01]  /*2c00*/  FSEL R75, R75, -INF , !P5 ;  /* 0xff8000004b4b7808 */ /* 0x000fe20006800000 */
[----:B------:R-:W-:Y:S01]  /*2c10*/  FFMA.FTZ R70, R15, UR4, R70 ;  /* 0x000000040f467c23 */ /* 0x000fe20008010046 */
[----:B------:R-:W1:Y:S01]  /*2c20*/  I2F R68, R0 ;  /* 0x0000000000447306 */ /* 0x000e620000201400 */
[----:B------:R-:W-:Y:S01]  /*2c30*/  FSEL R102, R71, -INF , !P0 ;  /* 0xff80000047667808 */ /* 0x000fe20004000000 */
[----:B---3--:R-:W-:Y:S01]  /*2c40*/  HMMA.16816.F32.BF16 R60, R76, R80, R60 ;  /* 0x000000504c3c723c */ /* 0x008fe2000004183c */
[----:B------:R-:W-:-:S02]  /*2c50*/  FSEL R103, R103, -INF , !P6 ;  /* 0xff80000067677808 */ /* 0x000fc40007000000 */
[----:B------:R-:W-:Y:S01]  /*2c60*/  FSEL R100, R70, -INF , !P4 ;  /* 0xff80000046647808 */ /* 0x000fe20006000000 */
[----:B--2---:R-:W-:Y:S01]  /*2c70*/  FFMA.FTZ R66, R73, UR4, R66 ;  /* 0x0000000449427c23 */ /* 0x004fe20008010042 */
[----:B------:R-:W-:Y:S01]  /*2c80*/  IADD3 R70, R95, 0x20, RZ ;  /* 0x000000205f467810 */ /* 0x000fe20007ffe0ff */
[----:B------:R-:W-:Y:S01]  /*2c90*/  FFMA.FTZ R15, R73, UR4, R64 ;  /* 0x00000004490f7c23 */ /* 0x000fe20008010040 */
[CC--:B------:R-:W-:Y:S01]  /*2ca0*/  ISETP.GE.AND P6, PT, R0.reuse, R130.reuse, PT ;  /* 0x000000820000720c */ /* 0x0c0fe20003fc6270 */
[----:B------:R-:W-:Y:S01]  /*2cb0*/  HMMA.16816.F32.BF16 R56, R76, R82, R56 ;  /* 0x000000524c38723c */ /* 0x000fe20000041838 */
[----:B------:R2:W3:Y:S01]  /*2cc0*/  I2F R69, R70 ;  /* 0x0000004600457306 */ /* 0x0004e20000201400 */
[----:B------:R-:W-:Y:S02]  /*2cd0*/  ISETP.GE.AND P4, PT, R0, R129, PT ;  /* 0x000000810000720c */ /* 0x000fe40003f86270 */
[----:B------:R-:W-:Y:S01]  /*2ce0*/  FSEL R94, R66, -INF , !P3 ;  /* 0xff800000425e7808 */ /* 0x000fe20005800000 */
[----:B-1----:R-:W-:Y:S01]  /*2cf0*/  FFMA.FTZ R101, R68, UR4, R65 ;  /* 0x0000000444657c23 */ /* 0x002fe20008010041 */
[----:B------:R-:W-:Y:S01]  /*2d00*/  ISETP.GE.AND P5, PT, R70, R130, PT ;  /* 0x000000824600720c */ /* 0x000fe20003fa6270 */
[----:B------:R-:W-:-:S02]  /*2d10*/  FFMA.FTZ R82, R68, UR4, R67 ;  /* 0x0000000444527c23 */ /* 0x000fc40008010043 */
[----:B------:R-:W1:Y:S01]  /*2d20*/  I2F R0, R72 ;  /* 0x0000004800007306 */ /* 0x000e620000201400 */
[----:B------:R-:W4:Y:S01]  /*2d30*/  LDSM.16.M88.4 R64, [R97+0x2000] ;  /* 0x002000006140783b */ /* 0x000f220000000200 */
[-C--:B------:R-:W-:Y:S02]  /*2d40*/  ISETP.GE.AND P0, PT, R70, R129.reuse, PT ;  /* 0x000000814600720c */ /* 0x080fe40003f06270 */
[----:B------:R-:W-:Y:S02]  /*2d50*/  IADD3 R68, R95, 0x29, RZ ;  /* 0x000000295f447810 */ /* 0x000fe40007ffe0ff */
[----:B------:R-:W-:Y:S02]  /*2d60*/  FSEL R15, R15, -INF , !P2 ;  /* 0xff8000000f0f7808 */ /* 0x000fe40005000000 */
[----:B--2---:R-:W-:Y:S01]  /*2d70*/  IADD3 R70, R95, 0x28, RZ ;  /* 0x000000285f467810 */ /* 0x004fe20007ffe0ff */
[----:B------:R-:W2:Y:S01]  /*2d80*/  I2F R8, R68 ;  /* 0x0000004400087306 */ /* 0x000ea20000201400 */
[----:B---3--:R-:W-:Y:S01]  /*2d90*/  FFMA.FTZ R9, R69, UR4, R60 ;  /* 0x0000000445097c23 */ /* 0x008fe2000801003c */
[----:B------:R-:W-:Y:S01]  /*2da0*/  IADD3 R60, R95, 0x30, RZ ;  /* 0x000000305f3c7810 */ /* 0x000fe20007ffe0ff */
[----:B------:R-:W-:Y:S01]  /*2db0*/  FFMA.FTZ R62, R69, UR4, R62 ;  /* 0x00000004453e7c23 */ /* 0x000fe2000801003e */
[----:B------:R-:W-:-:S02]  /*2dc0*/  ISETP.GE.AND P3, PT, R72, R129, PT ;  /* 0x000000814800720c */ /* 0x000fc40003f66270 */
[-C--:B------:R-:W-:Y:S01]  /*2dd0*/  ISETP.GE.AND P2, PT, R72, R130.reuse, PT ;  /* 0x000000824800720c */ /* 0x080fe20003f46270 */
[C---:B-1----:R-:W-:Y:S01]  /*2de0*/  FFMA.FTZ R61, R0.reuse, UR4, R61 ;  /* 0x00000004003d7c23 */ /* 0x042fe2000801003d */
[----:B------:R-:W1:Y:S01]  /*2df0*/  I2F R71, R70 ;  /* 0x0000004600477306 */ /* 0x000e620000201400 */
[----:B------:R-:W-:Y:S01]  /*2e00*/  FFMA.FTZ R0, R0, UR4, R63 ;  /* 0x0000000400007c23 */ /* 0x000fe2000801003f */
[----:B------:R-:W-:Y:S02]  /*2e10*/  FSEL R63, R9, -INF , !P5 ;  /* 0xff800000093f7808 */ /* 0x000fe40006800000 */
[----:B------:R-:W-:Y:S02]  /*2e20*/  FSEL R72, R62, -INF , !P0 ;  /* 0xff8000003e487808 */ /* 0x000fe40004000000 */
[C---:B------:R-:W-:Y:S02]  /*2e30*/  ISETP.GE.AND P5, PT, R68.reuse, R130, PT ;  /* 0x000000824400720c */ /* 0x040fe40003fa6270 */
[----:B------:R-:W3:Y:S01]  /*2e40*/  I2F R9, R60 ;  /* 0x0000003c00097306 */ /* 0x000ee20000201400 */
[----:B------:R-:W-:Y:S01]  /*2e50*/  ISETP.GE.AND P0, PT, R68, R129, PT ;  /* 0x000000814400720c */ /* 0x000fe20003f06270 */
[----:B--2---:R-:W-:Y:S01]  /*2e60*/  FFMA.FTZ R74, R8, UR4, R59 ;  /* 0x00000004084a7c23 */ /* 0x004fe2000801003b */
[----:B------:R-:W-:-:S02]  /*2e70*/  FSEL R68, R0, -INF , !P3 ;  /* 0xff80000000447808 */ /* 0x000fc40005800000 */
[----:B------:R-:W-:Y:S02]  /*2e80*/  IADD3 R0, R95, 0x31, RZ ;  /* 0x000000315f007810 */ /* 0x000fe40007ffe0ff */
[----:B------:R-:W-:Y:S01]  /*2e90*/  FSEL R101, R101, -INF , !P6 ;  /* 0xff80000065657808 */ /* 0x000fe20007000000 */
[C---:B-1----:R-:W-:Y:S01]  /*2ea0*/  FFMA.FTZ R73, R71.reuse, UR4, R56 ;  /* 0x0000000447497c23 */ /* 0x042fe20008010038 */
[----:B------:R-:W-:Y:S01]  /*2eb0*/  FSEL R82, R82, -INF , !P4 ;  /* 0xff80000052527808 */ /* 0x000fe20006000000 */
[----:B------:R-:W-:Y:S01]  /*2ec0*/  FFMA.FTZ R58, R71, UR4, R58 ;  /* 0x00000004473a7c23 */ /* 0x000fe2000801003a */
[CC--:B------:R-:W-:Y:S01]  /*2ed0*/  ISETP.GE.AND P6, PT, R70.reuse, R130.reuse, PT ;  /* 0x000000824600720c */ /* 0x0c0fe20003fc6270 */
[----:B------:R-:W1:Y:S01]  /*2ee0*/  I2F R56, R0 ;  /* 0x0000000000387306 */ /* 0x000e620000201400 */
[-C--:B------:R-:W-:Y:S01]  /*2ef0*/  ISETP.GE.AND P4, PT, R70, R129.reuse, PT ;  /* 0x000000814600720c */ /* 0x080fe20003f86270 */
[----:B------:R-:W-:Y:S01]  /*2f00*/  FFMA.FTZ R71, R8, UR4, R57 ;  /* 0x0000000408477c23 */ /* 0x000fe20008010039 */
[----:B------:R-:W-:Y:S01]  /*2f10*/  IADD3 R59, R95, 0x38, RZ ;  /* 0x000000385f3b7810 */ /* 0x000fe20007ffe0ff */
[----:B---3--:R-:W-:Y:S01]  /*2f20*/  FFMA.FTZ R54, R9, UR4, R54 ;  /* 0x0000000409367c23 */ /* 0x008fe20008010036 */
[----:B------:R-:W-:Y:S01]  /*2f30*/  FSEL R73, R73, -INF , !P6 ;  /* 0xff80000049497808 */ /* 0x000fe20007000000 */
[C---:B----4-:R-:W-:Y:S01]  /*2f40*/  HMMA.16816.F32.BF16 R44, R76.reuse, R64, R44 ;  /* 0x000000404c2c723c */ /* 0x050fe2000004182c */
[----:B------:R-:W-:Y:S01]  /*2f50*/  FSEL R80, R58, -INF , !P4 ;  /* 0xff8000003a507808 */ /* 0x000fe20006000000 */
[----:B------:R-:W2:Y:S01]  /*2f60*/  I2F R57, R59 ;  /* 0x0000003b00397306 */ /* 0x000ea20000201400 */
[CC--:B------:R-:W-:Y:S01]  /*2f70*/  ISETP.GE.AND P6, PT, R0.reuse, R130.reuse, PT ;  /* 0x000000820000720c */ /* 0x0c0fe20003fc6270 */
[----:B------:R-:W-:Y:S01]  /*2f80*/  FFMA.FTZ R58, R9, UR4, R52 ;  /* 0x00000004093a7c23 */ /* 0x000fe20008010034 */
[----:B------:R-:W-:Y:S01]  /*2f90*/  ISETP.GE.AND P4, PT, R0, R129, PT ;  /* 0x000000810000720c */ /* 0x000fe20003f86270 */
[----:B------:R-:W3:Y:S01]  /*2fa0*/  LDSM.16.M88.4 R8, [R97+0x2400] ;  /* 0x002400006108783b */ /* 0x000ee20000000200 */
[----:B------:R-:W-:Y:S01]  /*2fb0*/  FSEL R61, R61, -INF , !P2 ;  /* 0xff8000003d3d7808 */ /* 0x000fe20005000000 */
[----:B------:R-:W-:Y:S01]  /*2fc0*/  HMMA.16816.F32.BF16 R40, R76, R66, R40 ;  /* 0x000000424c28723c */ /* 0x000fe20000041828 */
[----:B------:R-:W-:Y:S01]  /*2fd0*/  ISETP.GE.AND P2, PT, R60, R130, PT ;  /* 0x000000823c00720c */ /* 0x000fe20003f46270 */
[C---:B-1----:R-:W-:Y:S01]  /*2fe0*/  FFMA.FTZ R53, R56.reuse, UR4, R53 ;  /* 0x0000000438357c23 */ /* 0x042fe20008010035 */
[C---:B------:R-:W-:Y:S01]  /*2ff0*/  IADD3 R0, R95.reuse, 0x39, RZ ;  /* 0x000000395f007810 */ /* 0x040fe20007ffe0ff */
[----:B------:R-:W-:Y:S01]  /*3000*/  FFMA.FTZ R56, R56, UR4, R55 ;  /* 0x0000000438387c23 */ /* 0x000fe20008010037 */
[----:B------:R-:W-:-:S02]  /*3010*/  IADD3 R62, R95, 0x40, RZ ;  /* 0x000000405f3e7810 */ /* 0x000fc40007ffe0ff */
[----:B------:R-:W1:Y:S01]  /*3020*/  I2F R52, R0 ;  /* 0x0000000000347306 */ /* 0x000e620000201400 */
[----:B------:R-:W-:Y:S02]  /*3030*/  FSEL R71, R71, -INF , !P5 ;  /* 0xff80000047477808 */ /* 0x000fe40006800000 */
[----:B------:R-:W-:Y:S01]  /*3040*/  FSEL R74, R74, -INF , !P0 ;  /* 0xff8000004a4a7808 */ /* 0x000fe20004000000 */
[----:B--2---:R-:W-:Y:S01]  /*3050*/  FFMA.FTZ R48, R57, UR4, R48 ;  /* 0x0000000439307c23 */ /* 0x004fe20008010030 */
[----:B------:R-:W-:Y:S01]  /*3060*/  ISETP.GE.AND P5, PT, R59, R130, PT ;  /* 0x000000823b00720c */ /* 0x000fe20003fa6270 */
[----:B------:R-:W-:Y:S01]  /*3070*/  FFMA.FTZ R50, R57, UR4, R50 ;  /* 0x0000000439327c23 */ /* 0x000fe20008010032 */
[----:B------:R-:W-:Y:S02]  /*3080*/  ISETP.GE.AND P0, PT, R59, R129, PT ;  /* 0x000000813b00720c */ /* 0x000fe40003f06270 */
[----:B------:R-:W-:Y:S01]  /*3090*/  FSEL R55, R58, -INF , !P2 ;  /* 0xff8000003a377808 */ /* 0x000fe20005000000 */
[----:B------:R1:W2:Y:S01]  /*30a0*/  I2F R59, R62 ;  /* 0x0000003e003b7306 */ /* 0x0002a20000201400 */
[----:B------:R-:W-:-:S02]  /*30b0*/  FSEL R53, R53, -INF , !P6 ;  /* 0xff80000035357808 */ /* 0x000fc40007000000 */
[----:B------:R-:W-:Y:S02]  /*30c0*/  FSEL R58, R56, -INF , !P4 ;  /* 0xff800000383a7808 */ /* 0x000fe40006000000 */
[C---:B------:R-:W-:Y:S02]  /*30d0*/  ISETP.GE.AND P6, PT, R62.reuse, R130, PT ;  /* 0x000000823e00720c */ /* 0x040fe40003fc6270 */
[-C--:B------:R-:W-:Y:S02]  /*30e0*/  ISETP.GE.AND P4, PT, R62, R129.reuse, PT ;  /* 0x000000813e00720c */ /* 0x080fe40003f86270 */
[----:B------:R-:W-:Y:S02]  /*30f0*/  ISETP.GE.AND P3, PT, R60, R129, PT ;  /* 0x000000813c00720c */ /* 0x000fe40003f66270 */
[----:B------:R-:W-:Y:S02]  /*3100*/  FSEL R57, R48, -INF , !P5 ;  /* 0xff80000030397808 */ /* 0x000fe40006800000 */
[----:B------:R-:W-:-:S02]  /*3110*/  FSEL R64, R50, -INF , !P0 ;  /* 0xff80000032407808 */ /* 0x000fc40004000000 */
[----:B------:R-:W-:Y:S01]  /*3120*/  FSEL R60, R54, -INF , !P3 ;  /* 0xff800000363c7808 */ /* 0x000fe20005800000 */
[C---:B-1----:R-:W-:Y:S01]  /*3130*/  FFMA.FTZ R62, R52.reuse, UR4, R49 ;  /* 0x00000004343e7c23 */ /* 0x042fe20008010031 */
[C---:B------:R-:W-:Y:S01]  /*3140*/  IADD3 R54, R95.reuse, 0x41, RZ ;  /* 0x000000415f367810 */ /* 0x040fe20007ffe0ff */
[----:B------:R-:W-:Y:S01]  /*3150*/  FFMA.FTZ R52, R52, UR4, R51 ;  /* 0x0000000434347c23 */ /* 0x000fe20008010033 */
[----:B------:R-:W-:Y:S01]  /*3160*/  IADD3 R56, R95, 0x48, RZ ;  /* 0x000000485f387810 */ /* 0x000fe20007ffe0ff */
[----:B------:R-:W1:Y:S01]  /*3170*/  LDSM.16.M88.4 R48, [R97+0x2800] ;  /* 0x002800006130783b */ /* 0x000e620000000200 */
[CC--:B------:R-:W-:Y:S01]  /*3180*/  ISETP.GE.AND P2, PT, R0.reuse, R130.reuse, PT ;  /* 0x000000820000720c */ /* 0x0c0fe20003f46270 */
[----:B--2---:R-:W-:Y:S01]  /*3190*/  FFMA.FTZ R44, R59, UR4, R44 ;  /* 0x000000043b2c7c23 */ /* 0x004fe2000801002c */
[-C--:B------:R-:W-:Y:S01]  /*31a0*/  ISETP.GE.AND P3, PT, R0, R129.reuse, PT ;  /* 0x000000810000720c */ /* 0x080fe20003f66270 */
[----:B------:R-:W2:Y:S01]  /*31b0*/  I2F R67, R56 ;  /* 0x0000003800437306 */ /* 0x000ea20000201400 */
[C---:B------:R-:W-:Y:S01]  /*31c0*/  ISETP.GE.AND P5, PT, R54.reuse, R130, PT ;  /* 0x000000823600720c */ /* 0x040fe20003fa6270 */
[----:B---3--:R-:W-:Y:S01]  /*31d0*/  HMMA.16816.F32.BF16 R36, R76, R8, R36 ;  /* 0x000000084c24723c */ /* 0x008fe20000041824 */
[----:B------:R-:W-:-:S02]  /*31e0*/  ISETP.GE.AND P0, PT, R54, R129, PT ;  /* 0x000000813600720c */ /* 0x000fc40003f06270 */
[----:B------:R-:W-:-:S03]  /*31f0*/  IADD3 R66, R95, 0x49, RZ ;  /* 0x000000495f427810 */ /* 0x000fc60007ffe0ff */
[----:B------:R3:W4:Y:S02]  /*3200*/  I2F R0, R54 ;  /* 0x0000003600007306 */ /* 0x0007240000201400 */
[----:B------:R-:W-:Y:S01]  /*3210*/  HMMA.16816.F32.BF16 R32, R76, R10, R32 ;  /* 0x0000000a4c20723c */ /* 0x000fe20000041820 */
[----:B------:R-:W5:Y:S01]  /*3220*/  LDSM.16.M88.4 R8, [R97+0x2c00] ;  /* 0x002c00006108783b */ /* 0x000f620000000200 */
[----:B------:R-:W-:-:S04]  /*3230*/  DEPBAR.LE SB0, 0x0 ;  /* 0x000080000000791a */ /* 0x000fc80000000000 */
[C---:B--2---:R-:W-:Y:S02]  /*3240*/  FFMA.FTZ R42, R67.reuse, UR4, R42 ;  /* 0x00000004432a7c23 */ /* 0x044fe4000801002a */
[----:B------:R-:W-:Y:S02]  /*3250*/  FFMA.FTZ R40, R67, UR4, R40 ;  /* 0x0000000443287c23 */ /* 0x000fe40008010028 */
[----:B---3--:R-:W-:Y:S01]  /*3260*/  FFMA.FTZ R54, R59, UR4, R46 ;  /* 0x000000043b367c23 */ /* 0x008fe2000801002e */
[----:B------:R-:W-:Y:S01]  /*3270*/  FSEL R59, R62, -INF , !P2 ;  /* 0xff8000003e3b7808 */ /* 0x000fe20005000000 */
[----:B----4-:R-:W-:Y:S01]  /*3280*/  FFMA.FTZ R45, R0, UR4, R45 ;  /* 0x00000004002d7c23 */ /* 0x010fe2000801002d */
[----:B------:R-:W-:Y:S02]  /*3290*/  FSEL R62, R52, -INF , !P3 ;  /* 0xff800000343e7808 */ /* 0x000fe40005800000 */
[----:B------:R2:W-:Y:S01]  /*32a0*/  I2F R52, R66 ;  /* 0x0000004200347306 */ /* 0x0005e20000201400 */
[----:B------:R-:W-:Y:S01]  /*32b0*/  BAR.SYNC.DEFER_BLOCKING 0x0 ;  /* 0x0000000000007b1d */ /* 0x000fe20000010000 */
[----:B------:R-:W-:-:S02]  /*32c0*/  ISETP.GE.AND P2, PT, R56, R130, PT ;  /* 0x000000823800720c */ /* 0x000fc40003f46270 */
[-C--:B------:R-:W-:Y:S01]  /*32d0*/  ISETP.GE.AND P3, PT, R56, R129.reuse, PT ;  /* 0x000000813800720c */ /* 0x080fe20003f66270 */
[----:B------:R-:W-:Y:S01]  /*32e0*/  FFMA.FTZ R56, R0, UR4, R47 ;  /* 0x0000000400387c23 */ /* 0x000fe2000801002f */
[----:B------:R-:W-:Y:S01]  /*32f0*/  FSEL R46, R44, -INF , !P6 ;  /* 0xff8000002c2e7808 */ /* 0x000fe20007000000 */
[C---:B-1----:R-:W-:Y:S01]  /*3300*/  HMMA.16816.F32.BF16 R28, R76.reuse, R48, R28 ;  /* 0x000000304c1c723c */ /* 0x042fe2000004181c */
[----:B------:R-:W-:Y:S02]  /*3310*/  FSEL R44, R54, -INF , !P4 ;  /* 0xff800000362c7808 */ /* 0x000fe40006000000 */
[----:B------:R-:W-:Y:S02]  /*3320*/  IADD3 R54, R95, 0x50, RZ ;  /* 0x000000505f367810 */ /* 0x000fe40007ffe0ff */
[C---:B------:R-:W-:Y:S02]  /*3330*/  ISETP.GE.AND P6, PT, R66.reuse, R130, PT ;  /* 0x000000824200720c */ /* 0x040fe40003fc6270 */
[----:B------:R-:W-:Y:S01]  /*3340*/  ISETP.GE.AND P4, PT, R66, R129, PT ;  /* 0x000000814200720c */ /* 0x000fe20003f86270 */
[----:B------:R-:W1:Y:S01]  /*3350*/  I2F R65, R54 ;  /* 0x0000003600417306 */ /* 0x000e620000201400 */
[----:B------:R-:W-:Y:S01]  /*3360*/  FSEL R47, R45, -INF , !P5 ;  /* 0xff8000002d2f7808 */ /* 0x000fe20006800000 */
[----:B------:R-:W-:Y:S01]  /*3370*/  HMMA.16816.F32.BF16 R24, R76, R50, R24 ;  /* 0x000000324c18723c */ /* 0x000fe20000041818 */
[----:B------:R-:W-:-:S02]  /*3380*/  FSEL R56, R56, -INF , !P0 ;  /* 0xff80000038387808 */ /* 0x000fc40004000000 */
[C---:B--2---:R-:W-:Y:S02]  /*3390*/  IADD3 R66, R95.reuse, 0x51, RZ ;  /* 0x000000515f427810 */ /* 0x044fe40007ffe0ff */
[CC--:B------:R-:W-:Y:S02]  /*33a0*/  ISETP.GE.AND P5, PT, R54.reuse, R130.reuse, PT ;  /* 0x000000823600720c */ /* 0x0c0fe40003fa6270 */
[-C--:B------:R-:W-:Y:S01]  /*33b0*/  ISETP.GE.AND P0, PT, R54, R129.reuse, PT ;  /* 0x000000813600720c */ /* 0x080fe20003f06270 */
[----:B------:R-:W2:Y:S01]  /*33c0*/  I2F R0, R66 ;  /* 0x0000004200007306 */ /* 0x000ea20000201400 */
[----:B------:R-:W-:Y:S01]  /*33d0*/  FSEL R45, R40, -INF , !P2 ;  /* 0xff800000282d7808 */ /* 0x000fe20005000000 */
[C---:B-----5:R-:W-:Y:S01]  /*33e0*/  HMMA.16816.F32.BF16 R20, R76.reuse, R8, R20 ;  /* 0x000000084c14723c */ /* 0x060fe20000041814 */
[----:B------:R-:W-:Y:S02]  /*33f0*/  IADD3 R40, R95, 0x58, RZ ;  /* 0x000000585f287810 */ /* 0x000fe40007ffe0ff */
[-C--:B------:R-:W-:Y:S01]  /*3400*/  ISETP.GE.AND P2, PT, R66, R130.reuse, PT ;  /* 0x000000824200720c */ /* 0x080fe20003f46270 */
[C---:B-1----:R-:W-:Y:S01]  /*3410*/  FFMA.FTZ R36, R65.reuse, UR4, R36 ;  /* 0x0000000441247c23 */ /* 0x042fe20008010024 */
[----:B------:R-:W-:Y:S01]  /*3420*/  FSEL R54, R42, -INF , !P3 ;  /* 0xff8000002a367808 */ /* 0x000fe20005800000 */
[----:B------:R-:W-:Y:S01]  /*3430*/  FFMA.FTZ R42, R52, UR4, R41 ;  /* 0x00000004342a7c23 */ /* 0x000fe20008010029 */
[----:B------:R-:W-:Y:S01]  /*3440*/  ISETP.GE.AND P3, PT, R66, R129, PT ;  /* 0x000000814200720c */ /* 0x000fe20003f66270 */
[----:B------:R-:W-:Y:S01]  /*3450*/  FFMA.FTZ R52, R52, UR4, R43 ;  /* 0x0000000434347c23 */ /* 0x000fe2000801002b */
[----:B------:R1:W3:Y:S01]  /*3460*/  I2F R41, R40 ;  /* 0x0000002800297306 */ /* 0x0002e20000201400 */
[----:B------:R-:W-:Y:S01]  /*3470*/  FFMA.FTZ R38, R65, UR4, R38 ;  /* 0x0000000441267c23 */ /* 0x000fe20008010026 */
[----:B------:R-:W-:Y:S01]  /*3480*/  FSEL R43, R42, -INF , !P6 ;  /* 0xff8000002a2b7808 */ /* 0x000fe20007000000 */
[----:B------:R-:W-:Y:S01]  /*3490*/  HMMA.16816.F32.BF16 R16, R76, R10, R16 ;  /* 0x0000000a4c10723c */ /* 0x000fe20000041810 */
[----:B------:R-:W-:Y:S01]  /*34a0*/  IADD3 R42, R95, 0x59, RZ ;  /* 0x000000595f2a7810 */ /* 0x000fe20007ffe0ff */
[----:B--2---:R-:W-:Y:S01]  /*34b0*/  FFMA.FTZ R37, R0, UR4, R37 ;  /* 0x0000000400257c23 */ /* 0x004fe20008010025 */
[----:B------:R-:W-:Y:S01]  /*34c0*/  FSEL R52, R52, -INF , !P4 ;  /* 0xff80000034347808 */ /* 0x000fe20006000000 */
[----:B------:R-:W-:Y:S01]  /*34d0*/  FFMA.FTZ R0, R0, UR4, R39 ;  /* 0x0000000400007c23 */ /* 0x000fe20008010027 */
[----:B------:R3:W2:Y:S01]  /*34e0*/  I2F R48, R42 ;  /* 0x0000002a00307306 */ /* 0x0006a20000201400 */
[----:B------:R-:W-:-:S02]  /*34f0*/  ISETP.GE.AND P6, PT, R40, R130, PT ;  /* 0x000000822800720c */ /* 0x000fc40003fc6270 */
[-C--:B------:R-:W-:Y:S02]  /*3500*/  ISETP.GE.AND P4, PT, R40, R129.reuse, PT ;  /* 0x000000812800720c */ /* 0x080fe40003f86270 */
[----:B------:R-:W-:Y:S02]  /*3510*/  FSEL R39, R36, -INF , !P5 ;  /* 0xff80000024277808 */ /* 0x000fe40006800000 */
[----:B------:R-:W-:Y:S01]  /*3520*/  FSEL R38, R38, -INF , !P0 ;  /* 0xff80000026267808 */ /* 0x000fe20004000000 */
[----:B------:R-:W-:Y:S01]  /*3530*/  I2F R11, R95 ;  /* 0x0000005f000b7306 */ /* 0x000fe20000201400 */
[----:B-1----:R-:W-:Y:S02]  /*3540*/  IADD3 R40, R95, 0x60, RZ ;  /* 0x000000605f287810 */ /* 0x002fe40007ffe0ff */
[C---:B------:R-:W-:Y:S02]  /*3550*/  ISETP.GE.AND P5, PT, R42.reuse, R130, PT ;  /* 0x000000822a00720c */ /* 0x040fe40003fa6270 */
[----:B------:R-:W-:-:S02]  /*3560*/  ISETP.GE.AND P0, PT, R42, R129, PT ;  /* 0x000000812a00720c */ /* 0x000fc40003f06270 */
[----:B------:R-:W-:Y:S01]  /*3570*/  FSEL R37, R37, -INF , !P2 ;  /* 0xff80000025257808 */ /* 0x000fe20005000000 */
[----:B------:R1:W4:Y:S01]  /*3580*/  I2F R49, R40 ;  /* 0x0000002800317306 */ /* 0x0003220000201400 */
[C---:B---3--:R-:W-:Y:S01]  /*3590*/  FFMA.FTZ R42, R41.reuse, UR4, R32 ;  /* 0x00000004292a7c23 */ /* 0x048fe20008010020 */
[----:B------:R-:W-:Y:S01]  /*35a0*/  FSEL R36, R0, -INF , !P3 ;  /* 0xff80000000247808 */ /* 0x000fe20005800000 */
[----:B------:R-:W-:Y:S01]  /*35b0*/  FFMA.FTZ R41, R41, UR4, R34 ;  /* 0x0000000429297c23 */ /* 0x000fe20008010022 */
[----:B------:R-:W-:Y:S01]  /*35c0*/  ISETP.GE.AND P2, PT, R40, R130, PT ;  /* 0x000000822800720c */ /* 0x000fe20003f46270 */
[----:B--2---:R-:W-:Y:S01]  /*35d0*/  FFMA.FTZ R33, R48, UR4, R33 ;  /* 0x0000000430217c23 */ /* 0x004fe20008010021 */
[----:B------:R-:W-:Y:S02]  /*35e0*/  ISETP.GE.AND P3, PT, R40, R129, PT ;  /* 0x000000812800720c */ /* 0x000fe40003f66270 */
[C---:B------:R-:W-:Y:S02]  /*35f0*/  IADD3 R0, R95.reuse, 0x61, RZ ;  /* 0x000000615f007810 */ /* 0x040fe40007ffe0ff */
[----:B------:R-:W-:-:S02]  /*3600*/  IADD3 R32, R95, 0x68, RZ ;  /* 0x000000685f207810 */ /* 0x000fc40007ffe0ff */
[----:B------:R-:W2:Y:S01]  /*3610*/  I2F R34, R0 ;  /* 0x0000000000227306 */ /* 0x000ea20000201400 */
[----:B------:R-:W-:Y:S02]  /*3620*/  FSEL R33, R33, -INF , !P5 ;  /* 0xff80000021217808 */ /* 0x000fe40006800000 */
[-C--:B------:R-:W-:Y:S01]  /*3630*/  ISETP.GE.AND P5, PT, R32, R130.reuse, PT ;  /* 0x000000822000720c */ /* 0x080fe20003fa6270 */
[----:B-1----:R-:W-:Y:S01]  /*3640*/  FFMA.FTZ R40, R48, UR4, R35 ;  /* 0x0000000430287c23 */ /* 0x002fe20008010023 */
[----:B------:R-:W-:Y:S01]  /*3650*/  FSEL R35, R42, -INF , !P6 ;  /* 0xff8000002a237808 */ /* 0x000fe20007000000 */
[----:B----4-:R-:W-:Y:S01]  /*3660*/  FFMA.FTZ R28, R49, UR4, R28 ;  /* 0x00000004311c7c23 */ /* 0x010fe2000801001c */
[----:B------:R-:W-:Y:S01]  /*3670*/  FSEL R42, R41, -INF , !P4 ;  /* 0xff800000292a7808 */ /* 0x000fe20006000000 */
[----:B------:R-:W1:Y:S01]  /*3680*/  I2F R51, R32 ;  /* 0x0000002000337306 */ /* 0x000e620000201400 */
[C---:B------:R-:W-:Y:S01]  /*3690*/  ISETP.GE.AND P6, PT, R0.reuse, R130, PT ;  /* 0x000000820000720c */ /* 0x040fe20003fc6270 */
[----:B------:R-:W-:Y:S01]  /*36a0*/  FFMA.FTZ R49, R49, UR4, R30 ;  /* 0x0000000431317c23 */ /* 0x000fe2000801001e */
[----:B------:R-:W-:-:S02]  /*36b0*/  ISETP.GE.AND P4, PT, R0, R129, PT ;  /* 0x000000810000720c */ /* 0x000fc40003f86270 */
[C---:B------:R-:W-:Y:S02]  /*36c0*/  IADD3 R30, R95.reuse, 0x70, RZ ;  /* 0x000000705f1e7810 */ /* 0x040fe40007ffe0ff */
[----:B------:R-:W-:Y:S01]  /*36d0*/  FSEL R41, R28, -INF , !P2 ;  /* 0xff8000001c297808 */ /* 0x000fe20005000000 */
[----:B--2---:R-:W-:Y:S01]  /*36e0*/  FFMA.FTZ R28, R34, UR4, R29 ;  /* 0x00000004221c7c23 */ /* 0x004fe2000801001d */
[----:B------:R-:W-:Y:S01]  /*36f0*/  IADD3 R0, R95, 0x69, RZ ;  /* 0x000000695f007810 */ /* 0x000fe20007ffe0ff */
[----:B------:R-:W2:Y:S01]  /*3700*/  I2F R9, R30 ;  /* 0x0000001e00097306 */ /* 0x000ea20000201400 */
[----:B------:R-:W-:Y:S01]  /*3710*/  FSEL R40, R40, -INF , !P0 ;  /* 0xff80000028287808 */ /* 0x000fe20004000000 */
[----:B------:R-:W-:Y:S01]  /*3720*/  FFMA.FTZ R34, R34, UR4, R31 ;  /* 0x0000000422227c23 */ /* 0x000fe2000801001f */
[-C--:B------:R-:W-:Y:S02]  /*3730*/  ISETP.GE.AND P0, PT, R32, R129.reuse, PT ;  /* 0x000000812000720c */ /* 0x080fe40003f06270 */
[C---:B------:R-:W-:Y:S01]  /*3740*/  ISETP.GE.AND P2, PT, R0.reuse, R130, PT ;  /* 0x000000820000720c */ /* 0x040fe20003f46270 */
[----:B-1----:R-:W-:Y:S01]  /*3750*/  FFMA.FTZ R29, R51, UR4, R24 ;  /* 0x00000004331d7c23 */ /* 0x002fe20008010018 */
[----:B------:R-:W-:Y:S01]  /*3760*/  IADD3 R24, R95, 0x71, RZ ;  /* 0x000000715f187810 */ /* 0x000fe20007ffe0ff */
[----:B------:R-:W1:Y:S01]  /*3770*/  I2F R8, R0 ;  /* 0x0000000000087306 */ /* 0x000e620000201400 */
[----:B------:R-:W-:Y:S01]  /*3780*/  FSEL R32, R49, -INF , !P3 ;  /* 0xff80000031207808 */ /* 0x000fe20005800000 */
[----:B------:R-:W-:Y:S01]  /*3790*/  FFMA.FTZ R26, R51, UR4, R26 ;  /* 0x00000004331a7c23 */ /* 0x000fe2000801001a */
[----:B------:R-:W-:-:S02]  /*37a0*/  ISETP.GE.AND P3, PT, R0, R129, PT ;  /* 0x000000810000720c */ /* 0x000fc40003f66270 */
[----:B------:R-:W-:Y:S02]  /*37b0*/  IADD3 R10, R95, 0x79, RZ ;  /* 0x000000795f0a7810 */ /* 0x000fe40007ffe0ff */
[----:B------:R-:W-:Y:S01]  /*37c0*/  FSEL R31, R28, -INF , !P6 ;  /* 0xff8000001c1f7808 */ /* 0x000fe20007000000 */
[----:B------:R-:W3:Y:S01]  /*37d0*/  I2F R0, R24 ;  /* 0x0000001800007306 */ /* 0x000ee20000201400 */
[C---:B--2---:R-:W-:Y:S01]  /*37e0*/  FFMA.FTZ R49, R9.reuse, UR4, R20 ;  /* 0x0000000409317c23 */ /* 0x044fe20008010014 */
[----:B------:R-:W-:Y:S01]  /*37f0*/  FSEL R28, R26, -INF , !P0 ;  /* 0xff8000001a1c7808 */ /* 0x000fe20004000000 */
[----:B------:R-:W-:Y:S01]  /*3800*/  FFMA.FTZ R22, R9, UR4, R22 ;  /* 0x0000000409167c23 */ /* 0x000fe20008010016 */
[----:B------:R-:W-:Y:S02]  /*3810*/  FSEL R29, R29, -INF , !P5 ;  /* 0xff8000001d1d7808 */ /* 0x000fe40006800000 */
[----:B------:R-:W-:Y:S01]  /*3820*/  ISETP.GE.AND P5, PT, R24, R130, PT ;  /* 0x000000821800720c */ /* 0x000fe20003fa6270 */
[----:B-1----:R-:W-:Y:S01]  /*3830*/  FFMA.FTZ R25, R8, UR4, R25 ;  /* 0x0000000408197c23 */ /* 0x002fe20008010019 */
[----:B------:R-:W-:Y:S01]  /*3840*/  FSEL R34, R34, -INF , !P4 ;  /* 0xff80000022227808 */ /* 0x000fe20006000000 */
[----:B------:R-:W-:Y:S01]  /*3850*/  FFMA.FTZ R27, R8, UR4, R27 ;  /* 0x00000004081b7c23 */ /* 0x000fe2000801001b */
[----:B------:R-:W-:-:S02]  /*3860*/  IADD3 R8, R95, 0x78, RZ ;  /* 0x000000785f087810 */ /* 0x000fc40007ffe0ff */
[----:B------:R-:W-:Y:S02]  /*3870*/  FSEL R51, R25, -INF , !P2 ;  /* 0xff80000019337808 */ /* 0x000fe40005000000 */
[----:B------:R-:W1:Y:S01]  /*3880*/  I2F R9, R8 ;  /* 0x0000000800097306 */ /* 0x000e620000201400 */
[----:B---3--:R-:W-:Y:S01]  /*3890*/  FFMA.FTZ R21, R0, UR4, R21 ;  /* 0x0000000400157c23 */ /* 0x008fe20008010015 */
[-C--:B------:R-:W-:Y:S01]  /*38a0*/  ISETP.GE.AND P2, PT, R8, R130.reuse, PT ;  /* 0x000000820800720c */ /* 0x080fe20003f46270 */
[----:B------:R-:W-:Y:S01]  /*38b0*/  FFMA.FTZ R26, R0, UR4, R23 ;  /* 0x00000004001a7c23 */ /* 0x000fe20008010017 */
[C---:B------:R-:W-:Y:S02]  /*38c0*/  ISETP.GE.AND P6, PT, R30.reuse, R130, PT ;  /* 0x000000821e00720c */ /* 0x040fe40003fc6270 */
[----:B------:R-:W-:Y:S02]  /*38d0*/  FSEL R23, R21, -INF , !P5 ;  /* 0xff80000015177808 */ /* 0x000fe40006800000 */
[----:B------:R-:W2:Y:S01]  /*38e0*/  I2F R0, R10 ;  /* 0x0000000a00007306 */ /* 0x000ea20000201400 */
[----:B------:R-:W-:-:S02]  /*38f0*/  ISETP.GE.AND P4, PT, R30, R129, PT ;  /* 0x000000811e00720c */ /* 0x000fc40003f86270 */
[-C--:B------:R-:W-:Y:S02]  /*3900*/  ISETP.GE.AND P0, PT, R24, R129.reuse, PT ;  /* 0x000000811800720c */ /* 0x080fe40003f06270 */
[----:B------:R-:W-:Y:S02]  /*3910*/  FSEL R20, R27, -INF , !P3 ;  /* 0xff8000001b147808 */ /* 0x000fe40005800000 */
[----:B------:R-:W-:Y:S01]  /*3920*/  ISETP.GE.AND P3, PT, R8, R129, PT ;  /* 0x000000810800720c */ /* 0x000fe20003f66270 */
[----:B-1----:R-:W-:Y:S01]  /*3930*/  FFMA.FTZ R16, R9, UR4, R16 ;  /* 0x0000000409107c23 */ /* 0x002fe20008010010 */
[----:B------:R-:W-:Y:S01]  /*3940*/  FSEL R49, R49, -INF , !P6 ;  /* 0xff80000031317808 */ /* 0x000fe20007000000 */
[----:B------:R-:W-:Y:S01]  /*3950*/  FFMA.FTZ R18, R9, UR4, R18 ;  /* 0x0000000409127c23 */ /* 0x000fe20008010012 */
[----:B------:R-:W-:Y:S01]  /*3960*/  FSEL R30, R22, -INF , !P4 ;  /* 0xff800000161e7808 */ /* 0x000fe20006000000 */
[C---:B------:R-:W-:Y:S01]  /*3970*/  FFMA.FTZ R9, R11.reuse, UR4, R12 ;  /* 0x000000040b097c23 */ /* 0x040fe2000801000c */
[----:B------:R-:W-:Y:S01]  /*3980*/  FSEL R21, R16, -INF , !P2 ;  /* 0xff80000010157808 */ /* 0x000fe20005000000 */
[----:B------:R-:W-:Y:S01]  /*3990*/  FFMA.FTZ R8, R11, UR4, R14 ;  /* 0x000000040b087c23 */ /* 0x000fe2000801000e */
[----:B------:R-:W-:Y:S01]  /*39a0*/  ISETP.GE.AND P2, PT, R2, 0x2, PT ;  /* 0x000000020200780c */ /* 0x000fe20003f46270 */
[----:B--2---:R-:W-:Y:S01]  /*39b0*/  FFMA.FTZ R17, R0, UR4, R17 ;  /* 0x0000000400117c23 */ /* 0x004fe20008010011 */
[----:B------:R-:W-:Y:S01]  /*39c0*/  FSEL R26, R26, -INF , !P0 ;  /* 0xff8000001a1a7808 */ /* 0x000fe20004000000 */
[----:B------:R-:W-:Y:S01]  /*39d0*/  FFMA.FTZ R0, R0, UR4, R19 ;  /* 0x0000000400007c23 */ /* 0x000fe20008010013 */
        /* <DEDUP_REMOVED lines=68> */
.L_x_4249:
[----:B------:R-:W-:-:S04]  /*3e20*/  ULEA UR6, -UR8, URZ, 0x7 ;  /* 0x0000003f08067291 */ /* 0x000fc8000f8e393f */
[----:B------:R-:W-:Y:S02]  /*3e30*/  USHF.R.S32.HI UR11, URZ, 0x1f, UR6 ;  /* 0x0000001f3f0b7899 */ /* 0x000fe40008011406 */
[----:B------:R-:W-:-:S04]  /*3e40*/  MOV R11, UR6 ;  /* 0x00000006000b7c02 */ /* 0x000fc80008000f00 */
[----:B------:R-:W-:Y:S02]  /*3e50*/  MOV R12, UR11 ;  /* 0x0000000b000c7c02 */ /* 0x000fe40008000f00 */
.L_x_4250:
[----:B------:R-:W-:Y:S01]  /*3e60*/  ISETP.GE.AND P0, PT, R116, c[0x0][0x220], PT ;  /* 0x0000880074007a0c */ /* 0x000fe20003f06270 */
[----:B------:R-:W-:Y:S01]  /*3e70*/  IMAD.U32 R17, RZ, RZ, UR8 ;  /* 0x00000008ff117e24 */ /* 0x000fe2000f8e00ff */
[----:B------:R-:W-:Y:S01]  /*3e80*/  BSSY B0, `(.L_x_4251) ;  /* 0x0000032000007945 */ /* 0x000fe20003800000 */
[----:B------:R-:W-:-:S10]  /*3e90*/  IMAD.U32 R10, RZ, RZ, UR8 ;  /* 0x00000008ff0a7e24 */ /* 0x000fd4000f8e00ff */
[----:B------:R-:W-:Y:S01]  /*3ea0*/  @!P0 IMAD.MOV.U32 R14, RZ, RZ, c[0x0][0x19c] ;  /* 0x00006700ff0e8624 */ /* 0x000fe200078e00ff */
[-C--:B------:R-:W-:Y:S01]  /*3eb0*/  @!P0 LEA R18, P3, R17, R128.reuse, 0x6 ;  /* 0x0000008011128211 */ /* 0x080fe200078630ff */
[----:B------:R1:W-:Y:S01]  /*3ec0*/  @P0 STS [R112+0x1000], RZ ;  /* 0x001000ff70000388 */ /* 0x0003e20000000800 */
[C---:B------:R-:W-:Y:S02]  /*3ed0*/  @!P0 IADD3 R17, P6, R11.reuse, R128, RZ ;  /* 0x000000800b118210 */ /* 0x040fe40007fde0ff */
[C---:B------:R-:W-:Y:S01]  /*3ee0*/  @!P0 IADD3 R19, P5, P4, R11.reuse, UR10, R128 ;  /* 0x0000000a0b138c10 */ /* 0x040fe2000fcbe080 */
[----:B------:R1:W-:Y:S01]  /*3ef0*/  @P0 STS [R112+0x1004], RZ ;  /* 0x001004ff70000388 */ /* 0x0003e20000000800 */
[----:B------:R-:W-:Y:S01]  /*3f00*/  @!P0 LEA.HI.X R10, R10, R87, R14, 0x6, P3 ;  /* 0x000000570a0a8211 */ /* 0x000fe200018f340e */
[----:B------:R-:W-:Y:S01]  /*3f10*/  @!P0 IMAD.X R14, R12, 0x1, R87, P6 ;  /* 0x000000010c0e8824 */ /* 0x000fe200030e0657 */
[----:B------:R-:W-:Y:S01]  /*3f20*/  @!P0 IADD3 R18, P3, R11, R18, RZ ;  /* 0x000000120b128210 */ /* 0x000fe20007f7e0ff */
[----:B------:R1:W-:Y:S01]  /*3f30*/  @P0 STS.64 [R112+0x1008], RZ ;  /* 0x001008ff70000388 */ /* 0x0003e20000000a00 */
[----:B------:R-:W-:-:S02]  /*3f40*/  @!P0 LEA R76, P6, R17, c[0x0][0x168], 0x1 ;  /* 0x00005a00114c8a11 */ /* 0x000fc400078c08ff */
[C---:B------:R-:W-:Y:S01]  /*3f50*/  @!P0 IADD3.X R16, R12.reuse, UR9, R87, P5, P4 ;  /* 0x000000090c108c10 */ /* 0x040fe2000afe8457 */
        /* <DEDUP_REMOVED lines=36> */
.L_x_4252:
[----:B------:R-:W-:Y:S05]  /*41a0*/  BSYNC B0 ;  /* 0x0000000000007941 */ /* 0x000fea0003800000 */
.L_x_4251:
[----:B------:R-:W0:Y:S01]  /*41b0*/  LDGDEPBAR ;  /* 0x00000000000079af */ /* 0x000e220000000000 */
[----:B------:R-:W-:-:S04]  /*41c0*/  IADD3 R128, P0, R11, R128, RZ ;  /* 0x000000800b807210 */ /* 0x000fc80007f1e0ff */
[----:B------:R-:W-:Y:S02]  /*41d0*/  IADD3.X R87, R12, R87, RZ, P0, !PT ;  /* 0x000000570c577210 */ /* 0x000fe400007fe4ff */
.L_x_4248:
[----:B------:R-:W-:Y:S02]  /*41e0*/  FMNMX.FTZ R10, R9, R13, !PT ;  /* 0x0000000d090a7209 */ /* 0x000fe40007810000 */
[----:B--2---:R-:W-:Y:S02]  /*41f0*/  FMNMX.FTZ R17, R8, R96, !PT ;  /* 0x0000006008117209 */ /* 0x004fe40007810000 */
        /* <DEDUP_REMOVED lines=61> */
[----:B------:R-:W2:Y:S03]  /*45d0*/  SHFL.BFLY PT, R11, R12, 0x2, 0x1f ;  /* 0x0c401f000c0b7f89 */ /* 0x000ea600000e0000 */
[----:B------:R-:W-:Y:S01]  /*45e0*/  LEA R125, R5, R122, 0x1 ;  /* 0x0000007a057d7211 */ /* 0x000fe200078e08ff */
[----:B------:R-:W3:Y:S01]  /*45f0*/  SHFL.BFLY PT, R10, R17, 0x2, 0x1f ;  /* 0x0c401f00110a7f89 */ /* 0x000ee200000e0000 */
[----:B--2---:R-:W-:-:S02]  /*4600*/  FMNMX.FTZ R11, R12, R11, !PT ;  /* 0x0000000b0c0b7209 */ /* 0x004fc40007810000 */
[----:B---3--:R-:W-:-:S03]  /*4610*/  FMNMX.FTZ R10, R17, R10, !PT ;  /* 0x0000000a110a7209 */ /* 0x008fc60007810000 */
[----:B------:R-:W2:Y:S04]  /*4620*/  SHFL.BFLY PT, R70, R11, 0x1, 0x1f ;  /* 0x0c201f000b467f89 */ /* 0x000ea800000e0000 */
[----:B------:R-:W3:Y:S04]  /*4630*/  SHFL.BFLY PT, R69, R10, 0x1, 0x1f ;  /* 0x0c201f000a457f89 */ /* 0x000ee800000e0000 */
[----:B------:R-:W-:Y:S01]  /*4640*/  LDSM.16.MT88.4 R16, [R122+0x3400] ;  /* 0x003400007a10783b */ /* 0x000fe20000004200 */
[----:B--2---:R-:W-:Y:S02]  /*4650*/  FMNMX.FTZ R70, R11, R70, !PT ;  /* 0x000000460b467209 */ /* 0x004fe40007810000 */
[----:B---3--:R-:W-:-:S03]  /*4660*/  FMNMX.FTZ R69, R10, R69, !PT ;  /* 0x000000450a457209 */ /* 0x008fc60007810000 */
[C---:B------:R-:W-:Y:S01]  /*4670*/  FMUL.FTZ R48, R70.reuse, c[0x0][0x23c] ;  /* 0x00008f0046307a20 */ /* 0x040fe20000410000 */
[----:B------:R-:W-:Y:S01]  /*4680*/  FSETP.NEU.FTZ.AND P0, PT, R70, -INF , PT ;  /* 0xff8000004600780b */ /* 0x000fe20003f1d000 */
[----:B------:R-:W-:-:S03]  /*4690*/  FMUL.FTZ R25, R69, c[0x0][0x23c] ;  /* 0x00008f0045197a20 */ /* 0x000fc60000410000 */
[----:B------:R-:W-:Y:S02]  /*46a0*/  FSEL R48, R48, RZ, P0 ;  /* 0x000000ff30307208 */ /* 0x000fe40000000000 */
[----:B------:R-:W-:-:S03]  /*46b0*/  FSETP.NEU.FTZ.AND P0, PT, R69, -INF , PT ;  /* 0xff8000004500780b */ /* 0x000fc60003f1d000 */
[--C-:B-1----:R-:W-:Y:S01]  /*46c0*/  FFMA.FTZ R77, R105, c[0x0][0x23c], -R48.reuse ;  /* 0x00008f00694d7a23 */ /* 0x102fe20000010830 */
[----:B------:R-:W-:Y:S01]  /*46d0*/  FSEL R25, R25, RZ, P0 ;  /* 0x000000ff19197208 */ /* 0x000fe20000000000 */
[----:B------:R-:W1:Y:S01]  /*46e0*/  LDSM.16.MT88.4 R104, [R122+0x3000] ;  /* 0x003000007a68783b */ /* 0x000e620000004200 */
[--C-:B------:R-:W-:Y:S02]  /*46f0*/  FFMA.FTZ R124, R9, c[0x0][0x23c], -R48.reuse ;  /* 0x00008f00097c7a23 */ /* 0x100fe40000010830 */
[--C-:B------:R-:W-:Y:S01]  /*4700*/  FFMA.FTZ R79, R13, c[0x0][0x23c], -R48.reuse ;  /* 0x00008f000d4f7a23 */ /* 0x100fe20000010830 */
[----:B------:R-:W-:Y:S01]  /*4710*/  MUFU.EX2 R77, R77 ;  /* 0x0000004d004d7308 */ /* 0x000fe20000000800 */
[----:B------:R-:W-:Y:S02]  /*4720*/  FFMA.FTZ R132, R8, c[0x0][0x23c], -R25 ;  /* 0x00008f0008847a23 */ /* 0x000fe40000010819 */
[----:B------:R-:W2:Y:S01]  /*4730*/  LDSM.16.MT88.4 R8, [R125+0x3000] ;  /* 0x003000007d08783b */ /* 0x000ea20000004200 */
[----:B------:R-:W-:-:S02]  /*4740*/  FFMA.FTZ R78, R99, c[0x0][0x23c], -R48 ;  /* 0x00008f00634e7a23 */ /* 0x000fc40000010830 */
[--C-:B------:R-:W-:Y:S02]  /*4750*/  FFMA.FTZ R81, R96, c[0x0][0x23c], -R25.reuse ;  /* 0x00008f0060517a23 */ /* 0x100fe40000010819 */
[--C-:B------:R-:W-:Y:S01]  /*4760*/  FFMA.FTZ R134, R108, c[0x0][0x23c], -R25.reuse ;  /* 0x00008f006c867a23 */ /* 0x100fe20000010819 */
[----:B------:R-:W-:Y:S01]  /*4770*/  MUFU.EX2 R124, R124 ;  /* 0x0000007c007c7308 */ /* 0x000fe20000000800 */
[----:B------:R-:W-:Y:S02]  /*4780*/  FFMA.FTZ R83, R98, c[0x0][0x23c], -R25 ;  /* 0x00008f0062537a23 */ /* 0x000fe40000010819 */
[--C-:B------:R-:W-:Y:S02]  /*4790*/  FFMA.FTZ R22, R15, c[0x0][0x23c], -R48.reuse ;  /* 0x00008f000f167a23 */ /* 0x100fe40000010830 */
[----:B------:R-:W3:Y:S01]  /*47a0*/  LDSM.16.MT88.4 R12, [R125+0x3400] ;  /* 0x003400007d0c783b */ /* 0x000ee20000004200 */
[--C-:B------:R-:W-:Y:S02]  /*47b0*/  FFMA.FTZ R50, R75, c[0x0][0x23c], -R48.reuse ;  /* 0x00008f004b327a23 */ /* 0x100fe40000010830 */
[----:B------:R-:W4:Y:S01]  /*47c0*/  MUFU.EX2 R79, R79 ;  /* 0x0000004f004f7308 */ /* 0x000f220000000800 */
[----:B------:R-:W-:-:S02]  /*47d0*/  FFMA.FTZ R67, R103, c[0x0][0x23c], -R48 ;  /* 0x00008f0067437a23 */ /* 0x000fc40000010830 */
[--C-:B------:R-:W-:Y:S02]  /*47e0*/  FFMA.FTZ R5, R101, c[0x0][0x23c], -R48.reuse ;  /* 0x00008f0065057a23 */ /* 0x100fe40000010830 */
[--C-:B------:R-:W-:Y:S02]  /*47f0*/  FFMA.FTZ R76, R100, c[0x0][0x23c], -R25.reuse ;  /* 0x00008f00644c7a23 */ /* 0x100fe40000010819 */
[--C-:B------:R-:W-:Y:S01]  /*4800*/  FFMA.FTZ R65, R102, c[0x0][0x23c], -R25.reuse ;  /* 0x00008f0066417a23 */ /* 0x100fe20000010819 */
[----:B------:R-:W5:Y:S01]  /*4810*/  MUFU.EX2 R78, R78 ;  /* 0x0000004e004e7308 */ /* 0x000f620000000800 */
[--C-:B------:R-:W-:Y:S02]  /*4820*/  FFMA.FTZ R75, R94, c[0x0][0x23c], -R25.reuse ;  /* 0x00008f005e4b7a23 */ /* 0x100fe40000010819 */
[----:B------:R-:W-:Y:S02]  /*4830*/  FFMA.FTZ R66, R82, c[0x0][0x23c], -R25 ;  /* 0x00008f0052427a23 */ /* 0x000fe40000010819 */
[----:B------:R-:W-:-:S02]  /*4840*/  FFMA.FTZ R94, R63, c[0x0][0x23c], -R48 ;  /* 0x00008f003f5e7a23 */ /* 0x000fc40000010830 */
[--C-:B------:R-:W-:Y:S01]  /*4850*/  FFMA.FTZ R63, R61, c[0x0][0x23c], -R48.reuse ;  /* 0x00008f003d3f7a23 */ /* 0x100fe20000010830 */
[----:B------:R-:W-:Y:S01]  /*4860*/  MUFU.EX2 R132, R132 ;  /* 0x0000008400847308 */ /* 0x000fe20000000800 */
[----:B----4-:R-:W-:Y:S01]  /*4870*/  F2FP.BF16.PACK_AB R96, R79, R124 ;  /* 0x0000007c4f60723e */ /* 0x010fe200000010ff */
[--C-:B------:R-:W-:Y:S02]  /*4880*/  FFMA.FTZ R61, R73, c[0x0][0x23c], -R48.reuse ;  /* 0x00008f00493d7a23 */ /* 0x100fe40000010830 */
[--C-:B------:R-:W-:Y:S02]  /*4890*/  FFMA.FTZ R73, R72, c[0x0][0x23c], -R25.reuse ;  /* 0x00008f0048497a23 */ /* 0x100fe40000010819 */
[----:B------:R-:W-:Y:S02]  /*48a0*/  FFMA.FTZ R82, R71, c[0x0][0x23c], -R48 ;  /* 0x00008f0047527a23 */ /* 0x000fe40000010830 */
[----:B------:R-:W4:Y:S01]  /*48b0*/  MUFU.EX2 R81, R81 ;  /* 0x0000005100517308 */ /* 0x000f220000000800 */
[----:B-----5:R-:W-:Y:S01]  /*48c0*/  F2FP.BF16.PACK_AB R98, R77, R78 ;  /* 0x0000004e4d62723e */ /* 0x020fe200000010ff */
        /* <DEDUP_REMOVED lines=18> */
[----:B-----5:R-:W-:Y:S01]  /*49f0*/  F2FP.BF16.PACK_AB R99, R83, R134 ;  /* 0x000000865363723e */ /* 0x020fe200000010ff */
[----:B------:R-:W4:Y:S01]  /*4a00*/  MUFU.EX2 R50, R50 ;  /* 0x0000003200327308 */ /* 0x000f220000000800 */
        /* <DEDUP_REMOVED lines=13> */
[----:B------:R-:W-:Y:S01]  /*4ae0*/  FADD.FTZ R79, R124, R79 ;  /* 0x0000004f7c4f7221 */ /* 0x000fe20000010000 */
[----:B------:R-:W-:Y:S01]  /*4af0*/  LEA R124, P0, R128, c[0x0][0x168], 0x1 ;  /* 0x00005a00807c7a11 */ /* 0x000fe200078008ff */
[----:B------:R-:W-:Y:S01]  /*4b00*/  FADD.FTZ R81, R132, R81 ;  /* 0x0000005184517221 */ /* 0x000fe20000010000 */
[C---:B--2---:R-:W-:Y:S01]  /*4b10*/  HMMA.16816.F32.BF16 R100, R96.reuse, R8, RZ ;  /* 0x000000086064723c */ /* 0x044fe200000418ff */
[--C-:B------:R-:W-:Y:S01]  /*4b20*/  FFMA.FTZ R39, R39, c[0x0][0x23c], -R48.reuse ;  /* 0x00008f0027277a23 */ /* 0x100fe20000010830 */
[----:B------:R-:W-:Y:S01]  /*4b30*/  MUFU.EX2 R76, R76 ;  /* 0x0000004c004c7308 */ /* 0x000fe20000000800 */
[----:B------:R-:W-:Y:S01]  /*4b40*/  FFMA.FTZ R35, R35, c[0x0][0x23c], -R48 ;  /* 0x00008f0023237a23 */ /* 0x000fe20000010830 */
[----:B------:R-:W-:Y:S01]  /*4b50*/  LEA.HI.X R123, R128, c[0x0][0x16c], R87, 0x1, P0 ;  /* 0x00005b00807b7a11 */ /* 0x000fe200000f0c57 */
[--C-:B------:R-:W-:Y:S02]  /*4b60*/  FFMA.FTZ R38, R38, c[0x0][0x23c], -R25.reuse ;  /* 0x00008f0026267a23 */ /* 0x100fe40000010819 */
[----:B----4-:R-:W-:Y:S01]  /*4b70*/  F2FP.BF16.PACK_AB R8, R50, R67 ;  /* 0x000000433208723e */ /* 0x010fe200000010ff */
[----:B------:R-:W-:Y:S01]  /*4b80*/  HMMA.16816.F32.BF16 R96, R96, R10, RZ ;  /* 0x0000000a6060723c */ /* 0x000fe200000418ff */
[--C-:B------:R-:W-:Y:S01]  /*4b90*/  FFMA.FTZ R41, R42, c[0x0][0x23c], -R25.reuse ;  /* 0x00008f002a297a23 */ /* 0x100fe20000010819 */
[----:B------:R-:W2:Y:S01]  /*4ba0*/  MUFU.EX2 R65, R65 ;  /* 0x0000004100417308 */ /* 0x000ea20000000800 */
[----:B------:R-:W-:-:S02]  /*4bb0*/  FFMA.FTZ R36, R40, c[0x0][0x23c], -R25 ;  /* 0x00008f0028247a23 */ /* 0x000fc40000010819 */
[----:B------:R-:W-:Y:S02]  /*4bc0*/  FADD.FTZ R78, R78, R79 ;  /* 0x0000004f4e4e7221 */ /* 0x000fe40000010000 */
[----:B-1----:R-:W-:Y:S01]  /*4bd0*/  F2FP.BF16.PACK_AB R10, R5, R22 ;  /* 0x00000016050a723e */ /* 0x002fe200000010ff */
[----:B------:R-:W-:Y:S02]  /*4be0*/  FADD.FTZ R134, R134, R81 ;  /* 0x0000005186867221 */ /* 0x000fe40000010000 */
[----:B------:R-:W-:Y:S01]  /*4bf0*/  MUFU.EX2 R75, R75 ;  /* 0x0000004b004b7308 */ /* 0x000fe20000000800 */
[----:B------:R-:W-:Y:S02]  /*4c00*/  FADD.FTZ R78, R77, R78 ;  /* 0x0000004e4d4e7221 */ /* 0x000fe40000010000 */
[----:B------:R-:W-:Y:S02]  /*4c10*/  FADD.FTZ R83, R83, R134 ;  /* 0x0000008653537221 */ /* 0x000fe40000010000 */
[----:B------:R-:W-:-:S02]  /*4c20*/  FADD.FTZ R67, R67, R78 ;  /* 0x0000004e43437221 */ /* 0x000fc40000010000 */
[----:B------:R-:W-:Y:S01]  /*4c30*/  FFMA.FTZ R40, R31, c[0x0][0x23c], -R48 ;  /* 0x00008f001f287a23 */ /* 0x000fe20000010830 */
[----:B------:R-:W1:Y:S01]  /*4c40*/  MUFU.EX2 R66, R66 ;  /* 0x0000004200427308 */ /* 0x000e620000000800 */
[C---:B--2---:R-:W-:Y:S01]  /*4c50*/  F2FP.BF16.PACK_AB R9, R65.reuse, R76 ;  /* 0x0000004c4109723e */ /* 0x044fe200000010ff */
[----:B------:R-:W-:Y:S02]  /*4c60*/  FADD.FTZ R76, R76, R83 ;  /* 0x000000534c4c7221 */ /* 0x000fe40000010000 */
[----:B------:R-:W-:Y:S02]  /*4c70*/  FADD.FTZ R67, R50, R67 ;  /* 0x0000004332437221 */ /* 0x000fe40000010000 */
[----:B------:R-:W-:Y:S02]  /*4c80*/  FADD.FTZ R76, R65, R76 ;  /* 0x0000004c414c7221 */ /* 0x000fe40000010000 */
[----:B------:R-:W-:Y:S01]  /*4c90*/  MUFU.EX2 R94, R94 ;  /* 0x0000005e005e7308 */ /* 0x000fe20000000800 */
[----:B------:R-:W-:-:S02]  /*4ca0*/  FADD.FTZ R22, R22, R67 ;  /* 0x0000004316167221 */ /* 0x000fc40000010000 */
[----:B------:R-:W-:Y:S02]  /*4cb0*/  FFMA.FTZ R56, R51, c[0x0][0x23c], -R48 ;  /* 0x00008f0033387a23 */ /* 0x000fe40000010830 */
[----:B------:R-:W-:Y:S02]  /*4cc0*/  FADD.FTZ R5, R5, R22 ;  /* 0x0000001605057221 */ /* 0x000fe40000010000 */
[----:B------:R-:W-:Y:S01]  /*4cd0*/  FFMA.FTZ R31, R49, c[0x0][0x23c], -R48 ;  /* 0x00008f00311f7a23 */ /* 0x000fe20000010830 */
[----:B-1----:R-:W-:Y:S01]  /*4ce0*/  F2FP.BF16.PACK_AB R11, R66, R75 ;  /* 0x0000004b420b723e */ /* 0x002fe200000010ff */
[----:B------:R-:W1:Y:S01]  /*4cf0*/  MUFU.EX2 R63, R63 ;  /* 0x0000003f003f7308 */ /* 0x000e620000000800 */
[----:B------:R-:W-:Y:S02]  /*4d00*/  FADD.FTZ R75, R75, R76 ;  /* 0x0000004c4b4b7221 */ /* 0x000fe40000010000 */
[----:B------:R-:W-:Y:S02]  /*4d10*/  FFMA.FTZ R51, R28, c[0x0][0x23c], -R25 ;  /* 0x00008f001c337a23 */ /* 0x000fe40000010819 */
[----:B------:R-:W-:Y:S01]  /*4d20*/  FADD.FTZ R66, R66, R75 ;  /* 0x0000004b42427221 */ /* 0x000fe20000010000 */
[----:B------:R-:W-:Y:S01]  /*4d30*/  HMMA.16816.F32.BF16 R108, R8, R16, R108 ;  /* 0x00000010086c723c */ /* 0x000fe2000004186c */
[----:B------:R-:W-:Y:S01]  /*4d40*/  FFMA.FTZ R29, R29, c[0x0][0x23c], -R48 ;  /* 0x00008f001d1d7a23 */ /* 0x000fe20000010830 */
[----:B------:R-:W-:Y:S01]  /*4d50*/  MUFU.EX2 R61, R61 ;  /* 0x0000003d003d7308 */ /* 0x000fe20000000800 */
[----:B------:R-:W-:-:S02]  /*4d60*/  FFMA.FTZ R32, R32, c[0x0][0x23c], -R25 ;  /* 0x00008f0020207a23 */ /* 0x000fc40000010819 */
[--C-:B------:R-:W-:Y:S02]  /*4d70*/  FFMA.FTZ R49, R34, c[0x0][0x23c], -R25.reuse ;  /* 0x00008f0022317a23 */ /* 0x100fe40000010819 */
[--C-:B------:R-:W-:Y:S01]  /*4d80*/  FFMA.FTZ R28, R20, c[0x0][0x23c], -R25.reuse ;  /* 0x00008f00141c7a23 */ /* 0x100fe20000010819 */
[C---:B------:R-:W-:Y:S01]  /*4d90*/  HMMA.16816.F32.BF16 R104, R8.reuse, R18, R104 ;  /* 0x000000120868723c */ /* 0x040fe20000041868 */
[----:B------:R-:W2:Y:S01]  /*4da0*/  LDSM.16.MT88.4 R16, [R122+0x3800] ;  /* 0x003800007a10783b */ /* 0x000ea20000004200 */
[----:B------:R-:W4:Y:S01]  /*4db0*/  MUFU.EX2 R82, R82 ;  /* 0x0000005200527308 */ /* 0x000f220000000800 */
[----:B------:R-:W-:Y:S02]  /*4dc0*/  FFMA.FTZ R42, R23, c[0x0][0x23c], -R48 ;  /* 0x00008f00172a7a23 */ /* 0x000fe40000010830 */
[--C-:B------:R-:W-:Y:S02]  /*4dd0*/  FFMA.FTZ R26, R26, c[0x0][0x23c], -R25.reuse ;  /* 0x00008f001a1a7a23 */ /* 0x100fe40000010819 */
[--C-:B------:R-:W-:Y:S01]  /*4de0*/  FFMA.FTZ R24, R24, c[0x0][0x23c], -R25.reuse ;  /* 0x00008f0018187a23 */ /* 0x100fe20000010819 */
[C---:B---3--:R-:W-:Y:S01]  /*4df0*/  HMMA.16816.F32.BF16 R100, R8.reuse, R12, R100 ;  /* 0x0000000c0864723c */ /* 0x048fe20000041864 */
[----:B------:R-:W-:Y:S01]  /*4e00*/  FFMA.FTZ R91, R0, c[0x0][0x23c], -R25 ;  /* 0x00008f00005b7a23 */ /* 0x000fe20000010819 */
[----:B------:R-:W-:Y:S06]  /*4e10*/  MUFU.EX2 R73, R73 ;  /* 0x0000004900497308 */ /* 0x000fec0000000800 */
[----:B------:R-:W-:Y:S01]  /*4e20*/  HMMA.16816.F32.BF16 R96, R8, R14, R96 ;  /* 0x0000000e0860723c */ /* 0x000fe20000041860 */
[----:B------:R-:W3:Y:S01]  /*4e30*/  LDSM.16.MT88.4 R12, [R125+0x3800] ;  /* 0x003800007d0c783b */ /* 0x000ee20000004200 */
[----:B------:R-:W5:Y:S05]  /*4e40*/  MUFU.EX2 R72, R72 ;  /* 0x0000004800487308 */ /* 0x000f6a0000000800 */
[C---:B-1----:R-:W-:Y:S01]  /*4e50*/  F2FP.BF16.PACK_AB R8, R63.reuse, R94 ;  /* 0x0000005e3f08723e */ /* 0x042fe200000010ff */
[----:B------:R-:W-:Y:S01]  /*4e60*/  FADD.FTZ R94, R94, R5 ;  /* 0x000000055e5e7221 */ /* 0x000fe20000010000 */
[----:B----4-:R-:W-:Y:S01]  /*4e70*/  F2FP.BF16.PACK_AB R10, R82, R61 ;  /* 0x0000003d520a723e */ /* 0x010fe200000010ff */
[----:B------:R-:W-:Y:S02]  /*4e80*/  MUFU.EX2 R68, R68 ;  /* 0x0000004400447308 */ /* 0x000fe40000000800 */
[----:B------:R-:W-:-:S06]  /*4e90*/  FADD.FTZ R94, R63, R94 ;  /* 0x0000005e3f5e7221 */ /* 0x000fcc0000010000 */
        /* <DEDUP_REMOVED lines=17> */
[----:B-1----:R-:W-:-:S02]  /*4fb0*/  F2FP.BF16.PACK_AB R8, R55, R80 ;  /* 0x000000503708723e */ /* 0x002fc400000010ff */
[----:B----4-:R-:W-:-:S05]  /*4fc0*/  F2FP.BF16.PACK_AB R10, R53, R74 ;  /* 0x0000004a350a723e */ /* 0x010fca00000010ff */
        /* <DEDUP_REMOVED lines=44> */
[----:B------:R-:W-:Y:S01]  /*5290*/  FFMA.FTZ R16, R21, c[0x0][0x23c], -R48 ;  /* 0x00008f0015107a23 */ /* 0x000fe20000010830 */
[----:B---3--:R-:W-:Y:S01]  /*52a0*/  HMMA.16816.F32.BF16 R108, R8, R12, R108 ;  /* 0x0000000c086c723c */ /* 0x008fe2000004186c */
[----:B------:R-:W-:-:S05]  /*52b0*/  FADD.FTZ R17, R61, R94 ;  /* 0x0000005e3d117221 */ /* 0x000fca0000010000 */
[----:B------:R-:W2:Y:S01]  /*52c0*/  MUFU.EX2 R56, R56 ;  /* 0x0000003800387308 */ /* 0x000ea20000000800 */
[----:B------:R-:W-:Y:S01]  /*52d0*/  LDSM.16.MT88.4 R20, [R125+0x4800] ;  /* 0x004800007d14783b */ /* 0x000fe20000004200 */
[----:B------:R-:W-:Y:S02]  /*52e0*/  FFMA.FTZ R48, R27, c[0x0][0x23c], -R48 ;  /* 0x00008f001b307a23 */ /* 0x000fe40000010830 */
[----:B------:R-:W-:Y:S01]  /*52f0*/  FADD.FTZ R17, R82, R17 ;  /* 0x0000001152117221 */ /* 0x000fe20000010000 */
[----:B------:R-:W-:Y:S01]  /*5300*/  HMMA.16816.F32.BF16 R104, R8, R14, R104 ;  /* 0x0000000e0868723c */ /* 0x000fe20000041868 */
[----:B------:R-:W3:Y:S02]  /*5310*/  LDSM.16.MT88.4 R12, [R122+0x4800] ;  /* 0x004800007a0c783b */ /* 0x000ee40000004200 */
[----:B------:R4:W-:Y:S01]  /*5320*/  MUFU.EX2 R5, R16 ;  /* 0x0000001000057308 */ /* 0x0009e20000000800 */
[----:B------:R-:W-:Y:S02]  /*5330*/  FADD.FTZ R80, R80, R17 ;  /* 0x0000001150507221 */ /* 0x000fe40000010000 */
[----:B------:R-:W-:-:S02]  /*5340*/  FFMA.FTZ R27, R30, c[0x0][0x23c], -R25 ;  /* 0x00008f001e1b7a23 */ /* 0x000fc40000010819 */
[----:B------:R-:W-:Y:S01]  /*5350*/  FADD.FTZ R55, R55, R80 ;  /* 0x0000005037377221 */ /* 0x000fe20000010000 */
[----:B------:R-:W-:Y:S02]  /*5360*/  HMMA.16816.F32.BF16 R96, R8, R18, R96 ;  /* 0x000000120860723c */ /* 0x000fe40000041860 */
[----:B------:R-:W-:Y:S01]  /*5370*/  MUFU.EX2 R32, R32 ;  /* 0x0000002000207308 */ /* 0x000fe20000000800 */
[----:B------:R-:W-:-:S04]  /*5380*/  FADD.FTZ R74, R74, R55 ;  /* 0x000000374a4a7221 */ /* 0x000fc80000010000 */
[----:B------:R-:W-:Y:S01]  /*5390*/  FADD.FTZ R74, R53, R74 ;  /* 0x0000004a354a7221 */ /* 0x000fe20000010000 */
[----:B-1----:R-:W-:Y:S01]  /*53a0*/  F2FP.BF16.PACK_AB R8, R40, R33 ;  /* 0x000000212808723e */ /* 0x002fe200000010ff */
[----:B----4-:R-:W-:Y:S01]  /*53b0*/  FADD.FTZ R16, R68, R73 ;  /* 0x0000004944107221 */ /* 0x010fe20000010000 */
[----:B------:R-:W1:Y:S01]  /*53c0*/  MUFU.EX2 R49, R49 ;  /* 0x0000003100317308 */ /* 0x000e620000000800 */
[----:B------:R-:W-:Y:S01]  /*53d0*/  FADD.FTZ R89, R89, R74 ;  /* 0x0000004a59597221 */ /* 0x000fe20000010000 */
[----:B--2---:R-:W-:Y:S01]  /*53e0*/  F2FP.BF16.PACK_AB R10, R56, R29 ;  /* 0x0000001d380a723e */ /* 0x004fe200000010ff */
[----:B------:R-:W-:Y:S02]  /*53f0*/  FADD.FTZ R16, R71, R16 ;  /* 0x0000001047107221 */ /* 0x000fe40000010000 */
[----:B------:R-:W-:Y:S02]  /*5400*/  FADD.FTZ R89, R46, R89 ;  /* 0x000000592e597221 */ /* 0x000fe40000010000 */
[----:B------:R-:W-:Y:S01]  /*5410*/  FADD.FTZ R59, R59, R16 ;  /* 0x000000103b3b7221 */ /* 0x000fe20000010000 */
[----:B------:R-:W-:Y:S01]  /*5420*/  MUFU.EX2 R51, R51 ;  /* 0x0000003300337308 */ /* 0x000fe20000000800 */
[----:B------:R-:W-:Y:S01]  /*5430*/  FADD.FTZ R62, R62, R89 ;  /* 0x000000593e3e7221 */ /* 0x000fe20000010000 */
[----:B------:R-:W2:Y:S01]  /*5440*/  LDSM.16.MT88.4 R16, [R122+0x4c00] ;  /* 0x004c00007a10783b */ /* 0x000ea20000004200 */
[----:B------:R-:W-:-:S02]  /*5450*/  FADD.FTZ R59, R58, R59 ;  /* 0x0000003b3a3b7221 */ /* 0x000fc40000010000 */
[----:B------:R-:W-:Y:S02]  /*5460*/  FADD.FTZ R62, R43, R62 ;  /* 0x0000003e2b3e7221 */ /* 0x000fe40000010000 */
[----:B------:R-:W-:Y:S01]  /*5470*/  FADD.FTZ R60, R60, R59 ;  /* 0x0000003b3c3c7221 */ /* 0x000fe20000010000 */
[----:B------:R-:W4:Y:S01]  /*5480*/  MUFU.EX2 R28, R28 ;  /* 0x0000001c001c7308 */ /* 0x000f220000000800 */
        /* <DEDUP_REMOVED lines=10> */
[----:B----4-:R-:W-:Y:S01]  /*5530*/  F2FP.BF16.PACK_AB R11, R28, R51 ;  /* 0x000000331c0b723e */ /* 0x010fe200000010ff */
[----:B------:R-:W1:Y:S01]  /*5540*/  MUFU.EX2 R42, R42 ;  /* 0x0000002a002a7308 */ /* 0x000e620000000800 */
[----:B------:R-:W-:Y:S02]  /*5550*/  FADD.FTZ R33, R33, R52 ;  /* 0x0000003421217221 */ /* 0x000fe40000010000 */
[----:B------:R-:W-:Y:S02]  /*5560*/  FADD.FTZ R47, R44, R47 ;  /* 0x0000002f2c2f7221 */ /* 0x000fe40000010000 */
[----:B------:R-:W-:Y:S01]  /*5570*/  FADD.FTZ R40, R40, R33 ;  /* 0x0000002128287221 */ /* 0x000fe20000010000 */
[----:B---3--:R-:W-:Y:S01]  /*5580*/  HMMA.16816.F32.BF16 R108, R8, R12, R108 ;  /* 0x0000000c086c723c */ /* 0x008fe2000004186c */
[----:B------:R-:W-:Y:S01]  /*5590*/  FADD.FTZ R38, R38, R47 ;  /* 0x0000002f26267221 */ /* 0x000fe20000010000 */
[----:B------:R-:W-:Y:S01]  /*55a0*/  MUFU.EX2 R27, R27 ;  /* 0x0000001b001b7308 */ /* 0x000fe20000000800 */
[----:B------:R-:W-:-:S02]  /*55b0*/  FADD.FTZ R29, R29, R40 ;  /* 0x000000281d1d7221 */ /* 0x000fc40000010000 */
[----:B------:R-:W-:Y:S02]  /*55c0*/  FADD.FTZ R38, R37, R38 ;  /* 0x0000002625267221 */ /* 0x000fe40000010000 */
[----:B------:R-:W-:Y:S01]  /*55d0*/  FADD.FTZ R56, R56, R29 ;  /* 0x0000001d38387221 */ /* 0x000fe20000010000 */
[C---:B------:R-:W-:Y:S01]  /*55e0*/  HMMA.16816.F32.BF16 R104, R8.reuse, R14, R104 ;  /* 0x0000000e0868723c */ /* 0x040fe20000041868 */
[----:B------:R-:W3:Y:S01]  /*55f0*/  LDSM.16.MT88.4 R12, [R125+0x4c00] ;  /* 0x004c00007d0c783b */ /* 0x000ee20000004200 */
[----:B------:R-:W-:Y:S01]  /*5600*/  FADD.FTZ R41, R41, R38 ;  /* 0x0000002629297221 */ /* 0x000fe20000010000 */
[----:B------:R-:W4:Y:S03]  /*5610*/  MUFU.EX2 R26, R26 ;  /* 0x0000001a001a7308 */ /* 0x000f260000000800 */
[----:B------:R-:W-:Y:S02]  /*5620*/  FADD.FTZ R41, R36, R41 ;  /* 0x0000002924297221 */ /* 0x000fe40000010000 */
[----:B------:R-:W-:Y:S02]  /*5630*/  HMMA.16816.F32.BF16 R100, R8, R20, R100 ;  /* 0x000000140864723c */ /* 0x000fe40000041864 */
[----:B------:R-:W-:Y:S01]  /*5640*/  FADD.FTZ R32, R32, R41 ;  /* 0x0000002920207221 */ /* 0x000fe20000010000 */
[----:B------:R-:W5:Y:S03]  /*5650*/  MUFU.EX2 R30, R48 ;  /* 0x00000030001e7308 */ /* 0x000f660000000800 */
[----:B------:R-:W-:-:S02]  /*5660*/  FADD.FTZ R32, R49, R32 ;  /* 0x0000002031207221 */ /* 0x000fc40000010000 */
[----:B------:R-:W-:Y:S02]  /*5670*/  HMMA.16816.F32.BF16 R96, R8, R22, R96 ;  /* 0x000000160860723c */ /* 0x000fe40000041860 */
[----:B------:R-:W-:Y:S01]  /*5680*/  FADD.FTZ R51, R51, R32 ;  /* 0x0000002033337221 */ /* 0x000fe20000010000 */
[----:B------:R-:W-:Y:S03]  /*5690*/  MUFU.EX2 R24, R24 ;  /* 0x0000001800187308 */ /* 0x000fe60000000800 */
[----:B------:R-:W-:Y:S01]  /*56a0*/  FADD.FTZ R28, R28, R51 ;  /* 0x000000331c1c7221 */ /* 0x000fe20000010000 */
[----:B-1----:R-:W-:Y:S01]  /*56b0*/  F2FP.BF16.PACK_AB R8, R42, R31 ;  /* 0x0000001f2a08723e */ /* 0x002fe200000010ff */
[----:B------:R-:W-:Y:S01]  /*56c0*/  FADD.FTZ R31, R31, R56 ;  /* 0x000000381f1f7221 */ /* 0x000fe20000010000 */
[----:B----4-:R-:W-:Y:S01]  /*56d0*/  F2FP.BF16.PACK_AB R9, R26, R27 ;  /* 0x0000001b1a09723e */ /* 0x010fe200000010ff */
[----:B------:R-:W-:Y:S01]  /*56e0*/  FADD.FTZ R27, R27, R28 ;  /* 0x0000001c1b1b7221 */ /* 0x000fe20000010000 */
[----:B------:R-:W1:Y:S01]  /*56f0*/  MUFU.EX2 R91, R91 ;  /* 0x0000005b005b7308 */ /* 0x000e620000000800 */
[----:B-----5:R-:W-:Y:S01]  /*5700*/  F2FP.BF16.PACK_AB R10, R30, R5 ;  /* 0x000000051e0a723e */ /* 0x020fe200000010ff */
[----:B------:R-:W-:-:S02]  /*5710*/  FADD.FTZ R42, R42, R31 ;  /* 0x0000001f2a2a7221 */ /* 0x000fc40000010000 */
[----:B------:R-:W-:Y:S02]  /*5720*/  FADD.FTZ R27, R26, R27 ;  /* 0x0000001b1a1b7221 */ /* 0x000fe40000010000 */
[----:B------:R-:W-:-:S04]  /*5730*/  FADD.FTZ R5, R5, R42 ;  /* 0x0000002a05057221 */ /* 0x000fc80000010000 */
[----:B------:R-:W-:Y:S01]  /*5740*/  FADD.FTZ R89, R30, R5 ;  /* 0x000000051e597221 */ /* 0x000fe20000010000 */
[----:B-1----:R-:W-:Y:S01]  /*5750*/  F2FP.BF16.PACK_AB R11, R91, R24 ;  /* 0x000000185b0b723e */ /* 0x002fe200000010ff */
[----:B------:R-:W-:-:S04]  /*5760*/  FADD.FTZ R24, R24, R27 ;  /* 0x0000001b18187221 */ /* 0x000fc80000010000 */
[----:B------:R-:W-:Y:S02]  /*5770*/  FADD.FTZ R91, R91, R24 ;  /* 0x000000185b5b7221 */ /* 0x000fe40000010000 */
[C---:B--2---:R-:W-:Y:S08]  /*5780*/  HMMA.16816.F32.BF16 R108, R8.reuse, R16, R108 ;  /* 0x00000010086c723c */ /* 0x044ff0000004186c */
[C---:B------:R-:W-:Y:S08]  /*5790*/  HMMA.16816.F32.BF16 R104, R8.reuse, R18, R104 ;  /* 0x000000120868723c */ /* 0x040ff00000041868 */
[C---:B---3--:R-:W-:Y:S08]  /*57a0*/  HMMA.16816.F32.BF16 R100, R8.reuse, R12, R100 ;  /* 0x0000000c0864723c */ /* 0x048ff00000041864 */
[----:B------:R-:W-:Y:S01]  /*57b0*/  HMMA.16816.F32.BF16 R96, R8, R14, R96 ;  /* 0x0000000e0860723c */ /* 0x000fe20000041860 */
[----:B------:R-:W-:Y:S07]  /*57c0*/  @!P2 BRA `(.L_x_4253) ;  /* 0x000039c00000a947 */ /* 0x000fee0003800000 */
        /* <DEDUP_REMOVED lines=63> */
.L_x_4254:
[----:B------:R-:W-:-:S04]  /*5bc0*/  LEA R9, -R5, RZ, 0x7 ;  /* 0x000000ff05097211 */ /* 0x000fc800078e39ff */
[----:B------:R-:W-:Y:S02]  /*5bd0*/  SHF.R.S32.HI R4, RZ, 0x1f, R9 ;  /* 0x0000001fff047819 */ /* 0x000fe40000011409 */
.L_x_4255:
[----:B------:R-:W-:Y:S01]  /*5be0*/  ISETP.GE.AND P0, PT, R116, c[0x0][0x220], PT ;  /* 0x0000880074007a0c */ /* 0x000fe20003f06270 */
[----:B------:R-:W-:Y:S01]  /*5bf0*/  IMAD.SHL.U32 R71, R90, 0x80, RZ ;  /* 0x000000805a477824 */ /* 0x000fe200078e00ff */
[----:B------:R-:W-:-:S04]  /*5c00*/  LEA R126, P5, R9, R126, 0x1 ;  /* 0x0000007e097e7211 */ /* 0x000fc800078a08ff */
[----:B------:R-:W-:-:S07]  /*5c10*/  LEA.HI.X R127, R9, R127, R4, 0x1, P5 ;  /* 0x0000007f097f7211 */ /* 0x000fce00028f0c04 */
[--C-:B------:R-:W-:Y:S01]  /*5c20*/  @!P0 IMAD.MOV.U32 R92, RZ, RZ, R6.reuse ;  /* 0x000000ffff5c8224 */ /* 0x100fe200078e0006 */
[----:B------:R-:W-:Y:S01]  /*5c30*/  @!P0 IADD3 R7, P3, P2, R9, UR5, R6 ;  /* 0x0000000509078c10 */ /* 0x000fe2000fa7e006 */
[----:B------:R-:W-:Y:S01]  /*5c40*/  @!P0 IMAD.MOV.U32 R0, RZ, RZ, c[0x0][0x1a4] ;  /* 0x00006900ff008624 */ /* 0x000fe200078e00ff */
[C---:B------:R-:W-:Y:S01]  /*5c50*/  @!P0 LEA R8, P4, R5.reuse, R6, 0x6 ;  /* 0x0000000605088211 */ /* 0x040fe200078830ff */
[C---:B------:R-:W-:Y:S01]  /*5c60*/  @!P0 IMAD.WIDE.U32 R12, R5.reuse, 0x60, R92 ;  /* 0x00000060050c8825 */ /* 0x040fe200078e005c */
[----:B------:R-:W-:Y:S01]  /*5c70*/  @!P0 IADD3.X R92, R4, UR7, R93, P3, P2 ;  /* 0x00000007045c8c10 */ /* 0x000fe20009fe445d */
[----:B------:R-:W-:Y:S01]  /*5c80*/  @P0 STS [R112+0x3000], RZ ;  /* 0x003000ff70000388 */ /* 0x000fe20000000800 */
[----:B------:R-:W-:Y:S01]  /*5c90*/  @!P0 LEA.HI.X R11, R5, R93, R0, 0x6, P4 ;  /* 0x0000005d050b8211 */ /* 0x000fe200020f3400 */
[----:B------:R-:W-:Y:S01]  /*5ca0*/  @!P0 IMAD R5, R0, 0x60, RZ ;  /* 0x0000006000058824 */ /* 0x000fe200078e02ff */
[C---:B------:R-:W-:Y:S01]  /*5cb0*/  @!P0 IADD3 R8, P3, R9.reuse, R8, RZ ;  /* 0x0000000809088210 */ /* 0x040fe20007f7e0ff */
[----:B------:R-:W-:Y:S01]  /*5cc0*/  @P0 STS [R112+0x3004], RZ ;  /* 0x003004ff70000388 */ /* 0x000fe20000000800 */
[----:B------:R-:W-:-:S02]  /*5cd0*/  @!P0 IADD3 R0, P2, R9, R12, RZ ;  /* 0x0000000c09008210 */ /* 0x000fc40007f5e0ff */
[C---:B------:R-:W-:Y:S01]  /*5ce0*/  @!P0 LEA R6, P4, R7.reuse, c[0x0][0x170], 0x1 ;  /* 0x00005c0007068a11 */ /* 0x040fe200078808ff */
[----:B------:R-:W-:Y:S01]  /*5cf0*/  @!P0 IMAD.X R11, R4, 0x1, R11, P3 ;  /* 0x00000001040b8824 */ /* 0x000fe200018e060b */
[----:B------:R-:W-:Y:S01]  /*5d00*/  @!P0 LEA R20, P3, R8, c[0x0][0x170], 0x1 ;  /* 0x00005c0008148a11 */ /* 0x000fe200078608ff */
[----:B------:R-:W-:Y:S01]  /*5d10*/  @P0 STS.64 [R112+0x3008], RZ ;  /* 0x003008ff70000388 */ /* 0x000fe20000000a00 */
[----:B------:R-:W-:Y:S02]  /*5d20*/  @!P0 IADD3.X R5, R4, R13, R5, P2, !PT ;  /* 0x0000000d04058210 */ /* 0x000fe400017fe405 */
        /* <DEDUP_REMOVED lines=26> */
[----:B------:R-:W-:Y:S04]  /*5ed0*/  LDSM.16.M88.4 R72, [R85] ;  /* 0x000000005548783b */ /* 0x000fe80000000200 */
[----:B------:R-:W1:Y:S04]  /*5ee0*/  LDSM.16.M88.4 R40, [R3] ;  /* 0x000000000328783b */ /* 0x000e680000000200 */
[----:B------:R-:W3:Y:S04]  /*5ef0*/  LDSM.16.M88.4 R16, [R84+0x1800] ;  /* 0x001800005410783b */ /* 0x000ee80000000200 */
[----:B------:R-:W3:Y:S04]  /*5f00*/  LDSM.16.M88.4 R12, [R3+0x400] ;  /* 0x00040000030c783b */ /* 0x000ee80000000200 */
[----:B----4-:R-:W4:Y:S04]  /*5f10*/  LDSM.16.M88.4 R8, [R84+0x1c00] ;  /* 0x001c00005408783b */ /* 0x010f280000000200 */
[----:B------:R-:W3:Y:S04]  /*5f20*/  LDSM.16.M88.4 R52, [R84+0x2400] ;  /* 0x002400005434783b */ /* 0x000ee80000000200 */
[----:B--2---:R-:W2:Y:S04]  /*5f30*/  LDSM.16.M88.4 R4, [R3+0x800] ;  /* 0x000800000304783b */ /* 0x004ea80000000200 */
[----:B------:R-:W2:Y:S01]  /*5f40*/  LDSM.16.M88.4 R60, [R84+0x2000] ;  /* 0x00200000543c783b */ /* 0x000ea20000000200 */
[C---:B-----5:R-:W-:Y:S03]  /*5f50*/  HMMA.16816.F32.BF16 R36, R76.reuse, R32, RZ ;  /* 0x000000204c24723c */ /* 0x060fe600000418ff */
[----:B------:R-:W-:Y:S04]  /*5f60*/  LDSM.16.M88.4 R44, [R84+0x2800] ;  /* 0x00280000542c783b */ /* 0x000fe80000000200 */
[----:B------:R-:W-:Y:S01]  /*5f70*/  LDSM.16.M88.4 R80, [R84+0x2c00] ;  /* 0x002c00005450783b */ /* 0x000fe20000000200 */
[C---:B------:R-:W-:Y:S03]  /*5f80*/  HMMA.16816.F32.BF16 R32, R76.reuse, R34, RZ ;  /* 0x000000224c20723c */ /* 0x040fe600000418ff */
[----:B------:R-:W-:Y:S04]  /*5f90*/  LDSM.16.M88.4 R64, [R3+0x1400] ;  /* 0x001400000340783b */ /* 0x000fe80000000200 */
[----:B------:R-:W-:Y:S01]  /*5fa0*/  LDSM.16.M88.4 R92, [R3+0x1000] ;  /* 0x00100000035c783b */ /* 0x000fe20000000200 */
[C---:B-1----:R-:W-:Y:S03]  /*5fb0*/  HMMA.16816.F32.BF16 R28, R76.reuse, R24, RZ ;  /* 0x000000184c1c723c */ /* 0x042fe600000418ff */
[----:B------:R-:W0:Y:S05]  /*5fc0*/  LDGDEPBAR ;  /* 0x00000000000079af */ /* 0x000e2a0000000000 */
[----:B------:R-:W-:Y:S08]  /*5fd0*/  HMMA.16816.F32.BF16 R24, R76, R26, RZ ;  /* 0x0000001a4c18723c */ /* 0x000ff000000418ff */
[C---:B------:R-:W-:Y:S08]  /*5fe0*/  HMMA.16816.F32.BF16 R36, R72.reuse, R40, R36 ;  /* 0x000000284824723c */ /* 0x040ff00000041824 */
[----:B------:R-:W-:Y:S01]  /*5ff0*/  HMMA.16816.F32.BF16 R32, R72, R42, R32 ;  /* 0x0000002a4820723c */ /* 0x000fe20000041820 */
[----:B------:R-:W1:Y:S07]  /*6000*/  LDSM.16.M88.4 R40, [R3+0xc00] ;  /* 0x000c00000328783b */ /* 0x000e6e0000000200 */
[----:B---3--:R-:W-:Y:S08]  /*6010*/  HMMA.16816.F32.BF16 R20, R76, R16, RZ ;  /* 0x000000104c14723c */ /* 0x008ff000000418ff */
[C---:B------:R-:W-:Y:S08]  /*6020*/  HMMA.16816.F32.BF16 R28, R72.reuse, R12, R28 ;  /* 0x0000000c481c723c */ /* 0x040ff0000004181c */
[----:B------:R-:W-:Y:S08]  /*6030*/  HMMA.16816.F32.BF16 R24, R72, R14, R24 ;  /* 0x0000000e4818723c */ /* 0x000ff00000041818 */
[C---:B------:R-:W-:Y:S08]  /*6040*/  HMMA.16816.F32.BF16 R16, R76.reuse, R18, RZ ;  /* 0x000000124c10723c */ /* 0x040ff000000418ff */
[C---:B----4-:R-:W-:Y:S08]  /*6050*/  HMMA.16816.F32.BF16 R12, R76.reuse, R8, RZ ;  /* 0x000000084c0c723c */ /* 0x050ff000000418ff */
[C---:B------:R-:W-:Y:S08]  /*6060*/  HMMA.16816.F32.BF16 R8, R76.reuse, R10, RZ ;  /* 0x0000000a4c08723c */ /* 0x040ff000000418ff */
[C---:B------:R-:W-:Y:S08]  /*6070*/  HMMA.16816.F32.BF16 R56, R76.reuse, R52, RZ ;  /* 0x000000344c38723c */ /* 0x040ff000000418ff */
[----:B------:R-:W-:Y:S08]  /*6080*/  HMMA.16816.F32.BF16 R52, R76, R54, RZ ;  /* 0x000000364c34723c */ /* 0x000ff000000418ff */
[C---:B--2---:R-:W-:Y:S08]  /*6090*/  HMMA.16816.F32.BF16 R20, R72.reuse, R4, R20 ;  /* 0x000000044814723c */ /* 0x044ff00000041814 */
[----:B------:R-:W-:Y:S08]  /*60a0*/  HMMA.16816.F32.BF16 R16, R72, R6, R16 ;  /* 0x000000064810723c */ /* 0x000ff00000041810 */
[----:B------:R-:W-:Y:S08]  /*60b0*/  HMMA.16816.F32.BF16 R4, R76, R60, RZ ;  /* 0x0000003c4c04723c */ /* 0x000ff000000418ff */
[C---:B-1----:R-:W-:Y:S08]  /*60c0*/  HMMA.16816.F32.BF16 R12, R72.reuse, R40, R12 ;  /* 0x00000028480c723c */ /* 0x042ff0000004180c */
[----:B------:R-:W-:Y:S08]  /*60d0*/  HMMA.16816.F32.BF16 R8, R72, R42, R8 ;  /* 0x0000002a4808723c */ /* 0x000ff00000041808 */
[C---:B------:R-:W-:Y:S08]  /*60e0*/  HMMA.16816.F32.BF16 R48, R76.reuse, R44, RZ ;  /* 0x0000002c4c30723c */ /* 0x040ff000000418ff */
[C---:B------:R-:W-:Y:S08]  /*60f0*/  HMMA.16816.F32.BF16 R60, R76.reuse, R62, RZ ;  /* 0x0000003e4c3c723c */ /* 0x040ff000000418ff */
[C---:B------:R-:W-:Y:S08]  /*6100*/  HMMA.16816.F32.BF16 R44, R76.reuse, R46, RZ ;  /* 0x0000002e4c2c723c */ /* 0x040ff000000418ff */
[C---:B------:R-:W-:Y:S08]  /*6110*/  HMMA.16816.F32.BF16 R40, R76.reuse, R80, RZ ;  /* 0x000000504c28723c */ /* 0x040ff000000418ff */
[----:B------:R-:W-:Y:S01]  /*6120*/  HMMA.16816.F32.BF16 R76, R76, R82, RZ ;  /* 0x000000524c4c723c */ /* 0x000fe200000418ff */
[----:B------:R-:W1:Y:S07]  /*6130*/  LDSM.16.M88.4 R80, [R3+0x1800] ;  /* 0x001800000350783b */ /* 0x000e6e0000000200 */
[C---:B------:R-:W-:Y:S08]  /*6140*/  HMMA.16816.F32.BF16 R56, R72.reuse, R64, R56 ;  /* 0x000000404838723c */ /* 0x040ff00000041838 */
[----:B------:R-:W-:Y:S01]  /*6150*/  HMMA.16816.F32.BF16 R52, R72, R66, R52 ;  /* 0x000000424834723c */ /* 0x000fe20000041834 */
[----:B------:R-:W2:Y:S01]  /*6160*/  LDSM.16.M88.4 R64, [R3+0x1c00] ;  /* 0x001c00000340783b */ /* 0x000ea20000000200 */
[----:B------:R-:W-:-:S06]  /*6170*/  DEPBAR.LE SB0, 0x0 ;  /* 0x000080000000791a */ /* 0x000fcc0000000000 */
[C---:B------:R-:W-:Y:S08]  /*6180*/  HMMA.16816.F32.BF16 R4, R72.reuse, R92, R4 ;  /* 0x0000005c4804723c */ /* 0x040ff00000041804 */
[C---:B------:R-:W-:Y:S08]  /*6190*/  HMMA.16816.F32.BF16 R60, R72.reuse, R94, R60 ;  /* 0x0000005e483c723c */ /* 0x040ff0000004183c */
[C---:B-1----:R-:W-:Y:S08]  /*61a0*/  HMMA.16816.F32.BF16 R48, R72.reuse, R80, R48 ;  /* 0x000000504830723c */ /* 0x042ff00000041830 */
[C---:B------:R-:W-:Y:S08]  /*61b0*/  HMMA.16816.F32.BF16 R44, R72.reuse, R82, R44 ;  /* 0x00000052482c723c */ /* 0x040ff0000004182c */
[C---:B--2---:R-:W-:Y:S07]  /*61c0*/  HMMA.16816.F32.BF16 R40, R72.reuse, R64, R40 ;  /* 0x000000404828723c */ /* 0x044fee0000041828 */
[----:B------:R-:W-:Y:S01]  /*61d0*/  LOP3.LUT R65, R71, 0x8, R88, 0xfe, !PT ;  /* 0x0000000847417812 */ /* 0x000fe200078efe58 */
[----:B------:R-:W-:Y:S01]  /*61e0*/  HMMA.16816.F32.BF16 R76, R72, R66, R76 ;  /* 0x00000042484c723c */ /* 0x000fe2000004184c */
[----:B------:R-:W-:Y:S02]  /*61f0*/  BAR.SYNC.DEFER_BLOCKING 0x0 ;  /* 0x0000000000007b1d */ /* 0x000fe40000010000 */
[----:B------:R-:W-:-:S02]  /*6200*/  ISETP.GE.AND P6, PT, R65, R130, PT ;  /* 0x000000824100720c */ /* 0x000fc40003fc6270 */
[----:B------:R-:W-:Y:S02]  /*6210*/  ISETP.GE.AND P4, PT, R65, R129, PT ;  /* 0x000000814100720c */ /* 0x000fe40003f86270 */
[----:B------:R-:W-:Y:S01]  /*6220*/  LOP3.LUT R73, R71, R88, RZ, 0xfc, !PT ;  /* 0x0000005847497212 */ /* 0x000fe200078efcff */
[----:B------:R-:W1:Y:S03]  /*6230*/  I2F R65, R65 ;  /* 0x0000004100417306 */ /* 0x000e660000201400 */
[C---:B------:R-:W-:Y:S02]  /*6240*/  IADD3 R64, R73.reuse, 0x1, RZ ;  /* 0x0000000149407810 */ /* 0x040fe40007ffe0ff */
[----:B------:R-:W-:Y:S02]  /*6250*/  IADD3 R148, R73, 0x21, RZ ;  /* 0x0000002149947810 */ /* 0x000fe40007ffe0ff */
[----:B------:R-:W-:Y:S01]  /*6260*/  ISETP.GE.AND P3, PT, R64, R130, PT ;  /* 0x000000824000720c */ /* 0x000fe20003f66270 */
[----:B------:R-:W2:Y:S01]  /*6270*/  I2F R0, R64 ;  /* 0x0000004000007306 */ /* 0x000ea20000201400 */
[----:B-1----:R-:W-:-:S02]  /*6280*/  FFMA.FTZ R32, R65, UR4, R32 ;  /* 0x0000000441207c23 */ /* 0x002fc40008010020 */
[----:B------:R-:W-:-:S03]  /*6290*/  FFMA.FTZ R34, R65, UR4, R34 ;  /* 0x0000000441227c23 */ /* 0x000fc60008010022 */
[----:B------:R-:W-:Y:S02]  /*62a0*/  FSEL R164, R32, -INF , !P6 ;  /* 0xff80000020a47808 */ /* 0x000fe40007000000 */
[C-C-:B------:R-:W-:Y:S01]  /*62b0*/  LOP3.LUT R32, R71.reuse, 0x18, R88.reuse, 0xfe, !PT ;  /* 0x0000001847207812 */ /* 0x140fe200078efe58 */
[C---:B--2---:R-:W-:Y:S01]  /*62c0*/  FFMA.FTZ R83, R0.reuse, UR4, R37 ;  /* 0x0000000400537c23 */ /* 0x044fe20008010025 */
[----:B------:R-:W-:Y:S01]  /*62d0*/  LOP3.LUT R37, R71, 0x10, R88, 0xfe, !PT ;  /* 0x0000001047257812 */ /* 0x000fe200078efe58 */
[----:B------:R-:W-:Y:S01]  /*62e0*/  FFMA.FTZ R67, R0, UR4, R39 ;  /* 0x0000000400437c23 */ /* 0x000fe20008010027 */
[----:B------:R-:W-:Y:S02]  /*62f0*/  IADD3 R39, R73, 0x9, RZ ;  /* 0x0000000949277810 */ /* 0x000fe40007ffe0ff */
[C---:B------:R-:W-:Y:S02]  /*6300*/  ISETP.GE.AND P2, PT, R37.reuse, R130, PT ;  /* 0x000000822500720c */ /* 0x040fe40003f46270 */
[----:B------:R-:W-:Y:S01]  /*6310*/  ISETP.GE.AND P5, PT, R37, R129, PT ;  /* 0x000000812500720c */ /* 0x000fe20003fa6270 */
[----:B------:R-:W1:Y:S01]  /*6320*/  I2F R0, R39 ;  /* 0x0000002700007306 */ /* 0x000e620000201400 */
[----:B------:R-:W-:-:S02]  /*6330*/  FSEL R83, R83, -INF , !P3 ;  /* 0xff80000053537808 */ /* 0x000fc40005800000 */
[-C--:B------:R-:W-:Y:S02]  /*6340*/  ISETP.GE.AND P3, PT, R64, R129.reuse, PT ;  /* 0x000000814000720c */ /* 0x080fe40003f66270 */
[----:B------:R-:W-:Y:S02]  /*6350*/  ISETP.GE.AND P6, PT, R39, R129, PT ;  /* 0x000000812700720c */ /* 0x000fe40003fc6270 */
[----:B------:R-:W-:Y:S01]  /*6360*/  FSEL R67, R67, -INF , !P3 ;  /* 0xff80000043437808 */ /* 0x000fe20005800000 */
[----:B------:R-:W2:Y:S01]  /*6370*/  I2F R37, R37 ;  /* 0x0000002500257306 */ /* 0x000ea20000201400 */
[-C--:B------:R-:W-:Y:S02]  /*6380*/  ISETP.GE.AND P3, PT, R39, R130.reuse, PT ;  /* 0x000000822700720c */ /* 0x080fe40003f66270 */
[----:B------:R-:W-:Y:S02]  /*6390*/  FSEL R75, R34, -INF , !P4 ;  /* 0xff800000224b7808 */ /* 0x000fe40006000000 */
[----:B------:R-:W-:Y:S01]  /*63a0*/  ISETP.GE.AND P4, PT, R32, R130, PT ;  /* 0x000000822000720c */ /* 0x000fe20003f86270 */
[----:B-1----:R-:W-:-:S02]  /*63b0*/  FFMA.FTZ R33, R0, UR4, R33 ;  /* 0x0000000400217c23 */ /* 0x002fc40008010021 */
[----:B------:R-:W-:Y:S01]  /*63c0*/  FFMA.FTZ R35, R0, UR4, R35 ;  /* 0x0000000400237c23 */ /* 0x000fe20008010023 */
[----:B------:R-:W-:Y:S02]  /*63d0*/  IADD3 R0, R73, 0x11, RZ ;  /* 0x0000001149007810 */ /* 0x000fe40007ffe0ff */
[----:B------:R-:W-:Y:S02]  /*63e0*/  FSEL R93, R33, -INF , !P3 ;  /* 0xff800000215d7808 */ /* 0x000fe40005800000 */
[----:B------:R-:W-:Y:S01]  /*63f0*/  FSEL R35, R35, -INF , !P6 ;  /* 0xff80000023237808 */ /* 0x000fe20007000000 */
[C---:B--2---:R-:W-:Y:S01]  /*6400*/  FFMA.FTZ R132, R37.reuse, UR4, R28 ;  /* 0x0000000425847c23 */ /* 0x044fe2000801001c */
[----:B------:R-:W-:Y:S01]  /*6410*/  I2F R33, R32 ;  /* 0x0000002000217306 */ /* 0x000fe20000201400 */
[----:B------:R-:W-:Y:S01]  /*6420*/  FFMA.FTZ R30, R37, UR4, R30 ;  /* 0x00000004251e7c23 */ /* 0x000fe2000801001e */
[----:B------:R-:W-:Y:S02]  /*6430*/  IADD3 R37, R73, 0x19, RZ ;  /* 0x0000001949257810 */ /* 0x000fe40007ffe0ff */
[----:B------:R-:W-:-:S02]  /*6440*/  FSEL R132, R132, -INF , !P2 ;  /* 0xff80000084847808 */ /* 0x000fc40005000000 */
[CC--:B------:R-:W-:Y:S02]  /*6450*/  ISETP.GE.AND P6, PT, R0.reuse, R130.reuse, PT ;  /* 0x000000820000720c */ /* 0x0c0fe40003fc6270 */
[----:B------:R-:W1:Y:S01]  /*6460*/  I2F R28, R0 ;  /* 0x00000000001c7306 */ /* 0x000e620000201400 */
[-C--:B------:R-:W-:Y:S02]  /*6470*/  ISETP.GE.AND P2, PT, R0, R129.reuse, PT ;  /* 0x000000810000720c */ /* 0x080fe40003f46270 */
[----:B------:R-:W-:Y:S02]  /*6480*/  FSEL R34, R30, -INF , !P5 ;  /* 0xff8000001e227808 */ /* 0x000fe40006800000 */
[----:B------:R-:W-:Y:S02]  /*6490*/  ISETP.GE.AND P3, PT, R32, R129, PT ;  /* 0x000000812000720c */ /* 0x000fe40003f66270 */
[----:B------:R-:W-:Y:S01]  /*64a0*/  ISETP.GE.AND P5, PT, R37, R130, PT ;  /* 0x000000822500720c */ /* 0x000fe20003fa6270 */
[----:B------:R-:W2:Y:S01]  /*64b0*/  I2F R0, R37 ;  /* 0x0000002500007306 */ /* 0x000ea20000201400 */
[----:B-1----:R-:W-:-:S02]  /*64c0*/  FFMA.FTZ R29, R28, UR4, R29 ;  /* 0x000000041c1d7c23 */ /* 0x002fc4000801001d */
[----:B------:R-:W-:Y:S02]  /*64d0*/  FFMA.FTZ R31, R28, UR4, R31 ;  /* 0x000000041c1f7c23 */ /* 0x000fe4000801001f */
[----:B------:R-:W-:Y:S01]  /*64e0*/  FFMA.FTZ R28, R33, UR4, R24 ;  /* 0x00000004211c7c23 */ /* 0x000fe20008010018 */
[----:B------:R-:W-:Y:S01]  /*64f0*/  FSEL R92, R29, -INF , !P6 ;  /* 0xff8000001d5c7808 */ /* 0x000fe20007000000 */
[----:B------:R-:W-:Y:S01]  /*6500*/  FFMA.FTZ R24, R33, UR4, R26 ;  /* 0x0000000421187c23 */ /* 0x000fe2000801001a */
[----:B------:R-:W-:Y:S01]  /*6510*/  LOP3.LUT R29, R71, 0x20, R88, 0xfe, !PT ;  /* 0x00000020471d7812 */ /* 0x000fe200078efe58 */
[C---:B--2---:R-:W-:Y:S01]  /*6520*/  FFMA.FTZ R25, R0.reuse, UR4, R25 ;  /* 0x0000000400197c23 */ /* 0x044fe20008010019 */
[----:B------:R-:W-:Y:S01]  /*6530*/  FSEL R32, R31, -INF , !P2 ;  /* 0xff8000001f207808 */ /* 0x000fe20005000000 */
[----:B------:R-:W-:Y:S01]  /*6540*/  FFMA.FTZ R26, R0, UR4, R27 ;  /* 0x00000004001a7c23 */ /* 0x000fe2000801001b */
[----:B------:R-:W-:Y:S02]  /*6550*/  FSEL R24, R24, -INF , !P3 ;  /* 0xff80000018187808 */ /* 0x000fe40005800000 */
[----:B------:R-:W-:-:S02]  /*6560*/  FSEL R25, R25, -INF , !P5 ;  /* 0xff80000019197808 */ /* 0x000fc40006800000 */
[CC--:B------:R-:W-:Y:S02]  /*6570*/  ISETP.GE.AND P3, PT, R148.reuse, R130.reuse, PT ;  /* 0x000000829400720c */ /* 0x0c0fe40003f66270 */
[-C--:B------:R-:W-:Y:S02]  /*6580*/  ISETP.GE.AND P5, PT, R148, R129.reuse, PT ;  /* 0x000000819400720c */ /* 0x080fe40003fa6270 */
[----:B------:R-:W1:Y:S01]  /*6590*/  I2F R148, R148 ;  /* 0x0000009400947306 */ /* 0x000e620000201400 */
[----:B------:R-:W-:Y:S02]  /*65a0*/  FSEL R33, R28, -INF , !P4 ;  /* 0xff8000001c217808 */ /* 0x000fe40006000000 */
[C---:B------:R-:W-:Y:S02]  /*65b0*/  ISETP.GE.AND P2, PT, R29.reuse, R130, PT ;  /* 0x000000821d00720c */ /* 0x040fe40003f46270 */
[----:B------:R-:W-:Y:S02]  /*65c0*/  ISETP.GE.AND P4, PT, R29, R129, PT ;  /* 0x000000811d00720c */ /* 0x000fe40003f86270 */
[----:B------:R-:W-:Y:S01]  /*65d0*/  IADD3 R27, R73, 0x51, RZ ;  /* 0x00000051491b7810 */ /* 0x000fe20007ffe0ff */
[----:B------:R-:W2:Y:S01]  /*65e0*/  I2F R29, R29 ;  /* 0x0000001d001d7306 */ /* 0x000ea20000201400 */
[----:B------:R-:W-:-:S02]  /*65f0*/  LOP3.LUT R28, R71, 0x58, R88, 0xfe, !PT ;  /* 0x00000058471c7812 */ /* 0x000fc400078efe58 */
[----:B------:R-:W-:-:S04]  /*6600*/  ISETP.GE.AND P6, PT, R37, R129, PT ;  /* 0x000000812500720c */ /* 0x000fc80003fc6270 */
[----:B------:R-:W-:Y:S01]  /*6610*/  FSEL R26, R26, -INF , !P6 ;  /* 0xff8000001a1a7808 */ /* 0x000fe20007000000 */
[----:B-1----:R-:W-:Y:S01]  /*6620*/  FFMA.FTZ R160, R148, UR4, R21 ;  /* 0x0000000494a07c23 */ /* 0x002fe20008010015 */
[----:B------:R-:W1:Y:S01]  /*6630*/  I2F R0, R27 ;  /* 0x0000001b00007306 */ /* 0x000e620000201400 */
[----:B------:R-:W-:Y:S01]  /*6640*/  ISETP.GE.AND P6, PT, R28, R130, PT ;  /* 0x000000821c00720c */ /* 0x000fe20003fc6270 */
[----:B------:R-:W-:Y:S01]  /*6650*/  FFMA.FTZ R148, R148, UR4, R23 ;  /* 0x0000000494947c23 */ /* 0x000fe20008010017 */
[----:B------:R-:W-:Y:S02]  /*6660*/  LOP3.LUT R23, R71, 0x60, R88, 0xfe, !PT ;  /* 0x0000006047177812 */ /* 0x000fe400078efe58 */
[----:B------:R-:W-:Y:S01]  /*6670*/  FSEL R160, R160, -INF , !P3 ;  /* 0xff800000a0a07808 */ /* 0x000fe20005800000 */
[----:B--2---:R-:W-:Y:S02]  /*6680*/  FFMA.FTZ R22, R29, UR4, R22 ;  /* 0x000000041d167c23 */ /* 0x004fe40008010016 */
[----:B------:R-:W2:Y:S01]  /*6690*/  I2F R21, R28 ;  /* 0x0000001c00157306 */ /* 0x000ea20000201400 */
[----:B------:R-:W-:Y:S01]  /*66a0*/  ISETP.GE.AND P3, PT, R27, R129, PT ;  /* 0x000000811b00720c */ /* 0x000fe20003f66270 */
[----:B------:R-:W-:Y:S01]  /*66b0*/  FFMA.FTZ R20, R29, UR4, R20 ;  /* 0x000000041d147c23 */ /* 0x000fe20008010014 */
[----:B------:R-:W-:-:S02]  /*66c0*/  FSEL R148, R148, -INF , !P5 ;  /* 0xff80000094947808 */ /* 0x000fc40006800000 */
[----:B------:R-:W-:Y:S02]  /*66d0*/  FSEL R142, R22, -INF , !P4 ;  /* 0xff800000168e7808 */ /* 0x000fe40006000000 */
[-C--:B------:R-:W-:Y:S01]  /*66e0*/  ISETP.GE.AND P4, PT, R27, R130.reuse, PT ;  /* 0x000000821b00720c */ /* 0x080fe20003f86270 */
[C---:B-1----:R-:W-:Y:S01]  /*66f0*/  FFMA.FTZ R59, R0.reuse, UR4, R59 ;  /* 0x00000004003b7c23 */ /* 0x042fe2000801003b */
[----:B------:R-:W-:Y:S01]  /*6700*/  ISETP.GE.AND P5, PT, R23, R130, PT ;  /* 0x000000821700720c */ /* 0x000fe20003fa6270 */
[----:B------:R-:W-:Y:S01]  /*6710*/  FFMA.FTZ R57, R0, UR4, R57 ;  /* 0x0000000400397c23 */ /* 0x000fe20008010039 */
[----:B------:R-:W-:Y:S02]  /*6720*/  IADD3 R0, R73, 0x59, RZ ;  /* 0x0000005949007810 */ /* 0x000fe40007ffe0ff */
[----:B------:R-:W-:Y:S02]  /*6730*/  FSEL R146, R20, -INF , !P2 ;  /* 0xff80000014927808 */ /* 0x000fe40005000000 */
[----:B------:R-:W1:Y:S01]  /*6740*/  I2F R22, R0 ;  /* 0x0000000000167306 */ /* 0x000e620000201400 */
[----:B--2---:R-:W-:Y:S01]  /*6750*/  FFMA.FTZ R66, R21, UR4, R52 ;  /* 0x0000000415427c23 */ /* 0x004fe20008010034 */
[----:B------:R-:W-:Y:S01]  /*6760*/  FSEL R52, R59, -INF , !P3 ;  /* 0xff8000003b347808 */ /* 0x000fe20005800000 */
[----:B------:R-:W-:Y:S01]  /*6770*/  FFMA.FTZ R21, R21, UR4, R54 ;  /* 0x0000000415157c23 */ /* 0x000fe20008010036 */
[----:B------:R-:W-:-:S02]  /*6780*/  FSEL R68, R57, -INF , !P4 ;  /* 0xff80000039447808 */ /* 0x000fc40006000000 */
[----:B------:R-:W-:Y:S02]  /*6790*/  FSEL R66, R66, -INF , !P6 ;  /* 0xff80000042427808 */ /* 0x000fe40007000000 */
[C---:B------:R-:W-:Y:S02]  /*67a0*/  ISETP.GE.AND P3, PT, R0.reuse, R130, PT ;  /* 0x000000820000720c */ /* 0x040fe40003f66270 */
[-C--:B------:R-:W-:Y:S02]  /*67b0*/  ISETP.GE.AND P6, PT, R0, R129.reuse, PT ;  /* 0x000000810000720c */ /* 0x080fe40003fc6270 */
[-C--:B------:R-:W-:Y:S02]  /*67c0*/  ISETP.GE.AND P4, PT, R23, R129.reuse, PT ;  /* 0x000000811700720c */ /* 0x080fe40003f86270 */
[----:B------:R-:W2:Y:S01]  /*67d0*/  I2F R23, R23 ;  /* 0x0000001700177306 */ /* 0x000ea20000201400 */
[----:B------:R-:W-:Y:S01]  /*67e0*/  ISETP.GE.AND P2, PT, R28, R129, PT ;  /* 0x000000811c00720c */ /* 0x000fe20003f46270 */
[C---:B-1----:R-:W-:Y:S01]  /*67f0*/  FFMA.FTZ R53, R22.reuse, UR4, R53 ;  /* 0x0000000416357c23 */ /* 0x042fe20008010035 */
[----:B------:R-:W-:Y:S01]  /*6800*/  IADD3 R0, R73, 0x61, RZ ;  /* 0x0000006149007810 */ /* 0x000fe20007ffe0ff */
[----:B------:R-:W-:Y:S01]  /*6810*/  FFMA.FTZ R54, R22, UR4, R55 ;  /* 0x0000000416367c23 */ /* 0x000fe20008010037 */
[----:B------:R-:W-:-:S02]  /*6820*/  LOP3.LUT R27, R71, 0x68, R88, 0xfe, !PT ;  /* 0x00000068471b7812 */ /* 0x000fc400078efe58 */
[----:B------:R-:W-:Y:S01]  /*6830*/  IADD3 R22, R73, 0x69, RZ ;  /* 0x0000006949167810 */ /* 0x000fe20007ffe0ff */
[----:B------:R-:W1:Y:S01]  /*6840*/  I2F R20, R0 ;  /* 0x0000000000147306 */ /* 0x000e620000201400 */
[----:B------:R-:W-:Y:S02]  /*6850*/  FSEL R54, R54, -INF , !P6 ;  /* 0xff80000036367808 */ /* 0x000fe40007000000 */
[----:B------:R-:W-:Y:S02]  /*6860*/  FSEL R74, R53, -INF , !P3 ;  /* 0xff800000354a7808 */ /* 0x000fe40005800000 */
[----:B------:R-:W-:Y:S01]  /*6870*/  ISETP.GE.AND P3, PT, R27, R129, PT ;  /* 0x000000811b00720c */ /* 0x000fe20003f66270 */
[C---:B--2---:R-:W-:Y:S02]  /*6880*/  FFMA.FTZ R80, R23.reuse, UR4, R48 ;  /* 0x0000000417507c23 */ /* 0x044fe40008010030 */
[----:B------:R-:W-:Y:S01]  /*6890*/  FFMA.FTZ R48, R23, UR4, R50 ;  /* 0x0000000417307c23 */ /* 0x000fe20008010032 */
[----:B------:R-:W-:-:S02]  /*68a0*/  FSEL R50, R21, -INF , !P2 ;  /* 0xff80000015327808 */ /* 0x000fc40005000000 */
[----:B------:R-:W2:Y:S01]  /*68b0*/  I2F R21, R27 ;  /* 0x0000001b00157306 */ /* 0x000ea20000201400 */
[----:B------:R-:W-:Y:S01]  /*68c0*/  FSEL R80, R80, -INF , !P5 ;  /* 0xff80000050507808 */ /* 0x000fe20006800000 */
[----:B-1----:R-:W-:Y:S01]  /*68d0*/  FFMA.FTZ R49, R20, UR4, R49 ;  /* 0x0000000414317c23 */ /* 0x002fe20008010031 */
[----:B------:R-:W-:Y:S01]  /*68e0*/  ISETP.GE.AND P5, PT, R0, R130, PT ;  /* 0x000000820000720c */ /* 0x000fe20003fa6270 */
[----:B------:R-:W-:Y:S01]  /*68f0*/  FFMA.FTZ R51, R20, UR4, R51 ;  /* 0x0000000414337c23 */ /* 0x000fe20008010033 */
[----:B------:R-:W-:-:S03]  /*6900*/  LOP3.LUT R23, R71, 0x70, R88, 0xfe, !PT ;  /* 0x0000007047177812 */ /* 0x000fc600078efe58 */
[----:B------:R-:W1:Y:S01]  /*6910*/  I2F R20, R22 ;  /* 0x0000001600147306 */ /* 0x000e620000201400 */
[----:B------:R-:W-:Y:S02]  /*6920*/  FSEL R72, R49, -INF , !P5 ;  /* 0xff80000031487808 */ /* 0x000fe40006800000 */
[-C--:B------:R-:W-:Y:S02]  /*6930*/  ISETP.GE.AND P5, PT, R0, R129.reuse, PT ;  /* 0x000000810000720c */ /* 0x080fe40003fa6270 */
[----:B------:R-:W-:Y:S02]  /*6940*/  FSEL R48, R48, -INF , !P4 ;  /* 0xff80000030307808 */ /* 0x000fe40006000000 */
[----:B------:R-:W-:Y:S01]  /*6950*/  ISETP.GE.AND P6, PT, R23, R130, PT ;  /* 0x000000821700720c */ /* 0x000fe20003fc6270 */
[----:B--2---:R-:W-:Y:S01]  /*6960*/  FFMA.FTZ R64, R21, UR4, R44 ;  /* 0x0000000415407c23 */ /* 0x004fe2000801002c */
[----:B------:R-:W-:Y:S01]  /*6970*/  ISETP.GE.AND P4, PT, R23, R129, PT ;  /* 0x000000811700720c */ /* 0x000fe20003f86270 */
[----:B------:R-:W-:Y:S01]  /*6980*/  FFMA.FTZ R39, R21, UR4, R46 ;  /* 0x0000000415277c23 */ /* 0x000fe2000801002e */
[----:B------:R-:W2:Y:S01]  /*6990*/  I2F R23, R23 ;  /* 0x0000001700177306 */ /* 0x000ea20000201400 */
[----:B------:R-:W-:-:S02]  /*69a0*/  FSEL R44, R51, -INF , !P5 ;  /* 0xff800000332c7808 */ /* 0x000fc40006800000 */
[-C--:B------:R-:W-:Y:S01]  /*69b0*/  ISETP.GE.AND P5, PT, R22, R130.reuse, PT ;  /* 0x000000821600720c */ /* 0x080fe20003fa6270 */
[C---:B-1----:R-:W-:Y:S01]  /*69c0*/  FFMA.FTZ R45, R20.reuse, UR4, R45 ;  /* 0x00000004142d7c23 */ /* 0x042fe2000801002d */
[----:B------:R-:W-:Y:S01]  /*69d0*/  LOP3.LUT R21, R71, 0x78, R88, 0xfe, !PT ;  /* 0x0000007847157812 */ /* 0x000fe200078efe58 */
[----:B------:R-:W-:Y:S01]  /*69e0*/  FFMA.FTZ R31, R20, UR4, R47 ;  /* 0x00000004141f7c23 */ /* 0x000fe2000801002f */
[----:B------:R-:W-:Y:S02]  /*69f0*/  FSEL R39, R39, -INF , !P3 ;  /* 0xff80000027277808 */ /* 0x000fe40005800000 */
[----:B------:R-:W-:Y:S02]  /*6a00*/  FSEL R46, R45, -INF , !P5 ;  /* 0xff8000002d2e7808 */ /* 0x000fe40006800000 */
[C---:B------:R-:W-:Y:S02]  /*6a10*/  ISETP.GE.AND P3, PT, R21.reuse, R130, PT ;  /* 0x000000821500720c */ /* 0x040fe40003f66270 */
[----:B------:R-:W-:-:S02]  /*6a20*/  ISETP.GE.AND P5, PT, R21, R129, PT ;  /* 0x000000811500720c */ /* 0x000fc40003fa6270 */
[----:B------:R-:W1:Y:S01]  /*6a30*/  I2F R21, R21 ;  /* 0x0000001500157306 */ /* 0x000e620000201400 */
[----:B------:R-:W-:Y:S01]  /*6a40*/  IADD3 R0, R73, 0x71, RZ ;  /* 0x0000007149007810 */ /* 0x000fe20007ffe0ff */
[----:B--2---:R-:W-:Y:S01]  /*6a50*/  FFMA.FTZ R40, R23, UR4, R40 ;  /* 0x0000000417287c23 */ /* 0x004fe20008010028 */
[----:B------:R-:W-:Y:S01]  /*6a60*/  ISETP.GE.AND P2, PT, R27, R130, PT ;  /* 0x000000821b00720c */ /* 0x000fe20003f46270 */
[----:B------:R-:W-:Y:S01]  /*6a70*/  FFMA.FTZ R29, R23, UR4, R42 ;  /* 0x00000004171d7c23 */ /* 0x000fe2000801002a */
[----:B------:R-:W-:Y:S02]  /*6a80*/  LOP3.LUT R23, R71, 0x28, R88, 0xfe, !PT ;  /* 0x0000002847177812 */ /* 0x000fe400078efe58 */
[----:B------:R-:W-:Y:S01]  /*6a90*/  FSEL R64, R64, -INF , !P2 ;  /* 0xff80000040407808 */ /* 0x000fe20005000000 */
[----:B------:R2:W3:Y:S01]  /*6aa0*/  I2F R20, R0 ;  /* 0x0000000000147306 */ /* 0x0004e20000201400 */
[----:B------:R-:W-:Y:S02]  /*6ab0*/  ISETP.GE.AND P2, PT, R22, R129, PT ;  /* 0x000000811600720c */ /* 0x000fe40003f46270 */
[----:B------:R-:W-:-:S02]  /*6ac0*/  FSEL R42, R40, -INF , !P6 ;  /* 0xff800000282a7808 */ /* 0x000fc40007000000 */
[----:B------:R-:W-:Y:S02]  /*6ad0*/  FSEL R31, R31, -INF , !P2 ;  /* 0xff8000001f1f7808 */ /* 0x000fe40005000000 */
[CC--:B------:R-:W-:Y:S01]  /*6ae0*/  ISETP.GE.AND P2, PT, R0.reuse, R130.reuse, PT ;  /* 0x000000820000720c */ /* 0x0c0fe20003f46270 */
[----:B-1----:R-:W-:Y:S01]  /*6af0*/  FFMA.FTZ R37, R21, UR4, R76 ;  /* 0x0000000415257c23 */ /* 0x002fe2000801004c */
[----:B------:R-:W-:Y:S02]  /*6b00*/  ISETP.GE.AND P6, PT, R0, R129, PT ;  /* 0x000000810000720c */ /* 0x000fe40003fc6270 */
[----:B------:R-:W-:Y:S02]  /*6b10*/  FSEL R29, R29, -INF , !P4 ;  /* 0xff8000001d1d7808 */ /* 0x000fe40006000000 */
[-C--:B------:R-:W-:Y:S02]  /*6b20*/  ISETP.GE.AND P4, PT, R23, R130.reuse, PT ;  /* 0x000000821700720c */ /* 0x080fe40003f86270 */
[----:B------:R-:W-:Y:S01]  /*6b30*/  FSEL R37, R37, -INF , !P3 ;  /* 0xff80000025257808 */ /* 0x000fe20005800000 */
[----:B--2---:R-:W-:Y:S01]  /*6b40*/  FFMA.FTZ R0, R21, UR4, R78 ;  /* 0x0000000415007c23 */ /* 0x004fe2000801004e */
[C-C-:B------:R-:W-:Y:S01]  /*6b50*/  LOP3.LUT R21, R71.reuse, 0x40, R88.reuse, 0xfe, !PT ;  /* 0x0000004047157812 */ /* 0x140fe200078efe58 */
[----:B------:R-:W1:Y:S01]  /*6b60*/  I2F R23, R23 ;  /* 0x0000001700177306 */ /* 0x000e620000201400 */
[C---:B---3--:R-:W-:Y:S01]  /*6b70*/  FFMA.FTZ R40, R20.reuse, UR4, R41 ;  /* 0x0000000414287c23 */ /* 0x048fe20008010029 */
[----:B------:R-:W-:Y:S01]  /*6b80*/  LOP3.LUT R41, R71, 0x38, R88, 0xfe, !PT ;  /* 0x0000003847297812 */ /* 0x000fe200078efe58 */
[----:B------:R-:W-:Y:S01]  /*6b90*/  FFMA.FTZ R28, R20, UR4, R43 ;  /* 0x00000004141c7c23 */ /* 0x000fe2000801002b */
[----:B------:R-:W-:-:S02]  /*6ba0*/  ISETP.GE.AND P3, PT, R21, R130, PT ;  /* 0x000000821500720c */ /* 0x000fc40003f66270 */
[----:B------:R-:W-:Y:S02]  /*6bb0*/  LOP3.LUT R27, R71, 0x30, R88, 0xfe, !PT ;  /* 0x00000030471b7812 */ /* 0x000fe400078efe58 */
[----:B------:R-:W2:Y:S01]  /*6bc0*/  I2F R21, R21 ;  /* 0x0000001500157306 */ /* 0x000ea20000201400 */
[----:B------:R-:W-:Y:S02]  /*6bd0*/  FSEL R28, R28, -INF , !P6 ;  /* 0xff8000001c1c7808 */ /* 0x000fe40007000000 */
[-C--:B------:R-:W-:Y:S02]  /*6be0*/  ISETP.GE.AND P6, PT, R41, R130.reuse, PT ;  /* 0x000000822900720c */ /* 0x080fe40003fc6270 */
[----:B------:R-:W-:Y:S02]  /*6bf0*/  FSEL R40, R40, -INF , !P2 ;  /* 0xff80000028287808 */ /* 0x000fe40005000000 */
[----:B------:R-:W-:Y:S01]  /*6c00*/  ISETP.GE.AND P2, PT, R27, R130, PT ;  /* 0x000000821b00720c */ /* 0x000fe20003f46270 */
[----:B------:R-:W3:Y:S01]  /*6c10*/  I2F R41, R41 ;  /* 0x0000002900297306 */ /* 0x000ee20000201400 */
[----:B-1----:R-:W-:Y:S01]  /*6c20*/  FFMA.FTZ R16, R23, UR4, R16 ;  /* 0x0000000417107c23 */ /* 0x002fe20008010010 */
[----:B------:R-:W-:-:S02]  /*6c30*/  LOP3.LUT R23, R71, 0x50, R88, 0xfe, !PT ;  /* 0x0000005047177812 */ /* 0x000fc400078efe58 */
[----:B------:R-:W-:Y:S02]  /*6c40*/  IADD3 R20, R73, 0x29, RZ ;  /* 0x0000002949147810 */ /* 0x000fe40007ffe0ff */
[----:B------:R-:W-:Y:S02]  /*6c50*/  FSEL R65, R16, -INF , !P4 ;  /* 0xff80000010417808 */ /* 0x000fe40006000000 */
[----:B------:R-:W1:Y:S01]  /*6c60*/  I2F R27, R27 ;  /* 0x0000001b001b7306 */ /* 0x000e620000201400 */
[----:B--2---:R-:W-:Y:S01]  /*6c70*/  FFMA.FTZ R4, R21, UR4, R4 ;  /* 0x0000000415047c23 */ /* 0x004fe20008010004 */
[----:B------:R-:W-:Y:S02]  /*6c80*/  IADD3 R21, R73, 0x39, RZ ;  /* 0x0000003949157810 */ /* 0x000fe40007ffe0ff */
[----:B------:R-:W-:Y:S02]  /*6c90*/  ISETP.GE.AND P4, PT, R23, R130, PT ;  /* 0x000000821700720c */ /* 0x000fe40003f86270 */
[----:B------:R-:W-:-:S02]  /*6ca0*/  IADD3 R16, R73, 0x31, RZ ;  /* 0x0000003149107810 */ /* 0x000fc40007ffe0ff */
[----:B------:R-:W2:Y:S01]  /*6cb0*/  I2F R154, R21 ;  /* 0x00000015009a7306 */ /* 0x000ea20000201400 */
[----:B---3--:R-:W-:Y:S01]  /*6cc0*/  FFMA.FTZ R152, R41, UR4, R8 ;  /* 0x0000000429987c23 */ /* 0x008fe20008010008 */
[----:B------:R-:W-:Y:S02]  /*6cd0*/  IADD3 R8, R73, 0x41, RZ ;  /* 0x0000004149087810 */ /* 0x000fe40007ffe0ff */
[----:B------:R-:W-:Y:S02]  /*6ce0*/  FSEL R136, R4, -INF , !P3 ;  /* 0xff80000004887808 */ /* 0x000fe40005800000 */
[----:B------:R-:W-:Y:S02]  /*6cf0*/  FSEL R0, R0, -INF , !P5 ;  /* 0xff80000000007808 */ /* 0x000fe40006800000 */
[----:B------:R-:W3:Y:S01]  /*6d00*/  I2F R23, R23 ;  /* 0x0000001700177306 */ /* 0x000ee20000201400 */
[----:B-1----:R-:W-:Y:S01]  /*6d10*/  FFMA.FTZ R138, R27, UR4, R12 ;  /* 0x000000041b8a7c23 */ /* 0x002fe2000801000c */
[----:B------:R-:W-:-:S02]  /*6d20*/  LOP3.LUT R27, R71, 0x48, R88, 0xfe, !PT ;  /* 0x00000048471b7812 */ /* 0x000fc400078efe58 */
[----:B------:R-:W-:Y:S02]  /*6d30*/  FSEL R152, R152, -INF , !P6 ;  /* 0xff80000098987808 */ /* 0x000fe40007000000 */
[----:B------:R-:W-:Y:S02]  /*6d40*/  ISETP.GE.AND P5, PT, R27, R130, PT ;  /* 0x000000821b00720c */ /* 0x000fe40003fa6270 */
[----:B------:R-:W1:Y:S01]  /*6d50*/  I2F R144, R8 ;  /* 0x0000000800907306 */ /* 0x000e620000201400 */
[----:B--2---:R-:W-:Y:S01]  /*6d60*/  FFMA.FTZ R154, R154, UR4, R9 ;  /* 0x000000049a9a7c23 */ /* 0x004fe20008010009 */
[----:B------:R-:W-:Y:S02]  /*6d70*/  IADD3 R9, R73, 0x49, RZ ;  /* 0x0000004949097810 */ /* 0x000fe40007ffe0ff */
[----:B------:R-:W-:Y:S02]  /*6d80*/  FSEL R138, R138, -INF , !P2 ;  /* 0xff8000008a8a7808 */ /* 0x000fe40005000000 */
[----:B------:R-:W-:-:S02]  /*6d90*/  ISETP.GE.AND P2, PT, R2, 0x3, PT ;  /* 0x000000030200780c */ /* 0x000fc40003f46270 */
[----:B------:R-:W2:Y:S01]  /*6da0*/  I2F R12, R16 ;  /* 0x00000010000c7306 */ /* 0x000ea20000201400 */
[----:B---3--:R-:W-:Y:S01]  /*6db0*/  FFMA.FTZ R56, R23, UR4, R56 ;  /* 0x0000000417387c23 */ /* 0x008fe20008010038 */
[C---:B------:R-:W-:Y:S02]  /*6dc0*/  ISETP.GE.AND P6, PT, R73.reuse, R130, PT ;  /* 0x000000824900720c */ /* 0x040fe40003fc6270 */
[C---:B------:R-:W-:Y:S02]  /*6dd0*/  ISETP.GE.AND P3, PT, R73.reuse, R129, PT ;  /* 0x000000814900720c */ /* 0x040fe40003f66270 */
[----:B------:R-:W-:Y:S02]  /*6de0*/  FSEL R82, R56, -INF , !P4 ;  /* 0xff80000038527808 */ /* 0x000fe40006000000 */
[----:B------:R-:W3:Y:S01]  /*6df0*/  I2F R22, R20 ;  /* 0x0000001400167306 */ /* 0x000ee20000201400 */
[----:B-1----:R-:W-:Y:S01]  /*6e00*/  FFMA.FTZ R144, R144, UR4, R5 ;  /* 0x0000000490907c23 */ /* 0x002fe20008010005 */
[----:B------:R-:W-:-:S02]  /*6e10*/  IADD3 R5, R73, 0x79, RZ ;  /* 0x0000007949057810 */ /* 0x000fc40007ffe0ff */
[----:B------:R-:W-:-:S04]  /*6e20*/  ISETP.GE.AND P4, PT, R16, R130, PT ;  /* 0x000000821000720c */ /* 0x000fc80003f86270 */
[----:B------:R-:W1:Y:S01]  /*6e30*/  I2F R23, R73 ;  /* 0x0000004900177306 */ /* 0x000e620000201400 */
[----:B--2---:R-:W-:-:S05]  /*6e40*/  FFMA.FTZ R13, R12, UR4, R13 ;  /* 0x000000040c0d7c23 */ /* 0x004fca000801000d */
[----:B------:R-:W-:Y:S02]  /*6e50*/  FSEL R156, R13, -INF , !P4 ;  /* 0xff8000000d9c7808 */ /* 0x000fe40006000000 */
[----:B------:R-:W2:Y:S01]  /*6e60*/  I2F R4, R9 ;  /* 0x0000000900047306 */ /* 0x000ea20000201400 */
[----:B---3--:R-:W-:Y:S01]  /*6e70*/  FFMA.FTZ R17, R22, UR4, R17 ;  /* 0x0000000416117c23 */ /* 0x008fe20008010011 */
[----:B------:R-:W-:-:S06]  /*6e80*/  ISETP.GE.AND P4, PT, R9, R130, PT ;  /* 0x000000820900720c */ /* 0x000fcc0003f86270 */
[----:B------:R-:W3:Y:S01]  /*6e90*/  I2F R27, R27 ;  /* 0x0000001b001b7306 */ /* 0x000ee20000201400 */
[C---:B-1----:R-:W-:Y:S02]  /*6ea0*/  FFMA.FTZ R2, R23.reuse, UR4, R36 ;  /* 0x0000000417027c23 */ /* 0x042fe40008010024 */
[----:B------:R-:W-:-:S03]  /*6eb0*/  FFMA.FTZ R38, R23, UR4, R38 ;  /* 0x0000000417267c23 */ /* 0x000fc60008010026 */
[----:B------:R-:W-:Y:S02]  /*6ec0*/  FSEL R2, R2, -INF , !P6 ;  /* 0xff80000002027808 */ /* 0x000fe40007000000 */
[----:B------:R-:W1:Y:S01]  /*6ed0*/  I2F R12, R5 ;  /* 0x00000005000c7306 */ /* 0x000e620000201400 */
[----:B--2---:R-:W-:Y:S01]  /*6ee0*/  FFMA.FTZ R4, R4, UR4, R61 ;  /* 0x0000000404047c23 */ /* 0x004fe2000801003d */
[----:B------:R-:W-:-:S04]  /*6ef0*/  ISETP.GE.AND P6, PT, R21, R130, PT ;  /* 0x000000821500720c */ /* 0x000fc80003fc6270 */
[----:B------:R-:W-:Y:S02]  /*6f00*/  FSEL R94, R4, -INF , !P4 ;  /* 0xff800000045e7808 */ /* 0x000fe40006000000 */
[----:B------:R-:W2:Y:S01]  /*6f10*/  I2F R22, R21 ;  /* 0x0000001500167306 */ /* 0x000ea20000201400 */
[----:B---3--:R-:W-:Y:S01]  /*6f20*/  FFMA.FTZ R60, R27, UR4, R60 ;  /* 0x000000041b3c7c23 */ /* 0x008fe2000801003c */
[----:B------:R-:W-:Y:S02]  /*6f30*/  FSEL R4, R38, -INF , !P3 ;  /* 0xff80000026047808 */ /* 0x000fe40005800000 */
[----:B------:R-:W-:Y:S02]  /*6f40*/  FSEL R154, R154, -INF , !P6 ;  /* 0xff8000009a9a7808 */ /* 0x000fe40007000000 */
[----:B------:R-:W-:Y:S02]  /*6f50*/  FSEL R134, R60, -INF , !P5 ;  /* 0xff8000003c867808 */ /* 0x000fe40006800000 */
[----:B------:R3:W4:Y:S01]  /*6f60*/  I2F R56, R8 ;  /* 0x0000000800387306 */ /* 0x0007220000201400 */
[----:B-1----:R-:W-:Y:S01]  /*6f70*/  FFMA.FTZ R38, R12, UR4, R77 ;  /* 0x000000040c267c23 */ /* 0x002fe2000801004d */
[----:B------:R-:W-:-:S02]  /*6f80*/  ISETP.GE.AND P5, PT, R20, R130, PT ;  /* 0x000000821400720c */ /* 0x000fc40003fa6270 */
[-C--:B------:R-:W-:Y:S02]  /*6f90*/  ISETP.GE.AND P6, PT, R5, R130.reuse, PT ;  /* 0x000000820500720c */ /* 0x080fe40003fc6270 */
[----:B------:R-:W-:Y:S02]  /*6fa0*/  FSEL R81, R17, -INF , !P5 ;  /* 0xff80000011517808 */ /* 0x000fe40006800000 */
[----:B------:R-:W1:Y:S01]  /*6fb0*/  I2F R30, R20 ;  /* 0x00000014001e7306 */ /* 0x000e620000201400 */
[----:B--2---:R-:W-:Y:S01]  /*6fc0*/  FFMA.FTZ R11, R22, UR4, R11 ;  /* 0x00000004160b7c23 */ /* 0x004fe2000801000b */
[----:B------:R-:W-:Y:S02]  /*6fd0*/  LOP3.LUT R22, R71, 0x38, R88, 0xfe, !PT ;  /* 0x0000003847167812 */ /* 0x000fe400078efe58 */
[----:B------:R-:W-:Y:S02]  /*6fe0*/  FSEL R38, R38, -INF , !P6 ;  /* 0xff80000026267808 */ /* 0x000fe40007000000 */
[----:B------:R-:W-:-:S02]  /*6ff0*/  ISETP.GE.AND P5, PT, R8, R130, PT ;  /* 0x000000820800720c */ /* 0x000fc40003fa6270 */
[-C--:B------:R-:W-:Y:S01]  /*7000*/  ISETP.GE.AND P6, PT, R8, R129.reuse, PT ;  /* 0x000000810800720c */ /* 0x080fe20003fc6270 */
[----:B------:R-:W2:Y:S01]  /*7010*/  I2F R13, R22 ;  /* 0x00000016000d7306 */ /* 0x000ea20000201400 */
[----:B---3--:R-:W-:Y:S01]  /*7020*/  LOP3.LUT R8, R71, 0x30, R88, 0xfe, !PT ;  /* 0x0000003047087812 */ /* 0x008fe200078efe58 */
[----:B----4-:R-:W-:Y:S01]  /*7030*/  FFMA.FTZ R56, R56, UR4, R7 ;  /* 0x0000000438387c23 */ /* 0x010fe20008010007 */
[----:B------:R-:W-:Y:S02]  /*7040*/  FSEL R144, R144, -INF , !P5 ;  /* 0xff80000090907808 */ /* 0x000fe40006800000 */
[-C--:B------:R-:W-:Y:S01]  /*7050*/  ISETP.GE.AND P5, PT, R21, R129.reuse, PT ;  /* 0x000000811500720c */ /* 0x080fe20003fa6270 */
[----:B-1----:R-:W-:Y:S02]  /*7060*/  FFMA.FTZ R19, R30, UR4, R19 ;  /* 0x000000041e137c23 */ /* 0x002fe40008010013 */
[----:B------:R1:W3:Y:S01]  /*7070*/  I2F R7, R8 ;  /* 0x0000000800077306 */ /* 0x0002e20000201400 */
[----:B------:R-:W-:-:S02]  /*7080*/  ISETP.GE.AND P4, PT, R20, R129, PT ;  /* 0x000000811400720c */ /* 0x000fc40003f86270 */
[-C--:B------:R-:W-:Y:S02]  /*7090*/  ISETP.GE.AND P3, PT, R16, R129.reuse, PT ;  /* 0x000000811000720c */ /* 0x080fe40003f66270 */
[----:B------:R-:W-:Y:S02]  /*70a0*/  FSEL R150, R11, -INF , !P5 ;  /* 0xff8000000b967808 */ /* 0x000fe40006800000 */
[----:B------:R-:W-:Y:S01]  /*70b0*/  FSEL R77, R19, -INF , !P4 ;  /* 0xff800000134d7808 */ /* 0x000fe20006000000 */
[----:B------:R4:W5:Y:S01]  /*70c0*/  I2F R36, R16 ;  /* 0x0000001000247306 */ /* 0x0009620000201400 */
[----:B------:R-:W-:Y:S01]  /*70d0*/  ISETP.GE.AND P4, PT, R8, R129, PT ;  /* 0x000000810800720c */ /* 0x000fe20003f86270 */
[----:B--2---:R-:W-:Y:S01]  /*70e0*/  FFMA.FTZ R162, R13, UR4, R10 ;  /* 0x000000040da27c23 */ /* 0x004fe2000801000a */
[----:B------:R-:W-:Y:S02]  /*70f0*/  LOP3.LUT R10, R71, 0x50, R88, 0xfe, !PT ;  /* 0x00000050470a7812 */ /* 0x000fe400078efe58 */
[----:B------:R-:W-:-:S02]  /*7100*/  FSEL R78, R56, -INF , !P6 ;  /* 0xff800000384e7808 */ /* 0x000fc40007000000 */
[----:B------:R-:W-:Y:S01]  /*7110*/  ISETP.GE.AND P6, PT, R9, R129, PT ;  /* 0x000000810900720c */ /* 0x000fe20003fc6270 */
[----:B------:R-:W2:Y:S01]  /*7120*/  I2F R20, R9 ;  /* 0x0000000900147306 */ /* 0x000ea20000201400 */
[----:B-1----:R-:W-:Y:S01]  /*7130*/  LOP3.LUT R8, R71, 0x48, R88, 0xfe, !PT ;  /* 0x0000004847087812 */ /* 0x002fe200078efe58 */
[----:B---3--:R-:W-:-:S05]  /*7140*/  FFMA.FTZ R14, R7, UR4, R14 ;  /* 0x00000004070e7c23 */ /* 0x008fca000801000e */
[----:B------:R-:W-:Y:S01]  /*7150*/  FSEL R73, R14, -INF , !P4 ;  /* 0xff8000000e497808 */ /* 0x000fe20006000000 */
[----:B------:R-:W1:Y:S01]  /*7160*/  I2F R7, R8 ;  /* 0x0000000800077306 */ /* 0x000e620000201400 */
[----:B----4-:R-:W-:Y:S01]  /*7170*/  LOP3.LUT R16, R71, 0x28, R88, 0xfe, !PT ;  /* 0x0000002847107812 */ /* 0x010fe200078efe58 */
[----:B-----5:R-:W-:Y:S01]  /*7180*/  FFMA.FTZ R15, R36, UR4, R15 ;  /* 0x00000004240f7c23 */ /* 0x020fe2000801000f */
[-C--:B------:R-:W-:Y:S01]  /*7190*/  ISETP.GE.AND P4, PT, R10, R129.reuse, PT ;  /* 0x000000810a00720c */ /* 0x080fe20003f86270 */
[----:B------:R-:W-:Y:S01]  /*71a0*/  FFMA.FTZ R36, R12, UR4, R79 ;  /* 0x000000040c247c23 */ /* 0x000fe2000801004f */
[-C--:B------:R-:W-:Y:S02]  /*71b0*/  ISETP.GE.AND P5, PT, R16, R129.reuse, PT ;  /* 0x000000811000720c */ /* 0x080fe40003fa6270 */
[----:B------:R-:W-:Y:S01]  /*71c0*/  FSEL R158, R15, -INF , !P3 ;  /* 0xff8000000f9e7808 */ /* 0x000fe20005800000 */
[----:B------:R-:W3:Y:S01]  /*71d0*/  I2F R11, R16 ;  /* 0x00000010000b7306 */ /* 0x000ee20000201400 */
[----:B--2---:R-:W-:Y:S01]  /*71e0*/  FFMA.FTZ R20, R20, UR4, R63 ;  /* 0x0000000414147c23 */ /* 0x004fe2000801003f */
[----:B------:R-:W-:-:S04]  /*71f0*/  ISETP.GE.AND P3, PT, R22, R129, PT ;  /* 0x000000811600720c */ /* 0x000fc80003f66270 */
[----:B------:R-:W-:Y:S02]  /*7200*/  FSEL R76, R20, -INF , !P6 ;  /* 0xff800000144c7808 */ /* 0x000fe40007000000 */
[----:B------:R-:W2:Y:S01]  /*7210*/  I2F R13, R10 ;  /* 0x0000000a000d7306 */ /* 0x000ea20000201400 */
[----:B------:R-:W-:Y:S01]  /*7220*/  FSEL R162, R162, -INF , !P3 ;  /* 0xff800000a2a27808 */ /* 0x000fe20005800000 */
[----:B-1----:R-:W-:Y:S01]  /*7230*/  FFMA.FTZ R7, R7, UR4, R62 ;  /* 0x0000000407077c23 */ /* 0x002fe2000801003e */
[----:B------:R-:W-:-:S04]  /*7240*/  ISETP.GE.AND P3, PT, R5, R129, PT ;  /* 0x000000810500720c */ /* 0x000fc80003f66270 */
[----:B------:R-:W-:Y:S01]  /*7250*/  FSEL R36, R36, -INF , !P3 ;  /* 0xff80000024247808 */ /* 0x000fe20005800000 */
[----:B---3--:R-:W-:Y:S01]  /*7260*/  FFMA.FTZ R11, R11, UR4, R18 ;  /* 0x000000040b0b7c23 */ /* 0x008fe20008010012 */
[----:B------:R-:W-:-:S04]  /*7270*/  LOP3.LUT R16, R71, 0x40, R88, 0xfe, !PT ;  /* 0x0000004047107812 */ /* 0x000fc800078efe58 */
[----:B------:R-:W1:Y:S01]  /*7280*/  I2F R9, R16 ;  /* 0x0000001000097306 */ /* 0x000e620000201400 */
[----:B------:R-:W-:Y:S01]  /*7290*/  FSEL R63, R11, -INF , !P5 ;  /* 0xff8000000b3f7808 */ /* 0x000fe20006800000 */
[----:B--2---:R-:W-:Y:S01]  /*72a0*/  FFMA.FTZ R13, R13, UR4, R58 ;  /* 0x000000040d0d7c23 */ /* 0x004fe2000801003a */
[-C--:B------:R-:W-:Y:S02]  /*72b0*/  ISETP.GE.AND P6, PT, R16, R129.reuse, PT ;  /* 0x000000811000720c */ /* 0x080fe40003fc6270 */
[----:B------:R-:W-:Y:S02]  /*72c0*/  ISETP.GE.AND P5, PT, R8, R129, PT ;  /* 0x000000810800720c */ /* 0x000fe40003fa6270 */
[----:B------:R-:W-:Y:S02]  /*72d0*/  FSEL R60, R13, -INF , !P4 ;  /* 0xff8000000d3c7808 */ /* 0x000fe40006000000 */
[----:B------:R-:W-:Y:S01]  /*72e0*/  FSEL R130, R7, -INF , !P5 ;  /* 0xff80000007827808 */ /* 0x000fe20006800000 */
[----:B-1----:R-:W-:-:S05]  /*72f0*/  FFMA.FTZ R6, R9, UR4, R6 ;  /* 0x0000000409067c23 */ /* 0x002fca0008010006 */
[----:B------:R-:W-:Y:S01]  /*7300*/  FSEL R140, R6, -INF , !P6 ;  /* 0xff800000068c7808 */ /* 0x000fe20007000000 */
[----:B------:R-:W-:Y:S05]  /*7310*/  @!P2 BRA `(.L_x_4256) ;  /* 0x000006f00000a947 */ /* 0x000fea0003800000 */
[----:B------:R-:W-:Y:S01]  /*7320*/  MOV R6, c[0x0][0x198] ;  /* 0x0000660000067a02 */ /* 0x000fe20000000f00 */
[----:B------:R-:W-:Y:S05]  /*7330*/  @!P1 BRA `(.L_x_4257) ;  /* 0x000003a000009947 */ /* 0x000fea0003800000 */
[----:B------:R-:W-:Y:S02]  /*7340*/  IABS R5, c[0x0][0x2d0] ;  /* 0x0000b40000057a13 */ /* 0x000fe40000000000 */
[C---:B------:R-:W-:Y:S02]  /*7350*/  IADD3 R12, R71.reuse, -0x80, RZ ;  /* 0xffffff80470c7810 */ /* 0x040fe40007ffe0ff */
[----:B------:R-:W1:Y:S01]  /*7360*/  I2F.RP R13, R5 ;  /* 0x00000005000d7306 */ /* 0x000e620000209400 */
[----:B------:R-:W-:Y:S02]  /*7370*/  IABS R9, R71 ;  /* 0x0000004700097213 */ /* 0x000fe40000000000 */
[----:B------:R-:W-:-:S04]  /*7380*/  LOP3.LUT R71, R71, c[0x0][0x2d0], RZ, 0x3c, !PT ;  /* 0x0000b40047477a12 */ /* 0x000fc800078e3cff */
[----:B------:R-:W-:Y:S01]  /*7390*/  ISETP.GE.AND P4, PT, R71, RZ, PT ;  /* 0x000000ff4700720c */ /* 0x000fe20003f86270 */
[----:B-1----:R-:W1:Y:S02]  /*73a0*/  MUFU.RCP R10, R13 ;  /* 0x0000000d000a7308 */ /* 0x002e640000001000 */
[----:B-1----:R-:W-:-:S06]  /*73b0*/  IADD3 R10, R10, 0xffffffe, RZ ;  /* 0x0ffffffe0a0a7810 */ /* 0x002fcc0007ffe0ff */
[----:B------:R-:W1:Y:S02]  /*73c0*/  F2I.FTZ.U32.TRUNC.NTZ R11, R10 ;  /* 0x0000000a000b7305 */ /* 0x000e64000021f000 */
[--C-:B-1----:R-:W-:Y:S02]  /*73d0*/  IMAD.MOV R7, RZ, RZ, -R11.reuse ;  /* 0x000000ffff077224 */ /* 0x102fe400078e0a0b */
[----:B------:R-:W-:Y:S02]  /*73e0*/  IMAD.MOV.U32 R10, RZ, RZ, RZ ;  /* 0x000000ffff0a7224 */ /* 0x000fe400078e00ff */
[----:B------:R-:W-:Y:S01]  /*73f0*/  IMAD R8, R7, R5, RZ ;  /* 0x0000000507087224 */ /* 0x000fe200078e02ff */
[----:B------:R-:W-:Y:S02]  /*7400*/  IABS R7, R12 ;  /* 0x0000000c00077213 */ /* 0x000fe40000000000 */
[----:B------:R-:W-:Y:S01]  /*7410*/  LOP3.LUT R12, R12, c[0x0][0x2d0], RZ, 0x3c, !PT ;  /* 0x0000b4000c0c7a12 */ /* 0x000fe200078e3cff */
        /* <DEDUP_REMOVED lines=28> */
[----:B------:R-:W-:Y:S01]  /*75e0*/  MOV R8, c[0x0][0x2d0] ;  /* 0x0000b40000087a02 */ /* 0x000fe20000000f00 */
[----:B------:R-:W-:-:S04]  /*75f0*/  IMAD.IADD R5, R5, 0x1, -R7 ;  /* 0x0000000105057824 */ /* 0x000fc800078e0a07 */
        /* <DEDUP_REMOVED lines=14> */
.L_x_4257:
[----:B------:R-:W-:-:S04]  /*76e0*/  LEA R7, -R6, RZ, 0x7 ;  /* 0x000000ff06077211 */ /* 0x000fc800078e39ff */
[----:B------:R-:W-:Y:S02]  /*76f0*/  SHF.R.S32.HI R8, RZ, 0x1f, R7 ;  /* 0x0000001fff087819 */ /* 0x000fe40000011407 */
.L_x_4258:
[C---:B------:R-:W-:Y:S01]  /*7700*/  @!P0 LEA R16, P2, R7.reuse, R124, 0x1 ;  /* 0x0000007c07108211 */ /* 0x040fe200078408ff */
[----:B------:R-:W-:Y:S01]  /*7710*/  @!P0 IMAD.MOV.U32 R5, RZ, RZ, c[0x0][0x19c] ;  /* 0x00006700ff058624 */ /* 0x000fe200078e00ff */
[C---:B------:R-:W-:Y:S01]  /*7720*/  @!P0 IADD3 R10, P5, P4, R7.reuse, UR10, R128 ;  /* 0x0000000a070a8c10 */ /* 0x040fe2000fcbe080 */
[----:B------:R1:W-:Y:S01]  /*7730*/  @P0 STS [R112+0x1000], RZ ;  /* 0x001000ff70000388 */ /* 0x0003e20000000800 */
[----:B------:R-:W-:Y:S01]  /*7740*/  @!P0 LEA R12, P3, R6, R128, 0x6 ;  /* 0x00000080060c8211 */ /* 0x000fe200078630ff */
[----:B------:R-:W-:Y:S01]  /*7750*/  BSSY B0, `(.L_x_4259) ;  /* 0x0000028000007945 */ /* 0x000fe20003800000 */
[C---:B------:R-:W-:Y:S01]  /*7760*/  @!P0 LEA.HI.X R17, R7.reuse, R123, R8, 0x1, P2 ;  /* 0x0000007b07118211 */ /* 0x040fe200010f0c08 */
[----:B------:R1:W-:Y:S01]  /*7770*/  @P0 STS [R112+0x1004], RZ ;  /* 0x001004ff70000388 */ /* 0x0003e20000000800 */
[----:B------:R-:W-:Y:S02]  /*7780*/  @!P0 IADD3 R11, P2, R7, R12, RZ ;  /* 0x0000000c070b8210 */ /* 0x000fe40007f5e0ff */
[----:B------:R-:W-:Y:S01]  /*7790*/  @!P0 IADD3.X R9, R8, UR9, R87, P5, P4 ;  /* 0x0000000908098c10 */ /* 0x000fe2000afe8457 */
[----:B------:R1:W-:Y:S01]  /*77a0*/  @P0 STS.64 [R112+0x1008], RZ ;  /* 0x001008ff70000388 */ /* 0x0003e20000000a00 */
[----:B------:R-:W-:-:S02]  /*77b0*/  @!P0 LEA R12, P4, R10, c[0x0][0x168], 0x1 ;  /* 0x00005a000a0c8a11 */ /* 0x000fc400078808ff */
[----:B------:R-:W-:Y:S01]  /*77c0*/  @!P0 LEA.HI.X R5, R6, R87, R5, 0x6, P3 ;  /* 0x0000005706058211 */ /* 0x000fe200018f3405 */
[----:B------:R-:W-:Y:S01]  /*77d0*/  @!PT LDS RZ, [RZ] ;  /* 0x00000000fffff984 */ /* 0x000fe20000000800 */
[----:B------:R-:W-:Y:S01]  /*77e0*/  @!PT LDS RZ, [RZ] ;  /* 0x00000000fffff984 */ /* 0x000fe20000000800 */
[----:B------:R-:W-:Y:S01]  /*77f0*/  @!PT LDS RZ, [RZ] ;  /* 0x00000000fffff984 */ /* 0x000fe20000000800 */
[----:B------:R1:W-:Y:S01]  /*7800*/  @!P0 LDGSTS.E.BYPASS.LTC128B.128 [R112+0x1000], [R16.64] ;  /* 0x0100000010708fae */ /* 0x0003e2000b901d4c */
[----:B------:R-:W-:-:S03]  /*7810*/  @!P0 LEA.HI.X R13, R10, c[0x0][0x16c], R9, 0x1, P4 ;  /* 0x00005b000a0d8a11 */ /* 0x000fc600020f0c09 */
        /* <DEDUP_REMOVED lines=27> */
.L_x_4260:
[----:B------:R-:W-:Y:S05]  /*79d0*/  BSYNC B0 ;  /* 0x0000000000007941 */ /* 0x000fea0003800000 */
.L_x_4259:
[----:B------:R-:W0:Y:S01]  /*79e0*/  LDGDEPBAR ;  /* 0x00000000000079af */ /* 0x000e220000000000 */
[----:B------:R-:W-:-:S04]  /*79f0*/  LEA R124, P0, R7, R124, 0x1 ;  /* 0x0000007c077c7211 */ /* 0x000fc800078008ff */
[----:B------:R-:W-:Y:S02]  /*7a00*/  LEA.HI.X R123, R7, R123, R8, 0x1, P0 ;  /* 0x0000007b077b7211 */ /* 0x000fe400000f0c08 */
.L_x_4256:
[----:B------:R-:W-:Y:S01]  /*7a10*/  FMNMX.FTZ R6, R70, R2, !PT ;  /* 0x0000000246067209 */ /* 0x000fe20007810000 */
[----:B-1----:R-:W-:Y:S03]  /*7a20*/  LDSM.16.MT88.4 R16, [R125+0x3000] ;  /* 0x003000007d10783b */ /* 0x002fe60000004200 */
[----:B------:R-:W-:-:S04]  /*7a30*/  FMNMX.FTZ R5, R83, R6, !PT ;  /* 0x0000000653057209 */ /* 0x000fc80007810000 */
[----:B------:R-:W-:-:S04]  /*7a40*/  FMNMX.FTZ R6, R164, R5, !PT ;  /* 0x00000005a4067209 */ /* 0x000fc80007810000 */
        /* <DEDUP_REMOVED lines=58> */
[----:B------:R-:W1:Y:S01]  /*7df0*/  SHFL.BFLY PT, R7, R8, 0x2, 0x1f ;  /* 0x0c401f0008077f89 */ /* 0x000e6200000e0000 */
[----:B------:R-:W-:-:S04]  /*7e00*/  FMNMX.FTZ R9, R28, R9, !PT ;  /* 0x000000091c097209 */ /* 0x000fc80007810000 */
[----:B------:R-:W-:-:S04]  /*7e10*/  FMNMX.FTZ R9, R0, R9, !PT ;  /* 0x0000000900097209 */ /* 0x000fc80007810000 */
[----:B------:R-:W-:-:S05]  /*7e20*/  FMNMX.FTZ R9, R36, R9, !PT ;  /* 0x0000000924097209 */ /* 0x000fca0007810000 */
[----:B------:R-:W3:Y:S01]  /*7e30*/  SHFL.BFLY PT, R6, R9, 0x2, 0x1f ;  /* 0x0c401f0009067f89 */ /* 0x000ee200000e0000 */
[----:B-1----:R-:W-:-:S05]  /*7e40*/  FMNMX.FTZ R7, R8, R7, !PT ;  /* 0x0000000708077209 */ /* 0x002fca0007810000 */
[----:B------:R-:W1:Y:S01]  /*7e50*/  SHFL.BFLY PT, R30, R7, 0x1, 0x1f ;  /* 0x0c201f00071e7f89 */ /* 0x000e6200000e0000 */
[----:B---3--:R-:W-:-:S03]  /*7e60*/  FMNMX.FTZ R6, R9, R6, !PT ;  /* 0x0000000609067209 */ /* 0x008fc60007810000 */
[----:B--2---:R-:W-:Y:S04]  /*7e70*/  LDSM.16.MT88.4 R8, [R122+0x3000] ;  /* 0x003000007a08783b */ /* 0x004fe80000004200 */
[----:B------:R-:W2:Y:S01]  /*7e80*/  SHFL.BFLY PT, R5, R6, 0x1, 0x1f ;  /* 0x0c201f0006057f89 */ /* 0x000ea200000e0000 */
[----:B-1----:R-:W-:-:S04]  /*7e90*/  FMNMX.FTZ R30, R7, R30, !PT ;  /* 0x0000001e071e7209 */ /* 0x002fc80007810000 */
[C---:B------:R-:W-:Y:S01]  /*7ea0*/  FSETP.NEU.FTZ.AND P2, PT, R30.reuse, -INF , PT ;  /* 0xff8000001e00780b */ /* 0x040fe20003f5d000 */
[----:B------:R-:W-:-:S05]  /*7eb0*/  FMUL.FTZ R43, R30, c[0x0][0x23c] ;  /* 0x00008f001e2b7a20 */ /* 0x000fca0000410000 */
[----:B------:R-:W-:-:S05]  /*7ec0*/  FSEL R43, R43, RZ, P2 ;  /* 0x000000ff2b2b7208 */ /* 0x000fca0001000000 */
[--C-:B------:R-:W-:Y:S01]  /*7ed0*/  FFMA.FTZ R71, R2, c[0x0][0x23c], -R43.reuse ;  /* 0x00008f0002477a23 */ /* 0x100fe2000001082b */
[----:B--2---:R-:W-:Y:S01]  /*7ee0*/  FMNMX.FTZ R2, R6, R5, !PT ;  /* 0x0000000506027209 */ /* 0x004fe20007810000 */
[--C-:B------:R-:W-:Y:S01]  /*7ef0*/  FFMA.FTZ R62, R164, c[0x0][0x23c], -R43.reuse ;  /* 0x00008f00a43e7a23 */ /* 0x100fe2000001082b */
[----:B------:R-:W-:Y:S01]  /*7f00*/  FSEL R5, R30, RZ, P2 ;  /* 0x000000ff1e057208 */ /* 0x000fe20001000000 */
[--C-:B------:R-:W-:Y:S01]  /*7f10*/  FFMA.FTZ R59, R83, c[0x0][0x23c], -R43.reuse ;  /* 0x00008f00533b7a23 */ /* 0x100fe2000001082b */
[C---:B------:R-:W-:Y:S01]  /*7f20*/  FSETP.NEU.FTZ.AND P0, PT, R2.reuse, -INF , PT ;  /* 0xff8000000200780b */ /* 0x040fe20003f1d000 */
[----:B------:R-:W-:Y:S01]  /*7f30*/  FMUL.FTZ R41, R2, c[0x0][0x23c] ;  /* 0x00008f0002297a20 */ /* 0x000fe20000410000 */
[----:B------:R-:W-:Y:S01]  /*7f40*/  MUFU.EX2 R71, R71 ;  /* 0x0000004700477308 */ /* 0x000fe20000000800 */
[--C-:B------:R-:W-:Y:S02]  /*7f50*/  FFMA.FTZ R45, R93, c[0x0][0x23c], -R43.reuse ;  /* 0x00008f005d2d7a23 */ /* 0x100fe4000001082b */
[--C-:B------:R-:W-:Y:S01]  /*7f60*/  FFMA.FTZ R51, R92, c[0x0][0x23c], -R43.reuse ;  /* 0x00008f005c337a23 */ /* 0x100fe2000001082b */
[----:B------:R-:W-:Y:S01]  /*7f70*/  FSEL R41, R41, RZ, P0 ;  /* 0x000000ff29297208 */ /* 0x000fe20000000000 */
[----:B------:R-:W-:-:S02]  /*7f80*/  FFMA.FTZ R58, R33, c[0x0][0x23c], -R43 ;  /* 0x00008f00213a7a23 */ /* 0x000fc4000001082b */
[----:B------:R-:W-:Y:S01]  /*7f90*/  FFMA.FTZ R132, R132, c[0x0][0x23c], -R43 ;  /* 0x00008f0084847a23 */ /* 0x000fe2000001082b */
[----:B------:R-:W1:Y:S01]  /*7fa0*/  MUFU.EX2 R59, R59 ;  /* 0x0000003b003b7308 */ /* 0x000e620000000800 */
[--C-:B------:R-:W-:Y:S01]  /*7fb0*/  FFMA.FTZ R164, R4, c[0x0][0x23c], -R41.reuse ;  /* 0x00008f0004a47a23 */ /* 0x100fe20000010829 */
[----:B------:R-:W-:Y:S01]  /*7fc0*/  FSEL R4, R2, RZ, P0 ;  /* 0x000000ff02047208 */ /* 0x000fe20000000000 */
[----:B------:R-:W-:Y:S02]  /*7fd0*/  FFMA.FTZ R47, R75, c[0x0][0x23c], -R41 ;  /* 0x00008f004b2f7a23 */ /* 0x000fe40000010829 */
[----:B------:R-:W-:Y:S02]  /*7fe0*/  FADD.FTZ R75, R70, -R5 ;  /* 0x80000005464b7221 */ /* 0x000fe40000010000 */
[----:B------:R-:W-:Y:S01]  /*7ff0*/  FADD.FTZ R4, R69, -R4 ;  /* 0x8000000445047221 */ /* 0x000fe20000010000 */
[----:B------:R-:W-:Y:S01]  /*8000*/  MUFU.EX2 R62, R62 ;  /* 0x0000003e003e7308 */ /* 0x000fe20000000800 */
[----:B------:R-:W-:-:S02]  /*8010*/  FFMA.FTZ R57, R67, c[0x0][0x23c], -R41 ;  /* 0x00008f0043397a23 */ /* 0x000fc40000010829 */
[----:B------:R-:W-:Y:S02]  /*8020*/  FMUL.FTZ R75, R75, c[0x0][0x23c] ;  /* 0x00008f004b4b7a20 */ /* 0x000fe40000410000 */
[----:B------:R-:W-:Y:S02]  /*8030*/  FMUL.FTZ R69, R4, c[0x0][0x23c] ;  /* 0x00008f0004457a20 */ /* 0x000fe40000410000 */
[--C-:B------:R-:W-:Y:S01]  /*8040*/  FFMA.FTZ R56, R35, c[0x0][0x23c], -R41.reuse ;  /* 0x00008f0023387a23 */ /* 0x100fe20000010829 */
[----:B------:R-:W2:Y:S01]  /*8050*/  MUFU.EX2 R45, R45 ;  /* 0x0000002d002d7308 */ /* 0x000ea20000000800 */
[----:B-1----:R-:W-:Y:S01]  /*8060*/  F2FP.BF16.PACK_AB R20, R59, R71 ;  /* 0x000000473b14723e */ /* 0x002fe200000010ff */
[--C-:B------:R-:W-:Y:S02]  /*8070*/  FFMA.FTZ R53, R34, c[0x0][0x23c], -R41.reuse ;  /* 0x00008f0022357a23 */ /* 0x100fe40000010829 */
[----:B------:R-:W-:Y:S02]  /*8080*/  FFMA.FTZ R92, R32, c[0x0][0x23c], -R41 ;  /* 0x00008f00205c7a23 */ /* 0x000fe40000010829 */
[----:B------:R-:W1:Y:S01]  /*8090*/  LDSM.16.MT88.4 R32, [R122+0x3400] ;  /* 0x003400007a20783b */ /* 0x000e620000004200 */
[----:B------:R-:W-:Y:S01]  /*80a0*/  FFMA.FTZ R49, R25, c[0x0][0x23c], -R43 ;  /* 0x00008f0019317a23 */ /* 0x000fe2000001082b */
[----:B------:R-:W-:Y:S01]  /*80b0*/  MUFU.EX2 R164, R164 ;  /* 0x000000a400a47308 */ /* 0x000fe20000000800 */
[----:B------:R-:W-:-:S02]  /*80c0*/  FFMA.FTZ R70, R24, c[0x0][0x23c], -R41 ;  /* 0x00008f0018467a23 */ /* 0x000fc40000010829 */
[----:B------:R-:W-:Y:S02]  /*80d0*/  FFMA.FTZ R55, R26, c[0x0][0x23c], -R41 ;  /* 0x00008f001a377a23 */ /* 0x000fe40000010829 */
[----:B------:R-:W-:Y:S02]  /*80e0*/  FFMA.FTZ R128, R65, c[0x0][0x23c], -R43 ;  /* 0x00008f0041807a23 */ /* 0x000fe4000001082b */
[--C-:B------:R-:W-:Y:S01]  /*80f0*/  FFMA.FTZ R65, R142, c[0x0][0x23c], -R41.reuse ;  /* 0x00008f008e417a23 */ /* 0x100fe20000010829 */
[----:B------:R-:W3:Y:S01]  /*8100*/  MUFU.EX2 R57, R57 ;  /* 0x0000003900397308 */ /* 0x000ee20000000800 */
[----:B--2---:R-:W-:Y:S01]  /*8110*/  F2FP.BF16.PACK_AB R22, R45, R62 ;  /* 0x0000003e2d16723e */ /* 0x004fe200000010ff */
[----:B------:R-:W-:Y:S02]  /*8120*/  FFMA.FTZ R142, R63, c[0x0][0x23c], -R41 ;  /* 0x00008f003f8e7a23 */ /* 0x000fe40000010829 */
[--C-:B------:R-:W-:Y:S02]  /*8130*/  FFMA.FTZ R146, R146, c[0x0][0x23c], -R43.reuse ;  /* 0x00008f0092927a23 */ /* 0x100fe4000001082b */
[----:B------:R-:W-:-:S02]  /*8140*/  FFMA.FTZ R67, R160, c[0x0][0x23c], -R43 ;  /* 0x00008f00a0437a23 */ /* 0x000fc4000001082b */
[----:B------:R-:W-:Y:S01]  /*8150*/  MUFU.EX2 R47, R47 ;  /* 0x0000002f002f7308 */ /* 0x000fe20000000800 */
[----:B------:R-:W-:Y:S02]  /*8160*/  FFMA.FTZ R61, R81, c[0x0][0x23c], -R43 ;  /* 0x00008f00513d7a23 */ /* 0x000fe4000001082b */
[--C-:B------:R-:W-:Y:S02]  /*8170*/  FFMA.FTZ R148, R148, c[0x0][0x23c], -R41.reuse ;  /* 0x00008f0094947a23 */ /* 0x100fe40000010829 */
[--C-:B------:R-:W-:Y:S02]  /*8180*/  FFMA.FTZ R63, R77, c[0x0][0x23c], -R41.reuse ;  /* 0x00008f004d3f7a23 */ /* 0x100fe40000010829 */
[--C-:B------:R-:W-:Y:S01]  /*8190*/  FFMA.FTZ R77, R73, c[0x0][0x23c], -R41.reuse ;  /* 0x00008f00494d7a23 */ /* 0x100fe20000010829 */
[----:B------:R-:W2:Y:S01]  /*81a0*/  MUFU.EX2 R75, R75 ;  /* 0x0000004b004b7308 */ /* 0x000ea20000000800 */
[----:B---3--:R-:W-:Y:S01]  /*81b0*/  F2FP.BF16.PACK_AB R21, R57, R164 ;  /* 0x000000a43915723e */ /* 0x008fe200000010ff */
[----:B------:R-:W-:-:S02]  /*81c0*/  FFMA.FTZ R73, R162, c[0x0][0x23c], -R41 ;  /* 0x00008f00a2497a23 */ /* 0x000fc40000010829 */
[--C-:B------:R-:W-:Y:S02]  /*81d0*/  FFMA.FTZ R94, R94, c[0x0][0x23c], -R43.reuse ;  /* 0x00008f005e5e7a23 */ /* 0x100fe4000001082b */
[----:B------:R-:W-:Y:S02]  /*81e0*/  FFMA.FTZ R82, R82, c[0x0][0x23c], -R43 ;  /* 0x00008f0052527a23 */ /* 0x000fe4000001082b */
[----:B------:R-:W3:Y:S01]  /*81f0*/  MUFU.EX2 R69, R69 ;  /* 0x0000004500457308 */ /* 0x000ee20000000800 */
[--C-:B------:R-:W-:Y:S02]  /*8200*/  FFMA.FTZ R50, R50, c[0x0][0x23c], -R41.reuse ;  /* 0x00008f0032327a23 */ /* 0x100fe40000010829 */
[----:B------:R-:W-:Y:S02]  /*8210*/  FFMA.FTZ R79, R54, c[0x0][0x23c], -R41 ;  /* 0x00008f00364f7a23 */ /* 0x000fe40000010829 */
[----:B------:R-:W-:Y:S02]  /*8220*/  FFMA.FTZ R64, R64, c[0x0][0x23c], -R43 ;  /* 0x00008f0040407a23 */ /* 0x000fe4000001082b */
[----:B------:R-:W-:Y:S01]  /*8230*/  FFMA.FTZ R39, R39, c[0x0][0x23c], -R41 ;  /* 0x00008f0027277a23 */ /* 0x000fe20000010829 */
[----:B------:R-:W4:Y:S01]  /*8240*/  MUFU.EX2 R56, R56 ;  /* 0x0000003800387308 */ /* 0x000f220000000800 */
[----:B--2---:R-:W-:-:S02]  /*8250*/  FMUL.FTZ R4, R108, R75 ;  /* 0x0000004b6c047220 */ /* 0x004fc40000410000 */
[-C--:B------:R-:W-:Y:S02]  /*8260*/  FMUL.FTZ R5, R109, R75.reuse ;  /* 0x0000004b6d057220 */ /* 0x080fe40000410000 */
[-C--:B------:R-:W-:Y:S02]  /*8270*/  FMUL.FTZ R12, R100, R75.reuse ;  /* 0x0000004b640c7220 */ /* 0x080fe40000410000 */
[----:B------:R-:W-:Y:S01]  /*8280*/  FMUL.FTZ R13, R101, R75 ;  /* 0x0000004b650d7220 */ /* 0x000fe20000410000 */
[----:B------:R-:W-:Y:S01]  /*8290*/  MUFU.EX2 R132, R132 ;  /* 0x0000008400847308 */ /* 0x000fe20000000800 */
[-C--:B---3--:R-:W-:Y:S02]  /*82a0*/  FMUL.FTZ R6, R110, R69.reuse ;  /* 0x000000456e067220 */ /* 0x088fe40000410000 */
[-C--:B------:R-:W-:Y:S02]  /*82b0*/  FMUL.FTZ R7, R111, R69.reuse ;  /* 0x000000456f077220 */ /* 0x080fe40000410000 */
[----:B------:R-:W-:-:S02]  /*82c0*/  FMUL.FTZ R14, R102, R69 ;  /* 0x00000045660e7220 */ /* 0x000fc40000410000 */
[----:B------:R-:W-:Y:S01]  /*82d0*/  FMUL.FTZ R15, R103, R69 ;  /* 0x00000045670f7220 */ /* 0x000fe20000410000 */
[----:B----4-:R-:W-:Y:S01]  /*82e0*/  F2FP.BF16.PACK_AB R23, R56, R47 ;  /* 0x0000002f3817723e */ /* 0x010fe200000010ff */
[-C--:B------:R-:W-:Y:S01]  /*82f0*/  FMUL.FTZ R104, R104, R75.reuse ;  /* 0x0000004b68687220 */ /* 0x080fe20000410000 */
[----:B------:R-:W2:Y:S01]  /*8300*/  MUFU.EX2 R51, R51 ;  /* 0x0000003300337308 */ /* 0x000ea20000000800 */
[----:B------:R-:W-:Y:S02]  /*8310*/  FMUL.FTZ R105, R105, R75 ;  /* 0x0000004b69697220 */ /* 0x000fe40000410000 */
[-C--:B------:R-:W-:Y:S02]  /*8320*/  FMUL.FTZ R106, R106, R69.reuse ;  /* 0x000000456a6a7220 */ /* 0x080fe40000410000 */
[----:B------:R-:W-:Y:S01]  /*8330*/  FMUL.FTZ R107, R107, R69 ;  /* 0x000000456b6b7220 */ /* 0x000fe20000410000 */
[----:B------:R-:W-:Y:S01]  /*8340*/  HMMA.16816.F32.BF16 R4, R20, R8, R4 ;  /* 0x000000081404723c */ /* 0x000fe20000041804 */
[-C--:B------:R-:W-:Y:S01]  /*8350*/  FMUL.FTZ R96, R96, R75.reuse ;  /* 0x0000004b60607220 */ /* 0x080fe20000410000 */
[----:B------:R-:W-:Y:S01]  /*8360*/  MUFU.EX2 R58, R58 ;  /* 0x0000003a003a7308 */ /* 0x000fe20000000800 */
[----:B------:R-:W-:-:S02]  /*8370*/  FMUL.FTZ R97, R97, R75 ;  /* 0x0000004b61617220 */ /* 0x000fc40000410000 */
[-C--:B------:R-:W-:Y:S02]  /*8380*/  FMUL.FTZ R98, R98, R69.reuse ;  /* 0x0000004562627220 */ /* 0x080fe40000410000 */
[-C--:B------:R-:W-:Y:S01]  /*8390*/  FMUL.FTZ R99, R99, R69.reuse ;  /* 0x0000004563637220 */ /* 0x080fe20000410000 */
[C---:B------:R-:W-:Y:S01]  /*83a0*/  HMMA.16816.F32.BF16 R12, R20.reuse, R16, R12 ;  /* 0x00000010140c723c */ /* 0x040fe2000004180c */
[----:B------:R-:W-:Y:S01]  /*83b0*/  FFMA.FTZ R164, R91, R69, R164 ;  /* 0x000000455ba47223 */ /* 0x000fe200000100a4 */
[----:B------:R-:W3:Y:S01]  /*83c0*/  MUFU.EX2 R49, R49 ;  /* 0x0000003100317308 */ /* 0x000ee20000000800 */
[----:B--2---:R-:W-:Y:S01]  /*83d0*/  F2FP.BF16.PACK_AB R24, R51, R132 ;  /* 0x000000843318723e */ /* 0x004fe200000010ff */
[--C-:B------:R-:W-:Y:S02]  /*83e0*/  FFMA.FTZ R69, R72, c[0x0][0x23c], -R43.reuse ;  /* 0x00008f0048457a23 */ /* 0x100fe4000001082b */
[----:B------:R-:W-:Y:S02]  /*83f0*/  FADD.FTZ R164, R57, R164 ;  /* 0x000000a439a47221 */ /* 0x000fe40000010000 */
[----:B------:R-:W-:Y:S01]  /*8400*/  HMMA.16816.F32.BF16 R8, R20, R10, R104 ;  /* 0x0000000a1408723c */ /* 0x000fe20000041868 */
[----:B------:R-:W-:Y:S01]  /*8410*/  LDSM.16.MT88.4 R104, [R122+0x3c00] ;  /* 0x003c00007a68783b */ /* 0x000fe20000004200 */
[----:B------:R-:W-:Y:S01]  /*8420*/  MUFU.EX2 R53, R53 ;  /* 0x0000003500357308 */ /* 0x000fe20000000800 */
[----:B------:R-:W-:-:S02]  /*8430*/  FFMA.FTZ R42, R42, c[0x0][0x23c], -R43 ;  /* 0x00008f002a2a7a23 */ /* 0x000fc4000001082b */
[----:B------:R-:W-:Y:S02]  /*8440*/  FFMA.FTZ R38, R38, c[0x0][0x23c], -R43 ;  /* 0x00008f0026267a23 */ /* 0x000fe4000001082b */
[--C-:B------:R-:W-:Y:S01]  /*8450*/  FFMA.FTZ R29, R29, c[0x0][0x23c], -R41.reuse ;  /* 0x00008f001d1d7a23 */ /* 0x100fe20000010829 */
[----:B------:R-:W-:Y:S01]  /*8460*/  HMMA.16816.F32.BF16 R16, R20, R18, R96 ;  /* 0x000000121410723c */ /* 0x000fe20000041860 */
[----:B------:R-:W2:Y:S01]  /*8470*/  LDSM.16.MT88.4 R20, [R125+0x3400] ;  /* 0x003400007d14783b */ /* 0x000ea20000004200 */
[----:B------:R-:W4:Y:S01]  /*8480*/  MUFU.EX2 R92, R92 ;  /* 0x0000005c005c7308 */ /* 0x000f220000000800 */
[----:B---3--:R-:W-:Y:S01]  /*8490*/  F2FP.BF16.PACK_AB R26, R49, R58 ;  /* 0x0000003a311a723e */ /* 0x008fe200000010ff */
[--C-:B------:R-:W-:Y:S02]  /*84a0*/  FFMA.FTZ R28, R28, c[0x0][0x23c], -R41.reuse ;  /* 0x00008f001c1c7a23 */ /* 0x100fe40000010829 */
[--C-:B------:R-:W-:Y:S02]  /*84b0*/  FFMA.FTZ R0, R0, c[0x0][0x23c], -R41.reuse ;  /* 0x00008f0000007a23 */ /* 0x100fe40000010829 */
[----:B------:R-:W-:-:S02]  /*84c0*/  FFMA.FTZ R91, R36, c[0x0][0x23c], -R41 ;  /* 0x00008f00245b7a23 */ /* 0x000fc40000010829 */
[----:B------:R-:W-:Y:S08]  /*84d0*/  MUFU.EX2 R70, R70 ;  /* 0x0000004600467308 */ /* 0x000ff00000000800 */
[----:B------:R-:W3:Y:S01]  /*84e0*/  MUFU.EX2 R55, R55 ;  /* 0x0000003700377308 */ /* 0x000ee20000000800 */
[----:B----4-:R-:W-:-:S07]  /*84f0*/  F2FP.BF16.PACK_AB R25, R92, R53 ;  /* 0x000000355c19723e */ /* 0x010fce00000010ff */
[----:B------:R-:W-:Y:S01]  /*8500*/  MUFU.EX2 R146, R146 ;  /* 0x0000009200927308 */ /* 0x000fe20000000800 */
[----:B---3--:R-:W-:-:S07]  /*8510*/  F2FP.BF16.PACK_AB R27, R55, R70 ;  /* 0x00000046371b723e */ /* 0x008fce00000010ff */
[----:B------:R-:W3:Y:S01]  /*8520*/  MUFU.EX2 R67, R67 ;  /* 0x0000004300437308 */ /* 0x000ee20000000800 */
[C---:B-1----:R-:W-:Y:S07]  /*8530*/  HMMA.16816.F32.BF16 R4, R24.reuse, R32, R4 ;  /* 0x000000201804723c */ /* 0x042fee0000041804 */
[----:B------:R-:W-:Y:S01]  /*8540*/  MUFU.EX2 R128, R128 ;  /* 0x0000008000807308 */ /* 0x000fe20000000800 */
[C---:B------:R-:W-:Y:S01]  /*8550*/  HMMA.16816.F32.BF16 R8, R24.reuse, R34, R8 ;  /* 0x000000221808723c */ /* 0x040fe20000041808 */
[----:B------:R-:W1:Y:S06]  /*8560*/  LDSM.16.MT88.4 R32, [R122+0x3800] ;  /* 0x003800007a20783b */ /* 0x000e6c0000004200 */
[----:B------:R-:W4:Y:S01]  /*8570*/  MUFU.EX2 R61, R61 ;  /* 0x0000003d003d7308 */ /* 0x000f220000000800 */
[C---:B--2---:R-:W-:Y:S07]  /*8580*/  HMMA.16816.F32.BF16 R12, R24.reuse, R20, R12 ;  /* 0x00000014180c723c */ /* 0x044fee000004180c */
[----:B------:R-:W-:Y:S01]  /*8590*/  MUFU.EX2 R65, R65 ;  /* 0x0000004100417308 */ /* 0x000fe20000000800 */
[----:B------:R-:W-:Y:S01]  /*85a0*/  HMMA.16816.F32.BF16 R16, R24, R22, R16 ;  /* 0x000000161810723c */ /* 0x000fe20000041810 */
[----:B------:R-:W2:Y:S06]  /*85b0*/  LDSM.16.MT88.4 R20, [R125+0x3800] ;  /* 0x003800007d14783b */ /* 0x000eac0000004200 */
[----:B------:R-:W5:Y:S01]  /*85c0*/  MUFU.EX2 R148, R148 ;  /* 0x0000009400947308 */ /* 0x000f620000000800 */
[----:B---3--:R-:W-:-:S02]  /*85d0*/  F2FP.BF16.PACK_AB R24, R67, R146 ;  /* 0x000000924318723e */ /* 0x008fc400000010ff */
[----:B----4-:R-:W-:-:S05]  /*85e0*/  F2FP.BF16.PACK_AB R26, R61, R128 ;  /* 0x000000803d1a723e */ /* 0x010fca00000010ff */
[----:B------:R-:W-:Y:S08]  /*85f0*/  MUFU.EX2 R142, R142 ;  /* 0x0000008e008e7308 */ /* 0x000ff00000000800 */
[----:B------:R-:W3:Y:S01]  /*8600*/  MUFU.EX2 R63, R63 ;  /* 0x0000003f003f7308 */ /* 0x000ee20000000800 */
[----:B-----5:R-:W-:-:S07]  /*8610*/  F2FP.BF16.PACK_AB R25, R148, R65 ;  /* 0x000000419419723e */ /* 0x020fce00000010ff */
[----:B------:R-:W-:Y:S01]  /*8620*/  MUFU.EX2 R77, R77 ;  /* 0x0000004d004d7308 */ /* 0x000fe20000000800 */
[----:B---3--:R-:W-:-:S07]  /*8630*/  F2FP.BF16.PACK_AB R27, R63, R142 ;  /* 0x0000008e3f1b723e */ /* 0x008fce00000010ff */
[----:B------:R-:W-:Y:S01]  /*8640*/  MUFU.EX2 R73, R73 ;  /* 0x0000004900497308 */ /* 0x000fe20000000800 */
[C---:B-1----:R-:W-:Y:S07]  /*8650*/  HMMA.16816.F32.BF16 R4, R24.reuse, R32, R4 ;  /* 0x000000201804723c */ /* 0x042fee0000041804 */
[----:B------:R-:W-:Y:S01]  /*8660*/  MUFU.EX2 R94, R94 ;  /* 0x0000005e005e7308 */ /* 0x000fe20000000800 */
[--C-:B------:R-:W-:Y:S01]  /*8670*/  FFMA.FTZ R33, R138, c[0x0][0x23c], -R43.reuse ;  /* 0x00008f008a217a23 */ /* 0x100fe2000001082b */
[----:B------:R-:W-:Y:S01]  /*8680*/  HMMA.16816.F32.BF16 R8, R24, R34, R8 ;  /* 0x000000221808723c */ /* 0x000fe20000041808 */
[----:B------:R-:W-:-:S05]  /*8690*/  FFMA.FTZ R32, R156, c[0x0][0x23c], -R43 ;  /* 0x00008f009c207a23 */ /* 0x000fca000001082b */
[----:B------:R-:W-:Y:S01]  /*86a0*/  MUFU.EX2 R82, R82 ;  /* 0x0000005200527308 */ /* 0x000fe20000000800 */
[----:B------:R-:W-:Y:S02]  /*86b0*/  FFMA.FTZ R138, R89, R75, R71 ;  /* 0x0000004b598a7223 */ /* 0x000fe40000010047 */
[--C-:B------:R-:W-:Y:S02]  /*86c0*/  FFMA.FTZ R75, R140, c[0x0][0x23c], -R41.reuse ;  /* 0x00008f008c4b7a23 */ /* 0x100fe40000010829 */
[----:B------:R-:W-:Y:S01]  /*86d0*/  FFMA.FTZ R34, R158, c[0x0][0x23c], -R41 ;  /* 0x00008f009e227a23 */ /* 0x000fe20000010829 */
[----:B--2---:R-:W-:Y:S01]  /*86e0*/  HMMA.16816.F32.BF16 R12, R24, R20, R12 ;  /* 0x00000014180c723c */ /* 0x004fe2000004180c */
[----:B------:R-:W-:Y:S01]  /*86f0*/  FFMA.FTZ R35, R68, c[0x0][0x23c], -R43 ;  /* 0x00008f0044237a23 */ /* 0x000fe2000001082b */
[----:B------:R-:W-:Y:S01]  /*8700*/  MUFU.EX2 R33, R33 ;  /* 0x0000002100217308 */ /* 0x000fe20000000800 */
[--C-:B------:R-:W-:Y:S02]  /*8710*/  FFMA.FTZ R68, R78, c[0x0][0x23c], -R41.reuse ;  /* 0x00008f004e447a23 */ /* 0x100fe40000010829 */
[----:B------:R-:W-:-:S02]  /*8720*/  FFMA.FTZ R71, R130, c[0x0][0x23c], -R41 ;  /* 0x00008f0082477a23 */ /* 0x000fc40000010829 */
[--C-:B------:R-:W-:Y:S01]  /*8730*/  FFMA.FTZ R20, R152, c[0x0][0x23c], -R43.reuse ;  /* 0x00008f0098147a23 */ /* 0x100fe2000001082b */
[----:B------:R-:W-:Y:S01]  /*8740*/  HMMA.16816.F32.BF16 R16, R24, R22, R16 ;  /* 0x000000161810723c */ /* 0x000fe20000041810 */
[----:B------:R-:W-:Y:S01]  /*8750*/  FFMA.FTZ R21, R154, c[0x0][0x23c], -R43 ;  /* 0x00008f009a157a23 */ /* 0x000fe2000001082b */
[----:B------:R-:W1:Y:S01]  /*8760*/  MUFU.EX2 R32, R32 ;  /* 0x0000002000207308 */ /* 0x000e620000000800 */
[----:B------:R-:W-:-:S04]  /*8770*/  FADD.FTZ R59, R59, R138 ;  /* 0x0000008a3b3b7221 */ /* 0x000fc80000010000 */
[----:B------:R-:W-:Y:S02]  /*8780*/  FFMA.FTZ R24, R150, c[0x0][0x23c], -R41 ;  /* 0x00008f0096187a23 */ /* 0x000fe40000010829 */
[--C-:B------:R-:W-:Y:S01]  /*8790*/  FFMA.FTZ R27, R136, c[0x0][0x23c], -R43.reuse ;  /* 0x00008f00881b7a23 */ /* 0x100fe2000001082b */
[----:B------:R-:W-:Y:S01]  /*87a0*/  MUFU.EX2 R20, R20 ;  /* 0x0000001400147308 */ /* 0x000fe20000000800 */
[--C-:B------:R-:W-:Y:S02]  /*87b0*/  FFMA.FTZ R23, R66, c[0x0][0x23c], -R43.reuse ;  /* 0x00008f0042177a23 */ /* 0x100fe4000001082b */
[--C-:B------:R-:W-:Y:S02]  /*87c0*/  FFMA.FTZ R136, R144, c[0x0][0x23c], -R43.reuse ;  /* 0x00008f0090887a23 */ /* 0x100fe4000001082b */
[----:B------:R-:W-:Y:S02]  /*87d0*/  FFMA.FTZ R25, R134, c[0x0][0x23c], -R43 ;  /* 0x00008f0086197a23 */ /* 0x000fe4000001082b */
[----:B------:R-:W-:Y:S01]  /*87e0*/  FFMA.FTZ R66, R76, c[0x0][0x23c], -R41 ;  /* 0x00008f004c427a23 */ /* 0x000fe20000010829 */
[----:B------:R-:W2:Y:S01]  /*87f0*/  MUFU.EX2 R21, R21 ;  /* 0x0000001500157308 */ /* 0x000ea20000000800 */
[----:B-1----:R-:W-:Y:S01]  /*8800*/  F2FP.BF16.PACK_AB R96, R32, R33 ;  /* 0x000000212060723e */ /* 0x002fe200000010ff */
[----:B------:R-:W-:-:S02]  /*8810*/  FADD.FTZ R62, R62, R59 ;  /* 0x0000003b3e3e7221 */ /* 0x000fc40000010000 */
[----:B------:R-:W-:Y:S02]  /*8820*/  FFMA.FTZ R26, R74, c[0x0][0x23c], -R43 ;  /* 0x00008f004a1a7a23 */ /* 0x000fe4000001082b */
[----:B------:R-:W-:Y:S02]  /*8830*/  FFMA.FTZ R59, R52, c[0x0][0x23c], -R41 ;  /* 0x00008f00343b7a23 */ /* 0x000fe40000010829 */
[----:B------:R-:W1:Y:S01]  /*8840*/  MUFU.EX2 R34, R34 ;  /* 0x0000002200227308 */ /* 0x000e620000000800 */
[----:B------:R-:W-:Y:S02]  /*8850*/  FADD.FTZ R45, R45, R62 ;  /* 0x0000003e2d2d7221 */ /* 0x000fe40000010000 */
[----:B------:R-:W-:Y:S02]  /*8860*/  FFMA.FTZ R22, R80, c[0x0][0x23c], -R43 ;  /* 0x00008f0050167a23 */ /* 0x000fe4000001082b */
[----:B------:R-:W-:Y:S02]  /*8870*/  FADD.FTZ R132, R132, R45 ;  /* 0x0000002d84847221 */ /* 0x000fe40000010000 */
[----:B------:R-:W-:Y:S01]  /*8880*/  FFMA.FTZ R45, R44, c[0x0][0x23c], -R41 ;  /* 0x00008f002c2d7a23 */ /* 0x000fe20000010829 */
[----:B------:R-:W3:Y:S01]  /*8890*/  MUFU.EX2 R24, R24 ;  /* 0x0000001800187308 */ /* 0x000ee20000000800 */
[----:B--2---:R-:W-:Y:S01]  /*88a0*/  F2FP.BF16.PACK_AB R98, R21, R20 ;  /* 0x000000141562723e */ /* 0x004fe200000010ff */
[----:B------:R-:W-:-:S02]  /*88b0*/  FADD.FTZ R51, R51, R132 ;  /* 0x0000008433337221 */ /* 0x000fc40000010000 */
[----:B------:R-:W-:Y:S02]  /*88c0*/  FFMA.FTZ R44, R31, c[0x0][0x23c], -R41 ;  /* 0x00008f001f2c7a23 */ /* 0x000fe40000010829 */
[----:B------:R-:W-:Y:S01]  /*88d0*/  FADD.FTZ R58, R58, R51 ;  /* 0x000000333a3a7221 */ /* 0x000fe20000010000 */
[----:B-1----:R-:W-:Y:S01]  /*88e0*/  F2FP.BF16.PACK_AB R97, R34, R77 ;  /* 0x0000004d2261723e */ /* 0x002fe200000010ff */
[----:B------:R-:W-:Y:S02]  /*88f0*/  MUFU.EX2 R27, R27 ;  /* 0x0000001b001b7308 */ /* 0x000fe40000000800 */
[----:B------:R-:W-:Y:S02]  /*8900*/  FADD.FTZ R49, R49, R58 ;  /* 0x0000003a31317221 */ /* 0x000fe40000010000 */
[----:B------:R-:W-:Y:S02]  /*8910*/  FFMA.FTZ R31, R37, c[0x0][0x23c], -R43 ;  /* 0x00008f00251f7a23 */ /* 0x000fe4000001082b */
[----:B------:R-:W-:Y:S01]  /*8920*/  FADD.FTZ R146, R146, R49 ;  /* 0x0000003192927221 */ /* 0x000fe20000010000 */
[----:B---3--:R-:W-:Y:S01]  /*8930*/  F2FP.BF16.PACK_AB R99, R24, R73 ;  /* 0x000000491863723e */ /* 0x008fe200000010ff */
[----:B------:R-:W1:Y:S02]  /*8940*/  MUFU.EX2 R136, R136 ;  /* 0x0000008800887308 */ /* 0x000e640000000800 */
[----:B------:R-:W-:-:S04]  /*8950*/  FADD.FTZ R67, R67, R146 ;  /* 0x0000009243437221 */ /* 0x000fc80000010000 */
[----:B------:R-:W-:Y:S01]  /*8960*/  FADD.FTZ R128, R128, R67 ;  /* 0x0000004380807221 */ /* 0x000fe20000010000 */
[----:B------:R-:W-:Y:S01]  /*8970*/  HMMA.16816.F32.BF16 R108, R96, R104, R4 ;  /* 0x00000068606c723c */ /* 0x000fe20000041804 */
[----:B------:R-:W2:Y:S01]  /*8980*/  LDSM.16.MT88.4 R4, [R125+0x3c00] ;  /* 0x003c00007d04783b */ /* 0x000ea20000004200 */
[----:B------:R-:W-:Y:S01]  /*8990*/  MUFU.EX2 R25, R25 ;  /* 0x0000001900197308 */ /* 0x000fe20000000800 */
[----:B------:R-:W-:-:S04]  /*89a0*/  FADD.FTZ R128, R61, R128 ;  /* 0x000000803d807221 */ /* 0x000fc80000010000 */
[----:B------:R-:W-:Y:S01]  /*89b0*/  FADD.FTZ R33, R33, R128 ;  /* 0x0000008021217221 */ /* 0x000fe20000010000 */
[----:B------:R-:W-:Y:S01]  /*89c0*/  HMMA.16816.F32.BF16 R104, R96, R106, R8 ;  /* 0x0000006a6068723c */ /* 0x000fe20000041808 */
[----:B------:R-:W3:Y:S01]  /*89d0*/  LDSM.16.MT88.4 R8, [R125+0x4000] ;  /* 0x004000007d08783b */ /* 0x000ee20000004200 */
[----:B------:R-:W-:Y:S01]  /*89e0*/  MUFU.EX2 R75, R75 ;  /* 0x0000004b004b7308 */ /* 0x000fe20000000800 */
[----:B------:R-:W-:-:S07]  /*89f0*/  FADD.FTZ R33, R32, R33 ;  /* 0x0000002120217221 */ /* 0x000fce0000010000 */
[----:B------:R-:W4:Y:S08]  /*8a00*/  MUFU.EX2 R68, R68 ;  /* 0x0000004400447308 */ /* 0x000f300000000800 */
[----:B------:R-:W-:Y:S08]  /*8a10*/  MUFU.EX2 R71, R71 ;  /* 0x0000004700477308 */ /* 0x000ff00000000800 */
[----:B------:R-:W5:Y:S01]  /*8a20*/  MUFU.EX2 R66, R66 ;  /* 0x0000004200427308 */ /* 0x000f620000000800 */
[C---:B--2---:R-:W-:Y:S01]  /*8a30*/  HMMA.16816.F32.BF16 R100, R96.reuse, R4, R12 ;  /* 0x000000046064723c */ /* 0x044fe2000004180c */
[----:B------:R-:W2:Y:S06]  /*8a40*/  LDSM.16.MT88.4 R12, [R122+0x4000] ;  /* 0x004000007a0c783b */ /* 0x000eac0000004200 */
[----:B------:R-:W2:Y:S01]  /*8a50*/  MUFU.EX2 R35, R35 ;  /* 0x0000002300237308 */ /* 0x000ea20000000800 */
[----:B-1----:R-:W-:Y:S01]  /*8a60*/  F2FP.BF16.PACK_AB R4, R136, R27 ;  /* 0x0000001b8804723e */ /* 0x002fe200000010ff */
[----:B------:R-:W-:Y:S01]  /*8a70*/  HMMA.16816.F32.BF16 R96, R96, R6, R16 ;  /* 0x000000066060723c */ /* 0x000fe20000041810 */
[----:B----4-:R-:W-:-:S05]  /*8a80*/  F2FP.BF16.PACK_AB R5, R68, R75 ;  /* 0x0000004b4405723e */ /* 0x010fca00000010ff */
[----:B------:R-:W-:Y:S01]  /*8a90*/  MUFU.EX2 R23, R23 ;  /* 0x0000001700177308 */ /* 0x000fe20000000800 */
[----:B------:R-:W-:Y:S01]  /*8aa0*/  FFMA.FTZ R16, R46, c[0x0][0x23c], -R43 ;  /* 0x00008f002e107a23 */ /* 0x000fe2000001082b */
[----:B------:R-:W-:Y:S01]  /*8ab0*/  F2FP.BF16.PACK_AB R6, R94, R25 ;  /* 0x000000195e06723e */ /* 0x000fe200000010ff */
[----:B------:R-:W-:Y:S01]  /*8ac0*/  FFMA.FTZ R46, R60, c[0x0][0x23c], -R41 ;  /* 0x00008f003c2e7a23 */ /* 0x000fe20000010829 */
[----:B-----5:R-:W-:-:S04]  /*8ad0*/  F2FP.BF16.PACK_AB R7, R66, R71 ;  /* 0x000000474207723e */ /* 0x020fc800000010ff */
[----:B------:R1:W-:Y:S03]  /*8ae0*/  MUFU.EX2 R57, R16 ;  /* 0x0000001000397308 */ /* 0x0003e60000000800 */
[C---:B---3--:R-:W-:Y:S05]  /*8af0*/  HMMA.16816.F32.BF16 R100, R4.reuse, R8, R100 ;  /* 0x000000080464723c */ /* 0x048fea0000041864 */
[----:B------:R-:W3:Y:S02]  /*8b00*/  MUFU.EX2 R26, R26 ;  /* 0x0000001a001a7308 */ /* 0x000ee40000000800 */
[----:B------:R-:W-:Y:S01]  /*8b10*/  FADD.FTZ R9, R47, R164 ;  /* 0x000000a42f097221 */ /* 0x000fe20000010000 */
[----:B------:R-:W-:Y:S01]  /*8b20*/  HMMA.16816.F32.BF16 R96, R4, R10, R96 ;  /* 0x0000000a0460723c */ /* 0x000fe20000041860 */
[----:B------:R-:W-:Y:S01]  /*8b30*/  FFMA.FTZ R8, R40, c[0x0][0x23c], -R43 ;  /* 0x00008f0028087a23 */ /* 0x000fe2000001082b */
[----:B-1----:R-:W1:Y:S03]  /*8b40*/  LDSM.16.MT88.4 R16, [R122+0x4400] ;  /* 0x004400007a10783b */ /* 0x002e660000004200 */
[----:B------:R-:W-:Y:S01]  /*8b50*/  MUFU.EX2 R46, R46 ;  /* 0x0000002e002e7308 */ /* 0x000fe20000000800 */
[----:B------:R-:W-:-:S02]  /*8b60*/  FADD.FTZ R56, R56, R9 ;  /* 0x0000000938387221 */ /* 0x000fc40000010000 */
[----:B------:R-:W-:Y:S01]  /*8b70*/  FFMA.FTZ R40, R48, c[0x0][0x23c], -R41 ;  /* 0x00008f0030287a23 */ /* 0x000fe20000010829 */
[----:B--2---:R-:W-:Y:S01]  /*8b80*/  HMMA.16816.F32.BF16 R108, R4, R12, R108 ;  /* 0x0000000c046c723c */ /* 0x004fe2000004186c */
[----:B------:R-:W-:-:S03]  /*8b90*/  FADD.FTZ R53, R53, R56 ;  /* 0x0000003835357221 */ /* 0x000fc60000010000 */
[----:B------:R-:W2:Y:S01]  /*8ba0*/  MUFU.EX2 R59, R59 ;  /* 0x0000003b003b7308 */ /* 0x000ea20000000800 */
[----:B------:R-:W-:-:S03]  /*8bb0*/  FADD.FTZ R53, R92, R53 ;  /* 0x000000355c357221 */ /* 0x000fc60000010000 */
[----:B------:R-:W-:Y:S01]  /*8bc0*/  HMMA.16816.F32.BF16 R104, R4, R14, R104 ;  /* 0x0000000e0468723c */ /* 0x000fe20000041868 */
[----:B------:R-:W4:Y:S01]  /*8bd0*/  LDSM.16.MT88.4 R12, [R125+0x4400] ;  /* 0x004400007d0c783b */ /* 0x000f220000004200 */
[----:B------:R-:W-:Y:S02]  /*8be0*/  FADD.FTZ R70, R70, R53 ;  /* 0x0000003546467221 */ /* 0x000fe40000010000 */
[----:B------:R-:W-:Y:S02]  /*8bf0*/  MUFU.EX2 R50, R50 ;  /* 0x0000003200327308 */ /* 0x000fe40000000800 */
[----:B------:R-:W-:Y:S01]  /*8c00*/  FADD.FTZ R70, R55, R70 ;  /* 0x0000004637467221 */ /* 0x000fe20000010000 */
[----:B------:R-:W-:Y:S02]  /*8c10*/  F2FP.BF16.PACK_AB R4, R35, R82 ;  /* 0x000000522304723e */ /* 0x000fe400000010ff */
[----:B---3--:R-:W-:Y:S01]  /*8c20*/  F2FP.BF16.PACK_AB R6, R26, R23 ;  /* 0x000000171a06723e */ /* 0x008fe200000010ff */
[----:B------:R-:W-:-:S02]  /*8c30*/  FADD.FTZ R65, R65, R70 ;  /* 0x0000004641417221 */ /* 0x000fc40000010000 */
[----:B------:R-:W3:Y:S01]  /*8c40*/  MUFU.EX2 R79, R79 ;  /* 0x0000004f004f7308 */ /* 0x000ee20000000800 */
[----:B--2---:R-:W-:Y:S01]  /*8c50*/  F2FP.BF16.PACK_AB R5, R59, R46 ;  /* 0x0000002e3b05723e */ /* 0x004fe200000010ff */
[----:B------:R-:W-:Y:S01]  /*8c60*/  FADD.FTZ R65, R148, R65 ;  /* 0x0000004194417221 */ /* 0x000fe20000010000 */
[----:B------:R-:W-:-:S05]  /*8c70*/  MOV R70, R30 ;  /* 0x0000001e00467202 */ /* 0x000fca0000000f00 */
[----:B------:R2:W-:Y:S01]  /*8c80*/  MUFU.EX2 R47, R8 ;  /* 0x00000008002f7308 */ /* 0x0005e20000000800 */
[----:B---3--:R-:W-:-:S07]  /*8c90*/  F2FP.BF16.PACK_AB R7, R79, R50 ;  /* 0x000000324f07723e */ /* 0x008fce00000010ff */
[----:B------:R-:W-:Y:S01]  /*8ca0*/  MUFU.EX2 R22, R22 ;  /* 0x0000001600167308 */ /* 0x000fe20000000800 */
[C---:B-1----:R-:W-:Y:S01]  /*8cb0*/  HMMA.16816.F32.BF16 R108, R4.reuse, R16, R108 ;  /* 0x00000010046c723c */ /* 0x042fe2000004186c */
[----:B--2---:R-:W1:Y:S06]  /*8cc0*/  LDSM.16.MT88.4 R8, [R122+0x4800] ;  /* 0x004800007a08783b */ /* 0x004e6c0000004200 */
[----:B------:R-:W2:Y:S01]  /*8cd0*/  MUFU.EX2 R69, R69 ;  /* 0x0000004500457308 */ /* 0x000ea20000000800 */
[C---:B------:R-:W-:Y:S01]  /*8ce0*/  HMMA.16816.F32.BF16 R104, R4.reuse, R18, R104 ;  /* 0x000000120468723c */ /* 0x040fe20000041868 */
[----:B------:R-:W3:Y:S06]  /*8cf0*/  LDSM.16.MT88.4 R16, [R125+0x4800] ;  /* 0x004800007d10783b */ /* 0x000eec0000004200 */
[----:B------:R-:W5:Y:S01]  /*8d00*/  MUFU.EX2 R64, R64 ;  /* 0x0000004000407308 */ /* 0x000f620000000800 */
[C---:B----4-:R-:W-:Y:S07]  /*8d10*/  HMMA.16816.F32.BF16 R100, R4.reuse, R12, R100 ;  /* 0x0000000c0464723c */ /* 0x050fee0000041864 */
[----:B------:R-:W-:Y:S01]  /*8d20*/  MUFU.EX2 R40, R40 ;  /* 0x0000002800287308 */ /* 0x000fe20000000800 */
[----:B------:R-:W-:Y:S01]  /*8d30*/  FADD.FTZ R12, R142, R65 ;  /* 0x000000418e0c7221 */ /* 0x000fe20000010000 */
[----:B------:R-:W-:Y:S06]  /*8d40*/  HMMA.16816.F32.BF16 R96, R4, R14, R96 ;  /* 0x0000000e0460723c */ /* 0x000fec0000041860 */
[----:B------:R-:W4:Y:S01]  /*8d50*/  MUFU.EX2 R45, R45 ;  /* 0x0000002d002d7308 */ /* 0x000f220000000800 */
[----:B------:R-:W-:-:S04]  /*8d60*/  FADD.FTZ R12, R63, R12 ;  /* 0x0000000c3f0c7221 */ /* 0x000fc80000010000 */
[----:B------:R-:W-:Y:S01]  /*8d70*/  FADD.FTZ R77, R77, R12 ;  /* 0x0000000c4d4d7221 */ /* 0x000fe20000010000 */
[----:B--2---:R-:W-:Y:S01]  /*8d80*/  F2FP.BF16.PACK_AB R4, R69, R22 ;  /* 0x000000164504723e */ /* 0x004fe200000010ff */
[----:B------:R-:W2:Y:S01]  /*8d90*/  LDSM.16.MT88.4 R12, [R122+0x4c00] ;  /* 0x004c00007a0c783b */ /* 0x000ea20000004200 */
[----:B------:R-:W-:Y:S01]  /*8da0*/  MUFU.EX2 R39, R39 ;  /* 0x0000002700277308 */ /* 0x000fe20000000800 */
[----:B-----5:R-:W-:Y:S01]  /*8db0*/  F2FP.BF16.PACK_AB R6, R57, R64 ;  /* 0x000000403906723e */ /* 0x020fe200000010ff */
[----:B------:R-:W-:-:S04]  /*8dc0*/  FADD.FTZ R34, R34, R77 ;  /* 0x0000004d22227221 */ /* 0x000fc80000010000 */
[----:B------:R-:W-:Y:S02]  /*8dd0*/  FADD.FTZ R73, R73, R34 ;  /* 0x0000002249497221 */ /* 0x000fe40000010000 */
[----:B------:R-:W5:Y:S01]  /*8de0*/  MUFU.EX2 R44, R44 ;  /* 0x0000002c002c7308 */ /* 0x000f620000000800 */
[----:B----4-:R-:W-:Y:S01]  /*8df0*/  F2FP.BF16.PACK_AB R5, R45, R40 ;  /* 0x000000282d05723e */ /* 0x010fe200000010ff */
[----:B------:R-:W-:-:S04]  /*8e00*/  FADD.FTZ R24, R24, R73 ;  /* 0x0000004918187221 */ /* 0x000fc80000010000 */
[----:B------:R-:W-:Y:S02]  /*8e10*/  FADD.FTZ R75, R75, R24 ;  /* 0x000000184b4b7221 */ /* 0x000fe40000010000 */
[----:B------:R-:W4:Y:S02]  /*8e20*/  MUFU.EX2 R42, R42 ;  /* 0x0000002a002a7308 */ /* 0x000f240000000800 */
[----:B------:R-:W-:-:S04]  /*8e30*/  FADD.FTZ R68, R68, R75 ;  /* 0x0000004b44447221 */ /* 0x000fc80000010000 */
[----:B------:R-:W-:Y:S01]  /*8e40*/  FADD.FTZ R71, R71, R68 ;  /* 0x0000004447477221 */ /* 0x000fe20000010000 */
[----:B-----5:R-:W-:Y:S01]  /*8e50*/  F2FP.BF16.PACK_AB R7, R44, R39 ;  /* 0x000000272c07723e */ /* 0x020fe200000010ff */
[----:B------:R-:W-:Y:S02]  /*8e60*/  MUFU.EX2 R31, R31 ;  /* 0x0000001f001f7308 */ /* 0x000fe40000000800 */
[----:B------:R-:W-:-:S04]  /*8e70*/  FADD.FTZ R71, R66, R71 ;  /* 0x0000004742477221 */ /* 0x000fc80000010000 */
[----:B------:R-:W-:Y:S01]  /*8e80*/  FADD.FTZ R46, R46, R71 ;  /* 0x000000472e2e7221 */ /* 0x000fe20000010000 */
[----:B-1----:R-:W-:Y:S01]  /*8e90*/  HMMA.16816.F32.BF16 R108, R4, R8, R108 ;  /* 0x00000008046c723c */ /* 0x002fe2000004186c */
[----:B------:R-:W-:Y:S02]  /*8ea0*/  MUFU.EX2 R38, R38 ;  /* 0x0000002600267308 */ /* 0x000fe40000000800 */
        /* <DEDUP_REMOVED lines=9> */
[----:B------:R-:W1:Y:S01]  /*8f40*/  LDSM.16.MT88.4 R8, [R125+0x4c00] ;  /* 0x004c00007d08783b */ /* 0x000e620000004200 */
[----:B------:R-:W3:Y:S01]  /*8f50*/  MUFU.EX2 R28, R28 ;  /* 0x0000001c001c7308 */ /* 0x000ee20000000800 */
[----:B------:R-:W-:-:S04]  /*8f60*/  FADD.FTZ R136, R136, R27 ;  /* 0x0000001b88887221 */ /* 0x000fc80000010000 */
[----:B------:R-:W-:Y:S01]  /*8f70*/  FADD.FTZ R17, R25, R136 ;  /* 0x0000008819117221 */ /* 0x000fe20000010000 */
[----:B------:R-:W-:Y:S02]  /*8f80*/  HMMA.16816.F32.BF16 R96, R4, R18, R96 ;  /* 0x000000120460723c */ /* 0x000fe40000041860 */
[----:B------:R-:W-:Y:S01]  /*8f90*/  MUFU.EX2 R0, R0 ;  /* 0x0000000000007308 */ /* 0x000fe20000000800 */
[----:B------:R-:W-:-:S04]  /*8fa0*/  FADD.FTZ R17, R94, R17 ;  /* 0x000000115e117221 */ /* 0x000fc80000010000 */
[----:B------:R-:W-:Y:S01]  /*8fb0*/  FADD.FTZ R16, R82, R17 ;  /* 0x0000001152107221 */ /* 0x000fe20000010000 */
[----:B----4-:R-:W-:Y:S02]  /*8fc0*/  F2FP.BF16.PACK_AB R4, R47, R42 ;  /* 0x0000002a2f04723e */ /* 0x010fe400000010ff */
[----:B------:R-:W4:Y:S01]  /*8fd0*/  MUFU.EX2 R91, R91 ;  /* 0x0000005b005b7308 */ /* 0x000f220000000800 */
[----:B---3--:R-:W-:Y:S01]  /*8fe0*/  F2FP.BF16.PACK_AB R5, R28, R29 ;  /* 0x0000001d1c05723e */ /* 0x008fe200000010ff */
[----:B------:R-:W-:Y:S01]  /*8ff0*/  FADD.FTZ R16, R35, R16 ;  /* 0x0000001023107221 */ /* 0x000fe20000010000 */
[----:B------:R-:W-:Y:S02]  /*9000*/  F2FP.BF16.PACK_AB R6, R38, R31 ;  /* 0x0000001f2606723e */ /* 0x000fe400000010ff */
[----:B----4-:R-:W-:-:S07]  /*9010*/  F2FP.BF16.PACK_AB R7, R91, R0 ;  /* 0x000000005b07723e */ /* 0x010fce00000010ff */
[C---:B--2---:R-:W-:Y:S07]  /*9020*/  HMMA.16816.F32.BF16 R108, R4.reuse, R12, R108 ;  /* 0x0000000c046c723c */ /* 0x044fee000004186c */
[----:B------:R-:W-:Y:S01]  /*9030*/  FADD.FTZ R13, R23, R16 ;  /* 0x00000010170d7221 */ /* 0x000fe20000010000 */
[----:B------:R-:W-:Y:S01]  /*9040*/  HMMA.16816.F32.BF16 R104, R4, R14, R104 ;  /* 0x0000000e0468723c */ /* 0x000fe20000041868 */
[----:B------:R-:W-:Y:S02]  /*9050*/  FADD.FTZ R12, R40, R79 ;  /* 0x0000004f280c7221 */ /* 0x000fe40000010000 */
        /* <DEDUP_REMOVED lines=14> */
[----:B------:R-:W-:Y:S02]  /*9140*/  FADD.FTZ R0, R0, R29 ;  /* 0x0000001d00007221 */ /* 0x000fe40000010000 */
[----:B------:R-:W-:Y:S02]  /*9150*/  FADD.FTZ R42, R47, R42 ;  /* 0x0000002a2f2a7221 */ /* 0x000fe40000010000 */
[----:B------:R-:W-:Y:S02]  /*9160*/  FADD.FTZ R91, R91, R0 ;  /* 0x000000005b5b7221 */ /* 0x000fe40000010000 */
[----:B------:R-:W-:-:S04]  /*9170*/  FADD.FTZ R31, R31, R42 ;  /* 0x0000002a1f1f7221 */ /* 0x000fc80000010000 */
[----:B------:R-:W-:Y:S02]  /*9180*/  FADD.FTZ R89, R38, R31 ;  /* 0x0000001f26597221 */ /* 0x000fe40000010000 */
.L_x_4253:
[----:B------:R-:W-:-:S13]  /*9190*/  ISETP.GE.AND P0, PT, R90, 0x1, PT ;  /* 0x000000015a00780c */ /* 0x000fda0003f06270 */
[----:B------:R-:W-:Y:S05]  /*91a0*/  @!P0 BRA `(.L_x_4261) ;  /* 0x000030d000008947 */ /* 0x000fea0003800000 */
[----:B------:R-:W-:Y:S01]  /*91b0*/  IMAD.MOV.U32 R134, RZ, RZ, c[0x0][0x1a0] ;  /* 0x00006800ff867624 */ /* 0x000fe200078e00ff */
[----:B------:R-:W-:Y:S02]  /*91c0*/  MOV R92, R69 ;  /* 0x00000045005c7202 */ /* 0x000fe40000000f00 */
[----:B------:R-:W-:Y:S01]  /*91d0*/  MOV R93, R70 ;  /* 0x00000046005d7202 */ /* 0x000fe20000000f00 */
[----:B------:R-:W-:-:S05]  /*91e0*/  IMAD.U32 R133, R134, -0x80, RZ ;  /* 0xffffff8086857824 */ /* 0x000fca00078e00ff */
[----:B------:R-:W-:Y:S02]  /*91f0*/  SHF.R.S32.HI R132, RZ, 0x1f, R133 ;  /* 0x0000001fff847819 */ /* 0x000fe40000011485 */
.L_x_4265:
[----:B------:R-:W-:Y:S01]  /*9200*/  MOV R130, R133 ;  /* 0x0000008500827202 */ /* 0x000fe20000000f00 */
[----:B------:R-:W-:Y:S04]  /*9210*/  DEPBAR.LE SB0, 0x0 ;  /* 0x000080000000791a */ /* 0x000fe80000000000 */
[----:B------:R-:W-:Y:S01]  /*9220*/  BAR.SYNC.DEFER_BLOCKING 0x0 ;  /* 0x0000000000007b1d */ /* 0x000fe20000010000 */
[----:B------:R-:W-:Y:S05]  /*9230*/  MOV R131, R132 ;  /* 0x0000008400837202 */ /* 0x000fea0000000f00 */
        /* <DEDUP_REMOVED lines=60> */
.L_x_4262:
        /* <DEDUP_REMOVED lines=9> */
[----:B------:R-:W-:Y:S01]  /*9690*/  @!P2 IMAD.MOV.U32 R0, RZ, RZ, c[0x0][0x1a4] ;  /* 0x00006900ff00a624 */ /* 0x000fe200078e00ff */
[CC--:B------:R-:W-:Y:S01]  /*96a0*/  @!P2 LEA R138, P3, R87.reuse, R126.reuse, 0x1 ;  /* 0x0000007e578aa211 */ /* 0x0c0fe200078608ff */
[----:B------:R-:W-:Y:S01]  /*96b0*/  @P2 STS.64 [R112+0x3008], RZ ;  /* 0x003008ff70002388 */ /* 0x000fe20000000a00 */
[C---:B------:R-:W-:Y:S01]  /*96c0*/  @!P2 LEA.HI.X R128, R134.reuse, R131, R128, 0x6, P0 ;  /* 0x000000838680a211 */ /* 0x040fe200000f3480 */
[----:B------:R-:W-:Y:S01]  /*96d0*/  @!P2 IMAD.WIDE.U32 R130, R134, 0x60, R130 ;  /* 0x000000608682a825 */ /* 0x000fe200078e0082 */
[-C--:B------:R-:W-:Y:S01]  /*96e0*/  @!P2 LEA.HI.X R139, R87, R127.reuse, R2, 0x1, P3 ;  /* 0x0000007f578ba211 */ /* 0x080fe200018f0c02 */
[----:B------:R-:W-:Y:S01]  /*96f0*/  @!PT LDS RZ, [RZ] ;  /* 0x00000000fffff984 */ /* 0x000fe20000000800 */
[----:B------:R-:W-:Y:S01]  /*9700*/  @!PT LDS RZ, [RZ] ;  /* 0x00000000fffff984 */ /* 0x000fe20000000800 */
[----:B------:R-:W-:Y:S01]  /*9710*/  @!PT LDS RZ, [RZ] ;  /* 0x00000000fffff984 */ /* 0x000fe20000000800 */
[----:B------:R1:W-:Y:S01]  /*9720*/  @!P2 LDGSTS.E.BYPASS.LTC128B.128 [R112+0x3000], [R94.64] ;  /* 0x030000005e70afae */ /* 0x0003e2000b901d4c */
[CC--:B------:R-:W-:Y:S01]  /*9730*/  @!P2 LEA R136, P0, R129.reuse, R126.reuse, 0x1 ;  /* 0x0000007e8188a211 */ /* 0x0c0fe200078008ff */
[----:B------:R-:W-:Y:S02]  /*9740*/  @!P2 IMAD R0, R0, 0x60, RZ ;  /* 0x000000600000a824 */ /* 0x000fe400078e02ff */
[----:B------:R-:W-:Y:S01]  /*9750*/  @P2 STS.128 [R112+0x3800], RZ ;  /* 0x003800ff70002388 */ /* 0x000fe20000000c00 */
[-C--:B------:R-:W-:Y:S01]  /*9760*/  @!P2 LEA.HI.X R137, R129, R127.reuse, R128, 0x1, P0 ;  /* 0x0000007f8189a211 */ /* 0x080fe200000f0c80 */
[----:B------:R-:W-:Y:S01]  /*9770*/  @!P2 IMAD.IADD R0, R0, 0x1, R131 ;  /* 0x000000010000a824 */ /* 0x000fe200078e0283 */
[C---:B------:R-:W-:Y:S01]  /*9780*/  @!P2 LEA R126, P0, R130.reuse, R126, 0x1 ;  /* 0x0000007e827ea211 */ /* 0x040fe200078008ff */
        /* <DEDUP_REMOVED lines=20> */
[----:B------:R-:W-:Y:S04]  /*98d0*/  LDSM.16.M88.4 R68, [R85] ;  /* 0x000000005544783b */ /* 0x000fe80000000200 */
[----:B------:R-:W5:Y:S01]  /*98e0*/  LDSM.16.M88.4 R28, [R3] ;  /* 0x00000000031c783b */ /* 0x000f620000000200 */
        /* <DEDUP_REMOVED lines=12> */
[----:B------:R-:W1:Y:S04]  /*99b0*/  LDSM.16.M88.4 R76, [R84+0x2c00] ;  /* 0x002c0000544c783b */ /* 0x000e680000000200 */
[----:B------:R-:W1:Y:S01]  /*99c0*/  LDSM.16.M88.4 R72, [R3+0x1000] ;  /* 0x001000000348783b */ /* 0x000e620000000200 */
[C---:B----4-:R-:W-:Y:S03]  /*99d0*/  HMMA.16816.F32.BF16 R12, R64.reuse, R16, RZ ;  /* 0x00000010400c723c */ /* 0x050fe600000418ff */
[----:B------:R-:W4:Y:S05]  /*99e0*/  LDSM.16.M88.4 R80, [R3+0x1400] ;  /* 0x001400000350783b */ /* 0x000f2a0000000200 */
[----:B------:R-:W-:Y:S08]  /*99f0*/  HMMA.16816.F32.BF16 R16, R64, R18, RZ ;  /* 0x000000124010723c */ /* 0x000ff000000418ff */
[C---:B-----5:R-:W-:Y:S08]  /*9a00*/  HMMA.16816.F32.BF16 R4, R68.reuse, R28, R4 ;  /* 0x0000001c4404723c */ /* 0x060ff00000041804 */
[C---:B------:R-:W-:Y:S08]  /*9a10*/  HMMA.16816.F32.BF16 R8, R68.reuse, R30, R8 ;  /* 0x0000001e4408723c */ /* 0x040ff00000041808 */
[C---:B--2---:R-:W-:Y:S08]  /*9a20*/  HMMA.16816.F32.BF16 R12, R68.reuse, R20, R12 ;  /* 0x00000014440c723c */ /* 0x044ff0000004180c */
[----:B------:R-:W-:Y:S08]  /*9a30*/  HMMA.16816.F32.BF16 R16, R68, R22, R16 ;  /* 0x000000164410723c */ /* 0x000ff00000041810 */
[C---:B-1----:R-:W-:Y:S08]  /*9a40*/  HMMA.16816.F32.BF16 R20, R64.reuse, R24, RZ ;  /* 0x000000184014723c */ /* 0x042ff000000418ff */
[C---:B------:R-:W-:Y:S08]  /*9a50*/  HMMA.16816.F32.BF16 R24, R64.reuse, R26, RZ ;  /* 0x0000001a4018723c */ /* 0x040ff000000418ff */
[C---:B------:R-:W-:Y:S08]  /*9a60*/  HMMA.16816.F32.BF16 R28, R64.reuse, R32, RZ ;  /* 0x00000020401c723c */ /* 0x040ff000000418ff */
[C---:B------:R-:W-:Y:S08]  /*9a70*/  HMMA.16816.F32.BF16 R32, R64.reuse, R34, RZ ;  /* 0x000000224020723c */ /* 0x040ff000000418ff */
[C---:B------:R-:W-:Y:S08]  /*9a80*/  HMMA.16816.F32.BF16 R36, R64.reuse, R40, RZ ;  /* 0x000000284024723c */ /* 0x040ff000000418ff */
[C---:B------:R-:W-:Y:S08]  /*9a90*/  HMMA.16816.F32.BF16 R40, R64.reuse, R42, RZ ;  /* 0x0000002a4028723c */ /* 0x040ff000000418ff */
[----:B------:R-:W-:Y:S08]  /*9aa0*/  HMMA.16816.F32.BF16 R44, R64, R52, RZ ;  /* 0x00000034402c723c */ /* 0x000ff000000418ff */
[C---:B------:R-:W-:Y:S08]  /*9ab0*/  HMMA.16816.F32.BF16 R20, R68.reuse, R60, R20 ;  /* 0x0000003c4414723c */ /* 0x040ff00000041814 */
[C---:B------:R-:W-:Y:S08]  /*9ac0*/  HMMA.16816.F32.BF16 R24, R68.reuse, R62, R24 ;  /* 0x0000003e4418723c */ /* 0x040ff00000041818 */
[C---:B---3--:R-:W-:Y:S08]  /*9ad0*/  HMMA.16816.F32.BF16 R28, R68.reuse, R48, R28 ;  /* 0x00000030441c723c */ /* 0x048ff0000004181c */
        /* <DEDUP_REMOVED lines=8> */
[C---:B------:R-:W-:Y:S01]  /*9b60*/  HMMA.16816.F32.BF16 R40, R68.reuse, R74, R40 ;  /* 0x0000004a4428723c */ /* 0x040fe20000041828 */
[----:B------:R-:W2:Y:S01]  /*9b70*/  LDSM.16.M88.4 R72, [R3+0x1c00] ;  /* 0x001c00000348783b */ /* 0x000ea20000000200 */
[----:B------:R-:W-:Y:S04]  /*9b80*/  DEPBAR.LE SB0, 0x0 ;  /* 0x000080000000791a */ /* 0x000fe80000000000 */
[----:B------:R-:W-:Y:S02]  /*9b90*/  BAR.SYNC.DEFER_BLOCKING 0x0 ;  /* 0x0000000000007b1d */ /* 0x000fe40000010000 */
[C---:B----4-:R-:W-:Y:S08]  /*9ba0*/  HMMA.16816.F32.BF16 R44, R68.reuse, R80, R44 ;  /* 0x00000050442c723c */ /* 0x050ff0000004182c */
[C---:B------:R-:W-:Y:S08]  /*9bb0*/  HMMA.16816.F32.BF16 R48, R68.reuse, R82, R48 ;  /* 0x000000524430723c */ /* 0x040ff00000041830 */
[C---:B-1----:R-:W-:Y:S08]  /*9bc0*/  HMMA.16816.F32.BF16 R52, R68.reuse, R76, R52 ;  /* 0x0000004c4434723c */ /* 0x042ff00000041834 */
        /* <DEDUP_REMOVED lines=68> */
[----:B------:R-:W-:Y:S04]  /*a010*/  IMAD.MOV.U32 R75, RZ, RZ, R78 ;  /* 0x000000ffff4b7224 */ /* 0x000fe800078e004e */
.L_x_4264:
[----:B------:R1:W-:Y:S01]  /*a020*/  @P2 STS [R112+0x1000], RZ ;  /* 0x001000ff70002388 */ /* 0x0003e20000000800 */
[CC--:B------:R-:W-:Y:S01]  /*a030*/  LEA R74, P5, R75.reuse, R124.reuse, 0x1 ;  /* 0x0000007c4b4a7211 */ /* 0x0c0fe200078a08ff */
[----:B------:R-:W-:Y:S01]  /*a040*/  @!P2 IMAD.MOV.U32 R69, RZ, RZ, c[0x0][0x19c] ;  /* 0x00006700ff45a624 */ /* 0x000fe200078e00ff */
[----:B------:R-:W-:Y:S01]  /*a050*/  @!P2 LEA R68, P3, R70, R75, 0x6 ;  /* 0x0000004b4644a211 */ /* 0x000fe200078630ff */
[----:B------:R1:W-:Y:S01]  /*a060*/  @P2 STS [R112+0x1004], RZ ;  /* 0x001004ff70002388 */ /* 0x0003e20000000800 */
[C---:B------:R-:W-:Y:S01]  /*a070*/  @!P2 IADD3 R2, P0, R75.reuse, UR10, RZ ;  /* 0x0000000a4b02ac10 */ /* 0x040fe2000ff1e0ff */
[----:B------:R-:W-:Y:S01]  /*a080*/  @!P2 IMAD.MOV.U32 R76, RZ, RZ, R75 ;  /* 0x000000ffff4ca224 */ /* 0x000fe200078e004b */
[-CC-:B------:R-:W-:Y:S01]  /*a090*/  LEA.HI.X R75, R75, R123.reuse, R72.reuse, 0x1, P5 ;  /* 0x0000007b4b4b7211 */ /* 0x180fe200028f0c48 */
[----:B------:R1:W-:Y:S01]  /*a0a0*/  @P2 STS.64 [R112+0x1008], RZ ;  /* 0x001008ff70002388 */ /* 0x0003e20000000a00 */
[----:B------:R-:W-:Y:S01]  /*a0b0*/  @!P2 IMAD.MOV.U32 R77, RZ, RZ, R72 ;  /* 0x000000ffff4da224 */ /* 0x000fe200078e0048 */
[----:B------:R-:W-:Y:S01]  /*a0c0*/  @!P2 LEA R80, P4, R2, R124, 0x1 ;  /* 0x0000007c0250a211 */ /* 0x000fe200078808ff */
        /* <DEDUP_REMOVED lines=8> */
[----:B------:R-:W-:Y:S01]  /*a150*/  @!P2 IADD3.X R70, R72, UR9, RZ, P0, !PT ;  /* 0x000000094846ac10 */ /* 0x000fe200087fe4ff */
[----:B------:R-:W-:Y:S01]  /*a160*/  @!P2 IMAD R0, R0, 0x60, RZ ;  /* 0x000000600000a824 */ /* 0x000fe200078e02ff */
[-C--:B------:R-:W-:Y:S02]  /*a170*/  @!P2 LEA R78, P3, R68, R124.reuse, 0x1 ;  /* 0x0000007c444ea211 */ /* 0x080fe400078608ff */
[-C--:B------:R-:W-:Y:S01]  /*a180*/  @!P2 LEA.HI.X R81, R2, R123.reuse, R70, 0x1, P4 ;  /* 0x0000007b0251a211 */ /* 0x080fe200020f0c46 */
[----:B------:R-:W-:Y:S01]  /*a190*/  @!P2 IMAD.IADD R0, R0, 0x1, R77 ;  /* 0x000000010000a824 */ /* 0x000fe200078e024d */
[-C--:B------:R-:W-:Y:S02]  /*a1a0*/  @!P2 LEA.HI.X R79, R68, R123.reuse, R69, 0x1, P3 ;  /* 0x0000007b444fa211 */ /* 0x080fe400018f0c45 */
[C---:B------:R-:W-:Y:S01]  /*a1b0*/  @!P2 LEA R82, P0, R76.reuse, R124, 0x1 ;  /* 0x0000007c4c52a211 */ /* 0x040fe200078008ff */
[----:B------:R-:W-:Y:S01]  /*a1c0*/  @!PT LDS RZ, [RZ] ;  /* 0x00000000fffff984 */ /* 0x000fe20000000800 */
[----:B------:R-:W-:Y:S01]  /*a1d0*/  @!PT LDS RZ, [RZ] ;  /* 0x00000000fffff984 */ /* 0x000fe20000000800 */
[----:B------:R-:W-:Y:S01]  /*a1e0*/  @!PT LDS RZ, [RZ] ;  /* 0x00000000fffff984 */ /* 0x000fe20000000800 */
[----:B------:R1:W-:Y:S01]  /*a1f0*/  @!P2 LDGSTS.E.BYPASS.LTC128B.128 [R112+0x1800], [R80.64] ;  /* 0x018000005070afae */ /* 0x0003e2000b901d4c */
[----:B------:R-:W-:Y:S02]  /*a200*/  IMAD.MOV.U32 R124, RZ, RZ, R74 ;  /* 0x000000ffff7c7224 */ /* 0x000fe400078e004a */
        /* <DEDUP_REMOVED lines=13> */
.L_x_4263:
        /* <DEDUP_REMOVED lines=17> */
[C---:B------:R-:W-:Y:S05]  /*a3f0*/  IADD3 R76, R94.reuse, 0x11, RZ ;  /* 0x000000115e4c7810 */ /* 0x040fea0007ffe0ff */
[----:B------:R-:W3:Y:S10]  /*a400*/  I2F R77, R77 ;  /* 0x0000004d004d7306 */ /* 0x000ef40000201400 */
[----:B------:R-:W4:Y:S10]  /*a410*/  I2F R74, R74 ;  /* 0x0000004a004a7306 */ /* 0x000f340000201400 */
[----:B------:R-:W5:Y:S10]  /*a420*/  I2F R79, R79 ;  /* 0x0000004f004f7306 */ /* 0x000f740000201400 */
[----:B------:R-:W1:Y:S10]  /*a430*/  I2F R76, R76 ;  /* 0x0000004c004c7306 */ /* 0x000e740000201400 */
[----:B------:R-:W1:Y:S10]  /*a440*/  I2F R81, R81 ;  /* 0x0000005100517306 */ /* 0x000e740000201400 */
[----:B------:R-:W1:Y:S10]  /*a450*/  I2F R78, R78 ;  /* 0x0000004e004e7306 */ /* 0x000e740000201400 */
[----:B------:R-:W1:Y:S10]  /*a460*/  I2F R80, R80 ;  /* 0x0000005000507306 */ /* 0x000e740000201400 */
[----:B------:R-:W1:Y:S10]  /*a470*/  I2F R87, R87 ;  /* 0x0000005700577306 */ /* 0x000e740000201400 */
[----:B------:R-:W1:Y:S10]  /*a480*/  I2F R82, R82 ;  /* 0x0000005200527306 */ /* 0x000e740000201400 */
[----:B------:R-:W-:Y:S10]  /*a490*/  I2F R69, R2 ;  /* 0x0000000200457306 */ /* 0x000ff40000201400 */
[----:B------:R1:W-:Y:S02]  /*a4a0*/  I2F R2, R68 ;  /* 0x0000004400027306 */ /* 0x0003e40000201400 */
[C---:B-1----:R-:W-:Y:S01]  /*a4b0*/  IADD3 R68, R94.reuse, 0x59, RZ ;  /* 0x000000595e447810 */ /* 0x042fe20007ffe0ff */
[C---:B------:R-:W-:Y:S02]  /*a4c0*/  FFMA.FTZ R4, R75.reuse, UR4, R4 ;  /* 0x000000044b047c23 */ /* 0x040fe40008010004 */
[----:B------:R-:W-:Y:S01]  /*a4d0*/  FFMA.FTZ R6, R75, UR4, R6 ;  /* 0x000000044b067c23 */ /* 0x000fe20008010006 */
[----:B------:R-:W-:Y:S01]  /*a4e0*/  IADD3 R75, R94, 0x30, RZ ;  /* 0x000000305e4b7810 */ /* 0x000fe20007ffe0ff */
[C---:B--2---:R-:W-:Y:S03]  /*a4f0*/  FFMA.FTZ R5, R72.reuse, UR4, R5 ;  /* 0x0000000448057c23 */ /* 0x044fe60008010005 */
[----:B------:R-:W-:Y:S01]  /*a500*/  I2F R68, R68 ;  /* 0x0000004400447306 */ /* 0x000fe20000201400 */
[----:B------:R-:W-:Y:S01]  /*a510*/  FFMA.FTZ R7, R72, UR4, R7 ;  /* 0x0000000448077c23 */ /* 0x000fe20008010007 */
[----:B------:R-:W-:Y:S01]  /*a520*/  IADD3 R72, R94, 0x31, RZ ;  /* 0x000000315e487810 */ /* 0x000fe20007ffe0ff */
[C---:B---3--:R-:W-:Y:S01]  /*a530*/  FFMA.FTZ R8, R77.reuse, UR4, R8 ;  /* 0x000000044d087c23 */ /* 0x048fe20008010008 */
[----:B------:R-:W-:Y:S01]  /*a540*/  FMNMX.FTZ R128, R4, R93, !PT ;  /* 0x0000005d04807209 */ /* 0x000fe20007810000 */
[----:B------:R-:W-:Y:S01]  /*a550*/  FFMA.FTZ R10, R77, UR4, R10 ;  /* 0x000000044d0a7c23 */ /* 0x000fe2000801000a */
[----:B------:R-:W-:Y:S01]  /*a560*/  IADD3 R77, R94, 0x38, RZ ;  /* 0x000000385e4d7810 */ /* 0x000fe20007ffe0ff */
[----:B----4-:R-:W-:Y:S01]  /*a570*/  FFMA.FTZ R9, R74, UR4, R9 ;  /* 0x000000044a097c23 */ /* 0x010fe20008010009 */
[----:B------:R-:W-:Y:S01]  /*a580*/  FMNMX.FTZ R70, R6, R92, !PT ;  /* 0x0000005c06467209 */ /* 0x000fe20007810000 */
[----:B------:R-:W-:Y:S01]  /*a590*/  FFMA.FTZ R11, R74, UR4, R11 ;  /* 0x000000044a0b7c23 */ /* 0x000fe2000801000b */
[----:B------:R-:W1:Y:S01]  /*a5a0*/  I2F R75, R75 ;  /* 0x0000004b004b7306 */ /* 0x000e620000201400 */
[----:B------:R-:W-:Y:S01]  /*a5b0*/  IADD3 R74, R94, 0x39, RZ ;  /* 0x000000395e4a7810 */ /* 0x000fe20007ffe0ff */
[----:B-----5:R-:W-:Y:S01]  /*a5c0*/  FFMA.FTZ R12, R79, UR4, R12 ;  /* 0x000000044f0c7c23 */ /* 0x020fe2000801000c */
[----:B------:R-:W-:Y:S01]  /*a5d0*/  FMNMX.FTZ R71, R5, R128, !PT ;  /* 0x0000008005477209 */ /* 0x000fe20007810000 */
[----:B------:R-:W-:Y:S01]  /*a5e0*/  FFMA.FTZ R14, R79, UR4, R14 ;  /* 0x000000044f0e7c23 */ /* 0x000fe2000801000e */
[----:B------:R-:W-:Y:S01]  /*a5f0*/  FMNMX.FTZ R73, R7, R70, !PT ;  /* 0x0000004607497209 */ /* 0x000fe20007810000 */
[----:B------:R-:W-:Y:S01]  /*a600*/  FFMA.FTZ R13, R76, UR4, R13 ;  /* 0x000000044c0d7c23 */ /* 0x000fe2000801000d */
[----:B------:R-:W-:Y:S01]  /*a610*/  FMNMX.FTZ R128, R8, R71, !PT ;  /* 0x0000004708807209 */ /* 0x000fe20007810000 */
[----:B------:R-:W-:Y:S01]  /*a620*/  FFMA.FTZ R15, R76, UR4, R15 ;  /* 0x000000044c0f7c23 */ /* 0x000fe2000801000f */
[C---:B------:R-:W-:Y:S01]  /*a630*/  IADD3 R76, R94.reuse, 0x41, RZ ;  /* 0x000000415e4c7810 */ /* 0x040fe20007ffe0ff */
[----:B------:R-:W2:Y:S01]  /*a640*/  I2F R72, R72 ;  /* 0x0000004800487306 */ /* 0x000ea20000201400 */
[C---:B------:R-:W-:Y:S01]  /*a650*/  FFMA.FTZ R16, R81.reuse, UR4, R16 ;  /* 0x0000000451107c23 */ /* 0x040fe20008010010 */
[C---:B------:R-:W-:Y:S01]  /*a660*/  IADD3 R71, R94.reuse, 0x58, RZ ;  /* 0x000000585e477810 */ /* 0x040fe20007ffe0ff */
[----:B------:R-:W-:Y:S01]  /*a670*/  FFMA.FTZ R18, R81, UR4, R18 ;  /* 0x0000000451127c23 */ /* 0x000fe20008010012 */
[----:B------:R-:W-:Y:S01]  /*a680*/  IADD3 R81, R94, 0x48, RZ ;  /* 0x000000485e517810 */ /* 0x000fe20007ffe0ff */
[----:B------:R-:W-:Y:S01]  /*a690*/  FFMA.FTZ R17, R78, UR4, R17 ;  /* 0x000000044e117c23 */ /* 0x000fe20008010011 */
[----:B------:R-:W-:Y:S01]  /*a6a0*/  FMNMX.FTZ R70, R10, R73, !PT ;  /* 0x000000490a467209 */ /* 0x000fe20007810000 */
[----:B------:R-:W-:Y:S01]  /*a6b0*/  FFMA.FTZ R19, R78, UR4, R19 ;  /* 0x000000044e137c23 */ /* 0x000fe20008010013 */
[----:B------:R-:W-:Y:S01]  /*a6c0*/  FMNMX.FTZ R73, R9, R128, !PT ;  /* 0x0000008009497209 */ /* 0x000fe20007810000 */
[C---:B------:R-:W-:Y:S01]  /*a6d0*/  FFMA.FTZ R20, R83.reuse, UR4, R20 ;  /* 0x0000000453147c23 */ /* 0x040fe20008010014 */
[----:B------:R-:W3:Y:S01]  /*a6e0*/  I2F R77, R77 ;  /* 0x0000004d004d7306 */ /* 0x000ee20000201400 */
        /* <DEDUP_REMOVED lines=14> */
[C---:B-1----:R-:W-:Y:S01]  /*a7d0*/  FFMA.FTZ R28, R75.reuse, UR4, R28 ;  /* 0x000000044b1c7c23 */ /* 0x042fe2000801001c */
[----:B------:R-:W-:Y:S01]  /*a7e0*/  IADD3 R73, R94, 0x60, RZ ;  /* 0x000000605e497810 */ /* 0x000fe20007ffe0ff */
[----:B------:R-:W-:Y:S01]  /*a7f0*/  FFMA.FTZ R30, R75, UR4, R30 ;  /* 0x000000044b1e7c23 */ /* 0x000fe2000801001e */
[----:B------:R-:W-:Y:S01]  /*a800*/  FMNMX.FTZ R70, R18, R129, !PT ;  /* 0x0000008112467209 */ /* 0x000fe20007810000 */
[C---:B--2---:R-:W-:Y:S01]  /*a810*/  FFMA.FTZ R29, R72.reuse, UR4, R29 ;  /* 0x00000004481d7c23 */ /* 0x044fe2000801001d */
[----:B------:R-:W-:Y:S01]  /*a820*/  I2F R76, R76 ;  /* 0x0000004c004c7306 */ /* 0x000fe20000201400 */
[----:B------:R-:W-:Y:S01]  /*a830*/  FFMA.FTZ R31, R72, UR4, R31 ;  /* 0x00000004481f7c23 */ /* 0x000fe2000801001f */
[----:B------:R-:W-:Y:S02]  /*a840*/  FMNMX.FTZ R129, R17, R128, !PT ;  /* 0x0000008011817209 */ /* 0x000fe40007810000 */
[----:B------:R-:W-:Y:S01]  /*a850*/  FMNMX.FTZ R131, R19, R70, !PT ;  /* 0x0000004613837209 */ /* 0x000fe20007810000 */
[C---:B---3--:R-:W-:Y:S01]  /*a860*/  FFMA.FTZ R32, R77.reuse, UR4, R32 ;  /* 0x000000044d207c23 */ /* 0x048fe20008010020 */
[----:B------:R-:W-:Y:S01]  /*a870*/  FMNMX.FTZ R130, R20, R129, !PT ;  /* 0x0000008114827209 */ /* 0x000fe20007810000 */
[----:B------:R-:W-:Y:S01]  /*a880*/  FFMA.FTZ R34, R77, UR4, R34 ;  /* 0x000000044d227c23 */ /* 0x000fe20008010022 */
[----:B------:R-:W-:Y:S02]  /*a890*/  FMNMX.FTZ R128, R22, R131, !PT ;  /* 0x0000008316807209 */ /* 0x000fe40007810000 */
[----:B------:R-:W-:Y:S01]  /*a8a0*/  I2F R81, R81 ;  /* 0x0000005100517306 */ /* 0x000fe20000201400 */
[----:B------:R-:W-:Y:S02]  /*a8b0*/  FMNMX.FTZ R129, R21, R130, !PT ;  /* 0x0000008215817209 */ /* 0x000fe40007810000 */
[----:B------:R-:W-:Y:S01]  /*a8c0*/  FMNMX.FTZ R131, R23, R128, !PT ;  /* 0x0000008017837209 */ /* 0x000fe20007810000 */
[----:B----4-:R-:W-:Y:S01]  /*a8d0*/  FFMA.FTZ R33, R74, UR4, R33 ;  /* 0x000000044a217c23 */ /* 0x010fe20008010021 */
[----:B------:R-:W-:Y:S01]  /*a8e0*/  FMNMX.FTZ R130, R24, R129, !PT ;  /* 0x0000008118827209 */ /* 0x000fe20007810000 */
[----:B------:R-:W-:Y:S01]  /*a8f0*/  FFMA.FTZ R35, R74, UR4, R35 ;  /* 0x000000044a237c23 */ /* 0x000fe20008010023 */
[----:B------:R-:W-:Y:S02]  /*a900*/  FMNMX.FTZ R128, R26, R131, !PT ;  /* 0x000000831a807209 */ /* 0x000fe40007810000 */
[----:B------:R-:W-:Y:S01]  /*a910*/  FMNMX.FTZ R129, R25, R130, !PT ;  /* 0x0000008219817209 */ /* 0x000fe20007810000 */
        /* <DEDUP_REMOVED lines=10> */
[----:B------:R-:W-:Y:S02]  /*a9c0*/  FMNMX.FTZ R131, R35, R128, !PT ;  /* 0x0000008023837209 */ /* 0x000fe40007810000 */
[C---:B------:R-:W-:Y:S02]  /*a9d0*/  IADD3 R70, R94.reuse, 0x61, RZ ;  /* 0x000000615e467810 */ /* 0x040fe40007ffe0ff */
[C---:B------:R-:W-:Y:S02]  /*a9e0*/  IADD3 R74, R94.reuse, 0x70, RZ ;  /* 0x000000705e4a7810 */ /* 0x040fe40007ffe0ff */
[C---:B------:R-:W-:Y:S02]  /*a9f0*/  IADD3 R79, R94.reuse, 0x40, RZ ;  /* 0x000000405e4f7810 */ /* 0x040fe40007ffe0ff */
[----:B------:R-:W-:Y:S01]  /*aa00*/  I2F R70, R70 ;  /* 0x0000004600467306 */ /* 0x000fe20000201400 */
[C---:B------:R-:W-:Y:S02]  /*aa10*/  IADD3 R78, R94.reuse, 0x49, RZ ;  /* 0x000000495e4e7810 */ /* 0x040fe40007ffe0ff */
[C---:B------:R-:W-:Y:S02]  /*aa20*/  IADD3 R75, R94.reuse, 0x68, RZ ;  /* 0x000000685e4b7810 */ /* 0x040fe40007ffe0ff */
[----:B------:R-:W-:Y:S05]  /*aa30*/  IADD3 R72, R94, 0x69, RZ ;  /* 0x000000695e487810 */ /* 0x000fea0007ffe0ff */
[----:B------:R-:W1:Y:S10]  /*aa40*/  I2F R79, R79 ;  /* 0x0000004f004f7306 */ /* 0x000e740000201400 */
[----:B------:R-:W2:Y:S10]  /*aa50*/  I2F R0, R78 ;  /* 0x0000004e00007306 */ /* 0x000eb40000201400 */
[----:B------:R-:W3:Y:S01]  /*aa60*/  I2F R75, R75 ;  /* 0x0000004b004b7306 */ /* 0x000ee20000201400 */
[C---:B-1----:R-:W-:Y:S02]  /*aa70*/  FFMA.FTZ R36, R79.reuse, UR4, R36 ;  /* 0x000000044f247c23 */ /* 0x042fe40008010024 */
[----:B------:R-:W-:Y:S02]  /*aa80*/  FFMA.FTZ R38, R79, UR4, R38 ;  /* 0x000000044f267c23 */ /* 0x000fe40008010026 */
[----:B------:R-:W-:Y:S01]  /*aa90*/  FFMA.FTZ R37, R76, UR4, R37 ;  /* 0x000000044c257c23 */ /* 0x000fe20008010025 */
[----:B------:R-:W-:Y:S04]  /*aaa0*/  FMNMX.FTZ R130, R36, R129, !PT ;  /* 0x0000008124827209 */ /* 0x000fe80007810000 */
[----:B------:R-:W1:Y:S01]  /*aab0*/  I2F R72, R72 ;  /* 0x0000004800487306 */ /* 0x000e620000201400 */
[----:B------:R-:W-:Y:S01]  /*aac0*/  FFMA.FTZ R39, R76, UR4, R39 ;  /* 0x000000044c277c23 */ /* 0x000fe20008010027 */
[----:B------:R-:W-:Y:S01]  /*aad0*/  FMNMX.FTZ R128, R38, R131, !PT ;  /* 0x0000008326807209 */ /* 0x000fe20007810000 */
[----:B------:R-:W-:Y:S01]  /*aae0*/  FFMA.FTZ R40, R81, UR4, R40 ;  /* 0x0000000451287c23 */ /* 0x000fe20008010028 */
[----:B------:R-:W-:Y:S01]  /*aaf0*/  FMNMX.FTZ R131, R37, R130, !PT ;  /* 0x0000008225837209 */ /* 0x000fe20007810000 */
[----:B------:R-:W-:Y:S01]  /*ab00*/  FFMA.FTZ R42, R81, UR4, R42 ;  /* 0x00000004512a7c23 */ /* 0x000fe2000801002a */
[----:B------:R-:W-:Y:S01]  /*ab10*/  FMNMX.FTZ R129, R39, R128, !PT ;  /* 0x0000008027817209 */ /* 0x000fe20007810000 */
[----:B--2---:R-:W-:Y:S01]  /*ab20*/  FFMA.FTZ R41, R0, UR4, R41 ;  /* 0x0000000400297c23 */ /* 0x004fe20008010029 */
[----:B------:R-:W-:Y:S01]  /*ab30*/  FMNMX.FTZ R128, R40, R131, !PT ;  /* 0x0000008328807209 */ /* 0x000fe20007810000 */
[----:B------:R-:W-:Y:S01]  /*ab40*/  FFMA.FTZ R43, R0, UR4, R43 ;  /* 0x00000004002b7c23 */ /* 0x000fe2000801002b */
[----:B------:R-:W2:Y:S01]  /*ab50*/  I2F R77, R74 ;  /* 0x0000004a004d7306 */ /* 0x000ea20000201400 */
[----:B------:R-:W-:Y:S01]  /*ab60*/  FMNMX.FTZ R130, R42, R129, !PT ;  /* 0x000000812a827209 */ /* 0x000fe20007810000 */
[C---:B------:R-:W-:Y:S01]  /*ab70*/  FFMA.FTZ R44, R69.reuse, UR4, R44 ;  /* 0x00000004452c7c23 */ /* 0x040fe2000801002c */
[----:B------:R-:W-:Y:S01]  /*ab80*/  IADD3 R0, R94, 0x71, RZ ;  /* 0x000000715e007810 */ /* 0x000fe20007ffe0ff */
[----:B------:R-:W-:Y:S01]  /*ab90*/  FFMA.FTZ R46, R69, UR4, R46 ;  /* 0x00000004452e7c23 */ /* 0x000fe2000801002e */
[----:B------:R-:W-:Y:S01]  /*aba0*/  FMNMX.FTZ R129, R43, R130, !PT ;  /* 0x000000822b817209 */ /* 0x000fe20007810000 */
[C---:B------:R-:W-:Y:S01]  /*abb0*/  FFMA.FTZ R45, R2.reuse, UR4, R45 ;  /* 0x00000004022d7c23 */ /* 0x040fe2000801002d */
[----:B------:R-:W-:Y:S01]  /*abc0*/  FMNMX.FTZ R69, R41, R128, !PT ;  /* 0x0000008029457209 */ /* 0x000fe20007810000 */
[----:B------:R-:W-:Y:S01]  /*abd0*/  FFMA.FTZ R47, R2, UR4, R47 ;  /* 0x00000004022f7c23 */ /* 0x000fe2000801002f */
[----:B------:R-:W-:Y:S01]  /*abe0*/  FMNMX.FTZ R130, R46, R129, !PT ;  /* 0x000000812e827209 */ /* 0x000fe20007810000 */
[----:B------:R-:W4:Y:S01]  /*abf0*/  I2F R0, R0 ;  /* 0x0000000000007306 */ /* 0x000f220000201400 */
[C---:B------:R-:W-:Y:S01]  /*ac00*/  FFMA.FTZ R48, R71.reuse, UR4, R48 ;  /* 0x0000000447307c23 */ /* 0x040fe20008010030 */
        /* <DEDUP_REMOVED lines=9> */
[----:B------:R-:W-:Y:S01]  /*aca0*/  FMNMX.FTZ R128, R48, R71, !PT ;  /* 0x0000004730807209 */ /* 0x000fe20007810000 */
[----:B------:R-:W-:Y:S01]  /*acb0*/  FFMA.FTZ R54, R73, UR4, R54 ;  /* 0x0000000449367c23 */ /* 0x000fe20008010036 */
[----:B------:R-:W-:Y:S01]  /*acc0*/  FMNMX.FTZ R71, R47, R130, !PT ;  /* 0x000000822f477209 */ /* 0x000fe20007810000 */
[C---:B------:R-:W-:Y:S01]  /*acd0*/  FFMA.FTZ R53, R70.reuse, UR4, R53 ;  /* 0x0000000446357c23 */ /* 0x040fe20008010035 */
[----:B------:R-:W-:Y:S01]  /*ace0*/  FMNMX.FTZ R73, R49, R128, !PT ;  /* 0x0000008031497209 */ /* 0x000fe20007810000 */
[----:B------:R-:W-:Y:S01]  /*acf0*/  FFMA.FTZ R55, R70, UR4, R55 ;  /* 0x0000000446377c23 */ /* 0x000fe20008010037 */
[----:B------:R-:W-:Y:S01]  /*ad00*/  FMNMX.FTZ R128, R50, R71, !PT ;  /* 0x0000004732807209 */ /* 0x000fe20007810000 */
[----:B---3--:R-:W-:Y:S01]  /*ad10*/  FFMA.FTZ R56, R75, UR4, R56 ;  /* 0x000000044b387c23 */ /* 0x008fe20008010038 */
[----:B------:R-:W-:Y:S01]  /*ad20*/  FMNMX.FTZ R130, R52, R73, !PT ;  /* 0x0000004934827209 */ /* 0x000fe20007810000 */
[----:B------:R3:W3:Y:S01]  /*ad30*/  I2F R2, R68 ;  /* 0x0000004400027306 */ /* 0x0006e20000201400 */
[----:B------:R-:W-:Y:S01]  /*ad40*/  FMNMX.FTZ R71, R51, R128, !PT ;  /* 0x0000008033477209 */ /* 0x000fe20007810000 */
[----:B------:R-:W-:Y:S01]  /*ad50*/  FFMA.FTZ R58, R75, UR4, R58 ;  /* 0x000000044b3a7c23 */ /* 0x000fe2000801003a */
[----:B------:R-:W-:Y:S01]  /*ad60*/  FMNMX.FTZ R73, R53, R130, !PT ;  /* 0x0000008235497209 */ /* 0x000fe20007810000 */
[----:B-1----:R-:W-:Y:S01]  /*ad70*/  FFMA.FTZ R57, R72, UR4, R57 ;  /* 0x0000000448397c23 */ /* 0x002fe20008010039 */
[----:B------:R-:W-:Y:S01]  /*ad80*/  FMNMX.FTZ R70, R54, R71, !PT ;  /* 0x0000004736467209 */ /* 0x000fe20007810000 */
[----:B------:R-:W-:Y:S02]  /*ad90*/  FFMA.FTZ R59, R72, UR4, R59 ;  /* 0x00000004483b7c23 */ /* 0x000fe4000801003b */
[----:B--2---:R-:W-:Y:S01]  /*ada0*/  FFMA.FTZ R60, R77, UR4, R60 ;  /* 0x000000044d3c7c23 */ /* 0x004fe2000801003c */
[----:B------:R-:W-:Y:S01]  /*adb0*/  FMNMX.FTZ R71, R55, R70, !PT ;  /* 0x0000004637477209 */ /* 0x000fe20007810000 */
[----:B------:R-:W-:Y:S02]  /*adc0*/  FFMA.FTZ R62, R77, UR4, R62 ;  /* 0x000000044d3e7c23 */ /* 0x000fe4000801003e */
[C---:B----4-:R-:W-:Y:S02]  /*add0*/  FFMA.FTZ R61, R0.reuse, UR4, R61 ;  /* 0x00000004003d7c23 */ /* 0x050fe4000801003d */
[----:B------:R-:W-:Y:S02]  /*ade0*/  FFMA.FTZ R63, R0, UR4, R63 ;  /* 0x00000004003f7c23 */ /* 0x000fe4000801003f */
[C---:B-----5:R-:W-:Y:S02]  /*adf0*/  FFMA.FTZ R64, R69.reuse, UR4, R64 ;  /* 0x0000000445407c23 */ /* 0x060fe40008010040 */
[----:B------:R-:W-:Y:S01]  /*ae00*/  FFMA.FTZ R66, R69, UR4, R66 ;  /* 0x0000000445427c23 */ /* 0x000fe20008010042 */
[----:B---3--:R-:W-:Y:S01]  /*ae10*/  FMNMX.FTZ R68, R56, R73, !PT ;  /* 0x0000004938447209 */ /* 0x008fe20007810000 */
[C---:B------:R-:W-:Y:S02]  /*ae20*/  FFMA.FTZ R65, R2.reuse, UR4, R65 ;  /* 0x0000000402417c23 */ /* 0x040fe40008010041 */
[----:B------:R-:W-:Y:S01]  /*ae30*/  FFMA.FTZ R67, R2, UR4, R67 ;  /* 0x0000000402437c23 */ /* 0x000fe20008010043 */
        /* <DEDUP_REMOVED lines=17> */
[----:B-1----:R-:W-:Y:S07]  /*af50*/  FMNMX.FTZ R70, R129, R70, !PT ;  /* 0x0000004681467209 */ /* 0x002fee0007810000 */
[----:B------:R-:W1:Y:S01]  /*af60*/  LDSM.16.MT88.4 R128, [R122+0x3000] ;  /* 0x003000007a80783b */ /* 0x000e620000004200 */
[C---:B------:R-:W-:Y:S01]  /*af70*/  FSETP.NEU.FTZ.AND P0, PT, R70.reuse, -INF , PT ;  /* 0xff8000004600780b */ /* 0x040fe20003f1d000 */
[----:B------:R-:W-:Y:S01]  /*af80*/  FADD.FTZ R2, -R70, R93 ;  /* 0x0000005d46027221 */ /* 0x000fe20000010100 */
[----:B--2---:R-:W-:Y:S03]  /*af90*/  FMNMX.FTZ R69, R71, R0, !PT ;  /* 0x0000000047457209 */ /* 0x004fe60007810000 */
[----:B------:R-:W-:Y:S02]  /*afa0*/  FMUL.FTZ R72, R2, c[0x0][0x23c] ;  /* 0x00008f0002487a20 */ /* 0x000fe40000410000 */
[----:B------:R-:W-:Y:S02]  /*afb0*/  FMUL.FTZ R2, R70, c[0x0][0x23c] ;  /* 0x00008f0046027a20 */ /* 0x000fe40000410000 */
[C---:B------:R-:W-:Y:S02]  /*afc0*/  FADD.FTZ R68, -R69.reuse, R92 ;  /* 0x0000005c45447221 */ /* 0x040fe40000010100 */
[----:B------:R-:W2:Y:S02]  /*afd0*/  MUFU.EX2 R72, R72 ;  /* 0x0000004800487308 */ /* 0x000ea40000000800 */
[----:B------:R-:W-:Y:S01]  /*afe0*/  FMUL.FTZ R73, R68, c[0x0][0x23c] ;  /* 0x00008f0044497a20 */ /* 0x000fe20000410000 */
[----:B------:R-:W-:Y:S02]  /*aff0*/  FSEL R68, R2, RZ, P0 ;  /* 0x000000ff02447208 */ /* 0x000fe40000000000 */
[----:B------:R-:W-:Y:S03]  /*b000*/  FSETP.NEU.FTZ.AND P0, PT, R69, -INF , PT ;  /* 0xff8000004500780b */ /* 0x000fe60003f1d000 */
        /* <DEDUP_REMOVED lines=46> */
[----:B------:R-:W-:Y:S02]  /*b2f0*/  FMUL.FTZ R4, R69, c[0x0][0x23c] ;  /* 0x00008f0045047a20 */ /* 0x000fe40000410000 */
[--C-:B------:R-:W-:Y:S02]  /*b300*/  FFMA.FTZ R159, R5, c[0x0][0x23c], -R68.reuse ;  /* 0x00008f00059f7a23 */ /* 0x100fe40000010844 */
[--C-:B------:R-:W-:Y:S01]  /*b310*/  FFMA.FTZ R158, R8, c[0x0][0x23c], -R68.reuse ;  /* 0x00008f00089e7a23 */ /* 0x100fe20000010844 */
[----:B------:R-:W-:Y:S01]  /*b320*/  MUFU.EX2 R0, R0 ;  /* 0x0000000000007308 */ /* 0x000fe20000000800 */
[----:B------:R-:W-:Y:S01]  /*b330*/  FSEL R4, R4, RZ, P0 ;  /* 0x000000ff04047208 */ /* 0x000fe20000000000 */
[--C-:B------:R-:W-:Y:S01]  /*b340*/  FFMA.FTZ R151, R9, c[0x0][0x23c], -R68.reuse ;  /* 0x00008f0009977a23 */ /* 0x100fe20000010844 */
[----:B------:R-:W-:Y:S01]  /*b350*/  ISETP.GT.AND P0, PT, R90, 0x1, PT ;  /* 0x000000015a00780c */ /* 0x000fe20003f04270 */
[----:B------:R-:W-:Y:S01]  /*b360*/  FFMA.FTZ R71, R12, c[0x0][0x23c], -R68 ;  /* 0x00008f000c477a23 */ /* 0x000fe20000010844 */
[----:B------:R-:W-:Y:S01]  /*b370*/  MOV R90, R95 ;  /* 0x0000005f005a7202 */ /* 0x000fe20000000f00 */
[--C-:B------:R-:W-:Y:S02]  /*b380*/  FFMA.FTZ R163, R22, c[0x0][0x23c], -R4.reuse ;  /* 0x00008f0016a37a23 */ /* 0x100fe40000010804 */
[--C-:B------:R-:W-:Y:S02]  /*b390*/  FFMA.FTZ R60, R23, c[0x0][0x23c], -R4.reuse ;  /* 0x00008f00173c7a23 */ /* 0x100fe40000010804 */
[----:B------:R-:W2:Y:S01]  /*b3a0*/  MUFU.EX2 R159, R159 ;  /* 0x0000009f009f7308 */ /* 0x000ea20000000800 */
[----:B------:R-:W-:Y:S01]  /*b3b0*/  LDSM.16.MT88.4 R20, [R122+0x3800] ;  /* 0x003800007a14783b */ /* 0x000fe20000004200 */
        /* <DEDUP_REMOVED lines=11> */
[----:B------:R-:W-:Y:S02]  /*b470*/  FFMA.FTZ R153, R11, c[0x0][0x23c], -R4 ;  /* 0x00008f000b997a23 */ /* 0x000fe40000010804 */
[----:B------:R-:W-:Y:S01]  /*b480*/  FFMA.FTZ R92, R13, c[0x0][0x23c], -R68 ;  /* 0x00008f000d5c7a23 */ /* 0x000fe20000010844 */
[----:B--2---:R-:W-:Y:S01]  /*b490*/  F2FP.BF16.PACK_AB R136, R159, R0 ;  /* 0x000000009f88723e */ /* 0x004fe200000010ff */
[----:B------:R-:W-:Y:S02]  /*b4a0*/  FFMA.FTZ R0, R89, R72, R0 ;  /* 0x0000004859007223 */ /* 0x000fe40000010000 */
[----:B------:R-:W-:Y:S02]  /*b4b0*/  FFMA.FTZ R89, R38, c[0x0][0x23c], -R4 ;  /* 0x00008f0026597a23 */ /* 0x000fe40000010804 */
[----:B------:R-:W-:Y:S01]  /*b4c0*/  FADD.FTZ R159, R159, R0 ;  /* 0x000000009f9f7221 */ /* 0x000fe20000010000 */
[----:B------:R-:W-:Y:S01]  /*b4d0*/  MUFU.EX2 R2, R2 ;  /* 0x0000000200027308 */ /* 0x000fe20000000800 */
[----:B------:R-:W-:Y:S02]  /*b4e0*/  FFMA.FTZ R38, R46, c[0x0][0x23c], -R4 ;  /* 0x00008f002e267a23 */ /* 0x000fe40000010804 */
[--C-:B------:R-:W-:Y:S02]  /*b4f0*/  FFMA.FTZ R93, R16, c[0x0][0x23c], -R68.reuse ;  /* 0x00008f00105d7a23 */ /* 0x100fe40000010844 */
[----:B------:R-:W-:Y:S02]  /*b500*/  FFMA.FTZ R140, R17, c[0x0][0x23c], -R68 ;  /* 0x00008f00118c7a23 */ /* 0x000fe40000010844 */
[--C-:B------:R-:W-:Y:S02]  /*b510*/  FFMA.FTZ R154, R14, c[0x0][0x23c], -R4.reuse ;  /* 0x00008f000e9a7a23 */ /* 0x100fe40000010804 */
[--C-:B------:R-:W-:Y:S01]  /*b520*/  FFMA.FTZ R157, R15, c[0x0][0x23c], -R4.reuse ;  /* 0x00008f000f9d7a23 */ /* 0x100fe20000010804 */
[----:B------:R-:W2:Y:S01]  /*b530*/  MUFU.EX2 R161, R161 ;  /* 0x000000a100a17308 */ /* 0x000ea20000000800 */
[--C-:B------:R-:W-:Y:S02]  /*b540*/  FFMA.FTZ R155, R18, c[0x0][0x23c], -R4.reuse ;  /* 0x00008f00129b7a23 */ /* 0x100fe40000010804 */
[----:B------:R-:W-:Y:S01]  /*b550*/  FFMA.FTZ R156, R19, c[0x0][0x23c], -R4 ;  /* 0x00008f00139c7a23 */ /* 0x000fe20000010804 */
[----:B---3--:R-:W-:Y:S01]  /*b560*/  F2FP.BF16.PACK_AB R138, R151, R158 ;  /* 0x0000009e978a723e */ /* 0x008fe200000010ff */
[--C-:B------:R-:W-:Y:S02]  /*b570*/  FFMA.FTZ R52, R52, c[0x0][0x23c], -R68.reuse ;  /* 0x00008f0034347a23 */ /* 0x100fe40000010844 */
[----:B------:R-:W-:Y:S02]  /*b580*/  FFMA.FTZ R53, R53, c[0x0][0x23c], -R68 ;  /* 0x00008f0035357a23 */ /* 0x000fe40000010844 */
[--C-:B------:R-:W-:Y:S01]  /*b590*/  FFMA.FTZ R46, R54, c[0x0][0x23c], -R4.reuse ;  /* 0x00008f00362e7a23 */ /* 0x100fe20000010804 */
[----:B------:R-:W-:Y:S01]  /*b5a0*/  MUFU.EX2 R152, R152 ;  /* 0x0000009800987308 */ /* 0x000fe20000000800 */
[----:B------:R-:W-:Y:S02]  /*b5b0*/  FFMA.FTZ R50, R58, c[0x0][0x23c], -R4 ;  /* 0x00008f003a327a23 */ /* 0x000fe40000010804 */
[----:B------:R-:W-:Y:S02]  /*b5c0*/  FADD.FTZ R158, R158, R159 ;  /* 0x0000009f9e9e7221 */ /* 0x000fe40000010000 */
[----:B------:R-:W-:Y:S02]  /*b5d0*/  FFMA.FTZ R68, R65, c[0x0][0x23c], -R68 ;  /* 0x00008f0041447a23 */ /* 0x000fe40000010844 */
[----:B------:R-:W-:Y:S02]  /*b5e0*/  FADD.FTZ R158, R151, R158 ;  /* 0x0000009e979e7221 */ /* 0x000fe40000010000 */
[----:B------:R-:W-:Y:S01]  /*b5f0*/  FFMA.FTZ R58, R66, c[0x0][0x23c], -R4 ;  /* 0x00008f00423a7a23 */ /* 0x000fe20000010804 */
[----:B------:R-:W3:Y:S01]  /*b600*/  MUFU.EX2 R153, R153 ;  /* 0x0000009900997308 */ /* 0x000ee20000000800 */
[----:B--2---:R-:W-:Y:S01]  /*b610*/  F2FP.BF16.PACK_AB R137, R161, R2 ;  /* 0x00000002a189723e */ /* 0x004fe200000010ff */
[----:B------:R-:W-:Y:S02]  /*b620*/  FFMA.FTZ R2, R91, R73, R2 ;  /* 0x000000495b027223 */ /* 0x000fe40000010002 */
[----:B------:R-:W-:Y:S02]  /*b630*/  FFMA.FTZ R73, R35, c[0x0][0x23c], -R4 ;  /* 0x00008f0023497a23 */ /* 0x000fe40000010804 */
[----:B------:R-:W-:Y:S04]  /*b640*/  FADD.FTZ R161, R161, R2 ;  /* 0x00000002a1a17221 */ /* 0x000fe80000010000 */
[----:B------:R-:W-:Y:S01]  /*b650*/  MUFU.EX2 R71, R71 ;  /* 0x0000004700477308 */ /* 0x000fe20000000800 */
[--C-:B------:R-:W-:Y:S02]  /*b660*/  FFMA.FTZ R2, R43, c[0x0][0x23c], -R4.reuse ;  /* 0x00008f002b027a23 */ /* 0x100fe40000010804 */
[--C-:B------:R-:W-:Y:S02]  /*b670*/  FFMA.FTZ R43, R47, c[0x0][0x23c], -R4.reuse ;  /* 0x00008f002f2b7a23 */ /* 0x100fe40000010804 */
[--C-:B------:R-:W-:Y:S02]  /*b680*/  FFMA.FTZ R47, R51, c[0x0][0x23c], -R4.reuse ;  /* 0x00008f00332f7a23 */ /* 0x100fe40000010804 */
[--C-:B------:R-:W-:Y:S02]  /*b690*/  FFMA.FTZ R51, R55, c[0x0][0x23c], -R4.reuse ;  /* 0x00008f0037337a23 */ /* 0x100fe40000010804 */
[--C-:B------:R-:W-:Y:S01]  /*b6a0*/  FFMA.FTZ R55, R59, c[0x0][0x23c], -R4.reuse ;  /* 0x00008f003b377a23 */ /* 0x100fe20000010804 */
[----:B------:R-:W-:Y:S01]  /*b6b0*/  MUFU.EX2 R92, R92 ;  /* 0x0000005c005c7308 */ /* 0x000fe20000000800 */
[----:B------:R-:W-:Y:S01]  /*b6c0*/  FFMA.FTZ R59, R63, c[0x0][0x23c], -R4 ;  /* 0x00008f003f3b7a23 */ /* 0x000fe20000010804 */
[C---:B---3--:R-:W-:Y:S01]  /*b6d0*/  F2FP.BF16.PACK_AB R139, R153.reuse, R152 ;  /* 0x00000098998b723e */ /* 0x048fe200000010ff */
[----:B------:R-:W-:Y:S04]  /*b6e0*/  FADD.FTZ R152, R152, R161 ;  /* 0x000000a198987221 */ /* 0x000fe80000010000 */
[----:B------:R-:W-:Y:S03]  /*b6f0*/  FADD.FTZ R153, R153, R152 ;  /* 0x0000009899997221 */ /* 0x000fe60000010000 */
[----:B------:R-:W-:Y:S01]  /*b700*/  MUFU.EX2 R93, R93 ;  /* 0x0000005d005d7308 */ /* 0x000fe20000000800 */
[C---:B-1----:R-:W-:Y:S08]  /*b710*/  HMMA.16816.F32.BF16 R108, R136.reuse, R128, R108 ;  /* 0x00000080886c723c */ /* 0x042ff0000004186c */
[C---:B------:R-:W-:Y:S01]  /*b720*/  HMMA.16816.F32.BF16 R104, R136.reuse, R130, R104 ;  /* 0x000000828868723c */ /* 0x040fe20000041868 */
[----:B------:R-:W-:Y:S01]  /*b730*/  MUFU.EX2 R140, R140 ;  /* 0x0000008c008c7308 */ /* 0x000fe20000000800 */
[----:B------:R-:W1:Y:S09]  /*b740*/  LDSM.16.MT88.4 R128, [R125+0x3000] ;  /* 0x003000007d80783b */ /* 0x000e720000004200 */
[----:B------:R-:W2:Y:S10]  /*b750*/  MUFU.EX2 R154, R154 ;  /* 0x0000009a009a7308 */ /* 0x000eb40000000800 */
[----:B------:R-:W3:Y:S10]  /*b760*/  MUFU.EX2 R157, R157 ;  /* 0x0000009d009d7308 */ /* 0x000ef40000000800 */
[----:B------:R-:W-:Y:S01]  /*b770*/  MUFU.EX2 R155, R155 ;  /* 0x0000009b009b7308 */ /* 0x000fe20000000800 */
[----:B--2---:R-:W-:Y:S09]  /*b780*/  FADD.FTZ R54, R154, R153 ;  /* 0x000000999a367221 */ /* 0x004ff20000010000 */
[----:B------:R-:W2:Y:S01]  /*b790*/  MUFU.EX2 R156, R156 ;  /* 0x0000009c009c7308 */ /* 0x000ea20000000800 */
[C---:B-1----:R-:W-:Y:S03]  /*b7a0*/  HMMA.16816.F32.BF16 R100, R136.reuse, R128, R100 ;  /* 0x000000808864723c */ /* 0x042fe60000041864 */
[----:B---3--:R-:W-:Y:S05]  /*b7b0*/  FADD.FTZ R54, R157, R54 ;  /* 0x000000369d367221 */ /* 0x008fea0000010000 */
[----:B------:R-:W-:Y:S01]  /*b7c0*/  HMMA.16816.F32.BF16 R96, R136, R130, R96 ;  /* 0x000000828860723c */ /* 0x000fe20000041860 */
[----:B------:R-:W-:Y:S01]  /*b7d0*/  MUFU.EX2 R163, R163 ;  /* 0x000000a300a37308 */ /* 0x000fe20000000800 */
[----:B------:R-:W1:Y:S05]  /*b7e0*/  LDSM.16.MT88.4 R128, [R122+0x3400] ;  /* 0x003400007a80783b */ /* 0x000e6a0000004200 */
[----:B------:R-:W-:Y:S01]  /*b7f0*/  F2FP.BF16.PACK_AB R136, R92, R71 ;  /* 0x000000475c88723e */ /* 0x000fe200000010ff */
[----:B------:R-:W-:Y:S01]  /*b800*/  FADD.FTZ R71, R71, R158 ;  /* 0x0000009e47477221 */ /* 0x000fe20000010000 */
[----:B------:R-:W-:Y:S02]  /*b810*/  F2FP.BF16.PACK_AB R138, R140, R93 ;  /* 0x0000005d8c8a723e */ /* 0x000fe400000010ff */
[----:B------:R-:W3:Y:S01]  /*b820*/  MUFU.EX2 R60, R60 ;  /* 0x0000003c003c7308 */ /* 0x000ee20000000800 */
[----:B------:R-:W-:Y:S01]  /*b830*/  F2FP.BF16.PACK_AB R137, R157, R154 ;  /* 0x0000009a9d89723e */ /* 0x000fe200000010ff */
[----:B------:R-:W-:Y:S01]  /*b840*/  FADD.FTZ R92, R92, R71 ;  /* 0x000000475c5c7221 */ /* 0x000fe20000010000 */
[C---:B--2---:R-:W-:Y:S01]  /*b850*/  F2FP.BF16.PACK_AB R139, R156.reuse, R155 ;  /* 0x0000009b9c8b723e */ /* 0x044fe200000010ff */
[----:B------:R-:W-:Y:S02]  /*b860*/  FADD.FTZ R155, R155, R54 ;  /* 0x000000369b9b7221 */ /* 0x000fe40000010000 */
[----:B------:R-:W-:Y:S01]  /*b870*/  FADD.FTZ R93, R93, R92 ;  /* 0x0000005c5d5d7221 */ /* 0x000fe20000010000 */
[----:B------:R-:W-:Y:S01]  /*b880*/  MOV R92, R69 ;  /* 0x00000045005c7202 */ /* 0x000fe20000000f00 */
[----:B------:R-:W-:Y:S02]  /*b890*/  FADD.FTZ R156, R156, R155 ;  /* 0x0000009b9c9c7221 */ /* 0x000fe40000010000 */
[----:B------:R2:W-:Y:S01]  /*b8a0*/  MUFU.EX2 R0, R32 ;  /* 0x0000002000007308 */ /* 0x0005e20000000800 */
[----:B------:R-:W-:Y:S01]  /*b8b0*/  FADD.FTZ R140, R140, R93 ;  /* 0x0000005d8c8c7221 */ /* 0x000fe20000010000 */
[----:B------:R-:W-:Y:S01]  /*b8c0*/  MOV R93, R70 ;  /* 0x00000046005d7202 */ /* 0x000fe20000000f00 */
[----:B------:R-:W-:Y:S07]  /*b8d0*/  FFMA.FTZ R54, R62, c[0x0][0x23c], -R4 ;  /* 0x00008f003e367a23 */ /* 0x000fee0000010804 */
[----:B------:R-:W-:Y:S10]  /*b8e0*/  MUFU.EX2 R148, R148 ;  /* 0x0000009400947308 */ /* 0x000ff40000000800 */
[----:B------:R-:W-:Y:S01]  /*b8f0*/  MUFU.EX2 R64, R64 ;  /* 0x0000004000407308 */ /* 0x000fe20000000800 */
[C---:B-1----:R-:W-:Y:S08]  /*b900*/  HMMA.16816.F32.BF16 R108, R136.reuse, R128, R108 ;  /* 0x00000080886c723c */ /* 0x042ff0000004186c */
[C---:B------:R-:W-:Y:S01]  /*b910*/  HMMA.16816.F32.BF16 R104, R136.reuse, R130, R104 ;  /* 0x000000828868723c */ /* 0x040fe20000041868 */
[----:B------:R-:W-:Y:S01]  /*b920*/  MUFU.EX2 R61, R61 ;  /* 0x0000003d003d7308 */ /* 0x000fe20000000800 */
[----:B------:R-:W1:Y:S09]  /*b930*/  LDSM.16.MT88.4 R128, [R125+0x3400] ;  /* 0x003400007d80783b */ /* 0x000e720000004200 */
[----:B------:R-:W-:Y:S10]  /*b940*/  MUFU.EX2 R73, R73 ;  /* 0x0000004900497308 */ /* 0x000ff40000000800 */
[----:B------:R-:W-:Y:S10]  /*b950*/  MUFU.EX2 R36, R36 ;  /* 0x0000002400247308 */ /* 0x000ff40000000800 */
[----:B------:R-:W-:Y:S10]  /*b960*/  MUFU.EX2 R37, R37 ;  /* 0x0000002500257308 */ /* 0x000ff40000000800 */
[----:B------:R-:W-:Y:S01]  /*b970*/  MUFU.EX2 R40, R40 ;  /* 0x0000002800287308 */ /* 0x000fe20000000800 */
[C---:B-1----:R-:W-:Y:S07]  /*b980*/  HMMA.16816.F32.BF16 R100, R136.reuse, R128, R100 ;  /* 0x000000808864723c */ /* 0x042fee0000041864 */
[----:B------:R-:W-:Y:S01]  /*b990*/  F2FP.BF16.PACK_AB R128, R142, R135 ;  /* 0x000000878e80723e */ /* 0x000fe200000010ff */
[----:B------:R-:W-:Y:S01]  /*b9a0*/  HMMA.16816.F32.BF16 R96, R136, R130, R96 ;  /* 0x000000828860723c */ /* 0x000fe20000041860 */
[----:B------:R1:W-:Y:S03]  /*b9b0*/  MUFU.EX2 R137, R28 ;  /* 0x0000001c00897308 */ /* 0x0003e60000000800 */
[----:B---3--:R-:W-:Y:S01]  /*b9c0*/  F2FP.BF16.PACK_AB R129, R60, R163 ;  /* 0x000000a33c81723e */ /* 0x008fe200000010ff */
[----:B------:R-:W-:Y:S02]  /*b9d0*/  FADD.FTZ R135, R135, R140 ;  /* 0x0000008c87877221 */ /* 0x000fe40000010000 */
[--C-:B------:R-:W-:Y:S01]  /*b9e0*/  FFMA.FTZ R136, R27, c[0x0][0x23c], -R4.reuse ;  /* 0x00008f001b887a23 */ /* 0x100fe20000010804 */
[----:B------:R-:W-:Y:S01]  /*b9f0*/  F2FP.BF16.PACK_AB R130, R144, R141 ;  /* 0x0000008d9082723e */ /* 0x000fe200000010ff */
[----:B------:R-:W3:Y:S02]  /*ba00*/  LDSM.16.MT88.4 R24, [R125+0x3800] ;  /* 0x003800007d18783b */ /* 0x000ee40000004200 */
[----:B------:R-:W-:Y:S01]  /*ba10*/  MUFU.EX2 R149, R149 ;  /* 0x0000009500957308 */ /* 0x000fe20000000800 */
[----:B------:R-:W-:Y:S02]  /*ba20*/  FFMA.FTZ R138, R34, c[0x0][0x23c], -R4 ;  /* 0x00008f00228a7a23 */ /* 0x000fe40000010804 */
[----:B------:R-:W-:Y:S02]  /*ba30*/  FADD.FTZ R142, R142, R135 ;  /* 0x000000878e8e7221 */ /* 0x000fe40000010000 */
[----:B------:R-:W-:Y:S01]  /*ba40*/  FADD.FTZ R163, R163, R156 ;  /* 0x0000009ca3a37221 */ /* 0x000fe20000010000 */
[----:B--2---:R-:W-:Y:S01]  /*ba50*/  LDSM.16.MT88.4 R32, [R122+0x4000] ;  /* 0x004000007a20783b */ /* 0x004fe20000004200 */
[----:B------:R-:W-:Y:S02]  /*ba60*/  FADD.FTZ R141, R141, R142 ;  /* 0x0000008e8d8d7221 */ /* 0x000fe40000010000 */
[----:B------:R-:W-:Y:S01]  /*ba70*/  FADD.FTZ R60, R60, R163 ;  /* 0x000000a33c3c7221 */ /* 0x000fe20000010000 */
[----:B------:R-:W2:Y:S01]  /*ba80*/  MUFU.EX2 R136, R136 ;  /* 0x0000008800887308 */ /* 0x000ea20000000800 */
[----:B------:R-:W-:Y:S02]  /*ba90*/  FADD.FTZ R144, R144, R141 ;  /* 0x0000008d90907221 */ /* 0x000fe40000010000 */
[----:B------:R-:W-:Y:S01]  /*baa0*/  FFMA.FTZ R4, R67, c[0x0][0x23c], -R4 ;  /* 0x00008f0043047a23 */ /* 0x000fe20000010804 */
[----:B-1----:R-:W1:Y:S06]  /*bab0*/  LDSM.16.MT88.4 R28, [R125+0x3c00] ;  /* 0x003c00007d1c783b */ /* 0x002e6c0000004200 */
[----:B------:R-:W4:Y:S10]  /*bac0*/  MUFU.EX2 R138, R138 ;  /* 0x0000008a008a7308 */ /* 0x000f340000000800 */
[----:B------:R-:W5:Y:S01]  /*bad0*/  MUFU.EX2 R89, R89 ;  /* 0x0000005900597308 */ /* 0x000f620000000800 */
[C---:B--2---:R-:W-:Y:S01]  /*bae0*/  F2FP.BF16.PACK_AB R131, R136.reuse, R137 ;  /* 0x000000898883723e */ /* 0x044fe200000010ff */
[----:B------:R-:W-:Y:S04]  /*baf0*/  FADD.FTZ R137, R137, R60 ;  /* 0x0000003c89897221 */ /* 0x000fe80000010000 */
[----:B------:R-:W-:Y:S04]  /*bb00*/  FADD.FTZ R137, R136, R137 ;  /* 0x0000008988897221 */ /* 0x000fe80000010000 */
[----:B------:R-:W-:Y:S01]  /*bb10*/  MUFU.EX2 R39, R39 ;  /* 0x0000002700277308 */ /* 0x000fe20000000800 */
[C---:B------:R-:W-:Y:S08]  /*bb20*/  HMMA.16816.F32.BF16 R108, R128.reuse, R20, R108 ;  /* 0x00000014806c723c */ /* 0x040ff0000004186c */
[C---:B------:R-:W-:Y:S01]  /*bb30*/  HMMA.16816.F32.BF16 R104, R128.reuse, R22, R104 ;  /* 0x000000168068723c */ /* 0x040fe20000041868 */
[----:B------:R-:W2:Y:S01]  /*bb40*/  MUFU.EX2 R2, R2 ;  /* 0x0000000200027308 */ /* 0x000ea20000000800 */
[----:B------:R-:W2:Y:S06]  /*bb50*/  LDSM.16.MT88.4 R20, [R122+0x3c00] ;  /* 0x003c00007a14783b */ /* 0x000eac0000004200 */
[C---:B---3--:R-:W-:Y:S03]  /*bb60*/  HMMA.16816.F32.BF16 R100, R128.reuse, R24, R100 ;  /* 0x000000188064723c */ /* 0x048fe60000041864 */
[----:B------:R-:W-:Y:S04]  /*bb70*/  MUFU.EX2 R147, R147 ;  /* 0x0000009300937308 */ /* 0x000fe80000000800 */
[----:B------:R-:W-:Y:S01]  /*bb80*/  F2FP.BF16.PACK_AB R24, R146, R143 ;  /* 0x0000008f9218723e */ /* 0x000fe200000010ff */
[----:B------:R-:W-:Y:S04]  /*bb90*/  HMMA.16816.F32.BF16 R96, R128, R26, R96 ;  /* 0x0000001a8060723c */ /* 0x000fe80000041860 */
[----:B------:R-:W-:Y:S01]  /*bba0*/  F2FP.BF16.PACK_AB R25, R61, R64 ;  /* 0x000000403d19723e */ /* 0x000fe200000010ff */
[----:B------:R-:W3:Y:S01]  /*bbb0*/  MUFU.EX2 R44, R44 ;  /* 0x0000002c002c7308 */ /* 0x000ee20000000800 */
[----:B------:R-:W-:Y:S01]  /*bbc0*/  FADD.FTZ R143, R143, R144 ;  /* 0x000000908f8f7221 */ /* 0x000fe20000010000 */
[----:B------:R-:W-:Y:S01]  /*bbd0*/  F2FP.BF16.PACK_AB R26, R148, R145 ;  /* 0x00000091941a723e */ /* 0x000fe200000010ff */
[----:B------:R-:W-:Y:S01]  /*bbe0*/  FADD.FTZ R64, R64, R137 ;  /* 0x0000008940407221 */ /* 0x000fe20000010000 */
[----:B----4-:R-:W-:Y:S03]  /*bbf0*/  F2FP.BF16.PACK_AB R27, R73, R138 ;  /* 0x0000008a491b723e */ /* 0x010fe600000010ff */
[----:B------:R-:W-:Y:S02]  /*bc00*/  FADD.FTZ R146, R146, R143 ;  /* 0x0000008f92927221 */ /* 0x000fe40000010000 */
[----:B------:R-:W-:Y:S01]  /*bc10*/  FADD.FTZ R61, R61, R64 ;  /* 0x000000403d3d7221 */ /* 0x000fe20000010000 */
[----:B------:R-:W-:Y:S01]  /*bc20*/  MUFU.EX2 R41, R41 ;  /* 0x0000002900297308 */ /* 0x000fe20000000800 */
[C---:B-1----:R-:W-:Y:S05]  /*bc30*/  HMMA.16816.F32.BF16 R100, R24.reuse, R28, R100 ;  /* 0x0000001c1864723c */ /* 0x042fea0000041864 */
[----:B------:R-:W-:Y:S02]  /*bc40*/  FADD.FTZ R138, R138, R61 ;  /* 0x0000003d8a8a7221 */ /* 0x000fe40000010000 */
[----:B------:R-:W-:Y:S01]  /*bc50*/  F2FP.BF16.PACK_AB R28, R37, R36 ;  /* 0x00000024251c723e */ /* 0x000fe200000010ff */
[C---:B------:R-:W-:Y:S01]  /*bc60*/  HMMA.16816.F32.BF16 R96, R24.reuse, R30, R96 ;  /* 0x0000001e1860723c */ /* 0x040fe20000041860 */
[----:B------:R-:W-:Y:S03]  /*bc70*/  MUFU.EX2 R150, R150 ;  /* 0x0000009600967308 */ /* 0x000fe60000000800 */
[----:B-----5:R-:W-:Y:S01]  /*bc80*/  F2FP.BF16.PACK_AB R29, R0, R89 ;  /* 0x00000059001d723e */ /* 0x020fe200000010ff */
[----:B------:R-:W-:Y:S02]  /*bc90*/  FADD.FTZ R138, R73, R138 ;  /* 0x0000008a498a7221 */ /* 0x000fe40000010000 */
[----:B------:R-:W-:Y:S01]  /*bca0*/  F2FP.BF16.PACK_AB R30, R149, R40 ;  /* 0x00000028951e723e */ /* 0x000fe200000010ff */
[C---:B--2---:R-:W-:Y:S03]  /*bcb0*/  HMMA.16816.F32.BF16 R108, R24.reuse, R20, R108 ;  /* 0x00000014186c723c */ /* 0x044fe6000004186c */
[----:B------:R-:W-:Y:S01]  /*bcc0*/  MUFU.EX2 R38, R38 ;  /* 0x0000002600267308 */ /* 0x000fe20000000800 */
[----:B------:R-:W-:Y:S01]  /*bcd0*/  F2FP.BF16.PACK_AB R31, R2, R39 ;  /* 0x00000027021f723e */ /* 0x000fe200000010ff */
[----:B------:R-:W-:Y:S03]  /*bce0*/  FADD.FTZ R89, R89, R138 ;  /* 0x0000008a59597221 */ /* 0x000fe60000010000 */
[----:B------:R-:W-:Y:S01]  /*bcf0*/  HMMA.16816.F32.BF16 R104, R24, R22, R104 ;  /* 0x000000161868723c */ /* 0x000fe20000041868 */
[----:B------:R-:W1:Y:S03]  /*bd00*/  LDSM.16.MT88.4 R20, [R125+0x4000] ;  /* 0x004000007d14783b */ /* 0x000e660000004200 */
[----:B------:R-:W-:Y:S01]  /*bd10*/  FADD.FTZ R0, R0, R89 ;  /* 0x0000005900007221 */ /* 0x000fe20000010000 */
[----:B------:R-:W2:Y:S03]  /*bd20*/  MUFU.EX2 R43, R43 ;  /* 0x0000002b002b7308 */ /* 0x000ea60000000800 */
[----:B------:R-:W-:Y:S01]  /*bd30*/  FADD.FTZ R39, R39, R0 ;  /* 0x0000000027277221 */ /* 0x000fe20000010000 */
[----:B------:R-:W4:Y:S03]  /*bd40*/  LDSM.16.MT88.4 R24, [R122+0x4400] ;  /* 0x004400007a18783b */ /* 0x000f260000004200 */
[----:B------:R-:W-:Y:S03]  /*bd50*/  FADD.FTZ R39, R2, R39 ;  /* 0x0000002702277221 */ /* 0x000fe60000010000 */
[----:B------:R-:W-:Y:S01]  /*bd60*/  MUFU.EX2 R42, R42 ;  /* 0x0000002a002a7308 */ /* 0x000fe20000000800 */
[C---:B------:R-:W-:Y:S08]  /*bd70*/  HMMA.16816.F32.BF16 R108, R28.reuse, R32, R108 ;  /* 0x000000201c6c723c */ /* 0x040ff0000004186c */
[C---:B------:R-:W-:Y:S01]  /*bd80*/  HMMA.16816.F32.BF16 R104, R28.reuse, R34, R104 ;  /* 0x000000221c68723c */ /* 0x040fe20000041868 */
[----:B------:R-:W5:Y:S01]  /*bd90*/  MUFU.EX2 R47, R47 ;  /* 0x0000002f002f7308 */ /* 0x000f620000000800 */
[----:B------:R-:W4:Y:S09]  /*bda0*/  LDSM.16.MT88.4 R32, [R125+0x4400] ;  /* 0x004400007d20783b */ /* 0x000f320000004200 */
[----:B------:R-:W-:Y:S01]  /*bdb0*/  MUFU.EX2 R52, R52 ;  /* 0x0000003400347308 */ /* 0x000fe20000000800 */
[C---:B-1----:R-:W-:Y:S09]  /*bdc0*/  HMMA.16816.F32.BF16 R100, R28.reuse, R20, R100 ;  /* 0x000000141c64723c */ /* 0x042ff20000041864 */
[----:B------:R-:W1:Y:S03]  /*bdd0*/  MUFU.EX2 R53, R53 ;  /* 0x0000003500357308 */ /* 0x000e660000000800 */
[----:B---3--:R-:W-:Y:S01]  /*bde0*/  F2FP.BF16.PACK_AB R20, R44, R147 ;  /* 0x000000932c14723e */ /* 0x008fe200000010ff */
[----:B------:R-:W-:Y:S01]  /*bdf0*/  HMMA.16816.F32.BF16 R96, R28, R22, R96 ;  /* 0x000000161c60723c */ /* 0x000fe20000041860 */
[----:B------:R-:W3:Y:S02]  /*be00*/  LDSM.16.MT88.4 R28, [R122+0x4800] ;  /* 0x004800007a1c783b */ /* 0x000ee40000004200 */
[----:B--2---:R-:W-:Y:S01]  /*be10*/  F2FP.BF16.PACK_AB R21, R43, R38 ;  /* 0x000000262b15723e */ /* 0x004fe200000010ff */
[----:B------:R-:W-:Y:S02]  /*be20*/  FADD.FTZ R38, R38, R39 ;  /* 0x0000002726267221 */ /* 0x000fe40000010000 */
[----:B------:R-:W-:Y:S01]  /*be30*/  MUFU.EX2 R48, R48 ;  /* 0x0000003000307308 */ /* 0x000fe20000000800 */
[----:B------:R-:W-:Y:S02]  /*be40*/  F2FP.BF16.PACK_AB R22, R150, R41 ;  /* 0x000000299616723e */ /* 0x000fe400000010ff */
[----:B-----5:R-:W-:Y:S03]  /*be50*/  F2FP.BF16.PACK_AB R23, R47, R42 ;  /* 0x0000002a2f17723e */ /* 0x020fe600000010ff */
[----:B------:R-:W-:Y:S04]  /*be60*/  FADD.FTZ R43, R43, R38 ;  /* 0x000000262b2b7221 */ /* 0x000fe80000010000 */
[----:B------:R-:W2:Y:S01]  /*be70*/  MUFU.EX2 R49, R49 ;  /* 0x0000003100317308 */ /* 0x000ea20000000800 */
[C---:B----4-:R-:W-:Y:S05]  /*be80*/  HMMA.16816.F32.BF16 R108, R20.reuse, R24, R108 ;  /* 0x00000018146c723c */ /* 0x050fea000004186c */
[----:B------:R-:W-:Y:S03]  /*be90*/  FADD.FTZ R42, R42, R43 ;  /* 0x0000002b2a2a7221 */ /* 0x000fe60000010000 */
[C---:B------:R-:W-:Y:S01]  /*bea0*/  HMMA.16816.F32.BF16 R104, R20.reuse, R26, R104 ;  /* 0x0000001a1468723c */ /* 0x040fe20000041868 */
[----:B------:R-:W-:Y:S01]  /*beb0*/  MUFU.EX2 R46, R46 ;  /* 0x0000002e002e7308 */ /* 0x000fe20000000800 */
[----:B------:R-:W4:Y:S02]  /*bec0*/  LDSM.16.MT88.4 R24, [R125+0x4800] ;  /* 0x004800007d18783b */ /* 0x000f240000004200 */
[----:B------:R-:W-:Y:S04]  /*bed0*/  FADD.FTZ R47, R47, R42 ;  /* 0x0000002a2f2f7221 */ /* 0x000fe80000010000 */
[C---:B------:R-:W-:Y:S03]  /*bee0*/  HMMA.16816.F32.BF16 R100, R20.reuse, R32, R100 ;  /* 0x000000201464723c */ /* 0x040fe60000041864 */
[----:B------:R-:W5:Y:S04]  /*bef0*/  MUFU.EX2 R51, R51 ;  /* 0x0000003300337308 */ /* 0x000f680000000800 */
[----:B-1----:R-:W-:Y:S01]  /*bf00*/  F2FP.BF16.PACK_AB R32, R53, R52 ;  /* 0x000000343520723e */ /* 0x002fe200000010ff */
[----:B------:R-:W-:Y:S01]  /*bf10*/  HMMA.16816.F32.BF16 R96, R20, R34, R96 ;  /* 0x000000221460723c */ /* 0x000fe20000041860 */
[----:B------:R-:W1:Y:S04]  /*bf20*/  LDSM.16.MT88.4 R20, [R122+0x4c00] ;  /* 0x004c00007a14783b */ /* 0x000e680000004200 */
[----:B------:R-:W-:Y:S02]  /*bf30*/  MUFU.EX2 R50, R50 ;  /* 0x0000003200327308 */ /* 0x000fe40000000800 */
[----:B--2---:R-:W-:Y:S08]  /*bf40*/  F2FP.BF16.PACK_AB R34, R49, R48 ;  /* 0x000000303122723e */ /* 0x004ff000000010ff */
[----:B------:R-:W2:Y:S01]  /*bf50*/  MUFU.EX2 R55, R55 ;  /* 0x0000003700377308 */ /* 0x000ea20000000800 */
[C---:B-----5:R-:W-:Y:S01]  /*bf60*/  F2FP.BF16.PACK_AB R33, R51.reuse, R46 ;  /* 0x0000002e3321723e */ /* 0x060fe200000010ff */
[----:B------:R-:W-:Y:S04]  /*bf70*/  FADD.FTZ R46, R46, R47 ;  /* 0x0000002f2e2e7221 */ /* 0x000fe80000010000 */
[----:B------:R-:W-:Y:S04]  /*bf80*/  FADD.FTZ R51, R51, R46 ;  /* 0x0000002e33337221 */ /* 0x000fe80000010000 */
[----:B------:R-:W-:Y:S10]  /*bf90*/  MUFU.EX2 R45, R45 ;  /* 0x0000002d002d7308 */ /* 0x000ff40000000800 */
[----:B------:R-:W5:Y:S01]  /*bfa0*/  MUFU.EX2 R56, R56 ;  /* 0x0000003800387308 */ /* 0x000f620000000800 */
[C---:B--2---:R-:W-:Y:S01]  /*bfb0*/  F2FP.BF16.PACK_AB R35, R55.reuse, R50 ;  /* 0x000000323723723e */ /* 0x044fe200000010ff */
[----:B------:R-:W-:Y:S04]  /*bfc0*/  FADD.FTZ R50, R50, R51 ;  /* 0x0000003332327221 */ /* 0x000fe80000010000 */
[----:B------:R-:W-:Y:S04]  /*bfd0*/  FADD.FTZ R55, R55, R50 ;  /* 0x0000003237377221 */ /* 0x000fe80000010000 */
[----:B------:R-:W-:Y:S01]  /*bfe0*/  MUFU.EX2 R57, R57 ;  /* 0x0000003900397308 */ /* 0x000fe20000000800 */
[C---:B---3--:R-:W-:Y:S07]  /*bff0*/  HMMA.16816.F32.BF16 R108, R32.reuse, R28, R108 ;  /* 0x0000001c206c723c */ /* 0x048fee000004186c */
[----:B------:R-:W-:Y:S01]  /*c000*/  FADD.FTZ R29, R145, R146 ;  /* 0x00000092911d7221 */ /* 0x000fe20000010000 */
[C---:B------:R-:W-:Y:S01]  /*c010*/  HMMA.16816.F32.BF16 R104, R32.reuse, R30, R104 ;  /* 0x0000001e2068723c */ /* 0x040fe20000041868 */
[----:B------:R-:W2:Y:S03]  /*c020*/  MUFU.EX2 R68, R68 ;  /* 0x0000004400447308 */ /* 0x000ea60000000800 */
[----:B------:R-:W-:Y:S04]  /*c030*/  FADD.FTZ R29, R148, R29 ;  /* 0x0000001d941d7221 */ /* 0x000fe80000010000 */
[C---:B----4-:R-:W-:Y:S03]  /*c040*/  HMMA.16816.F32.BF16 R100, R32.reuse, R24, R100 ;  /* 0x000000182064723c */ /* 0x050fe60000041864 */
[----:B------:R-:W-:Y:S01]  /*c050*/  MUFU.EX2 R54, R54 ;  /* 0x0000003600367308 */ /* 0x000fe20000000800 */
[----:B------:R-:W-:Y:S02]  /*c060*/  FADD.FTZ R36, R36, R29 ;  /* 0x0000001d24247221 */ /* 0x000fe40000010000 */
[----:B------:R-:W3:Y:S01]  /*c070*/  LDSM.16.MT88.4 R28, [R125+0x4c00] ;  /* 0x004c00007d1c783b */ /* 0x000ee20000004200 */
[----:B-----5:R-:W-:Y:S01]  /*c080*/  F2FP.BF16.PACK_AB R24, R56, R45 ;  /* 0x0000002d3818723e */ /* 0x020fe200000010ff */
[----:B------:R-:W-:Y:S04]  /*c090*/  HMMA.16816.F32.BF16 R96, R32, R26, R96 ;  /* 0x0000001a2060723c */ /* 0x000fe80000041860 */
[----:B------:R-:W-:Y:S01]  /*c0a0*/  FADD.FTZ R37, R37, R36 ;  /* 0x0000002425257221 */ /* 0x000fe20000010000 */
[----:B------:R-:W4:Y:S03]  /*c0b0*/  MUFU.EX2 R59, R59 ;  /* 0x0000003b003b7308 */ /* 0x000f260000000800 */
[----:B------:R-:W-:Y:S01]  /*c0c0*/  FADD.FTZ R40, R40, R37 ;  /* 0x0000002528287221 */ /* 0x000fe20000010000 */
[----:B--2---:R-:W-:Y:S03]  /*c0d0*/  F2FP.BF16.PACK_AB R26, R68, R57 ;  /* 0x00000039441a723e */ /* 0x004fe600000010ff */
[----:B------:R-:W-:Y:S03]  /*c0e0*/  FADD.FTZ R0, R149, R40 ;  /* 0x0000002895007221 */ /* 0x000fe60000010000 */
[----:B------:R-:W-:Y:S01]  /*c0f0*/  MUFU.EX2 R58, R58 ;  /* 0x0000003a003a7308 */ /* 0x000fe20000000800 */
[----:B------:R-:W-:Y:S04]  /*c100*/  FADD.FTZ R147, R147, R0 ;  /* 0x0000000093937221 */ /* 0x000fe80000010000 */
[----:B------:R-:W-:Y:S05]  /*c110*/  FADD.FTZ R44, R44, R147 ;  /* 0x000000932c2c7221 */ /* 0x000fea0000010000 */
[----:B------:R-:W2:Y:S01]  /*c120*/  MUFU.EX2 R91, R4 ;  /* 0x00000004005b7308 */ /* 0x000ea20000000800 */
[C---:B----4-:R-:W-:Y:S01]  /*c130*/  F2FP.BF16.PACK_AB R25, R59.reuse, R54 ;  /* 0x000000363b19723e */ /* 0x050fe200000010ff */
[----:B------:R-:W-:Y:S04]  /*c140*/  FADD.FTZ R54, R54, R55 ;  /* 0x0000003736367221 */ /* 0x000fe80000010000 */
[----:B------:R-:W-:Y:S01]  /*c150*/  FADD.FTZ R59, R59, R54 ;  /* 0x000000363b3b7221 */ /* 0x000fe20000010000 */
[C---:B--2---:R-:W-:Y:S03]  /*c160*/  F2FP.BF16.PACK_AB R27, R91.reuse, R58 ;  /* 0x0000003a5b1b723e */ /* 0x044fe600000010ff */
[----:B------:R-:W-:Y:S04]  /*c170*/  FADD.FTZ R58, R58, R59 ;  /* 0x0000003b3a3a7221 */ /* 0x000fe80000010000 */
[----:B------:R-:W-:Y:S01]  /*c180*/  FADD.FTZ R91, R91, R58 ;  /* 0x0000003a5b5b7221 */ /* 0x000fe20000010000 */
[C---:B-1----:R-:W-:Y:S07]  /*c190*/  HMMA.16816.F32.BF16 R108, R24.reuse, R20, R108 ;  /* 0x00000014186c723c */ /* 0x042fee000004186c */
[----:B------:R-:W-:Y:S01]  /*c1a0*/  FADD.FTZ R21, R41, R44 ;  /* 0x0000002c29157221 */ /* 0x000fe20000010000 */
[C---:B------:R-:W-:Y:S04]  /*c1b0*/  HMMA.16816.F32.BF16 R104, R24.reuse, R22, R104 ;  /* 0x000000161868723c */ /* 0x040fe80000041868 */
[----:B------:R-:W-:Y:S04]  /*c1c0*/  FADD.FTZ R21, R150, R21 ;  /* 0x0000001596157221 */ /* 0x000fe80000010000 */
[C---:B---3--:R-:W-:Y:S04]  /*c1d0*/  HMMA.16816.F32.BF16 R100, R24.reuse, R28, R100 ;  /* 0x0000001c1864723c */ /* 0x048fe80000041864 */
[----:B------:R-:W-:Y:S04]  /*c1e0*/  FADD.FTZ R52, R52, R21 ;  /* 0x0000001534347221 */ /* 0x000fe80000010000 */
[----:B------:R-:W-:Y:S01]  /*c1f0*/  FADD.FTZ R53, R53, R52 ;  /* 0x0000003435357221 */ /* 0x000fe20000010000 */
[----:B------:R-:W-:Y:S03]  /*c200*/  HMMA.16816.F32.BF16 R96, R24, R30, R96 ;  /* 0x0000001e1860723c */ /* 0x000fe60000041860 */
[----:B------:R-:W-:Y:S04]  /*c210*/  FADD.FTZ R0, R48, R53 ;  /* 0x0000003530007221 */ /* 0x000fe80000010000 */
[----:B------:R-:W-:Y:S05]  /*c220*/  FADD.FTZ R0, R49, R0 ;  /* 0x0000000031007221 */ /* 0x000fea0000010000 */
[----:B------:R-:W-:Y:S04]  /*c230*/  FADD.FTZ R45, R45, R0 ;  /* 0x000000002d2d7221 */ /* 0x000fe80000010000 */
[----:B------:R-:W-:Y:S04]  /*c240*/  FADD.FTZ R56, R56, R45 ;  /* 0x0000002d38387221 */ /* 0x000fe80000010000 */
[----:B------:R-:W-:Y:S04]  /*c250*/  FADD.FTZ R57, R57, R56 ;  /* 0x0000003839397221 */ /* 0x000fe80000010000 */
[----:B------:R-:W-:Y:S01]  /*c260*/  FADD.FTZ R89, R68, R57 ;  /* 0x0000003944597221 */ /* 0x000fe20000010000 */
[----:B------:R-:W-:-:S05]  /*c270*/  @P0 BRA `(.L_x_4265) ;  /* 0xffffcf8000000947 */ /* 0x000fca000383ffff */
.L_x_4261:
        /* <DEDUP_REMOVED lines=100> */
.L_x_4266:
[----:B------:R-:W1:Y:S04]  /*c8c0*/  S2R R6, SR_CTAID.Z ;  /* 0x0000000000067919 */ /* 0x000e680000002700 */
[----:B------:R-:W1:Y:S02]  /*c8d0*/  S2R R5, SR_CTAID.Y ;  /* 0x0000000000057919 */ /* 0x000e640000002600 */
[----:B-1----:R-:W-:-:S04]  /*c8e0*/  IMAD R17, R5, c[0x0][0x1c0], R6 ;  /* 0x0000700005117a24 */ /* 0x002fc800078e0206 */
[----:B------:R-:W-:Y:S02]  /*c8f0*/  IMAD R17, R17, c[0x0][0x214], RZ ;  /* 0x0000850011117a24 */ /* 0x000fe400078e02ff */
.L_x_4267:
[----:B------:R-:W-:Y:S01]  /*c900*/  BAR.SYNC.DEFER_BLOCKING 0x0 ;  /* 0x0000000000007b1d */ /* 0x000fe20000010000 */
[----:B------:R-:W-:Y:S01]  /*c910*/  LOP3.LUT R19, R3, 0xffffffe0, RZ, 0xc0, !PT ;  /* 0xffffffe003137812 */ /* 0x000fe200078ec0ff */
[C---:B------:R-:W-:Y:S01]  /*c920*/  IMAD.WIDE.U32 R20, R114.reuse, c[0x0][0x1e8], RZ ;  /* 0x00007a0072147a25 */ /* 0x040fe200078e00ff */
[----:B------:R-:W-:Y:S02]  /*c930*/  SHF.R.S32.HI R3, RZ, 0x1f, R5 ;  /* 0x0000001fff037819 */ /* 0x000fe40000011405 */
[----:B------:R-:W-:Y:S01]  /*c940*/  IADD3 R19, -R19, R4, RZ ;  /* 0x0000000413137210 */ /* 0x000fe20007ffe1ff */
[----:B------:R-:W-:Y:S01]  /*c950*/  IMAD.WIDE.U32 R22, R5, c[0x0][0x1e0], RZ ;  /* 0x0000780005167a25 */ /* 0x000fe200078e00ff */
[----:B------:R-:W-:Y:S01]  /*c960*/  ISETP.NE.AND P0, PT, R114, -0x1, PT ;  /* 0xffffffff7200780c */ /* 0x000fe20003f05270 */
[----:B------:R-:W-:Y:S01]  /*c970*/  BSSY B0, `(.L_x_4268) ;  /* 0x0000018000007945 */ /* 0x000fe20003800000 */
[----:B------:R-:W-:Y:S01]  /*c980*/  LOP3.LUT P1, RZ, R19, 0x3, RZ, 0xc0, !PT ;  /* 0x0000000313ff7812 */ /* 0x000fe2000782c0ff */
[----:B------:R-:W-:Y:S01]  /*c990*/  IMAD R4, R3, c[0x0][0x1e0], RZ ;  /* 0x0000780003047a24 */ /* 0x000fe200078e02ff */
[----:B------:R-:W-:Y:S01]  /*c9a0*/  LEA R18, R18, R115, 0x4 ;  /* 0x0000007312127211 */ /* 0x000fe200078e20ff */
[----:B------:R-:W-:Y:S01]  /*c9b0*/  IMAD R114, R114, c[0x0][0x1ec], R21 ;  /* 0x00007b0072727a24 */ /* 0x000fe200078e0215 */
[----:B------:R-:W-:Y:S01]  /*c9c0*/  SEL R3, R22, R20, !P0 ;  /* 0x0000001416037207 */ /* 0x000fe20004000000 */
[----:B------:R-:W-:-:S06]  /*c9d0*/  IMAD R4, R5, c[0x0][0x1e4], R4 ;  /* 0x0000790005047a24 */ /* 0x000fcc00078e0204 */
[----:B------:R-:W-:Y:S01]  /*c9e0*/  @!P0 IADD3 R114, R23, R4, RZ ;  /* 0x0000000417728210 */ /* 0x000fe20007ffe0ff */
[----:B----4-:R1:W2:Y:S04]  /*c9f0*/  LDS.128 R8, [R112] ;  /* 0x0000000070087984 */ /* 0x0102a80000000c00 */
[----:B------:R1:W3:Y:S01]  /*ca00*/  LDS.128 R12, [R112+0x800] ;  /* 0x00080000700c7984 */ /* 0x0002e20000000c00 */
[----:B------:R-:W-:Y:S05]  /*ca10*/  @P1 BRA `(.L_x_4269) ;  /* 0x000000d000001947 */ /* 0x000fea0003800000 */
[----:B------:R-:W4:Y:S02]  /*ca20*/  S2R R4, SR_CTAID.X ;  /* 0x0000000000047919 */ /* 0x000f240000002500 */
[----:B----4-:R-:W-:Y:S01]  /*ca30*/  IMAD R21, R4, 0x40, R17 ;  /* 0x0000004004157824 */ /* 0x010fe200078e0211 */
[----:B------:R-:W-:Y:S01]  /*ca40*/  IADD3 R17, R18, 0x8, RZ ;  /* 0x0000000812117810 */ /* 0x000fe20007ffe0ff */
        /* <DEDUP_REMOVED lines=10> */
.L_x_4269:
[----:B------:R-:W-:Y:S05]  /*caf0*/  BSYNC B0 ;  /* 0x0000000000007941 */ /* 0x000fea0003800000 */
.L_x_4268:
[----:B----4-:R-:W4:Y:S01]  /*cb00*/  S2R R16, SR_CTAID.X ;  /* 0x0000000000107919 */ /* 0x010f220000002500 */
[----:B------:R-:W-:Y:S01]  /*cb10*/  SHF.R.S32.HI R117, RZ, 0x1f, R116 ;  /* 0x0000001fff757819 */ /* 0x000fe20000011474 */
[----:B------:R-:W-:Y:S01]  /*cb20*/  BSSY B0, `(.L_x_4270) ;  /* 0x0000019000007945 */ /* 0x000fe20003800000 */
[----:B------:R-:W-:Y:S02]  /*cb30*/  ISETP.GE.AND P0, PT, R116, c[0x0][0x220], PT ;  /* 0x0000880074007a0c */ /* 0x000fe40003f06270 */
[----:B------:R-:W-:Y:S01]  /*cb40*/  SHF.R.S32.HI R4, RZ, 0x1f, R6 ;  /* 0x0000001fff047819 */ /* 0x000fe20000011406 */
[----:B----4-:R-:W-:-:S04]  /*cb50*/  IMAD.SHL.U32 R7, R16, 0x40, RZ ;  /* 0x0000004010077824 */ /* 0x010fc800078e00ff */
[----:B------:R-:W-:Y:S01]  /*cb60*/  IMAD.WIDE.U32 R20, R7, c[0x0][0x1e8], R116 ;  /* 0x00007a0007147a25 */ /* 0x000fe200078e0074 */
[----:B------:R-:W-:-:S05]  /*cb70*/  SHF.R.S32.HI R18, RZ, 0x1f, R7 ;  /* 0x0000001fff127819 */ /* 0x000fca0000011407 */
[----:B------:R-:W-:-:S04]  /*cb80*/  IMAD R18, R18, c[0x0][0x1e8], RZ ;  /* 0x00007a0012127a24 */ /* 0x000fc800078e02ff */
[----:B------:R-:W-:Y:S01]  /*cb90*/  IMAD R5, R7, c[0x0][0x1ec], R18 ;  /* 0x00007b0007057a24 */ /* 0x000fe200078e0212 */
[----:B------:R-:W-:Y:S01]  /*cba0*/  IADD3 R18, P1, R3, R20, RZ ;  /* 0x0000001403127210 */ /* 0x000fe20007f3e0ff */
[----:B------:R-:W-:Y:S01]  /*cbb0*/  IMAD R3, R4, c[0x0][0x1f0], RZ ;  /* 0x00007c0004037a24 */ /* 0x000fe200078e02ff */
[----:B------:R-:W-:Y:S02]  /*cbc0*/  IADD3 R7, -R7, R113, RZ ;  /* 0x0000007107077210 */ /* 0x000fe40007ffe1ff */
[----:B------:R-:W-:Y:S01]  /*cbd0*/  IADD3.X R19, R114, R21, R5, P1, !PT ;  /* 0x0000001572137210 */ /* 0x000fe20000ffe405 */
[----:B------:R-:W-:Y:S01]  /*cbe0*/  IMAD R3, R6, c[0x0][0x1f4], R3 ;  /* 0x00007d0006037a24 */ /* 0x000fe200078e0203 */
        /* <DEDUP_REMOVED lines=12> */
.L_x_4271:
[----:B------:R-:W-:Y:S05]  /*ccb0*/  BSYNC B0 ;  /* 0x0000000000007941 */ /* 0x000fea0003800000 */
.L_x_4270:
[----:B------:R-:W-:Y:S01]  /*ccc0*/  IMAD R16, R16, -0x40, R113 ;  /* 0xffffffc010107824 */ /* 0x000fe200078e0271 */
[----:B------:R-:W-:-:S04]  /*ccd0*/  LEA.HI.SX32 R3, R2, 0x20, 0x1e ;  /* 0x0000002002037811 */ /* 0x000fc800078ff2ff */
        /* <DEDUP_REMOVED lines=13> */
.L_x_4272:
        /* <DEDUP_REMOVED lines=13> */
.L_x_5246:


//--------------------- .text._ZN5flash24flash_fwd_splitkv_kernelI23Flash_fwd_kernel_traitsILi32ELi64ELi128ELi4ELb0ELb0EN7cutlass10bfloat16_tE19Flash_kernel_traitsILi32ELi64ELi128ELi4ES3_EELb1ELb0ELb1ELb0ELb0ELb1ELb0ELb0EEEvNS_16Flash_fwd_paramsE --------------------------
	.section	.text._ZN5flash24flash_fwd_splitkv_kernelI23Flash_fwd_kernel_traitsILi32ELi64ELi128ELi4ELb0ELb0EN7cutlass10bfloat16_tE19Flash_kernel_traitsILi32ELi64ELi128ELi4ES3_EELb1ELb0ELb1ELb0ELb0ELb1ELb0ELb0EEEvNS_16Flash_fwd_paramsE,"ax",@progbits
	.sectioninfo	@"SHI_REGISTERS=167"
	.align	128
        .global         _ZN5flash24flash_fwd_splitkv_kernelI23Flash_fwd_kernel_traitsILi32ELi64ELi128ELi4ELb0ELb0EN7cutlass10bfloat16_tE19Flash_kernel_traitsILi32ELi64ELi128ELi4ES3_EELb1ELb0ELb1ELb0ELb0ELb1ELb0ELb0EEEvNS_16Flash_fwd_paramsE
        .type           _ZN5flash24flash_fwd_splitkv_kernelI23Flash_fwd_kernel_traitsILi32ELi64ELi128ELi4ELb0ELb0EN7cutlass10bfloat16_tE19Flash_kernel_traitsILi32ELi64ELi128ELi4ES3_EELb1ELb0ELb1ELb0ELb0ELb1ELb0ELb0EEEvNS_16Flash_fwd_paramsE,@function
        .size           _ZN5flash24flash_fwd_splitkv_kernelI23Flash_fwd_kernel_traitsILi32ELi64ELi128ELi4ELb0ELb0EN7cutlass10bfloat16_tE19Flash_kernel_traitsILi32ELi64ELi128ELi4ES3_EELb1ELb0ELb1ELb0ELb0ELb1ELb0ELb0EEEvNS_16Flash_fwd_paramsE,(.L_x_5247 - _ZN5flash24flash_fwd_splitkv_kernelI23Flash_fwd_kernel_traitsILi32ELi64ELi128ELi4ELb0ELb0EN7cutlass10bfloat16_tE19Flash_kernel_traitsILi32ELi64ELi128ELi4ES3_EELb1ELb0ELb1ELb0ELb0ELb1ELb0ELb0EEEvNS_16Flash_fwd_paramsE)
        .other          _ZN5flash24flash_fwd_splitkv_kernelI23Flash_fwd_kernel_traitsILi32ELi64ELi128ELi4ELb0ELb0EN7cutlass10bfloat16_tE19Flash_kernel_traitsILi32ELi64ELi128ELi4ES3_EELb1ELb0ELb1ELb0ELb0ELb1ELb0ELb0EEEvNS_16Flash_fwd_paramsE,@"STO_CUDA_ENTRY STV_DEFAULT"
_ZN5flash24flash_fwd_splitkv_kernelI23Flash_fwd_kernel_traitsILi32ELi64ELi128ELi4ELb0ELb0EN7cutlass10bfloat16_tE19Flash_kernel_traitsILi32ELi64ELi128ELi4ES3_EELb1ELb0ELb1ELb0ELb0ELb1ELb0ELb0EEEvNS_16Flash_fwd_paramsE:
.text._ZN5flash24flash_fwd_splitkv_kernelI23Flash_fwd_kernel_traitsILi32ELi64ELi128ELi4ELb0ELb0EN7cutlass10bfloat16_tE19Flash_kernel_traitsILi32ELi64ELi128ELi4ES3_EELb1ELb0ELb1ELb0ELb0ELb1ELb0ELb0EEEvNS_16Flash_fwd_paramsE:
        /* <DEDUP_REMOVED lines=33> */
.L_x_4273:
[----:B-1-34-:R-:W-:Y:S02]  /*0210*/  MOV R0, c[0x0][0x218] ;  /* 0x0000860000007a02 */ /* 0x01afe40000000f00 */
.L_x_4274:
        /* <DEDUP_REMOVED lines=74> */
.L_x_4277:
[----:B------:R-:W-:Y:S05]  /*06c0*/  BSYNC B0 ;  /* 0x0000000000007941 */ /* 0x000fea0003800000 */
.L_x_4276:
        /* <DEDUP_REMOVED lines=15> */
.L_x_4279:
[----:B------:R-:W-:Y:S05]  /*07c0*/  BSYNC B0 ;  /* 0x0000000000007941 */ /* 0x000fea0003800000 */
.L_x_4278:
        /* <DEDUP_REMOVED lines=13> */
.L_x_4275:
        /* <DEDUP_REMOVED lines=92> */
.L_x_4280:
        /* <DEDUP_REMOVED lines=17> */
.L_x_4282:
        /* <DEDUP_REMOVED lines=28> */
[----:B------:R-:W-:Y:S02]  /*1130*/  IMAD R6, R3, c[0x0][0x198], RZ ;  /* 0x0000660003067a24 */ /* 0x000fe400078e02ff */
[----:B------:R-:W-:Y:S02]  /*1140*/  @P3 IADD3 R4, R4, 0x1, RZ ;  /* 0x0000000104043810 */ /* 0x000fe40007ffe0ff */
[----:B------:R-:W-:Y:S02]  /*1150*/  IMAD R7, R5, c[0x0][0x19c], R6 ;  /* 0x0000670005077a24 */ /* 0x000fe400078e0206 */
[----:B------:R-:W-:Y:S02]  /*1160*/  @!P2 IADD3 R4, -R4, RZ, RZ ;  /* 0x000000ff0404a210 */ /* 0x000fe40007ffe1ff */
[----:B------:R-:W-:Y:S02]  /*1170*/  @!P0 LOP3.LUT R4, RZ, c[0x0][0x1c8], RZ, 0x33, !PT ;  /* 0x00007200ff048a12 */ /* 0x000fe400078e33ff */
[----:B------:R-:W-:-:S02]  /*1180*/  IADD3 R11, R11, R7, RZ ;  /* 0x000000070b0b7210 */ /* 0x000fc40007ffe0ff */
        /* <DEDUP_REMOVED lines=16> */
.L_x_4281:
[----:B------:R-:W-:Y:S01]  /*1290*/  ISETP.NE.AND P0, PT, R112, -0x1, PT ;  /* 0xffffffff7000780c */ /* 0x000fe20003f05270 */
[----:B------:R-:W-:Y:S01]  /*12a0*/  BSSY B0, `(.L_x_4283) ;  /* 0x000005b000007945 */ /* 0x000fe20003800000 */
[----:B------:R-:W-:Y:S02]  /*12b0*/  SHF.R.S32.HI R11, RZ, 0x1f, R88 ;  /* 0x0000001fff0b7819 */ /* 0x000fe40000011458 */
[----:B------:R-:W-:Y:S02]  /*12c0*/  SHF.R.S32.HI R21, RZ, 0x1f, R20 ;  /* 0x0000001fff157819 */ /* 0x000fe40000011414 */
        /* <DEDUP_REMOVED lines=10> */
[----:B------:R-:W-:Y:S02]  /*1370*/  @!P0 IMAD R0, R0, c[0x0][0x178], RZ ;  /* 0x00005e0000008a24 */ /* 0x000fe400078e02ff */
[----:B------:R-:W-:-:S02]  /*1380*/  @P0 IMAD R28, R112, c[0x0][0x194], R23 ;  /* 0x00006500701c0a24 */ /* 0x000fc400078e0217 */
[----:B------:R-:W-:Y:S02]  /*1390*/  @!P0 IMAD R0, R9, c[0x0][0x17c], R0 ;  /* 0x00005f0009008a24 */ /* 0x000fe400078e0200 */
[----:B------:R-:W-:Y:S01]  /*13a0*/  @!P0 IMAD.MOV.U32 R22, RZ, RZ, R14 ;  /* 0x000000ffff168224 */ /* 0x000fe200078e000e */
[----:B------:R-:W-:Y:S01]  /*13b0*/  SHF.R.S32.HI R14, RZ, 0x3, R2 ;  /* 0x00000003ff0e7819 */ /* 0x000fe20000011402 */
[----:B------:R-:W-:Y:S01]  /*13c0*/  @!P0 IMAD.IADD R28, R15, 0x1, R0 ;  /* 0x000000010f1c8824 */ /* 0x000fe200078e0200 */
[CC--:B------:R-:W-:Y:S01]  /*13d0*/  LEA.HI R0, R11.reuse, R88.reuse, RZ, 0x5 ;  /* 0x000000580b007211 */ /* 0x0c0fe200078f28ff */
[----:B------:R-:W-:Y:S01]  /*13e0*/  IMAD.IADD R114, R88, 0x1, -R7 ;  /* 0x0000000158727824 */ /* 0x000fe200078e0a07 */
[-C--:B------:R-:W-:Y:S01]  /*13f0*/  LEA.HI R11, R11, R88.reuse, RZ, 0x4 ;  /* 0x000000580b0b7211 */ /* 0x080fe200078f20ff */
[----:B------:R-:W-:Y:S01]  /*1400*/  IMAD.SHL.U32 R17, R14, 0x40, RZ ;  /* 0x000000400e117824 */ /* 0x000fe200078e00ff */
[----:B------:R-:W-:Y:S01]  /*1410*/  SHF.R.S32.HI R16, RZ, 0x5, R0 ;  /* 0x00000005ff107819 */ /* 0x000fe20000011400 */
[----:B------:R-:W-:Y:S01]  /*1420*/  IMAD.SHL.U32 R114, R114, 0x8, RZ ;  /* 0x0000000872727824 */ /* 0x000fe200078e00ff */
[----:B------:R-:W-:Y:S01]  /*1430*/  LOP3.LUT R7, R11, 0xfffffff0, RZ, 0xc0, !PT ;  /* 0xfffffff00b077812 */ /* 0x000fe200078ec0ff */
[----:B------:R-:W-:Y:S01]  /*1440*/  IMAD.IADD R13, R116, 0x1, -R13 ;  /* 0x00000001740d7824 */ /* 0x000fe200078e0a0d */
[----:B------:R-:W-:Y:S01]  /*1450*/  LOP3.LUT R17, R17, 0xc0, RZ, 0xc0, !PT ;  /* 0x000000c011117812 */ /* 0x000fe200078ec0ff */
[----:B------:R-:W-:Y:S01]  /*1460*/  IMAD.WIDE R24, R25, 0x40, R116 ;  /* 0x0000004019187825 */ /* 0x000fe200078e0274 */
[----:B------:R-:W-:-:S02]  /*1470*/  IADD3 R10, -R7, R88, RZ ;  /* 0x00000058070a7210 */ /* 0x000fc40007ffe1ff */
[C---:B------:R-:W-:Y:S02]  /*1480*/  IADD3 R30, P3, R114.reuse, R30, RZ ;  /* 0x0000001e721e7210 */ /* 0x040fe40007f7e0ff */
[C---:B------:R-:W-:Y:S02]  /*1490*/  IADD3 R32, P2, R114.reuse, R32, RZ ;  /* 0x0000002072207210 */ /* 0x040fe40007f5e0ff */
[----:B------:R-:W-:Y:S02]  /*14a0*/  IADD3 R22, P0, R114, R22, RZ ;  /* 0x0000001672167210 */ /* 0x000fe40007f1e0ff */
[--C-:B------:R-:W-:Y:S02]  /*14b0*/  SHF.R.S32.HI R7, RZ, 0x1f, R114.reuse ;  /* 0x0000001fff077819 */ /* 0x100fe40000011472 */
[----:B------:R-:W-:Y:S02]  /*14c0*/  LOP3.LUT R15, R17, 0x18, R114, 0xf8, !PT ;  /* 0x00000018110f7812 */ /* 0x000fe400078ef872 */
[----:B------:R-:W-:Y:S01]  /*14d0*/  SHF.R.U32.HI R8, RZ, 0x3, R17 ;  /* 0x00000003ff087819 */ /* 0x000fe20000011611 */
[C---:B------:R-:W-:Y:S01]  /*14e0*/  IMAD.X R33, R7.reuse, 0x1, R26, P2 ;  /* 0x0000000107217824 */ /* 0x040fe200010e061a */
[----:B------:R-:W-:Y:S01]  /*14f0*/  LEA R17, R16, R13, 0x3 ;  /* 0x0000000d10117211 */ /* 0x000fe200078e18ff */
[----:B------:R-:W-:Y:S01]  /*1500*/  IMAD.X R31, R7, 0x1, R12, P3 ;  /* 0x00000001071f7824 */ /* 0x000fe200018e060c */
[----:B------:R-:W-:Y:S01]  /*1510*/  LOP3.LUT R94, R15, R8, RZ, 0x3c, !PT ;  /* 0x000000080f5e7212 */ /* 0x000fe200078e3cff */
[----:B------:R-:W-:Y:S01]  /*1520*/  IMAD.X R23, R7, 0x1, R28, P0 ;  /* 0x0000000107177824 */ /* 0x000fe200000e061c */
[----:B------:R-:W-:Y:S01]  /*1530*/  LEA.HI R7, R10, R10, RZ, 0x1 ;  /* 0x0000000a0a077211 */ /* 0x000fe200078f08ff */
[----:B------:R-:W-:Y:S01]  /*1540*/  IMAD R13, R6, c[0x0][0x1b8], RZ ;  /* 0x00006e00060d7a24 */ /* 0x000fe200078e02ff */
[----:B------:R-:W-:Y:S01]  /*1550*/  IADD3 R122, P0, R116, R5, RZ ;  /* 0x00000005747a7210 */ /* 0x000fe20007f1e0ff */
[----:B------:R-:W-:Y:S01]  /*1560*/  IMAD.IADD R5, R95, 0x1, -R18 ;  /* 0x000000015f057824 */ /* 0x000fe200078e0a12 */
[----:B------:R-:W-:Y:S01]  /*1570*/  SHF.R.S32.HI R8, RZ, 0x1, R7 ;  /* 0x00000001ff087819 */ /* 0x000fe20000011407 */
[----:B------:R-:W-:Y:S01]  /*1580*/  IMAD R6, R4, c[0x0][0x1bc], R13 ;  /* 0x00006f0004067a24 */ /* 0x000fe200078e020d */
[----:B------:R-:W-:Y:S01]  /*1590*/  SHF.R.S32.HI R15, RZ, 0x1f, R7 ;  /* 0x0000001fff0f7819 */ /* 0x000fe20000011407 */
[C---:B------:R-:W-:Y:S01]  /*15a0*/  IMAD.X R129, R117.reuse, 0x1, R3, P0 ;  /* 0x0000000175817824 */ /* 0x040fe200000e0603 */
[----:B------:R-:W-:Y:S01]  /*15b0*/  ISETP.GE.AND P0, PT, R116, R5, PT ;  /* 0x000000057400720c */ /* 0x000fe20003f06270 */
[----:B------:R-:W-:Y:S01]  /*15c0*/  IMAD R13, R117, c[0x0][0x198], RZ ;  /* 0x00006600750d7a24 */ /* 0x000fe200078e02ff */
[----:B------:R-:W-:Y:S01]  /*15d0*/  LEA.HI R15, R15, R8, RZ, 0x2 ;  /* 0x000000080f0f7211 */ /* 0x000fe200078f10ff */
[----:B------:R-:W-:-:S03]  /*15e0*/  IMAD.WIDE.U32 R32, R4, c[0x0][0x1b8], R32 ;  /* 0x00006e0004207a25 */ /* 0x000fc600078e0020 */
[----:B------:R-:W-:Y:S01]  /*15f0*/  LOP3.LUT R15, R15, 0xfffffffc, RZ, 0xc0, !PT ;  /* 0xfffffffc0f0f7812 */ /* 0x000fe200078ec0ff */
[----:B------:R-:W-:Y:S02]  /*1600*/  IMAD R93, R116, c[0x0][0x19c], R13 ;  /* 0x00006700745d7a24 */ /* 0x000fe400078e020d */
[----:B------:R-:W-:Y:S02]  /*1610*/  IMAD R3, R21, c[0x0][0x1a8], RZ ;  /* 0x00006a0015037a24 */ /* 0x000fe400078e02ff */
[----:B------:R-:W-:Y:S01]  /*1620*/  IMAD.IADD R13, R8, 0x1, -R15 ;  /* 0x00000001080d7824 */ /* 0x000fe200078e0a0f */
[----:B------:R-:W-:Y:S01]  /*1630*/  LOP3.LUT R15, R0, 0xffffffe0, RZ, 0xc0, !PT ;  /* 0xffffffe0000f7812 */ /* 0x000fe200078ec0ff */
[----:B------:R-:W-:Y:S02]  /*1640*/  IMAD R129, R129, c[0x0][0x1a0], RZ ;  /* 0x0000680081817a24 */ /* 0x000fe400078e02ff */
[----:B------:R-:W-:Y:S01]  /*1650*/  IMAD.IADD R33, R33, 0x1, R6 ;  /* 0x0000000121217824 */ /* 0x000fe200078e0206 */
[----:B------:R-:W-:Y:S01]  /*1660*/  LOP3.LUT P2, RZ, R13, 0x2, RZ, 0xc0, !PT ;  /* 0x000000020dff7812 */ /* 0x000fe2000784c0ff */
[----:B------:R-:W-:-:S02]  /*1670*/  IMAD R0, R20, c[0x0][0x1ac], R3 ;  /* 0x00006b0014007a24 */ /* 0x000fc400078e0203 */
[----:B------:R-:W-:Y:S02]  /*1680*/  IMAD.U32 R94, R17, 0x20, R94 ;  /* 0x00000020115e7824 */ /* 0x000fe400078e005e */
[----:B------:R-:W-:-:S03]  /*1690*/  IMAD.WIDE.U32 R120, R116, c[0x0][0x198], R30 ;  /* 0x0000660074787a25 */ /* 0x000fc600078e001e */
[----:B------:R-:W-:Y:S01]  /*16a0*/  SHF.L.U32 R94, R94, 0x1, RZ ;  /* 0x000000015e5e7819 */ /* 0x000fe200000006ff */
[----:B------:R-:W-:Y:S01]  /*16b0*/  IMAD R129, R122, c[0x0][0x1a4], R129 ;  /* 0x000069007a817a24 */ /* 0x000fe200078e0281 */
[----:B------:R-:W-:Y:S01]  /*16c0*/  IADD3 R93, R121, R93, RZ ;  /* 0x0000005d795d7210 */ /* 0x000fe20007ffe0ff */
[----:B------:R-:W-:-:S04]  /*16d0*/  IMAD.WIDE.U32 R26, R20, c[0x0][0x1a8], R22 ;  /* 0x00006a00141a7a25 */ /* 0x000fc800078e0016 */
        /* <DEDUP_REMOVED lines=23> */
.L_x_4284:
[----:B------:R-:W-:Y:S05]  /*1850*/  BSYNC B0 ;  /* 0x0000000000007941 */ /* 0x000fea0003800000 */
.L_x_4283:
        /* <DEDUP_REMOVED lines=21> */
.L_x_4286:
[----:B------:R-:W-:Y:S05]  /*19b0*/  BSYNC B0 ;  /* 0x0000000000007941 */ /* 0x000fea0003800000 */
.L_x_4285:
        /* <DEDUP_REMOVED lines=17> */
.L_x_4288:
[----:B------:R-:W-:Y:S05]  /*1ad0*/  BSYNC B0 ;  /* 0x0000000000007941 */ /* 0x000fea0003800000 */
.L_x_4287:
        /* <DEDUP_REMOVED lines=18> */
.L_x_4290:
[----:B------:R-:W-:Y:S05]  /*1c00*/  BSYNC B0 ;  /* 0x0000000000007941 */ /* 0x000fea0003800000 */
.L_x_4289:
        /* <DEDUP_REMOVED lines=18> */
.L_x_4292:
[----:B------:R-:W-:Y:S05]  /*1d30*/  BSYNC B0 ;  /* 0x0000000000007941 */ /* 0x000fea0003800000 */
.L_x_4291:
        /* <DEDUP_REMOVED lines=19> */
.L_x_4294:
[----:B------:R-:W-:Y:S05]  /*1e70*/  BSYNC B0 ;  /* 0x0000000000007941 */ /* 0x000fea0003800000 */
.L_x_4293:
        /* <DEDUP_REMOVED lines=36> */
[----:B------:R-:W-:Y:S01]  /*20c0*/  IMAD R17, R12, 0x20, R17 ;  /* 0x000000200c117824 */ /* 0x000fe200078e0211 */
[----:B------:R-:W-:Y:S01]  /*20d0*/  LEA.HI R113, R113, R22, RZ, 0x2 ;  /* 0x0000001671717211 */ /* 0x000fe200078f10ff */
[----:B------:R-:W-:Y:S01]  /*20e0*/  IMAD.SHL.U32 R12, R14, 0x8, RZ ;  /* 0x000000080e0c7824 */ /* 0x000fe200078e00ff */
[----:B------:R-:W-:Y:S01]  /*20f0*/  LEA R132, P0, R122, c[0x0][0x170], 0x1 ;  /* 0x00005c007a847a11 */ /* 0x000fe200078008ff */
[----:B------:R-:W-:Y:S01]  /*2100*/  IMAD.SHL.U32 R85, R7, 0x40, RZ ;  /* 0x0000004007557824 */ /* 0x000fe200078e00ff */
[----:B------:R-:W-:Y:S01]  /*2110*/  LOP3.LUT R7, R13, 0xc0, RZ, 0xc0, !PT ;  /* 0x000000c00d077812 */ /* 0x000fe200078ec0ff */
[----:B------:R-:W-:Y:S01]  /*2120*/  IMAD.SHL.U32 R14, R11, 0x8, RZ ;  /* 0x000000080b0e7824 */ /* 0x000fe200078e00ff */
[----:B------:R-:W-:Y:S01]  /*2130*/  SHF.R.S32.HI R113, RZ, 0x2, R113 ;  /* 0x00000002ff717819 */ /* 0x000fe20000011471 */
[----:B------:R-:W-:Y:S01]  /*2140*/  IMAD R10, R16, 0x10, R18 ;  /* 0x00000010100a7824 */ /* 0x000fe200078e0212 */
[----:B------:R-:W-:Y:S01]  /*2150*/  LOP3.LUT R85, R85, 0xc0, RZ, 0xc0, !PT ;  /* 0x000000c055557812 */ /* 0x000fe200078ec0ff */
[----:B------:R-:W-:Y:S01]  /*2160*/  IMAD R20, R11, 0x8, R20 ;  /* 0x000000080b147824 */ /* 0x000fe200078e0214 */
[----:B------:R-:W-:-:S02]  /*2170*/  LOP3.LUT R14, R7, 0x8, R14, 0xf8, !PT ;  /* 0x00000008070e7812 */ /* 0x000fc400078ef80e */
[----:B------:R-:W-:Y:S02]  /*2180*/  SHF.R.U32.HI R7, RZ, 0x3, R7 ;  /* 0x00000003ff077819 */ /* 0x000fe40000011607 */
[----:B------:R-:W-:Y:S01]  /*2190*/  LOP3.LUT R12, R85, 0x8, R12, 0xf8, !PT ;  /* 0x00000008550c7812 */ /* 0x000fe200078ef80c */
[----:B------:R1:W-:Y:S01]  /*21a0*/  @P2 STS [R94+0x3000], RZ ;  /* 0x003000ff5e002388 */ /* 0x0003e20000000800 */
[----:B------:R-:W-:Y:S02]  /*21b0*/  SHF.R.U32.HI R85, RZ, 0x3, R85 ;  /* 0x00000003ff557819 */ /* 0x000fe40000011655 */
[----:B------:R-:W-:Y:S01]  /*21c0*/  IADD3 R10, R10, 0x1, R113 ;  /* 0x000000010a0a7810 */ /* 0x000fe20007ffe071 */
[----:B------:R1:W-:Y:S01]  /*21d0*/  @P2 STS [R94+0x3004], RZ ;  /* 0x003004ff5e002388 */ /* 0x0003e20000000800 */
[----:B------:R-:W-:Y:S02]  /*21e0*/  LOP3.LUT R85, R12, R85, RZ, 0x3c, !PT ;  /* 0x000000550c557212 */ /* 0x000fe400078e3cff */
[----:B------:R-:W-:Y:S01]  /*21f0*/  IADD3 R91, R84, R10, -R95 ;  /* 0x0000000a545b7210 */ /* 0x000fe20007ffe85f */
[----:B------:R1:W-:Y:S01]  /*2200*/  @P2 STS.64 [R94+0x3008], RZ ;  /* 0x003008ff5e002388 */ /* 0x0003e20000000a00 */
[----:B------:R-:W-:Y:S01]  /*2210*/  LOP3.LUT R88, R88, 0x6, RZ, 0xc0, !PT ;  /* 0x0000000658587812 */ /* 0x000fe200078ec0ff */
[----:B------:R-:W-:Y:S01]  /*2220*/  IMAD.U32 R85, R20, 0x20, R85 ;  /* 0x0000002014557824 */ /* 0x000fe200078e0055 */
[----:B------:R-:W-:-:S02]  /*2230*/  LEA.HI.X R133, R122, c[0x0][0x174], R129, 0x1, P0 ;  /* 0x00005d007a857a11 */ /* 0x000fc400000f0c81 */
[----:B------:R-:W-:Y:S02]  /*2240*/  SEL R3, R3, 0xfffffff0, !P3 ;  /* 0xfffffff003037807 */ /* 0x000fe40005800000 */
[----:B------:R-:W-:Y:S01]  /*2250*/  IADD3 R91, R91, c[0x0][0x2e8], RZ ;  /* 0x0000ba005b5b7a10 */ /* 0x000fe20007ffe0ff */
[----:B-----5:R-:W-:-:S04]  /*2260*/  FMUL.FTZ R2, R15, R2 ;  /* 0x000000020f027220 */ /* 0x020fc80000410000 */
[----:B------:R5:W2:Y:S02]  /*2270*/  R2UR UR4, R2 ;  /* 0x00000000020473c2 */ /* 0x000aa400000e0000 */
[----:B-----5:R-:W-:-:S05]  /*2280*/  LOP3.LUT R2, R14, R7, RZ, 0x3c, !PT ;  /* 0x000000070e027212 */ /* 0x020fca00078e3cff */
[C---:B------:R-:W-:Y:S02]  /*2290*/  IMAD.IADD R87, R2.reuse, 0x1, R17 ;  /* 0x0000000102577824 */ /* 0x040fe400078e0211 */
[----:B------:R-:W-:Y:S02]  /*22a0*/  IMAD.IADD R121, R2, 0x1, R121 ;  /* 0x0000000102797824 */ /* 0x000fe400078e0279 */
[----:B------:R-:W-:-:S04]  /*22b0*/  IMAD.SHL.U32 R87, R87, 0x2, RZ ;  /* 0x0000000257577824 */ /* 0x000fc800078e00ff */
        /* <DEDUP_REMOVED lines=11> */
.L_x_4296:
[----:B-12---:R-:W-:Y:S05]  /*2370*/  BSYNC B0 ;  /* 0x0000000000007941 */ /* 0x006fea0003800000 */
.L_x_4295:
        /* <DEDUP_REMOVED lines=19> */
.L_x_4298:
[----:B------:R-:W-:Y:S05]  /*24b0*/  BSYNC B0 ;  /* 0x0000000000007941 */ /* 0x000fea0003800000 */
.L_x_4297:
        /* <DEDUP_REMOVED lines=15> */
.L_x_4300:
[----:B------:R-:W-:Y:S05]  /*25b0*/  BSYNC B0 ;  /* 0x0000000000007941 */ /* 0x000fea0003800000 */
.L_x_4299:
        /* <DEDUP_REMOVED lines=16> */
.L_x_4302:
[----:B------:R-:W-:Y:S05]  /*26c0*/  BSYNC B0 ;  /* 0x0000000000007941 */ /* 0x000fea0003800000 */
.L_x_4301:
[----:B------:R-:W-:Y:S01]  /*26d0*/  IMAD.SHL.U32 R85, R85, 0x2, RZ ;  /* 0x0000000255557824 */ /* 0x000fe200078e00ff */
[----:B------:R-:W-:Y:S03]  /*26e0*/  LDSM.16.M88.4 R28, [R87] ;  /* 0x00000000571c783b */ /* 0x000fe60000000200 */
[----:B------:R-:W-:Y:S01]  /*26f0*/  IMAD R2, R3, 0x2, R85 ;  /* 0x0000000203027824 */ /* 0x000fe200078e0255 */
[----:B------:R-:W5:Y:S04]  /*2700*/  LDSM.16.M88.4 R20, [R85+0x1000] ;  /* 0x001000005514783b */ /* 0x000f680000000200 */
[----:B------:R-:W1:Y:S04]  /*2710*/  LDSM.16.M88.4 R12, [R85+0x1400] ;  /* 0x00140000550c783b */ /* 0x000e680000000200 */
[----:B------:R-:W2:Y:S04]  /*2720*/  LDSM.16.M88.4 R60, [R85+0x1c00] ;  /* 0x001c0000553c783b */ /* 0x000ea80000000200 */
[----:B-1----:R-:W1:Y:S04]  /*2730*/  LDSM.16.M88.4 R4, [R85+0x1800] ;  /* 0x001800005504783b */ /* 0x002e680000000200 */
[----:B------:R-:W3:Y:S04]  /*2740*/  LDSM.16.M88.4 R52, [R85+0x2000] ;  /* 0x002000005534783b */ /* 0x000ee80000000200 */
[----:B------:R-:W4:Y:S04]  /*2750*/  LDSM.16.M88.4 R44, [R85+0x2400] ;  /* 0x00240000552c783b */ /* 0x000f280000000200 */
[----:B------:R-:W1:Y:S04]  /*2760*/  LDSM.16.M88.4 R36, [R85+0x2800] ;  /* 0x002800005524783b */ /* 0x000e680000000200 */
[----:B------:R-:W1:Y:S04]  /*2770*/  LDSM.16.M88.4 R76, [R85+0x2c00] ;  /* 0x002c0000554c783b */ /* 0x000e680000000200 */
[----:B------:R-:W-:Y:S04]  /*2780*/  LDSM.16.M88.4 R96, [R86] ;  /* 0x000000005660783b */ /* 0x000fe80000000200 */
[----:B------:R-:W1:Y:S04]  /*2790*/  LDSM.16.M88.4 R72, [R2+0x1000] ;  /* 0x001000000248783b */ /* 0x000e680000000200 */
[----:B------:R-:W1:Y:S01]  /*27a0*/  LDSM.16.M88.4 R68, [R2+0x1400] ;  /* 0x001400000244783b */ /* 0x000e620000000200 */
[C---:B----45:R-:W-:Y:S03]  /*27b0*/  HMMA.16816.F32.BF16 R24, R28.reuse, R20, RZ ;  /* 0x000000141c18723c */ /* 0x070fe600000418ff */
[----:B------:R-:W4:Y:S04]  /*27c0*/  LDSM.16.M88.4 R80, [R2+0x1c00] ;  /* 0x001c00000250783b */ /* 0x000f280000000200 */
[----:B------:R-:W5:Y:S01]  /*27d0*/  LDSM.16.M88.4 R100, [R2+0x1800] ;  /* 0x001800000264783b */ /* 0x000f620000000200 */
[C---:B------:R-:W-:Y:S03]  /*27e0*/  HMMA.16816.F32.BF16 R20, R28.reuse, R22, RZ ;  /* 0x000000161c14723c */ /* 0x040fe600000418ff */
[----:B------:R-:W0:Y:S05]  /*27f0*/  LDGDEPBAR ;  /* 0x00000000000079af */ /* 0x000e2a0000000000 */
[C---:B------:R-:W-:Y:S08]  /*2800*/  HMMA.16816.F32.BF16 R16, R28.reuse, R12, RZ ;  /* 0x0000000c1c10723c */ /* 0x040ff000000418ff */
[C---:B--2---:R-:W-:Y:S08]  /*2810*/  HMMA.16816.F32.BF16 R64, R28.reuse, R60, RZ ;  /* 0x0000003c1c40723c */ /* 0x044ff000000418ff */
[C---:B------:R-:W-:Y:S08]  /*2820*/  HMMA.16816.F32.BF16 R12, R28.reuse, R14, RZ ;  /* 0x0000000e1c0c723c */ /* 0x040ff000000418ff */
[C---:B------:R-:W-:Y:S08]  /*2830*/  HMMA.16816.F32.BF16 R60, R28.reuse, R62, RZ ;  /* 0x0000003e1c3c723c */ /* 0x040ff000000418ff */
[C---:B-1----:R-:W-:Y:S08]  /*2840*/  HMMA.16816.F32.BF16 R8, R28.reuse, R4, RZ ;  /* 0x000000041c08723c */ /* 0x042ff000000418ff */
        /* <DEDUP_REMOVED lines=12> */
[----:B------:R-:W2:Y:S07]  /*2910*/  LDSM.16.M88.4 R72, [R2+0x2400] ;  /* 0x002400000248783b */ /* 0x000eae0000000200 */
[C---:B------:R-:W-:Y:S08]  /*2920*/  HMMA.16816.F32.BF16 R16, R96.reuse, R68, R16 ;  /* 0x000000446010723c */ /* 0x040ff00000041810 */
[----:B------:R-:W-:Y:S01]  /*2930*/  HMMA.16816.F32.BF16 R12, R96, R70, R12 ;  /* 0x00000046600c723c */ /* 0x000fe2000004180c */
[----:B------:R-:W3:Y:S01]  /*2940*/  LDSM.16.M88.4 R68, [R2+0x2800] ;  /* 0x002800000244783b */ /* 0x000ee20000000200 */
[----:B------:R-:W-:-:S02]  /*2950*/  FMUL.FTZ R27, R27, c[0x0][0x2ec] ;  /* 0x0000bb001b1b7a20 */ /* 0x000fc40000410000 */
[----:B------:R-:W-:-:S04]  /*2960*/  FMUL.FTZ R26, R26, c[0x0][0x2ec] ;  /* 0x0000bb001a1a7a20 */ /* 0x000fc80000410000 */
[C---:B----4-:R-:W-:Y:S01]  /*2970*/  HMMA.16816.F32.BF16 R64, R96.reuse, R80, R64 ;  /* 0x000000506040723c */ /* 0x050fe20000041840 */
[----:B------:R-:W-:Y:S02]  /*2980*/  FMUL.FTZ R20, R20, c[0x0][0x2ec] ;  /* 0x0000bb0014147a20 */ /* 0x000fe40000410000 */
[----:B------:R-:W-:Y:S02]  /*2990*/  FMUL.FTZ R22, R22, c[0x0][0x2ec] ;  /* 0x0000bb0016167a20 */ /* 0x000fe40000410000 */
[----:B------:R-:W-:Y:S01]  /*29a0*/  FMUL.FTZ R21, R21, c[0x0][0x2ec] ;  /* 0x0000bb0015157a20 */ /* 0x000fe20000410000 */
[----:B------:R-:W-:Y:S01]  /*29b0*/  MUFU.TANH R111, R20 ;  /* 0x00000014006f7308 */ /* 0x000fe20000002400 */
[----:B------:R-:W-:Y:S01]  /*29c0*/  FMUL.FTZ R23, R23, c[0x0][0x2ec] ;  /* 0x0000bb0017177a20 */ /* 0x000fe20000410000 */
[----:B------:R-:W-:Y:S01]  /*29d0*/  HMMA.16816.F32.BF16 R60, R96, R82, R60 ;  /* 0x00000052603c723c */ /* 0x000fe2000004183c */
[----:B------:R4:W3:Y:S01]  /*29e0*/  LDSM.16.M88.4 R80, [R2+0x2c00] ;  /* 0x002c00000250783b */ /* 0x0008e20000000200 */
[----:B------:R-:W-:Y:S01]  /*29f0*/  FMUL.FTZ R19, R19, c[0x0][0x2ec] ;  /* 0x0000bb0013137a20 */ /* 0x000fe20000410000 */
[----:B------:R-:W-:-:S04]  /*2a00*/  DEPBAR.LE SB0, 0x0 ;  /* 0x000080000000791a */ /* 0x000fc80000000000 */
[----:B------:R-:W-:Y:S01]  /*2a10*/  MUFU.TANH R143, R22 ;  /* 0x00000016008f7308 */ /* 0x000fe20000002400 */
[C---:B-----5:R-:W-:Y:S01]  /*2a20*/  HMMA.16816.F32.BF16 R4, R96.reuse, R102, R4 ;  /* 0x000000666004723c */ /* 0x060fe20000041804 */
        /* <DEDUP_REMOVED lines=8> */
[----:B------:R-:W-:Y:S01]  /*2ab0*/  IMAD.IADD R101, R89, 0x1, R88 ;  /* 0x0000000159657824 */ /* 0x000fe200078e0258 */
[C---:B-1----:R-:W-:Y:S01]  /*2ac0*/  HMMA.16816.F32.BF16 R56, R96.reuse, R76, R56 ;  /* 0x0000004c6038723c */ /* 0x042fe20000041838 */
[----:B------:R1:W-:Y:S01]  /*2ad0*/  MUFU.TANH R149, R23 ;  /* 0x0000001700957308 */ /* 0x0003e20000002400 */
[----:B------:R-:W-:Y:S02]  /*2ae0*/  FMUL.FTZ R12, R12, c[0x0][0x2ec] ;  /* 0x0000bb000c0c7a20 */ /* 0x000fe40000410000 */
[C---:B------:R-:W-:Y:S01]  /*2af0*/  IADD3 R103, R101.reuse, 0x10, RZ ;  /* 0x0000001065677810 */ /* 0x040fe20007ffe0ff */
[----:B------:R-:W-:Y:S01]  /*2b00*/  FMUL.FTZ R14, R14, c[0x0][0x2ec] ;  /* 0x0000bb000e0e7a20 */ /* 0x000fe20000410000 */
[----:B------:R-:W-:Y:S01]  /*2b10*/  IADD3 R105, R101, 0x20, RZ ;  /* 0x0000002065697810 */ /* 0x000fe20007ffe0ff */
[----:B------:R-:W-:Y:S01]  /*2b20*/  FMUL.FTZ R65, R65, c[0x0][0x2ec] ;  /* 0x0000bb0041417a20 */ /* 0x000fe20000410000 */
[----:B--2---:R-:W-:Y:S01]  /*2b30*/  HMMA.16816.F32.BF16 R48, R96, R72, R48 ;  /* 0x000000486030723c */ /* 0x004fe20000041830 */
[----:B------:R-:W-:Y:S01]  /*2b40*/  FMUL.FTZ R5, R5, c[0x0][0x2ec] ;  /* 0x0000bb0005057a20 */ /* 0x000fe20000410000 */
[----:B------:R2:W-:Y:S01]  /*2b50*/  MUFU.TANH R131, R17 ;  /* 0x0000001100837308 */ /* 0x0005e20000002400 */
[----:B------:R-:W-:-:S02]  /*2b60*/  FMUL.FTZ R4, R4, c[0x0][0x2ec] ;  /* 0x0000bb0004047a20 */ /* 0x000fc40000410000 */
[----:B------:R-:W-:Y:S02]  /*2b70*/  FMUL.FTZ R7, R7, c[0x0][0x2ec] ;  /* 0x0000bb0007077a20 */ /* 0x000fe40000410000 */
[C---:B------:R-:W-:Y:S01]  /*2b80*/  IADD3 R73, R101.reuse, 0x8, RZ ;  /* 0x0000000865497810 */ /* 0x040fe20007ffe0ff */
[C---:B------:R-:W-:Y:S01]  /*2b90*/  HMMA.16816.F32.BF16 R52, R96.reuse, R78, R52 ;  /* 0x0000004e6034723c */ /* 0x040fe20000041834 */
[----:B------:R-:W-:Y:S01]  /*2ba0*/  FMUL.FTZ R8, R8, c[0x0][0x2ec] ;  /* 0x0000bb0008087a20 */ /* 0x000fe20000410000 */
[----:B------:R-:W-:Y:S01]  /*2bb0*/  MUFU.TANH R19, R19 ;  /* 0x0000001300137308 */ /* 0x000fe20000002400 */
[----:B------:R-:W-:Y:S02]  /*2bc0*/  FMUL.FTZ R10, R10, c[0x0][0x2ec] ;  /* 0x0000bb000a0a7a20 */ /* 0x000fe40000410000 */
[----:B-1----:R-:W-:Y:S02]  /*2bd0*/  FMUL.FTZ R23, R60, c[0x0][0x2ec] ;  /* 0x0000bb003c177a20 */ /* 0x002fe40000410000 */
[----:B------:R-:W-:Y:S01]  /*2be0*/  IADD3 R79, R101, 0x1, RZ ;  /* 0x00000001654f7810 */ /* 0x000fe20007ffe0ff */
[----:B------:R-:W-:Y:S01]  /*2bf0*/  HMMA.16816.F32.BF16 R44, R96, R74, R44 ;  /* 0x0000004a602c723c */ /* 0x000fe2000004182c */
[----:B------:R-:W-:Y:S01]  /*2c00*/  FMUL.FTZ R57, R57, c[0x0][0x2ec] ;  /* 0x0000bb0039397a20 */ /* 0x000fe20000410000 */
[----:B------:R-:W-:Y:S01]  /*2c10*/  I2F R72, R73 ;  /* 0x0000004900487306 */ /* 0x000fe20000201400 */
[----:B------:R-:W-:-:S02]  /*2c20*/  FMUL.FTZ R59, R59, c[0x0][0x2ec] ;  /* 0x0000bb003b3b7a20 */ /* 0x000fc40000410000 */
[----:B------:R-:W-:Y:S02]  /*2c30*/  FMUL.FTZ R6, R6, c[0x0][0x2ec] ;  /* 0x0000bb0006067a20 */ /* 0x000fe40000410000 */
[----:B------:R-:W-:Y:S01]  /*2c40*/  IADD3 R75, R101, 0x9, RZ ;  /* 0x00000009654b7810 */ /* 0x000fe20007ffe0ff */
[C---:B---3--:R-:W-:Y:S01]  /*2c50*/  HMMA.16816.F32.BF16 R40, R96.reuse, R68, R40 ;  /* 0x000000446028723c */ /* 0x048fe20000041828 */
[----:B------:R-:W-:Y:S01]  /*2c60*/  FMUL.FTZ R9, R9, c[0x0][0x2ec] ;  /* 0x0000bb0009097a20 */ /* 0x000fe20000410000 */
[----:B------:R-:W-:Y:S01]  /*2c70*/  I2F R77, R79 ;  /* 0x0000004f004d7306 */ /* 0x000fe20000201400 */
[----:B------:R-:W-:Y:S02]  /*2c80*/  FMUL.FTZ R104, R63, c[0x0][0x2ec] ;  /* 0x0000bb003f687a20 */ /* 0x000fe40000410000 */
[----:B------:R-:W-:Y:S02]  /*2c90*/  FMUL.FTZ R11, R11, c[0x0][0x2ec] ;  /* 0x0000bb000b0b7a20 */ /* 0x000fe40000410000 */
[----:B------:R-:W-:Y:S01]  /*2ca0*/  IADD3 R69, R101, 0x11, RZ ;  /* 0x0000001165457810 */ /* 0x000fe20007ffe0ff */
[----:B------:R-:W-:Y:S01]  /*2cb0*/  HMMA.16816.F32.BF16 R36, R96, R70, R36 ;  /* 0x000000466024723c */ /* 0x000fe20000041824 */
[----:B------:R-:W-:Y:S01]  /*2cc0*/  FMUL.FTZ R20, R48, c[0x0][0x2ec] ;  /* 0x0000bb0030147a20 */ /* 0x000fe20000410000 */
[----:B----4-:R-:W-:Y:S01]  /*2cd0*/  I2F R2, R75 ;  /* 0x0000004b00027306 */ /* 0x010fe20000201400 */
[----:B------:R-:W-:-:S02]  /*2ce0*/  FMUL.FTZ R48, R50, c[0x0][0x2ec] ;  /* 0x0000bb0032307a20 */ /* 0x000fc40000410000 */
[----:B------:R-:W-:Y:S02]  /*2cf0*/  FMUL.FTZ R61, R61, c[0x0][0x2ec] ;  /* 0x0000bb003d3d7a20 */ /* 0x000fe40000410000 */
[----:B------:R-:W-:Y:S01]  /*2d00*/  IADD3 R71, R101, 0x18, RZ ;  /* 0x0000001865477810 */ /* 0x000fe20007ffe0ff */
[C---:B------:R-:W-:Y:S01]  /*2d10*/  HMMA.16816.F32.BF16 R32, R96.reuse, R80, R32 ;  /* 0x000000506020723c */ /* 0x040fe20000041820 */
[----:B--2---:R-:W-:Y:S01]  /*2d20*/  FMUL.FTZ R17, R44, c[0x0][0x2ec] ;  /* 0x0000bb002c117a20 */ /* 0x004fe20000410000 */
[----:B------:R-:W-:Y:S01]  /*2d30*/  I2F R74, R69 ;  /* 0x00000045004a7306 */ /* 0x000fe20000201400 */
[----:B------:R-:W-:Y:S02]  /*2d40*/  FMUL.FTZ R106, R67, c[0x0][0x2ec] ;  /* 0x0000bb00436a7a20 */ /* 0x000fe40000410000 */
[----:B------:R-:W-:Y:S02]  /*2d50*/  FMUL.FTZ R67, R62, c[0x0][0x2ec] ;  /* 0x0000bb003e437a20 */ /* 0x000fe40000410000 */
[----:B------:R-:W-:Y:S01]  /*2d60*/  IADD3 R81, R101, 0x19, RZ ;  /* 0x0000001965517810 */ /* 0x000fe20007ffe0ff */
[----:B------:R-:W-:Y:S01]  /*2d70*/  HMMA.16816.F32.BF16 R28, R96, R82, R28 ;  /* 0x00000052601c723c */ /* 0x000fe2000004181c */
[----:B------:R-:W-:Y:S01]  /*2d80*/  FMUL.FTZ R22, R56, c[0x0][0x2ec] ;  /* 0x0000bb0038167a20 */ /* 0x000fe20000410000 */
[----:B------:R-:W-:Y:S01]  /*2d90*/  MUFU.TANH R98, R27 ;  /* 0x0000001b00627308 */ /* 0x000fe20000002400 */
[----:B------:R-:W-:-:S02]  /*2da0*/  FMUL.FTZ R21, R52, c[0x0][0x2ec] ;  /* 0x0000bb0034157a20 */ /* 0x000fc40000410000 */
[----:B------:R-:W-:Y:S02]  /*2db0*/  FMUL.FTZ R58, R58, c[0x0][0x2ec] ;  /* 0x0000bb003a3a7a20 */ /* 0x000fe40000410000 */
[----:B------:R-:W-:Y:S01]  /*2dc0*/  FMUL.FTZ R97, R24, c[0x0][0x2ec] ;  /* 0x0000bb0018617a20 */ /* 0x000fe20000410000 */
[----:B------:R-:W-:Y:S01]  /*2dd0*/  IADD3 R83, R101, 0x21, RZ ;  /* 0x0000002165537810 */ /* 0x000fe20007ffe0ff */
[----:B------:R-:W-:Y:S01]  /*2de0*/  FMUL.FTZ R24, R25, c[0x0][0x2ec] ;  /* 0x0000bb0019187a20 */ /* 0x000fe20000410000 */
[----:B------:R-:W-:Y:S01]  /*2df0*/  I2F R68, R103 ;  /* 0x0000006700447306 */ /* 0x000fe20000201400 */
[----:B------:R-:W-:Y:S02]  /*2e00*/  FMUL.FTZ R25, R64, c[0x0][0x2ec] ;  /* 0x0000bb0040197a20 */ /* 0x000fe40000410000 */
[----:B------:R-:W-:Y:S02]  /*2e10*/  FMUL.FTZ R52, R53, c[0x0][0x2ec] ;  /* 0x0000bb0035347a20 */ /* 0x000fe40000410000 */
[----:B------:R-:W-:-:S02]  /*2e20*/  FMUL.FTZ R53, R54, c[0x0][0x2ec] ;  /* 0x0000bb0036357a20 */ /* 0x000fc40000410000 */
[----:B------:R-:W-:Y:S01]  /*2e30*/  FMUL.FTZ R55, R55, c[0x0][0x2ec] ;  /* 0x0000bb0037377a20 */ /* 0x000fe20000410000 */
[----:B------:R-:W-:Y:S01]  /*2e40*/  MUFU.TANH R24, R24 ;  /* 0x0000001800187308 */ /* 0x000fe20000002400 */
[----:B------:R-:W-:Y:S02]  /*2e50*/  FMUL.FTZ R43, R43, c[0x0][0x2ec] ;  /* 0x0000bb002b2b7a20 */ /* 0x000fe40000410000 */
[----:B------:R-:W-:Y:S02]  /*2e60*/  FMUL.FTZ R36, R36, c[0x0][0x2ec] ;  /* 0x0000bb0024247a20 */ /* 0x000fe40000410000 */
[----:B------:R-:W-:Y:S02]  /*2e70*/  FMUL.FTZ R37, R37, c[0x0][0x2ec] ;  /* 0x0000bb0025257a20 */ /* 0x000fe40000410000 */
[----:B------:R-:W-:Y:S01]  /*2e80*/  FMUL.FTZ R32, R32, c[0x0][0x2ec] ;  /* 0x0000bb0020207a20 */ /* 0x000fe20000410000 */
[----:B------:R1:W2:Y:S01]  /*2e90*/  MUFU.TANH R109, R16 ;  /* 0x00000010006d7308 */ /* 0x0002a20000002400 */
[----:B------:R-:W-:-:S02]  /*2ea0*/  FMUL.FTZ R31, R31, c[0x0][0x2ec] ;  /* 0x0000bb001f1f7a20 */ /* 0x000fc40000410000 */
[----:B------:R-:W-:Y:S02]  /*2eb0*/  FMUL.FTZ R29, R29, c[0x0][0x2ec] ;  /* 0x0000bb001d1d7a20 */ /* 0x000fe40000410000 */
[----:B------:R-:W-:-:S03]  /*2ec0*/  FMUL.FTZ R30, R30, c[0x0][0x2ec] ;  /* 0x0000bb001e1e7a20 */ /* 0x000fc60000410000 */
[----:B------:R3:W-:Y:S08]  /*2ed0*/  MUFU.TANH R96, R5 ;  /* 0x0000000500607308 */ /* 0x0007f00000002400 */
[----:B------:R-:W-:Y:S01]  /*2ee0*/  I2F R82, R105 ;  /* 0x0000006900527306 */ /* 0x000fe20000201400 */
[----:B-1----:R-:W-:Y:S02]  /*2ef0*/  FMUL.FTZ R16, R49, c[0x0][0x2ec] ;  /* 0x0000bb0031107a20 */ /* 0x002fe40000410000 */
[----:B--2---:R-:W-:Y:S01]  /*2f00*/  FFMA.FTZ R109, R68, UR4, R109 ;  /* 0x00000004446d7c23 */ /* 0x004fe2000801006d */
[----:B---3--:R-:W-:-:S04]  /*2f10*/  IADD3 R5, R91, 0x8, RZ ;  /* 0x000000085b057810 */ /* 0x008fc80007ffe0ff */
[----:B------:R-:W-:Y:S01]  /*2f20*/  MUFU.TANH R27, R8 ;  /* 0x00000008001b7308 */ /* 0x000fe20000002400 */
[----:B------:R-:W-:Y:S01]  /*2f30*/  IMNMX R64, R5, R84, PT ;  /* 0x0000005405407217 */ /* 0x000fe20003800200 */
[----:B------:R-:W-:Y:S02]  /*2f40*/  FFMA.FTZ R5, R77, UR4, R24 ;  /* 0x000000044d057c23 */ /* 0x000fe40008010018 */
[----:B------:R-:W-:Y:S01]  /*2f50*/  FMUL.FTZ R24, R45, c[0x0][0x2ec] ;  /* 0x0000bb002d187a20 */ /* 0x000fe20000410000 */
[----:B------:R-:W-:-:S03]  /*2f60*/  ISETP.GE.AND P0, PT, R73, R64, PT ;  /* 0x000000404900720c */ /* 0x000fc60003f06270 */
[----:B------:R1:W2:Y:S01]  /*2f70*/  MUFU.TANH R137, R10 ;  /* 0x0000000a00897308 */ /* 0x0002a20000002400 */
[-C--:B------:R-:W-:Y:S01]  /*2f80*/  ISETP.GE.AND P3, PT, R75, R64.reuse, PT ;  /* 0x000000404b00720c */ /* 0x080fe20003f66270 */
[----:B------:R-:W-:Y:S01]  /*2f90*/  FMUL.FTZ R45, R46, c[0x0][0x2ec] ;  /* 0x0000bb002e2d7a20 */ /* 0x000fe20000410000 */
[----:B------:R-:W-:Y:S01]  /*2fa0*/  ISETP.GE.AND P4, PT, R79, R64, PT ;  /* 0x000000404f00720c */ /* 0x000fe20003f86270 */
[----:B------:R-:W-:Y:S01]  /*2fb0*/  FMUL.FTZ R46, R47, c[0x0][0x2ec] ;  /* 0x0000bb002f2e7a20 */ /* 0x000fe20000410000 */
[----:B------:R-:W-:-:S03]  /*2fc0*/  IADD3 R47, R101, 0x49, RZ ;  /* 0x00000049652f7810 */ /* 0x000fc60007ffe0ff */
[----:B------:R-:W-:Y:S08]  /*2fd0*/  I2F R78, R81 ;  /* 0x00000051004e7306 */ /* 0x000ff00000201400 */
[----:B------:R3:W-:Y:S01]  /*2fe0*/  MUFU.TANH R141, R18 ;  /* 0x00000012008d7308 */ /* 0x0007e20000002400 */
[----:B-1----:R-:W-:Y:S02]  /*2ff0*/  FFMA.FTZ R10, R74, UR4, R19 ;  /* 0x000000044a0a7c23 */ /* 0x002fe40008010013 */
[----:B--2---:R-:W-:-:S05]  /*3000*/  FFMA.FTZ R130, R82, UR4, R137 ;  /* 0x0000000452827c23 */ /* 0x004fca0008010089 */
[----:B------:R1:W-:Y:S08]  /*3010*/  MUFU.TANH R127, R13 ;  /* 0x0000000d007f7308 */ /* 0x0003f00000002400 */
[----:B------:R2:W-:Y:S01]  /*3020*/  MUFU.TANH R100, R66 ;  /* 0x0000004200647308 */ /* 0x0005e20000002400 */
[----:B---3--:R-:W-:-:S07]  /*3030*/  FMUL.FTZ R18, R51, c[0x0][0x2ec] ;  /* 0x0000bb0033127a20 */ /* 0x008fce0000410000 */
[----:B------:R3:W-:Y:S01]  /*3040*/  MUFU.TANH R60, R57 ;  /* 0x00000039003c7308 */ /* 0x0007e20000002400 */
[----:B-1----:R-:W-:Y:S01]  /*3050*/  FFMA.FTZ R13, R74, UR4, R131 ;  /* 0x000000044a0d7c23 */ /* 0x002fe20008010083 */
[----:B------:R-:W-:Y:S02]  /*3060*/  IADD3 R131, R101, 0x60, RZ ;  /* 0x0000006065837810 */ /* 0x000fe40007ffe0ff */
[----:B--2---:R-:W-:-:S04]  /*3070*/  IMNMX R66, R91, R84, PT ;  /* 0x000000545b427217 */ /* 0x004fc80003800200 */
[----:B------:R-:W-:Y:S01]  /*3080*/  MUFU.TANH R99, R26 ;  /* 0x0000001a00637308 */ /* 0x000fe20000002400 */
[----:B------:R-:W-:Y:S02]  /*3090*/  ISETP.GE.AND P5, PT, R73, R66, PT ;  /* 0x000000424900720c */ /* 0x000fe40003fa6270 */
[C---:B------:R-:W-:Y:S02]  /*30a0*/  IADD3 R73, R101.reuse, 0x31, RZ ;  /* 0x0000003165497810 */ /* 0x040fe40007ffe0ff */
[----:B---3--:R-:W-:-:S03]  /*30b0*/  IADD3 R57, R101, 0x28, RZ ;  /* 0x0000002865397810 */ /* 0x008fc60007ffe0ff */
[----:B------:R1:W2:Y:S01]  /*30c0*/  MUFU.TANH R147, R15 ;  /* 0x0000000f00937308 */ /* 0x0002a20000002400 */
[-C--:B------:R-:W-:Y:S02]  /*30d0*/  ISETP.GE.AND P6, PT, R79, R66.reuse, PT ;  /* 0x000000424f00720c */ /* 0x080fe40003fc6270 */
[-C--:B------:R-:W-:Y:S02]  /*30e0*/  ISETP.GE.AND P2, PT, R75, R66.reuse, PT ;  /* 0x000000424b00720c */ /* 0x080fe40003f46270 */
[----:B------:R-:W-:Y:S02]  /*30f0*/  FSEL R5, R5, -INF , !P6 ;  /* 0xff80000005057808 */ /* 0x000fe40007000000 */
[----:B------:R-:W-:Y:S01]  /*3100*/  ISETP.GE.AND P6, PT, R103, R66, PT ;  /* 0x000000426700720c */ /* 0x000fe20003fc6270 */
[----:B------:R3:W-:Y:S01]  /*3110*/  MUFU.TANH R26, R4 ;  /* 0x00000004001a7308 */ /* 0x0007e20000002400 */
[C---:B------:R-:W-:Y:S02]  /*3120*/  IADD3 R79, R101.reuse, 0x38, RZ ;  /* 0x00000038654f7810 */ /* 0x040fe40007ffe0ff */
[----:B------:R-:W-:-:S02]  /*3130*/  IADD3 R75, R101, 0x39, RZ ;  /* 0x00000039654b7810 */ /* 0x000fc40007ffe0ff */
[----:B------:R-:W-:Y:S02]  /*3140*/  FSEL R19, R109, -INF , !P6 ;  /* 0xff8000006d137808 */ /* 0x000fe40007000000 */
[-C--:B------:R-:W-:Y:S01]  /*3150*/  ISETP.GE.AND P6, PT, R81, R66.reuse, PT ;  /* 0x000000425100720c */ /* 0x080fe20003fc6270 */
[----:B------:R-:W-:Y:S01]  /*3160*/  I2F R70, R71 ;  /* 0x0000004700467306 */ /* 0x000fe20000201400 */
[----:B-1----:R-:W-:Y:S01]  /*3170*/  FFMA.FTZ R15, R72, UR4, R111 ;  /* 0x00000004480f7c23 */ /* 0x002fe2000801006f */
[C---:B------:R-:W-:Y:S01]  /*3180*/  IADD3 R109, R101.reuse, 0x40, RZ ;  /* 0x00000040656d7810 */ /* 0x040fe20007ffe0ff */
[----:B--2---:R-:W-:Y:S01]  /*3190*/  FFMA.FTZ R56, R78, UR4, R147 ;  /* 0x000000044e387c23 */ /* 0x004fe20008010093 */
[----:B------:R-:W-:Y:S02]  /*31a0*/  IADD3 R111, R101, 0x51, RZ ;  /* 0x00000051656f7810 */ /* 0x000fe40007ffe0ff */
[----:B------:R-:W-:Y:S02]  /*31b0*/  FSEL R15, R15, -INF , !P5 ;  /* 0xff8000000f0f7808 */ /* 0x000fe40006800000 */
[----:B------:R1:W-:Y:S01]  /*31c0*/  MUFU.TANH R107, R12 ;  /* 0x0000000c006b7308 */ /* 0x0003e20000002400 */
[----:B---3--:R-:W-:Y:S01]  /*31d0*/  FFMA.FTZ R4, R72, UR4, R143 ;  /* 0x0000000448047c23 */ /* 0x008fe2000801008f */
[----:B------:R-:W-:-:S04]  /*31e0*/  ISETP.GE.AND P5, PT, R69, R66, PT ;  /* 0x000000424500720c */ /* 0x000fc80003fa6270 */
[----:B------:R-:W-:Y:S02]  /*31f0*/  FSEL R4, R4, -INF , !P0 ;  /* 0xff80000004047808 */ /* 0x000fe40004000000 */
[----:B------:R-:W-:Y:S01]  /*3200*/  I2F R49, R57 ;  /* 0x0000003900317306 */ /* 0x000fe20000201400 */
[----:B------:R-:W-:Y:S02]  /*3210*/  ISETP.GE.AND P0, PT, R69, R64, PT ;  /* 0x000000404500720c */ /* 0x000fe40003f06270 */
[----:B------:R-:W-:Y:S02]  /*3220*/  FSEL R13, R13, -INF , !P5 ;  /* 0xff8000000d0d7808 */ /* 0x000fe40006800000 */
[----:B------:R-:W-:Y:S02]  /*3230*/  FSEL R10, R10, -INF , !P0 ;  /* 0xff8000000a0a7808 */ /* 0x000fe40004000000 */
[C---:B------:R-:W-:Y:S01]  /*3240*/  ISETP.GE.AND P5, PT, R105.reuse, R66, PT ;  /* 0x000000426900720c */ /* 0x040fe20003fa6270 */
[----:B------:R2:W3:Y:S01]  /*3250*/  MUFU.TANH R139, R14 ;  /* 0x0000000e008b7308 */ /* 0x0004e20000002400 */
[----:B------:R-:W-:Y:S01]  /*3260*/  ISETP.GE.AND P0, PT, R105, R64, PT ;  /* 0x000000406900720c */ /* 0x000fe20003f06270 */
[----:B-1----:R-:W-:Y:S01]  /*3270*/  FFMA.FTZ R12, R68, UR4, R141 ;  /* 0x00000004440c7c23 */ /* 0x002fe2000801008d */
[----:B------:R-:W-:-:S02]  /*3280*/  IADD3 R105, R101, 0x48, RZ ;  /* 0x0000004865697810 */ /* 0x000fc40007ffe0ff */
[----:B------:R-:W-:-:S03]  /*3290*/  FSEL R130, R130, -INF , !P0 ;  /* 0xff80000082827808 */ /* 0x000fc60004000000 */
[----:B------:R1:W-:Y:S08]  /*32a0*/  MUFU.TANH R108, R7 ;  /* 0x00000007006c7308 */ /* 0x0003f00000002400 */
[----:B------:R4:W-:Y:S01]  /*32b0*/  MUFU.TANH R63, R59 ;  /* 0x0000003b003f7308 */ /* 0x0009e20000002400 */
[----:B--2---:R-:W-:Y:S02]  /*32c0*/  FFMA.FTZ R14, R2, UR4, R149 ;  /* 0x00000004020e7c23 */ /* 0x004fe40008010095 */
[----:B---3--:R-:W-:-:S03]  /*32d0*/  FFMA.FTZ R8, R70, UR4, R139 ;  /* 0x0000000446087c23 */ /* 0x008fc6000801008b */
[----:B------:R-:W-:Y:S01]  /*32e0*/  FSEL R14, R14, -INF , !P3 ;  /* 0xff8000000e0e7808 */ /* 0x000fe20005800000 */
[----:B-1----:R-:W-:Y:S01]  /*32f0*/  FFMA.FTZ R7, R2, UR4, R135 ;  /* 0x0000000402077c23 */ /* 0x002fe20008010087 */
[----:B------:R1:W-:Y:S01]  /*3300*/  MUFU.TANH R102, R6 ;  /* 0x0000000600667308 */ /* 0x0003e20000002400 */
[----:B------:R-:W-:-:S03]  /*3310*/  ISETP.GE.AND P3, PT, R71, R64, PT ;  /* 0x000000404700720c */ /* 0x000fc60003f66270 */
[----:B------:R-:W-:Y:S02]  /*3320*/  FSEL R7, R7, -INF , !P2 ;  /* 0xff80000007077808 */ /* 0x000fe40005000000 */
[-C--:B------:R-:W-:Y:S01]  /*3330*/  ISETP.GE.AND P2, PT, R71, R66.reuse, PT ;  /* 0x000000424700720c */ /* 0x080fe20003f46270 */
[----:B------:R-:W-:Y:S01]  /*3340*/  FFMA.FTZ R71, R82, UR4, R27 ;  /* 0x0000000452477c23 */ /* 0x000fe2000801001b */
[----:B----4-:R-:W-:Y:S01]  /*3350*/  IADD3 R59, R101, 0x29, RZ ;  /* 0x00000029653b7810 */ /* 0x010fe20007ffe0ff */
[----:B------:R-:W-:Y:S01]  /*3360*/  I2F R80, R83 ;  /* 0x0000005300507306 */ /* 0x000fe20000201400 */
[----:B------:R-:W-:Y:S01]  /*3370*/  FSEL R8, R8, -INF , !P3 ;  /* 0xff80000008087808 */ /* 0x000fe20005800000 */
[----:B------:R-:W-:Y:S01]  /*3380*/  FMUL.FTZ R27, R40, c[0x0][0x2ec] ;  /* 0x0000bb00281b7a20 */ /* 0x000fe20000410000 */
[----:B------:R-:W-:Y:S02]  /*3390*/  FSEL R71, R71, -INF , !P5 ;  /* 0xff80000047477808 */ /* 0x000fe40006800000 */
[----:B------:R-:W-:Y:S01]  /*33a0*/  ISETP.GE.AND P5, PT, R59, R66, PT ;  /* 0x000000423b00720c */ /* 0x000fe20003fa6270 */
[----:B-1----:R-:W-:-:S02]  /*33b0*/  FFMA.FTZ R6, R77, UR4, R98 ;  /* 0x000000044d067c23 */ /* 0x002fc40008010062 */
[----:B------:R1:W2:Y:S01]  /*33c0*/  MUFU.TANH R125, R9 ;  /* 0x00000009007d7308 */ /* 0x0002a20000002400 */
[----:B------:R-:W-:Y:S02]  /*33d0*/  IADD3 R77, R101, 0x30, RZ ;  /* 0x00000030654d7810 */ /* 0x000fe40007ffe0ff */
[-C--:B------:R-:W-:Y:S02]  /*33e0*/  ISETP.GE.AND P0, PT, R59, R64.reuse, PT ;  /* 0x000000403b00720c */ /* 0x080fe40003f06270 */
[----:B------:R-:W-:Y:S02]  /*33f0*/  FSEL R6, R6, -INF , !P4 ;  /* 0xff80000006067808 */ /* 0x000fe40006000000 */
[----:B------:R-:W-:Y:S01]  /*3400*/  ISETP.GE.AND P4, PT, R103, R64, PT ;  /* 0x000000406700720c */ /* 0x000fe20003f86270 */
[----:B------:R-:W-:Y:S01]  /*3410*/  MUFU.TANH R65, R65 ;  /* 0x0000004100417308 */ /* 0x000fe20000002400 */
[----:B------:R-:W-:Y:S02]  /*3420*/  IADD3 R103, R101, 0x41, RZ ;  /* 0x0000004165677810 */ /* 0x000fe40007ffe0ff */
[----:B------:R-:W-:-:S02]  /*3430*/  FSEL R12, R12, -INF , !P4 ;  /* 0xff8000000c0c7808 */ /* 0x000fc40006000000 */
[-C--:B------:R-:W-:Y:S02]  /*3440*/  ISETP.GE.AND P4, PT, R81, R64.reuse, PT ;  /* 0x000000405100720c */ /* 0x080fe40003f86270 */
[-C--:B------:R-:W-:Y:S01]  /*3450*/  ISETP.GE.AND P3, PT, R83, R64.reuse, PT ;  /* 0x000000405300720c */ /* 0x080fe20003f66270 */
[----:B------:R-:W3:Y:S01]  /*3460*/  I2F R50, R73 ;  /* 0x0000004900327306 */ /* 0x000ee20000201400 */
[----:B-1----:R-:W-:Y:S01]  /*3470*/  FFMA.FTZ R9, R78, UR4, R127 ;  /* 0x000000044e097c23 */ /* 0x002fe2000801007f */
[----:B------:R-:W-:Y:S01]  /*3480*/  FSEL R56, R56, -INF , !P4 ;  /* 0xff80000038387808 */ /* 0x000fe20006000000 */
[----:B--2---:R-:W-:Y:S01]  /*3490*/  FFMA.FTZ R69, R80, UR4, R125 ;  /* 0x0000000450457c23 */ /* 0x004fe2000801007d */
[----:B------:R-:W-:Y:S02]  /*34a0*/  ISETP.GE.AND P4, PT, R57, R64, PT ;  /* 0x000000403900720c */ /* 0x000fe40003f86270 */
[----:B------:R-:W-:Y:S02]  /*34b0*/  FSEL R9, R9, -INF , !P6 ;  /* 0xff80000009097808 */ /* 0x000fe40007000000 */
[----:B------:R1:W-:Y:S01]  /*34c0*/  MUFU.TANH R145, R11 ;  /* 0x0000000b00917308 */ /* 0x0003e20000002400 */
[----:B------:R-:W-:-:S02]  /*34d0*/  ISETP.GE.AND P6, PT, R57, R66, PT ;  /* 0x000000423900720c */ /* 0x000fc40003fc6270 */
[C---:B------:R-:W-:Y:S02]  /*34e0*/  IADD3 R127, R101.reuse, 0x58, RZ ;  /* 0x00000058657f7810 */ /* 0x040fe40007ffe0ff */
[----:B------:R-:W-:-:S03]  /*34f0*/  IADD3 R125, R101, 0x50, RZ ;  /* 0x00000050657d7810 */ /* 0x000fc60007ffe0ff */
[----:B------:R2:W4:Y:S01]  /*3500*/  I2F R51, R59 ;  /* 0x0000003b00337306 */ /* 0x0005220000201400 */
[----:B---3--:R-:W-:-:S07]  /*3510*/  FFMA.FTZ R65, R50, UR4, R65 ;  /* 0x0000000432417c23 */ /* 0x008fce0008010041 */
[----:B------:R-:W-:Y:S01]  /*3520*/  MUFU.TANH R25, R25 ;  /* 0x0000001900197308 */ /* 0x000fe20000002400 */
[----:B-1----:R-:W-:-:S05]  /*3530*/  FFMA.FTZ R11, R70, UR4, R107 ;  /* 0x00000004460b7c23 */ /* 0x002fca000801006b */
[----:B------:R-:W-:Y:S02]  /*3540*/  FSEL R11, R11, -INF , !P2 ;  /* 0xff8000000b0b7808 */ /* 0x000fe40005000000 */
[----:B------:R-:W1:Y:S01]  /*3550*/  I2F R44, R77 ;  /* 0x0000004d002c7306 */ /* 0x000e620000201400 */
[----:B--2---:R-:W-:Y:S01]  /*3560*/  FFMA.FTZ R59, R49, UR4, R26 ;  /* 0x00000004313b7c23 */ /* 0x004fe2000801001a */
[-C--:B------:R-:W-:Y:S01]  /*3570*/  ISETP.GE.AND P2, PT, R83, R66.reuse, PT ;  /* 0x000000425300720c */ /* 0x080fe20003f46270 */
[C---:B----4-:R-:W-:Y:S02]  /*3580*/  FFMA.FTZ R57, R51.reuse, UR4, R96 ;  /* 0x0000000433397c23 */ /* 0x050fe40008010060 */
[----:B------:R-:W-:Y:S01]  /*3590*/  FFMA.FTZ R54, R51, UR4, R108 ;  /* 0x0000000433367c23 */ /* 0x000fe2000801006c */
[----:B------:R-:W-:Y:S01]  /*35a0*/  FSEL R59, R59, -INF , !P6 ;  /* 0xff8000003b3b7808 */ /* 0x000fe20007000000 */
[----:B------:R-:W-:Y:S01]  /*35b0*/  FMUL.FTZ R26, R41, c[0x0][0x2ec] ;  /* 0x0000bb00291a7a20 */ /* 0x000fe20000410000 */
[----:B------:R-:W-:Y:S01]  /*35c0*/  MUFU.TANH R23, R23 ;  /* 0x0000001700177308 */ /* 0x000fe20000002400 */
[----:B------:R-:W-:Y:S01]  /*35d0*/  ISETP.GE.AND P6, PT, R73, R66, PT ;  /* 0x000000424900720c */ /* 0x000fe20003fc6270 */
[----:B------:R-:W-:Y:S01]  /*35e0*/  FMUL.FTZ R41, R42, c[0x0][0x2ec] ;  /* 0x0000bb002a297a20 */ /* 0x000fe20000410000 */
[----:B------:R-:W-:-:S02]  /*35f0*/  FSEL R69, R69, -INF , !P2 ;  /* 0xff80000045457808 */ /* 0x000fc40005000000 */
[-C--:B------:R-:W-:Y:S02]  /*3600*/  ISETP.GE.AND P2, PT, R77, R66.reuse, PT ;  /* 0x000000424d00720c */ /* 0x080fe40003f46270 */
[----:B------:R-:W-:Y:S01]  /*3610*/  FSEL R81, R65, -INF , !P6 ;  /* 0xff80000041517808 */ /* 0x000fe20007000000 */
[----:B------:R-:W-:Y:S01]  /*3620*/  MUFU.TANH R61, R61 ;  /* 0x0000003d003d7308 */ /* 0x000fe20000002400 */
[C---:B-1----:R-:W-:Y:S01]  /*3630*/  FFMA.FTZ R83, R44.reuse, UR4, R25 ;  /* 0x000000042c537c23 */ /* 0x042fe20008010019 */
[----:B------:R-:W-:Y:S01]  /*3640*/  IADD3 R65, R101, 0x61, RZ ;  /* 0x0000006165417810 */ /* 0x000fe20007ffe0ff */
[----:B------:R-:W-:Y:S01]  /*3650*/  FFMA.FTZ R100, R44, UR4, R100 ;  /* 0x000000042c647c23 */ /* 0x000fe20008010064 */
[----:B------:R-:W-:Y:S02]  /*3660*/  FSEL R57, R57, -INF , !P5 ;  /* 0xff80000039397808 */ /* 0x000fe40006800000 */
[----:B------:R-:W-:Y:S02]  /*3670*/  FSEL R54, R54, -INF , !P0 ;  /* 0xff80000036367808 */ /* 0x000fe40004000000 */
[----:B------:R-:W1:Y:S01]  /*3680*/  I2F R2, R79 ;  /* 0x0000004f00027306 */ /* 0x000e620000201400 */
[----:B------:R-:W-:-:S02]  /*3690*/  ISETP.GE.AND P5, PT, R79, R66, PT ;  /* 0x000000424f00720c */ /* 0x000fc40003fa6270 */
[----:B------:R-:W-:Y:S02]  /*36a0*/  ISETP.GE.AND P0, PT, R79, R64, PT ;  /* 0x000000404f00720c */ /* 0x000fe40003f06270 */
[----:B------:R-:W-:Y:S02]  /*36b0*/  FSEL R83, R83, -INF , !P2 ;  /* 0xff80000053537808 */ /* 0x000fe40005000000 */
[-C--:B------:R-:W-:Y:S01]  /*36c0*/  ISETP.GE.AND P2, PT, R75, R66.reuse, PT ;  /* 0x000000424b00720c */ /* 0x080fe20003f46270 */
[----:B------:R-:W2:Y:S01]  /*36d0*/  I2F R68, R75 ;  /* 0x0000004b00447306 */ /* 0x000ea20000201400 */
[----:B------:R-:W-:Y:S02]  /*36e0*/  ISETP.GE.AND P6, PT, R109, R66, PT ;  /* 0x000000426d00720c */ /* 0x000fe40003fc6270 */
[----:B------:R-:W-:-:S05]  /*36f0*/  IADD3 R51, R101, 0x59, RZ ;  /* 0x0000005965337810 */ /* 0x000fca0007ffe0ff */
[----:B------:R-:W3:Y:S01]  /*3700*/  MUFU.TANH R106, R106 ;  /* 0x0000006a006a7308 */ /* 0x000ee20000002400 */
[----:B-1----:R-:W-:-:S05]  /*3710*/  FFMA.FTZ R79, R2, UR4, R23 ;  /* 0x00000004024f7c23 */ /* 0x002fca0008010017 */
[----:B------:R-:W-:Y:S02]  /*3720*/  FSEL R79, R79, -INF , !P5 ;  /* 0xff8000004f4f7808 */ /* 0x000fe40006800000 */
[----:B------:R-:W1:Y:S01]  /*3730*/  MUFU.TANH R67, R67 ;  /* 0x0000004300437308 */ /* 0x000e620000002400 */
[----:B--2---:R-:W-:Y:S01]  /*3740*/  FFMA.FTZ R61, R68, UR4, R61 ;  /* 0x00000004443d7c23 */ /* 0x004fe2000801003d */
[----:B------:R-:W-:-:S06]  /*3750*/  ISETP.GE.AND P5, PT, R103, R66, PT ;  /* 0x000000426700720c */ /* 0x000fcc0003fa6270 */
[----:B------:R-:W-:Y:S01]  /*3760*/  MUFU.TANH R22, R22 ;  /* 0x0000001600167308 */ /* 0x000fe20000002400 */
[----:B---3--:R-:W-:-:S07]  /*3770*/  FFMA.FTZ R78, R50, UR4, R106 ;  /* 0x00000004324e7c23 */ /* 0x008fce000801006a */
[----:B------:R-:W-:Y:S01]  /*3780*/  MUFU.TANH R21, R21 ;  /* 0x0000001500157308 */ /* 0x000fe20000002400 */
[----:B-1----:R-:W-:-:S05]  /*3790*/  FFMA.FTZ R67, R2, UR4, R67 ;  /* 0x0000000402437c23 */ /* 0x002fca0008010043 */
[----:B------:R-:W-:Y:S02]  /*37a0*/  FSEL R82, R67, -INF , !P0 ;  /* 0xff80000043527808 */ /* 0x000fe40004000000 */
[----:B------:R-:W1:Y:S01]  /*37b0*/  I2F R91, R109 ;  /* 0x0000006d005b7306 */ /* 0x000e620000201400 */
[----:B------:R-:W-:Y:S02]  /*37c0*/  ISETP.GE.AND P0, PT, R103, R64, PT ;  /* 0x000000406700720c */ /* 0x000fe40003f06270 */
[----:B------:R-:W-:-:S05]  /*37d0*/  IADD3 R67, R101, 0x69, RZ ;  /* 0x0000006965437810 */ /* 0x000fca0007ffe0ff */
[----:B------:R-:W-:Y:S08]  /*37e0*/  I2F R72, R105 ;  /* 0x0000006900487306 */ /* 0x000ff00000201400 */
[----:B------:R2:W3:Y:S01]  /*37f0*/  MUFU.TANH R62, R58 ;  /* 0x0000003a003e7308 */ /* 0x0004e20000002400 */
[----:B-1----:R-:W-:-:S07]  /*3800*/  FFMA.FTZ R2, R91, UR4, R22 ;  /* 0x000000045b027c23 */ /* 0x002fce0008010016 */
[----:B------:R-:W1:Y:S01]  /*3810*/  MUFU.TANH R104, R104 ;  /* 0x0000006800687308 */ /* 0x000e620000002400 */
[----:B--2---:R-:W-:-:S07]  /*3820*/  FFMA.FTZ R58, R80, UR4, R145 ;  /* 0x00000004503a7c23 */ /* 0x004fce0008010091 */
[----:B------:R-:W2:Y:S01]  /*3830*/  I2F R70, R103 ;  /* 0x0000006700467306 */ /* 0x000ea20000201400 */
[----:B------:R-:W-:Y:S02]  /*3840*/  FFMA.FTZ R80, R49, UR4, R102 ;  /* 0x0000000431507c23 */ /* 0x000fe40008010066 */
[----:B---3--:R-:W-:Y:S01]  /*3850*/  FFMA.FTZ R62, R91, UR4, R62 ;  /* 0x000000045b3e7c23 */ /* 0x008fe2000801003e */
[----:B------:R-:W-:Y:S02]  /*3860*/  FSEL R58, R58, -INF , !P3 ;  /* 0xff8000003a3a7808 */ /* 0x000fe40005800000 */
[----:B------:R-:W-:Y:S01]  /*3870*/  ISETP.GE.AND P3, PT, R77, R64, PT ;  /* 0x000000404d00720c */ /* 0x000fe20003f66270 */
[----:B-1----:R-:W-:Y:S01]  /*3880*/  FFMA.FTZ R74, R68, UR4, R104 ;  /* 0x00000004444a7c23 */ /* 0x002fe20008010068 */
[----:B------:R-:W-:Y:S01]  /*3890*/  MUFU.TANH R16, R16 ;  /* 0x0000001000107308 */ /* 0x000fe20000002400 */
[----:B------:R-:W-:Y:S02]  /*38a0*/  FSEL R80, R80, -INF , !P4 ;  /* 0xff80000050507808 */ /* 0x000fe40006000000 */
[----:B------:R-:W-:-:S02]  /*38b0*/  FSEL R124, R100, -INF , !P3 ;  /* 0xff800000647c7808 */ /* 0x000fc40005800000 */
[-C--:B------:R-:W-:Y:S01]  /*38c0*/  ISETP.GE.AND P3, PT, R75, R64.reuse, PT ;  /* 0x000000404b00720c */ /* 0x080fe20003f66270 */
[----:B------:R-:W-:Y:S01]  /*38d0*/  FFMA.FTZ R75, R72, UR4, R21 ;  /* 0x00000004484b7c23 */ /* 0x000fe20008010015 */
[----:B------:R-:W-:Y:S01]  /*38e0*/  ISETP.GE.AND P4, PT, R73, R64, PT ;  /* 0x000000404900720c */ /* 0x000fe20003f86270 */
[----:B------:R-:W1:Y:S01]  /*38f0*/  I2F R49, R111 ;  /* 0x0000006f00317306 */ /* 0x000e620000201400 */
[----:B------:R-:W-:Y:S01]  /*3900*/  FSEL R77, R61, -INF , !P2 ;  /* 0xff8000003d4d7808 */ /* 0x000fe20005000000 */
[C---:B--2---:R-:W-:Y:S01]  /*3910*/  FFMA.FTZ R68, R70.reuse, UR4, R63 ;  /* 0x0000000446447c23 */ /* 0x044fe2000801003f */
[----:B------:R-:W-:Y:S01]  /*3920*/  ISETP.GE.AND P2, PT, R105, R66, PT ;  /* 0x000000426900720c */ /* 0x000fe20003f46270 */
[----:B------:R-:W-:Y:S01]  /*3930*/  FFMA.FTZ R60, R70, UR4, R60 ;  /* 0x00000004463c7c23 */ /* 0x000fe2000801003c */
[----:B------:R-:W-:Y:S02]  /*3940*/  FSEL R78, R78, -INF , !P4 ;  /* 0xff8000004e4e7808 */ /* 0x000fe40006000000 */
[----:B------:R-:W-:Y:S01]  /*3950*/  ISETP.GE.AND P4, PT, R109, R64, PT ;  /* 0x000000406d00720c */ /* 0x000fe20003f86270 */
[----:B------:R-:W-:Y:S01]  /*3960*/  MUFU.TANH R52, R52 ;  /* 0x0000003400347308 */ /* 0x000fe20000002400 */
[----:B------:R-:W-:-:S02]  /*3970*/  FSEL R63, R2, -INF , !P6 ;  /* 0xff800000023f7808 */ /* 0x000fc40007000000 */
[----:B------:R-:W-:Y:S02]  /*3980*/  FSEL R75, R75, -INF , !P2 ;  /* 0xff8000004b4b7808 */ /* 0x000fe40005000000 */
[----:B------:R-:W-:Y:S02]  /*3990*/  ISETP.GE.AND P2, PT, R111, R66, PT ;  /* 0x000000426f00720c */ /* 0x000fe40003f46270 */
[----:B------:R-:W-:Y:S01]  /*39a0*/  IADD3 R2, R85, 0x1000, RZ ;  /* 0x0000100055027810 */ /* 0x000fe20007ffe0ff */
[----:B------:R-:W-:Y:S01]  /*39b0*/  MUFU.TANH R55, R55 ;  /* 0x0000003700377308 */ /* 0x000fe20000002400 */
[----:B-1----:R-:W-:Y:S01]  /*39c0*/  FFMA.FTZ R16, R49, UR4, R16 ;  /* 0x0000000431107c23 */ /* 0x002fe20008010010 */
[----:B------:R-:W-:Y:S02]  /*39d0*/  IADD3 R103, R101, 0x70, RZ ;  /* 0x0000007065677810 */ /* 0x000fe40007ffe0ff */
[----:B------:R-:W-:Y:S02]  /*39e0*/  FSEL R70, R62, -INF , !P4 ;  /* 0xff8000003e467808 */ /* 0x000fe40006000000 */
[----:B------:R-:W-:-:S02]  /*39f0*/  FSEL R74, R74, -INF , !P3 ;  /* 0xff8000004a4a7808 */ /* 0x000fc40005800000 */
[----:B------:R-:W1:Y:S01]  /*3a00*/  I2F R84, R47 ;  /* 0x0000002f00547306 */ /* 0x000e620000201400 */
[----:B------:R-:W-:Y:S02]  /*3a10*/  FSEL R61, R60, -INF , !P5 ;  /* 0xff8000003c3d7808 */ /* 0x000fe40006800000 */
[----:B------:R-:W-:Y:S02]  /*3a20*/  FSEL R68, R68, -INF , !P0 ;  /* 0xff80000044447808 */ /* 0x000fe40004000000 */
[----:B------:R-:W-:Y:S02]  /*3a30*/  ISETP.GE.AND P3, PT, R105, R64, PT ;  /* 0x000000406900720c */ /* 0x000fe40003f66270 */
[C---:B------:R-:W-:Y:S01]  /*3a40*/  ISETP.GE.AND P5, PT, R125.reuse, R66, PT ;  /* 0x000000427d00720c */ /* 0x040fe20003fa6270 */
[----:B------:R-:W-:Y:S01]  /*3a50*/  MUFU.TANH R17, R17 ;  /* 0x0000001100117308 */ /* 0x000fe20000002400 */
[----:B------:R-:W-:Y:S02]  /*3a60*/  ISETP.GE.AND P0, PT, R125, R64, PT ;  /* 0x000000407d00720c */ /* 0x000fe40003f06270 */
[----:B------:R-:W-:-:S02]  /*3a70*/  ISETP.GE.AND P6, PT, R47, R66, PT ;  /* 0x000000422f00720c */ /* 0x000fc40003fc6270 */
[C---:B------:R-:W-:Y:S02]  /*3a80*/  IADD3 R109, R101.reuse, 0x68, RZ ;  /* 0x00000068656d7810 */ /* 0x040fe40007ffe0ff */
[----:B------:R-:W-:Y:S01]  /*3a90*/  IADD3 R91, R101, 0x71, RZ ;  /* 0x00000071655b7810 */ /* 0x000fe20007ffe0ff */
[----:B------:R-:W-:Y:S01]  /*3aa0*/  MUFU.TANH R26, R26 ;  /* 0x0000001a001a7308 */ /* 0x000fe20000002400 */
[C---:B-1----:R-:W-:Y:S01]  /*3ab0*/  FFMA.FTZ R52, R84.reuse, UR4, R52 ;  /* 0x0000000454347c23 */ /* 0x042fe20008010034 */
[----:B------:R-:W-:Y:S01]  /*3ac0*/  ISETP.GE.AND P4, PT, R47, R64, PT ;  /* 0x000000402f00720c */ /* 0x000fe20003f86270 */
[----:B------:R-:W-:Y:S01]  /*3ad0*/  FFMA.FTZ R62, R84, UR4, R55 ;  /* 0x00000004543e7c23 */ /* 0x000fe20008010037 */
[----:B------:R-:W-:Y:S01]  /*3ae0*/  IADD3 R55, R101, 0x78, RZ ;  /* 0x0000007865377810 */ /* 0x000fe20007ffe0ff */
[----:B------:R-:W-:Y:S01]  /*3af0*/  IMAD R84, R3, 0x2, R2 ;  /* 0x0000000203547824 */ /* 0x000fe200078e0202 */
[----:B------:R-:W-:Y:S02]  /*3b00*/  FSEL R73, R52, -INF , !P6 ;  /* 0xff80000034497808 */ /* 0x000fe40007000000 */
[----:B------:R-:W1:Y:S01]  /*3b10*/  I2F R40, R127 ;  /* 0x0000007f00287306 */ /* 0x000e620000201400 */
[----:B------:R-:W-:-:S02]  /*3b20*/  ISETP.GE.AND P6, PT, R127, R66, PT ;  /* 0x000000427f00720c */ /* 0x000fc40003fc6270 */
[----:B------:R-:W-:Y:S02]  /*3b30*/  FSEL R62, R62, -INF , !P4 ;  /* 0xff8000003e3e7808 */ /* 0x000fe40006000000 */
[----:B------:R-:W-:-:S03]  /*3b40*/  ISETP.GE.AND P4, PT, R127, R64, PT ;  /* 0x000000407f00720c */ /* 0x000fc60003f86270 */
[----:B------:R-:W2:Y:S08]  /*3b50*/  I2F R23, R65 ;  /* 0x0000004100177306 */ /* 0x000eb00000201400 */
[----:B------:R3:W4:Y:S01]  /*3b60*/  MUFU.TANH R96, R43 ;  /* 0x0000002b00607308 */ /* 0x0007220000002400 */
[----:B-1----:R-:W-:-:S07]  /*3b70*/  FFMA.FTZ R2, R40, UR4, R17 ;  /* 0x0000000428027c23 */ /* 0x002fce0008010011 */
[----:B------:R-:W-:Y:S08]  /*3b80*/  MUFU.TANH R20, R20 ;  /* 0x0000001400147308 */ /* 0x000ff00000002400 */
[----:B------:R-:W-:Y:S01]  /*3b90*/  MUFU.TANH R48, R48 ;  /* 0x0000003000307308 */ /* 0x000fe20000002400 */
[----:B---3--:R-:W-:Y:S02]  /*3ba0*/  FMUL.FTZ R43, R38, c[0x0][0x2ec] ;  /* 0x0000bb00262b7a20 */ /* 0x008fe40000410000 */
[----:B------:R-:W-:Y:S01]  /*3bb0*/  FMUL.FTZ R38, R39, c[0x0][0x2ec] ;  /* 0x0000bb0027267a20 */ /* 0x000fe20000410000 */
[----:B------:R-:W-:Y:S01]  /*3bc0*/  FSEL R39, R16, -INF , !P2 ;  /* 0xff80000010277808 */ /* 0x000fe20005000000 */
[----:B------:R-:W-:Y:S01]  /*3bd0*/  FMUL.FTZ R16, R35, c[0x0][0x2ec] ;  /* 0x0000bb0023107a20 */ /* 0x000fe20000410000 */
[----:B------:R-:W-:Y:S01]  /*3be0*/  ISETP.GE.AND P2, PT, R131, R66, PT ;  /* 0x000000428300720c */ /* 0x000fe20003f46270 */
[C---:B--2---:R-:W-:Y:S01]  /*3bf0*/  FFMA.FTZ R35, R23.reuse, UR4, R26 ;  /* 0x0000000417237c23 */ /* 0x044fe2000801001a */
[----:B------:R-:W-:Y:S01]  /*3c00*/  I2F R107, R125 ;  /* 0x0000007d006b7306 */ /* 0x000fe20000201400 */
[----:B----4-:R-:W-:-:S02]  /*3c10*/  FFMA.FTZ R96, R23, UR4, R96 ;  /* 0x0000000417607c23 */ /* 0x010fc40008010060 */
[----:B------:R-:W-:-:S05]  /*3c20*/  FMUL.FTZ R23, R28, c[0x0][0x2ec] ;  /* 0x0000bb001c177a20 */ /* 0x000fca0000410000 */
[----:B------:R-:W1:Y:S08]  /*3c30*/  MUFU.TANH R53, R53 ;  /* 0x0000003500357308 */ /* 0x000e700000002400 */
[----:B------:R-:W-:Y:S08]  /*3c40*/  MUFU.TANH R24, R24 ;  /* 0x0000001800187308 */ /* 0x000ff00000002400 */
[----:B------:R-:W-:Y:S01]  /*3c50*/  MUFU.TANH R46, R46 ;  /* 0x0000002e002e7308 */ /* 0x000fe20000002400 */
[----:B-1----:R-:W-:Y:S01]  /*3c60*/  FFMA.FTZ R72, R72, UR4, R53 ;  /* 0x0000000448487c23 */ /* 0x002fe20008010035 */
[----:B------:R-:W-:-:S04]  /*3c70*/  IADD3 R53, R101, 0x79, RZ ;  /* 0x0000007965357810 */ /* 0x000fc80007ffe0ff */
[----:B------:R-:W-:Y:S02]  /*3c80*/  FSEL R72, R72, -INF , !P3 ;  /* 0xff80000048487808 */ /* 0x000fe40005800000 */
[----:B------:R-:W1:Y:S01]  /*3c90*/  I2F R25, R51 ;  /* 0x0000003300197306 */ /* 0x000e620000201400 */
[----:B------:R-:W-:-:S07]  /*3ca0*/  ISETP.GE.AND P3, PT, R111, R64, PT ;  /* 0x000000406f00720c */ /* 0x000fce0003f66270 */
[----:B------:R-:W-:Y:S08]  /*3cb0*/  MUFU.TANH R27, R27 ;  /* 0x0000001b001b7308 */ /* 0x000ff00000002400 */
[----:B------:R-:W2:Y:S01]  /*3cc0*/  I2F R42, R131 ;  /* 0x00000083002a7306 */ /* 0x000ea20000201400 */
[C---:B-1----:R-:W-:Y:S02]  /*3cd0*/  FFMA.FTZ R24, R25.reuse, UR4, R24 ;  /* 0x0000000419187c23 */ /* 0x042fe40008010018 */
[----:B------:R-:W-:-:S02]  /*3ce0*/  FFMA.FTZ R46, R25, UR4, R46 ;  /* 0x00000004192e7c23 */ /* 0x000fc4000801002e */
[----:B------:R-:W-:-:S03]  /*3cf0*/  FMUL.FTZ R25, R34, c[0x0][0x2ec] ;  /* 0x0000bb0022197a20 */ /* 0x000fc60000410000 */
[----:B------:R-:W1:Y:S08]  /*3d00*/  MUFU.TANH R18, R18 ;  /* 0x0000001200127308 */ /* 0x000e700000002400 */
[----:B------:R3:W-:Y:S01]  /*3d10*/  MUFU.TANH R105, R36 ;  /* 0x0000002400697308 */ /* 0x0007e20000002400 */
[----:B--2---:R-:W-:-:S05]  /*3d20*/  FFMA.FTZ R27, R42, UR4, R27 ;  /* 0x000000042a1b7c23 */ /* 0x004fca000801001b */
[----:B------:R-:W-:Y:S02]  /*3d30*/  FSEL R47, R27, -INF , !P2 ;  /* 0xff8000001b2f7808 */ /* 0x000fe40005000000 */
[----:B------:R-:W-:Y:S01]  /*3d40*/  I2F R60, R103 ;  /* 0x00000067003c7306 */ /* 0x000fe20000201400 */
[----:B-1----:R-:W-:Y:S01]  /*3d50*/  FFMA.FTZ R18, R49, UR4, R18 ;  /* 0x0000000431127c23 */ /* 0x002fe20008010012 */
[----:B------:R-:W-:-:S04]  /*3d60*/  ISETP.GE.AND P2, PT, R67, R66, PT ;  /* 0x000000424300720c */ /* 0x000fc80003f46270 */
[----:B------:R-:W-:Y:S02]  /*3d70*/  FSEL R44, R18, -INF , !P3 ;  /* 0xff800000122c7808 */ /* 0x000fe40005800000 */
[----:B------:R1:W-:Y:S01]  /*3d80*/  MUFU.TANH R125, R37 ;  /* 0x00000025007d7308 */ /* 0x0003e20000002400 */
[----:B---3--:R-:W-:Y:S01]  /*3d90*/  FFMA.FTZ R36, R107, UR4, R48 ;  /* 0x000000046b247c23 */ /* 0x008fe20008010030 */
[----:B------:R-:W-:-:S04]  /*3da0*/  ISETP.GE.AND P3, PT, R131, R64, PT ;  /* 0x000000408300720c */ /* 0x000fc80003f66270 */
[----:B------:R-:W-:Y:S02]  /*3db0*/  FSEL R36, R36, -INF , !P0 ;  /* 0xff80000024247808 */ /* 0x000fe40004000000 */
[----:B------:R-:W2:Y:S01]  /*3dc0*/  MUFU.TANH R17, R32 ;  /* 0x0000002000117308 */ /* 0x000ea20000002400 */
[----:B------:R-:W-:-:S04]  /*3dd0*/  ISETP.GE.AND P0, PT, R51, R64, PT ;  /* 0x000000403300720c */ /* 0x000fc80003f06270 */
[----:B------:R-:W-:Y:S02]  /*3de0*/  FSEL R34, R46, -INF , !P0 ;  /* 0xff8000002e227808 */ /* 0x000fe40004000000 */
[----:B------:R-:W-:Y:S01]  /*3df0*/  ISETP.GE.AND P0, PT, R109, R64, PT ;  /* 0x000000406d00720c */ /* 0x000fe20003f06270 */
[----:B------:R-:W-:Y:S01]  /*3e00*/  I2F R22, R67 ;  /* 0x0000004300167306 */ /* 0x000fe20000201400 */
[----:B-1----:R-:W-:-:S05]  /*3e10*/  FFMA.FTZ R37, R107, UR4, R20 ;  /* 0x000000046b257c23 */ /* 0x002fca0008010014 */
[----:B------:R-:W-:Y:S02]  /*3e20*/  FSEL R37, R37, -INF , !P5 ;  /* 0xff80000025257808 */ /* 0x000fe40006800000 */
[----:B------:R-:W1:Y:S01]  /*3e30*/  MUFU.TANH R45, R45 ;  /* 0x0000002d002d7308 */ /* 0x000e620000002400 */
[----:B------:R-:W-:Y:S01]  /*3e40*/  ISETP.GE.AND P5, PT, R51, R66, PT ;  /* 0x000000423300720c */ /* 0x000fe20003fa6270 */
[----:B--2---:R-:W-:-:S06]  /*3e50*/  FFMA.FTZ R17, R60, UR4, R17 ;  /* 0x000000043c117c23 */ /* 0x004fcc0008010011 */
[----:B------:R-:W2:Y:S08]  /*3e60*/  MUFU.TANH R3, R38 ;  /* 0x0000002600037308 */ /* 0x000eb00000002400 */
[----:B------:R-:W-:Y:S01]  /*3e70*/  I2F R52, R55 ;  /* 0x0000003700347306 */ /* 0x000fe20000201400 */
[----:B-1----:R-:W-:-:S07]  /*3e80*/  FFMA.FTZ R45, R40, UR4, R45 ;  /* 0x00000004282d7c23 */ /* 0x002fce000801002d */
[----:B------:R-:W-:Y:S01]  /*3e90*/  MUFU.TANH R23, R23 ;  /* 0x0000001700177308 */ /* 0x000fe20000002400 */
[----:B--2---:R-:W-:Y:S01]  /*3ea0*/  FFMA.FTZ R18, R22, UR4, R3 ;  /* 0x0000000416127c23 */ /* 0x004fe20008010003 */
[----:B------:R-:W-:Y:S02]  /*3eb0*/  FSEL R38, R45, -INF , !P4 ;  /* 0xff8000002d267808 */ /* 0x000fe40006000000 */
[----:B------:R-:W-:Y:S02]  /*3ec0*/  FSEL R45, R24, -INF , !P5 ;  /* 0xff800000182d7808 */ /* 0x000fe40006800000 */
[----:B------:R-:W-:Y:S02]  /*3ed0*/  ISETP.GE.AND P5, PT, R109, R66, PT ;  /* 0x000000426d00720c */ /* 0x000fe40003fa6270 */
[----:B------:R1:W-:Y:S01]  /*3ee0*/  MUFU.TANH R51, R43 ;  /* 0x0000002b00337308 */ /* 0x0003e20000002400 */
[----:B------:R-:W-:-:S04]  /*3ef0*/  ISETP.GE.AND P4, PT, R65, R64, PT ;  /* 0x000000404100720c */ /* 0x000fc80003f86270 */
[----:B------:R-:W-:Y:S02]  /*3f00*/  FSEL R28, R96, -INF , !P4 ;  /* 0xff800000601c7808 */ /* 0x000fe40006000000 */
[----:B------:R-:W-:Y:S01]  /*3f10*/  ISETP.GE.AND P4, PT, R103, R64, PT ;  /* 0x000000406700720c */ /* 0x000fe20003f86270 */
[----:B------:R-:W2:Y:S01]  /*3f20*/  MUFU.TANH R41, R41 ;  /* 0x0000002900297308 */ /* 0x000ea20000002400 */
[----:B-1----:R-:W-:Y:S01]  /*3f30*/  FSEL R43, R2, -INF , !P6 ;  /* 0xff800000022b7808 */ /* 0x002fe20007000000 */
[----:B------:R-:W-:-:S06]  /*3f40*/  FMUL.FTZ R2, R33, c[0x0][0x2ec] ;  /* 0x0000bb0021027a20 */ /* 0x000fcc0000410000 */
[----:B------:R-:W1:Y:S01]  /*3f50*/  I2F R50, R109 ;  /* 0x0000006d00327306 */ /* 0x000e620000201400 */
[----:B------:R-:W-:Y:S01]  /*3f60*/  ISETP.GE.AND P6, PT, R65, R66, PT ;  /* 0x000000424100720c */ /* 0x000fe20003fc6270 */
[----:B------:R-:W-:-:S03]  /*3f70*/  FFMA.FTZ R33, R22, UR4, R125 ;  /* 0x0000000416217c23 */ /* 0x000fc6000801007d */
[----:B------:R-:W-:Y:S01]  /*3f80*/  FSEL R35, R35, -INF , !P6 ;  /* 0xff80000023237808 */ /* 0x000fe20007000000 */
[----:B--2---:R-:W-:Y:S01]  /*3f90*/  FFMA.FTZ R32, R42, UR4, R41 ;  /* 0x000000042a207c23 */ /* 0x004fe20008010029 */
[-C--:B------:R-:W-:Y:S01]  /*3fa0*/  ISETP.GE.AND P6, PT, R103, R66.reuse, PT ;  /* 0x000000426700720c */ /* 0x080fe20003fc6270 */
[----:B------:R-:W-:Y:S01]  /*3fb0*/  I2F R21, R91 ;  /* 0x0000005b00157306 */ /* 0x000fe20000201400 */
[----:B------:R-:W-:Y:S02]  /*3fc0*/  FSEL R33, R33, -INF , !P2 ;  /* 0xff80000021217808 */ /* 0x000fe40005000000 */
[----:B------:R-:W-:Y:S01]  /*3fd0*/  FSEL R27, R17, -INF , !P6 ;  /* 0xff800000111b7808 */ /* 0x000fe20007000000 */
[----:B------:R-:W-:Y:S01]  /*3fe0*/  FFMA.FTZ R17, R52, UR4, R23 ;  /* 0x0000000434117c23 */ /* 0x000fe20008010017 */
[----:B------:R-:W-:Y:S02]  /*3ff0*/  ISETP.GE.AND P2, PT, R55, R66, PT ;  /* 0x000000423700720c */ /* 0x000fe40003f46270 */
[----:B------:R-:W-:Y:S01]  /*4000*/  FSEL R32, R32, -INF , !P3 ;  /* 0xff80000020207808 */ /* 0x000fe20005800000 */
[----:B------:R-:W2:Y:S01]  /*4010*/  MUFU.TANH R2, R2 ;  /* 0x0000000200027308 */ /* 0x000ea20000002400 */
[C---:B-1----:R-:W-:Y:S01]  /*4020*/  FFMA.FTZ R41, R50.reuse, UR4, R105 ;  /* 0x0000000432297c23 */ /* 0x042fe20008010069 */
[----:B------:R-:W-:Y:S01]  /*4030*/  FSEL R17, R17, -INF , !P2 ;  /* 0xff80000011117808 */ /* 0x000fe20005000000 */
[----:B------:R-:W-:Y:S01]  /*4040*/  FFMA.FTZ R51, R50, UR4, R51 ;  /* 0x0000000432337c23 */ /* 0x000fe20008010033 */
[----:B------:R-:W-:-:S02]  /*4050*/  ISETP.GE.AND P2, PT, R92, 0x2, PT ;  /* 0x000000025c00780c */ /* 0x000fc40003f46270 */
[----:B------:R-:W-:Y:S02]  /*4060*/  FSEL R41, R41, -INF , !P5 ;  /* 0xff80000029297808 */ /* 0x000fe40006800000 */
[----:B------:R-:W1:Y:S01]  /*4070*/  MUFU.TANH R25, R25 ;  /* 0x0000001900197308 */ /* 0x000e620000002400 */
[----:B------:R-:W-:Y:S02]  /*4080*/  ISETP.GE.AND P5, PT, R91, R66, PT ;  /* 0x000000425b00720c */ /* 0x000fe40003fa6270 */
[----:B------:R-:W-:Y:S02]  /*4090*/  ISETP.GE.AND P3, PT, R67, R64, PT ;  /* 0x000000404300720c */ /* 0x000fe40003f66270 */
[----:B------:R-:W-:Y:S02]  /*40a0*/  ISETP.GE.AND P6, PT, R101, R66, PT ;  /* 0x000000426500720c */ /* 0x000fe40003fc6270 */
[----:B------:R-:W-:Y:S01]  /*40b0*/  FSEL R18, R18, -INF , !P3 ;  /* 0xff80000012127808 */ /* 0x000fe20005800000 */
[----:B------:R3:W4:Y:S01]  /*40c0*/  MUFU.TANH R26, R16 ;  /* 0x00000010001a7308 */ /* 0x0007220000002400 */
[----:B--2---:R-:W-:Y:S01]  /*40d0*/  FFMA.FTZ R2, R21, UR4, R2 ;  /* 0x0000000415027c23 */ /* 0x004fe20008010002 */
[----:B------:R-:W-:-:S06]  /*40e0*/  ISETP.GE.AND P3, PT, R55, R64, PT ;  /* 0x000000403700720c */ /* 0x000fcc0003f66270 */
[----:B------:R-:W2:Y:S01]  /*40f0*/  I2F R76, R101 ;  /* 0x00000065004c7306 */ /* 0x000ea20000201400 */
[----:B-1----:R-:W-:Y:S01]  /*4100*/  FFMA.FTZ R24, R60, UR4, R25 ;  /* 0x000000043c187c23 */ /* 0x002fe20008010019 */
[----:B------:R-:W-:Y:S02]  /*4110*/  FSEL R25, R2, -INF , !P5 ;  /* 0xff80000002197808 */ /* 0x000fe40006800000 */
[----:B------:R-:W-:Y:S02]  /*4120*/  ISETP.GE.AND P5, PT, R53, R66, PT ;  /* 0x000000423500720c */ /* 0x000fe40003fa6270 */
[----:B------:R-:W-:Y:S02]  /*4130*/  FSEL R24, R24, -INF , !P4 ;  /* 0xff80000018187808 */ /* 0x000fe40006000000 */
[----:B------:R-:W1:Y:S01]  /*4140*/  MUFU.TANH R97, R97 ;  /* 0x0000006100617308 */ /* 0x000e620000002400 */
[----:B---3--:R-:W-:Y:S01]  /*4150*/  FSEL R16, R51, -INF , !P0 ;  /* 0xff80000033107808 */ /* 0x008fe20004000000 */
[----:B----4-:R-:W-:Y:S01]  /*4160*/  FFMA.FTZ R22, R21, UR4, R26 ;  /* 0x0000000415167c23 */ /* 0x010fe2000801001a */
[----:B------:R-:W-:-:S02]  /*4170*/  ISETP.GE.AND P0, PT, R91, R64, PT ;  /* 0x000000405b00720c */ /* 0x000fc40003f06270 */
[-C--:B------:R-:W-:Y:S02]  /*4180*/  ISETP.GE.AND P4, PT, R101, R64.reuse, PT ;  /* 0x000000406500720c */ /* 0x080fe40003f86270 */
[----:B------:R-:W-:Y:S01]  /*4190*/  FSEL R22, R22, -INF , !P0 ;  /* 0xff80000016167808 */ /* 0x000fe20004000000 */
[----:B------:R-:W-:Y:S01]  /*41a0*/  I2F R20, R53 ;  /* 0x0000003500147306 */ /* 0x000fe20000201400 */
[----:B--2---:R-:W-:Y:S01]  /*41b0*/  FFMA.FTZ R23, R76, UR4, R99 ;  /* 0x000000044c177c23 */ /* 0x004fe20008010063 */
[----:B------:R-:W-:Y:S01]  /*41c0*/  BAR.SYNC.DEFER_BLOCKING 0x0 ;  /* 0x0000000000007b1d */ /* 0x000fe20000010000 */
[----:B------:R-:W-:-:S03]  /*41d0*/  ISETP.GE.AND P0, PT, R53, R64, PT ;  /* 0x000000403500720c */ /* 0x000fc60003f06270 */
[----:B------:R-:W-:Y:S02]  /*41e0*/  FSEL R23, R23, -INF , !P4 ;  /* 0xff80000017177808 */ /* 0x000fe40006000000 */
[----:B------:R-:W2:Y:S01]  /*41f0*/  MUFU.TANH R3, R29 ;  /* 0x0000001d00037308 */ /* 0x000ea20000002400 */
[----:B-1----:R-:W-:-:S07]  /*4200*/  FFMA.FTZ R97, R76, UR4, R97 ;  /* 0x000000044c617c23 */ /* 0x002fce0008010061 */
[----:B------:R-:W1:Y:S08]  /*4210*/  MUFU.TANH R49, R30 ;  /* 0x0000001e00317308 */ /* 0x000e700000002400 */
[----:B------:R-:W3:Y:S01]  /*4220*/  MUFU.TANH R31, R31 ;  /* 0x0000001f001f7308 */ /* 0x000ee20000002400 */
[----:B--2---:R-:W-:Y:S01]  /*4230*/  FFMA.FTZ R21, R20, UR4, R3 ;  /* 0x0000000414157c23 */ /* 0x004fe20008010003 */
[----:B------:R-:W-:-:S04]  /*4240*/  FSEL R3, R97, -INF , !P6 ;  /* 0xff80000061037808 */ /* 0x000fc80007000000 */
[----:B------:R-:W-:Y:S01]  /*4250*/  FSEL R21, R21, -INF , !P5 ;  /* 0xff80000015157808 */ /* 0x000fe20006800000 */
[----:B-1----:R-:W-:Y:S02]  /*4260*/  FFMA.FTZ R49, R52, UR4, R49 ;  /* 0x0000000434317c23 */ /* 0x002fe40008010031 */
[----:B---3--:R-:W-:-:S03]  /*4270*/  FFMA.FTZ R2, R20, UR4, R31 ;  /* 0x0000000414027c23 */ /* 0x008fc6000801001f */
        /* <DEDUP_REMOVED lines=33> */
[----:B------:R-:W-:Y:S02]  /*4490*/  ISETP.NE.AND P3, PT, RZ, c[0x0][0x2d0], PT ;  /* 0x0000b400ff007a0c */ /* 0x000fe40003f65270 */
[----:B------:R-:W-:-:S03]  /*44a0*/  LOP3.LUT R26, RZ, c[0x0][0x2d0], RZ, 0x33, !PT ;  /* 0x0000b400ff1a7a12 */ /* 0x000fc600078e33ff */
        /* <DEDUP_REMOVED lines=26> */
.L_x_4304:
[----:B------:R-:W-:-:S04]  /*4650*/  ULEA UR6, -UR8, URZ, 0x7 ;  /* 0x0000003f08067291 */ /* 0x000fc8000f8e393f */
[----:B------:R-:W-:Y:S02]  /*4660*/  USHF.R.S32.HI UR11, URZ, 0x1f, UR6 ;  /* 0x0000001f3f0b7899 */ /* 0x000fe40008011406 */
[----:B------:R-:W-:-:S04]  /*4670*/  MOV R29, UR6 ;  /* 0x00000006001d7c02 */ /* 0x000fc80008000f00 */
[----:B------:R-:W-:Y:S02]  /*4680*/  MOV R30, UR11 ;  /* 0x0000000b001e7c02 */ /* 0x000fe40008000f00 */
.L_x_4305:
[----:B------:R-:W-:Y:S01]  /*4690*/  ISETP.GE.AND P0, PT, R114, c[0x0][0x220], PT ;  /* 0x0000880072007a0c */ /* 0x000fe20003f06270 */
[----:B------:R-:W-:Y:S01]  /*46a0*/  IMAD.U32 R31, RZ, RZ, UR8 ;  /* 0x00000008ff1f7e24 */ /* 0x000fe2000f8e00ff */
[----:B------:R-:W-:Y:S01]  /*46b0*/  BSSY B0, `(.L_x_4306) ;  /* 0x0000032000007945 */ /* 0x000fe20003800000 */
[----:B------:R-:W-:-:S10]  /*46c0*/  IMAD.U32 R26, RZ, RZ, UR8 ;  /* 0x00000008ff1a7e24 */ /* 0x000fd4000f8e00ff */
[-C--:B------:R-:W-:Y:S01]  /*46d0*/  @!P0 LEA R46, P3, R31, R120.reuse, 0x6 ;  /* 0x000000781f2e8211 */ /* 0x080fe200078630ff */
[----:B------:R-:W-:Y:S01]  /*46e0*/  @!P0 IMAD.MOV.U32 R31, RZ, RZ, c[0x0][0x19c] ;  /* 0x00006700ff1f8624 */ /* 0x000fe200078e00ff */
[C---:B------:R-:W-:Y:S01]  /*46f0*/  @!P0 IADD3 R40, P6, R29.reuse, R120, RZ ;  /* 0x000000781d288210 */ /* 0x040fe20007fde0ff */
[----:B------:R1:W-:Y:S01]  /*4700*/  @P0 STS [R94+0x1000], RZ ;  /* 0x001000ff5e000388 */ /* 0x0003e20000000800 */
[C---:B------:R-:W-:Y:S02]  /*4710*/  @!P0 IADD3 R49, P5, P4, R29.reuse, UR10, R120 ;  /* 0x0000000a1d318c10 */ /* 0x040fe4000fcbe078 */
[----:B------:R-:W-:Y:S01]  /*4720*/  @!P0 LEA.HI.X R26, R26, R93, R31, 0x6, P3 ;  /* 0x0000005d1a1a8211 */ /* 0x000fe200018f341f */
[----:B------:R-:W-:Y:S01]  /*4730*/  @!P0 IMAD.X R31, R30, 0x1, R93, P6 ;  /* 0x000000011e1f8824 */ /* 0x000fe200030e065d */
[----:B------:R-:W-:Y:S01]  /*4740*/  @!P0 IADD3 R46, P3, R29, R46, RZ ;  /* 0x0000002e1d2e8210 */ /* 0x000fe20007f7e0ff */
[----:B------:R1:W-:Y:S01]  /*4750*/  @P0 STS [R94+0x1004], RZ ;  /* 0x001004ff5e000388 */ /* 0x0003e20000000800 */
[----:B------:R-:W-:-:S02]  /*4760*/  @!P0 LEA R52, P6, R40, c[0x0][0x168], 0x1 ;  /* 0x00005a0028348a11 */ /* 0x000fc400078c08ff */
[C---:B------:R-:W-:Y:S01]  /*4770*/  @!P0 IADD3.X R42, R30.reuse, UR9, R93, P5, P4 ;  /* 0x000000091e2a8c10 */ /* 0x040fe2000afe845d */
[----:B------:R-:W-:Y:S01]  /*4780*/  @!P0 IMAD.X R51, R30, 0x1, R26, P3 ;  /* 0x000000011e338824 */ /* 0x000fe200018e061a */
[C---:B------:R-:W-:Y:S01]  /*4790*/  @!P0 LEA R48, P4, R49.reuse, c[0x0][0x168], 0x1 ;  /* 0x00005a0031308a11 */ /* 0x040fe200078808ff */
[----:B------:R1:W-:Y:S01]  /*47a0*/  @P0 STS.64 [R94+0x1008], RZ ;  /* 0x001008ff5e000388 */ /* 0x0003e20000000a00 */
        /* <DEDUP_REMOVED lines=34> */
.L_x_4307:
[----:B------:R-:W-:Y:S05]  /*49d0*/  BSYNC B0 ;  /* 0x0000000000007941 */ /* 0x000fea0003800000 */
.L_x_4306:
[----:B------:R-:W0:Y:S01]  /*49e0*/  LDGDEPBAR ;  /* 0x00000000000079af */ /* 0x000e220000000000 */
[----:B------:R-:W-:-:S04]  /*49f0*/  IADD3 R120, P0, R29, R120, RZ ;  /* 0x000000781d787210 */ /* 0x000fc80007f1e0ff */
[----:B------:R-:W-:Y:S02]  /*4a00*/  IADD3.X R93, R30, R93, RZ, P0, !PT ;  /* 0x0000005d1e5d7210 */ /* 0x000fe400007fe4ff */
.L_x_4303:
        /* <DEDUP_REMOVED lines=65> */
[----:B------:R-:W3:Y:S04]  /*4e20*/  SHFL.BFLY PT, R30, R29, 0x2, 0x1f ;  /* 0x0c401f001d1e7f89 */ /* 0x000ee800000e0000 */
[----:B------:R-:W-:Y:S01]  /*4e30*/  LDSM.16.MT88.4 R104, [R121+0x3000] ;  /* 0x003000007968783b */ /* 0x000fe20000004200 */
[----:B--2---:R-:W-:-:S02]  /*4e40*/  FMNMX.FTZ R40, R31, R40, !PT ;  /* 0x000000281f287209 */ /* 0x004fc40007810000 */
[----:B---3--:R-:W-:-:S03]  /*4e50*/  FMNMX.FTZ R30, R29, R30, !PT ;  /* 0x0000001e1d1e7209 */ /* 0x008fc60007810000 */
[----:B------:R-:W2:Y:S04]  /*4e60*/  SHFL.BFLY PT, R67, R40, 0x1, 0x1f ;  /* 0x0c201f0028437f89 */ /* 0x000ea800000e0000 */
[----:B------:R-:W3:Y:S01]  /*4e70*/  SHFL.BFLY PT, R65, R30, 0x1, 0x1f ;  /* 0x0c201f001e417f89 */ /* 0x000ee200000e0000 */
[----:B--2---:R-:W-:-:S04]  /*4e80*/  FMNMX.FTZ R67, R40, R67, !PT ;  /* 0x0000004328437209 */ /* 0x004fc80007810000 */
[C---:B------:R-:W-:Y:S01]  /*4e90*/  FSETP.NEU.FTZ.AND P0, PT, R67.reuse, -INF , PT ;  /* 0xff8000004300780b */ /* 0x040fe20003f1d000 */
[----:B------:R-:W-:Y:S01]  /*4ea0*/  FMUL.FTZ R26, R67, c[0x0][0x23c] ;  /* 0x00008f00431a7a20 */ /* 0x000fe20000410000 */
[----:B---3--:R-:W-:-:S04]  /*4eb0*/  FMNMX.FTZ R65, R30, R65, !PT ;  /* 0x000000411e417209 */ /* 0x008fc80007810000 */
[----:B------:R-:W-:Y:S02]  /*4ec0*/  FSEL R26, R26, RZ, P0 ;  /* 0x000000ff1a1a7208 */ /* 0x000fe40000000000 */
[----:B------:R-:W-:-:S03]  /*4ed0*/  FSETP.NEU.FTZ.AND P0, PT, R65, -INF , PT ;  /* 0xff8000004100780b */ /* 0x000fc60003f1d000 */
[--C-:B-1----:R-:W-:Y:S02]  /*4ee0*/  FFMA.FTZ R51, R3, c[0x0][0x23c], -R26.reuse ;  /* 0x00008f0003337a23 */ /* 0x102fe4000001081a */
[----:B------:R-:W-:Y:S02]  /*4ef0*/  FMUL.FTZ R3, R65, c[0x0][0x23c] ;  /* 0x00008f0041037a20 */ /* 0x000fe40000410000 */
[--C-:B------:R-:W-:Y:S02]  /*4f00*/  FFMA.FTZ R48, R5, c[0x0][0x23c], -R26.reuse ;  /* 0x00008f0005307a23 */ /* 0x100fe4000001081a */
[--C-:B------:R-:W-:Y:S01]  /*4f10*/  FFMA.FTZ R46, R7, c[0x0][0x23c], -R26.reuse ;  /* 0x00008f00072e7a23 */ /* 0x100fe2000001081a */
[----:B------:R-:W-:Y:S01]  /*4f20*/  FSEL R3, R3, RZ, P0 ;  /* 0x000000ff03037208 */ /* 0x000fe20000000000 */
[--C-:B------:R-:W-:Y:S01]  /*4f30*/  FFMA.FTZ R49, R15, c[0x0][0x23c], -R26.reuse ;  /* 0x00008f000f317a23 */ /* 0x100fe2000001081a */
[----:B------:R-:W-:Y:S01]  /*4f40*/  MUFU.EX2 R51, R51 ;  /* 0x0000003300337308 */ /* 0x000fe20000000800 */
[----:B------:R-:W-:-:S02]  /*4f50*/  FFMA.FTZ R30, R19, c[0x0][0x23c], -R26 ;  /* 0x00008f00131e7a23 */ /* 0x000fc4000001081a */
[--C-:B------:R-:W-:Y:S02]  /*4f60*/  FFMA.FTZ R50, R6, c[0x0][0x23c], -R3.reuse ;  /* 0x00008f0006327a23 */ /* 0x100fe40000010803 */
[--C-:B------:R-:W-:Y:S02]  /*4f70*/  FFMA.FTZ R55, R4, c[0x0][0x23c], -R3.reuse ;  /* 0x00008f0004377a23 */ /* 0x100fe40000010803 */
[----:B------:R-:W1:Y:S01]  /*4f80*/  LDSM.16.MT88.4 R4, [R126+0x3000] ;  /* 0x003000007e04783b */ /* 0x000e620000004200 */
[--C-:B------:R-:W-:Y:S01]  /*4f90*/  FFMA.FTZ R53, R23, c[0x0][0x23c], -R3.reuse ;  /* 0x00008f0017357a23 */ /* 0x100fe20000010803 */
[----:B------:R-:W2:Y:S01]  /*4fa0*/  MUFU.EX2 R48, R48 ;  /* 0x0000003000307308 */ /* 0x000ea20000000800 */
[----:B------:R-:W-:Y:S02]  /*4fb0*/  FFMA.FTZ R52, R14, c[0x0][0x23c], -R3 ;  /* 0x00008f000e347a23 */ /* 0x000fe40000010803 */
[--C-:B------:R-:W-:Y:S02]  /*4fc0*/  FFMA.FTZ R19, R11, c[0x0][0x23c], -R26.reuse ;  /* 0x00008f000b137a23 */ /* 0x100fe4000001081a */
[----:B------:R-:W-:-:S02]  /*4fd0*/  FFMA.FTZ R0, R9, c[0x0][0x23c], -R26 ;  /* 0x00008f0009007a23 */ /* 0x000fc4000001081a */
[--C-:B------:R-:W-:Y:S01]  /*4fe0*/  FFMA.FTZ R29, R10, c[0x0][0x23c], -R3.reuse ;  /* 0x00008f000a1d7a23 */ /* 0x100fe20000010803 */
[----:B------:R-:W-:Y:S01]  /*4ff0*/  MUFU.EX2 R49, R49 ;  /* 0x0000003100317308 */ /* 0x000fe20000000800 */
[--C-:B------:R-:W-:Y:S02]  /*5000*/  FFMA.FTZ R40, R8, c[0x0][0x23c], -R3.reuse ;  /* 0x00008f0008287a23 */ /* 0x100fe40000010803 */
[----:B------:R-:W3:Y:S01]  /*5010*/  LDSM.16.MT88.4 R8, [R126+0x3400] ;  /* 0x003400007e08783b */ /* 0x000ee20000004200 */
[--C-:B------:R-:W-:Y:S02]  /*5020*/  FFMA.FTZ R23, R13, c[0x0][0x23c], -R26.reuse ;  /* 0x00008f000d177a23 */ /* 0x100fe4000001081a */
[--C-:B------:R-:W-:Y:S02]  /*5030*/  FFMA.FTZ R42, R12, c[0x0][0x23c], -R3.reuse ;  /* 0x00008f000c2a7a23 */ /* 0x100fe40000010803 */
[----:B------:R-:W4:Y:S01]  /*5040*/  MUFU.EX2 R46, R46 ;  /* 0x0000002e002e7308 */ /* 0x000f220000000800 */
[----:B--2---:R-:W-:Y:S01]  /*5050*/  F2FP.BF16.PACK_AB R96, R48, R51 ;  /* 0x000000333060723e */ /* 0x004fe200000010ff */
[----:B------:R-:W-:Y:S01]  /*5060*/  FFMA.FTZ R31, R56, c[0x0][0x23c], -R3 ;  /* 0x00008f00381f7a23 */ /* 0x000fe20000010803 */
[----:B------:R-:W2:Y:S01]  /*5070*/  LDSM.16.MT88.4 R12, [R121+0x3400] ;  /* 0x00340000790c783b */ /* 0x000ea20000004200 */
[----:B------:R-:W-:-:S02]  /*5080*/  FFMA.FTZ R60, R69, c[0x0][0x23c], -R26 ;  /* 0x00008f00453c7a23 */ /* 0x000fc4000001081a */
[--C-:B------:R-:W-:Y:S02]  /*5090*/  FFMA.FTZ R56, R57, c[0x0][0x23c], -R26.reuse ;  /* 0x00008f0039387a23 */ /* 0x100fe4000001081a */
[----:B------:R-:W-:Y:S01]  /*50a0*/  MUFU.EX2 R53, R53 ;  /* 0x0000003500357308 */ /* 0x000fe20000000800 */
        /* <DEDUP_REMOVED lines=24> */
[----:B----4-:R-:W-:Y:S01]  /*5230*/  F2FP.BF16.PACK_AB R99, R52, R55 ;  /* 0x000000373463723e */ /* 0x010fe200000010ff */
[----:B------:R-:W4:Y:S01]  /*5240*/  MUFU.EX2 R23, R23 ;  /* 0x0000001700177308 */ /* 0x000f220000000800 */
[----:B------:R-:W-:-:S02]  /*5250*/  FFMA.FTZ R75, R70, c[0x0][0x23c], -R3 ;  /* 0x00008f00464b7a23 */ /* 0x000fc40000010803 */
[--C-:B------:R-:W-:Y:S02]  /*5260*/  FFMA.FTZ R68, R68, c[0x0][0x23c], -R3.reuse ;  /* 0x00008f0044447a23 */ /* 0x100fe40000010803 */
[--C-:B------:R-:W-:Y:S01]  /*5270*/  FFMA.FTZ R73, R72, c[0x0][0x23c], -R3.reuse ;  /* 0x00008f0048497a23 */ /* 0x100fe20000010803 */
[C---:B------:R-:W-:Y:S01]  /*5280*/  HMMA.16816.F32.BF16 R108, R96.reuse, R104, RZ ;  /* 0x00000068606c723c */ /* 0x040fe200000418ff */
[----:B------:R-:W-:Y:S01]  /*5290*/  FFMA.FTZ R62, R62, c[0x0][0x23c], -R3 ;  /* 0x00008f003e3e7a23 */ /* 0x000fe20000010803 */
[----:B------:R-:W-:Y:S01]  /*52a0*/  MUFU.EX2 R19, R19 ;  /* 0x0000001300137308 */ /* 0x000fe20000000800 */
[----:B------:R-:W-:Y:S02]  /*52b0*/  FADD.FTZ R48, R51, R48 ;  /* 0x0000003033307221 */ /* 0x000fe40000010000 */
[----:B------:R-:W-:Y:S02]  /*52c0*/  FADD.FTZ R50, R53, R50 ;  /* 0x0000003235327221 */ /* 0x000fe40000010000 */
[--C-:B------:R-:W-:Y:S01]  /*52d0*/  FFMA.FTZ R72, R37, c[0x0][0x23c], -R26.reuse ;  /* 0x00008f0025487a23 */ /* 0x100fe2000001081a */
[----:B------:R-:W-:Y:S01]  /*52e0*/  HMMA.16816.F32.BF16 R104, R96, R106, RZ ;  /* 0x0000006a6068723c */ /* 0x000fe200000418ff */
[--C-:B------:R-:W-:Y:S01]  /*52f0*/  FFMA.FTZ R89, R39, c[0x0][0x23c], -R26.reuse ;  /* 0x00008f0027597a23 */ /* 0x100fe2000001081a */
[----:B------:R-:W5:Y:S01]  /*5300*/  MUFU.EX2 R0, R0 ;  /* 0x0000000000007308 */ /* 0x000f620000000800 */
[----:B------:R-:W-:-:S02]  /*5310*/  FFMA.FTZ R37, R47, c[0x0][0x23c], -R26 ;  /* 0x00008f002f257a23 */ /* 0x000fc4000001081a */
[--C-:B------:R-:W-:Y:S02]  /*5320*/  FFMA.FTZ R39, R43, c[0x0][0x23c], -R26.reuse ;  /* 0x00008f002b277a23 */ /* 0x100fe4000001081a */
[----:B------:R-:W-:Y:S01]  /*5330*/  FFMA.FTZ R70, R45, c[0x0][0x23c], -R26 ;  /* 0x00008f002d467a23 */ /* 0x000fe2000001081a */
[C---:B-1----:R-:W-:Y:S01]  /*5340*/  HMMA.16816.F32.BF16 R100, R96.reuse, R4, RZ ;  /* 0x000000046064723c */ /* 0x042fe200000418ff */
[----:B------:R-:W-:Y:S01]  /*5350*/  FADD.FTZ R49, R49, R48 ;  /* 0x0000003031317221 */ /* 0x000fe20000010000 */
[----:B------:R-:W-:Y:S01]  /*5360*/  MUFU.EX2 R42, R42 ;  /* 0x0000002a002a7308 */ /* 0x000fe20000000800 */
[----:B------:R-:W-:Y:S02]  /*5370*/  FADD.FTZ R47, R55, R50 ;  /* 0x00000032372f7221 */ /* 0x000fe40000010000 */
[--C-:B------:R-:W-:Y:S02]  /*5380*/  FFMA.FTZ R45, R36, c[0x0][0x23c], -R3.reuse ;  /* 0x00008f00242d7a23 */ /* 0x100fe40000010803 */
[----:B----4-:R-:W-:Y:S01]  /*5390*/  F2FP.BF16.PACK_AB R4, R23, R30 ;  /* 0x0000001e1704723e */ /* 0x010fe200000010ff */
[----:B------:R-:W-:Y:S01]  /*53a0*/  HMMA.16816.F32.BF16 R96, R96, R6, RZ ;  /* 0x000000066060723c */ /* 0x000fe200000418ff */
[--C-:B------:R-:W-:Y:S01]  /*53b0*/  FFMA.FTZ R43, R38, c[0x0][0x23c], -R3.reuse ;  /* 0x00008f00262b7a23 */ /* 0x100fe20000010803 */
[----:B------:R-:W1:Y:S01]  /*53c0*/  MUFU.EX2 R29, R29 ;  /* 0x0000001d001d7308 */ /* 0x000e620000000800 */
[----:B------:R-:W-:-:S02]  /*53d0*/  FFMA.FTZ R36, R44, c[0x0][0x23c], -R3 ;  /* 0x00008f002c247a23 */ /* 0x000fc40000010803 */
[----:B------:R-:W-:Y:S02]  /*53e0*/  FFMA.FTZ R34, R34, c[0x0][0x23c], -R3 ;  /* 0x00008f0022227a23 */ /* 0x000fe40000010803 */
[----:B-----5:R-:W-:Y:S01]  /*53f0*/  F2FP.BF16.PACK_AB R6, R0, R19 ;  /* 0x000000130006723e */ /* 0x020fe200000010ff */
[--C-:B------:R-:W-:Y:S02]  /*5400*/  FFMA.FTZ R38, R35, c[0x0][0x23c], -R26.reuse ;  /* 0x00008f0023267a23 */ /* 0x100fe4000001081a */
[----:B------:R-:W-:Y:S01]  /*5410*/  MUFU.EX2 R40, R40 ;  /* 0x0000002800287308 */ /* 0x000fe20000000800 */
[----:B------:R-:W-:Y:S02]  /*5420*/  FFMA.FTZ R35, R41, c[0x0][0x23c], -R26 ;  /* 0x00008f0029237a23 */ /* 0x000fe4000001081a */
[----:B------:R-:W-:Y:S02]  /*5430*/  FADD.FTZ R41, R46, R49 ;  /* 0x000000312e297221 */ /* 0x000fe40000010000 */
[----:B------:R-:W-:-:S02]  /*5440*/  FADD.FTZ R47, R52, R47 ;  /* 0x0000002f342f7221 */ /* 0x000fc40000010000 */
[----:B------:R-:W-:Y:S01]  /*5450*/  FADD.FTZ R30, R30, R41 ;  /* 0x000000291e1e7221 */ /* 0x000fe20000010000 */
[----:B------:R-:W4:Y:S01]  /*5460*/  MUFU.EX2 R31, R31 ;  /* 0x0000001f001f7308 */ /* 0x000f220000000800 */
[----:B-1----:R-:W-:Y:S01]  /*5470*/  F2FP.BF16.PACK_AB R5, R29, R42 ;  /* 0x0000002a1d05723e */ /* 0x002fe200000010ff */
[----:B------:R-:W-:Y:S02]  /*5480*/  FADD.FTZ R42, R42, R47 ;  /* 0x0000002f2a2a7221 */ /* 0x000fe40000010000 */
[----:B------:R-:W-:Y:S02]  /*5490*/  FFMA.FTZ R44, R25, c[0x0][0x23c], -R26 ;  /* 0x00008f00192c7a23 */ /* 0x000fe4000001081a */
[----:B------:R-:W-:Y:S02]  /*54a0*/  FFMA.FTZ R25, R32, c[0x0][0x23c], -R3 ;  /* 0x00008f0020197a23 */ /* 0x000fe40000010803 */
[----:B------:R-:W-:Y:S01]  /*54b0*/  MUFU.EX2 R71, R71 ;  /* 0x0000004700477308 */ /* 0x000fe20000000800 */
[----:B------:R-:W-:-:S02]  /*54c0*/  FADD.FTZ R32, R23, R30 ;  /* 0x0000001e17207221 */ /* 0x000fc40000010000 */
[----:B------:R-:W-:Y:S02]  /*54d0*/  FADD.FTZ R29, R29, R42 ;  /* 0x0000002a1d1d7221 */ /* 0x000fe40000010000 */
[----:B------:R-:W-:Y:S02]  /*54e0*/  FADD.FTZ R19, R19, R32 ;  /* 0x0000002013137221 */ /* 0x000fe40000010000 */
[----:B------:R-:W-:Y:S01]  /*54f0*/  FFMA.FTZ R46, R33, c[0x0][0x23c], -R26 ;  /* 0x00008f00212e7a23 */ /* 0x000fe2000001081a */
[C---:B----4-:R-:W-:Y:S01]  /*5500*/  F2FP.BF16.PACK_AB R7, R31.reuse, R40 ;  /* 0x000000281f07723e */ /* 0x050fe200000010ff */
[----:B------:R-:W1:Y:S01]  /*5510*/  MUFU.EX2 R60, R60 ;  /* 0x0000003c003c7308 */ /* 0x000e620000000800 */
[----:B------:R-:W-:Y:S02]  /*5520*/  FADD.FTZ R40, R40, R29 ;  /* 0x0000001d28287221 */ /* 0x000fe40000010000 */
[----:B------:R-:W-:Y:S02]  /*5530*/  FADD.FTZ R0, R0, R19 ;  /* 0x0000001300007221 */ /* 0x000fe40000010000 */
[----:B------:R-:W-:Y:S01]  /*5540*/  FADD.FTZ R40, R31, R40 ;  /* 0x000000281f287221 */ /* 0x000fe20000010000 */
        /* <DEDUP_REMOVED lines=11> */
[--C-:B------:R-:W-:Y:S01]  /*5600*/  FFMA.FTZ R29, R22, c[0x0][0x23c], -R3.reuse ;  /* 0x00008f00161d7a23 */ /* 0x100fe20000010803 */
[----:B--2---:R-:W-:Y:S01]  /*5610*/  HMMA.16816.F32.BF16 R108, R4, R12, R108 ;  /* 0x0000000c046c723c */ /* 0x004fe2000004186c */
[----:B------:R-:W-:Y:S01]  /*5620*/  FFMA.FTZ R21, R21, c[0x0][0x23c], -R26 ;  /* 0x00008f0015157a23 */ /* 0x000fe2000001081a */
[----:B------:R-:W-:Y:S01]  /*5630*/  MUFU.EX2 R69, R69 ;  /* 0x0000004500457308 */ /* 0x000fe20000000800 */
[----:B------:R-:W-:-:S05]  /*5640*/  FFMA.FTZ R20, R20, c[0x0][0x23c], -R3 ;  /* 0x00008f0014147a23 */ /* 0x000fca0000010803 */
        /* <DEDUP_REMOVED lines=19> */
[C---:B---3--:R-:W-:Y:S02]  /*5780*/  HMMA.16816.F32.BF16 R100, R4.reuse, R8, R100 ;  /* 0x000000080464723c */ /* 0x048fe40000041864 */
        /* <DEDUP_REMOVED lines=39> */
[----:B------:R-:W-:Y:S01]  /*5a00*/  FADD.FTZ R63, R63, R124 ;  /* 0x0000007c3f3f7221 */ /* 0x000fe20000010000 */
[----:B------:R-:W-:-:S03]  /*5a10*/  LEA R124, P0, R120, c[0x0][0x168], 0x1 ;  /* 0x00005a00787c7a11 */ /* 0x000fc600078008ff */
[----:B------:R-:W-:Y:S01]  /*5a20*/  FADD.FTZ R82, R82, R63 ;  /* 0x0000003f52527221 */ /* 0x000fe20000010000 */
[----:B------:R-:W-:Y:S01]  /*5a30*/  LEA.HI.X R125, R120, c[0x0][0x16c], R93, 0x1, P0 ;  /* 0x00005b00787d7a11 */ /* 0x000fe200000f0c5d */
[----:B------:R-:W1:Y:S01]  /*5a40*/  MUFU.EX2 R62, R62 ;  /* 0x0000003e003e7308 */ /* 0x000e620000000800 */
[C---:B-----5:R-:W-:Y:S01]  /*5a50*/  F2FP.BF16.PACK_AB R5, R68.reuse, R75 ;  /* 0x0000004b4405723e */ /* 0x060fe200000010ff */
[----:B------:R-:W-:Y:S02]  /*5a60*/  FADD.FTZ R75, R75, R74 ;  /* 0x0000004a4b4b7221 */ /* 0x000fe40000010000 */
[----:B------:R-:W-:Y:S02]  /*5a70*/  FADD.FTZ R61, R61, R82 ;  /* 0x000000523d3d7221 */ /* 0x000fe40000010000 */
[----:B------:R-:W-:Y:S02]  /*5a80*/  FADD.FTZ R68, R68, R75 ;  /* 0x0000004b44447221 */ /* 0x000fe40000010000 */
[----:B------:R-:W4:Y:S01]  /*5a90*/  MUFU.EX2 R72, R72 ;  /* 0x0000004800487308 */ /* 0x000f220000000800 */
[----:B-1----:R-:W-:-:S07]  /*5aa0*/  F2FP.BF16.PACK_AB R7, R62, R73 ;  /* 0x000000493e07723e */ /* 0x002fce00000010ff */
[----:B------:R-:W1:Y:S01]  /*5ab0*/  MUFU.EX2 R89, R89 ;  /* 0x0000005900597308 */ /* 0x000e620000000800 */
[----:B------:R-:W-:-:S04]  /*5ac0*/  FADD.FTZ R73, R73, R68 ;  /* 0x0000004449497221 */ /* 0x000fc80000010000 */
[----:B------:R-:W-:Y:S01]  /*5ad0*/  FADD.FTZ R62, R62, R73 ;  /* 0x000000493e3e7221 */ /* 0x000fe20000010000 */
[C---:B---3--:R-:W-:Y:S01]  /*5ae0*/  HMMA.16816.F32.BF16 R100, R4.reuse, R8, R100 ;  /* 0x000000080464723c */ /* 0x048fe20000041864 */
[----:B----4-:R-:W-:Y:S01]  /*5af0*/  FADD.FTZ R2, R72, R61 ;  /* 0x0000003d48027221 */ /* 0x010fe20000010000 */
[----:B------:R-:W-:Y:S06]  /*5b00*/  MUFU.EX2 R39, R39 ;  /* 0x0000002700277308 */ /* 0x000fec0000000800 */
[----:B------:R-:W-:Y:S01]  /*5b10*/  HMMA.16816.F32.BF16 R96, R4, R10, R96 ;  /* 0x0000000a0460723c */ /* 0x000fe20000041860 */
[----:B------:R-:W3:Y:S01]  /*5b20*/  LDSM.16.MT88.4 R8, [R121+0x4400] ;  /* 0x004400007908783b */ /* 0x000ee20000004200 */
[----:B------:R-:W4:Y:S01]  /*5b30*/  MUFU.EX2 R70, R70 ;  /* 0x0000004600467308 */ /* 0x000f220000000800 */
[----:B-1----:R-:W-:-:S05]  /*5b40*/  FADD.FTZ R2, R89, R2 ;  /* 0x0000000259027221 */ /* 0x002fca0000010000 */
[C---:B--2---:R-:W-:Y:S02]  /*5b50*/  HMMA.16816.F32.BF16 R108, R4.reuse, R12, R108 ;  /* 0x0000000c046c723c */ /* 0x044fe4000004186c */
[----:B------:R-:W-:Y:S06]  /*5b60*/  MUFU.EX2 R45, R45 ;  /* 0x0000002d002d7308 */ /* 0x000fec0000000800 */
[----:B------:R-:W-:Y:S01]  /*5b70*/  HMMA.16816.F32.BF16 R104, R4, R14, R104 ;  /* 0x0000000e0468723c */ /* 0x000fe20000041868 */
[----:B------:R-:W1:Y:S01]  /*5b80*/  LDSM.16.MT88.4 R12, [R126+0x4400] ;  /* 0x004400007e0c783b */ /* 0x000e620000004200 */
[----:B------:R-:W2:Y:S05]  /*5b90*/  MUFU.EX2 R36, R36 ;  /* 0x0000002400247308 */ /* 0x000eaa0000000800 */
[----:B------:R-:W-:-:S02]  /*5ba0*/  F2FP.BF16.PACK_AB R4, R89, R72 ;  /* 0x000000485904723e */ /* 0x000fc400000010ff */
[----:B----4-:R-:W-:Y:S01]  /*5bb0*/  F2FP.BF16.PACK_AB R6, R70, R39 ;  /* 0x000000274606723e */ /* 0x010fe200000010ff */
[----:B------:R-:W-:Y:S01]  /*5bc0*/  MUFU.EX2 R43, R43 ;  /* 0x0000002b002b7308 */ /* 0x000fe20000000800 */
[----:B------:R-:W-:-:S04]  /*5bd0*/  FADD.FTZ R39, R39, R2 ;  /* 0x0000000227277221 */ /* 0x000fc80000010000 */
[----:B------:R-:W-:-:S03]  /*5be0*/  FADD.FTZ R70, R70, R39 ;  /* 0x0000002746467221 */ /* 0x000fc60000010000 */
[----:B------:R-:W4:Y:S01]  /*5bf0*/  MUFU.EX2 R34, R34 ;  /* 0x0000002200227308 */ /* 0x000f220000000800 */
[----:B--2---:R-:W-:Y:S01]  /*5c00*/  F2FP.BF16.PACK_AB R5, R36, R45 ;  /* 0x0000002d2405723e */ /* 0x004fe200000010ff */
[----:B------:R-:W-:-:S04]  /*5c10*/  FADD.FTZ R45, R45, R62 ;  /* 0x0000003e2d2d7221 */ /* 0x000fc80000010000 */
[----:B------:R-:W-:Y:S02]  /*5c20*/  FADD.FTZ R36, R36, R45 ;  /* 0x0000002d24247221 */ /* 0x000fe40000010000 */
[----:B------:R2:W-:Y:S01]  /*5c30*/  MUFU.EX2 R30, R16 ;  /* 0x00000010001e7308 */ /* 0x0005e20000000800 */
[----:B----4-:R-:W-:-:S07]  /*5c40*/  F2FP.BF16.PACK_AB R7, R34, R43 ;  /* 0x0000002b2207723e */ /* 0x010fce00000010ff */
[----:B------:R-:W-:Y:S01]  /*5c50*/  MUFU.EX2 R37, R37 ;  /* 0x0000002500257308 */ /* 0x000fe20000000800 */
[----:B------:R-:W-:-:S04]  /*5c60*/  FADD.FTZ R43, R43, R36 ;  /* 0x000000242b2b7221 */ /* 0x000fc80000010000 */
[----:B------:R-:W-:Y:S01]  /*5c70*/  FADD.FTZ R34, R34, R43 ;  /* 0x0000002b22227221 */ /* 0x000fe20000010000 */
[C---:B---3--:R-:W-:Y:S02]  /*5c80*/  HMMA.16816.F32.BF16 R108, R4.reuse, R8, R108 ;  /* 0x00000008046c723c */ /* 0x048fe4000004186c */
[----:B------:R-:W3:Y:S06]  /*5c90*/  MUFU.EX2 R38, R38 ;  /* 0x0000002600267308 */ /* 0x000eec0000000800 */
[C---:B------:R-:W-:Y:S01]  /*5ca0*/  HMMA.16816.F32.BF16 R104, R4.reuse, R10, R104 ;  /* 0x0000000a0468723c */ /* 0x040fe20000041868 */
[----:B------:R-:W4:Y:S01]  /*5cb0*/  LDSM.16.MT88.4 R8, [R121+0x4800] ;  /* 0x004800007908783b */ /* 0x000f220000004200 */
[----:B------:R-:W-:Y:S06]  /*5cc0*/  MUFU.EX2 R35, R35 ;  /* 0x0000002300237308 */ /* 0x000fec0000000800 */
[C---:B-1----:R-:W-:Y:S02]  /*5cd0*/  HMMA.16816.F32.BF16 R100, R4.reuse, R12, R100 ;  /* 0x0000000c0464723c */ /* 0x042fe40000041864 */
[----:B------:R-:W1:Y:S05]  /*5ce0*/  MUFU.EX2 R46, R46 ;  /* 0x0000002e002e7308 */ /* 0x000e6a0000000800 */
[----:B------:R-:W-:Y:S01]  /*5cf0*/  FFMA.FTZ R12, R17, c[0x0][0x23c], -R26 ;  /* 0x00008f00110c7a23 */ /* 0x000fe2000001081a */
[----:B------:R-:W-:Y:S01]  /*5d00*/  HMMA.16816.F32.BF16 R96, R4, R14, R96 ;  /* 0x0000000e0460723c */ /* 0x000fe20000041860 */
[----:B--2---:R-:W2:Y:S01]  /*5d10*/  LDSM.16.MT88.4 R16, [R126+0x4800] ;  /* 0x004800007e10783b */ /* 0x004ea20000004200 */
[----:B------:R-:W-:Y:S05]  /*5d20*/  MUFU.EX2 R25, R25 ;  /* 0x0000001900197308 */ /* 0x000fea0000000800 */
[----:B---3--:R-:W-:Y:S01]  /*5d30*/  F2FP.BF16.PACK_AB R4, R38, R37 ;  /* 0x000000252604723e */ /* 0x008fe200000010ff */
[----:B------:R-:W-:-:S02]  /*5d40*/  FADD.FTZ R37, R37, R70 ;  /* 0x0000004625257221 */ /* 0x000fc40000010000 */
[----:B------:R-:W3:Y:S01]  /*5d50*/  MUFU.EX2 R28, R28 ;  /* 0x0000001c001c7308 */ /* 0x000ee20000000800 */
[----:B-1----:R-:W-:Y:S01]  /*5d60*/  F2FP.BF16.PACK_AB R6, R46, R35 ;  /* 0x000000232e06723e */ /* 0x002fe200000010ff */
[----:B------:R-:W-:-:S04]  /*5d70*/  FADD.FTZ R38, R38, R37 ;  /* 0x0000002526267221 */ /* 0x000fc80000010000 */
[----:B------:R-:W-:Y:S02]  /*5d80*/  FADD.FTZ R35, R35, R38 ;  /* 0x0000002623237221 */ /* 0x000fe40000010000 */
[----:B------:R-:W1:Y:S02]  /*5d90*/  MUFU.EX2 R23, R23 ;  /* 0x0000001700177308 */ /* 0x000e640000000800 */
[----:B------:R-:W-:Y:S01]  /*5da0*/  FADD.FTZ R46, R46, R35 ;  /* 0x000000232e2e7221 */ /* 0x000fe20000010000 */
[----:B---3--:R-:W-:-:S05]  /*5db0*/  F2FP.BF16.PACK_AB R5, R28, R25 ;  /* 0x000000191c05723e */ /* 0x008fca00000010ff */
[----:B------:R3:W-:Y:S01]  /*5dc0*/  MUFU.EX2 R0, R12 ;  /* 0x0000000c00007308 */ /* 0x0007e20000000800 */
[----:B------:R-:W-:-:S04]  /*5dd0*/  FADD.FTZ R25, R25, R34 ;  /* 0x0000002219197221 */ /* 0x000fc80000010000 */
[----:B------:R-:W-:Y:S01]  /*5de0*/  FADD.FTZ R25, R28, R25 ;  /* 0x000000191c197221 */ /* 0x000fe20000010000 */
[----:B-1----:R-:W-:Y:S02]  /*5df0*/  F2FP.BF16.PACK_AB R7, R23, R30 ;  /* 0x0000001e1707723e */ /* 0x002fe400000010ff */
[----:B------:R-:W-:Y:S01]  /*5e00*/  MUFU.EX2 R27, R27 ;  /* 0x0000001b001b7308 */ /* 0x000fe20000000800 */
[----:B------:R-:W-:-:S04]  /*5e10*/  FADD.FTZ R30, R30, R25 ;  /* 0x000000191e1e7221 */ /* 0x000fc80000010000 */
[----:B------:R-:W-:Y:S01]  /*5e20*/  FADD.FTZ R23, R23, R30 ;  /* 0x0000001e17177221 */ /* 0x000fe20000010000 */
[C---:B----4-:R-:W-:Y:S01]  /*5e30*/  HMMA.16816.F32.BF16 R108, R4.reuse, R8, R108 ;  /* 0x00000008046c723c */ /* 0x050fe2000004186c */
[----:B---3--:R-:W1:Y:S01]  /*5e40*/  LDSM.16.MT88.4 R12, [R121+0x4c00] ;  /* 0x004c0000790c783b */ /* 0x008e620000004200 */
[----:B------:R-:W3:Y:S06]  /*5e50*/  MUFU.EX2 R44, R44 ;  /* 0x0000002c002c7308 */ /* 0x000eec0000000800 */
[C---:B------:R-:W-:Y:S01]  /*5e60*/  HMMA.16816.F32.BF16 R104, R4.reuse, R10, R104 ;  /* 0x0000000a0468723c */ /* 0x040fe20000041868 */
[----:B------:R-:W4:Y:S01]  /*5e70*/  LDSM.16.MT88.4 R8, [R126+0x4c00] ;  /* 0x004c00007e08783b */ /* 0x000f220000004200 */
[----:B------:R-:W-:Y:S06]  /*5e80*/  MUFU.EX2 R24, R24 ;  /* 0x0000001800187308 */ /* 0x000fec0000000800 */
[C---:B--2---:R-:W-:Y:S02]  /*5e90*/  HMMA.16816.F32.BF16 R100, R4.reuse, R16, R100 ;  /* 0x000000100464723c */ /* 0x044fe40000041864 */
[----:B------:R-:W2:Y:S06]  /*5ea0*/  MUFU.EX2 R29, R29 ;  /* 0x0000001d001d7308 */ /* 0x000eac0000000800 */
[----:B------:R-:W-:Y:S02]  /*5eb0*/  HMMA.16816.F32.BF16 R96, R4, R18, R96 ;  /* 0x000000120460723c */ /* 0x000fe40000041860 */
[----:B------:R-:W5:Y:S05]  /*5ec0*/  MUFU.EX2 R21, R21 ;  /* 0x0000001500157308 */ /* 0x000f6a0000000800 */
[----:B---3--:R-:W-:Y:S01]  /*5ed0*/  F2FP.BF16.PACK_AB R4, R44, R27 ;  /* 0x0000001b2c04723e */ /* 0x008fe200000010ff */
[----:B------:R-:W-:-:S02]  /*5ee0*/  FADD.FTZ R27, R27, R46 ;  /* 0x0000002e1b1b7221 */ /* 0x000fc40000010000 */
[----:B------:R-:W-:Y:S01]  /*5ef0*/  MUFU.EX2 R20, R20 ;  /* 0x0000001400147308 */ /* 0x000fe20000000800 */
[C---:B--2---:R-:W-:Y:S01]  /*5f00*/  F2FP.BF16.PACK_AB R5, R29.reuse, R24 ;  /* 0x000000181d05723e */ /* 0x044fe200000010ff */
[----:B------:R-:W-:Y:S02]  /*5f10*/  FADD.FTZ R24, R24, R23 ;  /* 0x0000001718187221 */ /* 0x000fe40000010000 */
[----:B------:R-:W-:Y:S02]  /*5f20*/  FADD.FTZ R27, R44, R27 ;  /* 0x0000001b2c1b7221 */ /* 0x000fe40000010000 */
[----:B------:R-:W-:Y:S02]  /*5f30*/  FADD.FTZ R29, R29, R24 ;  /* 0x000000181d1d7221 */ /* 0x000fe40000010000 */
[----:B------:R-:W2:Y:S01]  /*5f40*/  MUFU.EX2 R91, R91 ;  /* 0x0000005b005b7308 */ /* 0x000ea20000000800 */
[----:B-----5:R-:W-:Y:S01]  /*5f50*/  F2FP.BF16.PACK_AB R6, R21, R0 ;  /* 0x000000001506723e */ /* 0x020fe200000010ff */
[----:B------:R-:W-:-:S04]  /*5f60*/  FADD.FTZ R0, R0, R27 ;  /* 0x0000001b00007221 */ /* 0x000fc80000010000 */
[----:B------:R-:W-:Y:S01]  /*5f70*/  FADD.FTZ R89, R21, R0 ;  /* 0x0000000015597221 */ /* 0x000fe20000010000 */
[----:B--2---:R-:W-:Y:S01]  /*5f80*/  F2FP.BF16.PACK_AB R7, R91, R20 ;  /* 0x000000145b07723e */ /* 0x004fe200000010ff */
[----:B------:R-:W-:-:S04]  /*5f90*/  FADD.FTZ R20, R20, R29 ;  /* 0x0000001d14147221 */ /* 0x000fc80000010000 */
[----:B------:R-:W-:Y:S02]  /*5fa0*/  FADD.FTZ R91, R91, R20 ;  /* 0x000000145b5b7221 */ /* 0x000fe40000010000 */
[C---:B-1----:R-:W-:Y:S08]  /*5fb0*/  HMMA.16816.F32.BF16 R108, R4.reuse, R12, R108 ;  /* 0x0000000c046c723c */ /* 0x042ff0000004186c */
[C---:B------:R-:W-:Y:S08]  /*5fc0*/  HMMA.16816.F32.BF16 R104, R4.reuse, R14, R104 ;  /* 0x0000000e0468723c */ /* 0x040ff00000041868 */
[C---:B----4-:R-:W-:Y:S08]  /*5fd0*/  HMMA.16816.F32.BF16 R100, R4.reuse, R8, R100 ;  /* 0x000000080464723c */ /* 0x050ff00000041864 */
        /* <DEDUP_REMOVED lines=65> */
.L_x_4309:
[----:B------:R-:W-:-:S04]  /*63f0*/  LEA R5, -R3, RZ, 0x7 ;  /* 0x000000ff03057211 */ /* 0x000fc800078e39ff */
[----:B------:R-:W-:Y:S02]  /*6400*/  SHF.R.S32.HI R2, RZ, 0x1f, R5 ;  /* 0x0000001fff027819 */ /* 0x000fe40000011405 */
.L_x_4310:
[----:B------:R-:W-:Y:S02]  /*6410*/  ISETP.GE.AND P0, PT, R114, c[0x0][0x220], PT ;  /* 0x0000880072007a0c */ /* 0x000fe40003f06270 */
[----:B------:R-:W-:-:S04]  /*6420*/  LEA R132, P5, R5, R132, 0x1 ;  /* 0x0000008405847211 */ /* 0x000fc800078a08ff */
[----:B------:R-:W-:-:S07]  /*6430*/  LEA.HI.X R133, R5, R133, R2, 0x1, P5 ;  /* 0x0000008505857211 */ /* 0x000fce00028f0c02 */
[----:B------:R-:W-:Y:S01]  /*6440*/  @!P0 IMAD.MOV.U32 R0, RZ, RZ, c[0x0][0x1a4] ;  /* 0x00006900ff008624 */ /* 0x000fe200078e00ff */
[----:B------:R-:W-:Y:S01]  /*6450*/  @!P0 LEA R6, P4, R3, R122, 0x6 ;  /* 0x0000007a03068211 */ /* 0x000fe200078830ff */
[--C-:B------:R-:W-:Y:S01]  /*6460*/  @!P0 IMAD.MOV.U32 R128, RZ, RZ, R122.reuse ;  /* 0x000000ffff808224 */ /* 0x100fe200078e007a */
[----:B------:R-:W-:Y:S01]  /*6470*/  @!P0 IADD3 R4, P3, P2, R5, UR5, R122 ;  /* 0x0000000505048c10 */ /* 0x000fe2000fa7e07a */
[----:B------:R-:W-:Y:S01]  /*6480*/  @P0 STS [R94+0x3000], RZ ;  /* 0x003000ff5e000388 */ /* 0x000fe20000000800 */
[C---:B------:R-:W-:Y:S01]  /*6490*/  @!P0 LEA.HI.X R7, R3.reuse, R129, R0, 0x6, P4 ;  /* 0x0000008103078211 */ /* 0x040fe200020f3400 */
[----:B------:R-:W-:Y:S01]  /*64a0*/  @!P0 IMAD.WIDE.U32 R8, R3, 0x60, R128 ;  /* 0x0000006003088825 */ /* 0x000fe200078e0080 */
[----:B------:R-:W-:Y:S01]  /*64b0*/  @!P0 IADD3.X R129, R2, UR7, R129, P3, P2 ;  /* 0x0000000702818c10 */ /* 0x000fe20009fe4481 */
[----:B------:R-:W-:Y:S01]  /*64c0*/  @P0 STS [R94+0x3004], RZ ;  /* 0x003004ff5e000388 */ /* 0x000fe20000000800 */
[C---:B------:R-:W-:Y:S01]  /*64d0*/  @!P0 IADD3 R6, P3, R5.reuse, R6, RZ ;  /* 0x0000000605068210 */ /* 0x040fe20007f7e0ff */
[----:B------:R-:W-:Y:S01]  /*64e0*/  @!P0 IMAD R3, R0, 0x60, RZ ;  /* 0x0000006000038824 */ /* 0x000fe200078e02ff */
[----:B------:R-:W-:Y:S01]  /*64f0*/  @!P0 IADD3 R0, P2, R5, R8, RZ ;  /* 0x0000000805008210 */ /* 0x000fe20007f5e0ff */
[----:B------:R-:W-:Y:S01]  /*6500*/  @P0 STS.64 [R94+0x3008], RZ ;  /* 0x003008ff5e000388 */ /* 0x000fe20000000a00 */
[----:B------:R-:W-:Y:S01]  /*6510*/  @!P0 LEA R10, P4, R4, c[0x0][0x170], 0x1 ;  /* 0x00005c00040a8a11 */ /* 0x000fe200078808ff */
        /* <DEDUP_REMOVED lines=30> */
[----:B------:R-:W1:Y:S04]  /*6700*/  LDSM.16.M88.4 R40, [R84] ;  /* 0x000000005428783b */ /* 0x000e680000000200 */
[----:B------:R-:W1:Y:S04]  /*6710*/  LDSM.16.M88.4 R52, [R85+0x2400] ;  /* 0x002400005534783b */ /* 0x000e680000000200 */
[----:B------:R-:W1:Y:S04]  /*6720*/  LDSM.16.M88.4 R16, [R85+0x1800] ;  /* 0x001800005510783b */ /* 0x000e680000000200 */
        /* <DEDUP_REMOVED lines=17> */
[----:B------:R-:W-:Y:S01]  /*6840*/  HMMA.16816.F32.BF16 R52, R76, R54, RZ ;  /* 0x000000364c34723c */ /* 0x000fe200000418ff */
[----:B---3--:R-:W-:-:S02]  /*6850*/  FMUL.FTZ R2, R36, c[0x0][0x2ec] ;  /* 0x0000bb0024027a20 */ /* 0x008fc40000410000 */
[----:B------:R-:W-:Y:S02]  /*6860*/  FMUL.FTZ R0, R38, c[0x0][0x2ec] ;  /* 0x0000bb0026007a20 */ /* 0x000fe40000410000 */
[----:B------:R-:W-:Y:S02]  /*6870*/  FMUL.FTZ R36, R37, c[0x0][0x2ec] ;  /* 0x0000bb0025247a20 */ /* 0x000fe40000410000 */
[----:B------:R-:W-:Y:S01]  /*6880*/  FMUL.FTZ R38, R39, c[0x0][0x2ec] ;  /* 0x0000bb0027267a20 */ /* 0x000fe20000410000 */
[----:B------:R-:W-:Y:S01]  /*6890*/  HMMA.16816.F32.BF16 R20, R76, R16, RZ ;  /* 0x000000104c14723c */ /* 0x000fe200000418ff */
[----:B------:R-:W-:Y:S01]  /*68a0*/  FMUL.FTZ R37, R33, c[0x0][0x2ec] ;  /* 0x0000bb0021257a20 */ /* 0x000fe20000410000 */
[----:B------:R-:W-:Y:S01]  /*68b0*/  MUFU.TANH R2, R2 ;  /* 0x0000000200027308 */ /* 0x000fe20000002400 */
[----:B------:R-:W-:-:S05]  /*68c0*/  FMUL.FTZ R33, R35, c[0x0][0x2ec] ;  /* 0x0000bb0023217a20 */ /* 0x000fca0000410000 */
[C---:B------:R-:W-:Y:S02]  /*68d0*/  HMMA.16816.F32.BF16 R28, R72.reuse, R12, R28 ;  /* 0x0000000c481c723c */ /* 0x040fe4000004181c */
[----:B------:R-:W-:Y:S06]  /*68e0*/  MUFU.TANH R36, R36 ;  /* 0x0000002400247308 */ /* 0x000fec0000002400 */
[----:B------:R-:W-:Y:S02]  /*68f0*/  HMMA.16816.F32.BF16 R24, R72, R14, R24 ;  /* 0x0000000e4818723c */ /* 0x000fe40000041818 */
[----:B------:R-:W-:Y:S06]  /*6900*/  MUFU.TANH R38, R38 ;  /* 0x0000002600267308 */ /* 0x000fec0000002400 */
[C---:B------:R-:W-:Y:S02]  /*6910*/  HMMA.16816.F32.BF16 R16, R76.reuse, R18, RZ ;  /* 0x000000124c10723c */ /* 0x040fe400000418ff */
[----:B------:R-:W-:Y:S06]  /*6920*/  MUFU.TANH R37, R37 ;  /* 0x0000002500257308 */ /* 0x000fec0000002400 */
[----:B--2---:R-:W-:Y:S01]  /*6930*/  HMMA.16816.F32.BF16 R12, R76, R8, RZ ;  /* 0x000000084c0c723c */ /* 0x004fe200000418ff */
[----:B------:R-:W-:Y:S01]  /*6940*/  FMUL.FTZ R28, R28, c[0x0][0x2ec] ;  /* 0x0000bb001c1c7a20 */ /* 0x000fe20000410000 */
[----:B------:R-:W-:Y:S01]  /*6950*/  MUFU.TANH R33, R33 ;  /* 0x0000002100217308 */ /* 0x000fe20000002400 */
[----:B------:R-:W-:-:S02]  /*6960*/  FMUL.FTZ R29, R29, c[0x0][0x2ec] ;  /* 0x0000bb001d1d7a20 */ /* 0x000fc40000410000 */
[----:B------:R-:W-:Y:S02]  /*6970*/  FMUL.FTZ R35, R30, c[0x0][0x2ec] ;  /* 0x0000bb001e237a20 */ /* 0x000fe40000410000 */
[----:B------:R-:W-:Y:S01]  /*6980*/  FMUL.FTZ R30, R31, c[0x0][0x2ec] ;  /* 0x0000bb001f1e7a20 */ /* 0x000fe20000410000 */
[----:B------:R-:W-:Y:S02]  /*6990*/  HMMA.16816.F32.BF16 R8, R76, R10, RZ ;  /* 0x0000000a4c08723c */ /* 0x000fe400000418ff */
[----:B------:R-:W-:Y:S06]  /*69a0*/  MUFU.TANH R0, R0 ;  /* 0x0000000000007308 */ /* 0x000fec0000002400 */
[C---:B------:R-:W-:Y:S02]  /*69b0*/  HMMA.16816.F32.BF16 R56, R72.reuse, R68, R56 ;  /* 0x000000444838723c */ /* 0x040fe40000041838 */
[----:B------:R-:W-:Y:S06]  /*69c0*/  MUFU.TANH R35, R35 ;  /* 0x0000002300237308 */ /* 0x000fec0000002400 */
[C---:B------:R-:W-:Y:S01]  /*69d0*/  HMMA.16816.F32.BF16 R52, R72.reuse, R70, R52 ;  /* 0x000000464834723c */ /* 0x040fe20000041834 */
[----:B------:R-:W2:Y:S01]  /*69e0*/  LDSM.16.M88.4 R68, [R84+0x1c00] ;  /* 0x001c00005444783b */ /* 0x000ea20000000200 */
[----:B------:R-:W-:Y:S06]  /*69f0*/  MUFU.TANH R30, R30 ;  /* 0x0000001e001e7308 */ /* 0x000fec0000002400 */
[C---:B------:R-:W-:Y:S08]  /*6a00*/  HMMA.16816.F32.BF16 R20, R72.reuse, R4, R20 ;  /* 0x000000044814723c */ /* 0x040ff00000041814 */
[----:B------:R-:W-:Y:S01]  /*6a10*/  HMMA.16816.F32.BF16 R16, R72, R6, R16 ;  /* 0x000000064810723c */ /* 0x000fe20000041810 */
[----:B------:R-:W-:-:S07]  /*6a20*/  FMUL.FTZ R57, R57, c[0x0][0x2ec] ;  /* 0x0000bb0039397a20 */ /* 0x000fce0000410000 */
[----:B----4-:R-:W-:Y:S01]  /*6a30*/  HMMA.16816.F32.BF16 R4, R76, R60, RZ ;  /* 0x0000003c4c04723c */ /* 0x010fe200000418ff */
[----:B------:R-:W-:-:S07]  /*6a40*/  FMUL.FTZ R54, R54, c[0x0][0x2ec] ;  /* 0x0000bb0036367a20 */ /* 0x000fce0000410000 */
[----:B-1----:R-:W-:Y:S01]  /*6a50*/  HMMA.16816.F32.BF16 R12, R72, R40, R12 ;  /* 0x00000028480c723c */ /* 0x002fe2000004180c */
[----:B------:R-:W-:Y:S02]  /*6a60*/  FMUL.FTZ R23, R23, c[0x0][0x2ec] ;  /* 0x0000bb0017177a20 */ /* 0x000fe40000410000 */
[----:B------:R-:W-:-:S04]  /*6a70*/  FMUL.FTZ R22, R22, c[0x0][0x2ec] ;  /* 0x0000bb0016167a20 */ /* 0x000fc80000410000 */
[----:B------:R-:W-:Y:S01]  /*6a80*/  MUFU.TANH R39, R22 ;  /* 0x0000001600277308 */ /* 0x000fe20000002400 */
[----:B------:R-:W-:Y:S08]  /*6a90*/  HMMA.16816.F32.BF16 R8, R72, R42, R8 ;  /* 0x0000002a4808723c */ /* 0x000ff00000041808 */
[C---:B------:R-:W-:Y:S08]  /*6aa0*/  HMMA.16816.F32.BF16 R48, R76.reuse, R44, RZ ;  /* 0x0000002c4c30723c */ /* 0x040ff000000418ff */
[----:B------:R-:W-:Y:S01]  /*6ab0*/  HMMA.16816.F32.BF16 R60, R76, R62, RZ ;  /* 0x0000003e4c3c723c */ /* 0x000fe200000418ff */
[----:B------:R-:W-:-:S02]  /*6ac0*/  FMUL.FTZ R12, R12, c[0x0][0x2ec] ;  /* 0x0000bb000c0c7a20 */ /* 0x000fc40000410000 */
[----:B------:R-:W-:Y:S02]  /*6ad0*/  FMUL.FTZ R15, R15, c[0x0][0x2ec] ;  /* 0x0000bb000f0f7a20 */ /* 0x000fe40000410000 */
[----:B------:R-:W-:Y:S03]  /*6ae0*/  MUFU.TANH R22, R12 ;  /* 0x0000000c00167308 */ /* 0x000fe60000002400 */
[C---:B------:R-:W-:Y:S01]  /*6af0*/  HMMA.16816.F32.BF16 R44, R76.reuse, R46, RZ ;  /* 0x0000002e4c2c723c */ /* 0x040fe200000418ff */
[----:B------:R-:W-:Y:S02]  /*6b00*/  FMUL.FTZ R8, R8, c[0x0][0x2ec] ;  /* 0x0000bb0008087a20 */ /* 0x000fe40000410000 */
[----:B------:R-:W-:Y:S02]  /*6b10*/  FMUL.FTZ R11, R11, c[0x0][0x2ec] ;  /* 0x0000bb000b0b7a20 */ /* 0x000fe40000410000 */
[----:B------:R-:W-:Y:S03]  /*6b20*/  MUFU.TANH R15, R15 ;  /* 0x0000000f000f7308 */ /* 0x000fe60000002400 */
[C---:B------:R-:W-:Y:S05]  /*6b30*/  HMMA.16816.F32.BF16 R40, R76.reuse, R80, RZ ;  /* 0x000000504c28723c */ /* 0x040fea00000418ff */
[----:B------:R-:W-:Y:S03]  /*6b40*/  MUFU.TANH R11, R11 ;  /* 0x0000000b000b7308 */ /* 0x000fe60000002400 */
[----:B------:R-:W-:Y:S01]  /*6b50*/  HMMA.16816.F32.BF16 R76, R76, R82, RZ ;  /* 0x000000524c4c723c */ /* 0x000fe200000418ff */
[----:B------:R-:W1:Y:S01]  /*6b60*/  LDSM.16.M88.4 R80, [R84+0x1800] ;  /* 0x001800005450783b */ /* 0x000e620000000200 */
[----:B------:R-:W-:-:S06]  /*6b70*/  DEPBAR.LE SB0, 0x0 ;  /* 0x000080000000791a */ /* 0x000fcc0000000000 */
[C---:B------:R-:W-:Y:S08]  /*6b80*/  HMMA.16816.F32.BF16 R4, R72.reuse, R128, R4 ;  /* 0x000000804804723c */ /* 0x040ff00000041804 */
[C---:B--2---:R-:W-:Y:S07]  /*6b90*/  HMMA.16816.F32.BF16 R40, R72.reuse, R68, R40 ;  /* 0x000000444828723c */ /* 0x044fee0000041828 */
[----:B------:R-:W-:Y:S01]  /*6ba0*/  IMAD.SHL.U32 R69, R90, 0x80, RZ ;  /* 0x000000805a457824 */ /* 0x000fe200078e00ff */
[----:B------:R-:W-:Y:S01]  /*6bb0*/  HMMA.16816.F32.BF16 R76, R72, R70, R76 ;  /* 0x00000046484c723c */ /* 0x000fe2000004184c */
[----:B------:R-:W-:-:S02]  /*6bc0*/  FMUL.FTZ R68, R20, c[0x0][0x2ec] ;  /* 0x0000bb0014447a20 */ /* 0x000fc40000410000 */
[----:B------:R-:W-:Y:S02]  /*6bd0*/  FMUL.FTZ R20, R17, c[0x0][0x2ec] ;  /* 0x0000bb0011147a20 */ /* 0x000fe40000410000 */
[----:B------:R-:W-:Y:S02]  /*6be0*/  FMUL.FTZ R17, R19, c[0x0][0x2ec] ;  /* 0x0000bb0013117a20 */ /* 0x000fe40000410000 */
[----:B------:R-:W-:Y:S01]  /*6bf0*/  LOP3.LUT R71, R69, R88, RZ, 0xfc, !PT ;  /* 0x0000005845477212 */ /* 0x000fe200078efcff */
[----:B------:R-:W-:Y:S01]  /*6c00*/  HMMA.16816.F32.BF16 R60, R72, R130, R60 ;  /* 0x00000082483c723c */ /* 0x000fe2000004183c */
[----:B------:R-:W-:Y:S01]  /*6c10*/  FMUL.FTZ R70, R24, c[0x0][0x2ec] ;  /* 0x0000bb0018467a20 */ /* 0x000fe20000410000 */
[----:B------:R-:W-:Y:S01]  /*6c20*/  MUFU.TANH R68, R68 ;  /* 0x0000004400447308 */ /* 0x000fe20000002400 */
[----:B------:R-:W-:Y:S02]  /*6c30*/  FMUL.FTZ R24, R25, c[0x0][0x2ec] ;  /* 0x0000bb0019187a20 */ /* 0x000fe40000410000 */
[----:B------:R-:W-:-:S02]  /*6c40*/  FMUL.FTZ R25, R26, c[0x0][0x2ec] ;  /* 0x0000bb001a197a20 */ /* 0x000fc40000410000 */
[----:B------:R-:W-:Y:S01]  /*6c50*/  FMUL.FTZ R26, R27, c[0x0][0x2ec] ;  /* 0x0000bb001b1a7a20 */ /* 0x000fe20000410000 */
[--C-:B------:R-:W-:Y:S01]  /*6c60*/  LOP3.LUT R27, R69, 0x10, R88.reuse, 0xfe, !PT ;  /* 0x00000010451b7812 */ /* 0x100fe200078efe58 */
[C---:B-1----:R-:W-:Y:S01]  /*6c70*/  HMMA.16816.F32.BF16 R48, R72.reuse, R80, R48 ;  /* 0x000000504830723c */ /* 0x042fe20000041830 */
[----:B------:R-:W-:Y:S01]  /*6c80*/  FMUL.FTZ R31, R4, c[0x0][0x2ec] ;  /* 0x0000bb00041f7a20 */ /* 0x000fe20000410000 */
[----:B------:R1:W-:Y:S01]  /*6c90*/  MUFU.TANH R80, R57 ;  /* 0x0000003900507308 */ /* 0x0003e20000002400 */
[----:B------:R-:W-:Y:S01]  /*6ca0*/  FMUL.FTZ R19, R13, c[0x0][0x2ec] ;  /* 0x0000bb000d137a20 */ /* 0x000fe20000410000 */
[C---:B------:R-:W-:Y:S01]  /*6cb0*/  ISETP.GE.AND P6, PT, R27.reuse, R66, PT ;  /* 0x000000421b00720c */ /* 0x040fe20003fc6270 */
[----:B------:R-:W-:Y:S01]  /*6cc0*/  FMUL.FTZ R13, R14, c[0x0][0x2ec] ;  /* 0x0000bb000e0d7a20 */ /* 0x000fe20000410000 */
[----:B------:R-:W-:Y:S01]  /*6cd0*/  ISETP.GE.AND P2, PT, R27, R64, PT ;  /* 0x000000401b00720c */ /* 0x000fe20003f46270 */
[----:B------:R-:W-:Y:S01]  /*6ce0*/  FMUL.FTZ R42, R42, c[0x0][0x2ec] ;  /* 0x0000bb002a2a7a20 */ /* 0x000fe20000410000 */
[----:B------:R-:W-:Y:S01]  /*6cf0*/  HMMA.16816.F32.BF16 R44, R72, R82, R44 ;  /* 0x00000052482c723c */ /* 0x000fe2000004182c */
[----:B------:R-:W-:Y:S01]  /*6d00*/  LOP3.LUT R81, R69, 0x8, R88, 0xfe, !PT ;  /* 0x0000000845517812 */ /* 0x000fe200078efe58 */
[----:B------:R2:W-:Y:S01]  /*6d10*/  MUFU.TANH R74, R23 ;  /* 0x00000017004a7308 */ /* 0x0005e20000002400 */
[----:B------:R-:W-:-:S02]  /*6d20*/  FMUL.FTZ R41, R41, c[0x0][0x2ec] ;  /* 0x0000bb0029297a20 */ /* 0x000fc40000410000 */
[----:B------:R-:W-:Y:S01]  /*6d30*/  ISETP.GE.AND P3, PT, R81, R64, PT ;  /* 0x000000405100720c */ /* 0x000fe20003f66270 */
[----:B------:R-:W-:Y:S01]  /*6d40*/  FMUL.FTZ R43, R43, c[0x0][0x2ec] ;  /* 0x0000bb002b2b7a20 */ /* 0x000fe20000410000 */
[----:B------:R-:W-:Y:S01]  /*6d50*/  IADD3 R73, R71, 0x1, RZ ;  /* 0x0000000147497810 */ /* 0x000fe20007ffe0ff */
[----:B------:R-:W-:Y:S01]  /*6d60*/  FMUL.FTZ R75, R34, c[0x0][0x2ec] ;  /* 0x0000bb00224b7a20 */ /* 0x000fe20000410000 */
[-C--:B------:R-:W-:Y:S01]  /*6d70*/  ISETP.GE.AND P4, PT, R81, R66.reuse, PT ;  /* 0x000000425100720c */ /* 0x080fe20003f86270 */
[----:B------:R3:W-:Y:S01]  /*6d80*/  MUFU.TANH R34, R28 ;  /* 0x0000001c00227308 */ /* 0x0007e20000002400 */
[----:B------:R-:W-:Y:S01]  /*6d90*/  FMUL.FTZ R72, R32, c[0x0][0x2ec] ;  /* 0x0000bb0020487a20 */ /* 0x000fe20000410000 */
[----:B------:R-:W-:Y:S01]  /*6da0*/  ISETP.GE.AND P5, PT, R73, R66, PT ;  /* 0x000000424900720c */ /* 0x000fe20003fa6270 */
[----:B------:R-:W-:Y:S01]  /*6db0*/  FMUL.FTZ R5, R5, c[0x0][0x2ec] ;  /* 0x0000bb0005057a20 */ /* 0x000fe20000410000 */
[----:B-1----:R-:W-:Y:S01]  /*6dc0*/  LOP3.LUT R57, R69, 0x18, R88, 0xfe, !PT ;  /* 0x0000001845397812 */ /* 0x002fe200078efe58 */
[----:B------:R-:W-:-:S02]  /*6dd0*/  FMUL.FTZ R7, R7, c[0x0][0x2ec] ;  /* 0x0000bb0007077a20 */ /* 0x000fc40000410000 */
[----:B------:R-:W-:Y:S01]  /*6de0*/  FMUL.FTZ R48, R48, c[0x0][0x2ec] ;  /* 0x0000bb0030307a20 */ /* 0x000fe20000410000 */
[----:B------:R-:W1:Y:S01]  /*6df0*/  I2F R3, R73 ;  /* 0x0000004900037306 */ /* 0x000e620000201400 */
[----:B--2---:R-:W-:Y:S02]  /*6e00*/  FMUL.FTZ R23, R9, c[0x0][0x2ec] ;  /* 0x0000bb0009177a20 */ /* 0x004fe40000410000 */
[----:B------:R-:W-:Y:S02]  /*6e10*/  FMUL.FTZ R9, R10, c[0x0][0x2ec] ;  /* 0x0000bb000a097a20 */ /* 0x000fe40000410000 */
[----:B------:R-:W-:Y:S02]  /*6e20*/  FMUL.FTZ R6, R6, c[0x0][0x2ec] ;  /* 0x0000bb0006067a20 */ /* 0x000fe40000410000 */
[----:B------:R-:W-:Y:S01]  /*6e30*/  FMUL.FTZ R45, R45, c[0x0][0x2ec] ;  /* 0x0000bb002d2d7a20 */ /* 0x000fe20000410000 */
[----:B------:R-:W-:Y:S01]  /*6e40*/  MUFU.TANH R32, R29 ;  /* 0x0000001d00207308 */ /* 0x000fe20000002400 */
[----:B---3--:R-:W-:-:S02]  /*6e50*/  FMUL.FTZ R28, R21, c[0x0][0x2ec] ;  /* 0x0000bb00151c7a20 */ /* 0x008fc40000410000 */
[----:B------:R-:W-:Y:S02]  /*6e60*/  FMUL.FTZ R21, R16, c[0x0][0x2ec] ;  /* 0x0000bb0010157a20 */ /* 0x000fe40000410000 */
[----:B------:R-:W-:Y:S02]  /*6e70*/  FMUL.FTZ R16, R18, c[0x0][0x2ec] ;  /* 0x0000bb0012107a20 */ /* 0x000fe40000410000 */
[----:B------:R-:W-:Y:S01]  /*6e80*/  FMUL.FTZ R62, R62, c[0x0][0x2ec] ;  /* 0x0000bb003e3e7a20 */ /* 0x000fe20000410000 */
[----:B------:R-:W-:Y:S01]  /*6e90*/  MUFU.TANH R29, R8 ;  /* 0x00000008001d7308 */ /* 0x000fe20000002400 */
[C---:B-1----:R-:W-:Y:S02]  /*6ea0*/  FFMA.FTZ R18, R3.reuse, UR4, R36 ;  /* 0x0000000403127c23 */ /* 0x042fe40008010024 */
[----:B------:R-:W-:Y:S01]  /*6eb0*/  FFMA.FTZ R10, R3, UR4, R38 ;  /* 0x00000004030a7c23 */ /* 0x000fe20008010026 */
[----:B------:R-:W-:Y:S01]  /*6ec0*/  IADD3 R3, R71, 0x9, RZ ;  /* 0x0000000947037810 */ /* 0x000fe20007ffe0ff */
[----:B------:R-:W-:Y:S01]  /*6ed0*/  FMUL.FTZ R38, R52, c[0x0][0x2ec] ;  /* 0x0000bb0034267a20 */ /* 0x000fe20000410000 */
[----:B------:R-:W-:Y:S01]  /*6ee0*/  FSEL R18, R18, -INF , !P5 ;  /* 0xff80000012127808 */ /* 0x000fe20006800000 */
[----:B------:R-:W-:Y:S01]  /*6ef0*/  FMUL.FTZ R36, R59, c[0x0][0x2ec] ;  /* 0x0000bb003b247a20 */ /* 0x000fe20000410000 */
[----:B------:R-:W-:Y:S01]  /*6f00*/  MUFU.TANH R72, R72 ;  /* 0x0000004800487308 */ /* 0x000fe20000002400 */
[----:B------:R-:W-:-:S02]  /*6f10*/  ISETP.GE.AND P5, PT, R73, R64, PT ;  /* 0x000000404900720c */ /* 0x000fc40003fa6270 */
[----:B------:R-:W-:Y:S02]  /*6f20*/  LOP3.LUT R59, R69, 0x20, R88, 0xfe, !PT ;  /* 0x00000020453b7812 */ /* 0x000fe400078efe58 */
[----:B------:R-:W-:Y:S02]  /*6f30*/  IADD3 R73, R71, 0x19, RZ ;  /* 0x0000001947497810 */ /* 0x000fe40007ffe0ff */
[----:B------:R-:W-:Y:S01]  /*6f40*/  FSEL R10, R10, -INF , !P5 ;  /* 0xff8000000a0a7808 */ /* 0x000fe20006800000 */
[----:B------:R-:W1:Y:S01]  /*6f50*/  I2F R8, R81 ;  /* 0x0000005100087306 */ /* 0x000e620000201400 */
[----:B------:R-:W-:-:S07]  /*6f60*/  ISETP.GE.AND P5, PT, R57, R66, PT ;  /* 0x000000423900720c */ /* 0x000fce0003fa6270 */
[----:B------:R-:W2:Y:S08]  /*6f70*/  MUFU.TANH R75, R75 ;  /* 0x0000004b004b7308 */ /* 0x000eb00000002400 */
[----:B------:R-:W3:Y:S01]  /*6f80*/  I2F R82, R3 ;  /* 0x0000000300527306 */ /* 0x000ee20000201400 */
[----:B-1----:R-:W-:Y:S02]  /*6f90*/  FFMA.FTZ R14, R8, UR4, R72 ;  /* 0x00000004080e7c23 */ /* 0x002fe40008010048 */
[----:B------:R-:W-:-:S03]  /*6fa0*/  FMUL.FTZ R72, R53, c[0x0][0x2ec] ;  /* 0x0000bb0035487a20 */ /* 0x000fc60000410000 */
[----:B------:R-:W-:Y:S02]  /*6fb0*/  FSEL R14, R14, -INF , !P4 ;  /* 0xff8000000e0e7808 */ /* 0x000fe40006000000 */
[----:B------:R-:W1:Y:S01]  /*6fc0*/  I2F R4, R27 ;  /* 0x0000001b00047306 */ /* 0x000e620000201400 */
[----:B--2---:R-:W-:Y:S01]  /*6fd0*/  FFMA.FTZ R8, R8, UR4, R75 ;  /* 0x0000000408087c23 */ /* 0x004fe2000801004b */
[----:B------:R-:W-:Y:S02]  /*6fe0*/  ISETP.GE.AND P4, PT, R57, R64, PT ;  /* 0x000000403900720c */ /* 0x000fe40003f86270 */
[----:B------:R-:W-:Y:S02]  /*6ff0*/  LOP3.LUT R75, R69, 0x58, R88, 0xfe, !PT ;  /* 0x00000058454b7812 */ /* 0x000fe400078efe58 */
[----:B------:R-:W-:Y:S01]  /*7000*/  FSEL R8, R8, -INF , !P3 ;  /* 0xff80000008087808 */ /* 0x000fe20005800000 */
[C---:B---3--:R-:W-:Y:S01]  /*7010*/  FFMA.FTZ R12, R82.reuse, UR4, R37 ;  /* 0x00000004520c7c23 */ /* 0x048fe20008010025 */
[----:B------:R-:W-:Y:S01]  /*7020*/  IADD3 R37, R71, 0x11, RZ ;  /* 0x0000001147257810 */ /* 0x000fe20007ffe0ff */
[----:B------:R-:W-:Y:S01]  /*7030*/  FFMA.FTZ R33, R82, UR4, R33 ;  /* 0x0000000452217c23 */ /* 0x000fe20008010021 */
[C---:B------:R-:W-:Y:S01]  /*7040*/  ISETP.GE.AND P3, PT, R3.reuse, R66, PT ;  /* 0x000000420300720c */ /* 0x040fe20003f66270 */
[----:B------:R-:W-:Y:S03]  /*7050*/  MUFU.TANH R25, R25 ;  /* 0x0000001900197308 */ /* 0x000fe60000002400 */
[----:B------:R-:W-:Y:S01]  /*7060*/  FSEL R12, R12, -INF , !P3 ;  /* 0xff8000000c0c7808 */ /* 0x000fe20005800000 */
[C---:B-1----:R-:W-:Y:S01]  /*7070*/  FFMA.FTZ R52, R4.reuse, UR4, R34 ;  /* 0x0000000404347c23 */ /* 0x042fe20008010022 */
[----:B------:R-:W-:Y:S01]  /*7080*/  ISETP.GE.AND P3, PT, R3, R64, PT ;  /* 0x000000400300720c */ /* 0x000fe20003f66270 */
[----:B------:R-:W-:-:S02]  /*7090*/  FFMA.FTZ R34, R4, UR4, R35 ;  /* 0x0000000404227c23 */ /* 0x000fc40008010023 */
[----:B------:R-:W1:Y:S01]  /*70a0*/  I2F R53, R37 ;  /* 0x0000002500357306 */ /* 0x000e620000201400 */
[----:B------:R-:W-:Y:S02]  /*70b0*/  FSEL R4, R33, -INF , !P3 ;  /* 0xff80000021047808 */ /* 0x000fe40005800000 */
[----:B------:R-:W-:Y:S02]  /*70c0*/  FSEL R35, R52, -INF , !P6 ;  /* 0xff80000034237808 */ /* 0x000fe40007000000 */
[C---:B------:R-:W-:Y:S02]  /*70d0*/  ISETP.GE.AND P3, PT, R59.reuse, R66, PT ;  /* 0x000000423b00720c */ /* 0x040fe40003f66270 */
[----:B------:R-:W-:Y:S01]  /*70e0*/  ISETP.GE.AND P6, PT, R59, R64, PT ;  /* 0x000000403b00720c */ /* 0x000fe20003fc6270 */
[----:B------:R-:W2:Y:S01]  /*70f0*/  I2F R27, R57 ;  /* 0x00000039001b7306 */ /* 0x000ea20000201400 */
[----:B------:R-:W-:Y:S02]  /*7100*/  FSEL R34, R34, -INF , !P2 ;  /* 0xff80000022227808 */ /* 0x000fe40005000000 */
[----:B------:R-:W-:-:S05]  /*7110*/  ISETP.GE.AND P2, PT, R37, R66, PT ;  /* 0x000000422500720c */ /* 0x000fca0003f46270 */
[----:B------:R-:W3:Y:S01]  /*7120*/  MUFU.TANH R70, R70 ;  /* 0x0000004600467308 */ /* 0x000ee20000002400 */
[C---:B-1----:R-:W-:Y:S02]  /*7130*/  FFMA.FTZ R32, R53.reuse, UR4, R32 ;  /* 0x0000000435207c23 */ /* 0x042fe40008010020 */
[----:B------:R-:W-:-:S03]  /*7140*/  FFMA.FTZ R30, R53, UR4, R30 ;  /* 0x00000004351e7c23 */ /* 0x000fc6000801001e */
[----:B------:R-:W-:Y:S02]  /*7150*/  FSEL R33, R32, -INF , !P2 ;  /* 0xff80000020217808 */ /* 0x000fe40005000000 */
[----:B------:R-:W1:Y:S01]  /*7160*/  I2F R57, R59 ;  /* 0x0000003b00397306 */ /* 0x000e620000201400 */
[----:B------:R-:W-:Y:S01]  /*7170*/  ISETP.GE.AND P2, PT, R37, R64, PT ;  /* 0x000000402500720c */ /* 0x000fe20003f46270 */
[----:B--2---:R-:W-:-:S03]  /*7180*/  FFMA.FTZ R25, R27, UR4, R25 ;  /* 0x000000041b197c23 */ /* 0x004fc60008010019 */
[----:B------:R-:W-:Y:S02]  /*7190*/  FSEL R32, R30, -INF , !P2 ;  /* 0xff8000001e207808 */ /* 0x000fe40005000000 */
[----:B------:R-:W-:Y:S01]  /*71a0*/  ISETP.GE.AND P2, PT, R75, R66, PT ;  /* 0x000000424b00720c */ /* 0x000fe20003f46270 */
[----:B------:R-:W-:Y:S01]  /*71b0*/  MUFU.TANH R24, R24 ;  /* 0x0000001800187308 */ /* 0x000fe20000002400 */
[----:B---3--:R-:W-:-:S05]  /*71c0*/  FFMA.FTZ R70, R27, UR4, R70 ;  /* 0x000000041b467c23 */ /* 0x008fca0008010046 */
[----:B------:R-:W-:Y:S02]  /*71d0*/  FSEL R27, R70, -INF , !P5 ;  /* 0xff800000461b7808 */ /* 0x000fe40006800000 */
[----:B------:R-:W2:Y:S01]  /*71e0*/  I2F R59, R73 ;  /* 0x00000049003b7306 */ /* 0x000ea20000201400 */
[----:B------:R-:W-:Y:S01]  /*71f0*/  ISETP.GE.AND P5, PT, R75, R64, PT ;  /* 0x000000404b00720c */ /* 0x000fe20003fa6270 */
[----:B-1----:R-:W-:Y:S01]  /*7200*/  FFMA.FTZ R142, R57, UR4, R39 ;  /* 0x00000004398e7c23 */ /* 0x002fe20008010027 */
[----:B------:R-:W-:Y:S01]  /*7210*/  IADD3 R39, R71, 0x51, RZ ;  /* 0x0000005147277810 */ /* 0x000fe20007ffe0ff */
[----:B------:R-:W-:-:S03]  /*7220*/  FFMA.FTZ R68, R57, UR4, R68 ;  /* 0x0000000439447c23 */ /* 0x000fc60008010044 */
[----:B------:R-:W-:Y:S01]  /*7230*/  FSEL R142, R142, -INF , !P6 ;  /* 0xff8000008e8e7808 */ /* 0x000fe20007000000 */
[----:B------:R-:W1:Y:S01]  /*7240*/  MUFU.TANH R26, R26 ;  /* 0x0000001a001a7308 */ /* 0x000e620000002400 */
[----:B------:R-:W-:Y:S01]  /*7250*/  FSEL R140, R68, -INF , !P3 ;  /* 0xff800000448c7808 */ /* 0x000fe20005800000 */
[----:B------:R-:W-:Y:S02]  /*7260*/  FMUL.FTZ R68, R44, c[0x0][0x2ec] ;  /* 0x0000bb002c447a20 */ /* 0x000fe40000410000 */
[----:B--2---:R-:W-:-:S04]  /*7270*/  FFMA.FTZ R30, R59, UR4, R24 ;  /* 0x000000043b1e7c23 */ /* 0x004fc80008010018 */
[----:B------:R2:W-:Y:S01]  /*7280*/  MUFU.TANH R3, R72 ;  /* 0x0000004800037308 */ /* 0x0005e20000002400 */
[----:B------:R-:W-:Y:S02]  /*7290*/  FSEL R24, R25, -INF , !P4 ;  /* 0xff80000019187808 */ /* 0x000fe40006000000 */
[----:B------:R-:W-:-:S04]  /*72a0*/  ISETP.GE.AND P4, PT, R73, R66, PT ;  /* 0x000000424900720c */ /* 0x000fc80003f86270 */
[----:B------:R-:W-:Y:S01]  /*72b0*/  FSEL R25, R30, -INF , !P4 ;  /* 0xff8000001e197808 */ /* 0x000fe20006000000 */
[----:B------:R-:W-:Y:S01]  /*72c0*/  MUFU.TANH R28, R28 ;  /* 0x0000001c001c7308 */ /* 0x000fe20000002400 */
[----:B------:R-:W-:Y:S01]  /*72d0*/  ISETP.GE.AND P4, PT, R73, R64, PT ;  /* 0x000000404900720c */ /* 0x000fe20003f86270 */
[----:B-1----:R-:W-:-:S05]  /*72e0*/  FFMA.FTZ R26, R59, UR4, R26 ;  /* 0x000000043b1a7c23 */ /* 0x002fca000801001a */
[----:B------:R-:W-:Y:S01]  /*72f0*/  FSEL R26, R26, -INF , !P4 ;  /* 0xff8000001a1a7808 */ /* 0x000fe20006000000 */
[----:B--2---:R-:W-:Y:S01]  /*7300*/  FMUL.FTZ R72, R55, c[0x0][0x2ec] ;  /* 0x0000bb0037487a20 */ /* 0x004fe20000410000 */
[----:B------:R-:W1:Y:S08]  /*7310*/  I2F R59, R39 ;  /* 0x00000027003b7306 */ /* 0x000e700000201400 */
[----:B------:R2:W-:Y:S08]  /*7320*/  I2F R55, R75 ;  /* 0x0000004b00377306 */ /* 0x0005f00000201400 */
[----:B------:R3:W-:Y:S01]  /*7330*/  MUFU.TANH R53, R48 ;  /* 0x0000003000357308 */ /* 0x0007e20000002400 */
[----:B-1----:R-:W-:Y:S01]  /*7340*/  FFMA.FTZ R80, R59, UR4, R80 ;  /* 0x000000043b507c23 */ /* 0x002fe20008010050 */
[----:B--2---:R-:W-:-:S06]  /*7350*/  IADD3 R75, R71, 0x21, RZ ;  /* 0x00000021474b7810 */ /* 0x004fcc0007ffe0ff */
[----:B------:R1:W-:Y:S01]  /*7360*/  MUFU.TANH R52, R54 ;  /* 0x0000003600347308 */ /* 0x0003e20000002400 */
[C---:B------:R-:W-:Y:S02]  /*7370*/  ISETP.GE.AND P3, PT, R75.reuse, R64, PT ;  /* 0x000000404b00720c */ /* 0x040fe40003f66270 */
[----:B------:R-:W-:Y:S01]  /*7380*/  ISETP.GE.AND P4, PT, R75, R66, PT ;  /* 0x000000424b00720c */ /* 0x000fe20003f86270 */
[----:B---3--:R-:W-:-:S04]  /*7390*/  FMUL.FTZ R48, R51, c[0x0][0x2ec] ;  /* 0x0000bb0033307a20 */ /* 0x008fc80000410000 */
[----:B------:R-:W2:Y:S01]  /*73a0*/  I2F R73, R75 ;  /* 0x0000004b00497306 */ /* 0x000ea20000201400 */
[----:B------:R-:W-:-:S07]  /*73b0*/  IADD3 R51, R71, 0x59, RZ ;  /* 0x0000005947337810 */ /* 0x000fce0007ffe0ff */
[----:B------:R-:W3:Y:S01]  /*73c0*/  MUFU.TANH R36, R36 ;  /* 0x0000002400247308 */ /* 0x000ee20000002400 */
[----:B-1----:R-:W-:Y:S02]  /*73d0*/  FMUL.FTZ R54, R49, c[0x0][0x2ec] ;  /* 0x0000bb0031367a20 */ /* 0x002fe40000410000 */
[----:B------:R-:W-:-:S05]  /*73e0*/  FMUL.FTZ R49, R50, c[0x0][0x2ec] ;  /* 0x0000bb0032317a20 */ /* 0x000fca0000410000 */
[----:B------:R-:W1:Y:S01]  /*73f0*/  MUFU.TANH R38, R38 ;  /* 0x0000002600267308 */ /* 0x000e620000002400 */
[C---:B--2---:R-:W-:Y:S02]  /*7400*/  FFMA.FTZ R74, R73.reuse, UR4, R74 ;  /* 0x00000004494a7c23 */ /* 0x044fe4000801004a */
[----:B------:R-:W-:Y:S01]  /*7410*/  FFMA.FTZ R28, R73, UR4, R28 ;  /* 0x00000004491c7c23 */ /* 0x000fe2000801001c */
[----:B------:R-:W-:Y:S02]  /*7420*/  LOP3.LUT R73, R69, 0x60, R88, 0xfe, !PT ;  /* 0x0000006045497812 */ /* 0x000fe400078efe58 */
[----:B------:R-:W-:Y:S02]  /*7430*/  FSEL R138, R74, -INF , !P3 ;  /* 0xff8000004a8a7808 */ /* 0x000fe40005800000 */
[----:B------:R-:W2:Y:S01]  /*7440*/  I2F R44, R51 ;  /* 0x00000033002c7306 */ /* 0x000ea20000201400 */
[----:B------:R-:W-:Y:S01]  /*7450*/  ISETP.GE.AND P3, PT, R39, R66, PT ;  /* 0x000000422700720c */ /* 0x000fe20003f66270 */
[----:B---3--:R-:W-:Y:S01]  /*7460*/  FFMA.FTZ R36, R59, UR4, R36 ;  /* 0x000000043b247c23 */ /* 0x008fe20008010024 */
[----:B------:R-:W-:Y:S01]  /*7470*/  FSEL R57, R28, -INF , !P4 ;  /* 0xff8000001c397808 */ /* 0x000fe20006000000 */
[----:B------:R-:W-:Y:S01]  /*7480*/  FMUL.FTZ R59, R46, c[0x0][0x2ec] ;  /* 0x0000bb002e3b7a20 */ /* 0x000fe20000410000 */
[----:B------:R-:W-:-:S02]  /*7490*/  FSEL R80, R80, -INF , !P3 ;  /* 0xff80000050507808 */ /* 0x000fc40005800000 */
[----:B------:R-:W-:Y:S01]  /*74a0*/  ISETP.GE.AND P3, PT, R39, R64, PT ;  /* 0x000000402700720c */ /* 0x000fe20003f66270 */
[----:B------:R3:W-:Y:S01]  /*74b0*/  MUFU.TANH R28, R48 ;  /* 0x00000030001c7308 */ /* 0x0007e20000002400 */
[----:B-1----:R-:W-:Y:S01]  /*74c0*/  FFMA.FTZ R82, R55, UR4, R38 ;  /* 0x0000000437527c23 */ /* 0x002fe20008010026 */
[C---:B------:R-:W-:Y:S02]  /*74d0*/  ISETP.GE.AND P6, PT, R73.reuse, R66, PT ;  /* 0x000000424900720c */ /* 0x040fe40003fc6270 */
[----:B------:R-:W-:Y:S02]  /*74e0*/  FSEL R50, R36, -INF , !P3 ;  /* 0xff80000024327808 */ /* 0x000fe40005800000 */
[----:B------:R-:W-:Y:S01]  /*74f0*/  FSEL R82, R82, -INF , !P2 ;  /* 0xff80000052527808 */ /* 0x000fe20005000000 */
[----:B--2---:R-:W-:Y:S01]  /*7500*/  FFMA.FTZ R3, R44, UR4, R3 ;  /* 0x000000042c037c23 */ /* 0x004fe20008010003 */
[----:B------:R-:W1:Y:S01]  /*7510*/  MUFU.TANH R37, R72 ;  /* 0x0000004800257308 */ /* 0x000e620000002400 */
[----:B------:R-:W-:Y:S01]  /*7520*/  ISETP.GE.AND P4, PT, R73, R64, PT ;  /* 0x000000404900720c */ /* 0x000fe20003f86270 */
[----:B---3--:R-:W-:Y:S01]  /*7530*/  FFMA.FTZ R48, R55, UR4, R52 ;  /* 0x0000000437307c23 */ /* 0x008fe20008010034 */
[----:B------:R-:W-:-:S05]  /*7540*/  LOP3.LUT R55, R69, 0x68, R88, 0xfe, !PT ;  /* 0x0000006845377812 */ /* 0x000fca00078efe58 */
[----:B------:R-:W-:Y:S01]  /*7550*/  MUFU.TANH R30, R54 ;  /* 0x00000036001e7308 */ /* 0x000fe20000002400 */
[----:B------:R-:W-:Y:S02]  /*7560*/  FSEL R48, R48, -INF , !P5 ;  /* 0xff80000030307808 */ /* 0x000fe40006800000 */
[-C--:B------:R-:W-:Y:S02]  /*7570*/  ISETP.GE.AND P5, PT, R51, R66.reuse, PT ;  /* 0x000000423300720c */ /* 0x080fe40003fa6270 */
[----:B------:R-:W-:-:S03]  /*7580*/  ISETP.GE.AND P3, PT, R55, R66, PT ;  /* 0x000000423700720c */ /* 0x000fc60003f66270 */
[----:B------:R2:W-:Y:S01]  /*7590*/  I2F R38, R55 ;  /* 0x0000003700267306 */ /* 0x0005e20000201400 */
[-C--:B------:R-:W-:Y:S01]  /*75a0*/  ISETP.GE.AND P2, PT, R55, R64.reuse, PT ;  /* 0x000000403700720c */ /* 0x080fe20003f46270 */
[----:B-1----:R-:W-:Y:S01]  /*75b0*/  FFMA.FTZ R52, R44, UR4, R37 ;  /* 0x000000042c347c23 */ /* 0x002fe20008010025 */
[----:B------:R-:W-:Y:S02]  /*75c0*/  FSEL R122, R3, -INF , !P5 ;  /* 0xff800000037a7808 */ /* 0x000fe40006800000 */
[----:B------:R-:W-:-:S03]  /*75d0*/  ISETP.GE.AND P5, PT, R51, R64, PT ;  /* 0x000000403300720c */ /* 0x000fc60003fa6270 */
[----:B------:R-:W1:Y:S01]  /*75e0*/  I2F R54, R73 ;  /* 0x0000004900367306 */ /* 0x000e620000201400 */
[----:B------:R-:W-:Y:S02]  /*75f0*/  FSEL R52, R52, -INF , !P5 ;  /* 0xff80000034347808 */ /* 0x000fe40006800000 */
[----:B--2---:R-:W-:-:S05]  /*7600*/  IADD3 R55, R71, 0x61, RZ ;  /* 0x0000006147377810 */ /* 0x004fca0007ffe0ff */
[----:B------:R-:W2:Y:S01]  /*7610*/  MUFU.TANH R49, R49 ;  /* 0x0000003100317308 */ /* 0x000ea20000002400 */
[----:B-1----:R-:W-:-:S07]  /*7620*/  FFMA.FTZ R53, R54, UR4, R53 ;  /* 0x0000000436357c23 */ /* 0x002fce0008010035 */
[----:B------:R-:W1:Y:S01]  /*7630*/  I2F R51, R55 ;  /* 0x0000003700337306 */ /* 0x000e620000201400 */
[----:B------:R-:W-:Y:S01]  /*7640*/  FSEL R128, R53, -INF , !P6 ;  /* 0xff80000035807808 */ /* 0x000fe20007000000 */
[----:B------:R-:W-:-:S06]  /*7650*/  FMUL.FTZ R53, R40, c[0x0][0x2ec] ;  /* 0x0000bb0028357a20 */ /* 0x000fcc0000410000 */
[----:B------:R3:W-:Y:S01]  /*7660*/  MUFU.TANH R36, R45 ;  /* 0x0000002d00247308 */ /* 0x0007e20000002400 */
[----:B--2---:R-:W-:Y:S01]  /*7670*/  FFMA.FTZ R46, R54, UR4, R49 ;  /* 0x00000004362e7c23 */ /* 0x004fe20008010031 */
[----:B------:R-:W-:-:S04]  /*7680*/  LOP3.LUT R49, R69, 0x70, R88, 0xfe, !PT ;  /* 0x0000007045317812 */ /* 0x000fc800078efe58 */
[----:B------:R-:W-:Y:S02]  /*7690*/  FSEL R46, R46, -INF , !P4 ;  /* 0xff8000002e2e7808 */ /* 0x000fe40006000000 */
[----:B------:R-:W2:Y:S01]  /*76a0*/  MUFU.TANH R3, R59 ;  /* 0x0000003b00037308 */ /* 0x000ea20000002400 */
[----:B-1----:R-:W-:Y:S01]  /*76b0*/  FFMA.FTZ R44, R51, UR4, R28 ;  /* 0x00000004332c7c23 */ /* 0x002fe2000801001c */
[-C--:B------:R-:W-:Y:S01]  /*76c0*/  ISETP.GE.AND P4, PT, R55, R66.reuse, PT ;  /* 0x000000423700720c */ /* 0x080fe20003f86270 */
[----:B------:R-:W-:Y:S01]  /*76d0*/  FFMA.FTZ R30, R51, UR4, R30 ;  /* 0x00000004331e7c23 */ /* 0x000fe2000801001e */
[C---:B------:R-:W-:Y:S02]  /*76e0*/  ISETP.GE.AND P5, PT, R49.reuse, R66, PT ;  /* 0x000000423100720c */ /* 0x040fe40003fa6270 */
[----:B------:R-:W-:Y:S01]  /*76f0*/  ISETP.GE.AND P6, PT, R49, R64, PT ;  /* 0x000000403100720c */ /* 0x000fe20003fc6270 */
[----:B---3--:R-:W-:Y:S01]  /*7700*/  FMUL.FTZ R45, R47, c[0x0][0x2ec] ;  /* 0x0000bb002f2d7a20 */ /* 0x008fe20000410000 */
[----:B------:R-:W-:Y:S01]  /*7710*/  IADD3 R47, R71, 0x69, RZ ;  /* 0x00000069472f7810 */ /* 0x000fe20007ffe0ff */
[----:B------:R-:W1:Y:S01]  /*7720*/  MUFU.TANH R39, R68 ;  /* 0x0000004400277308 */ /* 0x000e620000002400 */
[----:B------:R-:W-:-:S02]  /*7730*/  FSEL R74, R30, -INF , !P4 ;  /* 0xff8000001e4a7808 */ /* 0x000fc40006000000 */
[----:B------:R-:W-:Y:S01]  /*7740*/  ISETP.GE.AND P4, PT, R55, R64, PT ;  /* 0x000000403700720c */ /* 0x000fe20003f86270 */
[----:B--2---:R-:W-:-:S03]  /*7750*/  FFMA.FTZ R40, R38, UR4, R3 ;  /* 0x0000000426287c23 */ /* 0x004fc60008010003 */
[----:B------:R-:W-:Y:S01]  /*7760*/  FSEL R44, R44, -INF , !P4 ;  /* 0xff8000002c2c7808 */ /* 0x000fe20006000000 */
[----:B------:R-:W2:Y:S01]  /*7770*/  I2F R28, R47 ;  /* 0x0000002f001c7306 */ /* 0x000ea20000201400 */
[----:B------:R-:W-:Y:S02]  /*7780*/  FSEL R40, R40, -INF , !P2 ;  /* 0xff80000028287808 */ /* 0x000fe40005000000 */
[----:B------:R-:W-:-:S05]  /*7790*/  ISETP.GE.AND P2, PT, R47, R66, PT ;  /* 0x000000422f00720c */ /* 0x000fca0003f46270 */
[----:B------:R-:W3:Y:S01]  /*77a0*/  MUFU.TANH R45, R45 ;  /* 0x0000002d002d7308 */ /* 0x000ee20000002400 */
[----:B-1----:R-:W-:-:S05]  /*77b0*/  FFMA.FTZ R39, R38, UR4, R39 ;  /* 0x0000000426277c23 */ /* 0x002fca0008010027 */
[----:B------:R-:W-:Y:S01]  /*77c0*/  FSEL R72, R39, -INF , !P3 ;  /* 0xff80000027487808 */ /* 0x000fe20005800000 */
[----:B--2---:R-:W-:Y:S01]  /*77d0*/  FFMA.FTZ R36, R28, UR4, R36 ;  /* 0x000000041c247c23 */ /* 0x004fe20008010024 */
[----:B------:R1:W-:Y:S04]  /*77e0*/  I2F R37, R49 ;  /* 0x0000003100257306 */ /* 0x0003e80000201400 */
[----:B------:R-:W-:Y:S02]  /*77f0*/  FSEL R70, R36, -INF , !P2 ;  /* 0xff80000024467808 */ /* 0x000fe40005000000 */
[----:B------:R-:W-:Y:S01]  /*7800*/  ISETP.GE.AND P2, PT, R47, R64, PT ;  /* 0x000000402f00720c */ /* 0x000fe20003f46270 */
[----:B---3--:R-:W-:Y:S01]  /*7810*/  FFMA.FTZ R38, R28, UR4, R45 ;  /* 0x000000041c267c23 */ /* 0x008fe2000801002d */
[----:B------:R-:W2:Y:S01]  /*7820*/  MUFU.TANH R30, R53 ;  /* 0x00000035001e7308 */ /* 0x000ea20000002400 */
[----:B------:R-:W-:-:S02]  /*7830*/  LOP3.LUT R47, R69, 0x28, R88, 0xfe, !PT ;  /* 0x00000028452f7812 */ /* 0x000fc400078efe58 */
[--C-:B------:R-:W-:Y:S02]  /*7840*/  LOP3.LUT R45, R69, 0x30, R88.reuse, 0xfe, !PT ;  /* 0x00000030452d7812 */ /* 0x100fe400078efe58 */
[----:B------:R-:W-:Y:S02]  /*7850*/  FSEL R38, R38, -INF , !P2 ;  /* 0xff80000026267808 */ /* 0x000fe40005000000 */
[----:B------:R-:W-:Y:S01]  /*7860*/  ISETP.GE.AND P2, PT, R47, R66, PT ;  /* 0x000000422f00720c */ /* 0x000fe20003f46270 */
[----:B------:R-:W3:Y:S01]  /*7870*/  MUFU.TANH R36, R42 ;  /* 0x0000002a00247308 */ /* 0x000ee20000002400 */
[----:B-1----:R-:W-:-:S04]  /*7880*/  LOP3.LUT R49, R69, 0x78, R88, 0xfe, !PT ;  /* 0x0000007845317812 */ /* 0x002fc800078efe58 */
[C---:B------:R-:W-:Y:S02]  /*7890*/  ISETP.GE.AND P4, PT, R49.reuse, R66, PT ;  /* 0x000000423100720c */ /* 0x040fe40003f86270 */
[----:B------:R-:W-:Y:S01]  /*78a0*/  ISETP.GE.AND P3, PT, R49, R64, PT ;  /* 0x000000403100720c */ /* 0x000fe20003f66270 */
[----:B------:R1:W-:Y:S01]  /*78b0*/  MUFU.TANH R39, R41 ;  /* 0x0000002900277308 */ /* 0x0003e20000002400 */
[----:B--2---:R-:W-:-:S05]  /*78c0*/  FFMA.FTZ R68, R37, UR4, R30 ;  /* 0x0000000425447c23 */ /* 0x004fca000801001e */
[----:B------:R-:W-:Y:S01]  /*78d0*/  FSEL R68, R68, -INF , !P5 ;  /* 0xff80000044447808 */ /* 0x000fe20006800000 */
[----:B---3--:R-:W-:Y:S01]  /*78e0*/  FFMA.FTZ R30, R37, UR4, R36 ;  /* 0x00000004251e7c23 */ /* 0x008fe20008010024 */
[----:B------:R-:W-:Y:S01]  /*78f0*/  MUFU.TANH R21, R21 ;  /* 0x0000001500157308 */ /* 0x000fe20000002400 */
[----:B------:R-:W-:Y:S01]  /*7900*/  FMUL.FTZ R36, R76, c[0x0][0x2ec] ;  /* 0x0000bb004c247a20 */ /* 0x000fe20000410000 */
[-C--:B------:R-:W-:Y:S01]  /*7910*/  ISETP.GE.AND P5, PT, R45, R66.reuse, PT ;  /* 0x000000422d00720c */ /* 0x080fe20003fa6270 */
[----:B------:R-:W-:Y:S01]  /*7920*/  FMUL.FTZ R76, R78, c[0x0][0x2ec] ;  /* 0x0000bb004e4c7a20 */ /* 0x000fe20000410000 */
[----:B------:R-:W-:Y:S02]  /*7930*/  FSEL R30, R30, -INF , !P6 ;  /* 0xff8000001e1e7808 */ /* 0x000fe40007000000 */
[----:B-1----:R-:W-:Y:S02]  /*7940*/  IADD3 R41, R71, 0x71, RZ ;  /* 0x0000007147297810 */ /* 0x002fe40007ffe0ff */
[----:B------:R-:W1:Y:S02]  /*7950*/  I2F R54, R47 ;  /* 0x0000002f00367306 */ /* 0x000e640000201400 */
[----:B------:R-:W-:-:S06]  /*7960*/  ISETP.GE.AND P6, PT, R41, R66, PT ;  /* 0x000000422900720c */ /* 0x000fcc0003fc6270 */
[----:B------:R-:W2:Y:S08]  /*7970*/  I2F R28, R41 ;  /* 0x00000029001c7306 */ /* 0x000eb00000201400 */
[----:B------:R-:W-:Y:S01]  /*7980*/  I2F R3, R49 ;  /* 0x0000003100037306 */ /* 0x000fe20000201400 */
[----:B-1----:R-:W-:Y:S01]  /*7990*/  FFMA.FTZ R54, R54, UR4, R21 ;  /* 0x0000000436367c23 */ /* 0x002fe20008010015 */
[----:B------:R-:W-:-:S04]  /*79a0*/  LOP3.LUT R21, R69, 0x50, R88, 0xfe, !PT ;  /* 0x0000005045157812 */ /* 0x000fc800078efe58 */
[----:B------:R-:W-:Y:S02]  /*79b0*/  FSEL R81, R54, -INF , !P2 ;  /* 0xff80000036517808 */ /* 0x000fe40005000000 */
[----:B------:R-:W1:Y:S01]  /*79c0*/  MUFU.TANH R36, R36 ;  /* 0x0000002400247308 */ /* 0x000e620000002400 */
[----:B--2---:R-:W-:Y:S01]  /*79d0*/  FFMA.FTZ R39, R28, UR4, R39 ;  /* 0x000000041c277c23 */ /* 0x004fe20008010027 */
[----:B------:R-:W-:-:S04]  /*79e0*/  ISETP.GE.AND P2, PT, R21, R66, PT ;  /* 0x000000421500720c */ /* 0x000fc80003f46270 */
[----:B------:R-:W-:Y:S02]  /*79f0*/  FSEL R42, R39, -INF , !P6 ;  /* 0xff800000272a7808 */ /* 0x000fe40007000000 */
[----:B------:R-:W2:Y:S01]  /*7a00*/  MUFU.TANH R43, R43 ;  /* 0x0000002b002b7308 */ /* 0x000ea20000002400 */
[--C-:B------:R-:W-:Y:S02]  /*7a10*/  LOP3.LUT R39, R69, 0x40, R88.reuse, 0xfe, !PT ;  /* 0x0000004045277812 */ /* 0x100fe400078efe58 */
[----:B------:R-:W-:Y:S02]  /*7a20*/  ISETP.GE.AND P6, PT, R41, R64, PT ;  /* 0x000000402900720c */ /* 0x000fe40003fc6270 */
[----:B------:R-:W-:-:S03]  /*7a30*/  LOP3.LUT R41, R69, 0x38, R88, 0xfe, !PT ;  /* 0x0000003845297812 */ /* 0x000fc600078efe58 */
[----:B------:R3:W4:Y:S01]  /*7a40*/  I2F R37, R45 ;  /* 0x0000002d00257306 */ /* 0x0007220000201400 */
[----:B-1----:R-:W-:-:S05]  /*7a50*/  FFMA.FTZ R36, R3, UR4, R36 ;  /* 0x0000000403247c23 */ /* 0x002fca0008010024 */
[----:B------:R-:W-:Y:S02]  /*7a60*/  FSEL R36, R36, -INF , !P4 ;  /* 0xff80000024247808 */ /* 0x000fe40006000000 */
[----:B------:R-:W-:Y:S01]  /*7a70*/  MUFU.TANH R31, R31 ;  /* 0x0000001f001f7308 */ /* 0x000fe20000002400 */
[----:B--2---:R-:W-:Y:S01]  /*7a80*/  FFMA.FTZ R28, R28, UR4, R43 ;  /* 0x000000041c1c7c23 */ /* 0x004fe2000801002b */
[----:B------:R-:W-:-:S04]  /*7a90*/  ISETP.GE.AND P4, PT, R39, R66, PT ;  /* 0x000000422700720c */ /* 0x000fc80003f86270 */
[----:B------:R-:W-:Y:S01]  /*7aa0*/  FSEL R28, R28, -INF , !P6 ;  /* 0xff8000001c1c7808 */ /* 0x000fe20007000000 */
[----:B---3--:R-:W-:Y:S01]  /*7ab0*/  FMUL.FTZ R45, R56, c[0x0][0x2ec] ;  /* 0x0000bb00382d7a20 */ /* 0x008fe20000410000 */
[----:B------:R1:W2:Y:S01]  /*7ac0*/  I2F R146, R39 ;  /* 0x0000002700927306 */ /* 0x0002a20000201400 */
[----:B----4-:R-:W-:Y:S01]  /*7ad0*/  FFMA.FTZ R22, R37, UR4, R22 ;  /* 0x0000000425167c23 */ /* 0x010fe20008010016 */
[----:B------:R-:W-:Y:S02]  /*7ae0*/  IADD3 R37, R71, 0x39, RZ ;  /* 0x0000003947257810 */ /* 0x000fe40007ffe0ff */
[----:B------:R-:W-:Y:S02]  /*7af0*/  ISETP.GE.AND P6, PT, R41, R66, PT ;  /* 0x000000422900720c */ /* 0x000fe40003fc6270 */
[----:B------:R-:W-:Y:S02]  /*7b00*/  FSEL R73, R22, -INF , !P5 ;  /* 0xff80000016497808 */ /* 0x000fe40006800000 */
[----:B------:R-:W-:Y:S01]  /*7b10*/  I2F R130, R21 ;  /* 0x0000001500827306 */ /* 0x000fe20000201400 */
[----:B------:R-:W-:-:S07]  /*7b20*/  ISETP.GE.AND P5, PT, R47, R64, PT ;  /* 0x000000402f00720c */ /* 0x000fce0003fa6270 */
[----:B------:R-:W3:Y:S01]  /*7b30*/  MUFU.TANH R45, R45 ;  /* 0x0000002d002d7308 */ /* 0x000ee20000002400 */
[----:B-1----:R-:W-:Y:S02]  /*7b40*/  FMUL.FTZ R39, R60, c[0x0][0x2ec] ;  /* 0x0000bb003c277a20 */ /* 0x002fe40000410000 */
[----:B--2---:R-:W-:Y:S01]  /*7b50*/  FFMA.FTZ R146, R146, UR4, R31 ;  /* 0x0000000492927c23 */ /* 0x004fe2000801001f */
[----:B------:R-:W-:-:S04]  /*7b60*/  IADD3 R31, R71, 0x29, RZ ;  /* 0x00000029471f7810 */ /* 0x000fc80007ffe0ff */
[----:B------:R-:W1:Y:S01]  /*7b70*/  MUFU.TANH R76, R76 ;  /* 0x0000004c004c7308 */ /* 0x000e620000002400 */
[----:B------:R-:W-:Y:S02]  /*7b80*/  FSEL R146, R146, -INF , !P4 ;  /* 0xff80000092927808 */ /* 0x000fe40006000000 */
[----:B------:R-:W-:-:S05]  /*7b90*/  ISETP.GE.AND P4, PT, R71, R64, PT ;  /* 0x000000404700720c */ /* 0x000fca0003f86270 */
[----:B------:R2:W4:Y:S01]  /*7ba0*/  I2F R162, R41 ;  /* 0x0000002900a27306 */ /* 0x0005220000201400 */
[----:B---3--:R-:W-:-:S05]  /*7bb0*/  FFMA.FTZ R130, R130, UR4, R45 ;  /* 0x0000000482827c23 */ /* 0x008fca000801002d */
[----:B------:R-:W-:Y:S02]  /*7bc0*/  FSEL R130, R130, -INF , !P2 ;  /* 0xff80000082827808 */ /* 0x000fe40005000000 */
[----:B------:R-:W-:Y:S01]  /*7bd0*/  MUFU.TANH R23, R23 ;  /* 0x0000001700177308 */ /* 0x000fe20000002400 */
[----:B-1----:R-:W-:-:S05]  /*7be0*/  FFMA.FTZ R3, R3, UR4, R76 ;  /* 0x0000000403037c23 */ /* 0x002fca000801004c */
[----:B------:R-:W-:Y:S02]  /*7bf0*/  FSEL R3, R3, -INF , !P3 ;  /* 0xff80000003037808 */ /* 0x000fe40005800000 */
[----:B--2---:R-:W-:Y:S01]  /*7c00*/  LOP3.LUT R41, R69, 0x48, R88, 0xfe, !PT ;  /* 0x0000004845297812 */ /* 0x004fe200078efe58 */
[----:B------:R-:W1:Y:S01]  /*7c10*/  I2F R154, R37 ;  /* 0x00000025009a7306 */ /* 0x000e620000201400 */
[----:B----4-:R-:W-:Y:S01]  /*7c20*/  FFMA.FTZ R162, R162, UR4, R29 ;  /* 0x00000004a2a27c23 */ /* 0x010fe2000801001d */
[----:B------:R-:W-:Y:S02]  /*7c30*/  IADD3 R29, R71, 0x31, RZ ;  /* 0x00000031471d7810 */ /* 0x000fe40007ffe0ff */
[-C--:B------:R-:W-:Y:S02]  /*7c40*/  ISETP.GE.AND P3, PT, R41, R66.reuse, PT ;  /* 0x000000422900720c */ /* 0x080fe40003f66270 */
[----:B------:R-:W-:Y:S02]  /*7c50*/  FSEL R162, R162, -INF , !P6 ;  /* 0xff800000a2a27808 */ /* 0x000fe40007000000 */
[----:B------:R2:W-:Y:S01]  /*7c60*/  I2F R144, R41 ;  /* 0x0000002900907306 */ /* 0x0005e20000201400 */
[----:B------:R-:W-:-:S02]  /*7c70*/  ISETP.GE.AND P6, PT, R71, R66, PT ;  /* 0x000000424700720c */ /* 0x000fc40003fc6270 */
[----:B------:R-:W-:-:S05]  /*7c80*/  ISETP.GE.AND P2, PT, R29, R66, PT ;  /* 0x000000421d00720c */ /* 0x000fca0003f46270 */
[----:B------:R-:W3:Y:S01]  /*7c90*/  MUFU.TANH R39, R39 ;  /* 0x0000002700277308 */ /* 0x000ee20000002400 */
[----:B-1----:R-:W-:Y:S01]  /*7ca0*/  FFMA.FTZ R154, R154, UR4, R23 ;  /* 0x000000049a9a7c23 */ /* 0x002fe20008010017 */
[----:B------:R-:W-:-:S06]  /*7cb0*/  IADD3 R23, R71, 0x49, RZ ;  /* 0x0000004947177810 */ /* 0x000fcc0007ffe0ff */
[----:B------:R-:W1:Y:S01]  /*7cc0*/  I2F R45, R71 ;  /* 0x00000047002d7306 */ /* 0x000e620000201400 */
[----:B--2---:R-:W-:-:S07]  /*7cd0*/  FMUL.FTZ R41, R61, c[0x0][0x2ec] ;  /* 0x0000bb003d297a20 */ /* 0x004fce0000410000 */
[----:B------:R-:W-:Y:S01]  /*7ce0*/  MUFU.TANH R20, R20 ;  /* 0x0000001400147308 */ /* 0x000fe20000002400 */
[----:B---3--:R-:W-:Y:S01]  /*7cf0*/  FFMA.FTZ R144, R144, UR4, R39 ;  /* 0x0000000490907c23 */ /* 0x008fe20008010027 */
[----:B------:R-:W-:-:S04]  /*7d00*/  IADD3 R39, R71, 0x41, RZ ;  /* 0x0000004147277810 */ /* 0x000fc80007ffe0ff */
[----:B------:R-:W-:Y:S02]  /*7d10*/  FSEL R144, R144, -INF , !P3 ;  /* 0xff80000090907808 */ /* 0x000fe40005800000 */
[----:B------:R-:W2:Y:S01]  /*7d20*/  I2F R43, R31 ;  /* 0x0000001f002b7306 */ /* 0x000ea20000201400 */
[----:B-1----:R-:W-:Y:S01]  /*7d30*/  FFMA.FTZ R22, R45, UR4, R2 ;  /* 0x000000042d167c23 */ /* 0x002fe20008010002 */
[----:B------:R-:W-:Y:S01]  /*7d40*/  ISETP.GE.AND P3, PT, R31, R66, PT ;  /* 0x000000421f00720c */ /* 0x000fe20003f66270 */
[----:B------:R-:W-:-:S03]  /*7d50*/  FFMA.FTZ R0, R45, UR4, R0 ;  /* 0x000000042d007c23 */ /* 0x000fc60008010000 */
[----:B------:R-:W-:Y:S02]  /*7d60*/  FSEL R22, R22, -INF , !P6 ;  /* 0xff80000016167808 */ /* 0x000fe40007000000 */
[----:B------:R-:W-:Y:S01]  /*7d70*/  MUFU.TANH R41, R41 ;  /* 0x0000002900297308 */ /* 0x000fe20000002400 */
[----:B------:R-:W-:-:S04]  /*7d80*/  ISETP.GE.AND P6, PT, R37, R66, PT ;  /* 0x000000422500720c */ /* 0x000fc80003fc6270 */
[----:B------:R-:W-:-:S03]  /*7d90*/  FSEL R154, R154, -INF , !P6 ;  /* 0xff8000009a9a7808 */ /* 0x000fc60007000000 */
[----:B------:R-:W1:Y:S01]  /*7da0*/  I2F R56, R23 ;  /* 0x0000001700387306 */ /* 0x000e620000201400 */
[----:B--2---:R-:W-:Y:S02]  /*7db0*/  FFMA.FTZ R20, R43, UR4, R20 ;  /* 0x000000042b147c23 */ /* 0x004fe40008010014 */
[----:B------:R-:W-:-:S03]  /*7dc0*/  FMUL.FTZ R43, R77, c[0x0][0x2ec] ;  /* 0x0000bb004d2b7a20 */ /* 0x000fc60000410000 */
[----:B------:R-:W-:Y:S02]  /*7dd0*/  FSEL R61, R20, -INF , !P3 ;  /* 0xff800000143d7808 */ /* 0x000fe40005800000 */
[----:B------:R-:W-:Y:S01]  /*7de0*/  MUFU.TANH R5, R5 ;  /* 0x0000000500057308 */ /* 0x000fe20000002400 */
[----:B------:R-:W-:-:S07]  /*7df0*/  ISETP.GE.AND P3, PT, R39, R66, PT ;  /* 0x000000422700720c */ /* 0x000fce0003f66270 */
[----:B------:R-:W2:Y:S01]  /*7e00*/  I2F R2, R39 ;  /* 0x0000002700027306 */ /* 0x000ea20000201400 */
[----:B-1----:R-:W-:-:S07]  /*7e10*/  FFMA.FTZ R41, R56, UR4, R41 ;  /* 0x0000000438297c23 */ /* 0x002fce0008010029 */
[----:B------:R-:W-:Y:S08]  /*7e20*/  MUFU.TANH R19, R19 ;  /* 0x0000001300137308 */ /* 0x000ff00000002400 */
[----:B------:R-:W1:Y:S01]  /*7e30*/  I2F R164, R29 ;  /* 0x0000001d00a47306 */ /* 0x000e620000201400 */
[----:B--2---:R-:W-:Y:S02]  /*7e40*/  FFMA.FTZ R2, R2, UR4, R5 ;  /* 0x0000000402027c23 */ /* 0x004fe40008010005 */
[----:B------:R-:W-:-:S03]  /*7e50*/  FMUL.FTZ R5, R63, c[0x0][0x2ec] ;  /* 0x0000bb003f057a20 */ /* 0x000fc60000410000 */
[----:B------:R-:W-:Y:S02]  /*7e60*/  FSEL R148, R2, -INF , !P3 ;  /* 0xff80000002947808 */ /* 0x000fe40005800000 */
[----:B------:R-:W2:Y:S01]  /*7e70*/  I2F R20, R37 ;  /* 0x0000002500147306 */ /* 0x000ea20000201400 */
[----:B------:R-:W-:-:S07]  /*7e80*/  ISETP.GE.AND P3, PT, R37, R64, PT ;  /* 0x000000402500720c */ /* 0x000fce0003f66270 */
[----:B------:R-:W3:Y:S01]  /*7e90*/  I2F R56, R29 ;  /* 0x0000001d00387306 */ /* 0x000ee20000201400 */
[----:B-1----:R-:W-:Y:S01]  /*7ea0*/  FFMA.FTZ R164, R164, UR4, R19 ;  /* 0x00000004a4a47c23 */ /* 0x002fe20008010013 */
[----:B------:R-:W-:-:S04]  /*7eb0*/  IADD3 R19, R71, 0x79, RZ ;  /* 0x0000007947137810 */ /* 0x000fc80007ffe0ff */
[----:B------:R-:W-:Y:S02]  /*7ec0*/  FSEL R164, R164, -INF , !P2 ;  /* 0xff800000a4a47808 */ /* 0x000fe40005000000 */
[----:B------:R-:W-:Y:S01]  /*7ed0*/  MUFU.TANH R17, R17 ;  /* 0x0000001100117308 */ /* 0x000fe20000002400 */
[----:B--2---:R-:W-:Y:S01]  /*7ee0*/  FFMA.FTZ R11, R20, UR4, R11 ;  /* 0x00000004140b7c23 */ /* 0x004fe2000801000b */
[-C--:B------:R-:W-:Y:S02]  /*7ef0*/  ISETP.GE.AND P2, PT, R23, R66.reuse, PT ;  /* 0x000000421700720c */ /* 0x080fe40003f46270 */
[----:B------:R-:W-:Y:S02]  /*7f00*/  ISETP.GE.AND P6, PT, R19, R66, PT ;  /* 0x000000421300720c */ /* 0x000fe40003fc6270 */
[----:B------:R-:W-:Y:S02]  /*7f10*/  FSEL R152, R11, -INF , !P3 ;  /* 0xff8000000b987808 */ /* 0x000fe40005800000 */
[----:B------:R-:W1:Y:S01]  /*7f20*/  I2F R60, R31 ;  /* 0x0000001f003c7306 */ /* 0x000e620000201400 */
[----:B------:R-:W-:Y:S01]  /*7f30*/  LOP3.LUT R11, R69, 0x38, R88, 0xfe, !PT ;  /* 0x00000038450b7812 */ /* 0x000fe200078efe58 */
[----:B---3--:R-:W-:Y:S01]  /*7f40*/  FFMA.FTZ R15, R56, UR4, R15 ;  /* 0x00000004380f7c23 */ /* 0x008fe2000801000f */
[----:B------:R-:W-:-:S02]  /*7f50*/  ISETP.GE.AND P3, PT, R29, R64, PT ;  /* 0x000000401d00720c */ /* 0x000fc40003f66270 */
[----:B------:R-:W-:Y:S02]  /*7f60*/  FSEL R20, R0, -INF , !P4 ;  /* 0xff80000000147808 */ /* 0x000fe40006000000 */
[----:B------:R-:W-:Y:S01]  /*7f70*/  FSEL R150, R15, -INF , !P3 ;  /* 0xff8000000f967808 */ /* 0x000fe20005800000 */
[----:B------:R-:W-:Y:S01]  /*7f80*/  MUFU.TANH R43, R43 ;  /* 0x0000002b002b7308 */ /* 0x000fe20000002400 */
[----:B------:R-:W-:Y:S02]  /*7f90*/  ISETP.GE.AND P3, PT, R11, R64, PT ;  /* 0x000000400b00720c */ /* 0x000fe40003f66270 */
[----:B------:R-:W-:Y:S02]  /*7fa0*/  LOP3.LUT R15, R69, 0x48, R88, 0xfe, !PT ;  /* 0x00000048450f7812 */ /* 0x000fe400078efe58 */
[----:B------:R-:W-:Y:S02]  /*7fb0*/  FSEL R134, R41, -INF , !P2 ;  /* 0xff80000029867808 */ /* 0x000fe40005000000 */
[----:B------:R-:W-:Y:S01]  /*7fc0*/  ISETP.GE.AND P2, PT, R92, 0x3, PT ;  /* 0x000000035c00780c */ /* 0x000fe20003f46270 */
[----:B------:R-:W2:Y:S01]  /*7fd0*/  I2F R2, R19 ;  /* 0x0000001300027306 */ /* 0x000ea20000201400 */
[----:B-1----:R-:W-:-:S07]  /*7fe0*/  FFMA.FTZ R17, R60, UR4, R17 ;  /* 0x000000043c117c23 */ /* 0x002fce0008010011 */
[----:B------:R-:W-:Y:S08]  /*7ff0*/  MUFU.TANH R7, R7 ;  /* 0x0000000700077308 */ /* 0x000ff00000002400 */
[----:B------:R-:W1:Y:S01]  /*8000*/  I2F R66, R39 ;  /* 0x0000002700427306 */ /* 0x000e620000201400 */
[----:B--2---:R-:W-:-:S05]  /*8010*/  FFMA.FTZ R37, R2, UR4, R43 ;  /* 0x0000000402257c23 */ /* 0x004fca000801002b */
[----:B------:R-:W-:Y:S02]  /*8020*/  FSEL R37, R37, -INF , !P6 ;  /* 0xff80000025257808 */ /* 0x000fe40007000000 */
[----:B------:R2:W-:Y:S01]  /*8030*/  I2F R21, R47 ;  /* 0x0000002f00157306 */ /* 0x0005e20000201400 */
[----:B------:R-:W-:-:S04]  /*8040*/  ISETP.GE.AND P6, PT, R31, R64, PT ;  /* 0x000000401f00720c */ /* 0x000fc80003fc6270 */
[----:B------:R-:W-:Y:S02]  /*8050*/  FSEL R59, R17, -INF , !P6 ;  /* 0xff800000113b7808 */ /* 0x000fe40007000000 */
[----:B------:R-:W-:Y:S01]  /*8060*/  LOP3.LUT R17, R69, 0x40, R88, 0xfe, !PT ;  /* 0x0000004045117812 */ /* 0x000fe200078efe58 */
[----:B------:R-:W-:Y:S01]  /*8070*/  MUFU.TANH R9, R9 ;  /* 0x0000000900097308 */ /* 0x000fe20000002400 */
[----:B-1----:R-:W-:Y:S01]  /*8080*/  FFMA.FTZ R66, R66, UR4, R7 ;  /* 0x0000000442427c23 */ /* 0x002fe20008010007 */
[----:B------:R-:W-:Y:S01]  /*8090*/  ISETP.GE.AND P6, PT, R39, R64, PT ;  /* 0x000000402700720c */ /* 0x000fe20003fc6270 */
[----:B------:R-:W-:-:S03]  /*80a0*/  FMUL.FTZ R7, R58, c[0x0][0x2ec] ;  /* 0x0000bb003a077a20 */ /* 0x000fc60000410000 */
[----:B------:R-:W-:Y:S02]  /*80b0*/  FSEL R66, R66, -INF , !P6 ;  /* 0xff80000042427808 */ /* 0x000fe40007000000 */
[----:B--2---:R-:W-:Y:S01]  /*80c0*/  LOP3.LUT R47, R69, 0x30, R88, 0xfe, !PT ;  /* 0x00000030452f7812 */ /* 0x004fe200078efe58 */
[----:B------:R1:W2:Y:S01]  /*80d0*/  I2F R56, R11 ;  /* 0x0000000b00387306 */ /* 0x0002a20000201400 */
[-C--:B------:R-:W-:Y:S02]  /*80e0*/  ISETP.GE.AND P6, PT, R23, R64.reuse, PT ;  /* 0x000000401700720c */ /* 0x080fe40003fc6270 */
[----:B------:R-:W-:-:S05]  /*80f0*/  ISETP.GE.AND P4, PT, R47, R64, PT ;  /* 0x000000402f00720c */ /* 0x000fca0003f86270 */
[----:B------:R-:W-:Y:S08]  /*8100*/  MUFU.TANH R13, R13 ;  /* 0x0000000d000d7308 */ /* 0x000ff00000002400 */
[----:B------:R-:W3:Y:S01]  /*8110*/  I2F R54, R47 ;  /* 0x0000002f00367306 */ /* 0x000ee20000201400 */
[----:B-1----:R-:W-:Y:S02]  /*8120*/  FMUL.FTZ R11, R79, c[0x0][0x2ec] ;  /* 0x0000bb004f0b7a20 */ /* 0x002fe40000410000 */
[----:B--2---:R-:W-:Y:S01]  /*8130*/  FFMA.FTZ R56, R56, UR4, R9 ;  /* 0x0000000438387c23 */ /* 0x004fe20008010009 */
[----:B------:R-:W-:-:S04]  /*8140*/  LOP3.LUT R9, R69, 0x50, R88, 0xfe, !PT ;  /* 0x0000005045097812 */ /* 0x000fc800078efe58 */
[----:B------:R-:W-:Y:S01]  /*8150*/  MUFU.TANH R5, R5 ;  /* 0x0000000500057308 */ /* 0x000fe20000002400 */
[----:B------:R-:W-:Y:S02]  /*8160*/  FSEL R156, R56, -INF , !P3 ;  /* 0xff800000389c7808 */ /* 0x000fe40005800000 */
[----:B------:R-:W-:-:S05]  /*8170*/  ISETP.GE.AND P3, PT, R19, R64, PT ;  /* 0x000000401300720c */ /* 0x000fca0003f66270 */
[----:B------:R-:W1:Y:S01]  /*8180*/  I2F R60, R23 ;  /* 0x00000017003c7306 */ /* 0x000e620000201400 */
[----:B---3--:R-:W-:-:S05]  /*8190*/  FFMA.FTZ R75, R54, UR4, R13 ;  /* 0x00000004364b7c23 */ /* 0x008fca000801000d */
[----:B------:R-:W-:Y:S02]  /*81a0*/  FSEL R75, R75, -INF , !P4 ;  /* 0xff8000004b4b7808 */ /* 0x000fe40006000000 */
[----:B------:R-:W2:Y:S01]  /*81b0*/  MUFU.TANH R16, R16 ;  /* 0x0000001000107308 */ /* 0x000ea20000002400 */
[----:B------:R-:W-:Y:S01]  /*81c0*/  ISETP.GE.AND P4, PT, R9, R64, PT ;  /* 0x000000400900720c */ /* 0x000fe20003f86270 */
[----:B-1----:R-:W-:-:S06]  /*81d0*/  FFMA.FTZ R60, R60, UR4, R5 ;  /* 0x000000043c3c7c23 */ /* 0x002fcc0008010005 */
[----:B------:R-:W-:Y:S01]  /*81e0*/  MUFU.TANH R6, R6 ;  /* 0x0000000600067308 */ /* 0x000fe20000002400 */
[----:B------:R-:W-:Y:S02]  /*81f0*/  FSEL R76, R60, -INF , !P6 ;  /* 0xff8000003c4c7808 */ /* 0x000fe40007000000 */
[----:B------:R-:W-:Y:S01]  /*8200*/  ISETP.GE.AND P6, PT, R17, R64, PT ;  /* 0x000000401100720c */ /* 0x000fe20003fc6270 */
[----:B--2---:R-:W-:-:S04]  /*8210*/  FFMA.FTZ R16, R21, UR4, R16 ;  /* 0x0000000415107c23 */ /* 0x004fc80008010010 */
[----:B------:R-:W-:Y:S01]  /*8220*/  MUFU.TANH R0, R62 ;  /* 0x0000003e00007308 */ /* 0x000fe20000002400 */
[----:B------:R-:W-:Y:S01]  /*8230*/  FSEL R77, R16, -INF , !P5 ;  /* 0xff800000104d7808 */ /* 0x000fe20006800000 */
[----:B------:R-:W-:Y:S01]  /*8240*/  BAR.SYNC.DEFER_BLOCKING 0x0 ;  /* 0x0000000000007b1d */ /* 0x000fe20000010000 */
[----:B------:R-:W-:-:S05]  /*8250*/  ISETP.GE.AND P5, PT, R15, R64, PT ;  /* 0x000000400f00720c */ /* 0x000fca0003fa6270 */
[----:B------:R-:W-:Y:S08]  /*8260*/  MUFU.TANH R7, R7 ;  /* 0x0000000700077308 */ /* 0x000ff00000002400 */
[----:B------:R-:W1:Y:S08]  /*8270*/  I2F R5, R17 ;  /* 0x0000001100057306 */ /* 0x000e700000201400 */
[----:B------:R-:W2:Y:S08]  /*8280*/  MUFU.TANH R11, R11 ;  /* 0x0000000b000b7308 */ /* 0x000eb00000002400 */
[----:B------:R-:W3:Y:S01]  /*8290*/  I2F R13, R15 ;  /* 0x0000000f000d7306 */ /* 0x000ee20000201400 */
[----:B-1----:R-:W-:-:S05]  /*82a0*/  FFMA.FTZ R5, R5, UR4, R6 ;  /* 0x0000000405057c23 */ /* 0x002fca0008010006 */
        /* <DEDUP_REMOVED lines=9> */
[----:B------:R-:W-:Y:S01]  /*8340*/  MOV R2, c[0x0][0x198] ;  /* 0x0000660000027a02 */ /* 0x000fe20000000f00 */
[----:B------:R-:W-:Y:S05]  /*8350*/  @!P1 BRA `(.L_x_4312) ;  /* 0x000003a000009947 */ /* 0x000fea0003800000 */
[----:B------:R-:W-:Y:S01]  /*8360*/  IABS R0, c[0x0][0x2d0] ;  /* 0x0000b40000007a13 */ /* 0x000fe20000000000 */
[----:B------:R-:W-:Y:S01]  /*8370*/  IMAD.MOV.U32 R6, RZ, RZ, RZ ;  /* 0x000000ffff067224 */ /* 0x000fe200078e00ff */
        /* <DEDUP_REMOVED lines=56> */
.L_x_4312:
[----:B------:R-:W-:-:S04]  /*8700*/  LEA R5, -R2, RZ, 0x7 ;  /* 0x000000ff02057211 */ /* 0x000fc800078e39ff */
[----:B------:R-:W-:Y:S02]  /*8710*/  SHF.R.S32.HI R6, RZ, 0x1f, R5 ;  /* 0x0000001fff067819 */ /* 0x000fe40000011405 */
.L_x_4313:
        /* <DEDUP_REMOVED lines=11> */
[----:B------:R-:W-:-:S02]  /*87d0*/  @!P0 LEA.HI.X R11, R2, R93, R0, 0x6, P3 ;  /* 0x0000005d020b8211 */ /* 0x000fc400018f3400 */
[----:B------:R-:W-:Y:S01]  /*87e0*/  @!P0 LEA R54, P4, R16, c[0x0][0x168], 0x1 ;  /* 0x00005a0010368a11 */ /* 0x000fe200078808ff */
[----:B------:R-:W-:Y:S01]  /*87f0*/  @!PT LDS RZ, [RZ] ;  /* 0x00000000fffff984 */ /* 0x000fe20000000800 */
[----:B------:R-:W-:Y:S01]  /*8800*/  @!PT LDS RZ, [RZ] ;  /* 0x00000000fffff984 */ /* 0x000fe20000000800 */
[----:B------:R-:W-:Y:S01]  /*8810*/  @!PT LDS RZ, [RZ] ;  /* 0x00000000fffff984 */ /* 0x000fe20000000800 */
[----:B------:R1:W-:Y:S02]  /*8820*/  @!P0 LDGSTS.E.BYPASS.LTC128B.128 [R94+0x1000], [R62.64] ;  /* 0x010000003e5e8fae */ /* 0x0003e4000b901d4c */
[----:B------:R-:W-:Y:S01]  /*8830*/  @!P0 IMAD.X R0, R6, 0x1, R11, P2 ;  /* 0x0000000106008824 */ /* 0x000fe200010e060b */
[----:B------:R-:W-:Y:S01]  /*8840*/  @!P0 LEA.HI.X R55, R16, c[0x0][0x16c], R7, 0x1, P4 ;  /* 0x00005b0010378a11 */ /* 0x000fe200020f0c07 */
[----:B------:R1:W-:Y:S01]  /*8850*/  @P0 STS.128 [R94+0x1800], RZ ;  /* 0x001800ff5e000388 */ /* 0x0003e20000000c00 */
        /* <DEDUP_REMOVED lines=25> */
.L_x_4315:
[----:B------:R-:W-:Y:S05]  /*89f0*/  BSYNC B0 ;  /* 0x0000000000007941 */ /* 0x000fea0003800000 */
.L_x_4314:
[----:B------:R-:W0:Y:S01]  /*8a00*/  LDGDEPBAR ;  /* 0x00000000000079af */ /* 0x000e220000000000 */
[----:B------:R-:W-:-:S04]  /*8a10*/  LEA R124, P0, R5, R124, 0x1 ;  /* 0x0000007c057c7211 */ /* 0x000fc800078008ff */
[----:B------:R-:W-:Y:S02]  /*8a20*/  LEA.HI.X R125, R5, R125, R6, 0x1, P0 ;  /* 0x0000007d057d7211 */ /* 0x000fe400000f0c06 */
.L_x_4311:
[----:B------:R-:W-:-:S04]  /*8a30*/  FMNMX.FTZ R5, R67, R22, !PT ;  /* 0x0000001643057209 */ /* 0x000fc80007810000 */
        /* <DEDUP_REMOVED lines=56> */
[----:B-1----:R-:W-:Y:S02]  /*8dc0*/  FMNMX.FTZ R16, R36, R7, !PT ;  /* 0x0000000724107209 */ /* 0x002fe40007810000 */
[----:B------:R-:W-:Y:S02]  /*8dd0*/  FMNMX.FTZ R5, R38, R5, !PT ;  /* 0x0000000526057209 */ /* 0x000fe40007810000 */
[----:B------:R-:W-:Y:S02]  /*8de0*/  FMNMX.FTZ R16, R37, R16, !PT ;  /* 0x0000001025107209 */ /* 0x000fe40007810000 */
[----:B------:R-:W-:-:S03]  /*8df0*/  FMNMX.FTZ R5, R30, R5, !PT ;  /* 0x000000051e057209 */ /* 0x000fc60007810000 */
[----:B------:R-:W1:Y:S01]  /*8e00*/  SHFL.BFLY PT, R7, R16, 0x2, 0x1f ;  /* 0x0c401f0010077f89 */ /* 0x000e6200000e0000 */
[----:B------:R-:W-:-:S04]  /*8e10*/  FMNMX.FTZ R6, R28, R5, !PT ;  /* 0x000000051c067209 */ /* 0x000fc80007810000 */
        /* <DEDUP_REMOVED lines=9> */
[----:B------:R-:W-:-:S03]  /*8eb0*/  FMUL.FTZ R39, R2, c[0x0][0x23c] ;  /* 0x00008f0002277a20 */ /* 0x000fc60000410000 */
[----:B------:R-:W-:Y:S02]  /*8ec0*/  FSEL R6, R2, RZ, P2 ;  /* 0x000000ff02067208 */ /* 0x000fe40001000000 */
[----:B------:R-:W-:-:S03]  /*8ed0*/  FSEL R39, R39, RZ, P2 ;  /* 0x000000ff27277208 */ /* 0x000fc60001000000 */
[----:B------:R-:W-:Y:S01]  /*8ee0*/  FADD.FTZ R71, R67, -R6 ;  /* 0x8000000643477221 */ /* 0x000fe20000010000 */
[----:B--2---:R-:W-:Y:S01]  /*8ef0*/  FMNMX.FTZ R0, R5, R0, !PT ;  /* 0x0000000005007209 */ /* 0x004fe20007810000 */
[--C-:B------:R-:W-:Y:S02]  /*8f00*/  FFMA.FTZ R55, R18, c[0x0][0x23c], -R39.reuse ;  /* 0x00008f0012377a23 */ /* 0x100fe40000010827 */
[----:B------:R-:W-:Y:S01]  /*8f10*/  LDSM.16.MT88.4 R16, [R126+0x3000] ;  /* 0x003000007e10783b */ /* 0x000fe20000004200 */
[C---:B------:R-:W-:Y:S01]  /*8f20*/  FSETP.NEU.FTZ.AND P0, PT, R0.reuse, -INF , PT ;  /* 0xff8000000000780b */ /* 0x040fe20003f1d000 */
[----:B------:R-:W-:Y:S02]  /*8f30*/  FMUL.FTZ R31, R0, c[0x0][0x23c] ;  /* 0x00008f00001f7a20 */ /* 0x000fe40000410000 */
[--C-:B------:R-:W-:Y:S01]  /*8f40*/  FFMA.FTZ R160, R22, c[0x0][0x23c], -R39.reuse ;  /* 0x00008f0016a07a23 */ /* 0x100fe20000010827 */
[----:B------:R-:W-:Y:S01]  /*8f50*/  FSEL R6, R0, RZ, P0 ;  /* 0x000000ff00067208 */ /* 0x000fe20000000000 */
[--C-:B------:R-:W-:Y:S01]  /*8f60*/  FFMA.FTZ R60, R14, c[0x0][0x23c], -R39.reuse ;  /* 0x00008f000e3c7a23 */ /* 0x100fe20000010827 */
[----:B------:R-:W-:Y:S01]  /*8f70*/  FSEL R31, R31, RZ, P0 ;  /* 0x000000ff1f1f7208 */ /* 0x000fe20000000000 */
[----:B------:R-:W-:Y:S01]  /*8f80*/  FFMA.FTZ R41, R12, c[0x0][0x23c], -R39 ;  /* 0x00008f000c297a23 */ /* 0x000fe20000010827 */
[----:B------:R-:W-:Y:S01]  /*8f90*/  MUFU.EX2 R55, R55 ;  /* 0x0000003700377308 */ /* 0x000fe20000000800 */
[----:B------:R-:W-:-:S02]  /*8fa0*/  FADD.FTZ R5, R65, -R6 ;  /* 0x8000000641057221 */ /* 0x000fc40000010000 */
[--C-:B------:R-:W-:Y:S02]  /*8fb0*/  FFMA.FTZ R53, R10, c[0x0][0x23c], -R31.reuse ;  /* 0x00008f000a357a23 */ /* 0x100fe4000001081f */
[--C-:B------:R-:W-:Y:S02]  /*8fc0*/  FFMA.FTZ R43, R8, c[0x0][0x23c], -R31.reuse ;  /* 0x00008f00082b7a23 */ /* 0x100fe4000001081f */
[----:B------:R-:W1:Y:S01]  /*8fd0*/  LDSM.16.MT88.4 R8, [R121+0x3000] ;  /* 0x003000007908783b */ /* 0x000e620000004200 */
[--C-:B------:R-:W-:Y:S01]  /*8fe0*/  FFMA.FTZ R158, R20, c[0x0][0x23c], -R31.reuse ;  /* 0x00008f00149e7a23 */ /* 0x100fe2000001081f */
[----:B------:R-:W2:Y:S01]  /*8ff0*/  MUFU.EX2 R160, R160 ;  /* 0x000000a000a07308 */ /* 0x000ea20000000800 */
[----:B------:R-:W-:Y:S02]  /*9000*/  FMUL.FTZ R71, R71, c[0x0][0x23c] ;  /* 0x00008f0047477a20 */ /* 0x000fe40000410000 */
[----:B------:R-:W-:Y:S02]  /*9010*/  FMUL.FTZ R69, R5, c[0x0][0x23c] ;  /* 0x00008f0005457a20 */ /* 0x000fe40000410000 */
[----:B------:R-:W-:-:S02]  /*9020*/  FFMA.FTZ R54, R4, c[0x0][0x23c], -R31 ;  /* 0x00008f0004367a23 */ /* 0x000fc4000001081f */
[--C-:B------:R-:W-:Y:S01]  /*9030*/  FFMA.FTZ R120, R35, c[0x0][0x23c], -R39.reuse ;  /* 0x00008f0023787a23 */ /* 0x100fe20000010827 */
[----:B------:R-:W-:Y:S01]  /*9040*/  MUFU.EX2 R60, R60 ;  /* 0x0000003c003c7308 */ /* 0x000fe20000000800 */
[----:B------:R-:W-:Y:S02]  /*9050*/  FFMA.FTZ R47, R33, c[0x0][0x23c], -R39 ;  /* 0x00008f00212f7a23 */ /* 0x000fe40000010827 */
[--C-:B------:R-:W-:Y:S02]  /*9060*/  FFMA.FTZ R49, R34, c[0x0][0x23c], -R31.reuse ;  /* 0x00008f0022317a23 */ /* 0x100fe4000001081f */
[----:B------:R-:W-:Y:S02]  /*9070*/  FFMA.FTZ R64, R32, c[0x0][0x23c], -R31 ;  /* 0x00008f0020407a23 */ /* 0x000fe4000001081f */
[----:B------:R-:W3:Y:S01]  /*9080*/  LDSM.16.MT88.4 R32, [R121+0x3400] ;  /* 0x003400007920783b */ /* 0x000ee20000004200 */
[----:B------:R-:W4:Y:S01]  /*9090*/  MUFU.EX2 R41, R41 ;  /* 0x0000002900297308 */ /* 0x000f220000000800 */
[----:B--2---:R-:W-:Y:S01]  /*90a0*/  F2FP.BF16.PACK_AB R20, R55, R160 ;  /* 0x000000a03714723e */ /* 0x004fe200000010ff */
[----:B------:R-:W-:-:S02]  /*90b0*/  FFMA.FTZ R56, R27, c[0x0][0x23c], -R39 ;  /* 0x00008f001b387a23 */ /* 0x000fc40000010827 */
[----:B------:R-:W-:Y:S02]  /*90c0*/  FFMA.FTZ R45, R25, c[0x0][0x23c], -R39 ;  /* 0x00008f00192d7a23 */ /* 0x000fe40000010827 */
[--C-:B------:R-:W-:Y:S02]  /*90d0*/  FFMA.FTZ R62, R24, c[0x0][0x23c], -R31.reuse ;  /* 0x00008f00183e7a23 */ /* 0x100fe4000001081f */
[----:B------:R-:W-:Y:S01]  /*90e0*/  MUFU.EX2 R158, R158 ;  /* 0x0000009e009e7308 */ /* 0x000fe20000000800 */
[----:B------:R-:W-:Y:S02]  /*90f0*/  FFMA.FTZ R51, R26, c[0x0][0x23c], -R31 ;  /* 0x00008f001a337a23 */ /* 0x000fe4000001081f */
[--C-:B------:R-:W-:Y:S02]  /*9100*/  FFMA.FTZ R63, R57, c[0x0][0x23c], -R39.reuse ;  /* 0x00008f00393f7a23 */ /* 0x100fe40000010827 */
[----:B------:R-:W-:Y:S02]  /*9110*/  FFMA.FTZ R57, R61, c[0x0][0x23c], -R39 ;  /* 0x00008f003d397a23 */ /* 0x000fe40000010827 */
[--C-:B------:R-:W-:Y:S01]  /*9120*/  FFMA.FTZ R61, R142, c[0x0][0x23c], -R31.reuse ;  /* 0x00008f008e3d7a23 */ /* 0x100fe2000001081f */
[----:B------:R-:W2:Y:S01]  /*9130*/  MUFU.EX2 R53, R53 ;  /* 0x0000003500357308 */ /* 0x000ea20000000800 */
[----:B----4-:R-:W-:Y:S01]  /*9140*/  F2FP.BF16.PACK_AB R22, R41, R60 ;  /* 0x0000003c2916723e */ /* 0x010fe200000010ff */
[----:B------:R-:W-:-:S02]  /*9150*/  FFMA.FTZ R142, R138, c[0x0][0x23c], -R31 ;  /* 0x00008f008a8e7a23 */ /* 0x000fc4000001081f */
[--C-:B------:R-:W-:Y:S02]  /*9160*/  FFMA.FTZ R140, R140, c[0x0][0x23c], -R39.reuse ;  /* 0x00008f008c8c7a23 */ /* 0x100fe40000010827 */
[----:B------:R-:W-:Y:S02]  /*9170*/  FFMA.FTZ R92, R81, c[0x0][0x23c], -R39 ;  /* 0x00008f00515c7a23 */ /* 0x000fe40000010827 */
[----:B------:R-:W-:Y:S01]  /*9180*/  MUFU.EX2 R43, R43 ;  /* 0x0000002b002b7308 */ /* 0x000fe20000000800 */
[--C-:B------:R-:W-:Y:S02]  /*9190*/  FFMA.FTZ R138, R77, c[0x0][0x23c], -R31.reuse ;  /* 0x00008f004d8a7a23 */ /* 0x100fe4000001081f */
[--C-:B------:R-:W-:Y:S02]  /*91a0*/  FFMA.FTZ R59, R59, c[0x0][0x23c], -R31.reuse ;  /* 0x00008f003b3b7a23 */ /* 0x100fe4000001081f */
[----:B------:R-:W-:Y:S02]  /*91b0*/  FFMA.FTZ R67, R150, c[0x0][0x23c], -R31 ;  /* 0x00008f0096437a23 */ /* 0x000fe4000001081f */
[----:B------:R-:W-:Y:S01]  /*91c0*/  FFMA.FTZ R65, R73, c[0x0][0x23c], -R39 ;  /* 0x00008f0049417a23 */ /* 0x000fe20000010827 */
[----:B------:R-:W4:Y:S01]  /*91d0*/  MUFU.EX2 R71, R71 ;  /* 0x0000004700477308 */ /* 0x000f220000000800 */
[----:B--2---:R-:W-:Y:S01]  /*91e0*/  F2FP.BF16.PACK_AB R21, R53, R158 ;  /* 0x0000009e3515723e */ /* 0x004fe200000010ff */
[----:B------:R-:W-:-:S02]  /*91f0*/  FFMA.FTZ R150, R156, c[0x0][0x23c], -R31 ;  /* 0x00008f009c967a23 */ /* 0x000fc4000001081f */
[----:B------:R-:W-:Y:S02]  /*9200*/  FFMA.FTZ R134, R134, c[0x0][0x23c], -R39 ;  /* 0x00008f0086867a23 */ /* 0x000fe40000010827 */
[----:B------:R-:W-:Y:S02]  /*9210*/  FFMA.FTZ R73, R66, c[0x0][0x23c], -R31 ;  /* 0x00008f0042497a23 */ /* 0x000fe4000001081f */
[----:B------:R-:W2:Y:S01]  /*9220*/  MUFU.EX2 R69, R69 ;  /* 0x0000004500457308 */ /* 0x000ea20000000800 */
[----:B------:R-:W-:Y:S02]  /*9230*/  FFMA.FTZ R148, R148, c[0x0][0x23c], -R39 ;  /* 0x00008f0094947a23 */ /* 0x000fe40000010827 */
[--C-:B------:R-:W-:Y:S02]  /*9240*/  FFMA.FTZ R58, R58, c[0x0][0x23c], -R31.reuse ;  /* 0x00008f003a3a7a23 */ /* 0x100fe4000001081f */
[--C-:B------:R-:W-:Y:S02]  /*9250*/  FFMA.FTZ R48, R48, c[0x0][0x23c], -R31.reuse ;  /* 0x00008f0030307a23 */ /* 0x100fe4000001081f */
[----:B------:R-:W-:Y:S01]  /*9260*/  FFMA.FTZ R77, R52, c[0x0][0x23c], -R31 ;  /* 0x00008f00344d7a23 */ /* 0x000fe2000001081f */
[----:B------:R-:W5:Y:S01]  /*9270*/  MUFU.EX2 R54, R54 ;  /* 0x0000003600367308 */ /* 0x000f620000000800 */
[----:B----4-:R-:W-:-:S02]  /*9280*/  FMUL.FTZ R4, R108, R71 ;  /* 0x000000476c047220 */ /* 0x010fc40000410000 */
[-C--:B------:R-:W-:Y:S02]  /*9290*/  FMUL.FTZ R5, R109, R71.reuse ;  /* 0x000000476d057220 */ /* 0x080fe40000410000 */
[-C--:B------:R-:W-:Y:S02]  /*92a0*/  FMUL.FTZ R12, R100, R71.reuse ;  /* 0x00000047640c7220 */ /* 0x080fe40000410000 */
[----:B------:R-:W-:Y:S01]  /*92b0*/  FMUL.FTZ R13, R101, R71 ;  /* 0x00000047650d7220 */ /* 0x000fe20000410000 */
[----:B------:R-:W-:Y:S01]  /*92c0*/  MUFU.EX2 R120, R120 ;  /* 0x0000007800787308 */ /* 0x000fe20000000800 */
[-C--:B--2---:R-:W-:Y:S02]  /*92d0*/  FMUL.FTZ R6, R110, R69.reuse ;  /* 0x000000456e067220 */ /* 0x084fe40000410000 */
[-C--:B------:R-:W-:Y:S02]  /*92e0*/  FMUL.FTZ R7, R111, R69.reuse ;  /* 0x000000456f077220 */ /* 0x080fe40000410000 */
[----:B------:R-:W-:-:S02]  /*92f0*/  FMUL.FTZ R14, R102, R69 ;  /* 0x00000045660e7220 */ /* 0x000fc40000410000 */
[----:B------:R-:W-:Y:S01]  /*9300*/  FMUL.FTZ R15, R103, R69 ;  /* 0x00000045670f7220 */ /* 0x000fe20000410000 */
[----:B-----5:R-:W-:Y:S01]  /*9310*/  F2FP.BF16.PACK_AB R23, R54, R43 ;  /* 0x0000002b3617723e */ /* 0x020fe200000010ff */
[-C--:B------:R-:W-:Y:S01]  /*9320*/  FMUL.FTZ R104, R104, R71.reuse ;  /* 0x0000004768687220 */ /* 0x080fe20000410000 */
[----:B------:R-:W2:Y:S01]  /*9330*/  MUFU.EX2 R47, R47 ;  /* 0x0000002f002f7308 */ /* 0x000ea20000000800 */
[----:B------:R-:W-:Y:S02]  /*9340*/  FMUL.FTZ R105, R105, R71 ;  /* 0x0000004769697220 */ /* 0x000fe40000410000 */
[-C--:B------:R-:W-:Y:S02]  /*9350*/  FMUL.FTZ R106, R106, R69.reuse ;  /* 0x000000456a6a7220 */ /* 0x080fe40000410000 */
[----:B------:R-:W-:Y:S01]  /*9360*/  FMUL.FTZ R107, R107, R69 ;  /* 0x000000456b6b7220 */ /* 0x000fe20000410000 */
[----:B-1----:R-:W-:Y:S01]  /*9370*/  HMMA.16816.F32.BF16 R4, R20, R8, R4 ;  /* 0x000000081404723c */ /* 0x002fe20000041804 */
[-C--:B------:R-:W-:Y:S01]  /*9380*/  FMUL.FTZ R96, R96, R71.reuse ;  /* 0x0000004760607220 */ /* 0x080fe20000410000 */
[----:B------:R-:W-:Y:S01]  /*9390*/  MUFU.EX2 R56, R56 ;  /* 0x0000003800387308 */ /* 0x000fe20000000800 */
[----:B------:R-:W-:-:S02]  /*93a0*/  FMUL.FTZ R97, R97, R71 ;  /* 0x0000004761617220 */ /* 0x000fc40000410000 */
[-C--:B------:R-:W-:Y:S02]  /*93b0*/  FMUL.FTZ R98, R98, R69.reuse ;  /* 0x0000004562627220 */ /* 0x080fe40000410000 */
[----:B------:R-:W-:Y:S01]  /*93c0*/  FMUL.FTZ R99, R99, R69 ;  /* 0x0000004563637220 */ /* 0x000fe20000410000 */
[C---:B------:R-:W-:Y:S01]  /*93d0*/  HMMA.16816.F32.BF16 R12, R20.reuse, R16, R12 ;  /* 0x00000010140c723c */ /* 0x040fe2000004180c */
[----:B------:R-:W-:Y:S01]  /*93e0*/  FFMA.FTZ R160, R89, R71, R160 ;  /* 0x0000004759a07223 */ /* 0x000fe200000100a0 */
[----:B------:R-:W1:Y:S01]  /*93f0*/  MUFU.EX2 R45, R45 ;  /* 0x0000002d002d7308 */ /* 0x000e620000000800 */
[----:B--2---:R-:W-:Y:S01]  /*9400*/  F2FP.BF16.PACK_AB R24, R47, R120 ;  /* 0x000000782f18723e */ /* 0x004fe200000010ff */
[----:B------:R-:W-:Y:S02]  /*9410*/  FFMA.FTZ R71, R76, c[0x0][0x23c], -R31 ;  /* 0x00008f004c477a23 */ /* 0x000fe4000001081f */
[----:B------:R-:W-:Y:S02]  /*9420*/  FFMA.FTZ R158, R91, R69, R158 ;  /* 0x000000455b9e7223 */ /* 0x000fe4000001009e */
[----:B------:R-:W-:Y:S01]  /*9430*/  HMMA.16816.F32.BF16 R8, R20, R10, R104 ;  /* 0x0000000a1408723c */ /* 0x000fe20000041868 */
[----:B------:R-:W-:Y:S01]  /*9440*/  LDSM.16.MT88.4 R104, [R121+0x3c00] ;  /* 0x003c00007968783b */ /* 0x000fe20000004200 */
[----:B------:R-:W-:Y:S01]  /*9450*/  MUFU.EX2 R49, R49 ;  /* 0x0000003100317308 */ /* 0x000fe20000000800 */
[----:B------:R-:W-:-:S02]  /*9460*/  FADD.FTZ R55, R55, R160 ;  /* 0x000000a037377221 */ /* 0x000fc40000010000 */
[----:B------:R-:W-:Y:S02]  /*9470*/  FADD.FTZ R158, R53, R158 ;  /* 0x0000009e359e7221 */ /* 0x000fe40000010000 */
[----:B------:R-:W-:Y:S01]  /*9480*/  FADD.FTZ R60, R60, R55 ;  /* 0x000000373c3c7221 */ /* 0x000fe20000010000 */
[----:B------:R-:W-:Y:S01]  /*9490*/  HMMA.16816.F32.BF16 R16, R20, R18, R96 ;  /* 0x000000121410723c */ /* 0x000fe20000041860 */
[----:B------:R-:W2:Y:S01]  /*94a0*/  LDSM.16.MT88.4 R20, [R126+0x3400] ;  /* 0x003400007e14783b */ /* 0x000ea20000004200 */
[----:B------:R-:W4:Y:S01]  /*94b0*/  MUFU.EX2 R64, R64 ;  /* 0x0000004000407308 */ /* 0x000f220000000800 */
[----:B-1----:R-:W-:Y:S01]  /*94c0*/  F2FP.BF16.PACK_AB R26, R45, R56 ;  /* 0x000000382d1a723e */ /* 0x002fe200000010ff */
[----:B------:R-:W-:Y:S02]  /*94d0*/  FADD.FTZ R43, R43, R158 ;  /* 0x0000009e2b2b7221 */ /* 0x000fe40000010000 */
[----:B------:R-:W-:Y:S02]  /*94e0*/  FFMA.FTZ R66, R72, c[0x0][0x23c], -R39 ;  /* 0x00008f0048427a23 */ /* 0x000fe40000010827 */
[----:B------:R-:W-:-:S02]  /*94f0*/  FADD.FTZ R54, R54, R43 ;  /* 0x0000002b36367221 */ /* 0x000fc40000010000 */
[----:B------:R-:W-:Y:S01]  /*9500*/  MUFU.EX2 R62, R62 ;  /* 0x0000003e003e7308 */ /* 0x000fe20000000800 */
[--C-:B------:R-:W-:Y:S02]  /*9510*/  FFMA.FTZ R44, R44, c[0x0][0x23c], -R31.reuse ;  /* 0x00008f002c2c7a23 */ /* 0x100fe4000001081f */
[--C-:B------:R-:W-:Y:S02]  /*9520*/  FFMA.FTZ R40, R40, c[0x0][0x23c], -R31.reuse ;  /* 0x00008f0028287a23 */ /* 0x100fe4000001081f */
[----:B------:R-:W-:Y:S02]  /*9530*/  FFMA.FTZ R43, R38, c[0x0][0x23c], -R31 ;  /* 0x00008f00262b7a23 */ /* 0x000fe4000001081f */
[----:B------:R-:W-:Y:S01]  /*9540*/  FFMA.FTZ R70, R70, c[0x0][0x23c], -R39 ;  /* 0x00008f0046467a23 */ /* 0x000fe20000010827 */
[----:B------:R-:W1:Y:S01]  /*9550*/  MUFU.EX2 R51, R51 ;  /* 0x0000003300337308 */ /* 0x000e620000000800 */
[----:B----4-:R-:W-:Y:S01]  /*9560*/  F2FP.BF16.PACK_AB R25, R64, R49 ;  /* 0x000000314019723e */ /* 0x010fe200000010ff */
[----:B------:R-:W-:-:S02]  /*9570*/  FADD.FTZ R49, R49, R54 ;  /* 0x0000003631317221 */ /* 0x000fc40000010000 */
[----:B------:R-:W-:Y:S02]  /*9580*/  FFMA.FTZ R89, R37, c[0x0][0x23c], -R39 ;  /* 0x00008f0025597a23 */ /* 0x000fe40000010827 */
[----:B------:R-:W-:Y:S02]  /*9590*/  FADD.FTZ R49, R64, R49 ;  /* 0x0000003140317221 */ /* 0x000fe40000010000 */
[----:B------:R-:W-:Y:S01]  /*95a0*/  MUFU.EX2 R140, R140 ;  /* 0x0000008c008c7308 */ /* 0x000fe20000000800 */
[----:B------:R-:W-:Y:S02]  /*95b0*/  FFMA.FTZ R37, R28, c[0x0][0x23c], -R31 ;  /* 0x00008f001c257a23 */ /* 0x000fe4000001081f */
[--C-:B------:R-:W-:Y:S02]  /*95c0*/  FFMA.FTZ R53, R68, c[0x0][0x23c], -R39.reuse ;  /* 0x00008f0044357a23 */ /* 0x100fe40000010827 */
[--C-:B------:R-:W-:Y:S02]  /*95d0*/  FFMA.FTZ R42, R42, c[0x0][0x23c], -R39.reuse ;  /* 0x00008f002a2a7a23 */ /* 0x100fe40000010827 */
[----:B------:R-:W-:Y:S01]  /*95e0*/  FFMA.FTZ R36, R36, c[0x0][0x23c], -R39 ;  /* 0x00008f0024247a23 */ /* 0x000fe20000010827 */
[----:B-1----:R-:W-:Y:S01]  /*95f0*/  F2FP.BF16.PACK_AB R27, R51, R62 ;  /* 0x0000003e331b723e */ /* 0x002fe200000010ff */
[----:B------:R-:W1:Y:S01]  /*9600*/  MUFU.EX2 R63, R63 ;  /* 0x0000003f003f7308 */ /* 0x000e620000000800 */
[----:B------:R-:W-:-:S02]  /*9610*/  FADD.FTZ R62, R62, R49 ;  /* 0x000000313e3e7221 */ /* 0x000fc40000010000 */
[--C-:B------:R-:W-:Y:S02]  /*9620*/  FFMA.FTZ R30, R30, c[0x0][0x23c], -R31.reuse ;  /* 0x00008f001e1e7a23 */ /* 0x100fe4000001081f */
[----:B------:R-:W-:Y:S01]  /*9630*/  FADD.FTZ R62, R51, R62 ;  /* 0x0000003e333e7221 */ /* 0x000fe20000010000 */
[C---:B---3--:R-:W-:Y:S01]  /*9640*/  HMMA.16816.F32.BF16 R4, R24.reuse, R32, R4 ;  /* 0x000000201804723c */ /* 0x048fe20000041804 */
        /* <DEDUP_REMOVED lines=10> */
[----:B-1----:R-:W-:-:S02]  /*96f0*/  F2FP.BF16.PACK_AB R24, R63, R140 ;  /* 0x0000008c3f18723e */ /* 0x002fc400000010ff */
[----:B----4-:R-:W-:Y:S01]  /*9700*/  F2FP.BF16.PACK_AB R26, R57, R92 ;  /* 0x0000005c391a723e */ /* 0x010fe200000010ff */
        /* <DEDUP_REMOVED lines=10> */
[C---:B---3--:R-:W-:Y:S02]  /*97b0*/  HMMA.16816.F32.BF16 R4, R24.reuse, R32, R4 ;  /* 0x000000201804723c */ /* 0x048fe40000041804 */
[----:B------:R-:W-:Y:S05]  /*97c0*/  MUFU.EX2 R150, R150 ;  /* 0x0000009600967308 */ /* 0x000fea0000000800 */
[--C-:B------:R-:W-:Y:S01]  /*97d0*/  FFMA.FTZ R32, R154, c[0x0][0x23c], -R39.reuse ;  /* 0x00008f009a207a23 */ /* 0x100fe20000010827 */
[----:B------:R-:W-:Y:S01]  /*97e0*/  HMMA.16816.F32.BF16 R8, R24, R34, R8 ;  /* 0x000000221808723c */ /* 0x000fe20000041808 */
[----:B------:R-:W-:Y:S01]  /*97f0*/  FFMA.FTZ R33, R162, c[0x0][0x23c], -R39 ;  /* 0x00008f00a2217a23 */ /* 0x000fe20000010827 */
[----:B------:R-:W-:Y:S01]  /*9800*/  MUFU.EX2 R69, R148 ;  /* 0x0000009400457308 */ /* 0x000fe20000000800 */
[----:B------:R-:W-:-:S02]  /*9810*/  FFMA.FTZ R154, R75, c[0x0][0x23c], -R31 ;  /* 0x00008f004b9a7a23 */ /* 0x000fc4000001081f */
[----:B------:R-:W-:Y:S02]  /*9820*/  FFMA.FTZ R75, R50, c[0x0][0x23c], -R31 ;  /* 0x00008f00324b7a23 */ /* 0x000fe4000001081f */
[--C-:B------:R-:W-:Y:S01]  /*9830*/  FFMA.FTZ R34, R164, c[0x0][0x23c], -R39.reuse ;  /* 0x00008f00a4227a23 */ /* 0x100fe20000010827 */
[C---:B--2---:R-:W-:Y:S01]  /*9840*/  HMMA.16816.F32.BF16 R12, R24.reuse, R20, R12 ;  /* 0x00000014180c723c */ /* 0x044fe2000004180c */
[--C-:B------:R-:W-:Y:S01]  /*9850*/  FFMA.FTZ R35, R130, c[0x0][0x23c], -R39.reuse ;  /* 0x00008f0082237a23 */ /* 0x100fe20000010827 */
[----:B------:R-:W-:Y:S05]  /*9860*/  MUFU.EX2 R33, R33 ;  /* 0x0000002100217308 */ /* 0x000fea0000000800 */
[--C-:B------:R-:W-:Y:S01]  /*9870*/  FFMA.FTZ R21, R82, c[0x0][0x23c], -R39.reuse ;  /* 0x00008f0052157a23 */ /* 0x100fe20000010827 */
[----:B------:R-:W-:Y:S01]  /*9880*/  HMMA.16816.F32.BF16 R16, R24, R22, R16 ;  /* 0x000000161810723c */ /* 0x000fe20000041810 */
[----:B------:R-:W-:Y:S01]  /*9890*/  FFMA.FTZ R20, R128, c[0x0][0x23c], -R39 ;  /* 0x00008f0080147a23 */ /* 0x000fe20000010827 */
[----:B------:R-:W1:Y:S05]  /*98a0*/  MUFU.EX2 R34, R34 ;  /* 0x0000002200227308 */ /* 0x000e6a0000000800 */
[----:B------:R-:W-:-:S02]  /*98b0*/  FFMA.FTZ R25, R152, c[0x0][0x23c], -R31 ;  /* 0x00008f0098197a23 */ /* 0x000fc4000001081f */
[--C-:B------:R-:W-:Y:S01]  /*98c0*/  FFMA.FTZ R24, R80, c[0x0][0x23c], -R39.reuse ;  /* 0x00008f0050187a23 */ /* 0x100fe20000010827 */
[----:B------:R-:W2:Y:S01]  /*98d0*/  MUFU.EX2 R32, R32 ;  /* 0x0000002000207308 */ /* 0x000ea20000000800 */
[--C-:B------:R-:W-:Y:S02]  /*98e0*/  FFMA.FTZ R27, R74, c[0x0][0x23c], -R39.reuse ;  /* 0x00008f004a1b7a23 */ /* 0x100fe40000010827 */
[--C-:B------:R-:W-:Y:S02]  /*98f0*/  FFMA.FTZ R26, R146, c[0x0][0x23c], -R39.reuse ;  /* 0x00008f00921a7a23 */ /* 0x100fe40000010827 */
[----:B------:R-:W-:Y:S02]  /*9900*/  FFMA.FTZ R23, R144, c[0x0][0x23c], -R39 ;  /* 0x00008f0090177a23 */ /* 0x000fe40000010827 */
[--C-:B------:R-:W-:Y:S01]  /*9910*/  FFMA.FTZ R80, R136, c[0x0][0x23c], -R31.reuse ;  /* 0x00008f0088507a23 */ /* 0x100fe2000001081f */
[----:B------:R-:W3:Y:S01]  /*9920*/  MUFU.EX2 R154, R154 ;  /* 0x0000009a009a7308 */ /* 0x000ee20000000800 */
[----:B-1----:R-:W-:Y:S01]  /*9930*/  F2FP.BF16.PACK_AB R96, R34, R65 ;  /* 0x000000412260723e */ /* 0x002fe200000010ff */
[----:B------:R-:W-:-:S02]  /*9940*/  FFMA.FTZ R74, R78, c[0x0][0x23c], -R31 ;  /* 0x00008f004e4a7a23 */ /* 0x000fc4000001081f */
[----:B------:R-:W-:-:S04]  /*9950*/  FFMA.FTZ R22, R122, c[0x0][0x23c], -R39 ;  /* 0x00008f007a167a23 */ /* 0x000fc80000010827 */
[----:B------:R-:W1:Y:S01]  /*9960*/  MUFU.EX2 R25, R25 ;  /* 0x0000001900197308 */ /* 0x000e620000000800 */
[----:B--2---:R-:W-:Y:S02]  /*9970*/  F2FP.BF16.PACK_AB R98, R32, R33 ;  /* 0x000000212062723e */ /* 0x004fe400000010ff */
[----:B---3--:R-:W-:-:S05]  /*9980*/  F2FP.BF16.PACK_AB R97, R67, R154 ;  /* 0x0000009a4361723e */ /* 0x008fca00000010ff */
[----:B------:R-:W2:Y:S01]  /*9990*/  MUFU.EX2 R26, R26 ;  /* 0x0000001a001a7308 */ /* 0x000ea20000000800 */
[----:B------:R-:W-:-:S04]  /*99a0*/  FADD.FTZ R154, R154, R59 ;  /* 0x0000003b9a9a7221 */ /* 0x000fc80000010000 */
[----:B------:R-:W-:Y:S01]  /*99b0*/  FADD.FTZ R67, R67, R154 ;  /* 0x0000009a43437221 */ /* 0x000fe20000010000 */
[----:B-1----:R-:W-:Y:S02]  /*99c0*/  F2FP.BF16.PACK_AB R99, R25, R150 ;  /* 0x000000961963723e */ /* 0x002fe400000010ff */
[----:B------:R-:W-:Y:S01]  /*99d0*/  MUFU.EX2 R23, R23 ;  /* 0x0000001700177308 */ /* 0x000fe20000000800 */
[----:B------:R-:W-:Y:S01]  /*99e0*/  FADD.FTZ R150, R150, R67 ;  /* 0x0000004396967221 */ /* 0x000fe20000010000 */
[----:B------:R-:W-:-:S03]  /*99f0*/  MOV R67, R2 ;  /* 0x0000000200437202 */ /* 0x000fc60000000f00 */
[----:B------:R-:W-:Y:S01]  /*9a00*/  FADD.FTZ R25, R25, R150 ;  /* 0x0000009619197221 */ /* 0x000fe20000010000 */
[C---:B------:R-:W-:Y:S01]  /*9a10*/  HMMA.16816.F32.BF16 R108, R96.reuse, R104, R4 ;  /* 0x00000068606c723c */ /* 0x040fe20000041804 */
[----:B------:R-:W1:Y:S01]  /*9a20*/  LDSM.16.MT88.4 R4, [R126+0x3c00] ;  /* 0x003c00007e04783b */ /* 0x000e620000004200 */
[----:B------:R-:W-:Y:S06]  /*9a30*/  MUFU.EX2 R134, R134 ;  /* 0x0000008600867308 */ /* 0x000fec0000000800 */
[C---:B------:R-:W-:Y:S01]  /*9a40*/  HMMA.16816.F32.BF16 R104, R96.reuse, R106, R8 ;  /* 0x0000006a6068723c */ /* 0x040fe20000041808 */
[----:B------:R-:W3:Y:S01]  /*9a50*/  LDSM.16.MT88.4 R8, [R126+0x4000] ;  /* 0x004000007e08783b */ /* 0x000ee20000004200 */
[----:B------:R-:W-:Y:S08]  /*9a60*/  MUFU.EX2 R80, R80 ;  /* 0x0000005000507308 */ /* 0x000ff00000000800 */
[----:B------:R-:W4:Y:S08]  /*9a70*/  MUFU.EX2 R73, R73 ;  /* 0x0000004900497308 */ /* 0x000f300000000800 */
[----:B------:R-:W-:Y:S08]  /*9a80*/  MUFU.EX2 R74, R74 ;  /* 0x0000004a004a7308 */ /* 0x000ff00000000800 */
[----:B------:R-:W5:Y:S01]  /*9a90*/  MUFU.EX2 R71, R71 ;  /* 0x0000004700477308 */ /* 0x000f620000000800 */
[C---:B-1----:R-:W-:Y:S01]  /*9aa0*/  HMMA.16816.F32.BF16 R100, R96.reuse, R4, R12 ;  /* 0x000000046064723c */ /* 0x042fe2000004180c */
[----:B------:R-:W1:Y:S06]  /*9ab0*/  LDSM.16.MT88.4 R12, [R121+0x4000] ;  /* 0x00400000790c783b */ /* 0x000e6c0000004200 */
[----:B------:R-:W-:Y:S01]  /*9ac0*/  MUFU.EX2 R35, R35 ;  /* 0x0000002300237308 */ /* 0x000fe20000000800 */
[----:B--2---:R-:W-:Y:S01]  /*9ad0*/  F2FP.BF16.PACK_AB R4, R69, R26 ;  /* 0x0000001a4504723e */ /* 0x004fe200000010ff */
[----:B------:R-:W-:Y:S01]  /*9ae0*/  HMMA.16816.F32.BF16 R96, R96, R6, R16 ;  /* 0x000000066060723c */ /* 0x000fe20000041810 */
[----:B------:R-:W2:Y:S01]  /*9af0*/  LDSM.16.MT88.4 R16, [R121+0x4400] ;  /* 0x004400007910783b */ /* 0x000ea20000004200 */
[----:B----4-:R-:W-:-:S04]  /*9b00*/  F2FP.BF16.PACK_AB R5, R73, R80 ;  /* 0x000000504905723e */ /* 0x010fc800000010ff */
[----:B------:R-:W4:Y:S01]  /*9b10*/  MUFU.EX2 R24, R24 ;  /* 0x0000001800187308 */ /* 0x000f220000000800 */
[----:B------:R-:W-:Y:S01]  /*9b20*/  FADD.FTZ R80, R80, R25 ;  /* 0x0000001950507221 */ /* 0x000fe20000010000 */
[----:B------:R-:W-:-:S03]  /*9b30*/  F2FP.BF16.PACK_AB R6, R134, R23 ;  /* 0x000000178606723e */ /* 0x000fc600000010ff */
[----:B------:R-:W-:Y:S01]  /*9b40*/  FADD.FTZ R73, R73, R80 ;  /* 0x0000005049497221 */ /* 0x000fe20000010000 */
[----:B-----5:R-:W-:Y:S02]  /*9b50*/  F2FP.BF16.PACK_AB R7, R71, R74 ;  /* 0x0000004a4707723e */ /* 0x020fe400000010ff */
[----:B------:R-:W-:Y:S01]  /*9b60*/  MUFU.EX2 R21, R21 ;  /* 0x0000001500157308 */ /* 0x000fe20000000800 */
[----:B------:R-:W-:-:S04]  /*9b70*/  FADD.FTZ R74, R74, R73 ;  /* 0x000000494a4a7221 */ /* 0x000fc80000010000 */
[C---:B---3--:R-:W-:Y:S01]  /*9b80*/  HMMA.16816.F32.BF16 R100, R4.reuse, R8, R100 ;  /* 0x000000080464723c */ /* 0x048fe20000041864 */
[----:B------:R-:W-:Y:S02]  /*9b90*/  FADD.FTZ R71, R71, R74 ;  /* 0x0000004a47477221 */ /* 0x000fe40000010000 */
[----:B------:R-:W3:Y:S04]  /*9ba0*/  MUFU.EX2 R22, R22 ;  /* 0x0000001600167308 */ /* 0x000ee80000000800 */
[----:B------:R-:W-:Y:S01]  /*9bb0*/  FADD.FTZ R9, R41, R60 ;  /* 0x0000003c29097221 */ /* 0x000fe20000010000 */
[----:B------:R-:W-:Y:S01]  /*9bc0*/  HMMA.16816.F32.BF16 R96, R4, R10, R96 ;  /* 0x0000000a0460723c */ /* 0x000fe20000041860 */
[----:B------:R-:W-:Y:S02]  /*9bd0*/  FFMA.FTZ R41, R46, c[0x0][0x23c], -R31 ;  /* 0x00008f002e297a23 */ /* 0x000fe4000001081f */
[----:B------:R-:W-:Y:S01]  /*9be0*/  MUFU.EX2 R58, R58 ;  /* 0x0000003a003a7308 */ /* 0x000fe20000000800 */
[----:B------:R-:W-:-:S02]  /*9bf0*/  FADD.FTZ R120, R120, R9 ;  /* 0x0000000978787221 */ /* 0x000fc40000010000 */
[----:B------:R-:W-:Y:S02]  /*9c00*/  LDSM.16.MT88.4 R8, [R121+0x4800] ;  /* 0x004800007908783b */ /* 0x000fe40000004200 */
[----:B------:R-:W-:Y:S01]  /*9c10*/  FADD.FTZ R47, R47, R120 ;  /* 0x000000782f2f7221 */ /* 0x000fe20000010000 */
[----:B-1----:R-:W-:Y:S02]  /*9c20*/  HMMA.16816.F32.BF16 R108, R4, R12, R108 ;  /* 0x0000000c046c723c */ /* 0x002fe4000004186c */
[----:B------:R-:W1:Y:S01]  /*9c30*/  MUFU.EX2 R75, R75 ;  /* 0x0000004b004b7308 */ /* 0x000e620000000800 */
[----:B------:R-:W-:-:S04]  /*9c40*/  FADD.FTZ R56, R56, R47 ;  /* 0x0000002f38387221 */ /* 0x000fc80000010000 */
[----:B------:R-:W-:Y:S01]  /*9c50*/  FADD.FTZ R45, R45, R56 ;  /* 0x000000382d2d7221 */ /* 0x000fe20000010000 */
[----:B------:R-:W-:Y:S01]  /*9c60*/  HMMA.16816.F32.BF16 R104, R4, R14, R104 ;  /* 0x0000000e0468723c */ /* 0x000fe20000041868 */
[----:B------:R-:W5:Y:S01]  /*9c70*/  LDSM.16.MT88.4 R12, [R126+0x4400] ;  /* 0x004400007e0c783b */ /* 0x000f620000004200 */
[----:B------:R-:W-:Y:S01]  /*9c80*/  MUFU.EX2 R48, R48 ;  /* 0x0000003000307308 */ /* 0x000fe20000000800 */
[----:B------:R-:W-:-:S04]  /*9c90*/  FADD.FTZ R140, R140, R45 ;  /* 0x0000002d8c8c7221 */ /* 0x000fc80000010000 */
[----:B----4-:R-:W-:Y:S01]  /*9ca0*/  F2FP.BF16.PACK_AB R4, R24, R35 ;  /* 0x000000231804723e */ /* 0x010fe200000010ff */
[----:B------:R-:W-:Y:S01]  /*9cb0*/  FADD.FTZ R63, R63, R140 ;  /* 0x0000008c3f3f7221 */ /* 0x000fe20000010000 */
[----:B---3--:R-:W-:Y:S01]  /*9cc0*/  F2FP.BF16.PACK_AB R6, R22, R21 ;  /* 0x000000151606723e */ /* 0x008fe200000010ff */
[----:B------:R-:W3:Y:S01]  /*9cd0*/  MUFU.EX2 R77, R77 ;  /* 0x0000004d004d7308 */ /* 0x000ee20000000800 */
[----:B-1----:R-:W-:Y:S01]  /*9ce0*/  F2FP.BF16.PACK_AB R5, R75, R58 ;  /* 0x0000003a4b05723e */ /* 0x002fe200000010ff */
[----:B------:R-:W-:Y:S02]  /*9cf0*/  FADD.FTZ R92, R92, R63 ;  /* 0x0000003f5c5c7221 */ /* 0x000fe40000010000 */
[----:B------:R-:W-:Y:S02]  /*9d00*/  FADD.FTZ R58, R58, R71 ;  /* 0x000000473a3a7221 */ /* 0x000fe40000010000 */
[----:B------:R-:W-:Y:S02]  /*9d10*/  FADD.FTZ R92, R57, R92 ;  /* 0x0000005c395c7221 */ /* 0x000fe40000010000 */
[----:B------:R-:W-:Y:S01]  /*9d20*/  MUFU.EX2 R20, R20 ;  /* 0x0000001400147308 */ /* 0x000fe20000000800 */
[----:B------:R-:W-:-:S02]  /*9d30*/  FADD.FTZ R75, R75, R58 ;  /* 0x0000003a4b4b7221 */ /* 0x000fc40000010000 */
[----:B------:R-:W-:-:S04]  /*9d40*/  FADD.FTZ R65, R65, R92 ;  /* 0x0000005c41417221 */ /* 0x000fc80000010000 */
[----:B------:R-:W-:Y:S01]  /*9d50*/  FADD.FTZ R34, R34, R65 ;  /* 0x0000004122227221 */ /* 0x000fe20000010000 */
[----:B---3--:R-:W-:Y:S01]  /*9d60*/  F2FP.BF16.PACK_AB R7, R77, R48 ;  /* 0x000000304d07723e */ /* 0x008fe200000010ff */
[----:B------:R-:W1:Y:S01]  /*9d70*/  MUFU.EX2 R27, R27 ;  /* 0x0000001b001b7308 */ /* 0x000e620000000800 */
[----:B------:R-:W-:-:S05]  /*9d80*/  MOV R65, R0 ;  /* 0x0000000000417202 */ /* 0x000fca0000000f00 */
[C---:B--2---:R-:W-:Y:S02]  /*9d90*/  HMMA.16816.F32.BF16 R108, R4.reuse, R16, R108 ;  /* 0x00000010046c723c */ /* 0x044fe4000004186c */
[----:B------:R-:W-:Y:S06]  /*9da0*/  MUFU.EX2 R66, R66 ;  /* 0x0000004200427308 */ /* 0x000fec0000000800 */
[C---:B------:R-:W-:Y:S01]  /*9db0*/  HMMA.16816.F32.BF16 R104, R4.reuse, R18, R104 ;  /* 0x000000120468723c */ /* 0x040fe20000041868 */
[----:B------:R-:W2:Y:S01]  /*9dc0*/  LDSM.16.MT88.4 R16, [R126+0x4800] ;  /* 0x004800007e10783b */ /* 0x000ea20000004200 */
[----:B------:R-:W3:Y:S06]  /*9dd0*/  MUFU.EX2 R55, R70 ;  /* 0x0000004600377308 */ /* 0x000eec0000000800 */
[C---:B-----5:R-:W-:Y:S02]  /*9de0*/  HMMA.16816.F32.BF16 R100, R4.reuse, R12, R100 ;  /* 0x0000000c0464723c */ /* 0x060fe40000041864 */
        /* <DEDUP_REMOVED lines=15> */
[----:B------:R-:W-:Y:S06]  /*9ee0*/  HMMA.16816.F32.BF16 R104, R4, R10, R104 ;  /* 0x0000000a0468723c */ /* 0x000fec0000041868 */
[----:B------:R-:W3:Y:S01]  /*9ef0*/  MUFU.EX2 R89, R89 ;  /* 0x0000005900597308 */ /* 0x000ee20000000800 */
[----:B------:R-:W-:-:S04]  /*9f00*/  FADD.FTZ R9, R32, R9 ;  /* 0x0000000920097221 */ /* 0x000fc80000010000 */
[----:B------:R-:W-:Y:S01]  /*9f10*/  FADD.FTZ R28, R26, R9 ;  /* 0x000000091a1c7221 */ /* 0x000fe20000010000 */
[----:B--2---:R-:W-:Y:S01]  /*9f20*/  HMMA.16816.F32.BF16 R100, R4, R16, R100 ;  /* 0x000000100464723c */ /* 0x004fe20000041864 */
[----:B------:R-:W-:Y:S01]  /*9f30*/  FFMA.FTZ R26, R29, c[0x0][0x23c], -R31 ;  /* 0x00008f001d1a7a23 */ /* 0x000fe2000001081f */
[----:B------:R-:W-:Y:S01]  /*9f40*/  MUFU.EX2 R30, R30 ;  /* 0x0000001e001e7308 */ /* 0x000fe20000000800 */
[----:B------:R-:W2:Y:S01]  /*9f50*/  LDSM.16.MT88.4 R8, [R126+0x4c00] ;  /* 0x004c00007e08783b */ /* 0x000ea20000004200 */
[----:B------:R-:W-:-:S04]  /*9f60*/  FADD.FTZ R28, R69, R28 ;  /* 0x0000001c451c7221 */ /* 0x000fc80000010000 */
[----:B------:R-:W-:Y:S01]  /*9f70*/  FADD.FTZ R23, R23, R28 ;  /* 0x0000001c17177221 */ /* 0x000fe20000010000 */
[----:B------:R-:W-:Y:S01]  /*9f80*/  HMMA.16816.F32.BF16 R96, R4, R18, R96 ;  /* 0x000000120460723c */ /* 0x000fe20000041860 */
[----:B------:R-:W5:Y:S02]  /*9f90*/  MUFU.EX2 R37, R37 ;  /* 0x0000002500257308 */ /* 0x000f640000000800 */
[----:B------:R-:W-:-:S04]  /*9fa0*/  FADD.FTZ R134, R134, R23 ;  /* 0x0000001786867221 */ /* 0x000fc80000010000 */
[----:B------:R-:W-:Y:S01]  /*9fb0*/  FADD.FTZ R35, R35, R134 ;  /* 0x0000008623237221 */ /* 0x000fe20000010000 */
[----:B-1----:R-:W-:Y:S01]  /*9fc0*/  F2FP.BF16.PACK_AB R4, R42, R53 ;  /* 0x000000352a04723e */ /* 0x002fe200000010ff */
[----:B------:R-:W-:Y:S01]  /*9fd0*/  MUFU.EX2 R3, R3 ;  /* 0x0000000300037308 */ /* 0x000fe20000000800 */
[----:B---3--:R-:W-:Y:S01]  /*9fe0*/  F2FP.BF16.PACK_AB R6, R89, R36 ;  /* 0x000000245906723e */ /* 0x008fe200000010ff */
[----:B------:R-:W-:-:S06]  /*9ff0*/  FADD.FTZ R24, R24, R35 ;  /* 0x0000002318187221 */ /* 0x000fcc0000010000 */
[----:B------:R-:W1:Y:S01]  /*a000*/  MUFU.EX2 R26, R26 ;  /* 0x0000001a001a7308 */ /* 0x000e620000000800 */
[----:B-----5:R-:W-:Y:S02]  /*a010*/  F2FP.BF16.PACK_AB R5, R37, R30 ;  /* 0x0000001e2505723e */ /* 0x020fe400000010ff */
[----:B-1----:R-:W-:-:S07]  /*a020*/  F2FP.BF16.PACK_AB R7, R26, R3 ;  /* 0x000000031a07723e */ /* 0x002fce00000010ff */
[C---:B----4-:R-:W-:Y:S07]  /*a030*/  HMMA.16816.F32.BF16 R108, R4.reuse, R12, R108 ;  /* 0x0000000c046c723c */ /* 0x050fee000004186c */
[----:B------:R-:W-:Y:S01]  /*a040*/  FADD.FTZ R13, R21, R24 ;  /* 0x00000018150d7221 */ /* 0x000fe20000010000 */
[----:B--2---:R-:W-:Y:S01]  /*a050*/  HMMA.16816.F32.BF16 R100, R4, R8, R100 ;  /* 0x000000080464723c */ /* 0x004fe20000041864 */
[----:B------:R-:W-:Y:S02]  /*a060*/  FADD.FTZ R12, R48, R75 ;  /* 0x0000004b300c7221 */ /* 0x000fe40000010000 */
[----:B------:R-:W-:-:S02]  /*a070*/  FADD.FTZ R13, R22, R13 ;  /* 0x0000000d160d7221 */ /* 0x000fc40000010000 */
[----:B------:R-:W-:Y:S02]  /*a080*/  FADD.FTZ R12, R77, R12 ;  /* 0x0000000c4d0c7221 */ /* 0x000fe40000010000 */
        /* <DEDUP_REMOVED lines=17> */
[----:B------:R-:W-:Y:S02]  /*a1a0*/  FADD.FTZ R91, R26, R3 ;  /* 0x000000031a5b7221 */ /* 0x000fe40000010000 */
.L_x_4308:
[----:B------:R-:W-:-:S13]  /*a1b0*/  ISETP.GE.AND P0, PT, R90, 0x1, PT ;  /* 0x000000015a00780c */ /* 0x000fda0003f06270 */
[----:B------:R-:W-:Y:S05]  /*a1c0*/  @!P0 BRA `(.L_x_4316) ;  /* 0x000038e000008947 */ /* 0x000fea0003800000 */
[----:B------:R-:W-:Y:S01]  /*a1d0*/  IMAD.MOV.U32 R123, RZ, RZ, c[0x0][0x1a0] ;  /* 0x00006800ff7b7624 */ /* 0x000fe200078e00ff */
[----:B------:R-:W-:Y:S02]  /*a1e0*/  MOV R92, R65 ;  /* 0x00000041005c7202 */ /* 0x000fe40000000f00 */
[----:B------:R-:W-:Y:S01]  /*a1f0*/  MOV R93, R67 ;  /* 0x00000043005d7202 */ /* 0x000fe20000000f00 */
[----:B------:R-:W-:-:S05]  /*a200*/  IMAD.U32 R122, R123, -0x80, RZ ;  /* 0xffffff807b7a7824 */ /* 0x000fca00078e00ff */
[----:B------:R-:W-:Y:S02]  /*a210*/  SHF.R.S32.HI R120, RZ, 0x1f, R122 ;  /* 0x0000001fff787819 */ /* 0x000fe4000001147a */
.L_x_4320:
        /* <DEDUP_REMOVED lines=64> */
.L_x_4317:
[----:B------:R-:W-:Y:S02]  /*a620*/  ISETP.GE.AND P2, PT, R114, c[0x0][0x220], PT ;  /* 0x0000880072007a0c */ /* 0x000fe40003f46270 */
[C---:B------:R-:W-:Y:S04]  /*a630*/  LEA R128, P4, R136.reuse, R132, 0x1 ;  /* 0x0000008488807211 */ /* 0x040fe800078808ff */
[CC--:B------:R-:W-:Y:S07]  /*a640*/  LEA.HI.X R129, R136.reuse, R133.reuse, R130, 0x1, P4 ;  /* 0x0000008588817211 */ /* 0x0c0fee00020f0c82 */
[----:B------:R-:W-:Y:S01]  /*a650*/  @P2 STS.64 [R94+0x3008], RZ ;  /* 0x003008ff5e002388 */ /* 0x000fe20000000a00 */
[C---:B------:R-:W-:Y:S02]  /*a660*/  @!P2 LEA R135, P0, R123.reuse, R136, 0x6 ;  /* 0x000000887b87a211 */ /* 0x040fe400078030ff */
[----:B------:R-:W-:Y:S02]  /*a670*/  @!P2 IADD3 R131, P3, R136, UR5, RZ ;  /* 0x000000058883ac10 */ /* 0x000fe4000ff7e0ff */
[----:B------:R-:W-:Y:S01]  /*a680*/  @!P2 MOV R134, c[0x0][0x1a4] ;  /* 0x000069000086aa02 */ /* 0x000fe20000000f00 */
[----:B------:R-:W-:Y:S01]  /*a690*/  @P2 STS [R94+0x3000], RZ ;  /* 0x003000ff5e002388 */ /* 0x000fe20000000800 */
[-C--:B------:R-:W-:Y:S02]  /*a6a0*/  @!P2 MOV R137, R130.reuse ;  /* 0x000000820089a202 */ /* 0x080fe40000000f00 */
[----:B------:R-:W-:Y:S01]  /*a6b0*/  @!P2 LEA.HI.X R134, R123, R130, R134, 0x6, P0 ;  /* 0x000000827b86a211 */ /* 0x000fe200000f3486 */
[----:B------:R-:W-:Y:S01]  /*a6c0*/  @P2 STS [R94+0x3004], RZ ;  /* 0x003004ff5e002388 */ /* 0x000fe20000000800 */
[-C--:B------:R-:W-:Y:S01]  /*a6d0*/  @!P2 LEA R138, P0, R135, R132.reuse, 0x1 ;  /* 0x00000084878aa211 */ /* 0x080fe200078008ff */
[----:B------:R-:W-:Y:S01]  /*a6e0*/  @!P2 IMAD.WIDE.U32 R136, R123, 0x60, R136 ;  /* 0x000000607b88a825 */ /* 0x000fe200078e0088 */
[----:B------:R-:W-:Y:S01]  /*a6f0*/  @!P2 IADD3.X R130, R130, UR7, RZ, P3, !PT ;  /* 0x000000078282ac10 */ /* 0x000fe20009ffe4ff */
[----:B------:R-:W-:Y:S01]  /*a700*/  @!PT LDS RZ, [RZ] ;  /* 0x00000000fffff984 */ /* 0x000fe20000000800 */
[----:B------:R-:W-:Y:S01]  /*a710*/  @!PT LDS RZ, [RZ] ;  /* 0x00000000fffff984 */ /* 0x000fe20000000800 */
[----:B------:R-:W-:Y:S01]  /*a720*/  @!PT LDS RZ, [RZ] ;  /* 0x00000000fffff984 */ /* 0x000fe20000000800 */
[----:B------:R1:W-:Y:S01]  /*a730*/  @!P2 LDGSTS.E.BYPASS.LTC128B.128 [R94+0x3000], [R128.64] ;  /* 0x03000000805eafae */ /* 0x0003e2000b901d4c */
[-C--:B------:R-:W-:Y:S02]  /*a740*/  @!P2 LEA R140, P3, R131, R132.reuse, 0x1 ;  /* 0x00000084838ca211 */ /* 0x080fe400078608ff */
[-C--:B------:R-:W-:Y:S02]  /*a750*/  @!P2 LEA.HI.X R139, R135, R133.reuse, R134, 0x1, P0 ;  /* 0x00000085878ba211 */ /* 0x080fe400000f0c86 */
[----:B------:R-:W-:Y:S02]  /*a760*/  @!P2 LEA.HI.X R141, R131, R133, R130, 0x1, P3 ;  /* 0x00000085838da211 */ /* 0x000fe400018f0c82 */
[C---:B------:R-:W-:Y:S01]  /*a770*/  @!P2 LEA R130, P0, R136.reuse, R132, 0x1 ;  /* 0x000000848882a211 */ /* 0x040fe200078008ff */
        /* <DEDUP_REMOVED lines=28> */
[----:B------:R-:W-:Y:S08]  /*a940*/  LDSM.16.M88.4 R20, [R84+0x400] ;  /* 0x000400005414783b */ /* 0x000ff00000000200 */
[----:B------:R-:W-:Y:S08]  /*a950*/  LDSM.16.M88.4 R24, [R85+0x1800] ;  /* 0x001800005518783b */ /* 0x000ff00000000200 */
[----:B------:R-:W2:Y:S08]  /*a960*/  LDSM.16.M88.4 R40, [R85+0x1c00] ;  /* 0x001c00005528783b */ /* 0x000eb00000000200 */
[----:B------:R-:W-:Y:S08]  /*a970*/  LDSM.16.M88.4 R32, [R84+0x800] ;  /* 0x000800005420783b */ /* 0x000ff00000000200 */
[----:B------:R-:W3:Y:S08]  /*a980*/  LDSM.16.M88.4 R36, [R84+0xc00] ;  /* 0x000c00005424783b */ /* 0x000ef00000000200 */
[----:B------:R-:W4:Y:S08]  /*a990*/  LDSM.16.M88.4 R52, [R85+0x2000] ;  /* 0x002000005534783b */ /* 0x000f300000000200 */
[----:B------:R-:W5:Y:S08]  /*a9a0*/  LDSM.16.M88.4 R48, [R85+0x2400] ;  /* 0x002400005530783b */ /* 0x000f700000000200 */
[----:B------:R-:W-:Y:S08]  /*a9b0*/  LDSM.16.M88.4 R56, [R85+0x2800] ;  /* 0x002800005538783b */ /* 0x000ff00000000200 */
[----:B------:R-:W1:Y:S08]  /*a9c0*/  LDSM.16.M88.4 R76, [R85+0x2c00] ;  /* 0x002c0000554c783b */ /* 0x000e700000000200 */
[----:B------:R-:W-:Y:S08]  /*a9d0*/  LDSM.16.M88.4 R80, [R84+0x1800] ;  /* 0x001800005450783b */ /* 0x000ff00000000200 */
[----:B------:R-:W1:Y:S01]  /*a9e0*/  LDSM.16.M88.4 R72, [R84+0x1c00] ;  /* 0x001c00005448783b */ /* 0x000e620000000200 */
        /* <DEDUP_REMOVED lines=9> */
[----:B------:R-:W-:Y:S01]  /*aa80*/  FMUL.FTZ R2, R6, c[0x0][0x2ec] ;  /* 0x0000bb0006027a20 */ /* 0x000fe20000410000 */
[----:B-----5:R-:W-:Y:S03]  /*aa90*/  HMMA.16816.F32.BF16 R44, R68, R48, RZ ;  /* 0x00000030442c723c */ /* 0x020fe600000418ff */
[----:B------:R-:W-:Y:S02]  /*aaa0*/  FMUL.FTZ R3, R5, c[0x0][0x2ec] ;  /* 0x0000bb0005037a20 */ /* 0x000fe40000410000 */
[----:B------:R-:W2:Y:S01]  /*aab0*/  MUFU.TANH R2, R2 ;  /* 0x0000000200027308 */ /* 0x000ea20000002400 */
[----:B------:R-:W-:Y:S02]  /*aac0*/  FMUL.FTZ R0, R4, c[0x0][0x2ec] ;  /* 0x0000bb0004007a20 */ /* 0x000fe40000410000 */
[----:B------:R-:W-:Y:S05]  /*aad0*/  HMMA.16816.F32.BF16 R8, R64, R14, R8 ;  /* 0x0000000e4008723c */ /* 0x000fea0000041808 */
[----:B------:R-:W-:Y:S02]  /*aae0*/  FMUL.FTZ R4, R7, c[0x0][0x2ec] ;  /* 0x0000bb0007047a20 */ /* 0x000fe40000410000 */
[----:B------:R-:W3:Y:S01]  /*aaf0*/  MUFU.TANH R0, R0 ;  /* 0x0000000000007308 */ /* 0x000ee20000002400 */
[C---:B------:R-:W-:Y:S08]  /*ab00*/  HMMA.16816.F32.BF16 R12, R68.reuse, R16, RZ ;  /* 0x00000010440c723c */ /* 0x040ff000000418ff */
[C---:B------:R-:W-:Y:S01]  /*ab10*/  HMMA.16816.F32.BF16 R16, R68.reuse, R18, RZ ;  /* 0x000000124410723c */ /* 0x040fe200000418ff */
[----:B------:R-:W4:Y:S07]  /*ab20*/  MUFU.TANH R3, R3 ;  /* 0x0000000300037308 */ /* 0x000f2e0000002400 */
[----:B------:R-:W-:Y:S01]  /*ab30*/  FMUL.FTZ R6, R10, c[0x0][0x2ec] ;  /* 0x0000bb000a067a20 */ /* 0x000fe20000410000 */
[----:B------:R-:W-:Y:S02]  /*ab40*/  HMMA.16816.F32.BF16 R48, R68, R50, RZ ;  /* 0x000000324430723c */ /* 0x000fe400000418ff */
[----:B------:R-:W1:Y:S01]  /*ab50*/  MUFU.TANH R4, R4 ;  /* 0x0000000400047308 */ /* 0x000e620000002400 */
[----:B------:R-:W-:Y:S02]  /*ab60*/  FMUL.FTZ R5, R8, c[0x0][0x2ec] ;  /* 0x0000bb0008057a20 */ /* 0x000fe40000410000 */
[----:B------:R-:W-:Y:S02]  /*ab70*/  FMUL.FTZ R8, R11, c[0x0][0x2ec] ;  /* 0x0000bb000b087a20 */ /* 0x000fe40000410000 */
[----:B------:R-:W-:Y:S01]  /*ab80*/  FMUL.FTZ R7, R9, c[0x0][0x2ec] ;  /* 0x0000bb0009077a20 */ /* 0x000fe20000410000 */
[C---:B------:R-:W-:Y:S04]  /*ab90*/  HMMA.16816.F32.BF16 R12, R64.reuse, R20, R12 ;  /* 0x00000014400c723c */ /* 0x040fe8000004180c */
[----:B------:R-:W1:Y:S04]  /*aba0*/  MUFU.TANH R5, R5 ;  /* 0x0000000500057308 */ /* 0x000e680000002400 */
[----:B------:R-:W-:Y:S06]  /*abb0*/  HMMA.16816.F32.BF16 R16, R64, R22, R16 ;  /* 0x000000164010723c */ /* 0x000fec0000041810 */
[----:B------:R-:W2:Y:S02]  /*abc0*/  MUFU.TANH R7, R7 ;  /* 0x0000000700077308 */ /* 0x000ea40000002400 */
[C---:B------:R-:W-:Y:S08]  /*abd0*/  HMMA.16816.F32.BF16 R20, R68.reuse, R24, RZ ;  /* 0x000000184414723c */ /* 0x040ff000000418ff */
[----:B------:R-:W2:Y:S01]  /*abe0*/  MUFU.TANH R6, R6 ;  /* 0x0000000600067308 */ /* 0x000ea20000002400 */
[C---:B------:R-:W-:Y:S03]  /*abf0*/  HMMA.16816.F32.BF16 R24, R68.reuse, R26, RZ ;  /* 0x0000001a4418723c */ /* 0x040fe600000418ff */
[----:B------:R-:W-:Y:S02]  /*ac00*/  FMUL.FTZ R10, R14, c[0x0][0x2ec] ;  /* 0x0000bb000e0a7a20 */ /* 0x000fe40000410000 */
[----:B------:R-:W-:Y:S02]  /*ac10*/  FMUL.FTZ R11, R13, c[0x0][0x2ec] ;  /* 0x0000bb000d0b7a20 */ /* 0x000fe40000410000 */
[----:B------:R-:W-:Y:S01]  /*ac20*/  FMUL.FTZ R14, R18, c[0x0][0x2ec] ;  /* 0x0000bb00120e7a20 */ /* 0x000fe20000410000 */
[----:B-1----:R-:W-:Y:S01]  /*ac30*/  HMMA.16816.F32.BF16 R60, R68, R76, RZ ;  /* 0x0000004c443c723c */ /* 0x002fe200000418ff */
        /* <DEDUP_REMOVED lines=8> */
[----:B------:R-:W5:Y:S03]  /*acc0*/  LDSM.16.M88.4 R32, [R84+0x1000] ;  /* 0x001000005420783b */ /* 0x000f660000000200 */
[----:B------:R-:W-:Y:S01]  /*acd0*/  FMUL.FTZ R15, R17, c[0x0][0x2ec] ;  /* 0x0000bb00110f7a20 */ /* 0x000fe20000410000 */
[----:B------:R-:W1:Y:S03]  /*ace0*/  MUFU.TANH R9, R9 ;  /* 0x0000000900097308 */ /* 0x000e660000002400 */
[C---:B------:R-:W-:Y:S07]  /*acf0*/  HMMA.16816.F32.BF16 R60, R64.reuse, R72, R60 ;  /* 0x00000048403c723c */ /* 0x040fee000004183c */
[----:B------:R-:W1:Y:S01]  /*ad00*/  MUFU.TANH R10, R10 ;  /* 0x0000000a000a7308 */ /* 0x000e620000002400 */
[----:B------:R-:W-:Y:S04]  /*ad10*/  FMUL.FTZ R18, R22, c[0x0][0x2ec] ;  /* 0x0000bb0016127a20 */ /* 0x000fe80000410000 */
        /* <DEDUP_REMOVED lines=18> */
[C---:B------:R-:W-:Y:S04]  /*ae40*/  HMMA.16816.F32.BF16 R52, R64.reuse, R34, R52 ;  /* 0x000000224034723c */ /* 0x040fe80000041834 */
[----:B------:R-:W-:Y:S02]  /*ae50*/  FMUL.FTZ R32, R43, c[0x0][0x2ec] ;  /* 0x0000bb002b207a20 */ /* 0x000fe40000410000 */
[----:B------:R-:W1:Y:S01]  /*ae60*/  MUFU.TANH R14, R14 ;  /* 0x0000000e000e7308 */ /* 0x000e620000002400 */
[----:B------:R-:W5:Y:S01]  /*ae70*/  LDSM.16.M88.4 R40, [R84+0x1400] ;  /* 0x001400005428783b */ /* 0x000f620000000200 */
[----:B------:R-:W-:Y:S08]  /*ae80*/  DEPBAR.LE SB0, 0x0 ;  /* 0x000080000000791a */ /* 0x000ff00000000000 */
[----:B------:R-:W1:Y:S01]  /*ae90*/  MUFU.TANH R16, R16 ;  /* 0x0000001000107308 */ /* 0x000e620000002400 */
[----:B------:R-:W-:Y:S01]  /*aea0*/  BAR.SYNC.DEFER_BLOCKING 0x0 ;  /* 0x0000000000007b1d */ /* 0x000fe20000010000 */
[----:B------:R-:W-:Y:S02]  /*aeb0*/  FMUL.FTZ R33, R36, c[0x0][0x2ec] ;  /* 0x0000bb0024217a20 */ /* 0x000fe40000410000 */
[----:B------:R-:W-:Y:S02]  /*aec0*/  FMUL.FTZ R35, R37, c[0x0][0x2ec] ;  /* 0x0000bb0025237a20 */ /* 0x000fe40000410000 */
[----:B------:R-:W-:Y:S02]  /*aed0*/  FMUL.FTZ R34, R38, c[0x0][0x2ec] ;  /* 0x0000bb0026227a20 */ /* 0x000fe40000410000 */
[----:B------:R-:W-:Y:S02]  /*aee0*/  FMUL.FTZ R36, R39, c[0x0][0x2ec] ;  /* 0x0000bb0027247a20 */ /* 0x000fe40000410000 */
[----:B------:R-:W1:Y:S01]  /*aef0*/  MUFU.TANH R17, R17 ;  /* 0x0000001100117308 */ /* 0x000e620000002400 */
[----:B------:R-:W-:Y:S02]  /*af00*/  FMUL.FTZ R37, R52, c[0x0][0x2ec] ;  /* 0x0000bb0034257a20 */ /* 0x000fe40000410000 */
[----:B------:R-:W-:Y:S02]  /*af10*/  FMUL.FTZ R39, R53, c[0x0][0x2ec] ;  /* 0x0000bb0035277a20 */ /* 0x000fe40000410000 */
[----:B------:R-:W-:Y:S05]  /*af20*/  FMUL.FTZ R38, R54, c[0x0][0x2ec] ;  /* 0x0000bb0036267a20 */ /* 0x000fea0000410000 */
[----:B------:R-:W1:Y:S10]  /*af30*/  MUFU.TANH R19, R19 ;  /* 0x0000001300137308 */ /* 0x000e740000002400 */
[----:B------:R-:W1:Y:S01]  /*af40*/  MUFU.TANH R18, R18 ;  /* 0x0000001200127308 */ /* 0x000e620000002400 */
[C---:B-----5:R-:W-:Y:S07]  /*af50*/  HMMA.16816.F32.BF16 R44, R64.reuse, R40, R44 ;  /* 0x00000028402c723c */ /* 0x060fee000004182c */
[----:B------:R-:W-:Y:S01]  /*af60*/  FMUL.FTZ R40, R55, c[0x0][0x2ec] ;  /* 0x0000bb0037287a20 */ /* 0x000fe20000410000 */
[----:B------:R-:W-:Y:S01]  /*af70*/  HMMA.16816.F32.BF16 R48, R64, R42, R48 ;  /* 0x0000002a4030723c */ /* 0x000fe20000041830 */
[----:B------:R-:W1:Y:S07]  /*af80*/  MUFU.TANH R20, R20 ;  /* 0x0000001400147308 */ /* 0x000e6e0000002400 */
[C---:B------:R-:W-:Y:S03]  /*af90*/  HMMA.16816.F32.BF16 R52, R68.reuse, R56, RZ ;  /* 0x000000384434723c */ /* 0x040fe600000418ff */
[----:B------:R-:W1:Y:S05]  /*afa0*/  MUFU.TANH R21, R21 ;  /* 0x0000001500157308 */ /* 0x000e6a0000002400 */
[C---:B------:R-:W-:Y:S01]  /*afb0*/  HMMA.16816.F32.BF16 R56, R68.reuse, R58, RZ ;  /* 0x0000003a4438723c */ /* 0x040fe200000418ff */
[----:B------:R-:W-:Y:S03]  /*afc0*/  FMUL.FTZ R41, R44, c[0x0][0x2ec] ;  /* 0x0000bb002c297a20 */ /* 0x000fe60000410000 */
[----:B------:R-:W-:Y:S01]  /*afd0*/  FMUL.FTZ R43, R45, c[0x0][0x2ec] ;  /* 0x0000bb002d2b7a20 */ /* 0x000fe20000410000 */
[----:B------:R-:W1:Y:S01]  /*afe0*/  MUFU.TANH R23, R23 ;  /* 0x0000001700177308 */ /* 0x000e620000002400 */
[----:B------:R-:W-:Y:S02]  /*aff0*/  FMUL.FTZ R42, R46, c[0x0][0x2ec] ;  /* 0x0000bb002e2a7a20 */ /* 0x000fe40000410000 */
[----:B------:R-:W-:Y:S01]  /*b000*/  HMMA.16816.F32.BF16 R68, R68, R78, RZ ;  /* 0x0000004e4444723c */ /* 0x000fe200000418ff */
[----:B------:R-:W-:Y:S03]  /*b010*/  FMUL.FTZ R44, R47, c[0x0][0x2ec] ;  /* 0x0000bb002f2c7a20 */ /* 0x000fe60000410000 */
[----:B------:R-:W-:Y:S02]  /*b020*/  FMUL.FTZ R45, R48, c[0x0][0x2ec] ;  /* 0x0000bb00302d7a20 */ /* 0x000fe40000410000 */
[----:B------:R-:W-:Y:S01]  /*b030*/  FMUL.FTZ R47, R49, c[0x0][0x2ec] ;  /* 0x0000bb00312f7a20 */ /* 0x000fe20000410000 */
[----:B------:R-:W1:Y:S01]  /*b040*/  MUFU.TANH R22, R22 ;  /* 0x0000001600167308 */ /* 0x000e620000002400 */
[C---:B------:R-:W-:Y:S05]  /*b050*/  HMMA.16816.F32.BF16 R52, R64.reuse, R80, R52 ;  /* 0x000000504034723c */ /* 0x040fea0000041834 */
[----:B------:R-:W-:Y:S02]  /*b060*/  FMUL.FTZ R46, R50, c[0x0][0x2ec] ;  /* 0x0000bb00322e7a20 */ /* 0x000fe40000410000 */
[----:B------:R-:W-:Y:S01]  /*b070*/  FMUL.FTZ R48, R51, c[0x0][0x2ec] ;  /* 0x0000bb0033307a20 */ /* 0x000fe20000410000 */
[C---:B------:R-:W-:Y:S01]  /*b080*/  HMMA.16816.F32.BF16 R56, R64.reuse, R82, R56 ;  /* 0x000000524038723c */ /* 0x040fe20000041838 */
[----:B------:R-:W1:Y:S07]  /*b090*/  MUFU.TANH R24, R24 ;  /* 0x0000001800187308 */ /* 0x000e6e0000002400 */
[----:B------:R-:W-:Y:S03]  /*b0a0*/  HMMA.16816.F32.BF16 R68, R64, R74, R68 ;  /* 0x0000004a4044723c */ /* 0x000fe60000041844 */
[----:B------:R-:W1:Y:S05]  /*b0b0*/  MUFU.TANH R25, R25 ;  /* 0x0000001900197308 */ /* 0x000e6a0000002400 */
        /* <DEDUP_REMOVED lines=121> */
.L_x_4319:
[----:B------:R2:W-:Y:S01]  /*b850*/  @P2 STS [R94+0x1000], RZ ;  /* 0x001000ff5e002388 */ /* 0x0005e20000000800 */
[CC--:B------:R-:W-:Y:S01]  /*b860*/  LEA R74, P5, R71.reuse, R124.reuse, 0x1 ;  /* 0x0000007c474a7211 */ /* 0x0c0fe200078a08ff */
[----:B------:R-:W-:Y:S01]  /*b870*/  @!P2 IMAD.MOV.U32 R67, RZ, RZ, c[0x0][0x19c] ;  /* 0x00006700ff43a624 */ /* 0x000fe200078e00ff */
[----:B------:R-:W-:Y:S01]  /*b880*/  @!P2 LEA R69, P3, R68, R71, 0x6 ;  /* 0x000000474445a211 */ /* 0x000fe200078630ff */
[----:B------:R2:W-:Y:S01]  /*b890*/  @P2 STS [R94+0x1004], RZ ;  /* 0x001004ff5e002388 */ /* 0x0005e20000000800 */
[CCC-:B------:R-:W-:Y:S01]  /*b8a0*/  LEA.HI.X R75, R71.reuse, R125.reuse, R70.reuse, 0x1, P5 ;  /* 0x0000007d474b7211 */ /* 0x1c0fe200028f0c46 */
[----:B------:R-:W-:Y:S01]  /*b8b0*/  @!P2 IMAD.MOV.U32 R72, RZ, RZ, R71 ;  /* 0x000000ffff48a224 */ /* 0x000fe200078e0047 */
[----:B------:R-:W-:Y:S01]  /*b8c0*/  @!P2 IADD3 R66, P0, R71, UR10, RZ ;  /* 0x0000000a4742ac10 */ /* 0x000fe2000ff1e0ff */
[----:B------:R2:W-:Y:S01]  /*b8d0*/  @P2 STS.64 [R94+0x1008], RZ ;  /* 0x001008ff5e002388 */ /* 0x0005e20000000a00 */
[----:B------:R-:W-:Y:S02]  /*b8e0*/  @!P2 IMAD.MOV.U32 R73, RZ, RZ, R70 ;  /* 0x000000ffff49a224 */ /* 0x000fe400078e0046 */
[----:B------:R-:W-:Y:S01]  /*b8f0*/  @!P2 LEA R78, P4, R66, R124, 0x1 ;  /* 0x0000007c424ea211 */ /* 0x000fe200078808ff */
        /* <DEDUP_REMOVED lines=8> */
[----:B------:R-:W-:Y:S01]  /*b980*/  @!P2 IMAD.MOV.U32 R65, RZ, RZ, c[0x0][0x19c] ;  /* 0x00006700ff41a624 */ /* 0x000fe200078e00ff */
[-C--:B------:R-:W-:Y:S02]  /*b990*/  @!P2 LEA R76, P3, R69, R124.reuse, 0x1 ;  /* 0x0000007c454ca211 */ /* 0x080fe400078608ff */
[-C--:B------:R-:W-:Y:S01]  /*b9a0*/  @!P2 LEA.HI.X R79, R66, R125.reuse, R67, 0x1, P4 ;  /* 0x0000007d424fa211 */ /* 0x080fe200020f0c43 */
[----:B------:R-:W-:Y:S01]  /*b9b0*/  @!P2 IMAD R65, R65, 0x60, RZ ;  /* 0x000000604141a824 */ /* 0x000fe200078e02ff */
[-C--:B------:R-:W-:Y:S02]  /*b9c0*/  @!P2 LEA.HI.X R77, R69, R125.reuse, R68, 0x1, P3 ;  /* 0x0000007d454da211 */ /* 0x080fe400018f0c44 */
[C---:B------:R-:W-:Y:S01]  /*b9d0*/  @!P2 LEA R80, P0, R72.reuse, R124, 0x1 ;  /* 0x0000007c4850a211 */ /* 0x040fe200078008ff */
[----:B------:R-:W-:Y:S01]  /*b9e0*/  @!PT LDS RZ, [RZ] ;  /* 0x00000000fffff984 */ /* 0x000fe20000000800 */
[----:B------:R-:W-:Y:S01]  /*b9f0*/  @!PT LDS RZ, [RZ] ;  /* 0x00000000fffff984 */ /* 0x000fe20000000800 */
[----:B------:R-:W-:Y:S01]  /*ba00*/  @!PT LDS RZ, [RZ] ;  /* 0x00000000fffff984 */ /* 0x000fe20000000800 */
[----:B------:R2:W-:Y:S01]  /*ba10*/  @!P2 LDGSTS.E.BYPASS.LTC128B.128 [R94+0x1800], [R78.64] ;  /* 0x018000004e5eafae */ /* 0x0005e2000b901d4c */
[----:B------:R-:W-:Y:S02]  /*ba20*/  @!P2 IMAD.IADD R65, R65, 0x1, R73 ;  /* 0x000000014141a824 */ /* 0x000fe400078e0249 */
[----:B------:R-:W-:Y:S01]  /*ba30*/  IMAD.MOV.U32 R124, RZ, RZ, R74 ;  /* 0x000000ffff7c7224 */ /* 0x000fe200078e004a */
        /* <DEDUP_REMOVED lines=13> */
.L_x_4318:
        /* <DEDUP_REMOVED lines=18> */
[C---:B------:R-:W-:Y:S03]  /*bc30*/  IADD3 R73, R82.reuse, 0x10, RZ ;  /* 0x0000001052497810 */ /* 0x040fe60007ffe0ff */
        /* <DEDUP_REMOVED lines=8> */
[----:B------:R-:W1:Y:S10]  /*bcc0*/  I2F R80, R80 ;  /* 0x0000005000507306 */ /* 0x000e740000201400 */
[----:B------:R-:W-:Y:S10]  /*bcd0*/  I2F R65, R65 ;  /* 0x0000004100417306 */ /* 0x000ff40000201400 */
[----:B------:R-:W-:Y:S10]  /*bce0*/  I2F R66, R66 ;  /* 0x0000004200427306 */ /* 0x000ff40000201400 */
[----:B------:R-:W-:Y:S01]  /*bcf0*/  I2F R67, R67 ;  /* 0x0000004300437306 */ /* 0x000fe20000201400 */
[C---:B--2---:R-:W-:Y:S02]  /*bd00*/  FFMA.FTZ R0, R69.reuse, UR4, R0 ;  /* 0x0000000445007c23 */ /* 0x044fe40008010000 */
[----:B------:R-:W-:Y:S01]  /*bd10*/  FFMA.FTZ R2, R69, UR4, R2 ;  /* 0x0000000445027c23 */ /* 0x000fe20008010002 */
[----:B------:R-:W-:Y:S01]  /*bd20*/  IADD3 R69, R82, 0x30, RZ ;  /* 0x0000003052457810 */ /* 0x000fe20007ffe0ff */
[----:B---3--:R-:W-:Y:S01]  /*bd30*/  FFMA.FTZ R3, R70, UR4, R3 ;  /* 0x0000000446037c23 */ /* 0x008fe20008010003 */
[----:B------:R-:W-:Y:S01]  /*bd40*/  FMNMX.FTZ R68, R0, R93, !PT ;  /* 0x0000005d00447209 */ /* 0x000fe20007810000 */
[----:B------:R-:W-:Y:S01]  /*bd50*/  FFMA.FTZ R4, R70, UR4, R4 ;  /* 0x0000000446047c23 */ /* 0x000fe20008010004 */
[C---:B------:R-:W-:Y:S01]  /*bd60*/  IADD3 R70, R82.reuse, 0x31, RZ ;  /* 0x0000003152467810 */ /* 0x040fe20007ffe0ff */
[C---:B----4-:R-:W-:Y:S01]  /*bd70*/  FFMA.FTZ R5, R71.reuse, UR4, R5 ;  /* 0x0000000447057c23 */ /* 0x050fe20008010005 */
[----:B------:R-:W2:Y:S01]  /*bd80*/  I2F R69, R69 ;  /* 0x0000004500457306 */ /* 0x000ea20000201400 */
[----:B------:R-:W-:Y:S01]  /*bd90*/  FFMA.FTZ R6, R71, UR4, R6 ;  /* 0x0000000447067c23 */ /* 0x000fe20008010006 */
[----:B------:R-:W-:Y:S01]  /*bda0*/  IADD3 R71, R82, 0x38, RZ ;  /* 0x0000003852477810 */ /* 0x000fe20007ffe0ff */
[C---:B-----5:R-:W-:Y:S01]  /*bdb0*/  FFMA.FTZ R7, R72.reuse, UR4, R7 ;  /* 0x0000000448077c23 */ /* 0x060fe20008010007 */
[----:B------:R-:W-:Y:S01]  /*bdc0*/  FMNMX.FTZ R68, R3, R68, !PT ;  /* 0x0000004403447209 */ /* 0x000fe20007810000 */
[----:B-1----:R-:W-:Y:S01]  /*bdd0*/  FFMA.FTZ R8, R72, UR4, R8 ;  /* 0x0000000448087c23 */ /* 0x002fe20008010008 */
[C---:B------:R-:W-:Y:S01]  /*bde0*/  IADD3 R72, R82.reuse, 0x39, RZ ;  /* 0x0000003952487810 */ /* 0x040fe20007ffe0ff */
[----:B------:R-:W-:Y:S01]  /*bdf0*/  FFMA.FTZ R9, R73, UR4, R9 ;  /* 0x0000000449097c23 */ /* 0x000fe20008010009 */
[----:B------:R-:W-:Y:S01]  /*be00*/  FMNMX.FTZ R128, R5, R68, !PT ;  /* 0x0000004405807209 */ /* 0x000fe20007810000 */
[----:B------:R-:W-:Y:S01]  /*be10*/  FFMA.FTZ R10, R73, UR4, R10 ;  /* 0x00000004490a7c23 */ /* 0x000fe2000801000a */
[----:B------:R-:W1:Y:S01]  /*be20*/  I2F R70, R70 ;  /* 0x0000004600467306 */ /* 0x000e620000201400 */
[----:B------:R-:W-:Y:S01]  /*be30*/  IADD3 R68, R82, 0x58, RZ ;  /* 0x0000005852447810 */ /* 0x000fe20007ffe0ff */
        /* <DEDUP_REMOVED lines=8> */
[----:B------:R-:W3:Y:S01]  /*bec0*/  I2F R71, R71 ;  /* 0x0000004700477306 */ /* 0x000ee20000201400 */
[----:B------:R-:W-:Y:S01]  /*bed0*/  FFMA.FTZ R15, R76, UR4, R15 ;  /* 0x000000044c0f7c23 */ /* 0x000fe2000801000f */
[----:B------:R-:W-:Y:S01]  /*bee0*/  IADD3 R74, R82, 0x41, RZ ;  /* 0x00000041524a7810 */ /* 0x000fe20007ffe0ff */
[----:B------:R-:W-:Y:S01]  /*bef0*/  FFMA.FTZ R16, R76, UR4, R16 ;  /* 0x000000044c107c23 */ /* 0x000fe20008010010 */
[----:B------:R-:W-:Y:S01]  /*bf00*/  FMNMX.FTZ R128, R11, R128, !PT ;  /* 0x000000800b807209 */ /* 0x000fe20007810000 */
[C---:B------:R-:W-:Y:S01]  /*bf10*/  FFMA.FTZ R17, R77.reuse, UR4, R17 ;  /* 0x000000044d117c23 */ /* 0x040fe20008010011 */
[----:B------:R-:W-:Y:S01]  /*bf20*/  IADD3 R75, R82, 0x48, RZ ;  /* 0x00000048524b7810 */ /* 0x000fe20007ffe0ff */
[----:B------:R-:W-:Y:S01]  /*bf30*/  FFMA.FTZ R18, R77, UR4, R18 ;  /* 0x000000044d127c23 */ /* 0x000fe20008010012 */
[----:B------:R-:W-:Y:S01]  /*bf40*/  FMNMX.FTZ R128, R13, R128, !PT ;  /* 0x000000800d807209 */ /* 0x000fe20007810000 */
[C---:B------:R-:W-:Y:S01]  /*bf50*/  FFMA.FTZ R19, R78.reuse, UR4, R19 ;  /* 0x000000044e137c23 */ /* 0x040fe20008010013 */
[----:B------:R-:W4:Y:S01]  /*bf60*/  I2F R72, R72 ;  /* 0x0000004800487306 */ /* 0x000f220000201400 */
        /* <DEDUP_REMOVED lines=9> */
[----:B------:R-:W5:Y:S01]  /*c000*/  I2F R73, R73 ;  /* 0x0000004900497306 */ /* 0x000f620000201400 */
[----:B------:R-:W-:Y:S01]  /*c010*/  FMNMX.FTZ R128, R19, R128, !PT ;  /* 0x0000008013807209 */ /* 0x000fe20007810000 */
[C---:B--2---:R-:W-:Y:S01]  /*c020*/  FFMA.FTZ R25, R69.reuse, UR4, R25 ;  /* 0x0000000445197c23 */ /* 0x044fe20008010019 */
[----:B------:R-:W-:Y:S01]  /*c030*/  FMNMX.FTZ R83, R8, R83, !PT ;  /* 0x0000005308537209 */ /* 0x000fe20007810000 */
[----:B------:R-:W-:Y:S01]  /*c040*/  FFMA.FTZ R26, R69, UR4, R26 ;  /* 0x00000004451a7c23 */ /* 0x000fe2000801001a */
[----:B------:R-:W-:Y:S01]  /*c050*/  FMNMX.FTZ R128, R21, R128, !PT ;  /* 0x0000008015807209 */ /* 0x000fe20007810000 */
[----:B-1----:R-:W-:Y:S01]  /*c060*/  FFMA.FTZ R27, R70, UR4, R27 ;  /* 0x00000004461b7c23 */ /* 0x002fe2000801001b */
[----:B------:R-:W-:Y:S01]  /*c070*/  FMNMX.FTZ R83, R10, R83, !PT ;  /* 0x000000530a537209 */ /* 0x000fe20007810000 */
[----:B------:R-:W-:Y:S01]  /*c080*/  FFMA.FTZ R28, R70, UR4, R28 ;  /* 0x00000004461c7c23 */ /* 0x000fe2000801001c */
[----:B------:R-:W-:Y:S01]  /*c090*/  FMNMX.FTZ R128, R23, R128, !PT ;  /* 0x0000008017807209 */ /* 0x000fe20007810000 */
[----:B------:R-:W1:Y:S01]  /*c0a0*/  I2F R74, R74 ;  /* 0x0000004a004a7306 */ /* 0x000e620000201400 */
[C---:B---3--:R-:W-:Y:S01]  /*c0b0*/  FFMA.FTZ R29, R71.reuse, UR4, R29 ;  /* 0x00000004471d7c23 */ /* 0x048fe2000801001d */
[----:B------:R-:W-:Y:S01]  /*c0c0*/  FMNMX.FTZ R83, R12, R83, !PT ;  /* 0x000000530c537209 */ /* 0x000fe20007810000 */
[----:B------:R-:W-:Y:S01]  /*c0d0*/  FFMA.FTZ R30, R71, UR4, R30 ;  /* 0x00000004471e7c23 */ /* 0x000fe2000801001e */
[----:B------:R-:W-:Y:S01]  /*c0e0*/  FMNMX.FTZ R128, R25, R128, !PT ;  /* 0x0000008019807209 */ /* 0x000fe20007810000 */
[----:B----4-:R-:W-:Y:S01]  /*c0f0*/  FFMA.FTZ R31, R72, UR4, R31 ;  /* 0x00000004481f7c23 */ /* 0x010fe2000801001f */
[----:B------:R-:W-:Y:S01]  /*c100*/  FMNMX.FTZ R83, R14, R83, !PT ;  /* 0x000000530e537209 */ /* 0x000fe20007810000 */
[----:B------:R-:W-:Y:S01]  /*c110*/  FFMA.FTZ R32, R72, UR4, R32 ;  /* 0x0000000448207c23 */ /* 0x000fe20008010020 */
[----:B------:R-:W-:Y:S02]  /*c120*/  FMNMX.FTZ R128, R27, R128, !PT ;  /* 0x000000801b807209 */ /* 0x000fe40007810000 */
[----:B------:R-:W2:Y:S01]  /*c130*/  I2F R75, R75 ;  /* 0x0000004b004b7306 */ /* 0x000ea20000201400 */
[----:B------:R-:W-:Y:S02]  /*c140*/  FMNMX.FTZ R83, R16, R83, !PT ;  /* 0x0000005310537209 */ /* 0x000fe40007810000 */
[----:B------:R-:W-:Y:S01]  /*c150*/  FMNMX.FTZ R128, R29, R128, !PT ;  /* 0x000000801d807209 */ /* 0x000fe20007810000 */
[C---:B-----5:R-:W-:Y:S01]  /*c160*/  FFMA.FTZ R33, R73.reuse, UR4, R33 ;  /* 0x0000000449217c23 */ /* 0x060fe20008010021 */
[----:B------:R-:W-:Y:S01]  /*c170*/  FMNMX.FTZ R83, R18, R83, !PT ;  /* 0x0000005312537209 */ /* 0x000fe20007810000 */
[----:B------:R-:W-:Y:S01]  /*c180*/  FFMA.FTZ R34, R73, UR4, R34 ;  /* 0x0000000449227c23 */ /* 0x000fe20008010022 */
[----:B------:R-:W-:Y:S02]  /*c190*/  FMNMX.FTZ R128, R31, R128, !PT ;  /* 0x000000801f807209 */ /* 0x000fe40007810000 */
[----:B------:R-:W-:Y:S01]  /*c1a0*/  FMNMX.FTZ R83, R20, R83, !PT ;  /* 0x0000005314537209 */ /* 0x000fe20007810000 */
[----:B------:R-:W3:Y:S01]  /*c1b0*/  I2F R68, R68 ;  /* 0x0000004400447306 */ /* 0x000ee20000201400 */
[----:B------:R-:W-:Y:S02]  /*c1c0*/  IADD3 R70, R82, 0x60, RZ ;  /* 0x0000006052467810 */ /* 0x000fe40007ffe0ff */
[----:B------:R-:W-:Y:S01]  /*c1d0*/  FMNMX.FTZ R83, R22, R83, !PT ;  /* 0x0000005316537209 */ /* 0x000fe20007810000 */
[C---:B-1----:R-:W-:Y:S01]  /*c1e0*/  FFMA.FTZ R35, R74.reuse, UR4, R35 ;  /* 0x000000044a237c23 */ /* 0x042fe20008010023 */
[----:B------:R-:W-:Y:S01]  /*c1f0*/  FMNMX.FTZ R128, R33, R128, !PT ;  /* 0x0000008021807209 */ /* 0x000fe20007810000 */
[----:B------:R-:W-:Y:S01]  /*c200*/  FFMA.FTZ R36, R74, UR4, R36 ;  /* 0x000000044a247c23 */ /* 0x000fe20008010024 */
[----:B------:R-:W-:Y:S02]  /*c210*/  FMNMX.FTZ R83, R24, R83, !PT ;  /* 0x0000005318537209 */ /* 0x000fe40007810000 */
[----:B------:R-:W-:Y:S01]  /*c220*/  IADD3 R71, R82, 0x61, RZ ;  /* 0x0000006152477810 */ /* 0x000fe20007ffe0ff */
[----:B------:R-:W-:Y:S01]  /*c230*/  I2F R70, R70 ;  /* 0x0000004600467306 */ /* 0x000fe20000201400 */
[----:B------:R-:W-:Y:S02]  /*c240*/  FMNMX.FTZ R83, R26, R83, !PT ;  /* 0x000000531a537209 */ /* 0x000fe40007810000 */
[----:B------:R-:W-:Y:S01]  /*c250*/  FMNMX.FTZ R128, R35, R128, !PT ;  /* 0x0000008023807209 */ /* 0x000fe20007810000 */
[C---:B--2---:R-:W-:Y:S01]  /*c260*/  FFMA.FTZ R37, R75.reuse, UR4, R37 ;  /* 0x000000044b257c23 */ /* 0x044fe20008010025 */
[----:B------:R-:W-:Y:S01]  /*c270*/  FMNMX.FTZ R83, R28, R83, !PT ;  /* 0x000000531c537209 */ /* 0x000fe20007810000 */
[----:B------:R-:W-:Y:S01]  /*c280*/  FFMA.FTZ R38, R75, UR4, R38 ;  /* 0x000000044b267c23 */ /* 0x000fe20008010026 */
[----:B------:R-:W-:Y:S01]  /*c290*/  IADD3 R72, R82, 0x68, RZ ;  /* 0x0000006852487810 */ /* 0x000fe20007ffe0ff */
[----:B------:R-:W-:Y:S01]  /*c2a0*/  FFMA.FTZ R39, R65, UR4, R39 ;  /* 0x0000000441277c23 */ /* 0x000fe20008010027 */
[----:B------:R-:W-:Y:S01]  /*c2b0*/  FMNMX.FTZ R83, R30, R83, !PT ;  /* 0x000000531e537209 */ /* 0x000fe20007810000 */
[----:B------:R-:W-:Y:S01]  /*c2c0*/  I2F R71, R71 ;  /* 0x0000004700477306 */ /* 0x000fe20000201400 */
        /* <DEDUP_REMOVED lines=13> */
[----:B---3--:R-:W-:Y:S01]  /*c3a0*/  FFMA.FTZ R45, R68, UR4, R45 ;  /* 0x00000004442d7c23 */ /* 0x008fe2000801002d */
[----:B------:R-:W-:Y:S01]  /*c3b0*/  IADD3 R67, R82, 0x79, RZ ;  /* 0x0000007952437810 */ /* 0x000fe20007ffe0ff */
[----:B------:R-:W-:Y:S01]  /*c3c0*/  FFMA.FTZ R46, R68, UR4, R46 ;  /* 0x00000004442e7c23 */ /* 0x000fe2000801002e */
[----:B------:R-:W-:Y:S02]  /*c3d0*/  FMNMX.FTZ R83, R38, R83, !PT ;  /* 0x0000005326537209 */ /* 0x000fe40007810000 */
[----:B------:R-:W-:Y:S02]  /*c3e0*/  FMNMX.FTZ R128, R45, R128, !PT ;  /* 0x000000802d807209 */ /* 0x000fe40007810000 */
[----:B------:R-:W-:Y:S01]  /*c3f0*/  I2F R67, R67 ;  /* 0x0000004300437306 */ /* 0x000fe20000201400 */
[C---:B------:R-:W-:Y:S02]  /*c400*/  IADD3 R69, R82.reuse, 0x59, RZ ;  /* 0x0000005952457810 */ /* 0x040fe40007ffe0ff */
[C---:B------:R-:W-:Y:S02]  /*c410*/  IADD3 R73, R82.reuse, 0x69, RZ ;  /* 0x0000006952497810 */ /* 0x040fe40007ffe0ff */
[C---:B------:R-:W-:Y:S02]  /*c420*/  IADD3 R65, R82.reuse, 0x71, RZ ;  /* 0x0000007152417810 */ /* 0x040fe40007ffe0ff */
[----:B------:R-:W-:Y:S02]  /*c430*/  IADD3 R66, R82, 0x78, RZ ;  /* 0x0000007852427810 */ /* 0x000fe40007ffe0ff */
[----:B------:R-:W-:Y:S01]  /*c440*/  FMNMX.FTZ R83, R40, R83, !PT ;  /* 0x0000005328537209 */ /* 0x000fe20007810000 */
[----:B------:R-:W1:Y:S01]  /*c450*/  I2F R69, R69 ;  /* 0x0000004500457306 */ /* 0x000e620000201400 */
[----:B------:R-:W-:Y:S02]  /*c460*/  IADD3 R74, R82, 0x70, RZ ;  /* 0x00000070524a7810 */ /* 0x000fe40007ffe0ff */
[----:B------:R-:W-:Y:S04]  /*c470*/  FMNMX.FTZ R83, R42, R83, !PT ;  /* 0x000000532a537209 */ /* 0x000fe80007810000 */
[----:B------:R-:W-:Y:S03]  /*c480*/  FMNMX.FTZ R83, R44, R83, !PT ;  /* 0x000000532c537209 */ /* 0x000fe60007810000 */
[----:B------:R-:W2:Y:S01]  /*c490*/  I2F R73, R73 ;  /* 0x0000004900497306 */ /* 0x000ea20000201400 */
[----:B------:R-:W-:Y:S09]  /*c4a0*/  FMNMX.FTZ R83, R46, R83, !PT ;  /* 0x000000532e537209 */ /* 0x000ff20007810000 */
[----:B------:R-:W3:Y:S01]  /*c4b0*/  I2F R74, R74 ;  /* 0x0000004a004a7306 */ /* 0x000ee20000201400 */
[C---:B-1----:R-:W-:Y:S02]  /*c4c0*/  FFMA.FTZ R47, R69.reuse, UR4, R47 ;  /* 0x00000004452f7c23 */ /* 0x042fe4000801002f */
[----:B------:R-:W-:Y:S02]  /*c4d0*/  FFMA.FTZ R48, R69, UR4, R48 ;  /* 0x0000000445307c23 */ /* 0x000fe40008010030 */
[C---:B------:R-:W-:Y:S01]  /*c4e0*/  FFMA.FTZ R49, R70.reuse, UR4, R49 ;  /* 0x0000000446317c23 */ /* 0x040fe20008010031 */
        /* <DEDUP_REMOVED lines=20> */
[----:B------:R-:W-:Y:S01]  /*c630*/  FMNMX.FTZ R128, R57, R128, !PT ;  /* 0x0000008039807209 */ /* 0x000fe20007810000 */
[C---:B-1----:R-:W-:Y:S02]  /*c640*/  FFMA.FTZ R59, R65.reuse, UR4, R59 ;  /* 0x00000004413b7c23 */ /* 0x042fe4000801003b */
[----:B------:R-:W-:Y:S01]  /*c650*/  FFMA.FTZ R60, R65, UR4, R60 ;  /* 0x00000004413c7c23 */ /* 0x000fe2000801003c */
[----:B------:R-:W-:Y:S02]  /*c660*/  FMNMX.FTZ R65, R56, R83, !PT ;  /* 0x0000005338417209 */ /* 0x000fe40007810000 */
[----:B------:R-:W-:Y:S02]  /*c670*/  FMNMX.FTZ R128, R59, R128, !PT ;  /* 0x000000803b807209 */ /* 0x000fe40007810000 */
[----:B------:R-:W-:Y:S01]  /*c680*/  FMNMX.FTZ R65, R58, R65, !PT ;  /* 0x000000413a417209 */ /* 0x000fe20007810000 */
[----:B----4-:R-:W-:Y:S03]  /*c690*/  FFMA.FTZ R61, R66, UR4, R61 ;  /* 0x00000004423d7c23 */ /* 0x010fe6000801003d */
[----:B------:R-:W-:Y:S01]  /*c6a0*/  FMNMX.FTZ R65, R60, R65, !PT ;  /* 0x000000413c417209 */ /* 0x000fe20007810000 */
[----:B------:R-:W-:Y:S02]  /*c6b0*/  FFMA.FTZ R62, R66, UR4, R62 ;  /* 0x00000004423e7c23 */ /* 0x000fe4000801003e */
[----:B------:R-:W-:Y:S01]  /*c6c0*/  FFMA.FTZ R63, R67, UR4, R63 ;  /* 0x00000004433f7c23 */ /* 0x000fe2000801003f */
[----:B------:R-:W-:Y:S01]  /*c6d0*/  FMNMX.FTZ R68, R61, R128, !PT ;  /* 0x000000803d447209 */ /* 0x000fe20007810000 */
[----:B------:R-:W-:Y:S01]  /*c6e0*/  FFMA.FTZ R64, R67, UR4, R64 ;  /* 0x0000000443407c23 */ /* 0x000fe20008010040 */
[----:B------:R-:W-:Y:S02]  /*c6f0*/  FMNMX.FTZ R65, R62, R65, !PT ;  /* 0x000000413e417209 */ /* 0x000fe40007810000 */
        /* <DEDUP_REMOVED lines=60> */
[--C-:B------:R-:W-:Y:S01]  /*cac0*/  FFMA.FTZ R164, R5, c[0x0][0x23c], -R66.reuse ;  /* 0x00008f0005a47a23 */ /* 0x100fe20000010842 */
[----:B------:R-:W-:Y:S01]  /*cad0*/  MOV R90, R81 ;  /* 0x00000051005a7202 */ /* 0x000fe20000000f00 */
[--C-:B------:R-:W-:Y:S01]  /*cae0*/  FFMA.FTZ R160, R16, c[0x0][0x23c], -R15.reuse ;  /* 0x00008f0010a07a23 */ /* 0x100fe2000001080f */
[----:B------:R-:W2:Y:S01]  /*caf0*/  MUFU.EX2 R70, R70 ;  /* 0x0000004600467308 */ /* 0x000ea20000000800 */
[--C-:B------:R-:W-:Y:S02]  /*cb00*/  FFMA.FTZ R51, R18, c[0x0][0x23c], -R15.reuse ;  /* 0x00008f0012337a23 */ /* 0x100fe4000001080f */
[----:B------:R-:W-:Y:S01]  /*cb10*/  LDSM.16.MT88.4 R16, [R121+0x3800] ;  /* 0x003800007910783b */ /* 0x000fe20000004200 */
[--C-:B------:R-:W-:Y:S02]  /*cb20*/  FFMA.FTZ R49, R20, c[0x0][0x23c], -R15.reuse ;  /* 0x00008f0014317a23 */ /* 0x100fe4000001080f */
[--C-:B------:R-:W-:Y:S02]  /*cb30*/  FFMA.FTZ R25, R22, c[0x0][0x23c], -R15.reuse ;  /* 0x00008f0016197a23 */ /* 0x100fe4000001080f */
[--C-:B------:R-:W-:Y:S02]  /*cb40*/  FFMA.FTZ R53, R28, c[0x0][0x23c], -R15.reuse ;  /* 0x00008f001c357a23 */ /* 0x100fe4000001080f */
[----:B------:R-:W-:Y:S01]  /*cb50*/  MUFU.EX2 R0, R0 ;  /* 0x0000000000007308 */ /* 0x000fe20000000800 */
[----:B------:R-:W-:Y:S01]  /*cb60*/  LDSM.16.MT88.4 R20, [R126+0x3800] ;  /* 0x003800007e14783b */ /* 0x000fe20000004200 */
[--C-:B------:R-:W-:Y:S01]  /*cb70*/  FFMA.FTZ R55, R24, c[0x0][0x23c], -R15.reuse ;  /* 0x00008f0018377a23 */ /* 0x100fe2000001080f */
[----:B---3--:R-:W-:Y:S01]  /*cb80*/  F2FP.BF16.PACK_AB R24, R134, R127 ;  /* 0x0000007f8618723e */ /* 0x008fe200000010ff */
[--C-:B------:R-:W-:Y:S02]  /*cb90*/  FFMA.FTZ R145, R7, c[0x0][0x23c], -R66.reuse ;  /* 0x00008f0007917a23 */ /* 0x100fe40000010842 */
[--C-:B------:R-:W-:Y:S02]  /*cba0*/  FFMA.FTZ R2, R2, c[0x0][0x23c], -R15.reuse ;  /* 0x00008f0002027a23 */ /* 0x100fe4000001080f */
[--C-:B------:R-:W-:Y:S02]  /*cbb0*/  FFMA.FTZ R155, R4, c[0x0][0x23c], -R15.reuse ;  /* 0x00008f00049b7a23 */ /* 0x100fe4000001080f */
        /* <DEDUP_REMOVED lines=27> */
[--C-:B------:R-:W-:Y:S01]  /*cd70*/  FFMA.FTZ R61, R38, c[0x0][0x23c], -R15.reuse ;  /* 0x00008f00263d7a23 */ /* 0x100fe2000001080f */
[----:B--2---:R-:W-:Y:S01]  /*cd80*/  F2FP.BF16.PACK_AB R138, R145, R164 ;  /* 0x000000a4918a723e */ /* 0x004fe200000010ff */
[--C-:B------:R-:W-:Y:S02]  /*cd90*/  FFMA.FTZ R38, R46, c[0x0][0x23c], -R15.reuse ;  /* 0x00008f002e267a23 */ /* 0x100fe4000001080f */
[----:B------:R-:W-:Y:S02]  /*cda0*/  FFMA.FTZ R0, R89, R69, R0 ;  /* 0x0000004559007223 */ /* 0x000fe40000010000 */
[--C-:B------:R-:W-:Y:S01]  /*cdb0*/  FFMA.FTZ R89, R44, c[0x0][0x23c], -R15.reuse ;  /* 0x00008f002c597a23 */ /* 0x100fe2000001080f */
[----:B------:R-:W2:Y:S01]  /*cdc0*/  MUFU.EX2 R147, R147 ;  /* 0x0000009300937308 */ /* 0x000ea20000000800 */
[--C-:B------:R-:W-:Y:S02]  /*cdd0*/  FFMA.FTZ R42, R54, c[0x0][0x23c], -R15.reuse ;  /* 0x00008f00362a7a23 */ /* 0x100fe4000001080f */
[--C-:B------:R-:W-:Y:S02]  /*cde0*/  FFMA.FTZ R52, R52, c[0x0][0x23c], -R15.reuse ;  /* 0x00008f0034347a23 */ /* 0x100fe4000001080f */
[----:B------:R-:W-:Y:S02]  /*cdf0*/  FADD.FTZ R153, R153, R0 ;  /* 0x0000000099997221 */ /* 0x000fe40000010000 */
[----:B------:R-:W-:Y:S02]  /*ce00*/  FFMA.FTZ R44, R58, c[0x0][0x23c], -R15 ;  /* 0x00008f003a2c7a23 */ /* 0x000fe4000001080f */
[----:B------:R-:W-:Y:S01]  /*ce10*/  FADD.FTZ R164, R164, R153 ;  /* 0x00000099a4a47221 */ /* 0x000fe20000010000 */
[----:B------:R-:W4:Y:S01]  /*ce20*/  MUFU.EX2 R158, R158 ;  /* 0x0000009e009e7308 */ /* 0x000f220000000800 */
[----:B------:R-:W-:Y:S02]  /*ce30*/  FFMA.FTZ R46, R62, c[0x0][0x23c], -R15 ;  /* 0x00008f003e2e7a23 */ /* 0x000fe4000001080f */
[----:B------:R-:W-:Y:S01]  /*ce40*/  FADD.FTZ R145, R145, R164 ;  /* 0x000000a491917221 */ /* 0x000fe20000010000 */
[----:B---3--:R-:W-:Y:S01]  /*ce50*/  F2FP.BF16.PACK_AB R137, R155, R2 ;  /* 0x000000029b89723e */ /* 0x008fe200000010ff */
[----:B------:R-:W-:Y:S04]  /*ce60*/  FFMA.FTZ R2, R91, R70, R2 ;  /* 0x000000465b027223 */ /* 0x000fe80000010002 */
[----:B------:R-:W-:Y:S01]  /*ce70*/  FADD.FTZ R155, R155, R2 ;  /* 0x000000029b9b7221 */ /* 0x000fe20000010000 */
[----:B------:R-:W-:Y:S03]  /*ce80*/  MUFU.EX2 R68, R68 ;  /* 0x0000004400447308 */ /* 0x000fe60000000800 */
[----:B--2---:R-:W-:Y:S07]  /*ce90*/  FADD.FTZ R155, R147, R155 ;  /* 0x0000009b939b7221 */ /* 0x004fee0000010000 */
[----:B------:R-:W2:Y:S01]  /*cea0*/  MUFU.EX2 R83, R83 ;  /* 0x0000005300537308 */ /* 0x000ea20000000800 */
[C---:B----4-:R-:W-:Y:S01]  /*ceb0*/  F2FP.BF16.PACK_AB R139, R158.reuse, R147 ;  /* 0x000000939e8b723e */ /* 0x050fe200000010ff */
[----:B------:R-:W-:Y:S08]  /*cec0*/  FADD.FTZ R158, R158, R155 ;  /* 0x0000009b9e9e7221 */ /* 0x000ff00000010000 */
[----:B------:R-:W-:Y:S01]  /*ced0*/  MUFU.EX2 R92, R92 ;  /* 0x0000005c005c7308 */ /* 0x000fe20000000800 */
[C---:B-1----:R-:W-:Y:S08]  /*cee0*/  HMMA.16816.F32.BF16 R108, R136.reuse, R128, R108 ;  /* 0x00000080886c723c */ /* 0x042ff0000004186c */
[C---:B------:R-:W-:Y:S01]  /*cef0*/  HMMA.16816.F32.BF16 R104, R136.reuse, R130, R104 ;  /* 0x000000828868723c */ /* 0x040fe20000041868 */
[----:B------:R-:W1:Y:S01]  /*cf00*/  MUFU.EX2 R93, R93 ;  /* 0x0000005d005d7308 */ /* 0x000e620000000800 */
[----:B------:R-:W3:Y:S09]  /*cf10*/  LDSM.16.MT88.4 R128, [R126+0x3000] ;  /* 0x003000007e80783b */ /* 0x000ef20000004200 */
[----:B------:R-:W-:Y:S10]  /*cf20*/  MUFU.EX2 R149, R149 ;  /* 0x0000009500957308 */ /* 0x000ff40000000800 */
[----:B------:R-:W4:Y:S10]  /*cf30*/  MUFU.EX2 R162, R162 ;  /* 0x000000a200a27308 */ /* 0x000f340000000800 */
[----:B------:R-:W-:Y:S10]  /*cf40*/  MUFU.EX2 R151, R151 ;  /* 0x0000009700977308 */ /* 0x000ff40000000800 */
[----:B------:R-:W5:Y:S01]  /*cf50*/  MUFU.EX2 R160, R160 ;  /* 0x000000a000a07308 */ /* 0x000f620000000800 */
[C---:B---3--:R-:W-:Y:S08]  /*cf60*/  HMMA.16816.F32.BF16 R100, R136.reuse, R128, R100 ;  /* 0x000000808864723c */ /* 0x048ff00000041864 */
[----:B------:R-:W-:Y:S01]  /*cf70*/  HMMA.16816.F32.BF16 R96, R136, R130, R96 ;  /* 0x000000828860723c */ /* 0x000fe20000041860 */
[----:B------:R-:W3:Y:S01]  /*cf80*/  MUFU.EX2 R51, R51 ;  /* 0x0000003300337308 */ /* 0x000ee20000000800 */
[----:B------:R-:W3:Y:S05]  /*cf90*/  LDSM.16.MT88.4 R128, [R121+0x3400] ;  /* 0x003400007980783b */ /* 0x000eea0000004200 */
[----:B--2---:R-:W-:Y:S01]  /*cfa0*/  F2FP.BF16.PACK_AB R136, R83, R68 ;  /* 0x000000445388723e */ /* 0x004fe200000010ff */
[----:B------:R-:W-:Y:S01]  /*cfb0*/  FADD.FTZ R68, R68, R145 ;  /* 0x0000009144447221 */ /* 0x000fe20000010000 */
[----:B-1----:R-:W-:Y:S02]  /*cfc0*/  F2FP.BF16.PACK_AB R138, R93, R92 ;  /* 0x0000005c5d8a723e */ /* 0x002fe400000010ff */
[----:B------:R-:W1:Y:S01]  /*cfd0*/  MUFU.EX2 R49, R49 ;  /* 0x0000003100317308 */ /* 0x000e620000000800 */
[----:B----4-:R-:W-:Y:S01]  /*cfe0*/  F2FP.BF16.PACK_AB R137, R162, R149 ;  /* 0x00000095a289723e */ /* 0x010fe200000010ff */
[----:B------:R-:W-:Y:S01]  /*cff0*/  FADD.FTZ R91, R83, R68 ;  /* 0x00000044535b7221 */ /* 0x000fe20000010000 */
[----:B-----5:R-:W-:Y:S01]  /*d000*/  F2FP.BF16.PACK_AB R139, R160, R151 ;  /* 0x00000097a08b723e */ /* 0x020fe200000010ff */
[----:B------:R-:W-:Y:S02]  /*d010*/  FADD.FTZ R149, R149, R158 ;  /* 0x0000009e95957221 */ /* 0x000fe40000010000 */
[----:B------:R-:W-:Y:S02]  /*d020*/  FADD.FTZ R92, R92, R91 ;  /* 0x0000005b5c5c7221 */ /* 0x000fe40000010000 */
[----:B------:R-:W-:Y:S02]  /*d030*/  FFMA.FTZ R91, R56, c[0x0][0x23c], -R15 ;  /* 0x00008f00385b7a23 */ /* 0x000fe4000001080f */
[----:B------:R-:W-:Y:S01]  /*d040*/  MUFU.EX2 R55, R55 ;  /* 0x0000003700377308 */ /* 0x000fe20000000800 */
[----:B------:R-:W-:Y:S02]  /*d050*/  FADD.FTZ R162, R162, R149 ;  /* 0x00000095a2a27221 */ /* 0x000fe40000010000 */
[----:B------:R-:W-:Y:S01]  /*d060*/  FADD.FTZ R92, R93, R92 ;  /* 0x0000005c5d5c7221 */ /* 0x000fe20000010000 */
[----:B------:R-:W-:Y:S01]  /*d070*/  MOV R93, R67 ;  /* 0x00000043005d7202 */ /* 0x000fe20000000f00 */
[----:B------:R-:W-:Y:S02]  /*d080*/  FADD.FTZ R151, R151, R162 ;  /* 0x000000a297977221 */ /* 0x000fe40000010000 */
[----:B------:R-:W-:Y:S01]  /*d090*/  FADD.FTZ R127, R127, R92 ;  /* 0x0000005c7f7f7221 */ /* 0x000fe20000010000 */
[----:B------:R-:W-:Y:S01]  /*d0a0*/  MOV R92, R65 ;  /* 0x00000041005c7202 */ /* 0x000fe20000000f00 */
[----:B------:R-:W-:Y:S01]  /*d0b0*/  FADD.FTZ R160, R160, R151 ;  /* 0x00000097a0a07221 */ /* 0x000fe20000010000 */
[----:B------:R-:W-:Y:S01]  /*d0c0*/  MUFU.EX2 R143, R143 ;  /* 0x0000008f008f7308 */ /* 0x000fe20000000800 */
[----:B------:R-:W-:Y:S02]  /*d0d0*/  FADD.FTZ R134, R134, R127 ;  /* 0x0000007f86867221 */ /* 0x000fe40000010000 */
[----:B---3--:R-:W-:Y:S07]  /*d0e0*/  FADD.FTZ R160, R51, R160 ;  /* 0x000000a033a07221 */ /* 0x008fee0000010000 */
[----:B------:R-:W-:Y:S01]  /*d0f0*/  MUFU.EX2 R144, R144 ;  /* 0x0000009000907308 */ /* 0x000fe20000000800 */
[C---:B------:R-:W-:Y:S08]  /*d100*/  HMMA.16816.F32.BF16 R108, R136.reuse, R128, R108 ;  /* 0x00000080886c723c */ /* 0x040ff0000004186c */
[C---:B------:R-:W-:Y:S01]  /*d110*/  HMMA.16816.F32.BF16 R104, R136.reuse, R130, R104 ;  /* 0x000000828868723c */ /* 0x040fe20000041868 */
[----:B------:R-:W-:Y:S01]  /*d120*/  MUFU.EX2 R53, R53 ;  /* 0x0000003500357308 */ /* 0x000fe20000000800 */
[----:B------:R-:W2:Y:S09]  /*d130*/  LDSM.16.MT88.4 R128, [R126+0x3400] ;  /* 0x003400007e80783b */ /* 0x000eb20000004200 */
[----:B------:R-:W-:Y:S10]  /*d140*/  MUFU.EX2 R57, R57 ;  /* 0x0000003900397308 */ /* 0x000ff40000000800 */
[----:B------:R-:W-:Y:S10]  /*d150*/  MUFU.EX2 R33, R33 ;  /* 0x0000002100217308 */ /* 0x000ff40000000800 */
[----:B------:R-:W-:Y:S10]  /*d160*/  MUFU.EX2 R146, R146 ;  /* 0x0000009200927308 */ /* 0x000ff40000000800 */
[----:B------:R-:W-:Y:S01]  /*d170*/  MUFU.EX2 R35, R35 ;  /* 0x0000002300237308 */ /* 0x000fe20000000800 */
[C---:B--2---:R-:W-:Y:S08]  /*d180*/  HMMA.16816.F32.BF16 R96, R136.reuse, R130, R96 ;  /* 0x000000828860723c */ /* 0x044ff00000041860 */
[----:B------:R-:W-:Y:S01]  /*d190*/  HMMA.16816.F32.BF16 R100, R136, R128, R100 ;  /* 0x000000808864723c */ /* 0x000fe20000041864 */
[----:B------:R1:W2:Y:S06]  /*d1a0*/  MUFU.EX2 R130, R25 ;  /* 0x0000001900827308 */ /* 0x0002ac0000000800 */
[--C-:B------:R-:W-:Y:S02]  /*d1b0*/  FFMA.FTZ R138, R30, c[0x0][0x23c], -R15.reuse ;  /* 0x00008f001e8a7a23 */ /* 0x100fe4000001080f */
[----:B------:R-:W3:Y:S02]  /*d1c0*/  LDSM.16.MT88.4 R28, [R126+0x3c00] ;  /* 0x003c00007e1c783b */ /* 0x000ee40000004200 */
[----:B------:R-:W-:Y:S01]  /*d1d0*/  MUFU.EX2 R152, R152 ;  /* 0x0000009800987308 */ /* 0x000fe20000000800 */
[--C-:B------:R-:W-:Y:S01]  /*d1e0*/  FFMA.FTZ R136, R26, c[0x0][0x23c], -R15.reuse ;  /* 0x00008f001a887a23 */ /* 0x100fe2000001080f */
[----:B------:R-:W-:Y:S01]  /*d1f0*/  F2FP.BF16.PACK_AB R26, R140, R135 ;  /* 0x000000878c1a723e */ /* 0x000fe200000010ff */
[--C-:B------:R-:W-:Y:S02]  /*d200*/  FFMA.FTZ R128, R59, c[0x0][0x23c], -R66.reuse ;  /* 0x00008f003b807a23 */ /* 0x100fe40000010842 */
[--C-:B------:R-:W-:Y:S02]  /*d210*/  FFMA.FTZ R59, R34, c[0x0][0x23c], -R15.reuse ;  /* 0x00008f00223b7a23 */ /* 0x100fe4000001080f */
[--C-:B------:R-:W-:Y:S02]  /*d220*/  FFMA.FTZ R34, R40, c[0x0][0x23c], -R15.reuse ;  /* 0x00008f0028227a23 */ /* 0x100fe4000001080f */
[----:B------:R-:W-:Y:S01]  /*d230*/  FFMA.FTZ R66, R63, c[0x0][0x23c], -R66 ;  /* 0x00008f003f427a23 */ /* 0x000fe20000010842 */
[----:B------:R-:W4:Y:S01]  /*d240*/  MUFU.EX2 R136, R136 ;  /* 0x0000008800887308 */ /* 0x000f220000000800 */
[--C-:B------:R-:W-:Y:S02]  /*d250*/  FFMA.FTZ R63, R48, c[0x0][0x23c], -R15.reuse ;  /* 0x00008f00303f7a23 */ /* 0x100fe4000001080f */
[----:B------:R-:W-:Y:S01]  /*d260*/  FFMA.FTZ R40, R50, c[0x0][0x23c], -R15 ;  /* 0x00008f0032287a23 */ /* 0x000fe2000001080f */
[----:B-1----:R-:W-:Y:S01]  /*d270*/  F2FP.BF16.PACK_AB R25, R49, R51 ;  /* 0x000000333119723e */ /* 0x002fe200000010ff */
[----:B------:R-:W-:Y:S01]  /*d280*/  FADD.FTZ R135, R135, R134 ;  /* 0x0000008687877221 */ /* 0x000fe20000010000 */
[----:B--2---:R-:W-:Y:S03]  /*d290*/  F2FP.BF16.PACK_AB R27, R55, R130 ;  /* 0x00000082371b723e */ /* 0x004fe600000010ff */
[----:B------:R-:W-:Y:S01]  /*d2a0*/  FADD.FTZ R140, R140, R135 ;  /* 0x000000878c8c7221 */ /* 0x000fe20000010000 */
[----:B------:R-:W1:Y:S03]  /*d2b0*/  MUFU.EX2 R138, R138 ;  /* 0x0000008a008a7308 */ /* 0x000e660000000800 */
[C---:B------:R-:W-:Y:S07]  /*d2c0*/  HMMA.16816.F32.BF16 R108, R24.reuse, R16, R108 ;  /* 0x00000010186c723c */ /* 0x040fee000004186c */
[----:B------:R-:W-:Y:S01]  /*d2d0*/  MUFU.EX2 R59, R59 ;  /* 0x0000003b003b7308 */ /* 0x000fe20000000800 */
[C---:B------:R-:W-:Y:S01]  /*d2e0*/  HMMA.16816.F32.BF16 R104, R24.reuse, R18, R104 ;  /* 0x000000121868723c */ /* 0x040fe20000041868 */
[----:B------:R-:W2:Y:S07]  /*d2f0*/  LDSM.16.MT88.4 R16, [R121+0x3c00] ;  /* 0x003c00007910783b */ /* 0x000eae0000004200 */
[C---:B------:R-:W-:Y:S01]  /*d300*/  HMMA.16816.F32.BF16 R100, R24.reuse, R20, R100 ;  /* 0x000000141864723c */ /* 0x040fe20000041864 */
[----:B------:R-:W5:Y:S06]  /*d310*/  MUFU.EX2 R32, R32 ;  /* 0x0000002000207308 */ /* 0x000f6c0000000800 */
[----:B------:R-:W-:Y:S01]  /*d320*/  F2FP.BF16.PACK_AB R20, R142, R141 ;  /* 0x0000008d8e14723e */ /* 0x000fe200000010ff */
[----:B------:R-:W-:Y:S01]  /*d330*/  HMMA.16816.F32.BF16 R96, R24, R22, R96 ;  /* 0x000000161860723c */ /* 0x000fe20000041860 */
[----:B------:R-:W2:Y:S02]  /*d340*/  LDSM.16.MT88.4 R24, [R121+0x4000] ;  /* 0x004000007918783b */ /* 0x000ea40000004200 */
[----:B------:R-:W-:Y:S01]  /*d350*/  MUFU.EX2 R61, R61 ;  /* 0x0000003d003d7308 */ /* 0x000fe20000000800 */
[----:B----4-:R-:W-:Y:S01]  /*d360*/  F2FP.BF16.PACK_AB R21, R53, R136 ;  /* 0x000000883515723e */ /* 0x010fe200000010ff */
[----:B------:R-:W-:Y:S02]  /*d370*/  FADD.FTZ R141, R141, R140 ;  /* 0x0000008c8d8d7221 */ /* 0x000fe40000010000 */
[----:B------:R-:W-:Y:S02]  /*d380*/  F2FP.BF16.PACK_AB R22, R144, R143 ;  /* 0x0000008f9016723e */ /* 0x000fe400000010ff */
[----:B-1----:R-:W-:Y:S03]  /*d390*/  F2FP.BF16.PACK_AB R23, R57, R138 ;  /* 0x0000008a3917723e */ /* 0x002fe600000010ff */
[----:B------:R-:W-:Y:S01]  /*d3a0*/  FADD.FTZ R142, R142, R141 ;  /* 0x0000008d8e8e7221 */ /* 0x000fe20000010000 */
[----:B------:R-:W1:Y:S03]  /*d3b0*/  MUFU.EX2 R34, R34 ;  /* 0x0000002200227308 */ /* 0x000e660000000800 */
[C---:B---3--:R-:W-:Y:S05]  /*d3c0*/  HMMA.16816.F32.BF16 R100, R20.reuse, R28, R100 ;  /* 0x0000001c1464723c */ /* 0x048fea0000041864 */
[----:B------:R-:W-:Y:S02]  /*d3d0*/  FADD.FTZ R143, R143, R142 ;  /* 0x0000008e8f8f7221 */ /* 0x000fe40000010000 */
[----:B------:R-:W-:Y:S01]  /*d3e0*/  MUFU.EX2 R148, R148 ;  /* 0x0000009400947308 */ /* 0x000fe20000000800 */
[C---:B------:R-:W-:Y:S04]  /*d3f0*/  HMMA.16816.F32.BF16 R96, R20.reuse, R30, R96 ;  /* 0x0000001e1460723c */ /* 0x040fe80000041860 */
[----:B------:R-:W-:Y:S01]  /*d400*/  F2FP.BF16.PACK_AB R28, R146, R33 ;  /* 0x00000021921c723e */ /* 0x000fe200000010ff */
[----:B------:R-:W-:Y:S01]  /*d410*/  FADD.FTZ R144, R144, R143 ;  /* 0x0000008f90907221 */ /* 0x000fe20000010000 */
[----:B-----5:R-:W-:Y:S02]  /*d420*/  F2FP.BF16.PACK_AB R29, R32, R59 ;  /* 0x0000003b201d723e */ /* 0x020fe400000010ff */
[C---:B--2---:R-:W-:Y:S01]  /*d430*/  HMMA.16816.F32.BF16 R108, R20.reuse, R16, R108 ;  /* 0x00000010146c723c */ /* 0x044fe2000004186c */
[----:B------:R-:W2:Y:S03]  /*d440*/  MUFU.EX2 R39, R39 ;  /* 0x0000002700277308 */ /* 0x000ea60000000800 */
[----:B------:R-:W-:Y:S01]  /*d450*/  F2FP.BF16.PACK_AB R30, R152, R35 ;  /* 0x00000023981e723e */ /* 0x000fe200000010ff */
[----:B------:R-:W-:Y:S01]  /*d460*/  FADD.FTZ R33, R33, R144 ;  /* 0x0000009021217221 */ /* 0x000fe20000010000 */
[----:B-1----:R-:W-:Y:S02]  /*d470*/  F2FP.BF16.PACK_AB R31, R34, R61 ;  /* 0x0000003d221f723e */ /* 0x002fe400000010ff */
[----:B------:R-:W-:Y:S01]  /*d480*/  HMMA.16816.F32.BF16 R104, R20, R18, R104 ;  /* 0x000000121468723c */ /* 0x000fe20000041868 */
[----:B------:R-:W1:Y:S02]  /*d490*/  LDSM.16.MT88.4 R16, [R126+0x4000] ;  /* 0x004000007e10783b */ /* 0x000e640000004200 */
[----:B------:R-:W-:Y:S01]  /*d4a0*/  MUFU.EX2 R37, R37 ;  /* 0x0000002500257308 */ /* 0x000fe20000000800 */
[----:B------:R-:W-:Y:S05]  /*d4b0*/  FADD.FTZ R146, R146, R33 ;  /* 0x0000002192927221 */ /* 0x000fea0000010000 */
[----:B------:R-:W3:Y:S04]  /*d4c0*/  LDSM.16.MT88.4 R20, [R121+0x4400] ;  /* 0x004400007914783b */ /* 0x000ee80000004200 */
[----:B------:R-:W4:Y:S03]  /*d4d0*/  MUFU.EX2 R156, R156 ;  /* 0x0000009c009c7308 */ /* 0x000f260000000800 */
[C---:B------:R-:W-:Y:S07]  /*d4e0*/  HMMA.16816.F32.BF16 R108, R28.reuse, R24, R108 ;  /* 0x000000181c6c723c */ /* 0x040fee000004186c */
[----:B------:R-:W-:Y:S01]  /*d4f0*/  MUFU.EX2 R36, R36 ;  /* 0x0000002400247308 */ /* 0x000fe20000000800 */
[C---:B------:R-:W-:Y:S01]  /*d500*/  HMMA.16816.F32.BF16 R104, R28.reuse, R26, R104 ;  /* 0x0000001a1c68723c */ /* 0x040fe20000041868 */
[----:B------:R-:W5:Y:S08]  /*d510*/  LDSM.16.MT88.4 R24, [R126+0x4400] ;  /* 0x004400007e18783b */ /* 0x000f700000004200 */
[----:B------:R-:W3:Y:S01]  /*d520*/  MUFU.EX2 R89, R89 ;  /* 0x0000005900597308 */ /* 0x000ee20000000800 */
[C---:B-1----:R-:W-:Y:S09]  /*d530*/  HMMA.16816.F32.BF16 R100, R28.reuse, R16, R100 ;  /* 0x000000101c64723c */ /* 0x042ff20000041864 */
[----:B------:R-:W-:Y:S03]  /*d540*/  MUFU.EX2 R38, R38 ;  /* 0x0000002600267308 */ /* 0x000fe60000000800 */
[----:B--2---:R-:W-:Y:S01]  /*d550*/  F2FP.BF16.PACK_AB R16, R39, R148 ;  /* 0x000000942710723e */ /* 0x004fe200000010ff */
[----:B------:R-:W-:Y:S01]  /*d560*/  HMMA.16816.F32.BF16 R96, R28, R18, R96 ;  /* 0x000000121c60723c */ /* 0x000fe20000041860 */
[----:B------:R-:W1:Y:S05]  /*d570*/  LDSM.16.MT88.4 R28, [R121+0x4800] ;  /* 0x00480000791c783b */ /* 0x000e6a0000004200 */
[----:B------:R-:W2:Y:S01]  /*d580*/  MUFU.EX2 R63, R63 ;  /* 0x0000003f003f7308 */ /* 0x000ea20000000800 */
[----:B----4-:R-:W-:Y:S02]  /*d590*/  F2FP.BF16.PACK_AB R18, R156, R37 ;  /* 0x000000259c12723e */ /* 0x010fe400000010ff */
[----:B---3--:R-:W-:Y:S07]  /*d5a0*/  F2FP.BF16.PACK_AB R17, R89, R36 ;  /* 0x000000245911723e */ /* 0x008fee00000010ff */
[----:B------:R-:W-:Y:S10]  /*d5b0*/  MUFU.EX2 R45, R45 ;  /* 0x0000002d002d7308 */ /* 0x000ff40000000800 */
[----:B------:R-:W3:Y:S01]  /*d5c0*/  MUFU.EX2 R154, R154 ;  /* 0x0000009a009a7308 */ /* 0x000ee20000000800 */
[----:B--2---:R-:W-:Y:S09]  /*d5d0*/  F2FP.BF16.PACK_AB R19, R63, R38 ;  /* 0x000000263f13723e */ /* 0x004ff200000010ff */
[----:B------:R-:W-:Y:S01]  /*d5e0*/  MUFU.EX2 R43, R43 ;  /* 0x0000002b002b7308 */ /* 0x000fe20000000800 */
[C---:B------:R-:W-:Y:S08]  /*d5f0*/  HMMA.16816.F32.BF16 R108, R16.reuse, R20, R108 ;  /* 0x00000014106c723c */ /* 0x040ff0000004186c */
[C---:B------:R-:W-:Y:S01]  /*d600*/  HMMA.16816.F32.BF16 R104, R16.reuse, R22, R104 ;  /* 0x000000161068723c */ /* 0x040fe20000041868 */
[----:B------:R-:W2:Y:S01]  /*d610*/  MUFU.EX2 R150, R150 ;  /* 0x0000009600967308 */ /* 0x000ea20000000800 */
[----:B------:R-:W4:Y:S06]  /*d620*/  LDSM.16.MT88.4 R20, [R126+0x4800] ;  /* 0x004800007e14783b */ /* 0x000f2c0000004200 */
[C---:B-----5:R-:W-:Y:S03]  /*d630*/  HMMA.16816.F32.BF16 R100, R16.reuse, R24, R100 ;  /* 0x000000181064723c */ /* 0x060fe60000041864 */
[----:B------:R-:W-:Y:S04]  /*d640*/  MUFU.EX2 R40, R40 ;  /* 0x0000002800287308 */ /* 0x000fe80000000800 */
[----:B---3--:R-:W-:Y:S01]  /*d650*/  F2FP.BF16.PACK_AB R24, R154, R45 ;  /* 0x0000002d9a18723e */ /* 0x008fe200000010ff */
[----:B------:R-:W-:Y:S01]  /*d660*/  HMMA.16816.F32.BF16 R96, R16, R26, R96 ;  /* 0x0000001a1060723c */ /* 0x000fe20000041860 */
[----:B------:R-:W3:Y:S03]  /*d670*/  LDSM.16.MT88.4 R16, [R121+0x4c00] ;  /* 0x004c00007910783b */ /* 0x000ee60000004200 */
[----:B------:R-:W-:Y:S01]  /*d680*/  FADD.FTZ R25, R49, R160 ;  /* 0x000000a031197221 */ /* 0x000fe20000010000 */
[----:B------:R-:W5:Y:S01]  /*d690*/  MUFU.EX2 R83, R52 ;  /* 0x0000003400537308 */ /* 0x000f620000000800 */
[----:B------:R-:W-:Y:S02]  /*d6a0*/  FFMA.FTZ R49, R60, c[0x0][0x23c], -R15 ;  /* 0x00008f003c317a23 */ /* 0x000fe4000001080f */
[----:B------:R-:W-:Y:S01]  /*d6b0*/  FADD.FTZ R130, R130, R25 ;  /* 0x0000001982827221 */ /* 0x000fe20000010000 */
[----:B--2---:R-:W-:Y:S03]  /*d6c0*/  F2FP.BF16.PACK_AB R26, R150, R43 ;  /* 0x0000002b961a723e */ /* 0x004fe600000010ff */
        /* <DEDUP_REMOVED lines=14> */
[----:B------:R-:W5:Y:S03]  /*d7b0*/  MUFU.EX2 R128, R128 ;  /* 0x0000008000807308 */ /* 0x000f660000000800 */
[----:B------:R-:W-:Y:S01]  /*d7c0*/  FADD.FTZ R36, R36, R61 ;  /* 0x0000003d24247221 */ /* 0x000fe20000010000 */
[----:B--2---:R-:W-:Y:S03]  /*d7d0*/  F2FP.BF16.PACK_AB R27, R91, R42 ;  /* 0x0000002a5b1b723e */ /* 0x004fe600000010ff */
[----:B------:R-:W-:Y:S03]  /*d7e0*/  FADD.FTZ R89, R89, R36 ;  /* 0x0000002459597221 */ /* 0x000fe60000010000 */
[----:B------:R-:W-:Y:S01]  /*d7f0*/  MUFU.EX2 R47, R47 ;  /* 0x0000002f002f7308 */ /* 0x000fe20000000800 */
[C---:B-1----:R-:W-:Y:S05]  /*d800*/  HMMA.16816.F32.BF16 R108, R24.reuse, R28, R108 ;  /* 0x0000001c186c723c */ /* 0x042fea000004186c */
[----:B------:R-:W-:Y:S03]  /*d810*/  FADD.FTZ R38, R38, R89 ;  /* 0x0000005926267221 */ /* 0x000fe60000010000 */
[C---:B------:R-:W-:Y:S01]  /*d820*/  HMMA.16816.F32.BF16 R104, R24.reuse, R30, R104 ;  /* 0x0000001e1868723c */ /* 0x040fe20000041868 */
[----:B------:R-:W1:Y:S01]  /*d830*/  MUFU.EX2 R66, R66 ;  /* 0x0000004200427308 */ /* 0x000e620000000800 */
[----:B------:R-:W2:Y:S02]  /*d840*/  LDSM.16.MT88.4 R28, [R126+0x4c00] ;  /* 0x004c00007e1c783b */ /* 0x000ea40000004200 */
[----:B------:R-:W-:Y:S04]  /*d850*/  FADD.FTZ R63, R63, R38 ;  /* 0x000000263f3f7221 */ /* 0x000fe80000010000 */
[C---:B----4-:R-:W-:Y:S03]  /*d860*/  HMMA.16816.F32.BF16 R100, R24.reuse, R20, R100 ;  /* 0x000000141864723c */ /* 0x050fe60000041864 */
[----:B------:R-:W-:Y:S01]  /*d870*/  MUFU.EX2 R44, R44 ;  /* 0x0000002c002c7308 */ /* 0x000fe20000000800 */
[----:B------:R-:W-:Y:S03]  /*d880*/  FADD.FTZ R40, R40, R63 ;  /* 0x0000003f28287221 */ /* 0x000fe60000010000 */
[----:B------:R-:W-:Y:S01]  /*d890*/  FADD.FTZ R21, R35, R146 ;  /* 0x0000009223157221 */ /* 0x000fe20000010000 */
[----:B------:R-:W-:Y:S04]  /*d8a0*/  HMMA.16816.F32.BF16 R96, R24, R22, R96 ;  /* 0x000000161860723c */ /* 0x000fe80000041860 */
[----:B------:R-:W-:Y:S01]  /*d8b0*/  FADD.FTZ R21, R152, R21 ;  /* 0x0000001598157221 */ /* 0x000fe20000010000 */
[----:B------:R-:W4:Y:S01]  /*d8c0*/  MUFU.EX2 R49, R49 ;  /* 0x0000003100317308 */ /* 0x000f220000000800 */
[----:B------:R-:W-:Y:S01]  /*d8d0*/  FADD.FTZ R83, R83, R40 ;  /* 0x0000002853537221 */ /* 0x000fe20000010000 */
[----:B-----5:R-:W-:Y:S01]  /*d8e0*/  F2FP.BF16.PACK_AB R20, R128, R41 ;  /* 0x000000298014723e */ /* 0x020fe200000010ff */
[----:B------:R-:W-:Y:S01]  /*d8f0*/  FADD.FTZ R24, R148, R21 ;  /* 0x0000001594187221 */ /* 0x000fe20000010000 */
[----:B-1----:R-:W-:Y:S03]  /*d900*/  F2FP.BF16.PACK_AB R22, R66, R47 ;  /* 0x0000002f4216723e */ /* 0x002fe600000010ff */
[----:B------:R-:W-:Y:S02]  /*d910*/  FADD.FTZ R24, R39, R24 ;  /* 0x0000001827187221 */ /* 0x000fe40000010000 */
[----:B------:R-:W-:Y:S01]  /*d920*/  FADD.FTZ R42, R42, R83 ;  /* 0x000000532a2a7221 */ /* 0x000fe20000010000 */
[----:B------:R-:W-:Y:S01]  /*d930*/  MUFU.EX2 R46, R46 ;  /* 0x0000002e002e7308 */ /* 0x000fe20000000800 */
[----:B------:R-:W-:Y:S02]  /*d940*/  FADD.FTZ R37, R37, R24 ;  /* 0x0000001825257221 */ /* 0x000fe40000010000 */
[----:B------:R-:W-:Y:S02]  /*d950*/  FADD.FTZ R91, R91, R42 ;  /* 0x0000002a5b5b7221 */ /* 0x000fe40000010000 */
[----:B------:R-:W-:Y:S04]  /*d960*/  FADD.FTZ R156, R156, R37 ;  /* 0x000000259c9c7221 */ /* 0x000fe80000010000 */
[----:B------:R-:W-:Y:S01]  /*d970*/  FADD.FTZ R45, R45, R156 ;  /* 0x0000009c2d2d7221 */ /* 0x000fe20000010000 */
[----:B------:R-:W1:Y:S03]  /*d980*/  MUFU.EX2 R15, R15 ;  /* 0x0000000f000f7308 */ /* 0x000e660000000800 */
[----:B------:R-:W-:Y:S01]  /*d990*/  FADD.FTZ R154, R154, R45 ;  /* 0x0000002d9a9a7221 */ /* 0x000fe20000010000 */
[----:B----4-:R-:W-:Y:S01]  /*d9a0*/  F2FP.BF16.PACK_AB R21, R49, R44 ;  /* 0x0000002c3115723e */ /* 0x010fe200000010ff */
[----:B------:R-:W-:Y:S02]  /*d9b0*/  FADD.FTZ R44, R44, R91 ;  /* 0x0000005b2c2c7221 */ /* 0x000fe40000010000 */
[----:B------:R-:W-:Y:S02]  /*d9c0*/  FADD.FTZ R43, R43, R154 ;  /* 0x0000009a2b2b7221 */ /* 0x000fe40000010000 */
[----:B------:R-:W-:Y:S02]  /*d9d0*/  FADD.FTZ R49, R49, R44 ;  /* 0x0000002c31317221 */ /* 0x000fe40000010000 */
[----:B------:R-:W-:Y:S04]  /*d9e0*/  FADD.FTZ R150, R150, R43 ;  /* 0x0000002b96967221 */ /* 0x000fe80000010000 */
[----:B------:R-:W-:Y:S04]  /*d9f0*/  FADD.FTZ R41, R41, R150 ;  /* 0x0000009629297221 */ /* 0x000fe80000010000 */
[----:B------:R-:W-:Y:S04]  /*da00*/  FADD.FTZ R128, R128, R41 ;  /* 0x0000002980807221 */ /* 0x000fe80000010000 */
[----:B------:R-:W-:Y:S01]  /*da10*/  FADD.FTZ R47, R47, R128 ;  /* 0x000000802f2f7221 */ /* 0x000fe20000010000 */
[C---:B-1----:R-:W-:Y:S01]  /*da20*/  F2FP.BF16.PACK_AB R23, R15.reuse, R46 ;  /* 0x0000002e0f17723e */ /* 0x042fe200000010ff */
[----:B------:R-:W-:Y:S02]  /*da30*/  FADD.FTZ R46, R46, R49 ;  /* 0x000000312e2e7221 */ /* 0x000fe40000010000 */
[----:B------:R-:W-:Y:S02]  /*da40*/  FADD.FTZ R89, R66, R47 ;  /* 0x0000002f42597221 */ /* 0x000fe40000010000 */
[----:B------:R-:W-:Y:S02]  /*da50*/  FADD.FTZ R91, R15, R46 ;  /* 0x0000002e0f5b7221 */ /* 0x000fe40000010000 */
[C---:B---3--:R-:W-:Y:S08]  /*da60*/  HMMA.16816.F32.BF16 R108, R20.reuse, R16, R108 ;  /* 0x00000010146c723c */ /* 0x048ff0000004186c */
[C---:B------:R-:W-:Y:S08]  /*da70*/  HMMA.16816.F32.BF16 R104, R20.reuse, R18, R104 ;  /* 0x000000121468723c */ /* 0x040ff00000041868 */
[C---:B--2---:R-:W-:Y:S08]  /*da80*/  HMMA.16816.F32.BF16 R100, R20.reuse, R28, R100 ;  /* 0x0000001c1464723c */ /* 0x044ff00000041864 */
[----:B------:R-:W-:Y:S01]  /*da90*/  HMMA.16816.F32.BF16 R96, R20, R30, R96 ;  /* 0x0000001e1460723c */ /* 0x000fe20000041860 */
[----:B------:R-:W-:-:S07]  /*daa0*/  @P0 BRA `(.L_x_4320) ;  /* 0xffffc77000000947 */ /* 0x000fce000383ffff */
.L_x_4316:
        /* <DEDUP_REMOVED lines=100> */
.L_x_4321:
[----:B------:R-:W1:Y:S04]  /*e0f0*/  S2R R6, SR_CTAID.Z ;  /* 0x0000000000067919 */ /* 0x000e680000002700 */
[----:B------:R-:W1:Y:S02]  /*e100*/  S2R R5, SR_CTAID.Y ;  /* 0x0000000000057919 */ /* 0x000e640000002600 */
[----:B-1----:R-:W-:-:S04]  /*e110*/  IMAD R17, R5, c[0x0][0x1c0], R6 ;  /* 0x0000700005117a24 */ /* 0x002fc800078e0206 */
[----:B------:R-:W-:Y:S02]  /*e120*/  IMAD R17, R17, c[0x0][0x214], RZ ;  /* 0x0000850011117a24 */ /* 0x000fe400078e02ff */
.L_x_4322:
        /* <DEDUP_REMOVED lines=15> */
[----:B--2---:R1:W2:Y:S04]  /*e220*/  LDS.128 R8, [R94] ;  /* 0x000000005e087984 */ /* 0x0042a80000000c00 */
        /* <DEDUP_REMOVED lines=15> */
.L_x_4324:
[----:B------:R-:W-:Y:S05]  /*e320*/  BSYNC B0 ;  /* 0x0000000000007941 */ /* 0x000fea0003800000 */
.L_x_4323:
        /* <DEDUP_REMOVED lines=27> */
.L_x_4326:
[----:B------:R-:W-:Y:S05]  /*e4e0*/  BSYNC B0 ;  /* 0x0000000000007941 */ /* 0x000fea0003800000 */
.L_x_4325:
        /* <DEDUP_REMOVED lines=15> */
.L_x_4327:
        /* <DEDUP_REMOVED lines=10> */
.L_x_5247:


//--------------------- .text._ZN5flash24flash_fwd_splitkv_kernelI23Flash_fwd_kernel_traitsILi32ELi64ELi128ELi4ELb0ELb0EN7cutlass10bfloat16_tE19Flash_kernel_traitsILi32ELi64ELi128ELi4ES3_EELb1ELb0ELb0ELb0ELb1ELb0ELb0ELb1EEEvNS_16Flash_fwd_paramsE --------------------------
	.section	.text._ZN5flash24flash_fwd_splitkv_kernelI23Flash_fwd_kernel_traitsILi32ELi64ELi128ELi4ELb0ELb0EN7cutlass10bfloat16_tE19Flash_kernel_traitsILi32ELi64ELi128ELi4ES3_EELb1ELb0ELb0ELb0ELb1ELb0ELb0ELb1EEEvNS_16Flash_fwd_paramsE,"ax",@progbits
	.sectioninfo	@"SHI_REGISTERS=168"
	.align	128
        .global         _ZN5flash24flash_fwd_splitkv_kernelI23Flash_fwd_kernel_traitsILi32ELi64ELi128ELi4ELb0ELb0EN7cutlass10bfloat16_tE19Flash_kernel_traitsILi32ELi64ELi128ELi4ES3_EELb1ELb0ELb0ELb0ELb1ELb0ELb0ELb1EEEvNS_16Flash_fwd_paramsE
        .type           _ZN5flash24flash_fwd_splitkv_kernelI23Flash_fwd_kernel_traitsILi32ELi64ELi128ELi4ELb0ELb0EN7cutlass10bfloat16_tE19Flash_kernel_traitsILi32ELi64ELi128ELi4ES3_EELb1ELb0ELb0ELb0ELb1ELb0ELb0ELb1EEEvNS_16Flash_fwd_paramsE,@function
        .size           _ZN5flash24flash_fwd_splitkv_kernelI23Flash_fwd_kernel_traitsILi32ELi64ELi128ELi4ELb0ELb0EN7cutlass10bfloat16_tE19Flash_kernel_traitsILi32ELi64ELi128ELi4ES3_EELb1ELb0ELb0ELb0ELb1ELb0ELb0ELb1EEEvNS_16Flash_fwd_paramsE,(.L_x_5248 - _ZN5flash24flash_fwd_splitkv_kernelI23Flash_fwd_kernel_traitsILi32ELi64ELi128ELi4ELb0ELb0EN7cutlass10bfloat16_tE19Flash_kernel_traitsILi32ELi64ELi128ELi4ES3_EELb1ELb0ELb0ELb0ELb1ELb0ELb0ELb1EEEvNS_16Flash_fwd_paramsE)
        .other          _ZN5flash24flash_fwd_splitkv_kernelI23Flash_fwd_kernel_traitsILi32ELi64ELi128ELi4ELb0ELb0EN7cutlass10bfloat16_tE19Flash_kernel_traitsILi32ELi64ELi128ELi4ES3_EELb1ELb0ELb0ELb0ELb1ELb0ELb0ELb1EEEvNS_16Flash_fwd_paramsE,@"STO_CUDA_ENTRY STV_DEFAULT"
_ZN5flash24flash_fwd_splitkv_kernelI23Flash_fwd_kernel_traitsILi32ELi64ELi128ELi4ELb0ELb0EN7cutlass10bfloat16_tE19Flash_kernel_traitsILi32ELi64ELi128ELi4ES3_EELb1ELb0ELb0ELb0ELb1ELb0ELb0ELb1EEEvNS_16Flash_fwd_paramsE:
.text._ZN5flash24flash_fwd_splitkv_kernelI23Flash_fwd_kernel_traitsILi32ELi64ELi128ELi4ELb0ELb0EN7cutlass10bfloat16_tE19Flash_kernel_traitsILi32ELi64ELi128ELi4ES3_EELb1ELb0ELb0ELb0ELb1ELb0ELb0ELb1EEEvNS_16Flash_fwd_paramsE:
[----:B------:R-:W-:Y:S02]  /*0000*/  MOV R1, c[0x0][0x28] ;  /* 0x00000a0000017a02 */ /* 0x000fe40000000f00 */
[----:B------:R-:W1:Y:S01]  /*0010*/  LDC.U8 R2, c[0x0][0x312] ;  /* 0x0000c480ff027b82 */ /* 0x000e620000000000 */
[----:B------:R-:W2:Y:S01]  /*0020*/  S2R R11, SR_CTAID.Y ;  /* 0x00000000000b7919 */ /* 0x000ea20000002600 */
        /* <DEDUP_REMOVED lines=8> */
[----:B------:R-:W-:-:S02]  /*00b0*/  ISETP.EQ.U32.AND P0, PT, RZ, c[0x0][0x248], PT ;  /* 0x00009200ff007a0c */ /* 0x000fc40003f02070 */
[----:B-1----:R-:W-:Y:S01]  /*00c0*/  ISETP.NE.AND P2, PT, R2, RZ, PT ;  /* 0x000000ff0200720c */ /* 0x002fe20003f45270 */
[----:B--2---:R-:W-:-:S03]  /*00d0*/  IMAD.WIDE R2, R11, R0, c[0x0][0x240] ;  /* 0x000090000b027625 */ /* 0x004fc600078e0200 */
[----:B------:R-:W-:Y:S01]  /*00e0*/  ISETP.EQ.OR.EX P0, PT, RZ, c[0x0][0x24c], !P2, P0 ;  /* 0x00009300ff007a0c */ /* 0x000fe20005702700 */
[CC--:B------:R-:W-:Y:S02]  /*00f0*/  IMAD.WIDE R30, R11.reuse, R0.reuse, c[0x0][0x250] ;  /* 0x000094000b1e7625 */ /* 0x0c0fe400078e0200 */
[----:B------:R-:W2:Y:S04]  /*0100*/  @P1 LDG.E R143, [R2.64] ;  /* 0x00000006028f1981 */ /* 0x000ea8000c1e1900 */
[----:B------:R-:W2:Y:S01]  /*0110*/  @P1 LDG.E R142, [R2.64+0x4] ;  /* 0x00000406028e1981 */ /* 0x000ea2000c1e1900 */
[----:B------:R-:W-:Y:S02]  /*0120*/  IMAD.MOV.U32 R8, RZ, RZ, -0x1 ;  /* 0xffffffffff087424 */ /* 0x000fe400078e00ff */
[----:B------:R-:W-:Y:S01]  /*0130*/  IMAD.WIDE R4, R11, R0, c[0x0][0x248] ;  /* 0x000092000b047625 */ /* 0x000fe200078e0200 */
[----:B------:R1:W5:Y:S04]  /*0140*/  @P5 LDG.E R7, [R30.64] ;  /* 0x000000061e075981 */ /* 0x000368000c1e1900 */
[----:B------:R1:W5:Y:S01]  /*0150*/  @!P0 LDG.E R8, [R4.64] ;  /* 0x0000000604088981 */ /* 0x000362000c1e1900 */
[----:B------:R-:W-:Y:S01]  /*0160*/  ISETP.NE.U32.AND P0, PT, RZ, c[0x0][0x248], PT ;  /* 0x00009200ff007a0c */ /* 0x000fe20003f05070 */
[--C-:B------:R-:W-:Y:S01]  /*0170*/  IMAD.MOV.U32 R9, RZ, RZ, R11.reuse ;  /* 0x000000ffff097224 */ /* 0x100fe200078e000b */
[----:B------:R-:W-:Y:S01]  /*0180*/  SHF.R.S32.HI R6, RZ, 0x1f, R11 ;  /* 0x0000001fff067819 */ /* 0x000fe2000001140b */
[----:B------:R-:W3:Y:S01]  /*0190*/  S2R R27, SR_CTAID.X ;  /* 0x00000000001b7919 */ /* 0x000ee20000002500 */
[----:B------:R-:W-:-:S03]  /*01a0*/  ISETP.NE.AND.EX P0, PT, RZ, c[0x0][0x24c], PT, P0 ;  /* 0x00009300ff007a0c */ /* 0x000fc60003f05300 */
[----:B------:R-:W4:Y:S01]  /*01b0*/  S2R R108, SR_CTAID.Z ;  /* 0x00000000006c7919 */ /* 0x000f220000002700 */
[----:B--2---:R-:W-:Y:S02]  /*01c0*/  @P1 IMAD.IADD R142, R142, 0x1, -R143 ;  /* 0x000000018e8e1824 */ /* 0x004fe400078e0a8f */
[----:B------:R-:W-:-:S07]  /*01d0*/  @!P1 IMAD.MOV.U32 R142, RZ, RZ, c[0x0][0x214] ;  /* 0x00008500ff8e9624 */ /* 0x000fce00078e00ff */
[----:B------:R-:W-:Y:S05]  /*01e0*/  @!P0 BRA `(.L_x_4328) ;  /* 0x0000004000008947 */ /* 0x000fea0003800000 */
[----:B-1-34-:R-:W2:Y:S02]  /*01f0*/  @P2 LDG.E R3, [R4.64+0x4] ;  /* 0x0000040604032981 */ /* 0x01aea4000c1e1900 */
[----:B--2--5:R-:W-:-:S06]  /*0200*/  @P2 IADD3 R2, R3, -R8, RZ ;  /* 0x8000000803022210 */ /* 0x024fcc0007ffe0ff */
[----:B------:R1:W5:Y:S01]  /*0210*/  @!P2 LDG.E R2, [R4.64] ;  /* 0x000000060402a981 */ /* 0x000362000c1e1900 */
[----:B------:R-:W-:Y:S05]  /*0220*/  BRA `(.L_x_4329) ;  /* 0x0000001000007947 */ /* 0x000fea0003800000 */
.L_x_4328:
[----:B-1-34-:R-:W-:Y:S02]  /*0230*/  MOV R2, c[0x0][0x218] ;  /* 0x0000860000027a02 */ /* 0x01afe40000000f00 */
.L_x_4329:
[----:B------:R-:W-:-:S04]  /*0240*/  ISETP.NE.U32.AND P2, PT, RZ, c[0x0][0x258], PT ;  /* 0x00009600ff007a0c */ /* 0x000fc80003f45070 */
[----:B------:R-:W-:-:S13]  /*0250*/  ISETP.NE.AND.EX P2, PT, RZ, c[0x0][0x25c], PT, P2 ;  /* 0x00009700ff007a0c */ /* 0x000fda0003f45320 */
[----:B-1----:R-:W-:-:S06]  /*0260*/  @P2 IMAD.WIDE R4, R11, R0, c[0x0][0x258] ;  /* 0x000096000b042625 */ /* 0x002fcc00078e0200 */
        /* <DEDUP_REMOVED lines=37> */
[----:B------:R-:W-:-:S03]  /*04c0*/  IADD3 R4, -R5, R14, RZ ;  /* 0x0000000e05047210 */ /* 0x000fc60007ffe1ff */
[----:B------:R-:W-:Y:S01]  /*04d0*/  @!P0 IMAD R6, R6, c[0x0][0x1e0], RZ ;  /* 0x0000780006068a24 */ /* 0x000fe200078e02ff */
[----:B------:R-:W-:Y:S01]  /*04e0*/  SHF.L.U32 R4, R4, 0x3, RZ ;  /* 0x0000000304047819 */ /* 0x000fe200000006ff */
[----:B------:R-:W-:-:S03]  /*04f0*/  @!P0 IMAD.WIDE.U32 R12, R11, c[0x0][0x1e0], RZ ;  /* 0x000078000b0c8a25 */ /* 0x000fc600078e00ff */
        /* <DEDUP_REMOVED lines=15> */
[----:B------:R-:W-:Y:S01]  /*05f0*/  ISETP.GE.AND P0, PT, R5, R142, PT ;  /* 0x0000008e0500720c */ /* 0x000fe20003f06270 */
[----:B------:R-:W-:-:S04]  /*0600*/  IMAD.WIDE.U32 R8, R108, c[0x0][0x1f0], R8 ;  /* 0x00007c006c087a25 */ /* 0x000fc800078e0008 */
[----:B------:R-:W-:Y:S01]  /*0610*/  IMAD R0, R0, c[0x0][0x214], R3 ;  /* 0x0000850000007a24 */ /* 0x000fe200078e0203 */
        /* <DEDUP_REMOVED lines=11> */
.L_x_4332:
[----:B------:R-:W-:Y:S05]  /*06d0*/  BSYNC B0 ;  /* 0x0000000000007941 */ /* 0x000fea0003800000 */
.L_x_4331:
[----:B-1----:R-:W-:Y:S01]  /*06e0*/  IADD3 R11, R5, 0x20, RZ ;  /* 0x00000020050b7810 */ /* 0x002fe20007ffe0ff */
        /* <DEDUP_REMOVED lines=13> */
.L_x_4334:
[----:B------:R-:W-:Y:S05]  /*07c0*/  BSYNC B0 ;  /* 0x0000000000007941 */ /* 0x000fea0003800000 */
.L_x_4333:
[----:B------:R-:W-:-:S04]  /*07d0*/  LOP3.LUT P2, RZ, R14, 0x3, RZ, 0xc0, !PT ;  /* 0x000000030eff7812 */ /* 0x000fc8000784c0ff */
[-C--:B------:R-:W-:Y:S02]  /*07e0*/  ISETP.GE.OR P1, PT, R5, R142.reuse, P2 ;  /* 0x0000008e0500720c */ /* 0x080fe40001726670 */
[C---:B------:R-:W-:Y:S02]  /*07f0*/  IADD3 R5, P0, R0.reuse, R5, RZ ;  /* 0x0000000500057210 */ /* 0x040fe40007f1e0ff */
[----:B------:R-:W-:Y:S02]  /*0800*/  ISETP.GE.OR P2, PT, R11, R142, P2 ;  /* 0x0000008e0b00720c */ /* 0x000fe40001746670 */
[----:B------:R-:W-:Y:S02]  /*0810*/  LEA.HI.X.SX32 R0, R0, R3, 0x1, P0 ;  /* 0x0000000300007211 */ /* 0x000fe400000f0eff */
[----:B------:R-:W-:-:S04]  /*0820*/  LEA R2, P0, R5, c[0x0][0x200], 0x2 ;  /* 0x0000800005027a11 */ /* 0x000fc800078010ff */
[----:B------:R-:W-:Y:S01]  /*0830*/  LEA.HI.X R3, R5, c[0x0][0x204], R0, 0x2, P0 ;  /* 0x0000810005037a11 */ /* 0x000fe200000f1400 */
[----:B------:R-:W-:-:S05]  /*0840*/  @!P1 IMAD.MOV.U32 R5, RZ, RZ, 0x7f800000 ;  /* 0x7f800000ff059424 */ /* 0x000fca00078e00ff */
[----:B------:R2:W-:Y:S01]  /*0850*/  @!P1 STG.E [R2.64], R5 ;  /* 0x0000000502009986 */ /* 0x0005e2000c101906 */
[----:B------:R-:W-:Y:S05]  /*0860*/  @P2 EXIT ;  /* 0x000000000000294d */ /* 0x000fea0003800000 */
[----:B--2---:R-:W-:-:S05]  /*0870*/  MOV R5, 0x7f800000 ;  /* 0x7f80000000057802 */ /* 0x004fca0000000f00 */
[----:B------:R-:W-:Y:S01]  /*0880*/  STG.E [R2.64+0x80], R5 ;  /* 0x0000800502007986 */ /* 0x000fe2000c101906 */
[----:B------:R-:W-:Y:S05]  /*0890*/  EXIT ;  /* 0x000000000000794d */ /* 0x000fea0003800000 */
.L_x_4330:
[----:B-1----:R-:W-:Y:S02]  /*08a0*/  ISETP.NE.U32.AND P0, PT, RZ, c[0x0][0x2b8], PT ;  /* 0x0000ae00ff007a0c */ /* 0x002fe40003f05070 */
[----:B------:R-:W-:Y:S02]  /*08b0*/  ISETP.NE.U32.AND P2, PT, RZ, c[0x0][0x2c0], PT ;  /* 0x0000b000ff007a0c */ /* 0x000fe40003f45070 */
[----:B------:R-:W-:Y:S02]  /*08c0*/  ISETP.NE.AND.EX P0, PT, RZ, c[0x0][0x2bc], PT, P0 ;  /* 0x0000af00ff007a0c */ /* 0x000fe40003f05300 */
[----:B------:R-:W-:-:S11]  /*08d0*/  ISETP.NE.AND.EX P2, PT, RZ, c[0x0][0x2c4], PT, P2 ;  /* 0x0000b100ff007a0c */ /* 0x000fd60003f45320 */
        /* <DEDUP_REMOVED lines=19> */
[----:B-----5:R-:W1:Y:S02]  /*0a10*/  F2I.FTZ.U32.TRUNC.NTZ R11, R10 ;  /* 0x0000000a000b7305 */ /* 0x020e64000021f000 */
        /* <DEDUP_REMOVED lines=22> */
[----:B------:R-:W-:-:S03]  /*0b80*/  IMAD.MOV R3, RZ, RZ, -R3 ;  /* 0x000000ffff037224 */ /* 0x000fc600078e0a03 */
        /* <DEDUP_REMOVED lines=17> */
[----:B------:R-:W-:Y:S01]  /*0ca0*/  IMAD R5, R3, c[0x0][0x2d0], R0 ;  /* 0x0000b40003057a24 */ /* 0x000fe200078e0200 */
[----:B------:R-:W-:-:S04]  /*0cb0*/  LOP3.LUT R2, R108, c[0x0][0x1c8], RZ, 0x3c, !PT ;  /* 0x000072006c027a12 */ /* 0x000fc800078e3cff */
[----:B------:R-:W-:Y:S02]  /*0cc0*/  ISETP.GE.AND P0, PT, R2, RZ, PT ;  /* 0x000000ff0200720c */ /* 0x000fe40003f06270 */
[----:B------:R-:W-:-:S05]  /*0cd0*/  SHF.R.S32.HI R3, RZ, 0x1f, R5 ;  /* 0x0000001fff037819 */ /* 0x000fca0000011405 */
[----:B------:R-:W-:Y:S01]  /*0ce0*/  @P2 IADD3 R4, R4, 0x1, RZ ;  /* 0x0000000104042810 */ /* 0x000fe20007ffe0ff */
[----:B------:R-:W-:Y:S01]  /*0cf0*/  IMAD R10, R3, c[0x0][0x198], RZ ;  /* 0x00006600030a7a24 */ /* 0x000fe200078e02ff */
[----:B------:R-:W-:-:S03]  /*0d00*/  ISETP.NE.AND P2, PT, RZ, c[0x0][0x1c8], PT ;  /* 0x00007200ff007a0c */ /* 0x000fc60003f45270 */
[----:B------:R-:W-:Y:S01]  /*0d10*/  IMAD R10, R5, c[0x0][0x19c], R10 ;  /* 0x00006700050a7a24 */ /* 0x000fe200078e020a */
[----:B------:R-:W-:-:S09]  /*0d20*/  @!P0 IADD3 R4, -R4, RZ, RZ ;  /* 0x000000ff04048210 */ /* 0x000fd20007ffe1ff */
[----:B------:R-:W-:Y:S02]  /*0d30*/  @!P2 LOP3.LUT R4, RZ, c[0x0][0x1c8], RZ, 0x33, !PT ;  /* 0x00007200ff04aa12 */ /* 0x000fe400078e33ff */
[----:B--2---:R-:W-:Y:S01]  /*0d40*/  SHF.R.S32.HI R8, RZ, 0x1f, R7 ;  /* 0x0000001fff087819 */ /* 0x004fe20000011407 */
[----:B------:R-:W-:-:S04]  /*0d50*/  IMAD.WIDE.U32 R12, R7, c[0x0][0x180], RZ ;  /* 0x00006000070c7a25 */ /* 0x000fc800078e00ff */
[C---:B------:R-:W-:Y:S02]  /*0d60*/  IMAD R2, R8.reuse, c[0x0][0x180], RZ ;  /* 0x0000600008027a24 */ /* 0x040fe400078e02ff */
[----:B------:R-:W-:Y:S02]  /*0d70*/  IMAD R8, R8, c[0x0][0x188], RZ ;  /* 0x0000620008087a24 */ /* 0x000fe400078e02ff */
[C---:B------:R-:W-:Y:S02]  /*0d80*/  IMAD R2, R7.reuse, c[0x0][0x184], R2 ;  /* 0x0000610007027a24 */ /* 0x040fe400078e0202 */
[----:B------:R-:W-:Y:S02]  /*0d90*/  IMAD R17, R7, c[0x0][0x18c], R8 ;  /* 0x0000630007117a24 */ /* 0x000fe400078e0208 */
[----:B------:R-:W-:Y:S01]  /*0da0*/  IMAD.IADD R13, R13, 0x1, R2 ;  /* 0x000000010d0d7824 */ /* 0x000fe200078e0202 */
[----:B------:R-:W-:Y:S01]  /*0db0*/  SHF.R.S32.HI R2, RZ, 0x1f, R4 ;  /* 0x0000001fff027819 */ /* 0x000fe20000011404 */
[----:B------:R-:W-:-:S04]  /*0dc0*/  IMAD.WIDE.U32 R18, R7, c[0x0][0x188], RZ ;  /* 0x0000620007127a25 */ /* 0x000fc800078e00ff */
[----:B------:R-:W-:Y:S01]  /*0dd0*/  IMAD.WIDE.U32 R12, R5, c[0x0][0x198], R12 ;  /* 0x00006600050c7a25 */ /* 0x000fe200078e000c */
[----:B------:R-:W-:-:S03]  /*0de0*/  IADD3 R17, R19, R17, RZ ;  /* 0x0000001113117210 */ /* 0x000fc60007ffe0ff */
[----:B------:R-:W-:Y:S01]  /*0df0*/  IMAD R11, R2, c[0x0][0x1b0], RZ ;  /* 0x00006c00020b7a24 */ /* 0x000fe200078e02ff */
[----:B------:R-:W-:Y:S01]  /*0e00*/  IADD3 R13, R13, R10, RZ ;  /* 0x0000000a0d0d7210 */ /* 0x000fe20007ffe0ff */
[----:B------:R-:W-:Y:S02]  /*0e10*/  IMAD.MOV.U32 R10, RZ, RZ, R18 ;  /* 0x000000ffff0a7224 */ /* 0x000fe400078e0012 */
[C---:B------:R-:W-:Y:S02]  /*0e20*/  IMAD R11, R4.reuse, c[0x0][0x1b4], R11 ;  /* 0x00006d00040b7a24 */ /* 0x040fe400078e020b */
[----:B------:R-:W-:-:S04]  /*0e30*/  IMAD.WIDE.U32 R12, R4, c[0x0][0x1b0], R12 ;  /* 0x00006c00040c7a25 */ /* 0x000fc800078e000c */
[----:B------:R-:W-:Y:S01]  /*0e40*/  IMAD.IADD R15, R13, 0x1, R11 ;  /* 0x000000010d0f7824 */ /* 0x000fe200078e020b */
[----:B------:R-:W-:Y:S01]  /*0e50*/  MOV R8, R12 ;  /* 0x0000000c00087202 */ /* 0x000fe20000000f00 */
[----:B------:R-:W-:Y:S05]  /*0e60*/  BRA `(.L_x_4336) ;  /* 0x0000045000007947 */ /* 0x000fea0003800000 */
.L_x_4335:
        /* <DEDUP_REMOVED lines=16> */
.L_x_4337:
        /* <DEDUP_REMOVED lines=10> */
[----:B------:R-:W-:-:S03]  /*1010*/  @P4 MOV R10, R18 ;  /* 0x00000012000a4202 */ /* 0x000fc60000000f00 */
        /* <DEDUP_REMOVED lines=21> */
[----:B------:R-:W-:-:S03]  /*1170*/  IMAD R5, R0, c[0x0][0x19c], R5 ;  /* 0x0000670000057a24 */ /* 0x000fc600078e0205 */
[----:B------:R-:W-:Y:S01]  /*1180*/  SHF.R.S32.HI R2, RZ, 0x1f, R4 ;  /* 0x0000001fff027819 */ /* 0x000fe20000011404 */
[----:B------:R-:W-:Y:S02]  /*1190*/  IMAD.IADD R13, R13, 0x1, R5 ;  /* 0x000000010d0d7824 */ /* 0x000fe400078e0205 */
[----:B------:R-:W-:Y:S02]  /*11a0*/  IMAD.MOV.U32 R5, RZ, RZ, R0 ;  /* 0x000000ffff057224 */ /* 0x000fe400078e0000 */
        /* <DEDUP_REMOVED lines=17> */
.L_x_4336:
        /* <DEDUP_REMOVED lines=9> */
[----:B------:R-:W-:Y:S01]  /*1350*/  IMAD.MOV.U32 R113, RZ, RZ, c[0x0][0x198] ;  /* 0x00006600ff717624 */ /* 0x000fe200078e00ff */
[----:B------:R-:W-:Y:S01]  /*1360*/  SHF.R.S32.HI R106, RZ, 0x2, R23 ;  /* 0x00000002ff6a7819 */ /* 0x000fe20000011417 */
[----:B------:R-:W-:Y:S01]  /*1370*/  IMAD.HI.U32 R67, R12, R67, R28 ;  /* 0x000000430c437227 */ /* 0x000fe200078e001c */
[----:B------:R-:W-:-:S02]  /*1380*/  SHF.R.S32.HI R13, RZ, 0x3, R13 ;  /* 0x00000003ff0d7819 */ /* 0x000fc4000001140d */
[----:B------:R-:W-:Y:S01]  /*1390*/  SHF.R.S32.HI R107, RZ, 0x1f, R106 ;  /* 0x0000001fff6b7819 */ /* 0x000fe2000001146a */
[----:B------:R-:W-:Y:S01]  /*13a0*/  @!P0 IMAD R16, R6, c[0x0][0x178], RZ ;  /* 0x00005e0006108a24 */ /* 0x000fe200078e02ff */
[----:B------:R-:W-:Y:S01]  /*13b0*/  SHF.R.S32.HI R65, RZ, 0x1, R67 ;  /* 0x00000001ff417819 */ /* 0x000fe20000011443 */
[----:B------:R-:W-:-:S04]  /*13c0*/  @P0 IMAD.WIDE.U32 R18, R143, c[0x0][0x190], RZ ;  /* 0x000064008f120a25 */ /* 0x000fc800078e00ff */
[----:B------:R-:W-:Y:S01]  /*13d0*/  @!P0 IMAD.WIDE.U32 R24, R9, c[0x0][0x178], RZ ;  /* 0x00005e0009188a25 */ /* 0x000fe200078e00ff */
[----:B------:R-:W-:Y:S02]  /*13e0*/  @P0 MOV R22, R18 ;  /* 0x0000001200160202 */ /* 0x000fe40000000f00 */
[-C--:B------:R-:W-:Y:S01]  /*13f0*/  LEA.HI R18, R21, R14.reuse, RZ, 0x5 ;  /* 0x0000000e15127211 */ /* 0x080fe200078f28ff */
[----:B------:R-:W-:Y:S01]  /*1400*/  @!P0 IMAD R7, R9, c[0x0][0x17c], R16 ;  /* 0x00005f0009078a24 */ /* 0x000fe200078e0210 */
[----:B------:R-:W-:Y:S01]  /*1410*/  LEA.HI R21, R21, R14, RZ, 0x4 ;  /* 0x0000000e15157211 */ /* 0x000fe200078f20ff */
[----:B------:R-:W-:Y:S01]  /*1420*/  @P0 IMAD R19, R143, c[0x0][0x194], R19 ;  /* 0x000065008f130a24 */ /* 0x000fe200078e0213 */
[----:B------:R-:W-:Y:S01]  /*1430*/  SHF.R.S32.HI R18, RZ, 0x5, R18 ;  /* 0x00000005ff127819 */ /* 0x000fe20000011412 */
[----:B------:R-:W-:Y:S01]  /*1440*/  @!P0 IMAD.IADD R19, R25, 0x1, R7 ;  /* 0x0000000119138824 */ /* 0x000fe200078e0207 */
[----:B------:R-:W-:Y:S01]  /*1450*/  LOP3.LUT R7, R23, 0xfffffffc, RZ, 0xc0, !PT ;  /* 0xfffffffc17077812 */ /* 0x000fe200078ec0ff */
[----:B------:R-:W-:Y:S01]  /*1460*/  IMAD.SHL.U32 R13, R13, 0x40, RZ ;  /* 0x000000400d0d7824 */ /* 0x000fe200078e00ff */
[----:B------:R-:W-:Y:S01]  /*1470*/  LEA.HI R23, R23, R106, RZ, 0x1 ;  /* 0x0000006a17177211 */ /* 0x000fe200078f08ff */
[----:B------:R-:W-:Y:S01]  /*1480*/  @!P0 IMAD.MOV.U32 R22, RZ, RZ, R24 ;  /* 0x000000ffff168224 */ /* 0x000fe200078e0018 */
[----:B------:R-:W-:Y:S01]  /*1490*/  LOP3.LUT R21, R21, 0xfffffff0, RZ, 0xc0, !PT ;  /* 0xfffffff015157812 */ /* 0x000fe200078ec0ff */
[----:B------:R-:W-:Y:S01]  /*14a0*/  IMAD.IADD R7, R14, 0x1, -R7 ;  /* 0x000000010e077824 */ /* 0x000fe200078e0a07 */
[----:B------:R-:W-:Y:S01]  /*14b0*/  LOP3.LUT R23, R23, 0x7fffffe, RZ, 0xc0, !PT ;  /* 0x07fffffe17177812 */ /* 0x000fe200078ec0ff */
[----:B------:R-:W-:Y:S01]  /*14c0*/  IMAD.WIDE R26, R27, 0x40, R106 ;  /* 0x000000401b1a7825 */ /* 0x000fe200078e026a */
[----:B------:R-:W-:-:S02]  /*14d0*/  LOP3.LUT R13, R13, 0xc0, RZ, 0xc0, !PT ;  /* 0x000000c00d0d7812 */ /* 0x000fc400078ec0ff */
[----:B------:R-:W-:Y:S01]  /*14e0*/  SHF.L.U32 R12, R7, 0x3, RZ ;  /* 0x00000003070c7819 */ /* 0x000fe200000006ff */
[----:B------:R-:W-:Y:S01]  /*14f0*/  IMAD.IADD R23, R106, 0x1, -R23 ;  /* 0x000000016a177824 */ /* 0x000fe200078e0a17 */
[----:B------:R-:W-:Y:S01]  /*1500*/  SHF.R.U32.HI R16, RZ, 0x3, R13 ;  /* 0x00000003ff107819 */ /* 0x000fe2000001160d */
[----:B------:R-:W-:Y:S01]  /*1510*/  IMAD R27, R27, c[0x0][0x190], RZ ;  /* 0x000064001b1b7a24 */ /* 0x000fe200078e02ff */
[--C-:B------:R-:W-:Y:S01]  /*1520*/  LOP3.LUT R25, R13, 0x18, R12.reuse, 0xf8, !PT ;  /* 0x000000180d197812 */ /* 0x100fe200078ef80c */
[----:B------:R-:W-:Y:S01]  /*1530*/  IMAD R18, R18, 0x8, R23 ;  /* 0x0000000812127824 */ /* 0x000fe200078e0217 */
[----:B------:R-:W-:Y:S01]  /*1540*/  IADD3 R22, P0, R12, R22, RZ ;  /* 0x000000160c167210 */ /* 0x000fe20007f1e0ff */
[----:B------:R-:W-:Y:S01]  /*1550*/  IMAD.MOV.U32 R100, RZ, RZ, 0x5 ;  /* 0x00000005ff647424 */ /* 0x000fe200078e00ff */
[----:B------:R-:W-:Y:S01]  /*1560*/  SHF.R.S32.HI R13, RZ, 0x1f, R12 ;  /* 0x0000001fff0d7819 */ /* 0x000fe2000001140c */
[----:B------:R-:W-:Y:S01]  /*1570*/  IMAD.SHL.U32 R55, R113, 0x20, RZ ;  /* 0x0000002071377824 */ /* 0x000fe200078e00ff */
[----:B------:R-:W-:-:S02]  /*1580*/  LOP3.LUT R25, R25, R16, RZ, 0x3c, !PT ;  /* 0x0000001019197212 */ /* 0x000fc400078e3cff */
[----:B------:R-:W-:Y:S01]  /*1590*/  IADD3 R21, -R21, R14, RZ ;  /* 0x0000000e15157210 */ /* 0x000fe20007ffe1ff */
[----:B------:R-:W-:Y:S01]  /*15a0*/  IMAD.X R23, R13, 0x1, R19, P0 ;  /* 0x000000010d177824 */ /* 0x000fe200000e0613 */
[----:B------:R-:W-:Y:S01]  /*15b0*/  IADD3 R16, P0, R12, R10, RZ ;  /* 0x0000000a0c107210 */ /* 0x000fe20007f1e0ff */
[C---:B------:R-:W-:Y:S01]  /*15c0*/  IMAD R14, R26.reuse, c[0x0][0x194], R27 ;  /* 0x000065001a0e7a24 */ /* 0x040fe200078e021b */
[----:B------:R-:W-:Y:S01]  /*15d0*/  LEA.HI R59, R21, R21, RZ, 0x1 ;  /* 0x00000015153b7211 */ /* 0x000fe200078f08ff */
[----:B------:R-:W-:Y:S01]  /*15e0*/  IMAD.WIDE.U32 R22, R26, c[0x0][0x190], R22 ;  /* 0x000064001a167a25 */ /* 0x000fe200078e0016 */
[----:B------:R-:W-:Y:S02]  /*15f0*/  IADD3 R26, P2, R12, R8, RZ ;  /* 0x000000080c1a7210 */ /* 0x000fe40007f5e0ff */
[----:B------:R-:W-:Y:S01]  /*1600*/  SHF.R.S32.HI R8, RZ, 0x1f, R108 ;  /* 0x0000001fff087819 */ /* 0x000fe2000001146c */
[----:B------:R-:W-:Y:S01]  /*1610*/  IMAD.X R17, R13, 0x1, R17, P0 ;  /* 0x000000010d117824 */ /* 0x000fe200000e0611 */
[----:B------:R-:W-:Y:S01]  /*1620*/  IADD3 R5, P0, R106, R5, RZ ;  /* 0x000000056a057210 */ /* 0x000fe20007f1e0ff */
[----:B------:R-:W-:Y:S01]  /*1630*/  IMAD R19, R2, c[0x0][0x1b8], RZ ;  /* 0x00006e0002137a24 */ /* 0x000fe200078e02ff */
[----:B------:R-:W-:Y:S01]  /*1640*/  IADD3 R23, R23, R14, RZ ;  /* 0x0000000e17177210 */ /* 0x000fe20007ffe0ff */
[----:B------:R-:W-:Y:S01]  /*1650*/  IMAD.WIDE.U32 R16, R4, c[0x0][0x1b8], R16 ;  /* 0x00006e0004107a25 */ /* 0x000fe200078e0010 */
[----:B------:R-:W-:-:S02]  /*1660*/  SHF.L.U32 R7, R7, 0x2, RZ ;  /* 0x0000000207077819 */ /* 0x000fc400000006ff */
[----:B------:R-:W-:Y:S01]  /*1670*/  SHF.R.S32.HI R54, RZ, 0x1, R59 ;  /* 0x00000001ff367819 */ /* 0x000fe2000001143b */
[----:B------:R-:W-:Y:S01]  /*1680*/  IMAD.X R3, R107, 0x1, R3, P0 ;  /* 0x000000016b037824 */ /* 0x000fe200000e0603 */
[----:B------:R-:W-:Y:S01]  /*1690*/  SHF.L.U64.HI R56, R113, R100, c[0x0][0x19c] ;  /* 0x0000670071387619 */ /* 0x000fe20000010264 */
[----:B------:R-:W-:Y:S02]  /*16a0*/  IMAD R19, R4, c[0x0][0x1bc], R19 ;  /* 0x00006f0004137a24 */ /* 0x000fe400078e0213 */
[----:B------:R-:W-:Y:S02]  /*16b0*/  IMAD R10, R3, c[0x0][0x1a0], RZ ;  /* 0x00006800030a7a24 */ /* 0x000fe400078e02ff */
[----:B------:R-:W-:Y:S01]  /*16c0*/  IMAD R3, R8, c[0x0][0x1a8], RZ ;  /* 0x00006a0008037a24 */ /* 0x000fe200078e02ff */
[----:B------:R-:W-:Y:S01]  /*16d0*/  SHF.R.S32.HI R8, RZ, 0x1f, R61 ;  /* 0x0000001fff087819 */ /* 0x000fe2000001143d */
[----:B------:R-:W-:Y:S02]  /*16e0*/  IMAD.IADD R17, R17, 0x1, R19 ;  /* 0x0000000111117824 */ /* 0x000fe400078e0213 */
[----:B------:R-:W-:Y:S01]  /*16f0*/  IMAD R21, R107, c[0x0][0x198], RZ ;  /* 0x000066006b157a24 */ /* 0x000fe200078e02ff */
[----:B------:R-:W-:Y:S01]  /*1700*/  LEA.HI R75, R8, R61, RZ, 0x7 ;  /* 0x0000003d084b7211 */ /* 0x000fe200078f38ff */
[----:B------:R-:W-:-:S02]  /*1710*/  IMAD.X R27, R13, 0x1, R15, P2 ;  /* 0x000000010d1b7824 */ /* 0x000fc400010e060f */
[C---:B------:R-:W-:Y:S01]  /*1720*/  IMAD R81, R5.reuse, c[0x0][0x1a4], R10 ;  /* 0x0000690005517a24 */ /* 0x040fe200078e020a */
[----:B------:R-:W-:Y:S01]  /*1730*/  SHF.R.S32.HI R75, RZ, 0x7, R75 ;  /* 0x00000007ff4b7819 */ /* 0x000fe2000001144b */
[----:B------:R-:W-:-:S03]  /*1740*/  IMAD.WIDE.U32 R14, R5, c[0x0][0x1a0], R16 ;  /* 0x00006800050e7a25 */ /* 0x000fc600078e0010 */
[----:B------:R-:W-:Y:S01]  /*1750*/  IMNMX R75, RZ, R75, !PT ;  /* 0x0000004bff4b7217 */ /* 0x000fe20007800200 */
[----:B------:R-:W-:Y:S01]  /*1760*/  IMAD R21, R106, c[0x0][0x19c], R21 ;  /* 0x000067006a157a24 */ /* 0x000fe200078e0215 */
[----:B------:R-:W-:Y:S01]  /*1770*/  LEA R80, P0, R14, c[0x0][0x170], 0x1 ;  /* 0x00005c000e507a11 */ /* 0x000fe200078008ff */
[----:B------:R-:W-:Y:S01]  /*1780*/  IMAD.WIDE.U32 R26, R106, c[0x0][0x198], R26 ;  /* 0x000066006a1a7a25 */ /* 0x000fe200078e001a */
[----:B------:R-:W-:-:S03]  /*1790*/  ISETP.GT.AND P3, PT, R52, R75, PT ;  /* 0x0000004b3400720c */ /* 0x000fc60003f64270 */
[----:B------:R-:W-:Y:S01]  /*17a0*/  IMAD.IADD R81, R15, 0x1, R81 ;  /* 0x000000010f517824 */ /* 0x000fe200078e0251 */
[----:B------:R-:W-:Y:S01]  /*17b0*/  LEA R78, P2, R26, c[0x0][0x168], 0x1 ;  /* 0x00005a001a4e7a11 */ /* 0x000fe200078408ff */
[----:B------:R-:W-:Y:S01]  /*17c0*/  IMAD.U32 R104, R18, 0x20, R25 ;  /* 0x0000002012687824 */ /* 0x000fe200078e0019 */
[----:B------:R-:W-:Y:S01]  /*17d0*/  SHF.R.S32.HI R25, RZ, 0x1f, R59 ;  /* 0x0000001fff197819 */ /* 0x000fe2000001143b */
[----:B------:R-:W-:Y:S01]  /*17e0*/  IMAD.IADD R21, R27, 0x1, R21 ;  /* 0x000000011b157824 */ /* 0x000fe200078e0215 */
[----:B------:R-:W-:Y:S01]  /*17f0*/  SHF.L.U64.HI R81, R14, 0x1, R81 ;  /* 0x000000010e517819 */ /* 0x000fe20000010251 */
[----:B------:R-:W-:Y:S01]  /*1800*/  IMAD R66, R106, R65, R7 ;  /* 0x000000416a427224 */ /* 0x000fe200078e0207 */
[----:B------:R-:W-:Y:S01]  /*1810*/  LEA.HI R25, R25, R54, RZ, 0x2 ;  /* 0x0000003619197211 */ /* 0x000fe200078f10ff */
[----:B------:R-:W-:Y:S01]  /*1820*/  IMAD R5, R108, c[0x0][0x1ac], R3 ;  /* 0x00006b006c057a24 */ /* 0x000fe200078e0203 */
[----:B------:R-:W-:Y:S01]  /*1830*/  SHF.L.U64.HI R77, R26, 0x1, R21 ;  /* 0x000000011a4d7819 */ /* 0x000fe20000010215 */
[----:B------:R-:W-:Y:S01]  /*1840*/  IMAD.MOV.U32 R3, RZ, RZ, c[0x0][0x1a0] ;  /* 0x00006800ff037624 */ /* 0x000fe200078e00ff */
[----:B------:R-:W-:Y:S01]  /*1850*/  IADD3.X R81, R81, c[0x0][0x174], RZ, P0, !PT ;  /* 0x00005d0051517a10 */ /* 0x000fe200007fe4ff */
[----:B------:R-:W-:Y:S01]  /*1860*/  IMAD.WIDE.U32 R108, R108, c[0x0][0x1a8], R22 ;  /* 0x00006a006c6c7a25 */ /* 0x000fe200078e0016 */
[----:B------:R-:W-:-:S02]  /*1870*/  LOP3.LUT R25, R25, 0xfffffffc, RZ, 0xc0, !PT ;  /* 0xfffffffc19197812 */ /* 0x000fc400078ec0ff */
[----:B------:R-:W-:Y:S01]  /*1880*/  IADD3 R64, R7, R66, RZ ;  /* 0x0000004207407210 */ /* 0x000fe20007ffe0ff */
[----:B------:R-:W-:Y:S01]  /*1890*/  IMAD.SHL.U32 R57, R3, 0x20, RZ ;  /* 0x0000002003397824 */ /* 0x000fe200078e00ff */
[----:B------:R-:W-:Y:S01]  /*18a0*/  IADD3.X R77, R77, c[0x0][0x16c], RZ, P2, !PT ;  /* 0x00005b004d4d7a10 */ /* 0x000fe200017fe4ff */
[----:B------:R-:W-:Y:S01]  /*18b0*/  IMAD.MOV.U32 R138, RZ, RZ, R78 ;  /* 0x000000ffff8a7224 */ /* 0x000fe200078e004e */
[----:B------:R-:W-:Y:S01]  /*18c0*/  IADD3 R54, R54, -R25, RZ ;  /* 0x8000001936367210 */ /* 0x000fe20007ffe0ff */
[----:B------:R-:W-:Y:S01]  /*18d0*/  IMAD.IADD R60, R109, 0x1, R5 ;  /* 0x000000016d3c7824 */ /* 0x000fe200078e0205 */
[----:B------:R-:W-:Y:S01]  /*18e0*/  SHF.L.U64.HI R58, R3, R100, c[0x0][0x1a4] ;  /* 0x00006900033a7619 */ /* 0x000fe20000010264 */
[----:B------:R-:W-:Y:S01]  /*18f0*/  IMAD.MOV.U32 R140, RZ, RZ, R80 ;  /* 0x000000ffff8c7224 */ /* 0x000fe200078e0050 */
[----:B------:R-:W-:Y:S01]  /*1900*/  SHF.R.S32.HI R63, RZ, 0x1f, R66 ;  /* 0x0000001fff3f7819 */ /* 0x000fe20000011442 */
[----:B------:R-:W-:Y:S01]  /*1910*/  IMAD.MOV.U32 R141, RZ, RZ, R81 ;  /* 0x000000ffff8d7224 */ /* 0x000fe200078e0051 */
[----:B------:R-:W-:-:S02]  /*1920*/  SHF.R.S32.HI R62, RZ, 0x1f, R64 ;  /* 0x0000001fff3e7819 */ /* 0x000fc40000011440 */
[----:B------:R-:W-:Y:S01]  /*1930*/  MOV R137, R77 ;  /* 0x0000004d00897202 */ /* 0x000fe20000000f00 */
[----:B------:R-:W-:Y:S01]  /*1940*/  @!P5 IMAD.MOV.U32 R11, RZ, RZ, RZ ;  /* 0x000000ffff0bd224 */ /* 0x000fe200078e00ff */
        /* <DEDUP_REMOVED lines=8> */
[----:B------:R-:W-:Y:S01]  /*19d0*/  MOV R82, 0x6 ;  /* 0x0000000600527802 */ /* 0x000fe20000000f00 */
[----:B------:R-:W-:Y:S01]  /*19e0*/  IMAD R6, R9, c[0x0][0x27c], R6 ;  /* 0x00009f0009067a24 */ /* 0x000fe200078e0206 */
[----:B------:R-:W-:Y:S01]  /*19f0*/  IADD3.X R7, R7, R107, ~R10, P2, P0 ;  /* 0x0000006b07077210 */ /* 0x000fe200017e0c0a */
[C---:B------:R-:W-:Y:S01]  /*1a00*/  IMAD.WIDE.U32 R16, R9.reuse, c[0x0][0x280], R12 ;  /* 0x0000a00009107a25 */ /* 0x040fe200078e000c */
[----:B------:R-:W-:Y:S01]  /*1a10*/  ULDC.64 UR4, c[0x0][0x1a0] ;  /* 0x0000680000047ab9 */ /* 0x000fe20000000a00 */
[----:B------:R-:W-:Y:S01]  /*1a20*/  MOV R76, c[0x0][0x290] ;  /* 0x0000a400004c7a02 */ /* 0x000fe20000000f00 */
[----:B------:R-:W-:Y:S01]  /*1a30*/  UIMAD UR8, UR9, UR5, URZ ;  /* 0x00000005090872a4 */ /* 0x000fe2000f8e023f */
[----:B------:R-:W-:Y:S01]  /*1a40*/  IMAD R8, R9, c[0x0][0x284], R8 ;  /* 0x0000a10009087a24 */ /* 0x000fe200078e0208 */
[----:B------:R-:W-:Y:S01]  /*1a50*/  ULDC UR10, c[0x0][0x19c] ;  /* 0x00006700000a7ab9 */ /* 0x000fe20000000800 */
[----:B------:R-:W-:Y:S01]  /*1a60*/  IMAD.IADD R15, R15, 0x1, R6 ;  /* 0x000000010f0f7824 */ /* 0x000fe200078e0206 */
[----:B------:R-:W-:Y:S01]  /*1a70*/  UIMAD UR10, UR9, UR10, URZ ;  /* 0x0000000a090a72a4 */ /* 0x000fe2000f8e023f */
[----:B------:R-:W-:Y:S01]  /*1a80*/  IMAD.IADD R17, R17, 0x1, R8 ;  /* 0x0000000111117824 */ /* 0x000fe200078e0208 */
[----:B------:R-:W-:Y:S01]  /*1a90*/  SHF.L.U32 R72, R65, 0x6, RZ ;  /* 0x0000000641487819 */ /* 0x000fe200000006ff */
[C---:B------:R-:W-:Y:S01]  /*1aa0*/  IMAD R6, R7.reuse, c[0x0][0x290], RZ ;  /* 0x0000a40007067a24 */ /* 0x040fe200078e02ff */
[C---:B------:R-:W-:Y:S01]  /*1ab0*/  IADD3 R68, R106.reuse, 0x20, RZ ;  /* 0x000000206a447810 */ /* 0x040fe20007ffe0ff */
[----:B------:R-:W-:Y:S01]  /*1ac0*/  IMAD R8, R7, c[0x0][0x288], RZ ;  /* 0x0000a20007087a24 */ /* 0x000fe200078e02ff */
[C---:B------:R-:W-:Y:S01]  /*1ad0*/  IADD3 R103, R106.reuse, 0x40, RZ ;  /* 0x000000406a677810 */ /* 0x040fe20007ffe0ff */
[C---:B------:R-:W-:Y:S01]  /*1ae0*/  IMAD R6, R5.reuse, c[0x0][0x294], R6 ;  /* 0x0000a50005067a24 */ /* 0x040fe200078e0206 */
[----:B------:R-:W-:Y:S01]  /*1af0*/  IADD3 R102, R106, 0x60, RZ ;  /* 0x000000606a667810 */ /* 0x000fe20007ffe0ff */
[----:B------:R-:W-:Y:S01]  /*1b00*/  IMAD.WIDE.U32 R16, R5, c[0x0][0x290], R16 ;  /* 0x0000a40005107a25 */ /* 0x000fe200078e0010 */
[----:B------:R-:W-:Y:S01]  /*1b10*/  SHF.R.S32.HI R71, RZ, 0x1f, R72 ;  /* 0x0000001fff477819 */ /* 0x000fe20000011448 */
[----:B------:R-:W-:-:S02]  /*1b20*/  ULDC UR12, c[0x0][0x28c] ;  /* 0x0000a300000c7ab9 */ /* 0x000fc40000000800 */
[----:B------:R-:W-:Y:S01]  /*1b30*/  IMAD R8, R5, c[0x0][0x28c], R8 ;  /* 0x0000a30005087a24 */ /* 0x000fe200078e0208 */
[----:B------:R-:W-:Y:S01]  /*1b40*/  IADD3 R7, R17, R6, RZ ;  /* 0x0000000611077210 */ /* 0x000fe20007ffe0ff */
[----:B------:R-:W-:Y:S01]  /*1b50*/  IMAD.WIDE.U32 R14, R5, c[0x0][0x288], R14 ;  /* 0x0000a200050e7a25 */ /* 0x000fe200078e000e */
[----:B------:R-:W-:Y:S02]  /*1b60*/  ULDC UR11, c[0x0][0x28c] ;  /* 0x0000a300000b7ab9 */ /* 0x000fe40000000800 */
[----:B------:R-:W-:Y:S01]  /*1b70*/  UIMAD UR12, UR12, 0xc0, URZ ;  /* 0x000000c00c0c78a4 */ /* 0x000fe2000f8e023f */
[C---:B------:R-:W-:Y:S01]  /*1b80*/  IMAD R5, R2.reuse, c[0x0][0x2a0], RZ ;  /* 0x0000a80002057a24 */ /* 0x040fe200078e02ff */
[----:B------:R-:W-:Y:S01]  /*1b90*/  UIMAD UR11, UR11, 0xc0, URZ ;  /* 0x000000c00b0b78a4 */ /* 0x000fe2000f8e023f */
[----:B------:R-:W-:Y:S02]  /*1ba0*/  IMAD.IADD R9, R15, 0x1, R8 ;  /* 0x000000010f097824 */ /* 0x000fe400078e0208 */
[----:B------:R-:W-:-:S02]  /*1bb0*/  IMAD R95, R2, c[0x0][0x298], RZ ;  /* 0x0000a600025f7a24 */ /* 0x000fc400078e02ff */
[----:B------:R-:W-:Y:S02]  /*1bc0*/  IMAD.MOV.U32 R6, RZ, RZ, R16 ;  /* 0x000000ffff067224 */ /* 0x000fe400078e0010 */
[----:B------:R-:W-:Y:S02]  /*1bd0*/  IMAD.MOV.U32 R8, RZ, RZ, R14 ;  /* 0x000000ffff087224 */ /* 0x000fe400078e000e */
[----:B-----5:R-:W-:Y:S02]  /*1be0*/  IMAD.IADD R0, R11, 0x1, R0 ;  /* 0x000000010b007824 */ /* 0x020fe400078e0200 */
[----:B------:R-:W-:-:S04]  /*1bf0*/  IMAD.WIDE.U32 R10, R3, 0x40, RZ ;  /* 0x00000040030a7825 */ /* 0x000fc800078e00ff */
[C---:B------:R-:W-:Y:S01]  /*1c00*/  IMAD R92, R4.reuse, c[0x0][0x2a4], R5 ;  /* 0x0000a900045c7a24 */ /* 0x040fe200078e0205 */
[----:B------:R-:W-:Y:S01]  /*1c10*/  IADD3 R90, R11, UR8, RZ ;  /* 0x000000080b5a7c10 */ /* 0x000fe2000fffe0ff */
[C---:B------:R-:W-:Y:S01]  /*1c20*/  IMAD R95, R4.reuse, c[0x0][0x29c], R95 ;  /* 0x0000a700045f7a24 */ /* 0x040fe200078e025f */
[----:B------:R-:W-:Y:S01]  /*1c30*/  UMOV UR8, 0xc0 ;  /* 0x000000c000087882 */ /* 0x000fe20000000000 */
[----:B------:R-:W-:Y:S01]  /*1c40*/  IMAD.WIDE.U32 R2, R4, c[0x0][0x2a0], R6 ;  /* 0x0000a80004027a25 */ /* 0x000fe200078e0006 */
[----:B------:R-:W-:Y:S01]  /*1c50*/  UIMAD UR13, UR8, UR5, URZ ;  /* 0x00000005080d72a4 */ /* 0x000fe2000f8e023f */
[----:B------:R-:W-:Y:S01]  /*1c60*/  SHF.L.U32 R89, R10, 0x1, RZ ;  /* 0x000000010a597819 */ /* 0x000fe200000006ff */
[----:B------:R-:W-:Y:S01]  /*1c70*/  UIMAD.WIDE.U32 UR14, UR8, UR4, URZ ;  /* 0x00000004080e72a5 */ /* 0x000fe2000f8e003f */
[----:B------:R-:W-:Y:S01]  /*1c80*/  IMAD.WIDE.U32 R4, R4, c[0x0][0x298], R8 ;  /* 0x0000a60004047a25 */ /* 0x000fe200078e0008 */
[----:B------:R-:W-:Y:S01]  /*1c90*/  LEA R93, P2, R2, c[0x0][0x270], 0x1 ;  /* 0x00009c00025d7a11 */ /* 0x000fe200078408ff */
[----:B------:R-:W-:Y:S01]  /*1ca0*/  ULDC UR5, c[0x0][0x294] ;  /* 0x0000a50000057ab9 */ /* 0x000fe20000000800 */
[----:B------:R-:W-:Y:S01]  /*1cb0*/  SHF.L.U64.HI R90, R10, 0x1, R90 ;  /* 0x000000010a5a7819 */ /* 0x000fe2000001025a */
[----:B------:R-:W-:Y:S01]  /*1cc0*/  IMAD.IADD R92, R3, 0x1, R92 ;  /* 0x00000001035c7824 */ /* 0x000fe200078e025c */
[----:B------:R-:W-:Y:S01]  /*1cd0*/  LEA R94, P0, R4, c[0x0][0x268], 0x1 ;  /* 0x00009a00045e7a11 */ /* 0x000fe200078008ff */
[----:B------:R-:W-:Y:S01]  /*1ce0*/  IMAD.IADD R95, R5, 0x1, R95 ;  /* 0x00000001055f7824 */ /* 0x000fe200078e025f */
[----:B------:R-:W-:Y:S01]  /*1cf0*/  UIMAD UR5, UR8, UR5, URZ ;  /* 0x00000005080572a4 */ /* 0x000fe2000f8e023f */
[----:B------:R-:W-:Y:S01]  /*1d00*/  IMAD R3, R65, R0, RZ ;  /* 0x0000000041037224 */ /* 0x000fe200078e02ff */
[----:B------:R-:W-:Y:S01]  /*1d10*/  LEA.HI.X R92, R2, c[0x0][0x274], R92, 0x1, P2 ;  /* 0x00009d00025c7a11 */ /* 0x000fe200010f0c5c */
[----:B------:R-:W-:Y:S01]  /*1d20*/  IMAD.MOV.U32 R110, RZ, RZ, c[0x0][0x290] ;  /* 0x0000a400ff6e7624 */ /* 0x000fe200078e00ff */
[----:B------:R-:W-:Y:S01]  /*1d30*/  LEA.HI.X R95, R4, c[0x0][0x26c], R95, 0x1, P0 ;  /* 0x00009b00045f7a11 */ /* 0x000fe200000f0c5f */
[----:B------:R-:W-:Y:S01]  /*1d40*/  IMAD.MOV.U32 R101, RZ, RZ, c[0x0][0x288] ;  /* 0x0000a200ff657624 */ /* 0x000fe200078e00ff */
[----:B------:R-:W-:Y:S01]  /*1d50*/  SHF.R.S32.HI R47, RZ, 0x1f, R3 ;  /* 0x0000001fff2f7819 */ /* 0x000fe20000011403 */
[----:B------:R-:W-:Y:S01]  /*1d60*/  IMAD.SHL.U32 R88, R110, 0x40, RZ ;  /* 0x000000406e587824 */ /* 0x000fe200078e00ff */
[-C--:B------:R-:W-:Y:S01]  /*1d70*/  IADD3 R98, P0, R64, R3.reuse, RZ ;  /* 0x0000000340627210 */ /* 0x080fe20007f1e0ff */
[----:B------:R-:W-:Y:S01]  /*1d80*/  IMAD.SHL.U32 R86, R110, 0x20, RZ ;  /* 0x000000206e567824 */ /* 0x000fe200078e00ff */
[----:B------:R-:W-:Y:S01]  /*1d90*/  IADD3 R46, P2, R66, R3, RZ ;  /* 0x00000003422e7210 */ /* 0x000fe20007f5e0ff */
[----:B------:R-:W-:Y:S01]  /*1da0*/  IMAD.WIDE.U32 R112, R113, 0x40, RZ ;  /* 0x0000004071707825 */ /* 0x000fe200078e00ff */
[----:B------:R-:W-:Y:S01]  /*1db0*/  IADD3.X R99, R62, R47, RZ, P0, !PT ;  /* 0x0000002f3e637210 */ /* 0x000fe200007fe4ff */
[----:B------:R-:W-:Y:S01]  /*1dc0*/  ULDC UR4, c[0x0][0x230] ;  /* 0x00008c0000047ab9 */ /* 0x000fe20000000800 */
[----:B------:R-:W-:Y:S01]  /*1dd0*/  SHF.L.U64.HI R87, R110, R82, c[0x0][0x294] ;  /* 0x0000a5006e577619 */ /* 0x000fe20000010252 */
[----:B------:R-:W-:Y:S01]  /*1de0*/  IMAD.X R47, R63, 0x1, R47, P2 ;  /* 0x000000013f2f7824 */ /* 0x000fe200010e062f */
[C---:B------:R-:W-:Y:S01]  /*1df0*/  SHF.L.U64.HI R99, R98.reuse, 0x1, R99 ;  /* 0x0000000162637819 */ /* 0x040fe20000010263 */
[C---:B------:R-:W-:Y:S01]  /*1e00*/  IMAD.SHL.U32 R74, R65.reuse, 0x20, RZ ;  /* 0x00000020414a7824 */ /* 0x040fe200078e00ff */
[----:B------:R-:W-:Y:S01]  /*1e10*/  SHF.L.U32 R98, R98, 0x1, RZ ;  /* 0x0000000162627819 */ /* 0x000fe200000006ff */
[----:B------:R-:W-:Y:S01]  /*1e20*/  IMAD R70, R65, 0x60, RZ ;  /* 0x0000006041467824 */ /* 0x000fe200078e02ff */
[C---:B------:R-:W-:Y:S01]  /*1e30*/  SHF.L.U64.HI R47, R46.reuse, 0x1, R47 ;  /* 0x000000012e2f7819 */ /* 0x040fe2000001022f */
[----:B------:R-:W-:Y:S01]  /*1e40*/  IMAD.SHL.U32 R46, R46, 0x2, RZ ;  /* 0x000000022e2e7824 */ /* 0x000fe200078e00ff */
[C---:B------:R-:W-:Y:S01]  /*1e50*/  SHF.L.U64.HI R85, R110.reuse, R100, c[0x0][0x294] ;  /* 0x0000a5006e557619 */ /* 0x040fe20000010264 */
[----:B------:R-:W-:Y:S01]  /*1e60*/  IMAD.WIDE.U32 R110, R110, 0xc0, RZ ;  /* 0x000000c06e6e7825 */ /* 0x000fe200078e00ff */
[----:B------:R-:W-:Y:S01]  /*1e70*/  IADD3 R96, P4, R98, c[0x0][0x2b0], RZ ;  /* 0x0000ac0062607a10 */ /* 0x000fe20007f9e0ff */
[----:B------:R-:W-:Y:S01]  /*1e80*/  UIADD3 UR13, UR15, UR13, URZ ;  /* 0x0000000d0f0d7290 */ /* 0x000fe2000fffe03f */
[----:B------:R-:W-:Y:S01]  /*1e90*/  IADD3 R10, P2, R46, c[0x0][0x2b0], RZ ;  /* 0x0000ac002e0a7a10 */ /* 0x000fe20007f5e0ff */
[C---:B------:R-:W-:Y:S01]  /*1ea0*/  IMAD.SHL.U32 R83, R101.reuse, 0x40, RZ ;  /* 0x0000004065537824 */ /* 0x040fe200078e00ff */
[----:B------:R-:W-:Y:S01]  /*1eb0*/  IADD3 R98, P3, R98, c[0x0][0x2a8], RZ ;  /* 0x0000aa0062627a10 */ /* 0x000fe20007f7e0ff */
[----:B------:R-:W-:Y:S01]  /*1ec0*/  IMAD.MOV.U32 R11, RZ, RZ, R52 ;  /* 0x000000ffff0b7224 */ /* 0x000fe200078e0034 */
[----:B------:R-:W-:Y:S01]  /*1ed0*/  IADD3 R46, P0, R46, c[0x0][0x2a8], RZ ;  /* 0x0000aa002e2e7a10 */ /* 0x000fe20007f1e0ff */
[----:B------:R-:W-:Y:S01]  /*1ee0*/  IMAD.U32 R76, R76, -0x80, RZ ;  /* 0xffffff804c4c7824 */ /* 0x000fe200078e00ff */
[C---:B------:R-:W-:Y:S01]  /*1ef0*/  SHF.L.U64.HI R82, R101.reuse, R82, c[0x0][0x28c] ;  /* 0x0000a30065527619 */ /* 0x040fe20000010252 */
[----:B------:R-:W-:Y:S01]  /*1f00*/  ULDC.U8 UR8, c[0x0][0x313] ;  /* 0x0000c4c000087ab9 */ /* 0x000fe20000000000 */
[----:B------:R-:W-:-:S02]  /*1f10*/  SHF.L.U64.HI R100, R101, R100, c[0x0][0x28c] ;  /* 0x0000a30065647619 */ /* 0x000fc40000010264 */
[C---:B------:R-:W-:Y:S01]  /*1f20*/  SHF.L.U64.HI R87, R88.reuse, 0x1, R87 ;  /* 0x0000000158577819 */ /* 0x040fe20000010257 */
[----:B------:R-:W-:Y:S01]  /*1f30*/  IMAD.SHL.U32 R88, R88, 0x2, RZ ;  /* 0x0000000258587824 */ /* 0x000fe200078e00ff */
[C---:B------:R-:W-:Y:S01]  /*1f40*/  SHF.L.U64.HI R85, R86.reuse, 0x1, R85 ;  /* 0x0000000156557819 */ /* 0x040fe20000010255 */
[----:B------:R-:W-:Y:S01]  /*1f50*/  IMAD.SHL.U32 R86, R86, 0x2, RZ ;  /* 0x0000000256567824 */ /* 0x000fe200078e00ff */
[----:B------:R-:W-:Y:S02]  /*1f60*/  IADD3.X R97, R99, c[0x0][0x2b4], RZ, P4, !PT ;  /* 0x0000ad0063617a10 */ /* 0x000fe400027fe4ff */
[----:B------:R-:W-:Y:S02]  /*1f70*/  IADD3.X R9, R47, c[0x0][0x2b4], RZ, P2, !PT ;  /* 0x0000ad002f097a10 */ /* 0x000fe400017fe4ff */
[----:B------:R-:W-:Y:S02]  /*1f80*/  SHF.L.U32 R101, R101, 0x5, RZ ;  /* 0x0000000565657819 */ /* 0x000fe400000006ff */
[----:B------:R-:W-:-:S02]  /*1f90*/  SHF.R.S32.HI R73, RZ, 0x1f, R74 ;  /* 0x0000001fff497819 */ /* 0x000fc4000001144a */
[----:B------:R-:W-:Y:S02]  /*1fa0*/  SHF.R.S32.HI R69, RZ, 0x1f, R70 ;  /* 0x0000001fff457819 */ /* 0x000fe40000011446 */
[----:B------:R-:W-:Y:S02]  /*1fb0*/  IADD3 R84, R113, UR10, RZ ;  /* 0x0000000a71547c10 */ /* 0x000fe4000fffe0ff */
[----:B------:R-:W-:Y:S02]  /*1fc0*/  IADD3 R91, R111, UR5, RZ ;  /* 0x000000056f5b7c10 */ /* 0x000fe4000fffe0ff */
[----:B------:R-:W-:Y:S02]  /*1fd0*/  IADD3.X R99, R99, c[0x0][0x2ac], RZ, P3, !PT ;  /* 0x0000ab0063637a10 */ /* 0x000fe40001ffe4ff */
[----:B------:R-:W-:Y:S02]  /*1fe0*/  IADD3.X R47, R47, c[0x0][0x2ac], RZ, P0, !PT ;  /* 0x0000ab002f2f7a10 */ /* 0x000fe400007fe4ff */
.L_x_4368:
[----:B------:R-:W-:Y:S01]  /*1ff0*/  LEA R0, R11, 0xffffff80, 0x7 ;  /* 0xffffff800b007811 */ /* 0x000fe200078e38ff */
[----:B------:R-:W-:Y:S02]  /*2000*/  IMAD.MOV.U32 R24, RZ, RZ, R93 ;  /* 0x000000ffff187224 */ /* 0x000fe400078e005d */
[----:B------:R-:W-:Y:S02]  /*2010*/  IMAD.MOV.U32 R25, RZ, RZ, R92 ;  /* 0x000000ffff197224 */ /* 0x000fe400078e005c */
[--C-:B--2---:R-:W-:Y:S02]  /*2020*/  IMAD.IADD R15, R53, 0x1, -R0.reuse ;  /* 0x00000001350f7824 */ /* 0x104fe400078e0a00 */
[----:B------:R-:W-:Y:S03]  /*2030*/  IMAD.IADD R3, R61, 0x1, -R0 ;  /* 0x000000013d037824 */ /* 0x000fe600078e0a00 */
[-C--:B------:R-:W-:Y:S02]  /*2040*/  ISETP.GE.AND P0, PT, R106, R15.reuse, PT ;  /* 0x0000000f6a00720c */ /* 0x080fe40003f06270 */
[----:B------:R-:W-:Y:S02]  /*2050*/  ISETP.GE.AND P4, PT, R68, R15, PT ;  /* 0x0000000f4400720c */ /* 0x000fe40003f86270 */
[-C--:B------:R-:W-:Y:S02]  /*2060*/  ISETP.GE.AND P0, PT, R106, R3.reuse, !P0 ;  /* 0x000000036a00720c */ /* 0x080fe40004706270 */
[----:B------:R-:W-:Y:S02]  /*2070*/  ISETP.GE.AND P4, PT, R68, R3, !P4 ;  /* 0x000000034400720c */ /* 0x000fe40006786270 */
[C---:B------:R-:W-:Y:S04]  /*2080*/  ISETP.GE.AND P3, PT, R103.reuse, R15, PT ;  /* 0x0000000f6700720c */ /* 0x040fe80003f66270 */
[----:B------:R-:W-:Y:S05]  /*2090*/  ISETP.GE.AND P3, PT, R103, R3, !P3 ;  /* 0x000000036700720c */ /* 0x000fea0005f66270 */
[----:B------:R-:W2:Y:S02]  /*20a0*/  @P0 LDG.E.128 R20, [R24.64] ;  /* 0x0000000618140981 */ /* 0x000ea4000c1e1d00 */
[----:B------:R-:W-:Y:S02]  /*20b0*/  @P4 IADD3 R30, P2, R93, R86, RZ ;  /* 0x000000565d1e4210 */ /* 0x000fe40007f5e0ff */
[----:B------:R-:W-:Y:S03]  /*20c0*/  @P4 LEA R28, P5, R57, R80, 0x1 ;  /* 0x00000050391c4211 */ /* 0x000fe600078a08ff */
[C---:B------:R-:W-:Y:S01]  /*20d0*/  @P4 IMAD.X R31, R92.reuse, 0x1, R85, P2 ;  /* 0x000000015c1f4824 */ /* 0x040fe200010e0655 */
[----:B------:R-:W-:Y:S02]  /*20e0*/  @P3 IADD3 R26, P2, R93, R88, RZ ;  /* 0x000000585d1a3210 */ /* 0x000fe40007f5e0ff */
[----:B------:R-:W-:Y:S02]  /*20f0*/  @P4 LEA.HI.X R29, R57, R81, R58, 0x1, P5 ;  /* 0x00000051391d4211 */ /* 0x000fe400028f0c3a */
[----:B------:R-:W-:Y:S01]  /*2100*/  @P3 IADD3 R2, P6, R89, R80, RZ ;  /* 0x0000005059023210 */ /* 0x000fe20007fde0ff */
[----:B------:R-:W-:Y:S01]  /*2110*/  @P3 IMAD.X R27, R92, 0x1, R87, P2 ;  /* 0x000000015c1b3824 */ /* 0x000fe200010e0657 */
[C---:B------:R-:W-:Y:S04]  /*2120*/  ISETP.GE.AND P2, PT, R102.reuse, R15, PT ;  /* 0x0000000f6600720c */ /* 0x040fe80003f46270 */
[----:B------:R-:W-:Y:S01]  /*2130*/  ISETP.GE.AND P2, PT, R102, R3, !P2 ;  /* 0x000000036600720c */ /* 0x000fe20005746270 */
[----:B------:R-:W-:Y:S01]  /*2140*/  @P3 IMAD.X R3, R90, 0x1, R81, P6 ;  /* 0x000000015a033824 */ /* 0x000fe200030e0651 */
[----:B------:R-:W-:Y:S11]  /*2150*/  ISETP.NE.AND P6, PT, RZ, UR4, PT ;  /* 0x00000004ff007c0c */ /* 0x000ff6000bfc5270 */
[----:B------:R-:W-:Y:S05]  /*2160*/  @P2 IADD3 R14, P5, R93, R110, RZ ;  /* 0x0000006e5d0e2210 */ /* 0x000fea0007fbe0ff */
[----:B------:R-:W-:Y:S01]  /*2170*/  @P2 IMAD.X R15, R92, 0x1, R91, P5 ;  /* 0x000000015c0f2824 */ /* 0x000fe200028e065b */
[----:B--2---:R1:W-:Y:S04]  /*2180*/  @P0 STG.E.128 [R80.64], R20 ;  /* 0x0000001450000986 */ /* 0x0043e8000c101d06 */
[----:B------:R2:W3:Y:S02]  /*2190*/  @P4 LDG.E.128 R16, [R30.64] ;  /* 0x000000061e104981 */ /* 0x0004e4000c1e1d00 */
[----:B--2---:R-:W-:Y:S04]  /*21a0*/  @P2 IADD3 R30, P5, R80, UR14, RZ ;  /* 0x0000000e501e2c10 */ /* 0x004fe8000ffbe0ff */
[----:B------:R-:W-:Y:S02]  /*21b0*/  @P2 IADD3.X R31, R81, UR13, RZ, P5, !PT ;  /* 0x0000000d511f2c10 */ /* 0x000fe4000affe4ff */
[C---:B------:R-:W-:Y:S04]  /*21c0*/  LEA R93, P5, R76.reuse, R24, 0x1 ;  /* 0x000000184c5d7211 */ /* 0x040fe800078a08ff */
[----:B------:R-:W-:Y:S01]  /*21d0*/  LEA.HI.X.SX32 R92, R76, R25, 0x1, P5 ;  /* 0x000000194c5c7211 */ /* 0x000fe200028f0eff */
[----:B---3--:R2:W-:Y:S04]  /*21e0*/  @P4 STG.E.128 [R28.64], R16 ;  /* 0x000000101c004986 */ /* 0x0085e8000c101d06 */
[----:B------:R-:W3:Y:S04]  /*21f0*/  @P3 LDG.E.128 R4, [R26.64] ;  /* 0x000000061a043981 */ /* 0x000ee8000c1e1d00 */
[----:B---3--:R2:W-:Y:S04]  /*2200*/  @P3 STG.E.128 [R2.64], R4 ;  /* 0x0000000402003986 */ /* 0x0085e8000c101d06 */
[----:B-1----:R-:W3:Y:S04]  /*2210*/  @P2 LDG.E.128 R20, [R14.64] ;  /* 0x000000060e142981 */ /* 0x002ee8000c1e1d00 */
[----:B---3--:R2:W-:Y:S01]  /*2220*/  @P2 STG.E.128 [R30.64], R20 ;  /* 0x000000141e002986 */ /* 0x0085e2000c101d06 */
[----:B------:R-:W-:-:S05]  /*2230*/  @!P6 BRA `(.L_x_4339) ;  /* 0x000026c00000e947 */ /* 0x000fca0003800000 */
[----:B------:R-:W-:Y:S11]  /*2240*/  ISETP.NE.AND P5, PT, RZ, UR8, PT ;  /* 0x00000008ff007c0c */ /* 0x000ff6000bfa5270 */
[----:B------:R-:W-:Y:S02]  /*2250*/  @!UPT UIADD3 URZ, URZ, URZ, URZ ;  /* 0x0000003f3f3ff290 */ /* 0x000fe4000fffe03f */
[----:B------:R-:W-:-:S05]  /*2260*/  @!P5 BRA `(.L_x_4340) ;  /* 0x00000ed00000d947 */ /* 0x000fca0003800000 */
[----:B------:R-:W-:Y:S01]  /*2270*/  BSSY B0, `(.L_x_4341) ;  /* 0x0000031000007945 */ /* 0x000fe20003800000 */
[----:B------:R-:W-:-:S05]  /*2280*/  @!P0 BRA `(.L_x_4342) ;  /* 0x000002f000008947 */ /* 0x000fca0003800000 */
        /* <DEDUP_REMOVED lines=47> */
.L_x_4342:
[----:B------:R-:W-:Y:S05]  /*2580*/  BSYNC B0 ;  /* 0x0000000000007941 */ /* 0x000fea0003800000 */
.L_x_4341:
[----:B------:R-:W-:Y:S01]  /*2590*/  BSSY B0, `(.L_x_4343) ;  /* 0x0000039000007945 */ /* 0x000fe20003800000 */
[----:B------:R-:W-:-:S05]  /*25a0*/  @!P4 BRA `(.L_x_4344) ;  /* 0x000003700000c947 */ /* 0x000fca0003800000 */
[----:B------:R-:W-:Y:S02]  /*25b0*/  ISETP.GE.AND P0, PT, R12, UR4, PT ;  /* 0x000000040c007c0c */ /* 0x000fe4000bf06270 */
[C---:B--2---:R-:W-:Y:S04]  /*25c0*/  LEA R30, P6, R101.reuse, R94, 0x1 ;  /* 0x0000005e651e7211 */ /* 0x044fe800078c08ff */
[----:B------:R-:W-:Y:S05]  /*25d0*/  LEA.HI.X R31, R101, R95, R100, 0x1, P6 ;  /* 0x0000005f651f7211 */ /* 0x000fea00030f0c64 */
[----:B-1----:R-:W2:Y:S02]  /*25e0*/  LDG.E.128 R16, [R30.64] ;  /* 0x000000061e107981 */ /* 0x002ea4000c1e1d00 */
        /* <DEDUP_REMOVED lines=51> */
.L_x_4344:
[----:B------:R-:W-:Y:S05]  /*2920*/  BSYNC B0 ;  /* 0x0000000000007941 */ /* 0x000fea0003800000 */
.L_x_4343:
        /* <DEDUP_REMOVED lines=57> */
.L_x_4346:
[----:B------:R-:W-:Y:S05]  /*2cc0*/  BSYNC B0 ;  /* 0x0000000000007941 */ /* 0x000fea0003800000 */
.L_x_4345:
[----:B------:R-:W-:Y:S01]  /*2cd0*/  BSSY B0, `(.L_x_4347) ;  /* 0x000003d000007945 */ /* 0x000fe20003800000 */
[----:B------:R-:W-:-:S05]  /*2ce0*/  @!P2 BRA `(.L_x_4348) ;  /* 0x000003b00000a947 */ /* 0x000fca0003800000 */
[----:B-1----:R-:W-:Y:S01]  /*2cf0*/  IMAD.MOV.U32 R79, RZ, RZ, R77 ;  /* 0x000000ffff4f7224 */ /* 0x002fe200078e004d */
[----:B------:R-:W-:Y:S02]  /*2d00*/  ISETP.GE.AND P0, PT, R12, UR4, PT ;  /* 0x000000040c007c0c */ /* 0x000fe4000bf06270 */
[----:B------:R-:W-:Y:S02]  /*2d10*/  MOV R33, c[0x0][0x288] ;  /* 0x0000a20000217a02 */ /* 0x000fe40000000f00 */
[----:B------:R-:W-:Y:S03]  /*2d20*/  MOV R35, 0xc0 ;  /* 0x000000c000237802 */ /* 0x000fe60000000f00 */
[----:B------:R-:W-:Y:S04]  /*2d30*/  IMAD.WIDE.U32 R32, R33, 0xc0, R94 ;  /* 0x000000c021207825 */ /* 0x000fe800078e005e */
[----:B------:R-:W-:Y:S01]  /*2d40*/  IMAD.WIDE.U32 R38, R35, c[0x0][0x198], R78 ;  /* 0x0000660023267a25 */ /* 0x000fe200078e004e */
[----:B------:R-:W-:Y:S02]  /*2d50*/  IADD3 R33, R33, UR12, RZ ;  /* 0x0000000c21217c10 */ /* 0x000fe4000fffe0ff */
[C---:B------:R-:W-:Y:S01]  /*2d60*/  @!P0 SHF.L.U64.HI R26, R70.reuse, 0x1, R69 ;  /* 0x00000001461a8819 */ /* 0x040fe20000010245 */
[----:B--2---:R-:W-:Y:S02]  /*2d70*/  @!P0 IMAD.SHL.U32 R31, R70, 0x2, RZ ;  /* 0x00000002461f8824 */ /* 0x004fe400078e00ff */
        /* <DEDUP_REMOVED lines=50> */
.L_x_4348:
[----:B------:R-:W-:Y:S05]  /*30a0*/  BSYNC B0 ;  /* 0x0000000000007941 */ /* 0x000fea0003800000 */
.L_x_4347:
        /* <DEDUP_REMOVED lines=9> */
.L_x_4340:
[----:B------:R-:W-:Y:S01]  /*3140*/  ULEA.HI UR5, UR4, UR4, URZ, 0x1 ;  /* 0x0000000404057291 */ /* 0x000fe2000f8f083f */
[----:B------:R-:W-:Y:S03]  /*3150*/  BSSY B1, `(.L_x_4350) ;  /* 0x0000058000017945 */ /* 0x000fe60003800000 */
[----:B------:R-:W-:Y:S06]  /*3160*/  USHF.R.S32.HI UR5, URZ, 0x1, UR5 ;  /* 0x000000013f057899 */ /* 0x000fec0008011405 */
[----:B------:R-:W-:Y:S01]  /*3170*/  MOV R105, UR5 ;  /* 0x0000000500697c02 */ /* 0x000fe20008000f00 */
[----:B------:R-:W-:-:S05]  /*3180*/  @!P0 BRA `(.L_x_4351) ;  /* 0x0000054000008947 */ /* 0x000fca0003800000 */
        /* <DEDUP_REMOVED lines=9> */
[C---:B--2---:R-:W-:Y:S02]  /*3220*/  SHF.L.U32 R31, R40.reuse, 0x10, RZ ;  /* 0x00000010281f7819 */ /* 0x044fe400000006ff */
        /* <DEDUP_REMOVED lines=17> */
[----:B------:R-:W-:Y:S06]  /*3340*/  LEA.HI.X.SX32 R49, R79, R99, 0x1, P0 ;  /* 0x000000634f317211 */ /* 0x000fec00000f0eff */
[----:B------:R-:W4:Y:S01]  /*3350*/  LDG.E.128 R48, [R48.64] ;  /* 0x0000000630307981 */ /* 0x000f22000c1e1d00 */
[----:B--2---:R-:W-:Y:S01]  /*3360*/  IMAD.U32 R17, R27, 0x10000, RZ ;  /* 0x000100001b117824 */ /* 0x004fe200078e00ff */
[C---:B------:R-:W-:Y:S01]  /*3370*/  SHF.L.U32 R20, R26.reuse, 0x10, RZ ;  /* 0x000000101a147819 */ /* 0x040fe200000006ff */
[----:B------:R-:W-:Y:S01]  /*3380*/  IMAD.U32 R22, R25, 0x10000, RZ ;  /* 0x0001000019167824 */ /* 0x000fe200078e00ff */
[----:B------:R-:W-:Y:S02]  /*3390*/  LOP3.LUT R19, R26, 0xffff0000, RZ, 0xc0, !PT ;  /* 0xffff00001a137812 */ /* 0x000fe400078ec0ff */
[----:B------:R-:W-:Y:S02]  /*33a0*/  SHF.L.U32 R28, R24, 0x10, RZ ;  /* 0x00000010181c7819 */ /* 0x000fe400000006ff */
        /* <DEDUP_REMOVED lines=47> */
.L_x_4353:
[----:B------:R-:W-:Y:S05]  /*36a0*/  BSYNC B0 ;  /* 0x0000000000007941 */ /* 0x000fea0003800000 */
.L_x_4352:
[----:B------:R-:W-:Y:S05]  /*36b0*/  MOV R79, R77 ;  /* 0x0000004d004f7202 */ /* 0x000fea0000000f00 */
[----:B-----5:R3:W-:Y:S02]  /*36c0*/  STG.E.128 [R78.64], R40 ;  /* 0x000000284e007986 */ /* 0x0207e4000c101d06 */
.L_x_4351:
[----:B------:R-:W-:Y:S05]  /*36d0*/  BSYNC B1 ;  /* 0x0000000000017941 */ /* 0x000fea0003800000 */
.L_x_4350:
[----:B------:R-:W-:Y:S01]  /*36e0*/  BSSY B1, `(.L_x_4354) ;  /* 0x000005c000017945 */ /* 0x000fe20003800000 */
[----:B------:R-:W-:-:S05]  /*36f0*/  @!P4 BRA `(.L_x_4355) ;  /* 0x000005a00000c947 */ /* 0x000fca0003800000 */
        /* <DEDUP_REMOVED lines=11> */
[----:B--2---:R-:W-:Y:S01]  /*37b0*/  IMAD.U32 R31, R40, 0x10000, RZ ;  /* 0x00010000281f7824 */ /* 0x004fe200078e00ff */
        /* <DEDUP_REMOVED lines=30> */
[----:B------:R-:W-:Y:S02]  /*39a0*/  LOP3.LUT R26, R116, 0xffff0000, RZ, 0xc0, !PT ;  /* 0xffff0000741a7812 */ /* 0x000fe400078ec0ff */
        /* <DEDUP_REMOVED lines=8> */
[C---:B------:R-:W-:Y:S01]  /*3a30*/  SHF.L.U32 R16, R119.reuse, 0x10, RZ ;  /* 0x0000001077107819 */ /* 0x040fe200000006ff */
[----:B------:R-:W-:Y:S01]  /*3a40*/  FMUL.FTZ R0, R28, R29 ;  /* 0x0000001d1c007220 */ /* 0x000fe20000410000 */
[----:B------:R-:W-:Y:S01]  /*3a50*/  LOP3.LUT R14, R119, 0xffff0000, RZ, 0xc0, !PT ;  /* 0xffff0000770e7812 */ /* 0x000fe200078ec0ff */
[----:B------:R-:W-:Y:S01]  /*3a60*/  @!P4 FADD.FTZ R24, -R24, -RZ ;  /* 0x800000ff1818c221 */ /* 0x000fe20000010100 */
[C---:B----4-:R-:W-:Y:S01]  /*3a70*/  LOP3.LUT R32, R48.reuse, 0xffff0000, RZ, 0xc0, !PT ;  /* 0xffff000030207812 */ /* 0x050fe200078ec0ff */
[----:B------:R-:W-:Y:S01]  /*3a80*/  IMAD.U32 R30, R48, 0x10000, RZ ;  /* 0x00010000301e7824 */ /* 0x000fe200078e00ff */
[----:B------:R-:W-:Y:S01]  /*3a90*/  SHF.L.U32 R35, R49, 0x10, RZ ;  /* 0x0000001031237819 */ /* 0x000fe200000006ff */
        /* <DEDUP_REMOVED lines=28> */
.L_x_4357:
[----:B------:R-:W-:Y:S05]  /*3c60*/  BSYNC B0 ;  /* 0x0000000000007941 */ /* 0x000fea0003800000 */
.L_x_4356:
[C---:B--2---:R-:W-:Y:S04]  /*3c70*/  LEA R2, P0, R55.reuse, R78, 0x1 ;  /* 0x0000004e37027211 */ /* 0x044fe800078008ff */
[----:B------:R-:W-:Y:S05]  /*3c80*/  LEA.HI.X R3, R55, R77, R56, 0x1, P0 ;  /* 0x0000004d37037211 */ /* 0x000fea00000f0c38 */
[----:B-----5:R2:W-:Y:S04]  /*3c90*/  STG.E.128 [R2.64], R40 ;  /* 0x0000002802007986 */ /* 0x0205e8000c101d06 */
.L_x_4355:
[----:B------:R-:W-:Y:S05]  /*3ca0*/  BSYNC B1 ;  /* 0x0000000000017941 */ /* 0x000fea0003800000 */
.L_x_4354:
[----:B------:R-:W-:Y:S01]  /*3cb0*/  BSSY B1, `(.L_x_4358) ;  /* 0x000005c000017945 */ /* 0x000fe20003800000 */
[----:B------:R-:W-:-:S05]  /*3cc0*/  @!P3 BRA `(.L_x_4359) ;  /* 0x000005a00000b947 */ /* 0x000fca0003800000 */
        /* <DEDUP_REMOVED lines=86> */
.L_x_4361:
[----:B------:R-:W-:Y:S05]  /*4230*/  BSYNC B0 ;  /* 0x0000000000007941 */ /* 0x000fea0003800000 */
.L_x_4360:
[C---:B------:R-:W-:Y:S04]  /*4240*/  LEA R2, P0, R112.reuse, R78, 0x1 ;  /* 0x0000004e70027211 */ /* 0x040fe800078008ff */
[----:B------:R-:W-:Y:S05]  /*4250*/  LEA.HI.X R3, R112, R77, R84, 0x1, P0 ;  /* 0x0000004d70037211 */ /* 0x000fea00000f0c54 */
[----:B-----5:R3:W-:Y:S04]  /*4260*/  STG.E.128 [R2.64], R40 ;  /* 0x0000002802007986 */ /* 0x0207e8000c101d06 */
.L_x_4359:
[----:B------:R-:W-:Y:S05]  /*4270*/  BSYNC B1 ;  /* 0x0000000000017941 */ /* 0x000fea0003800000 */
.L_x_4358:
[----:B------:R-:W-:Y:S01]  /*4280*/  BSSY B1, `(.L_x_4362) ;  /* 0x000005f000017945 */ /* 0x000fe20003800000 */
[----:B------:R-:W-:-:S05]  /*4290*/  @!P2 BRA `(.L_x_4363) ;  /* 0x000005d00000a947 */ /* 0x000fca0003800000 */
        /* <DEDUP_REMOVED lines=34> */
[----:B--2---:R-:W-:Y:S01]  /*44c0*/  IMAD.U32 R17, R27, 0x10000, RZ ;  /* 0x000100001b117824 */ /* 0x004fe200078e00ff */
[----:B------:R-:W-:Y:S01]  /*44d0*/  SHF.L.U32 R20, R26, 0x10, RZ ;  /* 0x000000101a147819 */ /* 0x000fe200000006ff */
[----:B------:R-:W-:Y:S01]  /*44e0*/  IMAD.U32 R28, R24, 0x10000, RZ ;  /* 0x00010000181c7824 */ /* 0x000fe200078e00ff */
[----:B------:R-:W-:Y:S01]  /*44f0*/  LOP3.LUT R19, R26, 0xffff0000, RZ, 0xc0, !PT ;  /* 0xffff00001a137812 */ /* 0x000fe200078ec0ff */
[----:B------:R-:W-:Y:S01]  /*4500*/  IMAD.U32 R22, R25, 0x10000, RZ ;  /* 0x0001000019167824 */ /* 0x000fe200078e00ff */
[----:B------:R-:W-:Y:S02]  /*4510*/  LOP3.LUT R15, R27, 0xffff0000, RZ, 0xc0, !PT ;  /* 0xffff00001b0f7812 */ /* 0x000fe400078ec0ff */
[----:B------:R-:W-:Y:S01]  /*4520*/  LOP3.LUT R23, R24, 0xffff0000, RZ, 0xc0, !PT ;  /* 0xffff000018177812 */ /* 0x000fe200078ec0ff */
        /* <DEDUP_REMOVED lines=13> */
[----:B------:R-:W-:Y:S02]  /*4600*/  @!P2 FADD.FTZ R24, -R24, -RZ ;  /* 0x800000ff1818a221 */ /* 0x000fe40000010100 */
[----:B------:R-:W-:Y:S02]  /*4610*/  FMUL.FTZ R2, R23, R26 ;  /* 0x0000001a17027220 */ /* 0x000fe40000410000 */
[C---:B----4-:R-:W-:Y:S01]  /*4620*/  IMAD.U32 R30, R48.reuse, 0x10000, RZ ;  /* 0x00010000301e7824 */ /* 0x050fe200078e00ff */
[----:B------:R-:W-:Y:S01]  /*4630*/  LOP3.LUT R32, R48, 0xffff0000, RZ, 0xc0, !PT ;  /* 0xffff000030207812 */ /* 0x000fe200078ec0ff */
[----:B------:R-:W-:Y:S01]  /*4640*/  FMUL.FTZ R3, R22, R27 ;  /* 0x0000001b16037220 */ /* 0x000fe20000410000 */
        /* <DEDUP_REMOVED lines=27> */
.L_x_4365:
[----:B------:R-:W-:Y:S05]  /*4800*/  BSYNC B0 ;  /* 0x0000000000007941 */ /* 0x000fea0003800000 */
.L_x_4364:
[----:B------:R-:W-:Y:S02]  /*4810*/  MOV R3, 0xc0 ;  /* 0x000000c000037802 */ /* 0x000fe40000000f00 */
[----:B------:R-:W-:Y:S03]  /*4820*/  MOV R79, R77 ;  /* 0x0000004d004f7202 */ /* 0x000fe60000000f00 */
[C---:B------:R-:W-:Y:S02]  /*4830*/  IMAD R0, R3.reuse, c[0x0][0x19c], RZ ;  /* 0x0000670003007a24 */ /* 0x040fe400078e02ff */
[----:B------:R-:W-:Y:S05]  /*4840*/  IMAD.WIDE.U32 R4, R3, c[0x0][0x198], R78 ;  /* 0x0000660003047a25 */ /* 0x000fea00078e004e */
[----:B------:R-:W-:Y:S05]  /*4850*/  IADD3 R5, R5, R0, RZ ;  /* 0x0000000005057210 */ /* 0x000fea0007ffe0ff */
[----:B-----5:R3:W-:Y:S02]  /*4860*/  STG.E.128 [R4.64], R40 ;  /* 0x0000002804007986 */ /* 0x0207e4000c101d06 */
.L_x_4363:
[----:B------:R-:W-:Y:S05]  /*4870*/  BSYNC B1 ;  /* 0x0000000000017941 */ /* 0x000fea0003800000 */
.L_x_4362:
        /* <DEDUP_REMOVED lines=8> */
.L_x_4339:
[----:B--2---:R-:W2:Y:S01]  /*4900*/  @P0 LDG.E.128 R20, [R94.64] ;  /* 0x000000065e140981 */ /* 0x004ea2000c1e1d00 */
[C---:B------:R-:W-:Y:S01]  /*4910*/  @P4 LEA R14, P5, R101.reuse, R94, 0x1 ;  /* 0x0000005e650e4211 */ /* 0x040fe200078a08ff */
[----:B------:R-:W-:Y:S01]  /*4920*/  @P0 IMAD.MOV.U32 R79, RZ, RZ, R77 ;  /* 0x000000ffff4f0224 */ /* 0x000fe200078e004d */
[----:B------:R-:W-:Y:S01]  /*4930*/  @P2 MOV R0, c[0x0][0x28c] ;  /* 0x0000a30000002a02 */ /* 0x000fe20000000f00 */
[----:B------:R-:W-:Y:S01]  /*4940*/  @P2 IMAD.MOV.U32 R3, RZ, RZ, c[0x0][0x288] ;  /* 0x0000a200ff032624 */ /* 0x000fe200078e00ff */
[----:B------:R-:W-:Y:S01]  /*4950*/  @P4 LEA.HI.X R15, R101, R95, R100, 0x1, P5 ;  /* 0x0000005f650f4211 */ /* 0x000fe200028f0c64 */
[----:B------:R-:W-:Y:S01]  /*4960*/  UMOV UR4, URZ ;  /* 0x0000003f00047c82 */ /* 0x000fe20008000000 */
[----:B------:R-:W-:Y:S01]  /*4970*/  @P4 LEA R24, P5, R55, R78, 0x1 ;  /* 0x0000004e37184211 */ /* 0x000fe200078a08ff */
[----:B------:R-:W-:Y:S03]  /*4980*/  @P2 IMAD.WIDE.U32 R2, R3, 0xc0, R94 ;  /* 0x000000c003022825 */ /* 0x000fe600078e005e */
[----:B------:R-:W-:Y:S01]  /*4990*/  @P4 LEA.HI.X R25, R55, R77, R56, 0x1, P5 ;  /* 0x0000004d37194211 */ /* 0x000fe200028f0c38 */
[----:B------:R-:W-:Y:S04]  /*49a0*/  @P2 IMAD R0, R0, 0xc0, RZ ;  /* 0x000000c000002824 */ /* 0x000fe800078e02ff */
[----:B------:R-:W-:Y:S01]  /*49b0*/  @P2 IMAD.IADD R3, R3, 0x1, R0 ;  /* 0x0000000103032824 */ /* 0x000fe200078e0200 */
[----:B--2---:R1:W-:Y:S01]  /*49c0*/  @P0 STG.E.128 [R78.64], R20 ;  /* 0x000000144e000986 */ /* 0x0043e2000c101d06 */
[C---:B------:R-:W-:Y:S03]  /*49d0*/  @P3 LEA R16, P0, R83.reuse, R94, 0x1 ;  /* 0x0000005e53103211 */ /* 0x040fe600078008ff */
[----:B------:R2:W3:Y:S01]  /*49e0*/  @P4 LDG.E.128 R4, [R14.64] ;  /* 0x000000060e044981 */ /* 0x0004e2000c1e1d00 */
[----:B------:R-:W-:Y:S02]  /*49f0*/  @P3 LEA.HI.X R17, R83, R95, R82, 0x1, P0 ;  /* 0x0000005f53113211 */ /* 0x000fe400000f0c52 */
[C---:B--2---:R-:W-:Y:S04]  /*4a00*/  @P3 LEA R14, P0, R112.reuse, R78, 0x1 ;  /* 0x0000004e700e3211 */ /* 0x044fe800078008ff */
[----:B------:R-:W-:Y:S01]  /*4a10*/  @P3 LEA.HI.X R15, R112, R77, R84, 0x1, P0 ;  /* 0x0000004d700f3211 */ /* 0x000fe200000f0c54 */
[----:B-1----:R-:W-:Y:S01]  /*4a20*/  @P2 IMAD.MOV.U32 R79, RZ, RZ, R77 ;  /* 0x000000ffff4f2224 */ /* 0x002fe200078e004d */
[----:B---3--:R1:W-:Y:S04]  /*4a30*/  @P4 STG.E.128 [R24.64], R4 ;  /* 0x0000000418004986 */ /* 0x0083e8000c101d06 */
[----:B------:R-:W2:Y:S04]  /*4a40*/  @P3 LDG.E.128 R16, [R16.64] ;  /* 0x0000000610103981 */ /* 0x000ea8000c1e1d00 */
[----:B--2---:R2:W-:Y:S04]  /*4a50*/  @P3 STG.E.128 [R14.64], R16 ;  /* 0x000000100e003986 */ /* 0x0045e8000c101d06 */
[----:B-1----:R1:W3:Y:S02]  /*4a60*/  @P2 LDG.E.128 R4, [R2.64] ;  /* 0x0000000602042981 */ /* 0x0022e4000c1e1d00 */
[----:B-1----:R-:W-:Y:S05]  /*4a70*/  @P2 MOV R3, 0xc0 ;  /* 0x000000c000032802 */ /* 0x002fea0000000f00 */
[C---:B------:R-:W-:Y:S04]  /*4a80*/  @P2 IMAD.WIDE.U32 R20, R3.reuse, c[0x0][0x198], R78 ;  /* 0x0000660003142a25 */ /* 0x040fe800078e004e */
[----:B------:R-:W-:Y:S05]  /*4a90*/  @P2 IMAD R0, R3, c[0x0][0x19c], RZ ;  /* 0x0000670003002a24 */ /* 0x000fea00078e02ff */
[----:B------:R-:W-:Y:S05]  /*4aa0*/  @P2 IADD3 R21, R21, R0, RZ ;  /* 0x0000000015152210 */ /* 0x000fea0007ffe0ff */
[----:B---3--:R2:W-:Y:S02]  /*4ab0*/  @P2 STG.E.128 [R20.64], R4 ;  /* 0x0000000414002986 */ /* 0x0085e4000c101d06 */
.L_x_4349:
        /* <DEDUP_REMOVED lines=10> */
[----:B--2---:R-:W-:Y:S02]  /*4b60*/  IABS R7, c[0x0][0x2d0] ;  /* 0x0000b40000077a13 */ /* 0x004fe40000000000 */
        /* <DEDUP_REMOVED lines=32> */
[----:B------:R-:W-:Y:S03]  /*4d70*/  ISETP.NE.AND P0, PT, RZ, c[0x0][0x2d0], PT ;  /* 0x0000b400ff007a0c */ /* 0x000fe60003f05270 */
[----:B------:R-:W-:Y:S02]  /*4d80*/  @P6 IADD3 R6, R6, 0x1, RZ ;  /* 0x0000000106066810 */ /* 0x000fe40007ffe0ff */
[----:B------:R-:W-:Y:S03]  /*4d90*/  @P5 IADD3 R4, R4, 0x1, RZ ;  /* 0x0000000104045810 */ /* 0x000fe60007ffe0ff */
[----:B------:R-:W-:Y:S03]  /*4da0*/  @!P3 IMAD.MOV R6, RZ, RZ, -R6 ;  /* 0x000000ffff06b224 */ /* 0x000fe600078e0a06 */
[----:B------:R-:W-:Y:S05]  /*4db0*/  @!P2 IMAD.MOV R4, RZ, RZ, -R4 ;  /* 0x000000ffff04a224 */ /* 0x000fea00078e0a04 */
        /* <DEDUP_REMOVED lines=34> */
.L_x_4366:
        /* <DEDUP_REMOVED lines=9> */
.L_x_4367:
[----:B------:R-:W-:Y:S04]  /*5070*/  IADD3 R11, R11, -0x1, RZ ;  /* 0xffffffff0b0b7810 */ /* 0x000fe80007ffe0ff */
[----:B------:R-:W-:Y:S11]  /*5080*/  ISETP.GT.AND P0, PT, R11, R75, PT ;  /* 0x0000004b0b00720c */ /* 0x000ff60003f04270 */
[----:B------:R-:W-:Y:S02]  /*5090*/  @!UPT UIADD3 URZ, URZ, URZ, URZ ;  /* 0x0000003f3f3ff290 */ /* 0x000fe4000fffe03f */
[----:B------:R-:W-:-:S05]  /*50a0*/  @P0 BRA `(.L_x_4368) ;  /* 0xffffcf4000000947 */ /* 0x000fca000383ffff */
.L_x_4338:
        /* <DEDUP_REMOVED lines=12> */
[----:B------:R-:W1:Y:S01]  /*5170*/  @P0 S2R R3, SR_CTAID.Y ;  /* 0x0000000000030919 */ /* 0x000e620000002600 */
[----:B------:R-:W-:-:S04]  /*5180*/  @P0 IMAD.MOV.U32 R2, RZ, RZ, 0x4 ;  /* 0x00000004ff020424 */ /* 0x000fc800078e00ff */
[----:B-12---:R-:W-:-:S05]  /*5190*/  @P0 IMAD.WIDE R6, R3, R2, c[0x0][0x250] ;  /* 0x0000940003060625 */ /* 0x006fca00078e0202 */
[----:B------:R-:W2:Y:S01]  /*51a0*/  @P0 LDG.E R0, [R6.64] ;  /* 0x0000000606000981 */ /* 0x000ea2000c1e1900 */
[C---:B------:R-:W-:Y:S01]  /*51b0*/  IADD3 R3, P0, R108.reuse, UR4, RZ ;  /* 0x000000046c037c10 */ /* 0x040fe2000ff1e0ff */
[----:B------:R-:W-:Y:S01]  /*51c0*/  ULDC.U8 UR4, c[0x0][0x313] ;  /* 0x0000c4c000047ab9 */ /* 0x000fe20000000000 */
[----:B------:R-:W-:Y:S01]  /*51d0*/  LEA R10, P3, R108, c[0x0][0x160], 0x1 ;  /* 0x000058006c0a7a11 */ /* 0x000fe200078608ff */
[----:B------:R-:W1:Y:S01]  /*51e0*/  S2R R21, SR_CTAID.X ;  /* 0x0000000000157919 */ /* 0x000e620000002500 */
[----:B------:R-:W-:Y:S02]  /*51f0*/  IADD3.X R2, R60, UR5, RZ, P0, !PT ;  /* 0x000000053c027c10 */ /* 0x000fe400087fe4ff */
[----:B------:R-:W-:Y:S02]  /*5200*/  ISETP.NE.AND P0, PT, RZ, UR4, PT ;  /* 0x00000004ff007c0c */ /* 0x000fe4000bf05270 */
[----:B------:R-:W-:Y:S02]  /*5210*/  LEA R32, P2, R3, c[0x0][0x160], 0x1 ;  /* 0x0000580003207a11 */ /* 0x000fe400078408ff */
[----:B-----5:R-:W-:-:S02]  /*5220*/  LEA.HI.X R11, R108, c[0x0][0x164], R60, 0x1, P3 ;  /* 0x000059006c0b7a11 */ /* 0x020fc400018f0c3c */
[----:B------:R-:W-:Y:S01]  /*5230*/  LEA.HI.X R33, R3, c[0x0][0x164], R2, 0x1, P2 ;  /* 0x0000590003217a11 */ /* 0x000fe200010f0c02 */
[----:B------:R-:W-:Y:S02]  /*5240*/  IMAD.SHL.U32 R3, R65, 0x20, RZ ;  /* 0x0000002041037824 */ /* 0x000fe400078e00ff */
[C---:B-1----:R-:W-:Y:S02]  /*5250*/  IMAD R61, R21.reuse, 0x40, R61 ;  /* 0x00000040153d7824 */ /* 0x042fe400078e023d */
[----:B------:R-:W-:Y:S02]  /*5260*/  IMAD R15, R21, -0x40, R142 ;  /* 0xffffffc0150f7824 */ /* 0x000fe400078e028e */
[----:B--2---:R-:W-:-:S04]  /*5270*/  IMAD.IADD R0, R61, 0x1, R0 ;  /* 0x000000013d007824 */ /* 0x004fc800078e0200 */
[----:B------:R-:W-:-:S05]  /*5280*/  IMAD R5, R65, R0, RZ ;  /* 0x0000000041057224 */ /* 0x000fca00078e02ff */
[-C--:B------:R-:W-:Y:S02]  /*5290*/  IADD3 R66, P5, R66, R5.reuse, RZ ;  /* 0x0000000542427210 */ /* 0x080fe40007fbe0ff */
[----:B------:R-:W-:Y:S02]  /*52a0*/  IADD3 R0, P4, R64, R5, RZ ;  /* 0x0000000540007210 */ /* 0x000fe40007f9e0ff */
[----:B------:R-:W-:-:S05]  /*52b0*/  SHF.R.S32.HI R5, RZ, 0x1f, R5 ;  /* 0x0000001fff057819 */ /* 0x000fca0000011405 */
[--C-:B------:R-:W-:Y:S02]  /*52c0*/  IMAD.X R63, R63, 0x1, R5.reuse, P5 ;  /* 0x000000013f3f7824 */ /* 0x100fe400028e0605 */
[----:B------:R-:W-:Y:S01]  /*52d0*/  IMAD.X R14, R62, 0x1, R5, P4 ;  /* 0x000000013e0e7824 */ /* 0x000fe200020e0605 */
[----:B------:R-:W-:Y:S05]  /*52e0*/  @!P0 BRA `(.L_x_4371) ;  /* 0x0000071000008947 */ /* 0x000fea0003800000 */
[----:B------:R-:W1:Y:S01]  /*52f0*/  S2R R0, SR_TID.X ;  /* 0x0000000000007919 */ /* 0x000e620000002100 */
[----:B------:R-:W-:Y:S01]  /*5300*/  ISETP.GE.AND P0, PT, R106, R15, PT ;  /* 0x0000000f6a00720c */ /* 0x000fe20003f06270 */
[----:B------:R-:W-:Y:S03]  /*5310*/  BSSY B1, `(.L_x_4372) ;  /* 0x0000035000017945 */ /* 0x000fe60003800000 */
[----:B-1----:R-:W-:-:S13]  /*5320*/  ISETP.LT.OR P0, PT, R0, -0x3, P0 ;  /* 0xfffffffd0000780c */ /* 0x002fda0000701670 */
        /* <DEDUP_REMOVED lines=49> */
.L_x_4375:
[----:B------:R-:W-:Y:S05]  /*5640*/  BSYNC B0 ;  /* 0x0000000000007941 */ /* 0x000fea0003800000 */
.L_x_4374:
[----:B-----5:R1:W-:Y:S02]  /*5650*/  STS.128 [R147], R8 ;  /* 0x0000000893007388 */ /* 0x0203e40000000c00 */
.L_x_4373:
[----:B------:R-:W-:Y:S05]  /*5660*/  BSYNC B1 ;  /* 0x0000000000017941 */ /* 0x000fea0003800000 */
.L_x_4372:
[----:B------:R-:W-:-:S04]  /*5670*/  IADD3 R16, R106, 0x20, RZ ;  /* 0x000000206a107810 */ /* 0x000fc80007ffe0ff */
[----:B------:R-:W-:-:S04]  /*5680*/  ISETP.GE.AND P0, PT, R16, R15, PT ;  /* 0x0000000f1000720c */ /* 0x000fc80003f06270 */
[----:B------:R-:W-:-:S13]  /*5690*/  ISETP.LT.OR P0, PT, R0, -0x83, P0 ;  /* 0xffffff7d0000780c */ /* 0x000fda0000701670 */
        /* <DEDUP_REMOVED lines=15> */
[C---:B-----5:R-:W-:Y:S01]  /*5790*/  LOP3.LUT R0, R33.reuse, 0xffff0000, RZ, 0xc0, !PT ;  /* 0xffff000021007812 */ /* 0x060fe200078ec0ff */
[----:B------:R-:W-:Y:S01]  /*57a0*/  IMAD.U32 R6, R33, 0x10000, RZ ;  /* 0x0001000021067824 */ /* 0x000fe200078e00ff */
[C---:B-1----:R-:W-:Y:S01]  /*57b0*/  LOP3.LUT R8, R35.reuse, 0xffff0000, RZ, 0xc0, !PT ;  /* 0xffff000023087812 */ /* 0x042fe200078ec0ff */
        /* <DEDUP_REMOVED lines=33> */
.L_x_4378:
[----:B------:R-:W-:Y:S05]  /*59d0*/  BSYNC B0 ;  /* 0x0000000000007941 */ /* 0x000fea0003800000 */
.L_x_4377:
[----:B-----5:R2:W-:Y:S01]  /*59e0*/  STS.128 [R147+0x800], R32 ;  /* 0x0008002093007388 */ /* 0x0205e20000000c00 */
[----:B------:R-:W-:Y:S05]  /*59f0*/  BRA `(.L_x_4376) ;  /* 0x00000cc000007947 */ /* 0x000fea0003800000 */
.L_x_4371:
[----:B------:R-:W1:Y:S01]  /*5a00*/  S2R R2, SR_TID.X ;  /* 0x0000000000027919 */ /* 0x000e620000002100 */
[----:B------:R-:W-:Y:S01]  /*5a10*/  ISETP.GE.AND P0, PT, R106, R15, PT ;  /* 0x0000000f6a00720c */ /* 0x000fe20003f06270 */
[----:B------:R-:W-:Y:S03]  /*5a20*/  BSSY B1, `(.L_x_4379) ;  /* 0x000005b000017945 */ /* 0x000fe60003800000 */
[----:B-1----:R-:W-:-:S13]  /*5a30*/  ISETP.LT.OR P0, PT, R2, -0x3, P0 ;  /* 0xfffffffd0200780c */ /* 0x002fda0000701670 */
        /* <DEDUP_REMOVED lines=12> */
[----:B------:R-:W-:Y:S02]  /*5b00*/  IADD3 R8, P2, R5, R0, RZ ;  /* 0x0000000005087210 */ /* 0x000fe40007f5e0ff */
[----:B------:R-:W-:Y:S01]  /*5b10*/  @P0 SHF.R.S32.HI R16, RZ, 0x1, R67 ;  /* 0x00000001ff100819 */ /* 0x000fe20000011443 */
[----:B------:R-:W-:Y:S01]  /*5b20*/  IMAD.WIDE R6, R7, 0x2, R10 ;  /* 0x0000000207067825 */ /* 0x000fe200078e020a */
[----:B------:R-:W-:Y:S02]  /*5b30*/  LEA.HI.X.SX32 R9, R5, R14, 0x1, P2 ;  /* 0x0000000e05097211 */ /* 0x000fe400010f0eff */
[----:B-1----:R-:W-:Y:S01]  /*5b40*/  LEA R10, P2, R8, c[0x0][0x2b0], 0x1 ;  /* 0x0000ac00080a7a11 */ /* 0x002fe200078408ff */
[----:B------:R-:W-:Y:S01]  /*5b50*/  IMAD.MOV.U32 R17, RZ, RZ, RZ ;  /* 0x000000ffff117224 */ /* 0x000fe200078e00ff */
[----:B------:R-:W-:Y:S01]  /*5b60*/  @P0 IADD3 R17, -R16, RZ, RZ ;  /* 0x000000ff10110210 */ /* 0x000fe20007ffe1ff */
[----:B------:R-:W2:Y:S01]  /*5b70*/  LDG.E.128 R4, [R6.64] ;  /* 0x0000000606047981 */ /* 0x000ea2000c1e1d00 */
[----:B------:R-:W-:-:S02]  /*5b80*/  LEA.HI.X R11, R8, c[0x0][0x2b4], R9, 0x1, P2 ;  /* 0x0000ad00080b7a11 */ /* 0x000fc400010f0c09 */
[----:B------:R-:W-:-:S04]  /*5b90*/  IADD3 R16, P2, R17, R0, RZ ;  /* 0x0000000011107210 */ /* 0x000fc80007f5e0ff */
[----:B------:R-:W3:Y:S01]  /*5ba0*/  LDG.E.128 R8, [R10.64] ;  /* 0x000000060a087981 */ /* 0x000ee2000c1e1d00 */
        /* <DEDUP_REMOVED lines=35> */
[----:B----4-:R-:W-:Y:S01]  /*5de0*/  LOP3.LUT R11, R18, 0xffff0000, RZ, 0xc0, !PT ;  /* 0xffff0000120b7812 */ /* 0x010fe200078ec0ff */
[----:B------:R-:W-:-:S02]  /*5df0*/  @!P0 FADD.FTZ R10, -R10, -RZ ;  /* 0x800000ff0a0a8221 */ /* 0x000fc40000010100 */
        /* <DEDUP_REMOVED lines=27> */
.L_x_4382:
[----:B------:R-:W-:Y:S05]  /*5fb0*/  BSYNC B0 ;  /* 0x0000000000007941 */ /* 0x000fea0003800000 */
.L_x_4381:
[----:B-----5:R2:W-:Y:S02]  /*5fc0*/  STS.128 [R147], R24 ;  /* 0x0000001893007388 */ /* 0x0205e40000000c00 */
.L_x_4380:
[----:B------:R-:W-:Y:S05]  /*5fd0*/  BSYNC B1 ;  /* 0x0000000000017941 */ /* 0x000fea0003800000 */
.L_x_4379:
[----:B------:R-:W-:-:S04]  /*5fe0*/  IADD3 R16, R106, 0x20, RZ ;  /* 0x000000206a107810 */ /* 0x000fc80007ffe0ff */
        /* <DEDUP_REMOVED lines=17> */
[----:B-1----:R-:W-:-:S03]  /*6100*/  IMAD.WIDE R10, R65, 0x2, R32 ;  /* 0x00000002410a7825 */ /* 0x002fc600078e0220 */
[----:B------:R-:W-:Y:S02]  /*6110*/  LEA.HI.X.SX32 R13, R8, R3, 0x1, P2 ;  /* 0x00000003080d7211 */ /* 0x000fe400010f0eff */
[C---:B------:R-:W-:Y:S01]  /*6120*/  LEA R12, P2, R2.reuse, c[0x0][0x2b0], 0x1 ;  /* 0x0000ac00020c7a11 */ /* 0x040fe200078408ff */
[----:B------:R-:W4:Y:S03]  /*6130*/  LDG.E.128 R8, [R10.64] ;  /* 0x000000060a087981 */ /* 0x000f26000c1e1d00 */
[----:B------:R-:W-:Y:S02]  /*6140*/  LEA.HI.X R13, R2, c[0x0][0x2b4], R13, 0x1, P2 ;  /* 0x0000ad00020d7a11 */ /* 0x000fe400010f0c0d */
[----:B------:R-:W-:Y:S01]  /*6150*/  MOV R2, RZ ;  /* 0x000000ff00027202 */ /* 0x000fe20000000f00 */
[----:B------:R-:W-:-:S03]  /*6160*/  @P0 IMAD.MOV R2, RZ, RZ, -R67 ;  /* 0x000000ffff020224 */ /* 0x000fc600078e0a43 */
[----:B--2---:R-:W2:Y:S02]  /*6170*/  LDG.E.128 R12, [R12.64] ;  /* 0x000000060c0c7981 */ /* 0x004ea4000c1e1d00 */
[----:B------:R-:W-:-:S04]  /*6180*/  IADD3 R0, P2, R2, R0, RZ ;  /* 0x0000000002007210 */ /* 0x000fc80007f5e0ff */
[----:B------:R-:W-:Y:S02]  /*6190*/  LEA.HI.X.SX32 R3, R2, R3, 0x1, P2 ;  /* 0x0000000302037211 */ /* 0x000fe400010f0eff */
[----:B------:R-:W-:-:S04]  /*61a0*/  LEA R24, P2, R0, c[0x0][0x2a8], 0x1 ;  /* 0x0000aa0000187a11 */ /* 0x000fc800078408ff */
[----:B------:R-:W-:-:S06]  /*61b0*/  LEA.HI.X R25, R0, c[0x0][0x2ac], R3, 0x1, P2 ;  /* 0x0000ab0000197a11 */ /* 0x000fcc00010f0c03 */
[----:B---3--:R-:W3:Y:S01]  /*61c0*/  LDG.E.128 R24, [R24.64] ;  /* 0x0000000618187981 */ /* 0x008ee2000c1e1d00 */
        /* <DEDUP_REMOVED lines=34> */
[----:B---3--:R-:W-:Y:S01]  /*63f0*/  LOP3.LUT R8, R24, 0xffff0000, RZ, 0xc0, !PT ;  /* 0xffff000018087812 */ /* 0x008fe200078ec0ff */
        /* <DEDUP_REMOVED lines=25> */
.L_x_4384:
[----:B------:R-:W-:Y:S05]  /*6590*/  BSYNC B0 ;  /* 0x0000000000007941 */ /* 0x000fea0003800000 */
.L_x_4383:
[----:B-----5:R4:W-:Y:S01]  /*65a0*/  STS.128 [R147+0x800], R4 ;  /* 0x0008000493007388 */ /* 0x0209e20000000c00 */
[----:B------:R-:W-:Y:S05]  /*65b0*/  BRA `(.L_x_4376) ;  /* 0x0000010000007947 */ /* 0x000fea0003800000 */
.L_x_4370:
[----:B--2---:R-:W1:Y:S01]  /*65c0*/  S2R R21, SR_CTAID.X ;  /* 0x0000000000157919 */ /* 0x004e620000002500 */
[----:B------:R-:W-:Y:S01]  /*65d0*/  IADD3 R16, R106, 0x20, RZ ;  /* 0x000000206a107810 */ /* 0x000fe20007ffe0ff */
[----:B-1----:R-:W-:-:S05]  /*65e0*/  IMAD R3, R21, -0x40, R142 ;  /* 0xffffffc015037824 */ /* 0x002fca00078e028e */
        /* <DEDUP_REMOVED lines=13> */
.L_x_4376:
[----:B------:R-:W-:Y:S05]  /*66c0*/  BSYNC B2 ;  /* 0x0000000000027941 */ /* 0x000fea0003800000 */
.L_x_4369:
[----:B------:R-:W-:Y:S01]  /*66d0*/  IADD3 R146, R52, -0x1, RZ ;  /* 0xffffffff34927810 */ /* 0x000fe20007ffe0ff */
[----:B-1----:R-:W1:Y:S01]  /*66e0*/  S2R R2, SR_TID.X ;  /* 0x0000000000027919 */ /* 0x002e620000002100 */
[C---:B------:R-:W-:Y:S02]  /*66f0*/  IADD3 R3, R106.reuse, 0x40, RZ ;  /* 0x000000406a037810 */ /* 0x040fe40007ffe0ff */
[----:B----4-:R-:W-:Y:S01]  /*6700*/  IADD3 R4, R106, 0x60, RZ ;  /* 0x000000606a047810 */ /* 0x010fe20007ffe0ff */
[----:B------:R-:W-:Y:S01]  /*6710*/  IMAD.SHL.U32 R0, R146, 0x80, RZ ;  /* 0x0000008092007824 */ /* 0x000fe200078e00ff */
[----:B------:R-:W-:-:S03]  /*6720*/  LOP3.LUT R23, R59, 0x7fffffe, RZ, 0xc0, !PT ;  /* 0x07fffffe3b177812 */ /* 0x000fc600078ec0ff */
[----:B------:R-:W-:-:S05]  /*6730*/  IMAD.IADD R5, R53, 0x1, -R0 ;  /* 0x0000000135057824 */ /* 0x000fca00078e0a00 */
[-C--:B------:R-:W-:Y:S02]  /*6740*/  ISETP.GE.AND P3, PT, R106, R5.reuse, PT ;  /* 0x000000056a00720c */ /* 0x080fe40003f66270 */
[-C--:B------:R-:W-:Y:S02]  /*6750*/  ISETP.GE.AND P0, PT, R3, R5.reuse, PT ;  /* 0x000000050300720c */ /* 0x080fe40003f06270 */
[-C--:B------:R-:W-:Y:S02]  /*6760*/  ISETP.GE.AND P5, PT, R16, R5.reuse, PT ;  /* 0x000000051000720c */ /* 0x080fe40003fa6270 */
[-C--:B------:R-:W-:Y:S02]  /*6770*/  ISETP.GE.AND P6, PT, R4, R5.reuse, PT ;  /* 0x000000050400720c */ /* 0x080fe40003fc6270 */
[----:B------:R-:W-:-:S05]  /*6780*/  ISETP.GE.AND P4, PT, R16, R5, PT ;  /* 0x000000051000720c */ /* 0x000fca0003f86270 */
[----:B------:R-:W-:Y:S02]  /*6790*/  @!P3 IMAD.MOV.U32 R136, RZ, RZ, R138 ;  /* 0x000000ffff88b224 */ /* 0x000fe400078e008a */
[----:B------:R-:W-:Y:S02]  /*67a0*/  @!P0 IMAD.MOV.U32 R6, RZ, RZ, c[0x0][0x198] ;  /* 0x00006600ff068624 */ /* 0x000fe400078e00ff */
[CC--:B------:R-:W-:Y:S01]  /*67b0*/  @!P5 LEA R8, P2, R55.reuse, R138.reuse, 0x1 ;  /* 0x0000008a3708d211 */ /* 0x0c0fe200078408ff */
[----:B------:R-:W-:Y:S01]  /*67c0*/  @!PT LDS RZ, [RZ] ;  /* 0x00000000fffff984 */ /* 0x000fe20000000800 */
[----:B------:R-:W-:Y:S01]  /*67d0*/  @!PT LDS RZ, [RZ] ;  /* 0x00000000fffff984 */ /* 0x000fe20000000800 */
[----:B------:R-:W-:Y:S01]  /*67e0*/  @!PT LDS RZ, [RZ] ;  /* 0x00000000fffff984 */ /* 0x000fe20000000800 */
[----:B------:R4:W-:Y:S01]  /*67f0*/  @!P3 LDGSTS.E.BYPASS.LTC128B.128 [R147+0x1000], [R136.64] ;  /* 0x010000008893bfae */ /* 0x0009e2000b901d46 */
[----:B------:R-:W-:Y:S01]  /*6800*/  @!P0 IMAD.MOV.U32 R7, RZ, RZ, c[0x0][0x19c] ;  /* 0x00006700ff078624 */ /* 0x000fe200078e00ff */
[C---:B------:R-:W-:Y:S01]  /*6810*/  @!P0 LEA R10, P3, R6.reuse, R138, 0x7 ;  /* 0x0000008a060a8211 */ /* 0x040fe200078638ff */
[----:B------:R-:W-:Y:S01]  /*6820*/  @!P6 IMAD.MOV.U32 R16, RZ, RZ, c[0x0][0x198] ;  /* 0x00006600ff10e624 */ /* 0x000fe200078e00ff */
[-C--:B------:R-:W-:Y:S02]  /*6830*/  @!P5 LEA.HI.X R9, R55, R137.reuse, R56, 0x1, P2 ;  /* 0x000000893709d211 */ /* 0x080fe400010f0c38 */
[----:B-----5:R-:W-:-:S02]  /*6840*/  @!P0 LEA.HI.X R11, R6, R137, R7, 0x7, P3 ;  /* 0x00000089060b8211 */ /* 0x020fc400018f3c07 */
[-C--:B------:R-:W-:Y:S01]  /*6850*/  ISETP.GE.AND P3, PT, R3, R5.reuse, PT ;  /* 0x000000050300720c */ /* 0x080fe20003f66270 */
[----:B------:R2:W-:Y:S01]  /*6860*/  @!P5 LDGSTS.E.BYPASS.LTC128B.128 [R147+0x1800], [R8.64] ;  /* 0x018000000893dfae */ /* 0x0005e2000b901d46 */
[----:B-1----:R-:W-:Y:S02]  /*6870*/  SHF.R.S32.HI R3, RZ, 0x1f, R2 ;  /* 0x0000001fff037819 */ /* 0x002fe40000011402 */
[-C--:B------:R-:W-:Y:S01]  /*6880*/  ISETP.GE.AND P2, PT, R4, R5.reuse, PT ;  /* 0x000000050400720c */ /* 0x080fe20003f46270 */
[----:B------:R1:W-:Y:S01]  /*6890*/  @!P0 LDGSTS.E.BYPASS.LTC128B.128 [R147+0x2000], [R10.64] ;  /* 0x020000000a938fae */ /* 0x0003e2000b901d46 */
[----:B------:R-:W-:Y:S02]  /*68a0*/  LEA.HI R28, R3, R2, RZ, 0x5 ;  /* 0x00000002031c7211 */ /* 0x000fe400078f28ff */
[----:B------:R-:W-:Y:S02]  /*68b0*/  ISETP.GE.AND P5, PT, R106, R5, PT ;  /* 0x000000056a00720c */ /* 0x000fe40003fa6270 */
[----:B------:R-:W-:-:S02]  /*68c0*/  SHF.R.S32.HI R22, RZ, 0x5, R28 ;  /* 0x00000005ff167819 */ /* 0x000fc4000001141c */
[CC--:B------:R-:W-:Y:S01]  /*68d0*/  @!P4 LEA R4, P0, R57.reuse, R140.reuse, 0x1 ;  /* 0x0000008c3904c211 */ /* 0x0c0fe200078008ff */
[----:B------:R-:W-:Y:S01]  /*68e0*/  @!P3 IMAD.MOV.U32 R7, RZ, RZ, c[0x0][0x1a0] ;  /* 0x00006800ff07b624 */ /* 0x000fe200078e00ff */
[----:B------:R-:W-:Y:S01]  /*68f0*/  LOP3.LUT R29, R28, 0xffffffe0, RZ, 0xc0, !PT ;  /* 0xffffffe01c1d7812 */ /* 0x000fe200078ec0ff */
[----:B------:R-:W-:Y:S01]  /*6900*/  @!P3 IMAD.MOV.U32 R18, RZ, RZ, c[0x0][0x1a4] ;  /* 0x00006900ff12b624 */ /* 0x000fe200078e00ff */
[-C--:B------:R-:W-:Y:S01]  /*6910*/  @!P4 LEA.HI.X R5, R57, R141.reuse, R58, 0x1, P0 ;  /* 0x0000008d3905c211 */ /* 0x080fe200000f0c3a */
[----:B------:R-:W-:Y:S01]  /*6920*/  @!P2 IMAD.MOV.U32 R12, RZ, RZ, c[0x0][0x1a0] ;  /* 0x00006800ff0ca624 */ /* 0x000fe200078e00ff */
[C---:B------:R-:W-:Y:S01]  /*6930*/  @!P3 LEA R6, P0, R7.reuse, R140, 0x7 ;  /* 0x0000008c0706b211 */ /* 0x040fe200078038ff */
[----:B----4-:R-:W-:Y:S02]  /*6940*/  @!P6 IMAD.MOV.U32 R136, RZ, RZ, R138 ;  /* 0x000000ffff88e224 */ /* 0x010fe400078e008a */
[----:B------:R-:W-:Y:S01]  /*6950*/  @!P2 IMAD.WIDE.U32 R12, R12, 0xc0, R140 ;  /* 0x000000c00c0ca825 */ /* 0x000fe200078e008c */
[----:B------:R-:W-:-:S03]  /*6960*/  @!P3 LEA.HI.X R7, R7, R141, R18, 0x7, P0 ;  /* 0x0000008d0707b211 */ /* 0x000fc600000f3c12 */
[----:B------:R-:W-:Y:S01]  /*6970*/  @!P6 IMAD.WIDE.U32 R16, R16, 0xc0, R136 ;  /* 0x000000c01010e825 */ /* 0x000fe200078e0088 */
[----:B--2---:R-:W-:-:S03]  /*6980*/  LEA.HI R9, R3, R2, RZ, 0x4 ;  /* 0x0000000203097211 */ /* 0x004fc600078f20ff */
[----:B------:R-:W-:Y:S01]  /*6990*/  @!P6 IMAD.MOV.U32 R24, RZ, RZ, R16 ;  /* 0x000000ffff18e224 */ /* 0x000fe200078e0010 */
[----:B------:R-:W-:Y:S01]  /*69a0*/  LEA.HI R8, R3, R2, RZ, 0x3 ;  /* 0x0000000203087211 */ /* 0x000fe200078f18ff */
[----:B------:R-:W-:Y:S01]  /*69b0*/  IMAD.SHL.U32 R16, R54, 0x40, RZ ;  /* 0x0000004036107824 */ /* 0x000fe200078e00ff */
[C---:B-1----:R-:W-:Y:S01]  /*69c0*/  LOP3.LUT R11, R9.reuse, 0xfffffff0, RZ, 0xc0, !PT ;  /* 0xfffffff0090b7812 */ /* 0x042fe200078ec0ff */
[----:B------:R-:W-:Y:S01]  /*69d0*/  @!P6 IMAD.MOV.U32 R10, RZ, RZ, c[0x0][0x19c] ;  /* 0x00006700ff0ae624 */ /* 0x000fe200078e00ff */
[----:B------:R-:W-:Y:S01]  /*69e0*/  LOP3.LUT R15, R8, 0xfffffff8, RZ, 0xc0, !PT ;  /* 0xfffffff8080f7812 */ /* 0x000fe200078ec0ff */
[----:B------:R-:W-:Y:S01]  /*69f0*/  IMAD.IADD R29, R2, 0x1, -R29 ;  /* 0x00000001021d7824 */ /* 0x000fe200078e0a1d */
[----:B------:R-:W-:Y:S01]  /*6a00*/  SHF.R.S32.HI R14, RZ, 0x4, R9 ;  /* 0x00000004ff0e7819 */ /* 0x000fe20000011409 */
[----:B------:R-:W-:Y:S01]  /*6a10*/  @!P6 IMAD R10, R10, 0xc0, RZ ;  /* 0x000000c00a0ae824 */ /* 0x000fe200078e02ff */
[----:B------:R-:W-:Y:S01]  /*6a20*/  SHF.R.S32.HI R8, RZ, 0x3, R8 ;  /* 0x00000003ff087819 */ /* 0x000fe20000011408 */
[C---:B------:R-:W-:Y:S01]  /*6a30*/  IMAD.IADD R20, R2.reuse, 0x1, -R11 ;  /* 0x0000000102147824 */ /* 0x040fe200078e0a0b */
[----:B------:R-:W-:Y:S01]  /*6a40*/  LEA.HI R9, R9, R14, RZ, 0x1 ;  /* 0x0000000e09097211 */ /* 0x000fe200078f08ff */
[----:B------:R-:W-:Y:S01]  /*6a50*/  @!P6 IMAD.IADD R25, R17, 0x1, R10 ;  /* 0x000000011119e824 */ /* 0x000fe200078e020a */
[----:B------:R-:W-:Y:S01]  /*6a60*/  SHF.R.S32.HI R28, RZ, 0x1f, R29 ;  /* 0x0000001fff1c7819 */ /* 0x000fe2000001141d */
[----:B------:R-:W-:Y:S01]  /*6a70*/  IMAD.IADD R15, R2, 0x1, -R15 ;  /* 0x00000001020f7824 */ /* 0x000fe200078e0a0f */
[----:B------:R-:W-:Y:S01]  /*6a80*/  LOP3.LUT R19, R9, 0xfffffffe, RZ, 0xc0, !PT ;  /* 0xfffffffe09137812 */ /* 0x000fe200078ec0ff */
[----:B------:R-:W-:Y:S01]  /*6a90*/  IMAD.IADD R23, R20, 0x1, -R23 ;  /* 0x0000000114177824 */ /* 0x000fe200078e0a17 */
[----:B------:R1:W-:Y:S01]  /*6aa0*/  @!P6 LDGSTS.E.BYPASS.LTC128B.128 [R147+0x2800], [R24.64] ;  /* 0x028000001893efae */ /* 0x0003e2000b901d46 */
[----:B------:R-:W-:Y:S01]  /*6ab0*/  SHF.R.S32.HI R11, RZ, 0x1f, R20 ;  /* 0x0000001fff0b7819 */ /* 0x000fe20000011414 */
[----:B------:R-:W-:Y:S01]  /*6ac0*/  IMAD.SHL.U32 R8, R8, 0x8, RZ ;  /* 0x0000000808087824 */ /* 0x000fe200078e00ff */
[----:B------:R-:W-:Y:S01]  /*6ad0*/  LEA.HI R9, R15, R15, RZ, 0x1 ;  /* 0x0000000f0f097211 */ /* 0x000fe200078f08ff */
[----:B------:R-:W0:Y:S01]  /*6ae0*/  LDGDEPBAR ;  /* 0x00000000000079af */ /* 0x000e220000000000 */
[----:B------:R-:W-:Y:S01]  /*6af0*/  LEA.HI R20, R11, R20, RZ, 0x3 ;  /* 0x000000140b147211 */ /* 0x000fe200078f18ff */
[----:B------:R-:W-:Y:S01]  /*6b00*/  @!P2 IMAD.MOV.U32 R11, RZ, RZ, c[0x0][0x1a4] ;  /* 0x00006900ff0ba624 */ /* 0x000fe200078e00ff */
[----:B------:R-:W-:Y:S01]  /*6b10*/  SHF.R.S32.HI R3, RZ, 0x1, R9 ;  /* 0x00000001ff037819 */ /* 0x000fe20000011409 */
[----:B------:R-:W-:Y:S01]  /*6b20*/  IMAD.IADD R14, R14, 0x1, -R19 ;  /* 0x000000010e0e7824 */ /* 0x000fe200078e0a13 */
[----:B------:R-:W-:Y:S01]  /*6b30*/  LOP3.LUT R10, R9, 0x3fffffe, RZ, 0xc0, !PT ;  /* 0x03fffffe090a7812 */ /* 0x000fe200078ec0ff */
[----:B------:R-:W-:Y:S01]  /*6b40*/  @!P2 IMAD R9, R11, 0xc0, RZ ;  /* 0x000000c00b09a824 */ /* 0x000fe200078e02ff */
[C---:B------:R-:W-:Y:S01]  /*6b50*/  LOP3.LUT P0, RZ, R3.reuse, 0x2, RZ, 0xc0, !PT ;  /* 0x0000000203ff7812 */ /* 0x040fe2000780c0ff */
[----:B------:R-:W-:Y:S01]  /*6b60*/  IMAD.SHL.U32 R11, R3, 0x40, RZ ;  /* 0x00000040030b7824 */ /* 0x000fe200078e00ff */
[----:B------:R-:W-:Y:S01]  /*6b70*/  LEA.HI R28, R28, R29, RZ, 0x2 ;  /* 0x0000001d1c1c7211 */ /* 0x000fe200078f10ff */
[----:B------:R-:W-:-:S02]  /*6b80*/  IMAD.SHL.U32 R20, R20, 0x20, RZ ;  /* 0x0000002014147824 */ /* 0x000fc400078e00ff */
[----:B------:R-:W-:Y:S01]  /*6b90*/  @!P2 IMAD.IADD R9, R13, 0x1, R9 ;  /* 0x000000010d09a824 */ /* 0x000fe200078e0209 */
[----:B------:R-:W-:Y:S01]  /*6ba0*/  LOP3.LUT R11, R11, 0xc0, RZ, 0xc0, !PT ;  /* 0x000000c00b0b7812 */ /* 0x000fe200078ec0ff */
[----:B------:R-:W-:Y:S01]  /*6bb0*/  IMAD.IADD R15, R15, 0x1, -R10 ;  /* 0x000000010f0f7824 */ /* 0x000fe200078e0a0a */
[----:B------:R-:W-:Y:S01]  /*6bc0*/  LOP3.LUT R10, R16, 0xc0, RZ, 0xc0, !PT ;  /* 0x000000c0100a7812 */ /* 0x000fe200078ec0ff */
[C---:B------:R-:W-:Y:S01]  /*6bd0*/  IMAD.SHL.U32 R13, R14.reuse, 0x8, RZ ;  /* 0x000000080e0d7824 */ /* 0x040fe200078e00ff */
[----:B------:R-:W-:Y:S01]  /*6be0*/  LOP3.LUT R8, R11, 0x8, R8, 0xf8, !PT ;  /* 0x000000080b087812 */ /* 0x000fe200078ef808 */
[----:B------:R-:W-:Y:S01]  /*6bf0*/  IMAD R134, R14, 0x8, R15 ;  /* 0x000000080e867824 */ /* 0x000fe200078e020f */
[----:B------:R-:W-:Y:S01]  /*6c00*/  SHF.R.U32.HI R11, RZ, 0x3, R11 ;  /* 0x00000003ff0b7819 */ /* 0x000fe2000001160b */
[----:B------:R-:W-:Y:S01]  /*6c10*/  IMAD.MOV.U32 R3, RZ, RZ, 0x20 ;  /* 0x00000020ff037424 */ /* 0x000fe200078e00ff */
[----:B------:R-:W-:Y:S01]  /*6c20*/  LOP3.LUT R20, R20, 0xffffff00, RZ, 0xc0, !PT ;  /* 0xffffff0014147812 */ /* 0x000fe200078ec0ff */
[----:B------:R-:W-:Y:S01]  /*6c30*/  IMAD R21, R21, 0x4, R22 ;  /* 0x0000000415157824 */ /* 0x000fe200078e0216 */
[----:B------:R-:W-:Y:S01]  /*6c40*/  LOP3.LUT R84, R10, 0x8, R13, 0xf8, !PT ;  /* 0x000000080a547812 */ /* 0x000fe200078ef80d */
[----:B------:R-:W-:-:S04]  /*6c50*/  DEPBAR.LE SB0, 0x0 ;  /* 0x000080000000791a */ /* 0x000fc80000000000 */
[----:B------:R-:W-:Y:S01]  /*6c60*/  BAR.SYNC.DEFER_BLOCKING 0x0 ;  /* 0x0000000000007b1d */ /* 0x000fe20000010000 */
[----:B------:R-:W-:Y:S01]  /*6c70*/  LOP3.LUT R11, R8, R11, RZ, 0x3c, !PT ;  /* 0x0000000b080b7212 */ /* 0x000fe200078e3cff */
[----:B------:R-:W-:Y:S01]  /*6c80*/  @!P2 IMAD.MOV.U32 R8, RZ, RZ, R12 ;  /* 0x000000ffff08a224 */ /* 0x000fe200078e000c */
[----:B------:R-:W-:Y:S01]  /*6c90*/  SHF.R.U32.HI R13, RZ, 0x3, R10 ;  /* 0x00000003ff0d7819 */ /* 0x000fe2000001160a */
[----:B------:R-:W-:Y:S01]  /*6ca0*/  IMAD R10, R22, 0x200, R20 ;  /* 0x00000200160a7824 */ /* 0x000fe200078e0214 */
[----:B------:R-:W-:Y:S01]  /*6cb0*/  SHF.R.S32.HI R148, RZ, 0x2, R28 ;  /* 0x00000002ff947819 */ /* 0x000fe2000001141c */
[----:B------:R-:W-:Y:S01]  /*6cc0*/  IMAD.U32 R134, R134, 0x20, R11 ;  /* 0x0000002086867824 */ /* 0x000fe200078e000b */
[----:B------:R-:W-:Y:S01]  /*6cd0*/  LOP3.LUT R84, R84, R13, RZ, 0x3c, !PT ;  /* 0x0000000d54547212 */ /* 0x000fe200078e3cff */
[----:B------:R-:W-:Y:S02]  /*6ce0*/  IMAD R11, R23, 0x20, R10 ;  /* 0x00000020170b7824 */ /* 0x000fe400078e020a */
[----:B------:R-:W-:-:S02]  /*6cf0*/  IMAD.SHL.U32 R134, R134, 0x2, RZ ;  /* 0x0000000286867824 */ /* 0x000fc400078e00ff */
[----:B------:R-:W-:Y:S02]  /*6d00*/  IMAD.IADD R136, R84, 0x1, R11 ;  /* 0x0000000154887824 */ /* 0x000fe400078e020b */
[----:B------:R-:W-:Y:S01]  /*6d10*/  IMAD.U32 R21, R21, 0x10, R148 ;  /* 0x0000001015157824 */ /* 0x000fe200078e0094 */
[----:B------:R-:W-:Y:S01]  /*6d20*/  IADD3 R133, R134, 0x1020, RZ ;  /* 0x0000102086857810 */ /* 0x000fe20007ffe0ff */
[----:B------:R-:W-:Y:S02]  /*6d30*/  IMAD.SHL.U32 R136, R136, 0x2, RZ ;  /* 0x0000000288887824 */ /* 0x000fe400078e00ff */
[----:B------:R-:W-:Y:S01]  /*6d40*/  IMAD R85, R23, 0x20, R20 ;  /* 0x0000002017557824 */ /* 0x000fe200078e0214 */
[----:B------:R-:W-:Y:S04]  /*6d50*/  @P5 STS [R147+0x3000], RZ ;  /* 0x003000ff93005388 */ /* 0x000fe80000000800 */
        /* <DEDUP_REMOVED lines=22> */
[----:B------:R-:W-:-:S02]  /*6ec0*/  IMAD.SHL.U32 R54, R2, 0x2, RZ ;  /* 0x0000000202367824 */ /* 0x000fc400078e00ff */
[----:B------:R-:W-:Y:S01]  /*6ed0*/  LDSM.16.M88.4 R80, [R136] ;  /* 0x000000008850783b */ /* 0x000fe20000000200 */
[----:B------:R-:W-:Y:S02]  /*6ee0*/  SEL R3, R3, 0xffffffe0, !P2 ;  /* 0xffffffe003037807 */ /* 0x000fe40005000000 */
[----:B------:R-:W-:Y:S01]  /*6ef0*/  LOP3.LUT R54, R54, 0x6, RZ, 0xc0, !PT ;  /* 0x0000000636367812 */ /* 0x000fe200078ec0ff */
[----:B------:R-:W2:Y:S02]  /*6f00*/  LDSM.16.M88.4 R12, [R134+0x1000] ;  /* 0x00100000860c783b */ /* 0x000ea40000000200 */
[----:B------:R-:W-:Y:S01]  /*6f10*/  IMAD.IADD R135, R136, 0x1, R3 ;  /* 0x0000000188877824 */ /* 0x000fe200078e0203 */
[----:B----4-:R-:W-:Y:S01]  /*6f20*/  IADD3 R4, R134, 0x1000, RZ ;  /* 0x0000100086047810 */ /* 0x010fe20007ffe0ff */
[----:B------:R-:W4:Y:S01]  /*6f30*/  LDSM.16.M88.4 R68, [R134+0x1400] ;  /* 0x001400008644783b */ /* 0x000f220000000200 */
[----:B------:R-:W-:Y:S02]  /*6f40*/  IMAD.IADD R2, R0, 0x1, R54 ;  /* 0x0000000100027824 */ /* 0x000fe400078e0236 */
[----:B------:R-:W-:Y:S01]  /*6f50*/  @P0 IADD3 R133, R4, -0x20, RZ ;  /* 0xffffffe004850810 */ /* 0x000fe20007ffe0ff */
[----:B------:R-:W-:Y:S02]  /*6f60*/  LDSM.16.M88.4 R76, [R135] ;  /* 0x00000000874c783b */ /* 0x000fe40000000200 */
[----:B------:R-:W-:-:S02]  /*6f70*/  IADD3 R86, R2, 0x1, RZ ;  /* 0x0000000102567810 */ /* 0x000fc40007ffe0ff */
[----:B---3--:R-:W3:Y:S01]  /*6f80*/  LDSM.16.M88.4 R4, [R133] ;  /* 0x000000008504783b */ /* 0x008ee20000000200 */
[C---:B------:R-:W-:Y:S02]  /*6f90*/  IADD3 R130, R133.reuse, 0x400, RZ ;  /* 0x0000040085827810 */ /* 0x040fe40007ffe0ff */
[C---:B------:R-:W-:Y:S01]  /*6fa0*/  IADD3 R129, R133.reuse, 0x800, RZ ;  /* 0x0000080085817810 */ /* 0x040fe20007ffe0ff */
[----:B------:R-:W3:Y:S01]  /*6fb0*/  LDSM.16.M88.4 R88, [R133+0x400] ;  /* 0x000400008558783b */ /* 0x000ee20000000200 */
[C---:B------:R-:W-:Y:S02]  /*6fc0*/  IADD3 R128, R133.reuse, 0xc00, RZ ;  /* 0x00000c0085807810 */ /* 0x040fe40007ffe0ff */
[C---:B------:R-:W-:Y:S01]  /*6fd0*/  IADD3 R127, R133.reuse, 0x1000, RZ ;  /* 0x00001000857f7810 */ /* 0x040fe20007ffe0ff */
[----:B------:R-:W3:Y:S01]  /*6fe0*/  LDSM.16.M88.4 R60, [R134+0x1800] ;  /* 0x00180000863c783b */ /* 0x000ee20000000200 */
[C---:B------:R-:W-:Y:S02]  /*6ff0*/  IADD3 R126, R133.reuse, 0x1400, RZ ;  /* 0x00001400857e7810 */ /* 0x040fe40007ffe0ff */
[C---:B------:R-:W-:Y:S01]  /*7000*/  IADD3 R125, R133.reuse, 0x1800, RZ ;  /* 0x00001800857d7810 */ /* 0x040fe20007ffe0ff */
[----:B------:R-:W3:Y:S01]  /*7010*/  LDSM.16.M88.4 R48, [R134+0x1c00] ;  /* 0x001c00008630783b */ /* 0x000ee20000000200 */
[----:B------:R-:W-:-:S03]  /*7020*/  IADD3 R124, R133, 0x1c00, RZ ;  /* 0x00001c00857c7810 */ /* 0x000fc60007ffe0ff */
[----:B------:R-:W3:Y:S04]  /*7030*/  LDSM.16.M88.4 R40, [R134+0x2000] ;  /* 0x002000008628783b */ /* 0x000ee80000000200 */
[----:B------:R-:W-:Y:S04]  /*7040*/  LDSM.16.M88.4 R32, [R134+0x2400] ;  /* 0x002400008620783b */ /* 0x000fe80000000200 */
[----:B-1----:R-:W-:Y:S01]  /*7050*/  LDSM.16.M88.4 R24, [R134+0x2800] ;  /* 0x002800008618783b */ /* 0x002fe20000000200 */
[C---:B--2---:R-:W-:Y:S03]  /*7060*/  HMMA.16816.F32.BF16 R16, R80.reuse, R12, RZ ;  /* 0x0000000c5010723c */ /* 0x044fe600000418ff */
[----:B------:R-:W-:Y:S04]  /*7070*/  LDSM.16.M88.4 R72, [R133+0x800] ;  /* 0x000800008548783b */ /* 0x000fe80000000200 */
[----:B------:R-:W0:Y:S01]  /*7080*/  LDGDEPBAR ;  /* 0x00000000000079af */ /* 0x000e220000000000 */
[C---:B------:R-:W-:Y:S08]  /*7090*/  HMMA.16816.F32.BF16 R12, R80.reuse, R14, RZ ;  /* 0x0000000e500c723c */ /* 0x040ff000000418ff */
[----:B----4-:R-:W-:Y:S08]  /*70a0*/  HMMA.16816.F32.BF16 R8, R80, R68, RZ ;  /* 0x000000445008723c */ /* 0x010ff000000418ff */
[C---:B---3--:R-:W-:Y:S08]  /*70b0*/  HMMA.16816.F32.BF16 R16, R76.reuse, R4, R16 ;  /* 0x000000044c10723c */ /* 0x048ff00000041810 */
[C---:B------:R-:W-:Y:S01]  /*70c0*/  HMMA.16816.F32.BF16 R12, R76.reuse, R6, R12 ;  /* 0x000000064c0c723c */ /* 0x040fe2000004180c */
[----:B------:R-:W1:Y:S07]  /*70d0*/  LDSM.16.M88.4 R4, [R134+0x2c00] ;  /* 0x002c00008604783b */ /* 0x000e6e0000000200 */
[----:B------:R-:W-:Y:S07]  /*70e0*/  HMMA.16816.F32.BF16 R8, R76, R88, R8 ;  /* 0x000000584c08723c */ /* 0x000fee0000041808 */
[----:B------:R-:W-:Y:S01]  /*70f0*/  IADD3 R88, -R142, 0x1, R21 ;  /* 0x000000018e587810 */ /* 0x000fe20007ffe115 */
[----:B------:R-:W-:Y:S03]  /*7100*/  HMMA.16816.F32.BF16 R68, R80, R70, RZ ;  /* 0x000000465044723c */ /* 0x000fe600000418ff */
[----:B------:R-:W-:-:S04]  /*7110*/  IADD3 R88, R88, c[0x0][0x2e8], R53 ;  /* 0x0000ba0058587a10 */ /* 0x000fc80007ffe035 */
[C---:B------:R-:W-:Y:S01]  /*7120*/  IADD3 R92, R88.reuse, 0x8, RZ ;  /* 0x00000008585c7810 */ /* 0x040fe20007ffe0ff */
[C---:B------:R-:W-:Y:S01]  /*7130*/  HMMA.16816.F32.BF16 R64, R80.reuse, R60, RZ ;  /* 0x0000003c5040723c */ /* 0x040fe200000418ff */
[-C--:B------:R-:W-:Y:S02]  /*7140*/  IMNMX R55, R88, R53.reuse, PT ;  /* 0x0000003558377217 */ /* 0x080fe40003800200 */
[----:B------:R-:W-:Y:S02]  /*7150*/  IMNMX R53, R92, R53, PT ;  /* 0x000000355c357217 */ /* 0x000fe40003800200 */
[C---:B------:R-:W-:Y:S02]  /*7160*/  ISETP.GE.AND P5, PT, R86.reuse, R55, PT ;  /* 0x000000375600720c */ /* 0x040fe40003fa6270 */
[----:B------:R-:W-:Y:S01]  /*7170*/  ISETP.GE.AND P6, PT, R86, R53, PT ;  /* 0x000000355600720c */ /* 0x000fe20003fc6270 */
[----:B------:R-:W-:Y:S01]  /*7180*/  HMMA.16816.F32.BF16 R56, R80, R48, RZ ;  /* 0x000000305038723c */ /* 0x000fe200000418ff */
[----:B------:R-:W-:-:S04]  /*7190*/  IADD3 R88, R2, 0x8, RZ ;  /* 0x0000000802587810 */ /* 0x000fc80007ffe0ff */
[C---:B------:R-:W-:Y:S02]  /*71a0*/  ISETP.GE.AND P3, PT, R88.reuse, R55, PT ;  /* 0x000000375800720c */ /* 0x040fe40003f66270 */
[----:B------:R-:W-:Y:S01]  /*71b0*/  ISETP.GE.AND P2, PT, R88, R53, PT ;  /* 0x000000355800720c */ /* 0x000fe20003f46270 */
[----:B------:R-:W-:Y:S01]  /*71c0*/  HMMA.16816.F32.BF16 R44, R80, R40, RZ ;  /* 0x00000028502c723c */ /* 0x000fe200000418ff */
[----:B------:R-:W-:-:S07]  /*71d0*/  IADD3 R88, R2, 0x11, RZ ;  /* 0x0000001102587810 */ /* 0x000fce0007ffe0ff */
[C---:B-1----:R-:W-:Y:S07]  /*71e0*/  HMMA.16816.F32.BF16 R20, R80.reuse, R4, RZ ;  /* 0x000000045014723c */ /* 0x042fee00000418ff */
[----:B------:R-:W-:Y:S01]  /*71f0*/  IMAD.IADD R4, R84, 0x1, R85 ;  /* 0x0000000154047824 */ /* 0x000fe200078e0255 */
[----:B------:R-:W-:Y:S01]  /*7200*/  HMMA.16816.F32.BF16 R36, R80, R32, RZ ;  /* 0x000000205024723c */ /* 0x000fe200000418ff */
[----:B------:R-:W1:Y:S01]  /*7210*/  LDSM.16.M88.4 R84, [R133+0xc00] ;  /* 0x000c00008554783b */ /* 0x000e620000000200 */
[----:B------:R-:W-:-:S02]  /*7220*/  FSEL R5, R12, -INF , !P3 ;  /* 0xff8000000c057808 */ /* 0x000fc40005800000 */
[----:B------:R-:W-:-:S04]  /*7230*/  IADD3 R12, R2, 0x18, RZ ;  /* 0x00000018020c7810 */ /* 0x000fc80007ffe0ff */
[C---:B------:R-:W-:Y:S08]  /*7240*/  HMMA.16816.F32.BF16 R28, R80.reuse, R24, RZ ;  /* 0x00000018501c723c */ /* 0x040ff000000418ff */
[C---:B------:R-:W-:Y:S08]  /*7250*/  HMMA.16816.F32.BF16 R60, R80.reuse, R62, RZ ;  /* 0x0000003e503c723c */ /* 0x040ff000000418ff */
[C---:B------:R-:W-:Y:S08]  /*7260*/  HMMA.16816.F32.BF16 R48, R80.reuse, R50, RZ ;  /* 0x000000325030723c */ /* 0x040ff000000418ff */
[C---:B------:R-:W-:Y:S08]  /*7270*/  HMMA.16816.F32.BF16 R40, R80.reuse, R42, RZ ;  /* 0x0000002a5028723c */ /* 0x040ff000000418ff */
[C---:B------:R-:W-:Y:S08]  /*7280*/  HMMA.16816.F32.BF16 R32, R80.reuse, R34, RZ ;  /* 0x000000225020723c */ /* 0x040ff000000418ff */
[C---:B------:R-:W-:Y:S08]  /*7290*/  HMMA.16816.F32.BF16 R24, R80.reuse, R26, RZ ;  /* 0x0000001a5018723c */ /* 0x040ff000000418ff */
[----:B------:R-:W-:Y:S07]  /*72a0*/  HMMA.16816.F32.BF16 R80, R80, R6, RZ ;  /* 0x000000065050723c */ /* 0x000fee00000418ff */
[----:B------:R-:W-:Y:S01]  /*72b0*/  IADD3 R6, R2, 0x9, RZ ;  /* 0x0000000902067810 */ /* 0x000fe20007ffe0ff */
[----:B------:R-:W-:Y:S01]  /*72c0*/  HMMA.16816.F32.BF16 R68, R76, R90, R68 ;  /* 0x0000005a4c44723c */ /* 0x000fe20000041844 */
[----:B------:R-:W-:-:S02]  /*72d0*/  FSEL R7, R17, -INF , !P5 ;  /* 0xff80000011077808 */ /* 0x000fc40006800000 */
[C---:B------:R-:W-:Y:S02]  /*72e0*/  ISETP.GE.AND P0, PT, R6.reuse, R55, PT ;  /* 0x000000370600720c */ /* 0x040fe40003f06270 */
[----:B------:R-:W-:Y:S02]  /*72f0*/  ISETP.GE.AND P4, PT, R6, R53, PT ;  /* 0x000000350600720c */ /* 0x000fe40003f86270 */
[----:B------:R-:W-:Y:S01]  /*7300*/  IADD3 R6, R2, 0x10, RZ ;  /* 0x0000001002067810 */ /* 0x000fe20007ffe0ff */
[----:B------:R-:W-:Y:S01]  /*7310*/  HMMA.16816.F32.BF16 R64, R76, R72, R64 ;  /* 0x000000484c40723c */ /* 0x000fe20000041840 */
[----:B------:R-:W-:Y:S02]  /*7320*/  FSEL R106, R15, -INF , !P4 ;  /* 0xff8000000f6a7808 */ /* 0x000fe40006000000 */
[C---:B------:R-:W-:Y:S02]  /*7330*/  ISETP.GE.AND P5, PT, R6.reuse, R55, PT ;  /* 0x000000370600720c */ /* 0x040fe40003fa6270 */
[----:B------:R-:W-:-:S02]  /*7340*/  ISETP.GE.AND P3, PT, R6, R53, PT ;  /* 0x000000350600720c */ /* 0x000fc40003f66270 */
[----:B------:R-:W-:Y:S01]  /*7350*/  FSEL R73, R8, -INF , !P5 ;  /* 0xff80000008497808 */ /* 0x000fe20006800000 */
[C---:B------:R-:W-:Y:S01]  /*7360*/  HMMA.16816.F32.BF16 R60, R76.reuse, R74, R60 ;  /* 0x0000004a4c3c723c */ /* 0x040fe2000004183c */
[----:B------:R-:W-:Y:S02]  /*7370*/  FSEL R6, R14, -INF , !P2 ;  /* 0xff8000000e067808 */ /* 0x000fe40005000000 */
[----:B------:R-:W-:Y:S02]  /*7380*/  FSEL R89, R13, -INF , !P0 ;  /* 0xff8000000d597808 */ /* 0x000fe40004000000 */
[C---:B------:R-:W-:Y:S02]  /*7390*/  ISETP.GE.AND P4, PT, R12.reuse, R55, PT ;  /* 0x000000370c00720c */ /* 0x040fe40003f86270 */
[-C--:B------:R-:W-:Y:S01]  /*73a0*/  ISETP.GE.AND P5, PT, R12, R53.reuse, PT ;  /* 0x000000350c00720c */ /* 0x080fe20003fa6270 */
[----:B-1----:R-:W-:Y:S01]  /*73b0*/  HMMA.16816.F32.BF16 R56, R76, R84, R56 ;  /* 0x000000544c38723c */ /* 0x002fe20000041838 */
[----:B------:R-:W1:Y:S01]  /*73c0*/  LDSM.16.M88.4 R12, [R133+0x1000] ;  /* 0x00100000850c783b */ /* 0x000e620000000200 */
[----:B------:R-:W-:-:S02]  /*73d0*/  ISETP.GE.AND P0, PT, R88, R53, PT ;  /* 0x000000355800720c */ /* 0x000fc40003f06270 */
[----:B------:R-:W-:Y:S02]  /*73e0*/  ISETP.GE.AND P2, PT, R88, R55, PT ;  /* 0x000000375800720c */ /* 0x000fe40003f46270 */
[C---:B------:R-:W-:Y:S02]  /*73f0*/  IADD3 R72, R2.reuse, 0x19, RZ ;  /* 0x0000001902487810 */ /* 0x040fe40007ffe0ff */
[----:B------:R-:W-:Y:S01]  /*7400*/  IADD3 R8, R2, 0x20, RZ ;  /* 0x0000002002087810 */ /* 0x000fe20007ffe0ff */
[----:B------:R-:W-:Y:S01]  /*7410*/  HMMA.16816.F32.BF16 R48, R76, R86, R48 ;  /* 0x000000564c30723c */ /* 0x000fe20000041830 */
[----:B------:R-:W-:Y:S02]  /*7420*/  FSEL R94, R10, -INF , !P3 ;  /* 0xff8000000a5e7808 */ /* 0x000fe40005800000 */
[----:B------:R-:W-:Y:S02]  /*7430*/  FSEL R110, R11, -INF , !P0 ;  /* 0xff8000000b6e7808 */ /* 0x000fe40004000000 */
[----:B------:R-:W-:-:S02]  /*7440*/  FSEL R75, R68, -INF , !P4 ;  /* 0xff800000444b7808 */ /* 0x000fc40006000000 */
[-C--:B------:R-:W-:Y:S02]  /*7450*/  ISETP.GE.AND P3, PT, R72, R55.reuse, PT ;  /* 0x000000374800720c */ /* 0x080fe40003f66270 */
[----:B------:R-:W-:Y:S02]  /*7460*/  FSEL R91, R9, -INF , !P2 ;  /* 0xff800000095b7808 */ /* 0x000fe40005000000 */
[C---:B------:R-:W-:Y:S02]  /*7470*/  ISETP.GE.AND P0, PT, R8.reuse, R55, PT ;  /* 0x000000370800720c */ /* 0x040fe40003f06270 */
[-C--:B------:R-:W-:Y:S02]  /*7480*/  ISETP.GE.AND P4, PT, R8, R53.reuse, PT ;  /* 0x000000350800720c */ /* 0x080fe40003f86270 */
[----:B------:R-:W-:Y:S02]  /*7490*/  ISETP.GE.AND P2, PT, R72, R53, PT ;  /* 0x000000354800720c */ /* 0x000fe40003f46270 */
[----:B------:R-:W-:-:S02]  /*74a0*/  IADD3 R10, R2, 0x21, RZ ;  /* 0x00000021020a7810 */ /* 0x000fc40007ffe0ff */
[----:B------:R-:W-:Y:S02]  /*74b0*/  IADD3 R8, R2, 0x28, RZ ;  /* 0x0000002802087810 */ /* 0x000fe40007ffe0ff */
[----:B------:R-:W-:Y:S02]  /*74c0*/  FSEL R69, R69, -INF , !P3 ;  /* 0xff80000045457808 */ /* 0x000fe40005800000 */
[----:B------:R-:W-:Y:S02]  /*74d0*/  FSEL R70, R70, -INF , !P5 ;  /* 0xff80000046467808 */ /* 0x000fe40006800000 */
[----:B------:R-:W-:Y:S02]  /*74e0*/  ISETP.GE.AND P3, PT, R10, R53, PT ;  /* 0x000000350a00720c */ /* 0x000fe40003f66270 */
[----:B------:R-:W-:Y:S02]  /*74f0*/  FSEL R108, R71, -INF , !P2 ;  /* 0xff800000476c7808 */ /* 0x000fe40005000000 */
[----:B------:R-:W-:-:S02]  /*7500*/  FSEL R85, R64, -INF , !P0 ;  /* 0xff80000040557808 */ /* 0x000fc40004000000 */
[-C--:B------:R-:W-:Y:S01]  /*7510*/  ISETP.GE.AND P5, PT, R10, R55.reuse, PT ;  /* 0x000000370a00720c */ /* 0x080fe20003fa6270 */
[C---:B-1----:R-:W-:Y:S01]  /*7520*/  HMMA.16816.F32.BF16 R44, R76.reuse, R12, R44 ;  /* 0x0000000c4c2c723c */ /* 0x042fe2000004182c */
[C---:B------:R-:W-:Y:S02]  /*7530*/  ISETP.GE.AND P2, PT, R8.reuse, R55, PT ;  /* 0x000000370800720c */ /* 0x040fe40003f46270 */
[----:B------:R-:W-:Y:S02]  /*7540*/  ISETP.GE.AND P0, PT, R8, R53, PT ;  /* 0x000000350800720c */ /* 0x000fe40003f06270 */
[C---:B------:R-:W-:Y:S01]  /*7550*/  IADD3 R68, R2.reuse, 0x29, RZ ;  /* 0x0000002902447810 */ /* 0x040fe20007ffe0ff */
[----:B------:R-:W1:Y:S01]  /*7560*/  LDSM.16.M88.4 R8, [R133+0x1400] ;  /* 0x001400008508783b */ /* 0x000e620000000200 */
[----:B------:R-:W-:Y:S01]  /*7570*/  IADD3 R64, R2, 0x30, RZ ;  /* 0x0000003002407810 */ /* 0x000fe20007ffe0ff */
[----:B------:R-:W-:Y:S01]  /*7580*/  HMMA.16816.F32.BF16 R40, R76, R14, R40 ;  /* 0x0000000e4c28723c */ /* 0x000fe20000041828 */
[----:B------:R-:W-:-:S02]  /*7590*/  FSEL R96, R67, -INF , !P3 ;  /* 0xff80000043607808 */ /* 0x000fc40005800000 */
[----:B------:R-:W-:Y:S02]  /*75a0*/  FSEL R65, R65, -INF , !P5 ;  /* 0xff80000041417808 */ /* 0x000fe40006800000 */
[----:B------:R-:W-:Y:S02]  /*75b0*/  FSEL R67, R60, -INF , !P2 ;  /* 0xff8000003c437808 */ /* 0x000fe40005000000 */
[----:B------:R-:W-:Y:S02]  /*75c0*/  FSEL R88, R66, -INF , !P4 ;  /* 0xff80000042587808 */ /* 0x000fe40006000000 */
[----:B------:R-:W-:Y:S02]  /*75d0*/  ISETP.GE.AND P5, PT, R68, R53, PT ;  /* 0x000000354400720c */ /* 0x000fe40003fa6270 */
[----:B------:R-:W-:Y:S02]  /*75e0*/  ISETP.GE.AND P3, PT, R64, R55, PT ;  /* 0x000000374000720c */ /* 0x000fe40003f66270 */
[----:B------:R-:W-:-:S02]  /*75f0*/  IADD3 R60, R2, 0x38, RZ ;  /* 0x00000038023c7810 */ /* 0x000fc40007ffe0ff */
[----:B------:R-:W-:Y:S02]  /*7600*/  ISETP.GE.AND P4, PT, R68, R55, PT ;  /* 0x000000374400720c */ /* 0x000fe40003f86270 */
[----:B------:R-:W-:Y:S02]  /*7610*/  IADD3 R66, R2, 0x31, RZ ;  /* 0x0000003102427810 */ /* 0x000fe40007ffe0ff */
[----:B------:R-:W-:Y:S02]  /*7620*/  FSEL R98, R63, -INF , !P5 ;  /* 0xff8000003f627808 */ /* 0x000fe40006800000 */
[----:B------:R-:W-:Y:S02]  /*7630*/  FSEL R56, R56, -INF , !P3 ;  /* 0xff80000038387808 */ /* 0x000fe40005800000 */
[----:B------:R-:W-:Y:S02]  /*7640*/  FSEL R92, R62, -INF , !P0 ;  /* 0xff8000003e5c7808 */ /* 0x000fe40004000000 */
[----:B------:R-:W-:-:S02]  /*7650*/  FSEL R87, R61, -INF , !P4 ;  /* 0xff8000003d577808 */ /* 0x000fc40006000000 */
[C---:B------:R-:W-:Y:S02]  /*7660*/  ISETP.GE.AND P5, PT, R60.reuse, R55, PT ;  /* 0x000000373c00720c */ /* 0x040fe40003fa6270 */
[-C--:B------:R-:W-:Y:S02]  /*7670*/  ISETP.GE.AND P3, PT, R60, R53.reuse, PT ;  /* 0x000000353c00720c */ /* 0x080fe40003f66270 */
[----:B------:R-:W2:Y:S01]  /*7680*/  LDSM.16.M88.4 R60, [R133+0x1800] ;  /* 0x00180000853c783b */ /* 0x000ea20000000200 */
[----:B------:R-:W-:Y:S02]  /*7690*/  ISETP.GE.AND P2, PT, R64, R53, PT ;  /* 0x000000354000720c */ /* 0x000fe40003f46270 */
[----:B------:R-:W-:Y:S02]  /*76a0*/  ISETP.GE.AND P0, PT, R66, R55, PT ;  /* 0x000000374200720c */ /* 0x000fe40003f06270 */
[----:B------:R-:W-:Y:S02]  /*76b0*/  IADD3 R12, R2, 0x39, RZ ;  /* 0x00000039020c7810 */ /* 0x000fe40007ffe0ff */
[----:B------:R-:W-:Y:S01]  /*76c0*/  FSEL R64, R58, -INF , !P2 ;  /* 0xff8000003a407808 */ /* 0x000fe20005000000 */
[----:B-1----:R-:W-:Y:S01]  /*76d0*/  HMMA.16816.F32.BF16 R36, R76, R8, R36 ;  /* 0x000000084c24723c */ /* 0x002fe20000041824 */
[----:B------:R-:W-:-:S02]  /*76e0*/  FSEL R57, R57, -INF , !P0 ;  /* 0xff80000039397808 */ /* 0x000fc40004000000 */
[----:B------:R-:W-:Y:S02]  /*76f0*/  ISETP.GE.AND P4, PT, R66, R53, PT ;  /* 0x000000354200720c */ /* 0x000fe40003f86270 */
[C---:B------:R-:W-:Y:S02]  /*7700*/  ISETP.GE.AND P2, PT, R12.reuse, R55, PT ;  /* 0x000000370c00720c */ /* 0x040fe40003f46270 */
[----:B------:R-:W-:Y:S01]  /*7710*/  ISETP.GE.AND P0, PT, R12, R53, PT ;  /* 0x000000350c00720c */ /* 0x000fe20003f06270 */
[----:B------:R-:W-:Y:S01]  /*7720*/  HMMA.16816.F32.BF16 R32, R76, R10, R32 ;  /* 0x0000000a4c20723c */ /* 0x000fe20000041820 */
[C---:B------:R-:W-:Y:S02]  /*7730*/  IADD3 R12, R2.reuse, 0x40, RZ ;  /* 0x00000040020c7810 */ /* 0x040fe40007ffe0ff */
[----:B------:R-:W-:Y:S02]  /*7740*/  IADD3 R14, R2, 0x41, RZ ;  /* 0x00000041020e7810 */ /* 0x000fe40007ffe0ff */
[----:B------:R-:W-:-:S02]  /*7750*/  FSEL R86, R59, -INF , !P4 ;  /* 0xff8000003b567808 */ /* 0x000fc40006000000 */
[----:B------:R-:W-:Y:S02]  /*7760*/  FSEL R59, R48, -INF , !P5 ;  /* 0xff800000303b7808 */ /* 0x000fe40006800000 */
[----:B------:R-:W-:Y:S02]  /*7770*/  FSEL R84, R50, -INF , !P3 ;  /* 0xff80000032547808 */ /* 0x000fe40005800000 */
[----:B------:R-:W-:Y:S02]  /*7780*/  FSEL R49, R49, -INF , !P2 ;  /* 0xff80000031317808 */ /* 0x000fe40005000000 */
[C---:B------:R-:W-:Y:S02]  /*7790*/  ISETP.GE.AND P4, PT, R12.reuse, R55, PT ;  /* 0x000000370c00720c */ /* 0x040fe40003f86270 */
[----:B------:R-:W-:Y:S02]  /*77a0*/  ISETP.GE.AND P5, PT, R12, R53, PT ;  /* 0x000000350c00720c */ /* 0x000fe40003fa6270 */
[----:B------:R-:W-:-:S02]  /*77b0*/  ISETP.GE.AND P3, PT, R14, R55, PT ;  /* 0x000000370e00720c */ /* 0x000fc40003f66270 */
[----:B------:R-:W-:Y:S02]  /*77c0*/  ISETP.GE.AND P2, PT, R14, R53, PT ;  /* 0x000000350e00720c */ /* 0x000fe40003f46270 */
[----:B------:R-:W1:Y:S01]  /*77d0*/  LDSM.16.M88.4 R12, [R133+0x1c00] ;  /* 0x001c0000850c783b */ /* 0x000e620000000200 */
[----:B------:R-:W-:Y:S01]  /*77e0*/  IADD3 R48, R2, 0x48, RZ ;  /* 0x0000004802307810 */ /* 0x000fe20007ffe0ff */
[----:B------:R-:W-:-:S04]  /*77f0*/  DEPBAR.LE SB0, 0x0 ;  /* 0x000080000000791a */ /* 0x000fc80000000000 */
[C---:B--2---:R-:W-:Y:S01]  /*7800*/  HMMA.16816.F32.BF16 R28, R76.reuse, R60, R28 ;  /* 0x0000003c4c1c723c */ /* 0x044fe2000004181c */
[----:B------:R-:W-:Y:S02]  /*7810*/  IADD3 R8, R2, 0x49, RZ ;  /* 0x0000004902087810 */ /* 0x000fe40007ffe0ff */
[----:B------:R-:W-:Y:S02]  /*7820*/  FSEL R90, R51, -INF , !P0 ;  /* 0xff800000335a7808 */ /* 0x000fe40004000000 */
[----:B------:R-:W-:Y:S02]  /*7830*/  FSEL R46, R46, -INF , !P5 ;  /* 0xff8000002e2e7808 */ /* 0x000fe40006800000 */
[----:B------:R-:W-:Y:S01]  /*7840*/  FSEL R45, R45, -INF , !P3 ;  /* 0xff8000002d2d7808 */ /* 0x000fe20005800000 */
[----:B------:R-:W-:Y:S01]  /*7850*/  HMMA.16816.F32.BF16 R24, R76, R62, R24 ;  /* 0x0000003e4c18723c */ /* 0x000fe20000041818 */
[-C--:B------:R-:W-:Y:S01]  /*7860*/  ISETP.GE.AND P0, PT, R48, R55.reuse, PT ;  /* 0x000000373000720c */ /* 0x080fe20003f06270 */
[----:B------:R-:W-:Y:S01]  /*7870*/  BAR.SYNC.DEFER_BLOCKING 0x0 ;  /* 0x0000000000007b1d */ /* 0x000fe20000010000 */
[----:B------:R-:W-:-:S02]  /*7880*/  ISETP.GE.AND P5, PT, R8, R55, PT ;  /* 0x000000370800720c */ /* 0x000fc40003fa6270 */
[-C--:B------:R-:W-:Y:S02]  /*7890*/  ISETP.GE.AND P3, PT, R8, R53.reuse, PT ;  /* 0x000000350800720c */ /* 0x080fe40003f66270 */
[----:B------:R-:W-:Y:S02]  /*78a0*/  IADD3 R8, R2, 0x50, RZ ;  /* 0x0000005002087810 */ /* 0x000fe40007ffe0ff */
[----:B------:R-:W-:Y:S02]  /*78b0*/  FSEL R44, R44, -INF , !P4 ;  /* 0xff8000002c2c7808 */ /* 0x000fe40006000000 */
[----:B------:R-:W-:Y:S02]  /*78c0*/  FSEL R58, R47, -INF , !P2 ;  /* 0xff8000002f3a7808 */ /* 0x000fe40005000000 */
[----:B------:R-:W-:Y:S02]  /*78d0*/  ISETP.GE.AND P4, PT, R48, R53, PT ;  /* 0x000000353000720c */ /* 0x000fe40003f86270 */
[----:B------:R-:W-:-:S02]  /*78e0*/  FSEL R47, R40, -INF , !P0 ;  /* 0xff800000282f7808 */ /* 0x000fc40004000000 */
[----:B------:R-:W-:Y:S02]  /*78f0*/  IADD3 R10, R2, 0x51, RZ ;  /* 0x00000051020a7810 */ /* 0x000fe40007ffe0ff */
[C---:B------:R-:W-:Y:S02]  /*7900*/  ISETP.GE.AND P2, PT, R8.reuse, R55, PT ;  /* 0x000000370800720c */ /* 0x040fe40003f46270 */
[----:B------:R-:W-:Y:S02]  /*7910*/  ISETP.GE.AND P0, PT, R8, R53, PT ;  /* 0x000000350800720c */ /* 0x000fe40003f06270 */
[----:B------:R-:W-:Y:S02]  /*7920*/  IADD3 R8, R2, 0x58, RZ ;  /* 0x0000005802087810 */ /* 0x000fe40007ffe0ff */
[----:B------:R-:W-:Y:S01]  /*7930*/  FSEL R50, R42, -INF , !P4 ;  /* 0xff8000002a327808 */ /* 0x000fe20006000000 */
[----:B-1----:R-:W-:Y:S01]  /*7940*/  HMMA.16816.F32.BF16 R20, R76, R12, R20 ;  /* 0x0000000c4c14723c */ /* 0x002fe20000041814 */
[----:B------:R-:W-:-:S02]  /*7950*/  FSEL R41, R41, -INF , !P5 ;  /* 0xff80000029297808 */ /* 0x000fc40006800000 */
[C---:B------:R-:W-:Y:S02]  /*7960*/  ISETP.GE.AND P4, PT, R10.reuse, R55, PT ;  /* 0x000000370a00720c */ /* 0x040fe40003f86270 */
[----:B------:R-:W-:Y:S02]  /*7970*/  ISETP.GE.AND P5, PT, R10, R53, PT ;  /* 0x000000350a00720c */ /* 0x000fe40003fa6270 */
[----:B------:R-:W-:Y:S01]  /*7980*/  FSEL R66, R43, -INF , !P3 ;  /* 0xff8000002b427808 */ /* 0x000fe20005800000 */
[----:B------:R-:W-:Y:S01]  /*7990*/  HMMA.16816.F32.BF16 R80, R76, R14, R80 ;  /* 0x0000000e4c50723c */ /* 0x000fe20000041850 */
[----:B------:R-:W-:Y:S02]  /*79a0*/  FSEL R17, R36, -INF , !P2 ;  /* 0xff80000024117808 */ /* 0x000fe40005000000 */
[----:B------:R-:W-:Y:S02]  /*79b0*/  IADD3 R10, R2, 0x59, RZ ;  /* 0x00000059020a7810 */ /* 0x000fe40007ffe0ff */
[----:B------:R-:W-:-:S02]  /*79c0*/  ISETP.GE.AND P3, PT, R8, R55, PT ;  /* 0x000000370800720c */ /* 0x000fc40003f66270 */
[-C--:B------:R-:W-:Y:S02]  /*79d0*/  ISETP.GE.AND P2, PT, R8, R53.reuse, PT ;  /* 0x000000350800720c */ /* 0x080fe40003f46270 */
[----:B------:R-:W-:Y:S02]  /*79e0*/  IADD3 R8, R2, 0x60, RZ ;  /* 0x0000006002087810 */ /* 0x000fe40007ffe0ff */
[----:B------:R-:W-:Y:S02]  /*79f0*/  FSEL R37, R37, -INF , !P4 ;  /* 0xff80000025257808 */ /* 0x000fe40006000000 */
[----:B------:R-:W-:Y:S02]  /*7a00*/  FSEL R38, R38, -INF , !P0 ;  /* 0xff80000026267808 */ /* 0x000fe40004000000 */
[----:B------:R-:W-:Y:S02]  /*7a10*/  ISETP.GE.AND P4, PT, R10, R53, PT ;  /* 0x000000350a00720c */ /* 0x000fe40003f86270 */
[----:B------:R-:W-:-:S02]  /*7a20*/  FSEL R36, R39, -INF , !P5 ;  /* 0xff80000027247808 */ /* 0x000fc40006800000 */
[----:B------:R-:W-:Y:S02]  /*7a30*/  FSEL R32, R32, -INF , !P3 ;  /* 0xff80000020207808 */ /* 0x000fe40005800000 */
        /* <DEDUP_REMOVED lines=23> */
[----:B------:R-:W-:Y:S02]  /*7bb0*/  FSEL R25, R25, -INF , !P3 ;  /* 0xff80000019197808 */ /* 0x000fe40005800000 */
[----:B------:R-:W-:Y:S02]  /*7bc0*/  FSEL R13, R29, -INF , !P2 ;  /* 0xff8000001d0d7808 */ /* 0x000fe40005000000 */
[C---:B------:R-:W-:Y:S02]  /*7bd0*/  ISETP.GE.AND P5, PT, R8.reuse, R55, PT ;  /* 0x000000370800720c */ /* 0x040fe40003fa6270 */
[-C--:B------:R-:W-:Y:S02]  /*7be0*/  ISETP.GE.AND P3, PT, R8, R53.reuse, PT ;  /* 0x000000350800720c */ /* 0x080fe40003f66270 */
[----:B------:R-:W-:Y:S02]  /*7bf0*/  ISETP.GE.AND P2, PT, R10, R53, PT ;  /* 0x000000350a00720c */ /* 0x000fe40003f46270 */
[----:B------:R-:W-:-:S02]  /*7c00*/  FSEL R8, R19, -INF , !P6 ;  /* 0xff80000013087808 */ /* 0x000fc40007000000 */
[----:B------:R-:W-:Y:S02]  /*7c10*/  IADD3 R10, R2, 0x78, RZ ;  /* 0x00000078020a7810 */ /* 0x000fe40007ffe0ff */
[----:B------:R-:W-:Y:S02]  /*7c20*/  FSEL R19, R20, -INF , !P0 ;  /* 0xff80000014137808 */ /* 0x000fe40004000000 */
[----:B------:R-:W-:Y:S02]  /*7c30*/  FSEL R26, R22, -INF , !P4 ;  /* 0xff800000161a7808 */ /* 0x000fe40006000000 */
[C---:B------:R-:W-:Y:S02]  /*7c40*/  ISETP.GE.AND P0, PT, R2.reuse, R55, PT ;  /* 0x000000370200720c */ /* 0x040fe40003f06270 */
[C---:B------:R-:W-:Y:S02]  /*7c50*/  ISETP.GE.AND P4, PT, R2.reuse, R53, PT ;  /* 0x000000350200720c */ /* 0x040fe40003f86270 */
[----:B------:R-:W-:-:S02]  /*7c60*/  IADD3 R2, R2, 0x79, RZ ;  /* 0x0000007902027810 */ /* 0x000fc40007ffe0ff */
[----:B------:R-:W-:Y:S02]  /*7c70*/  FSEL R40, R27, -INF , !P2 ;  /* 0xff8000001b287808 */ /* 0x000fe40005000000 */
[C---:B------:R-:W-:Y:S02]  /*7c80*/  ISETP.GE.AND P6, PT, R10.reuse, R55, PT ;  /* 0x000000370a00720c */ /* 0x040fe40003fc6270 */
[-C--:B------:R-:W-:Y:S02]  /*7c90*/  ISETP.GE.AND P2, PT, R10, R53.reuse, PT ;  /* 0x000000350a00720c */ /* 0x080fe40003f46270 */
[----:B------:R-:W-:Y:S02]  /*7ca0*/  FSEL R10, R16, -INF , !P0 ;  /* 0xff800000100a7808 */ /* 0x000fe40004000000 */
[----:B------:R-:W-:Y:S02]  /*7cb0*/  ISETP.GE.AND P0, PT, R2, R53, PT ;  /* 0x000000350200720c */ /* 0x000fe40003f06270 */
[----:B------:R-:W-:-:S02]  /*7cc0*/  FSEL R27, R21, -INF , !P5 ;  /* 0xff800000151b7808 */ /* 0x000fc40006800000 */
[----:B------:R-:W-:Y:S02]  /*7cd0*/  FSEL R20, R83, -INF , !P0 ;  /* 0xff80000053147808 */ /* 0x000fe40004000000 */
[----:B------:R-:W-:Y:S02]  /*7ce0*/  ISETP.GE.AND P0, PT, R52, 0x2, PT ;  /* 0x000000023400780c */ /* 0x000fe40003f06270 */
        /* <DEDUP_REMOVED lines=65> */
.L_x_4386:
[----:B------:R-:W-:-:S05]  /*8100*/  IMAD.MOV.U32 R14, RZ, RZ, c[0x0][0x198] ;  /* 0x00006600ff0e7624 */ /* 0x000fca00078e00ff */
[----:B------:R-:W-:-:S04]  /*8110*/  LEA R14, -R14, RZ, 0x7 ;  /* 0x000000ff0e0e7211 */ /* 0x000fc800078e39ff */
[----:B------:R-:W-:Y:S02]  /*8120*/  SHF.R.S32.HI R0, RZ, 0x1f, R14 ;  /* 0x0000001fff007819 */ /* 0x000fe4000001140e */
.L_x_4387:
        /* <DEDUP_REMOVED lines=18> */
[----:B------:R-:W-:-:S05]  /*8250*/  IADD3.X R15, R61, UR5, RZ, P2, !PT ;  /* 0x000000053d0f7c10 */ /* 0x000fca00097fe4ff */
[----:B------:R1:W-:Y:S04]  /*8260*/  LDGSTS.E.BYPASS.LTC128B.128 [R147+0x2800], [R14.64] ;  /* 0x028000000e937fae */ /* 0x0003e8000b901d46 */
[----:B------:R-:W0:Y:S02]  /*8270*/  LDGDEPBAR ;  /* 0x00000000000079af */ /* 0x000e240000000000 */
.L_x_4385:
        /* <DEDUP_REMOVED lines=64> */
[----:B------:R-:W-:-:S02]  /*8680*/  IADD3 R131, R3, R132, RZ ;  /* 0x0000008403837210 */ /* 0x000fc40007ffe0ff */
[----:B-1----:R-:W-:Y:S02]  /*8690*/  FMNMX.FTZ R15, R0, R15, !PT ;  /* 0x0000000f000f7209 */ /* 0x002fe40007810000 */
[----:B------:R-:W-:Y:S04]  /*86a0*/  SHFL.BFLY PT, R0, R11, 0x2, 0x1f ;  /* 0x0c401f000b007f89 */ /* 0x000fe800000e0000 */
        /* <DEDUP_REMOVED lines=8> */
[--C-:B------:R-:W-:Y:S02]  /*8730*/  FFMA.FTZ R14, R73, c[0x0][0x23c], -R60.reuse ;  /* 0x00008f00490e7a23 */ /* 0x100fe4000001083c */
[----:B------:R-:W1:Y:S01]  /*8740*/  SHFL.BFLY PT, R7, R10, 0x1, 0x1f ;  /* 0x0c201f000a077f89 */ /* 0x000e6200000e0000 */
[--C-:B------:R-:W-:Y:S01]  /*8750*/  FFMA.FTZ R29, R75, c[0x0][0x23c], -R60.reuse ;  /* 0x00008f004b1d7a23 */ /* 0x100fe2000001083c */
[----:B------:R-:W-:Y:S01]  /*8760*/  MUFU.EX2 R102, R102 ;  /* 0x0000006600667308 */ /* 0x000fe20000000800 */
[--C-:B------:R-:W-:Y:S01]  /*8770*/  FFMA.FTZ R100, R5, c[0x0][0x23c], -R60.reuse ;  /* 0x00008f0005647a23 */ /* 0x100fe2000001083c */
[----:B------:R-:W2:Y:S01]  /*8780*/  LDSM.16.MT88.4 R72, [R132+0x3000] ;  /* 0x003000008448783b */ /* 0x000ea20000004200 */
[----:B------:R-:W-:-:S02]  /*8790*/  FFMA.FTZ R15, R89, c[0x0][0x23c], -R60 ;  /* 0x00008f00590f7a23 */ /* 0x000fc4000001083c */
[--C-:B------:R-:W-:Y:S02]  /*87a0*/  FFMA.FTZ R31, R91, c[0x0][0x23c], -R60.reuse ;  /* 0x00008f005b1f7a23 */ /* 0x100fe4000001083c */
        /* <DEDUP_REMOVED lines=9> */
[--C-:B------:R-:W-:Y:S01]  /*8840*/  FFMA.FTZ R91, R32, c[0x0][0x23c], -R60.reuse ;  /* 0x00008f00205b7a23 */ /* 0x100fe2000001083c */
[----:B-1----:R-:W-:Y:S01]  /*8850*/  FMNMX.FTZ R0, R10, R7, !PT ;  /* 0x000000070a007209 */ /* 0x002fe20007810000 */
[--C-:B------:R-:W-:Y:S01]  /*8860*/  FFMA.FTZ R32, R33, c[0x0][0x23c], -R60.reuse ;  /* 0x00008f0021207a23 */ /* 0x100fe2000001083c */
[----:B------:R-:W1:Y:S01]  /*8870*/  MUFU.EX2 R15, R15 ;  /* 0x0000000f000f7308 */ /* 0x000e620000000800 */
[----:B---3--:R-:W-:Y:S01]  /*8880*/  F2FP.BF16.PACK_AB R80, R43, R102 ;  /* 0x000000662b50723e */ /* 0x008fe200000010ff */
[--C-:B------:R-:W-:Y:S01]  /*8890*/  FFMA.FTZ R37, R37, c[0x0][0x23c], -R60.reuse ;  /* 0x00008f0025257a23 */ /* 0x100fe2000001083c */
[C---:B------:R-:W-:Y:S01]  /*88a0*/  FSETP.NEU.FTZ.AND P2, PT, R0.reuse, -INF , PT ;  /* 0xff8000000000780b */ /* 0x040fe20003f5d000 */
[----:B------:R-:W-:Y:S02]  /*88b0*/  FMUL.FTZ R21, R0, c[0x0][0x23c] ;  /* 0x00008f0000157a20 */ /* 0x000fe40000410000 */
[----:B------:R-:W-:-:S02]  /*88c0*/  FFMA.FTZ R25, R25, c[0x0][0x23c], -R60 ;  /* 0x00008f0019197a23 */ /* 0x000fc4000001083c */
[----:B------:R-:W-:Y:S01]  /*88d0*/  MUFU.EX2 R14, R14 ;  /* 0x0000000e000e7308 */ /* 0x000fe20000000800 */
[----:B------:R-:W-:-:S05]  /*88e0*/  FSEL R21, R21, RZ, P2 ;  /* 0x000000ff15157208 */ /* 0x000fca0001000000 */
[--C-:B------:R-:W-:Y:S02]  /*88f0*/  FFMA.FTZ R104, R9, c[0x0][0x23c], -R21.reuse ;  /* 0x00008f0009687a23 */ /* 0x100fe40000010815 */
[--C-:B------:R-:W-:Y:S01]  /*8900*/  FFMA.FTZ R61, R8, c[0x0][0x23c], -R21.reuse ;  /* 0x00008f00083d7a23 */ /* 0x100fe20000010815 */
[----:B-1----:R-:W-:Y:S01]  /*8910*/  F2FP.BF16.PACK_AB R82, R15, R100 ;  /* 0x000000640f52723e */ /* 0x002fe200000010ff */
[--C-:B------:R-:W-:Y:S01]  /*8920*/  FFMA.FTZ R51, R6, c[0x0][0x23c], -R21.reuse ;  /* 0x00008f0006337a23 */ /* 0x100fe20000010815 */
[----:B------:R-:W-:Y:S01]  /*8930*/  LDSM.16.MT88.4 R8, [R132+0x3400] ;  /* 0x003400008408783b */ /* 0x000fe20000004200 */
[--C-:B------:R-:W-:Y:S01]  /*8940*/  FFMA.FTZ R106, R106, c[0x0][0x23c], -R21.reuse ;  /* 0x00008f006a6a7a23 */ /* 0x100fe20000010815 */
[----:B------:R-:W-:Y:S01]  /*8950*/  MUFU.EX2 R104, R104 ;  /* 0x0000006800687308 */ /* 0x000fe20000000800 */
[--C-:B------:R-:W-:Y:S01]  /*8960*/  FFMA.FTZ R94, R94, c[0x0][0x23c], -R21.reuse ;  /* 0x00008f005e5e7a23 */ /* 0x100fe20000010815 */
[----:B------:R-:W1:Y:S01]  /*8970*/  LDSM.16.MT88.4 R4, [R131+0x3000] ;  /* 0x003000008304783b */ /* 0x000e620000004200 */
[----:B------:R-:W-:-:S02]  /*8980*/  FFMA.FTZ R39, R110, c[0x0][0x23c], -R21 ;  /* 0x00008f006e277a23 */ /* 0x000fc40000010815 */
[--C-:B------:R-:W-:Y:S02]  /*8990*/  FFMA.FTZ R62, R70, c[0x0][0x23c], -R21.reuse ;  /* 0x00008f00463e7a23 */ /* 0x100fe40000010815 */
[--C-:B------:R-:W-:Y:S01]  /*89a0*/  FFMA.FTZ R3, R108, c[0x0][0x23c], -R21.reuse ;  /* 0x00008f006c037a23 */ /* 0x100fe20000010815 */
[----:B------:R-:W3:Y:S01]  /*89b0*/  MUFU.EX2 R61, R61 ;  /* 0x0000003d003d7308 */ /* 0x000ee20000000800 */
[--C-:B------:R-:W-:Y:S02]  /*89c0*/  FFMA.FTZ R110, R88, c[0x0][0x23c], -R21.reuse ;  /* 0x00008f00586e7a23 */ /* 0x100fe40000010815 */
[----:B------:R-:W-:Y:S02]  /*89d0*/  FFMA.FTZ R108, R87, c[0x0][0x23c], -R60 ;  /* 0x00008f00576c7a23 */ /* 0x000fe4000001083c */
[--C-:B------:R-:W-:Y:S02]  /*89e0*/  FFMA.FTZ R67, R96, c[0x0][0x23c], -R21.reuse ;  /* 0x00008f0060437a23 */ /* 0x100fe40000010815 */
[--C-:B------:R-:W-:Y:S01]  /*89f0*/  FFMA.FTZ R88, R92, c[0x0][0x23c], -R21.reuse ;  /* 0x00008f005c587a23 */ /* 0x100fe20000010815 */
[----:B------:R-:W-:Y:S01]  /*8a00*/  MUFU.EX2 R51, R51 ;  /* 0x0000003300337308 */ /* 0x000fe20000000800 */
[----:B------:R-:W-:-:S02]  /*8a10*/  FFMA.FTZ R65, R98, c[0x0][0x23c], -R21 ;  /* 0x00008f0062417a23 */ /* 0x000fc40000010815 */
[--C-:B------:R-:W-:Y:S02]  /*8a20*/  FFMA.FTZ R87, R56, c[0x0][0x23c], -R60.reuse ;  /* 0x00008f0038577a23 */ /* 0x100fe4000001083c */
[--C-:B------:R-:W-:Y:S02]  /*8a30*/  FFMA.FTZ R92, R59, c[0x0][0x23c], -R60.reuse ;  /* 0x00008f003b5c7a23 */ /* 0x100fe4000001083c */
[----:B------:R-:W-:Y:S01]  /*8a40*/  FFMA.FTZ R56, R57, c[0x0][0x23c], -R60 ;  /* 0x00008f0039387a23 */ /* 0x000fe2000001083c */
[----:B------:R-:W4:Y:S01]  /*8a50*/  MUFU.EX2 R106, R106 ;  /* 0x0000006a006a7308 */ /* 0x000f220000000800 */
[----:B---3--:R-:W-:Y:S01]  /*8a60*/  F2FP.BF16.PACK_AB R81, R61, R104 ;  /* 0x000000683d51723e */ /* 0x008fe200000010ff */
[--C-:B------:R-:W-:Y:S02]  /*8a70*/  FFMA.FTZ R59, R64, c[0x0][0x23c], -R21.reuse ;  /* 0x00008f00403b7a23 */ /* 0x100fe40000010815 */
[--C-:B------:R-:W-:Y:S02]  /*8a80*/  FFMA.FTZ R86, R86, c[0x0][0x23c], -R21.reuse ;  /* 0x00008f0056567a23 */ /* 0x100fe40000010815 */
[----:B------:R-:W-:-:S02]  /*8a90*/  FFMA.FTZ R57, R84, c[0x0][0x23c], -R21 ;  /* 0x00008f0054397a23 */ /* 0x000fc40000010815 */
        /* <DEDUP_REMOVED lines=9> */
[--C-:B------:R-:W-:Y:S01]  /*8b30*/  FFMA.FTZ R41, R66, c[0x0][0x23c], -R21.reuse ;  /* 0x00008f0042297a23 */ /* 0x100fe20000010815 */
[C---:B--2---:R-:W-:Y:S01]  /*8b40*/  HMMA.16816.F32.BF16 R68, R80.reuse, R72, RZ ;  /* 0x000000485044723c */ /* 0x044fe200000418ff */
[--C-:B------:R-:W-:Y:S01]  /*8b50*/  FFMA.FTZ R33, R36, c[0x0][0x23c], -R21.reuse ;  /* 0x00008f0024217a23 */ /* 0x100fe20000010815 */
        /* <DEDUP_REMOVED lines=8> */
[----:B------:R-:W-:Y:S02]  /*8be0*/  FADD.FTZ R104, R104, R61 ;  /* 0x0000003d68687221 */ /* 0x000fe40000010000 */
[----:B------:R-:W-:Y:S01]  /*8bf0*/  FFMA.FTZ R58, R27, c[0x0][0x23c], -R60 ;  /* 0x00008f001b3a7a23 */ /* 0x000fe2000001083c */
[C---:B-1----:R-:W-:Y:S01]  /*8c00*/  HMMA.16816.F32.BF16 R76, R80.reuse, R4, RZ ;  /* 0x00000004504c723c */ /* 0x042fe200000418ff */
[----:B------:R-:W-:Y:S01]  /*8c10*/  FADD.FTZ R17, R51, R104 ;  /* 0x0000006833117221 */ /* 0x000fe20000010000 */
[----:B------:R-:W1:Y:S01]  /*8c20*/  MUFU.EX2 R39, R39 ;  /* 0x0000002700277308 */ /* 0x000e620000000800 */
[----:B------:R-:W-:Y:S02]  /*8c30*/  FFMA.FTZ R61, R30, c[0x0][0x23c], -R21 ;  /* 0x00008f001e3d7a23 */ /* 0x000fe40000010815 */
[----:B------:R-:W-:Y:S02]  /*8c40*/  FADD.FTZ R17, R106, R17 ;  /* 0x000000116a117221 */ /* 0x000fe40000010000 */
[----:B---3--:R-:W-:Y:S01]  /*8c50*/  F2FP.BF16.PACK_AB R4, R31, R14 ;  /* 0x0000000e1f04723e */ /* 0x008fe200000010ff */
[----:B------:R-:W-:Y:S01]  /*8c60*/  HMMA.16816.F32.BF16 R80, R80, R6, RZ ;  /* 0x000000065050723c */ /* 0x000fe200000418ff */
[--C-:B------:R-:W-:Y:S01]  /*8c70*/  FFMA.FTZ R28, R28, c[0x0][0x23c], -R21.reuse ;  /* 0x00008f001c1c7a23 */ /* 0x100fe20000010815 */
[----:B------:R-:W-:Y:S01]  /*8c80*/  MUFU.EX2 R62, R62 ;  /* 0x0000003e003e7308 */ /* 0x000fe20000000800 */
[----:B------:R-:W-:-:S02]  /*8c90*/  FFMA.FTZ R30, R42, c[0x0][0x23c], -R21 ;  /* 0x00008f002a1e7a23 */ /* 0x000fc40000010815 */
[----:B------:R-:W-:Y:S02]  /*8ca0*/  FFMA.FTZ R27, R40, c[0x0][0x23c], -R21 ;  /* 0x00008f00281b7a23 */ /* 0x000fe40000010815 */
[----:B--2---:R-:W-:Y:S01]  /*8cb0*/  F2FP.BF16.PACK_AB R6, R18, R29 ;  /* 0x0000001d1206723e */ /* 0x004fe200000010ff */
[----:B------:R-:W-:Y:S02]  /*8cc0*/  FFMA.FTZ R51, R19, c[0x0][0x23c], -R60 ;  /* 0x00008f0013337a23 */ /* 0x000fe4000001083c */
[----:B------:R-:W2:Y:S01]  /*8cd0*/  MUFU.EX2 R3, R3 ;  /* 0x0000000300037308 */ /* 0x000ea20000000800 */
[C---:B-1----:R-:W-:Y:S01]  /*8ce0*/  F2FP.BF16.PACK_AB R5, R39.reuse, R94 ;  /* 0x0000005e2705723e */ /* 0x042fe200000010ff */
[----:B------:R-:W-:Y:S02]  /*8cf0*/  FADD.FTZ R94, R94, R17 ;  /* 0x000000115e5e7221 */ /* 0x000fe40000010000 */
[----:B------:R-:W-:Y:S02]  /*8d00*/  FFMA.FTZ R24, R24, c[0x0][0x23c], -R21 ;  /* 0x00008f0018187a23 */ /* 0x000fe40000010815 */
[----:B------:R-:W-:-:S02]  /*8d10*/  FADD.FTZ R39, R39, R94 ;  /* 0x0000005e27277221 */ /* 0x000fc40000010000 */
[----:B------:R-:W-:Y:S01]  /*8d20*/  MUFU.EX2 R112, R112 ;  /* 0x0000007000707308 */ /* 0x000fe20000000800 */
[----:B------:R-:W-:Y:S01]  /*8d30*/  FFMA.FTZ R22, R22, c[0x0][0x23c], -R21 ;  /* 0x00008f0016167a23 */ /* 0x000fe20000010815 */
[----:B--2---:R-:W-:-:S06]  /*8d40*/  F2FP.BF16.PACK_AB R7, R3, R62 ;  /* 0x0000003e0307723e */ /* 0x004fcc00000010ff */
        /* <DEDUP_REMOVED lines=66> */
[----:B------:R-:W-:Y:S08]  /*9170*/  MUFU.EX2 R30, R30 ;  /* 0x0000001e001e7308 */ /* 0x000ff00000000800 */
[----:B------:R-:W-:Y:S01]  /*9180*/  MUFU.EX2 R27, R27 ;  /* 0x0000001b001b7308 */ /* 0x000fe20000000800 */
[C---:B--2---:R-:W-:Y:S07]  /*9190*/  HMMA.16816.F32.BF16 R68, R4.reuse, R8, R68 ;  /* 0x000000080444723c */ /* 0x044fee0000041844 */
[----:B------:R-:W-:Y:S01]  /*91a0*/  MUFU.EX2 R51, R51 ;  /* 0x0000003300337308 */ /* 0x000fe20000000800 */
[C---:B------:R-:W-:Y:S01]  /*91b0*/  HMMA.16816.F32.BF16 R72, R4.reuse, R10, R72 ;  /* 0x0000000a0448723c */ /* 0x040fe20000041848 */
[----:B------:R-:W1:Y:S06]  /*91c0*/  LDSM.16.MT88.4 R8, [R131+0x4000] ;  /* 0x004000008308783b */ /* 0x000e6c0000004200 */
[----:B------:R-:W-:Y:S08]  /*91d0*/  MUFU.EX2 R58, R58 ;  /* 0x0000003a003a7308 */ /* 0x000ff00000000800 */
[----:B------:R-:W-:Y:S08]  /*91e0*/  MUFU.EX2 R24, R24 ;  /* 0x0000001800187308 */ /* 0x000ff00000000800 */
[----:B------:R-:W-:Y:S01]  /*91f0*/  MUFU.EX2 R22, R22 ;  /* 0x0000001600167308 */ /* 0x000fe20000000800 */
        /* <DEDUP_REMOVED lines=11> */
[----:B------:R-:W2:Y:S03]  /*92b0*/  MUFU.EX2 R43, R43 ;  /* 0x0000002b002b7308 */ /* 0x000ea60000000800 */
[----:B------:R-:W-:Y:S02]  /*92c0*/  FADD.FTZ R66, R14, R15 ;  /* 0x0000000f0e427221 */ /* 0x000fe40000010000 */
[----:B------:R-:W3:Y:S02]  /*92d0*/  LDSM.16.MT88.4 R12, [R131+0x4400] ;  /* 0x00440000830c783b */ /* 0x000ee40000004200 */
[----:B------:R-:W-:Y:S01]  /*92e0*/  FADD.FTZ R66, R31, R66 ;  /* 0x000000421f427221 */ /* 0x000fe20000010000 */
[----:B------:R-:W4:Y:S03]  /*92f0*/  MUFU.EX2 R48, R48 ;  /* 0x0000003000307308 */ /* 0x000f260000000800 */
[----:B------:R-:W-:-:S04]  /*9300*/  FADD.FTZ R29, R29, R66 ;  /* 0x000000421d1d7221 */ /* 0x000fc80000010000 */
[----:B------:R-:W-:Y:S01]  /*9310*/  FADD.FTZ R29, R18, R29 ;  /* 0x0000001d121d7221 */ /* 0x000fe20000010000 */
[----:B--2---:R-:W-:-:S03]  /*9320*/  F2FP.BF16.PACK_AB R7, R43, R34 ;  /* 0x000000222b07723e */ /* 0x004fc600000010ff */
        /* <DEDUP_REMOVED lines=8> */
[----:B------:R-:W-:-:S04]  /*93b0*/  FADD.FTZ R87, R56, R87 ;  /* 0x0000005738577221 */ /* 0x000fc80000010000 */
[----:B------:R-:W-:Y:S01]  /*93c0*/  FADD.FTZ R92, R92, R87 ;  /* 0x000000575c5c7221 */ /* 0x000fe20000010000 */
[----:B---3--:R-:W-:Y:S03]  /*93d0*/  HMMA.16816.F32.BF16 R76, R4, R12, R76 ;  /* 0x0000000c044c723c */ /* 0x008fe6000004184c */
[----:B------:R-:W-:-:S04]  /*93e0*/  FADD.FTZ R49, R49, R92 ;  /* 0x0000005c31317221 */ /* 0x000fc80000010000 */
[----:B------:R-:W-:Y:S02]  /*93f0*/  FADD.FTZ R90, R90, R49 ;  /* 0x000000315a5a7221 */ /* 0x000fe40000010000 */
[----:B------:R-:W-:Y:S01]  /*9400*/  FADD.FTZ R13, R3, R62 ;  /* 0x0000003e030d7221 */ /* 0x000fe20000010000 */
[----:B------:R-:W-:Y:S01]  /*9410*/  HMMA.16816.F32.BF16 R80, R4, R14, R80 ;  /* 0x0000000e0450723c */ /* 0x000fe20000041850 */
[----:B------:R-:W-:Y:S02]  /*9420*/  FFMA.FTZ R12, R16, c[0x0][0x23c], -R60 ;  /* 0x00008f00100c7a23 */ /* 0x000fe4000001083c */
[----:B------:R-:W-:Y:S01]  /*9430*/  FADD.FTZ R110, R110, R13 ;  /* 0x0000000d6e6e7221 */ /* 0x000fe20000010000 */
[----:B------:R-:W2:Y:S01]  /*9440*/  LDSM.16.MT88.4 R16, [R131+0x4800] ;  /* 0x004800008310783b */ /* 0x000ea20000004200 */
[----:B------:R-:W-:Y:S01]  /*9450*/  FADD.FTZ R90, R45, R90 ;  /* 0x0000005a2d5a7221 */ /* 0x000fe20000010000 */
[----:B------:R3:W-:Y:S01]  /*9460*/  MUFU.EX2 R3, R12 ;  /* 0x0000000c00037308 */ /* 0x0007e20000000800 */
[----:B------:R-:W-:Y:S01]  /*9470*/  FADD.FTZ R67, R67, R110 ;  /* 0x0000006e43437221 */ /* 0x000fe20000010000 */
[----:B------:R-:W-:Y:S01]  /*9480*/  F2FP.BF16.PACK_AB R4, R35, R36 ;  /* 0x000000242304723e */ /* 0x000fe200000010ff */
[----:B------:R-:W-:Y:S01]  /*9490*/  FADD.FTZ R47, R47, R90 ;  /* 0x0000005a2f2f7221 */ /* 0x000fe20000010000 */
[----:B------:R-:W-:Y:S01]  /*94a0*/  F2FP.BF16.PACK_AB R5, R28, R61 ;  /* 0x0000003d1c05723e */ /* 0x000fe200000010ff */
[----:B------:R-:W-:Y:S01]  /*94b0*/  FADD.FTZ R88, R88, R67 ;  /* 0x0000004358587221 */ /* 0x000fe20000010000 */
[----:B----4-:R-:W-:Y:S01]  /*94c0*/  F2FP.BF16.PACK_AB R6, R25, R48 ;  /* 0x000000301906723e */ /* 0x010fe200000010ff */
[----:B------:R-:W-:Y:S01]  /*94d0*/  FADD.FTZ R47, R44, R47 ;  /* 0x0000002f2c2f7221 */ /* 0x000fe20000010000 */
[----:B------:R-:W-:Y:S01]  /*94e0*/  F2FP.BF16.PACK_AB R7, R27, R30 ;  /* 0x0000001e1b07723e */ /* 0x000fe200000010ff */
[----:B------:R-:W-:-:S02]  /*94f0*/  FADD.FTZ R88, R65, R88 ;  /* 0x0000005841587221 */ /* 0x000fc40000010000 */
[----:B------:R-:W-:Y:S02]  /*9500*/  FADD.FTZ R50, R50, R47 ;  /* 0x0000002f32327221 */ /* 0x000fe40000010000 */
[----:B------:R-:W-:Y:S02]  /*9510*/  FADD.FTZ R59, R59, R88 ;  /* 0x000000583b3b7221 */ /* 0x000fe40000010000 */
[----:B-1----:R-:W-:Y:S01]  /*9520*/  HMMA.16816.F32.BF16 R68, R4, R8, R68 ;  /* 0x000000080444723c */ /* 0x002fe20000041844 */
[----:B---3--:R-:W1:Y:S01]  /*9530*/  LDSM.16.MT88.4 R12, [R132+0x4c00] ;  /* 0x004c0000840c783b */ /* 0x008e620000004200 */
[----:B------:R-:W-:Y:S02]  /*9540*/  FADD.FTZ R86, R86, R59 ;  /* 0x0000003b56567221 */ /* 0x000fe40000010000 */
[----:B------:R-:W-:Y:S02]  /*9550*/  FADD.FTZ R50, R37, R50 ;  /* 0x0000003225327221 */ /* 0x000fe40000010000 */
[----:B------:R-:W-:-:S02]  /*9560*/  FADD.FTZ R29, R57, R86 ;  /* 0x00000056391d7221 */ /* 0x000fc40000010000 */
[----:B------:R-:W-:Y:S01]  /*9570*/  HMMA.16816.F32.BF16 R72, R4, R10, R72 ;  /* 0x0000000a0448723c */ /* 0x000fe20000041848 */
[----:B------:R-:W3:Y:S01]  /*9580*/  LDSM.16.MT88.4 R8, [R131+0x4c00] ;  /* 0x004c00008308783b */ /* 0x000ee20000004200 */
[----:B------:R-:W-:Y:S02]  /*9590*/  FADD.FTZ R29, R64, R29 ;  /* 0x0000001d401d7221 */ /* 0x000fe40000010000 */
[----:B------:R-:W-:Y:S02]  /*95a0*/  FFMA.FTZ R60, R23, c[0x0][0x23c], -R60 ;  /* 0x00008f00173c7a23 */ /* 0x000fe4000001083c */
[----:B------:R-:W-:Y:S02]  /*95b0*/  FADD.FTZ R84, R84, R29 ;  /* 0x0000001d54547221 */ /* 0x000fe40000010000 */
[----:B------:R-:W-:Y:S02]  /*95c0*/  FADD.FTZ R91, R91, R50 ;  /* 0x000000325b5b7221 */ /* 0x000fe40000010000 */
[----:B------:R-:W-:-:S02]  /*95d0*/  FADD.FTZ R89, R89, R84 ;  /* 0x0000005459597221 */ /* 0x000fc40000010000 */
[----:B------:R-:W-:Y:S02]  /*95e0*/  FFMA.FTZ R23, R26, c[0x0][0x23c], -R21 ;  /* 0x00008f001a177a23 */ /* 0x000fe40000010815 */
[----:B------:R-:W-:Y:S01]  /*95f0*/  FADD.FTZ R46, R46, R89 ;  /* 0x000000592e2e7221 */ /* 0x000fe20000010000 */
[C---:B--2---:R-:W-:Y:S01]  /*9600*/  HMMA.16816.F32.BF16 R76, R4.reuse, R16, R76 ;  /* 0x00000010044c723c */ /* 0x044fe2000004184c */
[----:B------:R-:W-:Y:S01]  /*9610*/  FFMA.FTZ R21, R20, c[0x0][0x23c], -R21 ;  /* 0x00008f0014157a23 */ /* 0x000fe20000010815 */
[----:B------:R-:W2:Y:S01]  /*9620*/  MUFU.EX2 R26, R60 ;  /* 0x0000003c001a7308 */ /* 0x000ea20000000800 */
        /* <DEDUP_REMOVED lines=10> */
[----:B------:R-:W-:Y:S01]  /*96d0*/  FADD.FTZ R48, R48, R35 ;  /* 0x0000002330307221 */ /* 0x000fe20000010000 */
[----:B------:R-:W5:Y:S01]  /*96e0*/  MUFU.EX2 R21, R21 ;  /* 0x0000001500157308 */ /* 0x000f620000000800 */
[----:B------:R-:W-:Y:S01]  /*96f0*/  FADD.FTZ R34, R43, R34 ;  /* 0x000000222b227221 */ /* 0x000fe20000010000 */
[----:B--2---:R-:W-:Y:S01]  /*9700*/  F2FP.BF16.PACK_AB R6, R26, R3 ;  /* 0x000000031a06723e */ /* 0x004fe200000010ff */
[----:B------:R-:W-:Y:S02]  /*9710*/  FADD.FTZ R48, R25, R48 ;  /* 0x0000003019307221 */ /* 0x000fe40000010000 */
[----:B------:R-:W-:-:S02]  /*9720*/  FADD.FTZ R61, R61, R34 ;  /* 0x000000223d3d7221 */ /* 0x000fc40000010000 */
[----:B------:R-:W-:Y:S01]  /*9730*/  FADD.FTZ R51, R51, R48 ;  /* 0x0000003033337221 */ /* 0x000fe20000010000 */
[----:B----4-:R-:W-:Y:S01]  /*9740*/  F2FP.BF16.PACK_AB R5, R24, R23 ;  /* 0x000000171805723e */ /* 0x010fe200000010ff */
[----:B------:R-:W-:Y:S02]  /*9750*/  FADD.FTZ R61, R28, R61 ;  /* 0x0000003d1c3d7221 */ /* 0x000fe40000010000 */
[----:B------:R-:W-:Y:S02]  /*9760*/  FADD.FTZ R58, R58, R51 ;  /* 0x000000333a3a7221 */ /* 0x000fe40000010000 */
[----:B------:R-:W-:Y:S02]  /*9770*/  FADD.FTZ R30, R30, R61 ;  /* 0x0000003d1e1e7221 */ /* 0x000fe40000010000 */
[----:B------:R-:W-:Y:S01]  /*9780*/  FADD.FTZ R3, R3, R58 ;  /* 0x0000003a03037221 */ /* 0x000fe20000010000 */
[----:B-----5:R-:W-:Y:S01]  /*9790*/  F2FP.BF16.PACK_AB R7, R21, R22 ;  /* 0x000000161507723e */ /* 0x020fe200000010ff */
[----:B------:R-:W-:-:S02]  /*97a0*/  FADD.FTZ R30, R27, R30 ;  /* 0x0000001e1b1e7221 */ /* 0x000fc40000010000 */
[----:B------:R-:W-:Y:S02]  /*97b0*/  FADD.FTZ R151, R26, R3 ;  /* 0x000000031a977221 */ /* 0x000fe40000010000 */
[----:B------:R-:W-:Y:S02]  /*97c0*/  FADD.FTZ R23, R23, R30 ;  /* 0x0000001e17177221 */ /* 0x000fe40000010000 */
[----:B-1----:R-:W-:Y:S02]  /*97d0*/  HMMA.16816.F32.BF16 R68, R4, R12, R68 ;  /* 0x0000000c0444723c */ /* 0x002fe40000041844 */
[----:B------:R-:W-:-:S04]  /*97e0*/  FADD.FTZ R23, R24, R23 ;  /* 0x0000001718177221 */ /* 0x000fc80000010000 */
[----:B------:R-:W-:Y:S02]  /*97f0*/  FADD.FTZ R22, R22, R23 ;  /* 0x0000001716167221 */ /* 0x000fe40000010000 */
[----:B------:R-:W-:Y:S02]  /*9800*/  HMMA.16816.F32.BF16 R72, R4, R14, R72 ;  /* 0x0000000e0448723c */ /* 0x000fe40000041848 */
[----:B------:R-:W-:-:S06]  /*9810*/  FADD.FTZ R152, R21, R22 ;  /* 0x0000001615987221 */ /* 0x000fcc0000010000 */
[C---:B---3--:R-:W-:Y:S08]  /*9820*/  HMMA.16816.F32.BF16 R76, R4.reuse, R8, R76 ;  /* 0x00000008044c723c */ /* 0x048ff0000004184c */
        /* <DEDUP_REMOVED lines=64> */
.L_x_4389:
[----:B------:R-:W-:-:S05]  /*9c30*/  IMAD.MOV.U32 R8, RZ, RZ, c[0x0][0x1a0] ;  /* 0x00006800ff087624 */ /* 0x000fca00078e00ff */
[----:B------:R-:W-:-:S04]  /*9c40*/  LEA R8, -R8, RZ, 0x7 ;  /* 0x000000ff08087211 */ /* 0x000fc800078e39ff */
[----:B------:R-:W-:Y:S02]  /*9c50*/  SHF.R.S32.HI R4, RZ, 0x1f, R8 ;  /* 0x0000001fff047819 */ /* 0x000fe40000011408 */
.L_x_4390:
[----:B------:R-:W-:Y:S01]  /*9c60*/  ULDC.64 UR4, c[0x0][0x1a0] ;  /* 0x0000680000047ab9 */ /* 0x000fe20000000a00 */
[----:B------:R-:W-:Y:S01]  /*9c70*/  LEA R140, P0, R8, R140, 0x1 ;  /* 0x0000008c088c7211 */ /* 0x000fe200078008ff */
[----:B------:R-:W-:Y:S01]  /*9c80*/  USHF.L.U32 UR9, UR4, 0x6, URZ ;  /* 0x0000000604097899 */ /* 0x000fe2000800063f */
[----:B------:R-:W-:Y:S01]  /*9c90*/  IMAD.SHL.U32 R111, R146, 0x80, RZ ;  /* 0x00000080926f7824 */ /* 0x000fe200078e00ff */
[----:B------:R-:W-:Y:S01]  /*9ca0*/  UMOV UR8, 0x6 ;  /* 0x0000000600087882 */ /* 0x000fe20000000000 */
[----:B------:R-:W-:Y:S01]  /*9cb0*/  LEA.HI.X R141, R8, R141, R4, 0x1, P0 ;  /* 0x0000008d088d7211 */ /* 0x000fe200000f0c04 */
[----:B------:R-:W-:Y:S02]  /*9cc0*/  USHF.L.U64.HI UR5, UR4, UR8, UR5 ;  /* 0x0000000804057299 */ /* 0x000fe40008010205 */
[----:B------:R-:W-:Y:S02]  /*9cd0*/  IADD3 R12, P0, R140, UR9, RZ ;  /* 0x000000098c0c7c10 */ /* 0x000fe4000ff1e0ff */
[----:B------:R-:W-:Y:S01]  /*9ce0*/  @!PT LDS RZ, [RZ] ;  /* 0x00000000fffff984 */ /* 0x000fe20000000800 */
[----:B------:R-:W-:Y:S01]  /*9cf0*/  @!PT LDS RZ, [RZ] ;  /* 0x00000000fffff984 */ /* 0x000fe20000000800 */
[----:B------:R-:W-:Y:S01]  /*9d00*/  @!PT LDS RZ, [RZ] ;  /* 0x00000000fffff984 */ /* 0x000fe20000000800 */
[----:B------:R1:W-:Y:S01]  /*9d10*/  LDGSTS.E.BYPASS.LTC128B.128 [R147+0x3000], [R140.64] ;  /* 0x030000008c937fae */ /* 0x0003e2000b901d46 */
[----:B------:R-:W-:-:S02]  /*9d20*/  LOP3.LUT R120, R111, R54, RZ, 0xfc, !PT ;  /* 0x000000366f787212 */ /* 0x000fc400078efcff */
[----:B------:R-:W-:Y:S02]  /*9d30*/  IADD3.X R13, R141, UR5, RZ, P0, !PT ;  /* 0x000000058d0d7c10 */ /* 0x000fe400087fe4ff */
[----:B------:R-:W-:Y:S02]  /*9d40*/  IADD3 R10, P0, R12, UR9, RZ ;  /* 0x000000090c0a7c10 */ /* 0x000fe4000ff1e0ff */
[----:B------:R-:W-:Y:S01]  /*9d50*/  ISETP.GE.AND P4, PT, R120, R55, PT ;  /* 0x000000377800720c */ /* 0x000fe20003f86270 */
[----:B------:R2:W-:Y:S01]  /*9d60*/  LDGSTS.E.BYPASS.LTC128B.128 [R147+0x3800], [R12.64] ;  /* 0x038000000c937fae */ /* 0x0005e2000b901d46 */
[----:B------:R-:W-:Y:S02]  /*9d70*/  IADD3.X R11, R13, UR5, RZ, P0, !PT ;  /* 0x000000050d0b7c10 */ /* 0x000fe400087fe4ff */
[----:B------:R-:W-:-:S03]  /*9d80*/  IADD3 R8, P0, R10, UR9, RZ ;  /* 0x000000090a087c10 */ /* 0x000fc6000ff1e0ff */
[----:B------:R3:W-:Y:S01]  /*9d90*/  LDGSTS.E.BYPASS.LTC128B.128 [R147+0x4000], [R10.64] ;  /* 0x040000000a937fae */ /* 0x0007e2000b901d46 */
[----:B------:R-:W-:Y:S02]  /*9da0*/  IADD3.X R9, R11, UR5, RZ, P0, !PT ;  /* 0x000000050b097c10 */ /* 0x000fe400087fe4ff */
[----:B------:R-:W-:Y:S02]  /*9db0*/  ISETP.GE.AND P0, PT, R52, 0x3, PT ;  /* 0x000000033400780c */ /* 0x000fe40003f06270 */
[----:B------:R-:W-:Y:S01]  /*9dc0*/  LOP3.LUT R52, R111, 0x8, R54, 0xfe, !PT ;  /* 0x000000086f347812 */ /* 0x000fe200078efe36 */
[----:B------:R3:W-:Y:S03]  /*9dd0*/  LDGSTS.E.BYPASS.LTC128B.128 [R147+0x4800], [R8.64] ;  /* 0x0480000008937fae */ /* 0x0007e6000b901d46 */
[C---:B------:R-:W-:Y:S01]  /*9de0*/  ISETP.GE.AND P6, PT, R52.reuse, R55, PT ;  /* 0x000000373400720c */ /* 0x040fe20003fc6270 */
[----:B------:R-:W-:Y:S01]  /*9df0*/  LDSM.16.M88.4 R92, [R136] ;  /* 0x00000000885c783b */ /* 0x000fe20000000200 */
[----:B------:R-:W-:-:S02]  /*9e00*/  ISETP.GE.AND P5, PT, R52, R53, PT ;  /* 0x000000353400720c */ /* 0x000fc40003fa6270 */
[----:B------:R-:W-:Y:S01]  /*9e10*/  IADD3 R52, R120, 0x1, RZ ;  /* 0x0000000178347810 */ /* 0x000fe20007ffe0ff */
[----:B------:R-:W4:Y:S03]  /*9e20*/  LDSM.16.M88.4 R36, [R134+0x1000] ;  /* 0x001000008624783b */ /* 0x000f260000000200 */
[C---:B------:R-:W-:Y:S01]  /*9e30*/  ISETP.GE.AND P2, PT, R52.reuse, R55, PT ;  /* 0x000000373400720c */ /* 0x040fe20003f46270 */
[----:B------:R-:W-:Y:S01]  /*9e40*/  LDSM.16.M88.4 R88, [R135] ;  /* 0x000000008758783b */ /* 0x000fe20000000200 */
[----:B------:R-:W-:-:S03]  /*9e50*/  ISETP.GE.AND P3, PT, R52, R53, PT ;  /* 0x000000353400720c */ /* 0x000fc60003f66270 */
[----:B------:R-:W-:Y:S04]  /*9e60*/  LDSM.16.M88.4 R4, [R133] ;  /* 0x000000008504783b */ /* 0x000fe80000000200 */
[----:B------:R-:W5:Y:S04]  /*9e70*/  LDSM.16.M88.4 R20, [R134+0x1800] ;  /* 0x001800008614783b */ /* 0x000f680000000200 */
[----:B------:R-:W1:Y:S04]  /*9e80*/  LDSM.16.M88.4 R28, [R134+0x1400] ;  /* 0x00140000861c783b */ /* 0x000e680000000200 */
[----:B--2---:R-:W2:Y:S04]  /*9e90*/  LDSM.16.M88.4 R12, [R134+0x1c00] ;  /* 0x001c0000860c783b */ /* 0x004ea80000000200 */
[----:B---3--:R-:W3:Y:S04]  /*9ea0*/  LDSM.16.M88.4 R8, [R129] ;  /* 0x000000008108783b */ /* 0x008ee80000000200 */
[----:B------:R-:W-:Y:S04]  /*9eb0*/  LDSM.16.M88.4 R64, [R130] ;  /* 0x000000008240783b */ /* 0x000fe80000000200 */
[----:B------:R-:W-:Y:S04]  /*9ec0*/  LDSM.16.M88.4 R60, [R128] ;  /* 0x00000000803c783b */ /* 0x000fe80000000200 */
[----:B------:R-:W-:Y:S01]  /*9ed0*/  LDSM.16.M88.4 R56, [R134+0x2400] ;  /* 0x002400008638783b */ /* 0x000fe20000000200 */
[C---:B----4-:R-:W-:Y:S03]  /*9ee0*/  HMMA.16816.F32.BF16 R40, R92.reuse, R36, RZ ;  /* 0x000000245c28723c */ /* 0x050fe600000418ff */
[----:B------:R-:W-:Y:S04]  /*9ef0*/  LDSM.16.M88.4 R48, [R127] ;  /* 0x000000007f30783b */ /* 0x000fe80000000200 */
[----:B------:R-:W-:Y:S01]  /*9f00*/  LDSM.16.M88.4 R44, [R134+0x2800] ;  /* 0x00280000862c783b */ /* 0x000fe20000000200 */
[C---:B------:R-:W-:Y:S03]  /*9f10*/  HMMA.16816.F32.BF16 R36, R92.reuse, R38, RZ ;  /* 0x000000265c24723c */ /* 0x040fe600000418ff */
[----:B------:R-:W-:Y:S04]  /*9f20*/  LDSM.16.M88.4 R84, [R126] ;  /* 0x000000007e54783b */ /* 0x000fe80000000200 */
[----:B------:R-:W0:Y:S01]  /*9f30*/  LDGDEPBAR ;  /* 0x00000000000079af */ /* 0x000e220000000000 */
[----:B-----5:R-:W-:Y:S08]  /*9f40*/  HMMA.16816.F32.BF16 R24, R92, R20, RZ ;  /* 0x000000145c18723c */ /* 0x020ff000000418ff */
[C---:B------:R-:W-:Y:S08]  /*9f50*/  HMMA.16816.F32.BF16 R40, R88.reuse, R4, R40 ;  /* 0x000000045828723c */ /* 0x040ff00000041828 */
[----:B------:R-:W-:Y:S01]  /*9f60*/  HMMA.16816.F32.BF16 R36, R88, R6, R36 ;  /* 0x000000065824723c */ /* 0x000fe20000041824 */
[----:B------:R-:W4:Y:S07]  /*9f70*/  LDSM.16.M88.4 R4, [R134+0x2000] ;  /* 0x002000008604783b */ /* 0x000f2e0000000200 */
[C---:B------:R-:W-:Y:S08]  /*9f80*/  HMMA.16816.F32.BF16 R20, R92.reuse, R22, RZ ;  /* 0x000000165c14723c */ /* 0x040ff000000418ff */
[----:B-1----:R-:W-:Y:S01]  /*9f90*/  HMMA.16816.F32.BF16 R32, R92, R28, RZ ;  /* 0x0000001c5c20723c */ /* 0x002fe200000418ff */
[----:B------:R-:W-:-:S02]  /*9fa0*/  FSEL R118, R40, -INF , !P4 ;  /* 0xff80000028767808 */ /* 0x000fc40006000000 */
[C---:B------:R-:W-:Y:S02]  /*9fb0*/  ISETP.GE.AND P4, PT, R120.reuse, R53, PT ;  /* 0x000000357800720c */ /* 0x040fe40003f86270 */
[----:B------:R-:W-:Y:S02]  /*9fc0*/  IADD3 R40, R120, 0x9, RZ ;  /* 0x0000000978287810 */ /* 0x000fe40007ffe0ff */
[----:B------:R-:W-:Y:S01]  /*9fd0*/  FSEL R109, R42, -INF , !P4 ;  /* 0xff8000002a6d7808 */ /* 0x000fe20006000000 */
[----:B------:R-:W-:Y:S01]  /*9fe0*/  HMMA.16816.F32.BF16 R28, R92, R30, RZ ;  /* 0x0000001e5c1c723c */ /* 0x000fe200000418ff */
[----:B------:R-:W-:Y:S02]  /*9ff0*/  FSEL R110, R41, -INF , !P2 ;  /* 0xff800000296e7808 */ /* 0x000fe40005000000 */
[C---:B------:R-:W-:Y:S02]  /*a000*/  ISETP.GE.AND P4, PT, R40.reuse, R55, PT ;  /* 0x000000372800720c */ /* 0x040fe40003f86270 */
[----:B------:R-:W-:-:S02]  /*a010*/  ISETP.GE.AND P2, PT, R40, R53, PT ;  /* 0x000000352800720c */ /* 0x000fc40003f46270 */
[----:B------:R-:W-:Y:S01]  /*a020*/  IADD3 R40, R120, 0x11, RZ ;  /* 0x0000001178287810 */ /* 0x000fe20007ffe0ff */
[C---:B--2---:R-:W-:Y:S01]  /*a030*/  HMMA.16816.F32.BF16 R16, R92.reuse, R12, RZ ;  /* 0x0000000c5c10723c */ /* 0x044fe200000418ff */
[----:B------:R-:W-:Y:S02]  /*a040*/  FSEL R117, R43, -INF , !P3 ;  /* 0xff8000002b757808 */ /* 0x000fe40005800000 */
[----:B------:R-:W-:Y:S02]  /*a050*/  FSEL R116, R37, -INF , !P4 ;  /* 0xff80000025747808 */ /* 0x000fe40006000000 */
[C---:B------:R-:W-:Y:S02]  /*a060*/  ISETP.GE.AND P3, PT, R40.reuse, R55, PT ;  /* 0x000000372800720c */ /* 0x040fe40003f66270 */
[----:B------:R-:W-:Y:S01]  /*a070*/  ISETP.GE.AND P4, PT, R40, R53, PT ;  /* 0x000000352800720c */ /* 0x000fe20003f86270 */
[----:B------:R-:W-:Y:S01]  /*a080*/  HMMA.16816.F32.BF16 R12, R92, R14, RZ ;  /* 0x0000000e5c0c723c */ /* 0x000fe200000418ff */
[----:B------:R-:W-:-:S02]  /*a090*/  IADD3 R40, R120, 0x19, RZ ;  /* 0x0000001978287810 */ /* 0x000fc40007ffe0ff */
[----:B------:R-:W-:Y:S02]  /*a0a0*/  FSEL R115, R39, -INF , !P2 ;  /* 0xff80000027737808 */ /* 0x000fe40005000000 */
[----:B------:R-:W-:Y:S02]  /*a0b0*/  ISETP.GE.AND P2, PT, R40, R55, PT ;  /* 0x000000372800720c */ /* 0x000fe40003f46270 */
[----:B------:R-:W-:Y:S01]  /*a0c0*/  FSEL R122, R36, -INF , !P6 ;  /* 0xff800000247a7808 */ /* 0x000fe20007000000 */
[----:B---3--:R-:W-:Y:S01]  /*a0d0*/  HMMA.16816.F32.BF16 R24, R88, R8, R24 ;  /* 0x000000085818723c */ /* 0x008fe20000041818 */
[----:B------:R-:W-:-:S07]  /*a0e0*/  LOP3.LUT R36, R111, 0x20, R54, 0xfe, !PT ;  /* 0x000000206f247812 */ /* 0x000fce00078efe36 */
[----:B------:R-:W-:Y:S08]  /*a0f0*/  HMMA.16816.F32.BF16 R20, R88, R10, R20 ;  /* 0x0000000a5814723c */ /* 0x000ff00000041814 */
[C---:B----4-:R-:W-:Y:S08]  /*a100*/  HMMA.16816.F32.BF16 R8, R92.reuse, R4, RZ ;  /* 0x000000045c08723c */ /* 0x050ff000000418ff */
[----:B------:R-:W-:Y:S08]  /*a110*/  HMMA.16816.F32.BF16 R4, R92, R6, RZ ;  /* 0x000000065c04723c */ /* 0x000ff000000418ff */
[C---:B------:R-:W-:Y:S08]  /*a120*/  HMMA.16816.F32.BF16 R32, R88.reuse, R64, R32 ;  /* 0x000000405820723c */ /* 0x040ff00000041820 */
[C---:B------:R-:W-:Y:S01]  /*a130*/  HMMA.16816.F32.BF16 R28, R88.reuse, R66, R28 ;  /* 0x00000042581c723c */ /* 0x040fe2000004181c */
[----:B------:R-:W1:Y:S07]  /*a140*/  LDSM.16.M88.4 R64, [R125] ;  /* 0x000000007d40783b */ /* 0x000e6e0000000200 */
[C---:B------:R-:W-:Y:S08]  /*a150*/  HMMA.16816.F32.BF16 R16, R88.reuse, R60, R16 ;  /* 0x0000003c5810723c */ /* 0x040ff00000041810 */
[----:B------:R-:W-:Y:S01]  /*a160*/  HMMA.16816.F32.BF16 R12, R88, R62, R12 ;  /* 0x0000003e580c723c */ /* 0x000fe2000004180c */
[----:B------:R-:W-:-:S02]  /*a170*/  FSEL R106, R33, -INF , !P3 ;  /* 0xff800000216a7808 */ /* 0x000fc40005800000 */
[----:B------:R-:W-:Y:S02]  /*a180*/  ISETP.GE.AND P3, PT, R40, R53, PT ;  /* 0x000000352800720c */ /* 0x000fe40003f66270 */
[----:B------:R-:W-:Y:S02]  /*a190*/  IADD3 R40, R120, 0x21, RZ ;  /* 0x0000002178287810 */ /* 0x000fe40007ffe0ff */
[----:B------:R-:W-:Y:S01]  /*a1a0*/  FSEL R105, R35, -INF , !P4 ;  /* 0xff80000023697808 */ /* 0x000fe20006000000 */
[----:B------:R-:W-:Y:S01]  /*a1b0*/  HMMA.16816.F32.BF16 R60, R92, R56, RZ ;  /* 0x000000385c3c723c */ /* 0x000fe200000418ff */
[----:B------:R-:W-:Y:S02]  /*a1c0*/  FSEL R108, R29, -INF , !P2 ;  /* 0xff8000001d6c7808 */ /* 0x000fe40005000000 */
[C---:B------:R-:W-:Y:S02]  /*a1d0*/  ISETP.GE.AND P4, PT, R40.reuse, R55, PT ;  /* 0x000000372800720c */ /* 0x040fe40003f86270 */
[----:B------:R-:W-:-:S02]  /*a1e0*/  ISETP.GE.AND P2, PT, R40, R53, PT ;  /* 0x000000352800720c */ /* 0x000fc40003f46270 */
[----:B------:R-:W-:Y:S01]  /*a1f0*/  IADD3 R40, R120, 0x29, RZ ;  /* 0x0000002978287810 */ /* 0x000fe20007ffe0ff */
[C---:B------:R-:W-:Y:S01]  /*a200*/  HMMA.16816.F32.BF16 R8, R88.reuse, R48, R8 ;  /* 0x000000305808723c */ /* 0x040fe20000041808 */
        /* <DEDUP_REMOVED lines=8> */
[C---:B------:R-:W-:Y:S01]  /*a290*/  ISETP.GE.AND P2, PT, R40.reuse, R55, PT ;  /* 0x000000372800720c */ /* 0x040fe20003f46270 */
[----:B------:R-:W-:Y:S01]  /*a2a0*/  HMMA.16816.F32.BF16 R48, R92, R44, RZ ;  /* 0x0000002c5c30723c */ /* 0x000fe200000418ff */
[----:B------:R-:W-:Y:S02]  /*a2b0*/  ISETP.GE.AND P3, PT, R40, R53, PT ;  /* 0x000000352800720c */ /* 0x000fe40003f66270 */
[----:B------:R-:W-:Y:S02]  /*a2c0*/  IADD3 R40, R120, 0x39, RZ ;  /* 0x0000003978287810 */ /* 0x000fe40007ffe0ff */
[----:B------:R-:W-:-:S02]  /*a2d0*/  FSEL R29, R23, -INF , !P4 ;  /* 0xff800000171d7808 */ /* 0x000fc40006000000 */
[C---:B------:R-:W-:Y:S01]  /*a2e0*/  ISETP.GE.AND P4, PT, R40.reuse, R55, PT ;  /* 0x000000372800720c */ /* 0x040fe20003f86270 */
[C---:B------:R-:W-:Y:S08]  /*a2f0*/  HMMA.16816.F32.BF16 R44, R92.reuse, R46, RZ ;  /* 0x0000002e5c2c723c */ /* 0x040ff000000418ff */
[----:B------:R-:W-:Y:S08]  /*a300*/  HMMA.16816.F32.BF16 R56, R92, R58, RZ ;  /* 0x0000003a5c38723c */ /* 0x000ff000000418ff */
[C---:B------:R-:W-:Y:S07]  /*a310*/  HMMA.16816.F32.BF16 R60, R88.reuse, R84, R60 ;  /* 0x00000054583c723c */ /* 0x040fee000004183c */
[----:B------:R-:W-:Y:S01]  /*a320*/  FSEL R84, R13, -INF , !P4 ;  /* 0xff8000000d547808 */ /* 0x000fe20006000000 */
[C---:B-1----:R-:W-:Y:S07]  /*a330*/  HMMA.16816.F32.BF16 R44, R88.reuse, R66, R44 ;  /* 0x00000042582c723c */ /* 0x042fee000004182c */
        /* <DEDUP_REMOVED lines=16> */
[C---:B------:R-:W-:Y:S02]  /*a440*/  ISETP.GE.AND P4, PT, R40.reuse, R55, PT ;  /* 0x000000372800720c */ /* 0x040fe40003f86270 */
        /* <DEDUP_REMOVED lines=10> */
[----:B------:R-:W-:-:S02]  /*a4f0*/  ISETP.GE.AND P2, PT, R40, R55, PT ;  /* 0x000000372800720c */ /* 0x000fc40003f46270 */
[----:B------:R-:W-:Y:S02]  /*a500*/  ISETP.GE.AND P3, PT, R40, R53, PT ;  /* 0x000000352800720c */ /* 0x000fe40003f66270 */
[----:B------:R-:W-:Y:S02]  /*a510*/  FSEL R37, R59, -INF , !P4 ;  /* 0xff8000003b257808 */ /* 0x000fe40006000000 */
[----:B------:R-:W-:Y:S02]  /*a520*/  LOP3.LUT R40, R111, 0x10, R54, 0xfe, !PT ;  /* 0x000000106f287812 */ /* 0x000fe400078efe36 */
[----:B------:R-:W-:Y:S02]  /*a530*/  ISETP.GE.AND P4, PT, R86, R55, PT ;  /* 0x000000375600720c */ /* 0x000fe40003f86270 */
[----:B------:R-:W-:Y:S02]  /*a540*/  FSEL R57, R49, -INF , !P2 ;  /* 0xff80000031397808 */ /* 0x000fe40005000000 */
[----:B------:R-:W-:-:S02]  /*a550*/  FSEL R33, R51, -INF , !P3 ;  /* 0xff80000033217808 */ /* 0x000fc40005800000 */
[C---:B------:R-:W-:Y:S02]  /*a560*/  ISETP.GE.AND P2, PT, R40.reuse, R55, PT ;  /* 0x000000372800720c */ /* 0x040fe40003f46270 */
[-C--:B------:R-:W-:Y:S02]  /*a570*/  ISETP.GE.AND P3, PT, R40, R53.reuse, PT ;  /* 0x000000352800720c */ /* 0x080fe40003f66270 */
[----:B------:R-:W-:Y:S02]  /*a580*/  FSEL R40, R45, -INF , !P4 ;  /* 0xff8000002d287808 */ /* 0x000fe40006000000 */
[----:B------:R-:W-:Y:S02]  /*a590*/  ISETP.GE.AND P4, PT, R86, R53, PT ;  /* 0x000000355600720c */ /* 0x000fe40003f86270 */
[----:B------:R-:W-:Y:S02]  /*a5a0*/  LOP3.LUT R86, R111, 0x18, R54, 0xfe, !PT ;  /* 0x000000186f567812 */ /* 0x000fe400078efe36 */
[----:B------:R-:W-:-:S02]  /*a5b0*/  FSEL R3, R47, -INF , !P4 ;  /* 0xff8000002f037808 */ /* 0x000fc40006000000 */
[----:B------:R-:W-:Y:S02]  /*a5c0*/  ISETP.GE.AND P4, PT, R86, R55, PT ;  /* 0x000000375600720c */ /* 0x000fe40003f86270 */
[----:B------:R-:W-:Y:S02]  /*a5d0*/  FSEL R114, R32, -INF , !P2 ;  /* 0xff80000020727808 */ /* 0x000fe40005000000 */
[----:B------:R-:W-:Y:S02]  /*a5e0*/  LOP3.LUT R32, R111, 0x28, R54, 0xfe, !PT ;  /* 0x000000286f207812 */ /* 0x000fe400078efe36 */
[----:B------:R-:W-:Y:S02]  /*a5f0*/  FSEL R17, R38, -INF , !P5 ;  /* 0xff80000026117808 */ /* 0x000fe40006800000 */
[----:B------:R-:W-:Y:S02]  /*a600*/  FSEL R25, R34, -INF , !P3 ;  /* 0xff80000022197808 */ /* 0x000fe40005800000 */
[----:B------:R-:W-:-:S02]  /*a610*/  FSEL R112, R28, -INF , !P4 ;  /* 0xff8000001c707808 */ /* 0x000fc40006000000 */
[----:B------:R-:W-:Y:S02]  /*a620*/  ISETP.GE.AND P6, PT, R86, R53, PT ;  /* 0x000000355600720c */ /* 0x000fe40003fc6270 */
        /* <DEDUP_REMOVED lines=10> */
[----:B------:R-:W-:-:S02]  /*a6d0*/  ISETP.GE.AND P5, PT, R32, R53, PT ;  /* 0x000000352000720c */ /* 0x000fc40003fa6270 */
[----:B------:R-:W-:Y:S02]  /*a6e0*/  ISETP.GE.AND P2, PT, R24, R55, PT ;  /* 0x000000371800720c */ /* 0x000fe40003f46270 */
[----:B------:R-:W-:Y:S02]  /*a6f0*/  FSEL R102, R16, -INF , !P6 ;  /* 0xff80000010667808 */ /* 0x000fe40007000000 */
[----:B------:R-:W-:Y:S02]  /*a700*/  FSEL R30, R20, -INF , !P3 ;  /* 0xff800000141e7808 */ /* 0x000fe40005800000 */
[C-C-:B------:R-:W-:Y:S02]  /*a710*/  LOP3.LUT R16, R111.reuse, 0x48, R54.reuse, 0xfe, !PT ;  /* 0x000000486f107812 */ /* 0x140fe400078efe36 */
[----:B------:R-:W-:Y:S02]  /*a720*/  LOP3.LUT R20, R111, 0x40, R54, 0xfe, !PT ;  /* 0x000000406f147812 */ /* 0x000fe400078efe36 */
[----:B------:R-:W-:-:S02]  /*a730*/  ISETP.GE.AND P3, PT, R24, R53, PT ;  /* 0x000000351800720c */ /* 0x000fc40003f66270 */
[----:B------:R-:W-:Y:S02]  /*a740*/  FSEL R99, R18, -INF , !P5 ;  /* 0xff80000012637808 */ /* 0x000fe40006800000 */
[----:B------:R-:W-:Y:S02]  /*a750*/  FSEL R104, R12, -INF , !P2 ;  /* 0xff8000000c687808 */ /* 0x000fe40005000000 */
[----:B------:R-:W-:Y:S02]  /*a760*/  FSEL R107, R22, -INF , !P4 ;  /* 0xff800000166b7808 */ /* 0x000fe40006000000 */
[-C--:B------:R-:W-:Y:S02]  /*a770*/  ISETP.GE.AND P5, PT, R16, R55.reuse, PT ;  /* 0x000000371000720c */ /* 0x080fe40003fa6270 */
[----:B------:R-:W-:Y:S02]  /*a780*/  LOP3.LUT R12, R111, 0x50, R54, 0xfe, !PT ;  /* 0x000000506f0c7812 */ /* 0x000fe400078efe36 */
[----:B------:R-:W-:-:S02]  /*a790*/  ISETP.GE.AND P4, PT, R20, R55, PT ;  /* 0x000000371400720c */ /* 0x000fc40003f86270 */
[----:B------:R-:W-:Y:S02]  /*a7a0*/  FSEL R97, R14, -INF , !P3 ;  /* 0xff8000000e617808 */ /* 0x000fe40005800000 */
[----:B------:R-:W-:Y:S02]  /*a7b0*/  ISETP.GE.AND P2, PT, R16, R53, PT ;  /* 0x000000351000720c */ /* 0x000fe40003f46270 */
[----:B------:R-:W-:Y:S02]  /*a7c0*/  ISETP.GE.AND P3, PT, R12, R55, PT ;  /* 0x000000370c00720c */ /* 0x000fe40003f66270 */
[----:B------:R-:W-:Y:S02]  /*a7d0*/  FSEL R86, R4, -INF , !P5 ;  /* 0xff80000004567808 */ /* 0x000fe40006800000 */
        /* <DEDUP_REMOVED lines=8> */
[-C--:B------:R-:W-:Y:S02]  /*a860*/  ISETP.GE.AND P3, PT, R4, R53.reuse, PT ;  /* 0x000000350400720c */ /* 0x080fe40003f66270 */
[----:B------:R-:W-:Y:S02]  /*a870*/  ISETP.GE.AND P4, PT, R12, R53, PT ;  /* 0x000000350c00720c */ /* 0x000fe40003f86270 */
[----:B------:R-:W-:Y:S02]  /*a880*/  ISETP.GE.AND P6, PT, R8, R55, PT ;  /* 0x000000370800720c */ /* 0x000fe40003fc6270 */
[----:B------:R-:W-:Y:S02]  /*a890*/  LOP3.LUT R4, R111, 0x68, R54, 0xfe, !PT ;  /* 0x000000686f047812 */ /* 0x000fe400078efe36 */
[----:B------:R-:W-:Y:S02]  /*a8a0*/  FSEL R59, R62, -INF , !P4 ;  /* 0xff8000003e3b7808 */ /* 0x000fe40006000000 */
[----:B------:R-:W-:-:S02]  /*a8b0*/  FSEL R56, R56, -INF , !P6 ;  /* 0xff80000038387808 */ /* 0x000fc40007000000 */
[C---:B------:R-:W-:Y:S02]  /*a8c0*/  ISETP.GE.AND P4, PT, R4.reuse, R55, PT ;  /* 0x000000370400720c */ /* 0x040fe40003f86270 */
[-C--:B------:R-:W-:Y:S02]  /*a8d0*/  ISETP.GE.AND P6, PT, R4, R53.reuse, PT ;  /* 0x000000350400720c */ /* 0x080fe40003fc6270 */
[----:B------:R-:W1:Y:S01]  /*a8e0*/  LDSM.16.M88.4 R4, [R134+0x2c00] ;  /* 0x002c00008604783b */ /* 0x000e620000000200 */
[----:B------:R-:W-:Y:S02]  /*a8f0*/  ISETP.GE.AND P5, PT, R8, R53, PT ;  /* 0x000000350800720c */ /* 0x000fe40003fa6270 */
[----:B------:R-:W-:Y:S02]  /*a900*/  LOP3.LUT R8, R111, 0x70, R54, 0xfe, !PT ;  /* 0x000000706f087812 */ /* 0x000fe400078efe36 */
        /* <DEDUP_REMOVED lines=9> */
[----:B------:R-:W2:Y:S01]  /*a9a0*/  LDSM.16.M88.4 R8, [R124] ;  /* 0x000000007c08783b */ /* 0x000ea20000000200 */
[----:B------:R-:W-:Y:S01]  /*a9b0*/  FSEL R45, R46, -INF , !P6 ;  /* 0xff8000002e2d7808 */ /* 0x000fe20007000000 */
[----:B------:R-:W-:-:S04]  /*a9c0*/  DEPBAR.LE SB0, 0x0 ;  /* 0x000080000000791a */ /* 0x000fc80000000000 */
[----:B------:R-:W-:Y:S01]  /*a9d0*/  IADD3 R120, R120, 0x79, RZ ;  /* 0x0000007978787810 */ /* 0x000fe20007ffe0ff */
[----:B-1----:R-:W-:Y:S07]  /*a9e0*/  HMMA.16816.F32.BF16 R12, R92, R4, RZ ;  /* 0x000000045c0c723c */ /* 0x002fee00000418ff */
[----:B------:R-:W-:Y:S01]  /*a9f0*/  LOP3.LUT R4, R111, 0x78, R54, 0xfe, !PT ;  /* 0x000000786f047812 */ /* 0x000fe200078efe36 */
[----:B------:R-:W-:Y:S03]  /*aa00*/  BAR.SYNC.DEFER_BLOCKING 0x0 ;  /* 0x0000000000007b1d */ /* 0x000fe60000010000 */
[C---:B------:R-:W-:Y:S11]  /*aa10*/  ISETP.GE.AND P6, PT, R4.reuse, R55, PT ;  /* 0x000000370400720c */ /* 0x040ff60003fc6270 */
[----:B------:R-:W-:Y:S02]  /*aa20*/  @!UPT UIADD3 URZ, URZ, URZ, URZ ;  /* 0x0000003f3f3ff290 */ /* 0x000fe4000fffe03f */
[----:B--2---:R-:W-:Y:S11]  /*aa30*/  HMMA.16816.F32.BF16 R12, R88, R8, R12 ;  /* 0x00000008580c723c */ /* 0x004ff6000004180c */
[----:B------:R-:W-:Y:S11]  /*aa40*/  @!UPT UIADD3 URZ, URZ, URZ, URZ ;  /* 0x0000003f3f3ff290 */ /* 0x000ff6000fffe03f */
[----:B------:R-:W-:Y:S02]  /*aa50*/  @!UPT UIADD3 URZ, URZ, URZ, URZ ;  /* 0x0000003f3f3ff290 */ /* 0x000fe4000fffe03f */
[----:B------:R-:W-:Y:S02]  /*aa60*/  FSEL R48, R13, -INF , !P3 ;  /* 0xff8000000d307808 */ /* 0x000fe40005800000 */
[----:B------:R-:W-:Y:S02]  /*aa70*/  ISETP.GE.AND P3, PT, R4, R53, PT ;  /* 0x000000350400720c */ /* 0x000fe40003f66270 */
[----:B------:R-:W-:Y:S01]  /*aa80*/  HMMA.16816.F32.BF16 R4, R92, R6, RZ ;  /* 0x000000065c04723c */ /* 0x000fe200000418ff */
[----:B------:R-:W-:Y:S02]  /*aa90*/  FSEL R54, R12, -INF , !P5 ;  /* 0xff8000000c367808 */ /* 0x000fe40006800000 */
[----:B------:R-:W-:Y:S02]  /*aaa0*/  FSEL R47, R14, -INF , !P2 ;  /* 0xff8000000e2f7808 */ /* 0x000fe40005000000 */
[C---:B------:R-:W-:Y:S02]  /*aab0*/  ISETP.GE.AND P5, PT, R120.reuse, R55, PT ;  /* 0x000000377800720c */ /* 0x040fe40003fa6270 */
[----:B------:R-:W-:-:S02]  /*aac0*/  ISETP.GE.AND P2, PT, R120, R53, PT ;  /* 0x000000357800720c */ /* 0x000fc40003f46270 */
[----:B------:R-:W-:Y:S11]  /*aad0*/  FSEL R41, R15, -INF , !P4 ;  /* 0xff8000000f297808 */ /* 0x000ff60006000000 */
[----:B------:R-:W-:Y:S04]  /*aae0*/  @!UPT UIADD3 URZ, URZ, URZ, URZ ;  /* 0x0000003f3f3ff290 */ /* 0x000fe8000fffe03f */
[----:B------:R-:W-:Y:S11]  /*aaf0*/  HMMA.16816.F32.BF16 R4, R88, R10, R4 ;  /* 0x0000000a5804723c */ /* 0x000ff60000041804 */
[----:B------:R-:W-:Y:S11]  /*ab00*/  @!UPT UIADD3 URZ, URZ, URZ, URZ ;  /* 0x0000003f3f3ff290 */ /* 0x000ff6000fffe03f */
[----:B------:R-:W-:Y:S02]  /*ab10*/  @!UPT UIADD3 URZ, URZ, URZ, URZ ;  /* 0x0000003f3f3ff290 */ /* 0x000fe4000fffe03f */
        /* <DEDUP_REMOVED lines=8> */
[----:B------:R-:W-:Y:S02]  /*aba0*/  IADD3 R10, R111, -0x80, RZ ;  /* 0xffffff806f0a7810 */ /* 0x000fe40007ffe0ff */
[----:B------:R-:W1:Y:S01]  /*abb0*/  I2F.RP R11, R4 ;  /* 0x00000004000b7306 */ /* 0x000e620000209400 */
[----:B------:R-:W-:-:S02]  /*abc0*/  IABS R8, R111 ;  /* 0x0000006f00087213 */ /* 0x000fc40000000000 */
        /* <DEDUP_REMOVED lines=10> */
[----:B------:R-:W-:Y:S01]  /*ac70*/  IMAD.HI.U32 R11, R9, R8, RZ ;  /* 0x00000008090b7227 */ /* 0x000fe200078e00ff */
[----:B------:R-:W-:-:S03]  /*ac80*/  ISETP.GE.AND P0, PT, R10, RZ, PT ;  /* 0x000000ff0a00720c */ /* 0x000fc60003f06270 */
        /* <DEDUP_REMOVED lines=31> */
[----:B------:R-:W-:-:S04]  /*ae80*/  IMAD.WIDE.U32 R8, R8, c[0x0][0x198], RZ ;  /* 0x0000660008087a25 */ /* 0x000fc800078e00ff */
        /* <DEDUP_REMOVED lines=8> */
.L_x_4392:
[----:B------:R-:W-:-:S05]  /*af10*/  IMAD.MOV.U32 R8, RZ, RZ, c[0x0][0x198] ;  /* 0x00006600ff087624 */ /* 0x000fca00078e00ff */
[----:B------:R-:W-:-:S04]  /*af20*/  LEA R8, -R8, RZ, 0x7 ;  /* 0x000000ff08087211 */ /* 0x000fc800078e39ff */
[----:B------:R-:W-:Y:S02]  /*af30*/  SHF.R.S32.HI R4, RZ, 0x1f, R8 ;  /* 0x0000001fff047819 */ /* 0x000fe40000011408 */
.L_x_4393:
        /* <DEDUP_REMOVED lines=21> */
.L_x_4391:
[----:B-1----:R-:W-:Y:S01]  /*b090*/  FMNMX.FTZ R5, R2, R118, !PT ;  /* 0x0000007602057209 */ /* 0x002fe20007810000 */
[----:B------:R-:W-:Y:S01]  /*b0a0*/  LDSM.16.MT88.4 R8, [R132+0x3000] ;  /* 0x003000008408783b */ /* 0x000fe20000004200 */
[----:B------:R-:W-:Y:S02]  /*b0b0*/  FMNMX.FTZ R4, R0, R109, !PT ;  /* 0x0000006d00047209 */ /* 0x000fe40007810000 */
[----:B------:R-:W-:Y:S01]  /*b0c0*/  FMNMX.FTZ R5, R110, R5, !PT ;  /* 0x000000056e057209 */ /* 0x000fe20007810000 */
[----:B------:R-:W-:Y:S01]  /*b0d0*/  LDSM.16.MT88.4 R20, [R131+0x3000] ;  /* 0x003000008314783b */ /* 0x000fe20000004200 */
        /* <DEDUP_REMOVED lines=58> */
[----:B------:R-:W-:Y:S02]  /*b480*/  FMNMX.FTZ R6, R44, R5, !PT ;  /* 0x000000052c067209 */ /* 0x000fe40007810000 */
[----:B------:R-:W-:-:S03]  /*b490*/  FMNMX.FTZ R5, R39, R4, !PT ;  /* 0x0000000427057209 */ /* 0x000fc60007810000 */
[----:B------:R-:W1:Y:S01]  /*b4a0*/  SHFL.BFLY PT, R7, R6, 0x2, 0x1f ;  /* 0x0c401f0006077f89 */ /* 0x000e6200000e0000 */
        /* <DEDUP_REMOVED lines=8> */
[C---:B------:R-:W-:Y:S01]  /*b530*/  FMUL.FTZ R53, R34.reuse, c[0x0][0x23c] ;  /* 0x00008f0022357a20 */ /* 0x040fe20000410000 */
[----:B--2---:R-:W-:Y:S02]  /*b540*/  FMNMX.FTZ R32, R5, R32, !PT ;  /* 0x0000002005207209 */ /* 0x004fe40007810000 */
[----:B------:R-:W-:Y:S02]  /*b550*/  FSEL R119, R34, RZ, P2 ;  /* 0x000000ff22777208 */ /* 0x000fe40001000000 */
[C---:B------:R-:W-:Y:S01]  /*b560*/  FSETP.NEU.FTZ.AND P0, PT, R32.reuse, -INF , PT ;  /* 0xff8000002000780b */ /* 0x040fe20003f1d000 */
[----:B------:R-:W-:Y:S01]  /*b570*/  FMUL.FTZ R38, R32, c[0x0][0x23c] ;  /* 0x00008f0020267a20 */ /* 0x000fe20000410000 */
[----:B------:R-:W-:Y:S01]  /*b580*/  FSEL R53, R53, RZ, P2 ;  /* 0x000000ff35357208 */ /* 0x000fe20001000000 */
[----:B------:R-:W-:-:S03]  /*b590*/  FADD.FTZ R119, R2, -R119 ;  /* 0x8000007702777221 */ /* 0x000fc60000010000 */
[----:B------:R-:W-:Y:S01]  /*b5a0*/  FSEL R38, R38, RZ, P0 ;  /* 0x000000ff26267208 */ /* 0x000fe20000000000 */
[--C-:B------:R-:W-:Y:S02]  /*b5b0*/  FFMA.FTZ R55, R116, c[0x0][0x23c], -R53.reuse ;  /* 0x00008f0074377a23 */ /* 0x100fe40000010835 */
[--C-:B------:R-:W-:Y:S02]  /*b5c0*/  FFMA.FTZ R111, R110, c[0x0][0x23c], -R53.reuse ;  /* 0x00008f006e6f7a23 */ /* 0x100fe40000010835 */
[--C-:B------:R-:W-:Y:S02]  /*b5d0*/  FFMA.FTZ R116, R109, c[0x0][0x23c], -R38.reuse ;  /* 0x00008f006d747a23 */ /* 0x100fe40000010826 */
[----:B------:R-:W-:Y:S01]  /*b5e0*/  FFMA.FTZ R109, R117, c[0x0][0x23c], -R38 ;  /* 0x00008f00756d7a23 */ /* 0x000fe20000010826 */
[----:B------:R-:W-:Y:S01]  /*b5f0*/  FSEL R117, R32, RZ, P0 ;  /* 0x000000ff20757208 */ /* 0x000fe20000000000 */
[--C-:B------:R-:W-:Y:S01]  /*b600*/  FFMA.FTZ R118, R118, c[0x0][0x23c], -R53.reuse ;  /* 0x00008f0076767a23 */ /* 0x100fe20000010835 */
[----:B------:R-:W-:Y:S01]  /*b610*/  MUFU.EX2 R111, R111 ;  /* 0x0000006f006f7308 */ /* 0x000fe20000000800 */
[----:B------:R-:W-:-:S02]  /*b620*/  FFMA.FTZ R110, R122, c[0x0][0x23c], -R53 ;  /* 0x00008f007a6e7a23 */ /* 0x000fc40000010835 */
[----:B------:R-:W-:Y:S02]  /*b630*/  FADD.FTZ R117, R0, -R117 ;  /* 0x8000007500757221 */ /* 0x000fe40000010000 */
[----:B------:R-:W-:Y:S02]  /*b640*/  FMUL.FTZ R119, R119, c[0x0][0x23c] ;  /* 0x00008f0077777a20 */ /* 0x000fe40000410000 */
[----:B------:R-:W-:Y:S01]  /*b650*/  FMUL.FTZ R117, R117, c[0x0][0x23c] ;  /* 0x00008f0075757a20 */ /* 0x000fe20000410000 */
[----:B------:R-:W1:Y:S01]  /*b660*/  MUFU.EX2 R118, R118 ;  /* 0x0000007600767308 */ /* 0x000e620000000800 */
[--C-:B------:R-:W-:Y:S02]  /*b670*/  FFMA.FTZ R91, R115, c[0x0][0x23c], -R38.reuse ;  /* 0x00008f00735b7a23 */ /* 0x100fe40000010826 */
[--C-:B------:R-:W-:Y:S02]  /*b680*/  FFMA.FTZ R17, R17, c[0x0][0x23c], -R38.reuse ;  /* 0x00008f0011117a23 */ /* 0x100fe40000010826 */
[----:B------:R-:W-:-:S02]  /*b690*/  FFMA.FTZ R95, R25, c[0x0][0x23c], -R38 ;  /* 0x00008f00195f7a23 */ /* 0x000fc40000010826 */
[----:B------:R-:W2:Y:S01]  /*b6a0*/  LDSM.16.MT88.4 R24, [R132+0x3400] ;  /* 0x003400008418783b */ /* 0x000ea20000004200 */
[----:B------:R-:W-:Y:S01]  /*b6b0*/  MUFU.EX2 R110, R110 ;  /* 0x0000006e006e7308 */ /* 0x000fe20000000800 */
[--C-:B------:R-:W-:Y:S02]  /*b6c0*/  FFMA.FTZ R115, R114, c[0x0][0x23c], -R53.reuse ;  /* 0x00008f0072737a23 */ /* 0x100fe40000010835 */
[--C-:B------:R-:W-:Y:S02]  /*b6d0*/  FFMA.FTZ R92, R106, c[0x0][0x23c], -R53.reuse ;  /* 0x00008f006a5c7a23 */ /* 0x100fe40000010835 */
[--C-:B------:R-:W-:Y:S02]  /*b6e0*/  FFMA.FTZ R93, R112, c[0x0][0x23c], -R53.reuse ;  /* 0x00008f00705d7a23 */ /* 0x100fe40000010835 */
[----:B------:R-:W-:Y:S01]  /*b6f0*/  FFMA.FTZ R62, R108, c[0x0][0x23c], -R53 ;  /* 0x00008f006c3e7a23 */ /* 0x000fe20000010835 */
[----:B------:R-:W3:Y:S01]  /*b700*/  MUFU.EX2 R55, R55 ;  /* 0x0000003700377308 */ /* 0x000ee20000000800 */
[----:B-1----:R-:W-:Y:S01]  /*b710*/  F2FP.BF16.PACK_AB R16, R111, R118 ;  /* 0x000000766f10723e */ /* 0x002fe200000010ff */
        /* <DEDUP_REMOVED lines=8> */
[----:B------:R-:W1:Y:S01]  /*b7a0*/  MUFU.EX2 R109, R109 ;  /* 0x0000006d006d7308 */ /* 0x000e620000000800 */
[----:B---3--:R-:W-:Y:S01]  /*b7b0*/  F2FP.BF16.PACK_AB R18, R55, R110 ;  /* 0x0000006e3712723e */ /* 0x008fe200000010ff */
[----:B------:R-:W-:-:S02]  /*b7c0*/  FFMA.FTZ R90, R100, c[0x0][0x23c], -R53 ;  /* 0x00008f00645a7a23 */ /* 0x000fc40000010835 */
[--C-:B------:R-:W-:Y:S02]  /*b7d0*/  FFMA.FTZ R98, R31, c[0x0][0x23c], -R38.reuse ;  /* 0x00008f001f627a23 */ /* 0x100fe40000010826 */
[--C-:B------:R-:W-:Y:S02]  /*b7e0*/  FFMA.FTZ R94, R107, c[0x0][0x23c], -R38.reuse ;  /* 0x00008f006b5e7a23 */ /* 0x100fe40000010826 */
[----:B------:R1:W-:Y:S01]  /*b7f0*/  MUFU.EX2 R2, R17 ;  /* 0x0000001100027308 */ /* 0x0003e20000000800 */
[--C-:B------:R-:W-:Y:S02]  /*b800*/  FFMA.FTZ R103, R29, c[0x0][0x23c], -R38.reuse ;  /* 0x00008f001d677a23 */ /* 0x100fe40000010826 */
[--C-:B------:R-:W-:Y:S02]  /*b810*/  FFMA.FTZ R99, R99, c[0x0][0x23c], -R38.reuse ;  /* 0x00008f0063637a23 */ /* 0x100fe40000010826 */
[----:B------:R-:W-:Y:S02]  /*b820*/  FFMA.FTZ R51, R51, c[0x0][0x23c], -R38 ;  /* 0x00008f0033337a23 */ /* 0x000fe40000010826 */
[--C-:B------:R-:W-:Y:S01]  /*b830*/  FFMA.FTZ R40, R40, c[0x0][0x23c], -R53.reuse ;  /* 0x00008f0028287a23 */ /* 0x100fe20000010835 */
[----:B------:R-:W3:Y:S01]  /*b840*/  MUFU.EX2 R119, R119 ;  /* 0x0000007700777308 */ /* 0x000ee20000000800 */
[----:B------:R-:W-:-:S02]  /*b850*/  FFMA.FTZ R46, R46, c[0x0][0x23c], -R53 ;  /* 0x00008f002e2e7a23 */ /* 0x000fc40000010835 */
[----:B------:R-:W-:-:S05]  /*b860*/  FFMA.FTZ R41, R41, c[0x0][0x23c], -R38 ;  /* 0x00008f0029297a23 */ /* 0x000fca0000010826 */
[----:B------:R-:W4:Y:S01]  /*b870*/  MUFU.EX2 R117, R117 ;  /* 0x0000007500757308 */ /* 0x000f220000000800 */
[----:B-1----:R-:W-:-:S07]  /*b880*/  F2FP.BF16.PACK_AB R17, R109, R116 ;  /* 0x000000746d11723e */ /* 0x002fce00000010ff */
[----:B------:R-:W1:Y:S01]  /*b890*/  MUFU.EX2 R91, R91 ;  /* 0x0000005b005b7308 */ /* 0x000e620000000800 */
[-C--:B---3--:R-:W-:Y:S02]  /*b8a0*/  FMUL.FTZ R4, R68, R119.reuse ;  /* 0x0000007744047220 */ /* 0x088fe40000410000 */
[-C--:B------:R-:W-:Y:S02]  /*b8b0*/  FMUL.FTZ R5, R69, R119.reuse ;  /* 0x0000007745057220 */ /* 0x080fe40000410000 */
[-C--:B------:R-:W-:Y:S02]  /*b8c0*/  FMUL.FTZ R72, R72, R119.reuse ;  /* 0x0000007748487220 */ /* 0x080fe40000410000 */
[----:B------:R-:W-:Y:S01]  /*b8d0*/  FMUL.FTZ R73, R73, R119 ;  /* 0x0000007749497220 */ /* 0x000fe20000410000 */
[----:B------:R-:W-:Y:S01]  /*b8e0*/  MUFU.EX2 R115, R115 ;  /* 0x0000007300737308 */ /* 0x000fe20000000800 */
[-C--:B----4-:R-:W-:Y:S02]  /*b8f0*/  FMUL.FTZ R6, R70, R117.reuse ;  /* 0x0000007546067220 */ /* 0x090fe40000410000 */
[----:B------:R-:W-:-:S02]  /*b900*/  FMUL.FTZ R7, R71, R117 ;  /* 0x0000007547077220 */ /* 0x000fc40000410000 */
[-C--:B------:R-:W-:Y:S02]  /*b910*/  FMUL.FTZ R74, R74, R117.reuse ;  /* 0x000000754a4a7220 */ /* 0x080fe40000410000 */
[----:B------:R-:W-:Y:S01]  /*b920*/  FMUL.FTZ R75, R75, R117 ;  /* 0x000000754b4b7220 */ /* 0x000fe20000410000 */
[----:B-1----:R-:W-:Y:S01]  /*b930*/  F2FP.BF16.PACK_AB R19, R91, R2 ;  /* 0x000000025b13723e */ /* 0x002fe200000010ff */
[----:B------:R-:W1:Y:S01]  /*b940*/  MUFU.EX2 R92, R92 ;  /* 0x0000005c005c7308 */ /* 0x000e620000000800 */
        /* <DEDUP_REMOVED lines=11> */
[----:B------:R-:W3:Y:S01]  /*ba00*/  MUFU.EX2 R62, R62 ;  /* 0x0000003e003e7308 */ /* 0x000ee20000000800 */
[----:B------:R-:W-:Y:S01]  /*ba10*/  LDSM.16.MT88.4 R72, [R132+0x3c00] ;  /* 0x003c00008448783b */ /* 0x000fe20000004200 */
[----:B------:R-:W-:Y:S02]  /*ba20*/  FFMA.FTZ R118, R151, R119, R118 ;  /* 0x0000007797767223 */ /* 0x000fe40000010076 */
[----:B------:R-:W-:Y:S02]  /*ba30*/  FFMA.FTZ R116, R152, R117, R116 ;  /* 0x0000007598747223 */ /* 0x000fe40000010074 */
[----:B------:R-:W-:Y:S01]  /*ba40*/  HMMA.16816.F32.BF16 R12, R16, R20, R12 ;  /* 0x00000014100c723c */ /* 0x000fe2000004180c */
[----:B------:R-:W-:Y:S01]  /*ba50*/  FADD.FTZ R111, R111, R118 ;  /* 0x000000766f6f7221 */ /* 0x000fe20000010000 */
[----:B------:R-:W-:Y:S01]  /*ba60*/  MUFU.EX2 R95, R95 ;  /* 0x0000005f005f7308 */ /* 0x000fe20000000800 */
[----:B------:R-:W-:-:S02]  /*ba70*/  FADD.FTZ R109, R109, R116 ;  /* 0x000000746d6d7221 */ /* 0x000fc40000010000 */
[----:B------:R-:W-:Y:S02]  /*ba80*/  FADD.FTZ R110, R110, R111 ;  /* 0x0000006f6e6e7221 */ /* 0x000fe40000010000 */
[----:B-1----:R-:W-:Y:S01]  /*ba90*/  F2FP.BF16.PACK_AB R20, R92, R115 ;  /* 0x000000735c14723e */ /* 0x002fe200000010ff */
[----:B------:R-:W-:Y:S01]  /*baa0*/  HMMA.16816.F32.BF16 R16, R16, R22, R80 ;  /* 0x000000161010723c */ /* 0x000fe20000041850 */
[----:B------:R-:W-:Y:S01]  /*bab0*/  FADD.FTZ R110, R55, R110 ;  /* 0x0000006e376e7221 */ /* 0x000fe20000010000 */
[----:B------:R-:W1:Y:S01]  /*bac0*/  MUFU.EX2 R88, R88 ;  /* 0x0000005800587308 */ /* 0x000e620000000800 */
[----:B------:R-:W-:Y:S02]  /*bad0*/  FFMA.FTZ R55, R35, c[0x0][0x23c], -R38 ;  /* 0x00008f0023377a23 */ /* 0x000fe40000010826 */
[----:B------:R-:W-:Y:S02]  /*bae0*/  FADD.FTZ R115, R115, R110 ;  /* 0x0000006e73737221 */ /* 0x000fe40000010000 */
[----:B---3--:R-:W-:Y:S01]  /*baf0*/  F2FP.BF16.PACK_AB R22, R62, R93 ;  /* 0x0000005d3e16723e */ /* 0x008fe200000010ff */
[----:B------:R-:W-:-:S02]  /*bb00*/  FFMA.FTZ R35, R48, c[0x0][0x23c], -R53 ;  /* 0x00008f0030237a23 */ /* 0x000fc40000010835 */
[----:B------:R-:W-:Y:S01]  /*bb10*/  MUFU.EX2 R89, R89 ;  /* 0x0000005900597308 */ /* 0x000fe20000000800 */
[----:B------:R-:W-:Y:S02]  /*bb20*/  FADD.FTZ R92, R92, R115 ;  /* 0x000000735c5c7221 */ /* 0x000fe40000010000 */
[----:B------:R-:W-:Y:S02]  /*bb30*/  FFMA.FTZ R48, R33, c[0x0][0x23c], -R38 ;  /* 0x00008f0021307a23 */ /* 0x000fe40000010826 */
[----:B------:R-:W-:Y:S02]  /*bb40*/  FADD.FTZ R93, R93, R92 ;  /* 0x0000005c5d5d7221 */ /* 0x000fe40000010000 */
[----:B------:R-:W-:Y:S01]  /*bb50*/  FFMA.FTZ R33, R45, c[0x0][0x23c], -R38 ;  /* 0x00008f002d217a23 */ /* 0x000fe20000010826 */
[----:B------:R-:W3:Y:S01]  /*bb60*/  MUFU.EX2 R0, R0 ;  /* 0x0000000000007308 */ /* 0x000ee20000000800 */
[----:B-1----:R-:W-:Y:S01]  /*bb70*/  F2FP.BF16.PACK_AB R21, R88, R95 ;  /* 0x0000005f5815723e */ /* 0x002fe200000010ff */
[----:B------:R-:W-:-:S02]  /*bb80*/  FADD.FTZ R62, R62, R93 ;  /* 0x0000005d3e3e7221 */ /* 0x000fc40000010000 */
[----:B------:R-:W-:-:S04]  /*bb90*/  FFMA.FTZ R151, R44, c[0x0][0x23c], -R53 ;  /* 0x00008f002c977a23 */ /* 0x000fc80000010835 */
[----:B------:R-:W-:Y:S01]  /*bba0*/  MUFU.EX2 R105, R105 ;  /* 0x0000006900697308 */ /* 0x000fe20000000800 */
[----:B---3--:R-:W-:-:S07]  /*bbb0*/  F2FP.BF16.PACK_AB R23, R0, R89 ;  /* 0x000000590017723e */ /* 0x008fce00000010ff */
[----:B------:R-:W1:Y:S01]  /*bbc0*/  MUFU.EX2 R106, R106 ;  /* 0x0000006a006a7308 */ /* 0x000e620000000800 */
[C---:B--2---:R-:W-:Y:S07]  /*bbd0*/  HMMA.16816.F32.BF16 R4, R20.reuse, R24, R4 ;  /* 0x000000181404723c */ /* 0x044fee0000041804 */
[----:B------:R-:W-:Y:S01]  /*bbe0*/  MUFU.EX2 R101, R101 ;  /* 0x0000006500657308 */ /* 0x000fe20000000800 */
[----:B------:R-:W-:Y:S01]  /*bbf0*/  HMMA.16816.F32.BF16 R8, R20, R26, R8 ;  /* 0x0000001a1408723c */ /* 0x000fe20000041808 */
[----:B------:R-:W2:Y:S06]  /*bc00*/  LDSM.16.MT88.4 R24, [R131+0x3400] ;  /* 0x003400008318783b */ /* 0x000eac0000004200 */
[----:B------:R-:W3:Y:S01]  /*bc10*/  MUFU.EX2 R90, R90 ;  /* 0x0000005a005a7308 */ /* 0x000ee20000000800 */
[----:B-1----:R-:W-:Y:S01]  /*bc20*/  F2FP.BF16.PACK_AB R28, R106, R105 ;  /* 0x000000696a1c723e */ /* 0x002fe200000010ff */
[----:B------:R-:W-:-:S04]  /*bc30*/  FADD.FTZ R105, R105, R62 ;  /* 0x0000003e69697221 */ /* 0x000fc80000010000 */
[----:B------:R-:W-:Y:S02]  /*bc40*/  FADD.FTZ R106, R106, R105 ;  /* 0x000000696a6a7221 */ /* 0x000fe40000010000 */
[----:B------:R-:W-:Y:S08]  /*bc50*/  MUFU.EX2 R113, R113 ;  /* 0x0000007100717308 */ /* 0x000ff00000000800 */
[----:B------:R-:W1:Y:S01]  /*bc60*/  MUFU.EX2 R98, R98 ;  /* 0x0000006200627308 */ /* 0x000e620000000800 */
[----:B---3--:R-:W-:Y:S01]  /*bc70*/  F2FP.BF16.PACK_AB R30, R90, R101 ;  /* 0x000000655a1e723e */ /* 0x008fe200000010ff */
[----:B------:R-:W-:-:S04]  /*bc80*/  FADD.FTZ R101, R101, R106 ;  /* 0x0000006a65657221 */ /* 0x000fc80000010000 */
[----:B------:R-:W-:Y:S02]  /*bc90*/  FADD.FTZ R90, R90, R101 ;  /* 0x000000655a5a7221 */ /* 0x000fe40000010000 */
[----:B------:R-:W-:Y:S08]  /*bca0*/  MUFU.EX2 R94, R94 ;  /* 0x0000005e005e7308 */ /* 0x000ff00000000800 */
[----:B------:R-:W3:Y:S01]  /*bcb0*/  MUFU.EX2 R103, R103 ;  /* 0x0000006700677308 */ /* 0x000ee20000000800 */
[----:B-1----:R-:W-:Y:S01]  /*bcc0*/  F2FP.BF16.PACK_AB R29, R98, R113 ;  /* 0x00000071621d723e */ /* 0x002fe200000010ff */
[C---:B--2---:R-:W-:Y:S06]  /*bcd0*/  HMMA.16816.F32.BF16 R12, R20.reuse, R24, R12 ;  /* 0x00000018140c723c */ /* 0x044fec000004180c */
[----:B------:R-:W-:Y:S02]  /*bce0*/  MUFU.EX2 R55, R55 ;  /* 0x0000003700377308 */ /* 0x000fe40000000800 */
[----:B------:R-:W-:Y:S01]  /*bcf0*/  HMMA.16816.F32.BF16 R16, R20, R26, R16 ;  /* 0x0000001a1410723c */ /* 0x000fe20000041810 */
[----:B------:R-:W1:Y:S01]  /*bd00*/  LDSM.16.MT88.4 R24, [R132+0x3800] ;  /* 0x003800008418783b */ /* 0x000e620000004200 */
[----:B---3--:R-:W-:-:S04]  /*bd10*/  F2FP.BF16.PACK_AB R31, R103, R94 ;  /* 0x0000005e671f723e */ /* 0x008fc800000010ff */
[----:B------:R-:W-:Y:S01]  /*bd20*/  MUFU.EX2 R51, R51 ;  /* 0x0000003300337308 */ /* 0x000fe20000000800 */
[----:B------:R-:W2:Y:S07]  /*bd30*/  LDSM.16.MT88.4 R20, [R131+0x3800] ;  /* 0x003800008314783b */ /* 0x000eae0000004200 */
[----:B------:R-:W-:Y:S08]  /*bd40*/  MUFU.EX2 R40, R40 ;  /* 0x0000002800287308 */ /* 0x000ff00000000800 */
[----:B------:R-:W-:Y:S08]  /*bd50*/  MUFU.EX2 R48, R48 ;  /* 0x0000003000307308 */ /* 0x000ff00000000800 */
[----:B------:R-:W-:Y:S08]  /*bd60*/  MUFU.EX2 R33, R33 ;  /* 0x0000002100217308 */ /* 0x000ff00000000800 */
[----:B------:R-:W-:Y:S01]  /*bd70*/  MUFU.EX2 R35, R35 ;  /* 0x0000002300237308 */ /* 0x000fe20000000800 */
[C---:B-1----:R-:W-:Y:S07]  /*bd80*/  HMMA.16816.F32.BF16 R4, R28.reuse, R24, R4 ;  /* 0x000000181c04723c */ /* 0x042fee0000041804 */
[----:B------:R-:W-:Y:S01]  /*bd90*/  MUFU.EX2 R151, R151 ;  /* 0x0000009700977308 */ /* 0x000fe20000000800 */
[--C-:B------:R-:W-:Y:S01]  /*bda0*/  FFMA.FTZ R25, R102, c[0x0][0x23c], -R53.reuse ;  /* 0x00008f0066197a23 */ /* 0x100fe20000010835 */
[----:B------:R-:W-:Y:S01]  /*bdb0*/  HMMA.16816.F32.BF16 R8, R28, R26, R8 ;  /* 0x0000001a1c08723c */ /* 0x000fe20000041808 */
[----:B------:R-:W-:-:S02]  /*bdc0*/  FFMA.FTZ R24, R66, c[0x0][0x23c], -R53 ;  /* 0x00008f0042187a23 */ /* 0x000fc40000010835 */
[----:B------:R-:W-:-:S03]  /*bdd0*/  FFMA.FTZ R66, R86, c[0x0][0x23c], -R53 ;  /* 0x00008f0056427a23 */ /* 0x000fc60000010835 */
[----:B------:R-:W-:Y:S01]  /*bde0*/  MUFU.EX2 R25, R25 ;  /* 0x0000001900197308 */ /* 0x000fe20000000800 */
[--C-:B------:R-:W-:Y:S01]  /*bdf0*/  FFMA.FTZ R26, R67, c[0x0][0x23c], -R38.reuse ;  /* 0x00008f00431a7a23 */ /* 0x100fe20000010826 */
[----:B--2---:R-:W-:Y:S01]  /*be00*/  HMMA.16816.F32.BF16 R12, R28, R20, R12 ;  /* 0x000000141c0c723c */ /* 0x004fe2000004180c */
[----:B------:R-:W-:Y:S02]  /*be10*/  FFMA.FTZ R27, R56, c[0x0][0x23c], -R53 ;  /* 0x00008f00381b7a23 */ /* 0x000fe40000010835 */
[----:B------:R-:W-:-:S03]  /*be20*/  FFMA.FTZ R56, R43, c[0x0][0x23c], -R38 ;  /* 0x00008f002b387a23 */ /* 0x000fc60000010826 */
[----:B------:R-:W1:Y:S01]  /*be30*/  MUFU.EX2 R24, R24 ;  /* 0x0000001800187308 */ /* 0x000e620000000800 */
[--C-:B------:R-:W-:Y:S01]  /*be40*/  FFMA.FTZ R43, R50, c[0x0][0x23c], -R53.reuse ;  /* 0x00008f00322b7a23 */ /* 0x100fe20000010835 */
[----:B------:R-:W-:Y:S01]  /*be50*/  HMMA.16816.F32.BF16 R16, R28, R22, R16 ;  /* 0x000000161c10723c */ /* 0x000fe20000041810 */
[--C-:B------:R-:W-:Y:S02]  /*be60*/  FFMA.FTZ R20, R104, c[0x0][0x23c], -R53.reuse ;  /* 0x00008f0068147a23 */ /* 0x100fe40000010835 */
[----:B------:R-:W-:-:S03]  /*be70*/  FFMA.FTZ R21, R84, c[0x0][0x23c], -R53 ;  /* 0x00008f0054157a23 */ /* 0x000fc60000010835 */
[----:B------:R-:W-:Y:S01]  /*be80*/  MUFU.EX2 R31, R99 ;  /* 0x00000063001f7308 */ /* 0x000fe20000000800 */
[--C-:B------:R-:W-:Y:S02]  /*be90*/  FFMA.FTZ R84, R96, c[0x0][0x23c], -R53.reuse ;  /* 0x00008f0060547a23 */ /* 0x100fe40000010835 */
[--C-:B------:R-:W-:Y:S02]  /*bea0*/  FFMA.FTZ R29, R97, c[0x0][0x23c], -R38.reuse ;  /* 0x00008f00611d7a23 */ /* 0x100fe40000010826 */
[----:B------:R-:W-:Y:S02]  /*beb0*/  FFMA.FTZ R22, R85, c[0x0][0x23c], -R38 ;  /* 0x00008f0055167a23 */ /* 0x000fe40000010826 */
        /* <DEDUP_REMOVED lines=10> */
[----:B------:R-:W-:Y:S01]  /*bf60*/  FFMA.FTZ R23, R58, c[0x0][0x23c], -R53 ;  /* 0x00008f003a177a23 */ /* 0x000fe20000010835 */
[----:B------:R-:W2:Y:S01]  /*bf70*/  MUFU.EX2 R26, R26 ;  /* 0x0000001a001a7308 */ /* 0x000ea20000000800 */
[----:B------:R-:W-:-:S02]  /*bf80*/  FADD.FTZ R58, R2, R109 ;  /* 0x0000006d023a7221 */ /* 0x000fc40000010000 */
[--C-:B------:R-:W-:Y:S02]  /*bf90*/  FFMA.FTZ R2, R54, c[0x0][0x23c], -R53.reuse ;  /* 0x00008f0036027a23 */ /* 0x100fe40000010835 */
[--C-:B------:R-:W-:Y:S02]  /*bfa0*/  FFMA.FTZ R67, R60, c[0x0][0x23c], -R53.reuse ;  /* 0x00008f003c437a23 */ /* 0x100fe40000010835 */
[----:B------:R-:W-:Y:S01]  /*bfb0*/  FFMA.FTZ R28, R64, c[0x0][0x23c], -R53 ;  /* 0x00008f00401c7a23 */ /* 0x000fe20000010835 */
[----:B------:R-:W-:Y:S01]  /*bfc0*/  MUFU.EX2 R29, R29 ;  /* 0x0000001d001d7308 */ /* 0x000fe20000000800 */
[----:B-1----:R-:W-:Y:S01]  /*bfd0*/  F2FP.BF16.PACK_AB R82, R21, R20 ;  /* 0x000000141552723e */ /* 0x002fe200000010ff */
[--C-:B------:R-:W-:Y:S02]  /*bfe0*/  FFMA.FTZ R50, R59, c[0x0][0x23c], -R38.reuse ;  /* 0x00008f003b327a23 */ /* 0x100fe40000010826 */
[----:B------:R-:W-:Y:S02]  /*bff0*/  FFMA.FTZ R54, R37, c[0x0][0x23c], -R38 ;  /* 0x00008f0025367a23 */ /* 0x000fe40000010826 */
[----:B------:R-:W-:-:S02]  /*c000*/  FADD.FTZ R58, R91, R58 ;  /* 0x0000003a5b3a7221 */ /* 0x000fc40000010000 */
[----:B------:R-:W1:Y:S01]  /*c010*/  MUFU.EX2 R22, R22 ;  /* 0x0000001600167308 */ /* 0x000e620000000800 */
[----:B--2---:R-:W-:Y:S01]  /*c020*/  F2FP.BF16.PACK_AB R81, R26, R31 ;  /* 0x0000001f1a51723e */ /* 0x004fe200000010ff */
[----:B------:R-:W-:Y:S02]  /*c030*/  FADD.FTZ R95, R95, R58 ;  /* 0x0000003a5f5f7221 */ /* 0x000fe40000010000 */
[--C-:B------:R-:W-:Y:S02]  /*c040*/  FFMA.FTZ R37, R49, c[0x0][0x23c], -R38.reuse ;  /* 0x00008f0031257a23 */ /* 0x100fe40000010826 */
[----:B------:R-:W-:Y:S02]  /*c050*/  FADD.FTZ R88, R88, R95 ;  /* 0x0000005f58587221 */ /* 0x000fe40000010000 */
[----:B------:R-:W-:Y:S01]  /*c060*/  MUFU.EX2 R84, R84 ;  /* 0x0000005400547308 */ /* 0x000fe20000000800 */
[----:B------:R-:W-:Y:S02]  /*c070*/  FFMA.FTZ R58, R3, c[0x0][0x23c], -R38 ;  /* 0x00008f00033a7a23 */ /* 0x000fe40000010826 */
[----:B------:R-:W-:-:S02]  /*c080*/  FADD.FTZ R89, R89, R88 ;  /* 0x0000005859597221 */ /* 0x000fc40000010000 */
[----:B------:R-:W-:Y:S02]  /*c090*/  FADD.FTZ R25, R25, R90 ;  /* 0x0000005a19197221 */ /* 0x000fe40000010000 */
[----:B------:R-:W-:Y:S01]  /*c0a0*/  FADD.FTZ R0, R0, R89 ;  /* 0x0000005900007221 */ /* 0x000fe20000010000 */
[----:B-1----:R-:W-:Y:S01]  /*c0b0*/  F2FP.BF16.PACK_AB R83, R22, R29 ;  /* 0x0000001d1653723e */ /* 0x002fe200000010ff */
[----:B------:R-:W1:Y:S01]  /*c0c0*/  MUFU.EX2 R97, R97 ;  /* 0x0000006100617308 */ /* 0x000e620000000800 */
[----:B------:R-:W-:Y:S02]  /*c0d0*/  FADD.FTZ R25, R24, R25 ;  /* 0x0000001918197221 */ /* 0x000fe40000010000 */
[----:B------:R-:W-:Y:S02]  /*c0e0*/  FADD.FTZ R113, R113, R0 ;  /* 0x0000000071717221 */ /* 0x000fe40000010000 */
[----:B------:R-:W-:Y:S01]  /*c0f0*/  FFMA.FTZ R3, R47, c[0x0][0x23c], -R38 ;  /* 0x00008f002f037a23 */ /* 0x000fe20000010826 */
[----:B------:R-:W-:Y:S01]  /*c100*/  HMMA.16816.F32.BF16 R68, R80, R72, R4 ;  /* 0x000000485044723c */ /* 0x000fe20000041804 */
[----:B------:R-:W2:Y:S01]  /*c110*/  LDSM.16.MT88.4 R4, [R131+0x3c00] ;  /* 0x003c00008304783b */ /* 0x000ea20000004200 */
[----:B------:R-:W-:Y:S01]  /*c120*/  MUFU.EX2 R66, R66 ;  /* 0x0000004200427308 */ /* 0x000fe20000000800 */
[----:B------:R-:W-:-:S05]  /*c130*/  FADD.FTZ R113, R98, R113 ;  /* 0x0000007162717221 */ /* 0x000fca0000010000 */
[C---:B------:R-:W-:Y:S01]  /*c140*/  HMMA.16816.F32.BF16 R72, R80.reuse, R74, R8 ;  /* 0x0000004a5048723c */ /* 0x040fe20000041808 */
[----:B------:R-:W3:Y:S01]  /*c150*/  LDSM.16.MT88.4 R8, [R131+0x4000] ;  /* 0x004000008308783b */ /* 0x000ee20000004200 */
[----:B------:R-:W-:Y:S08]  /*c160*/  MUFU.EX2 R85, R85 ;  /* 0x0000005500557308 */ /* 0x000ff00000000800 */
[----:B------:R-:W-:Y:S08]  /*c170*/  MUFU.EX2 R61, R61 ;  /* 0x0000003d003d7308 */ /* 0x000ff00000000800 */
[----:B------:R-:W4:Y:S08]  /*c180*/  MUFU.EX2 R56, R56 ;  /* 0x0000003800387308 */ /* 0x000f300000000800 */
[----:B------:R-:W-:Y:S01]  /*c190*/  MUFU.EX2 R57, R57 ;  /* 0x0000003900397308 */ /* 0x000fe20000000800 */
[C---:B--2---:R-:W-:Y:S01]  /*c1a0*/  HMMA.16816.F32.BF16 R76, R80.reuse, R4, R12 ;  /* 0x00000004504c723c */ /* 0x044fe2000004180c */
[----:B------:R-:W2:Y:S06]  /*c1b0*/  LDSM.16.MT88.4 R12, [R132+0x4000] ;  /* 0x00400000840c783b */ /* 0x000eac0000004200 */
[----:B------:R-:W5:Y:S01]  /*c1c0*/  MUFU.EX2 R52, R52 ;  /* 0x0000003400347308 */ /* 0x000f620000000800 */
[----:B-1----:R-:W-:Y:S01]  /*c1d0*/  F2FP.BF16.PACK_AB R4, R97, R84 ;  /* 0x000000546104723e */ /* 0x002fe200000010ff */
[----:B------:R-:W-:Y:S01]  /*c1e0*/  HMMA.16816.F32.BF16 R80, R80, R6, R16 ;  /* 0x000000065050723c */ /* 0x000fe20000041810 */
[----:B------:R-:W1:Y:S01]  /*c1f0*/  LDSM.16.MT88.4 R16, [R132+0x4400] ;  /* 0x004400008410783b */ /* 0x000e620000004200 */
[----:B----4-:R-:W-:-:S04]  /*c200*/  F2FP.BF16.PACK_AB R5, R56, R61 ;  /* 0x0000003d3805723e */ /* 0x010fc800000010ff */
[----:B------:R-:W-:Y:S01]  /*c210*/  MUFU.EX2 R67, R67 ;  /* 0x0000004300437308 */ /* 0x000fe20000000800 */
[----:B------:R-:W-:Y:S02]  /*c220*/  F2FP.BF16.PACK_AB R6, R85, R66 ;  /* 0x000000425506723e */ /* 0x000fe400000010ff */
[----:B-----5:R-:W-:-:S05]  /*c230*/  F2FP.BF16.PACK_AB R7, R52, R57 ;  /* 0x000000393407723e */ /* 0x020fca00000010ff */
[----:B------:R-:W4:Y:S02]  /*c240*/  MUFU.EX2 R30, R30 ;  /* 0x0000001e001e7308 */ /* 0x000f240000000800 */
[C---:B---3--:R-:W-:Y:S06]  /*c250*/  HMMA.16816.F32.BF16 R76, R4.reuse, R8, R76 ;  /* 0x00000008044c723c */ /* 0x048fec000004184c */
[----:B------:R-:W-:Y:S02]  /*c260*/  MUFU.EX2 R27, R27 ;  /* 0x0000001b001b7308 */ /* 0x000fe40000000800 */
[C---:B------:R-:W-:Y:S01]  /*c270*/  HMMA.16816.F32.BF16 R80, R4.reuse, R10, R80 ;  /* 0x0000000a0450723c */ /* 0x040fe20000041850 */
[----:B------:R-:W-:Y:S05]  /*c280*/  LDSM.16.MT88.4 R8, [R132+0x4800] ;  /* 0x004800008408783b */ /* 0x000fea0000004200 */
[----:B------:R-:W3:Y:S02]  /*c290*/  MUFU.EX2 R28, R28 ;  /* 0x0000001c001c7308 */ /* 0x000ee40000000800 */
[C---:B--2---:R-:W-:Y:S06]  /*c2a0*/  HMMA.16816.F32.BF16 R68, R4.reuse, R12, R68 ;  /* 0x0000000c0444723c */ /* 0x044fec0000041844 */
[----:B------:R-:W2:Y:S02]  /*c2b0*/  MUFU.EX2 R50, R50 ;  /* 0x0000003200327308 */ /* 0x000ea40000000800 */
[----:B------:R-:W-:Y:S01]  /*c2c0*/  HMMA.16816.F32.BF16 R72, R4, R14, R72 ;  /* 0x0000000e0448723c */ /* 0x000fe20000041848 */
[----:B------:R-:W5:Y:S05]  /*c2d0*/  LDSM.16.MT88.4 R12, [R131+0x4400] ;  /* 0x00440000830c783b */ /* 0x000f6a0000004200 */
[----:B------:R-:W1:Y:S01]  /*c2e0*/  MUFU.EX2 R54, R54 ;  /* 0x0000003600367308 */ /* 0x000e620000000800 */
[----:B----4-:R-:W-:-:S02]  /*c2f0*/  F2FP.BF16.PACK_AB R4, R30, R67 ;  /* 0x000000431e04723e */ /* 0x010fc400000010ff */
[----:B---3--:R-:W-:-:S05]  /*c300*/  F2FP.BF16.PACK_AB R6, R28, R27 ;  /* 0x0000001b1c06723e */ /* 0x008fca00000010ff */
[----:B------:R-:W-:Y:S01]  /*c310*/  MUFU.EX2 R23, R23 ;  /* 0x0000001700177308 */ /* 0x000fe20000000800 */
[----:B--2---:R-:W-:Y:S02]  /*c320*/  F2FP.BF16.PACK_AB R5, R55, R50 ;  /* 0x000000323705723e */ /* 0x004fe400000010ff */
[----:B-1----:R-:W-:-:S05]  /*c330*/  F2FP.BF16.PACK_AB R7, R54, R51 ;  /* 0x000000333607723e */ /* 0x002fca00000010ff */
[----:B------:R-:W1:Y:S02]  /*c340*/  MUFU.EX2 R42, R42 ;  /* 0x0000002a002a7308 */ /* 0x000e640000000800 */
[C---:B------:R-:W-:Y:S06]  /*c350*/  HMMA.16816.F32.BF16 R68, R4.reuse, R16, R68 ;  /* 0x000000100444723c */ /* 0x040fec0000041844 */
[----:B------:R-:W-:Y:S02]  /*c360*/  MUFU.EX2 R43, R43 ;  /* 0x0000002b002b7308 */ /* 0x000fe40000000800 */
[C---:B------:R-:W-:Y:S01]  /*c370*/  HMMA.16816.F32.BF16 R72, R4.reuse, R18, R72 ;  /* 0x000000120448723c */ /* 0x040fe20000041848 */
[----:B------:R-:W2:Y:S05]  /*c380*/  LDSM.16.MT88.4 R16, [R131+0x4800] ;  /* 0x004800008310783b */ /* 0x000eaa0000004200 */
[----:B------:R-:W3:Y:S02]  /*c390*/  MUFU.EX2 R37, R37 ;  /* 0x0000002500257308 */ /* 0x000ee40000000800 */
[C---:B-----5:R-:W-:Y:S06]  /*c3a0*/  HMMA.16816.F32.BF16 R76, R4.reuse, R12, R76 ;  /* 0x0000000c044c723c */ /* 0x060fec000004184c */
[----:B------:R-:W4:Y:S01]  /*c3b0*/  MUFU.EX2 R58, R58 ;  /* 0x0000003a003a7308 */ /* 0x000f220000000800 */
[----:B------:R-:W-:Y:S01]  /*c3c0*/  FADD.FTZ R12, R94, R113 ;  /* 0x000000715e0c7221 */ /* 0x000fe20000010000 */
[----:B------:R-:W-:Y:S06]  /*c3d0*/  HMMA.16816.F32.BF16 R80, R4, R14, R80 ;  /* 0x0000000e0450723c */ /* 0x000fec0000041850 */
[----:B------:R-:W5:Y:S01]  /*c3e0*/  MUFU.EX2 R2, R2 ;  /* 0x0000000200027308 */ /* 0x000f620000000800 */
[----:B------:R-:W-:Y:S01]  /*c3f0*/  FADD.FTZ R12, R103, R12 ;  /* 0x0000000c670c7221 */ /* 0x000fe20000010000 */
[----:B-1----:R-:W-:-:S03]  /*c400*/  F2FP.BF16.PACK_AB R4, R42, R23 ;  /* 0x000000172a04723e */ /* 0x002fc600000010ff */
[----:B------:R-:W-:Y:S01]  /*c410*/  FADD.FTZ R31, R31, R12 ;  /* 0x0000000c1f1f7221 */ /* 0x000fe20000010000 */
[----:B---3--:R-:W-:Y:S01]  /*c420*/  F2FP.BF16.PACK_AB R5, R48, R37 ;  /* 0x000000253005723e */ /* 0x008fe200000010ff */
[----:B------:R-:W-:Y:S01]  /*c430*/  LDSM.16.MT88.4 R12, [R132+0x4c00] ;  /* 0x004c0000840c783b */ /* 0x000fe20000004200 */
[----:B------:R-:W-:Y:S01]  /*c440*/  F2FP.BF16.PACK_AB R6, R40, R43 ;  /* 0x0000002b2806723e */ /* 0x000fe200000010ff */
[----:B------:R-:W-:Y:S01]  /*c450*/  FADD.FTZ R26, R26, R31 ;  /* 0x0000001f1a1a7221 */ /* 0x000fe20000010000 */
[----:B----4-:R-:W-:Y:S01]  /*c460*/  F2FP.BF16.PACK_AB R7, R58, R33 ;  /* 0x000000213a07723e */ /* 0x010fe200000010ff */
[----:B------:R-:W-:Y:S02]  /*c470*/  MUFU.EX2 R0, R46 ;  /* 0x0000002e00007308 */ /* 0x000fe40000000800 */
[----:B------:R-:W-:-:S04]  /*c480*/  FADD.FTZ R29, R29, R26 ;  /* 0x0000001a1d1d7221 */ /* 0x000fc80000010000 */
[C---:B------:R-:W-:Y:S01]  /*c490*/  HMMA.16816.F32.BF16 R68, R4.reuse, R8, R68 ;  /* 0x000000080444723c */ /* 0x040fe20000041844 */
        /* <DEDUP_REMOVED lines=8> */
[----:B------:R-:W3:Y:S01]  /*c520*/  LDSM.16.MT88.4 R8, [R131+0x4c00] ;  /* 0x004c00008308783b */ /* 0x000ee20000004200 */
[----:B------:R-:W-:Y:S02]  /*c530*/  FADD.FTZ R57, R57, R56 ;  /* 0x0000003839397221 */ /* 0x000fe40000010000 */
[----:B------:R-:W-:Y:S01]  /*c540*/  FADD.FTZ R84, R84, R21 ;  /* 0x0000001554547221 */ /* 0x000fe20000010000 */
[C---:B--2---:R-:W-:Y:S01]  /*c550*/  HMMA.16816.F32.BF16 R76, R4.reuse, R16, R76 ;  /* 0x00000010044c723c */ /* 0x044fe2000004184c */
[----:B------:R-:W-:Y:S02]  /*c560*/  FFMA.FTZ R20, R39, c[0x0][0x23c], -R38 ;  /* 0x00008f0027147a23 */ /* 0x000fe40000010826 */
[----:B------:R-:W-:Y:S02]  /*c570*/  FADD.FTZ R97, R97, R84 ;  /* 0x0000005461617221 */ /* 0x000fe40000010000 */
[----:B------:R-:W-:Y:S02]  /*c580*/  FFMA.FTZ R21, R36, c[0x0][0x23c], -R38 ;  /* 0x00008f0024157a23 */ /* 0x000fe40000010826 */
[----:B------:R-:W-:Y:S01]  /*c590*/  FADD.FTZ R16, R66, R97 ;  /* 0x0000006142107221 */ /* 0x000fe20000010000 */
[----:B------:R-:W-:Y:S01]  /*c5a0*/  MUFU.EX2 R20, R20 ;  /* 0x0000001400147308 */ /* 0x000fe20000000800 */
[----:B------:R-:W-:Y:S01]  /*c5b0*/  FADD.FTZ R57, R52, R57 ;  /* 0x0000003934397221 */ /* 0x000fe20000010000 */
[----:B------:R-:W-:Y:S01]  /*c5c0*/  HMMA.16816.F32.BF16 R80, R4, R18, R80 ;  /* 0x000000120450723c */ /* 0x000fe20000041850 */
[----:B------:R-:W-:-:S04]  /*c5d0*/  FADD.FTZ R16, R85, R16 ;  /* 0x0000001055107221 */ /* 0x000fc80000010000 */
[----:B------:R-:W-:Y:S01]  /*c5e0*/  FADD.FTZ R67, R67, R16 ;  /* 0x0000001043437221 */ /* 0x000fe20000010000 */
[----:B------:R-:W2:Y:S01]  /*c5f0*/  MUFU.EX2 R21, R21 ;  /* 0x0000001500157308 */ /* 0x000ea20000000800 */
[----:B------:R-:W-:Y:S01]  /*c600*/  FADD.FTZ R16, R50, R57 ;  /* 0x0000003932107221 */ /* 0x000fe20000010000 */
[----:B-----5:R-:W-:Y:S01]  /*c610*/  F2FP.BF16.PACK_AB R4, R35, R2 ;  /* 0x000000022304723e */ /* 0x020fe200000010ff */
[----:B------:R-:W-:Y:S01]  /*c620*/  FADD.FTZ R30, R30, R67 ;  /* 0x000000431e1e7221 */ /* 0x000fe20000010000 */
[----:B-1----:R-:W-:Y:S01]  /*c630*/  F2FP.BF16.PACK_AB R5, R24, R3 ;  /* 0x000000031805723e */ /* 0x002fe200000010ff */
[----:B------:R-:W-:Y:S01]  /*c640*/  FADD.FTZ R16, R55, R16 ;  /* 0x0000001037107221 */ /* 0x000fe20000010000 */
[----:B------:R-:W-:Y:S01]  /*c650*/  F2FP.BF16.PACK_AB R6, R151, R0 ;  /* 0x000000009706723e */ /* 0x000fe200000010ff */
[----:B------:R-:W-:Y:S02]  /*c660*/  FADD.FTZ R27, R27, R30 ;  /* 0x0000001e1b1b7221 */ /* 0x000fe40000010000 */
[----:B------:R-:W-:-:S02]  /*c670*/  FADD.FTZ R51, R51, R16 ;  /* 0x0000001033337221 */ /* 0x000fc40000010000 */
[----:B------:R-:W-:Y:S02]  /*c680*/  FADD.FTZ R28, R28, R27 ;  /* 0x0000001b1c1c7221 */ /* 0x000fe40000010000 */
[----:B------:R-:W-:Y:S02]  /*c690*/  FADD.FTZ R54, R54, R51 ;  /* 0x0000003336367221 */ /* 0x000fe40000010000 */
[----:B------:R-:W-:Y:S01]  /*c6a0*/  FADD.FTZ R23, R23, R28 ;  /* 0x0000001c17177221 */ /* 0x000fe20000010000 */
[----:B--2---:R-:W-:Y:S01]  /*c6b0*/  F2FP.BF16.PACK_AB R7, R21, R20 ;  /* 0x000000141507723e */ /* 0x004fe200000010ff */
[----:B------:R-:W-:Y:S02]  /*c6c0*/  FADD.FTZ R37, R37, R54 ;  /* 0x0000003625257221 */ /* 0x000fe40000010000 */
[----:B------:R-:W-:Y:S02]  /*c6d0*/  FADD.FTZ R42, R42, R23 ;  /* 0x000000172a2a7221 */ /* 0x000fe40000010000 */
[----:B------:R-:W-:-:S02]  /*c6e0*/  FADD.FTZ R48, R48, R37 ;  /* 0x0000002530307221 */ /* 0x000fc40000010000 */
[----:B---3--:R-:W-:Y:S02]  /*c6f0*/  HMMA.16816.F32.BF16 R76, R4, R8, R76 ;  /* 0x00000008044c723c */ /* 0x008fe4000004184c */
[----:B------:R-:W-:-:S04]  /*c700*/  FADD.FTZ R33, R33, R48 ;  /* 0x0000003021217221 */ /* 0x000fc80000010000 */
        /* <DEDUP_REMOVED lines=9> */
[----:B------:R-:W-:Y:S01]  /*c7a0*/  FADD.FTZ R35, R35, R2 ;  /* 0x0000000223237221 */ /* 0x000fe20000010000 */
[----:B------:R-:W-:Y:S01]  /*c7b0*/  MOV R2, R34 ;  /* 0x0000002200027202 */ /* 0x000fe20000000f00 */
[----:B------:R-:W-:Y:S02]  /*c7c0*/  FADD.FTZ R152, R21, R20 ;  /* 0x0000001415987221 */ /* 0x000fe40000010000 */
[----:B------:R-:W-:Y:S01]  /*c7d0*/  FADD.FTZ R0, R0, R35 ;  /* 0x0000002300007221 */ /* 0x000fe20000010000 */
[----:B------:R-:W-:Y:S03]  /*c7e0*/  HMMA.16816.F32.BF16 R80, R4, R10, R80 ;  /* 0x0000000a0450723c */ /* 0x000fe60000041850 */
[----:B------:R-:W-:Y:S01]  /*c7f0*/  FADD.FTZ R151, R151, R0 ;  /* 0x0000000097977221 */ /* 0x000fe20000010000 */
[----:B------:R-:W-:-:S04]  /*c800*/  MOV R0, R32 ;  /* 0x0000002000007202 */ /* 0x000fc80000000f00 */
.L_x_4388:
        /* <DEDUP_REMOVED lines=14> */
.L_x_4398:
        /* <DEDUP_REMOVED lines=64> */
.L_x_4395:
        /* <DEDUP_REMOVED lines=15> */
[----:B------:R1:W-:Y:S04]  /*cde0*/  LDGSTS.E.BYPASS.LTC128B.128 [R147+0x4800], [R86.64] ;  /* 0x0480000056937fae */ /* 0x0003e8000b901d46 */
[----:B------:R-:W-:Y:S04]  /*cdf0*/  LDSM.16.M88.4 R88, [R136] ;  /* 0x000000008858783b */ /* 0x000fe80000000200 */
[----:B------:R-:W2:Y:S04]  /*ce00*/  LDSM.16.M88.4 R92, [R134+0x1000] ;  /* 0x00100000865c783b */ /* 0x000ea80000000200 */
        /* <DEDUP_REMOVED lines=12> */
[C---:B------:R-:W-:Y:S01]  /*ced0*/  HMMA.16816.F32.BF16 R16, R88.reuse, R98, RZ ;  /* 0x000000625810723c */ /* 0x040fe200000418ff */
[----:B------:R-:W2:Y:S07]  /*cee0*/  LDSM.16.M88.4 R96, [R133] ;  /* 0x000000008560783b */ /* 0x000eae0000000200 */
        /* <DEDUP_REMOVED lines=104> */
.L_x_4397:
        /* <DEDUP_REMOVED lines=16> */
[----:B------:R-:W-:Y:S05]  /*d670*/  IADD3.X R87, R89, UR9, RZ, P0, !PT ;  /* 0x0000000959577c10 */ /* 0x000fea00087fe4ff */
[----:B------:R1:W-:Y:S04]  /*d680*/  LDGSTS.E.BYPASS.LTC128B.128 [R147+0x2800], [R86.64] ;  /* 0x0280000056937fae */ /* 0x0003e8000b901d46 */
[----:B------:R-:W0:Y:S02]  /*d690*/  LDGDEPBAR ;  /* 0x00000000000079af */ /* 0x000e240000000000 */
.L_x_4396:
        /* <DEDUP_REMOVED lines=74> */
[C---:B------:R-:W-:Y:S02]  /*db40*/  FMUL.FTZ R88, R2.reuse, c[0x0][0x23c] ;  /* 0x00008f0002587a20 */ /* 0x040fe40000410000 */
[----:B------:R-:W-:Y:S02]  /*db50*/  FADD.FTZ R84, -R2, R85 ;  /* 0x0000005502547221 */ /* 0x000fe40000010100 */
[----:B------:R-:W-:Y:S01]  /*db60*/  FADD.FTZ R85, -R0, R3 ;  /* 0x0000000300557221 */ /* 0x000fe20000010100 */
[----:B------:R-:W-:Y:S01]  /*db70*/  FSEL R87, R88, RZ, P0 ;  /* 0x000000ff58577208 */ /* 0x000fe20000000000 */
[----:B------:R-:W-:Y:S01]  /*db80*/  FMUL.FTZ R86, R84, c[0x0][0x23c] ;  /* 0x00008f0054567a20 */ /* 0x000fe20000410000 */
[C---:B------:R-:W-:Y:S01]  /*db90*/  FSETP.NEU.FTZ.AND P0, PT, R0.reuse, -INF , PT ;  /* 0xff8000000000780b */ /* 0x040fe20003f1d000 */
[----:B------:R-:W-:Y:S02]  /*dba0*/  FMUL.FTZ R88, R0, c[0x0][0x23c] ;  /* 0x00008f0000587a20 */ /* 0x000fe40000410000 */
[----:B------:R2:W3:Y:S01]  /*dbb0*/  MUFU.EX2 R84, R86 ;  /* 0x0000005600547308 */ /* 0x0004e20000000800 */
        /* <DEDUP_REMOVED lines=12> */
[--C-:B------:R-:W-:Y:S01]  /*dc80*/  FFMA.FTZ R110, R4, c[0x0][0x23c], -R87.reuse ;  /* 0x00008f00046e7a23 */ /* 0x100fe20000010857 */
[----:B------:R-:W-:Y:S01]  /*dc90*/  MOV R85, R2 ;  /* 0x0000000200557202 */ /* 0x000fe20000000f00 */
[----:B------:R-:W-:Y:S01]  /*dca0*/  FFMA.FTZ R105, R20, c[0x0][0x23c], -R87 ;  /* 0x00008f0014697a23 */ /* 0x000fe20000010857 */
[----:B--2---:R-:W-:Y:S01]  /*dcb0*/  FSEL R86, R88, RZ, P0 ;  /* 0x000000ff58567208 */ /* 0x004fe20000000000 */
[----:B---3--:R-:W-:Y:S01]  /*dcc0*/  FMUL.FTZ R68, R84, R68 ;  /* 0x0000004454447220 */ /* 0x008fe20000410000 */
[----:B------:R-:W-:Y:S01]  /*dcd0*/  ISETP.GT.AND P0, PT, R146, 0x1, PT ;  /* 0x000000019200780c */ /* 0x000fe20003f04270 */
[----:B------:R-:W-:Y:S02]  /*dce0*/  FMUL.FTZ R69, R84, R69 ;  /* 0x0000004554457220 */ /* 0x000fe40000410000 */
[--C-:B------:R-:W-:Y:S01]  /*dcf0*/  FFMA.FTZ R157, R50, c[0x0][0x23c], -R86.reuse ;  /* 0x00008f00329d7a23 */ /* 0x100fe20000010856 */
[----:B------:R-:W2:Y:S01]  /*dd00*/  MUFU.EX2 R3, R3 ;  /* 0x0000000300037308 */ /* 0x000ea20000000800 */
[--C-:B------:R-:W-:Y:S02]  /*dd10*/  FFMA.FTZ R165, R51, c[0x0][0x23c], -R86.reuse ;  /* 0x00008f0033a57a23 */ /* 0x100fe40000010856 */
[--C-:B------:R-:W-:Y:S02]  /*dd20*/  FFMA.FTZ R54, R54, c[0x0][0x23c], -R86.reuse ;  /* 0x00008f0036367a23 */ /* 0x100fe40000010856 */
[C---:B------:R-:W-:Y:S02]  /*dd30*/  FMUL.FTZ R72, R84.reuse, R72 ;  /* 0x0000004854487220 */ /* 0x040fe40000410000 */
[C---:B------:R-:W-:Y:S02]  /*dd40*/  FMUL.FTZ R73, R84.reuse, R73 ;  /* 0x0000004954497220 */ /* 0x040fe40000410000 */
[C---:B------:R-:W-:Y:S01]  /*dd50*/  FMUL.FTZ R76, R84.reuse, R76 ;  /* 0x0000004c544c7220 */ /* 0x040fe20000410000 */
[----:B------:R-:W3:Y:S01]  /*dd60*/  MUFU.EX2 R110, R110 ;  /* 0x0000006e006e7308 */ /* 0x000ee20000000800 */
[C---:B------:R-:W-:Y:S02]  /*dd70*/  FMUL.FTZ R77, R84.reuse, R77 ;  /* 0x0000004d544d7220 */ /* 0x040fe40000410000 */
[C---:B------:R-:W-:Y:S02]  /*dd80*/  FMUL.FTZ R80, R84.reuse, R80 ;  /* 0x0000005054507220 */ /* 0x040fe40000410000 */
[----:B------:R-:W-:Y:S02]  /*dd90*/  FMUL.FTZ R81, R84, R81 ;  /* 0x0000005154517220 */ /* 0x000fe40000410000 */
[--C-:B------:R-:W-:Y:S02]  /*dda0*/  FFMA.FTZ R159, R7, c[0x0][0x23c], -R86.reuse ;  /* 0x00008f00079f7a23 */ /* 0x100fe40000010856 */
[--C-:B------:R-:W-:Y:S01]  /*ddb0*/  FFMA.FTZ R158, R10, c[0x0][0x23c], -R86.reuse ;  /* 0x00008f000a9e7a23 */ /* 0x100fe20000010856 */
[----:B------:R-:W4:Y:S01]  /*ddc0*/  MUFU.EX2 R155, R155 ;  /* 0x0000009b009b7308 */ /* 0x000f220000000800 */
[--C-:B------:R-:W-:Y:S02]  /*ddd0*/  FFMA.FTZ R113, R14, c[0x0][0x23c], -R86.reuse ;  /* 0x00008f000e717a23 */ /* 0x100fe40000010856 */
[--C-:B------:R-:W-:Y:S02]  /*dde0*/  FFMA.FTZ R96, R15, c[0x0][0x23c], -R86.reuse ;  /* 0x00008f000f607a23 */ /* 0x100fe40000010856 */
[C---:B--2---:R-:W-:Y:S02]  /*ddf0*/  FMUL.FTZ R70, R3.reuse, R70 ;  /* 0x0000004603467220 */ /* 0x044fe40000410000 */
[C---:B------:R-:W-:Y:S02]  /*de00*/  FMUL.FTZ R71, R3.reuse, R71 ;  /* 0x0000004703477220 */ /* 0x040fe40000410000 */
[C---:B------:R-:W-:Y:S01]  /*de10*/  FMUL.FTZ R74, R3.reuse, R74 ;  /* 0x0000004a034a7220 */ /* 0x040fe20000410000 */
[----:B------:R-:W-:Y:S01]  /*de20*/  MUFU.EX2 R159, R159 ;  /* 0x0000009f009f7308 */ /* 0x000fe20000000800 */
[C---:B------:R-:W-:Y:S02]  /*de30*/  FMUL.FTZ R75, R3.reuse, R75 ;  /* 0x0000004b034b7220 */ /* 0x040fe40000410000 */
[----:B------:R-:W-:Y:S01]  /*de40*/  FMUL.FTZ R78, R3, R78 ;  /* 0x0000004e034e7220 */ /* 0x000fe20000410000 */
[----:B---3--:R-:W-:Y:S01]  /*de50*/  F2FP.BF16.PACK_AB R88, R153, R110 ;  /* 0x0000006e9958723e */ /* 0x008fe200000010ff */
[C---:B------:R-:W-:Y:S02]  /*de60*/  FMUL.FTZ R79, R3.reuse, R79 ;  /* 0x0000004f034f7220 */ /* 0x040fe40000410000 */
[C---:B------:R-:W-:Y:S02]  /*de70*/  FMUL.FTZ R82, R3.reuse, R82 ;  /* 0x0000005203527220 */ /* 0x040fe40000410000 */
[----:B------:R-:W-:Y:S01]  /*de80*/  FMUL.FTZ R83, R3, R83 ;  /* 0x0000005303537220 */ /* 0x000fe20000410000 */
[----:B------:R-:W-:Y:S01]  /*de90*/  MUFU.EX2 R158, R158 ;  /* 0x0000009e009e7308 */ /* 0x000fe20000000800 */
[--C-:B------:R-:W-:Y:S02]  /*dea0*/  FFMA.FTZ R99, R18, c[0x0][0x23c], -R86.reuse ;  /* 0x00008f0012637a23 */ /* 0x100fe40000010856 */
[----:B------:R-:W-:Y:S01]  /*deb0*/  FFMA.FTZ R100, R19, c[0x0][0x23c], -R86 ;  /* 0x00008f0013647a23 */ /* 0x000fe20000010856 */
[----:B----4-:R-:W-:Y:S01]  /*dec0*/  F2FP.BF16.PACK_AB R90, R155, R162 ;  /* 0x000000a29b5a723e */ /* 0x010fe200000010ff */
[----:B------:R-:W-:Y:S02]  /*ded0*/  FFMA.FTZ R164, R84, R151, R110 ;  /* 0x0000009754a47223 */ /* 0x000fe4000001006e */
[----:B------:R-:W-:Y:S02]  /*dee0*/  FFMA.FTZ R156, R46, c[0x0][0x23c], -R86 ;  /* 0x00008f002e9c7a23 */ /* 0x000fe40000010856 */
[----:B------:R-:W-:Y:S01]  /*def0*/  FADD.FTZ R161, R153, R164 ;  /* 0x000000a499a17221 */ /* 0x000fe20000010000 */
[----:B------:R-:W-:Y:S01]  /*df00*/  MUFU.EX2 R111, R111 ;  /* 0x0000006f006f7308 */ /* 0x000fe20000000800 */
[--C-:B------:R-:W-:Y:S02]  /*df10*/  FFMA.FTZ R151, R47, c[0x0][0x23c], -R86.reuse ;  /* 0x00008f002f977a23 */ /* 0x100fe40000010856 */
[----:B------:R-:W-:Y:S02]  /*df20*/  FADD.FTZ R161, R162, R161 ;  /* 0x000000a1a2a17221 */ /* 0x000fe40000010000 */
[----:B------:R-:W-:Y:S02]  /*df30*/  FFMA.FTZ R162, R52, c[0x0][0x23c], -R87 ;  /* 0x00008f0034a27a23 */ /* 0x000fe40000010857 */
[----:B------:R-:W-:Y:S02]  /*df40*/  FADD.FTZ R161, R155, R161 ;  /* 0x000000a19ba17221 */ /* 0x000fe40000010000 */
        /* <DEDUP_REMOVED lines=22> */
[----:B--2---:R-:W-:Y:S01]  /*e0b0*/  F2FP.BF16.PACK_AB R89, R159, R160 ;  /* 0x000000a09f59723e */ /* 0x004fe200000010ff */
[----:B------:R-:W-:Y:S01]  /*e0c0*/  FFMA.FTZ R160, R3, R152, R160 ;  /* 0x0000009803a07223 */ /* 0x000fe200000100a0 */
[----:B------:R-:W-:Y:S01]  /*e0d0*/  MOV R3, R0 ;  /* 0x0000000000037202 */ /* 0x000fe20000000f00 */
[--C-:B------:R-:W-:Y:S02]  /*e0e0*/  FFMA.FTZ R152, R49, c[0x0][0x23c], -R87.reuse ;  /* 0x00008f0031987a23 */ /* 0x100fe40000010857 */
[----:B------:R-:W-:Y:S01]  /*e0f0*/  FADD.FTZ R163, R159, R160 ;  /* 0x000000a09fa37221 */ /* 0x000fe20000010000 */
[----:B------:R-:W2:Y:S01]  /*e100*/  MUFU.EX2 R96, R96 ;  /* 0x0000006000607308 */ /* 0x000ea20000000800 */
[----:B------:R-:W-:Y:S02]  /*e110*/  FFMA.FTZ R159, R53, c[0x0][0x23c], -R87 ;  /* 0x00008f00359f7a23 */ /* 0x000fe40000010857 */
[----:B------:R-:W-:Y:S01]  /*e120*/  FADD.FTZ R164, R158, R163 ;  /* 0x000000a39ea47221 */ /* 0x000fe20000010000 */
[----:B---3--:R-:W-:Y:S01]  /*e130*/  F2FP.BF16.PACK_AB R91, R109, R158 ;  /* 0x0000009e6d5b723e */ /* 0x008fe200000010ff */
[--C-:B------:R-:W-:Y:S02]  /*e140*/  FFMA.FTZ R158, R55, c[0x0][0x23c], -R86.reuse ;  /* 0x00008f00379e7a23 */ /* 0x100fe40000010856 */
[--C-:B------:R-:W-:Y:S02]  /*e150*/  FFMA.FTZ R117, R32, c[0x0][0x23c], -R87.reuse ;  /* 0x00008f0020757a23 */ /* 0x100fe40000010857 */
[--C-:B------:R-:W-:Y:S01]  /*e160*/  FFMA.FTZ R110, R34, c[0x0][0x23c], -R86.reuse ;  /* 0x00008f00226e7a23 */ /* 0x100fe20000010856 */
[----:B------:R-:W-:Y:S01]  /*e170*/  MUFU.EX2 R97, R97 ;  /* 0x0000006100617308 */ /* 0x000fe20000000800 */
[C---:B-1----:R-:W-:Y:S05]  /*e180*/  HMMA.16816.F32.BF16 R68, R88.reuse, R92, R68 ;  /* 0x0000005c5844723c */ /* 0x042fea0000041844 */
[--C-:B------:R-:W-:Y:S02]  /*e190*/  FFMA.FTZ R121, R35, c[0x0][0x23c], -R86.reuse ;  /* 0x00008f0023797a23 */ /* 0x100fe40000010856 */
[--C-:B------:R-:W-:Y:S01]  /*e1a0*/  FFMA.FTZ R116, R33, c[0x0][0x23c], -R87.reuse ;  /* 0x00008f0021747a23 */ /* 0x100fe20000010857 */
[C---:B------:R-:W-:Y:S01]  /*e1b0*/  HMMA.16816.F32.BF16 R72, R88.reuse, R94, R72 ;  /* 0x0000005e5848723c */ /* 0x040fe20000041848 */
[----:B------:R-:W1:Y:S01]  /*e1c0*/  MUFU.EX2 R98, R98 ;  /* 0x0000006200627308 */ /* 0x000e620000000800 */
[----:B------:R-:W3:Y:S02]  /*e1d0*/  LDSM.16.MT88.4 R92, [R131+0x3000] ;  /* 0x00300000835c783b */ /* 0x000ee40000004200 */
[--C-:B------:R-:W-:Y:S02]  /*e1e0*/  FFMA.FTZ R122, R36, c[0x0][0x23c], -R87.reuse ;  /* 0x00008f00247a7a23 */ /* 0x100fe40000010857 */
[----:B------:R-:W-:Y:S02]  /*e1f0*/  FFMA.FTZ R123, R37, c[0x0][0x23c], -R87 ;  /* 0x00008f00257b7a23 */ /* 0x000fe40000010857 */
[----:B------:R-:W-:Y:S03]  /*e200*/  FFMA.FTZ R139, R38, c[0x0][0x23c], -R86 ;  /* 0x00008f00268b7a23 */ /* 0x000fe60000010856 */
[----:B------:R-:W-:Y:S01]  /*e210*/  MUFU.EX2 R99, R99 ;  /* 0x0000006300637308 */ /* 0x000fe20000000800 */
[----:B------:R-:W-:Y:S02]  /*e220*/  FADD.FTZ R164, R109, R164 ;  /* 0x000000a46da47221 */ /* 0x000fe40000010000 */
[----:B------:R-:W-:Y:S02]  /*e230*/  FADD.FTZ R161, R111, R161 ;  /* 0x000000a16fa17221 */ /* 0x000fe40000010000 */
[--C-:B------:R-:W-:Y:S02]  /*e240*/  FFMA.FTZ R60, R60, c[0x0][0x23c], -R87.reuse ;  /* 0x00008f003c3c7a23 */ /* 0x100fe40000010857 */
[--C-:B------:R-:W-:Y:S02]  /*e250*/  FFMA.FTZ R61, R61, c[0x0][0x23c], -R87.reuse ;  /* 0x00008f003d3d7a23 */ /* 0x100fe40000010857 */
[--C-:B------:R-:W-:Y:S01]  /*e260*/  FFMA.FTZ R62, R62, c[0x0][0x23c], -R86.reuse ;  /* 0x00008f003e3e7a23 */ /* 0x100fe20000010856 */
[----:B------:R-:W4:Y:S01]  /*e270*/  MUFU.EX2 R100, R100 ;  /* 0x0000006400647308 */ /* 0x000f220000000800 */
[----:B------:R-:W-:Y:S02]  /*e280*/  FFMA.FTZ R63, R63, c[0x0][0x23c], -R86 ;  /* 0x00008f003f3f7a23 */ /* 0x000fe40000010856 */
[----:B------:R-:W-:Y:S07]  /*e290*/  FFMA.FTZ R64, R64, c[0x0][0x23c], -R87 ;  /* 0x00008f0040407a23 */ /* 0x000fee0000010857 */
[----:B------:R-:W-:Y:S10]  /*e2a0*/  MUFU.EX2 R105, R105 ;  /* 0x0000006900697308 */ /* 0x000ff40000000800 */
[----:B------:R-:W5:Y:S01]  /*e2b0*/  MUFU.EX2 R102, R102 ;  /* 0x0000006600667308 */ /* 0x000f620000000800 */
[C---:B---3--:R-:W-:Y:S08]  /*e2c0*/  HMMA.16816.F32.BF16 R76, R88.reuse, R92, R76 ;  /* 0x0000005c584c723c */ /* 0x048ff0000004184c */
[----:B------:R-:W-:Y:S01]  /*e2d0*/  HMMA.16816.F32.BF16 R80, R88, R94, R80 ;  /* 0x0000005e5850723c */ /* 0x000fe20000041850 */
[----:B------:R-:W-:Y:S01]  /*e2e0*/  MUFU.EX2 R108, R108 ;  /* 0x0000006c006c7308 */ /* 0x000fe20000000800 */
[----:B------:R-:W3:Y:S05]  /*e2f0*/  LDSM.16.MT88.4 R92, [R132+0x3400] ;  /* 0x00340000845c783b */ /* 0x000eea0000004200 */
[C---:B------:R-:W-:Y:S01]  /*e300*/  F2FP.BF16.PACK_AB R88, R112.reuse, R111 ;  /* 0x0000006f7058723e */ /* 0x040fe200000010ff */
[----:B------:R-:W-:Y:S01]  /*e310*/  FADD.FTZ R112, R112, R161 ;  /* 0x000000a170707221 */ /* 0x000fe20000010000 */
[----:B--2---:R-:W-:Y:S02]  /*e320*/  F2FP.BF16.PACK_AB R89, R96, R113 ;  /* 0x000000716059723e */ /* 0x004fe400000010ff */
[----:B------:R-:W2:Y:S01]  /*e330*/  MUFU.EX2 R103, R103 ;  /* 0x0000006700677308 */ /* 0x000ea20000000800 */
[----:B-1----:R-:W-:Y:S01]  /*e340*/  F2FP.BF16.PACK_AB R90, R98, R97 ;  /* 0x00000061625a723e */ /* 0x002fe200000010ff */
[----:B------:R-:W-:Y:S01]  /*e350*/  FADD.FTZ R113, R113, R164 ;  /* 0x000000a471717221 */ /* 0x000fe20000010000 */
[----:B----4-:R-:W-:Y:S01]  /*e360*/  F2FP.BF16.PACK_AB R91, R100, R99 ;  /* 0x00000063645b723e */ /* 0x010fe200000010ff */
[----:B------:R-:W-:Y:S01]  /*e370*/  FADD.FTZ R97, R97, R112 ;  /* 0x0000007061617221 */ /* 0x000fe20000010000 */
[----:B-----5:R-:W-:Y:S01]  /*e380*/  F2FP.BF16.PACK_AB R44, R102, R105 ;  /* 0x00000069662c723e */ /* 0x020fe200000010ff */
[----:B------:R-:W-:Y:S02]  /*e390*/  FADD.FTZ R96, R96, R113 ;  /* 0x0000007160607221 */ /* 0x000fe40000010000 */
[----:B------:R-:W-:Y:S02]  /*e3a0*/  FADD.FTZ R98, R98, R97 ;  /* 0x0000006162627221 */ /* 0x000fe40000010000 */
[----:B------:R-:W-:Y:S01]  /*e3b0*/  MUFU.EX2 R104, R104 ;  /* 0x0000006800687308 */ /* 0x000fe20000000800 */
[----:B------:R-:W-:Y:S02]  /*e3c0*/  FADD.FTZ R99, R99, R96 ;  /* 0x0000006063637221 */ /* 0x000fe40000010000 */
[----:B------:R-:W-:Y:S02]  /*e3d0*/  FADD.FTZ R105, R105, R98 ;  /* 0x0000006269697221 */ /* 0x000fe40000010000 */
[----:B------:R-:W-:Y:S02]  /*e3e0*/  FADD.FTZ R99, R100, R99 ;  /* 0x0000006364637221 */ /* 0x000fe40000010000 */
[----:B------:R-:W-:Y:S03]  /*e3f0*/  FADD.FTZ R105, R102, R105 ;  /* 0x0000006966697221 */ /* 0x000fe60000010000 */
[----:B------:R-:W1:Y:S01]  /*e400*/  MUFU.EX2 R101, R101 ;  /* 0x0000006500657308 */ /* 0x000e620000000800 */
[C---:B--2---:R-:W-:Y:S01]  /*e410*/  F2FP.BF16.PACK_AB R45, R103.reuse, R108 ;  /* 0x0000006c672d723e */ /* 0x044fe200000010ff */
[----:B------:R-:W-:Y:S04]  /*e420*/  FADD.FTZ R108, R108, R99 ;  /* 0x000000636c6c7221 */ /* 0x000fe80000010000 */
[----:B------:R-:W-:Y:S04]  /*e430*/  FADD.FTZ R103, R103, R108 ;  /* 0x0000006c67677221 */ /* 0x000fe80000010000 */
[----:B------:R-:W-:Y:S01]  /*e440*/  MUFU.EX2 R106, R106 ;  /* 0x0000006a006a7308 */ /* 0x000fe20000000800 */
[C---:B---3--:R-:W-:Y:S08]  /*e450*/  HMMA.16816.F32.BF16 R68, R88.reuse, R92, R68 ;  /* 0x0000005c5844723c */ /* 0x048ff00000041844 */
[C---:B------:R-:W-:Y:S01]  /*e460*/  HMMA.16816.F32.BF16 R72, R88.reuse, R94, R72 ;  /* 0x0000005e5848723c */ /* 0x040fe20000041848 */
[----:B------:R-:W2:Y:S01]  /*e470*/  MUFU.EX2 R107, R107 ;  /* 0x0000006b006b7308 */ /* 0x000ea20000000800 */
[----:B------:R-:W3:Y:S02]  /*e480*/  LDSM.16.MT88.4 R92, [R131+0x3400] ;  /* 0x00340000835c783b */ /* 0x000ee40000004200 */
[C---:B-1----:R-:W-:Y:S01]  /*e490*/  F2FP.BF16.PACK_AB R46, R101.reuse, R104 ;  /* 0x00000068652e723e */ /* 0x042fe200000010ff */
[----:B------:R-:W-:Y:S06]  /*e4a0*/  FADD.FTZ R104, R104, R105 ;  /* 0x0000006968687221 */ /* 0x000fec0000010000 */
[----:B------:R1:W-:Y:S01]  /*e4b0*/  MUFU.EX2 R153, R48 ;  /* 0x0000003000997308 */ /* 0x0003e20000000800 */
[----:B------:R-:W-:Y:S09]  /*e4c0*/  FADD.FTZ R104, R101, R104 ;  /* 0x0000006865687221 */ /* 0x000ff20000010000 */
[----:B------:R-:W-:Y:S01]  /*e4d0*/  MUFU.EX2 R119, R119 ;  /* 0x0000007700777308 */ /* 0x000fe20000000800 */
[----:B--2---:R-:W-:Y:S09]  /*e4e0*/  F2FP.BF16.PACK_AB R47, R107, R106 ;  /* 0x0000006a6b2f723e */ /* 0x004ff200000010ff */
[----:B------:R-:W2:Y:S01]  /*e4f0*/  MUFU.EX2 R114, R114 ;  /* 0x0000007200727308 */ /* 0x000ea20000000800 */
[----:B-1----:R-:W-:Y:S09]  /*e500*/  LDSM.16.MT88.4 R48, [R131+0x3c00] ;  /* 0x003c00008330783b */ /* 0x002ff20000004200 */
[----:B------:R-:W-:Y:S01]  /*e510*/  MUFU.EX2 R115, R115 ;  /* 0x0000007300737308 */ /* 0x000fe20000000800 */
[C---:B---3--:R-:W-:Y:S08]  /*e520*/  HMMA.16816.F32.BF16 R76, R88.reuse, R92, R76 ;  /* 0x0000005c584c723c */ /* 0x048ff0000004184c */
[----:B------:R-:W-:Y:S01]  /*e530*/  HMMA.16816.F32.BF16 R80, R88, R94, R80 ;  /* 0x0000005e5850723c */ /* 0x000fe20000041850 */
[----:B------:R-:W1:Y:S01]  /*e540*/  MUFU.EX2 R118, R118 ;  /* 0x0000007600767308 */ /* 0x000e620000000800 */
[----:B------:R-:W3:Y:S08]  /*e550*/  LDSM.16.MT88.4 R88, [R132+0x3800] ;  /* 0x003800008458783b */ /* 0x000ef00000004200 */
[----:B------:R-:W4:Y:S01]  /*e560*/  LDSM.16.MT88.4 R92, [R131+0x3800] ;  /* 0x00380000835c783b */ /* 0x000f220000004200 */
[----:B------:R-:W-:Y:S10]  /*e570*/  MUFU.EX2 R117, R117 ;  /* 0x0000007500757308 */ /* 0x000ff40000000800 */
[----:B------:R5:W1:Y:S10]  /*e580*/  MUFU.EX2 R84, R116 ;  /* 0x0000007400547308 */ /* 0x000a740000000800 */
[----:B------:R-:W-:Y:S10]  /*e590*/  MUFU.EX2 R110, R110 ;  /* 0x0000006e006e7308 */ /* 0x000ff40000000800 */
[----:B------:R-:W1:Y:S01]  /*e5a0*/  MUFU.EX2 R121, R121 ;  /* 0x0000007900797308 */ /* 0x000e620000000800 */
[C---:B---3--:R-:W-:Y:S05]  /*e5b0*/  HMMA.16816.F32.BF16 R68, R44.reuse, R88, R68 ;  /* 0x000000582c44723c */ /* 0x048fea0000041844 */
[----:B-----5:R-:W-:Y:S03]  /*e5c0*/  FFMA.FTZ R116, R40, c[0x0][0x23c], -R87 ;  /* 0x00008f0028747a23 */ /* 0x020fe60000010857 */
[C---:B------:R-:W-:Y:S01]  /*e5d0*/  HMMA.16816.F32.BF16 R72, R44.reuse, R90, R72 ;  /* 0x0000005a2c48723c */ /* 0x040fe20000041848 */
[----:B------:R3:W-:Y:S01]  /*e5e0*/  MUFU.EX2 R155, R54 ;  /* 0x00000036009b7308 */ /* 0x0007e20000000800 */
[----:B------:R-:W5:Y:S06]  /*e5f0*/  LDSM.16.MT88.4 R88, [R132+0x3c00] ;  /* 0x003c00008458783b */ /* 0x000f6c0000004200 */
[C---:B----4-:R-:W-:Y:S03]  /*e600*/  HMMA.16816.F32.BF16 R76, R44.reuse, R92, R76 ;  /* 0x0000005c2c4c723c */ /* 0x050fe6000004184c */
[----:B------:R-:W-:Y:S05]  /*e610*/  MUFU.EX2 R122, R122 ;  /* 0x0000007a007a7308 */ /* 0x000fea0000000800 */
[----:B------:R-:W-:Y:S01]  /*e620*/  HMMA.16816.F32.BF16 R80, R44, R94, R80 ;  /* 0x0000005e2c50723c */ /* 0x000fe20000041850 */
[----:B------:R-:W4:Y:S04]  /*e630*/  LDSM.16.MT88.4 R92, [R132+0x4000] ;  /* 0x00400000845c783b */ /* 0x000f280000004200 */
[----:B------:R-:W4:Y:S02]  /*e640*/  MUFU.EX2 R123, R123 ;  /* 0x0000007b007b7308 */ /* 0x000f240000000800 */
[----:B--2---:R-:W-:Y:S01]  /*e650*/  F2FP.BF16.PACK_AB R44, R114, R119 ;  /* 0x00000077722c723e */ /* 0x004fe200000010ff */
[----:B------:R-:W-:Y:S01]  /*e660*/  FADD.FTZ R119, R119, R104 ;  /* 0x0000006877777221 */ /* 0x000fe20000010000 */
[----:B---3--:R-:W2:Y:S03]  /*e670*/  LDSM.16.MT88.4 R52, [R131+0x4000] ;  /* 0x004000008334783b */ /* 0x008ea60000004200 */
[----:B-1----:R-:W-:Y:S01]  /*e680*/  F2FP.BF16.PACK_AB R45, R118, R115 ;  /* 0x00000073762d723e */ /* 0x002fe200000010ff */
[----:B------:R-:W-:Y:S01]  /*e690*/  FADD.FTZ R114, R114, R119 ;  /* 0x0000007772727221 */ /* 0x000fe20000010000 */
[C---:B------:R-:W-:Y:S01]  /*e6a0*/  F2FP.BF16.PACK_AB R46, R84.reuse, R117 ;  /* 0x00000075542e723e */ /* 0x040fe200000010ff */
[----:B------:R-:W-:Y:S01]  /*e6b0*/  MUFU.EX2 R139, R139 ;  /* 0x0000008b008b7308 */ /* 0x000fe20000000800 */
[----:B------:R-:W-:Y:S01]  /*e6c0*/  F2FP.BF16.PACK_AB R47, R121, R110 ;  /* 0x0000006e792f723e */ /* 0x000fe200000010ff */
[----:B------:R-:W-:Y:S04]  /*e6d0*/  FADD.FTZ R117, R117, R114 ;  /* 0x0000007275757221 */ /* 0x000fe80000010000 */
[----:B------:R-:W-:Y:S04]  /*e6e0*/  FADD.FTZ R117, R84, R117 ;  /* 0x0000007554757221 */ /* 0x000fe80000010000 */
[----:B------:R-:W1:Y:S01]  /*e6f0*/  MUFU.EX2 R120, R120 ;  /* 0x0000007800787308 */ /* 0x000e620000000800 */
[C---:B-----5:R-:W-:Y:S07]  /*e700*/  HMMA.16816.F32.BF16 R68, R44.reuse, R88, R68 ;  /* 0x000000582c44723c */ /* 0x060fee0000041844 */
[--C-:B------:R-:W-:Y:S01]  /*e710*/  FFMA.FTZ R88, R56, c[0x0][0x23c], -R87.reuse ;  /* 0x00008f0038587a23 */ /* 0x100fe20000010857 */
[C---:B------:R-:W-:Y:S01]  /*e720*/  HMMA.16816.F32.BF16 R72, R44.reuse, R90, R72 ;  /* 0x0000005a2c48723c */ /* 0x040fe20000041848 */
[----:B------:R-:W-:Y:S03]  /*e730*/  MUFU.EX2 R116, R116 ;  /* 0x0000007400747308 */ /* 0x000fe60000000800 */
[--C-:B------:R-:W-:Y:S02]  /*e740*/  FFMA.FTZ R89, R57, c[0x0][0x23c], -R87.reuse ;  /* 0x00008f0039597a23 */ /* 0x100fe40000010857 */
[----:B------:R-:W-:Y:S02]  /*e750*/  FFMA.FTZ R87, R65, c[0x0][0x23c], -R87 ;  /* 0x00008f0041577a23 */ /* 0x000fe40000010857 */
[--C-:B------:R-:W-:Y:S01]  /*e760*/  FFMA.FTZ R90, R58, c[0x0][0x23c], -R86.reuse ;  /* 0x00008f003a5a7a23 */ /* 0x100fe20000010856 */
[C---:B------:R-:W-:Y:S02]  /*e770*/  HMMA.16816.F32.BF16 R76, R44.reuse, R48, R76 ;  /* 0x000000302c4c723c */ /* 0x040fe4000004184c */
[----:B------:R-:W3:Y:S01]  /*e780*/  MUFU.EX2 R39, R39 ;  /* 0x0000002700277308 */ /* 0x000ee20000000800 */
[--C-:B------:R-:W-:Y:S02]  /*e790*/  FFMA.FTZ R91, R59, c[0x0][0x23c], -R86.reuse ;  /* 0x00008f003b5b7a23 */ /* 0x100fe40000010856 */
[----:B------:R-:W-:Y:S01]  /*e7a0*/  LDSM.16.MT88.4 R56, [R131+0x4400] ;  /* 0x004400008338783b */ /* 0x000fe20000004200 */
[--C-:B------:R-:W-:Y:S02]  /*e7b0*/  FFMA.FTZ R65, R66, c[0x0][0x23c], -R86.reuse ;  /* 0x00008f0042417a23 */ /* 0x100fe40000010856 */
[----:B------:R-:W-:Y:S04]  /*e7c0*/  HMMA.16816.F32.BF16 R80, R44, R50, R80 ;  /* 0x000000322c50723c */ /* 0x000fe80000041850 */
[----:B------:R-:W-:Y:S01]  /*e7d0*/  MUFU.EX2 R41, R41 ;  /* 0x0000002900297308 */ /* 0x000fe20000000800 */
[----:B------:R-:W5:Y:S01]  /*e7e0*/  LDSM.16.MT88.4 R48, [R132+0x4400] ;  /* 0x004400008430783b */ /* 0x000f620000004200 */
[----:B------:R-:W-:Y:S01]  /*e7f0*/  FFMA.FTZ R86, R67, c[0x0][0x23c], -R86 ;  /* 0x00008f0043567a23 */ /* 0x000fe20000010856 */
[C---:B----4-:R-:W-:Y:S01]  /*e800*/  F2FP.BF16.PACK_AB R44, R123.reuse, R122 ;  /* 0x0000007a7b2c723e */ /* 0x050fe200000010ff */
[----:B------:R-:W-:Y:S01]  /*e810*/  FADD.FTZ R122, R122, R117 ;  /* 0x000000757a7a7221 */ /* 0x000fe20000010000 */
[----:B-1----:R-:W-:Y:S03]  /*e820*/  F2FP.BF16.PACK_AB R45, R120, R139 ;  /* 0x0000008b782d723e */ /* 0x002fe600000010ff */
[----:B------:R-:W-:Y:S02]  /*e830*/  FADD.FTZ R123, R123, R122 ;  /* 0x0000007a7b7b7221 */ /* 0x000fe40000010000 */
        /* <DEDUP_REMOVED lines=8> */
[C---:B------:R-:W-:Y:S07]  /*e8c0*/  HMMA.16816.F32.BF16 R68, R44.reuse, R92, R68 ;  /* 0x0000005c2c44723c */ /* 0x040fee0000041844 */
[----:B------:R-:W-:Y:S01]  /*e8d0*/  FADD.FTZ R92, R106, R103 ;  /* 0x000000676a5c7221 */ /* 0x000fe20000010000 */
[C---:B------:R-:W-:Y:S01]  /*e8e0*/  HMMA.16816.F32.BF16 R72, R44.reuse, R94, R72 ;  /* 0x0000005e2c48723c */ /* 0x040fe20000041848 */
[----:B------:R-:W1:Y:S03]  /*e8f0*/  MUFU.EX2 R151, R151 ;  /* 0x0000009700977308 */ /* 0x000e660000000800 */
[----:B------:R-:W-:Y:S04]  /*e900*/  FADD.FTZ R92, R107, R92 ;  /* 0x0000005c6b5c7221 */ /* 0x000fe80000010000 */
[C---:B--2---:R-:W-:Y:S03]  /*e910*/  HMMA.16816.F32.BF16 R76, R44.reuse, R52, R76 ;  /* 0x000000342c4c723c */ /* 0x044fe6000004184c */
[----:B------:R-:W2:Y:S01]  /*e920*/  MUFU.EX2 R152, R152 ;  /* 0x0000009800987308 */ /* 0x000ea20000000800 */
[----:B------:R-:W-:Y:S04]  /*e930*/  FADD.FTZ R93, R115, R92 ;  /* 0x0000005c735d7221 */ /* 0x000fe80000010000 */
[----:B------:R-:W-:Y:S01]  /*e940*/  HMMA.16816.F32.BF16 R80, R44, R54, R80 ;  /* 0x000000362c50723c */ /* 0x000fe20000041850 */
[----:B------:R-:W4:Y:S03]  /*e950*/  LDSM.16.MT88.4 R52, [R132+0x4800] ;  /* 0x004800008434783b */ /* 0x000f260000004200 */
[----:B------:R-:W-:Y:S01]  /*e960*/  FADD.FTZ R93, R118, R93 ;  /* 0x0000005d765d7221 */ /* 0x000fe20000010000 */
[----:B------:R-:W-:Y:S02]  /*e970*/  MUFU.EX2 R157, R157 ;  /* 0x0000009d009d7308 */ /* 0x000fe40000000800 */
[----:B---3--:R-:W-:Y:S01]  /*e980*/  F2FP.BF16.PACK_AB R44, R43, R154 ;  /* 0x0000009a2b2c723e */ /* 0x008fe200000010ff */
[----:B------:R-:W-:Y:S01]  /*e990*/  FADD.FTZ R110, R110, R93 ;  /* 0x0000005d6e6e7221 */ /* 0x000fe20000010000 */
[----:B-1----:R-:W-:Y:S03]  /*e9a0*/  F2FP.BF16.PACK_AB R45, R151, R156 ;  /* 0x0000009c972d723e */ /* 0x002fe600000010ff */
        /* <DEDUP_REMOVED lines=11> */
[----:B------:R-:W-:Y:S04]  /*ea60*/  FADD.FTZ R41, R42, R41 ;  /* 0x000000292a297221 */ /* 0x000fe80000010000 */
[----:B------:R-:W-:Y:S03]  /*ea70*/  FADD.FTZ R156, R156, R41 ;  /* 0x000000299c9c7221 */ /* 0x000fe60000010000 */
[----:B------:R-:W-:Y:S01]  /*ea80*/  MUFU.EX2 R159, R159 ;  /* 0x0000009f009f7308 */ /* 0x000fe20000000800 */
[----:B------:R-:W-:Y:S01]  /*ea90*/  FADD.FTZ R156, R151, R156 ;  /* 0x0000009c979c7221 */ /* 0x000fe20000010000 */
[C---:B-1----:R-:W-:Y:S03]  /*eaa0*/  F2FP.BF16.PACK_AB R47, R160.reuse, R157 ;  /* 0x0000009da02f723e */ /* 0x042fe600000010ff */
[----:B------:R-:W-:Y:S04]  /*eab0*/  FADD.FTZ R157, R157, R156 ;  /* 0x0000009c9d9d7221 */ /* 0x000fe80000010000 */
[----:B------:R-:W-:Y:S01]  /*eac0*/  FADD.FTZ R160, R160, R157 ;  /* 0x0000009da0a07221 */ /* 0x000fe20000010000 */
[----:B------:R-:W1:Y:S01]  /*ead0*/  MUFU.EX2 R158, R158 ;  /* 0x0000009e009e7308 */ /* 0x000e620000000800 */
[C---:B-----5:R-:W-:Y:S03]  /*eae0*/  HMMA.16816.F32.BF16 R68, R44.reuse, R48, R68 ;  /* 0x000000302c44723c */ /* 0x060fe60000041844 */
[----:B------:R-:W-:Y:S05]  /*eaf0*/  FADD.FTZ R39, R155, R160 ;  /* 0x000000a09b277221 */ /* 0x000fea0000010000 */
[C---:B------:R-:W-:Y:S01]  /*eb00*/  HMMA.16816.F32.BF16 R72, R44.reuse, R50, R72 ;  /* 0x000000322c48723c */ /* 0x040fe20000041848 */
[----:B------:R-:W-:Y:S01]  /*eb10*/  MUFU.EX2 R88, R88 ;  /* 0x0000005800587308 */ /* 0x000fe20000000800 */
[----:B------:R-:W2:Y:S06]  /*eb20*/  LDSM.16.MT88.4 R48, [R131+0x4800] ;  /* 0x004800008330783b */ /* 0x000eac0000004200 */
[C---:B------:R-:W-:Y:S03]  /*eb30*/  HMMA.16816.F32.BF16 R76, R44.reuse, R56, R76 ;  /* 0x000000382c4c723c */ /* 0x040fe6000004184c */
[----:B------:R-:W3:Y:S01]  /*eb40*/  MUFU.EX2 R89, R89 ;  /* 0x0000005900597308 */ /* 0x000ee20000000800 */
[----:B-1----:R-:W-:Y:S04]  /*eb50*/  FADD.FTZ R39, R158, R39 ;  /* 0x000000279e277221 */ /* 0x002fe80000010000 */
[----:B------:R-:W-:Y:S01]  /*eb60*/  HMMA.16816.F32.BF16 R80, R44, R58, R80 ;  /* 0x0000003a2c50723c */ /* 0x000fe20000041850 */
[----:B------:R-:W1:Y:S04]  /*eb70*/  LDSM.16.MT88.4 R56, [R132+0x4c00] ;  /* 0x004c00008438783b */ /* 0x000e680000004200 */
[----:B------:R-:W-:Y:S02]  /*eb80*/  MUFU.EX2 R90, R90 ;  /* 0x0000005a005a7308 */ /* 0x000fe40000000800 */
[C---:B------:R-:W-:Y:S01]  /*eb90*/  F2FP.BF16.PACK_AB R44, R159.reuse, R162 ;  /* 0x000000a29f2c723e */ /* 0x040fe200000010ff */
[----:B------:R-:W-:Y:S01]  /*eba0*/  FADD.FTZ R162, R162, R153 ;  /* 0x00000099a2a27221 */ /* 0x000fe20000010000 */
[----:B------:R-:W-:Y:S03]  /*ebb0*/  F2FP.BF16.PACK_AB R45, R158, R155 ;  /* 0x0000009b9e2d723e */ /* 0x000fe600000010ff */
[----:B------:R-:W-:Y:S03]  /*ebc0*/  FADD.FTZ R159, R159, R162 ;  /* 0x000000a29f9f7221 */ /* 0x000fe60000010000 */
[----:B------:R-:W5:Y:S01]  /*ebd0*/  MUFU.EX2 R91, R91 ;  /* 0x0000005b005b7308 */ /* 0x000f620000000800 */
[C---:B---3--:R-:W-:Y:S01]  /*ebe0*/  F2FP.BF16.PACK_AB R46, R89.reuse, R88 ;  /* 0x00000058592e723e */ /* 0x048fe200000010ff */
[----:B------:R-:W-:Y:S04]  /*ebf0*/  FADD.FTZ R88, R88, R159 ;  /* 0x0000009f58587221 */ /* 0x000fe80000010000 */
[----:B------:R-:W-:Y:S04]  /*ec00*/  FADD.FTZ R89, R89, R88 ;  /* 0x0000005859597221 */ /* 0x000fe80000010000 */
[----:B------:R-:W-:Y:S10]  /*ec10*/  MUFU.EX2 R60, R60 ;  /* 0x0000003c003c7308 */ /* 0x000ff40000000800 */
[----:B------:R-:W3:Y:S01]  /*ec20*/  MUFU.EX2 R61, R61 ;  /* 0x0000003d003d7308 */ /* 0x000ee20000000800 */
[C---:B-----5:R-:W-:Y:S01]  /*ec30*/  F2FP.BF16.PACK_AB R47, R91.reuse, R90 ;  /* 0x0000005a5b2f723e */ /* 0x060fe200000010ff */
[----:B------:R-:W-:Y:S01]  /*ec40*/  FADD.FTZ R90, R90, R39 ;  /* 0x000000275a5a7221 */ /* 0x000fe20000010000 */
[----:B------:R-:W-:Y:S03]  /*ec50*/  IADD3 R39, R146, -0x1, RZ ;  /* 0xffffffff92277810 */ /* 0x000fe60007ffe0ff */
[----:B------:R-:W-:Y:S04]  /*ec60*/  FADD.FTZ R91, R91, R90 ;  /* 0x0000005a5b5b7221 */ /* 0x000fe80000010000 */
[----:B------:R-:W-:Y:S01]  /*ec70*/  MUFU.EX2 R62, R62 ;  /* 0x0000003e003e7308 */ /* 0x000fe20000000800 */
[C---:B----4-:R-:W-:Y:S03]  /*ec80*/  HMMA.16816.F32.BF16 R68, R44.reuse, R52, R68 ;  /* 0x000000342c44723c */ /* 0x050fe60000041844 */
[----:B------:R-:W-:Y:S05]  /*ec90*/  MOV R146, R39 ;  /* 0x0000002700927202 */ /* 0x000fea0000000f00 */
[C---:B------:R-:W-:Y:S01]  /*eca0*/  HMMA.16816.F32.BF16 R72, R44.reuse, R54, R72 ;  /* 0x000000362c48723c */ /* 0x040fe20000041848 */
[----:B------:R-:W4:Y:S01]  /*ecb0*/  MUFU.EX2 R63, R63 ;  /* 0x0000003f003f7308 */ /* 0x000f220000000800 */
[----:B------:R-:W5:Y:S06]  /*ecc0*/  LDSM.16.MT88.4 R52, [R131+0x4c00] ;  /* 0x004c00008334783b */ /* 0x000f6c0000004200 */
[C---:B--2---:R-:W-:Y:S03]  /*ecd0*/  HMMA.16816.F32.BF16 R76, R44.reuse, R48, R76 ;  /* 0x000000302c4c723c */ /* 0x044fe6000004184c */
[----:B------:R-:W-:Y:S05]  /*ece0*/  MUFU.EX2 R64, R64 ;  /* 0x0000004000407308 */ /* 0x000fea0000000800 */
[----:B------:R-:W-:Y:S05]  /*ecf0*/  HMMA.16816.F32.BF16 R80, R44, R50, R80 ;  /* 0x000000322c50723c */ /* 0x000fea0000041850 */
[----:B------:R-:W2:Y:S02]  /*ed00*/  MUFU.EX2 R87, R87 ;  /* 0x0000005700577308 */ /* 0x000ea40000000800 */
[----:B---3--:R-:W-:Y:S01]  /*ed10*/  F2FP.BF16.PACK_AB R44, R61, R60 ;  /* 0x0000003c3d2c723e */ /* 0x008fe200000010ff */
[----:B------:R-:W-:Y:S01]  /*ed20*/  FADD.FTZ R60, R60, R89 ;  /* 0x000000593c3c7221 */ /* 0x000fe20000010000 */
[----:B----4-:R-:W-:Y:S03]  /*ed30*/  F2FP.BF16.PACK_AB R45, R63, R62 ;  /* 0x0000003e3f2d723e */ /* 0x010fe600000010ff */
[----:B------:R-:W-:Y:S02]  /*ed40*/  FADD.FTZ R62, R62, R91 ;  /* 0x0000005b3e3e7221 */ /* 0x000fe40000010000 */
[----:B------:R-:W-:Y:S01]  /*ed50*/  FADD.FTZ R61, R61, R60 ;  /* 0x0000003c3d3d7221 */ /* 0x000fe20000010000 */
[----:B------:R-:W-:Y:S01]  /*ed60*/  MUFU.EX2 R65, R65 ;  /* 0x0000004100417308 */ /* 0x000fe20000000800 */
[----:B------:R-:W-:Y:S09]  /*ed70*/  FADD.FTZ R62, R63, R62 ;  /* 0x0000003e3f3e7221 */ /* 0x000ff20000010000 */
[----:B------:R-:W3:Y:S01]  /*ed80*/  MUFU.EX2 R86, R86 ;  /* 0x0000005600567308 */ /* 0x000ee20000000800 */
[C---:B--2---:R-:W-:Y:S01]  /*ed90*/  F2FP.BF16.PACK_AB R46, R87.reuse, R64 ;  /* 0x00000040572e723e */ /* 0x044fe200000010ff */
[----:B------:R-:W-:Y:S04]  /*eda0*/  FADD.FTZ R64, R64, R61 ;  /* 0x0000003d40407221 */ /* 0x000fe80000010000 */
[----:B------:R-:W-:Y:S01]  /*edb0*/  FADD.FTZ R151, R87, R64 ;  /* 0x0000004057977221 */ /* 0x000fe20000010000 */
[C---:B---3--:R-:W-:Y:S01]  /*edc0*/  F2FP.BF16.PACK_AB R47, R86.reuse, R65 ;  /* 0x00000041562f723e */ /* 0x048fe200000010ff */
[----:B------:R-:W-:Y:S04]  /*edd0*/  FADD.FTZ R65, R65, R62 ;  /* 0x0000003e41417221 */ /* 0x000fe80000010000 */
[----:B------:R-:W-:Y:S02]  /*ede0*/  FADD.FTZ R152, R86, R65 ;  /* 0x0000004156987221 */ /* 0x000fe40000010000 */
[C---:B-1----:R-:W-:Y:S08]  /*edf0*/  HMMA.16816.F32.BF16 R68, R44.reuse, R56, R68 ;  /* 0x000000382c44723c */ /* 0x042ff00000041844 */
[C---:B------:R-:W-:Y:S08]  /*ee00*/  HMMA.16816.F32.BF16 R72, R44.reuse, R58, R72 ;  /* 0x0000003a2c48723c */ /* 0x040ff00000041848 */
[C---:B-----5:R-:W-:Y:S08]  /*ee10*/  HMMA.16816.F32.BF16 R76, R44.reuse, R52, R76 ;  /* 0x000000342c4c723c */ /* 0x060ff0000004184c */
[----:B------:R-:W-:Y:S01]  /*ee20*/  HMMA.16816.F32.BF16 R80, R44, R54, R80 ;  /* 0x000000362c50723c */ /* 0x000fe20000041850 */
[----:B------:R-:W-:-:S07]  /*ee30*/  @P0 BRA `(.L_x_4398) ;  /* 0xffffdab000000947 */ /* 0x000fce000383ffff */
.L_x_4394:
        /* <DEDUP_REMOVED lines=11> */
[----:B------:R-:W-:-:S03]  /*eef0*/  LEA.HI R3, R3, R8, RZ, 0x2 ;  /* 0x0000000803037211 */ /* 0x000fc600078f10ff */
[----:B------:R-:W3:Y:S01]  /*ef00*/  S2R R4, SR_TID.X ;  /* 0x0000000000047919 */ /* 0x000ee20000002100 */
[----:B------:R-:W-:-:S04]  /*ef10*/  SHF.R.S32.HI R3, RZ, 0x2, R3 ;  /* 0x00000002ff037819 */ /* 0x000fc80000011403 */
[----:B------:R-:W-:-:S04]  /*ef20*/  SHF.R.S32.HI R8, RZ, 0x1f, R3 ;  /* 0x0000001fff087819 */ /* 0x000fc80000011403 */
[----:B------:R-:W-:-:S04]  /*ef30*/  LEA.HI R8, R8, R3, RZ, 0x3 ;  /* 0x0000000308087211 */ /* 0x000fc800078f18ff */
[----:B------:R-:W-:Y:S01]  /*ef40*/  LOP3.LUT R8, R8, 0xfffffff8, RZ, 0xc0, !PT ;  /* 0xfffffff808087812 */ /* 0x000fe200078ec0ff */
[----:B-1----:R-:W-:Y:S02]  /*ef50*/  FADD.FTZ R5, R10, R5 ;  /* 0x000000050a057221 */ /* 0x002fe40000010000 */
[----:B--2---:R-:W-:-:S03]  /*ef60*/  FADD.FTZ R6, R9, R6 ;  /* 0x0000000609067221 */ /* 0x004fc60000010000 */
[----:B------:R-:W-:Y:S01]  /*ef70*/  FSETP.NE.FTZ.AND P2, PT, R5, RZ, PT ;  /* 0x000000ff0500720b */ /* 0x000fe20003f55000 */
[----:B------:R-:W-:Y:S01]  /*ef80*/  IMAD.MOV.U32 R9, RZ, RZ, 0x3f800000 ;  /* 0x3f800000ff097424 */ /* 0x000fe200078e00ff */
[----:B---3--:R-:W-:Y:S01]  /*ef90*/  SHF.R.S32.HI R13, RZ, 0x1f, R4 ;  /* 0x0000001fff0d7819 */ /* 0x008fe20000011404 */
[----:B------:R-:W-:Y:S01]  /*efa0*/  IMAD.IADD R8, R3, 0x1, -R8 ;  /* 0x0000000103087824 */ /* 0x000fe200078e0a08 */
[----:B------:R-:W-:Y:S02]  /*efb0*/  FSETP.NE.FTZ.AND P3, PT, R6, RZ, PT ;  /* 0x000000ff0600720b */ /* 0x000fe40003f75000 */
[C---:B------:R-:W-:Y:S02]  /*efc0*/  LEA.HI R10, R13.reuse, R4, RZ, 0x2 ;  /* 0x000000040d0a7211 */ /* 0x040fe400078f10ff */
[----:B------:R-:W-:Y:S02]  /*efd0*/  LEA.HI R12, R8, R8, RZ, 0x1 ;  /* 0x00000008080c7211 */ /* 0x000fe400078f08ff */
[----:B------:R-:W-:-:S03]  /*efe0*/  LEA.HI R11, R13, R4, RZ, 0x5 ;  /* 0x000000040d0b7211 */ /* 0x000fc600078f28ff */
[----:B------:R-:W1:Y:S01]  /*eff0*/  @P2 MUFU.RCP R9, R5 ;  /* 0x0000000500092308 */ /* 0x000e620000001000 */
[----:B------:R-:W-:Y:S02]  /*f000*/  SHF.R.S32.HI R13, RZ, 0x1, R12 ;  /* 0x00000001ff0d7819 */ /* 0x000fe4000001140c */
[----:B------:R-:W-:Y:S02]  /*f010*/  LOP3.LUT R15, R12, 0x3fffffe, RZ, 0xc0, !PT ;  /* 0x03fffffe0c0f7812 */ /* 0x000fe400078ec0ff */
[C---:B------:R-:W-:Y:S01]  /*f020*/  LOP3.LUT P0, RZ, R13.reuse, 0x2, RZ, 0xc0, !PT ;  /* 0x000000020dff7812 */ /* 0x040fe2000780c0ff */
[----:B------:R-:W-:Y:S02]  /*f030*/  IMAD.SHL.U32 R12, R13, 0x40, RZ ;  /* 0x000000400d0c7824 */ /* 0x000fe400078e00ff */
[----:B------:R-:W2:Y:S01]  /*f040*/  @P3 MUFU.RCP R7, R6 ;  /* 0x0000000600073308 */ /* 0x000ea20000001000 */
[----:B------:R-:W-:Y:S02]  /*f050*/  IMAD.IADD R15, R8, 0x1, -R15 ;  /* 0x00000001080f7824 */ /* 0x000fe400078e0a0f */
[----:B------:R-:W-:Y:S01]  /*f060*/  LOP3.LUT R12, R12, 0xc0, RZ, 0xc0, !PT ;  /* 0x000000c00c0c7812 */ /* 0x000fe200078ec0ff */
[----:B-1----:R-:W-:-:S04]  /*f070*/  FMUL.FTZ R71, R9, R71 ;  /* 0x0000004709477220 */ /* 0x002fc80000410000 */
[----:B------:R-:W1:Y:S01]  /*f080*/  @P3 MUFU.LG2 R6, R6 ;  /* 0x0000000600063308 */ /* 0x000e620000000c00 */
[C---:B------:R-:W-:Y:S02]  /*f090*/  FMUL.FTZ R70, R9.reuse, R70 ;  /* 0x0000004609467220 */ /* 0x040fe40000410000 */
[C---:B------:R-:W-:Y:S02]  /*f0a0*/  FMUL.FTZ R75, R9.reuse, R75 ;  /* 0x0000004b094b7220 */ /* 0x040fe40000410000 */
[----:B------:R-:W-:Y:S01]  /*f0b0*/  FMUL.FTZ R74, R9, R74 ;  /* 0x0000004a094a7220 */ /* 0x000fe20000410000 */
[----:B------:R-:W-:Y:S01]  /*f0c0*/  F2FP.BF16.PACK_AB R70, R71, R70 ;  /* 0x000000464746723e */ /* 0x000fe200000010ff */
[C---:B------:R-:W-:Y:S01]  /*f0d0*/  FMUL.FTZ R79, R9.reuse, R79 ;  /* 0x0000004f094f7220 */ /* 0x040fe20000410000 */
[----:B------:R-:W3:Y:S01]  /*f0e0*/  @P2 MUFU.LG2 R5, R5 ;  /* 0x0000000500052308 */ /* 0x000ee20000000c00 */
[----:B------:R-:W-:Y:S01]  /*f0f0*/  FMUL.FTZ R78, R9, R78 ;  /* 0x0000004e094e7220 */ /* 0x000fe20000410000 */
[----:B------:R-:W-:Y:S01]  /*f100*/  F2FP.BF16.PACK_AB R74, R75, R74 ;  /* 0x0000004a4b4a723e */ /* 0x000fe200000010ff */
[----:B------:R-:W-:-:S02]  /*f110*/  FMUL.FTZ R83, R9, R83 ;  /* 0x0000005309537220 */ /* 0x000fc40000410000 */
[----:B------:R-:W-:Y:S01]  /*f120*/  FMUL.FTZ R82, R9, R82 ;  /* 0x0000005209527220 */ /* 0x000fe20000410000 */
[----:B------:R-:W-:Y:S01]  /*f130*/  LOP3.LUT R9, R10, 0xfffffffc, RZ, 0xc0, !PT ;  /* 0xfffffffc0a097812 */ /* 0x000fe200078ec0ff */
[C---:B--2---:R-:W-:Y:S01]  /*f140*/  FMUL.FTZ R68, R7.reuse, R68 ;  /* 0x0000004407447220 */ /* 0x044fe20000410000 */
[----:B------:R-:W-:Y:S01]  /*f150*/  SHF.R.S32.HI R10, RZ, 0x5, R11 ;  /* 0x00000005ff0a7819 */ /* 0x000fe2000001140b */
[----:B------:R-:W-:Y:S01]  /*f160*/  FMUL.FTZ R69, R7, R69 ;  /* 0x0000004507457220 */ /* 0x000fe20000410000 */
[----:B------:R-:W-:Y:S01]  /*f170*/  IADD3 R9, -R9, R4, RZ ;  /* 0x0000000409097210 */ /* 0x000fe20007ffe1ff */
[----:B------:R-:W-:Y:S01]  /*f180*/  FMUL.FTZ R72, R7, R72 ;  /* 0x0000004807487220 */ /* 0x000fe20000410000 */
[----:B------:R-:W-:Y:S01]  /*f190*/  F2FP.BF16.PACK_AB R78, R79, R78 ;  /* 0x0000004e4f4e723e */ /* 0x000fe200000010ff */
[----:B------:R-:W-:Y:S01]  /*f1a0*/  FMUL.FTZ R73, R7, R73 ;  /* 0x0000004907497220 */ /* 0x000fe20000410000 */
[----:B------:R-:W-:Y:S01]  /*f1b0*/  F2FP.BF16.PACK_AB R68, R69, R68 ;  /* 0x000000444544723e */ /* 0x000fe200000010ff */
[----:B------:R-:W-:Y:S01]  /*f1c0*/  IMAD R8, R10, 0x100, R9 ;  /* 0x000001000a087824 */ /* 0x000fe200078e0209 */
[----:B------:R-:W-:Y:S01]  /*f1d0*/  F2FP.BF16.PACK_AB R82, R83, R82 ;  /* 0x000000525352723e */ /* 0x000fe200000010ff */
[----:B------:R-:W-:Y:S01]  /*f1e0*/  FMUL.FTZ R76, R7, R76 ;  /* 0x0000004c074c7220 */ /* 0x000fe20000410000 */
[----:B------:R-:W-:Y:S01]  /*f1f0*/  F2FP.BF16.PACK_AB R72, R73, R72 ;  /* 0x000000484948723e */ /* 0x000fe200000010ff */
[----:B------:R-:W-:Y:S01]  /*f200*/  FMUL.FTZ R77, R7, R77 ;  /* 0x0000004d074d7220 */ /* 0x000fe20000410000 */
[----:B------:R-:W-:Y:S01]  /*f210*/  LEA R8, R15, R8, 0x4 ;  /* 0x000000080f087211 */ /* 0x000fe200078e20ff */
[C---:B------:R-:W-:Y:S01]  /*f220*/  FMUL.FTZ R80, R7.reuse, R80 ;  /* 0x0000005007507220 */ /* 0x040fe20000410000 */
[----:B------:R-:W-:Y:S01]  /*f230*/  LEA.HI R15, R12, R12, RZ, 0x1d ;  /* 0x0000000c0c0f7211 */ /* 0x000fe200078fe8ff */
[----:B------:R-:W-:Y:S01]  /*f240*/  FMUL.FTZ R7, R7, R81 ;  /* 0x0000005107077220 */ /* 0x000fe20000410000 */
[----:B------:R-:W-:-:S02]  /*f250*/  LOP3.LUT R12, R13, 0x1, RZ, 0xc0, !PT ;  /* 0x000000010d0c7812 */ /* 0x000fc400078ec0ff */
[----:B------:R-:W-:Y:S01]  /*f260*/  F2FP.BF16.PACK_AB R76, R77, R76 ;  /* 0x0000004c4d4c723e */ /* 0x000fe200000010ff */
[----:B------:R-:W-:Y:S01]  /*f270*/  IMAD.U32 R8, R8, 0x2, R15 ;  /* 0x0000000208087824 */ /* 0x000fe200078e000f */
[----:B------:R-:W-:Y:S01]  /*f280*/  ISETP.NE.U32.AND P1, PT, R12, 0x1, PT ;  /* 0x000000010c00780c */ /* 0x000fe20003f25070 */
[----:B------:R-:W-:Y:S01]  /*f290*/  IMAD.MOV.U32 R12, RZ, RZ, -0x10 ;  /* 0xfffffff0ff0c7424 */ /* 0x000fe200078e00ff */
[----:B------:R-:W-:Y:S02]  /*f2a0*/  F2FP.BF16.PACK_AB R80, R7, R80 ;  /* 0x000000500750723e */ /* 0x000fe400000010ff */
        /* <DEDUP_REMOVED lines=8> */
[----:B------:R-:W-:Y:S01]  /*f330*/  MOV R8, 0x7f800000 ;  /* 0x7f80000000087802 */ /* 0x000fe20000000f00 */
[----:B------:R-:W-:-:S02]  /*f340*/  IMAD.IADD R17, R12, 0x1, R7 ;  /* 0x000000010c117824 */ /* 0x000fc400078e0207 */
[----:B------:R-:W-:Y:S04]  /*f350*/  STS [R15], R72 ;  /* 0x000000480f007388 */ /* 0x000fe80000000800 */
[----:B------:R3:W-:Y:S04]  /*f360*/  STS [R15+0x200], R74 ;  /* 0x0002004a0f007388 */ /* 0x0007e80000000800 */
[----:B------:R2:W-:Y:S04]  /*f370*/  STS [R7], R76 ;  /* 0x0000004c07007388 */ /* 0x0005e80000000800 */
[----:B------:R2:W-:Y:S04]  /*f380*/  STS [R7+0x200], R78 ;  /* 0x0002004e07007388 */ /* 0x0005e80000000800 */
[----:B------:R2:W-:Y:S04]  /*f390*/  STS [R17], R80 ;  /* 0x0000005011007388 */ /* 0x0005e80000000800 */
[----:B------:R2:W-:Y:S01]  /*f3a0*/  STS [R17+0x200], R82 ;  /* 0x0002005211007388 */ /* 0x0005e20000000800 */
[----:B-1----:R-:W-:-:S04]  /*f3b0*/  @P3 FMUL.FTZ R13, R6, 0.69314718246459960938 ;  /* 0x3f317218060d3820 */ /* 0x002fc80000410000 */
[----:B------:R-:W-:Y:S02]  /*f3c0*/  @P3 FFMA.FTZ R8, R2, c[0x0][0x238], R13 ;  /* 0x00008e0002083a23 */ /* 0x000fe4000001000d */
        /* <DEDUP_REMOVED lines=10> */
.L_x_4399:
[----:B------:R-:W1:Y:S04]  /*f470*/  S2R R5, SR_CTAID.Z ;  /* 0x0000000000057919 */ /* 0x000e680000002700 */
[----:B------:R-:W1:Y:S02]  /*f480*/  S2R R0, SR_CTAID.Y ;  /* 0x0000000000007919 */ /* 0x000e640000002600 */
[----:B-1----:R-:W-:-:S04]  /*f490*/  IMAD R2, R0, c[0x0][0x1c0], R5 ;  /* 0x0000700000027a24 */ /* 0x002fc800078e0205 */
[----:B------:R-:W-:Y:S02]  /*f4a0*/  IMAD R2, R2, c[0x0][0x214], RZ ;  /* 0x0000850002027a24 */ /* 0x000fe400078e02ff */
.L_x_4400:
[----:B------:R-:W-:Y:S01]  /*f4b0*/  BAR.SYNC.DEFER_BLOCKING 0x0 ;  /* 0x0000000000007b1d */ /* 0x000fe20000010000 */
[----:B------:R-:W-:Y:S01]  /*f4c0*/  LOP3.LUT R11, R11, 0xffffffe0, RZ, 0xc0, !PT ;  /* 0xffffffe00b0b7812 */ /* 0x000fe200078ec0ff */
[C---:B------:R-:W-:Y:S01]  /*f4d0*/  IMAD.WIDE.U32 R22, R143.reuse, c[0x0][0x1e8], RZ ;  /* 0x00007a008f167a25 */ /* 0x040fe200078e00ff */
[----:B--2---:R-:W-:Y:S02]  /*f4e0*/  SHF.R.S32.HI R7, RZ, 0x1f, R10 ;  /* 0x0000001fff077819 */ /* 0x004fe4000001140a */
        /* <DEDUP_REMOVED lines=9> */
[----:B------:R-:W-:Y:S01]  /*f580*/  IMAD R143, R143, c[0x0][0x1ec], R23 ;  /* 0x00007b008f8f7a24 */ /* 0x000fe200078e0217 */
[----:B------:R-:W-:Y:S01]  /*f590*/  SEL R22, R24, R22, !P0 ;  /* 0x0000001618167207 */ /* 0x000fe20004000000 */
[----:B------:R-:W-:-:S02]  /*f5a0*/  IMAD R21, R0, c[0x0][0x1e4], R21 ;  /* 0x0000790000157a24 */ /* 0x000fc400078e0215 */
[----:B------:R-:W-:-:S03]  /*f5b0*/  IMAD.IADD R7, R10, 0x1, -R7 ;  /* 0x000000010a077824 */ /* 0x000fc600078e0a07 */
[----:B------:R-:W-:Y:S01]  /*f5c0*/  @!P0 IADD3 R143, R25, R21, RZ ;  /* 0x00000015198f8210 */ /* 0x000fe20007ffe0ff */
[----:B------:R-:W-:Y:S01]  /*f5d0*/  IMAD R7, R7, 0x10, R148 ;  /* 0x0000001007077824 */ /* 0x000fe200078e0294 */
[----:B------:R1:W2:Y:S04]  /*f5e0*/  LDS.128 R12, [R147] ;  /* 0x00000000930c7984 */ /* 0x0002a80000000c00 */
[----:B------:R1:W3:Y:S01]  /*f5f0*/  LDS.128 R16, [R147+0x800] ;  /* 0x0008000093107984 */ /* 0x0002e20000000c00 */
[----:B------:R-:W-:Y:S05]  /*f600*/  @P1 BRA `(.L_x_4402) ;  /* 0x000000d000001947 */ /* 0x000fea0003800000 */
[----:B------:R-:W4:Y:S02]  /*f610*/  S2R R11, SR_CTAID.X ;  /* 0x00000000000b7919 */ /* 0x000f240000002500 */
[C---:B----4-:R-:W-:Y:S02]  /*f620*/  IMAD R2, R11.reuse, 0x40, R2 ;  /* 0x000000400b027824 */ /* 0x050fe400078e0202 */
        /* <DEDUP_REMOVED lines=11> */
.L_x_4402:
[----:B------:R-:W-:Y:S05]  /*f6e0*/  BSYNC B0 ;  /* 0x0000000000007941 */ /* 0x000fea0003800000 */
.L_x_4401:
        /* <DEDUP_REMOVED lines=28> */
.L_x_4404:
[----:B------:R-:W-:Y:S05]  /*f8b0*/  BSYNC B0 ;  /* 0x0000000000007941 */ /* 0x000fea0003800000 */
.L_x_4403:
        /* <DEDUP_REMOVED lines=14> */
.L_x_4405:
        /* <DEDUP_REMOVED lines=14> */
.L_x_5248:


//--------------------- .text._ZN5flash24flash_fwd_splitkv_kernelI23Flash_fwd_kernel_traitsILi32ELi64ELi128ELi4ELb0ELb0EN7cutlass10bfloat16_tE19Flash_kernel_traitsILi32ELi64ELi128ELi4ES3_EELb1ELb0ELb0ELb0ELb1ELb1ELb0ELb1EEEvNS_16Flash_fwd_paramsE --------------------------
	.section	.text._ZN5flash24flash_fwd_splitkv_kernelI23Flash_fwd_kernel_traitsILi32ELi64ELi128ELi4ELb0ELb0EN7cutlass10bfloat16_tE19Flash_kernel_traitsILi32ELi64ELi128ELi4ES3_EELb1ELb0ELb0ELb0ELb1ELb1ELb0ELb1EEEvNS_16Flash_fwd_paramsE,"ax",@progbits
	.sectioninfo	@"SHI_REGISTERS=168"
	.align	128
        .global         _ZN5flash24flash_fwd_splitkv_kernelI23Flash_fwd_kernel_traitsILi32ELi64ELi128ELi4ELb0ELb0EN7cutlass10bfloat16_tE19Flash_kernel_traitsILi32ELi64ELi128ELi4ES3_EELb1ELb0ELb0ELb0ELb1ELb1ELb0ELb1EEEvNS_16Flash_fwd_paramsE
        .type           _ZN5flash24flash_fwd_splitkv_kernelI23Flash_fwd_kernel_traitsILi32ELi64ELi128ELi4ELb0ELb0EN7cutlass10bfloat16_tE19Flash_kernel_traitsILi32ELi64ELi128ELi4ES3_EELb1ELb0ELb0ELb0ELb1ELb1ELb0ELb1EEEvNS_16Flash_fwd_paramsE,@function
        .size           _ZN5flash24flash_fwd_splitkv_kernelI23Flash_fwd_kernel_traitsILi32ELi64ELi128ELi4ELb0ELb0EN7cutlass10bfloat16_tE19Flash_kernel_traitsILi32ELi64ELi128ELi4ES3_EELb1ELb0ELb0ELb0ELb1ELb1ELb0ELb1EEEvNS_16Flash_fwd_paramsE,(.L_x_5249 - _ZN5flash24flash_fwd_splitkv_kernelI23Flash_fwd_kernel_traitsILi32ELi64ELi128ELi4ELb0ELb0EN7cutlass10bfloat16_tE19Flash_kernel_traitsILi32ELi64ELi128ELi4ES3_EELb1ELb0ELb0ELb0ELb1ELb1ELb0ELb1EEEvNS_16Flash_fwd_paramsE)
        .other          _ZN5flash24flash_fwd_splitkv_kernelI23Flash_fwd_kernel_traitsILi32ELi64ELi128ELi4ELb0ELb0EN7cutlass10bfloat16_tE19Flash_kernel_traitsILi32ELi64ELi128ELi4ES3_EELb1ELb0ELb0ELb0ELb1ELb1ELb0ELb1EEEvNS_16Flash_fwd_paramsE,@"STO_CUDA_ENTRY STV_DEFAULT"
_ZN5flash24flash_fwd_splitkv_kernelI23Flash_fwd_kernel_traitsILi32ELi64ELi128ELi4ELb0ELb0EN7cutlass10bfloat16_tE19Flash_kernel_traitsILi32ELi64ELi128ELi4ES3_EELb1ELb0ELb0ELb0ELb1ELb1ELb0ELb1EEEvNS_16Flash_fwd_paramsE:
.text._ZN5flash24flash_fwd_splitkv_kernelI23Flash_fwd_kernel_traitsILi32ELi64ELi128ELi4ELb0ELb0EN7cutlass10bfloat16_tE19Flash_kernel_traitsILi32ELi64ELi128ELi4ES3_EELb1ELb0ELb0ELb0ELb1ELb1ELb0ELb1EEEvNS_16Flash_fwd_paramsE:
        /* <DEDUP_REMOVED lines=27> */
[--C-:B------:R-:W-:Y:S01]  /*01b0*/  IMAD.MOV.U32 R9, RZ, RZ, R5.reuse ;  /* 0x000000ffff097224 */ /* 0x100fe200078e0005 */
[----:B-1----:R-:W-:Y:S01]  /*01c0*/  SHF.R.S32.HI R6, RZ, 0x1f, R5 ;  /* 0x0000001fff067819 */ /* 0x002fe20000011405 */
[----:B---3--:R-:W-:Y:S02]  /*01d0*/  @P1 IMAD.IADD R148, R148, 0x1, -R149 ;  /* 0x0000000194941824 */ /* 0x008fe400078e0a95 */
[----:B------:R-:W-:-:S08]  /*01e0*/  @!P1 IMAD.MOV.U32 R148, RZ, RZ, c[0x0][0x214] ;  /* 0x00008500ff949624 */ /* 0x000fd000078e00ff */
[----:B------:R-:W-:Y:S05]  /*01f0*/  @!P0 BRA `(.L_x_4406) ;  /* 0x0000004000008947 */ /* 0x000fea0003800000 */
[----:B--2-4-:R-:W2:Y:S02]  /*0200*/  @P2 LDG.E R7, [R10.64+0x4] ;  /* 0x000004060a072981 */ /* 0x014ea4000c1e1900 */
[----:B--2--5:R-:W-:-:S06]  /*0210*/  @P2 IADD3 R2, R7, -R8, RZ ;  /* 0x8000000807022210 */ /* 0x024fcc0007ffe0ff */
[----:B------:R1:W5:Y:S01]  /*0220*/  @!P2 LDG.E R2, [R10.64] ;  /* 0x000000060a02a981 */ /* 0x000362000c1e1900 */
[----:B------:R-:W-:Y:S05]  /*0230*/  BRA `(.L_x_4407) ;  /* 0x0000001000007947 */ /* 0x000fea0003800000 */
.L_x_4406:
[----:B--2-4-:R-:W-:Y:S02]  /*0240*/  MOV R2, c[0x0][0x218] ;  /* 0x0000860000027a02 */ /* 0x014fe40000000f00 */
.L_x_4407:
        /* <DEDUP_REMOVED lines=42> */
[----:B------:R-:W-:-:S03]  /*04f0*/  SHF.L.U32 R8, R8, 0x3, RZ ;  /* 0x0000000308087819 */ /* 0x000fc600000006ff */
[----:B------:R-:W-:Y:S01]  /*0500*/  @P0 IMAD R149, R149, c[0x0][0x1ec], R11 ;  /* 0x00007b0095950a24 */ /* 0x000fe200078e020b */
[----:B------:R-:W-:Y:S01]  /*0510*/  SHF.R.S32.HI R9, RZ, 0x1f, R8 ;  /* 0x0000001fff097819 */ /* 0x000fe20000011408 */
[----:B------:R-:W-:Y:S02]  /*0520*/  @P0 IMAD.MOV.U32 R4, RZ, RZ, R10 ;  /* 0x000000ffff040224 */ /* 0x000fe400078e000a */
[----:B------:R-:W-:Y:S02]  /*0530*/  @!P0 IMAD R6, R6, c[0x0][0x1e0], RZ ;  /* 0x0000780006068a24 */ /* 0x000fe400078e02ff */
[----:B------:R-:W-:-:S04]  /*0540*/  @!P0 IMAD.WIDE.U32 R10, R5, c[0x0][0x1e0], RZ ;  /* 0x00007800050a8a25 */ /* 0x000fc800078e00ff */
[----:B------:R-:W-:Y:S01]  /*0550*/  @!P0 IMAD R6, R5, c[0x0][0x1e4], R6 ;  /* 0x0000790005068a24 */ /* 0x000fe200078e0206 */
[----:B------:R-:W-:Y:S01]  /*0560*/  @!P0 MOV R4, R10 ;  /* 0x0000000a00048202 */ /* 0x000fe20000000f00 */
[----:B------:R-:W-:-:S04]  /*0570*/  IMAD.WIDE.U32 R8, R59, c[0x0][0x1e8], R8 ;  /* 0x00007a003b087a25 */ /* 0x000fc800078e0008 */
[----:B------:R-:W-:Y:S01]  /*0580*/  @!P0 IMAD.IADD R149, R11, 0x1, R6 ;  /* 0x000000010b958824 */ /* 0x000fe200078e0206 */
[----:B------:R-:W-:Y:S01]  /*0590*/  IADD3 R6, P0, R4, R8, RZ ;  /* 0x0000000804067210 */ /* 0x000fe20007f1e0ff */
[----:B------:R-:W-:Y:S02]  /*05a0*/  IMAD R0, R59, c[0x0][0x1ec], R0 ;  /* 0x00007b003b007a24 */ /* 0x000fe400078e0200 */
[----:B------:R-:W-:-:S03]  /*05b0*/  IMAD R3, R3, c[0x0][0x1f0], RZ ;  /* 0x00007c0003037a24 */ /* 0x000fc600078e02ff */
[----:B------:R-:W-:Y:S01]  /*05c0*/  IADD3.X R7, R149, R9, R0, P0, !PT ;  /* 0x0000000995077210 */ /* 0x000fe200007fe400 */
[----:B------:R-:W-:Y:S01]  /*05d0*/  IMAD R0, R5, c[0x0][0x1c0], R116 ;  /* 0x0000700005007a24 */ /* 0x000fe200078e0274 */
[----:B------:R-:W-:Y:S01]  /*05e0*/  SHF.R.S32.HI R9, RZ, 0x2, R2 ;  /* 0x00000002ff097819 */ /* 0x000fe20000011402 */
[C---:B------:R-:W-:Y:S02]  /*05f0*/  IMAD R3, R116.reuse, c[0x0][0x1f4], R3 ;  /* 0x00007d0074037a24 */ /* 0x040fe400078e0203 */
[----:B------:R-:W-:Y:S01]  /*0600*/  IMAD.WIDE.U32 R6, R116, c[0x0][0x1f0], R6 ;  /* 0x00007c0074067a25 */ /* 0x000fe200078e0006 */
[----:B------:R-:W-:Y:S02]  /*0610*/  ISETP.GE.AND P0, PT, R9, R148, PT ;  /* 0x000000940900720c */ /* 0x000fe40003f06270 */
[----:B------:R-:W-:Y:S01]  /*0620*/  SHF.R.S32.HI R5, RZ, 0x1f, R9 ;  /* 0x0000001fff057819 */ /* 0x000fe20000011409 */
[----:B------:R-:W-:Y:S02]  /*0630*/  IMAD R0, R0, c[0x0][0x214], R59 ;  /* 0x0000850000007a24 */ /* 0x000fe400078e023b */
[----:B------:R-:W-:-:S08]  /*0640*/  IMAD.IADD R13, R7, 0x1, R3 ;  /* 0x00000001070d7824 */ /* 0x000fd000078e0203 */
        /* <DEDUP_REMOVED lines=9> */
.L_x_4410:
[----:B------:R-:W-:Y:S05]  /*06e0*/  BSYNC B0 ;  /* 0x0000000000007941 */ /* 0x000fea0003800000 */
.L_x_4409:
        /* <DEDUP_REMOVED lines=14> */
.L_x_4412:
[----:B------:R-:W-:Y:S05]  /*07d0*/  BSYNC B0 ;  /* 0x0000000000007941 */ /* 0x000fea0003800000 */
.L_x_4411:
        /* <DEDUP_REMOVED lines=13> */
.L_x_4408:
[----:B------:R-:W-:Y:S02]  /*08b0*/  ISETP.NE.U32.AND P0, PT, RZ, c[0x0][0x2b8], PT ;  /* 0x0000ae00ff007a0c */ /* 0x000fe40003f05070 */
        /* <DEDUP_REMOVED lines=74> */
[----:B------:R-:W-:Y:S02]  /*0d60*/  IMAD R5, R3, c[0x0][0x184], R2 ;  /* 0x0000610003057a24 */ /* 0x000fe400078e0202 */
[----:B------:R-:W-:Y:S02]  /*0d70*/  IMAD R2, R13, c[0x0][0x198], RZ ;  /* 0x000066000d027a24 */ /* 0x000fe400078e02ff */
[----:B------:R-:W-:Y:S02]  /*0d80*/  IMAD.IADD R11, R11, 0x1, R5 ;  /* 0x000000010b0b7824 */ /* 0x000fe400078e0205 */
[C---:B------:R-:W-:Y:S01]  /*0d90*/  IMAD R5, R17.reuse, c[0x0][0x19c], R2 ;  /* 0x0000670011057a24 */ /* 0x040fe200078e0202 */
[----:B------:R-:W-:Y:S01]  /*0da0*/  SHF.R.S32.HI R2, RZ, 0x1f, R4 ;  /* 0x0000001fff027819 */ /* 0x000fe20000011404 */
        /* <DEDUP_REMOVED lines=8> */
[----:B------:R-:W-:Y:S01]  /*0e30*/  MOV R8, R10 ;  /* 0x0000000a00087202 */ /* 0x000fe20000000f00 */
[----:B------:R-:W-:Y:S02]  /*0e40*/  IMAD.MOV.U32 R22, RZ, RZ, R14 ;  /* 0x000000ffff167224 */ /* 0x000fe400078e000e */
[----:B------:R-:W-:Y:S01]  /*0e50*/  IMAD.IADD R19, R11, 0x1, R5 ;  /* 0x000000010b137824 */ /* 0x000fe200078e0205 */
[----:B------:R-:W-:Y:S05]  /*0e60*/  BRA `(.L_x_4414) ;  /* 0x0000044000007947 */ /* 0x000fea0003800000 */
.L_x_4413:
        /* <DEDUP_REMOVED lines=16> */
.L_x_4415:
        /* <DEDUP_REMOVED lines=20> */
[----:B------:R-:W-:-:S04]  /*10b0*/  LEA R0, R48, 0xffffff80, 0x7 ;  /* 0xffffff8030007811 */ /* 0x000fc800078e38ff */
[----:B------:R-:W-:Y:S01]  /*10c0*/  SHF.R.S32.HI R13, RZ, 0x1f, R0 ;  /* 0x0000001fff0d7819 */ /* 0x000fe20000011400 */
[----:B------:R-:W-:-:S04]  /*10d0*/  IMAD.WIDE.U32 R10, R0, c[0x0][0x198], R10 ;  /* 0x00006600000a7a25 */ /* 0x000fc800078e000a */
[----:B------:R-:W-:Y:S01]  /*10e0*/  @!P0 IMAD.IADD R7, R7, 0x1, -R4 ;  /* 0x0000000107078824 */ /* 0x000fe200078e0a04 */
[----:B------:R-:W-:Y:S01]  /*10f0*/  @!P0 IADD3 R2, R2, 0x1, RZ ;  /* 0x0000000102028810 */ /* 0x000fe20007ffe0ff */
[----:B------:R-:W-:Y:S01]  /*1100*/  IMAD.MOV.U32 R17, RZ, RZ, R0 ;  /* 0x000000ffff117224 */ /* 0x000fe200078e0000 */
[----:B------:R-:W-:Y:S02]  /*1110*/  ISETP.NE.AND P0, PT, RZ, c[0x0][0x1c8], PT ;  /* 0x00007200ff007a0c */ /* 0x000fe40003f05270 */
[----:B------:R-:W-:Y:S01]  /*1120*/  ISETP.GE.U32.AND P3, PT, R7, R4, PT ;  /* 0x000000040700720c */ /* 0x000fe20003f66070 */
[----:B------:R-:W-:-:S04]  /*1130*/  IMAD R7, R13, c[0x0][0x198], RZ ;  /* 0x000066000d077a24 */ /* 0x000fc800078e02ff */
[----:B------:R-:W-:-:S04]  /*1140*/  IMAD R7, R0, c[0x0][0x19c], R7 ;  /* 0x0000670000077a24 */ /* 0x000fc800078e0207 */
[----:B------:R-:W-:-:S04]  /*1150*/  IMAD.IADD R11, R11, 0x1, R7 ;  /* 0x000000010b0b7824 */ /* 0x000fc800078e0207 */
[----:B------:R-:W-:-:S04]  /*1160*/  @P3 IADD3 R2, R2, 0x1, RZ ;  /* 0x0000000102023810 */ /* 0x000fc80007ffe0ff */
[----:B------:R-:W-:-:S05]  /*1170*/  MOV R4, R2 ;  /* 0x0000000200047202 */ /* 0x000fca0000000f00 */
        /* <DEDUP_REMOVED lines=19> */
.L_x_4414:
        /* <DEDUP_REMOVED lines=13> */
[----:B------:R-:W-:Y:S01]  /*1380*/  @P0 IMAD.WIDE.U32 R24, R149, c[0x0][0x190], RZ ;  /* 0x0000640095180a25 */ /* 0x000fe200078e00ff */
[----:B------:R-:W-:-:S03]  /*1390*/  SHF.R.S32.HI R75, RZ, 0x1, R77 ;  /* 0x00000001ff4b7819 */ /* 0x000fc6000001144d */
[----:B-----5:R-:W-:Y:S01]  /*13a0*/  @P0 IMAD R5, R149, c[0x0][0x194], R25 ;  /* 0x0000650095050a24 */ /* 0x020fe200078e0219 */
[CC--:B------:R-:W-:Y:S01]  /*13b0*/  LEA.HI R25, R67.reuse, R56.reuse, RZ, 0x2 ;  /* 0x0000003843197211 */ /* 0x0c0fe200078f10ff */
[----:B------:R-:W-:Y:S01]  /*13c0*/  @!P0 IMAD R12, R6, c[0x0][0x178], RZ ;  /* 0x00005e00060c8a24 */ /* 0x000fe200078e02ff */
[----:B------:R-:W-:Y:S01]  /*13d0*/  LEA.HI R67, R67, R56, RZ, 0x4 ;  /* 0x0000003843437211 */ /* 0x000fe200078f20ff */
[----:B------:R-:W-:Y:S01]  /*13e0*/  @!P0 IMAD.WIDE.U32 R14, R9, c[0x0][0x178], RZ ;  /* 0x00005e00090e8a25 */ /* 0x000fe200078e00ff */
[----:B------:R-:W-:Y:S02]  /*13f0*/  LOP3.LUT R7, R25, 0xfffffffc, RZ, 0xc0, !PT ;  /* 0xfffffffc19077812 */ /* 0x000fe400078ec0ff */
[----:B------:R-:W-:Y:S01]  /*1400*/  SHF.R.S32.HI R150, RZ, 0x2, R25 ;  /* 0x00000002ff967819 */ /* 0x000fe20000011419 */
[----:B------:R-:W-:Y:S01]  /*1410*/  @!P0 IMAD R3, R9, c[0x0][0x17c], R12 ;  /* 0x00005f0009038a24 */ /* 0x000fe200078e020c */
[----:B------:R-:W-:Y:S01]  /*1420*/  @!P0 MOV R24, R14 ;  /* 0x0000000e00188202 */ /* 0x000fe20000000f00 */
[----:B------:R-:W-:Y:S01]  /*1430*/  IMAD.IADD R7, R56, 0x1, -R7 ;  /* 0x0000000138077824 */ /* 0x000fe200078e0a07 */
[----:B------:R-:W-:Y:S01]  /*1440*/  LEA.HI R25, R25, R150, RZ, 0x1 ;  /* 0x0000009619197211 */ /* 0x000fe200078f08ff */
[----:B------:R-:W-:Y:S01]  /*1450*/  @!P0 IMAD.IADD R5, R15, 0x1, R3 ;  /* 0x000000010f058824 */ /* 0x000fe200078e0203 */
[----:B------:R-:W-:Y:S01]  /*1460*/  LOP3.LUT R15, R67, 0xfffffff0, RZ, 0xc0, !PT ;  /* 0xfffffff0430f7812 */ /* 0x000fe200078ec0ff */
[----:B------:R-:W-:Y:S01]  /*1470*/  IMAD.SHL.U32 R3, R68, 0x40, RZ ;  /* 0x0000004044037824 */ /* 0x000fe200078e00ff */
[----:B------:R-:W-:Y:S01]  /*1480*/  LOP3.LUT R25, R25, 0x7fffffe, RZ, 0xc0, !PT ;  /* 0x07fffffe19197812 */ /* 0x000fe200078ec0ff */
[----:B------:R-:W-:Y:S01]  /*1490*/  IMAD.SHL.U32 R14, R7, 0x8, RZ ;  /* 0x00000008070e7824 */ /* 0x000fe200078e00ff */
[--C-:B------:R-:W-:Y:S01]  /*14a0*/  SHF.R.S32.HI R151, RZ, 0x1f, R150.reuse ;  /* 0x0000001fff977819 */ /* 0x100fe20000011496 */
[----:B------:R-:W-:Y:S01]  /*14b0*/  IMAD.IADD R66, R56, 0x1, -R15 ;  /* 0x0000000138427824 */ /* 0x000fe200078e0a0f */
[----:B------:R-:W-:Y:S01]  /*14c0*/  LOP3.LUT R3, R3, 0xc0, RZ, 0xc0, !PT ;  /* 0x000000c003037812 */ /* 0x000fe200078ec0ff */
[----:B------:R-:W-:Y:S01]  /*14d0*/  IMAD.IADD R25, R150, 0x1, -R25 ;  /* 0x0000000196197824 */ /* 0x000fe200078e0a19 */
[----:B------:R-:W-:Y:S01]  /*14e0*/  IADD3 R24, P0, R14, R24, RZ ;  /* 0x000000180e187210 */ /* 0x000fe20007f1e0ff */
[----:B------:R-:W-:Y:S01]  /*14f0*/  IMAD.WIDE R20, R21, 0x40, R150 ;  /* 0x0000004015147825 */ /* 0x000fe200078e0296 */
[----:B------:R-:W-:-:S02]  /*1500*/  SHF.R.S32.HI R15, RZ, 0x1f, R14 ;  /* 0x0000001fff0f7819 */ /* 0x000fc4000001140e */
[----:B------:R-:W-:Y:S01]  /*1510*/  LOP3.LUT R10, R3, 0x18, R14, 0xf8, !PT ;  /* 0x00000018030a7812 */ /* 0x000fe200078ef80e */
[----:B------:R-:W-:Y:S01]  /*1520*/  IMAD.MOV.U32 R123, RZ, RZ, c[0x0][0x198] ;  /* 0x00006600ff7b7624 */ /* 0x000fe200078e00ff */
[----:B------:R-:W-:Y:S01]  /*1530*/  SHF.R.U32.HI R3, RZ, 0x3, R3 ;  /* 0x00000003ff037819 */ /* 0x000fe20000011603 */
[----:B------:R-:W-:Y:S01]  /*1540*/  IMAD.MOV.U32 R110, RZ, RZ, 0x5 ;  /* 0x00000005ff6e7424 */ /* 0x000fe200078e00ff */
[----:B------:R-:W-:Y:S01]  /*1550*/  LEA.HI R65, R66, R66, RZ, 0x1 ;  /* 0x0000004242417211 */ /* 0x000fe200078f08ff */
[----:B------:R-:W-:Y:S01]  /*1560*/  IMAD.SHL.U32 R61, R123, 0x20, RZ ;  /* 0x000000207b3d7824 */ /* 0x000fe200078e00ff */
[----:B------:R-:W-:Y:S01]  /*1570*/  LEA R114, R58, R25, 0x3 ;  /* 0x000000193a727211 */ /* 0x000fe200078e18ff */
[----:B------:R-:W-:Y:S01]  /*1580*/  IMAD.X R25, R15, 0x1, R5, P0 ;  /* 0x000000010f197824 */ /* 0x000fe200000e0605 */
[----:B------:R-:W-:Y:S01]  /*1590*/  LOP3.LUT R3, R10, R3, RZ, 0x3c, !PT ;  /* 0x000000030a037212 */ /* 0x000fe200078e3cff */
[----:B------:R-:W-:Y:S01]  /*15a0*/  IMAD R5, R21, c[0x0][0x190], RZ ;  /* 0x0000640015057a24 */ /* 0x000fe200078e02ff */
        /* <DEDUP_REMOVED lines=11> */
[----:B------:R-:W-:Y:S02]  /*1660*/  LOP3.LUT R12, R12, 0xfffffffc, RZ, 0xc0, !PT ;  /* 0xfffffffc0c0c7812 */ /* 0x000fe400078ec0ff */
[----:B------:R-:W-:Y:S01]  /*1670*/  IADD3.X R8, R151, R13, RZ, P0, !PT ;  /* 0x0000000d97087210 */ /* 0x000fe200007fe4ff */
[----:B------:R-:W-:Y:S01]  /*1680*/  IMAD R3, R4, c[0x0][0x1bc], R3 ;  /* 0x00006f0004037a24 */ /* 0x000fe200078e0203 */
[----:B------:R-:W-:Y:S01]  /*1690*/  SHF.L.U32 R7, R7, 0x2, RZ ;  /* 0x0000000207077819 */ /* 0x000fe200000006ff */
[----:B------:R-:W-:Y:S01]  /*16a0*/  IMAD R5, R20, c[0x0][0x194], R5 ;  /* 0x0000650014057a24 */ /* 0x000fe200078e0205 */
[----:B------:R-:W-:Y:S01]  /*16b0*/  SHF.L.U64.HI R60, R123, R110, c[0x0][0x19c] ;  /* 0x000067007b3c7619 */ /* 0x000fe2000001026e */
[----:B------:R-:W-:-:S02]  /*16c0*/  IMAD.IADD R23, R23, 0x1, R3 ;  /* 0x0000000117177824 */ /* 0x000fc400078e0203 */
[----:B------:R-:W-:Y:S01]  /*16d0*/  IMAD R3, R8, c[0x0][0x1a0], RZ ;  /* 0x0000680008037a24 */ /* 0x000fe200078e02ff */
[----:B------:R-:W-:Y:S01]  /*16e0*/  SHF.R.S32.HI R8, RZ, 0x1f, R116 ;  /* 0x0000001fff087819 */ /* 0x000fe20000011474 */
[----:B------:R-:W-:Y:S02]  /*16f0*/  IMAD.IADD R25, R25, 0x1, R5 ;  /* 0x0000000119197824 */ /* 0x000fe400078e0205 */
[----:B------:R-:W-:Y:S02]  /*1700*/  IMAD R13, R151, c[0x0][0x198], RZ ;  /* 0x00006600970d7a24 */ /* 0x000fe400078e02ff */
[----:B------:R-:W-:Y:S01]  /*1710*/  IMAD R5, R8, c[0x0][0x1a8], RZ ;  /* 0x00006a0008057a24 */ /* 0x000fe200078e02ff */
[----:B------:R-:W-:Y:S01]  /*1720*/  SHF.R.S32.HI R8, RZ, 0x1f, R71 ;  /* 0x0000001fff087819 */ /* 0x000fe20000011447 */
[----:B------:R-:W-:Y:S02]  /*1730*/  IMAD.X R17, R15, 0x1, R19, P2 ;  /* 0x000000010f117824 */ /* 0x000fe400010e0613 */
[----:B------:R-:W-:Y:S01]  /*1740*/  IMAD R3, R10, c[0x0][0x1a4], R3 ;  /* 0x000069000a037a24 */ /* 0x000fe200078e0203 */
[----:B------:R-:W-:Y:S01]  /*1750*/  LEA.HI R85, R8, R71, RZ, 0x7 ;  /* 0x0000004708557211 */ /* 0x000fe200078f38ff */
[----:B------:R-:W-:-:S03]  /*1760*/  IMAD.WIDE.U32 R22, R10, c[0x0][0x1a0], R22 ;  /* 0x000068000a167a25 */ /* 0x000fc600078e0016 */
[----:B------:R-:W-:Y:S01]  /*1770*/  SHF.R.S32.HI R85, RZ, 0x7, R85 ;  /* 0x00000007ff557819 */ /* 0x000fe20000011455 */
[----:B------:R-:W-:Y:S01]  /*1780*/  IMAD R13, R150, c[0x0][0x19c], R13 ;  /* 0x00006700960d7a24 */ /* 0x000fe200078e020d */
[----:B------:R-:W-:Y:S01]  /*1790*/  LEA R90, P0, R22, c[0x0][0x170], 0x1 ;  /* 0x00005c00165a7a11 */ /* 0x000fe200078008ff */
[----:B------:R-:W-:Y:S01]  /*17a0*/  IMAD.WIDE.U32 R16, R150, c[0x0][0x198], R16 ;  /* 0x0000660096107a25 */ /* 0x000fe200078e0010 */
[----:B------:R-:W-:-:S03]  /*17b0*/  IMNMX R85, RZ, R85, !PT ;  /* 0x00000055ff557217 */ /* 0x000fc60007800200 */
[----:B------:R-:W-:Y:S01]  /*17c0*/  IMAD.IADD R3, R23, 0x1, R3 ;  /* 0x0000000117037824 */ /* 0x000fe200078e0203 */
[----:B------:R-:W-:Y:S01]  /*17d0*/  ISETP.GT.AND P3, PT, R48, R85, PT ;  /* 0x000000553000720c */ /* 0x000fe20003f64270 */
[----:B------:R-:W-:Y:S01]  /*17e0*/  IMAD.IADD R64, R21, 0x1, -R12 ;  /* 0x0000000115407824 */ /* 0x000fe200078e0a0c */
[----:B------:R-:W-:Y:S01]  /*17f0*/  IADD3 R13, R17, R13, RZ ;  /* 0x0000000d110d7210 */ /* 0x000fe20007ffe0ff */
[----:B------:R-:W-:Y:S01]  /*1800*/  IMAD R76, R150, R75, R7 ;  /* 0x0000004b964c7224 */ /* 0x000fe200078e0207 */
[----:B------:R-:W-:Y:S01]  /*1810*/  SHF.L.U64.HI R91, R22, 0x1, R3 ;  /* 0x00000001165b7819 */ /* 0x000fe20000010203 */
[----:B------:R-:W-:Y:S01]  /*1820*/  IMAD R5, R116, c[0x0][0x1ac], R5 ;  /* 0x00006b0074057a24 */ /* 0x000fe200078e0205 */
[C---:B------:R-:W-:Y:S01]  /*1830*/  LEA R88, P2, R16.reuse, c[0x0][0x168], 0x1 ;  /* 0x00005a0010587a11 */ /* 0x040fe200078408ff */
[----:B------:R-:W-:Y:S01]  /*1840*/  IMAD.MOV.U32 R3, RZ, RZ, c[0x0][0x1a0] ;  /* 0x00006800ff037624 */ /* 0x000fe200078e00ff */
[----:B------:R-:W-:Y:S01]  /*1850*/  SHF.L.U64.HI R87, R16, 0x1, R13 ;  /* 0x0000000110577819 */ /* 0x000fe2000001020d */
[----:B------:R-:W-:Y:S01]  /*1860*/  IMAD.IADD R74, R7, 0x1, R76 ;  /* 0x00000001074a7824 */ /* 0x000fe200078e024c */
[----:B------:R-:W-:Y:S01]  /*1870*/  IADD3.X R91, R91, c[0x0][0x174], RZ, P0, !PT ;  /* 0x00005d005b5b7a10 */ /* 0x000fe200007fe4ff */
[----:B------:R-:W-:Y:S01]  /*1880*/  IMAD.WIDE.U32 R116, R116, c[0x0][0x1a8], R24 ;  /* 0x00006a0074747a25 */ /* 0x000fe200078e0018 */
[----:B------:R-:W-:-:S02]  /*1890*/  LOP3.LUT P4, RZ, R64, 0x2, RZ, 0xc0, !PT ;  /* 0x0000000240ff7812 */ /* 0x000fc4000788c0ff */
[----:B------:R-:W-:Y:S01]  /*18a0*/  IADD3.X R87, R87, c[0x0][0x16c], RZ, P2, !PT ;  /* 0x00005b0057577a10 */ /* 0x000fe200017fe4ff */
[C---:B------:R-:W-:Y:S01]  /*18b0*/  IMAD.SHL.U32 R63, R3.reuse, 0x20, RZ ;  /* 0x00000020033f7824 */ /* 0x040fe200078e00ff */
[----:B------:R-:W-:Y:S01]  /*18c0*/  SHF.L.U64.HI R62, R3, R110, c[0x0][0x1a4] ;  /* 0x00006900033e7619 */ /* 0x000fe2000001026e */
[----:B------:R-:W-:Y:S01]  /*18d0*/  IMAD.MOV.U32 R144, RZ, RZ, R88 ;  /* 0x000000ffff907224 */ /* 0x000fe200078e0058 */
[----:B------:R-:W-:Y:S01]  /*18e0*/  SHF.R.S32.HI R73, RZ, 0x1f, R76 ;  /* 0x0000001fff497819 */ /* 0x000fe2000001144c */
[----:B------:R-:W-:Y:S01]  /*18f0*/  IMAD.IADD R70, R117, 0x1, R5 ;  /* 0x0000000175467824 */ /* 0x000fe200078e0205 */
[----:B------:R-:W-:Y:S01]  /*1900*/  SHF.R.S32.HI R72, RZ, 0x1f, R74 ;  /* 0x0000001fff487819 */ /* 0x000fe2000001144a */
[----:B------:R-:W-:Y:S01]  /*1910*/  IMAD.MOV.U32 R146, RZ, RZ, R90 ;  /* 0x000000ffff927224 */ /* 0x000fe200078e005a */
[----:B------:R-:W-:Y:S01]  /*1920*/  SEL R49, R49, 0xfffffff0, !P4 ;  /* 0xfffffff031317807 */ /* 0x000fe20006000000 */
[----:B------:R-:W-:Y:S01]  /*1930*/  IMAD.MOV.U32 R147, RZ, RZ, R91 ;  /* 0x000000ffff937224 */ /* 0x000fe200078e005b */
[----:B------:R-:W-:-:S02]  /*1940*/  MOV R143, R87 ;  /* 0x00000057008f7202 */ /* 0x000fc40000000f00 */
        /* <DEDUP_REMOVED lines=42> */
[----:B------:R-:W-:Y:S02]  /*1bf0*/  IMAD.IADD R0, R11, 0x1, R0 ;  /* 0x000000010b007824 */ /* 0x000fe400078e0200 */
        /* <DEDUP_REMOVED lines=64> */
.L_x_4446:
        /* <DEDUP_REMOVED lines=8> */
[-C--:B------:R-:W-:Y:S02]  /*2080*/  ISETP.GE.AND P0, PT, R150, R3.reuse, !P0 ;  /* 0x000000039600720c */ /* 0x080fe40004706270 */
[----:B------:R-:W-:Y:S02]  /*2090*/  ISETP.GE.AND P4, PT, R78, R3, !P4 ;  /* 0x000000034e00720c */ /* 0x000fe40006786270 */
[C---:B------:R-:W-:Y:S04]  /*20a0*/  ISETP.GE.AND P3, PT, R113.reuse, R25, PT ;  /* 0x000000197100720c */ /* 0x040fe80003f66270 */
[----:B------:R-:W-:Y:S05]  /*20b0*/  ISETP.GE.AND P3, PT, R113, R3, !P3 ;  /* 0x000000037100720c */ /* 0x000fea0005f66270 */
[----:B--2---:R-:W2:Y:S02]  /*20c0*/  @P0 LDG.E.128 R20, [R26.64] ;  /* 0x000000061a140981 */ /* 0x004ea4000c1e1d00 */
        /* <DEDUP_REMOVED lines=77> */
.L_x_4420:
[----:B------:R-:W-:Y:S05]  /*25a0*/  BSYNC B0 ;  /* 0x0000000000007941 */ /* 0x000fea0003800000 */
.L_x_4419:
        /* <DEDUP_REMOVED lines=57> */
.L_x_4422:
[----:B------:R-:W-:Y:S05]  /*2940*/  BSYNC B0 ;  /* 0x0000000000007941 */ /* 0x000fea0003800000 */
.L_x_4421:
        /* <DEDUP_REMOVED lines=57> */
.L_x_4424:
[----:B------:R-:W-:Y:S05]  /*2ce0*/  BSYNC B0 ;  /* 0x0000000000007941 */ /* 0x000fea0003800000 */
.L_x_4423:
        /* <DEDUP_REMOVED lines=61> */
.L_x_4426:
[----:B------:R-:W-:Y:S05]  /*30c0*/  BSYNC B0 ;  /* 0x0000000000007941 */ /* 0x000fea0003800000 */
.L_x_4425:
        /* <DEDUP_REMOVED lines=9> */
.L_x_4418:
        /* <DEDUP_REMOVED lines=14> */
[C---:B--2---:R-:W-:Y:S02]  /*3240*/  SHF.L.U32 R33, R44.reuse, 0x10, RZ ;  /* 0x000000102c217819 */ /* 0x044fe400000006ff */
        /* <DEDUP_REMOVED lines=8> */
[C---:B------:R-:W-:Y:S04]  /*32d0*/  LEA R16, P0, R125.reuse, R104, 0x1 ;  /* 0x000000687d107211 */ /* 0x040fe800078008ff */
[----:B------:R-:W-:Y:S02]  /*32e0*/  LEA.HI.X.SX32 R17, R125, R105, 0x1, P0 ;  /* 0x000000697d117211 */ /* 0x000fe400000f0eff */
[C---:B------:R-:W-:Y:S04]  /*32f0*/  LEA R126, P0, R89.reuse, R106, 0x1 ;  /* 0x0000006a597e7211 */ /* 0x040fe800078008ff */
[----:B------:R-:W-:Y:S01]  /*3300*/  LEA.HI.X.SX32 R127, R89, R107, 0x1, P0 ;  /* 0x0000006b597f7211 */ /* 0x000fe200000f0eff */
[----:B------:R-:W2:Y:S01]  /*3310*/  LDG.E.128 R16, [R16.64] ;  /* 0x0000000610107981 */ /* 0x000ea2000c1e1d00 */
[----:B------:R-:W-:Y:S01]  /*3320*/  MOV R89, RZ ;  /* 0x000000ff00597202 */ /* 0x000fe20000000f00 */
[----:B------:R-:W-:Y:S05]  /*3330*/  @P5 IMAD R89, RZ, RZ, -UR5 ;  /* 0x80000005ff595e24 */ /* 0x000fea000f8e02ff */
[C---:B------:R-:W-:Y:S01]  /*3340*/  LEA R52, P0, R89.reuse, R108, 0x1 ;  /* 0x0000006c59347211 */ /* 0x040fe200078008ff */
[----:B------:R-:W3:Y:S03]  /*3350*/  LDG.E.128 R124, [R126.64] ;  /* 0x000000067e7c7981 */ /* 0x000ee6000c1e1d00 */
[----:B------:R-:W-:Y:S06]  /*3360*/  LEA.HI.X.SX32 R53, R89, R109, 0x1, P0 ;  /* 0x0000006d59357211 */ /* 0x000fec00000f0eff */
[----:B------:R-:W4:Y:S01]  /*3370*/  LDG.E.128 R52, [R52.64] ;  /* 0x0000000634347981 */ /* 0x000f22000c1e1d00 */
[----:B--2---:R-:W-:Y:S01]  /*3380*/  IMAD.U32 R22, R17, 0x10000, RZ ;  /* 0x0001000011167824 */ /* 0x004fe200078e00ff */
[C---:B------:R-:W-:Y:S02]  /*3390*/  SHF.L.U32 R27, R16.reuse, 0x10, RZ ;  /* 0x00000010101b7819 */ /* 0x040fe400000006ff */
[----:B------:R-:W-:Y:S01]  /*33a0*/  LOP3.LUT R25, R16, 0xffff0000, RZ, 0xc0, !PT ;  /* 0xffff000010197812 */ /* 0x000fe200078ec0ff */
[----:B------:R-:W-:Y:S01]  /*33b0*/  IMAD.U32 R16, R19, 0x10000, RZ ;  /* 0x0001000013107824 */ /* 0x000fe200078e00ff */
[----:B------:R-:W-:Y:S02]  /*33c0*/  LOP3.LUT R24, R17, 0xffff0000, RZ, 0xc0, !PT ;  /* 0xffff000011187812 */ /* 0x000fe400078ec0ff */
[----:B------:R-:W-:Y:S01]  /*33d0*/  SHF.L.U32 R21, R18, 0x10, RZ ;  /* 0x0000001012157819 */ /* 0x000fe200000006ff */
[----:B---3--:R-:W-:Y:S01]  /*33e0*/  IMAD.U32 R31, R125, 0x10000, RZ ;  /* 0x000100007d1f7824 */ /* 0x008fe200078e00ff */
[C---:B------:R-:W-:Y:S02]  /*33f0*/  SHF.L.U32 R30, R124.reuse, 0x10, RZ ;  /* 0x000000107c1e7819 */ /* 0x040fe400000006ff */
[----:B------:R-:W-:Y:S01]  /*3400*/  LOP3.LUT R28, R124, 0xffff0000, RZ, 0xc0, !PT ;  /* 0xffff00007c1c7812 */ /* 0x000fe200078ec0ff */
[----:B------:R-:W-:Y:S01]  /*3410*/  @!P5 FADD.FTZ R31, -R31, -RZ ;  /* 0x800000ff1f1fd221 */ /* 0x000fe20000010100 */
[----:B------:R-:W-:Y:S01]  /*3420*/  LOP3.LUT R29, R125, 0xffff0000, RZ, 0xc0, !PT ;  /* 0xffff00007d1d7812 */ /* 0x000fe200078ec0ff */
[----:B------:R-:W-:Y:S01]  /*3430*/  @!P5 FADD.FTZ R30, -R30, -RZ ;  /* 0x800000ff1e1ed221 */ /* 0x000fe20000010100 */
[----:B------:R-:W-:Y:S01]  /*3440*/  SHF.L.U32 R26, R126, 0x10, RZ ;  /* 0x000000107e1a7819 */ /* 0x000fe200000006ff */
[----:B------:R-:W-:Y:S01]  /*3450*/  @!P5 FADD.FTZ R28, -R28, -RZ ;  /* 0x800000ff1c1cd221 */ /* 0x000fe20000010100 */
[----:B----4-:R-:W-:Y:S01]  /*3460*/  SHF.L.U32 R32, R52, 0x10, RZ ;  /* 0x0000001034207819 */ /* 0x010fe200000006ff */
[----:B------:R-:W-:Y:S01]  /*3470*/  FMUL.FTZ R0, R27, R30 ;  /* 0x0000001e1b007220 */ /* 0x000fe20000410000 */
[----:B------:R-:W-:Y:S01]  /*3480*/  LOP3.LUT R23, R126, 0xffff0000, RZ, 0xc0, !PT ;  /* 0xffff00007e177812 */ /* 0x000fe200078ec0ff */
[----:B------:R-:W-:Y:S01]  /*3490*/  @!P5 FADD.FTZ R29, -R29, -RZ ;  /* 0x800000ff1d1dd221 */ /* 0x000fe20000010100 */
[----:B------:R-:W-:Y:S01]  /*34a0*/  LOP3.LUT R34, R52, 0xffff0000, RZ, 0xc0, !PT ;  /* 0xffff000034227812 */ /* 0x000fe200078ec0ff */
[----:B------:R-:W-:Y:S01]  /*34b0*/  FMUL.FTZ R2, R25, R28 ;  /* 0x0000001c19027220 */ /* 0x000fe20000410000 */
[----:B------:R-:W-:Y:S01]  /*34c0*/  LOP3.LUT R20, R18, 0xffff0000, RZ, 0xc0, !PT ;  /* 0xffff000012147812 */ /* 0x000fe200078ec0ff */
[----:B------:R-:W-:Y:S01]  /*34d0*/  FMUL.FTZ R3, R22, R31 ;  /* 0x0000001f16037220 */ /* 0x000fe20000410000 */
[----:B------:R-:W-:Y:S01]  /*34e0*/  LOP3.LUT R18, R19, 0xffff0000, RZ, 0xc0, !PT ;  /* 0xffff000013127812 */ /* 0x000fe200078ec0ff */
[C---:B------:R-:W-:Y:S01]  /*34f0*/  IMAD.U32 R19, R127.reuse, 0x10000, RZ ;  /* 0x000100007f137824 */ /* 0x040fe200078e00ff */
[----:B------:R-:W-:Y:S01]  /*3500*/  LOP3.LUT R17, R127, 0xffff0000, RZ, 0xc0, !PT ;  /* 0xffff00007f117812 */ /* 0x000fe200078ec0ff */
[----:B------:R-:W-:Y:S01]  /*3510*/  @!P5 FADD.FTZ R26, -R26, -RZ ;  /* 0x800000ff1a1ad221 */ /* 0x000fe20000010100 */
[C---:B------:R-:W-:Y:S01]  /*3520*/  LOP3.LUT R38, R53.reuse, 0xffff0000, RZ, 0xc0, !PT ;  /* 0xffff000035267812 */ /* 0x040fe200078ec0ff */
[----:B------:R-:W-:Y:S01]  /*3530*/  IMAD.U32 R37, R53, 0x10000, RZ ;  /* 0x0001000035257824 */ /* 0x000fe200078e00ff */
[C---:B------:R-:W-:Y:S01]  /*3540*/  SHF.L.U32 R41, R54.reuse, 0x10, RZ ;  /* 0x0000001036297819 */ /* 0x040fe200000006ff */
[----:B------:R-:W-:Y:S01]  /*3550*/  FFMA.FTZ R0, R33, R32, R0 ;  /* 0x0000002021007223 */ /* 0x000fe20000010000 */
[----:B------:R-:W-:Y:S01]  /*3560*/  LOP3.LUT R42, R54, 0xffff0000, RZ, 0xc0, !PT ;  /* 0xffff0000362a7812 */ /* 0x000fe200078ec0ff */
[----:B------:R-:W-:Y:S01]  /*3570*/  FMUL.FTZ R4, R24, R29 ;  /* 0x0000001d18047220 */ /* 0x000fe20000410000 */
[----:B------:R-:W-:Y:S01]  /*3580*/  LOP3.LUT R46, R55, 0xffff0000, RZ, 0xc0, !PT ;  /* 0xffff0000372e7812 */ /* 0x000fe200078ec0ff */
[----:B------:R-:W-:Y:S02]  /*3590*/  @!P5 FADD.FTZ R23, -R23, -RZ ;  /* 0x800000ff1717d221 */ /* 0x000fe40000010100 */
        /* <DEDUP_REMOVED lines=18> */
.L_x_4431:
[----:B------:R-:W-:Y:S05]  /*36c0*/  BSYNC B0 ;  /* 0x0000000000007941 */ /* 0x000fea0003800000 */
.L_x_4430:
[----:B------:R-:W-:Y:S05]  /*36d0*/  MOV R89, R87 ;  /* 0x0000005700597202 */ /* 0x000fea0000000f00 */
[----:B-----5:R3:W-:Y:S02]  /*36e0*/  STG.E.128 [R88.64], R44 ;  /* 0x0000002c58007986 */ /* 0x0207e4000c101d06 */
.L_x_4429:
[----:B------:R-:W-:Y:S05]  /*36f0*/  BSYNC B1 ;  /* 0x0000000000017941 */ /* 0x000fea0003800000 */
.L_x_4428:
        /* <DEDUP_REMOVED lines=10> */
[----:B-----5:R-:W-:Y:S01]  /*37a0*/  LOP3.LUT R35, R44, 0xffff0000, RZ, 0xc0, !PT ;  /* 0xffff00002c237812 */ /* 0x020fe200078ec0ff */
[----:B------:R-:W-:Y:S01]  /*37b0*/  IMAD.MOV.U32 R125, RZ, RZ, R115 ;  /* 0x000000ffff7d7224 */ /* 0x000fe200078e0073 */
[C---:B------:R-:W-:Y:S01]  /*37c0*/  LOP3.LUT R39, R45.reuse, 0xffff0000, RZ, 0xc0, !PT ;  /* 0xffff00002d277812 */ /* 0x040fe200078ec0ff */
[----:B------:R-:W-:Y:S01]  /*37d0*/  IMAD.MOV.U32 R128, RZ, RZ, RZ ;  /* 0x000000ffff807224 */ /* 0x000fe200078e00ff */
[----:B------:R-:W-:Y:S01]  /*37e0*/  SHF.L.U32 R40, R46, 0x10, RZ ;  /* 0x000000102e287819 */ /* 0x000fe200000006ff */
[----:B--2---:R-:W-:Y:S01]  /*37f0*/  IMAD.U32 R33, R44, 0x10000, RZ ;  /* 0x000100002c217824 */ /* 0x004fe200078e00ff */
[----:B------:R-:W-:Y:S01]  /*3800*/  LOP3.LUT R43, R46, 0xffff0000, RZ, 0xc0, !PT ;  /* 0xffff00002e2b7812 */ /* 0x000fe200078ec0ff */
[----:B------:R-:W-:Y:S02]  /*3810*/  IMAD.U32 R36, R45, 0x10000, RZ ;  /* 0x000100002d247824 */ /* 0x000fe400078e00ff */
[C---:B------:R-:W-:Y:S01]  /*3820*/  IMAD.U32 R44, R47.reuse, 0x10000, RZ ;  /* 0x000100002f2c7824 */ /* 0x040fe200078e00ff */
[----:B------:R-:W-:Y:S01]  /*3830*/  LOP3.LUT R47, R47, 0xffff0000, RZ, 0xc0, !PT ;  /* 0xffff00002f2f7812 */ /* 0x000fe200078ec0ff */
[----:B------:R-:W-:Y:S01]  /*3840*/  @P4 IMAD R124, RZ, RZ, -UR5 ;  /* 0x80000005ff7c4e24 */ /* 0x000fe2000f8e02ff */
[----:B------:R-:W-:Y:S02]  /*3850*/  @P4 IADD3 R125, RZ, -UR5, RZ ;  /* 0x80000005ff7d4c10 */ /* 0x000fe4000fffe0ff */
[----:B------:R-:W-:Y:S02]  /*3860*/  @P4 IADD3 R128, RZ, -UR5, RZ ;  /* 0x80000005ff804c10 */ /* 0x000fe4000fffe0ff */
[C---:B------:R-:W-:Y:S02]  /*3870*/  LEA R16, P0, R125.reuse, R126, 0x1 ;  /* 0x0000007e7d107211 */ /* 0x040fe400078008ff */
[----:B------:R-:W-:Y:S02]  /*3880*/  IADD3 R89, P5, R84, R124, RZ ;  /* 0x0000007c54597210 */ /* 0x000fe40007fbe0ff */
[----:B------:R-:W-:Y:S02]  /*3890*/  LEA.HI.X.SX32 R17, R125, R127, 0x1, P0 ;  /* 0x0000007f7d117211 */ /* 0x000fe400000f0eff */
[----:B------:R-:W-:Y:S02]  /*38a0*/  LEA.HI.X.SX32 R124, R124, R83, 0x1, P5 ;  /* 0x000000537c7c7211 */ /* 0x000fe400028f0eff */
[C---:B---3--:R-:W-:Y:S02]  /*38b0*/  LEA R126, P0, R89.reuse, R106, 0x1 ;  /* 0x0000006a597e7211 */ /* 0x048fe400078008ff */
[----:B------:R-:W2:Y:S02]  /*38c0*/  LDG.E.128 R16, [R16.64] ;  /* 0x0000000610107981 */ /* 0x000ea4000c1e1d00 */
[----:B------:R-:W-:Y:S02]  /*38d0*/  LEA.HI.X R127, R89, R107, R124, 0x1, P0 ;  /* 0x0000006b597f7211 */ /* 0x000fe400000f0c7c */
[----:B------:R-:W-:Y:S04]  /*38e0*/  IADD3 R89, P0, R84, R128, RZ ;  /* 0x0000008054597210 */ /* 0x000fe80007f1e0ff */
[----:B------:R-:W-:Y:S01]  /*38f0*/  LEA.HI.X.SX32 R128, R128, R83, 0x1, P0 ;  /* 0x0000005380807211 */ /* 0x000fe200000f0eff */
[----:B------:R-:W3:Y:S01]  /*3900*/  LDG.E.128 R124, [R126.64] ;  /* 0x000000067e7c7981 */ /* 0x000ee2000c1e1d00 */
        /* <DEDUP_REMOVED lines=22> */
[----:B------:R-:W-:Y:S01]  /*3a70*/  LOP3.LUT R18, R19, 0xffff0000, RZ, 0xc0, !PT ;  /* 0xffff000013127812 */ /* 0x000fe200078ec0ff */
[----:B------:R-:W-:Y:S01]  /*3a80*/  @!P4 FADD.FTZ R29, -R29, -RZ ;  /* 0x800000ff1d1dc221 */ /* 0x000fe20000010100 */
[----:B------:R-:W-:Y:S01]  /*3a90*/  SHF.L.U32 R19, R127, 0x10, RZ ;  /* 0x000000107f137819 */ /* 0x000fe200000006ff */
        /* <DEDUP_REMOVED lines=30> */
.L_x_4435:
[----:B------:R-:W-:Y:S05]  /*3c80*/  BSYNC B0 ;  /* 0x0000000000007941 */ /* 0x000fea0003800000 */
.L_x_4434:
[C---:B--2---:R-:W-:Y:S04]  /*3c90*/  LEA R2, P0, R61.reuse, R88, 0x1 ;  /* 0x000000583d027211 */ /* 0x044fe800078008ff */
[----:B------:R-:W-:Y:S05]  /*3ca0*/  LEA.HI.X R3, R61, R87, R60, 0x1, P0 ;  /* 0x000000573d037211 */ /* 0x000fea00000f0c3c */
[----:B-----5:R2:W-:Y:S04]  /*3cb0*/  STG.E.128 [R2.64], R44 ;  /* 0x0000002c02007986 */ /* 0x0205e8000c101d06 */
.L_x_4433:
[----:B------:R-:W-:Y:S05]  /*3cc0*/  BSYNC B1 ;  /* 0x0000000000017941 */ /* 0x000fea0003800000 */
.L_x_4432:
        /* <DEDUP_REMOVED lines=15> */
[----:B------:R-:W-:Y:S01]  /*3dc0*/  IMAD.U32 R33, R44, 0x10000, RZ ;  /* 0x000100002c217824 */ /* 0x000fe200078e00ff */
        /* <DEDUP_REMOVED lines=11> */
[C---:B--2---:R-:W-:Y:S02]  /*3e80*/  LEA R126, P0, R89.reuse, R106, 0x1 ;  /* 0x0000006a597e7211 */ /* 0x044fe400078008ff */
        /* <DEDUP_REMOVED lines=60> */
.L_x_4439:
[----:B------:R-:W-:Y:S05]  /*4250*/  BSYNC B0 ;  /* 0x0000000000007941 */ /* 0x000fea0003800000 */
.L_x_4438:
[C---:B------:R-:W-:Y:S04]  /*4260*/  LEA R2, P0, R122.reuse, R88, 0x1 ;  /* 0x000000587a027211 */ /* 0x040fe800078008ff */
[----:B------:R-:W-:Y:S05]  /*4270*/  LEA.HI.X R3, R122, R87, R94, 0x1, P0 ;  /* 0x000000577a037211 */ /* 0x000fea00000f0c5e */
[----:B-----5:R3:W-:Y:S04]  /*4280*/  STG.E.128 [R2.64], R44 ;  /* 0x0000002c02007986 */ /* 0x0207e8000c101d06 */
.L_x_4437:
[----:B------:R-:W-:Y:S05]  /*4290*/  BSYNC B1 ;  /* 0x0000000000017941 */ /* 0x000fea0003800000 */
.L_x_4436:
        /* <DEDUP_REMOVED lines=54> */
[C---:B----4-:R-:W-:Y:S01]  /*4600*/  LOP3.LUT R34, R52.reuse, 0xffff0000, RZ, 0xc0, !PT ;  /* 0xffff000034227812 */ /* 0x050fe200078ec0ff */
[----:B------:R-:W-:Y:S01]  /*4610*/  IMAD.U32 R32, R52, 0x10000, RZ ;  /* 0x0001000034207824 */ /* 0x000fe200078e00ff */
[----:B------:R-:W-:Y:S01]  /*4620*/  SHF.L.U32 R19, R127, 0x10, RZ ;  /* 0x000000107f137819 */ /* 0x000fe200000006ff */
[----:B------:R-:W-:Y:S01]  /*4630*/  @!P2 FADD.FTZ R29, -R29, -RZ ;  /* 0x800000ff1d1da221 */ /* 0x000fe20000010100 */
[----:B------:R-:W-:Y:S01]  /*4640*/  SHF.L.U32 R37, R53, 0x10, RZ ;  /* 0x0000001035257819 */ /* 0x000fe200000006ff */
[----:B------:R-:W-:Y:S01]  /*4650*/  FMUL.FTZ R2, R25, R28 ;  /* 0x0000001c19027220 */ /* 0x000fe20000410000 */
[----:B------:R-:W-:Y:S01]  /*4660*/  LOP3.LUT R17, R127, 0xffff0000, RZ, 0xc0, !PT ;  /* 0xffff00007f117812 */ /* 0x000fe200078ec0ff */
        /* <DEDUP_REMOVED lines=27> */
.L_x_4443:
[----:B------:R-:W-:Y:S05]  /*4820*/  BSYNC B0 ;  /* 0x0000000000007941 */ /* 0x000fea0003800000 */
.L_x_4442:
[----:B------:R-:W-:Y:S02]  /*4830*/  MOV R3, 0xc0 ;  /* 0x000000c000037802 */ /* 0x000fe40000000f00 */
[----:B------:R-:W-:Y:S03]  /*4840*/  MOV R89, R87 ;  /* 0x0000005700597202 */ /* 0x000fe60000000f00 */
[C---:B------:R-:W-:Y:S02]  /*4850*/  IMAD R0, R3.reuse, c[0x0][0x19c], RZ ;  /* 0x0000670003007a24 */ /* 0x040fe400078e02ff */
[----:B------:R-:W-:Y:S05]  /*4860*/  IMAD.WIDE.U32 R4, R3, c[0x0][0x198], R88 ;  /* 0x0000660003047a25 */ /* 0x000fea00078e0058 */
[----:B------:R-:W-:Y:S05]  /*4870*/  IADD3 R5, R5, R0, RZ ;  /* 0x0000000005057210 */ /* 0x000fea0007ffe0ff */
[----:B-----5:R3:W-:Y:S02]  /*4880*/  STG.E.128 [R4.64], R44 ;  /* 0x0000002c04007986 */ /* 0x0207e4000c101d06 */
.L_x_4441:
[----:B------:R-:W-:Y:S05]  /*4890*/  BSYNC B1 ;  /* 0x0000000000017941 */ /* 0x000fea0003800000 */
.L_x_4440:
        /* <DEDUP_REMOVED lines=8> */
.L_x_4417:
        /* <DEDUP_REMOVED lines=14> */
[----:B------:R-:W2:Y:S01]  /*4a00*/  @P4 LDG.E.128 R4, [R26.64] ;  /* 0x000000061a044981 */ /* 0x000ea2000c1e1d00 */
[----:B------:R-:W-:Y:S02]  /*4a10*/  @P3 LEA.HI.X R17, R93, R105, R92, 0x1, P0 ;  /* 0x000000695d113211 */ /* 0x000fe400000f0c5c */
[C---:B-1----:R-:W-:Y:S01]  /*4a20*/  @P3 LEA R20, P0, R122.reuse, R88, 0x1 ;  /* 0x000000587a143211 */ /* 0x042fe200078008ff */
[----:B------:R-:W-:Y:S03]  /*4a30*/  @P2 IMAD.MOV.U32 R89, RZ, RZ, R87 ;  /* 0x000000ffff592224 */ /* 0x000fe600078e0057 */
[----:B------:R-:W-:Y:S01]  /*4a40*/  @P3 LEA.HI.X R21, R122, R87, R94, 0x1, P0 ;  /* 0x000000577a153211 */ /* 0x000fe200000f0c5e */
[----:B--2---:R1:W-:Y:S04]  /*4a50*/  @P4 STG.E.128 [R24.64], R4 ;  /* 0x0000000418004986 */ /* 0x0043e8000c101d06 */
        /* <DEDUP_REMOVED lines=8> */
.L_x_4427:
        /* <DEDUP_REMOVED lines=80> */
.L_x_4444:
        /* <DEDUP_REMOVED lines=9> */
.L_x_4445:
[----:B------:R-:W-:Y:S04]  /*5070*/  IADD3 R11, R11, -0x1, RZ ;  /* 0xffffffff0b0b7810 */ /* 0x000fe80007ffe0ff */
[----:B------:R-:W-:Y:S11]  /*5080*/  ISETP.GT.AND P0, PT, R11, R85, PT ;  /* 0x000000550b00720c */ /* 0x000ff60003f04270 */
[----:B------:R-:W-:Y:S02]  /*5090*/  @!UPT UIADD3 URZ, URZ, URZ, URZ ;  /* 0x0000003f3f3ff290 */ /* 0x000fe4000fffe03f */
[----:B------:R-:W-:-:S05]  /*50a0*/  @P0 BRA `(.L_x_4446) ;  /* 0xffffcf5000000947 */ /* 0x000fca000383ffff */
.L_x_4416:
        /* <DEDUP_REMOVED lines=13> */
[C---:B--2---:R-:W-:Y:S01]  /*5180*/  IADD3 R5, P0, R116.reuse, UR4, RZ ;  /* 0x0000000474057c10 */ /* 0x044fe2000ff1e0ff */
[----:B------:R-:W-:Y:S01]  /*5190*/  ULDC.U8 UR4, c[0x0][0x313] ;  /* 0x0000c4c000047ab9 */ /* 0x000fe20000000000 */
[----:B------:R-:W-:Y:S01]  /*51a0*/  LEA R8, P3, R116, c[0x0][0x160], 0x1 ;  /* 0x0000580074087a11 */ /* 0x000fe200078608ff */
[--C-:B------:R-:W-:Y:S01]  /*51b0*/  IMAD.IADD R13, R148, 0x1, -R59.reuse ;  /* 0x00000001940d7824 */ /* 0x100fe200078e0a3b */
[----:B------:R-:W-:Y:S02]  /*51c0*/  LEA R26, P2, R5, c[0x0][0x160], 0x1 ;  /* 0x00005800051a7a11 */ /* 0x000fe400078408ff */
[----:B---3--:R-:W-:-:S05]  /*51d0*/  IADD3 R0, R0, R71, R59 ;  /* 0x0000004700007210 */ /* 0x008fca0007ffe03b */
[----:B------:R-:W-:Y:S01]  /*51e0*/  IMAD R9, R75, R0, RZ ;  /* 0x000000004b097224 */ /* 0x000fe200078e02ff */
[----:B------:R-:W-:Y:S02]  /*51f0*/  IADD3.X R0, R70, UR5, RZ, P0, !PT ;  /* 0x0000000546007c10 */ /* 0x000fe400087fe4ff */
[----:B------:R-:W-:Y:S02]  /*5200*/  ISETP.NE.AND P0, PT, RZ, UR4, PT ;  /* 0x00000004ff007c0c */ /* 0x000fe4000bf05270 */
[-C--:B------:R-:W-:Y:S02]  /*5210*/  IADD3 R7, P5, R76, R9.reuse, RZ ;  /* 0x000000094c077210 */ /* 0x080fe40007fbe0ff */
[----:B------:R-:W-:Y:S02]  /*5220*/  SHF.R.S32.HI R25, RZ, 0x1f, R9 ;  /* 0x0000001fff197819 */ /* 0x000fe40000011409 */
[----:B------:R-:W-:Y:S02]  /*5230*/  IADD3 R3, P4, R74, R9, RZ ;  /* 0x000000094a037210 */ /* 0x000fe40007f9e0ff */
        /* <DEDUP_REMOVED lines=58> */
.L_x_4453:
[----:B------:R-:W-:Y:S05]  /*55e0*/  BSYNC B0 ;  /* 0x0000000000007941 */ /* 0x000fea0003800000 */
.L_x_4452:
[----:B-----5:R1:W-:Y:S02]  /*55f0*/  STS.128 [R155], R8 ;  /* 0x000000089b007388 */ /* 0x0203e40000000c00 */
.L_x_4451:
[----:B------:R-:W-:Y:S05]  /*5600*/  BSYNC B1 ;  /* 0x0000000000017941 */ /* 0x000fea0003800000 */
.L_x_4450:
        /* <DEDUP_REMOVED lines=55> */
.L_x_4456:
[----:B------:R-:W-:Y:S05]  /*5980*/  BSYNC B0 ;  /* 0x0000000000007941 */ /* 0x000fea0003800000 */
.L_x_4455:
[----:B-----5:R2:W-:Y:S01]  /*5990*/  STS.128 [R155+0x800], R8 ;  /* 0x000800089b007388 */ /* 0x0205e20000000c00 */
[----:B------:R-:W-:Y:S05]  /*59a0*/  BRA `(.L_x_4454) ;  /* 0x00000ca000007947 */ /* 0x000fea0003800000 */
.L_x_4449:
        /* <DEDUP_REMOVED lines=90> */
.L_x_4460:
[----:B------:R-:W-:Y:S05]  /*5f50*/  BSYNC B0 ;  /* 0x0000000000007941 */ /* 0x000fea0003800000 */
.L_x_4459:
[----:B-----5:R2:W-:Y:S02]  /*5f60*/  STS.128 [R155], R20 ;  /* 0x000000149b007388 */ /* 0x0205e40000000c00 */
.L_x_4458:
[----:B------:R-:W-:Y:S05]  /*5f70*/  BSYNC B1 ;  /* 0x0000000000017941 */ /* 0x000fea0003800000 */
.L_x_4457:
        /* <DEDUP_REMOVED lines=91> */
.L_x_4462:
[----:B------:R-:W-:Y:S05]  /*6530*/  BSYNC B0 ;  /* 0x0000000000007941 */ /* 0x000fea0003800000 */
.L_x_4461:
[----:B-----5:R3:W-:Y:S01]  /*6540*/  STS.128 [R155+0x800], R4 ;  /* 0x000800049b007388 */ /* 0x0207e20000000c00 */
[----:B------:R-:W-:Y:S05]  /*6550*/  BRA `(.L_x_4454) ;  /* 0x000000f000007947 */ /* 0x000fea0003800000 */
.L_x_4448:
[----:B------:R-:W-:Y:S01]  /*6560*/  IMAD.IADD R3, R148, 0x1, -R59 ;  /* 0x0000000194037824 */ /* 0x000fe200078e0a3b */
[----:B--2---:R-:W-:-:S04]  /*6570*/  IADD3 R20, R150, 0x20, RZ ;  /* 0x0000002096147810 */ /* 0x004fc80007ffe0ff */
        /* <DEDUP_REMOVED lines=13> */
.L_x_4454:
[----:B------:R-:W-:Y:S05]  /*6650*/  BSYNC B2 ;  /* 0x0000000000027941 */ /* 0x000fea0003800000 */
.L_x_4447:
[----:B------:R-:W-:Y:S01]  /*6660*/  IADD3 R154, R48, -0x1, RZ ;  /* 0xffffffff309a7810 */ /* 0x000fe20007ffe0ff */
[----:B------:R-:W-:Y:S01]  /*6670*/  IMAD R59, R58, 0x10, R59 ;  /* 0x000000103a3b7824 */ /* 0x000fe200078e023b */
[----:B-1----:R-:W-:Y:S01]  /*6680*/  IADD3 R2, R150, 0x40, RZ ;  /* 0x0000004096027810 */ /* 0x002fe20007ffe0ff */
[----:B------:R-:W-:Y:S01]  /*6690*/  IMAD.SHL.U32 R85, R56, 0x2, RZ ;  /* 0x0000000238557824 */ /* 0x000fe200078e00ff */
[----:B------:R-:W-:Y:S01]  /*66a0*/  LOP3.LUT R3, R65, 0x7fffffe, RZ, 0xc0, !PT ;  /* 0x07fffffe41037812 */ /* 0x000fe200078ec0ff */
[----:B------:R-:W-:Y:S01]  /*66b0*/  IMAD.SHL.U32 R0, R154, 0x80, RZ ;  /* 0x000000809a007824 */ /* 0x000fe200078e00ff */
[----:B---3--:R-:W-:-:S02]  /*66c0*/  SHF.R.S32.HI R7, RZ, 0x1f, R66 ;  /* 0x0000001fff077819 */ /* 0x008fc40000011442 */
[----:B------:R-:W-:Y:S01]  /*66d0*/  LOP3.LUT R69, R69, 0xfffffff8, RZ, 0xc0, !PT ;  /* 0xfffffff845457812 */ /* 0x000fe200078ec0ff */
[----:B------:R-:W-:Y:S01]  /*66e0*/  IMAD.IADD R5, R57, 0x1, -R0 ;  /* 0x0000000139057824 */ /* 0x000fe200078e0a00 */
[----:B------:R-:W-:Y:S01]  /*66f0*/  SHF.R.S32.HI R6, RZ, 0x4, R67 ;  /* 0x00000004ff067819 */ /* 0x000fe20000011443 */
[----:B------:R-:W-:Y:S01]  /*6700*/  IMAD.IADD R3, R66, 0x1, -R3 ;  /* 0x0000000142037824 */ /* 0x000fe200078e0a03 */
[----:B------:R-:W-:Y:S02]  /*6710*/  LEA.HI R66, R7, R66, RZ, 0x3 ;  /* 0x0000004207427211 */ /* 0x000fe400078f18ff */
[-C--:B------:R-:W-:Y:S02]  /*6720*/  ISETP.GE.AND P6, PT, R150, R5.reuse, PT ;  /* 0x000000059600720c */ /* 0x080fe40003fc6270 */
[-C--:B------:R-:W-:Y:S01]  /*6730*/  ISETP.GE.AND P2, PT, R20, R5.reuse, PT ;  /* 0x000000051400720c */ /* 0x080fe20003f46270 */
[----:B------:R-:W-:Y:S01]  /*6740*/  IMAD.SHL.U32 R42, R66, 0x20, RZ ;  /* 0x00000020422a7824 */ /* 0x000fe200078e00ff */
[----:B------:R-:W-:-:S02]  /*6750*/  ISETP.GE.AND P0, PT, R2, R5, PT ;  /* 0x000000050200720c */ /* 0x000fc40003f06270 */
[-C--:B------:R-:W-:Y:S02]  /*6760*/  ISETP.GE.AND P3, PT, R2, R5.reuse, PT ;  /* 0x000000050200720c */ /* 0x080fe40003f66270 */
[----:B------:R-:W-:Y:S02]  /*6770*/  IADD3 R2, R150, 0x60, RZ ;  /* 0x0000006096027810 */ /* 0x000fe40007ffe0ff */
[-C--:B------:R-:W-:Y:S02]  /*6780*/  ISETP.GE.AND P4, PT, R20, R5.reuse, PT ;  /* 0x000000051400720c */ /* 0x080fe40003f86270 */
[----:B------:R-:W-:Y:S01]  /*6790*/  LEA.HI R67, R67, R6, RZ, 0x1 ;  /* 0x0000000643437211 */ /* 0x000fe200078f08ff */
[----:B------:R-:W-:Y:S01]  /*67a0*/  @!P6 IMAD.MOV.U32 R142, RZ, RZ, R144 ;  /* 0x000000ffff8ee224 */ /* 0x000fe200078e0090 */
[----:B------:R-:W-:Y:S02]  /*67b0*/  LOP3.LUT R42, R42, 0xffffff00, RZ, 0xc0, !PT ;  /* 0xffffff002a2a7812 */ /* 0x000fe400078ec0ff */
[C---:B--2---:R-:W-:Y:S01]  /*67c0*/  @!P2 LEA R8, P5, R61.reuse, R144, 0x1 ;  /* 0x000000903d08a211 */ /* 0x044fe200078a08ff */
[----:B------:R-:W-:Y:S01]  /*67d0*/  @!P0 IMAD.MOV.U32 R4, RZ, RZ, c[0x0][0x198] ;  /* 0x00006600ff048624 */ /* 0x000fe200078e00ff */
[----:B------:R-:W-:Y:S01]  /*67e0*/  @!PT LDS RZ, [RZ] ;  /* 0x00000000fffff984 */ /* 0x000fe20000000800 */
[----:B------:R-:W-:Y:S01]  /*67f0*/  @!PT LDS RZ, [RZ] ;  /* 0x00000000fffff984 */ /* 0x000fe20000000800 */
[----:B------:R-:W-:Y:S01]  /*6800*/  @!PT LDS RZ, [RZ] ;  /* 0x00000000fffff984 */ /* 0x000fe20000000800 */
[----:B------:R1:W-:Y:S01]  /*6810*/  @!P6 LDGSTS.E.BYPASS.LTC128B.128 [R155+0x1000], [R142.64] ;  /* 0x010000008e9befae */ /* 0x0003e2000b901d46 */
[----:B------:R-:W-:Y:S01]  /*6820*/  ISETP.GE.AND P6, PT, R2, R5, PT ;  /* 0x000000050200720c */ /* 0x000fe20003fc6270 */
[----:B------:R-:W-:Y:S01]  /*6830*/  @!P0 IMAD.MOV.U32 R7, RZ, RZ, c[0x0][0x19c] ;  /* 0x00006700ff078624 */ /* 0x000fe200078e00ff */
[----:B------:R-:W-:-:S02]  /*6840*/  @!P2 LEA.HI.X R9, R61, R143, R60, 0x1, P5 ;  /* 0x0000008f3d09a211 */ /* 0x000fc400028f0c3c */
[C---:B------:R-:W-:Y:S02]  /*6850*/  @!P0 LEA R12, P5, R4.reuse, R144, 0x7 ;  /* 0x00000090040c8211 */ /* 0x040fe400078a38ff */
[----:B------:R-:W-:Y:S01]  /*6860*/  LOP3.LUT R67, R67, 0xfffffffe, RZ, 0xc0, !PT ;  /* 0xfffffffe43437812 */ /* 0x000fe200078ec0ff */
[----:B------:R2:W-:Y:S01]  /*6870*/  @!P2 LDGSTS.E.BYPASS.LTC128B.128 [R155+0x1800], [R8.64] ;  /* 0x01800000089bafae */ /* 0x0005e2000b901d46 */
[----:B------:R-:W-:Y:S01]  /*6880*/  @!P0 LEA.HI.X R13, R4, R143, R7, 0x7, P5 ;  /* 0x0000008f040d8211 */ /* 0x000fe200028f3c07 */
[----:B------:R-:W-:Y:S01]  /*6890*/  IMAD.IADD R7, R56, 0x1, -R69 ;  /* 0x0000000138077824 */ /* 0x000fe200078e0a45 */
[-C--:B------:R-:W-:Y:S01]  /*68a0*/  ISETP.GE.AND P2, PT, R2, R5.reuse, PT ;  /* 0x000000050200720c */ /* 0x080fe20003f46270 */
[----:B------:R-:W-:Y:S01]  /*68b0*/  IMAD.IADD R6, R6, 0x1, -R67 ;  /* 0x0000000106067824 */ /* 0x000fe200078e0a43 */
[----:B------:R-:W-:Y:S01]  /*68c0*/  ISETP.GE.AND P5, PT, R150, R5, PT ;  /* 0x000000059600720c */ /* 0x000fe20003fa6270 */
[----:B------:R-:W-:Y:S01]  /*68d0*/  @!P6 IMAD.MOV.U32 R10, RZ, RZ, c[0x0][0x198] ;  /* 0x00006600ff0ae624 */ /* 0x000fe200078e00ff */
[----:B------:R3:W-:Y:S01]  /*68e0*/  @!P0 LDGSTS.E.BYPASS.LTC128B.128 [R155+0x2000], [R12.64] ;  /* 0x020000000c9b8fae */ /* 0x0007e2000b901d46 */
[----:B------:R-:W-:Y:S01]  /*68f0*/  @!P6 IMAD.MOV.U32 R5, RZ, RZ, c[0x0][0x19c] ;  /* 0x00006700ff05e624 */ /* 0x000fe200078e00ff */
[----:B------:R-:W-:Y:S01]  /*6900*/  LEA.HI R2, R7, R7, RZ, 0x1 ;  /* 0x0000000707027211 */ /* 0x000fe200078f08ff */
[----:B------:R-:W-:Y:S01]  /*6910*/  IMAD.SHL.U32 R41, R6, 0x8, RZ ;  /* 0x0000000806297824 */ /* 0x000fe200078e00ff */
[----:B------:R-:W-:Y:S01]  /*6920*/  @!P4 LEA R4, P0, R63, R146, 0x1 ;  /* 0x000000923f04c211 */ /* 0x000fe200078008ff */
[----:B------:R-:W-:Y:S01]  /*6930*/  @!P6 IMAD R5, R5, 0xc0, RZ ;  /* 0x000000c00505e824 */ /* 0x000fe200078e02ff */
[----:B------:R-:W-:-:S03]  /*6940*/  LOP3.LUT R85, R85, 0x6, RZ, 0xc0, !PT ;  /* 0x0000000655557812 */ /* 0x000fc600078ec0ff */
[----:B------:R-:W-:Y:S02]  /*6950*/  @!P2 IMAD.MOV.U32 R14, RZ, RZ, c[0x0][0x1a0] ;  /* 0x00006800ff0ea624 */ /* 0x000fe400078e00ff */
[----:B-1----:R-:W-:Y:S02]  /*6960*/  @!P6 IMAD.MOV.U32 R142, RZ, RZ, R144 ;  /* 0x000000ffff8ee224 */ /* 0x002fe400078e0090 */
[----:B------:R-:W-:-:S04]  /*6970*/  @!P2 IMAD.WIDE.U32 R14, R14, 0xc0, R146 ;  /* 0x000000c00e0ea825 */ /* 0x000fc800078e0092 */
[----:B------:R-:W-:Y:S01]  /*6980*/  @!P6 IMAD.WIDE.U32 R10, R10, 0xc0, R142 ;  /* 0x000000c00a0ae825 */ /* 0x000fe200078e008e */
[----:B--2---:R-:W-:-:S03]  /*6990*/  LOP3.LUT R8, R2, 0x3fffffe, RZ, 0xc0, !PT ;  /* 0x03fffffe02087812 */ /* 0x004fc600078ec0ff */
[----:B------:R-:W-:Y:S01]  /*69a0*/  @!P6 IMAD.IADD R17, R11, 0x1, R5 ;  /* 0x000000010b11e824 */ /* 0x000fe200078e0205 */
[----:B------:R-:W-:Y:S01]  /*69b0*/  SHF.R.S32.HI R2, RZ, 0x1, R2 ;  /* 0x00000001ff027819 */ /* 0x000fe20000011402 */
[----:B------:R-:W-:Y:S01]  /*69c0*/  @!P6 IMAD.MOV.U32 R16, RZ, RZ, R10 ;  /* 0x000000ffff10e224 */ /* 0x000fe200078e000a */
[----:B------:R-:W-:Y:S01]  /*69d0*/  @!P4 LEA.HI.X R5, R63, R147, R62, 0x1, P0 ;  /* 0x000000933f05c211 */ /* 0x000fe200000f0c3e */
[----:B------:R-:W-:Y:S02]  /*69e0*/  IMAD.IADD R7, R7, 0x1, -R8 ;  /* 0x0000000107077824 */ /* 0x000fe400078e0a08 */
[----:B------:R-:W-:Y:S01]  /*69f0*/  IMAD.SHL.U32 R8, R64, 0x40, RZ ;  /* 0x0000004040087824 */ /* 0x000fe200078e00ff */
[----:B------:R1:W-:Y:S01]  /*6a00*/  @!P6 LDGSTS.E.BYPASS.LTC128B.128 [R155+0x2800], [R16.64] ;  /* 0x02800000109befae */ /* 0x0003e2000b901d46 */
[----:B---3--:R-:W-:Y:S02]  /*6a10*/  IMAD.SHL.U32 R12, R2, 0x40, RZ ;  /* 0x00000040020c7824 */ /* 0x008fe400078e00ff */
[----:B------:R-:W-:Y:S01]  /*6a20*/  IMAD.SHL.U32 R11, R68, 0x8, RZ ;  /* 0x00000008440b7824 */ /* 0x000fe200078e00ff */
[----:B------:R-:W0:Y:S01]  /*6a30*/  LDGDEPBAR ;  /* 0x00000000000079af */ /* 0x000e220000000000 */
[----:B------:R-:W-:Y:S01]  /*6a40*/  LOP3.LUT R8, R8, 0xc0, RZ, 0xc0, !PT ;  /* 0x000000c008087812 */ /* 0x000fe200078ec0ff */
[----:B------:R-:W-:Y:S01]  /*6a50*/  IMAD R140, R6, 0x8, R7 ;  /* 0x00000008068c7824 */ /* 0x000fe200078e0207 */
[----:B------:R-:W-:Y:S01]  /*6a60*/  LOP3.LUT R12, R12, 0xc0, RZ, 0xc0, !PT ;  /* 0x000000c00c0c7812 */ /* 0x000fe200078ec0ff */
[----:B------:R-:W-:Y:S01]  /*6a70*/  @!P2 IMAD.MOV.U32 R9, RZ, RZ, c[0x0][0x1a4] ;  /* 0x00006900ff09a624 */ /* 0x000fe200078e00ff */
[----:B------:R-:W-:Y:S01]  /*6a80*/  LOP3.LUT R41, R8, 0x8, R41, 0xf8, !PT ;  /* 0x0000000808297812 */ /* 0x000fe200078ef829 */
[----:B------:R-:W-:Y:S01]  /*6a90*/  @!P3 IMAD.MOV.U32 R7, RZ, RZ, c[0x0][0x1a0] ;  /* 0x00006800ff07b624 */ /* 0x000fe200078e00ff */
[----:B------:R-:W-:Y:S01]  /*6aa0*/  SHF.R.U32.HI R6, RZ, 0x3, R8 ;  /* 0x00000003ff067819 */ /* 0x000fe20000011608 */
[----:B------:R-:W-:Y:S01]  /*6ab0*/  @!P3 IMAD.MOV.U32 R10, RZ, RZ, c[0x0][0x1a4] ;  /* 0x00006900ff0ab624 */ /* 0x000fe200078e00ff */
[----:B------:R-:W-:Y:S01]  /*6ac0*/  LOP3.LUT R11, R12, 0x8, R11, 0xf8, !PT ;  /* 0x000000080c0b7812 */ /* 0x000fe200078ef80b */
[----:B------:R-:W-:Y:S01]  /*6ad0*/  @!P2 IMAD R9, R9, 0xc0, RZ ;  /* 0x000000c00909a824 */ /* 0x000fe200078e02ff */
[----:B------:R-:W-:Y:S01]  /*6ae0*/  SHF.R.U32.HI R12, RZ, 0x3, R12 ;  /* 0x00000003ff0c7819 */ /* 0x000fe2000001160c */
[----:B------:R-:W-:Y:S01]  /*6af0*/  @!P2 IMAD.MOV.U32 R20, RZ, RZ, R14 ;  /* 0x000000ffff14a224 */ /* 0x000fe200078e000e */
[----:B------:R-:W-:Y:S01]  /*6b00*/  LOP3.LUT R41, R41, R6, RZ, 0x3c, !PT ;  /* 0x0000000629297212 */ /* 0x000fe200078e3cff */
[----:B------:R-:W-:Y:S01]  /*6b10*/  IMAD R6, R58, 0x200, R42 ;  /* 0x000002003a067824 */ /* 0x000fe200078e022a */
[----:B------:R-:W-:Y:S01]  /*6b20*/  LOP3.LUT R11, R11, R12, RZ, 0x3c, !PT ;  /* 0x0000000c0b0b7212 */ /* 0x000fe200078e3cff */
[----:B------:R-:W-:Y:S01]  /*6b30*/  @!P2 IMAD.IADD R21, R15, 0x1, R9 ;  /* 0x000000010f15a824 */ /* 0x000fe200078e0209 */
[----:B------:R-:W-:Y:S01]  /*6b40*/  @!P3 LEA R8, P0, R7, R146, 0x7 ;  /* 0x000000920708b211 */ /* 0x000fe200078038ff */
[----:B------:R-:W-:-:S02]  /*6b50*/  IMAD R6, R3, 0x20, R6 ;  /* 0x0000002003067824 */ /* 0x000fc400078e0206 */
[----:B------:R-:W-:Y:S01]  /*6b60*/  IMAD.U32 R140, R140, 0x20, R11 ;  /* 0x000000208c8c7824 */ /* 0x000fe200078e000b */
[----:B------:R-:W-:Y:S01]  /*6b70*/  @!P3 LEA.HI.X R9, R7, R147, R10, 0x7, P0 ;  /* 0x000000930709b211 */ /* 0x000fe200000f3c0a */
[----:B------:R-:W-:Y:S01]  /*6b80*/  IMAD.IADD R142, R41, 0x1, R6 ;  /* 0x00000001298e7824 */ /* 0x000fe200078e0206 */
[----:B------:R-:W-:Y:S01]  /*6b90*/  LOP3.LUT P0, RZ, R2, 0x2, RZ, 0xc0, !PT ;  /* 0x0000000202ff7812 */ /* 0x000fe2000780c0ff */
[----:B------:R-:W-:-:S04]  /*6ba0*/  DEPBAR.LE SB0, 0x0 ;  /* 0x000080000000791a */ /* 0x000fc80000000000 */
[----:B------:R-:W-:Y:S01]  /*6bb0*/  BAR.SYNC.DEFER_BLOCKING 0x0 ;  /* 0x0000000000007b1d */ /* 0x000fe20000010000 */
[----:B------:R-:W-:Y:S02]  /*6bc0*/  IMAD.SHL.U32 R142, R142, 0x2, RZ ;  /* 0x000000028e8e7824 */ /* 0x000fe400078e00ff */
[----:B------:R-:W-:Y:S02]  /*6bd0*/  IMAD.SHL.U32 R140, R140, 0x2, RZ ;  /* 0x000000028c8c7824 */ /* 0x000fe400078e00ff */
[----:B------:R-:W-:Y:S02]  /*6be0*/  IMAD R141, R49, 0x2, R142 ;  /* 0x00000002318d7824 */ /* 0x000fe400078e028e */
[----:B------:R-:W-:Y:S01]  /*6bf0*/  IMAD R42, R3, 0x20, R42 ;  /* 0x00000020032a7824 */ /* 0x000fe200078e022a */
[C---:B------:R-:W-:Y:S02]  /*6c00*/  IADD3 R2, R140.reuse, 0x1000, RZ ;  /* 0x000010008c027810 */ /* 0x040fe40007ffe0ff */
[----:B------:R-:W-:Y:S01]  /*6c10*/  IADD3 R139, R140, 0x1020, RZ ;  /* 0x000010208c8b7810 */ /* 0x000fe20007ffe0ff */
[----:B------:R-:W-:Y:S01]  /*6c20*/  IMAD.IADD R3, R41, 0x1, R42 ;  /* 0x0000000129037824 */ /* 0x000fe200078e022a */
[----:B------:R-:W-:-:S04]  /*6c30*/  @P0 IADD3 R139, R2, -0x20, RZ ;  /* 0xffffffe0028b0810 */ /* 0x000fc80007ffe0ff */
[C---:B------:R-:W-:Y:S02]  /*6c40*/  IADD3 R136, R139.reuse, 0x400, RZ ;  /* 0x000004008b887810 */ /* 0x040fe40007ffe0ff */
[C---:B------:R-:W-:Y:S02]  /*6c50*/  IADD3 R135, R139.reuse, 0x800, RZ ;  /* 0x000008008b877810 */ /* 0x040fe40007ffe0ff */
[C---:B------:R-:W-:Y:S02]  /*6c60*/  IADD3 R134, R139.reuse, 0xc00, RZ ;  /* 0x00000c008b867810 */ /* 0x040fe40007ffe0ff */
[C---:B------:R-:W-:Y:S01]  /*6c70*/  IADD3 R133, R139.reuse, 0x1000, RZ ;  /* 0x000010008b857810 */ /* 0x040fe20007ffe0ff */
[----:B------:R-:W-:Y:S01]  /*6c80*/  @P5 STS [R155+0x3000], RZ ;  /* 0x003000ff9b005388 */ /* 0x000fe20000000800 */
[C---:B------:R-:W-:Y:S02]  /*6c90*/  IADD3 R132, R139.reuse, 0x1400, RZ ;  /* 0x000014008b847810 */ /* 0x040fe40007ffe0ff */
[C---:B------:R-:W-:Y:S01]  /*6ca0*/  IADD3 R86, R139.reuse, 0x1800, RZ ;  /* 0x000018008b567810 */ /* 0x040fe20007ffe0ff */
        /* <DEDUP_REMOVED lines=23> */
[----:B------:R-:W2:Y:S04]  /*6e20*/  LDSM.16.M88.4 R24, [R140+0x1000] ;  /* 0x001000008c18783b */ /* 0x000ea80000000200 */
[----:B---3--:R-:W-:Y:S04]  /*6e30*/  LDSM.16.M88.4 R4, [R141] ;  /* 0x000000008d04783b */ /* 0x008fe80000000200 */
[----:B-1----:R-:W1:Y:S04]  /*6e40*/  LDSM.16.M88.4 R16, [R139] ;  /* 0x000000008b10783b */ /* 0x002e680000000200 */
[----:B----4-:R-:W3:Y:S04]  /*6e50*/  LDSM.16.M88.4 R8, [R140+0x1400] ;  /* 0x001400008c08783b */ /* 0x010ee80000000200 */
[----:B------:R-:W4:Y:S04]  /*6e60*/  LDSM.16.M88.4 R28, [R139+0x400] ;  /* 0x000400008b1c783b */ /* 0x000f280000000200 */
[----:B-----5:R-:W5:Y:S04]  /*6e70*/  LDSM.16.M88.4 R20, [R140+0x1800] ;  /* 0x001800008c14783b */ /* 0x020f680000000200 */
[----:B------:R-:W1:Y:S04]  /*6e80*/  LDSM.16.M88.4 R36, [R139+0x800] ;  /* 0x000800008b24783b */ /* 0x000e680000000200 */
[----:B------:R-:W0:Y:S01]  /*6e90*/  LDGDEPBAR ;  /* 0x00000000000079af */ /* 0x000e220000000000 */
[C---:B--2---:R-:W-:Y:S08]  /*6ea0*/  HMMA.16816.F32.BF16 R32, R12.reuse, R24, RZ ;  /* 0x000000180c20723c */ /* 0x044ff000000418ff */
[----:B------:R-:W-:Y:S11]  /*6eb0*/  HMMA.16816.F32.BF16 R24, R12, R26, RZ ;  /* 0x0000001a0c18723c */ /* 0x000ff600000418ff */
[----:B------:R-:W-:Y:S05]  /*6ec0*/  @!UPT UIADD3 URZ, URZ, URZ, URZ ;  /* 0x0000003f3f3ff290 */ /* 0x000fea000fffe03f */
[C---:B-1----:R-:W-:Y:S08]  /*6ed0*/  HMMA.16816.F32.BF16 R32, R4.reuse, R16, R32 ;  /* 0x000000100420723c */ /* 0x042ff00000041820 */
[----:B------:R-:W-:Y:S08]  /*6ee0*/  HMMA.16816.F32.BF16 R24, R4, R18, R24 ;  /* 0x000000120418723c */ /* 0x000ff00000041818 */
[C---:B---3--:R-:W-:Y:S08]  /*6ef0*/  HMMA.16816.F32.BF16 R16, R12.reuse, R8, RZ ;  /* 0x000000080c10723c */ /* 0x048ff000000418ff */
[----:B------:R-:W-:Y:S01]  /*6f00*/  HMMA.16816.F32.BF16 R8, R12, R10, RZ ;  /* 0x0000000a0c08723c */ /* 0x000fe200000418ff */
        /* <DEDUP_REMOVED lines=8> */
[----:B------:R-:W-:Y:S01]  /*6f90*/  MUFU.TANH R43, R33 ;  /* 0x00000021002b7308 */ /* 0x000fe20000002400 */
[----:B------:R-:W-:Y:S01]  /*6fa0*/  FMUL.FTZ R70, R27, c[0x0][0x2ec] ;  /* 0x0000bb001b467a20 */ /* 0x000fe20000410000 */
[C---:B----4-:R-:W-:Y:S01]  /*6fb0*/  HMMA.16816.F32.BF16 R16, R4.reuse, R28, R16 ;  /* 0x0000001c0410723c */ /* 0x050fe20000041810 */
[----:B------:R-:W1:Y:S05]  /*6fc0*/  LDSM.16.M88.4 R24, [R140+0x1c00] ;  /* 0x001c00008c18783b */ /* 0x000e6a0000000200 */
[----:B------:R5:W-:Y:S02]  /*6fd0*/  MUFU.TANH R52, R35 ;  /* 0x0000002300347308 */ /* 0x000be40000002400 */
[----:B------:R-:W-:Y:S01]  /*6fe0*/  HMMA.16816.F32.BF16 R8, R4, R30, R8 ;  /* 0x0000001e0408723c */ /* 0x000fe20000041808 */
[----:B------:R-:W2:Y:S05]  /*6ff0*/  LDSM.16.M88.4 R28, [R139+0xc00] ;  /* 0x000c00008b1c783b */ /* 0x000eaa0000000200 */
[----:B------:R-:W3:Y:S02]  /*7000*/  MUFU.TANH R46, R46 ;  /* 0x0000002e002e7308 */ /* 0x000ee40000002400 */
[----:B-----5:R-:W-:Y:S06]  /*7010*/  HMMA.16816.F32.BF16 R32, R12, R20, RZ ;  /* 0x000000140c20723c */ /* 0x020fec00000418ff */
[----:B------:R-:W4:Y:S02]  /*7020*/  MUFU.TANH R53, R53 ;  /* 0x0000003500357308 */ /* 0x000f240000002400 */
[----:B------:R-:W-:-:S02]  /*7030*/  FMUL.FTZ R16, R16, c[0x0][0x2ec] ;  /* 0x0000bb0010107a20 */ /* 0x000fc40000410000 */
[----:B------:R-:W-:Y:S02]  /*7040*/  FMUL.FTZ R17, R17, c[0x0][0x2ec] ;  /* 0x0000bb0011117a20 */ /* 0x000fe40000410000 */
[----:B------:R-:W-:Y:S01]  /*7050*/  FMUL.FTZ R18, R18, c[0x0][0x2ec] ;  /* 0x0000bb0012127a20 */ /* 0x000fe20000410000 */
[----:B------:R-:W-:Y:S01]  /*7060*/  HMMA.16816.F32.BF16 R20, R12, R22, RZ ;  /* 0x000000160c14723c */ /* 0x000fe200000418ff */
[----:B------:R-:W5:Y:S02]  /*7070*/  MUFU.TANH R47, R16 ;  /* 0x00000010002f7308 */ /* 0x000f640000002400 */
[----:B------:R-:W-:Y:S02]  /*7080*/  FMUL.FTZ R8, R8, c[0x0][0x2ec] ;  /* 0x0000bb0008087a20 */ /* 0x000fe40000410000 */
[----:B------:R-:W-:Y:S02]  /*7090*/  FMUL.FTZ R9, R9, c[0x0][0x2ec] ;  /* 0x0000bb0009097a20 */ /* 0x000fe40000410000 */
[----:B------:R-:W-:-:S02]  /*70a0*/  FMUL.FTZ R62, R10, c[0x0][0x2ec] ;  /* 0x0000bb000a3e7a20 */ /* 0x000fc40000410000 */
[----:B------:R-:W-:Y:S01]  /*70b0*/  FMUL.FTZ R60, R11, c[0x0][0x2ec] ;  /* 0x0000bb000b3c7a20 */ /* 0x000fe20000410000 */
[----:B------:R-:W-:Y:S01]  /*70c0*/  MUFU.TANH R54, R8 ;  /* 0x0000000800367308 */ /* 0x000fe20000002400 */
[----:B------:R-:W-:Y:S01]  /*70d0*/  FMUL.FTZ R68, R19, c[0x0][0x2ec] ;  /* 0x0000bb0013447a20 */ /* 0x000fe20000410000 */
[C---:B------:R-:W-:Y:S06]  /*70e0*/  HMMA.16816.F32.BF16 R32, R4.reuse, R36, R32 ;  /* 0x000000240420723c */ /* 0x040fec0000041820 */
[----:B------:R1:W-:Y:S06]  /*70f0*/  MUFU.TANH R36, R9 ;  /* 0x0000000900247308 */ /* 0x0003ec0000002400 */
[----:B------:R-:W-:Y:S02]  /*7100*/  HMMA.16816.F32.BF16 R20, R4, R38, R20 ;  /* 0x000000260414723c */ /* 0x000fe40000041814 */
[----:B------:R-:W-:Y:S05]  /*7110*/  MUFU.TANH R45, R17 ;  /* 0x00000011002d7308 */ /* 0x000fea0000002400 */
[----:B------:R-:W-:Y:S01]  /*7120*/  IMAD.IADD R38, R0, 0x1, R85 ;  /* 0x0000000100267824 */ /* 0x000fe200078e0255 */
[----:B-1----:R-:W1:Y:S02]  /*7130*/  LDSM.16.M88.4 R8, [R140+0x2000] ;  /* 0x002000008c08783b */ /* 0x002e640000000200 */
[----:B------:R2:W1:Y:S02]  /*7140*/  MUFU.TANH R64, R18 ;  /* 0x0000001200407308 */ /* 0x0004640000002400 */
[----:B------:R-:W-:-:S02]  /*7150*/  FMUL.FTZ R32, R32, c[0x0][0x2ec] ;  /* 0x0000bb0020207a20 */ /* 0x000fc40000410000 */
[----:B------:R-:W-:-:S04]  /*7160*/  FMUL.FTZ R33, R33, c[0x0][0x2ec] ;  /* 0x0000bb0021217a20 */ /* 0x000fc80000410000 */
[----:B------:R-:W1:Y:S01]  /*7170*/  MUFU.TANH R44, R44 ;  /* 0x0000002c002c7308 */ /* 0x000e620000002400 */
[----:B------:R-:W-:Y:S02]  /*7180*/  FMUL.FTZ R72, R34, c[0x0][0x2ec] ;  /* 0x0000bb0022487a20 */ /* 0x000fe40000410000 */
[----:B------:R-:W-:-:S03]  /*7190*/  FMUL.FTZ R106, R35, c[0x0][0x2ec] ;  /* 0x0000bb00236a7a20 */ /* 0x000fc60000410000 */
[----:B------:R-:W-:Y:S01]  /*71a0*/  FMUL.FTZ R20, R20, c[0x0][0x2ec] ;  /* 0x0000bb0014147a20 */ /* 0x000fe20000410000 */
[C---:B--2---:R-:W-:Y:S01]  /*71b0*/  HMMA.16816.F32.BF16 R16, R12.reuse, R24, RZ ;  /* 0x000000180c10723c */ /* 0x044fe200000418ff */
[----:B------:R-:W-:Y:S01]  /*71c0*/  MUFU.TANH R55, R32 ;  /* 0x0000002000377308 */ /* 0x000fe20000002400 */
[----:B------:R-:W-:Y:S02]  /*71d0*/  FMUL.FTZ R21, R21, c[0x0][0x2ec] ;  /* 0x0000bb0015157a20 */ /* 0x000fe40000410000 */
[----:B------:R-:W-:Y:S02]  /*71e0*/  FMUL.FTZ R96, R22, c[0x0][0x2ec] ;  /* 0x0000bb0016607a20 */ /* 0x000fe40000410000 */
[----:B------:R-:W-:Y:S02]  /*71f0*/  FMUL.FTZ R90, R23, c[0x0][0x2ec] ;  /* 0x0000bb00175a7a20 */ /* 0x000fe40000410000 */
[----:B------:R-:W-:Y:S01]  /*7200*/  HMMA.16816.F32.BF16 R24, R12, R26, RZ ;  /* 0x0000001a0c18723c */ /* 0x000fe200000418ff */
[----:B------:R2:W-:Y:S08]  /*7210*/  MUFU.TANH R39, R33 ;  /* 0x0000002100277308 */ /* 0x0005f00000002400 */
[----:B------:R-:W-:Y:S07]  /*7220*/  MUFU.TANH R99, R20 ;  /* 0x0000001400637308 */ /* 0x000fee0000002400 */
[C---:B------:R-:W-:Y:S01]  /*7230*/  HMMA.16816.F32.BF16 R16, R4.reuse, R28, R16 ;  /* 0x0000001c0410723c */ /* 0x040fe20000041810 */
[----:B--2---:R-:W2:Y:S01]  /*7240*/  LDSM.16.M88.4 R32, [R139+0x1000] ;  /* 0x001000008b20783b */ /* 0x004ea20000000200 */
[----:B------:R3:W-:Y:S06]  /*7250*/  MUFU.TANH R97, R21 ;  /* 0x0000001500617308 */ /* 0x0007ec0000002400 */
[----:B------:R-:W-:Y:S02]  /*7260*/  HMMA.16816.F32.BF16 R24, R4, R30, R24 ;  /* 0x0000001e0418723c */ /* 0x000fe40000041818 */
[----:B------:R-:W2:Y:S06]  /*7270*/  MUFU.TANH R70, R70 ;  /* 0x0000004600467308 */ /* 0x000eac0000002400 */
[C---:B-1----:R-:W-:Y:S01]  /*7280*/  HMMA.16816.F32.BF16 R28, R12.reuse, R8, RZ ;  /* 0x000000080c1c723c */ /* 0x042fe200000418ff */
[----:B---3--:R-:W1:Y:S01]  /*7290*/  LDSM.16.M88.4 R20, [R140+0x2400] ;  /* 0x002400008c14783b */ /* 0x008e620000000200 */
[----:B------:R-:W3:Y:S06]  /*72a0*/  MUFU.TANH R68, R68 ;  /* 0x0000004400447308 */ /* 0x000eec0000002400 */
        /* <DEDUP_REMOVED lines=10> */
[----:B------:R-:W-:Y:S02]  /*7350*/  FMUL.FTZ R102, R27, c[0x0][0x2ec] ;  /* 0x0000bb001b667a20 */ /* 0x000fe40000410000 */
[----:B--2---:R-:W-:Y:S03]  /*7360*/  HMMA.16816.F32.BF16 R28, R4, R32, R28 ;  /* 0x00000020041c723c */ /* 0x004fe6000004181c */
[----:B------:R1:W-:Y:S04]  /*7370*/  MUFU.TANH R65, R24 ;  /* 0x0000001800417308 */ /* 0x0003e80000002400 */
[----:B------:R-:W-:-:S02]  /*7380*/  SHF.R.S32.HI R33, RZ, 0x1f, R56 ;  /* 0x0000001fff217819 */ /* 0x000fc40000011438 */
[----:B------:R-:W-:Y:S02]  /*7390*/  HMMA.16816.F32.BF16 R8, R4, R34, R8 ;  /* 0x000000220408723c */ /* 0x000fe40000041808 */
[----:B------:R2:W-:Y:S01]  /*73a0*/  MUFU.TANH R67, R17 ;  /* 0x0000001100437308 */ /* 0x0005e20000002400 */
[----:B------:R-:W-:-:S04]  /*73b0*/  LEA.HI R33, R33, R56, RZ, 0x5 ;  /* 0x0000003821217211 */ /* 0x000fc800078f28ff */
[----:B------:R-:W-:Y:S01]  /*73c0*/  LOP3.LUT R33, R33, 0xffffffe0, RZ, 0xc0, !PT ;  /* 0xffffffe021217812 */ /* 0x000fe200078ec0ff */
[----:B-1----:R-:W-:Y:S02]  /*73d0*/  HMMA.16816.F32.BF16 R24, R12, R20, RZ ;  /* 0x000000140c18723c */ /* 0x002fe400000418ff */
[----:B------:R-:W1:Y:S05]  /*73e0*/  MUFU.TANH R60, R60 ;  /* 0x0000003c003c7308 */ /* 0x000e6a0000002400 */
[----:B------:R-:W-:Y:S01]  /*73f0*/  FMUL.FTZ R28, R28, c[0x0][0x2ec] ;  /* 0x0000bb001c1c7a20 */ /* 0x000fe20000410000 */
[----:B--2---:R-:W2:Y:S01]  /*7400*/  LDSM.16.M88.4 R16, [R139+0x1400] ;  /* 0x001400008b10783b */ /* 0x004ea20000000200 */
[----:B------:R-:W-:-:S02]  /*7410*/  IMAD.IADD R20, R56, 0x1, -R33 ;  /* 0x0000000138147824 */ /* 0x000fc400078e0a21 */
[----:B------:R-:W-:Y:S01]  /*7420*/  MUFU.TANH R95, R28 ;  /* 0x0000001c005f7308 */ /* 0x000fe20000002400 */
[----:B------:R-:W-:Y:S02]  /*7430*/  FMUL.FTZ R29, R29, c[0x0][0x2ec] ;  /* 0x0000bb001d1d7a20 */ /* 0x000fe40000410000 */
[----:B------:R-:W-:Y:S01]  /*7440*/  FMUL.FTZ R30, R30, c[0x0][0x2ec] ;  /* 0x0000bb001e1e7a20 */ /* 0x000fe20000410000 */
[----:B------:R-:W-:Y:S01]  /*7450*/  SHF.R.S32.HI R21, RZ, 0x1f, R20 ;  /* 0x0000001fff157819 */ /* 0x000fe20000011414 */
[----:B------:R-:W-:Y:S02]  /*7460*/  FMUL.FTZ R31, R31, c[0x0][0x2ec] ;  /* 0x0000bb001f1f7a20 */ /* 0x000fe40000410000 */
[----:B------:R-:W-:Y:S01]  /*7470*/  FMUL.FTZ R91, R8, c[0x0][0x2ec] ;  /* 0x0000bb00085b7a20 */ /* 0x000fe20000410000 */
[----:B------:R-:W-:Y:S01]  /*7480*/  LEA.HI R21, R21, R20, RZ, 0x2 ;  /* 0x0000001415157211 */ /* 0x000fe200078f10ff */
[----:B------:R-:W-:Y:S01]  /*7490*/  MUFU.TANH R93, R29 ;  /* 0x0000001d005d7308 */ /* 0x000fe20000002400 */
[----:B------:R-:W-:Y:S01]  /*74a0*/  FMUL.FTZ R89, R9, c[0x0][0x2ec] ;  /* 0x0000bb0009597a20 */ /* 0x000fe20000410000 */
[----:B------:R-:W-:Y:S01]  /*74b0*/  IADD3 R9, R38, 0x8, RZ ;  /* 0x0000000826097810 */ /* 0x000fe20007ffe0ff */
[----:B------:R-:W-:Y:S01]  /*74c0*/  FMUL.FTZ R10, R10, c[0x0][0x2ec] ;  /* 0x0000bb000a0a7a20 */ /* 0x000fe20000410000 */
[----:B------:R-:W-:Y:S01]  /*74d0*/  SHF.R.S32.HI R156, RZ, 0x2, R21 ;  /* 0x00000002ff9c7819 */ /* 0x000fe20000011415 */
[----:B------:R-:W-:Y:S01]  /*74e0*/  FMUL.FTZ R92, R11, c[0x0][0x2ec] ;  /* 0x0000bb000b5c7a20 */ /* 0x000fe20000410000 */
[----:B------:R-:W-:-:S02]  /*74f0*/  IADD3 R8, R38, 0x9, RZ ;  /* 0x0000000926087810 */ /* 0x000fc40007ffe0ff */
[----:B------:R-:W-:Y:S01]  /*7500*/  IADD3 R20, R59, 0x1, R156 ;  /* 0x000000013b147810 */ /* 0x000fe20007ffe09c */
[----:B------:R-:W-:Y:S03]  /*7510*/  MUFU.TANH R100, R30 ;  /* 0x0000001e00647308 */ /* 0x000fe60000002400 */
[----:B------:R-:W-:-:S04]  /*7520*/  IADD3 R20, R57, R20, -R148 ;  /* 0x0000001439147210 */ /* 0x000fc80007ffe894 */
[----:B------:R-:W-:Y:S01]  /*7530*/  IADD3 R20, R20, c[0x0][0x2e8], RZ ;  /* 0x0000ba0014147a10 */ /* 0x000fe20007ffe0ff */
[----:B------:R1:W-:Y:S03]  /*7540*/  MUFU.TANH R98, R31 ;  /* 0x0000001f00627308 */ /* 0x0003e60000002400 */
[C---:B------:R-:W-:Y:S02]  /*7550*/  IADD3 R50, R20.reuse, 0x8, RZ ;  /* 0x0000000814327810 */ /* 0x040fe40007ffe0ff */
[-C--:B------:R-:W-:Y:S02]  /*7560*/  IMNMX R51, R20, R57.reuse, PT ;  /* 0x0000003914337217 */ /* 0x080fe40003800200 */
[----:B------:R-:W-:Y:S01]  /*7570*/  IMNMX R50, R50, R57, PT ;  /* 0x0000003932327217 */ /* 0x000fe20003800200 */
[----:B------:R3:W-:Y:S01]  /*7580*/  MUFU.TANH R94, R10 ;  /* 0x0000000a005e7308 */ /* 0x0007e20000002400 */
[----:B------:R-:W-:-:S02]  /*7590*/  ISETP.GE.AND P5, PT, R9, R51, PT ;  /* 0x000000330900720c */ /* 0x000fc40003fa6270 */
[-C--:B------:R-:W-:Y:S01]  /*75a0*/  ISETP.GE.AND P2, PT, R9, R50.reuse, PT ;  /* 0x000000320900720c */ /* 0x080fe20003f46270 */
[----:B--2---:R-:W-:Y:S01]  /*75b0*/  HMMA.16816.F32.BF16 R24, R4, R16, R24 ;  /* 0x000000100418723c */ /* 0x004fe20000041818 */
[C---:B------:R-:W-:Y:S02]  /*75c0*/  ISETP.GE.AND P0, PT, R8.reuse, R51, PT ;  /* 0x000000330800720c */ /* 0x040fe40003f06270 */
[----:B------:R-:W-:Y:S01]  /*75d0*/  ISETP.GE.AND P3, PT, R8, R50, PT ;  /* 0x000000320800720c */ /* 0x000fe20003f66270 */
[----:B------:R-:W2:Y:S01]  /*75e0*/  MUFU.TANH R72, R72 ;  /* 0x0000004800487308 */ /* 0x000ea20000002400 */
[C---:B------:R-:W-:Y:S02]  /*75f0*/  IADD3 R9, R38.reuse, 0x10, RZ ;  /* 0x0000001026097810 */ /* 0x040fe40007ffe0ff */
[C---:B------:R-:W-:Y:S01]  /*7600*/  IADD3 R16, R38.reuse, 0x1, RZ ;  /* 0x0000000126107810 */ /* 0x040fe20007ffe0ff */
[----:B-1----:R-:W-:Y:S01]  /*7610*/  HMMA.16816.F32.BF16 R28, R12, R22, RZ ;  /* 0x000000160c1c723c */ /* 0x002fe200000418ff */
[----:B------:R-:W1:Y:S01]  /*7620*/  LDSM.16.M88.4 R20, [R140+0x2800] ;  /* 0x002800008c14783b */ /* 0x000e620000000200 */
[----:B------:R-:W-:-:S02]  /*7630*/  IADD3 R8, R38, 0x11, RZ ;  /* 0x0000001126087810 */ /* 0x000fc40007ffe0ff */
[C---:B------:R-:W-:Y:S01]  /*7640*/  ISETP.GE.AND P6, PT, R16.reuse, R51, PT ;  /* 0x000000331000720c */ /* 0x040fe20003fc6270 */
[----:B------:R-:W1:Y:S01]  /*7650*/  MUFU.TANH R106, R106 ;  /* 0x0000006a006a7308 */ /* 0x000e620000002400 */
[----:B------:R-:W-:Y:S02]  /*7660*/  ISETP.GE.AND P4, PT, R16, R50, PT ;  /* 0x000000321000720c */ /* 0x000fe40003f86270 */
[----:B------:R-:W-:Y:S02]  /*7670*/  FSEL R37, R46, -INF , !P5 ;  /* 0xff8000002e257808 */ /* 0x000fe40006800000 */
[----:B------:R-:W-:Y:S02]  /*7680*/  FSEL R43, R43, -INF , !P6 ;  /* 0xff8000002b2b7808 */ /* 0x000fe40007000000 */
[----:B------:R-:W-:Y:S01]  /*7690*/  FSEL R52, R52, -INF , !P4 ;  /* 0xff80000034347808 */ /* 0x000fe20006000000 */
[----:B------:R-:W1:Y:S01]  /*76a0*/  MUFU.TANH R96, R96 ;  /* 0x0000006000607308 */ /* 0x000e620000002400 */
[----:B----4-:R-:W-:-:S02]  /*76b0*/  FSEL R46, R53, -INF , !P2 ;  /* 0xff800000352e7808 */ /* 0x010fc40005000000 */
[CC--:B------:R-:W-:Y:S01]  /*76c0*/  ISETP.GE.AND P6, PT, R9.reuse, R51.reuse, PT ;  /* 0x000000330900720c */ /* 0x0c0fe20003fc6270 */
[----:B------:R-:W-:Y:S01]  /*76d0*/  FMUL.FTZ R57, R24, c[0x0][0x2ec] ;  /* 0x0000bb0018397a20 */ /* 0x000fe20000410000 */
[-C--:B------:R-:W-:Y:S01]  /*76e0*/  ISETP.GE.AND P4, PT, R9, R50.reuse, PT ;  /* 0x000000320900720c */ /* 0x080fe20003f86270 */
[----:B------:R-:W-:Y:S01]  /*76f0*/  FMUL.FTZ R32, R25, c[0x0][0x2ec] ;  /* 0x0000bb0019207a20 */ /* 0x000fe20000410000 */
[----:B------:R-:W-:Y:S01]  /*7700*/  ISETP.GE.AND P5, PT, R8, R51, PT ;  /* 0x000000330800720c */ /* 0x000fe20003fa6270 */
[----:B------:R-:W-:Y:S01]  /*7710*/  FMUL.FTZ R26, R26, c[0x0][0x2ec] ;  /* 0x0000bb001a1a7a20 */ /* 0x000fe20000410000 */
[----:B------:R-:W-:Y:S01]  /*7720*/  ISETP.GE.AND P2, PT, R8, R50, PT ;  /* 0x000000320800720c */ /* 0x000fe20003f46270 */
[----:B------:R-:W-:Y:S01]  /*7730*/  FMUL.FTZ R27, R27, c[0x0][0x2ec] ;  /* 0x0000bb001b1b7a20 */ /* 0x000fe20000410000 */
[----:B---3--:R-:W3:Y:S01]  /*7740*/  LDSM.16.M88.4 R8, [R139+0x1800] ;  /* 0x001800008b08783b */ /* 0x008ee20000000200 */
[----:B------:R-:W-:Y:S01]  /*7750*/  HMMA.16816.F32.BF16 R16, R4, R18, R28 ;  /* 0x000000120410723c */ /* 0x000fe2000004181c */
[----:B------:R-:W-:Y:S01]  /*7760*/  IADD3 R24, R38, 0x19, RZ ;  /* 0x0000001926187810 */ /* 0x000fe20007ffe0ff */
[----:B------:R-:W-:Y:S01]  /*7770*/  MUFU.TANH R56, R26 ;  /* 0x0000001a00387308 */ /* 0x000fe20000002400 */
[----:B-----5:R-:W-:-:S02]  /*7780*/  FSEL R61, R47, -INF , !P6 ;  /* 0xff8000002f3d7808 */ /* 0x020fc40007000000 */
[----:B------:R-:W-:Y:S02]  /*7790*/  FSEL R64, R64, -INF , !P4 ;  /* 0xff80000040407808 */ /* 0x000fe40006000000 */
[----:B------:R-:W-:Y:S02]  /*77a0*/  IADD3 R28, R38, 0x18, RZ ;  /* 0x00000018261c7810 */ /* 0x000fe40007ffe0ff */
[----:B------:R-:W-:Y:S01]  /*77b0*/  FSEL R41, R44, -INF , !P0 ;  /* 0xff8000002c297808 */ /* 0x000fe20004000000 */
[----:B------:R-:W4:Y:S01]  /*77c0*/  MUFU.TANH R88, R88 ;  /* 0x0000005800587308 */ /* 0x000f220000002400 */
[----:B------:R-:W-:Y:S02]  /*77d0*/  FSEL R70, R70, -INF , !P3 ;  /* 0xff80000046467808 */ /* 0x000fe40005800000 */
[C---:B------:R-:W-:Y:S02]  /*77e0*/  ISETP.GE.AND P6, PT, R24.reuse, R51, PT ;  /* 0x000000331800720c */ /* 0x040fe40003fc6270 */
[----:B------:R-:W-:-:S02]  /*77f0*/  ISETP.GE.AND P4, PT, R24, R50, PT ;  /* 0x000000321800720c */ /* 0x000fc40003f86270 */
[CC--:B------:R-:W-:Y:S01]  /*7800*/  ISETP.GE.AND P0, PT, R28.reuse, R51.reuse, PT ;  /* 0x000000331c00720c */ /* 0x0c0fe20003f06270 */
[----:B------:R-:W5:Y:S01]  /*7810*/  MUFU.TANH R90, R90 ;  /* 0x0000005a005a7308 */ /* 0x000f620000002400 */
[----:B------:R-:W-:Y:S02]  /*7820*/  ISETP.GE.AND P3, PT, R28, R50, PT ;  /* 0x000000321c00720c */ /* 0x000fe40003f66270 */
[C---:B------:R-:W-:Y:S01]  /*7830*/  IADD3 R25, R38.reuse, 0x20, RZ ;  /* 0x0000002026197810 */ /* 0x040fe20007ffe0ff */
[----:B-1----:R-:W-:Y:S01]  /*7840*/  HMMA.16816.F32.BF16 R28, R12, R20, RZ ;  /* 0x000000140c1c723c */ /* 0x002fe200000418ff */
        /* <DEDUP_REMOVED lines=13> */
[----:B------:R1:W-:Y:S01]  /*7920*/  MUFU.TANH R54, R27 ;  /* 0x0000001b00367308 */ /* 0x0003e20000002400 */
[----:B------:R-:W-:Y:S02]  /*7930*/  ISETP.GE.AND P3, PT, R24, R50, PT ;  /* 0x000000321800720c */ /* 0x000fe40003f66270 */
[C---:B------:R-:W-:Y:S02]  /*7940*/  IADD3 R21, R38.reuse, 0x28, RZ ;  /* 0x0000002826157810 */ /* 0x040fe40007ffe0ff */
[----:B------:R-:W-:Y:S02]  /*7950*/  IADD3 R20, R38, 0x29, RZ ;  /* 0x0000002926147810 */ /* 0x000fe40007ffe0ff */
[----:B------:R-:W-:Y:S01]  /*7960*/  FSEL R73, R36, -INF , !P6 ;  /* 0xff80000024497808 */ /* 0x000fe20007000000 */
[----:B---3--:R-:W-:Y:S01]  /*7970*/  HMMA.16816.F32.BF16 R28, R4, R8, R28 ;  /* 0x00000008041c723c */ /* 0x008fe2000004181c */
[----:B------:R-:W-:Y:S01]  /*7980*/  FSEL R60, R60, -INF , !P4 ;  /* 0xff8000003c3c7808 */ /* 0x000fe20006000000 */
[----:B------:R-:W-:Y:S01]  /*7990*/  MUFU.TANH R53, R16 ;  /* 0x0000001000357308 */ /* 0x000fe20000002400 */
[----:B------:R-:W-:-:S02]  /*79a0*/  FSEL R45, R55, -INF , !P5 ;  /* 0xff800000372d7808 */ /* 0x000fc40006800000 */
[----:B--2---:R-:W-:Y:S02]  /*79b0*/  FSEL R58, R72, -INF , !P2 ;  /* 0xff800000483a7808 */ /* 0x004fe40005000000 */
[CC--:B------:R-:W-:Y:S01]  /*79c0*/  ISETP.GE.AND P6, PT, R21.reuse, R51.reuse, PT ;  /* 0x000000331500720c */ /* 0x0c0fe20003fc6270 */
[----:B-1----:R-:W1:Y:S01]  /*79d0*/  LDSM.16.M88.4 R24, [R140+0x2c00] ;  /* 0x002c00008c18783b */ /* 0x002e620000000200 */
[-C--:B------:R-:W-:Y:S01]  /*79e0*/  ISETP.GE.AND P4, PT, R21, R50.reuse, PT ;  /* 0x000000321500720c */ /* 0x080fe20003f86270 */
[----:B------:R-:W-:Y:S01]  /*79f0*/  MUFU.TANH R47, R17 ;  /* 0x00000011002f7308 */ /* 0x000fe20000002400 */
[C---:B------:R-:W-:Y:S02]  /*7a00*/  ISETP.GE.AND P5, PT, R20.reuse, R51, PT ;  /* 0x000000331400720c */ /* 0x040fe40003fa6270 */
[----:B------:R-:W-:Y:S02]  /*7a10*/  ISETP.GE.AND P2, PT, R20, R50, PT ;  /* 0x000000321400720c */ /* 0x000fe40003f46270 */
[----:B------:R-:W-:Y:S01]  /*7a20*/  HMMA.16816.F32.BF16 R20, R12, R22, RZ ;  /* 0x000000160c14723c */ /* 0x000fe200000418ff */
[----:B------:R-:W-:-:S02]  /*7a30*/  IADD3 R8, R38, 0x30, RZ ;  /* 0x0000003026087810 */ /* 0x000fc40007ffe0ff */
[----:B------:R-:W-:Y:S01]  /*7a40*/  FSEL R59, R39, -INF , !P0 ;  /* 0xff800000273b7808 */ /* 0x000fe20004000000 */
[----:B------:R2:W-:Y:S01]  /*7a50*/  MUFU.TANH R33, R18 ;  /* 0x0000001200217308 */ /* 0x0005e20000002400 */
[----:B------:R-:W-:Y:S02]  /*7a60*/  FSEL R106, R106, -INF , !P3 ;  /* 0xff8000006a6a7808 */ /* 0x000fe40005800000 */
[CC--:B------:R-:W-:Y:S02]  /*7a70*/  ISETP.GE.AND P0, PT, R8.reuse, R51.reuse, PT ;  /* 0x000000330800720c */ /* 0x0c0fe40003f06270 */
[----:B------:R-:W-:Y:S01]  /*7a80*/  ISETP.GE.AND P3, PT, R8, R50, PT ;  /* 0x000000320800720c */ /* 0x000fe20003f66270 */
[----:B------:R-:W-:Y:S01]  /*7a90*/  FMUL.FTZ R35, R28, c[0x0][0x2ec] ;  /* 0x0000bb001c237a20 */ /* 0x000fe20000410000 */
[----:B------:R-:W-:Y:S01]  /*7aa0*/  IADD3 R8, R38, 0x31, RZ ;  /* 0x0000003126087810 */ /* 0x000fe20007ffe0ff */
[----:B------:R-:W3:Y:S01]  /*7ab0*/  MUFU.TANH R66, R66 ;  /* 0x0000004200427308 */ /* 0x000ee20000002400 */
[----:B------:R-:W-:Y:S01]  /*7ac0*/  FSEL R99, R99, -INF , !P6 ;  /* 0xff80000063637808 */ /* 0x000fe20007000000 */
[----:B------:R-:W-:Y:S01]  /*7ad0*/  FMUL.FTZ R28, R29, c[0x0][0x2ec] ;  /* 0x0000bb001d1c7a20 */ /* 0x000fe20000410000 */
[----:B------:R-:W-:Y:S01]  /*7ae0*/  FSEL R96, R96, -INF , !P4 ;  /* 0xff80000060607808 */ /* 0x000fe20006000000 */
[----:B------:R-:W-:Y:S01]  /*7af0*/  FMUL.FTZ R30, R30, c[0x0][0x2ec] ;  /* 0x0000bb001e1e7a20 */ /* 0x000fe20000410000 */
[----:B------:R-:W-:-:S02]  /*7b00*/  ISETP.GE.AND P6, PT, R8, R51, PT ;  /* 0x000000330800720c */ /* 0x000fc40003fc6270 */
[----:B------:R-:W-:Y:S01]  /*7b10*/  ISETP.GE.AND P4, PT, R8, R50, PT ;  /* 0x000000320800720c */ /* 0x000fe20003f86270 */
[----:B--2---:R-:W2:Y:S01]  /*7b20*/  LDSM.16.M88.4 R16, [R139+0x1c00] ;  /* 0x001c00008b10783b */ /* 0x004ea20000000200 */
[----:B------:R-:W-:Y:S01]  /*7b30*/  IADD3 R8, R38, 0x39, RZ ;  /* 0x0000003926087810 */ /* 0x000fe20007ffe0ff */
[----:B------:R-:W1:Y:S01]  /*7b40*/  MUFU.TANH R63, R63 ;  /* 0x0000003f003f7308 */ /* 0x000e620000002400 */
[----:B------:R-:W-:Y:S01]  /*7b50*/  FSEL R87, R87, -INF , !P0 ;  /* 0xff80000057577808 */ /* 0x000fe20004000000 */
[----:B------:R-:W-:Y:S01]  /*7b60*/  HMMA.16816.F32.BF16 R20, R4, R10, R20 ;  /* 0x0000000a0414723c */ /* 0x000fe20000041814 */
[----:B----4-:R-:W-:Y:S01]  /*7b70*/  FSEL R88, R88, -INF , !P3 ;  /* 0xff80000058587808 */ /* 0x010fe20005800000 */
[----:B------:R-:W-:-:S04]  /*7b80*/  DEPBAR.LE SB0, 0x0 ;  /* 0x000080000000791a */ /* 0x000fc80000000000 */
[C---:B------:R-:W-:Y:S01]  /*7b90*/  ISETP.GE.AND P0, PT, R8.reuse, R51, PT ;  /* 0x000000330800720c */ /* 0x040fe20003f06270 */
[----:B------:R-:W4:Y:S01]  /*7ba0*/  MUFU.TANH R102, R102 ;  /* 0x0000006600667308 */ /* 0x000f220000002400 */
[----:B------:R-:W-:Y:S02]  /*7bb0*/  ISETP.GE.AND P3, PT, R8, R50, PT ;  /* 0x000000320800720c */ /* 0x000fe40003f66270 */
[C---:B------:R-:W-:Y:S02]  /*7bc0*/  IADD3 R9, R38.reuse, 0x38, RZ ;  /* 0x0000003826097810 */ /* 0x040fe40007ffe0ff */
[----:B------:R-:W-:Y:S02]  /*7bd0*/  IADD3 R8, R38, 0x40, RZ ;  /* 0x0000004026087810 */ /* 0x000fe40007ffe0ff */
[----:B------:R-:W-:Y:S01]  /*7be0*/  FSEL R97, R97, -INF , !P5 ;  /* 0xff80000061617808 */ /* 0x000fe20006800000 */
[----:B------:R-:W2:Y:S01]  /*7bf0*/  MUFU.TANH R91, R91 ;  /* 0x0000005b005b7308 */ /* 0x000ea20000002400 */
[----:B-----5:R-:W-:-:S02]  /*7c00*/  FSEL R90, R90, -INF , !P2 ;  /* 0xff8000005a5a7808 */ /* 0x020fc40005000000 */
[----:B------:R-:W-:Y:S02]  /*7c10*/  FSEL R67, R67, -INF , !P6 ;  /* 0xff80000043437808 */ /* 0x000fe40007000000 */
[----:B------:R-:W-:Y:S02]  /*7c20*/  FSEL R104, R104, -INF , !P4 ;  /* 0xff80000068687808 */ /* 0x000fe40006000000 */
[CC--:B------:R-:W-:Y:S01]  /*7c30*/  ISETP.GE.AND P5, PT, R9.reuse, R51.reuse, PT ;  /* 0x000000330900720c */ /* 0x0c0fe20003fa6270 */
[----:B------:R-:W5:Y:S01]  /*7c40*/  MUFU.TANH R89, R89 ;  /* 0x0000005900597308 */ /* 0x000f620000002400 */
[-C--:B------:R-:W-:Y:S01]  /*7c50*/  ISETP.GE.AND P2, PT, R9, R50.reuse, PT ;  /* 0x000000320900720c */ /* 0x080fe20003f46270 */
[----:B------:R-:W-:Y:S01]  /*7c60*/  FMUL.FTZ R20, R20, c[0x0][0x2ec] ;  /* 0x0000bb0014147a20 */ /* 0x000fe20000410000 */
[C---:B------:R-:W-:Y:S02]  /*7c70*/  ISETP.GE.AND P6, PT, R8.reuse, R51, PT ;  /* 0x000000330800720c */ /* 0x040fe40003fc6270 */
[----:B------:R-:W-:-:S02]  /*7c80*/  ISETP.GE.AND P4, PT, R8, R50, PT ;  /* 0x000000320800720c */ /* 0x000fc40003f86270 */
[C---:B-1----:R-:W-:Y:S01]  /*7c90*/  HMMA.16816.F32.BF16 R8, R12.reuse, R24, RZ ;  /* 0x000000180c08723c */ /* 0x042fe200000418ff */
[----:B------:R-:W1:Y:S01]  /*7ca0*/  MUFU.TANH R92, R92 ;  /* 0x0000005c005c7308 */ /* 0x000e620000002400 */
[----:B------:R-:W-:Y:S02]  /*7cb0*/  IADD3 R39, R38, 0x41, RZ ;  /* 0x0000004126277810 */ /* 0x000fe40007ffe0ff */
[----:B------:R-:W-:Y:S02]  /*7cc0*/  FSEL R65, R65, -INF , !P5 ;  /* 0xff80000041417808 */ /* 0x000fe40006800000 */
[----:B---3--:R-:W-:Y:S01]  /*7cd0*/  FSEL R66, R66, -INF , !P2 ;  /* 0xff80000042427808 */ /* 0x008fe20005000000 */
[----:B------:R-:W-:Y:S01]  /*7ce0*/  FMUL.FTZ R24, R31, c[0x0][0x2ec] ;  /* 0x0000bb001f187a20 */ /* 0x000fe20000410000 */
[----:B------:R-:W-:Y:S01]  /*7cf0*/  HMMA.16816.F32.BF16 R12, R12, R26, RZ ;  /* 0x0000001a0c0c723c */ /* 0x000fe200000418ff */
[----:B------:R-:W3:Y:S01]  /*7d00*/  MUFU.TANH R32, R32 ;  /* 0x0000002000207308 */ /* 0x000ee20000002400 */
[----:B------:R-:W-:-:S02]  /*7d10*/  ISETP.GE.AND P5, PT, R39, R51, PT ;  /* 0x000000332700720c */ /* 0x000fc40003fa6270 */
[----:B------:R-:W-:Y:S02]  /*7d20*/  ISETP.GE.AND P2, PT, R39, R50, PT ;  /* 0x000000322700720c */ /* 0x000fe40003f46270 */
[C---:B------:R-:W-:Y:S02]  /*7d30*/  IADD3 R25, R38.reuse, 0x50, RZ ;  /* 0x0000005026197810 */ /* 0x040fe40007ffe0ff */
[C---:B------:R-:W-:Y:S01]  /*7d40*/  IADD3 R29, R38.reuse, 0x48, RZ ;  /* 0x00000048261d7810 */ /* 0x040fe20007ffe0ff */
[----:B------:R-:W1:Y:S01]  /*7d50*/  MUFU.TANH R57, R57 ;  /* 0x0000003900397308 */ /* 0x000e620000002400 */
[----:B------:R-:W-:Y:S02]  /*7d60*/  IADD3 R26, R38, 0x49, RZ ;  /* 0x00000049261a7810 */ /* 0x000fe40007ffe0ff */
[----:B------:R-:W-:Y:S02]  /*7d70*/  FSEL R93, R93, -INF , !P5 ;  /* 0xff8000005d5d7808 */ /* 0x000fe40006800000 */
[----:B------:R-:W-:-:S02]  /*7d80*/  FSEL R98, R98, -INF , !P2 ;  /* 0xff80000062627808 */ /* 0x000fc40005000000 */
[C---:B--2---:R-:W-:Y:S01]  /*7d90*/  HMMA.16816.F32.BF16 R8, R4.reuse, R16, R8 ;  /* 0x000000100408723c */ /* 0x044fe20000041808 */
[----:B------:R-:W2:Y:S01]  /*7da0*/  MUFU.TANH R34, R34 ;  /* 0x0000002200227308 */ /* 0x000ea20000002400 */
[C---:B------:R-:W-:Y:S02]  /*7db0*/  ISETP.GE.AND P5, PT, R25.reuse, R51, PT ;  /* 0x000000331900720c */ /* 0x040fe40003fa6270 */
[----:B------:R-:W-:Y:S01]  /*7dc0*/  ISETP.GE.AND P2, PT, R25, R50, PT ;  /* 0x000000321900720c */ /* 0x000fe20003f46270 */
[----:B------:R-:W-:Y:S01]  /*7dd0*/  FMUL.FTZ R25, R21, c[0x0][0x2ec] ;  /* 0x0000bb0015197a20 */ /* 0x000fe20000410000 */
[----:B------:R-:W-:Y:S02]  /*7de0*/  FSEL R63, R63, -INF , !P0 ;  /* 0xff8000003f3f7808 */ /* 0x000fe40004000000 */
[----:B------:R-:W-:Y:S01]  /*7df0*/  HMMA.16816.F32.BF16 R4, R4, R18, R12 ;  /* 0x000000120404723c */ /* 0x000fe2000004180c */
[----:B------:R-:W1:Y:S01]  /*7e00*/  MUFU.TANH R35, R35 ;  /* 0x0000002300237308 */ /* 0x000e620000002400 */
[----:B------:R-:W-:-:S02]  /*7e10*/  FSEL R95, R95, -INF , !P6 ;  /* 0xff8000005f5f7808 */ /* 0x000fc40007000000 */
[----:B------:R-:W-:Y:S02]  /*7e20*/  FSEL R100, R100, -INF , !P4 ;  /* 0xff80000064647808 */ /* 0x000fe40006000000 */
[CC--:B------:R-:W-:Y:S02]  /*7e30*/  ISETP.GE.AND P0, PT, R29.reuse, R51.reuse, PT ;  /* 0x000000331d00720c */ /* 0x0c0fe40003f06270 */
[----:B----4-:R-:W-:Y:S01]  /*7e40*/  FSEL R102, R102, -INF , !P3 ;  /* 0xff80000066667808 */ /* 0x010fe20005800000 */
[----:B------:R-:W4:Y:S01]  /*7e50*/  MUFU.TANH R28, R28 ;  /* 0x0000001c001c7308 */ /* 0x000f220000002400 */
[C---:B------:R-:W-:Y:S02]  /*7e60*/  ISETP.GE.AND P6, PT, R26.reuse, R51, PT ;  /* 0x000000331a00720c */ /* 0x040fe40003fc6270 */
[-C--:B------:R-:W-:Y:S01]  /*7e70*/  ISETP.GE.AND P4, PT, R26, R50.reuse, PT ;  /* 0x000000321a00720c */ /* 0x080fe20003f86270 */
[----:B------:R-:W-:Y:S01]  /*7e80*/  FMUL.FTZ R26, R22, c[0x0][0x2ec] ;  /* 0x0000bb00161a7a20 */ /* 0x000fe20000410000 */
[----:B------:R-:W-:-:S02]  /*7e90*/  ISETP.GE.AND P3, PT, R29, R50, PT ;  /* 0x000000321d00720c */ /* 0x000fc40003f66270 */
[C---:B------:R-:W-:Y:S01]  /*7ea0*/  IADD3 R17, R38.reuse, 0x51, RZ ;  /* 0x0000005126117810 */ /* 0x040fe20007ffe0ff */
[----:B------:R-:W2:Y:S01]  /*7eb0*/  MUFU.TANH R24, R24 ;  /* 0x0000001800187308 */ /* 0x000ea20000002400 */
[----:B------:R-:W-:Y:S01]  /*7ec0*/  IADD3 R21, R38, 0x58, RZ ;  /* 0x0000005826157810 */ /* 0x000fe20007ffe0ff */
[----:B------:R-:W-:Y:S01]  /*7ed0*/  FMUL.FTZ R8, R8, c[0x0][0x2ec] ;  /* 0x0000bb0008087a20 */ /* 0x000fe20000410000 */
[----:B------:R-:W-:Y:S01]  /*7ee0*/  FSEL R91, R91, -INF , !P0 ;  /* 0xff8000005b5b7808 */ /* 0x000fe20004000000 */
[----:B------:R-:W-:Y:S01]  /*7ef0*/  FMUL.FTZ R27, R9, c[0x0][0x2ec] ;  /* 0x0000bb00091b7a20 */ /* 0x000fe20000410000 */
[----:B-----5:R-:W-:Y:S02]  /*7f00*/  FSEL R89, R89, -INF , !P6 ;  /* 0xff80000059597808 */ /* 0x020fe40007000000 */
[----:B------:R-:W-:Y:S01]  /*7f10*/  FMUL.FTZ R4, R4, c[0x0][0x2ec] ;  /* 0x0000bb0004047a20 */ /* 0x000fe20000410000 */
[----:B------:R5:W2:Y:S01]  /*7f20*/  MUFU.TANH R16, R25 ;  /* 0x0000001900107308 */ /* 0x000aa20000002400 */
[----:B-1----:R-:W-:Y:S01]  /*7f30*/  FSEL R92, R92, -INF , !P4 ;  /* 0xff8000005c5c7808 */ /* 0x002fe20006000000 */
[----:B------:R-:W-:Y:S01]  /*7f40*/  FMUL.FTZ R5, R5, c[0x0][0x2ec] ;  /* 0x0000bb0005057a20 */ /* 0x000fe20000410000 */
[-C--:B------:R-:W-:Y:S01]  /*7f50*/  ISETP.GE.AND P0, PT, R17, R51.reuse, PT ;  /* 0x000000331100720c */ /* 0x080fe20003f06270 */
[----:B------:R-:W-:Y:S01]  /*7f60*/  FMUL.FTZ R6, R6, c[0x0][0x2ec] ;  /* 0x0000bb0006067a20 */ /* 0x000fe20000410000 */
[----:B------:R-:W-:Y:S01]  /*7f70*/  FSEL R94, R94, -INF , !P3 ;  /* 0xff8000005e5e7808 */ /* 0x000fe20005800000 */
[----:B------:R-:W-:Y:S01]  /*7f80*/  FMUL.FTZ R7, R7, c[0x0][0x2ec] ;  /* 0x0000bb0007077a20 */ /* 0x000fe20000410000 */
[C---:B------:R-:W-:Y:S01]  /*7f90*/  ISETP.GE.AND P6, PT, R21.reuse, R51, PT ;  /* 0x000000331500720c */ /* 0x040fe20003fc6270 */
[----:B------:R-:W1:Y:S01]  /*7fa0*/  MUFU.TANH R20, R20 ;  /* 0x0000001400147308 */ /* 0x000e620000002400 */
[-C--:B------:R-:W-:Y:S01]  /*7fb0*/  ISETP.GE.AND P4, PT, R21, R50.reuse, PT ;  /* 0x000000321500720c */ /* 0x080fe20003f86270 */
[----:B------:R-:W-:Y:S01]  /*7fc0*/  FMUL.FTZ R21, R23, c[0x0][0x2ec] ;  /* 0x0000bb0017157a20 */ /* 0x000fe20000410000 */
[----:B------:R-:W-:-:S02]  /*7fd0*/  ISETP.GE.AND P3, PT, R17, R50, PT ;  /* 0x000000321100720c */ /* 0x000fc40003f66270 */
[C---:B------:R-:W-:Y:S02]  /*7fe0*/  IADD3 R22, R38.reuse, 0x60, RZ ;  /* 0x0000006026167810 */ /* 0x040fe40007ffe0ff */
[C---:B------:R-:W-:Y:S01]  /*7ff0*/  IADD3 R12, R38.reuse, 0x61, RZ ;  /* 0x00000061260c7810 */ /* 0x040fe20007ffe0ff */
[----:B------:R1:W1:Y:S01]  /*8000*/  MUFU.TANH R17, R26 ;  /* 0x0000001a00117308 */ /* 0x0002620000002400 */
[----:B-----5:R-:W-:Y:S02]  /*8010*/  IADD3 R25, R38, 0x59, RZ ;  /* 0x0000005926197810 */ /* 0x020fe40007ffe0ff */
[----:B------:R-:W-:Y:S02]  /*8020*/  FSEL R56, R56, -INF , !P2 ;  /* 0xff80000038387808 */ /* 0x000fe40005000000 */
[----:B------:R-:W-:Y:S02]  /*8030*/  ISETP.GE.AND P2, PT, R25, R50, PT ;  /* 0x000000321900720c */ /* 0x000fe40003f46270 */
[----:B---3--:R-:W-:Y:S01]  /*8040*/  FSEL R55, R32, -INF , !P0 ;  /* 0xff80000020377808 */ /* 0x008fe20004000000 */
[----:B------:R-:W3:Y:S01]  /*8050*/  MUFU.TANH R4, R4 ;  /* 0x0000000400047308 */ /* 0x000ee20000002400 */
[----:B------:R-:W-:-:S02]  /*8060*/  FSEL R53, R53, -INF , !P6 ;  /* 0xff80000035357808 */ /* 0x000fc40007000000 */
[----:B------:R-:W-:Y:S02]  /*8070*/  FSEL R14, R33, -INF , !P4 ;  /* 0xff800000210e7808 */ /* 0x000fe40006000000 */
[-C--:B------:R-:W-:Y:S02]  /*8080*/  ISETP.GE.AND P0, PT, R22, R51.reuse, PT ;  /* 0x000000331600720c */ /* 0x080fe40003f06270 */
[----:B------:R-:W-:Y:S01]  /*8090*/  ISETP.GE.AND P6, PT, R12, R51, PT ;  /* 0x000000330c00720c */ /* 0x000fe20003fc6270 */
[----:B-1----:R-:W-:Y:S01]  /*80a0*/  FMUL.FTZ R26, R10, c[0x0][0x2ec] ;  /* 0x0000bb000a1a7a20 */ /* 0x002fe20000410000 */
[----:B------:R-:W1:Y:S01]  /*80b0*/  MUFU.TANH R36, R30 ;  /* 0x0000001e00247308 */ /* 0x000e620000002400 */
[----:B------:R-:W-:Y:S02]  /*80c0*/  ISETP.GE.AND P4, PT, R12, R50, PT ;  /* 0x000000320c00720c */ /* 0x000fe40003f86270 */
[C---:B------:R-:W-:Y:S02]  /*80d0*/  IADD3 R10, R38.reuse, 0x69, RZ ;  /* 0x00000069260a7810 */ /* 0x040fe40007ffe0ff */
[----:B------:R-:W-:-:S02]  /*80e0*/  IADD3 R9, R38, 0x70, RZ ;  /* 0x0000007026097810 */ /* 0x000fc40007ffe0ff */
[----:B------:R-:W-:Y:S01]  /*80f0*/  FSEL R57, R57, -INF , !P5 ;  /* 0xff80000039397808 */ /* 0x000fe20006800000 */
[----:B------:R5:W1:Y:S01]  /*8100*/  MUFU.TANH R29, R8 ;  /* 0x00000008001d7308 */ /* 0x000a620000002400 */
[----:B------:R-:W-:Y:S02]  /*8110*/  ISETP.GE.AND P5, PT, R25, R51, PT ;  /* 0x000000331900720c */ /* 0x000fe40003fa6270 */
[----:B--2---:R-:W-:Y:S02]  /*8120*/  FSEL R12, R34, -INF , !P2 ;  /* 0xff800000220c7808 */ /* 0x004fe40005000000 */
[----:B------:R-:W-:Y:S02]  /*8130*/  IADD3 R13, R38, 0x68, RZ ;  /* 0x00000068260d7810 */ /* 0x000fe40007ffe0ff */
[----:B------:R-:W-:Y:S01]  /*8140*/  FSEL R35, R35, -INF , !P0 ;  /* 0xff80000023237808 */ /* 0x000fe20004000000 */
[----:B------:R-:W2:Y:S01]  /*8150*/  MUFU.TANH R26, R26 ;  /* 0x0000001a001a7308 */ /* 0x000ea20000002400 */
[----:B----4-:R-:W-:-:S02]  /*8160*/  FSEL R33, R28, -INF , !P6 ;  /* 0xff8000001c217808 */ /* 0x010fc40007000000 */
[----:B------:R-:W-:Y:S02]  /*8170*/  FSEL R34, R24, -INF , !P4 ;  /* 0xff80000018227808 */ /* 0x000fe40006000000 */
[-C--:B------:R-:W-:Y:S02]  /*8180*/  ISETP.GE.AND P0, PT, R10, R51.reuse, PT ;  /* 0x000000330a00720c */ /* 0x080fe40003f06270 */
[----:B------:R-:W-:Y:S01]  /*8190*/  ISETP.GE.AND P6, PT, R9, R51, PT ;  /* 0x000000330900720c */ /* 0x000fe20003fc6270 */
[----:B-----5:R-:W-:Y:S01]  /*81a0*/  FMUL.FTZ R8, R11, c[0x0][0x2ec] ;  /* 0x0000bb000b087a20 */ /* 0x020fe20000410000 */
[----:B------:R-:W-:Y:S01]  /*81b0*/  ISETP.GE.AND P4, PT, R9, R50, PT ;  /* 0x000000320900720c */ /* 0x000fe20003f86270 */
[----:B------:R-:W4:Y:S01]  /*81c0*/  MUFU.TANH R21, R21 ;  /* 0x0000001500157308 */ /* 0x000f220000002400 */
[----:B------:R-:W-:Y:S02]  /*81d0*/  IADD3 R9, R38, 0x78, RZ ;  /* 0x0000007826097810 */ /* 0x000fe40007ffe0ff */
[----:B------:R-:W-:-:S02]  /*81e0*/  FSEL R47, R47, -INF , !P5 ;  /* 0xff8000002f2f7808 */ /* 0x000fc40006800000 */
[CC--:B------:R-:W-:Y:S02]  /*81f0*/  ISETP.GE.AND P5, PT, R13.reuse, R51.reuse, PT ;  /* 0x000000330d00720c */ /* 0x0c0fe40003fa6270 */
[-C--:B------:R-:W-:Y:S01]  /*8200*/  ISETP.GE.AND P2, PT, R13, R50.reuse, PT ;  /* 0x000000320d00720c */ /* 0x080fe20003f46270 */
[----:B------:R-:W5:Y:S01]  /*8210*/  MUFU.TANH R27, R27 ;  /* 0x0000001b001b7308 */ /* 0x000f620000002400 */
[----:B------:R-:W-:Y:S02]  /*8220*/  FSEL R13, R16, -INF , !P0 ;  /* 0xff800000100d7808 */ /* 0x000fe40004000000 */
[----:B------:R-:W-:Y:S02]  /*8230*/  FSEL R54, R54, -INF , !P3 ;  /* 0xff80000036367808 */ /* 0x000fe40005800000 */
[----:B------:R-:W-:Y:S02]  /*8240*/  ISETP.GE.AND P0, PT, R9, R51, PT ;  /* 0x000000330900720c */ /* 0x000fe40003f06270 */
[----:B------:R-:W-:Y:S01]  /*8250*/  ISETP.GE.AND P3, PT, R22, R50, PT ;  /* 0x000000321600720c */ /* 0x000fe20003f66270 */
[----:B------:R-:W2:Y:S01]  /*8260*/  MUFU.TANH R8, R8 ;  /* 0x0000000800087308 */ /* 0x000ea20000002400 */
[----:B------:R-:W-:-:S02]  /*8270*/  FSEL R15, R20, -INF , !P5 ;  /* 0xff800000140f7808 */ /* 0x000fc40006800000 */
[----:B------:R-:W-:Y:S02]  /*8280*/  FSEL R32, R17, -INF , !P2 ;  /* 0xff80000011207808 */ /* 0x000fe40005000000 */
[----:B---3--:R-:W-:Y:S02]  /*8290*/  FSEL R17, R4, -INF , !P0 ;  /* 0xff80000004117808 */ /* 0x008fe40004000000 */
[----:B-1----:R-:W-:Y:S01]  /*82a0*/  FSEL R36, R36, -INF , !P3 ;  /* 0xff80000024247808 */ /* 0x002fe20005800000 */
[----:B------:R-:W-:Y:S01]  /*82b0*/  MUFU.TANH R2, R2 ;  /* 0x0000000200027308 */ /* 0x000fe20000002400 */
[----:B------:R-:W-:Y:S01]  /*82c0*/  BAR.SYNC.DEFER_BLOCKING 0x0 ;  /* 0x0000000000007b1d */ /* 0x000fe20000010000 */
[----:B------:R-:W-:Y:S02]  /*82d0*/  ISETP.GE.AND P0, PT, R48, 0x2, PT ;  /* 0x000000023000780c */ /* 0x000fe40003f06270 */
[----:B------:R-:W-:Y:S02]  /*82e0*/  ISETP.GE.AND P3, PT, R10, R50, PT ;  /* 0x000000320a00720c */ /* 0x000fe40003f66270 */
[----:B------:R-:W-:-:S02]  /*82f0*/  IADD3 R10, R38, 0x71, RZ ;  /* 0x00000071260a7810 */ /* 0x000fc40007ffe0ff */
[----:B------:R-:W-:Y:S01]  /*8300*/  MUFU.TANH R23, R5 ;  /* 0x0000000500177308 */ /* 0x000fe20000002400 */
[----:B------:R-:W-:Y:S02]  /*8310*/  FSEL R29, R29, -INF , !P6 ;  /* 0xff8000001d1d7808 */ /* 0x000fe40007000000 */
[----:B--2---:R-:W-:Y:S02]  /*8320*/  FSEL R26, R26, -INF , !P4 ;  /* 0xff8000001a1a7808 */ /* 0x004fe40006000000 */
[CC--:B------:R-:W-:Y:S02]  /*8330*/  ISETP.GE.AND P5, PT, R10.reuse, R51.reuse, PT ;  /* 0x000000330a00720c */ /* 0x0c0fe40003fa6270 */
[-C--:B------:R-:W-:Y:S01]  /*8340*/  ISETP.GE.AND P2, PT, R10, R50.reuse, PT ;  /* 0x000000320a00720c */ /* 0x080fe20003f46270 */
[----:B------:R-:W1:Y:S01]  /*8350*/  MUFU.TANH R22, R6 ;  /* 0x0000000600167308 */ /* 0x000e620000002400 */
[C---:B------:R-:W-:Y:S02]  /*8360*/  ISETP.GE.AND P6, PT, R38.reuse, R51, PT ;  /* 0x000000332600720c */ /* 0x040fe40003fc6270 */
[----:B------:R-:W-:-:S02]  /*8370*/  ISETP.GE.AND P4, PT, R38, R50, PT ;  /* 0x000000322600720c */ /* 0x000fc40003f86270 */
[----:B------:R-:W-:Y:S02]  /*8380*/  IADD3 R38, R38, 0x79, RZ ;  /* 0x0000007926267810 */ /* 0x000fe40007ffe0ff */
[----:B----4-:R-:W-:Y:S01]  /*8390*/  FSEL R18, R21, -INF , !P3 ;  /* 0xff80000015127808 */ /* 0x010fe20005800000 */
[----:B------:R-:W2:Y:S01]  /*83a0*/  MUFU.TANH R20, R7 ;  /* 0x0000000700147308 */ /* 0x000ea20000002400 */
[----:B-----5:R-:W-:Y:S02]  /*83b0*/  FSEL R27, R27, -INF , !P5 ;  /* 0xff8000001b1b7808 */ /* 0x020fe40006800000 */
[----:B------:R-:W-:Y:S02]  /*83c0*/  FSEL R24, R8, -INF , !P2 ;  /* 0xff80000008187808 */ /* 0x000fe40005000000 */
        /* <DEDUP_REMOVED lines=68> */
.L_x_4464:
[----:B------:R-:W-:-:S05]  /*8810*/  IMAD.MOV.U32 R2, RZ, RZ, c[0x0][0x198] ;  /* 0x00006600ff027624 */ /* 0x000fca00078e00ff */
[----:B------:R-:W-:-:S04]  /*8820*/  LEA R2, -R2, RZ, 0x7 ;  /* 0x000000ff02027211 */ /* 0x000fc800078e39ff */
[----:B------:R-:W-:Y:S02]  /*8830*/  SHF.R.S32.HI R0, RZ, 0x1f, R2 ;  /* 0x0000001fff007819 */ /* 0x000fe40000011402 */
.L_x_4465:
        /* <DEDUP_REMOVED lines=21> */
.L_x_4463:
        /* <DEDUP_REMOVED lines=61> */
[----:B-1----:R-:W-:Y:S02]  /*8d60*/  FMNMX.FTZ R6, R20, R5, !PT ;  /* 0x0000000514067209 */ /* 0x002fe40007810000 */
[----:B------:R-:W-:Y:S01]  /*8d70*/  SHF.L.U32 R138, R3, 0x1, RZ ;  /* 0x00000001038a7819 */ /* 0x000fe200000006ff */
[----:B------:R-:W1:Y:S03]  /*8d80*/  SHFL.BFLY PT, R7, R0, 0x2, 0x1f ;  /* 0x0c401f0000077f89 */ /* 0x000e6600000e0000 */
[----:B------:R-:W-:Y:S01]  /*8d90*/  LEA R137, R49, R138, 0x1 ;  /* 0x0000008a31897211 */ /* 0x000fe200078e08ff */
[----:B------:R-:W2:Y:S04]  /*8da0*/  SHFL.BFLY PT, R5, R6, 0x2, 0x1f ;  /* 0x0c401f0006057f89 */ /* 0x000ea800000e0000 */
[----:B------:R-:W-:Y:S04]  /*8db0*/  LDSM.16.MT88.4 R76, [R138+0x3000] ;  /* 0x003000008a4c783b */ /* 0x000fe80000004200 */
[----:B------:R-:W-:Y:S01]  /*8dc0*/  LDSM.16.MT88.4 R8, [R138+0x3400] ;  /* 0x003400008a08783b */ /* 0x000fe20000004200 */
[----:B-1----:R-:W-:-:S02]  /*8dd0*/  FMNMX.FTZ R7, R0, R7, !PT ;  /* 0x0000000700077209 */ /* 0x002fc40007810000 */
[----:B--2---:R-:W-:-:S03]  /*8de0*/  FMNMX.FTZ R5, R6, R5, !PT ;  /* 0x0000000506057209 */ /* 0x004fc60007810000 */
[----:B------:R-:W1:Y:S04]  /*8df0*/  SHFL.BFLY PT, R2, R7, 0x1, 0x1f ;  /* 0x0c201f0007027f89 */ /* 0x000e6800000e0000 */
[----:B------:R-:W2:Y:S01]  /*8e00*/  SHFL.BFLY PT, R0, R5, 0x1, 0x1f ;  /* 0x0c201f0005007f89 */ /* 0x000ea200000e0000 */
[----:B-1----:R-:W-:Y:S02]  /*8e10*/  FMNMX.FTZ R2, R7, R2, !PT ;  /* 0x0000000207027209 */ /* 0x002fe40007810000 */
[----:B--2---:R-:W-:-:S03]  /*8e20*/  FMNMX.FTZ R0, R5, R0, !PT ;  /* 0x0000000005007209 */ /* 0x004fc60007810000 */
[C---:B------:R-:W-:Y:S01]  /*8e30*/  FMUL.FTZ R28, R2.reuse, c[0x0][0x23c] ;  /* 0x00008f00021c7a20 */ /* 0x040fe20000410000 */
[----:B------:R-:W-:Y:S01]  /*8e40*/  FSETP.NEU.FTZ.AND P2, PT, R2, -INF , PT ;  /* 0xff8000000200780b */ /* 0x000fe20003f5d000 */
[----:B------:R-:W-:-:S03]  /*8e50*/  FMUL.FTZ R21, R0, c[0x0][0x23c] ;  /* 0x00008f0000157a20 */ /* 0x000fc60000410000 */
[----:B------:R-:W-:Y:S02]  /*8e60*/  FSEL R28, R28, RZ, P2 ;  /* 0x000000ff1c1c7208 */ /* 0x000fe40001000000 */
[----:B------:R-:W-:-:S03]  /*8e70*/  FSETP.NEU.FTZ.AND P2, PT, R0, -INF , PT ;  /* 0xff8000000000780b */ /* 0x000fc60003f5d000 */
[--C-:B------:R-:W-:Y:S01]  /*8e80*/  FFMA.FTZ R42, R40, c[0x0][0x23c], -R28.reuse ;  /* 0x00008f00282a7a23 */ /* 0x100fe2000001081c */
[----:B------:R-:W-:Y:S01]  /*8e90*/  FSEL R21, R21, RZ, P2 ;  /* 0x000000ff15157208 */ /* 0x000fe20001000000 */
[--C-:B------:R-:W-:Y:S02]  /*8ea0*/  FFMA.FTZ R39, R43, c[0x0][0x23c], -R28.reuse ;  /* 0x00008f002b277a23 */ /* 0x100fe4000001081c */
[--C-:B------:R-:W-:Y:S02]  /*8eb0*/  FFMA.FTZ R40, R37, c[0x0][0x23c], -R28.reuse ;  /* 0x00008f0025287a23 */ /* 0x100fe4000001081c */
[----:B------:R-:W-:Y:S01]  /*8ec0*/  FFMA.FTZ R37, R41, c[0x0][0x23c], -R28 ;  /* 0x00008f0029257a23 */ /* 0x000fe2000001081c */
[----:B------:R-:W-:Y:S01]  /*8ed0*/  MUFU.EX2 R42, R42 ;  /* 0x0000002a002a7308 */ /* 0x000fe20000000800 */
[--C-:B------:R-:W-:Y:S02]  /*8ee0*/  FFMA.FTZ R43, R52, c[0x0][0x23c], -R21.reuse ;  /* 0x00008f00342b7a23 */ /* 0x100fe40000010815 */
[----:B------:R-:W-:-:S02]  /*8ef0*/  FFMA.FTZ R44, R4, c[0x0][0x23c], -R21 ;  /* 0x00008f00042c7a23 */ /* 0x000fc40000010815 */
[--C-:B------:R-:W-:Y:S01]  /*8f00*/  FFMA.FTZ R41, R46, c[0x0][0x23c], -R21.reuse ;  /* 0x00008f002e297a23 */ /* 0x100fe20000010815 */
[----:B------:R-:W1:Y:S01]  /*8f10*/  LDSM.16.MT88.4 R4, [R137+0x3000] ;  /* 0x003000008904783b */ /* 0x000e620000004200 */
[--C-:B------:R-:W-:Y:S01]  /*8f20*/  FFMA.FTZ R52, R70, c[0x0][0x23c], -R21.reuse ;  /* 0x00008f0046347a23 */ /* 0x100fe20000010815 */
[----:B------:R-:W2:Y:S01]  /*8f30*/  MUFU.EX2 R39, R39 ;  /* 0x0000002700277308 */ /* 0x000ea20000000800 */
        /* <DEDUP_REMOVED lines=12> */
[----:B------:R-:W-:Y:S02]  /*9000*/  FFMA.FTZ R61, R59, c[0x0][0x23c], -R28 ;  /* 0x00008f003b3d7a23 */ /* 0x000fe4000001081c */
[----:B------:R-:W-:-:S02]  /*9010*/  FFMA.FTZ R62, R58, c[0x0][0x23c], -R21 ;  /* 0x00008f003a3e7a23 */ /* 0x000fc40000010815 */
[----:B------:R-:W-:Y:S01]  /*9020*/  MUFU.EX2 R44, R44 ;  /* 0x0000002c002c7308 */ /* 0x000fe20000000800 */
[--C-:B------:R-:W-:Y:S02]  /*9030*/  FFMA.FTZ R60, R99, c[0x0][0x23c], -R28.reuse ;  /* 0x00008f00633c7a23 */ /* 0x100fe4000001081c */
[----:B------:R-:W-:Y:S02]  /*9040*/  FFMA.FTZ R59, R97, c[0x0][0x23c], -R28 ;  /* 0x00008f00613b7a23 */ /* 0x000fe4000001081c */
[--C-:B------:R-:W-:Y:S02]  /*9050*/  FFMA.FTZ R49, R106, c[0x0][0x23c], -R21.reuse ;  /* 0x00008f006a317a23 */ /* 0x100fe40000010815 */
[--C-:B------:R-:W-:Y:S01]  /*9060*/  FFMA.FTZ R58, R96, c[0x0][0x23c], -R21.reuse ;  /* 0x00008f00603a7a23 */ /* 0x100fe20000010815 */
[----:B------:R-:W2:Y:S01]  /*9070*/  MUFU.EX2 R43, R43 ;  /* 0x0000002b002b7308 */ /* 0x000ea20000000800 */
        /* <DEDUP_REMOVED lines=15> */
[--C-:B------:R-:W-:Y:S02]  /*9170*/  FFMA.FTZ R104, R95, c[0x0][0x23c], -R28.reuse ;  /* 0x00008f005f687a23 */ /* 0x100fe4000001081c */
[--C-:B------:R-:W-:Y:S02]  /*9180*/  FFMA.FTZ R91, R89, c[0x0][0x23c], -R28.reuse ;  /* 0x00008f00595b7a23 */ /* 0x100fe4000001081c */
[----:B------:R-:W-:Y:S02]  /*9190*/  FFMA.FTZ R93, R93, c[0x0][0x23c], -R28 ;  /* 0x00008f005d5d7a23 */ /* 0x000fe4000001081c */
[--C-:B------:R-:W-:Y:S01]  /*91a0*/  FFMA.FTZ R95, R100, c[0x0][0x23c], -R21.reuse ;  /* 0x00008f00645f7a23 */ /* 0x100fe20000010815 */
[----:B---3--:R-:W-:Y:S01]  /*91b0*/  F2FP.BF16.PACK_AB R71, R52, R41 ;  /* 0x000000293447723e */ /* 0x008fe200000010ff */
[----:B------:R-:W3:Y:S01]  /*91c0*/  MUFU.EX2 R31, R31 ;  /* 0x0000001f001f7308 */ /* 0x000ee20000000800 */
[----:B------:R-:W-:-:S02]  /*91d0*/  FFMA.FTZ R98, R98, c[0x0][0x23c], -R21 ;  /* 0x00008f0062627a23 */ /* 0x000fc40000010815 */
[--C-:B------:R-:W-:Y:S02]  /*91e0*/  FFMA.FTZ R94, R94, c[0x0][0x23c], -R21.reuse ;  /* 0x00008f005e5e7a23 */ /* 0x100fe40000010815 */
[----:B------:R-:W-:Y:S01]  /*91f0*/  FFMA.FTZ R89, R92, c[0x0][0x23c], -R21 ;  /* 0x00008f005c597a23 */ /* 0x000fe20000010815 */
[C---:B------:R-:W-:Y:S01]  /*9200*/  HMMA.16816.F32.BF16 R80, R68.reuse, R76, RZ ;  /* 0x0000004c4450723c */ /* 0x040fe200000418ff */
[----:B------:R-:W-:Y:S01]  /*9210*/  FADD.FTZ R39, R42, R39 ;  /* 0x000000272a277221 */ /* 0x000fe20000010000 */
[----:B------:R-:W-:Y:S01]  /*9220*/  MUFU.EX2 R19, R19 ;  /* 0x0000001300137308 */ /* 0x000fe20000000800 */
[----:B------:R-:W-:Y:S02]  /*9230*/  FADD.FTZ R44, R44, R43 ;  /* 0x0000002b2c2c7221 */ /* 0x000fe40000010000 */
[----:B------:R-:W-:Y:S02]  /*9240*/  FADD.FTZ R40, R40, R39 ;  /* 0x0000002728287221 */ /* 0x000fe40000010000 */
[----:B------:R-:W-:Y:S01]  /*9250*/  FADD.FTZ R41, R41, R44 ;  /* 0x0000002c29297221 */ /* 0x000fe20000010000 */
[----:B------:R-:W-:Y:S01]  /*9260*/  HMMA.16816.F32.BF16 R76, R68, R78, RZ ;  /* 0x0000004e444c723c */ /* 0x000fe200000418ff */
[----:B------:R-:W-:Y:S01]  /*9270*/  FADD.FTZ R37, R37, R40 ;  /* 0x0000002825257221 */ /* 0x000fe20000010000 */
[----:B------:R-:W4:Y:S01]  /*9280*/  MUFU.EX2 R16, R16 ;  /* 0x0000001000107308 */ /* 0x000f220000000800 */
[----:B------:R-:W-:-:S02]  /*9290*/  FFMA.FTZ R14, R14, c[0x0][0x23c], -R21 ;  /* 0x00008f000e0e7a23 */ /* 0x000fc40000010815 */
[----:B------:R-:W-:Y:S02]  /*92a0*/  FFMA.FTZ R12, R12, c[0x0][0x23c], -R21 ;  /* 0x00008f000c0c7a23 */ /* 0x000fe40000010815 */
[--C-:B------:R-:W-:Y:S01]  /*92b0*/  FFMA.FTZ R40, R35, c[0x0][0x23c], -R28.reuse ;  /* 0x00008f0023287a23 */ /* 0x100fe2000001081c */
[C---:B-1----:R-:W-:Y:S01]  /*92c0*/  HMMA.16816.F32.BF16 R72, R68.reuse, R4, RZ ;  /* 0x000000044448723c */ /* 0x042fe200000418ff */
[----:B------:R-:W-:Y:S01]  /*92d0*/  FADD.FTZ R41, R52, R41 ;  /* 0x0000002934297221 */ /* 0x000fe20000010000 */
[----:B------:R-:W-:Y:S01]  /*92e0*/  MUFU.EX2 R46, R46 ;  /* 0x0000002e002e7308 */ /* 0x000fe20000000800 */
[----:B--2---:R-:W-:Y:S02]  /*92f0*/  FADD.FTZ R52, R38, R37 ;  /* 0x0000002526347221 */ /* 0x004fe40000010000 */
[--C-:B------:R-:W-:Y:S02]  /*9300*/  FFMA.FTZ R35, R15, c[0x0][0x23c], -R28.reuse ;  /* 0x00008f000f237a23 */ /* 0x100fe4000001081c */
[----:B---3--:R-:W-:Y:S01]  /*9310*/  F2FP.BF16.PACK_AB R4, R31, R38 ;  /* 0x000000261f04723e */ /* 0x008fe200000010ff */
[----:B------:R-:W-:Y:S01]  /*9320*/  HMMA.16816.F32.BF16 R68, R68, R6, RZ ;  /* 0x000000064444723c */ /* 0x000fe200000418ff */
[--C-:B------:R-:W-:Y:S01]  /*9330*/  FFMA.FTZ R92, R53, c[0x0][0x23c], -R28.reuse ;  /* 0x00008f00355c7a23 */ /* 0x100fe2000001081c */
[----:B------:R-:W1:Y:S01]  /*9340*/  MUFU.EX2 R25, R25 ;  /* 0x0000001900197308 */ /* 0x000e620000000800 */
[----:B------:R-:W-:-:S02]  /*9350*/  FFMA.FTZ R100, R57, c[0x0][0x23c], -R28 ;  /* 0x00008f0039647a23 */ /* 0x000fc4000001081c */
[--C-:B------:R-:W-:Y:S02]  /*9360*/  FFMA.FTZ R55, R55, c[0x0][0x23c], -R28.reuse ;  /* 0x00008f0037377a23 */ /* 0x100fe4000001081c */
[----:B----4-:R-:W-:Y:S01]  /*9370*/  F2FP.BF16.PACK_AB R6, R16, R19 ;  /* 0x000000131006723e */ /* 0x010fe200000010ff */
[----:B------:R-:W-:Y:S02]  /*9380*/  FFMA.FTZ R47, R47, c[0x0][0x23c], -R28 ;  /* 0x00008f002f2f7a23 */ /* 0x000fe4000001081c */
[----:B------:R-:W-:Y:S01]  /*9390*/  MUFU.EX2 R30, R30 ;  /* 0x0000001e001e7308 */ /* 0x000fe20000000800 */
[--C-:B------:R-:W-:Y:S02]  /*93a0*/  FFMA.FTZ R56, R56, c[0x0][0x23c], -R21.reuse ;  /* 0x00008f0038387a23 */ /* 0x100fe40000010815 */
[----:B------:R-:W-:Y:S02]  /*93b0*/  FFMA.FTZ R53, R54, c[0x0][0x23c], -R21 ;  /* 0x00008f0036357a23 */ /* 0x000fe40000010815 */
[----:B------:R-:W-:-:S02]  /*93c0*/  FADD.FTZ R52, R31, R52 ;  /* 0x000000341f347221 */ /* 0x000fc40000010000 */
[----:B------:R-:W-:Y:S01]  /*93d0*/  FFMA.FTZ R44, R27, c[0x0][0x23c], -R28 ;  /* 0x00008f001b2c7a23 */ /* 0x000fe2000001081c */
[----:B------:R-:W2:Y:S01]  /*93e0*/  MUFU.EX2 R3, R3 ;  /* 0x0000000300037308 */ /* 0x000ea20000000800 */
[----:B-1----:R-:W-:Y:S01]  /*93f0*/  F2FP.BF16.PACK_AB R5, R25, R46 ;  /* 0x0000002e1905723e */ /* 0x002fe200000010ff */
[----:B------:R-:W-:Y:S02]  /*9400*/  FADD.FTZ R19, R19, R52 ;  /* 0x0000003413137221 */ /* 0x000fe40000010000 */
[----:B------:R-:W-:Y:S02]  /*9410*/  FADD.FTZ R46, R46, R41 ;  /* 0x000000292e2e7221 */ /* 0x000fe40000010000 */
[----:B------:R-:W-:Y:S02]  /*9420*/  FADD.FTZ R19, R16, R19 ;  /* 0x0000001310137221 */ /* 0x000fe40000010000 */
[----:B------:R-:W-:Y:S01]  /*9430*/  MUFU.EX2 R64, R64 ;  /* 0x0000004000407308 */ /* 0x000fe20000000800 */
[----:B------:R-:W-:-:S02]  /*9440*/  FADD.FTZ R31, R25, R46 ;  /* 0x0000002e191f7221 */ /* 0x000fc40000010000 */
[--C-:B------:R-:W-:Y:S02]  /*9450*/  FFMA.FTZ R25, R18, c[0x0][0x23c], -R21.reuse ;  /* 0x00008f0012197a23 */ /* 0x100fe40000010815 */
[--C-:B------:R-:W-:Y:S02]  /*9460*/  FFMA.FTZ R33, R33, c[0x0][0x23c], -R28.reuse ;  /* 0x00008f0021217a23 */ /* 0x100fe4000001081c */
[----:B------:R-:W-:Y:S01]  /*9470*/  FFMA.FTZ R36, R36, c[0x0][0x23c], -R21 ;  /* 0x00008f0024247a23 */ /* 0x000fe20000010815 */
[----:B--2---:R-:W-:Y:S01]  /*9480*/  F2FP.BF16.PACK_AB R7, R3, R30 ;  /* 0x0000001e0307723e */ /* 0x004fe200000010ff */
[----:B------:R-:W1:Y:S01]  /*9490*/  MUFU.EX2 R61, R61 ;  /* 0x0000003d003d7308 */ /* 0x000e620000000800 */
[----:B------:R-:W-:Y:S02]  /*94a0*/  FADD.FTZ R30, R30, R31 ;  /* 0x0000001f1e1e7221 */ /* 0x000fe40000010000 */
[--C-:B------:R-:W-:Y:S02]  /*94b0*/  FFMA.FTZ R27, R34, c[0x0][0x23c], -R21.reuse ;  /* 0x00008f00221b7a23 */ /* 0x100fe40000010815 */
        /* <DEDUP_REMOVED lines=9> */
[----:B------:R-:W-:Y:S01]  /*9550*/  MUFU.EX2 R59, R59 ;  /* 0x0000003b003b7308 */ /* 0x000fe20000000800 */
[--C-:B------:R-:W-:Y:S02]  /*9560*/  FFMA.FTZ R24, R24, c[0x0][0x23c], -R21.reuse ;  /* 0x00008f0018187a23 */ /* 0x100fe40000010815 */
[----:B------:R-:W-:-:S05]  /*9570*/  FFMA.FTZ R22, R22, c[0x0][0x23c], -R21 ;  /* 0x00008f0016167a23 */ /* 0x000fca0000010815 */
        /* <DEDUP_REMOVED lines=9> */
[----:B-1----:R-:W-:Y:S01]  /*9610*/  F2FP.BF16.PACK_AB R4, R61, R64 ;  /* 0x000000403d04723e */ /* 0x002fe200000010ff */
        /* <DEDUP_REMOVED lines=25> */
[----:B-----5:R-:W-:Y:S01]  /*97b0*/  F2FP.BF16.PACK_AB R4, R87, R96 ;  /* 0x000000605704723e */ /* 0x020fe200000010ff */
[----:B------:R-:W-:Y:S01]  /*97c0*/  FADD.FTZ R96, R96, R59 ;  /* 0x0000003b60607221 */ /* 0x000fe20000010000 */
[----:B-1----:R-:W-:-:S05]  /*97d0*/  F2FP.BF16.PACK_AB R5, R67, R88 ;  /* 0x000000584305723e */ /* 0x002fca00000010ff */
[----:B------:R-:W-:Y:S01]  /*97e0*/  MUFU.EX2 R94, R94 ;  /* 0x0000005e005e7308 */ /* 0x000fe20000000800 */
[----:B------:R-:W-:Y:S01]  /*97f0*/  F2FP.BF16.PACK_AB R6, R65, R90 ;  /* 0x0000005a4106723e */ /* 0x000fe200000010ff */
[----:B------:R-:W-:Y:S01]  /*9800*/  FADD.FTZ R87, R87, R96 ;  /* 0x0000006057577221 */ /* 0x000fe20000010000 */
[----:B---3--:R-:W-:-:S03]  /*9810*/  F2FP.BF16.PACK_AB R7, R63, R66 ;  /* 0x000000423f07723e */ /* 0x008fc600000010ff */
[----:B------:R-:W-:Y:S02]  /*9820*/  FADD.FTZ R90, R90, R87 ;  /* 0x000000575a5a7221 */ /* 0x000fe40000010000 */
[----:B------:R-:W1:Y:S02]  /*9830*/  MUFU.EX2 R89, R89 ;  /* 0x0000005900597308 */ /* 0x000e640000000800 */
[----:B------:R-:W-:-:S06]  /*9840*/  FADD.FTZ R65, R65, R90 ;  /* 0x0000005a41417221 */ /* 0x000fcc0000010000 */
[----:B------:R3:W-:Y:S08]  /*9850*/  MUFU.EX2 R38, R40 ;  /* 0x0000002800267308 */ /* 0x0007f00000000800 */
[----:B------:R-:W-:Y:S01]  /*9860*/  MUFU.EX2 R42, R14 ;  /* 0x0000000e002a7308 */ /* 0x000fe20000000800 */
[C---:B--2---:R-:W-:Y:S07]  /*9870*/  HMMA.16816.F32.BF16 R80, R4.reuse, R8, R80 ;  /* 0x000000080450723c */ /* 0x044fee0000041850 */
[----:B------:R2:W-:Y:S01]  /*9880*/  MUFU.EX2 R39, R12 ;  /* 0x0000000c00277308 */ /* 0x0005e20000000800 */
[----:B---3--:R-:W-:Y:S01]  /*9890*/  FFMA.FTZ R40, R13, c[0x0][0x23c], -R28 ;  /* 0x00008f000d287a23 */ /* 0x008fe2000001081c */
[C---:B------:R-:W-:Y:S01]  /*98a0*/  HMMA.16816.F32.BF16 R76, R4.reuse, R10, R76 ;  /* 0x0000000a044c723c */ /* 0x040fe2000004184c */
[----:B------:R-:W3:Y:S05]  /*98b0*/  LDSM.16.MT88.4 R8, [R137+0x3c00] ;  /* 0x003c00008908783b */ /* 0x000eea0000004200 */
[----:B------:R-:W-:Y:S01]  /*98c0*/  MUFU.EX2 R100, R100 ;  /* 0x0000006400647308 */ /* 0x000fe20000000800 */
[----:B--2---:R-:W-:Y:S07]  /*98d0*/  LDSM.16.MT88.4 R12, [R137+0x4400] ;  /* 0x00440000890c783b */ /* 0x004fee0000004200 */
[----:B------:R-:W2:Y:S08]  /*98e0*/  MUFU.EX2 R55, R55 ;  /* 0x0000003700377308 */ /* 0x000eb00000000800 */
[----:B------:R-:W-:Y:S08]  /*98f0*/  MUFU.EX2 R92, R92 ;  /* 0x0000005c005c7308 */ /* 0x000ff00000000800 */
[----:B------:R-:W-:Y:S08]  /*9900*/  MUFU.EX2 R47, R47 ;  /* 0x0000002f002f7308 */ /* 0x000ff00000000800 */
[----:B------:R-:W-:Y:S01]  /*9910*/  MUFU.EX2 R56, R56 ;  /* 0x0000003800387308 */ /* 0x000fe20000000800 */
[C---:B---3--:R-:W-:Y:S07]  /*9920*/  HMMA.16816.F32.BF16 R72, R4.reuse, R8, R72 ;  /* 0x000000080448723c */ /* 0x048fee0000041848 */
[----:B------:R-:W3:Y:S01]  /*9930*/  MUFU.EX2 R53, R53 ;  /* 0x0000003500357308 */ /* 0x000ee20000000800 */
[----:B------:R-:W-:Y:S01]  /*9940*/  HMMA.16816.F32.BF16 R68, R4, R10, R68 ;  /* 0x0000000a0444723c */ /* 0x000fe20000041844 */
[----:B------:R-:W5:Y:S06]  /*9950*/  LDSM.16.MT88.4 R8, [R138+0x4000] ;  /* 0x004000008a08783b */ /* 0x000f6c0000004200 */
[----:B------:R-:W2:Y:S01]  /*9960*/  MUFU.EX2 R33, R33 ;  /* 0x0000002100217308 */ /* 0x000ea20000000800 */
[----:B----4-:R-:W-:Y:S01]  /*9970*/  F2FP.BF16.PACK_AB R4, R93, R104 ;  /* 0x000000685d04723e */ /* 0x010fe200000010ff */
[----:B------:R-:W-:Y:S01]  /*9980*/  FADD.FTZ R104, R104, R65 ;  /* 0x0000004168687221 */ /* 0x000fe20000010000 */
[----:B------:R-:W-:-:S05]  /*9990*/  F2FP.BF16.PACK_AB R5, R98, R95 ;  /* 0x0000005f6205723e */ /* 0x000fca00000010ff */
[----:B------:R-:W-:Y:S01]  /*99a0*/  MUFU.EX2 R35, R35 ;  /* 0x0000002300237308 */ /* 0x000fe20000000800 */
[----:B------:R-:W-:Y:S01]  /*99b0*/  F2FP.BF16.PACK_AB R6, R91, R102 ;  /* 0x000000665b06723e */ /* 0x000fe200000010ff */
[----:B------:R-:W-:Y:S01]  /*99c0*/  FADD.FTZ R93, R93, R104 ;  /* 0x000000685d5d7221 */ /* 0x000fe20000010000 */
[----:B-1----:R-:W-:-:S03]  /*99d0*/  F2FP.BF16.PACK_AB R7, R89, R94 ;  /* 0x0000005e5907723e */ /* 0x002fc600000010ff */
[----:B------:R-:W-:Y:S02]  /*99e0*/  FADD.FTZ R102, R102, R93 ;  /* 0x0000005d66667221 */ /* 0x000fe40000010000 */
[----:B------:R-:W-:Y:S02]  /*99f0*/  MUFU.EX2 R40, R40 ;  /* 0x0000002800287308 */ /* 0x000fe40000000800 */
[----:B------:R-:W-:-:S06]  /*9a00*/  FADD.FTZ R91, R91, R102 ;  /* 0x000000665b5b7221 */ /* 0x000fcc0000010000 */
[----:B------:R-:W-:Y:S08]  /*9a10*/  MUFU.EX2 R36, R36 ;  /* 0x0000002400247308 */ /* 0x000ff00000000800 */
[----:B------:R-:W1:Y:S01]  /*9a20*/  MUFU.EX2 R27, R27 ;  /* 0x0000001b001b7308 */ /* 0x000e620000000800 */
[C---:B-----5:R-:W-:Y:S07]  /*9a30*/  HMMA.16816.F32.BF16 R80, R4.reuse, R8, R80 ;  /* 0x000000080450723c */ /* 0x060fee0000041850 */
[----:B------:R-:W-:Y:S01]  /*9a40*/  MUFU.EX2 R32, R32 ;  /* 0x0000002000207308 */ /* 0x000fe20000000800 */
[C---:B------:R-:W-:Y:S01]  /*9a50*/  HMMA.16816.F32.BF16 R76, R4.reuse, R10, R76 ;  /* 0x0000000a044c723c */ /* 0x040fe2000004184c */
[----:B------:R-:W4:Y:S06]  /*9a60*/  LDSM.16.MT88.4 R8, [R137+0x4000] ;  /* 0x004000008908783b */ /* 0x000f2c0000004200 */
[----:B------:R-:W5:Y:S08]  /*9a70*/  MUFU.EX2 R25, R25 ;  /* 0x0000001900197308 */ /* 0x000f700000000800 */
[----:B------:R-:W-:Y:S08]  /*9a80*/  MUFU.EX2 R29, R29 ;  /* 0x0000001d001d7308 */ /* 0x000ff00000000800 */
[----:B------:R-:W1:Y:S08]  /*9a90*/  MUFU.EX2 R44, R44 ;  /* 0x0000002c002c7308 */ /* 0x000e700000000800 */
[----:B------:R-:W-:Y:S08]  /*9aa0*/  MUFU.EX2 R23, R23 ;  /* 0x0000001700177308 */ /* 0x000ff00000000800 */
[----:B------:R-:W1:Y:S01]  /*9ab0*/  MUFU.EX2 R24, R24 ;  /* 0x0000001800187308 */ /* 0x000e620000000800 */
[C---:B----4-:R-:W-:Y:S07]  /*9ac0*/  HMMA.16816.F32.BF16 R72, R4.reuse, R8, R72 ;  /* 0x000000080448723c */ /* 0x050fee0000041848 */
[----:B------:R-:W-:Y:S01]  /*9ad0*/  MUFU.EX2 R160, R160 ;  /* 0x000000a000a07308 */ /* 0x000fe20000000800 */
[----:B------:R-:W-:Y:S01]  /*9ae0*/  HMMA.16816.F32.BF16 R68, R4, R10, R68 ;  /* 0x0000000a0444723c */ /* 0x000fe20000041844 */
[----:B------:R-:W4:Y:S06]  /*9af0*/  LDSM.16.MT88.4 R8, [R138+0x4400] ;  /* 0x004400008a08783b */ /* 0x000f2c0000004200 */
[----:B------:R-:W-:Y:S01]  /*9b00*/  MUFU.EX2 R22, R22 ;  /* 0x0000001600167308 */ /* 0x000fe20000000800 */
[----:B--2---:R-:W-:Y:S01]  /*9b10*/  F2FP.BF16.PACK_AB R4, R55, R100 ;  /* 0x000000643704723e */ /* 0x004fe200000010ff */
[----:B------:R-:W-:Y:S01]  /*9b20*/  FADD.FTZ R100, R100, R91 ;  /* 0x0000005b64647221 */ /* 0x000fe20000010000 */
[----:B---3--:R-:W-:-:S05]  /*9b30*/  F2FP.BF16.PACK_AB R5, R53, R56 ;  /* 0x000000383505723e */ /* 0x008fca00000010ff */
[----:B------:R-:W-:Y:S01]  /*9b40*/  MUFU.EX2 R159, R159 ;  /* 0x0000009f009f7308 */ /* 0x000fe20000000800 */
[----:B------:R-:W-:Y:S01]  /*9b50*/  F2FP.BF16.PACK_AB R6, R47, R92 ;  /* 0x0000005c2f06723e */ /* 0x000fe200000010ff */
[----:B------:R-:W-:Y:S01]  /*9b60*/  FADD.FTZ R55, R55, R100 ;  /* 0x0000006437377221 */ /* 0x000fe20000010000 */
[----:B------:R-:W-:-:S03]  /*9b70*/  F2FP.BF16.PACK_AB R7, R39, R42 ;  /* 0x0000002a2707723e */ /* 0x000fc600000010ff */
[----:B------:R-:W-:-:S04]  /*9b80*/  FADD.FTZ R92, R92, R55 ;  /* 0x000000375c5c7221 */ /* 0x000fc80000010000 */
[----:B------:R-:W-:Y:S01]  /*9b90*/  HMMA.16816.F32.BF16 R72, R4, R12, R72 ;  /* 0x0000000c0448723c */ /* 0x000fe20000041848 */
[----:B------:R-:W-:-:S06]  /*9ba0*/  FADD.FTZ R47, R47, R92 ;  /* 0x0000005c2f2f7221 */ /* 0x000fcc0000010000 */
[----:B------:R-:W-:Y:S01]  /*9bb0*/  FFMA.FTZ R12, R17, c[0x0][0x23c], -R28 ;  /* 0x00008f00110c7a23 */ /* 0x000fe2000001081c */
[----:B------:R-:W-:Y:S01]  /*9bc0*/  HMMA.16816.F32.BF16 R68, R4, R14, R68 ;  /* 0x0000000e0444723c */ /* 0x000fe20000041844 */
[----:B------:R-:W2:Y:S01]  /*9bd0*/  LDSM.16.MT88.4 R16, [R137+0x4800] ;  /* 0x004800008910783b */ /* 0x000ea20000004200 */
[----:B------:R-:W-:Y:S02]  /*9be0*/  FADD.FTZ R13, R3, R30 ;  /* 0x0000001e030d7221 */ /* 0x000fe40000010000 */
[----:B------:R3:W1:Y:S02]  /*9bf0*/  MUFU.EX2 R3, R12 ;  /* 0x0000000c00037308 */ /* 0x0006640000000800 */
[----:B------:R-:W-:-:S04]  /*9c00*/  FADD.FTZ R62, R62, R13 ;  /* 0x0000000d3e3e7221 */ /* 0x000fc80000010000 */
[----:B------:R-:W-:Y:S01]  /*9c10*/  FADD.FTZ R49, R49, R62 ;  /* 0x0000003e31317221 */ /* 0x000fe20000010000 */
[----:B----4-:R-:W-:Y:S03]  /*9c20*/  HMMA.16816.F32.BF16 R80, R4, R8, R80 ;  /* 0x000000080450723c */ /* 0x010fe60000041850 */
[----:B------:R-:W-:-:S04]  /*9c30*/  FADD.FTZ R58, R58, R49 ;  /* 0x000000313a3a7221 */ /* 0x000fc80000010000 */
[----:B------:R-:W-:Y:S01]  /*9c40*/  FADD.FTZ R45, R45, R58 ;  /* 0x0000003a2d2d7221 */ /* 0x000fe20000010000 */
[----:B---3--:R-:W-:Y:S01]  /*9c50*/  LDSM.16.MT88.4 R12, [R138+0x4c00] ;  /* 0x004c00008a0c783b */ /* 0x008fe20000004200 */
[----:B------:R-:W-:Y:S02]  /*9c60*/  HMMA.16816.F32.BF16 R76, R4, R10, R76 ;  /* 0x0000000a044c723c */ /* 0x000fe4000004184c */
[----:B------:R-:W-:Y:S01]  /*9c70*/  FADD.FTZ R88, R88, R45 ;  /* 0x0000002d58587221 */ /* 0x000fe20000010000 */
[----:B------:R-:W3:Y:S03]  /*9c80*/  LDSM.16.MT88.4 R8, [R138+0x4800] ;  /* 0x004800008a08783b */ /* 0x000ee60000004200 */
[----:B------:R-:W-:Y:S01]  /*9c90*/  FADD.FTZ R67, R67, R88 ;  /* 0x0000005843437221 */ /* 0x000fe20000010000 */
[----:B------:R-:W-:Y:S01]  /*9ca0*/  F2FP.BF16.PACK_AB R4, R33, R38 ;  /* 0x000000262104723e */ /* 0x000fe200000010ff */
[----:B------:R-:W-:Y:S01]  /*9cb0*/  FADD.FTZ R38, R38, R47 ;  /* 0x0000002f26267221 */ /* 0x000fe20000010000 */
[----:B-1----:R-:W-:Y:S01]  /*9cc0*/  F2FP.BF16.PACK_AB R5, R27, R36 ;  /* 0x000000241b05723e */ /* 0x002fe200000010ff */
[----:B------:R-:W-:Y:S01]  /*9cd0*/  FADD.FTZ R66, R66, R67 ;  /* 0x0000004342427221 */ /* 0x000fe20000010000 */
[----:B------:R-:W-:Y:S01]  /*9ce0*/  F2FP.BF16.PACK_AB R6, R40, R35 ;  /* 0x000000232806723e */ /* 0x000fe200000010ff */
[----:B------:R-:W-:Y:S01]  /*9cf0*/  FADD.FTZ R38, R33, R38 ;  /* 0x0000002621267221 */ /* 0x000fe20000010000 */
[----:B-----5:R-:W-:Y:S01]  /*9d00*/  F2FP.BF16.PACK_AB R7, R25, R32 ;  /* 0x000000201907723e */ /* 0x020fe200000010ff */
[----:B------:R-:W-:-:S02]  /*9d10*/  FADD.FTZ R20, R63, R66 ;  /* 0x000000423f147221 */ /* 0x000fc40000010000 */
[----:B------:R-:W-:-:S04]  /*9d20*/  FADD.FTZ R35, R35, R38 ;  /* 0x0000002623237221 */ /* 0x000fc80000010000 */
[----:B--2---:R-:W-:Y:S01]  /*9d30*/  HMMA.16816.F32.BF16 R72, R4, R16, R72 ;  /* 0x000000100448723c */ /* 0x004fe20000041848 */
[----:B------:R-:W-:-:S06]  /*9d40*/  FADD.FTZ R40, R40, R35 ;  /* 0x0000002328287221 */ /* 0x000fcc0000010000 */
[----:B------:R-:W-:Y:S01]  /*9d50*/  FADD.FTZ R17, R95, R20 ;  /* 0x000000145f117221 */ /* 0x000fe20000010000 */
[----:B------:R-:W-:Y:S03]  /*9d60*/  HMMA.16816.F32.BF16 R68, R4, R18, R68 ;  /* 0x000000120444723c */ /* 0x000fe60000041844 */
[----:B------:R-:W-:-:S04]  /*9d70*/  FADD.FTZ R17, R98, R17 ;  /* 0x0000001162117221 */ /* 0x000fc80000010000 */
[----:B------:R-:W-:-:S04]  /*9d80*/  FADD.FTZ R94, R94, R17 ;  /* 0x000000115e5e7221 */ /* 0x000fc80000010000 */
[----:B------:R-:W-:Y:S01]  /*9d90*/  FADD.FTZ R89, R89, R94 ;  /* 0x0000005e59597221 */ /* 0x000fe20000010000 */
[----:B---3--:R-:W-:Y:S03]  /*9da0*/  HMMA.16816.F32.BF16 R80, R4, R8, R80 ;  /* 0x000000080450723c */ /* 0x008fe60000041850 */
        /* <DEDUP_REMOVED lines=14> */
[----:B------:R-:W-:-:S02]  /*9e90*/  FADD.FTZ R3, R3, R44 ;  /* 0x0000002c03037221 */ /* 0x000fc40000010000 */
[----:B------:R-:W-:Y:S02]  /*9ea0*/  FADD.FTZ R32, R32, R27 ;  /* 0x0000001b20207221 */ /* 0x000fe40000010000 */
[----:B------:R-:W-:Y:S01]  /*9eb0*/  HMMA.16816.F32.BF16 R80, R4, R12, R80 ;  /* 0x0000000c0450723c */ /* 0x000fe20000041850 */
[----:B------:R-:W-:Y:S02]  /*9ec0*/  FADD.FTZ R160, R160, R3 ;  /* 0x00000003a0a07221 */ /* 0x000fe40000010000 */
[----:B------:R-:W-:-:S04]  /*9ed0*/  FADD.FTZ R32, R25, R32 ;  /* 0x0000002019207221 */ /* 0x000fc80000010000 */
[----:B------:R-:W-:Y:S01]  /*9ee0*/  FADD.FTZ R23, R23, R32 ;  /* 0x0000002017177221 */ /* 0x000fe20000010000 */
[----:B------:R-:W-:Y:S03]  /*9ef0*/  HMMA.16816.F32.BF16 R76, R4, R14, R76 ;  /* 0x0000000e044c723c */ /* 0x000fe6000004184c */
[----:B------:R-:W-:-:S04]  /*9f00*/  FADD.FTZ R23, R24, R23 ;  /* 0x0000001718177221 */ /* 0x000fc80000010000 */
[----:B------:R-:W-:-:S04]  /*9f10*/  FADD.FTZ R22, R22, R23 ;  /* 0x0000001716167221 */ /* 0x000fc80000010000 */
[----:B------:R-:W-:Y:S01]  /*9f20*/  FADD.FTZ R159, R159, R22 ;  /* 0x000000169f9f7221 */ /* 0x000fe20000010000 */
[C---:B-1----:R-:W-:Y:S08]  /*9f30*/  HMMA.16816.F32.BF16 R72, R4.reuse, R8, R72 ;  /* 0x000000080448723c */ /* 0x042ff00000041848 */
        /* <DEDUP_REMOVED lines=65> */
.L_x_4467:
[----:B------:R-:W-:-:S05]  /*a350*/  IMAD.MOV.U32 R5, RZ, RZ, c[0x0][0x1a0] ;  /* 0x00006800ff057624 */ /* 0x000fca00078e00ff */
[----:B------:R-:W-:-:S04]  /*a360*/  LEA R5, -R5, RZ, 0x7 ;  /* 0x000000ff05057211 */ /* 0x000fc800078e39ff */
[----:B------:R-:W-:Y:S02]  /*a370*/  SHF.R.S32.HI R4, RZ, 0x1f, R5 ;  /* 0x0000001fff047819 */ /* 0x000fe40000011405 */
.L_x_4468:
[----:B------:R-:W-:Y:S01]  /*a380*/  ULDC.64 UR4, c[0x0][0x1a0] ;  /* 0x0000680000047ab9 */ /* 0x000fe20000000a00 */
[C---:B------:R-:W-:Y:S01]  /*a390*/  LEA R146, P0, R5.reuse, R146, 0x1 ;  /* 0x0000009205927211 */ /* 0x040fe200078008ff */
[----:B------:R-:W-:Y:S01]  /*a3a0*/  USHF.L.U32 UR9, UR4, 0x6, URZ ;  /* 0x0000000604097899 */ /* 0x000fe2000800063f */
[----:B------:R-:W-:Y:S01]  /*a3b0*/  P2R R3, PR, RZ, 0x2 ;  /* 0x00000002ff037803 */ /* 0x000fe20000000000 */
        /* <DEDUP_REMOVED lines=14> */
[----:B------:R-:W-:-:S05]  /*a4a0*/  IADD3.X R25, R17, UR5, RZ, P0, !PT ;  /* 0x0000000511197c10 */ /* 0x000fca00087fe4ff */
[----:B------:R3:W-:Y:S04]  /*a4b0*/  LDGSTS.E.BYPASS.LTC128B.128 [R155+0x4800], [R24.64] ;  /* 0x04800000189b7fae */ /* 0x0007e8000b901d46 */
[----:B------:R-:W-:Y:S04]  /*a4c0*/  LDSM.16.M88.4 R56, [R142] ;  /* 0x000000008e38783b */ /* 0x000fe80000000200 */
[----:B------:R-:W4:Y:S04]  /*a4d0*/  LDSM.16.M88.4 R20, [R140+0x1000] ;  /* 0x001000008c14783b */ /* 0x000f280000000200 */
[----:B------:R-:W2:Y:S04]  /*a4e0*/  LDSM.16.M88.4 R12, [R140+0x1400] ;  /* 0x001400008c0c783b */ /* 0x000ea80000000200 */
[----:B------:R-:W-:Y:S04]  /*a4f0*/  LDSM.16.M88.4 R40, [R141] ;  /* 0x000000008d28783b */ /* 0x000fe80000000200 */
[----:B------:R-:W5:Y:S04]  /*a500*/  LDSM.16.M88.4 R8, [R139] ;  /* 0x000000008b08783b */ /* 0x000f680000000200 */
[----:B------:R-:W1:Y:S04]  /*a510*/  LDSM.16.M88.4 R4, [R140+0x1800] ;  /* 0x001800008c04783b */ /* 0x000e680000000200 */
[----:B------:R-:W1:Y:S04]  /*a520*/  LDSM.16.M88.4 R28, [R136] ;  /* 0x00000000881c783b */ /* 0x000e680000000200 */
[----:B------:R-:W1:Y:S04]  /*a530*/  LDSM.16.M88.4 R60, [R135] ;  /* 0x00000000873c783b */ /* 0x000e680000000200 */
[----:B------:R-:W1:Y:S04]  /*a540*/  LDSM.16.M88.4 R52, [R140+0x2000] ;  /* 0x002000008c34783b */ /* 0x000e680000000200 */
[----:B------:R-:W1:Y:S04]  /*a550*/  LDSM.16.M88.4 R32, [R133] ;  /* 0x000000008520783b */ /* 0x000e680000000200 */
[----:B---3--:R-:W3:Y:S01]  /*a560*/  LDSM.16.M88.4 R24, [R140+0x1c00] ;  /* 0x001c00008c18783b */ /* 0x008ee20000000200 */
[C---:B----4-:R-:W-:Y:S03]  /*a570*/  HMMA.16816.F32.BF16 R44, R56.reuse, R20, RZ ;  /* 0x00000014382c723c */ /* 0x050fe600000418ff */
[----:B------:R-:W-:Y:S04]  /*a580*/  LDSM.16.M88.4 R64, [R140+0x2800] ;  /* 0x002800008c40783b */ /* 0x000fe80000000200 */
[----:B------:R-:W4:Y:S01]  /*a590*/  LDSM.16.M88.4 R36, [R134] ;  /* 0x000000008624783b */ /* 0x000f220000000200 */
[C---:B------:R-:W-:Y:S03]  /*a5a0*/  HMMA.16816.F32.BF16 R20, R56.reuse, R22, RZ ;  /* 0x000000163814723c */ /* 0x040fe600000418ff */
[----:B------:R-:W0:Y:S05]  /*a5b0*/  LDGDEPBAR ;  /* 0x00000000000079af */ /* 0x000e2a0000000000 */
[----:B--2---:R-:W-:Y:S08]  /*a5c0*/  HMMA.16816.F32.BF16 R16, R56, R12, RZ ;  /* 0x0000000c3810723c */ /* 0x004ff000000418ff */
[C---:B-----5:R-:W-:Y:S08]  /*a5d0*/  HMMA.16816.F32.BF16 R44, R40.reuse, R8, R44 ;  /* 0x00000008282c723c */ /* 0x060ff0000004182c */
[----:B------:R-:W-:Y:S08]  /*a5e0*/  HMMA.16816.F32.BF16 R20, R40, R10, R20 ;  /* 0x0000000a2814723c */ /* 0x000ff00000041814 */
[C---:B-1----:R-:W-:Y:S08]  /*a5f0*/  HMMA.16816.F32.BF16 R8, R56.reuse, R4, RZ ;  /* 0x000000043808723c */ /* 0x042ff000000418ff */
[----:B------:R-:W-:Y:S01]  /*a600*/  HMMA.16816.F32.BF16 R4, R56, R6, RZ ;  /* 0x000000063804723c */ /* 0x000fe200000418ff */
[----:B------:R-:W-:-:S02]  /*a610*/  FMUL.FTZ R87, R44, c[0x0][0x2ec] ;  /* 0x0000bb002c577a20 */ /* 0x000fc40000410000 */
[----:B------:R-:W-:Y:S02]  /*a620*/  FMUL.FTZ R88, R45, c[0x0][0x2ec] ;  /* 0x0000bb002d587a20 */ /* 0x000fe40000410000 */
[----:B------:R-:W-:Y:S02]  /*a630*/  FMUL.FTZ R89, R46, c[0x0][0x2ec] ;  /* 0x0000bb002e597a20 */ /* 0x000fe40000410000 */
[----:B------:R-:W-:Y:S01]  /*a640*/  FMUL.FTZ R90, R47, c[0x0][0x2ec] ;  /* 0x0000bb002f5a7a20 */ /* 0x000fe20000410000 */
[----:B------:R-:W-:Y:S01]  /*a650*/  HMMA.16816.F32.BF16 R12, R56, R14, RZ ;  /* 0x0000000e380c723c */ /* 0x000fe200000418ff */
[----:B------:R-:W1:Y:S01]  /*a660*/  LDSM.16.M88.4 R44, [R140+0x2400] ;  /* 0x002400008c2c783b */ /* 0x000e620000000200 */
[----:B------:R-:W-:Y:S01]  /*a670*/  FMUL.FTZ R49, R20, c[0x0][0x2ec] ;  /* 0x0000bb0014317a20 */ /* 0x000fe20000410000 */
[----:B------:R-:W2:Y:S01]  /*a680*/  MUFU.TANH R87, R87 ;  /* 0x0000005700577308 */ /* 0x000ea20000002400 */
[----:B------:R-:W-:Y:S02]  /*a690*/  FMUL.FTZ R92, R21, c[0x0][0x2ec] ;  /* 0x0000bb00155c7a20 */ /* 0x000fe40000410000 */
[----:B------:R-:W-:-:S02]  /*a6a0*/  FMUL.FTZ R91, R22, c[0x0][0x2ec] ;  /* 0x0000bb00165b7a20 */ /* 0x000fc40000410000 */
[C---:B------:R-:W-:Y:S01]  /*a6b0*/  HMMA.16816.F32.BF16 R16, R40.reuse, R28, R16 ;  /* 0x0000001c2810723c */ /* 0x040fe20000041810 */
[----:B------:R-:W-:Y:S02]  /*a6c0*/  FMUL.FTZ R94, R23, c[0x0][0x2ec] ;  /* 0x0000bb00175e7a20 */ /* 0x000fe40000410000 */
[----:B------:R-:W-:Y:S01]  /*a6d0*/  LDSM.16.M88.4 R20, [R132] ;  /* 0x000000008414783b */ /* 0x000fe20000000200 */
[----:B------:R-:W5:Y:S04]  /*a6e0*/  MUFU.TANH R89, R89 ;  /* 0x0000005900597308 */ /* 0x000f680000002400 */
[C---:B------:R-:W-:Y:S04]  /*a6f0*/  HMMA.16816.F32.BF16 R8, R40.reuse, R60, R8 ;  /* 0x0000003c2808723c */ /* 0x040fe80000041808 */
[----:B------:R-:W1:Y:S04]  /*a700*/  MUFU.TANH R88, R88 ;  /* 0x0000005800587308 */ /* 0x000e680000002400 */
[----:B------:R-:W-:Y:S04]  /*a710*/  HMMA.16816.F32.BF16 R4, R40, R62, R4 ;  /* 0x0000003e2804723c */ /* 0x000fe80000041804 */
[----:B------:R-:W1:Y:S04]  /*a720*/  MUFU.TANH R90, R90 ;  /* 0x0000005a005a7308 */ /* 0x000e680000002400 */
[----:B------:R-:W-:Y:S01]  /*a730*/  HMMA.16816.F32.BF16 R60, R56, R52, RZ ;  /* 0x00000034383c723c */ /* 0x000fe200000418ff */
[----:B------:R-:W-:-:S02]  /*a740*/  FMUL.FTZ R17, R17, c[0x0][0x2ec] ;  /* 0x0000bb0011117a20 */ /* 0x000fc40000410000 */
[----:B------:R-:W-:Y:S01]  /*a750*/  FMUL.FTZ R19, R19, c[0x0][0x2ec] ;  /* 0x0000bb0013137a20 */ /* 0x000fe20000410000 */
[----:B------:R-:W1:Y:S01]  /*a760*/  MUFU.TANH R92, R92 ;  /* 0x0000005c005c7308 */ /* 0x000e620000002400 */
[----:B------:R-:W-:-:S03]  /*a770*/  FMUL.FTZ R93, R18, c[0x0][0x2ec] ;  /* 0x0000bb00125d7a20 */ /* 0x000fc60000410000 */
[----:B------:R-:W-:Y:S01]  /*a780*/  HMMA.16816.F32.BF16 R52, R56, R54, RZ ;  /* 0x000000363834723c */ /* 0x000fe200000418ff */
[----:B------:R-:W-:Y:S02]  /*a790*/  FMUL.FTZ R108, R8, c[0x0][0x2ec] ;  /* 0x0000bb00086c7a20 */ /* 0x000fe40000410000 */
[----:B------:R-:W-:Y:S01]  /*a7a0*/  FMUL.FTZ R10, R10, c[0x0][0x2ec] ;  /* 0x0000bb000a0a7a20 */ /* 0x000fe20000410000 */
[----:B------:R-:W-:Y:S04]  /*a7b0*/  MUFU.TANH R116, R17 ;  /* 0x0000001100747308 */ /* 0x000fe80000002400 */
[----:B------:R-:W-:Y:S01]  /*a7c0*/  HMMA.16816.F32.BF16 R12, R40, R30, R12 ;  /* 0x0000001e280c723c */ /* 0x000fe2000004180c */
[----:B------:R-:W-:Y:S02]  /*a7d0*/  FMUL.FTZ R4, R4, c[0x0][0x2ec] ;  /* 0x0000bb0004047a20 */ /* 0x000fe40000410000 */
[----:B------:R-:W-:Y:S01]  /*a7e0*/  FMUL.FTZ R7, R7, c[0x0][0x2ec] ;  /* 0x0000bb0007077a20 */ /* 0x000fe20000410000 */
[----:B------:R-:W1:Y:S01]  /*a7f0*/  MUFU.TANH R94, R94 ;  /* 0x0000005e005e7308 */ /* 0x000e620000002400 */
[----:B------:R-:W-:-:S02]  /*a800*/  FMUL.FTZ R5, R5, c[0x0][0x2ec] ;  /* 0x0000bb0005057a20 */ /* 0x000fc40000410000 */
[----:B------:R-:W-:Y:S01]  /*a810*/  FMUL.FTZ R101, R6, c[0x0][0x2ec] ;  /* 0x0000bb0006657a20 */ /* 0x000fe20000410000 */
[----:B------:R-:W-:Y:S04]  /*a820*/  HMMA.16816.F32.BF16 R60, R40, R32, R60 ;  /* 0x00000020283c723c */ /* 0x000fe8000004183c */
[----:B------:R1:W1:Y:S03]  /*a830*/  MUFU.TANH R33, R19 ;  /* 0x0000001300217308 */ /* 0x0002660000002400 */
[----:B------:R-:W-:Y:S01]  /*a840*/  FMUL.FTZ R32, R16, c[0x0][0x2ec] ;  /* 0x0000bb0010207a20 */ /* 0x000fe20000410000 */
[C---:B---3--:R-:W-:Y:S04]  /*a850*/  HMMA.16816.F32.BF16 R28, R56.reuse, R24, RZ ;  /* 0x00000018381c723c */ /* 0x048fe800000418ff */
[----:B------:R-:W-:Y:S04]  /*a860*/  MUFU.TANH R110, R4 ;  /* 0x00000004006e7308 */ /* 0x000fe80000002400 */
[----:B------:R-:W-:Y:S01]  /*a870*/  HMMA.16816.F32.BF16 R24, R56, R26, RZ ;  /* 0x0000001a3818723c */ /* 0x000fe200000418ff */
[----:B------:R-:W-:-:S02]  /*a880*/  FMUL.FTZ R112, R13, c[0x0][0x2ec] ;  /* 0x0000bb000d707a20 */ /* 0x000fc40000410000 */
[----:B------:R-:W-:Y:S01]  /*a890*/  FMUL.FTZ R95, R15, c[0x0][0x2ec] ;  /* 0x0000bb000f5f7a20 */ /* 0x000fe20000410000 */
[----:B-1----:R-:W1:Y:S01]  /*a8a0*/  LDSM.16.M88.4 R16, [R86] ;  /* 0x000000005610783b */ /* 0x002e620000000200 */
[----:B------:R-:W-:Y:S01]  /*a8b0*/  FMUL.FTZ R105, R14, c[0x0][0x2ec] ;  /* 0x0000bb000e697a20 */ /* 0x000fe20000410000 */
[----:B------:R3:W-:Y:S02]  /*a8c0*/  MUFU.TANH R8, R5 ;  /* 0x0000000500087308 */ /* 0x0007e40000002400 */
[C---:B------:R-:W-:Y:S01]  /*a8d0*/  HMMA.16816.F32.BF16 R52, R40.reuse, R34, R52 ;  /* 0x000000222834723c */ /* 0x040fe20000041834 */
[----:B------:R-:W-:Y:S02]  /*a8e0*/  FMUL.FTZ R61, R61, c[0x0][0x2ec] ;  /* 0x0000bb003d3d7a20 */ /* 0x000fe40000410000 */
[----:B------:R-:W-:Y:S02]  /*a8f0*/  FMUL.FTZ R102, R60, c[0x0][0x2ec] ;  /* 0x0000bb003c667a20 */ /* 0x000fe40000410000 */
[----:B------:R-:W-:Y:S01]  /*a900*/  FMUL.FTZ R62, R62, c[0x0][0x2ec] ;  /* 0x0000bb003e3e7a20 */ /* 0x000fe20000410000 */
[----:B------:R-:W1:Y:S01]  /*a910*/  MUFU.TANH R112, R112 ;  /* 0x0000007000707308 */ /* 0x000e620000002400 */
[----:B------:R-:W-:Y:S01]  /*a920*/  FMUL.FTZ R35, R12, c[0x0][0x2ec] ;  /* 0x0000bb000c237a20 */ /* 0x000fe20000410000 */
[----:B----4-:R-:W-:Y:S06]  /*a930*/  HMMA.16816.F32.BF16 R28, R40, R36, R28 ;  /* 0x00000024281c723c */ /* 0x010fec000004181c */
[----:B------:R-:W4:Y:S02]  /*a940*/  MUFU.TANH R95, R95 ;  /* 0x0000005f005f7308 */ /* 0x000f240000002400 */
[----:B------:R-:W-:Y:S06]  /*a950*/  HMMA.16816.F32.BF16 R12, R56, R64, RZ ;  /* 0x00000040380c723c */ /* 0x000fec00000418ff */
[----:B------:R-:W-:Y:S02]  /*a960*/  MUFU.TANH R7, R7 ;  /* 0x0000000700077308 */ /* 0x000fe40000002400 */
[----:B------:R-:W-:Y:S01]  /*a970*/  HMMA.16816.F32.BF16 R24, R40, R38, R24 ;  /* 0x000000262818723c */ /* 0x000fe20000041818 */
[----:B------:R-:W-:-:S02]  /*a980*/  FMUL.FTZ R53, R53, c[0x0][0x2ec] ;  /* 0x0000bb0035357a20 */ /* 0x000fc40000410000 */
[----:B------:R-:W-:Y:S02]  /*a990*/  FMUL.FTZ R55, R55, c[0x0][0x2ec] ;  /* 0x0000bb0037377a20 */ /* 0x000fe40000410000 */
[----:B------:R-:W-:Y:S01]  /*a9a0*/  FMUL.FTZ R52, R52, c[0x0][0x2ec] ;  /* 0x0000bb0034347a20 */ /* 0x000fe20000410000 */
[----:B------:R1:W-:Y:S01]  /*a9b0*/  MUFU.TANH R103, R10 ;  /* 0x0000000a00677308 */ /* 0x0003e20000002400 */
[----:B------:R-:W-:Y:S01]  /*a9c0*/  FMUL.FTZ R54, R54, c[0x0][0x2ec] ;  /* 0x0000bb0036367a20 */ /* 0x000fe20000410000 */
[C---:B------:R-:W-:Y:S01]  /*a9d0*/  HMMA.16816.F32.BF16 R36, R56.reuse, R44, RZ ;  /* 0x0000002c3824723c */ /* 0x040fe200000418ff */
[----:B------:R-:W-:Y:S02]  /*a9e0*/  FMUL.FTZ R28, R28, c[0x0][0x2ec] ;  /* 0x0000bb001c1c7a20 */ /* 0x000fe40000410000 */
[----:B------:R-:W-:Y:S02]  /*a9f0*/  FMUL.FTZ R6, R31, c[0x0][0x2ec] ;  /* 0x0000bb001f067a20 */ /* 0x000fe40000410000 */
[----:B------:R-:W-:Y:S01]  /*aa00*/  FMUL.FTZ R29, R29, c[0x0][0x2ec] ;  /* 0x0000bb001d1d7a20 */ /* 0x000fe20000410000 */
[----:B------:R-:W-:Y:S01]  /*aa10*/  MUFU.TANH R104, R28 ;  /* 0x0000001c00687308 */ /* 0x000fe20000002400 */
[----:B---3--:R-:W-:Y:S01]  /*aa20*/  FMUL.FTZ R5, R30, c[0x0][0x2ec] ;  /* 0x0000bb001e057a20 */ /* 0x008fe20000410000 */
[C---:B------:R-:W-:Y:S06]  /*aa30*/  HMMA.16816.F32.BF16 R44, R56.reuse, R46, RZ ;  /* 0x0000002e382c723c */ /* 0x040fec00000418ff */
[----:B------:R-:W-:Y:S02]  /*aa40*/  MUFU.TANH R98, R29 ;  /* 0x0000001d00627308 */ /* 0x000fe40000002400 */
[----:B------:R-:W-:Y:S01]  /*aa50*/  HMMA.16816.F32.BF16 R64, R56, R66, RZ ;  /* 0x000000423840723c */ /* 0x000fe200000418ff */
[----:B------:R-:W-:-:S02]  /*aa60*/  FMUL.FTZ R25, R25, c[0x0][0x2ec] ;  /* 0x0000bb0019197a20 */ /* 0x000fc40000410000 */
[----:B-1----:R-:W-:Y:S02]  /*aa70*/  FMUL.FTZ R10, R27, c[0x0][0x2ec] ;  /* 0x0000bb001b0a7a20 */ /* 0x002fe40000410000 */
[----:B------:R-:W-:Y:S01]  /*aa80*/  FMUL.FTZ R27, R63, c[0x0][0x2ec] ;  /* 0x0000bb003f1b7a20 */ /* 0x000fe20000410000 */
[----:B------:R1:W-:Y:S01]  /*aa90*/  MUFU.TANH R100, R25 ;  /* 0x0000001900647308 */ /* 0x0003e20000002400 */
[----:B------:R-:W-:Y:S01]  /*aaa0*/  FMUL.FTZ R24, R24, c[0x0][0x2ec] ;  /* 0x0000bb0018187a20 */ /* 0x000fe20000410000 */
[----:B------:R-:W-:Y:S01]  /*aab0*/  HMMA.16816.F32.BF16 R12, R40, R16, R12 ;  /* 0x00000010280c723c */ /* 0x000fe2000004180c */
[----:B------:R-:W-:-:S05]  /*aac0*/  FMUL.FTZ R26, R26, c[0x0][0x2ec] ;  /* 0x0000bb001a1a7a20 */ /* 0x000fca0000410000 */
[----:B------:R-:W-:Y:S01]  /*aad0*/  MUFU.TANH R6, R6 ;  /* 0x0000000600067308 */ /* 0x000fe20000002400 */
[----:B------:R-:W-:Y:S01]  /*aae0*/  IMAD.SHL.U32 R16, R154, 0x80, RZ ;  /* 0x000000809a107824 */ /* 0x000fe200078e00ff */
[C---:B------:R-:W-:Y:S04]  /*aaf0*/  HMMA.16816.F32.BF16 R44, R40.reuse, R22, R44 ;  /* 0x00000016282c723c */ /* 0x040fe8000004182c */
[--C-:B------:R-:W-:Y:S02]  /*ab00*/  LOP3.LUT R4, R16, 0x8, R85.reuse, 0xfe, !PT ;  /* 0x0000000810047812 */ /* 0x100fe400078efe55 */
[----:B------:R-:W-:Y:S01]  /*ab10*/  MUFU.TANH R10, R10 ;  /* 0x0000000a000a7308 */ /* 0x000fe20000002400 */
[----:B------:R-:W-:Y:S01]  /*ab20*/  FMUL.FTZ R23, R9, c[0x0][0x2ec] ;  /* 0x0000bb0009177a20 */ /* 0x000fe20000410000 */
[C---:B------:R-:W-:Y:S01]  /*ab30*/  ISETP.GE.AND P4, PT, R4.reuse, R51, PT ;  /* 0x000000330400720c */ /* 0x040fe20003f86270 */
[----:B------:R-:W-:Y:S01]  /*ab40*/  FMUL.FTZ R9, R11, c[0x0][0x2ec] ;  /* 0x0000bb000b097a20 */ /* 0x000fe20000410000 */
[----:B------:R-:W-:Y:S01]  /*ab50*/  ISETP.GE.AND P2, PT, R4, R50, PT ;  /* 0x000000320400720c */ /* 0x000fe20003f46270 */
[----:B------:R-:W-:Y:S01]  /*ab60*/  HMMA.16816.F32.BF16 R64, R40, R18, R64 ;  /* 0x000000122840723c */ /* 0x000fe20000041840 */
[----:B------:R-:W-:-:S02]  /*ab70*/  LOP3.LUT R4, R16, 0x10, R85, 0xfe, !PT ;  /* 0x0000001010047812 */ /* 0x000fc400078efe55 */
[----:B------:R-:W3:Y:S02]  /*ab80*/  MUFU.TANH R23, R23 ;  /* 0x0000001700177308 */ /* 0x000ee40000002400 */
[C---:B------:R-:W-:Y:S01]  /*ab90*/  ISETP.GE.AND P6, PT, R4.reuse, R51, PT ;  /* 0x000000330400720c */ /* 0x040fe20003fc6270 */
[----:B------:R-:W-:Y:S01]  /*aba0*/  FMUL.FTZ R13, R13, c[0x0][0x2ec] ;  /* 0x0000bb000d0d7a20 */ /* 0x000fe20000410000 */
[-C--:B------:R-:W-:Y:S01]  /*abb0*/  ISETP.GE.AND P3, PT, R4, R50.reuse, PT ;  /* 0x000000320400720c */ /* 0x080fe20003f66270 */
[----:B------:R-:W-:Y:S01]  /*abc0*/  HMMA.16816.F32.BF16 R36, R40, R20, R36 ;  /* 0x000000142824723c */ /* 0x000fe20000041824 */
[----:B------:R-:W-:Y:S01]  /*abd0*/  LOP3.LUT R4, R16, R85, RZ, 0xfc, !PT ;  /* 0x0000005510047212 */ /* 0x000fe200078efcff */
[----:B------:R-:W-:Y:S01]  /*abe0*/  FMUL.FTZ R15, R15, c[0x0][0x2ec] ;  /* 0x0000bb000f0f7a20 */ /* 0x000fe20000410000 */
[----:B------:R-:W1:Y:S01]  /*abf0*/  MUFU.TANH R9, R9 ;  /* 0x0000000900097308 */ /* 0x000e620000002400 */
[----:B------:R-:W-:Y:S01]  /*ac00*/  FMUL.FTZ R12, R12, c[0x0][0x2ec] ;  /* 0x0000bb000c0c7a20 */ /* 0x000fe20000410000 */
[CC--:B------:R-:W-:Y:S01]  /*ac10*/  ISETP.GE.AND P5, PT, R4.reuse, R51.reuse, PT ;  /* 0x000000330400720c */ /* 0x0c0fe20003fa6270 */
[----:B------:R-:W-:Y:S01]  /*ac20*/  FMUL.FTZ R47, R47, c[0x0][0x2ec] ;  /* 0x0000bb002f2f7a20 */ /* 0x000fe20000410000 */
[CC--:B------:R-:W-:Y:S01]  /*ac30*/  ISETP.GE.AND P0, PT, R4.reuse, R50.reuse, PT ;  /* 0x000000320400720c */ /* 0x0c0fe20003f06270 */
[----:B------:R-:W-:Y:S01]  /*ac40*/  FMUL.FTZ R45, R45, c[0x0][0x2ec] ;  /* 0x0000bb002d2d7a20 */ /* 0x000fe20000410000 */
[----:B------:R-:W-:Y:S01]  /*ac50*/  IADD3 R11, R4, 0x1, RZ ;  /* 0x00000001040b7810 */ /* 0x000fe20007ffe0ff */
[----:B------:R-:W-:Y:S01]  /*ac60*/  FMUL.FTZ R14, R14, c[0x0][0x2ec] ;  /* 0x0000bb000e0e7a20 */ /* 0x000fe20000410000 */
[----:B--2---:R-:W-:Y:S01]  /*ac70*/  FSEL R18, R87, -INF , !P5 ;  /* 0xff80000057127808 */ /* 0x004fe20006800000 */
[----:B------:R-:W-:Y:S01]  /*ac80*/  MUFU.TANH R27, R27 ;  /* 0x0000001b001b7308 */ /* 0x000fe20000002400 */
[----:B-----5:R-:W-:Y:S01]  /*ac90*/  FSEL R19, R89, -INF , !P0 ;  /* 0xff80000059137808 */ /* 0x020fe20004000000 */
[----:B------:R-:W-:Y:S01]  /*aca0*/  FMUL.FTZ R44, R44, c[0x0][0x2ec] ;  /* 0x0000bb002c2c7a20 */ /* 0x000fe20000410000 */
[C---:B------:R-:W-:Y:S01]  /*acb0*/  ISETP.GE.AND P5, PT, R11.reuse, R51, PT ;  /* 0x000000330b00720c */ /* 0x040fe20003fa6270 */
[----:B------:R-:W-:Y:S01]  /*acc0*/  FMUL.FTZ R46, R46, c[0x0][0x2ec] ;  /* 0x0000bb002e2e7a20 */ /* 0x000fe20000410000 */
[----:B------:R-:W-:-:S02]  /*acd0*/  ISETP.GE.AND P0, PT, R11, R50, PT ;  /* 0x000000320b00720c */ /* 0x000fc40003f06270 */
[----:B------:R-:W-:Y:S01]  /*ace0*/  IADD3 R17, R4, 0x9, RZ ;  /* 0x0000000904117810 */ /* 0x000fe20007ffe0ff */
[----:B------:R-:W2:Y:S01]  /*acf0*/  MUFU.TANH R11, R61 ;  /* 0x0000003d000b7308 */ /* 0x000ea20000002400 */
[----:B------:R-:W-:Y:S02]  /*ad00*/  FSEL R22, R88, -INF , !P5 ;  /* 0xff80000058167808 */ /* 0x000fe40006800000 */
[----:B------:R-:W-:Y:S01]  /*ad10*/  FSEL R21, R90, -INF , !P0 ;  /* 0xff8000005a157808 */ /* 0x000fe20004000000 */
[----:B------:R-:W-:Y:S01]  /*ad20*/  FMUL.FTZ R37, R37, c[0x0][0x2ec] ;  /* 0x0000bb0025257a20 */ /* 0x000fe20000410000 */
[----:B------:R-:W-:Y:S01]  /*ad30*/  ISETP.GE.AND P5, PT, R17, R51, PT ;  /* 0x000000331100720c */ /* 0x000fe20003fa6270 */
[----:B------:R-:W-:Y:S01]  /*ad40*/  FMUL.FTZ R39, R39, c[0x0][0x2ec] ;  /* 0x0000bb0027277a20 */ /* 0x000fe20000410000 */
[----:B------:R-:W-:Y:S01]  /*ad50*/  ISETP.GE.AND P0, PT, R17, R50, PT ;  /* 0x000000321100720c */ /* 0x000fe20003f06270 */
[----:B------:R-:W-:Y:S01]  /*ad60*/  MUFU.TANH R61, R55 ;  /* 0x00000037003d7308 */ /* 0x000fe20000002400 */
[----:B-1----:R-:W-:Y:S01]  /*ad70*/  IADD3 R25, R4, 0x11, RZ ;  /* 0x0000001104197810 */ /* 0x002fe20007ffe0ff */
[----:B------:R-:W-:Y:S01]  /*ad80*/  FMUL.FTZ R36, R36, c[0x0][0x2ec] ;  /* 0x0000bb0024247a20 */ /* 0x000fe20000410000 */
[----:B------:R-:W-:Y:S01]  /*ad90*/  FSEL R20, R92, -INF , !P5 ;  /* 0xff8000005c147808 */ /* 0x000fe20006800000 */
[----:B------:R-:W-:Y:S01]  /*ada0*/  FMUL.FTZ R38, R38, c[0x0][0x2ec] ;  /* 0x0000bb0026267a20 */ /* 0x000fe20000410000 */
[----:B------:R-:W-:-:S02]  /*adb0*/  FSEL R17, R94, -INF , !P0 ;  /* 0xff8000005e117808 */ /* 0x000fc40004000000 */
[CC--:B------:R-:W-:Y:S01]  /*adc0*/  ISETP.GE.AND P5, PT, R25.reuse, R51.reuse, PT ;  /* 0x000000331900720c */ /* 0x0c0fe20003fa6270 */
[----:B------:R-:W1:Y:S01]  /*add0*/  MUFU.TANH R92, R53 ;  /* 0x00000035005c7308 */ /* 0x000e620000002400 */
[-C--:B------:R-:W-:Y:S02]  /*ade0*/  ISETP.GE.AND P0, PT, R25, R50.reuse, PT ;  /* 0x000000321900720c */ /* 0x080fe40003f06270 */
[----:B------:R-:W-:Y:S02]  /*adf0*/  IADD3 R28, R4, 0x19, RZ ;  /* 0x00000019041c7810 */ /* 0x000fe40007ffe0ff */
[----:B------:R-:W-:Y:S02]  /*ae00*/  FSEL R116, R116, -INF , !P5 ;  /* 0xff80000074747808 */ /* 0x000fe40006800000 */
[----:B------:R-:W-:Y:S01]  /*ae10*/  FSEL R25, R33, -INF , !P0 ;  /* 0xff80000021197808 */ /* 0x000fe20004000000 */
[----:B------:R5:W1:Y:S01]  /*ae20*/  MUFU.TANH R94, R37 ;  /* 0x00000025005e7308 */ /* 0x000a620000002400 */
[C---:B------:R-:W-:Y:S01]  /*ae30*/  ISETP.GE.AND P5, PT, R28.reuse, R51, PT ;  /* 0x000000331c00720c */ /* 0x040fe20003fa6270 */
[----:B------:R-:W-:Y:S01]  /*ae40*/  FMUL.FTZ R33, R67, c[0x0][0x2ec] ;  /* 0x0000bb0043217a20 */ /* 0x000fe20000410000 */
[----:B------:R-:W-:-:S02]  /*ae50*/  ISETP.GE.AND P0, PT, R28, R50, PT ;  /* 0x000000321c00720c */ /* 0x000fc40003f06270 */
[----:B------:R-:W-:Y:S02]  /*ae60*/  IADD3 R28, R4, 0x21, RZ ;  /* 0x00000021041c7810 */ /* 0x000fe40007ffe0ff */
[----:B------:R-:W-:Y:S01]  /*ae70*/  FSEL R112, R112, -INF , !P5 ;  /* 0xff80000070707808 */ /* 0x000fe20006800000 */
[----:B------:R-:W-:Y:S01]  /*ae80*/  MUFU.TANH R96, R45 ;  /* 0x0000002d00607308 */ /* 0x000fe20000002400 */
[----:B----4-:R-:W-:Y:S02]  /*ae90*/  FSEL R95, R95, -INF , !P0 ;  /* 0xff8000005f5f7808 */ /* 0x010fe40004000000 */
[C---:B------:R-:W-:Y:S02]  /*aea0*/  ISETP.GE.AND P5, PT, R28.reuse, R51, PT ;  /* 0x000000331c00720c */ /* 0x040fe40003fa6270 */
[----:B------:R-:W-:Y:S02]  /*aeb0*/  ISETP.GE.AND P0, PT, R28, R50, PT ;  /* 0x000000321c00720c */ /* 0x000fe40003f06270 */
[----:B------:R-:W-:Y:S01]  /*aec0*/  IADD3 R29, R4, 0x29, RZ ;  /* 0x00000029041d7810 */ /* 0x000fe20007ffe0ff */
[----:B------:R-:W-:Y:S01]  /*aed0*/  MUFU.TANH R47, R47 ;  /* 0x0000002f002f7308 */ /* 0x000fe20000002400 */
[----:B---3--:R-:W-:Y:S01]  /*aee0*/  FSEL R28, R23, -INF , !P5 ;  /* 0xff800000171c7808 */ /* 0x008fe20006800000 */
[----:B-----5:R-:W-:Y:S01]  /*aef0*/  FMUL.FTZ R37, R66, c[0x0][0x2ec] ;  /* 0x0000bb0042257a20 */ /* 0x020fe20000410000 */
[----:B------:R-:W-:-:S02]  /*af00*/  FSEL R31, R9, -INF , !P0 ;  /* 0xff800000091f7808 */ /* 0x000fc40004000000 */
[CC--:B------:R-:W-:Y:S02]  /*af10*/  ISETP.GE.AND P5, PT, R29.reuse, R51.reuse, PT ;  /* 0x000000331d00720c */ /* 0x0c0fe40003fa6270 */
[-C--:B------:R-:W-:Y:S01]  /*af20*/  ISETP.GE.AND P0, PT, R29, R50.reuse, PT ;  /* 0x000000321d00720c */ /* 0x080fe20003f06270 */
[----:B------:R-:W3:Y:S01]  /*af30*/  MUFU.TANH R9, R39 ;  /* 0x0000002700097308 */ /* 0x000ee20000002400 */
[----:B------:R-:W-:Y:S02]  /*af40*/  IADD3 R23, R4, 0x31, RZ ;  /* 0x0000003104177810 */ /* 0x000fe40007ffe0ff */
[----:B------:R-:W-:Y:S02]  /*af50*/  FSEL R30, R8, -INF , !P5 ;  /* 0xff800000081e7808 */ /* 0x000fe40006800000 */
[----:B------:R-:W-:Y:S02]  /*af60*/  FSEL R29, R7, -INF , !P0 ;  /* 0xff800000071d7808 */ /* 0x000fe40004000000 */
[C---:B------:R-:W-:Y:S01]  /*af70*/  ISETP.GE.AND P5, PT, R23.reuse, R51, PT ;  /* 0x000000331700720c */ /* 0x040fe20003fa6270 */
[----:B------:R-:W4:Y:S01]  /*af80*/  MUFU.TANH R88, R13 ;  /* 0x0000000d00587308 */ /* 0x000f220000002400 */
[----:B------:R-:W-:-:S02]  /*af90*/  ISETP.GE.AND P0, PT, R23, R50, PT ;  /* 0x000000321700720c */ /* 0x000fc40003f06270 */
[----:B------:R-:W-:Y:S02]  /*afa0*/  IADD3 R7, R4, 0x39, RZ ;  /* 0x0000003904077810 */ /* 0x000fe40007ffe0ff */
[----:B------:R-:W-:Y:S02]  /*afb0*/  FSEL R98, R98, -INF , !P5 ;  /* 0xff80000062627808 */ /* 0x000fe40006800000 */
[----:B------:R-:W-:Y:S01]  /*afc0*/  FSEL R87, R6, -INF , !P0 ;  /* 0xff80000006577808 */ /* 0x000fe20004000000 */
[----:B------:R-:W5:Y:S01]  /*afd0*/  MUFU.TANH R34, R15 ;  /* 0x0000000f00227308 */ /* 0x000f620000002400 */
[C---:B------:R-:W-:Y:S02]  /*afe0*/  ISETP.GE.AND P5, PT, R7.reuse, R51, PT ;  /* 0x000000330700720c */ /* 0x040fe40003fa6270 */
[----:B------:R-:W-:Y:S01]  /*aff0*/  ISETP.GE.AND P0, PT, R7, R50, PT ;  /* 0x000000320700720c */ /* 0x000fe20003f06270 */
[----:B------:R-:W-:Y:S01]  /*b000*/  FMUL.FTZ R7, R65, c[0x0][0x2ec] ;  /* 0x0000bb0041077a20 */ /* 0x000fe20000410000 */
[----:B------:R-:W-:-:S02]  /*b010*/  IADD3 R6, R4, 0x41, RZ ;  /* 0x0000004104067810 */ /* 0x000fc40007ffe0ff */
[----:B------:R-:W-:Y:S01]  /*b020*/  FSEL R100, R100, -INF , !P5 ;  /* 0xff80000064647808 */ /* 0x000fe20006800000 */
[----:B------:R-:W-:Y:S01]  /*b030*/  MUFU.TANH R33, R33 ;  /* 0x0000002100217308 */ /* 0x000fe20000002400 */
[----:B------:R-:W-:Y:S02]  /*b040*/  FSEL R89, R10, -INF , !P0 ;  /* 0xff8000000a597808 */ /* 0x000fe40004000000 */
[C---:B------:R-:W-:Y:S02]  /*b050*/  ISETP.GE.AND P5, PT, R6.reuse, R51, PT ;  /* 0x000000330600720c */ /* 0x040fe40003fa6270 */
[----:B------:R-:W-:Y:S02]  /*b060*/  ISETP.GE.AND P0, PT, R6, R50, PT ;  /* 0x000000320600720c */ /* 0x000fe40003f06270 */
[----:B------:R-:W-:Y:S01]  /*b070*/  IADD3 R6, R4, 0x49, RZ ;  /* 0x0000004904067810 */ /* 0x000fe20007ffe0ff */
[----:B------:R-:W3:Y:S01]  /*b080*/  MUFU.TANH R7, R7 ;  /* 0x0000000700077308 */ /* 0x000ee20000002400 */
[----:B--2---:R-:W-:-:S02]  /*b090*/  FSEL R90, R11, -INF , !P5 ;  /* 0xff8000000b5a7808 */ /* 0x004fc40006800000 */
[----:B------:R-:W-:Y:S02]  /*b0a0*/  FSEL R55, R27, -INF , !P0 ;  /* 0xff8000001b377808 */ /* 0x000fe40004000000 */
[C---:B------:R-:W-:Y:S02]  /*b0b0*/  ISETP.GE.AND P5, PT, R6.reuse, R51, PT ;  /* 0x000000330600720c */ /* 0x040fe40003fa6270 */
[----:B------:R-:W-:Y:S01]  /*b0c0*/  ISETP.GE.AND P0, PT, R6, R50, PT ;  /* 0x000000320600720c */ /* 0x000fe20003f06270 */
[----:B------:R-:W2:Y:S01]  /*b0d0*/  MUFU.TANH R49, R49 ;  /* 0x0000003100317308 */ /* 0x000ea20000002400 */
[----:B------:R-:W-:Y:S02]  /*b0e0*/  IADD3 R6, R4, 0x51, RZ ;  /* 0x0000005104067810 */ /* 0x000fe40007ffe0ff */
[----:B-1----:R-:W-:Y:S02]  /*b0f0*/  FSEL R92, R92, -INF , !P5 ;  /* 0xff8000005c5c7808 */ /* 0x002fe40006800000 */
[----:B------:R-:W-:-:S02]  /*b100*/  FSEL R61, R61, -INF , !P0 ;  /* 0xff8000003d3d7808 */ /* 0x000fc40004000000 */
[CC--:B------:R-:W-:Y:S01]  /*b110*/  ISETP.GE.AND P5, PT, R6.reuse, R51.reuse, PT ;  /* 0x000000330600720c */ /* 0x0c0fe20003fa6270 */
[----:B------:R-:W1:Y:S01]  /*b120*/  MUFU.TANH R91, R91 ;  /* 0x0000005b005b7308 */ /* 0x000e620000002400 */
[----:B------:R-:W-:Y:S02]  /*b130*/  ISETP.GE.AND P0, PT, R6, R50, PT ;  /* 0x000000320600720c */ /* 0x000fe40003f06270 */
[----:B------:R-:W-:Y:S02]  /*b140*/  IADD3 R6, R4, 0x59, RZ ;  /* 0x0000005904067810 */ /* 0x000fe40007ffe0ff */
[----:B------:R-:W-:Y:S02]  /*b150*/  FSEL R94, R94, -INF , !P5 ;  /* 0xff8000005e5e7808 */ /* 0x000fe40006800000 */
[----:B---3--:R-:W-:Y:S01]  /*b160*/  FSEL R45, R9, -INF , !P0 ;  /* 0xff800000092d7808 */ /* 0x008fe20004000000 */
[----:B------:R-:W-:Y:S01]  /*b170*/  MUFU.TANH R35, R35 ;  /* 0x0000002300237308 */ /* 0x000fe20000002400 */
[----:B------:R-:W-:-:S02]  /*b180*/  ISETP.GE.AND P5, PT, R6, R51, PT ;  /* 0x000000330600720c */ /* 0x000fc40003fa6270 */
[-C--:B------:R-:W-:Y:S02]  /*b190*/  ISETP.GE.AND P0, PT, R6, R50.reuse, PT ;  /* 0x000000320600720c */ /* 0x080fe40003f06270 */
[----:B------:R-:W-:Y:S02]  /*b1a0*/  IADD3 R6, R4, 0x61, RZ ;  /* 0x0000006104067810 */ /* 0x000fe40007ffe0ff */
[----:B------:R-:W-:Y:S01]  /*b1b0*/  FSEL R96, R96, -INF , !P5 ;  /* 0xff80000060607808 */ /* 0x000fe20006800000 */
[----:B------:R-:W3:Y:S01]  /*b1c0*/  MUFU.TANH R105, R105 ;  /* 0x0000006900697308 */ /* 0x000ee20000002400 */
[----:B------:R-:W-:Y:S02]  /*b1d0*/  FSEL R47, R47, -INF , !P0 ;  /* 0xff8000002f2f7808 */ /* 0x000fe40004000000 */
[C---:B------:R-:W-:Y:S02]  /*b1e0*/  ISETP.GE.AND P5, PT, R6.reuse, R51, PT ;  /* 0x000000330600720c */ /* 0x040fe40003fa6270 */
[----:B------:R-:W-:-:S02]  /*b1f0*/  ISETP.GE.AND P0, PT, R6, R50, PT ;  /* 0x000000320600720c */ /* 0x000fc40003f06270 */
[----:B------:R-:W-:Y:S01]  /*b200*/  IADD3 R6, R4, 0x69, RZ ;  /* 0x0000006904067810 */ /* 0x000fe20007ffe0ff */
[----:B------:R-:W1:Y:S01]  /*b210*/  MUFU.TANH R93, R93 ;  /* 0x0000005d005d7308 */ /* 0x000e620000002400 */
[----:B----4-:R-:W-:Y:S02]  /*b220*/  FSEL R88, R88, -INF , !P5 ;  /* 0xff80000058587808 */ /* 0x010fe40006800000 */
[----:B-----5:R-:W-:Y:S02]  /*b230*/  FSEL R34, R34, -INF , !P0 ;  /* 0xff80000022227808 */ /* 0x020fe40004000000 */
[C---:B------:R-:W-:Y:S02]  /*b240*/  ISETP.GE.AND P5, PT, R6.reuse, R51, PT ;  /* 0x000000330600720c */ /* 0x040fe40003fa6270 */
[----:B------:R-:W-:Y:S01]  /*b250*/  ISETP.GE.AND P0, PT, R6, R50, PT ;  /* 0x000000320600720c */ /* 0x000fe20003f06270 */
[----:B------:R-:W4:Y:S01]  /*b260*/  MUFU.TANH R108, R108 ;  /* 0x0000006c006c7308 */ /* 0x000f220000002400 */
[----:B------:R-:W-:-:S02]  /*b270*/  LOP3.LUT R8, R16, 0x18, R85, 0xfe, !PT ;  /* 0x0000001810087812 */ /* 0x000fc400078efe55 */
[----:B------:R-:W-:Y:S02]  /*b280*/  FSEL R60, R7, -INF , !P5 ;  /* 0xff800000073c7808 */ /* 0x000fe40006800000 */
[----:B------:R-:W-:Y:S02]  /*b290*/  FSEL R33, R33, -INF , !P0 ;  /* 0xff80000021217808 */ /* 0x000fe40004000000 */
[C---:B------:R-:W-:Y:S01]  /*b2a0*/  ISETP.GE.AND P5, PT, R8.reuse, R51, PT ;  /* 0x000000330800720c */ /* 0x040fe20003fa6270 */
[----:B------:R-:W-:Y:S01]  /*b2b0*/  MUFU.TANH R32, R32 ;  /* 0x0000002000207308 */ /* 0x000fe20000002400 */
[----:B------:R-:W-:Y:S02]  /*b2c0*/  ISETP.GE.AND P0, PT, R8, R50, PT ;  /* 0x000000320800720c */ /* 0x000fe40003f06270 */
[C-C-:B------:R-:W-:Y:S02]  /*b2d0*/  LOP3.LUT R7, R16.reuse, 0x20, R85.reuse, 0xfe, !PT ;  /* 0x0000002010077812 */ /* 0x140fe400078efe55 */
[----:B------:R-:W-:-:S02]  /*b2e0*/  LOP3.LUT R8, R16, 0x30, R85, 0xfe, !PT ;  /* 0x0000003010087812 */ /* 0x000fc400078efe55 */
[----:B--2---:R-:W-:Y:S01]  /*b2f0*/  FSEL R114, R49, -INF , !P4 ;  /* 0xff80000031727808 */ /* 0x004fe20006000000 */
[----:B------:R-:W2:Y:S01]  /*b300*/  MUFU.TANH R5, R5 ;  /* 0x0000000500057308 */ /* 0x000ea20000002400 */
[----:B-1----:R-:W-:Y:S02]  /*b310*/  FSEL R23, R91, -INF , !P2 ;  /* 0xff8000005b177808 */ /* 0x002fe40005000000 */
[----:B---3--:R-:W-:Y:S02]  /*b320*/  FSEL R105, R105, -INF , !P0 ;  /* 0xff80000069697808 */ /* 0x008fe40004000000 */
[C---:B------:R-:W-:Y:S02]  /*b330*/  ISETP.GE.AND P4, PT, R7.reuse, R51, PT ;  /* 0x000000330700720c */ /* 0x040fe40003f86270 */
[-C--:B------:R-:W-:Y:S01]  /*b340*/  ISETP.GE.AND P2, PT, R7, R50.reuse, PT ;  /* 0x000000320700720c */ /* 0x080fe20003f46270 */
[----:B------:R1:W3:Y:S01]  /*b350*/  MUFU.TANH R106, R24 ;  /* 0x00000018006a7308 */ /* 0x0002e20000002400 */
[----:B------:R-:W-:-:S02]  /*b360*/  ISETP.GE.AND P0, PT, R8, R50, PT ;  /* 0x000000320800720c */ /* 0x000fc40003f06270 */
[----:B------:R-:W-:Y:S02]  /*b370*/  LOP3.LUT R7, R16, 0x28, R85, 0xfe, !PT ;  /* 0x0000002810077812 */ /* 0x000fe400078efe55 */
[----:B------:R-:W-:Y:S02]  /*b380*/  FSEL R27, R93, -INF , !P3 ;  /* 0xff8000005d1b7808 */ /* 0x000fe40005800000 */
[----:B----4-:R-:W-:Y:S01]  /*b390*/  FSEL R108, R108, -INF , !P4 ;  /* 0xff8000006c6c7808 */ /* 0x010fe20006000000 */
[----:B------:R4:W5:Y:S01]  /*b3a0*/  MUFU.TANH R6, R26 ;  /* 0x0000001a00067308 */ /* 0x0009620000002400 */
[----:B------:R-:W-:Y:S02]  /*b3b0*/  FSEL R103, R103, -INF , !P2 ;  /* 0xff80000067677808 */ /* 0x000fe40005000000 */
[----:B--2---:R-:W-:Y:S02]  /*b3c0*/  FSEL R93, R5, -INF , !P0 ;  /* 0xff800000055d7808 */ /* 0x004fe40004000000 */
[----:B------:R-:W-:-:S02]  /*b3d0*/  ISETP.GE.AND P3, PT, R7, R50, PT ;  /* 0x000000320700720c */ /* 0x000fc40003f66270 */
[--C-:B------:R-:W-:Y:S01]  /*b3e0*/  LOP3.LUT R5, R16, 0x50, R85.reuse, 0xfe, !PT ;  /* 0x0000005010057812 */ /* 0x100fe200078efe55 */
[----:B------:R-:W2:Y:S01]  /*b3f0*/  MUFU.TANH R101, R101 ;  /* 0x0000006500657308 */ /* 0x000ea20000002400 */
[----:B-1----:R-:W-:Y:S02]  /*b400*/  FSEL R24, R35, -INF , !P5 ;  /* 0xff80000023187808 */ /* 0x002fe40006800000 */
[----:B------:R-:W-:Y:S02]  /*b410*/  ISETP.GE.AND P5, PT, R8, R51, PT ;  /* 0x000000330800720c */ /* 0x000fe40003fa6270 */
[----:B------:R-:W-:Y:S02]  /*b420*/  LOP3.LUT R8, R16, 0x38, R85, 0xfe, !PT ;  /* 0x0000003810087812 */ /* 0x000fe400078efe55 */
[----:B------:R-:W-:Y:S01]  /*b430*/  FSEL R104, R104, -INF , !P5 ;  /* 0xff80000068687808 */ /* 0x000fe20006800000 */
[----:B------:R-:W1:Y:S01]  /*b440*/  MUFU.TANH R102, R102 ;  /* 0x0000006600667308 */ /* 0x000e620000002400 */
[----:B----4-:R-:W-:-:S02]  /*b450*/  FSEL R26, R32, -INF , !P6 ;  /* 0xff800000201a7808 */ /* 0x010fc40007000000 */
[CC--:B------:R-:W-:Y:S02]  /*b460*/  ISETP.GE.AND P4, PT, R8.reuse, R51.reuse, PT ;  /* 0x000000330800720c */ /* 0x0c0fe40003f86270 */
[----:B------:R-:W-:Y:S02]  /*b470*/  ISETP.GE.AND P2, PT, R8, R50, PT ;  /* 0x000000320800720c */ /* 0x000fe40003f46270 */
[----:B------:R-:W-:Y:S01]  /*b480*/  ISETP.GE.AND P6, PT, R7, R51, PT ;  /* 0x000000330700720c */ /* 0x000fe20003fc6270 */
[----:B------:R-:W4:Y:S01]  /*b490*/  MUFU.TANH R67, R62 ;  /* 0x0000003e00437308 */ /* 0x000f220000002400 */
[----:B------:R-:W-:Y:S02]  /*b4a0*/  LOP3.LUT R8, R16, 0x40, R85, 0xfe, !PT ;  /* 0x0000004010087812 */ /* 0x000fe400078efe55 */
[----:B---3--:R-:W-:Y:S02]  /*b4b0*/  FSEL R106, R106, -INF , !P4 ;  /* 0xff8000006a6a7808 */ /* 0x008fe40006000000 */
[----:B-----5:R-:W-:-:S02]  /*b4c0*/  FSEL R91, R6, -INF , !P2 ;  /* 0xff800000065b7808 */ /* 0x020fc40005000000 */
[----:B------:R-:W-:Y:S01]  /*b4d0*/  FSEL R110, R110, -INF , !P6 ;  /* 0xff8000006e6e7808 */ /* 0x000fe20007000000 */
[----:B------:R-:W-:Y:S01]  /*b4e0*/  MUFU.TANH R49, R14 ;  /* 0x0000000e00317308 */ /* 0x000fe20000002400 */
[----:B--2---:R-:W-:Y:S02]  /*b4f0*/  FSEL R101, R101, -INF , !P3 ;  /* 0xff80000065657808 */ /* 0x004fe40005800000 */
[CC--:B------:R-:W-:Y:S02]  /*b500*/  ISETP.GE.AND P4, PT, R5.reuse, R51.reuse, PT ;  /* 0x000000330500720c */ /* 0x0c0fe40003f86270 */
[-C--:B------:R-:W-:Y:S02]  /*b510*/  ISETP.GE.AND P2, PT, R5, R50.reuse, PT ;  /* 0x000000320500720c */ /* 0x080fe40003f46270 */
[C---:B------:R-:W-:Y:S01]  /*b520*/  ISETP.GE.AND P6, PT, R8.reuse, R51, PT ;  /* 0x000000330800720c */ /* 0x040fe20003fc6270 */
[----:B------:R-:W2:Y:S01]  /*b530*/  MUFU.TANH R7, R52 ;  /* 0x0000003400077308 */ /* 0x000ea20000002400 */
[----:B------:R-:W-:-:S02]  /*b540*/  ISETP.GE.AND P3, PT, R8, R50, PT ;  /* 0x000000320800720c */ /* 0x000fc40003f66270 */
[--C-:B------:R-:W-:Y:S02]  /*b550*/  LOP3.LUT R5, R16, 0x58, R85.reuse, 0xfe, !PT ;  /* 0x0000005810057812 */ /* 0x100fe400078efe55 */
[----:B-1----:R-:W-:Y:S02]  /*b560*/  FSEL R102, R102, -INF , !P6 ;  /* 0xff80000066667808 */ /* 0x002fe40007000000 */
[----:B----4-:R-:W-:Y:S01]  /*b570*/  FSEL R67, R67, -INF , !P3 ;  /* 0xff80000043437808 */ /* 0x010fe20005800000 */
[----:B------:R2:W1:Y:S01]  /*b580*/  MUFU.TANH R65, R54 ;  /* 0x0000003600417308 */ /* 0x0004620000002400 */
[C---:B------:R-:W-:Y:S02]  /*b590*/  ISETP.GE.AND P6, PT, R5.reuse, R51, PT ;  /* 0x000000330500720c */ /* 0x040fe40003fc6270 */
[----:B------:R-:W-:Y:S02]  /*b5a0*/  ISETP.GE.AND P3, PT, R5, R50, PT ;  /* 0x000000320500720c */ /* 0x000fe40003f66270 */
[----:B------:R-:W-:-:S02]  /*b5b0*/  LOP3.LUT R8, R16, 0x48, R85, 0xfe, !PT ;  /* 0x0000004810087812 */ /* 0x000fc400078efe55 */
[----:B------:R-:W-:Y:S01]  /*b5c0*/  LOP3.LUT R6, R16, 0x60, R85, 0xfe, !PT ;  /* 0x0000006010067812 */ /* 0x000fe200078efe55 */
[----:B------:R3:W4:Y:S01]  /*b5d0*/  MUFU.TANH R5, R12 ;  /* 0x0000000c00057308 */ /* 0x0007220000002400 */
[C---:B------:R-:W-:Y:S02]  /*b5e0*/  ISETP.GE.AND P5, PT, R8.reuse, R51, PT ;  /* 0x000000330800720c */ /* 0x040fe40003fa6270 */
[----:B------:R-:W-:Y:S02]  /*b5f0*/  ISETP.GE.AND P0, PT, R8, R50, PT ;  /* 0x000000320800720c */ /* 0x000fe40003f06270 */
[----:B------:R-:W-:-:S03]  /*b600*/  IADD3 R32, R4, 0x79, RZ ;  /* 0x0000007904207810 */ /* 0x000fc60007ffe0ff */
[----:B------:R-:W-:Y:S01]  /*b610*/  MUFU.TANH R8, R44 ;  /* 0x0000002c00087308 */ /* 0x000fe20000002400 */
[----:B--2---:R-:W-:Y:S02]  /*b620*/  FSEL R54, R7, -INF , !P5 ;  /* 0xff80000007367808 */ /* 0x004fe40006800000 */
[----:B-1----:R-:W-:Y:S02]  /*b630*/  FSEL R65, R65, -INF , !P0 ;  /* 0xff80000041417808 */ /* 0x002fe40004000000 */
[C---:B------:R-:W-:Y:S02]  /*b640*/  ISETP.GE.AND P5, PT, R6.reuse, R51, PT ;  /* 0x000000330600720c */ /* 0x040fe40003fa6270 */
[----:B------:R-:W-:Y:S01]  /*b650*/  ISETP.GE.AND P0, PT, R6, R50, PT ;  /* 0x000000320600720c */ /* 0x000fe20003f06270 */
[----:B---3--:R-:W1:Y:S01]  /*b660*/  LDSM.16.M88.4 R12, [R140+0x2c00] ;  /* 0x002c00008c0c783b */ /* 0x008e620000000200 */
[----:B------:R-:W2:Y:S01]  /*b670*/  MUFU.TANH R62, R36 ;  /* 0x00000024003e7308 */ /* 0x000ea20000002400 */
[----:B------:R-:W-:-:S02]  /*b680*/  LOP3.LUT R6, R16, 0x68, R85, 0xfe, !PT ;  /* 0x0000006810067812 */ /* 0x000fc400078efe55 */
[----:B----4-:R-:W-:Y:S02]  /*b690*/  FSEL R66, R5, -INF , !P5 ;  /* 0xff80000005427808 */ /* 0x010fe40006800000 */
[----:B------:R-:W-:Y:S02]  /*b6a0*/  IADD3 R5, R4, 0x71, RZ ;  /* 0x0000007104057810 */ /* 0x000fe40007ffe0ff */
[----:B------:R-:W-:Y:S01]  /*b6b0*/  FSEL R49, R49, -INF , !P0 ;  /* 0xff80000031317808 */ /* 0x000fe20004000000 */
[----:B------:R-:W3:Y:S08]  /*b6c0*/  MUFU.TANH R63, R38 ;  /* 0x00000026003f7308 */ /* 0x000ef00000002400 */
[----:B------:R4:W5:Y:S01]  /*b6d0*/  MUFU.TANH R53, R46 ;  /* 0x0000002e00357308 */ /* 0x0009620000002400 */
[----:B--2---:R-:W-:-:S02]  /*b6e0*/  FSEL R62, R62, -INF , !P4 ;  /* 0xff8000003e3e7808 */ /* 0x004fc40006000000 */
[----:B------:R-:W-:-:S05]  /*b6f0*/  ISETP.GE.AND P4, PT, R6, R51, PT ;  /* 0x000000330600720c */ /* 0x000fca0003f86270 */
[----:B------:R-:W2:Y:S01]  /*b700*/  MUFU.TANH R37, R37 ;  /* 0x0000002500257308 */ /* 0x000ea20000002400 */
[----:B---3--:R-:W-:Y:S02]  /*b710*/  FSEL R63, R63, -INF , !P2 ;  /* 0xff8000003f3f7808 */ /* 0x008fe40005000000 */
[----:B------:R-:W-:Y:S02]  /*b720*/  ISETP.GE.AND P2, PT, R6, R50, PT ;  /* 0x000000320600720c */ /* 0x000fe40003f46270 */
[C-C-:B------:R-:W-:Y:S02]  /*b730*/  LOP3.LUT R6, R16.reuse, 0x70, R85.reuse, 0xfe, !PT ;  /* 0x0000007010067812 */ /* 0x140fe400078efe55 */
[----:B------:R-:W-:Y:S01]  /*b740*/  LOP3.LUT R85, R16, 0x78, R85, 0xfe, !PT ;  /* 0x0000007810557812 */ /* 0x000fe200078efe55 */
[----:B----4-:R-:W-:Y:S01]  /*b750*/  FMUL.FTZ R46, R64, c[0x0][0x2ec] ;  /* 0x0000bb00402e7a20 */ /* 0x010fe20000410000 */
[----:B------:R-:W-:Y:S02]  /*b760*/  FSEL R64, R8, -INF , !P6 ;  /* 0xff80000008407808 */ /* 0x000fe40007000000 */
[----:B------:R-:W3:Y:S01]  /*b770*/  LDSM.16.M88.4 R8, [R84] ;  /* 0x000000005408783b */ /* 0x000ee20000000200 */
[----:B-----5:R-:W-:Y:S01]  /*b780*/  FSEL R53, R53, -INF , !P3 ;  /* 0xff80000035357808 */ /* 0x020fe20005800000 */
[----:B------:R-:W-:-:S04]  /*b790*/  DEPBAR.LE SB0, 0x0 ;  /* 0x000080000000791a */ /* 0x000fc80000000000 */
[----:B--2---:R-:W-:Y:S01]  /*b7a0*/  FSEL R37, R37, -INF , !P2 ;  /* 0xff80000025257808 */ /* 0x004fe20005000000 */
[----:B------:R-:W2:Y:S01]  /*b7b0*/  MUFU.TANH R46, R46 ;  /* 0x0000002e002e7308 */ /* 0x000ea20000002400 */
[----:B------:R-:W-:Y:S01]  /*b7c0*/  BAR.SYNC.DEFER_BLOCKING 0x0 ;  /* 0x0000000000007b1d */ /* 0x000fe20000010000 */
[CC--:B------:R-:W-:Y:S02]  /*b7d0*/  ISETP.GE.AND P1, PT, R6.reuse, R51.reuse, PT ;  /* 0x000000330600720c */ /* 0x0c0fe40003f26270 */
[-C--:B------:R-:W-:Y:S02]  /*b7e0*/  ISETP.GE.AND P3, PT, R6, R50.reuse, PT ;  /* 0x000000320600720c */ /* 0x080fe40003f66270 */
[CC--:B------:R-:W-:Y:S02]  /*b7f0*/  ISETP.GE.AND P6, PT, R5.reuse, R51.reuse, PT ;  /* 0x000000330500720c */ /* 0x0c0fe40003fc6270 */
[----:B------:R-:W-:Y:S02]  /*b800*/  ISETP.GE.AND P2, PT, R5, R50, PT ;  /* 0x000000320500720c */ /* 0x000fe40003f46270 */
[----:B-1----:R-:W-:Y:S01]  /*b810*/  HMMA.16816.F32.BF16 R4, R56, R12, RZ ;  /* 0x0000000c3804723c */ /* 0x002fe200000418ff */
[----:B------:R-:W-:-:S02]  /*b820*/  ISETP.GE.AND P5, PT, R85, R51, PT ;  /* 0x000000335500720c */ /* 0x000fc40003fa6270 */
[----:B------:R-:W-:Y:S02]  /*b830*/  ISETP.GE.AND P0, PT, R85, R50, PT ;  /* 0x000000325500720c */ /* 0x000fe40003f06270 */
[----:B--2---:R-:W-:-:S03]  /*b840*/  FSEL R46, R46, -INF , !P4 ;  /* 0xff8000002e2e7808 */ /* 0x004fc60006000000 */
[----:B------:R-:W-:Y:S01]  /*b850*/  HMMA.16816.F32.BF16 R12, R56, R14, RZ ;  /* 0x0000000e380c723c */ /* 0x000fe200000418ff */
[----:B------:R-:W-:Y:S11]  /*b860*/  ISETP.GE.AND P4, PT, R32, R51, PT ;  /* 0x000000332000720c */ /* 0x000ff60003f86270 */
[----:B------:R-:W-:Y:S04]  /*b870*/  @!UPT UIADD3 URZ, URZ, URZ, URZ ;  /* 0x0000003f3f3ff290 */ /* 0x000fe8000fffe03f */
[C---:B---3--:R-:W-:Y:S08]  /*b880*/  HMMA.16816.F32.BF16 R4, R40.reuse, R8, R4 ;  /* 0x000000082804723c */ /* 0x048ff00000041804 */
[----:B------:R-:W-:Y:S11]  /*b890*/  HMMA.16816.F32.BF16 R12, R40, R10, R12 ;  /* 0x0000000a280c723c */ /* 0x000ff6000004180c */
[----:B------:R-:W-:Y:S05]  /*b8a0*/  @!UPT UIADD3 URZ, URZ, URZ, URZ ;  /* 0x0000003f3f3ff290 */ /* 0x000fea000fffe03f */
[----:B------:R-:W-:Y:S02]  /*b8b0*/  FMUL.FTZ R5, R5, c[0x0][0x2ec] ;  /* 0x0000bb0005057a20 */ /* 0x000fe40000410000 */
[----:B------:R-:W-:Y:S02]  /*b8c0*/  FMUL.FTZ R4, R4, c[0x0][0x2ec] ;  /* 0x0000bb0004047a20 */ /* 0x000fe40000410000 */
[----:B------:R-:W1:Y:S01]  /*b8d0*/  MUFU.TANH R44, R5 ;  /* 0x00000005002c7308 */ /* 0x000e620000002400 */
[----:B------:R-:W-:Y:S02]  /*b8e0*/  FMUL.FTZ R6, R6, c[0x0][0x2ec] ;  /* 0x0000bb0006067a20 */ /* 0x000fe40000410000 */
[----:B------:R-:W-:Y:S02]  /*b8f0*/  FMUL.FTZ R7, R7, c[0x0][0x2ec] ;  /* 0x0000bb0007077a20 */ /* 0x000fe40000410000 */
[----:B------:R-:W-:Y:S02]  /*b900*/  FMUL.FTZ R12, R12, c[0x0][0x2ec] ;  /* 0x0000bb000c0c7a20 */ /* 0x000fe40000410000 */
[----:B------:R-:W-:Y:S01]  /*b910*/  FMUL.FTZ R13, R13, c[0x0][0x2ec] ;  /* 0x0000bb000d0d7a20 */ /* 0x000fe20000410000 */
[----:B------:R-:W2:Y:S01]  /*b920*/  MUFU.TANH R52, R4 ;  /* 0x0000000400347308 */ /* 0x000ea20000002400 */
[----:B------:R-:W-:-:S02]  /*b930*/  FMUL.FTZ R14, R14, c[0x0][0x2ec] ;  /* 0x0000bb000e0e7a20 */ /* 0x000fc40000410000 */
[----:B------:R-:W-:-:S05]  /*b940*/  FMUL.FTZ R15, R15, c[0x0][0x2ec] ;  /* 0x0000bb000f0f7a20 */ /* 0x000fca0000410000 */
[----:B------:R-:W3:Y:S01]  /*b950*/  MUFU.TANH R40, R12 ;  /* 0x0000000c00287308 */ /* 0x000ee20000002400 */
[----:B-1----:R-:W-:Y:S02]  /*b960*/  FSEL R44, R44, -INF , !P6 ;  /* 0xff8000002c2c7808 */ /* 0x002fe40007000000 */
[----:B------:R-:W-:-:S05]  /*b970*/  ISETP.GE.AND P6, PT, R32, R50, PT ;  /* 0x000000322000720c */ /* 0x000fca0003fc6270 */
[----:B------:R-:W1:Y:S01]  /*b980*/  MUFU.TANH R38, R13 ;  /* 0x0000000d00267308 */ /* 0x000e620000002400 */
[----:B--2---:R-:W-:Y:S02]  /*b990*/  FSEL R52, R52, -INF , !P1 ;  /* 0xff80000034347808 */ /* 0x004fe40004800000 */
[----:B------:R-:W-:-:S05]  /*b9a0*/  ISETP.NE.AND P1, PT, R3, RZ, PT ;  /* 0x000000ff0300720c */ /* 0x000fca0003f25270 */
[----:B------:R-:W2:Y:S01]  /*b9b0*/  MUFU.TANH R43, R6 ;  /* 0x00000006002b7308 */ /* 0x000ea20000002400 */
[----:B---3--:R-:W-:Y:S02]  /*b9c0*/  FSEL R40, R40, -INF , !P5 ;  /* 0xff80000028287808 */ /* 0x008fe40006800000 */
[----:B------:R-:W-:-:S05]  /*b9d0*/  ISETP.GE.AND P5, PT, R48, 0x3, PT ;  /* 0x000000033000780c */ /* 0x000fca0003fa6270 */
[----:B------:R-:W3:Y:S01]  /*b9e0*/  MUFU.TANH R41, R7 ;  /* 0x0000000700297308 */ /* 0x000ee20000002400 */
[----:B-1----:R-:W-:-:S07]  /*b9f0*/  FSEL R38, R38, -INF , !P4 ;  /* 0xff80000026267808 */ /* 0x002fce0006000000 */
[----:B------:R-:W1:Y:S01]  /*ba00*/  MUFU.TANH R39, R14 ;  /* 0x0000000e00277308 */ /* 0x000e620000002400 */
[----:B--2---:R-:W-:-:S07]  /*ba10*/  FSEL R43, R43, -INF , !P3 ;  /* 0xff8000002b2b7808 */ /* 0x004fce0005800000 */
[----:B------:R-:W2:Y:S01]  /*ba20*/  MUFU.TANH R35, R15 ;  /* 0x0000000f00237308 */ /* 0x000ea20000002400 */
[----:B---3--:R-:W-:Y:S02]  /*ba30*/  FSEL R41, R41, -INF , !P2 ;  /* 0xff80000029297808 */ /* 0x008fe40005000000 */
[----:B-1----:R-:W-:Y:S02]  /*ba40*/  FSEL R39, R39, -INF , !P0 ;  /* 0xff80000027277808 */ /* 0x002fe40004000000 */
[----:B--2---:R-:W-:Y:S01]  /*ba50*/  FSEL R35, R35, -INF , !P6 ;  /* 0xff80000023237808 */ /* 0x004fe20007000000 */
[----:B------:R-:W-:Y:S05]  /*ba60*/  @!P5 BRA `(.L_x_4469) ;  /* 0x000005300000d947 */ /* 0x000fea0003800000 */
[----:B------:R-:W-:Y:S05]  /*ba70*/  @!P1 BRA `(.L_x_4470) ;  /* 0x000003a000009947 */ /* 0x000fea0003800000 */
[----:B------:R-:W-:Y:S01]  /*ba80*/  IABS R3, c[0x0][0x2d0] ;  /* 0x0000b40000037a13 */ /* 0x000fe20000000000 */
[----:B------:R-:W-:Y:S01]  /*ba90*/  IMAD.MOV.U32 R8, RZ, RZ, RZ ;  /* 0x000000ffff087224 */ /* 0x000fe200078e00ff */
[----:B------:R-:W-:Y:S02]  /*baa0*/  IABS R7, R16 ;  /* 0x0000001000077213 */ /* 0x000fe40000000000 */
[----:B------:R-:W1:Y:S08]  /*bab0*/  I2F.RP R10, R3 ;  /* 0x00000003000a7306 */ /* 0x000e700000209400 */
[----:B-1----:R-:W1:Y:S02]  /*bac0*/  MUFU.RCP R6, R10 ;  /* 0x0000000a00067308 */ /* 0x002e640000001000 */
[----:B-1----:R-:W-:-:S06]  /*bad0*/  IADD3 R6, R6, 0xffffffe, RZ ;  /* 0x0ffffffe06067810 */ /* 0x002fcc0007ffe0ff */
[----:B------:R-:W1:Y:S02]  /*bae0*/  F2I.FTZ.U32.TRUNC.NTZ R9, R6 ;  /* 0x0000000600097305 */ /* 0x000e64000021f000 */
[----:B-1----:R-:W-:-:S04]  /*baf0*/  IMAD.MOV R4, RZ, RZ, -R9 ;  /* 0x000000ffff047224 */ /* 0x002fc800078e0a09 */
        /* <DEDUP_REMOVED lines=8> */
[----:B------:R-:W-:Y:S01]  /*bb80*/  IMAD.HI.U32 R8, R8, R5, RZ ;  /* 0x0000000508087227 */ /* 0x000fe200078e00ff */
[----:B------:R-:W-:-:S03]  /*bb90*/  ISETP.GE.AND P0, PT, R9, RZ, PT ;  /* 0x000000ff0900720c */ /* 0x000fc60003f06270 */
        /* <DEDUP_REMOVED lines=40> */
.L_x_4470:
[----:B------:R-:W-:-:S05]  /*be20*/  IMAD.MOV.U32 R3, RZ, RZ, c[0x0][0x198] ;  /* 0x00006600ff037624 */ /* 0x000fca00078e00ff */
[----:B------:R-:W-:-:S04]  /*be30*/  LEA R3, -R3, RZ, 0x7 ;  /* 0x000000ff03037211 */ /* 0x000fc800078e39ff */
[----:B------:R-:W-:Y:S02]  /*be40*/  SHF.R.S32.HI R4, RZ, 0x1f, R3 ;  /* 0x0000001fff047819 */ /* 0x000fe40000011403 */
.L_x_4471:
        /* <DEDUP_REMOVED lines=21> */
.L_x_4469:
[----:B------:R-:W-:Y:S01]  /*bfa0*/  FMNMX.FTZ R3, R2, R18, !PT ;  /* 0x0000001202037209 */ /* 0x000fe20007810000 */
[----:B-1----:R-:W-:Y:S01]  /*bfb0*/  LDSM.16.MT88.4 R8, [R138+0x3000] ;  /* 0x003000008a08783b */ /* 0x002fe20000004200 */
        /* <DEDUP_REMOVED lines=69> */
[----:B-1----:R-:W-:Y:S02]  /*c410*/  FMNMX.FTZ R32, R5, R32, !PT ;  /* 0x0000002005207209 */ /* 0x002fe40007810000 */
[----:B--2---:R-:W-:-:S03]  /*c420*/  FMNMX.FTZ R3, R4, R3, !PT ;  /* 0x0000000304037209 */ /* 0x004fc60007810000 */
[C---:B------:R-:W-:Y:S01]  /*c430*/  FMUL.FTZ R51, R32.reuse, c[0x0][0x23c] ;  /* 0x00008f0020337a20 */ /* 0x040fe20000410000 */
[C---:B------:R-:W-:Y:S02]  /*c440*/  FSETP.NEU.FTZ.AND P2, PT, R32.reuse, -INF , PT ;  /* 0xff8000002000780b */ /* 0x040fe40003f5d000 */
[C---:B------:R-:W-:Y:S01]  /*c450*/  FSETP.NEU.FTZ.AND P0, PT, R3.reuse, -INF , PT ;  /* 0xff8000000300780b */ /* 0x040fe20003f1d000 */
[C---:B------:R-:W-:Y:S01]  /*c460*/  FMUL.FTZ R36, R3.reuse, c[0x0][0x23c] ;  /* 0x00008f0003247a20 */ /* 0x040fe20000410000 */
[----:B------:R-:W-:Y:S02]  /*c470*/  FSEL R119, R32, RZ, P2 ;  /* 0x000000ff20777208 */ /* 0x000fe40001000000 */
[----:B------:R-:W-:Y:S02]  /*c480*/  FSEL R117, R3, RZ, P0 ;  /* 0x000000ff03757208 */ /* 0x000fe40000000000 */
[----:B------:R-:W-:Y:S01]  /*c490*/  FSEL R51, R51, RZ, P2 ;  /* 0x000000ff33337208 */ /* 0x000fe20001000000 */
[----:B------:R-:W-:Y:S01]  /*c4a0*/  FADD.FTZ R119, R2, -R119 ;  /* 0x8000007702777221 */ /* 0x000fe20000010000 */
[----:B------:R-:W-:Y:S01]  /*c4b0*/  FSEL R36, R36, RZ, P0 ;  /* 0x000000ff24247208 */ /* 0x000fe20000000000 */
[----:B------:R-:W-:-:S02]  /*c4c0*/  FADD.FTZ R117, R0, -R117 ;  /* 0x8000007500757221 */ /* 0x000fc40000010000 */
[--C-:B------:R-:W-:Y:S02]  /*c4d0*/  FFMA.FTZ R115, R18, c[0x0][0x23c], -R51.reuse ;  /* 0x00008f0012737a23 */ /* 0x100fe40000010833 */
[--C-:B------:R-:W-:Y:S02]  /*c4e0*/  FFMA.FTZ R111, R22, c[0x0][0x23c], -R51.reuse ;  /* 0x00008f00166f7a23 */ /* 0x100fe40000010833 */
[--C-:B------:R-:W-:Y:S02]  /*c4f0*/  FFMA.FTZ R109, R114, c[0x0][0x23c], -R51.reuse ;  /* 0x00008f00726d7a23 */ /* 0x100fe40000010833 */
[----:B------:R-:W-:Y:S01]  /*c500*/  FFMA.FTZ R42, R20, c[0x0][0x23c], -R51 ;  /* 0x00008f00142a7a23 */ /* 0x000fe20000010833 */
[----:B------:R-:W-:Y:S01]  /*c510*/  MUFU.EX2 R115, R115 ;  /* 0x0000007300737308 */ /* 0x000fe20000000800 */
[--C-:B------:R-:W-:Y:S02]  /*c520*/  FFMA.FTZ R118, R19, c[0x0][0x23c], -R36.reuse ;  /* 0x00008f0013767a23 */ /* 0x100fe40000010824 */
[----:B------:R-:W-:-:S02]  /*c530*/  FFMA.FTZ R107, R21, c[0x0][0x23c], -R36 ;  /* 0x00008f00156b7a23 */ /* 0x000fc40000010824 */
[--C-:B------:R-:W-:Y:S02]  /*c540*/  FFMA.FTZ R113, R23, c[0x0][0x23c], -R36.reuse ;  /* 0x00008f0017717a23 */ /* 0x100fe40000010824 */
[----:B------:R-:W-:Y:S01]  /*c550*/  FMUL.FTZ R119, R119, c[0x0][0x23c] ;  /* 0x00008f0077777a20 */ /* 0x000fe20000410000 */
[----:B------:R-:W1:Y:S01]  /*c560*/  LDSM.16.MT88.4 R20, [R137+0x3000] ;  /* 0x003000008914783b */ /* 0x000e620000004200 */
[----:B------:R-:W-:Y:S01]  /*c570*/  FMUL.FTZ R117, R117, c[0x0][0x23c] ;  /* 0x00008f0075757a20 */ /* 0x000fe20000410000 */
        /* <DEDUP_REMOVED lines=8> */
[----:B------:R-:W3:Y:S01]  /*c600*/  LDSM.16.MT88.4 R24, [R138+0x3400] ;  /* 0x003400008a18783b */ /* 0x000ee20000004200 */
[----:B------:R-:W-:Y:S02]  /*c610*/  FFMA.FTZ R99, R116, c[0x0][0x23c], -R51 ;  /* 0x00008f0074637a23 */ /* 0x000fe40000010833 */
        /* <DEDUP_REMOVED lines=20> */
[----:B------:R-:W4:Y:S01]  /*c760*/  MUFU.EX2 R119, R119 ;  /* 0x0000007700777308 */ /* 0x000f220000000800 */
[----:B--2---:R-:W-:Y:S01]  /*c770*/  F2FP.BF16.PACK_AB R17, R107, R118 ;  /* 0x000000766b11723e */ /* 0x004fe200000010ff */
[----:B------:R-:W-:-:S02]  /*c780*/  FFMA.FTZ R33, R33, c[0x0][0x23c], -R36 ;  /* 0x00008f0021217a23 */ /* 0x000fc40000010824 */
[----:B------:R-:W-:Y:S02]  /*c790*/  FFMA.FTZ R40, R40, c[0x0][0x23c], -R51 ;  /* 0x00008f0028287a23 */ /* 0x000fe40000010833 */
[----:B------:R-:W-:Y:S02]  /*c7a0*/  FFMA.FTZ R41, R41, c[0x0][0x23c], -R36 ;  /* 0x00008f0029297a23 */ /* 0x000fe40000010824 */
[----:B------:R-:W2:Y:S08]  /*c7b0*/  MUFU.EX2 R117, R117 ;  /* 0x0000007500757308 */ /* 0x000eb00000000800 */
        /* <DEDUP_REMOVED lines=11> */
[----:B------:R-:W2:Y:S01]  /*c870*/  MUFU.EX2 R99, R99 ;  /* 0x0000006300637308 */ /* 0x000ea20000000800 */
        /* <DEDUP_REMOVED lines=11> */
[----:B------:R-:W4:Y:S01]  /*c930*/  MUFU.EX2 R48, R48 ;  /* 0x0000003000307308 */ /* 0x000f220000000800 */
[----:B------:R-:W-:Y:S01]  /*c940*/  LDSM.16.MT88.4 R76, [R138+0x3c00] ;  /* 0x003c00008a4c783b */ /* 0x000fe20000004200 */
[----:B------:R-:W-:Y:S02]  /*c950*/  FFMA.FTZ R160, R160, R119, R115 ;  /* 0x00000077a0a07223 */ /* 0x000fe40000010073 */
[----:B------:R-:W-:Y:S02]  /*c960*/  FFMA.FTZ R118, R159, R117, R118 ;  /* 0x000000759f767223 */ /* 0x000fe40000010076 */
[----:B-1----:R-:W-:Y:S01]  /*c970*/  HMMA.16816.F32.BF16 R12, R16, R20, R12 ;  /* 0x00000014100c723c */ /* 0x002fe2000004180c */
[----:B------:R-:W-:Y:S01]  /*c980*/  FADD.FTZ R160, R111, R160 ;  /* 0x000000a06fa07221 */ /* 0x000fe20000010000 */
[----:B------:R-:W-:Y:S01]  /*c990*/  MUFU.EX2 R112, R112 ;  /* 0x0000007000707308 */ /* 0x000fe20000000800 */
[----:B------:R-:W-:-:S02]  /*c9a0*/  FADD.FTZ R118, R107, R118 ;  /* 0x000000766b767221 */ /* 0x000fc40000010000 */
[----:B------:R-:W-:Y:S02]  /*c9b0*/  FADD.FTZ R109, R109, R160 ;  /* 0x000000a06d6d7221 */ /* 0x000fe40000010000 */
[----:B--2---:R-:W-:Y:S01]  /*c9c0*/  F2FP.BF16.PACK_AB R20, R99, R114 ;  /* 0x000000726314723e */ /* 0x004fe200000010ff */
[----:B------:R-:W-:Y:S01]  /*c9d0*/  HMMA.16816.F32.BF16 R16, R16, R22, R68 ;  /* 0x000000161010723c */ /* 0x000fe20000041844 */
[----:B------:R-:W-:Y:S01]  /*c9e0*/  FADD.FTZ R113, R113, R118 ;  /* 0x0000007671717221 */ /* 0x000fe20000010000 */
[----:B------:R-:W1:Y:S01]  /*c9f0*/  MUFU.EX2 R97, R97 ;  /* 0x0000006100617308 */ /* 0x000e620000000800 */
[----:B------:R-:W-:Y:S02]  /*ca00*/  FADD.FTZ R109, R42, R109 ;  /* 0x0000006d2a6d7221 */ /* 0x000fe40000010000 */
[----:B------:R-:W-:Y:S02]  /*ca10*/  FADD.FTZ R113, R2, R113 ;  /* 0x0000007102717221 */ /* 0x000fe40000010000 */
[----:B----4-:R-:W-:Y:S01]  /*ca20*/  F2FP.BF16.PACK_AB R22, R48, R85 ;  /* 0x000000553016723e */ /* 0x010fe200000010ff */
[----:B------:R-:W-:-:S02]  /*ca30*/  FFMA.FTZ R2, R52, c[0x0][0x23c], -R51 ;  /* 0x00008f0034027a23 */ /* 0x000fc40000010833 */
[----:B------:R-:W-:Y:S01]  /*ca40*/  MUFU.EX2 R59, R59 ;  /* 0x0000003b003b7308 */ /* 0x000fe20000000800 */
[--C-:B------:R-:W-:Y:S02]  /*ca50*/  FFMA.FTZ R42, R63, c[0x0][0x23c], -R36.reuse ;  /* 0x00008f003f2a7a23 */ /* 0x100fe40000010824 */
[--C-:B------:R-:W-:Y:S02]  /*ca60*/  FFMA.FTZ R63, R45, c[0x0][0x23c], -R36.reuse ;  /* 0x00008f002d3f7a23 */ /* 0x100fe40000010824 */
[----:B------:R-:W-:Y:S02]  /*ca70*/  FFMA.FTZ R52, R53, c[0x0][0x23c], -R36 ;  /* 0x00008f0035347a23 */ /* 0x000fe40000010824 */
[----:B------:R-:W-:Y:S01]  /*ca80*/  FADD.FTZ R114, R114, R109 ;  /* 0x0000006d72727221 */ /* 0x000fe20000010000 */
[----:B------:R-:W2:Y:S01]  /*ca90*/  MUFU.EX2 R0, R0 ;  /* 0x0000000000007308 */ /* 0x000ea20000000800 */
[----:B-1----:R-:W-:Y:S01]  /*caa0*/  F2FP.BF16.PACK_AB R21, R97, R112 ;  /* 0x000000706115723e */ /* 0x002fe200000010ff */
[----:B------:R-:W-:-:S02]  /*cab0*/  FADD.FTZ R112, R112, R113 ;  /* 0x0000007170707221 */ /* 0x000fc40000010000 */
[----:B------:R-:W-:Y:S02]  /*cac0*/  FFMA.FTZ R45, R44, c[0x0][0x23c], -R51 ;  /* 0x00008f002c2d7a23 */ /* 0x000fe40000010833 */
[----:B------:R-:W-:Y:S02]  /*cad0*/  FADD.FTZ R112, R97, R112 ;  /* 0x0000007061707221 */ /* 0x000fe40000010000 */
[----:B------:R-:W-:Y:S01]  /*cae0*/  MUFU.EX2 R105, R105 ;  /* 0x0000006900697308 */ /* 0x000fe20000000800 */
[----:B------:R-:W-:Y:S02]  /*caf0*/  FADD.FTZ R114, R99, R114 ;  /* 0x0000007263727221 */ /* 0x000fe40000010000 */
[--C-:B------:R-:W-:Y:S02]  /*cb00*/  FFMA.FTZ R44, R49, c[0x0][0x23c], -R36.reuse ;  /* 0x00008f00312c7a23 */ /* 0x100fe40000010824 */
[--C-:B------:R-:W-:Y:S02]  /*cb10*/  FFMA.FTZ R49, R34, c[0x0][0x23c], -R36.reuse ;  /* 0x00008f0022317a23 */ /* 0x100fe40000010824 */
[----:B------:R-:W-:Y:S01]  /*cb20*/  FFMA.FTZ R34, R37, c[0x0][0x23c], -R36 ;  /* 0x00008f0025227a23 */ /* 0x000fe20000010824 */
[----:B--2---:R-:W-:Y:S01]  /*cb30*/  F2FP.BF16.PACK_AB R23, R0, R59 ;  /* 0x0000003b0017723e */ /* 0x004fe200000010ff */
[----:B------:R-:W1:Y:S01]  /*cb40*/  MUFU.EX2 R108, R108 ;  /* 0x0000006c006c7308 */ /* 0x000e620000000800 */
[----:B------:R-:W-:-:S02]  /*cb50*/  FADD.FTZ R59, R59, R112 ;  /* 0x000000703b3b7221 */ /* 0x000fc40000010000 */
[----:B------:R-:W-:Y:S02]  /*cb60*/  FADD.FTZ R85, R85, R114 ;  /* 0x0000007255557221 */ /* 0x000fe40000010000 */
[----:B------:R-:W-:Y:S01]  /*cb70*/  FADD.FTZ R0, R0, R59 ;  /* 0x0000003b00007221 */ /* 0x000fe20000010000 */
[C---:B---3--:R-:W-:Y:S01]  /*cb80*/  HMMA.16816.F32.BF16 R4, R20.reuse, R24, R4 ;  /* 0x000000181404723c */ /* 0x048fe20000041804 */
[----:B------:R-:W-:Y:S01]  /*cb90*/  FADD.FTZ R48, R48, R85 ;  /* 0x0000005530307221 */ /* 0x000fe20000010000 */
[----:B------:R-:W-:Y:S01]  /*cba0*/  MUFU.EX2 R95, R95 ;  /* 0x0000005f005f7308 */ /* 0x000fe20000000800 */
[----:B------:R-:W-:Y:S02]  /*cbb0*/  FFMA.FTZ R37, R38, c[0x0][0x23c], -R51 ;  /* 0x00008f0026257a23 */ /* 0x000fe40000010833 */
[--C-:B------:R-:W-:Y:S02]  /*cbc0*/  FFMA.FTZ R38, R43, c[0x0][0x23c], -R36.reuse ;  /* 0x00008f002b267a23 */ /* 0x100fe40000010824 */
[----:B------:R-:W-:Y:S01]  /*cbd0*/  FFMA.FTZ R159, R35, c[0x0][0x23c], -R36 ;  /* 0x00008f00239f7a23 */ /* 0x000fe20000010824 */
[----:B------:R-:W-:Y:S01]  /*cbe0*/  HMMA.16816.F32.BF16 R8, R20, R26, R8 ;  /* 0x0000001a1408723c */ /* 0x000fe20000041808 */
[----:B------:R-:W2:Y:S01]  /*cbf0*/  LDSM.16.MT88.4 R24, [R137+0x3400] ;  /* 0x003400008918783b */ /* 0x000ea20000004200 */
        /* <DEDUP_REMOVED lines=12> */
[----:B------:R-:W-:-:S04]  /*ccc0*/  FADD.FTZ R103, R103, R0 ;  /* 0x0000000067677221 */ /* 0x000fc80000010000 */
[----:B------:R-:W-:Y:S01]  /*ccd0*/  FADD.FTZ R103, R58, R103 ;  /* 0x000000673a677221 */ /* 0x000fe20000010000 */
[C---:B--2---:R-:W-:Y:S01]  /*cce0*/  HMMA.16816.F32.BF16 R12, R20.reuse, R24, R12 ;  /* 0x00000018140c723c */ /* 0x044fe2000004180c */
[----:B------:R-:W-:Y:S07]  /*ccf0*/  MUFU.EX2 R67, R67 ;  /* 0x0000004300437308 */ /* 0x000fee0000000800 */
[----:B------:R-:W-:Y:S01]  /*cd00*/  HMMA.16816.F32.BF16 R16, R20, R26, R16 ;  /* 0x0000001a1410723c */ /* 0x000fe20000041810 */
[----:B------:R-:W1:Y:S01]  /*cd10*/  LDSM.16.MT88.4 R24, [R138+0x3800] ;  /* 0x003800008a18783b */ /* 0x000e620000004200 */
[----:B---3--:R-:W-:Y:S01]  /*cd20*/  F2FP.BF16.PACK_AB R31, R57, R56 ;  /* 0x00000038391f723e */ /* 0x008fe200000010ff */
[----:B------:R-:W-:Y:S02]  /*cd30*/  MUFU.EX2 R61, R61 ;  /* 0x0000003d003d7308 */ /* 0x000fe40000000800 */
[----:B------:R-:W2:Y:S06]  /*cd40*/  LDSM.16.MT88.4 R20, [R137+0x3800] ;  /* 0x003800008914783b */ /* 0x000eac0000004200 */
[----:B------:R-:W-:Y:S08]  /*cd50*/  MUFU.EX2 R42, R42 ;  /* 0x0000002a002a7308 */ /* 0x000ff00000000800 */
[----:B------:R-:W-:Y:S08]  /*cd60*/  MUFU.EX2 R63, R63 ;  /* 0x0000003f003f7308 */ /* 0x000ff00000000800 */
[----:B------:R-:W-:Y:S08]  /*cd70*/  MUFU.EX2 R52, R52 ;  /* 0x0000003400347308 */ /* 0x000ff00000000800 */
[----:B------:R-:W-:Y:S01]  /*cd80*/  MUFU.EX2 R47, R47 ;  /* 0x0000002f002f7308 */ /* 0x000fe20000000800 */
[C---:B-1----:R-:W-:Y:S07]  /*cd90*/  HMMA.16816.F32.BF16 R4, R28.reuse, R24, R4 ;  /* 0x000000181c04723c */ /* 0x042fee0000041804 */
[----:B------:R-:W-:Y:S01]  /*cda0*/  MUFU.EX2 R46, R46 ;  /* 0x0000002e002e7308 */ /* 0x000fe20000000800 */
[----:B------:R-:W-:Y:S01]  /*cdb0*/  FFMA.FTZ R25, R98, c[0x0][0x23c], -R51 ;  /* 0x00008f0062197a23 */ /* 0x000fe20000010833 */
[----:B------:R-:W-:Y:S01]  /*cdc0*/  HMMA.16816.F32.BF16 R8, R28, R26, R8 ;  /* 0x0000001a1c08723c */ /* 0x000fe20000041808 */
[----:B------:R-:W-:-:S05]  /*cdd0*/  FFMA.FTZ R24, R87, c[0x0][0x23c], -R36 ;  /* 0x00008f0057187a23 */ /* 0x000fca0000010824 */
[----:B------:R-:W-:Y:S01]  /*cde0*/  MUFU.EX2 R44, R44 ;  /* 0x0000002c002c7308 */ /* 0x000fe20000000800 */
[--C-:B------:R-:W-:Y:S02]  /*cdf0*/  FFMA.FTZ R98, R90, c[0x0][0x23c], -R51.reuse ;  /* 0x00008f005a627a23 */ /* 0x100fe40000010833 */
[--C-:B------:R-:W-:Y:S02]  /*ce00*/  FFMA.FTZ R90, R92, c[0x0][0x23c], -R51.reuse ;  /* 0x00008f005c5a7a23 */ /* 0x100fe40000010833 */
[--C-:B------:R-:W-:Y:S01]  /*ce10*/  FFMA.FTZ R26, R91, c[0x0][0x23c], -R36.reuse ;  /* 0x00008f005b1a7a23 */ /* 0x100fe20000010824 */
[----:B--2---:R-:W-:Y:S01]  /*ce20*/  HMMA.16816.F32.BF16 R12, R28, R20, R12 ;  /* 0x000000141c0c723c */ /* 0x004fe2000004180c */
[--C-:B------:R-:W-:Y:S01]  /*ce30*/  FFMA.FTZ R27, R64, c[0x0][0x23c], -R51.reuse ;  /* 0x00008f00401b7a23 */ /* 0x100fe20000010833 */
[----:B------:R-:W-:Y:S01]  /*ce40*/  MUFU.EX2 R25, R25 ;  /* 0x0000001900197308 */ /* 0x000fe20000000800 */
[----:B------:R-:W-:Y:S02]  /*ce50*/  FFMA.FTZ R91, R102, c[0x0][0x23c], -R51 ;  /* 0x00008f00665b7a23 */ /* 0x000fe40000010833 */
[----:B------:R-:W-:-:S02]  /*ce60*/  FFMA.FTZ R64, R65, c[0x0][0x23c], -R36 ;  /* 0x00008f0041407a23 */ /* 0x000fc40000010824 */
[--C-:B------:R-:W-:Y:S01]  /*ce70*/  FFMA.FTZ R20, R106, c[0x0][0x23c], -R51.reuse ;  /* 0x00008f006a147a23 */ /* 0x100fe20000010833 */
[----:B------:R-:W-:Y:S01]  /*ce80*/  HMMA.16816.F32.BF16 R16, R28, R22, R16 ;  /* 0x000000161c10723c */ /* 0x000fe20000041810 */
[--C-:B------:R-:W-:Y:S01]  /*ce90*/  FFMA.FTZ R21, R89, c[0x0][0x23c], -R36.reuse ;  /* 0x00008f0059157a23 */ /* 0x100fe20000010824 */
[----:B------:R-:W-:Y:S01]  /*cea0*/  MUFU.EX2 R24, R24 ;  /* 0x0000001800187308 */ /* 0x000fe20000000800 */
[--C-:B------:R-:W-:Y:S02]  /*ceb0*/  FFMA.FTZ R89, R54, c[0x0][0x23c], -R51.reuse ;  /* 0x00008f0036597a23 */ /* 0x100fe40000010833 */
[--C-:B------:R-:W-:Y:S02]  /*cec0*/  FFMA.FTZ R54, R62, c[0x0][0x23c], -R51.reuse ;  /* 0x00008f003e367a23 */ /* 0x100fe40000010833 */
[--C-:B------:R-:W-:Y:S02]  /*ced0*/  FFMA.FTZ R30, R104, c[0x0][0x23c], -R51.reuse ;  /* 0x00008f00681e7a23 */ /* 0x100fe40000010833 */
[----:B------:R-:W-:Y:S01]  /*cee0*/  FFMA.FTZ R23, R100, c[0x0][0x23c], -R51 ;  /* 0x00008f0064177a23 */ /* 0x000fe20000010833 */
[----:B------:R-:W-:Y:S01]  /*cef0*/  MUFU.EX2 R20, R20 ;  /* 0x0000001400147308 */ /* 0x000fe20000000800 */
[----:B------:R-:W-:-:S02]  /*cf00*/  FFMA.FTZ R29, R93, c[0x0][0x23c], -R36 ;  /* 0x00008f005d1d7a23 */ /* 0x000fc40000010824 */
[----:B------:R-:W-:Y:S02]  /*cf10*/  FFMA.FTZ R62, R55, c[0x0][0x23c], -R36 ;  /* 0x00008f00373e7a23 */ /* 0x000fe40000010824 */
[--C-:B------:R-:W-:Y:S02]  /*cf20*/  FFMA.FTZ R31, R94, c[0x0][0x23c], -R51.reuse ;  /* 0x00008f005e1f7a23 */ /* 0x100fe40000010833 */
[--C-:B------:R-:W-:Y:S01]  /*cf30*/  FFMA.FTZ R28, R96, c[0x0][0x23c], -R51.reuse ;  /* 0x00008f00601c7a23 */ /* 0x100fe20000010833 */
[----:B------:R-:W1:Y:S01]  /*cf40*/  MUFU.EX2 R30, R30 ;  /* 0x0000001e001e7308 */ /* 0x000e620000000800 */
[--C-:B------:R-:W-:Y:S02]  /*cf50*/  FFMA.FTZ R22, R66, c[0x0][0x23c], -R51.reuse ;  /* 0x00008f0042167a23 */ /* 0x100fe40000010833 */
[--C-:B------:R-:W-:Y:S02]  /*cf60*/  FFMA.FTZ R87, R88, c[0x0][0x23c], -R51.reuse ;  /* 0x00008f0058577a23 */ /* 0x100fe40000010833 */
[----:B------:R-:W-:-:S03]  /*cf70*/  FFMA.FTZ R55, R60, c[0x0][0x23c], -R51 ;  /* 0x00008f003c377a23 */ /* 0x000fc60000010833 */
[----:B------:R-:W2:Y:S08]  /*cf80*/  MUFU.EX2 R23, R23 ;  /* 0x0000001700177308 */ /* 0x000eb00000000800 */
[----:B------:R-:W3:Y:S01]  /*cf90*/  MUFU.EX2 R29, R29 ;  /* 0x0000001d001d7308 */ /* 0x000ee20000000800 */
[----:B-1----:R-:W-:Y:S01]  /*cfa0*/  F2FP.BF16.PACK_AB R68, R25, R30 ;  /* 0x0000001e1944723e */ /* 0x002fe200000010ff */
[----:B------:R-:W-:-:S06]  /*cfb0*/  FADD.FTZ R30, R30, R95 ;  /* 0x0000005f1e1e7221 */ /* 0x000fcc0000010000 */
[----:B------:R-:W-:Y:S01]  /*cfc0*/  MUFU.EX2 R26, R26 ;  /* 0x0000001a001a7308 */ /* 0x000fe20000000800 */
[----:B--2---:R-:W-:-:S07]  /*cfd0*/  F2FP.BF16.PACK_AB R70, R23, R20 ;  /* 0x000000141746723e */ /* 0x004fce00000010ff */
[----:B------:R-:W1:Y:S01]  /*cfe0*/  MUFU.EX2 R21, R21 ;  /* 0x0000001500157308 */ /* 0x000e620000000800 */
[----:B---3--:R-:W-:-:S07]  /*cff0*/  F2FP.BF16.PACK_AB R69, R24, R29 ;  /* 0x0000001d1845723e */ /* 0x008fce00000010ff */
[----:B------:R-:W-:Y:S01]  /*d000*/  MUFU.EX2 R91, R91 ;  /* 0x0000005b005b7308 */ /* 0x000fe20000000800 */
[----:B-1----:R-:W-:-:S07]  /*d010*/  F2FP.BF16.PACK_AB R71, R21, R26 ;  /* 0x0000001a1547723e */ /* 0x002fce00000010ff */
[----:B------:R-:W1:Y:S01]  /*d020*/  MUFU.EX2 R98, R98 ;  /* 0x0000006200627308 */ /* 0x000e620000000800 */
[C---:B------:R-:W-:Y:S01]  /*d030*/  HMMA.16816.F32.BF16 R80, R68.reuse, R76, R4 ;  /* 0x0000004c4450723c */ /* 0x040fe20000041804 */
[----:B------:R-:W2:Y:S06]  /*d040*/  LDSM.16.MT88.4 R4, [R137+0x3c00] ;  /* 0x003c00008904783b */ /* 0x000eac0000004200 */
[----:B------:R-:W-:Y:S01]  /*d050*/  MUFU.EX2 R89, R89 ;  /* 0x0000005900597308 */ /* 0x000fe20000000800 */
[C---:B------:R-:W-:Y:S01]  /*d060*/  HMMA.16816.F32.BF16 R76, R68.reuse, R78, R8 ;  /* 0x0000004e444c723c */ /* 0x040fe20000041808 */
[----:B------:R-:W3:Y:S06]  /*d070*/  LDSM.16.MT88.4 R8, [R137+0x4000] ;  /* 0x004000008908783b */ /* 0x000eec0000004200 */
[----:B------:R-:W-:Y:S08]  /*d080*/  MUFU.EX2 R90, R90 ;  /* 0x0000005a005a7308 */ /* 0x000ff00000000800 */
[----:B------:R-:W4:Y:S08]  /*d090*/  MUFU.EX2 R62, R62 ;  /* 0x0000003e003e7308 */ /* 0x000f300000000800 */
[----:B------:R-:W5:Y:S08]  /*d0a0*/  MUFU.EX2 R64, R64 ;  /* 0x0000004000407308 */ /* 0x000f700000000800 */
[----:B------:R-:W-:Y:S01]  /*d0b0*/  MUFU.EX2 R54, R54 ;  /* 0x0000003600367308 */ /* 0x000fe20000000800 */
[C---:B--2---:R-:W-:Y:S01]  /*d0c0*/  HMMA.16816.F32.BF16 R72, R68.reuse, R4, R12 ;  /* 0x000000044448723c */ /* 0x044fe2000004180c */
[----:B------:R-:W2:Y:S06]  /*d0d0*/  LDSM.16.MT88.4 R12, [R138+0x4000] ;  /* 0x004000008a0c783b */ /* 0x000eac0000004200 */
[----:B------:R-:W2:Y:S01]  /*d0e0*/  MUFU.EX2 R31, R31 ;  /* 0x0000001f001f7308 */ /* 0x000ea20000000800 */
        /* <DEDUP_REMOVED lines=14> */
[----:B------:R-:W-:Y:S02]  /*d1d0*/  MUFU.EX2 R55, R55 ;  /* 0x0000003700377308 */ /* 0x000fe40000000800 */
[----:B------:R-:W-:Y:S01]  /*d1e0*/  HMMA.16816.F32.BF16 R76, R4, R14, R76 ;  /* 0x0000000e044c723c */ /* 0x000fe2000004184c */
[----:B------:R-:W2:Y:S05]  /*d1f0*/  LDSM.16.MT88.4 R12, [R137+0x4400] ;  /* 0x00440000890c783b */ /* 0x000eaa0000004200 */
[----:B------:R-:W5:Y:S01]  /*d200*/  MUFU.EX2 R49, R49 ;  /* 0x0000003100317308 */ /* 0x000f620000000800 */
[----:B------:R-:W-:-:S02]  /*d210*/  F2FP.BF16.PACK_AB R4, R31, R54 ;  /* 0x000000361f04723e */ /* 0x000fc400000010ff */
[----:B------:R-:W-:-:S05]  /*d220*/  F2FP.BF16.PACK_AB R5, R63, R42 ;  /* 0x0000002a3f05723e */ /* 0x000fca00000010ff */
[----:B------:R-:W-:Y:S01]  /*d230*/  MUFU.EX2 R34, R34 ;  /* 0x0000002200227308 */ /* 0x000fe20000000800 */
[----:B----4-:R-:W-:Y:S02]  /*d240*/  F2FP.BF16.PACK_AB R6, R28, R27 ;  /* 0x0000001b1c06723e */ /* 0x010fe400000010ff */
[----:B------:R-:W-:-:S05]  /*d250*/  F2FP.BF16.PACK_AB R7, R47, R52 ;  /* 0x000000342f07723e */ /* 0x000fca00000010ff */
[----:B------:R-:W4:Y:S02]  /*d260*/  MUFU.EX2 R33, R33 ;  /* 0x0000002100217308 */ /* 0x000f240000000800 */
[C---:B-1----:R-:W-:Y:S06]  /*d270*/  HMMA.16816.F32.BF16 R80, R4.reuse, R16, R80 ;  /* 0x000000100450723c */ /* 0x042fec0000041850 */
[----:B------:R-:W-:Y:S02]  /*d280*/  MUFU.EX2 R2, R2 ;  /* 0x0000000200027308 */ /* 0x000fe40000000800 */
[C---:B------:R-:W-:Y:S01]  /*d290*/  HMMA.16816.F32.BF16 R76, R4.reuse, R18, R76 ;  /* 0x00000012044c723c */ /* 0x040fe2000004184c */
[----:B------:R-:W1:Y:S05]  /*d2a0*/  LDSM.16.MT88.4 R16, [R137+0x4800] ;  /* 0x004800008910783b */ /* 0x000e6a0000004200 */
[----:B------:R-:W1:Y:S02]  /*d2b0*/  MUFU.EX2 R45, R45 ;  /* 0x0000002d002d7308 */ /* 0x000e640000000800 */
[C---:B--2---:R-:W-:Y:S06]  /*d2c0*/  HMMA.16816.F32.BF16 R72, R4.reuse, R12, R72 ;  /* 0x0000000c0448723c */ /* 0x044fec0000041848 */
[----:B------:R-:W-:Y:S01]  /*d2d0*/  MUFU.EX2 R0, R40 ;  /* 0x0000002800007308 */ /* 0x000fe20000000800 */
[----:B------:R-:W-:Y:S01]  /*d2e0*/  FADD.FTZ R12, R56, R103 ;  /* 0x00000067380c7221 */ /* 0x000fe20000010000 */
[----:B------:R-:W-:Y:S06]  /*d2f0*/  HMMA.16816.F32.BF16 R68, R4, R14, R68 ;  /* 0x0000000e0444723c */ /* 0x000fec0000041844 */
[----:B------:R-:W-:Y:S01]  /*d300*/  MUFU.EX2 R37, R37 ;  /* 0x0000002500257308 */ /* 0x000fe20000000800 */
[----:B------:R-:W-:Y:S01]  /*d310*/  FADD.FTZ R12, R57, R12 ;  /* 0x0000000c390c7221 */ /* 0x000fe20000010000 */
[----:B---3--:R-:W-:-:S03]  /*d320*/  F2FP.BF16.PACK_AB R4, R87, R22 ;  /* 0x000000165704723e */ /* 0x008fc600000010ff */
[----:B------:R-:W-:Y:S01]  /*d330*/  FADD.FTZ R29, R29, R12 ;  /* 0x0000000c1d1d7221 */ /* 0x000fe20000010000 */
[----:B-----5:R-:W-:Y:S01]  /*d340*/  F2FP.BF16.PACK_AB R5, R49, R44 ;  /* 0x0000002c3105723e */ /* 0x020fe200000010ff */
[----:B------:R-:W2:Y:S01]  /*d350*/  LDSM.16.MT88.4 R12, [R138+0x4c00] ;  /* 0x004c00008a0c783b */ /* 0x000ea20000004200 */
        /* <DEDUP_REMOVED lines=14> */
[----:B------:R-:W-:Y:S02]  /*d440*/  FFMA.FTZ R20, R39, c[0x0][0x23c], -R36 ;  /* 0x00008f0027147a23 */ /* 0x000fe40000010824 */
[----:B------:R-:W-:Y:S01]  /*d450*/  FADD.FTZ R8, R23, R8 ;  /* 0x0000000817087221 */ /* 0x000fe20000010000 */
[C---:B-1----:R-:W-:Y:S01]  /*d460*/  HMMA.16816.F32.BF16 R72, R4.reuse, R16, R72 ;  /* 0x000000100448723c */ /* 0x042fe20000041848 */
[----:B------:R-:W-:Y:S02]  /*d470*/  FADD.FTZ R64, R64, R67 ;  /* 0x0000004340407221 */ /* 0x000fe40000010000 */
[----:B------:R-:W1:Y:S01]  /*d480*/  MUFU.EX2 R20, R20 ;  /* 0x0000001400147308 */ /* 0x000e620000000800 */
[----:B------:R-:W-:Y:S02]  /*d490*/  FADD.FTZ R91, R91, R8 ;  /* 0x000000085b5b7221 */ /* 0x000fe40000010000 */
[----:B------:R-:W4:Y:S01]  /*d4a0*/  LDSM.16.MT88.4 R8, [R137+0x4c00] ;  /* 0x004c00008908783b */ /* 0x000f220000004200 */
[----:B------:R-:W-:Y:S01]  /*d4b0*/  FADD.FTZ R61, R61, R64 ;  /* 0x000000403d3d7221 */ /* 0x000fe20000010000 */
[----:B------:R-:W-:Y:S01]  /*d4c0*/  HMMA.16816.F32.BF16 R68, R4, R18, R68 ;  /* 0x000000120444723c */ /* 0x000fe20000041844 */
[----:B------:R-:W-:-:S02]  /*d4d0*/  FADD.FTZ R98, R98, R91 ;  /* 0x0000005b62627221 */ /* 0x000fc40000010000 */
[----:B------:R-:W-:Y:S02]  /*d4e0*/  FADD.FTZ R42, R42, R61 ;  /* 0x0000003d2a2a7221 */ /* 0x000fe40000010000 */
[----:B------:R-:W-:Y:S02]  /*d4f0*/  FADD.FTZ R17, R89, R98 ;  /* 0x0000006259117221 */ /* 0x000fe40000010000 */
[----:B------:R-:W-:Y:S01]  /*d500*/  F2FP.BF16.PACK_AB R4, R45, R2 ;  /* 0x000000022d04723e */ /* 0x000fe200000010ff */
[----:B------:R-:W-:Y:S01]  /*d510*/  FADD.FTZ R63, R63, R42 ;  /* 0x0000002a3f3f7221 */ /* 0x000fe20000010000 */
[----:B---3--:R-:W-:Y:S01]  /*d520*/  F2FP.BF16.PACK_AB R5, R25, R38 ;  /* 0x000000261905723e */ /* 0x008fe200000010ff */
[----:B------:R-:W-:Y:S01]  /*d530*/  FADD.FTZ R17, R90, R17 ;  /* 0x000000115a117221 */ /* 0x000fe20000010000 */
[----:B------:R-:W-:Y:S01]  /*d540*/  F2FP.BF16.PACK_AB R6, R37, R0 ;  /* 0x000000002506723e */ /* 0x000fe200000010ff */
[----:B------:R-:W-:Y:S01]  /*d550*/  FADD.FTZ R52, R52, R63 ;  /* 0x0000003f34347221 */ /* 0x000fe20000010000 */
[----:B-1----:R-:W-:Y:S01]  /*d560*/  F2FP.BF16.PACK_AB R7, R159, R20 ;  /* 0x000000149f07723e */ /* 0x002fe200000010ff */
[----:B------:R-:W-:-:S02]  /*d570*/  FADD.FTZ R16, R54, R17 ;  /* 0x0000001136107221 */ /* 0x000fc40000010000 */
[----:B------:R-:W-:Y:S02]  /*d580*/  FADD.FTZ R47, R47, R52 ;  /* 0x000000342f2f7221 */ /* 0x000fe40000010000 */
[----:B------:R-:W-:Y:S02]  /*d590*/  FADD.FTZ R16, R31, R16 ;  /* 0x000000101f107221 */ /* 0x000fe40000010000 */
[----:B--2---:R-:W-:Y:S01]  /*d5a0*/  HMMA.16816.F32.BF16 R80, R4, R12, R80 ;  /* 0x0000000c0450723c */ /* 0x004fe20000041850 */
[----:B------:R-:W-:-:S04]  /*d5b0*/  FADD.FTZ R44, R44, R47 ;  /* 0x0000002f2c2c7221 */ /* 0x000fc80000010000 */
[----:B------:R-:W-:Y:S02]  /*d5c0*/  FADD.FTZ R49, R49, R44 ;  /* 0x0000002c31317221 */ /* 0x000fe40000010000 */
[----:B------:R-:W-:Y:S01]  /*d5d0*/  FADD.FTZ R13, R27, R16 ;  /* 0x000000101b0d7221 */ /* 0x000fe20000010000 */
[----:B------:R-:W-:Y:S01]  /*d5e0*/  HMMA.16816.F32.BF16 R76, R4, R14, R76 ;  /* 0x0000000e044c723c */ /* 0x000fe2000004184c */
[----:B------:R-:W-:Y:S02]  /*d5f0*/  FADD.FTZ R34, R34, R49 ;  /* 0x0000003122227221 */ /* 0x000fe40000010000 */
        /* <DEDUP_REMOVED lines=10> */
[----:B------:R-:W-:-:S02]  /*d6a0*/  FADD.FTZ R55, R55, R46 ;  /* 0x0000002e37377221 */ /* 0x000fc40000010000 */
[----:B------:R-:W-:Y:S02]  /*d6b0*/  FADD.FTZ R159, R159, R20 ;  /* 0x000000149f9f7221 */ /* 0x000fe40000010000 */
[----:B------:R-:W-:-:S04]  /*d6c0*/  FADD.FTZ R2, R2, R55 ;  /* 0x0000003702027221 */ /* 0x000fc80000010000 */
[----:B------:R-:W-:Y:S01]  /*d6d0*/  FADD.FTZ R45, R45, R2 ;  /* 0x000000022d2d7221 */ /* 0x000fe20000010000 */
[----:B------:R-:W-:-:S03]  /*d6e0*/  MOV R2, R32 ;  /* 0x0000002000027202 */ /* 0x000fc60000000f00 */
[----:B------:R-:W-:-:S04]  /*d6f0*/  FADD.FTZ R0, R0, R45 ;  /* 0x0000002d00007221 */ /* 0x000fc80000010000 */
[----:B------:R-:W-:Y:S01]  /*d700*/  FADD.FTZ R160, R37, R0 ;  /* 0x0000000025a07221 */ /* 0x000fe20000010000 */
[----:B------:R-:W-:Y:S02]  /*d710*/  MOV R0, R3 ;  /* 0x0000000300007202 */ /* 0x000fe40000000f00 */
.L_x_4466:
        /* <DEDUP_REMOVED lines=14> */
.L_x_4476:
        /* <DEDUP_REMOVED lines=64> */
.L_x_4473:
        /* <DEDUP_REMOVED lines=8> */
[----:B------:R-:W-:Y:S04]  /*dc80*/  IADD3 R162, P0, R164, UR10, RZ ;  /* 0x0000000aa4a27c10 */ /* 0x000fe8000ff1e0ff */
[----:B------:R-:W-:Y:S01]  /*dc90*/  IADD3.X R163, R165, UR11, RZ, P0, !PT ;  /* 0x0000000ba5a37c10 */ /* 0x000fe200087fe4ff */
[----:B------:R2:W-:Y:S01]  /*dca0*/  LDGSTS.E.BYPASS.LTC128B.128 [R155+0x3800], [R164.64] ;  /* 0x03800000a49b7fae */ /* 0x0005e2000b901d46 */
[----:B------:R-:W-:Y:S04]  /*dcb0*/  IADD3 R2, P0, R162, UR10, RZ ;  /* 0x0000000aa2027c10 */ /* 0x000fe8000ff1e0ff */
[----:B------:R-:W-:Y:S02]  /*dcc0*/  IADD3.X R3, R163, UR11, RZ, P0, !PT ;  /* 0x0000000ba3037c10 */ /* 0x000fe400087fe4ff */
[----:B------:R-:W-:Y:S01]  /*dcd0*/  ISETP.GE.AND P0, PT, R154, 0x2, PT ;  /* 0x000000029a00780c */ /* 0x000fe20003f06270 */
[----:B------:R3:W-:Y:S08]  /*dce0*/  LDGSTS.E.BYPASS.LTC128B.128 [R155+0x4000], [R162.64] ;  /* 0x04000000a29b7fae */ /* 0x0007f0000b901d46 */
[----:B------:R4:W-:Y:S08]  /*dcf0*/  LDGSTS.E.BYPASS.LTC128B.128 [R155+0x4800], [R2.64] ;  /* 0x04800000029b7fae */ /* 0x0009f0000b901d46 */
        /* <DEDUP_REMOVED lines=35> */
[----:B------:R2:W2:Y:S01]  /*df30*/  MUFU.TANH R98, R0 ;  /* 0x0000000000627308 */ /* 0x0004a20000002400 */
[----:B----4-:R-:W-:Y:S02]  /*df40*/  FMUL.FTZ R2, R5, c[0x0][0x2ec] ;  /* 0x0000bb0005027a20 */ /* 0x010fe40000410000 */
[----:B------:R-:W-:Y:S01]  /*df50*/  FMUL.FTZ R145, R7, c[0x0][0x2ec] ;  /* 0x0000bb0007917a20 */ /* 0x000fe20000410000 */
[C---:B-1----:R-:W-:Y:S03]  /*df60*/  HMMA.16816.F32.BF16 R12, R124.reuse, R88, R12 ;  /* 0x000000587c0c723c */ /* 0x042fe6000004180c */
[----:B------:R-:W-:Y:S03]  /*df70*/  FMUL.FTZ R3, R8, c[0x0][0x2ec] ;  /* 0x0000bb0008037a20 */ /* 0x000fe60000410000 */
[----:B------:R1:W4:Y:S01]  /*df80*/  MUFU.TANH R97, R161 ;  /* 0x000000a100617308 */ /* 0x0003220000002400 */
[----:B------:R-:W-:Y:S01]  /*df90*/  FMUL.FTZ R164, R9, c[0x0][0x2ec] ;  /* 0x0000bb0009a47a20 */ /* 0x000fe20000410000 */
[C---:B------:R-:W-:Y:S01]  /*dfa0*/  HMMA.16816.F32.BF16 R16, R124.reuse, R90, R16 ;  /* 0x0000005a7c10723c */ /* 0x040fe20000041810 */
[----:B------:R-:W5:Y:S07]  /*dfb0*/  LDSM.16.M88.4 R88, [R134] ;  /* 0x000000008658783b */ /* 0x000f6e0000000200 */
[----:B------:R4:W4:Y:S01]  /*dfc0*/  MUFU.TANH R101, R3 ;  /* 0x0000000300657308 */ /* 0x0009220000002400 */
[C---:B------:R-:W-:Y:S03]  /*dfd0*/  HMMA.16816.F32.BF16 R20, R124.reuse, R92, R20 ;  /* 0x0000005c7c14723c */ /* 0x040fe60000041814 */
[----:B--2---:R-:W-:Y:S05]  /*dfe0*/  FMUL.FTZ R0, R11, c[0x0][0x2ec] ;  /* 0x0000bb000b007a20 */ /* 0x004fea0000410000 */
[C---:B------:R-:W-:Y:S01]  /*dff0*/  HMMA.16816.F32.BF16 R24, R124.reuse, R94, R24 ;  /* 0x0000005e7c18723c */ /* 0x040fe20000041818 */
[----:B------:R2:W2:Y:S01]  /*e000*/  MUFU.TANH R99, R2 ;  /* 0x0000000200637308 */ /* 0x0004a20000002400 */
[----:B------:R-:W2:Y:S02]  /*e010*/  LDSM.16.M88.4 R92, [R133] ;  /* 0x00000000855c783b */ /* 0x000ea40000000200 */
[----:B---3--:R-:W-:Y:S02]  /*e020*/  FMUL.FTZ R163, R12, c[0x0][0x2ec] ;  /* 0x0000bb000ca37a20 */ /* 0x008fe40000410000 */
[----:B------:R-:W-:Y:S02]  /*e030*/  FMUL.FTZ R162, R13, c[0x0][0x2ec] ;  /* 0x0000bb000da27a20 */ /* 0x000fe40000410000 */
[----:B-1----:R-:W-:Y:S03]  /*e040*/  FMUL.FTZ R161, R14, c[0x0][0x2ec] ;  /* 0x0000bb000ea17a20 */ /* 0x002fe60000410000 */
[----:B------:R1:W3:Y:S01]  /*e050*/  MUFU.TANH R102, R145 ;  /* 0x0000009100667308 */ /* 0x0002e20000002400 */
[----:B----4-:R-:W-:Y:S09]  /*e060*/  FMUL.FTZ R3, R16, c[0x0][0x2ec] ;  /* 0x0000bb0010037a20 */ /* 0x010ff20000410000 */
[----:B------:R4:W3:Y:S01]  /*e070*/  MUFU.TANH R8, R3 ;  /* 0x0000000300087308 */ /* 0x0008e20000002400 */
[C---:B-----5:R-:W-:Y:S03]  /*e080*/  HMMA.16816.F32.BF16 R28, R124.reuse, R88, R28 ;  /* 0x000000587c1c723c */ /* 0x060fe6000004181c */
[----:B--2---:R-:W-:Y:S06]  /*e090*/  FMUL.FTZ R2, R10, c[0x0][0x2ec] ;  /* 0x0000bb000a027a20 */ /* 0x004fec0000410000 */
[----:B------:R2:W2:Y:S01]  /*e0a0*/  MUFU.TANH R6, R0 ;  /* 0x0000000000067308 */ /* 0x0004a20000002400 */
[C---:B------:R-:W-:Y:S01]  /*e0b0*/  HMMA.16816.F32.BF16 R32, R124.reuse, R90, R32 ;  /* 0x0000005a7c20723c */ /* 0x040fe20000041820 */
[----:B------:R-:W5:Y:S02]  /*e0c0*/  LDSM.16.M88.4 R88, [R132] ;  /* 0x000000008458783b */ /* 0x000f640000000200 */
[----:B-1----:R-:W-:Y:S06]  /*e0d0*/  FMUL.FTZ R145, R15, c[0x0][0x2ec] ;  /* 0x0000bb000f917a20 */ /* 0x002fec0000410000 */
[----:B------:R1:W1:Y:S01]  /*e0e0*/  MUFU.TANH R129, R164 ;  /* 0x000000a400817308 */ /* 0x0002620000002400 */
[C---:B------:R-:W-:Y:S03]  /*e0f0*/  HMMA.16816.F32.BF16 R36, R124.reuse, R92, R36 ;  /* 0x0000005c7c24723c */ /* 0x040fe60000041824 */
[----:B----4-:R-:W-:Y:S05]  /*e100*/  FMUL.FTZ R3, R24, c[0x0][0x2ec] ;  /* 0x0000bb0018037a20 */ /* 0x010fea0000410000 */
[C---:B------:R-:W-:Y:S01]  /*e110*/  HMMA.16816.F32.BF16 R40, R124.reuse, R94, R40 ;  /* 0x0000005e7c28723c */ /* 0x040fe20000041828 */
[----:B------:R4:W3:Y:S01]  /*e120*/  MUFU.TANH R12, R163 ;  /* 0x000000a3000c7308 */ /* 0x0008e20000002400 */
[----:B------:R-:W3:Y:S02]  /*e130*/  LDSM.16.M88.4 R92, [R86] ;  /* 0x00000000565c783b */ /* 0x000ee40000000200 */
[----:B--2---:R-:W-:Y:S07]  /*e140*/  FMUL.FTZ R0, R19, c[0x0][0x2ec] ;  /* 0x0000bb0013007a20 */ /* 0x004fee0000410000 */
[----:B------:R2:W2:Y:S01]  /*e150*/  MUFU.TANH R13, R162 ;  /* 0x000000a2000d7308 */ /* 0x0004a20000002400 */
[----:B-1----:R-:W-:Y:S09]  /*e160*/  FMUL.FTZ R164, R17, c[0x0][0x2ec] ;  /* 0x0000bb0011a47a20 */ /* 0x002ff20000410000 */
[----:B------:R1:W1:Y:S01]  /*e170*/  MUFU.TANH R11, R161 ;  /* 0x000000a1000b7308 */ /* 0x0002620000002400 */
[C---:B-----5:R-:W-:Y:S03]  /*e180*/  HMMA.16816.F32.BF16 R44, R124.reuse, R88, R44 ;  /* 0x000000587c2c723c */ /* 0x060fe6000004182c */
[----:B----4-:R-:W-:Y:S06]  /*e190*/  FMUL.FTZ R163, R20, c[0x0][0x2ec] ;  /* 0x0000bb0014a37a20 */ /* 0x010fec0000410000 */
[----:B------:R4:W4:Y:S01]  /*e1a0*/  MUFU.TANH R113, R3 ;  /* 0x0000000300717308 */ /* 0x0009220000002400 */
[C---:B------:R-:W-:Y:S01]  /*e1b0*/  HMMA.16816.F32.BF16 R48, R124.reuse, R90, R48 ;  /* 0x0000005a7c30723c */ /* 0x040fe20000041830 */
[----:B------:R-:W5:Y:S01]  /*e1c0*/  LDSM.16.M88.4 R88, [R84] ;  /* 0x000000005458783b */ /* 0x000f620000000200 */
[----:B------:R-:W-:Y:S04]  /*e1d0*/  DEPBAR.LE SB0, 0x0 ;  /* 0x000080000000791a */ /* 0x000fe80000000000 */
[----:B--2---:R-:W-:Y:S03]  /*e1e0*/  FMUL.FTZ R162, R21, c[0x0][0x2ec] ;  /* 0x0000bb0015a27a20 */ /* 0x004fe60000410000 */
[----:B------:R2:W2:Y:S01]  /*e1f0*/  MUFU.TANH R131, R2 ;  /* 0x0000000200837308 */ /* 0x0004a20000002400 */
[----:B------:R-:W-:Y:S01]  /*e200*/  BAR.SYNC.DEFER_BLOCKING 0x0 ;  /* 0x0000000000007b1d */ /* 0x000fe20000010000 */
[C---:B---3--:R-:W-:Y:S05]  /*e210*/  HMMA.16816.F32.BF16 R52, R124.reuse, R92, R52 ;  /* 0x0000005c7c34723c */ /* 0x048fea0000041834 */
[----:B-1----:R-:W-:Y:S03]  /*e220*/  FMUL.FTZ R161, R22, c[0x0][0x2ec] ;  /* 0x0000bb0016a17a20 */ /* 0x002fe60000410000 */
[----:B------:R1:W3:Y:S01]  /*e230*/  MUFU.TANH R128, R145 ;  /* 0x0000009100807308 */ /* 0x0002e20000002400 */
[C---:B------:R-:W-:Y:S03]  /*e240*/  HMMA.16816.F32.BF16 R56, R124.reuse, R94, R56 ;  /* 0x0000005e7c38723c */ /* 0x040fe60000041838 */
[----:B----4-:R-:W-:Y:S06]  /*e250*/  FMUL.FTZ R3, R32, c[0x0][0x2ec] ;  /* 0x0000bb0020037a20 */ /* 0x010fec0000410000 */
[----:B------:R4:W3:Y:S03]  /*e260*/  MUFU.TANH R10, R0 ;  /* 0x00000000000a7308 */ /* 0x0008e60000002400 */
[----:B--2---:R-:W-:Y:S07]  /*e270*/  FMUL.FTZ R2, R18, c[0x0][0x2ec] ;  /* 0x0000bb0012027a20 */ /* 0x004fee0000410000 */
[----:B------:R2:W2:Y:S01]  /*e280*/  MUFU.TANH R16, R164 ;  /* 0x000000a400107308 */ /* 0x0004a20000002400 */
[C---:B-----5:R-:W-:Y:S03]  /*e290*/  HMMA.16816.F32.BF16 R60, R124.reuse, R88, R60 ;  /* 0x000000587c3c723c */ /* 0x060fe6000004183c */
[----:B-1----:R-:W-:Y:S06]  /*e2a0*/  FMUL.FTZ R145, R23, c[0x0][0x2ec] ;  /* 0x0000bb0017917a20 */ /* 0x002fec0000410000 */
[----:B------:R1:W1:Y:S01]  /*e2b0*/  MUFU.TANH R19, R163 ;  /* 0x000000a300137308 */ /* 0x0002620000002400 */
[----:B------:R-:W-:Y:S03]  /*e2c0*/  HMMA.16816.F32.BF16 R64, R124, R90, R64 ;  /* 0x0000005a7c40723c */ /* 0x000fe60000041840 */
[----:B----4-:R-:W-:Y:S06]  /*e2d0*/  FMUL.FTZ R0, R27, c[0x0][0x2ec] ;  /* 0x0000bb001b007a20 */ /* 0x010fec0000410000 */
[----:B------:R4:W3:Y:S03]  /*e2e0*/  MUFU.TANH R111, R162 ;  /* 0x000000a2006f7308 */ /* 0x0008e60000002400 */
[----:B--2---:R-:W-:Y:S02]  /*e2f0*/  FMUL.FTZ R164, R25, c[0x0][0x2ec] ;  /* 0x0000bb0019a47a20 */ /* 0x004fe40000410000 */
[----:B------:R-:W-:Y:S05]  /*e300*/  FMUL.FTZ R165, R60, c[0x0][0x2ec] ;  /* 0x0000bb003ca57a20 */ /* 0x000fea0000410000 */
[----:B------:R2:W2:Y:S01]  /*e310*/  MUFU.TANH R122, R161 ;  /* 0x000000a1007a7308 */ /* 0x0004a20000002400 */
[----:B-1----:R-:W-:Y:S09]  /*e320*/  FMUL.FTZ R163, R28, c[0x0][0x2ec] ;  /* 0x0000bb001ca37a20 */ /* 0x002ff20000410000 */
[----:B------:R1:W1:Y:S01]  /*e330*/  MUFU.TANH R107, R3 ;  /* 0x00000003006b7308 */ /* 0x0002620000002400 */
[----:B----4-:R-:W-:Y:S09]  /*e340*/  FMUL.FTZ R162, R29, c[0x0][0x2ec] ;  /* 0x0000bb001da27a20 */ /* 0x010ff20000410000 */
[----:B------:R4:W3:Y:S01]  /*e350*/  MUFU.TANH R18, R2 ;  /* 0x0000000200127308 */ /* 0x0008e20000002400 */
[----:B--2---:R-:W-:Y:S09]  /*e360*/  FMUL.FTZ R161, R30, c[0x0][0x2ec] ;  /* 0x0000bb001ea17a20 */ /* 0x004ff20000410000 */
        /* <DEDUP_REMOVED lines=70> */
[----:B------:R-:W4:Y:S01]  /*e7d0*/  MUFU.TANH R165, R165 ;  /* 0x000000a500a57308 */ /* 0x000f220000002400 */
[----:B--2---:R-:W-:Y:S09]  /*e7e0*/  FMUL.FTZ R0, R66, c[0x0][0x2ec] ;  /* 0x0000bb0042007a20 */ /* 0x004ff20000410000 */
[----:B------:R2:W1:Y:S10]  /*e7f0*/  MUFU.TANH R35, R145 ;  /* 0x0000009100237308 */ /* 0x0004740000002400 */
[----:B------:R-:W1:Y:S10]  /*e800*/  MUFU.TANH R163, R163 ;  /* 0x000000a300a37308 */ /* 0x000e740000002400 */
[----:B------:R-:W1:Y:S10]  /*e810*/  MUFU.TANH R164, R164 ;  /* 0x000000a400a47308 */ /* 0x000e740000002400 */
[----:B------:R-:W1:Y:S10]  /*e820*/  MUFU.TANH R161, R161 ;  /* 0x000000a100a17308 */ /* 0x000e740000002400 */
[----:B------:R-:W1:Y:S10]  /*e830*/  MUFU.TANH R162, R162 ;  /* 0x000000a200a27308 */ /* 0x000e740000002400 */
[----:B------:R2:W1:Y:S10]  /*e840*/  MUFU.TANH R32, R0 ;  /* 0x0000000000207308 */ /* 0x0004740000002400 */
[----:B------:R-:W1:Y:S01]  /*e850*/  MUFU.TANH R3, R3 ;  /* 0x0000000300037308 */ /* 0x000e620000002400 */
[----:B------:R-:W-:-:S05]  /*e860*/  @!P0 BRA `(.L_x_4474) ;  /* 0x0000055000008947 */ /* 0x000fca0003800000 */
[----:B---34-:R-:W-:Y:S02]  /*e870*/  ULDC UR9, c[0x0][0x198] ;  /* 0x0000660000097ab9 */ /* 0x018fe40000000800 */
[----:B------:R-:W-:Y:S04]  /*e880*/  ULEA UR8, -UR9, URZ, 0x7 ;  /* 0x0000003f09087291 */ /* 0x000fe8000f8e393f */
[----:B------:R-:W-:Y:S02]  /*e890*/  USHF.R.S32.HI UR5, URZ, 0x1f, UR8 ;  /* 0x0000001f3f057899 */ /* 0x000fe40008011408 */
[----:B------:R-:W-:Y:S04]  /*e8a0*/  MOV R14, UR8 ;  /* 0x00000008000e7c02 */ /* 0x000fe80008000f00 */
[----:B------:R-:W-:Y:S01]  /*e8b0*/  MOV R5, UR5 ;  /* 0x0000000500057c02 */ /* 0x000fe20008000f00 */
[----:B------:R-:W-:-:S05]  /*e8c0*/  @!P1 BRA `(.L_x_4475) ;  /* 0x000003c000009947 */ /* 0x000fca0003800000 */
[----:B------:R-:W-:Y:S01]  /*e8d0*/  IMAD.SHL.U32 R20, R154, 0x80, RZ ;  /* 0x000000809a147824 */ /* 0x000fe200078e00ff */
[----:B--2---:R-:W-:Y:S04]  /*e8e0*/  IABS R0, c[0x0][0x2d0] ;  /* 0x0000b40000007a13 */ /* 0x004fe80000000000 */
[----:B------:R-:W2:Y:S01]  /*e8f0*/  I2F.RP R5, R0 ;  /* 0x0000000000057306 */ /* 0x000ea20000209400 */
[C---:B------:R-:W-:Y:S02]  /*e900*/  IADD3 R14, R20.reuse, -0x100, RZ ;  /* 0xffffff00140e7810 */ /* 0x040fe40007ffe0ff */
[----:B------:R-:W-:Y:S04]  /*e910*/  IADD3 R20, R20, -0x80, RZ ;  /* 0xffffff8014147810 */ /* 0x000fe80007ffe0ff */
[----:B------:R-:W-:Y:S02]  /*e920*/  IABS R4, R20 ;  /* 0x0000001400047213 */ /* 0x000fe40000000000 */
[----:B------:R-:W-:Y:S04]  /*e930*/  LOP3.LUT R20, R20, c[0x0][0x2d0], RZ, 0x3c, !PT ;  /* 0x0000b40014147a12 */ /* 0x000fe800078e3cff */
[----:B------:R-:W-:Y:S01]  /*e940*/  ISETP.GE.AND P3, PT, R20, RZ, PT ;  /* 0x000000ff1400720c */ /* 0x000fe20003f66270 */
[----:B-12---:R-:W1:Y:S02]  /*e950*/  MUFU.RCP R2, R5 ;  /* 0x0000000500027308 */ /* 0x006e640000001000 */
        /* <DEDUP_REMOVED lines=51> */
.L_x_4475:
[C---:B------:R-:W-:Y:S01]  /*ec90*/  LEA R144, P0, R14.reuse, R144, 0x1 ;  /* 0x000000900e907211 */ /* 0x040fe200078008ff */
[----:B------:R-:W-:Y:S02]  /*eca0*/  USHF.L.U32 UR5, UR9, 0x6, URZ ;  /* 0x0000000609057899 */ /* 0x000fe4000800063f */
[----:B------:R-:W-:Y:S01]  /*ecb0*/  USHF.L.U64.HI UR9, UR9, UR12, UR4 ;  /* 0x0000000c09097299 */ /* 0x000fe20008010204 */
[----:B------:R-:W-:Y:S03]  /*ecc0*/  LEA.HI.X R143, R14, R143, R5, 0x1, P0 ;  /* 0x0000008f0e8f7211 */ /* 0x000fe600000f0c05 */
[----:B------:R-:W-:Y:S02]  /*ecd0*/  IADD3 R20, P0, R144, UR5, RZ ;  /* 0x0000000590147c10 */ /* 0x000fe4000ff1e0ff */
[----:B--2---:R-:W-:Y:S02]  /*ece0*/  IMAD.MOV.U32 R145, RZ, RZ, R143 ;  /* 0x000000ffff917224 */ /* 0x004fe400078e008f */
        /* <DEDUP_REMOVED lines=13> */
.L_x_4474:
[----:B---34-:R-:W-:Y:S01]  /*edc0*/  LDSM.16.MT88.4 R28, [R137+0x3000] ;  /* 0x00300000891c783b */ /* 0x018fe20000004200 */
[----:B-1----:R-:W-:Y:S02]  /*edd0*/  FMNMX.FTZ R2, R97, R87, !PT ;  /* 0x0000005761027209 */ /* 0x002fe40007810000 */
[----:B--2---:R-:W-:Y:S02]  /*ede0*/  FMNMX.FTZ R5, R98, R85, !PT ;  /* 0x0000005562057209 */ /* 0x004fe40007810000 */
        /* <DEDUP_REMOVED lines=82> */
[--C-:B------:R-:W-:Y:S01]  /*f310*/  FFMA.FTZ R62, R13, c[0x0][0x23c], -R34.reuse ;  /* 0x00008f000d3e7a23 */ /* 0x100fe20000010822 */
[----:B------:R-:W-:Y:S01]  /*f320*/  ISETP.GT.AND P0, PT, R154, 0x1, PT ;  /* 0x000000019a00780c */ /* 0x000fe20003f04270 */
[----:B------:R-:W2:Y:S01]  /*f330*/  LDSM.16.MT88.4 R12, [R138+0x3000] ;  /* 0x003000008a0c783b */ /* 0x000ea20000004200 */
[--C-:B------:R-:W-:Y:S02]  /*f340*/  FFMA.FTZ R64, R11, c[0x0][0x23c], -R33.reuse ;  /* 0x00008f000b407a23 */ /* 0x100fe40000010821 */
[--C-:B------:R-:W-:Y:S02]  /*f350*/  FFMA.FTZ R58, R10, c[0x0][0x23c], -R33.reuse ;  /* 0x00008f000a3a7a23 */ /* 0x100fe40000010821 */
[--C-:B------:R-:W-:Y:S02]  /*f360*/  FFMA.FTZ R96, R96, c[0x0][0x23c], -R34.reuse ;  /* 0x00008f0060607a23 */ /* 0x100fe40000010822 */
[----:B------:R-:W-:Y:S01]  /*f370*/  MUFU.EX2 R63, R63 ;  /* 0x0000003f003f7308 */ /* 0x000fe20000000800 */
[----:B------:R-:W-:Y:S02]  /*f380*/  FMUL.FTZ R20, R4, c[0x0][0x23c] ;  /* 0x00008f0004147a20 */ /* 0x000fe40000410000 */
        /* <DEDUP_REMOVED lines=9> */
[C---:B------:R-:W-:Y:S01]  /*f420*/  FMUL.FTZ R4, R21.reuse, R80 ;  /* 0x0000005015047220 */ /* 0x040fe20000410000 */
[----:B------:R-:W-:Y:S01]  /*f430*/  MUFU.EX2 R88, R88 ;  /* 0x0000005800587308 */ /* 0x000fe20000000800 */
[----:B------:R-:W-:Y:S02]  /*f440*/  FMUL.FTZ R5, R21, R81 ;  /* 0x0000005115057220 */ /* 0x000fe40000410000 */
[--C-:B------:R-:W-:Y:S02]  /*f450*/  FFMA.FTZ R81, R37, c[0x0][0x23c], -R34.reuse ;  /* 0x00008f0025517a23 */ /* 0x100fe40000010822 */
[----:B------:R-:W-:Y:S02]  /*f460*/  FMUL.FTZ R9, R21, R77 ;  /* 0x0000004d15097220 */ /* 0x000fe40000410000 */
[--C-:B------:R-:W-:Y:S02]  /*f470*/  FFMA.FTZ R55, R19, c[0x0][0x23c], -R34.reuse ;  /* 0x00008f0013377a23 */ /* 0x100fe40000010822 */
[--C-:B------:R-:W-:Y:S01]  /*f480*/  FFMA.FTZ R40, R17, c[0x0][0x23c], -R34.reuse ;  /* 0x00008f0011287a23 */ /* 0x100fe20000010822 */
[----:B------:R-:W-:Y:S01]  /*f490*/  MUFU.EX2 R91, R91 ;  /* 0x0000005b005b7308 */ /* 0x000fe20000000800 */
[----:B------:R-:W-:Y:S02]  /*f4a0*/  FMUL.FTZ R17, R21, R69 ;  /* 0x0000004515117220 */ /* 0x000fe40000410000 */
[--C-:B------:R-:W-:Y:S02]  /*f4b0*/  FFMA.FTZ R65, R128, c[0x0][0x23c], -R33.reuse ;  /* 0x00008f0080417a23 */ /* 0x100fe40000010821 */
[C---:B---3--:R-:W-:Y:S02]  /*f4c0*/  FMUL.FTZ R10, R20.reuse, R78 ;  /* 0x0000004e140a7220 */ /* 0x048fe40000410000 */
[C---:B------:R-:W-:Y:S02]  /*f4d0*/  FMUL.FTZ R11, R20.reuse, R79 ;  /* 0x0000004f140b7220 */ /* 0x040fe40000410000 */
[C---:B------:R-:W-:Y:S01]  /*f4e0*/  FMUL.FTZ R18, R20.reuse, R70 ;  /* 0x0000004614127220 */ /* 0x040fe20000410000 */
[----:B------:R-:W-:Y:S01]  /*f4f0*/  MUFU.EX2 R94, R94 ;  /* 0x0000005e005e7308 */ /* 0x000fe20000000800 */
[C---:B------:R-:W-:Y:S02]  /*f500*/  FMUL.FTZ R19, R20.reuse, R71 ;  /* 0x0000004714137220 */ /* 0x040fe40000410000 */
        /* <DEDUP_REMOVED lines=39> */
[----:B------:R-:W-:Y:S02]  /*f780*/  FFMA.FTZ R163, R163, c[0x0][0x23c], -R33 ;  /* 0x00008f00a3a37a23 */ /* 0x000fe40000010821 */
[----:B------:R-:W-:Y:S01]  /*f790*/  FFMA.FTZ R161, R161, c[0x0][0x23c], -R34 ;  /* 0x00008f00a1a17a23 */ /* 0x000fe20000010822 */
[----:B------:R-:W4:Y:S01]  /*f7a0*/  MUFU.EX2 R95, R95 ;  /* 0x0000005f005f7308 */ /* 0x000f220000000800 */
[----:B---3--:R-:W-:Y:S01]  /*f7b0*/  F2FP.BF16.PACK_AB R25, R102, R89 ;  /* 0x000000596619723e */ /* 0x008fe200000010ff */
[----:B------:R-:W-:Y:S04]  /*f7c0*/  FFMA.FTZ R89, R20, R159, R89 ;  /* 0x0000009f14597223 */ /* 0x000fe80000010059 */
[----:B------:R-:W-:Y:S04]  /*f7d0*/  FADD.FTZ R102, R102, R89 ;  /* 0x0000005966667221 */ /* 0x000fe80000010000 */
[----:B------:R-:W3:Y:S01]  /*f7e0*/  MUFU.EX2 R65, R65 ;  /* 0x0000004100417308 */ /* 0x000ee20000000800 */
[----:B-1----:R-:W-:Y:S09]  /*f7f0*/  F2FP.BF16.PACK_AB R26, R91, R98 ;  /* 0x000000625b1a723e */ /* 0x002ff200000010ff */
[----:B------:R-:W-:Y:S01]  /*f800*/  MUFU.EX2 R44, R44 ;  /* 0x0000002c002c7308 */ /* 0x000fe20000000800 */
[C---:B----4-:R-:W-:Y:S01]  /*f810*/  F2FP.BF16.PACK_AB R27, R94.reuse, R95 ;  /* 0x0000005f5e1b723e */ /* 0x050fe200000010ff */
[----:B------:R-:W-:Y:S04]  /*f820*/  FADD.FTZ R77, R95, R102 ;  /* 0x000000665f4d7221 */ /* 0x000fe80000010000 */
[----:B------:R-:W-:Y:S04]  /*f830*/  FADD.FTZ R77, R94, R77 ;  /* 0x0000004d5e4d7221 */ /* 0x000fe80000010000 */
[----:B------:R-:W1:Y:S01]  /*f840*/  MUFU.EX2 R43, R43 ;  /* 0x0000002b002b7308 */ /* 0x000e620000000800 */
        /* <DEDUP_REMOVED lines=9> */
[----:B------:R-:W-:Y:S02]  /*f8e0*/  FFMA.FTZ R21, R21, R160, R59 ;  /* 0x000000a015157223 */ /* 0x000fe4000001003b */
[--C-:B------:R-:W-:Y:S02]  /*f8f0*/  FFMA.FTZ R72, R107, c[0x0][0x23c], -R34.reuse ;  /* 0x00008f006b487a23 */ /* 0x100fe40000010822 */
[----:B------:R-:W-:Y:S01]  /*f900*/  FADD.FTZ R37, R88, R21 ;  /* 0x0000001558257221 */ /* 0x000fe20000010000 */
[C---:B------:R-:W-:Y:S02]  /*f910*/  HMMA.16816.F32.BF16 R12, R24.reuse, R28, R12 ;  /* 0x0000001c180c723c */ /* 0x040fe4000004180c */
[----:B------:R-:W-:Y:S01]  /*f920*/  MUFU.EX2 R55, R55 ;  /* 0x0000003700377308 */ /* 0x000fe20000000800 */
[----:B------:R-:W-:Y:S02]  /*f930*/  FADD.FTZ R76, R98, R37 ;  /* 0x00000025624c7221 */ /* 0x000fe40000010000 */
[----:B------:R-:W-:Y:S02]  /*f940*/  FFMA.FTZ R88, R93, c[0x0][0x23c], -R34 ;  /* 0x00008f005d587a23 */ /* 0x000fe40000010822 */
[--C-:B------:R-:W-:Y:S01]  /*f950*/  FFMA.FTZ R93, R36, c[0x0][0x23c], -R33.reuse ;  /* 0x00008f00245d7a23 */ /* 0x100fe20000010821 */
[----:B------:R-:W-:Y:S01]  /*f960*/  HMMA.16816.F32.BF16 R16, R24, R30, R16 ;  /* 0x0000001e1810723c */ /* 0x000fe20000041810 */
[----:B------:R-:W4:Y:S03]  /*f970*/  LDSM.16.MT88.4 R28, [R138+0x3400] ;  /* 0x003400008a1c783b */ /* 0x000f260000004200 */
[----:B------:R-:W5:Y:S01]  /*f980*/  MUFU.EX2 R52, R52 ;  /* 0x0000003400347308 */ /* 0x000f620000000800 */
[----:B------:R-:W-:Y:S02]  /*f990*/  FADD.FTZ R76, R91, R76 ;  /* 0x0000004c5b4c7221 */ /* 0x000fe40000010000 */
[----:B------:R-:W-:Y:S01]  /*f9a0*/  F2FP.BF16.PACK_AB R24, R62, R63 ;  /* 0x0000003f3e18723e */ /* 0x000fe200000010ff */
[----:B------:R-:W-:Y:S01]  /*f9b0*/  FFMA.FTZ R75, R114, c[0x0][0x23c], -R33 ;  /* 0x00008f00724b7a23 */ /* 0x000fe20000010821 */
[----:B---3--:R-:W-:Y:S03]  /*f9c0*/  F2FP.BF16.PACK_AB R25, R65, R64 ;  /* 0x000000404119723e */ /* 0x008fe600000010ff */
[----:B-1----:R-:W-:Y:S01]  /*f9d0*/  F2FP.BF16.PACK_AB R26, R43, R44 ;  /* 0x0000002c2b1a723e */ /* 0x002fe200000010ff */
[----:B------:R-:W-:Y:S01]  /*f9e0*/  FADD.FTZ R63, R63, R76 ;  /* 0x0000004c3f3f7221 */ /* 0x000fe20000010000 */
[----:B------:R-:W-:Y:S01]  /*f9f0*/  MUFU.EX2 R56, R56 ;  /* 0x0000003800387308 */ /* 0x000fe20000000800 */
[----:B--2---:R-:W-:Y:S01]  /*fa00*/  F2FP.BF16.PACK_AB R27, R58, R51 ;  /* 0x000000333a1b723e */ /* 0x004fe200000010ff */
[----:B------:R-:W-:Y:S02]  /*fa10*/  FADD.FTZ R64, R64, R77 ;  /* 0x0000004d40407221 */ /* 0x000fe40000010000 */
[----:B------:R-:W-:Y:S01]  /*fa20*/  LDSM.16.MT88.4 R76, [R138+0x4c00] ;  /* 0x004c00008a4c783b */ /* 0x000fe20000004200 */
[--C-:B------:R-:W-:Y:S02]  /*fa30*/  FFMA.FTZ R74, R105, c[0x0][0x23c], -R34.reuse ;  /* 0x00008f00694a7a23 */ /* 0x100fe40000010822 */
[--C-:B------:R-:W-:Y:S02]  /*fa40*/  FFMA.FTZ R98, R47, c[0x0][0x23c], -R34.reuse ;  /* 0x00008f002f627a23 */ /* 0x100fe40000010822 */
[--C-:B------:R-:W-:Y:S01]  /*fa50*/  FFMA.FTZ R47, R109, c[0x0][0x23c], -R34.reuse ;  /* 0x00008f006d2f7a23 */ /* 0x100fe20000010822 */
[----:B------:R-:W1:Y:S01]  /*fa60*/  MUFU.EX2 R49, R49 ;  /* 0x0000003100317308 */ /* 0x000e620000000800 */
[--C-:B------:R-:W-:Y:S02]  /*fa70*/  FFMA.FTZ R91, R50, c[0x0][0x23c], -R33.reuse ;  /* 0x00008f00325b7a23 */ /* 0x100fe40000010821 */
[----:B------:R-:W-:Y:S01]  /*fa80*/  FFMA.FTZ R50, R41, c[0x0][0x23c], -R34 ;  /* 0x00008f0029327a23 */ /* 0x000fe20000010822 */
[----:B-----5:R-:W-:Y:S01]  /*fa90*/  F2FP.BF16.PACK_AB R20, R52, R55 ;  /* 0x000000373414723e */ /* 0x020fe200000010ff */
[----:B------:R-:W-:Y:S02]  /*faa0*/  FFMA.FTZ R41, R46, c[0x0][0x23c], -R33 ;  /* 0x00008f002e297a23 */ /* 0x000fe40000010821 */
[----:B------:R-:W-:Y:S02]  /*fab0*/  FADD.FTZ R63, R62, R63 ;  /* 0x0000003f3e3f7221 */ /* 0x000fe40000010000 */
[----:B------:R-:W-:Y:S01]  /*fac0*/  FADD.FTZ R62, R65, R64 ;  /* 0x00000040413e7221 */ /* 0x000fe20000010000 */
[----:B------:R-:W-:Y:S01]  /*fad0*/  MUFU.EX2 R53, R53 ;  /* 0x0000003500357308 */ /* 0x000fe20000000800 */
[----:B------:R-:W-:Y:S02]  /*fae0*/  FADD.FTZ R44, R44, R63 ;  /* 0x0000003f2c2c7221 */ /* 0x000fe40000010000 */
[----:B------:R-:W-:Y:S02]  /*faf0*/  FADD.FTZ R51, R51, R62 ;  /* 0x0000003e33337221 */ /* 0x000fe40000010000 */
[----:B------:R-:W-:Y:S01]  /*fb00*/  FADD.FTZ R62, R43, R44 ;  /* 0x0000002c2b3e7221 */ /* 0x000fe20000010000 */
[C---:B----4-:R-:W-:Y:S04]  /*fb10*/  HMMA.16816.F32.BF16 R4, R24.reuse, R28, R4 ;  /* 0x0000001c1804723c */ /* 0x050fe80000041804 */
[----:B------:R-:W2:Y:S01]  /*fb20*/  MUFU.EX2 R40, R40 ;  /* 0x0000002800287308 */ /* 0x000ea20000000800 */
[----:B------:R-:W-:Y:S02]  /*fb30*/  FADD.FTZ R51, R58, R51 ;  /* 0x000000333a337221 */ /* 0x000fe40000010000 */
[----:B------:R-:W-:Y:S01]  /*fb40*/  FADD.FTZ R55, R55, R62 ;  /* 0x0000003e37377221 */ /* 0x000fe20000010000 */
[----:B-1----:R-:W-:Y:S01]  /*fb50*/  F2FP.BF16.PACK_AB R21, R49, R56 ;  /* 0x000000383115723e */ /* 0x002fe200000010ff */
[C---:B------:R-:W-:Y:S01]  /*fb60*/  HMMA.16816.F32.BF16 R8, R24.reuse, R30, R8 ;  /* 0x0000001e1808723c */ /* 0x040fe20000041808 */
[----:B------:R-:W1:Y:S02]  /*fb70*/  LDSM.16.MT88.4 R28, [R137+0x3400] ;  /* 0x00340000891c783b */ /* 0x000e640000004200 */
[----:B------:R-:W-:Y:S02]  /*fb80*/  FADD.FTZ R56, R56, R51 ;  /* 0x0000003338387221 */ /* 0x000fe40000010000 */
[----:B------:R-:W-:Y:S01]  /*fb90*/  MUFU.EX2 R48, R48 ;  /* 0x0000003000307308 */ /* 0x000fe20000000800 */
[----:B------:R-:W-:Y:S02]  /*fba0*/  FADD.FTZ R52, R52, R55 ;  /* 0x0000003734347221 */ /* 0x000fe40000010000 */
[--C-:B------:R-:W-:Y:S04]  /*fbb0*/  FFMA.FTZ R46, R165, c[0x0][0x23c], -R34.reuse ;  /* 0x00008f00a52e7a23 */ /* 0x100fe80000010822 */
[----:B------:R-:W-:Y:S02]  /*fbc0*/  FFMA.FTZ R44, R164, c[0x0][0x23c], -R33 ;  /* 0x00008f00a42c7a23 */ /* 0x000fe40000010821 */
[----:B------:R-:W-:Y:S01]  /*fbd0*/  FFMA.FTZ R34, R162, c[0x0][0x23c], -R34 ;  /* 0x00008f00a2227a23 */ /* 0x000fe20000010822 */
[----:B------:R-:W3:Y:S01]  /*fbe0*/  MUFU.EX2 R57, R57 ;  /* 0x0000003900397308 */ /* 0x000ee20000000800 */
[C---:B--2---:R-:W-:Y:S01]  /*fbf0*/  F2FP.BF16.PACK_AB R22, R40.reuse, R53 ;  /* 0x000000352816723e */ /* 0x044fe200000010ff */
[----:B------:R-:W-:Y:S04]  /*fc00*/  FADD.FTZ R53, R53, R52 ;  /* 0x0000003435357221 */ /* 0x000fe80000010000 */
[----:B------:R-:W-:Y:S04]  /*fc10*/  FADD.FTZ R52, R40, R53 ;  /* 0x0000003528347221 */ /* 0x000fe80000010000 */
[----:B------:R3:W-:Y:S10]  /*fc20*/  MUFU.EX2 R59, R23 ;  /* 0x00000017003b7308 */ /* 0x0007f40000000800 */
[----:B------:R2:W-:Y:S01]  /*fc30*/  MUFU.EX2 R89, R96 ;  /* 0x0000006000597308 */ /* 0x0005e20000000800 */
[C---:B-1----:R-:W-:Y:S09]  /*fc40*/  HMMA.16816.F32.BF16 R12, R24.reuse, R28, R12 ;  /* 0x0000001c180c723c */ /* 0x042ff2000004180c */
[----:B------:R-:W-:Y:S01]  /*fc50*/  MUFU.EX2 R71, R71 ;  /* 0x0000004700477308 */ /* 0x000fe20000000800 */
[----:B------:R-:W-:Y:S01]  /*fc60*/  HMMA.16816.F32.BF16 R16, R24, R30, R16 ;  /* 0x0000001e1810723c */ /* 0x000fe20000041810 */
[----:B------:R-:W1:Y:S02]  /*fc70*/  LDSM.16.MT88.4 R24, [R138+0x3800] ;  /* 0x003800008a18783b */ /* 0x000e640000004200 */
[----:B---3--:R-:W-:Y:S06]  /*fc80*/  F2FP.BF16.PACK_AB R23, R57, R48 ;  /* 0x000000303917723e */ /* 0x008fec00000010ff */
[----:B------:R-:W3:Y:S01]  /*fc90*/  MUFU.EX2 R66, R66 ;  /* 0x0000004200427308 */ /* 0x000ee20000000800 */
[----:B------:R-:W4:Y:S02]  /*fca0*/  LDSM.16.MT88.4 R28, [R137+0x3800] ;  /* 0x00380000891c783b */ /* 0x000f240000004200 */
[----:B--2---:R-:W-:Y:S07]  /*fcb0*/  FFMA.FTZ R96, R38, c[0x0][0x23c], -R33 ;  /* 0x00008f0026607a23 */ /* 0x004fee0000010821 */
[----:B------:R-:W-:Y:S01]  /*fcc0*/  MUFU.EX2 R67, R67 ;  /* 0x0000004300437308 */ /* 0x000fe20000000800 */
[----:B------:R-:W-:Y:S09]  /*fcd0*/  LDSM.16.MT88.4 R36, [R137+0x3c00] ;  /* 0x003c00008924783b */ /* 0x000ff20000004200 */
[----:B------:R-:W2:Y:S10]  /*fce0*/  MUFU.EX2 R70, R70 ;  /* 0x0000004600467308 */ /* 0x000eb40000000800 */
[----:B------:R-:W5:Y:S01]  /*fcf0*/  MUFU.EX2 R72, R72 ;  /* 0x0000004800487308 */ /* 0x000f620000000800 */
[C---:B-1----:R-:W-:Y:S09]  /*fd00*/  HMMA.16816.F32.BF16 R4, R20.reuse, R24, R4 ;  /* 0x000000181404723c */ /* 0x042ff20000041804 */
[----:B------:R-:W-:Y:S01]  /*fd10*/  MUFU.EX2 R60, R60 ;  /* 0x0000003c003c7308 */ /* 0x000fe20000000800 */
[C---:B------:R-:W-:Y:S01]  /*fd20*/  HMMA.16816.F32.BF16 R8, R20.reuse, R26, R8 ;  /* 0x0000001a1408723c */ /* 0x040fe20000041808 */
[----:B------:R-:W1:Y:S08]  /*fd30*/  LDSM.16.MT88.4 R24, [R138+0x3c00] ;  /* 0x003c00008a18783b */ /* 0x000e700000004200 */
[----:B------:R-:W5:Y:S01]  /*fd40*/  MUFU.EX2 R75, R75 ;  /* 0x0000004b004b7308 */ /* 0x000f620000000800 */
[C---:B----4-:R-:W-:Y:S08]  /*fd50*/  HMMA.16816.F32.BF16 R12, R20.reuse, R28, R12 ;  /* 0x0000001c140c723c */ /* 0x050ff0000004180c */
[----:B------:R-:W-:Y:S01]  /*fd60*/  HMMA.16816.F32.BF16 R16, R20, R30, R16 ;  /* 0x0000001e1410723c */ /* 0x000fe20000041810 */
[----:B------:R-:W-:Y:S01]  /*fd70*/  MUFU.EX2 R74, R74 ;  /* 0x0000004a004a7308 */ /* 0x000fe20000000800 */
[----:B------:R-:W4:Y:S05]  /*fd80*/  LDSM.16.MT88.4 R28, [R138+0x4000] ;  /* 0x004000008a1c783b */ /* 0x000f2a0000004200 */
[----:B---3--:R-:W-:Y:S01]  /*fd90*/  F2FP.BF16.PACK_AB R20, R66, R71 ;  /* 0x000000474214723e */ /* 0x008fe200000010ff */
[----:B------:R-:W-:Y:S01]  /*fda0*/  FADD.FTZ R71, R71, R52 ;  /* 0x0000003447477221 */ /* 0x000fe20000010000 */
[----:B--2---:R-:W-:Y:S02]  /*fdb0*/  F2FP.BF16.PACK_AB R21, R70, R67 ;  /* 0x000000434615723e */ /* 0x004fe400000010ff */
[----:B------:R-:W2:Y:S01]  /*fdc0*/  MUFU.EX2 R81, R81 ;  /* 0x0000005100517308 */ /* 0x000ea20000000800 */
[----:B-----5:R-:W-:Y:S01]  /*fdd0*/  F2FP.BF16.PACK_AB R22, R59, R72 ;  /* 0x000000483b16723e */ /* 0x020fe200000010ff */
[----:B------:R-:W-:Y:S01]  /*fde0*/  FADD.FTZ R71, R66, R71 ;  /* 0x0000004742477221 */ /* 0x000fe20000010000 */
[----:B------:R-:W-:Y:S03]  /*fdf0*/  F2FP.BF16.PACK_AB R23, R75, R60 ;  /* 0x0000003c4b17723e */ /* 0x000fe600000010ff */
[----:B------:R-:W-:Y:S04]  /*fe00*/  FADD.FTZ R72, R72, R71 ;  /* 0x0000004748487221 */ /* 0x000fe80000010000 */
[----:B------:R-:W-:Y:S01]  /*fe10*/  MUFU.EX2 R82, R82 ;  /* 0x0000005200527308 */ /* 0x000fe20000000800 */
[----:B------:R-:W-:Y:S01]  /*fe20*/  FADD.FTZ R59, R59, R72 ;  /* 0x000000483b3b7221 */ /* 0x000fe20000010000 */
[C---:B-1----:R-:W-:Y:S08]  /*fe30*/  HMMA.16816.F32.BF16 R4, R20.reuse, R24, R4 ;  /* 0x000000181404723c */ /* 0x042ff00000041804 */
[----:B------:R-:W1:Y:S01]  /*fe40*/  MUFU.EX2 R73, R73 ;  /* 0x0000004900497308 */ /* 0x000e620000000800 */
[C---:B------:R-:W-:Y:S01]  /*fe50*/  HMMA.16816.F32.BF16 R8, R20.reuse, R26, R8 ;  /* 0x0000001a1408723c */ /* 0x040fe20000041808 */
[----:B------:R-:W3:Y:S08]  /*fe60*/  LDSM.16.MT88.4 R24, [R137+0x4000] ;  /* 0x004000008918783b */ /* 0x000ef00000004200 */
[----:B------:R-:W-:Y:S01]  /*fe70*/  MUFU.EX2 R68, R68 ;  /* 0x0000004400447308 */ /* 0x000fe20000000800 */
[C---:B------:R-:W-:Y:S08]  /*fe80*/  HMMA.16816.F32.BF16 R12, R20.reuse, R36, R12 ;  /* 0x00000024140c723c */ /* 0x040ff0000004180c */
[----:B------:R-:W-:Y:S01]  /*fe90*/  HMMA.16816.F32.BF16 R16, R20, R38, R16 ;  /* 0x000000261410723c */ /* 0x000fe20000041810 */
[----:B------:R-:W5:Y:S01]  /*fea0*/  MUFU.EX2 R61, R61 ;  /* 0x0000003d003d7308 */ /* 0x000f620000000800 */
[----:B------:R-:W3:Y:S05]  /*feb0*/  LDSM.16.MT88.4 R36, [R138+0x4400] ;  /* 0x004400008a24783b */ /* 0x000eea0000004200 */
[----:B--2---:R-:W-:Y:S01]  /*fec0*/  F2FP.BF16.PACK_AB R20, R81, R74 ;  /* 0x0000004a5114723e */ /* 0x004fe200000010ff */
[----:B------:R-:W-:Y:S01]  /*fed0*/  FADD.FTZ R74, R74, R59 ;  /* 0x0000003b4a4a7221 */ /* 0x000fe20000010000 */
[----:B-1----:R-:W-:Y:S02]  /*fee0*/  F2FP.BF16.PACK_AB R21, R73, R82 ;  /* 0x000000524915723e */ /* 0x002fe400000010ff */
        /* <DEDUP_REMOVED lines=15> */
[----:B------:R-:W3:Y:S05]  /*ffe0*/  MUFU.EX2 R88, R88 ;  /* 0x0000005800587308 */ /* 0x000eea0000000800 */
[----:B------:R-:W-:Y:S01]  /*fff0*/  HMMA.16816.F32.BF16 R16, R20, R26, R16 ;  /* 0x0000001a1410723c */ /* 0x000fe20000041810 */
[----:B------:R-:W5:Y:S04]  /*10000*/  LDSM.16.MT88.4 R24, [R138+0x4800] ;  /* 0x004800008a18783b */ /* 0x000f680000004200 */
[----:B------:R-:W-:Y:S02]  /*10010*/  MUFU.EX2 R93, R93 ;  /* 0x0000005d005d7308 */ /* 0x000fe40000000800 */
[----:B--2---:R-:W-:Y:S01]  /*10020*/  F2FP.BF16.PACK_AB R20, R83, R90 ;  /* 0x0000005a5314723e */ /* 0x004fe200000010ff */
[----:B------:R-:W-:Y:S01]  /*10030*/  FADD.FTZ R90, R90, R61 ;  /* 0x0000003d5a5a7221 */ /* 0x000fe20000010000 */
[----:B-1----:R-:W-:Y:S03]  /*10040*/  F2FP.BF16.PACK_AB R21, R85, R92 ;  /* 0x0000005c5515723e */ /* 0x002fe600000010ff */
[----:B------:R-:W-:Y:S03]  /*10050*/  FADD.FTZ R90, R83, R90 ;  /* 0x0000005a535a7221 */ /* 0x000fe60000010000 */
        /* <DEDUP_REMOVED lines=8> */
[C---:B------:R-:W-:Y:S07]  /*100e0*/  HMMA.16816.F32.BF16 R4, R20.reuse, R36, R4 ;  /* 0x000000241404723c */ /* 0x040fee0000041804 */
[----:B------:R-:W-:Y:S01]  /*100f0*/  FADD.FTZ R37, R49, R56 ;  /* 0x0000003831257221 */ /* 0x000fe20000010000 */
[C---:B------:R-:W-:Y:S01]  /*10100*/  HMMA.16816.F32.BF16 R8, R20.reuse, R38, R8 ;  /* 0x000000261408723c */ /* 0x040fe20000041808 */
[----:B------:R-:W1:Y:S03]  /*10110*/  MUFU.EX2 R91, R91 ;  /* 0x0000005b005b7308 */ /* 0x000e660000000800 */
[----:B------:R-:W-:Y:S02]  /*10120*/  FADD.FTZ R48, R48, R37 ;  /* 0x0000002530307221 */ /* 0x000fe40000010000 */
[----:B------:R-:W3:Y:S02]  /*10130*/  LDSM.16.MT88.4 R36, [R137+0x4800] ;  /* 0x004800008924783b */ /* 0x000ee40000004200 */
[C---:B----4-:R-:W-:Y:S03]  /*10140*/  HMMA.16816.F32.BF16 R12, R20.reuse, R28, R12 ;  /* 0x0000001c140c723c */ /* 0x050fe6000004180c */
[----:B------:R-:W-:Y:S01]  /*10150*/  MUFU.EX2 R45, R45 ;  /* 0x0000002d002d7308 */ /* 0x000fe20000000800 */
[----:B------:R-:W-:Y:S03]  /*10160*/  FADD.FTZ R40, R57, R48 ;  /* 0x0000003039287221 */ /* 0x000fe60000010000 */
[--C-:B------:R-:W-:Y:S01]  /*10170*/  FFMA.FTZ R28, R32, c[0x0][0x23c], -R33.reuse ;  /* 0x00008f00201c7a23 */ /* 0x100fe20000010821 */
[----:B------:R-:W-:Y:S04]  /*10180*/  HMMA.16816.F32.BF16 R16, R20, R30, R16 ;  /* 0x0000001e1410723c */ /* 0x000fe80000041810 */
[----:B------:R-:W-:Y:S01]  /*10190*/  FADD.FTZ R29, R67, R40 ;  /* 0x00000028431d7221 */ /* 0x000fe20000010000 */
[----:B------:R-:W4:Y:S01]  /*101a0*/  MUFU.EX2 R50, R50 ;  /* 0x0000003200327308 */ /* 0x000f220000000800 */
[----:B------:R-:W-:Y:S01]  /*101b0*/  FFMA.FTZ R33, R3, c[0x0][0x23c], -R33 ;  /* 0x00008f0003217a23 */ /* 0x000fe20000010821 */
[----:B--2---:R-:W-:Y:S01]  /*101c0*/  F2FP.BF16.PACK_AB R20, R47, R98 ;  /* 0x000000622f14723e */ /* 0x004fe200000010ff */
        /* <DEDUP_REMOVED lines=15> */
[----:B------:R-:W-:Y:S01]  /*102c0*/  MUFU.EX2 R46, R46 ;  /* 0x0000002e002e7308 */ /* 0x000fe20000000800 */
[----:B------:R-:W-:Y:S04]  /*102d0*/  FADD.FTZ R92, R92, R69 ;  /* 0x000000455c5c7221 */ /* 0x000fe80000010000 */
[----:B------:R-:W-:Y:S01]  /*102e0*/  FADD.FTZ R92, R85, R92 ;  /* 0x0000005c555c7221 */ /* 0x000fe20000010000 */
[----:B------:R-:W-:Y:S03]  /*102f0*/  MOV R85, R0 ;  /* 0x0000000000557202 */ /* 0x000fe60000000f00 */
[----:B------:R-:W-:Y:S01]  /*10300*/  FADD.FTZ R3, R93, R92 ;  /* 0x0000005c5d037221 */ /* 0x000fe20000010000 */
[----:B------:R-:W2:Y:S03]  /*10310*/  MUFU.EX2 R35, R35 ;  /* 0x0000002300237308 */ /* 0x000ea60000000800 */
[----:B------:R-:W-:Y:S01]  /*10320*/  FADD.FTZ R3, R96, R3 ;  /* 0x0000000360037221 */ /* 0x000fe20000010000 */
[----:B-1----:R-:W-:Y:S06]  /*10330*/  F2FP.BF16.PACK_AB R23, R42, R41 ;  /* 0x000000292a17723e */ /* 0x002fec00000010ff */
[----:B------:R-:W-:Y:S01]  /*10340*/  MUFU.EX2 R43, R163 ;  /* 0x000000a3002b7308 */ /* 0x000fe20000000800 */
[C---:B-----5:R-:W-:Y:S08]  /*10350*/  HMMA.16816.F32.BF16 R4, R20.reuse, R24, R4 ;  /* 0x000000181404723c */ /* 0x060ff00000041804 */
[C---:B------:R-:W-:Y:S01]  /*10360*/  HMMA.16816.F32.BF16 R8, R20.reuse, R26, R8 ;  /* 0x0000001a1408723c */ /* 0x040fe20000041808 */
[----:B------:R-:W1:Y:S01]  /*10370*/  MUFU.EX2 R44, R44 ;  /* 0x0000002c002c7308 */ /* 0x000e620000000800 */
[----:B------:R-:W4:Y:S02]  /*10380*/  LDSM.16.MT88.4 R24, [R137+0x4c00] ;  /* 0x004c00008918783b */ /* 0x000f240000004200 */
[C---:B--2---:R-:W-:Y:S01]  /*10390*/  F2FP.BF16.PACK_AB R68, R35.reuse, R46 ;  /* 0x0000002e2344723e */ /* 0x044fe200000010ff */
[----:B------:R-:W-:Y:S03]  /*103a0*/  FADD.FTZ R46, R46, R45 ;  /* 0x0000002d2e2e7221 */ /* 0x000fe60000010000 */
[C---:B---3--:R-:W-:Y:S03]  /*103b0*/  HMMA.16816.F32.BF16 R12, R20.reuse, R36, R12 ;  /* 0x00000024140c723c */ /* 0x048fe6000004180c */
[----:B------:R-:W-:Y:S01]  /*103c0*/  MUFU.EX2 R49, R161 ;  /* 0x000000a100317308 */ /* 0x000fe20000000800 */
[----:B------:R-:W-:Y:S04]  /*103d0*/  FADD.FTZ R46, R35, R46 ;  /* 0x0000002e232e7221 */ /* 0x000fe80000010000 */
[----:B------:R-:W-:Y:S05]  /*103e0*/  HMMA.16816.F32.BF16 R16, R20, R38, R16 ;  /* 0x000000261410723c */ /* 0x000fea0000041810 */
[----:B------:R-:W2:Y:S01]  /*103f0*/  MUFU.EX2 R34, R34 ;  /* 0x0000002200227308 */ /* 0x000ea20000000800 */
[----:B-1----:R-:W-:Y:S09]  /*10400*/  F2FP.BF16.PACK_AB R69, R44, R43 ;  /* 0x0000002b2c45723e */ /* 0x002ff200000010ff */
[----:B------:R-:W-:Y:S10]  /*10410*/  MUFU.EX2 R28, R28 ;  /* 0x0000001c001c7308 */ /* 0x000ff40000000800 */
[----:B------:R-:W1:Y:S01]  /*10420*/  MUFU.EX2 R33, R33 ;  /* 0x0000002100217308 */ /* 0x000e620000000800 */
[C---:B--2---:R-:W-:Y:S01]  /*10430*/  F2FP.BF16.PACK_AB R70, R34.reuse, R49 ;  /* 0x000000312246723e */ /* 0x044fe200000010ff */
[----:B------:R-:W-:Y:S04]  /*10440*/  FADD.FTZ R49, R49, R46 ;  /* 0x0000002e31317221 */ /* 0x000fe80000010000 */
[----:B------:R-:W-:Y:S01]  /*10450*/  FADD.FTZ R160, R34, R49 ;  /* 0x0000003122a07221 */ /* 0x000fe20000010000 */
[----:B-1----:R-:W-:Y:S07]  /*10460*/  F2FP.BF16.PACK_AB R71, R33, R28 ;  /* 0x0000001c2147723e */ /* 0x002fee00000010ff */
[C---:B------:R-:W-:Y:S07]  /*10470*/  HMMA.16816.F32.BF16 R80, R68.reuse, R76, R4 ;  /* 0x0000004c4450723c */ /* 0x040fee0000041804 */
[----:B------:R-:W-:Y:S01]  /*10480*/  FADD.FTZ R4, R54, R3 ;  /* 0x0000000336047221 */ /* 0x000fe20000010000 */
[C---:B------:R-:W-:Y:S04]  /*10490*/  HMMA.16816.F32.BF16 R76, R68.reuse, R78, R8 ;  /* 0x0000004e444c723c */ /* 0x040fe80000041808 */
[----:B------:R-:W-:Y:S01]  /*104a0*/  FADD.FTZ R4, R91, R4 ;  /* 0x000000045b047221 */ /* 0x000fe20000010000 */
[----:B------:R-:W-:Y:S03]  /*104b0*/  IADD3 R3, R154, -0x1, RZ ;  /* 0xffffffff9a037810 */ /* 0x000fe60007ffe0ff */
[C---:B----4-:R-:W-:Y:S04]  /*104c0*/  HMMA.16816.F32.BF16 R72, R68.reuse, R24, R12 ;  /* 0x000000184448723c */ /* 0x050fe8000004180c */
[----:B------:R-:W-:Y:S01]  /*104d0*/  FADD.FTZ R41, R41, R4 ;  /* 0x0000000429297221 */ /* 0x000fe20000010000 */
[----:B------:R-:W-:Y:S03]  /*104e0*/  MOV R154, R3 ;  /* 0x00000003009a7202 */ /* 0x000fe60000000f00 */
[----:B------:R-:W-:Y:S01]  /*104f0*/  FADD.FTZ R42, R42, R41 ;  /* 0x000000292a2a7221 */ /* 0x000fe20000010000 */
[----:B------:R-:W-:Y:S03]  /*10500*/  HMMA.16816.F32.BF16 R68, R68, R26, R16 ;  /* 0x0000001a4444723c */ /* 0x000fe60000041810 */
[----:B------:R-:W-:Y:S04]  /*10510*/  FADD.FTZ R43, R43, R42 ;  /* 0x0000002a2b2b7221 */ /* 0x000fe80000010000 */
[----:B------:R-:W-:Y:S05]  /*10520*/  FADD.FTZ R43, R44, R43 ;  /* 0x0000002b2c2b7221 */ /* 0x000fea0000010000 */
[----:B------:R-:W-:Y:S04]  /*10530*/  FADD.FTZ R28, R28, R43 ;  /* 0x0000002b1c1c7221 */ /* 0x000fe80000010000 */
[----:B------:R-:W-:Y:S01]  /*10540*/  FADD.FTZ R159, R33, R28 ;  /* 0x0000001c219f7221 */ /* 0x000fe20000010000 */
[----:B------:R-:W-:-:S05]  /*10550*/  @P0 BRA `(.L_x_4476) ;  /* 0xffffd2a000000947 */ /* 0x000fca000383ffff */
.L_x_4472:
        /* <DEDUP_REMOVED lines=29> */
[----:B------:R-:W-:Y:S02]  /*10730*/  LOP3.LUT P0, RZ, R6, 0x2, RZ, 0xc0, !PT ;  /* 0x0000000206ff7812 */ /* 0x000fe4000780c0ff */
        /* <DEDUP_REMOVED lines=20> */
[----:B------:R-:W-:Y:S01]  /*10880*/  IMAD R9, R14, 0x10, R9 ;  /* 0x000000100e097824 */ /* 0x000fe200078e0209 */
[----:B------:R-:W-:Y:S01]  /*10890*/  ISETP.NE.U32.AND P1, PT, R6, 0x1, PT ;  /* 0x000000010600780c */ /* 0x000fe20003f25070 */
[C---:B------:R-:W-:Y:S01]  /*108a0*/  FMUL.FTZ R81, R7.reuse, R81 ;  /* 0x0000005107517220 */ /* 0x040fe20000410000 */
[----:B------:R-:W-:Y:S01]  /*108b0*/  LEA.HI R8, R8, R8, RZ, 0x1d ;  /* 0x0000000808087211 */ /* 0x000fe200078fe8ff */
[----:B------:R-:W-:-:S02]  /*108c0*/  FMUL.FTZ R76, R7, R76 ;  /* 0x0000004c074c7220 */ /* 0x000fc40000410000 */
[----:B------:R-:W-:Y:S01]  /*108d0*/  FMUL.FTZ R77, R7, R77 ;  /* 0x0000004d074d7220 */ /* 0x000fe20000410000 */
[----:B------:R-:W-:Y:S01]  /*108e0*/  LEA R8, R9, R8, 0x1 ;  /* 0x0000000809087211 */ /* 0x000fe200078e08ff */
[----:B------:R-:W-:Y:S01]  /*108f0*/  FMUL.FTZ R72, R7, R72 ;  /* 0x0000004807487220 */ /* 0x000fe20000410000 */
[----:B------:R-:W-:Y:S01]  /*10900*/  F2FP.BF16.PACK_AB R80, R81, R80 ;  /* 0x000000505150723e */ /* 0x000fe200000010ff */
[C---:B------:R-:W-:Y:S01]  /*10910*/  FMUL.FTZ R73, R7.reuse, R73 ;  /* 0x0000004907497220 */ /* 0x040fe20000410000 */
[----:B------:R-:W-:Y:S01]  /*10920*/  SHF.L.U32 R9, R8, 0x1, RZ ;  /* 0x0000000108097819 */ /* 0x000fe200000006ff */
[----:B------:R-:W-:Y:S01]  /*10930*/  FMUL.FTZ R68, R7, R68 ;  /* 0x0000004407447220 */ /* 0x000fe20000410000 */
[----:B------:R-:W-:Y:S01]  /*10940*/  F2FP.BF16.PACK_AB R76, R77, R76 ;  /* 0x0000004c4d4c723e */ /* 0x000fe200000010ff */
[----:B------:R-:W-:Y:S01]  /*10950*/  IMAD.MOV.U32 R6, RZ, RZ, -0x10 ;  /* 0xfffffff0ff067424 */ /* 0x000fe200078e00ff */
[----:B------:R-:W-:Y:S01]  /*10960*/  F2FP.BF16.PACK_AB R72, R73, R72 ;  /* 0x000000484948723e */ /* 0x000fe200000010ff */
[----:B------:R-:W-:Y:S01]  /*10970*/  FMUL.FTZ R7, R7, R69 ;  /* 0x0000004507077220 */ /* 0x000fe20000410000 */
[----:B------:R-:W-:Y:S01]  /*10980*/  STS [R9], R80 ;  /* 0x0000005009007388 */ /* 0x000fe20000000800 */
[----:B-1----:R-:W-:Y:S01]  /*10990*/  @P3 FMUL.FTZ R5, R5, 0.69314718246459960938 ;  /* 0x3f31721805053820 */ /* 0x002fe20000410000 */
[----:B------:R-:W-:Y:S01]  /*109a0*/  SEL R6, R6, 0x10, !P1 ;  /* 0x0000001006067807 */ /* 0x000fe20004800000 */
[----:B------:R-:W-:Y:S01]  /*109b0*/  IMAD.MOV.U32 R8, RZ, RZ, 0x7f800000 ;  /* 0x7f800000ff087424 */ /* 0x000fe200078e00ff */
[----:B------:R-:W-:Y:S01]  /*109c0*/  F2FP.BF16.PACK_AB R68, R7, R68 ;  /* 0x000000440744723e */ /* 0x000fe200000010ff */
[----:B------:R1:W-:Y:S01]  /*109d0*/  STS [R9+0x200], R82 ;  /* 0x0002005209007388 */ /* 0x0003e20000000800 */
[C---:B------:R-:W-:Y:S01]  /*109e0*/  IADD3 R7, R9.reuse, 0x20, RZ ;  /* 0x0000002009077810 */ /* 0x040fe20007ffe0ff */
[C---:B------:R-:W-:Y:S01]  /*109f0*/  IMAD.IADD R11, R9.reuse, 0x1, R6 ;  /* 0x00000001090b7824 */ /* 0x040fe200078e0206 */
[----:B------:R-:W-:Y:S01]  /*10a00*/  @P0 IADD3 R7, R9, -0x20, RZ ;  /* 0xffffffe009070810 */ /* 0x000fe20007ffe0ff */
[----:B------:R-:W-:Y:S01]  /*10a10*/  @P3 FFMA.FTZ R8, R2, c[0x0][0x238], R5 ;  /* 0x00008e0002083a23 */ /* 0x000fe20000010005 */
[----:B------:R-:W-:-:S02]  /*10a20*/  ISETP.NE.AND P0, PT, RZ, UR4, PT ;  /* 0x00000004ff007c0c */ /* 0x000fc4000bf05270 */
        /* <DEDUP_REMOVED lines=18> */
.L_x_4477:
[----:B------:R-:W1:Y:S04]  /*10b50*/  S2R R11, SR_CTAID.Z ;  /* 0x00000000000b7919 */ /* 0x000e680000002700 */
[----:B------:R-:W1:Y:S02]  /*10b60*/  S2R R0, SR_CTAID.Y ;  /* 0x0000000000007919 */ /* 0x000e640000002600 */
[----:B-1----:R-:W-:-:S04]  /*10b70*/  IMAD R2, R0, c[0x0][0x1c0], R11 ;  /* 0x0000700000027a24 */ /* 0x002fc800078e020b */
[----:B------:R-:W-:Y:S02]  /*10b80*/  IMAD R2, R2, c[0x0][0x214], RZ ;  /* 0x0000850002027a24 */ /* 0x000fe400078e02ff */
.L_x_4478:
[----:B------:R-:W-:Y:S01]  /*10b90*/  BAR.SYNC.DEFER_BLOCKING 0x0 ;  /* 0x0000000000007b1d */ /* 0x000fe20000010000 */
[----:B------:R-:W-:Y:S01]  /*10ba0*/  LOP3.LUT R10, R10, 0xffffffe0, RZ, 0xc0, !PT ;  /* 0xffffffe00a0a7812 */ /* 0x000fe200078ec0ff */
[----:B------:R-:W-:Y:S01]  /*10bb0*/  IMAD.WIDE.U32 R20, R149, c[0x0][0x1e8], RZ ;  /* 0x00007a0095147a25 */ /* 0x000fe200078e00ff */
        /* <DEDUP_REMOVED lines=32> */
.L_x_4480:
[----:B------:R-:W-:Y:S05]  /*10dc0*/  BSYNC B0 ;  /* 0x0000000000007941 */ /* 0x000fea0003800000 */
.L_x_4479:
[----:B------:R-:W5:Y:S01]  /*10dd0*/  S2R R3, SR_CTAID.X ;  /* 0x0000000000037919 */ /* 0x000f620000002500 */
[----:B------:R-:W-:Y:S01]  /*10de0*/  IMAD.SHL.U32 R12, R13, 0x8, RZ ;  /* 0x000000080d0c7824 */ /* 0x000fe200078e00ff */
[----:B----4-:R-:W-:Y:S01]  /*10df0*/  SHF.R.S32.HI R8, RZ, 0x1f, R11 ;  /* 0x0000001fff087819 */ /* 0x010fe2000001140b */
[----:B------:R-:W-:Y:S01]  /*10e00*/  BSSY B0, `(.L_x_4481) ;  /* 0x000001d000007945 */ /* 0x000fe20003800000 */
[----:B------:R-:W4:Y:S02]  /*10e10*/  S2R R0, SR_TID.X ;  /* 0x0000000000007919 */ /* 0x000f240000002100 */
[----:B------:R-:W-:Y:S01]  /*10e20*/  SHF.R.S32.HI R13, RZ, 0x1f, R12 ;  /* 0x0000001fff0d7819 */ /* 0x000fe2000001140c */
[----:B------:R-:W-:-:S04]  /*10e30*/  IMAD R8, R8, c[0x0][0x1f0], RZ ;  /* 0x00007c0008087a24 */ /* 0x000fc800078e02ff */
[----:B------:R-:W-:Y:S02]  /*10e40*/  IMAD R8, R11, c[0x0][0x1f4], R8 ;  /* 0x00007d000b087a24 */ /* 0x000fe400078e0208 */
[----:B-----5:R-:W-:-:S04]  /*10e50*/  IMAD.SHL.U32 R3, R3, 0x40, RZ ;  /* 0x0000004003037824 */ /* 0x020fc800078e00ff */
[----:B------:R-:W-:Y:S01]  /*10e60*/  IMAD.WIDE.U32 R12, R3, c[0x0][0x1e8], R12 ;  /* 0x00007a00030c7a25 */ /* 0x000fe200078e000c */
[----:B------:R-:W-:Y:S02]  /*10e70*/  SHF.R.S32.HI R2, RZ, 0x1f, R3 ;  /* 0x0000001fff027819 */ /* 0x000fe40000011403 */
[----:B----4-:R-:W-:Y:S02]  /*10e80*/  SHF.R.S32.HI R9, RZ, 0x1f, R0 ;  /* 0x0000001fff097819 */ /* 0x010fe40000011400 */
[----:B------:R-:W-:Y:S01]  /*10e90*/  IADD3 R20, P0, R20, R12, RZ ;  /* 0x0000000c14147210 */ /* 0x000fe20007f1e0ff */
[----:B------:R-:W-:Y:S01]  /*10ea0*/  IMAD R2, R2, c[0x0][0x1e8], RZ ;  /* 0x00007a0002027a24 */ /* 0x000fe200078e02ff */
[----:B------:R-:W-:-:S03]  /*10eb0*/  LEA.HI R9, R9, R0, RZ, 0x2 ;  /* 0x0000000009097211 */ /* 0x000fc600078f10ff */
[----:B------:R-:W-:Y:S01]  /*10ec0*/  IMAD R2, R3, c[0x0][0x1ec], R2 ;  /* 0x00007b0003027a24 */ /* 0x000fe200078e0202 */
[----:B------:R-:W-:Y:S01]  /*10ed0*/  SHF.R.S32.HI R0, RZ, 0x2, R9 ;  /* 0x00000002ff007819 */ /* 0x000fe20000011409 */
[----:B------:R-:W-:-:S03]  /*10ee0*/  IMAD.IADD R3, R148, 0x1, -R3 ;  /* 0x0000000194037824 */ /* 0x000fc600078e0a03 */
        /* <DEDUP_REMOVED lines=14> */
.L_x_4482:
[----:B------:R-:W-:Y:S05]  /*10fd0*/  BSYNC B0 ;  /* 0x0000000000007941 */ /* 0x000fea0003800000 */
.L_x_4481:
[----:B------:R-:W-:-:S04]  /*10fe0*/  IADD3 R2, R150, 0x20, RZ ;  /* 0x0000002096027810 */ /* 0x000fc80007ffe0ff */
[----:B------:R-:W-:-:S13]  /*10ff0*/  ISETP.GE.AND P0, PT, R2, R3, PT ;  /* 0x000000030200720c */ /* 0x000fda0003f06270 */
        /* <DEDUP_REMOVED lines=13> */
.L_x_4483:
        /* <DEDUP_REMOVED lines=11> */
.L_x_5249:


//--------------------- .text._ZN5flash24flash_fwd_splitkv_kernelI23Flash_fwd_kernel_traitsILi32ELi64ELi128ELi4ELb0ELb0EN7cutlass10bfloat16_tE19Flash_kernel_traitsILi32ELi64ELi128ELi4ES3_EELb1ELb0ELb1ELb0ELb0ELb0ELb0ELb1EEEvNS_16Flash_fwd_paramsE --------------------------
	.section	.text._ZN5flash24flash_fwd_splitkv_kernelI23Flash_fwd_kernel_traitsILi32ELi64ELi128ELi4ELb0ELb0EN7cutlass10bfloat16_tE19Flash_kernel_traitsILi32ELi64ELi128ELi4ES3_EELb1ELb0ELb1ELb0ELb0ELb0ELb0ELb1EEEvNS_16Flash_fwd_paramsE,"ax",@progbits
	.sectioninfo	@"SHI_REGISTERS=168"
	.align	128
        .global         _ZN5flash24flash_fwd_splitkv_kernelI23Flash_fwd_kernel_traitsILi32ELi64ELi128ELi4ELb0ELb0EN7cutlass10bfloat16_tE19Flash_kernel_traitsILi32ELi64ELi128ELi4ES3_EELb1ELb0ELb1ELb0ELb0ELb0ELb0ELb1EEEvNS_16Flash_fwd_paramsE
        .type           _ZN5flash24flash_fwd_splitkv_kernelI23Flash_fwd_kernel_traitsILi32ELi64ELi128ELi4ELb0ELb0EN7cutlass10bfloat16_tE19Flash_kernel_traitsILi32ELi64ELi128ELi4ES3_EELb1ELb0ELb1ELb0ELb0ELb0ELb0ELb1EEEvNS_16Flash_fwd_paramsE,@function
        .size           _ZN5flash24flash_fwd_splitkv_kernelI23Flash_fwd_kernel_traitsILi32ELi64ELi128ELi4ELb0ELb0EN7cutlass10bfloat16_tE19Flash_kernel_traitsILi32ELi64ELi128ELi4ES3_EELb1ELb0ELb1ELb0ELb0ELb0ELb0ELb1EEEvNS_16Flash_fwd_paramsE,(.L_x_5250 - _ZN5flash24flash_fwd_splitkv_kernelI23Flash_fwd_kernel_traitsILi32ELi64ELi128ELi4ELb0ELb0EN7cutlass10bfloat16_tE19Flash_kernel_traitsILi32ELi64ELi128ELi4ES3_EELb1ELb0ELb1ELb0ELb0ELb0ELb0ELb1EEEvNS_16Flash_fwd_paramsE)
        .other          _ZN5flash24flash_fwd_splitkv_kernelI23Flash_fwd_kernel_traitsILi32ELi64ELi128ELi4ELb0ELb0EN7cutlass10bfloat16_tE19Flash_kernel_traitsILi32ELi64ELi128ELi4ES3_EELb1ELb0ELb1ELb0ELb0ELb0ELb0ELb1EEEvNS_16Flash_fwd_paramsE,@"STO_CUDA_ENTRY STV_DEFAULT"
_ZN5flash24flash_fwd_splitkv_kernelI23Flash_fwd_kernel_traitsILi32ELi64ELi128ELi4ELb0ELb0EN7cutlass10bfloat16_tE19Flash_kernel_traitsILi32ELi64ELi128ELi4ES3_EELb1ELb0ELb1ELb0ELb0ELb0ELb0ELb1EEEvNS_16Flash_fwd_paramsE:
.text._ZN5flash24flash_fwd_splitkv_kernelI23Flash_fwd_kernel_traitsILi32ELi64ELi128ELi4ELb0ELb0EN7cutlass10bfloat16_tE19Flash_kernel_traitsILi32ELi64ELi128ELi4ES3_EELb1ELb0ELb1ELb0ELb0ELb0ELb0ELb1EEEvNS_16Flash_fwd_paramsE:
        /* <DEDUP_REMOVED lines=14> */
[----:B------:R-:W2:Y:S01]  /*00e0*/  @P1 LDG.E R148, [R8.64] ;  /* 0x0000000608941981 */ /* 0x000ea2000c1e1900 */
[CC--:B------:R-:W-:Y:S01]  /*00f0*/  IMAD.WIDE R118, R3.reuse, R2.reuse, c[0x0][0x250] ;  /* 0x0000940003767625 */ /* 0x0c0fe200078e0202 */
[----:B------:R-:W-:Y:S02]  /*0100*/  ISETP.EQ.OR.EX P0, PT, RZ, c[0x0][0x24c], !P2, P0 ;  /* 0x00009300ff007a0c */ /* 0x000fe40005702700 */
[----:B------:R-:W2:Y:S04]  /*0110*/  @P1 LDG.E R5, [R8.64+0x4] ;  /* 0x0000040608051981 */ /* 0x000ea8000c1e1900 */
[----:B------:R1:W5:Y:S01]  /*0120*/  @P5 LDG.E R0, [R118.64] ;  /* 0x0000000676005981 */ /* 0x000362000c1e1900 */
[----:B------:R-:W-:Y:S02]  /*0130*/  IMAD.MOV.U32 R15, RZ, RZ, -0x1 ;  /* 0xffffffffff0f7424 */ /* 0x000fe400078e00ff */
[----:B------:R-:W-:Y:S01]  /*0140*/  IMAD.WIDE R6, R3, R2, c[0x0][0x248] ;  /* 0x0000920003067625 */ /* 0x000fe200078e0202 */
[----:B------:R-:W3:Y:S04]  /*0150*/  S2R R23, SR_CTAID.X ;  /* 0x0000000000177919 */ /* 0x000ee80000002500 */
[----:B------:R1:W5:Y:S01]  /*0160*/  @!P0 LDG.E R15, [R6.64] ;  /* 0x00000006060f8981 */ /* 0x000362000c1e1900 */
[----:B------:R-:W-:-:S03]  /*0170*/  ISETP.NE.U32.AND P0, PT, RZ, c[0x0][0x248], PT ;  /* 0x00009200ff007a0c */ /* 0x000fc60003f05070 */
[----:B------:R-:W4:Y:S04]  /*0180*/  S2R R114, SR_CTAID.Z ;  /* 0x0000000000727919 */ /* 0x000f280000002700 */
[----:B------:R-:W1:Y:S01]  /*0190*/  S2R R57, SR_TID.X ;  /* 0x0000000000397919 */ /* 0x000e620000002100 */
[----:B------:R-:W-:Y:S01]  /*01a0*/  ISETP.NE.AND.EX P0, PT, RZ, c[0x0][0x24c], PT, P0 ;  /* 0x00009300ff007a0c */ /* 0x000fe20003f05300 */
[--C-:B------:R-:W-:Y:S01]  /*01b0*/  IMAD.MOV.U32 R65, RZ, RZ, R3.reuse ;  /* 0x000000ffff417224 */ /* 0x100fe200078e0003 */
[----:B------:R-:W-:Y:S01]  /*01c0*/  SHF.R.S32.HI R64, RZ, 0x1f, R3 ;  /* 0x0000001fff407819 */ /* 0x000fe20000011403 */
[----:B--2---:R-:W-:Y:S02]  /*01d0*/  @P1 IMAD.IADD R146, R5, 0x1, -R148 ;  /* 0x0000000105921824 */ /* 0x004fe400078e0a94 */
[----:B------:R-:W-:-:S08]  /*01e0*/  @!P1 IMAD.MOV.U32 R146, RZ, RZ, c[0x0][0x214] ;  /* 0x00008500ff929624 */ /* 0x000fd000078e00ff */
[----:B------:R-:W-:Y:S05]  /*01f0*/  @!P0 BRA `(.L_x_4484) ;  /* 0x0000004000008947 */ /* 0x000fea0003800000 */
[----:B-1-34-:R-:W2:Y:S02]  /*0200*/  @P2 LDG.E R4, [R6.64+0x4] ;  /* 0x0000040606042981 */ /* 0x01aea4000c1e1900 */
[----:B--2--5:R-:W-:-:S06]  /*0210*/  @P2 IADD3 R5, R4, -R15, RZ ;  /* 0x8000000f04052210 */ /* 0x024fcc0007ffe0ff */
[----:B------:R1:W5:Y:S01]  /*0220*/  @!P2 LDG.E R5, [R6.64] ;  /* 0x000000060605a981 */ /* 0x000362000c1e1900 */
[----:B------:R-:W-:Y:S05]  /*0230*/  BRA `(.L_x_4485) ;  /* 0x0000001000007947 */ /* 0x000fea0003800000 */
.L_x_4484:
[----:B-1-34-:R-:W-:Y:S02]  /*0240*/  MOV R5, c[0x0][0x218] ;  /* 0x0000860000057a02 */ /* 0x01afe40000000f00 */
.L_x_4485:
        /* <DEDUP_REMOVED lines=36> */
[----:B------:R-:W-:-:S05]  /*0490*/  LOP3.LUT R2, R0, 0xfffffffc, RZ, 0xc0, !PT ;  /* 0xfffffffc00027812 */ /* 0x000fca00078ec0ff */
        /* <DEDUP_REMOVED lines=9> */
[----:B------:R-:W-:Y:S02]  /*0530*/  IMAD R2, R2, c[0x0][0x1e8], RZ ;  /* 0x00007a0002027a24 */ /* 0x000fe400078e02ff */
[----:B------:R-:W-:Y:S02]  /*0540*/  @!P0 IMAD R64, R3, c[0x0][0x1e4], R64 ;  /* 0x0000790003408a24 */ /* 0x000fe400078e0240 */
[----:B------:R-:W-:-:S04]  /*0550*/  IMAD.WIDE.U32 R10, R51, c[0x0][0x1e8], R4 ;  /* 0x00007a00330a7a25 */ /* 0x000fc800078e0004 */
[----:B------:R-:W-:Y:S02]  /*0560*/  @P0 IMAD R148, R148, c[0x0][0x1ec], R7 ;  /* 0x00007b0094940a24 */ /* 0x000fe400078e0207 */
        /* <DEDUP_REMOVED lines=8> */
[----:B------:R-:W-:Y:S01]  /*05f0*/  ISETP.GE.OR P0, PT, R9, R146, P1 ;  /* 0x000000920900720c */ /* 0x000fe20000f06670 */
[----:B------:R-:W-:Y:S01]  /*0600*/  IMAD R5, R2, c[0x0][0x1f0], RZ ;  /* 0x00007c0002057a24 */ /* 0x000fe200078e02ff */
[----:B------:R-:W-:Y:S01]  /*0610*/  SHF.R.S32.HI R3, RZ, 0x1f, R9 ;  /* 0x0000001fff037819 */ /* 0x000fe20000011409 */
[----:B------:R-:W-:-:S04]  /*0620*/  IMAD.WIDE.U32 R6, R114, c[0x0][0x1f0], R6 ;  /* 0x00007c0072067a25 */ /* 0x000fc800078e0006 */
[----:B------:R-:W-:-:S05]  /*0630*/  IMAD R5, R114, c[0x0][0x1f4], R5 ;  /* 0x00007d0072057a24 */ /* 0x000fca00078e0205 */
[----:B------:R-:W-:Y:S01]  /*0640*/  IADD3 R5, R7, R5, RZ ;  /* 0x0000000507057210 */ /* 0x000fe20007ffe0ff */
        /* <DEDUP_REMOVED lines=9> */
.L_x_4488:
[----:B------:R-:W-:Y:S05]  /*06e0*/  BSYNC B0 ;  /* 0x0000000000007941 */ /* 0x000fea0003800000 */
.L_x_4487:
        /* <DEDUP_REMOVED lines=15> */
.L_x_4490:
[----:B------:R-:W-:Y:S05]  /*07e0*/  BSYNC B0 ;  /* 0x0000000000007941 */ /* 0x000fea0003800000 */
.L_x_4489:
        /* <DEDUP_REMOVED lines=13> */
.L_x_4486:
        /* <DEDUP_REMOVED lines=44> */
[----:B------:R-:W-:Y:S02]  /*0b80*/  IABS R4, c[0x0][0x1c8] ;  /* 0x0000720000047a13 */ /* 0x000fe40000000000 */
[----:B------:R-:W-:Y:S02]  /*0b90*/  IABS R3, R114 ;  /* 0x0000007200037213 */ /* 0x000fe40000000000 */
[----:B------:R-:W1:Y:S08]  /*0ba0*/  I2F.RP R7, R4 ;  /* 0x0000000400077306 */ /* 0x000e700000209400 */
        /* <DEDUP_REMOVED lines=9> */
[----:B------:R-:W-:Y:S02]  /*0c40*/  IMAD R3, R4, R2, R3 ;  /* 0x0000000204037224 */ /* 0x000fe400078e0203 */
[----:B------:R-:W-:-:S03]  /*0c50*/  IMAD.MOV R2, RZ, RZ, -R5 ;  /* 0x000000ffff027224 */ /* 0x000fc600078e0a05 */
[----:B------:R-:W-:Y:S01]  /*0c60*/  ISETP.GT.U32.AND P0, PT, R4, R3, PT ;  /* 0x000000030400720c */ /* 0x000fe20003f04070 */
[----:B------:R-:W-:-:S05]  /*0c70*/  IMAD R19, R2, c[0x0][0x2d0], R9 ;  /* 0x0000b40002137a24 */ /* 0x000fca00078e0209 */
[----:B------:R-:W-:-:S05]  /*0c80*/  SHF.R.S32.HI R7, RZ, 0x1f, R19 ;  /* 0x0000001fff077819 */ /* 0x000fca0000011413 */
[----:B------:R-:W-:Y:S02]  /*0c90*/  IMAD R2, R7, c[0x0][0x198], RZ ;  /* 0x0000660007027a24 */ /* 0x000fe400078e02ff */
[-C--:B------:R-:W-:Y:S02]  /*0ca0*/  @!P0 IADD3 R3, R3, -R4.reuse, RZ ;  /* 0x8000000403038210 */ /* 0x080fe40007ffe0ff */
[----:B------:R-:W-:Y:S01]  /*0cb0*/  @!P0 IADD3 R6, R6, 0x1, RZ ;  /* 0x0000000106068810 */ /* 0x000fe20007ffe0ff */
[----:B------:R-:W-:Y:S01]  /*0cc0*/  IMAD R2, R19, c[0x0][0x19c], R2 ;  /* 0x0000670013027a24 */ /* 0x000fe200078e0202 */
        /* <DEDUP_REMOVED lines=13> */
[----:B------:R-:W-:Y:S02]  /*0da0*/  IMAD.IADD R5, R5, 0x1, R3 ;  /* 0x0000000105057824 */ /* 0x000fe400078e0203 */
[----:B------:R-:W-:-:S04]  /*0db0*/  IMAD.WIDE.U32 R12, R0, c[0x0][0x188], RZ ;  /* 0x00006200000c7a25 */ /* 0x000fc800078e00ff */
[----:B------:R-:W-:Y:S01]  /*0dc0*/  IMAD.WIDE.U32 R10, R19, c[0x0][0x198], R4 ;  /* 0x00006600130a7a25 */ /* 0x000fe200078e0004 */
[----:B------:R-:W-:Y:S02]  /*0dd0*/  SHF.R.S32.HI R5, RZ, 0x1f, R6 ;  /* 0x0000001fff057819 */ /* 0x000fe40000011406 */
[----:B------:R-:W-:Y:S01]  /*0de0*/  IADD3 R15, R13, R15, RZ ;  /* 0x0000000f0d0f7210 */ /* 0x000fe20007ffe0ff */
        /* <DEDUP_REMOVED lines=8> */
.L_x_4491:
        /* <DEDUP_REMOVED lines=16> */
.L_x_4493:
[----:B------:R-:W-:Y:S02]  /*0f70*/  IABS R8, c[0x0][0x1c8] ;  /* 0x0000720000087a13 */ /* 0x000fe40000000000 */
[----:B------:R-:W-:Y:S02]  /*0f80*/  IABS R7, R114 ;  /* 0x0000007200077213 */ /* 0x000fe40000000000 */
[----:B------:R-:W1:Y:S01]  /*0f90*/  I2F.RP R9, R8 ;  /* 0x0000000800097306 */ /* 0x000e620000209400 */
[----:B------:R-:W-:-:S05]  /*0fa0*/  @P4 IADD3 R15, R0, R15, RZ ;  /* 0x0000000f000f4210 */ /* 0x000fca0007ffe0ff */
[----:B------:R-:W-:-:S04]  /*0fb0*/  @P4 IMAD.WIDE.U32 R16, R15, c[0x0][0x1a0], RZ ;  /* 0x000068000f104a25 */ /* 0x000fc800078e00ff */
[----:B------:R-:W-:Y:S01]  /*0fc0*/  @P4 IMAD R15, R15, c[0x0][0x1a4], R17 ;  /* 0x000069000f0f4a24 */ /* 0x000fe200078e0211 */
[----:B-1----:R-:W1:Y:S02]  /*0fd0*/  MUFU.RCP R10, R9 ;  /* 0x00000009000a7308 */ /* 0x002e640000001000 */
[----:B-1----:R-:W-:Y:S02]  /*0fe0*/  IADD3 R10, R10, 0xffffffe, RZ ;  /* 0x0ffffffe0a0a7810 */ /* 0x002fe40007ffe0ff */
[----:B------:R-:W-:-:S04]  /*0ff0*/  LEA R9, R49, 0xffffff80, 0x7 ;  /* 0xffffff8031097811 */ /* 0x000fc800078e38ff */
[----:B------:R-:W1:Y:S01]  /*1000*/  F2I.FTZ.U32.TRUNC.NTZ R11, R10 ;  /* 0x0000000a000b7305 */ /* 0x000e62000021f000 */
[----:B------:R-:W-:Y:S02]  /*1010*/  IMAD.MOV.U32 R19, RZ, RZ, R9 ;  /* 0x000000ffff137224 */ /* 0x000fe400078e0009 */
[----:B-1----:R-:W-:Y:S01]  /*1020*/  IMAD.MOV R2, RZ, RZ, -R11 ;  /* 0x000000ffff027224 */ /* 0x002fe200078e0a0b */
[----:B------:R-:W-:-:S03]  /*1030*/  MOV R10, RZ ;  /* 0x000000ff000a7202 */ /* 0x000fc60000000f00 */
[----:B------:R-:W-:-:S04]  /*1040*/  IMAD R6, R2, R8, RZ ;  /* 0x0000000802067224 */ /* 0x000fc800078e02ff */
[----:B------:R-:W-:-:S04]  /*1050*/  IMAD.HI.U32 R6, R11, R6, R10 ;  /* 0x000000060b067227 */ /* 0x000fc800078e000a */
[----:B------:R-:W-:Y:S01]  /*1060*/  IMAD.WIDE.U32 R10, R9, c[0x0][0x198], R4 ;  /* 0x00006600090a7a25 */ /* 0x000fe200078e0004 */
[----:B------:R-:W-:-:S03]  /*1070*/  @P4 MOV R4, R16 ;  /* 0x0000001000044202 */ /* 0x000fc60000000f00 */
        /* <DEDUP_REMOVED lines=35> */
.L_x_4492:
[----:B------:R1:W5:Y:S01]  /*12b0*/  @P5 LDG.E R0, [R118.64] ;  /* 0x0000000676005981 */ /* 0x000362000c1e1900 */
[----:B------:R-:W-:Y:S01]  /*12c0*/  SHF.R.S32.HI R50, RZ, 0x1f, R57 ;  /* 0x0000001fff327819 */ /* 0x000fe20000011439 */
[----:B------:R-:W-:Y:S01]  /*12d0*/  IMAD.MOV.U32 R8, RZ, RZ, 0x2 ;  /* 0x00000002ff087424 */ /* 0x000fe200078e00ff */
[----:B------:R-:W-:Y:S01]  /*12e0*/  ISETP.NE.AND P0, PT, R148, -0x1, PT ;  /* 0xffffffff9400780c */ /* 0x000fe20003f05270 */
[----:B------:R-:W-:Y:S01]  /*12f0*/  IMAD.MOV.U32 R73, RZ, RZ, c[0x0][0x230] ;  /* 0x00008c00ff497624 */ /* 0x000fe200078e00ff */
[CC--:B------:R-:W-:Y:S01]  /*1300*/  LEA.HI R21, R50.reuse, R57.reuse, RZ, 0x2 ;  /* 0x0000003932157211 */ /* 0x0c0fe200078f10ff */
[----:B------:R-:W-:Y:S01]  /*1310*/  IMAD.MOV.U32 R10, RZ, RZ, RZ ;  /* 0x000000ffff0a7224 */ /* 0x000fe200078e00ff */
[----:B------:R-:W-:Y:S01]  /*1320*/  LEA.HI R61, R50, R57, RZ, 0x4 ;  /* 0x00000039323d7211 */ /* 0x000fe200078f20ff */
[----:B------:R-:W-:Y:S01]  /*1330*/  IMAD.MOV.U32 R11, RZ, RZ, c[0x0][0x230] ;  /* 0x00008c00ff0b7624 */ /* 0x000fe200078e00ff */
[----:B------:R-:W-:Y:S01]  /*1340*/  SHF.R.S32.HI R150, RZ, 0x2, R21 ;  /* 0x00000002ff967819 */ /* 0x000fe20000011415 */
[----:B------:R-:W-:Y:S01]  /*1350*/  IMAD.MOV.U32 R106, RZ, RZ, 0x5 ;  /* 0x00000005ff6a7424 */ /* 0x000fe200078e00ff */
[----:B------:R-:W-:Y:S01]  /*1360*/  LOP3.LUT R60, R61, 0xfffffff0, RZ, 0xc0, !PT ;  /* 0xfffffff03d3c7812 */ /* 0x000fe200078ec0ff */
[----:B------:R-:W-:Y:S01]  /*1370*/  IMAD.HI.U32 R73, R8, R73, R10 ;  /* 0x0000004908497227 */ /* 0x000fe200078e000a */
[----:B------:R-:W-:-:S02]  /*1380*/  SHF.R.S32.HI R151, RZ, 0x1f, R150 ;  /* 0x0000001fff977819 */ /* 0x000fc40000011496 */
[----:B------:R-:W-:Y:S01]  /*1390*/  IADD3 R162, P2, R150, R19, RZ ;  /* 0x0000001396a27210 */ /* 0x000fe20007f5e0ff */
[----:B------:R-:W-:Y:S01]  /*13a0*/  @!P0 IMAD R8, R64, c[0x0][0x178], RZ ;  /* 0x00005e0040088a24 */ /* 0x000fe200078e02ff */
[C---:B------:R-:W-:Y:S01]  /*13b0*/  LOP3.LUT R10, R21.reuse, 0xfffffffc, RZ, 0xc0, !PT ;  /* 0xfffffffc150a7812 */ /* 0x040fe200078ec0ff */
[----:B------:R-:W-:Y:S01]  /*13c0*/  @P0 IMAD.WIDE.U32 R16, R148, c[0x0][0x190], RZ ;  /* 0x0000640094100a25 */ /* 0x000fe200078e00ff */
[CC--:B------:R-:W-:Y:S02]  /*13d0*/  LEA.HI R63, R50.reuse, R57.reuse, RZ, 0x3 ;  /* 0x00000039323f7211 */ /* 0x0c0fe400078f18ff */
[----:B------:R-:W-:Y:S01]  /*13e0*/  LEA.HI R21, R21, R150, RZ, 0x1 ;  /* 0x0000009615157211 */ /* 0x000fe200078f08ff */
[----:B------:R-:W-:Y:S01]  /*13f0*/  IMAD.X R7, R151, 0x1, R7, P2 ;  /* 0x0000000197077824 */ /* 0x000fe200010e0607 */
[----:B------:R-:W-:Y:S01]  /*1400*/  SHF.R.S32.HI R62, RZ, 0x3, R63 ;  /* 0x00000003ff3e7819 */ /* 0x000fe2000001143f */
[----:B------:R-:W-:Y:S01]  /*1410*/  IMAD.IADD R11, R57, 0x1, -R10 ;  /* 0x00000001390b7824 */ /* 0x000fe200078e0a0a */
[----:B------:R-:W-:Y:S01]  /*1420*/  SHF.R.S32.HI R71, RZ, 0x1, R73 ;  /* 0x00000001ff477819 */ /* 0x000fe20000011449 */
[----:B------:R-:W-:Y:S01]  /*1430*/  IMAD R7, R7, c[0x0][0x1a0], RZ ;  /* 0x0000680007077a24 */ /* 0x000fe200078e02ff */
[----:B------:R-:W-:Y:S01]  /*1440*/  LEA.HI R50, R50, R57, RZ, 0x5 ;  /* 0x0000003932327211 */ /* 0x000fe200078f28ff */
[----:B------:R-:W-:Y:S01]  /*1450*/  @!P0 IMAD.WIDE.U32 R24, R65, c[0x0][0x178], RZ ;  /* 0x00005e0041188a25 */ /* 0x000fe200078e00ff */
[----:B------:R-:W-:-:S02]  /*1460*/  LOP3.LUT R21, R21, 0x7fffffe, RZ, 0xc0, !PT ;  /* 0x07fffffe15157812 */ /* 0x000fc400078ec0ff */
[----:B------:R-:W-:Y:S01]  /*1470*/  SHF.R.S32.HI R115, RZ, 0x1f, R114 ;  /* 0x0000001fff737819 */ /* 0x000fe20000011472 */
[----:B------:R-:W-:Y:S01]  /*1480*/  IMAD R165, R162, c[0x0][0x1a4], R7 ;  /* 0x00006900a2a57a24 */ /* 0x000fe200078e0207 */
[----:B------:R-:W-:Y:S01]  /*1490*/  SHF.R.S32.HI R7, RZ, 0x1f, R68 ;  /* 0x0000001fff077819 */ /* 0x000fe20000011444 */
[----:B-----5:R-:W-:Y:S01]  /*14a0*/  @!P0 IMAD R3, R65, c[0x0][0x17c], R8 ;  /* 0x00005f0041038a24 */ /* 0x020fe200078e0208 */
[----:B------:R-:W-:Y:S01]  /*14b0*/  @!P0 MOV R16, R24 ;  /* 0x0000001800108202 */ /* 0x000fe20000000f00 */
[----:B------:R-:W-:Y:S01]  /*14c0*/  IMAD.SHL.U32 R108, R11, 0x8, RZ ;  /* 0x000000080b6c7824 */ /* 0x000fe200078e00ff */
[----:B------:R-:W-:Y:S01]  /*14d0*/  LEA.HI R82, R7, R68, RZ, 0x7 ;  /* 0x0000004407527211 */ /* 0x000fe200078f38ff */
[----:B------:R-:W-:Y:S01]  /*14e0*/  IMAD.IADD R60, R57, 0x1, -R60 ;  /* 0x00000001393c7824 */ /* 0x000fe200078e0a3c */
[----:B------:R-:W-:Y:S01]  /*14f0*/  SHF.L.U32 R8, R62, 0x6, RZ ;  /* 0x000000063e087819 */ /* 0x000fe200000006ff */
[----:B------:R-:W-:Y:S01]  /*1500*/  @P0 IMAD R17, R148, c[0x0][0x194], R17 ;  /* 0x0000650094110a24 */ /* 0x000fe200078e0211 */
[----:B------:R-:W-:Y:S01]  /*1510*/  SHF.R.S32.HI R109, RZ, 0x1f, R108 ;  /* 0x0000001fff6d7819 */ /* 0x000fe2000001146c */
[----:B------:R-:W-:Y:S01]  /*1520*/  @!P0 IMAD.IADD R17, R25, 0x1, R3 ;  /* 0x0000000119118824 */ /* 0x000fe200078e0203 */
[----:B------:R-:W-:Y:S01]  /*1530*/  LEA.HI R59, R60, R60, RZ, 0x1 ;  /* 0x0000003c3c3b7211 */ /* 0x000fe200078f08ff */
[----:B------:R-:W-:Y:S01]  /*1540*/  IMAD.WIDE R22, R23, 0x40, R150 ;  /* 0x0000004017167825 */ /* 0x000fe200078e0296 */
[----:B------:R-:W-:-:S02]  /*1550*/  IADD3 R14, P0, R108, R4, RZ ;  /* 0x000000046c0e7210 */ /* 0x000fc40007f1e0ff */
[----:B------:R-:W-:Y:S01]  /*1560*/  IADD3 R16, P3, R108, R16, RZ ;  /* 0x000000106c107210 */ /* 0x000fe20007f7e0ff */
[----:B------:R-:W-:Y:S01]  /*1570*/  IMAD R4, R23, c[0x0][0x190], RZ ;  /* 0x0000640017047a24 */ /* 0x000fe200078e02ff */
[----:B------:R-:W-:Y:S01]  /*1580*/  SHF.R.S32.HI R82, RZ, 0x7, R82 ;  /* 0x00000007ff527819 */ /* 0x000fe20000011452 */
[C---:B------:R-:W-:Y:S01]  /*1590*/  IMAD.X R15, R109.reuse, 0x1, R15, P0 ;  /* 0x000000016d0f7824 */ /* 0x040fe200000e060f */
[----:B------:R-:W-:Y:S01]  /*15a0*/  LOP3.LUT R3, R8, 0xc0, RZ, 0xc0, !PT ;  /* 0x000000c008037812 */ /* 0x000fe200078ec0ff */
[----:B------:R-:W-:Y:S01]  /*15b0*/  IMAD.X R17, R109, 0x1, R17, P3 ;  /* 0x000000016d117824 */ /* 0x000fe200018e0611 */
[--C-:B------:R-:W-:Y:S01]  /*15c0*/  SHF.R.S32.HI R58, RZ, 0x1, R59.reuse ;  /* 0x00000001ff3a7819 */ /* 0x100fe2000001143b */
[C---:B------:R-:W-:Y:S01]  /*15d0*/  IMAD R4, R22.reuse, c[0x0][0x194], R4 ;  /* 0x0000650016047a24 */ /* 0x040fe200078e0204 */
[----:B------:R-:W-:Y:S01]  /*15e0*/  SHF.R.S32.HI R19, RZ, 0x1f, R59 ;  /* 0x0000001fff137819 */ /* 0x000fe2000001143b */
[----:B------:R-:W-:Y:S01]  /*15f0*/  IMAD.WIDE.U32 R116, R22, c[0x0][0x190], R16 ;  /* 0x0000640016747a25 */ /* 0x000fe200078e0010 */
[----:B------:R-:W-:-:S02]  /*1600*/  IADD3 R128, P0, R108, R2, RZ ;  /* 0x000000026c807210 */ /* 0x000fc40007f1e0ff */
[----:B------:R-:W-:Y:S01]  /*1610*/  IMNMX R82, RZ, R82, !PT ;  /* 0x00000052ff527217 */ /* 0x000fe20007800200 */
[C---:B------:R-:W-:Y:S01]  /*1620*/  IMAD.WIDE.U32 R14, R6.reuse, c[0x0][0x1b8], R14 ;  /* 0x00006e00060e7a25 */ /* 0x040fe200078e000e */
[----:B------:R-:W-:Y:S02]  /*1630*/  LOP3.LUT R25, R3, 0x18, R108, 0xf8, !PT ;  /* 0x0000001803197812 */ /* 0x000fe400078ef86c */
[----:B------:R-:W-:Y:S01]  /*1640*/  SHF.R.U32.HI R112, RZ, 0x3, R3 ;  /* 0x00000003ff707819 */ /* 0x000fe20000011603 */
[----:B------:R-:W-:Y:S01]  /*1650*/  IMAD R3, R5, c[0x0][0x1b8], RZ ;  /* 0x00006e0005037a24 */ /* 0x000fe200078e02ff */
[----:B------:R-:W-:Y:S01]  /*1660*/  LEA.HI R19, R19, R58, RZ, 0x2 ;  /* 0x0000003a13137211 */ /* 0x000fe200078f10ff */
[----:B------:R-:W-:Y:S01]  /*1670*/  IMAD.SHL.U32 R11, R11, 0x4, RZ ;  /* 0x000000040b0b7824 */ /* 0x000fe200078e00ff */
[----:B------:R-:W-:Y:S01]  /*1680*/  IADD3.X R129, R109, R13, RZ, P0, !PT ;  /* 0x0000000d6d817210 */ /* 0x000fe200007fe4ff */
[----:B------:R-:W-:Y:S01]  /*1690*/  IMAD R3, R6, c[0x0][0x1bc], R3 ;  /* 0x00006f0006037a24 */ /* 0x000fe200078e0203 */
[----:B------:R-:W-:Y:S01]  /*16a0*/  ISETP.GT.AND P0, PT, R49, R82, PT ;  /* 0x000000523100720c */ /* 0x000fe20003f04270 */
[C---:B------:R-:W-:Y:S01]  /*16b0*/  IMAD R72, R150.reuse, R71, R11 ;  /* 0x0000004796487224 */ /* 0x040fe200078e020b */
[----:B------:R-:W-:Y:S01]  /*16c0*/  LOP3.LUT R19, R19, 0xfffffffc, RZ, 0xc0, !PT ;  /* 0xfffffffc13137812 */ /* 0x000fe200078ec0ff */
[----:B------:R-:W-:Y:S01]  /*16d0*/  IMAD.IADD R15, R15, 0x1, R3 ;  /* 0x000000010f0f7824 */ /* 0x000fe200078e0203 */
[----:B------:R-:W-:Y:S01]  /*16e0*/  SHF.R.S32.HI R50, RZ, 0x5, R50 ;  /* 0x00000005ff327819 */ /* 0x000fe20000011432 */
[----:B------:R-:W-:Y:S01]  /*16f0*/  IMAD R7, R115, c[0x0][0x1a8], RZ ;  /* 0x00006a0073077a24 */ /* 0x000fe200078e02ff */
[----:B------:R-:W-:Y:S01]  /*1700*/  IADD3 R21, R150, -R21, RZ ;  /* 0x8000001596157210 */ /* 0x000fe20007ffe0ff */
[----:B------:R-:W-:Y:S01]  /*1710*/  IMAD.IADD R58, R58, 0x1, -R19 ;  /* 0x000000013a3a7824 */ /* 0x000fe200078e0a13 */
[----:B------:R-:W-:Y:S01]  /*1720*/  IADD3 R117, R117, R4, RZ ;  /* 0x0000000475757210 */ /* 0x000fe20007ffe0ff */
[----:B------:R-:W-:Y:S01]  /*1730*/  IMAD R131, R151, c[0x0][0x198], RZ ;  /* 0x0000660097837a24 */ /* 0x000fe200078e02ff */
[----:B------:R-:W-:Y:S01]  /*1740*/  LOP3.LUT R112, R25, R112, RZ, 0x3c, !PT ;  /* 0x0000007019707212 */ /* 0x000fe200078e3cff */
[----:B------:R-:W-:Y:S01]  /*1750*/  IMAD.WIDE.U32 R162, R162, c[0x0][0x1a0], R14 ;  /* 0x00006800a2a27a25 */ /* 0x000fe200078e000e */
[----:B------:R-:W-:-:S02]  /*1760*/  MOV R123, c[0x0][0x198] ;  /* 0x00006600007b7a02 */ /* 0x000fc40000000f00 */
[----:B------:R-:W-:Y:S01]  /*1770*/  LOP3.LUT P2, RZ, R58, 0x2, RZ, 0xc0, !PT ;  /* 0x000000023aff7812 */ /* 0x000fe2000784c0ff */
[----:B------:R-:W-:Y:S01]  /*1780*/  IMAD.MOV.U32 R10, RZ, RZ, 0x10 ;  /* 0x00000010ff0a7424 */ /* 0x000fe200078e00ff */
[-C--:B------:R-:W-:Y:S01]  /*1790*/  SHF.L.U64.HI R126, R123, R106.reuse, c[0x0][0x19c] ;  /* 0x000067007b7e7619 */ /* 0x080fe2000001026a */
[----:B------:R-:W-:Y:S01]  /*17a0*/  IMAD.MOV.U32 R3, RZ, RZ, c[0x0][0x1a0] ;  /* 0x00006800ff037624 */ /* 0x000fe200078e00ff */
[--C-:B------:R-:W-:Y:S01]  /*17b0*/  SHF.R.S32.HI R69, RZ, 0x1f, R72.reuse ;  /* 0x0000001fff457819 */ /* 0x100fe20000011448 */
[----:B------:R-:W-:Y:S01]  /*17c0*/  IMAD.IADD R70, R11, 0x1, R72 ;  /* 0x000000010b467824 */ /* 0x000fe200078e0248 */
[----:B------:R-:W-:Y:S01]  /*17d0*/  SEL R10, R10, 0xfffffff0, !P2 ;  /* 0xfffffff00a0a7807 */ /* 0x000fe20005000000 */
[----:B------:R-:W-:Y:S01]  /*17e0*/  IMAD R21, R50, 0x8, R21 ;  /* 0x0000000832157824 */ /* 0x000fe200078e0215 */
[C---:B------:R-:W-:Y:S01]  /*17f0*/  SHF.L.U64.HI R144, R3.reuse, R106, c[0x0][0x1a4] ;  /* 0x0000690003907619 */ /* 0x040fe2000001026a */
[----:B------:R-:W-:Y:S01]  /*1800*/  IMAD R7, R114, c[0x0][0x1ac], R7 ;  /* 0x00006b0072077a24 */ /* 0x000fe200078e0207 */
[----:B------:R-:W-:Y:S01]  /*1810*/  SHF.L.U32 R147, R3, 0x5, RZ ;  /* 0x0000000503937819 */ /* 0x000fe200000006ff */
[C---:B------:R-:W-:Y:S01]  /*1820*/  IMAD R131, R150.reuse, c[0x0][0x19c], R131 ;  /* 0x0000670096837a24 */ /* 0x040fe200078e0283 */
[----:B------:R-:W-:Y:S01]  /*1830*/  SHF.R.S32.HI R67, RZ, 0x1f, R70 ;  /* 0x0000001fff437819 */ /* 0x000fe20000011446 */
[----:B------:R-:W-:Y:S01]  /*1840*/  IMAD.WIDE.U32 R128, R150, c[0x0][0x198], R128 ;  /* 0x0000660096807a25 */ /* 0x000fe200078e0080 */
[----:B------:R-:W-:-:S03]  /*1850*/  IADD3 R165, R163, R165, RZ ;  /* 0x000000a5a3a57210 */ /* 0x000fc60007ffe0ff */
[----:B------:R-:W-:-:S04]  /*1860*/  IMAD.WIDE.U32 R116, R114, c[0x0][0x1a8], R116 ;  /* 0x00006a0072747a25 */ /* 0x000fc800078e0074 */
[----:B------:R-:W-:Y:S02]  /*1870*/  IMAD.U32 R112, R21, 0x20, R112 ;  /* 0x0000002015707824 */ /* 0x000fe400078e0070 */
[----:B------:R-:W-:Y:S02]  /*1880*/  IMAD.SHL.U32 R145, R123, 0x20, RZ ;  /* 0x000000207b917824 */ /* 0x000fe400078e00ff */
[----:B------:R-:W-:Y:S02]  /*1890*/  IMAD.IADD R131, R129, 0x1, R131 ;  /* 0x0000000181837824 */ /* 0x000fe400078e0283 */
[----:B------:R-:W-:Y:S02]  /*18a0*/  IMAD.IADD R66, R117, 0x1, R7 ;  /* 0x0000000175427824 */ /* 0x000fe400078e0207 */
[----:B------:R-:W-:Y:S01]  /*18b0*/  @!P5 IMAD.MOV.U32 R0, RZ, RZ, RZ ;  /* 0x000000ffff00d224 */ /* 0x000fe200078e00ff */
[----:B------:R-:W-:Y:S05]  /*18c0*/  @!P0 BRA `(.L_x_4494) ;  /* 0x0000378000008947 */ /* 0x000fea0003800000 */
[----:B-1----:R-:W-:Y:S01]  /*18d0*/  SHF.R.S32.HI R11, RZ, 0x1f, R9 ;  /* 0x0000001fff0b7819 */ /* 0x002fe20000011409 */
[C---:B------:R-:W-:Y:S01]  /*18e0*/  IMAD R4, R64.reuse, c[0x0][0x280], RZ ;  /* 0x0000a00040047a24 */ /* 0x040fe200078e02ff */
[--C-:B------:R-:W-:Y:S01]  /*18f0*/  SHF.R.S32.HI R8, RZ, 0x1f, R68.reuse ;  /* 0x0000001fff087819 */ /* 0x100fe20000011444 */
[----:B------:R-:W-:Y:S01]  /*1900*/  IMAD R2, R64, c[0x0][0x278], RZ ;  /* 0x00009e0040027a24 */ /* 0x000fe200078e02ff */
[----:B------:R-:W-:Y:S01]  /*1910*/  IADD3 R7, P2, P0, R9, R150, -R68 ;  /* 0x0000009609077210 */ /* 0x000fe2000785e844 */
[C---:B------:R-:W-:Y:S01]  /*1920*/  IMAD R4, R65.reuse, c[0x0][0x284], R4 ;  /* 0x0000a10041047a24 */ /* 0x040fe200078e0204 */
[----:B------:R-:W-:Y:S01]  /*1930*/  UMOV UR9, 0x40 ;  /* 0x0000004000097882 */ /* 0x000fe20000000000 */
[----:B------:R-:W-:Y:S01]  /*1940*/  IMAD.WIDE.U32 R14, R65, c[0x0][0x280], R108 ;  /* 0x0000a000410e7a25 */ /* 0x000fe200078e006c */
[----:B------:R-:W-:Y:S01]  /*1950*/  IADD3.X R8, R11, R151, ~R8, P2, P0 ;  /* 0x000000970b087210 */ /* 0x000fe200017e0c08 */
[----:B------:R-:W-:Y:S01]  /*1960*/  ULDC.64 UR4, c[0x0][0x1a0] ;  /* 0x0000680000047ab9 */ /* 0x000fe20000000a00 */
[C---:B------:R-:W-:Y:S01]  /*1970*/  LEA R94, P3, R128.reuse, c[0x0][0x168], 0x1 ;  /* 0x00005a00805e7a11 */ /* 0x040fe200078608ff */
[C---:B------:R-:W-:Y:S01]  /*1980*/  IMAD.WIDE.U32 R12, R65.reuse, c[0x0][0x278], R108 ;  /* 0x00009e00410c7a25 */ /* 0x040fe200078e006c */
[----:B------:R-:W-:Y:S01]  /*1990*/  UIMAD UR10, UR9, UR5, URZ ;  /* 0x00000005090a72a4 */ /* 0x000fe2000f8e023f */
[----:B------:R-:W-:Y:S01]  /*19a0*/  MOV R107, c[0x0][0x288] ;  /* 0x0000a200006b7a02 */ /* 0x000fe20000000f00 */
[----:B------:R-:W-:Y:S01]  /*19b0*/  UMOV UR8, 0xc0 ;  /* 0x000000c000087882 */ /* 0x000fe20000000000 */
[----:B------:R-:W-:Y:S01]  /*19c0*/  IMAD R2, R65, c[0x0][0x27c], R2 ;  /* 0x00009f0041027a24 */ /* 0x000fe200078e0202 */
[----:B------:R-:W-:Y:S01]  /*19d0*/  LEA.HI.X R93, R128, c[0x0][0x16c], R131, 0x1, P3 ;  /* 0x00005b00805d7a11 */ /* 0x000fe200018f0c83 */
        /* <DEDUP_REMOVED lines=8> */
[C---:B------:R-:W-:Y:S01]  /*1a60*/  IMAD R4, R7.reuse, c[0x0][0x294], R4 ;  /* 0x0000a50007047a24 */ /* 0x040fe200078e0204 */
[C---:B------:R-:W-:Y:S01]  /*1a70*/  IADD3 R74, R150.reuse, 0x20, RZ ;  /* 0x00000020964a7810 */ /* 0x040fe20007ffe0ff */
[C---:B------:R-:W-:Y:S01]  /*1a80*/  IMAD.WIDE.U32 R14, R7.reuse, c[0x0][0x290], R14 ;  /* 0x0000a400070e7a25 */ /* 0x040fe200078e000e */
[C---:B------:R-:W-:Y:S01]  /*1a90*/  IADD3 R111, R150.reuse, 0x40, RZ ;  /* 0x00000040966f7810 */ /* 0x040fe20007ffe0ff */
[----:B------:R-:W-:Y:S01]  /*1aa0*/  ULDC UR12, c[0x0][0x28c] ;  /* 0x0000a300000c7ab9 */ /* 0x000fe20000000800 */
[----:B------:R-:W-:Y:S01]  /*1ab0*/  IADD3 R110, R150, 0x60, RZ ;  /* 0x00000060966e7810 */ /* 0x000fe20007ffe0ff */
[----:B------:R-:W-:Y:S01]  /*1ac0*/  IMAD.IADD R0, R0, 0x1, R9 ;  /* 0x0000000100007824 */ /* 0x000fe200078e0209 */
[----:B------:R-:W-:Y:S01]  /*1ad0*/  ULDC UR11, c[0x0][0x28c] ;  /* 0x0000a300000b7ab9 */ /* 0x000fe20000000800 */
[C---:B------:R-:W-:Y:S01]  /*1ae0*/  IMAD R2, R7.reuse, c[0x0][0x28c], R2 ;  /* 0x0000a30007027a24 */ /* 0x040fe200078e0202 */
[----:B------:R-:W-:Y:S01]  /*1af0*/  ULDC UR4, c[0x0][0x230] ;  /* 0x00008c0000047ab9 */ /* 0x000fe20000000800 */
[----:B------:R-:W-:Y:S01]  /*1b00*/  IMAD.WIDE.U32 R8, R7, c[0x0][0x288], R12 ;  /* 0x0000a20007087a25 */ /* 0x000fe200078e000c */
[----:B------:R-:W-:-:S02]  /*1b10*/  UIMAD UR12, UR12, 0xc0, URZ ;  /* 0x000000c00c0c78a4 */ /* 0x000fc4000f8e023f */
[----:B------:R-:W-:Y:S01]  /*1b20*/  UIMAD UR11, UR11, 0xc0, URZ ;  /* 0x000000c00b0b78a4 */ /* 0x000fe2000f8e023f */
[----:B------:R-:W-:Y:S01]  /*1b30*/  IMAD.IADD R15, R15, 0x1, R4 ;  /* 0x000000010f0f7824 */ /* 0x000fe200078e0204 */
[----:B------:R-:W-:Y:S01]  /*1b40*/  UIADD3 UR13, UR15, UR13, URZ ;  /* 0x0000000d0f0d7290 */ /* 0x000fe2000fffe03f */
[C---:B------:R-:W-:Y:S01]  /*1b50*/  IMAD R99, R5.reuse, c[0x0][0x2a0], RZ ;  /* 0x0000a80005637a24 */ /* 0x040fe200078e02ff */
[----:B------:R-:W-:Y:S01]  /*1b60*/  ULDC.U8 UR8, c[0x0][0x313] ;  /* 0x0000c4c000087ab9 */ /* 0x000fe20000000000 */
[----:B------:R-:W-:Y:S02]  /*1b70*/  IMAD R101, R5, c[0x0][0x298], RZ ;  /* 0x0000a60005657a24 */ /* 0x000fe400078e02ff */
[----:B------:R-:W-:Y:S02]  /*1b80*/  IMAD.IADD R9, R9, 0x1, R2 ;  /* 0x0000000109097824 */ /* 0x000fe400078e0202 */
[C---:B------:R-:W-:Y:S02]  /*1b90*/  IMAD R99, R6.reuse, c[0x0][0x2a4], R99 ;  /* 0x0000a90006637a24 */ /* 0x040fe400078e0263 */
        /* <DEDUP_REMOVED lines=8> */
[----:B------:R-:W-:Y:S01]  /*1c20*/  IMAD R3, R71, R0, RZ ;  /* 0x0000000047037224 */ /* 0x000fe200078e02ff */
[----:B------:R-:W-:Y:S01]  /*1c30*/  ULDC UR10, c[0x0][0x19c] ;  /* 0x00006700000a7ab9 */ /* 0x000fe20000000800 */
[----:B------:R-:W-:Y:S01]  /*1c40*/  IMAD.MOV.U32 R120, RZ, RZ, c[0x0][0x290] ;  /* 0x0000a400ff787624 */ /* 0x000fe200078e00ff */
[----:B------:R-:W-:Y:S01]  /*1c50*/  LEA.HI.X R101, R6, c[0x0][0x26c], R101, 0x1, P0 ;  /* 0x00009b0006657a11 */ /* 0x000fe200000f0c65 */
[----:B------:R-:W-:Y:S01]  /*1c60*/  IMAD.MOV.U32 R83, RZ, RZ, 0x6 ;  /* 0x00000006ff537424 */ /* 0x000fe200078e00ff */
[C---:B------:R-:W-:Y:S01]  /*1c70*/  LEA R96, P0, R162.reuse, c[0x0][0x170], 0x1 ;  /* 0x00005c00a2607a11 */ /* 0x040fe200078008ff */
[----:B------:R-:W-:Y:S01]  /*1c80*/  IMAD.IADD R99, R15, 0x1, R99 ;  /* 0x000000010f637824 */ /* 0x000fe200078e0263 */
[----:B------:R-:W-:Y:S01]  /*1c90*/  SHF.R.S32.HI R0, RZ, 0x1f, R3 ;  /* 0x0000001fff007819 */ /* 0x000fe20000011403 */
[----:B------:R-:W-:Y:S01]  /*1ca0*/  UIMAD UR10, UR9, UR10, URZ ;  /* 0x0000000a090a72a4 */ /* 0x000fe2000f8e023f */
[----:B------:R-:W-:Y:S01]  /*1cb0*/  LEA.HI.X R97, R162, c[0x0][0x174], R165, 0x1, P0 ;  /* 0x00005d00a2617a11 */ /* 0x000fe200000f0ca5 */
[----:B------:R-:W-:Y:S01]  /*1cc0*/  IMAD.SHL.U32 R89, R120, 0x40, RZ ;  /* 0x0000004078597824 */ /* 0x000fe200078e00ff */
[-C--:B------:R-:W-:Y:S01]  /*1cd0*/  IADD3 R104, P0, R70, R3.reuse, RZ ;  /* 0x0000000346687210 */ /* 0x080fe20007f1e0ff */
[----:B------:R-:W-:Y:S01]  /*1ce0*/  IMAD.SHL.U32 R87, R120, 0x20, RZ ;  /* 0x0000002078577824 */ /* 0x000fe200078e00ff */
[----:B------:R-:W-:Y:S01]  /*1cf0*/  IADD3 R48, P3, R72, R3, RZ ;  /* 0x0000000348307210 */ /* 0x000fe20007f7e0ff */
[----:B------:R-:W-:Y:S01]  /*1d00*/  IMAD.WIDE.U32 R122, R123, 0x40, RZ ;  /* 0x000000407b7a7825 */ /* 0x000fe200078e00ff */
[----:B------:R-:W-:-:S02]  /*1d10*/  SHF.L.U64.HI R88, R120, R83, c[0x0][0x294] ;  /* 0x0000a50078587619 */ /* 0x000fc40000010253 */
[-C--:B------:R-:W-:Y:S01]  /*1d20*/  SHF.L.U64.HI R86, R120, R106.reuse, c[0x0][0x294] ;  /* 0x0000a50078567619 */ /* 0x080fe2000001026a */
[--C-:B------:R-:W-:Y:S01]  /*1d30*/  IMAD.X R105, R67, 0x1, R0.reuse, P0 ;  /* 0x0000000143697824 */ /* 0x100fe200000e0600 */
[----:B------:R-:W-:Y:S01]  /*1d40*/  LEA.HI.X R99, R14, c[0x0][0x274], R99, 0x1, P2 ;  /* 0x00009d000e637a11 */ /* 0x000fe200010f0c63 */
[----:B------:R-:W-:Y:S01]  /*1d50*/  IMAD.X R47, R69, 0x1, R0, P3 ;  /* 0x00000001452f7824 */ /* 0x000fe200018e0600 */
[----:B------:R-:W-:Y:S01]  /*1d60*/  SHF.L.U64.HI R83, R107, R83, c[0x0][0x28c] ;  /* 0x0000a3006b537619 */ /* 0x000fe20000010253 */
        /* <DEDUP_REMOVED lines=14> */
[----:B------:R-:W-:Y:S01]  /*1e50*/  SHF.L.U64.HI R88, R89, 0x1, R88 ;  /* 0x0000000159587819 */ /* 0x000fe20000010258 */
[----:B------:R-:W-:Y:S01]  /*1e60*/  IMAD.SHL.U32 R84, R107, 0x40, RZ ;  /* 0x000000406b547824 */ /* 0x000fe200078e00ff */
[----:B------:R-:W-:Y:S01]  /*1e70*/  SHF.L.U64.HI R86, R87, 0x1, R86 ;  /* 0x0000000157567819 */ /* 0x000fe20000010256 */
[----:B------:R-:W-:Y:S01]  /*1e80*/  IMAD.MOV.U32 R11, RZ, RZ, R49 ;  /* 0x000000ffff0b7224 */ /* 0x000fe200078e0031 */
[----:B------:R-:W-:Y:S01]  /*1e90*/  IADD3.X R103, R105, c[0x0][0x2b4], RZ, P5, !PT ;  /* 0x0000ad0069677a10 */ /* 0x000fe20002ffe4ff */
[----:B------:R-:W-:Y:S01]  /*1ea0*/  IMAD.U32 R81, R81, -0x80, RZ ;  /* 0xffffff8051517824 */ /* 0x000fe200078e00ff */
[----:B------:R-:W-:Y:S02]  /*1eb0*/  IADD3.X R9, R47, c[0x0][0x2b4], RZ, P3, !PT ;  /* 0x0000ad002f097a10 */ /* 0x000fe40001ffe4ff */
[----:B------:R-:W-:-:S02]  /*1ec0*/  SHF.L.U32 R91, R2, 0x1, RZ ;  /* 0x00000001025b7819 */ /* 0x000fc400000006ff */
[----:B------:R-:W-:Y:S02]  /*1ed0*/  SHF.L.U64.HI R90, R2, 0x1, R90 ;  /* 0x00000001025a7819 */ /* 0x000fe4000001025a */
[----:B------:R-:W-:Y:S02]  /*1ee0*/  ISETP.GE.AND P2, PT, R108, c[0x0][0x220], PT ;  /* 0x000088006c007a0c */ /* 0x000fe40003f46270 */
[----:B------:R-:W-:Y:S02]  /*1ef0*/  SHF.L.U32 R107, R107, 0x5, RZ ;  /* 0x000000056b6b7819 */ /* 0x000fe400000006ff */
        /* <DEDUP_REMOVED lines=9> */
.L_x_4524:
[----:B------:R-:W-:Y:S05]  /*1f90*/  IMAD.SHL.U32 R14, R11, 0x80, RZ ;  /* 0x000000800b0e7824 */ /* 0x000fea00078e00ff */
[----:B------:R-:W-:Y:S05]  /*1fa0*/  IADD3 R13, R14, -0x80, RZ ;  /* 0xffffff800e0d7810 */ /* 0x000fea0007ffe0ff */
        /* <DEDUP_REMOVED lines=18> */
[----:B------:R-:W-:Y:S01]  /*20d0*/  @!P4 IMAD.X R3, R97, 0x1, R90, P0 ;  /* 0x000000016103c824 */ /* 0x000fe200000e065a */
[----:B--2---:R1:W-:Y:S04]  /*20e0*/  @!P6 STG.E.128 [R96.64], R20 ;  /* 0x000000146000e986 */ /* 0x0043e8000c101d06 */
[----:B------:R2:W3:Y:S05]  /*20f0*/  @!P5 LDG.E.128 R16, [R28.64] ;  /* 0x000000061c10d981 */ /* 0x0004ea000c1e1d00 */
[----:B--2---:R-:W-:Y:S05]  /*2100*/  @!P3 IADD3 R28, P0, R98, R120, RZ ;  /* 0x00000078621cb210 */ /* 0x004fea0007f1e0ff */
[----:B------:R-:W-:Y:S01]  /*2110*/  @!P3 IMAD.X R29, R99, 0x1, R92, P0 ;  /* 0x00000001631db824 */ /* 0x000fe200000e065c */
[----:B------:R-:W-:Y:S04]  /*2120*/  @!P3 IADD3 R30, P0, R96, UR14, RZ ;  /* 0x0000000e601ebc10 */ /* 0x000fe8000ff1e0ff */
        /* <DEDUP_REMOVED lines=15> */
[----:B------:R-:W-:Y:S01]  /*2220*/  IMAD.MOV.U32 R95, RZ, RZ, R93 ;  /* 0x000000ffff5f7224 */ /* 0x000fe200078e005d */
[----:B------:R-:W-:Y:S01]  /*2230*/  ISETP.GE.AND P0, PT, R108, UR4, PT ;  /* 0x000000046c007c0c */ /* 0x000fe2000bf06270 */
[----:B--2---:R-:W2:Y:S11]  /*2240*/  LDG.E.128 R16, [R100.64] ;  /* 0x0000000664107981 */ /* 0x004eb6000c1e1d00 */
[----:B------:R-:W-:Y:S01]  /*2250*/  @!UPT UIADD3 URZ, URZ, URZ, URZ ;  /* 0x0000003f3f3ff290 */ /* 0x000fe2000fffe03f */
[----:B------:R-:W-:Y:S01]  /*2260*/  @!P0 MOV R46, R48 ;  /* 0x00000030002e8202 */ /* 0x000fe20000000f00 */
[----:B------:R-:W-:Y:S04]  /*2270*/  @!P0 IMAD.MOV.U32 R8, RZ, RZ, R12 ;  /* 0x000000ffff088224 */ /* 0x000fe800078e000c */
[----:B------:R-:W3:Y:S06]  /*2280*/  @!P0 LDG.E.64 R28, [R46.64] ;  /* 0x000000062e1c8981 */ /* 0x000eec000c1e1b00 */
[----:B------:R1:W4:Y:S01]  /*2290*/  @!P0 LDG.E.64 R6, [R8.64] ;  /* 0x0000000608068981 */ /* 0x000322000c1e1b00 */
[C---:B--2---:R-:W-:Y:S02]  /*22a0*/  @!P0 LOP3.LUT R21, R16.reuse, 0xffff0000, RZ, 0xc0, !PT ;  /* 0xffff000010158812 */ /* 0x044fe400078ec0ff */
[----:B------:R-:W-:Y:S02]  /*22b0*/  @!P0 SHF.L.U32 R20, R16, 0x10, RZ ;  /* 0x0000001010148819 */ /* 0x000fe400000006ff */
[C---:B-1----:R-:W-:Y:S02]  /*22c0*/  @!P0 SHF.L.U32 R8, R18.reuse, 0x10, RZ ;  /* 0x0000001012088819 */ /* 0x042fe400000006ff */
[----:B------:R-:W-:Y:S01]  /*22d0*/  @!P0 LOP3.LUT R22, R18, 0xffff0000, RZ, 0xc0, !PT ;  /* 0xffff000012168812 */ /* 0x000fe200078ec0ff */
[C---:B---3--:R-:W-:Y:S01]  /*22e0*/  @!P0 IMAD.U32 R23, R28.reuse, 0x10000, RZ ;  /* 0x000100001c178824 */ /* 0x048fe200078e00ff */
[----:B------:R-:W-:Y:S01]  /*22f0*/  @!P0 LOP3.LUT R25, R28, 0xffff0000, RZ, 0xc0, !PT ;  /* 0xffff00001c198812 */ /* 0x000fe200078ec0ff */
[C---:B------:R-:W-:Y:S01]  /*2300*/  @!P0 IMAD.U32 R27, R29.reuse, 0x10000, RZ ;  /* 0x000100001d1b8824 */ /* 0x040fe200078e00ff */
[----:B------:R-:W-:Y:S02]  /*2310*/  @!P0 LOP3.LUT R29, R29, 0xffff0000, RZ, 0xc0, !PT ;  /* 0xffff00001d1d8812 */ /* 0x000fe400078ec0ff */
[C---:B----4-:R-:W-:Y:S02]  /*2320*/  @!P0 SHF.L.U32 R5, R6.reuse, 0x10, RZ ;  /* 0x0000001006058819 */ /* 0x050fe400000006ff */
[----:B------:R-:W-:Y:S01]  /*2330*/  @!P0 LOP3.LUT R15, R6, 0xffff0000, RZ, 0xc0, !PT ;  /* 0xffff0000060f8812 */ /* 0x000fe200078ec0ff */
[----:B------:R-:W-:Y:S02]  /*2340*/  @!P0 IMAD.U32 R6, R19, 0x10000, RZ ;  /* 0x0001000013068824 */ /* 0x000fe400078e00ff */
[-C--:B------:R-:W-:Y:S02]  /*2350*/  @!P0 FMUL.FTZ R31, R21, R5.reuse ;  /* 0x00000005151f8220 */ /* 0x080fe40000410000 */
[C---:B------:R-:W-:Y:S01]  /*2360*/  @!P0 FMUL.FTZ R0, R20.reuse, R5 ;  /* 0x0000000514008220 */ /* 0x040fe20000410000 */
[C---:B------:R-:W-:Y:S01]  /*2370*/  @!P0 SHF.L.U32 R5, R7.reuse, 0x10, RZ ;  /* 0x0000001007058819 */ /* 0x040fe200000006ff */
[-C--:B------:R-:W-:Y:S01]  /*2380*/  @!P0 FFMA.FTZ R31, R20, R23.reuse, -R31 ;  /* 0x00000017141f8223 */ /* 0x080fe2000001081f */
[----:B------:R-:W-:Y:S01]  /*2390*/  @!P0 LOP3.LUT R7, R7, 0xffff0000, RZ, 0xc0, !PT ;  /* 0xffff000007078812 */ /* 0x000fe200078ec0ff */
[----:B------:R-:W-:Y:S02]  /*23a0*/  @!P0 IMAD.U32 R20, R17, 0x10000, RZ ;  /* 0x0001000011148824 */ /* 0x000fe400078e00ff */
        /* <DEDUP_REMOVED lines=24> */
.L_x_4498:
[----:B------:R-:W-:Y:S05]  /*2530*/  BSYNC B0 ;  /* 0x0000000000007941 */ /* 0x000fea0003800000 */
.L_x_4497:
        /* <DEDUP_REMOVED lines=57> */
.L_x_4500:
[----:B------:R-:W-:Y:S05]  /*28d0*/  BSYNC B0 ;  /* 0x0000000000007941 */ /* 0x000fea0003800000 */
.L_x_4499:
        /* <DEDUP_REMOVED lines=57> */
.L_x_4502:
[----:B------:R-:W-:Y:S05]  /*2c70*/  BSYNC B0 ;  /* 0x0000000000007941 */ /* 0x000fea0003800000 */
.L_x_4501:
        /* <DEDUP_REMOVED lines=61> */
.L_x_4504:
[----:B------:R-:W-:Y:S05]  /*3050*/  BSYNC B0 ;  /* 0x0000000000007941 */ /* 0x000fea0003800000 */
.L_x_4503:
[----:B------:R-:W-:Y:S01]  /*3060*/  IMAD.MOV.U32 R0, RZ, RZ, c[0x0][0x230] ;  /* 0x00008c00ff007624 */ /* 0x000fe200078e00ff */
[----:B------:R-:W-:Y:S01]  /*3070*/  ULDC UR4, c[0x0][0x230] ;  /* 0x00008c0000047ab9 */ /* 0x000fe20000000800 */
[----:B------:R-:W-:Y:S02]  /*3080*/  IMAD.MOV.U32 R46, RZ, RZ, R48 ;  /* 0x000000ffff2e7224 */ /* 0x000fe400078e0030 */
[----:B--2---:R-:W-:Y:S02]  /*3090*/  IMAD.U32 R3, R0, -0x40, RZ ;  /* 0xffffffc000037824 */ /* 0x004fe400078e00ff */
[----:B------:R-:W-:Y:S03]  /*30a0*/  IMAD.MOV.U32 R8, RZ, RZ, R12 ;  /* 0x000000ffff087224 */ /* 0x000fe600078e000c */
[C---:B------:R-:W-:Y:S02]  /*30b0*/  LEA R48, P3, R3.reuse, R46, 0x1 ;  /* 0x0000002e03307211 */ /* 0x040fe400078608ff */
[C---:B------:R-:W-:Y:S02]  /*30c0*/  LEA R12, P0, R3.reuse, R8, 0x1 ;  /* 0x00000008030c7211 */ /* 0x040fe400078008ff */
[C---:B------:R-:W-:Y:S02]  /*30d0*/  LEA.HI.X.SX32 R47, R3.reuse, R47, 0x1, P3 ;  /* 0x0000002f032f7211 */ /* 0x040fe400018f0eff */
[----:B------:R-:W-:Y:S01]  /*30e0*/  LEA.HI.X.SX32 R9, R3, R9, 0x1, P0 ;  /* 0x0000000903097211 */ /* 0x000fe200000f0eff */
[----:B------:R-:W-:-:S05]  /*30f0*/  BRA `(.L_x_4505) ;  /* 0x0000198000007947 */ /* 0x000fca0003800000 */
.L_x_4496:
        /* <DEDUP_REMOVED lines=16> */
[C---:B------:R-:W-:Y:S01]  /*3200*/  IMAD.U32 R36, R37.reuse, 0x10000, RZ ;  /* 0x0001000025247824 */ /* 0x040fe200078e00ff */
        /* <DEDUP_REMOVED lines=23> */
[C---:B---3--:R-:W-:Y:S01]  /*3380*/  IMAD.U32 R30, R133.reuse, 0x10000, RZ ;  /* 0x00010000851e7824 */ /* 0x048fe200078e00ff */
        /* <DEDUP_REMOVED lines=14> */
[C---:B------:R-:W-:Y:S01]  /*3470*/  IMAD.U32 R18, R135.reuse, 0x10000, RZ ;  /* 0x0001000087127824 */ /* 0x040fe200078e00ff */
[----:B------:R-:W-:Y:S01]  /*3480*/  LOP3.LUT R16, R135, 0xffff0000, RZ, 0xc0, !PT ;  /* 0xffff000087107812 */ /* 0x000fe200078ec0ff */
[----:B------:R-:W-:Y:S01]  /*3490*/  FMUL.FTZ R3, R21, R30 ;  /* 0x0000001e15037220 */ /* 0x000fe20000410000 */
[----:B------:R-:W-:Y:S01]  /*34a0*/  LOP3.LUT R38, R53, 0xffff0000, RZ, 0xc0, !PT ;  /* 0xffff000035267812 */ /* 0x000fe200078ec0ff */
[----:B------:R-:W-:Y:S01]  /*34b0*/  @!P6 FADD.FTZ R25, -R25, -RZ ;  /* 0x800000ff1919e221 */ /* 0x000fe20000010100 */
[C---:B------:R-:W-:Y:S01]  /*34c0*/  SHF.L.U32 R39, R54.reuse, 0x10, RZ ;  /* 0x0000001036277819 */ /* 0x040fe200000006ff */
[----:B------:R-:W-:Y:S01]  /*34d0*/  IMAD.U32 R35, R53, 0x10000, RZ ;  /* 0x0001000035237824 */ /* 0x000fe200078e00ff */
[----:B------:R-:W-:Y:S01]  /*34e0*/  LOP3.LUT R19, R19, 0xffff0000, RZ, 0xc0, !PT ;  /* 0xffff000013137812 */ /* 0x000fe200078ec0ff */
        /* <DEDUP_REMOVED lines=23> */
.L_x_4509:
[----:B------:R-:W-:Y:S05]  /*3660*/  BSYNC B0 ;  /* 0x0000000000007941 */ /* 0x000fea0003800000 */
.L_x_4508:
[----:B------:R-:W-:Y:S05]  /*3670*/  MOV R95, R93 ;  /* 0x0000005d005f7202 */ /* 0x000fea0000000f00 */
[----:B-----5:R3:W-:Y:S02]  /*3680*/  STG.E.128 [R94.64], R36 ;  /* 0x000000245e007986 */ /* 0x0207e4000c101d06 */
.L_x_4507:
[----:B------:R-:W-:Y:S05]  /*3690*/  BSYNC B1 ;  /* 0x0000000000017941 */ /* 0x000fea0003800000 */
.L_x_4506:
        /* <DEDUP_REMOVED lines=12> */
[----:B------:R-:W-:Y:S01]  /*3760*/  SHF.L.U32 R40, R38, 0x10, RZ ;  /* 0x0000001026287819 */ /* 0x000fe200000006ff */
[----:B--2---:R-:W-:Y:S01]  /*3770*/  IMAD.U32 R31, R36, 0x10000, RZ ;  /* 0x00010000241f7824 */ /* 0x004fe200078e00ff */
        /* <DEDUP_REMOVED lines=74> */
.L_x_4513:
[----:B------:R-:W-:Y:S05]  /*3c20*/  BSYNC B0 ;  /* 0x0000000000007941 */ /* 0x000fea0003800000 */
.L_x_4512:
[C---:B--2---:R-:W-:Y:S04]  /*3c30*/  LEA R2, P0, R145.reuse, R94, 0x1 ;  /* 0x0000005e91027211 */ /* 0x044fe800078008ff */
[----:B------:R-:W-:Y:S05]  /*3c40*/  LEA.HI.X R3, R145, R93, R126, 0x1, P0 ;  /* 0x0000005d91037211 */ /* 0x000fea00000f0c7e */
[----:B-----5:R2:W-:Y:S04]  /*3c50*/  STG.E.128 [R2.64], R36 ;  /* 0x0000002402007986 */ /* 0x0205e8000c101d06 */
.L_x_4511:
[----:B------:R-:W-:Y:S05]  /*3c60*/  BSYNC B1 ;  /* 0x0000000000017941 */ /* 0x000fea0003800000 */
.L_x_4510:
        /* <DEDUP_REMOVED lines=88> */
.L_x_4517:
[----:B------:R-:W-:Y:S05]  /*41f0*/  BSYNC B0 ;  /* 0x0000000000007941 */ /* 0x000fea0003800000 */
.L_x_4516:
[C---:B------:R-:W-:Y:S04]  /*4200*/  LEA R2, P0, R122.reuse, R94, 0x1 ;  /* 0x0000005e7a027211 */ /* 0x040fe800078008ff */
[----:B------:R-:W-:Y:S05]  /*4210*/  LEA.HI.X R3, R122, R93, R85, 0x1, P0 ;  /* 0x0000005d7a037211 */ /* 0x000fea00000f0c55 */
[----:B-----5:R3:W-:Y:S04]  /*4220*/  STG.E.128 [R2.64], R36 ;  /* 0x0000002402007986 */ /* 0x0207e8000c101d06 */
.L_x_4515:
[----:B------:R-:W-:Y:S05]  /*4230*/  BSYNC B1 ;  /* 0x0000000000017941 */ /* 0x000fea0003800000 */
.L_x_4514:
        /* <DEDUP_REMOVED lines=88> */
.L_x_4521:
[----:B------:R-:W-:Y:S05]  /*47c0*/  BSYNC B0 ;  /* 0x0000000000007941 */ /* 0x000fea0003800000 */
.L_x_4520:
[----:B------:R-:W-:Y:S02]  /*47d0*/  MOV R3, 0xc0 ;  /* 0x000000c000037802 */ /* 0x000fe40000000f00 */
[----:B------:R-:W-:Y:S03]  /*47e0*/  MOV R95, R93 ;  /* 0x0000005d005f7202 */ /* 0x000fe60000000f00 */
[C---:B------:R-:W-:Y:S02]  /*47f0*/  IMAD R0, R3.reuse, c[0x0][0x19c], RZ ;  /* 0x0000670003007a24 */ /* 0x040fe400078e02ff */
[----:B------:R-:W-:Y:S05]  /*4800*/  IMAD.WIDE.U32 R4, R3, c[0x0][0x198], R94 ;  /* 0x0000660003047a25 */ /* 0x000fea00078e005e */
[----:B------:R-:W-:Y:S05]  /*4810*/  IADD3 R5, R5, R0, RZ ;  /* 0x0000000005057210 */ /* 0x000fea0007ffe0ff */
[----:B-----5:R3:W-:Y:S02]  /*4820*/  STG.E.128 [R4.64], R36 ;  /* 0x0000002404007986 */ /* 0x0207e4000c101d06 */
.L_x_4519:
[----:B------:R-:W-:Y:S05]  /*4830*/  BSYNC B1 ;  /* 0x0000000000017941 */ /* 0x000fea0003800000 */
.L_x_4518:
        /* <DEDUP_REMOVED lines=8> */
.L_x_4495:
        /* <DEDUP_REMOVED lines=28> */
.L_x_4505:
        /* <DEDUP_REMOVED lines=80> */
.L_x_4522:
        /* <DEDUP_REMOVED lines=9> */
.L_x_4523:
[----:B------:R-:W-:Y:S04]  /*5010*/  IADD3 R11, R11, -0x1, RZ ;  /* 0xffffffff0b0b7810 */ /* 0x000fe80007ffe0ff */
[----:B------:R-:W-:Y:S11]  /*5020*/  ISETP.GT.AND P0, PT, R11, R82, PT ;  /* 0x000000520b00720c */ /* 0x000ff60003f04270 */
[----:B------:R-:W-:Y:S02]  /*5030*/  @!UPT UIADD3 URZ, URZ, URZ, URZ ;  /* 0x0000003f3f3ff290 */ /* 0x000fe4000fffe03f */
[----:B------:R-:W-:-:S05]  /*5040*/  @P0 BRA `(.L_x_4524) ;  /* 0xffffcf4000000947 */ /* 0x000fca000383ffff */
.L_x_4494:
        /* <DEDUP_REMOVED lines=15> */
[C---:B------:R-:W-:Y:S01]  /*5140*/  LEA R12, P3, R116.reuse, c[0x0][0x160], 0x1 ;  /* 0x00005800740c7a11 */ /* 0x040fe200078608ff */
[----:B------:R-:W-:Y:S01]  /*5150*/  IMAD.SHL.U32 R8, R71, 0x20, RZ ;  /* 0x0000002047087824 */ /* 0x000fe200078e00ff */
[----:B------:R-:W-:Y:S02]  /*5160*/  LEA R24, P2, R5, c[0x0][0x160], 0x1 ;  /* 0x0000580005187a11 */ /* 0x000fe400078408ff */
[----:B------:R-:W-:Y:S02]  /*5170*/  LEA.HI.X R13, R116, c[0x0][0x164], R66, 0x1, P3 ;  /* 0x00005900740d7a11 */ /* 0x000fe400018f0c42 */
[----:B---3--:R-:W-:-:S05]  /*5180*/  IADD3 R0, R0, R68, R51 ;  /* 0x0000004400007210 */ /* 0x008fca0007ffe033 */
[----:B------:R-:W-:Y:S01]  /*5190*/  IMAD R9, R71, R0, RZ ;  /* 0x0000000047097224 */ /* 0x000fe200078e02ff */
[----:B------:R-:W-:Y:S02]  /*51a0*/  IADD3.X R0, R66, UR5, RZ, P0, !PT ;  /* 0x0000000542007c10 */ /* 0x000fe400087fe4ff */
[----:B------:R-:W-:Y:S02]  /*51b0*/  ISETP.NE.AND P0, PT, RZ, UR4, PT ;  /* 0x00000004ff007c0c */ /* 0x000fe4000bf05270 */
[-C--:B------:R-:W-:Y:S02]  /*51c0*/  IADD3 R7, P5, R72, R9.reuse, RZ ;  /* 0x0000000948077210 */ /* 0x080fe40007fbe0ff */
[----:B------:R-:W-:Y:S02]  /*51d0*/  IADD3 R3, P4, R70, R9, RZ ;  /* 0x0000000946037210 */ /* 0x000fe40007f9e0ff */
[----:B------:R-:W-:Y:S01]  /*51e0*/  SHF.R.S32.HI R2, RZ, 0x1f, R9 ;  /* 0x0000001fff027819 */ /* 0x000fe20000011409 */
[----:B------:R-:W-:Y:S01]  /*51f0*/  IMAD.IADD R9, R146, 0x1, -R51 ;  /* 0x0000000192097824 */ /* 0x000fe200078e0a33 */
        /* <DEDUP_REMOVED lines=62> */
.L_x_4531:
[----:B------:R-:W-:Y:S05]  /*55e0*/  BSYNC B0 ;  /* 0x0000000000007941 */ /* 0x000fea0003800000 */
.L_x_4530:
[----:B-----5:R2:W-:Y:S02]  /*55f0*/  STS.128 [R155], R12 ;  /* 0x0000000c9b007388 */ /* 0x0205e40000000c00 */
.L_x_4529:
[----:B------:R-:W-:Y:S05]  /*5600*/  BSYNC B1 ;  /* 0x0000000000017941 */ /* 0x000fea0003800000 */
.L_x_4528:
        /* <DEDUP_REMOVED lines=19> */
[----:B------:R-:W4:Y:S04]  /*5740*/  LDG.E.64 R2, [R20.64] ;  /* 0x0000000614027981 */ /* 0x000f28000c1e1b00 */
[----:B--2---:R-:W2:Y:S01]  /*5750*/  LDG.E.64 R4, [R4.64] ;  /* 0x0000000604047981 */ /* 0x004ea2000c1e1b00 */
[C---:B-----5:R-:W-:Y:S01]  /*5760*/  LOP3.LUT R6, R13.reuse, 0xffff0000, RZ, 0xc0, !PT ;  /* 0xffff00000d067812 */ /* 0x060fe200078ec0ff */
[----:B------:R-:W-:Y:S01]  /*5770*/  IMAD.U32 R7, R13, 0x10000, RZ ;  /* 0x000100000d077824 */ /* 0x000fe200078e00ff */
[C---:B------:R-:W-:Y:S02]  /*5780*/  SHF.L.U32 R8, R12.reuse, 0x10, RZ ;  /* 0x000000100c087819 */ /* 0x040fe400000006ff */
[----:B------:R-:W-:Y:S01]  /*5790*/  LOP3.LUT R16, R12, 0xffff0000, RZ, 0xc0, !PT ;  /* 0xffff00000c107812 */ /* 0x000fe200078ec0ff */
[C---:B------:R-:W-:Y:S01]  /*57a0*/  IMAD.U32 R12, R15.reuse, 0x10000, RZ ;  /* 0x000100000f0c7824 */ /* 0x040fe200078e00ff */
[----:B------:R-:W-:-:S02]  /*57b0*/  LOP3.LUT R11, R15, 0xffff0000, RZ, 0xc0, !PT ;  /* 0xffff00000f0b7812 */ /* 0x000fc400078ec0ff */
[C---:B------:R-:W-:Y:S02]  /*57c0*/  SHF.L.U32 R13, R14.reuse, 0x10, RZ ;  /* 0x000000100e0d7819 */ /* 0x040fe400000006ff */
        /* <DEDUP_REMOVED lines=8> */
[----:B------:R-:W-:Y:S01]  /*5850*/  FMUL.FTZ R20, R7, R9 ;  /* 0x0000000907147220 */ /* 0x000fe20000410000 */
[----:B------:R-:W-:Y:S01]  /*5860*/  SHF.L.U32 R5, R5, 0x10, RZ ;  /* 0x0000001005057819 */ /* 0x000fe200000006ff */
[----:B------:R-:W-:-:S02]  /*5870*/  FFMA.FTZ R14, R7, R19, -R14 ;  /* 0x00000013070e7223 */ /* 0x000fc4000001080e */
[----:B------:R-:W-:Y:S02]  /*5880*/  IMAD.U32 R7, R2, 0x10000, RZ ;  /* 0x0001000002077824 */ /* 0x000fe400078e00ff */
[C---:B------:R-:W-:Y:S02]  /*5890*/  FMUL.FTZ R9, R11.reuse, R15 ;  /* 0x0000000f0b097220 */ /* 0x040fe40000410000 */
[----:B------:R-:W-:Y:S02]  /*58a0*/  FFMA.FTZ R22, R11, R17, R22 ;  /* 0x000000110b167223 */ /* 0x000fe40000010016 */
[----:B------:R-:W-:Y:S02]  /*58b0*/  IMAD.U32 R11, R4, 0x10000, RZ ;  /* 0x00010000040b7824 */ /* 0x000fe400078e00ff */
[----:B------:R-:W-:Y:S02]  /*58c0*/  FMUL.FTZ R2, R16, R7 ;  /* 0x0000000710027220 */ /* 0x000fe40000410000 */
[----:B------:R-:W-:-:S02]  /*58d0*/  FMUL.FTZ R4, R18, R3 ;  /* 0x0000000312047220 */ /* 0x000fc40000410000 */
[----:B------:R-:W-:Y:S02]  /*58e0*/  FMUL.FTZ R7, R8, R7 ;  /* 0x0000000708077220 */ /* 0x000fe40000410000 */
[C---:B------:R-:W-:Y:S02]  /*58f0*/  FMUL.FTZ R3, R13.reuse, R3 ;  /* 0x000000030d037220 */ /* 0x040fe40000410000 */
[----:B------:R-:W-:Y:S02]  /*5900*/  FFMA.FTZ R19, R6, R19, R20 ;  /* 0x0000001306137223 */ /* 0x000fe40000010014 */
[----:B------:R-:W-:Y:S02]  /*5910*/  FFMA.FTZ R9, R12, R17, -R9 ;  /* 0x000000110c097223 */ /* 0x000fe40000010809 */
[-C--:B------:R-:W-:Y:S02]  /*5920*/  FFMA.FTZ R2, R8, R11.reuse, -R2 ;  /* 0x0000000b08027223 */ /* 0x080fe40000010802 */
[----:B------:R-:W-:Y:S01]  /*5930*/  FFMA.FTZ R7, R16, R11, R7 ;  /* 0x0000000b10077223 */ /* 0x000fe20000010007 */
[----:B------:R-:W-:Y:S01]  /*5940*/  F2FP.BF16.PACK_AB R15, R22, R9 ;  /* 0x00000009160f723e */ /* 0x000fe200000010ff */
[-C--:B------:R-:W-:Y:S01]  /*5950*/  FFMA.FTZ R4, R13, R5.reuse, -R4 ;  /* 0x000000050d047223 */ /* 0x080fe20000010804 */
[----:B------:R-:W-:Y:S01]  /*5960*/  F2FP.BF16.PACK_AB R13, R19, R14 ;  /* 0x0000000e130d723e */ /* 0x000fe200000010ff */
[----:B------:R-:W-:Y:S01]  /*5970*/  FFMA.FTZ R3, R18, R5, R3 ;  /* 0x0000000512037223 */ /* 0x000fe20000010003 */
[----:B------:R-:W-:-:S04]  /*5980*/  F2FP.BF16.PACK_AB R12, R7, R2 ;  /* 0x00000002070c723e */ /* 0x000fc800000010ff */
[----:B------:R-:W-:Y:S02]  /*5990*/  F2FP.BF16.PACK_AB R14, R3, R4 ;  /* 0x00000004030e723e */ /* 0x000fe400000010ff */
.L_x_4534:
[----:B------:R-:W-:Y:S05]  /*59a0*/  BSYNC B0 ;  /* 0x0000000000007941 */ /* 0x000fea0003800000 */
.L_x_4533:
[----:B-----5:R4:W-:Y:S01]  /*59b0*/  STS.128 [R155+0x800], R12 ;  /* 0x0008000c9b007388 */ /* 0x0209e20000000c00 */
[----:B------:R-:W-:Y:S05]  /*59c0*/  BRA `(.L_x_4532) ;  /* 0x00000e1000007947 */ /* 0x000fea0003800000 */
.L_x_4527:
        /* <DEDUP_REMOVED lines=95> */
.L_x_4538:
[----:B------:R-:W-:Y:S05]  /*5fc0*/  BSYNC B0 ;  /* 0x0000000000007941 */ /* 0x000fea0003800000 */
.L_x_4537:
[----:B-----5:R3:W-:Y:S02]  /*5fd0*/  STS.128 [R155], R20 ;  /* 0x000000149b007388 */ /* 0x0207e40000000c00 */
.L_x_4536:
[----:B------:R-:W-:Y:S05]  /*5fe0*/  BSYNC B1 ;  /* 0x0000000000017941 */ /* 0x000fea0003800000 */
.L_x_4535:
        /* <DEDUP_REMOVED lines=21> */
[----:B--2---:R-:W-:-:S03]  /*6140*/  IMAD.WIDE R12, R71, 0x2, R24 ;  /* 0x00000002470c7825 */ /* 0x004fc600078e0218 */
[----:B------:R-:W-:Y:S02]  /*6150*/  LEA.HI.X.SX32 R9, R9, R8, 0x1, P2 ;  /* 0x0000000809097211 */ /* 0x000fe400010f0eff */
[C---:B------:R-:W-:Y:S01]  /*6160*/  LEA R16, P2, R2.reuse, c[0x0][0x2b0], 0x1 ;  /* 0x0000ac0002107a11 */ /* 0x040fe200078408ff */
[----:B------:R-:W2:Y:S03]  /*6170*/  LDG.E.128 R12, [R12.64] ;  /* 0x000000060c0c7981 */ /* 0x000ea6000c1e1d00 */
[----:B------:R-:W-:Y:S02]  /*6180*/  LEA.HI.X R17, R2, c[0x0][0x2b4], R9, 0x1, P2 ;  /* 0x0000ad0002117a11 */ /* 0x000fe400010f0c09 */
        /* <DEDUP_REMOVED lines=18> */
[C---:B------:R-:W-:Y:S01]  /*62b0*/  IMAD.U32 R26, R14.reuse, 0x10000, RZ ;  /* 0x000100000e1a7824 */ /* 0x040fe200078e00ff */
[----:B------:R-:W-:-:S02]  /*62c0*/  LOP3.LUT R13, R14, 0xffff0000, RZ, 0xc0, !PT ;  /* 0xffff00000e0d7812 */ /* 0x000fc400078ec0ff */
[C---:B------:R-:W-:Y:S02]  /*62d0*/  SHF.L.U32 R24, R12.reuse, 0x10, RZ ;  /* 0x000000100c187819 */ /* 0x040fe400000006ff */
[----:B------:R-:W-:Y:S01]  /*62e0*/  LOP3.LUT R7, R12, 0xffff0000, RZ, 0xc0, !PT ;  /* 0xffff00000c077812 */ /* 0x000fe200078ec0ff */
[C---:B---3--:R-:W-:Y:S01]  /*62f0*/  IMAD.U32 R29, R16.reuse, 0x10000, RZ ;  /* 0x00010000101d7824 */ /* 0x048fe200078e00ff */
        /* <DEDUP_REMOVED lines=17> */
[C---:B------:R-:W-:Y:S01]  /*6410*/  SHF.L.U32 R7, R21.reuse, 0x10, RZ ;  /* 0x0000001015077819 */ /* 0x040fe200000006ff */
[----:B------:R-:W-:Y:S01]  /*6420*/  FMUL.FTZ R6, R6, R15 ;  /* 0x0000000f06067220 */ /* 0x000fe20000410000 */
[----:B------:R-:W-:Y:S01]  /*6430*/  LOP3.LUT R21, R21, 0xffff0000, RZ, 0xc0, !PT ;  /* 0xffff000015157812 */ /* 0x000fe200078ec0ff */
[----:B------:R-:W-:Y:S02]  /*6440*/  @!P0 FADD.FTZ R31, -R31, -RZ ;  /* 0x800000ff1f1f8221 */ /* 0x000fe40000010100 */
[----:B------:R-:W-:-:S02]  /*6450*/  @!P0 FADD.FTZ R19, -R19, -RZ ;  /* 0x800000ff13138221 */ /* 0x000fc40000010100 */
[----:B------:R-:W-:Y:S01]  /*6460*/  FMUL.FTZ R16, R13, R16 ;  /* 0x000000100d107220 */ /* 0x000fe20000410000 */
[C---:B------:R-:W-:Y:S01]  /*6470*/  LOP3.LUT R13, R20.reuse, 0xffff0000, RZ, 0xc0, !PT ;  /* 0xffff0000140d7812 */ /* 0x040fe200078ec0ff */
[----:B------:R-:W-:Y:S02]  /*6480*/  IMAD.U32 R15, R20, 0x10000, RZ ;  /* 0x00010000140f7824 */ /* 0x000fe400078e00ff */
        /* <DEDUP_REMOVED lines=20> */
.L_x_4540:
[----:B------:R-:W-:Y:S05]  /*65d0*/  BSYNC B0 ;  /* 0x0000000000007941 */ /* 0x000fea0003800000 */
.L_x_4539:
[----:B-----5:R1:W-:Y:S01]  /*65e0*/  STS.128 [R155+0x800], R4 ;  /* 0x000800049b007388 */ /* 0x0203e20000000c00 */
[----:B------:R-:W-:Y:S05]  /*65f0*/  BRA `(.L_x_4532) ;  /* 0x000001e000007947 */ /* 0x000fea0003800000 */
.L_x_4526:
        /* <DEDUP_REMOVED lines=15> */
.L_x_4542:
[----:B------:R-:W-:Y:S05]  /*66f0*/  BSYNC B0 ;  /* 0x0000000000007941 */ /* 0x000fea0003800000 */
.L_x_4541:
        /* <DEDUP_REMOVED lines=14> */
.L_x_4532:
[----:B------:R-:W-:Y:S05]  /*67e0*/  BSYNC B2 ;  /* 0x0000000000027941 */ /* 0x000fea0003800000 */
.L_x_4525:
        /* <DEDUP_REMOVED lines=13> */
[----:B----4-:R-:W-:Y:S02]  /*68c0*/  MOV R2, R154 ;  /* 0x0000009a00027202 */ /* 0x010fe40000000f00 */
[----:B------:R-:W-:-:S05]  /*68d0*/  MOV R3, R149 ;  /* 0x0000009500037202 */ /* 0x000fca0000000f00 */
[----:B------:R-:W-:Y:S01]  /*68e0*/  @!PT LDS RZ, [RZ] ;  /* 0x00000000fffff984 */ /* 0x000fe20000000800 */
[----:B------:R-:W-:Y:S01]  /*68f0*/  @!PT LDS RZ, [RZ] ;  /* 0x00000000fffff984 */ /* 0x000fe20000000800 */
[----:B------:R-:W-:Y:S01]  /*6900*/  @!PT LDS RZ, [RZ] ;  /* 0x00000000fffff984 */ /* 0x000fe20000000800 */
[----:B------:R2:W-:Y:S02]  /*6910*/  LDGSTS.E.BYPASS.LTC128B.128 [R155+0x1000], [R2.64] ;  /* 0x01000000029b7fae */ /* 0x0005e4000b901d46 */
.L_x_4544:
[----:B------:R-:W-:Y:S05]  /*6920*/  BSYNC B0 ;  /* 0x0000000000007941 */ /* 0x000fea0003800000 */
.L_x_4543:
[----:B------:R-:W-:Y:S01]  /*6930*/  ISETP.GE.AND P0, PT, R0, R5, PT ;  /* 0x000000050000720c */ /* 0x000fe20003f06270 */
[----:B------:R-:W-:-:S12]  /*6940*/  BSSY B0, `(.L_x_4545) ;  /* 0x000000b000007945 */ /* 0x000fd80003800000 */
[----:B------:R-:W-:Y:S05]  /*6950*/  @P0 BRA `(.L_x_4546) ;  /* 0x0000009000000947 */ /* 0x000fea0003800000 */
[----:B------:R-:W-:-:S13]  /*6960*/  ISETP.GE.AND P0, PT, R108, c[0x0][0x220], PT ;  /* 0x000088006c007a0c */ /* 0x000fda0003f06270 */
[----:B------:R1:W-:Y:S01]  /*6970*/  @P0 STS.128 [R155+0x1800], RZ ;  /* 0x001800ff9b000388 */ /* 0x0003e20000000c00 */
[----:B------:R-:W-:Y:S05]  /*6980*/  @P0 BRA `(.L_x_4546) ;  /* 0x0000006000000947 */ /* 0x000fea0003800000 */
[----:B--2-4-:R-:W-:-:S04]  /*6990*/  LEA R2, P0, R145, R154, 0x1 ;  /* 0x0000009a91027211 */ /* 0x014fc800078008ff */
[----:B------:R-:W-:-:S05]  /*69a0*/  LEA.HI.X R3, R145, R149, R126, 0x1, P0 ;  /* 0x0000009591037211 */ /* 0x000fca00000f0c7e */
[----:B------:R-:W-:Y:S01]  /*69b0*/  @!PT LDS RZ, [RZ] ;  /* 0x00000000fffff984 */ /* 0x000fe20000000800 */
[----:B------:R-:W-:Y:S01]  /*69c0*/  @!PT LDS RZ, [RZ] ;  /* 0x00000000fffff984 */ /* 0x000fe20000000800 */
[----:B------:R-:W-:Y:S01]  /*69d0*/  @!PT LDS RZ, [RZ] ;  /* 0x00000000fffff984 */ /* 0x000fe20000000800 */
[----:B------:R2:W-:Y:S04]  /*69e0*/  LDGSTS.E.BYPASS.LTC128B.128 [R155+0x1800], [R2.64] ;  /* 0x01800000029b7fae */ /* 0x0005e8000b901d46 */
.L_x_4546:
[----:B------:R-:W-:Y:S05]  /*69f0*/  BSYNC B0 ;  /* 0x0000000000007941 */ /* 0x000fea0003800000 */
.L_x_4545:
[----:B------:R-:W-:Y:S01]  /*6a00*/  IADD3 R4, R150, 0x40, RZ ;  /* 0x0000004096047810 */ /* 0x000fe20007ffe0ff */
[----:B------:R-:W-:Y:S03]  /*6a10*/  BSSY B0, `(.L_x_4547) ;  /* 0x000000e000007945 */ /* 0x000fe60003800000 */
[----:B------:R-:W-:-:S13]  /*6a20*/  ISETP.GE.AND P0, PT, R4, R5, PT ;  /* 0x000000050400720c */ /* 0x000fda0003f06270 */
[----:B------:R-:W-:Y:S05]  /*6a30*/  @P0 BRA `(.L_x_4548) ;  /* 0x000000b000000947 */ /* 0x000fea0003800000 */
[----:B------:R-:W-:-:S13]  /*6a40*/  ISETP.GE.AND P0, PT, R108, c[0x0][0x220], PT ;  /* 0x000088006c007a0c */ /* 0x000fda0003f06270 */
[----:B------:R1:W-:Y:S01]  /*6a50*/  @P0 STS.128 [R155+0x2000], RZ ;  /* 0x002000ff9b000388 */ /* 0x0003e20000000c00 */
[----:B------:R-:W-:Y:S05]  /*6a60*/  @P0 BRA `(.L_x_4548) ;  /* 0x0000008000000947 */ /* 0x000fea0003800000 */
[----:B--2-4-:R-:W-:Y:S02]  /*6a70*/  IMAD.MOV.U32 R2, RZ, RZ, c[0x0][0x198] ;  /* 0x00006600ff027624 */ /* 0x014fe400078e00ff */
[----:B------:R-:W-:-:S03]  /*6a80*/  IMAD.MOV.U32 R3, RZ, RZ, c[0x0][0x19c] ;  /* 0x00006700ff037624 */ /* 0x000fc600078e00ff */
[----:B------:R-:W-:-:S04]  /*6a90*/  LEA R6, P0, R2, R154, 0x7 ;  /* 0x0000009a02067211 */ /* 0x000fc800078038ff */
[----:B------:R-:W-:-:S05]  /*6aa0*/  LEA.HI.X R7, R2, R149, R3, 0x7, P0 ;  /* 0x0000009502077211 */ /* 0x000fca00000f3c03 */
[----:B------:R-:W-:Y:S01]  /*6ab0*/  @!PT LDS RZ, [RZ] ;  /* 0x00000000fffff984 */ /* 0x000fe20000000800 */
[----:B------:R-:W-:Y:S01]  /*6ac0*/  @!PT LDS RZ, [RZ] ;  /* 0x00000000fffff984 */ /* 0x000fe20000000800 */
[----:B------:R-:W-:Y:S01]  /*6ad0*/  @!PT LDS RZ, [RZ] ;  /* 0x00000000fffff984 */ /* 0x000fe20000000800 */
[----:B------:R2:W-:Y:S04]  /*6ae0*/  LDGSTS.E.BYPASS.LTC128B.128 [R155+0x2000], [R6.64] ;  /* 0x02000000069b7fae */ /* 0x0005e8000b901d46 */
.L_x_4548:
[----:B------:R-:W-:Y:S05]  /*6af0*/  BSYNC B0 ;  /* 0x0000000000007941 */ /* 0x000fea0003800000 */
.L_x_4547:
[----:B--2-4-:R-:W-:Y:S01]  /*6b00*/  IADD3 R2, R150, 0x60, RZ ;  /* 0x0000006096027810 */ /* 0x014fe20007ffe0ff */
        /* <DEDUP_REMOVED lines=21> */
.L_x_4550:
[----:B------:R-:W-:Y:S05]  /*6c60*/  BSYNC B0 ;  /* 0x0000000000007941 */ /* 0x000fea0003800000 */
.L_x_4549:
[----:B------:R-:W-:Y:S01]  /*6c70*/  IMAD R64, R64, c[0x0][0x320], RZ ;  /* 0x0000c80040407a24 */ /* 0x000fe200078e02ff */
[----:B------:R-:W0:Y:S01]  /*6c80*/  LDGDEPBAR ;  /* 0x00000000000079af */ /* 0x000e220000000000 */
[----:B------:R-:W-:-:S04]  /*6c90*/  IMAD.WIDE.U32 R114, R65, c[0x0][0x320], R114 ;  /* 0x0000c80041727a25 */ /* 0x000fc800078e0072 */
[----:B------:R-:W-:Y:S01]  /*6ca0*/  IMAD R64, R65, c[0x0][0x324], R64 ;  /* 0x0000c90041407a24 */ /* 0x000fe200078e0240 */
[----:B----4-:R-:W-:-:S03]  /*6cb0*/  LEA R12, P0, R114, c[0x0][0x318], 0x2 ;  /* 0x0000c600720c7a11 */ /* 0x010fc600078010ff */
[----:B------:R-:W-:-:S05]  /*6cc0*/  IMAD.IADD R64, R115, 0x1, R64 ;  /* 0x0000000173407824 */ /* 0x000fca00078e0240 */
[----:B------:R-:W-:-:S05]  /*6cd0*/  LEA.HI.X R13, R114, c[0x0][0x31c], R64, 0x2, P0 ;  /* 0x0000c700720d7a11 */ /* 0x000fca00000f1440 */
[----:B------:R-:W4:Y:S01]  /*6ce0*/  LDG.E R3, [R12.64] ;  /* 0x000000060c037981 */ /* 0x000f22000c1e1900 */
[----:B------:R-:W-:Y:S01]  /*6cf0*/  ISETP.GE.AND P2, PT, R150, R5, PT ;  /* 0x000000059600720c */ /* 0x000fe20003f46270 */
[----:B------:R-:W4:Y:S01]  /*6d00*/  MUFU.RCP R120, c[0x0][0x238] ;  /* 0x00008e0000787b08 */ /* 0x000f220000001000 */
[----:B------:R-:W-:Y:S01]  /*6d10*/  SHF.R.S32.HI R7, RZ, 0x1f, R6 ;  /* 0x0000001fff077819 */ /* 0x000fe20000011406 */
[----:B------:R-:W-:Y:S01]  /*6d20*/  IMAD.SHL.U32 R122, R57, 0x2, RZ ;  /* 0x00000002397a7824 */ /* 0x000fe200078e00ff */
[----:B------:R-:W-:-:S04]  /*6d30*/  DEPBAR.LE SB0, 0x0 ;  /* 0x000080000000791a */ /* 0x000fc80000000000 */
[----:B------:R-:W-:Y:S01]  /*6d40*/  BAR.SYNC.DEFER_BLOCKING 0x0 ;  /* 0x0000000000007b1d */ /* 0x000fe20000010000 */
[----:B------:R-:W-:Y:S02]  /*6d50*/  LEA R160, P0, R162, c[0x0][0x170], 0x1 ;  /* 0x00005c00a2a07a11 */ /* 0x000fe400078008ff */
[----:B------:R-:W-:Y:S02]  /*6d60*/  LEA.HI R156, R7, R6, RZ, 0x2 ;  /* 0x00000006079c7211 */ /* 0x000fe400078f10ff */
[----:B------:R-:W-:Y:S01]  /*6d70*/  LOP3.LUT R122, R122, 0x6, RZ, 0xc0, !PT ;  /* 0x000000067a7a7812 */ /* 0x000fe200078ec0ff */
[----:B------:R-:W-:Y:S01]  /*6d80*/  BSSY B0, `(.L_x_4551) ;  /* 0x0000011000007945 */ /* 0x000fe20003800000 */
[----:B------:R-:W-:Y:S02]  /*6d90*/  LEA.HI.X R161, R162, c[0x0][0x174], R165, 0x1, P0 ;  /* 0x00005d00a2a17a11 */ /* 0x000fe400000f0ca5 */
[----:B------:R-:W-:Y:S01]  /*6da0*/  SHF.R.S32.HI R156, RZ, 0x2, R156 ;  /* 0x00000002ff9c7819 */ /* 0x000fe2000001149c */
[----:B------:R1:W-:Y:S04]  /*6db0*/  @P2 STS [R155+0x3000], RZ ;  /* 0x003000ff9b002388 */ /* 0x0003e80000000800 */
[----:B------:R1:W-:Y:S04]  /*6dc0*/  @P2 STS [R155+0x3004], RZ ;  /* 0x003004ff9b002388 */ /* 0x0003e80000000800 */
[----:B------:R1:W-:Y:S01]  /*6dd0*/  @P2 STS.64 [R155+0x3008], RZ ;  /* 0x003008ff9b002388 */ /* 0x0003e20000000a00 */
[----:B----4-:R-:W-:Y:S01]  /*6de0*/  FMUL.FTZ R120, R3, R120 ;  /* 0x0000007803787220 */ /* 0x010fe20000410000 */
        /* <DEDUP_REMOVED lines=10> */
.L_x_4552:
[----:B-1----:R-:W-:Y:S05]  /*6e90*/  BSYNC B0 ;  /* 0x0000000000007941 */ /* 0x002fea0003800000 */
.L_x_4551:
        /* <DEDUP_REMOVED lines=13> */
.L_x_4554:
[----:B------:R-:W-:Y:S05]  /*6f70*/  BSYNC B0 ;  /* 0x0000000000007941 */ /* 0x000fea0003800000 */
.L_x_4553:
        /* <DEDUP_REMOVED lines=15> */
.L_x_4556:
[----:B------:R-:W-:Y:S05]  /*7070*/  BSYNC B0 ;  /* 0x0000000000007941 */ /* 0x000fea0003800000 */
.L_x_4555:
        /* <DEDUP_REMOVED lines=16> */
.L_x_4558:
[----:B------:R-:W-:Y:S05]  /*7180*/  BSYNC B0 ;  /* 0x0000000000007941 */ /* 0x000fea0003800000 */
.L_x_4557:
[----:B------:R-:W-:Y:S01]  /*7190*/  LOP3.LUT R0, R63, 0xfffffff8, RZ, 0xc0, !PT ;  /* 0xfffffff83f007812 */ /* 0x000fe200078ec0ff */
[----:B------:R-:W-:Y:S01]  /*71a0*/  IMAD.SHL.U32 R4, R58, 0x40, RZ ;  /* 0x000000403a047824 */ /* 0x000fe200078e00ff */
[----:B-1----:R-:W-:Y:S01]  /*71b0*/  SHF.R.S32.HI R6, RZ, 0x4, R61 ;  /* 0x00000004ff067819 */ /* 0x002fe2000001143d */
[----:B------:R-:W-:Y:S01]  /*71c0*/  IMAD.IADD R87, R9, 0x1, R122 ;  /* 0x0000000109577824 */ /* 0x000fe200078e027a */
[----:B------:R-:W-:Y:S01]  /*71d0*/  LOP3.LUT R59, R59, 0x7fffffe, RZ, 0xc0, !PT ;  /* 0x07fffffe3b3b7812 */ /* 0x000fe200078ec0ff */
[----:B------:R-:W-:Y:S01]  /*71e0*/  IMAD.IADD R57, R57, 0x1, -R0 ;  /* 0x0000000139397824 */ /* 0x000fe200078e0a00 */
[----:B------:R-:W-:Y:S01]  /*71f0*/  LEA.HI R3, R61, R6, RZ, 0x1 ;  /* 0x000000063d037211 */ /* 0x000fe200078f08ff */
[----:B------:R-:W0:Y:S01]  /*7200*/  LDGDEPBAR ;  /* 0x00000000000079af */ /* 0x000e220000000000 */
[----:B------:R-:W-:Y:S01]  /*7210*/  SHF.R.S32.HI R5, RZ, 0x1f, R60 ;  /* 0x0000001fff057819 */ /* 0x000fe2000001143c */
[----:B------:R-:W-:Y:S01]  /*7220*/  IMAD.IADD R48, R60, 0x1, -R59 ;  /* 0x000000013c307824 */ /* 0x000fe200078e0a3b */
[----:B------:R-:W-:Y:S01]  /*7230*/  LEA.HI R0, R57, R57, RZ, 0x1 ;  /* 0x0000003939007211 */ /* 0x000fe200078f08ff */
[----:B------:R-:W-:Y:S01]  /*7240*/  I2F R11, R87 ;  /* 0x00000057000b7306 */ /* 0x000fe20000201400 */
[----:B------:R-:W-:-:S02]  /*7250*/  LOP3.LUT R3, R3, 0xfffffffe, RZ, 0xc0, !PT ;  /* 0xfffffffe03037812 */ /* 0x000fc400078ec0ff */
        /* <DEDUP_REMOVED lines=9> */
[----:B------:R-:W-:Y:S01]  /*72f0*/  IADD3 R71, R87, 0x18, RZ ;  /* 0x0000001857477810 */ /* 0x000fe20007ffe0ff */
[----:B------:R-:W-:Y:S01]  /*7300*/  IMAD.SHL.U32 R3, R6, 0x8, RZ ;  /* 0x0000000806037824 */ /* 0x000fe200078e00ff */
[----:B------:R-:W-:Y:S01]  /*7310*/  LOP3.LUT R5, R5, 0xc0, RZ, 0xc0, !PT ;  /* 0x000000c005057812 */ /* 0x000fe200078ec0ff */
[----:B------:R-:W-:Y:S01]  /*7320*/  IMAD.SHL.U32 R2, R62, 0x8, RZ ;  /* 0x000000083e027824 */ /* 0x000fe200078e00ff */
[----:B------:R-:W-:Y:S01]  /*7330*/  LOP3.LUT R69, R60, 0xffffff00, RZ, 0xc0, !PT ;  /* 0xffffff003c457812 */ /* 0x000fe200078ec0ff */
[----:B------:R-:W-:Y:S01]  /*7340*/  IMAD R117, R6, 0x8, R117 ;  /* 0x0000000806757824 */ /* 0x000fe200078e0275 */
[----:B------:R-:W-:Y:S01]  /*7350*/  LOP3.LUT R3, R4, 0x8, R3, 0xf8, !PT ;  /* 0x0000000804037812 */ /* 0x000fe200078ef803 */
[----:B------:R-:W-:Y:S01]  /*7360*/  I2F R57, R71 ;  /* 0x0000004700397306 */ /* 0x000fe20000201400 */
[----:B------:R-:W-:Y:S01]  /*7370*/  LOP3.LUT R2, R5, 0x8, R2, 0xf8, !PT ;  /* 0x0000000805027812 */ /* 0x000fe200078ef802 */
[----:B------:R-:W-:Y:S01]  /*7380*/  IMAD R7, R50, 0x200, R69 ;  /* 0x0000020032077824 */ /* 0x000fe200078e0245 */
[----:B------:R-:W-:-:S02]  /*7390*/  SHF.R.U32.HI R4, RZ, 0x3, R4 ;  /* 0x00000003ff047819 */ /* 0x000fc40000011604 */
[----:B------:R-:W-:Y:S02]  /*73a0*/  SHF.R.U32.HI R5, RZ, 0x3, R5 ;  /* 0x00000003ff057819 */ /* 0x000fe40000011605 */
[----:B------:R-:W-:Y:S01]  /*73b0*/  LOP3.LUT R3, R3, R4, RZ, 0x3c, !PT ;  /* 0x0000000403037212 */ /* 0x000fe200078e3cff */
[----:B------:R-:W-:Y:S01]  /*73c0*/  IMAD R4, R48, 0x20, R7 ;  /* 0x0000002030047824 */ /* 0x000fe200078e0207 */
[----:B------:R-:W-:Y:S01]  /*73d0*/  LOP3.LUT R2, R2, R5, RZ, 0x3c, !PT ;  /* 0x0000000502027212 */ /* 0x000fe200078e3cff */
[----:B------:R-:W-:Y:S01]  /*73e0*/  IMAD R48, R48, 0x20, R69 ;  /* 0x0000002030307824 */ /* 0x000fe200078e0245 */
[----:B------:R-:W-:Y:S01]  /*73f0*/  IADD3 R75, R87, 0x11, RZ ;  /* 0x00000011574b7810 */ /* 0x000fe20007ffe0ff */
[----:B------:R-:W-:Y:S01]  /*7400*/  IMAD.IADD R119, R3, 0x1, R4 ;  /* 0x0000000103777824 */ /* 0x000fe200078e0204 */
[----:B------:R-:W-:Y:S01]  /*7410*/  IADD3 R79, R87, 0x19, RZ ;  /* 0x00000019574f7810 */ /* 0x000fe20007ffe0ff */
[----:B------:R-:W-:Y:S01]  /*7420*/  IMAD.U32 R117, R117, 0x20, R2 ;  /* 0x0000002075757824 */ /* 0x000fe200078e0002 */
[----:B------:R-:W-:Y:S01]  /*7430*/  IADD3 R77, R87, 0x28, RZ ;  /* 0x00000028574d7810 */ /* 0x000fe20007ffe0ff */
[----:B------:R-:W-:Y:S01]  /*7440*/  IMAD.SHL.U32 R119, R119, 0x2, RZ ;  /* 0x0000000277777824 */ /* 0x000fe200078e00ff */
[----:B------:R-:W1:Y:S01]  /*7450*/  I2F R8, R75 ;  /* 0x0000004b00087306 */ /* 0x000e620000201400 */
[----:B------:R-:W-:Y:S01]  /*7460*/  IMAD.SHL.U32 R117, R117, 0x2, RZ ;  /* 0x0000000275757824 */ /* 0x000fe200078e00ff */
[C---:B------:R-:W-:Y:S01]  /*7470*/  IADD3 R81, R87.reuse, 0x20, RZ ;  /* 0x0000002057517810 */ /* 0x040fe20007ffe0ff */
[----:B------:R-:W-:Y:S01]  /*7480*/  IMAD R118, R10, 0x2, R119 ;  /* 0x000000020a767824 */ /* 0x000fe200078e0277 */
[----:B------:R-:W-:Y:S01]  /*7490*/  LDSM.16.M88.4 R40, [R119] ;  /* 0x000000007728783b */ /* 0x000fe20000000200 */
[----:B------:R-:W-:Y:S01]  /*74a0*/  IADD3 R83, R87, 0x29, RZ ;  /* 0x0000002957537810 */ /* 0x000fe20007ffe0ff */
[----:B------:R-:W-:Y:S01]  /*74b0*/  IMAD.IADD R157, R3, 0x1, R48 ;  /* 0x00000001039d7824 */ /* 0x000fe200078e0230 */
[C---:B------:R-:W-:Y:S01]  /*74c0*/  IADD3 R0, R117.reuse, 0x1000, RZ ;  /* 0x0000100075007810 */ /* 0x040fe20007ffe0ff */
[----:B------:R-:W5:Y:S01]  /*74d0*/  LDSM.16.M88.4 R44, [R117+0x1400] ;  /* 0x00140000752c783b */ /* 0x000f620000000200 */
[----:B------:R-:W-:Y:S01]  /*74e0*/  IADD3 R116, R117, 0x1020, RZ ;  /* 0x0000102075747810 */ /* 0x000fe20007ffe0ff */
[----:B------:R-:W-:Y:S01]  /*74f0*/  I2F R58, R79 ;  /* 0x0000004f003a7306 */ /* 0x000fe20000201400 */
[----:B------:R-:W-:Y:S01]  /*7500*/  @P0 IADD3 R116, R0, -0x20, RZ ;  /* 0xffffffe000740810 */ /* 0x000fe20007ffe0ff */
[----:B------:R-:W2:Y:S01]  /*7510*/  LDSM.16.M88.4 R16, [R117+0x1800] ;  /* 0x001800007510783b */ /* 0x000ea20000000200 */
[----:B------:R-:W-:-:S02]  /*7520*/  IADD3 R69, R87, 0x30, RZ ;  /* 0x0000003057457810 */ /* 0x000fc40007ffe0ff */
[C---:B------:R-:W-:Y:S01]  /*7530*/  IADD3 R115, R116.reuse, 0x400, RZ ;  /* 0x0000040074737810 */ /* 0x040fe20007ffe0ff */
[----:B------:R-:W-:Y:S01]  /*7540*/  LDSM.16.M88.4 R32, [R118] ;  /* 0x000000007620783b */ /* 0x000fe20000000200 */
        /* <DEDUP_REMOVED lines=9> */
[----:B------:R-:W-:Y:S01]  /*75e0*/  IADD3 R3, R116, 0x1c00, RZ ;  /* 0x00001c0074037810 */ /* 0x000fe20007ffe0ff */
[----:B------:R-:W1:Y:S04]  /*75f0*/  LDSM.16.M88.4 R36, [R117+0x1c00] ;  /* 0x001c00007524783b */ /* 0x000e680000000200 */
[----:B------:R-:W1:Y:S02]  /*7600*/  LDSM.16.M88.4 R28, [R116+0x800] ;  /* 0x00080000741c783b */ /* 0x000e640000000200 */
[----:B------:R-:W-:Y:S02]  /*7610*/  I2F R73, R81 ;  /* 0x0000005100497306 */ /* 0x000fe40000201400 */
[----:B------:R-:W1:Y:S04]  /*7620*/  LDSM.16.M88.4 R60, [R116] ;  /* 0x00000000743c783b */ /* 0x000e680000000200 */
[----:B------:R-:W1:Y:S01]  /*7630*/  LDSM.16.M88.4 R24, [R116+0xc00] ;  /* 0x000c00007418783b */ /* 0x000e620000000200 */
[C---:B-----5:R-:W-:Y:S08]  /*7640*/  HMMA.16816.F32.BF16 R4, R40.reuse, R44, RZ ;  /* 0x0000002c2804723c */ /* 0x060ff000000418ff */
[C---:B------:R-:W-:Y:S08]  /*7650*/  HMMA.16816.F32.BF16 R44, R40.reuse, R46, RZ ;  /* 0x0000002e282c723c */ /* 0x040ff000000418ff */
[----:B--23--:R-:W-:Y:S08]  /*7660*/  HMMA.16816.F32.BF16 R20, R40, R16, RZ ;  /* 0x000000102814723c */ /* 0x00cff000000418ff */
[----:B------:R-:W-:Y:S07]  /*7670*/  HMMA.16816.F32.BF16 R4, R32, R52, R4 ;  /* 0x000000342004723c */ /* 0x000fee0000041804 */
[----:B------:R-:W-:Y:S01]  /*7680*/  IMAD R53, R50, 0x10, R51 ;  /* 0x0000001032357824 */ /* 0x000fe200078e0233 */
[----:B------:R-:W-:Y:S01]  /*7690*/  HMMA.16816.F32.BF16 R16, R40, R18, RZ ;  /* 0x000000122810723c */ /* 0x000fe200000418ff */
[----:B------:R-:W-:Y:S03]  /*76a0*/  I2F R51, R77 ;  /* 0x0000004d00337306 */ /* 0x000fe60000201400 */
[----:B------:R-:W-:-:S04]  /*76b0*/  IADD3 R53, R53, 0x1, R156 ;  /* 0x0000000135357810 */ /* 0x000fc80007ffe09c */
[----:B----4-:R-:W-:Y:S01]  /*76c0*/  HMMA.16816.F32.BF16 R12, R40, R64, RZ ;  /* 0x00000040280c723c */ /* 0x010fe200000418ff */
[----:B------:R-:W-:Y:S01]  /*76d0*/  IADD3 R85, R56, R53, -R146 ;  /* 0x0000003538557210 */ /* 0x000fe20007ffe892 */
[----:B------:R-:W-:Y:S03]  /*76e0*/  I2F R65, R71 ;  /* 0x0000004700417306 */ /* 0x000fe60000201400 */
[----:B------:R-:W-:-:S03]  /*76f0*/  IADD3 R85, R85, c[0x0][0x2e8], RZ ;  /* 0x0000ba0055557a10 */ /* 0x000fc60007ffe0ff */
[----:B------:R-:W-:Y:S01]  /*7700*/  HMMA.16816.F32.BF16 R44, R32, R54, R44 ;  /* 0x00000036202c723c */ /* 0x000fe2000004182c */
[----:B------:R-:W-:Y:S01]  /*7710*/  IMNMX R0, R85, R56, PT ;  /* 0x0000003855007217 */ /* 0x000fe20003800200 */
[----:B------:R-:W2:Y:S01]  /*7720*/  I2F R64, R75 ;  /* 0x0000004b00407306 */ /* 0x000ea20000201400 */
[----:B-1----:R-:W-:Y:S02]  /*7730*/  FFMA.FTZ R7, R120, R8, R7 ;  /* 0x0000000878077223 */ /* 0x002fe40000010007 */
[-C--:B------:R-:W-:Y:S02]  /*7740*/  ISETP.GE.AND P5, PT, R71, R0.reuse, PT ;  /* 0x000000004700720c */ /* 0x080fe40003fa6270 */
[-C--:B------:R-:W-:Y:S01]  /*7750*/  ISETP.GE.AND P6, PT, R75, R0.reuse, PT ;  /* 0x000000004b00720c */ /* 0x080fe20003fc6270 */
[----:B------:R-:W-:Y:S01]  /*7760*/  HMMA.16816.F32.BF16 R52, R40, R36, RZ ;  /* 0x000000242834723c */ /* 0x000fe200000418ff */
[----:B------:R-:W-:-:S06]  /*7770*/  ISETP.GE.AND P2, PT, R79, R0, PT ;  /* 0x000000004f00720c */ /* 0x000fcc0003f46270 */
[----:B------:R-:W-:Y:S01]  /*7780*/  IADD3 R37, R85, 0x8, RZ ;  /* 0x0000000855257810 */ /* 0x000fe20007ffe0ff */
[----:B------:R-:W-:Y:S01]  /*7790*/  HMMA.16816.F32.BF16 R16, R32, R30, R16 ;  /* 0x0000001e2010723c */ /* 0x000fe20000041810 */
[C---:B--2---:R-:W-:Y:S02]  /*77a0*/  FFMA.FTZ R64, R120.reuse, R64, R5 ;  /* 0x0000004078407223 */ /* 0x044fe40000010005 */
[----:B------:R-:W-:Y:S01]  /*77b0*/  IMNMX R2, R37, R56, PT ;  /* 0x0000003825027217 */ /* 0x000fe20003800200 */
[----:B------:R-:W-:Y:S03]  /*77c0*/  I2F R5, R69 ;  /* 0x0000004500057306 */ /* 0x000fe60000201400 */
[-C--:B------:R-:W-:Y:S01]  /*77d0*/  ISETP.GE.AND P3, PT, R71, R2.reuse, PT ;  /* 0x000000024700720c */ /* 0x080fe20003f66270 */
[----:B------:R-:W-:Y:S01]  /*77e0*/  HMMA.16816.F32.BF16 R36, R40, R38, RZ ;  /* 0x000000262824723c */ /* 0x000fe200000418ff */
[----:B------:R-:W-:Y:S01]  /*77f0*/  FFMA.FTZ R44, R120, R57, R44 ;  /* 0x00000039782c7223 */ /* 0x000fe2000001002c */
[----:B------:R-:W-:Y:S01]  /*7800*/  FSEL R8, R64, -INF , !P6 ;  /* 0xff80000040087808 */ /* 0x000fe20007000000 */
[C---:B------:R-:W-:Y:S01]  /*7810*/  FFMA.FTZ R46, R120.reuse, R65, R46 ;  /* 0x00000041782e7223 */ /* 0x040fe2000001002e */
[----:B------:R-:W-:Y:S01]  /*7820*/  ISETP.GE.AND P4, PT, R75, R2, PT ;  /* 0x000000024b00720c */ /* 0x000fe20003f86270 */
[----:B------:R-:W-:Y:S01]  /*7830*/  FFMA.FTZ R45, R120, R58, R45 ;  /* 0x0000003a782d7223 */ /* 0x000fe2000001002d */
[----:B------:R-:W-:Y:S01]  /*7840*/  FSEL R70, R44, -INF , !P5 ;  /* 0xff8000002c467808 */ /* 0x000fe20006800000 */
[----:B------:R-:W1:Y:S01]  /*7850*/  I2F R56, R83 ;  /* 0x0000005300387306 */ /* 0x000e620000201400 */
[----:B------:R-:W-:Y:S01]  /*7860*/  HMMA.16816.F32.BF16 R12, R32, R60, R12 ;  /* 0x0000003c200c723c */ /* 0x000fe2000004180c */
[----:B------:R-:W-:-:S02]  /*7870*/  FSEL R91, R46, -INF , !P3 ;  /* 0xff8000002e5b7808 */ /* 0x000fc40005800000 */
[C---:B------:R-:W-:Y:S02]  /*7880*/  ISETP.GE.AND P5, PT, R77.reuse, R0, PT ;  /* 0x000000004d00720c */ /* 0x040fe40003fa6270 */
[----:B------:R-:W-:Y:S02]  /*7890*/  ISETP.GE.AND P3, PT, R77, R2, PT ;  /* 0x000000024d00720c */ /* 0x000fe40003f66270 */
[----:B------:R-:W2:Y:S01]  /*78a0*/  I2F R60, R79 ;  /* 0x0000004f003c7306 */ /* 0x000ea20000201400 */
[----:B------:R-:W-:Y:S01]  /*78b0*/  HMMA.16816.F32.BF16 R20, R32, R28, R20 ;  /* 0x0000001c2014723c */ /* 0x000fe20000041814 */
[----:B------:R-:W3:Y:S01]  /*78c0*/  LDSM.16.M88.4 R28, [R117+0x2000] ;  /* 0x00200000751c783b */ /* 0x000ee20000000200 */
[C---:B------:R-:W-:Y:S01]  /*78d0*/  FFMA.FTZ R16, R120.reuse, R51, R16 ;  /* 0x0000003378107223 */ /* 0x040fe20000010010 */
[----:B------:R-:W-:Y:S01]  /*78e0*/  IADD3 R57, R87, 0x38, RZ ;  /* 0x0000003857397810 */ /* 0x000fe20007ffe0ff */
[----:B------:R-:W-:Y:S01]  /*78f0*/  FFMA.FTZ R17, R120, R68, R17 ;  /* 0x0000004478117223 */ /* 0x000fe20000010011 */
[----:B------:R-:W-:-:S02]  /*7900*/  FSEL R93, R7, -INF , !P4 ;  /* 0xff800000075d7808 */ /* 0x000fc40006000000 */
[----:B------:R-:W4:Y:S01]  /*7910*/  I2F R61, R77 ;  /* 0x0000004d003d7306 */ /* 0x000f220000201400 */
[C---:B------:R-:W-:Y:S01]  /*7920*/  HMMA.16816.F32.BF16 R52, R32.reuse, R24, R52 ;  /* 0x000000182034723c */ /* 0x040fe20000041834 */
[----:B------:R-:W-:Y:S01]  /*7930*/  FSEL R74, R16, -INF , !P5 ;  /* 0xff800000104a7808 */ /* 0x000fe20006800000 */
[C---:B-1----:R-:W-:Y:S01]  /*7940*/  FFMA.FTZ R19, R120.reuse, R56, R19 ;  /* 0x0000003878137223 */ /* 0x042fe20000010013 */
[----:B------:R-:W-:Y:S02]  /*7950*/  FSEL R50, R45, -INF , !P2 ;  /* 0xff8000002d327808 */ /* 0x000fe40005000000 */
[----:B------:R-:W-:Y:S01]  /*7960*/  ISETP.GE.AND P0, PT, R79, R2, PT ;  /* 0x000000024f00720c */ /* 0x000fe20003f06270 */
[C---:B--2---:R-:W-:Y:S02]  /*7970*/  FFMA.FTZ R60, R120.reuse, R60, R47 ;  /* 0x0000003c783c7223 */ /* 0x044fe4000001002f */
[----:B------:R-:W-:Y:S01]  /*7980*/  HMMA.16816.F32.BF16 R36, R32, R26, R36 ;  /* 0x0000001a2024723c */ /* 0x000fe20000041824 */
[----:B------:R-:W-:Y:S01]  /*7990*/  IADD3 R47, R87, 0x31, RZ ;  /* 0x00000031572f7810 */ /* 0x000fe20007ffe0ff */
[----:B------:R-:W1:Y:S01]  /*79a0*/  I2F R7, R69 ;  /* 0x0000004500077306 */ /* 0x000e620000201400 */
[----:B------:R-:W-:Y:S01]  /*79b0*/  ISETP.GE.AND P4, PT, R81, R2, PT ;  /* 0x000000025100720c */ /* 0x000fe20003f86270 */
[C---:B------:R-:W-:Y:S01]  /*79c0*/  FFMA.FTZ R12, R120.reuse, R11, R12 ;  /* 0x0000000b780c7223 */ /* 0x040fe2000001000c */
[----:B------:R-:W-:Y:S01]  /*79d0*/  ISETP.GE.AND P5, PT, R47, R0, PT ;  /* 0x000000002f00720c */ /* 0x000fe20003fa6270 */
[----:B----4-:R-:W-:-:S02]  /*79e0*/  FFMA.FTZ R18, R120, R61, R18 ;  /* 0x0000003d78127223 */ /* 0x010fc40000010012 */
[----:B------:R-:W-:Y:S01]  /*79f0*/  HMMA.16816.F32.BF16 R64, R40, R66, RZ ;  /* 0x000000422840723c */ /* 0x000fe200000418ff */
[----:B------:R-:W-:Y:S01]  /*7a00*/  FFMA.FTZ R22, R120, R59, R22 ;  /* 0x0000003b78167223 */ /* 0x000fe20000010016 */
[----:B------:R-:W2:Y:S01]  /*7a10*/  I2F R24, R47 ;  /* 0x0000002f00187306 */ /* 0x000ea20000201400 */
[----:B------:R-:W-:Y:S01]  /*7a20*/  FSEL R89, R60, -INF , !P0 ;  /* 0xff8000003c597808 */ /* 0x000fe20004000000 */
[----:B------:R-:W-:Y:S01]  /*7a30*/  FFMA.FTZ R20, R120, R73, R20 ;  /* 0x0000004978147223 */ /* 0x000fe20000010014 */
[----:B------:R-:W-:Y:S02]  /*7a40*/  FSEL R75, R18, -INF , !P3 ;  /* 0xff800000124b7808 */ /* 0x000fe40005800000 */
[----:B------:R-:W-:Y:S01]  /*7a50*/  ISETP.GE.AND P3, PT, R47, R2, PT ;  /* 0x000000022f00720c */ /* 0x000fe20003f66270 */
[C---:B------:R-:W-:Y:S01]  /*7a60*/  FFMA.FTZ R5, R120.reuse, R5, R52 ;  /* 0x0000000578057223 */ /* 0x040fe20000010034 */
[C---:B------:R-:W-:Y:S01]  /*7a70*/  ISETP.GE.AND P2, PT, R83.reuse, R0, PT ;  /* 0x000000005300720c */ /* 0x040fe20003f46270 */
[----:B------:R-:W4:Y:S01]  /*7a80*/  I2F R25, R47 ;  /* 0x0000002f00197306 */ /* 0x000f220000201400 */
[----:B------:R-:W-:Y:S01]  /*7a90*/  ISETP.GE.AND P0, PT, R83, R2, PT ;  /* 0x000000025300720c */ /* 0x000fe20003f06270 */
[----:B-1----:R-:W-:Y:S01]  /*7aa0*/  FFMA.FTZ R54, R120, R7, R54 ;  /* 0x0000000778367223 */ /* 0x002fe20000010036 */
[----:B------:R-:W-:-:S02]  /*7ab0*/  IADD3 R27, R87, 0x1, RZ ;  /* 0x00000001571b7810 */ /* 0x000fc40007ffe0ff */
[----:B------:R-:W-:Y:S02]  /*7ac0*/  FSEL R83, R22, -INF , !P4 ;  /* 0xff80000016537808 */ /* 0x000fe40006000000 */
[----:B------:R-:W-:Y:S01]  /*7ad0*/  FSEL R22, R17, -INF , !P2 ;  /* 0xff80000011167808 */ /* 0x000fe20005000000 */
[----:B------:R-:W1:Y:S01]  /*7ae0*/  I2F R45, R57 ;  /* 0x00000039002d7306 */ /* 0x000e620000201400 */
[----:B------:R-:W-:Y:S01]  /*7af0*/  FSEL R73, R19, -INF , !P0 ;  /* 0xff80000013497808 */ /* 0x000fe20004000000 */
[C---:B--2---:R-:W-:Y:S01]  /*7b00*/  FFMA.FTZ R24, R120.reuse, R24, R53 ;  /* 0x0000001878187223 */ /* 0x044fe20000010035 */
[----:B------:R-:W2:Y:S01]  /*7b10*/  LDSM.16.M88.4 R16, [R116+0x1000] ;  /* 0x001000007410783b */ /* 0x000ea20000000200 */
[-C--:B------:R-:W-:Y:S02]  /*7b20*/  ISETP.GE.AND P6, PT, R81, R0.reuse, PT ;  /* 0x000000005100720c */ /* 0x080fe40003fc6270 */
[----:B------:R-:W-:Y:S01]  /*7b30*/  HMMA.16816.F32.BF16 R64, R32, R62, R64 ;  /* 0x0000003e2040723c */ /* 0x000fe20000041840 */
[C---:B------:R-:W-:Y:S01]  /*7b40*/  ISETP.GE.AND P2, PT, R57.reuse, R0, PT ;  /* 0x000000003900720c */ /* 0x040fe20003f46270 */
[----:B------:R-:W5:Y:S01]  /*7b50*/  I2F R47, R57 ;  /* 0x00000039002f7306 */ /* 0x000f620000201400 */
[----:B------:R-:W-:Y:S01]  /*7b60*/  ISETP.GE.AND P0, PT, R57, R2, PT ;  /* 0x000000023900720c */ /* 0x000fe20003f06270 */
[----:B----4-:R-:W-:Y:S01]  /*7b70*/  FFMA.FTZ R51, R120, R25, R55 ;  /* 0x0000001978337223 */ /* 0x010fe20000010037 */
[----:B------:R-:W-:-:S02]  /*7b80*/  FSEL R20, R20, -INF , !P6 ;  /* 0xff80000014147808 */ /* 0x000fc40007000000 */
[C---:B------:R-:W-:Y:S02]  /*7b90*/  ISETP.GE.AND P6, PT, R69.reuse, R0, PT ;  /* 0x000000004500720c */ /* 0x040fe40003fc6270 */
[----:B------:R-:W-:Y:S01]  /*7ba0*/  ISETP.GE.AND P4, PT, R69, R2, PT ;  /* 0x000000024500720c */ /* 0x000fe20003f86270 */
[----:B-1----:R-:W-:Y:S01]  /*7bb0*/  FFMA.FTZ R36, R120, R45, R36 ;  /* 0x0000002d78247223 */ /* 0x002fe20000010024 */
[----:B------:R-:W1:Y:S01]  /*7bc0*/  I2F R7, R27 ;  /* 0x0000001b00077306 */ /* 0x000e620000201400 */
[----:B------:R-:W-:Y:S02]  /*7bd0*/  FSEL R78, R24, -INF , !P5 ;  /* 0xff800000184e7808 */ /* 0x000fe40006800000 */
[----:B------:R-:W-:Y:S02]  /*7be0*/  FSEL R51, R51, -INF , !P3 ;  /* 0xff80000033337808 */ /* 0x000fe40005800000 */
[----:B------:R-:W-:Y:S01]  /*7bf0*/  FSEL R80, R5, -INF , !P6 ;  /* 0xff80000005507808 */ /* 0x000fe20007000000 */
[----:B-----5:R-:W-:Y:S01]  /*7c00*/  FFMA.FTZ R38, R120, R47, R38 ;  /* 0x0000002f78267223 */ /* 0x020fe20000010026 */
[----:B------:R-:W-:Y:S01]  /*7c10*/  IADD3 R57, R87, 0x8, RZ ;  /* 0x0000000857397810 */ /* 0x000fe20007ffe0ff */
[----:B------:R-:W4:Y:S01]  /*7c20*/  LDSM.16.M88.4 R44, [R117+0x2400] ;  /* 0x00240000752c783b */ /* 0x000f220000000200 */
[----:B------:R-:W-:-:S02]  /*7c30*/  FSEL R71, R54, -INF , !P4 ;  /* 0xff80000036477808 */ /* 0x000fc40006000000 */
[----:B------:R5:W2:Y:S01]  /*7c40*/  I2F R53, R57 ;  /* 0x0000003900357306 */ /* 0x000aa20000201400 */
[C---:B------:R-:W-:Y:S02]  /*7c50*/  ISETP.GE.AND P5, PT, R57.reuse, R0, PT ;  /* 0x000000003900720c */ /* 0x040fe40003fa6270 */
[----:B------:R-:W-:Y:S01]  /*7c60*/  ISETP.GE.AND P3, PT, R57, R2, PT ;  /* 0x000000023900720c */ /* 0x000fe20003f66270 */
[CC--:B-1----:R-:W-:Y:S01]  /*7c70*/  FFMA.FTZ R13, R120.reuse, R7.reuse, R13 ;  /* 0x00000007780d7223 */ /* 0x0c2fe2000001000d */
[C---:B------:R-:W-:Y:S01]  /*7c80*/  ISETP.GE.AND P6, PT, R27.reuse, R0, PT ;  /* 0x000000001b00720c */ /* 0x040fe20003fc6270 */
[----:B------:R-:W-:Y:S01]  /*7c90*/  FFMA.FTZ R15, R120, R7, R15 ;  /* 0x00000007780f7223 */ /* 0x000fe2000001000f */
[----:B------:R-:W-:Y:S02]  /*7ca0*/  ISETP.GE.AND P4, PT, R27, R2, PT ;  /* 0x000000021b00720c */ /* 0x000fe40003f86270 */
[----:B---3--:R-:W-:Y:S01]  /*7cb0*/  HMMA.16816.F32.BF16 R24, R40, R28, RZ ;  /* 0x0000001c2818723c */ /* 0x008fe200000418ff */
[----:B------:R-:W-:-:S02]  /*7cc0*/  IADD3 R55, R87, 0x9, RZ ;  /* 0x0000000957377810 */ /* 0x000fc40007ffe0ff */
[----:B------:R-:W-:Y:S02]  /*7cd0*/  FSEL R72, R13, -INF , !P6 ;  /* 0xff8000000d487808 */ /* 0x000fe40007000000 */
[----:B------:R-:W-:Y:S01]  /*7ce0*/  FSEL R13, R15, -INF , !P4 ;  /* 0xff8000000f0d7808 */ /* 0x000fe20006000000 */
[----:B------:R1:W3:Y:S01]  /*7cf0*/  I2F R5, R55 ;  /* 0x0000003700057306 */ /* 0x0002e20000201400 */
[----:B-----5:R-:W-:Y:S01]  /*7d00*/  IADD3 R57, R87, 0x10, RZ ;  /* 0x0000001057397810 */ /* 0x020fe20007ffe0ff */
[-C--:B--2---:R-:W-:Y:S01]  /*7d10*/  FFMA.FTZ R64, R120, R53.reuse, R64 ;  /* 0x0000003578407223 */ /* 0x084fe20000010040 */
[----:B------:R-:W-:Y:S01]  /*7d20*/  FSEL R82, R36, -INF , !P2 ;  /* 0xff80000024527808 */ /* 0x000fe20005000000 */
[----:B------:R-:W-:Y:S01]  /*7d30*/  FFMA.FTZ R15, R120, R53, R66 ;  /* 0x00000035780f7223 */ /* 0x000fe20000010042 */
[C---:B------:R-:W-:Y:S01]  /*7d40*/  ISETP.GE.AND P6, PT, R57.reuse, R0, PT ;  /* 0x000000003900720c */ /* 0x040fe20003fc6270 */
[----:B------:R-:W-:Y:S01]  /*7d50*/  HMMA.16816.F32.BF16 R28, R40, R30, RZ ;  /* 0x0000001e281c723c */ /* 0x000fe200000418ff */
[----:B------:R-:W-:Y:S01]  /*7d60*/  ISETP.GE.AND P4, PT, R57, R2, PT ;  /* 0x000000023900720c */ /* 0x000fe20003f86270 */
[----:B------:R2:W5:Y:S01]  /*7d70*/  I2F R7, R57 ;  /* 0x0000003900077306 */ /* 0x0005620000201400 */
[----:B------:R-:W-:-:S02]  /*7d80*/  FSEL R69, R38, -INF , !P0 ;  /* 0xff80000026457808 */ /* 0x000fc40004000000 */
[C---:B------:R-:W-:Y:S02]  /*7d90*/  ISETP.GE.AND P2, PT, R55.reuse, R0, PT ;  /* 0x000000003700720c */ /* 0x040fe40003f46270 */
[----:B------:R-:W-:Y:S02]  /*7da0*/  ISETP.GE.AND P0, PT, R55, R2, PT ;  /* 0x000000023700720c */ /* 0x000fe40003f06270 */
[C---:B------:R-:W-:Y:S01]  /*7db0*/  IADD3 R63, R87.reuse, 0x39, RZ ;  /* 0x00000039573f7810 */ /* 0x040fe20007ffe0ff */
[----:B-1----:R-:W1:Y:S01]  /*7dc0*/  LDSM.16.M88.4 R52, [R117+0x2800] ;  /* 0x002800007534783b */ /* 0x002e620000000200 */
[CC--:B---3--:R-:W-:Y:S01]  /*7dd0*/  FFMA.FTZ R65, R120.reuse, R5.reuse, R65 ;  /* 0x0000000578417223 */ /* 0x0c8fe20000010041 */
[----:B------:R-:W-:Y:S01]  /*7de0*/  HMMA.16816.F32.BF16 R24, R32, R16, R24 ;  /* 0x000000102018723c */ /* 0x000fe20000041818 */
[----:B------:R-:W-:Y:S01]  /*7df0*/  FFMA.FTZ R99, R120, R5, R67 ;  /* 0x0000000578637223 */ /* 0x000fe20000010043 */
[----:B------:R-:W3:Y:S01]  /*7e00*/  I2F R36, R63 ;  /* 0x0000003f00247306 */ /* 0x000ee20000201400 */
[----:B------:R-:W-:-:S02]  /*7e10*/  IADD3 R67, R87, 0x41, RZ ;  /* 0x0000004157437810 */ /* 0x000fc40007ffe0ff */
[----:B------:R-:W-:Y:S01]  /*7e20*/  FSEL R66, R64, -INF , !P5 ;  /* 0xff80000040427808 */ /* 0x000fe20006800000 */
[----:B--2---:R-:W2:Y:S01]  /*7e30*/  LDSM.16.M88.4 R56, [R116+0x1400] ;  /* 0x001400007438783b */ /* 0x004ea20000000200 */
[CC--:B-----5:R-:W-:Y:S01]  /*7e40*/  FFMA.FTZ R4, R120.reuse, R7.reuse, R4 ;  /* 0x0000000778047223 */ /* 0x0e0fe20000010004 */
[----:B------:R-:W-:Y:S01]  /*7e50*/  IADD3 R17, R87, 0x40, RZ ;  /* 0x0000004057117810 */ /* 0x000fe20007ffe0ff */
[----:B------:R-:W-:Y:S01]  /*7e60*/  FFMA.FTZ R121, R120, R7, R6 ;  /* 0x0000000778797223 */ /* 0x000fe20000010006 */
[----:B------:R-:W5:Y:S01]  /*7e70*/  I2F R64, R67 ;  /* 0x0000004300407306 */ /* 0x000f620000201400 */
[----:B------:R-:W-:Y:S01]  /*7e80*/  FSEL R15, R15, -INF , !P3 ;  /* 0xff8000000f0f7808 */ /* 0x000fe20005800000 */
[----:B------:R-:W-:Y:S01]  /*7e90*/  HMMA.16816.F32.BF16 R28, R32, R18, R28 ;  /* 0x00000012201c723c */ /* 0x000fe2000004181c */
[----:B------:R-:W-:Y:S02]  /*7ea0*/  FSEL R92, R4, -INF , !P6 ;  /* 0xff800000045c7808 */ /* 0x000fe40007000000 */
[----:B------:R-:W-:-:S02]  /*7eb0*/  ISETP.GE.AND P5, PT, R63, R0, PT ;  /* 0x000000003f00720c */ /* 0x000fc40003fa6270 */
[----:B------:R-:W-:Y:S01]  /*7ec0*/  ISETP.GE.AND P3, PT, R63, R2, PT ;  /* 0x000000023f00720c */ /* 0x000fe20003f66270 */
[----:B------:R-:W1:Y:S01]  /*7ed0*/  I2F R61, R17 ;  /* 0x00000011003d7306 */ /* 0x000e620000201400 */
[CC--:B---3--:R-:W-:Y:S01]  /*7ee0*/  FFMA.FTZ R37, R120.reuse, R36.reuse, R37 ;  /* 0x0000002478257223 */ /* 0x0c8fe20000010025 */
[C---:B----4-:R-:W-:Y:S01]  /*7ef0*/  HMMA.16816.F32.BF16 R4, R40.reuse, R44, RZ ;  /* 0x0000002c2804723c */ /* 0x050fe200000418ff */
[C---:B------:R-:W-:Y:S01]  /*7f00*/  FFMA.FTZ R39, R120.reuse, R36, R39 ;  /* 0x0000002478277223 */ /* 0x040fe20000010027 */
[----:B------:R-:W-:Y:S02]  /*7f10*/  IADD3 R63, R87, 0x48, RZ ;  /* 0x00000048573f7810 */ /* 0x000fe40007ffe0ff */
[----:B------:R-:W-:Y:S02]  /*7f20*/  FSEL R121, R121, -INF , !P4 ;  /* 0xff80000079797808 */ /* 0x000fe40006000000 */
[C---:B------:R-:W-:Y:S01]  /*7f30*/  ISETP.GE.AND P6, PT, R67.reuse, R0, PT ;  /* 0x000000004300720c */ /* 0x040fe20003fc6270 */
[C---:B-----5:R-:W-:Y:S01]  /*7f40*/  FFMA.FTZ R94, R120.reuse, R64, R25 ;  /* 0x00000040785e7223 */ /* 0x060fe20000010019 */
[C---:B------:R-:W-:Y:S01]  /*7f50*/  HMMA.16816.F32.BF16 R44, R40.reuse, R46, RZ ;  /* 0x0000002e282c723c */ /* 0x040fe200000418ff */
[----:B------:R-:W-:Y:S01]  /*7f60*/  ISETP.GE.AND P4, PT, R67, R2, PT ;  /* 0x000000024300720c */ /* 0x000fe20003f86270 */
[C---:B------:R-:W-:Y:S01]  /*7f70*/  FFMA.FTZ R64, R120.reuse, R64, R27 ;  /* 0x0000004078407223 */ /* 0x040fe2000001001b */
[----:B------:R-:W-:Y:S01]  /*7f80*/  FSEL R86, R37, -INF , !P5 ;  /* 0xff80000025567808 */ /* 0x000fe20006800000 */
[----:B------:R-:W3:Y:S01]  /*7f90*/  I2F R67, R63 ;  /* 0x0000003f00437306 */ /* 0x000ee20000201400 */
[----:B------:R-:W-:Y:S01]  /*7fa0*/  FSEL R81, R39, -INF , !P3 ;  /* 0xff80000027517808 */ /* 0x000fe20005800000 */
[CC--:B-1----:R-:W-:Y:S01]  /*7fb0*/  FFMA.FTZ R88, R120.reuse, R61.reuse, R24 ;  /* 0x0000003d78587223 */ /* 0x0c2fe20000010018 */
[C---:B------:R-:W-:Y:S01]  /*7fc0*/  ISETP.GE.AND P5, PT, R63.reuse, R0, PT ;  /* 0x000000003f00720c */ /* 0x040fe20003fa6270 */
[----:B------:R-:W-:Y:S01]  /*7fd0*/  FFMA.FTZ R26, R120, R61, R26 ;  /* 0x0000003d781a7223 */ /* 0x000fe2000001001a */
[----:B------:R-:W-:Y:S01]  /*7fe0*/  ISETP.GE.AND P3, PT, R63, R2, PT ;  /* 0x000000023f00720c */ /* 0x000fe20003f66270 */
[----:B------:R-:W-:Y:S01]  /*7ff0*/  HMMA.16816.F32.BF16 R36, R40, R52, RZ ;  /* 0x000000342824723c */ /* 0x000fe200000418ff */
[----:B------:R-:W-:-:S02]  /*8000*/  FSEL R90, R65, -INF , !P2 ;  /* 0xff800000415a7808 */ /* 0x000fc40005000000 */
[----:B------:R-:W-:Y:S02]  /*8010*/  FSEL R99, R99, -INF , !P0 ;  /* 0xff80000063637808 */ /* 0x000fe40004000000 */
[C---:B------:R-:W-:Y:S02]  /*8020*/  ISETP.GE.AND P2, PT, R17.reuse, R0, PT ;  /* 0x000000001100720c */ /* 0x040fe40003f46270 */
[----:B------:R-:W-:Y:S01]  /*8030*/  ISETP.GE.AND P0, PT, R17, R2, PT ;  /* 0x000000021100720c */ /* 0x000fe20003f06270 */
[C---:B--2---:R-:W-:Y:S01]  /*8040*/  HMMA.16816.F32.BF16 R4, R32.reuse, R56, R4 ;  /* 0x000000382004723c */ /* 0x044fe20000041804 */
[----:B------:R-:W1:Y:S01]  /*8050*/  LDSM.16.M88.4 R16, [R116+0x1800] ;  /* 0x001800007410783b */ /* 0x000e620000000200 */
[C---:B------:R-:W-:Y:S01]  /*8060*/  IADD3 R65, R87.reuse, 0x49, RZ ;  /* 0x0000004957417810 */ /* 0x040fe20007ffe0ff */
[-C--:B---3--:R-:W-:Y:S01]  /*8070*/  FFMA.FTZ R30, R120, R67.reuse, R30 ;  /* 0x00000043781e7223 */ /* 0x088fe2000001001e */
[C---:B------:R-:W-:Y:S01]  /*8080*/  IADD3 R53, R87.reuse, 0x50, RZ ;  /* 0x0000005057357810 */ /* 0x040fe20007ffe0ff */
[----:B------:R-:W2:Y:S01]  /*8090*/  LDSM.16.M88.4 R60, [R117+0x2c00] ;  /* 0x002c0000753c783b */ /* 0x000ea20000000200 */
[----:B------:R-:W3:Y:S01]  /*80a0*/  I2F R24, R65 ;  /* 0x0000004100187306 */ /* 0x000ee20000201400 */
[----:B------:R-:W-:Y:S01]  /*80b0*/  FSEL R79, R26, -INF , !P0 ;  /* 0xff8000001a4f7808 */ /* 0x000fe20004000000 */
[----:B------:R-:W-:Y:S01]  /*80c0*/  FFMA.FTZ R26, R120, R67, R28 ;  /* 0x00000043781a7223 */ /* 0x000fe2000001001c */
[----:B------:R-:W-:Y:S01]  /*80d0*/  IADD3 R27, R87, 0x51, RZ ;  /* 0x00000051571b7810 */ /* 0x000fe20007ffe0ff */
[----:B------:R-:W-:Y:S01]  /*80e0*/  HMMA.16816.F32.BF16 R44, R32, R58, R44 ;  /* 0x0000003a202c723c */ /* 0x000fe2000004182c */
[----:B------:R-:W-:-:S02]  /*80f0*/  FSEL R77, R30, -INF , !P3 ;  /* 0xff8000001e4d7808 */ /* 0x000fc40005800000 */
[C---:B------:R-:W-:Y:S01]  /*8100*/  ISETP.GE.AND P3, PT, R27.reuse, R2, PT ;  /* 0x000000021b00720c */ /* 0x040fe20003f66270 */
[----:B------:R-:W4:Y:S01]  /*8110*/  I2F R25, R53 ;  /* 0x0000003500197306 */ /* 0x000f220000201400 */
[----:B------:R-:W-:Y:S02]  /*8120*/  FSEL R88, R88, -INF , !P2 ;  /* 0xff80000058587808 */ /* 0x000fe40005000000 */
[----:B------:R-:W-:Y:S02]  /*8130*/  FSEL R58, R26, -INF , !P5 ;  /* 0xff8000001a3a7808 */ /* 0x000fe40006800000 */
[-C--:B------:R-:W-:Y:S02]  /*8140*/  ISETP.GE.AND P5, PT, R27, R0.reuse, PT ;  /* 0x000000001b00720c */ /* 0x080fe40003fa6270 */
[C---:B------:R-:W-:Y:S01]  /*8150*/  ISETP.GE.AND P2, PT, R65.reuse, R0, PT ;  /* 0x000000004100720c */ /* 0x040fe20003f46270 */
[----:B------:R5:W1:Y:S01]  /*8160*/  I2F R28, R27 ;  /* 0x0000001b001c7306 */ /* 0x000a620000201400 */
[C---:B---3--:R-:W-:Y:S01]  /*8170*/  FFMA.FTZ R96, R120.reuse, R24, R29 ;  /* 0x0000001878607223 */ /* 0x048fe2000001001d */
[----:B------:R-:W-:Y:S01]  /*8180*/  ISETP.GE.AND P0, PT, R65, R2, PT ;  /* 0x000000024100720c */ /* 0x000fe20003f06270 */
[----:B------:R-:W-:Y:S01]  /*8190*/  FFMA.FTZ R31, R120, R24, R31 ;  /* 0x00000018781f7223 */ /* 0x000fe2000001001f */
[----:B------:R-:W-:-:S02]  /*81a0*/  FSEL R94, R94, -INF , !P6 ;  /* 0xff8000005e5e7808 */ /* 0x000fc40007000000 */
[----:B------:R-:W-:Y:S01]  /*81b0*/  FSEL R65, R64, -INF , !P4 ;  /* 0xff80000040417808 */ /* 0x000fe20006000000 */
[CC--:B----4-:R-:W-:Y:S01]  /*81c0*/  FFMA.FTZ R4, R120.reuse, R25.reuse, R4 ;  /* 0x0000001978047223 */ /* 0x0d0fe20000010004 */
[C---:B------:R-:W-:Y:S01]  /*81d0*/  ISETP.GE.AND P6, PT, R53.reuse, R0, PT ;  /* 0x000000003500720c */ /* 0x040fe20003fc6270 */
[----:B------:R-:W-:Y:S01]  /*81e0*/  FFMA.FTZ R6, R120, R25, R6 ;  /* 0x0000001978067223 */ /* 0x000fe20000010006 */
[----:B------:R-:W-:Y:S02]  /*81f0*/  ISETP.GE.AND P4, PT, R53, R2, PT ;  /* 0x000000023500720c */ /* 0x000fe40003f86270 */
[----:B------:R-:W-:Y:S02]  /*8200*/  IADD3 R53, R87, 0x58, RZ ;  /* 0x0000005857357810 */ /* 0x000fe40007ffe0ff */
[----:B------:R-:W-:Y:S01]  /*8210*/  FSEL R96, R96, -INF , !P2 ;  /* 0xff80000060607808 */ /* 0x000fe20005000000 */
[----:B-----5:R-:W3:Y:S01]  /*8220*/  LDSM.16.M88.4 R24, [R116+0x1c00] ;  /* 0x001c00007418783b */ /* 0x020ee20000000200 */
[----:B------:R-:W-:Y:S01]  /*8230*/  FSEL R85, R31, -INF , !P0 ;  /* 0xff8000001f557808 */ /* 0x000fe20004000000 */
[----:B------:R-:W4:Y:S01]  /*8240*/  I2F R29, R53 ;  /* 0x00000035001d7306 */ /* 0x000f220000201400 */
[C---:B------:R-:W-:Y:S01]  /*8250*/  ISETP.GE.AND P2, PT, R53.reuse, R0, PT ;  /* 0x000000003500720c */ /* 0x040fe20003f46270 */
[C---:B-1----:R-:W-:Y:S01]  /*8260*/  FFMA.FTZ R100, R120.reuse, R28, R5 ;  /* 0x0000001c78647223 */ /* 0x042fe20000010005 */
[----:B------:R-:W-:Y:S01]  /*8270*/  ISETP.GE.AND P0, PT, R53, R2, PT ;  /* 0x000000023500720c */ /* 0x000fe20003f06270 */
[----:B------:R-:W-:Y:S01]  /*8280*/  FFMA.FTZ R57, R120, R28, R7 ;  /* 0x0000001c78397223 */ /* 0x000fe20000010007 */
[----:B------:R-:W-:Y:S01]  /*8290*/  FSEL R98, R4, -INF , !P6 ;  /* 0xff80000004627808 */ /* 0x000fe20007000000 */
[----:B------:R-:W-:Y:S01]  /*82a0*/  HMMA.16816.F32.BF16 R36, R32, R16, R36 ;  /* 0x000000102024723c */ /* 0x000fe20000041824 */
[----:B------:R-:W-:Y:S01]  /*82b0*/  FSEL R67, R6, -INF , !P4 ;  /* 0xff80000006437808 */ /* 0x000fe20006000000 */
[----:B------:R-:W-:-:S04]  /*82c0*/  DEPBAR.LE SB0, 0x0 ;  /* 0x000080000000791a */ /* 0x000fc80000000000 */
[C---:B------:R-:W-:Y:S02]  /*82d0*/  IADD3 R59, R87.reuse, 0x60, RZ ;  /* 0x00000060573b7810 */ /* 0x040fe40007ffe0ff */
[C---:B--2---:R-:W-:Y:S01]  /*82e0*/  HMMA.16816.F32.BF16 R4, R40.reuse, R60, RZ ;  /* 0x0000003c2804723c */ /* 0x044fe200000418ff */
[C---:B------:R-:W-:Y:S01]  /*82f0*/  IADD3 R17, R87.reuse, 0x59, RZ ;  /* 0x0000005957117810 */ /* 0x040fe20007ffe0ff */
[CC--:B----4-:R-:W-:Y:S01]  /*8300*/  FFMA.FTZ R44, R120.reuse, R29.reuse, R44 ;  /* 0x0000001d782c7223 */ /* 0x0d0fe2000001002c */
[----:B------:R-:W-:Y:S01]  /*8310*/  IADD3 R31, R87, 0x61, RZ ;  /* 0x00000061571f7810 */ /* 0x000fe20007ffe0ff */
[----:B------:R-:W-:Y:S01]  /*8320*/  FFMA.FTZ R46, R120, R29, R46 ;  /* 0x0000001d782e7223 */ /* 0x000fe2000001002e */
[----:B------:R-:W1:Y:S01]  /*8330*/  I2F R16, R17 ;  /* 0x0000001100107306 */ /* 0x000e620000201400 */
[C---:B------:R-:W-:Y:S02]  /*8340*/  ISETP.GE.AND P6, PT, R17.reuse, R0, PT ;  /* 0x000000001100720c */ /* 0x040fe40003fc6270 */
[----:B------:R-:W-:Y:S01]  /*8350*/  HMMA.16816.F32.BF16 R52, R40, R54, RZ ;  /* 0x000000362834723c */ /* 0x000fe200000418ff */
[----:B------:R-:W-:-:S02]  /*8360*/  ISETP.GE.AND P4, PT, R17, R2, PT ;  /* 0x000000021100720c */ /* 0x000fc40003f86270 */
[----:B------:R-:W-:Y:S02]  /*8370*/  FSEL R100, R100, -INF , !P5 ;  /* 0xff80000064647808 */ /* 0x000fe40006800000 */
[----:B------:R2:W4:Y:S01]  /*8380*/  I2F R17, R59 ;  /* 0x0000003b00117306 */ /* 0x0005220000201400 */
[----:B------:R-:W-:Y:S02]  /*8390*/  FSEL R57, R57, -INF , !P3 ;  /* 0xff80000039397808 */ /* 0x000fe40005800000 */
[----:B------:R-:W-:Y:S01]  /*83a0*/  HMMA.16816.F32.BF16 R40, R40, R62, RZ ;  /* 0x0000003e2828723c */ /* 0x000fe200000418ff */
[----:B------:R-:W-:Y:S02]  /*83b0*/  IADD3 R61, R87, 0x69, RZ ;  /* 0x00000069573d7810 */ /* 0x000fe40007ffe0ff */
[C---:B------:R-:W-:Y:S02]  /*83c0*/  ISETP.GE.AND P5, PT, R59.reuse, R0, PT ;  /* 0x000000003b00720c */ /* 0x040fe40003fa6270 */
[----:B------:R-:W-:Y:S01]  /*83d0*/  ISETP.GE.AND P3, PT, R59, R2, PT ;  /* 0x000000023b00720c */ /* 0x000fe20003f66270 */
[----:B------:R-:W5:Y:S01]  /*83e0*/  I2F R28, R31 ;  /* 0x0000001f001c7306 */ /* 0x000f620000201400 */
[----:B------:R-:W-:Y:S01]  /*83f0*/  FSEL R62, R44, -INF , !P2 ;  /* 0xff8000002c3e7808 */ /* 0x000fe20005000000 */
[C---:B---3--:R-:W-:Y:S01]  /*8400*/  HMMA.16816.F32.BF16 R4, R32.reuse, R24, R4 ;  /* 0x000000182004723c */ /* 0x048fe20000041804 */
[----:B------:R-:W-:Y:S01]  /*8410*/  ISETP.GE.AND P2, PT, R31, R0, PT ;  /* 0x000000001f00720c */ /* 0x000fe20003f46270 */
[CC--:B-1----:R-:W-:Y:S01]  /*8420*/  FFMA.FTZ R45, R120.reuse, R16.reuse, R45 ;  /* 0x00000010782d7223 */ /* 0x0c2fe2000001002d */
[----:B------:R-:W-:Y:S01]  /*8430*/  IADD3 R29, R87, 0x68, RZ ;  /* 0x00000068571d7810 */ /* 0x000fe20007ffe0ff */
[----:B------:R-:W-:Y:S01]  /*8440*/  FFMA.FTZ R47, R120, R16, R47 ;  /* 0x00000010782f7223 */ /* 0x000fe2000001002f */
[----:B--2---:R-:W-:Y:S01]  /*8450*/  FSEL R59, R46, -INF , !P0 ;  /* 0xff8000002e3b7808 */ /* 0x004fe20004000000 */
[CC--:B----4-:R-:W-:Y:S01]  /*8460*/  FFMA.FTZ R36, R120.reuse, R17.reuse, R36 ;  /* 0x0000001178247223 */ /* 0x0d0fe20000010024 */
[----:B------:R-:W-:Y:S01]  /*8470*/  ISETP.GE.AND P0, PT, R31, R2, PT ;  /* 0x000000021f00720c */ /* 0x000fe20003f06270 */
[----:B------:R-:W-:Y:S01]  /*8480*/  HMMA.16816.F32.BF16 R52, R32, R18, R52 ;  /* 0x000000122034723c */ /* 0x000fe20000041834 */
[----:B------:R-:W-:Y:S01]  /*8490*/  FFMA.FTZ R38, R120, R17, R38 ;  /* 0x0000001178267223 */ /* 0x000fe20000010026 */
[----:B------:R1:W2:Y:S01]  /*84a0*/  I2F R19, R29 ;  /* 0x0000001d00137306 */ /* 0x0002a20000201400 */
[----:B------:R-:W-:-:S02]  /*84b0*/  FSEL R63, R47, -INF , !P4 ;  /* 0xff8000002f3f7808 */ /* 0x000fc40006000000 */
[----:B------:R-:W-:Y:S01]  /*84c0*/  ISETP.GE.AND P4, PT, R29, R2, PT ;  /* 0x000000021d00720c */ /* 0x000fe20003f86270 */
[C---:B-----5:R-:W-:Y:S01]  /*84d0*/  FFMA.FTZ R16, R120.reuse, R28, R37 ;  /* 0x0000001c78107223 */ /* 0x060fe20000010025 */
[----:B------:R-:W-:Y:S01]  /*84e0*/  IADD3 R31, R87, 0x70, RZ ;  /* 0x00000070571f7810 */ /* 0x000fe20007ffe0ff */
[----:B------:R-:W-:Y:S01]  /*84f0*/  HMMA.16816.F32.BF16 R40, R32, R26, R40 ;  /* 0x0000001a2028723c */ /* 0x000fe20000041828 */
[----:B------:R-:W-:Y:S01]  /*8500*/  FSEL R18, R45, -INF , !P6 ;  /* 0xff8000002d127808 */ /* 0x000fe20007000000 */
[----:B------:R-:W3:Y:S01]  /*8510*/  I2F R17, R61 ;  /* 0x0000003d00117306 */ /* 0x000ee20000201400 */
[----:B------:R-:W-:Y:S01]  /*8520*/  ISETP.GE.AND P6, PT, R29, R0, PT ;  /* 0x000000001d00720c */ /* 0x000fe20003fc6270 */
[----:B------:R-:W-:Y:S01]  /*8530*/  FFMA.FTZ R39, R120, R28, R39 ;  /* 0x0000001c78277223 */ /* 0x000fe20000010027 */
[----:B------:R-:W-:Y:S02]  /*8540*/  FSEL R16, R16, -INF , !P2 ;  /* 0xff80000010107808 */ /* 0x000fe40005000000 */
[----:B------:R-:W-:-:S02]  /*8550*/  IADD3 R27, R87, 0x78, RZ ;  /* 0x00000078571b7810 */ /* 0x000fc40007ffe0ff */
[----:B------:R-:W-:Y:S01]  /*8560*/  FSEL R45, R39, -INF , !P0 ;  /* 0xff800000272d7808 */ /* 0x000fe20004000000 */
[----:B------:R-:W4:Y:S01]  /*8570*/  I2F R25, R31 ;  /* 0x0000001f00197306 */ /* 0x000f220000201400 */
[----:B-1----:R-:W-:Y:S02]  /*8580*/  IADD3 R29, R87, 0x71, RZ ;  /* 0x00000071571d7810 */ /* 0x002fe40007ffe0ff */
[C---:B------:R-:W-:Y:S02]  /*8590*/  ISETP.GE.AND P2, PT, R31.reuse, R0, PT ;  /* 0x000000001f00720c */ /* 0x040fe40003f46270 */
[----:B------:R-:W-:Y:S01]  /*85a0*/  ISETP.GE.AND P0, PT, R31, R2, PT ;  /* 0x000000021f00720c */ /* 0x000fe20003f06270 */
[----:B--2---:R-:W-:Y:S01]  /*85b0*/  FFMA.FTZ R52, R120, R19, R52 ;  /* 0x0000001378347223 */ /* 0x004fe20000010034 */
[----:B------:R-:W-:Y:S01]  /*85c0*/  FSEL R102, R36, -INF , !P5 ;  /* 0xff80000024667808 */ /* 0x000fe20006800000 */
[CC--:B---3--:R-:W-:Y:S01]  /*85d0*/  FFMA.FTZ R53, R120.reuse, R17.reuse, R53 ;  /* 0x0000001178357223 */ /* 0x0c8fe20000010035 */
[----:B------:R-:W1:Y:S01]  /*85e0*/  I2F R31, R27 ;  /* 0x0000001b001f7306 */ /* 0x000e620000201400 */
[C---:B------:R-:W-:Y:S01]  /*85f0*/  FFMA.FTZ R55, R120.reuse, R17, R55 ;  /* 0x0000001178377223 */ /* 0x040fe20000010037 */
[----:B------:R-:W-:Y:S01]  /*8600*/  IADD3 R17, R87, 0x79, RZ ;  /* 0x0000007957117810 */ /* 0x000fe20007ffe0ff */
[C---:B------:R-:W-:Y:S01]  /*8610*/  FFMA.FTZ R54, R120.reuse, R19, R54 ;  /* 0x0000001378367223 */ /* 0x040fe20000010036 */
[----:B------:R-:W-:Y:S01]  /*8620*/  BAR.SYNC.DEFER_BLOCKING 0x0 ;  /* 0x0000000000007b1d */ /* 0x000fe20000010000 */
[----:B------:R-:W-:Y:S01]  /*8630*/  ISETP.GE.AND P5, PT, R61, R0, PT ;  /* 0x000000003d00720c */ /* 0x000fe20003fa6270 */
[-C--:B----4-:R-:W-:Y:S01]  /*8640*/  FFMA.FTZ R76, R120, R25.reuse, R4 ;  /* 0x00000019784c7223 */ /* 0x090fe20000010004 */
[----:B------:R-:W-:Y:S01]  /*8650*/  FSEL R47, R38, -INF , !P3 ;  /* 0xff800000262f7808 */ /* 0x000fe20005800000 */
[----:B------:R-:W-:-:S02]  /*8660*/  FFMA.FTZ R6, R120, R25, R6 ;  /* 0x0000001978067223 */ /* 0x000fc40000010006 */
[----:B------:R-:W2:Y:S01]  /*8670*/  I2F R19, R29 ;  /* 0x0000001d00137306 */ /* 0x000ea20000201400 */
[----:B------:R-:W-:Y:S02]  /*8680*/  IADD3 R25, R87, 0x21, RZ ;  /* 0x0000002157197810 */ /* 0x000fe40007ffe0ff */
[----:B------:R-:W-:Y:S02]  /*8690*/  FSEL R76, R76, -INF , !P2 ;  /* 0xff8000004c4c7808 */ /* 0x000fe40005000000 */
[----:B------:R-:W-:Y:S01]  /*86a0*/  FSEL R39, R6, -INF , !P0 ;  /* 0xff80000006277808 */ /* 0x000fe20004000000 */
[CC--:B-1----:R-:W-:Y:S01]  /*86b0*/  FFMA.FTZ R30, R120.reuse, R31.reuse, R42 ;  /* 0x0000001f781e7223 */ /* 0x0c2fe2000001002a */
[----:B------:R-:W-:Y:S01]  /*86c0*/  ISETP.GE.AND P2, PT, R17, R0, PT ;  /* 0x000000001100720c */ /* 0x000fe20003f46270 */
[----:B------:R-:W1:Y:S01]  /*86d0*/  I2F R4, R17 ;  /* 0x0000001100047306 */ /* 0x000e620000201400 */
[----:B------:R-:W-:Y:S01]  /*86e0*/  ISETP.GE.AND P3, PT, R61, R2, PT ;  /* 0x000000023d00720c */ /* 0x000fe20003f66270 */
[----:B------:R-:W-:Y:S01]  /*86f0*/  FFMA.FTZ R38, R120, R31, R40 ;  /* 0x0000001f78267223 */ /* 0x000fe20000010028 */
[----:B------:R-:W-:-:S02]  /*8700*/  FSEL R64, R53, -INF , !P5 ;  /* 0xff80000035407808 */ /* 0x000fc40006800000 */
[----:B------:R-:W-:Y:S02]  /*8710*/  FSEL R84, R52, -INF , !P6 ;  /* 0xff80000034547808 */ /* 0x000fe40007000000 */
[----:B------:R-:W-:Y:S01]  /*8720*/  FSEL R61, R54, -INF , !P4 ;  /* 0xff800000363d7808 */ /* 0x000fe20006000000 */
[CC--:B--2---:R-:W-:Y:S01]  /*8730*/  FFMA.FTZ R60, R120.reuse, R19.reuse, R5 ;  /* 0x00000013783c7223 */ /* 0x0c4fe20000010005 */
[----:B------:R-:W2:Y:S01]  /*8740*/  I2F R6, R25 ;  /* 0x0000001900067306 */ /* 0x000ea20000201400 */
[----:B------:R-:W-:Y:S01]  /*8750*/  FSEL R53, R55, -INF , !P3 ;  /* 0xff80000037357808 */ /* 0x000fe20005800000 */
[C---:B------:R-:W-:Y:S01]  /*8760*/  FFMA.FTZ R7, R120.reuse, R19, R7 ;  /* 0x0000001378077223 */ /* 0x040fe20000010007 */
[C---:B------:R-:W-:Y:S02]  /*8770*/  ISETP.GE.AND P6, PT, R29.reuse, R0, PT ;  /* 0x000000001d00720c */ /* 0x040fe40003fc6270 */
[----:B------:R-:W-:Y:S01]  /*8780*/  ISETP.GE.AND P4, PT, R29, R2, PT ;  /* 0x000000021d00720c */ /* 0x000fe20003f86270 */
[----:B-1----:R-:W-:-:S02]  /*8790*/  FFMA.FTZ R41, R120, R4, R41 ;  /* 0x0000000478297223 */ /* 0x002fc40000010029 */
[----:B------:R-:W1:Y:S01]  /*87a0*/  I2F R5, R25 ;  /* 0x0000001900057306 */ /* 0x000e620000201400 */
[C---:B------:R-:W-:Y:S01]  /*87b0*/  ISETP.GE.AND P5, PT, R27.reuse, R0, PT ;  /* 0x000000001b00720c */ /* 0x040fe20003fa6270 */
[C---:B------:R-:W-:Y:S01]  /*87c0*/  FFMA.FTZ R29, R120.reuse, R4, R43 ;  /* 0x00000004781d7223 */ /* 0x040fe2000001002b */
[----:B------:R-:W-:Y:S01]  /*87d0*/  ISETP.GE.AND P3, PT, R27, R2, PT ;  /* 0x000000021b00720c */ /* 0x000fe20003f66270 */
[C---:B------:R-:W-:Y:S01]  /*87e0*/  FFMA.FTZ R4, R120.reuse, R11, R14 ;  /* 0x0000000b78047223 */ /* 0x040fe2000001000e */
[----:B------:R-:W-:Y:S02]  /*87f0*/  FSEL R42, R41, -INF , !P2 ;  /* 0xff800000292a7808 */ /* 0x000fe40005000000 */
[----:B------:R-:W-:Y:S01]  /*8800*/  ISETP.GE.AND P2, PT, R49, 0x2, PT ;  /* 0x000000023100780c */ /* 0x000fe20003f46270 */
[----:B--2---:R-:W-:Y:S01]  /*8810*/  FFMA.FTZ R23, R120, R6, R23 ;  /* 0x0000000678177223 */ /* 0x004fe20000010017 */
[----:B------:R-:W-:Y:S02]  /*8820*/  FSEL R60, R60, -INF , !P6 ;  /* 0xff8000003c3c7808 */ /* 0x000fe40007000000 */
[----:B------:R-:W-:-:S02]  /*8830*/  FSEL R31, R7, -INF , !P4 ;  /* 0xff800000071f7808 */ /* 0x000fc40006000000 */
[----:B------:R-:W-:Y:S02]  /*8840*/  FSEL R38, R38, -INF , !P5 ;  /* 0xff80000026267808 */ /* 0x000fe40006800000 */
[----:B------:R-:W-:Y:S01]  /*8850*/  FSEL R30, R30, -INF , !P3 ;  /* 0xff8000001e1e7808 */ /* 0x000fe20005800000 */
[----:B-1----:R-:W-:Y:S01]  /*8860*/  FFMA.FTZ R21, R120, R5, R21 ;  /* 0x0000000578157223 */ /* 0x002fe20000010015 */
[----:B------:R-:W-:Y:S02]  /*8870*/  ISETP.GE.AND P0, PT, R17, R2, PT ;  /* 0x000000021100720c */ /* 0x000fe40003f06270 */
[C---:B------:R-:W-:Y:S02]  /*8880*/  ISETP.GE.AND P6, PT, R87.reuse, R0, PT ;  /* 0x000000005700720c */ /* 0x040fe40003fc6270 */
        /* <DEDUP_REMOVED lines=68> */
.L_x_4560:
[----:B------:R-:W-:-:S05]  /*8cd0*/  IMAD.MOV.U32 R12, RZ, RZ, c[0x0][0x198] ;  /* 0x00006600ff0c7624 */ /* 0x000fca00078e00ff */
[----:B------:R-:W-:-:S04]  /*8ce0*/  LEA R12, -R12, RZ, 0x7 ;  /* 0x000000ff0c0c7211 */ /* 0x000fc800078e39ff */
[----:B------:R-:W-:Y:S02]  /*8cf0*/  SHF.R.S32.HI R11, RZ, 0x1f, R12 ;  /* 0x0000001fff0b7819 */ /* 0x000fe4000001140c */
.L_x_4561:
[----:B------:R-:W-:Y:S01]  /*8d00*/  ISETP.GE.AND P0, PT, R108, c[0x0][0x220], PT ;  /* 0x000088006c007a0c */ /* 0x000fe20003f06270 */
[----:B------:R-:W-:-:S12]  /*8d10*/  BSSY B0, `(.L_x_4562) ;  /* 0x000002f000007945 */ /* 0x000fd80003800000 */
[----:B------:R-:W-:Y:S01]  /*8d20*/  @!P0 IMAD.MOV.U32 R9, RZ, RZ, c[0x0][0x198] ;  /* 0x00006600ff098624 */ /* 0x000fe200078e00ff */
[C---:B------:R-:W-:Y:S01]  /*8d30*/  @!P0 IADD3 R14, P5, P4, R12.reuse, R128, R145 ;  /* 0x000000800c0e8210 */ /* 0x040fe20007cbe091 */
[----:B------:R-:W-:Y:S01]  /*8d40*/  @!P0 IMAD.MOV.U32 R7, RZ, RZ, c[0x0][0x19c] ;  /* 0x00006700ff078624 */ /* 0x000fe200078e00ff */
[C---:B------:R-:W-:Y:S01]  /*8d50*/  @!P0 LEA R32, P6, R12.reuse, R154, 0x1 ;  /* 0x0000009a0c208211 */ /* 0x040fe200078c08ff */
[----:B------:R1:W-:Y:S01]  /*8d60*/  @P0 STS [R155+0x1000], RZ ;  /* 0x001000ff9b000388 */ /* 0x0003e20000000800 */
[C---:B------:R-:W-:Y:S02]  /*8d70*/  @!P0 LEA R17, P3, R9.reuse, R128, 0x6 ;  /* 0x0000008009118211 */ /* 0x040fe400078630ff */
[C---:B------:R-:W-:Y:S01]  /*8d80*/  @!P0 LEA.HI.X R33, R12.reuse, R149, R11, 0x1, P6 ;  /* 0x000000950c218211 */ /* 0x040fe200030f0c0b */
[----:B------:R1:W-:Y:S01]  /*8d90*/  @P0 STS [R155+0x1004], RZ ;  /* 0x001004ff9b000388 */ /* 0x0003e20000000800 */
[----:B------:R-:W-:Y:S02]  /*8da0*/  @!P0 LEA.HI.X R24, R9, R131, R7, 0x6, P3 ;  /* 0x0000008309188211 */ /* 0x000fe400018f3407 */
[----:B------:R-:W-:Y:S01]  /*8db0*/  @!P0 IADD3 R17, P3, R12, R17, RZ ;  /* 0x000000110c118210 */ /* 0x000fe20007f7e0ff */
[----:B------:R1:W-:Y:S01]  /*8dc0*/  @P0 STS.64 [R155+0x1008], RZ ;  /* 0x001008ff9b000388 */ /* 0x0003e20000000a00 */
[----:B------:R-:W-:-:S02]  /*8dd0*/  @!P0 IADD3.X R7, R11, R131, R126, P5, P4 ;  /* 0x000000830b078210 */ /* 0x000fc40002fe847e */
        /* <DEDUP_REMOVED lines=34> */
.L_x_4563:
[----:B------:R-:W-:Y:S05]  /*9000*/  BSYNC B0 ;  /* 0x0000000000007941 */ /* 0x000fea0003800000 */
.L_x_4562:
[----:B------:R-:W0:Y:S01]  /*9010*/  LDGDEPBAR ;  /* 0x00000000000079af */ /* 0x000e220000000000 */
[----:B------:R-:W-:-:S04]  /*9020*/  LEA R154, P0, R12, R154, 0x1 ;  /* 0x0000009a0c9a7211 */ /* 0x000fc800078008ff */
[----:B------:R-:W-:Y:S02]  /*9030*/  LEA.HI.X R149, R12, R149, R11, 0x1, P0 ;  /* 0x000000950c957211 */ /* 0x000fe400000f0c0b */
.L_x_4559:
        /* <DEDUP_REMOVED lines=36> */
[----:B------:R-:W-:Y:S02]  /*9280*/  FMNMX.FTZ R7, R96, R7, !PT ;  /* 0x0000000760077209 */ /* 0x000fe40007810000 */
[----:B------:R-:W-:Y:S01]  /*9290*/  LEA R158, R10, R157, 0x1 ;  /* 0x0000009d0a9e7211 */ /* 0x000fe200078e08ff */
        /* <DEDUP_REMOVED lines=29> */
[----:B-1----:R-:W-:-:S02]  /*9470*/  FFMA.FTZ R27, R58, c[0x0][0x23c], -R55 ;  /* 0x00008f003a1b7a23 */ /* 0x002fc40000010837 */
        /* <DEDUP_REMOVED lines=25> */
[----:B------:R-:W3:Y:S01]  /*9610*/  MUFU.EX2 R56, R56 ;  /* 0x0000003800387308 */ /* 0x000ee20000000800 */
        /* <DEDUP_REMOVED lines=9> */
[--C-:B--2---:R-:W-:Y:S02]  /*96b0*/  FFMA.FTZ R25, R98, c[0x0][0x23c], -R55.reuse ;  /* 0x00008f0062197a23 */ /* 0x104fe40000010837 */
[--C-:B------:R-:W-:Y:S01]  /*96c0*/  FFMA.FTZ R24, R100, c[0x0][0x23c], -R55.reuse ;  /* 0x00008f0064187a23 */ /* 0x100fe20000010837 */
[----:B------:R-:W-:Y:S01]  /*96d0*/  FMNMX.FTZ R6, R29, R6, !PT ;  /* 0x000000061d067209 */ /* 0x000fe20007810000 */
[----:B------:R-:W-:Y:S01]  /*96e0*/  MUFU.EX2 R95, R95 ;  /* 0x0000005f005f7308 */ /* 0x000fe20000000800 */
[----:B---3--:R-:W-:Y:S01]  /*96f0*/  F2FP.BF16.PACK_AB R130, R56, R103 ;  /* 0x000000673882723e */ /* 0x008fe200000010ff */
[----:B------:R-:W-:-:S02]  /*9700*/  FFMA.FTZ R20, R102, c[0x0][0x23c], -R55 ;  /* 0x00008f0066147a23 */ /* 0x000fc40000010837 */
[----:B------:R-:W1:Y:S01]  /*9710*/  SHFL.BFLY PT, R5, R6, 0x2, 0x1f ;  /* 0x0c401f0006057f89 */ /* 0x000e6200000e0000 */
[--C-:B------:R-:W-:Y:S02]  /*9720*/  FFMA.FTZ R64, R64, c[0x0][0x23c], -R55.reuse ;  /* 0x00008f0040407a23 */ /* 0x100fe40000010837 */
[--C-:B------:R-:W-:Y:S01]  /*9730*/  FFMA.FTZ R60, R60, c[0x0][0x23c], -R55.reuse ;  /* 0x00008f003c3c7a23 */ /* 0x100fe20000010837 */
[----:B------:R-:W-:Y:S01]  /*9740*/  MUFU.EX2 R46, R46 ;  /* 0x0000002e002e7308 */ /* 0x000fe20000000800 */
[----:B------:R-:W-:-:S07]  /*9750*/  FFMA.FTZ R38, R38, c[0x0][0x23c], -R55 ;  /* 0x00008f0026267a23 */ /* 0x000fce0000010837 */
        /* <DEDUP_REMOVED lines=18> */
[--C-:B------:R-:W-:Y:S01]  /*9880*/  FFMA.FTZ R58, R99, c[0x0][0x23c], -R32.reuse ;  /* 0x00008f00633a7a23 */ /* 0x100fe20000010820 */
[----:B------:R-:W2:Y:S01]  /*9890*/  LDSM.16.MT88.4 R12, [R157+0x3400] ;  /* 0x003400009d0c783b */ /* 0x000ea20000004200 */
        /* <DEDUP_REMOVED lines=25> */
[----:B----4-:R-:W-:Y:S01]  /*9a30*/  F2FP.BF16.PACK_AB R131, R58, R105 ;  /* 0x000000693a83723e */ /* 0x010fe200000010ff */
[----:B------:R-:W3:Y:S01]  /*9a40*/  MUFU.EX2 R52, R52 ;  /* 0x0000003400347308 */ /* 0x000ee20000000800 */
[----:B------:R-:W-:-:S02]  /*9a50*/  FFMA.FTZ R57, R57, c[0x0][0x23c], -R32 ;  /* 0x00008f0039397a23 */ /* 0x000fc40000010820 */
[--C-:B------:R-:W-:Y:S02]  /*9a60*/  FFMA.FTZ R59, R59, c[0x0][0x23c], -R32.reuse ;  /* 0x00008f003b3b7a23 */ /* 0x100fe40000010820 */
[----:B------:R-:W-:Y:S01]  /*9a70*/  FFMA.FTZ R84, R63, c[0x0][0x23c], -R32 ;  /* 0x00008f003f547a23 */ /* 0x000fe20000010820 */
[C---:B------:R-:W-:Y:S01]  /*9a80*/  HMMA.16816.F32.BF16 R140, R128.reuse, R136, RZ ;  /* 0x00000088808c723c */ /* 0x040fe200000418ff */
[----:B------:R-:W-:Y:S01]  /*9a90*/  FADD.FTZ R66, R101, R66 ;  /* 0x0000004265427221 */ /* 0x000fe20000010000 */
[----:B------:R-:W-:Y:S01]  /*9aa0*/  MUFU.EX2 R91, R91 ;  /* 0x0000005b005b7308 */ /* 0x000fe20000000800 */
[----:B------:R-:W-:Y:S02]  /*9ab0*/  FFMA.FTZ R47, R47, c[0x0][0x23c], -R32 ;  /* 0x00008f002f2f7a23 */ /* 0x000fe40000010820 */
[----:B------:R-:W-:Y:S02]  /*9ac0*/  FADD.FTZ R105, R105, R66 ;  /* 0x0000004269697221 */ /* 0x000fe40000010000 */
[--C-:B------:R-:W-:Y:S01]  /*9ad0*/  FFMA.FTZ R45, R45, c[0x0][0x23c], -R32.reuse ;  /* 0x00008f002d2d7a23 */ /* 0x100fe20000010820 */
[----:B------:R-:W-:Y:S01]  /*9ae0*/  HMMA.16816.F32.BF16 R136, R128, R138, RZ ;  /* 0x0000008a8088723c */ /* 0x000fe200000418ff */
[----:B------:R-:W-:Y:S01]  /*9af0*/  FADD.FTZ R58, R58, R105 ;  /* 0x000000693a3a7221 */ /* 0x000fe20000010000 */
[----:B------:R-:W4:Y:S01]  /*9b00*/  MUFU.EX2 R54, R54 ;  /* 0x0000003600367308 */ /* 0x000f220000000800 */
[----:B------:R-:W-:-:S02]  /*9b10*/  FFMA.FTZ R53, R53, c[0x0][0x23c], -R32 ;  /* 0x00008f0035357a23 */ /* 0x000fc40000010820 */
[--C-:B------:R-:W-:Y:S02]  /*9b20*/  FFMA.FTZ R39, R39, c[0x0][0x23c], -R32.reuse ;  /* 0x00008f0027277a23 */ /* 0x100fe40000010820 */
[--C-:B------:R-:W-:Y:S01]  /*9b30*/  FFMA.FTZ R31, R31, c[0x0][0x23c], -R32.reuse ;  /* 0x00008f001f1f7a23 */ /* 0x100fe20000010820 */
        /* <DEDUP_REMOVED lines=9> */
[----:B------:R-:W-:-:S04]  /*9bd0*/  FADD.FTZ R99, R99, R58 ;  /* 0x0000003a63637221 */ /* 0x000fc80000010000 */
[----:B------:R-:W-:Y:S01]  /*9be0*/  F2FP.BF16.PACK_AB R6, R46, R95 ;  /* 0x0000005f2e06723e */ /* 0x000fe200000010ff */
[----:B------:R-:W-:Y:S01]  /*9bf0*/  FADD.FTZ R52, R52, R99 ;  /* 0x0000006334347221 */ /* 0x000fe20000010000 */
[----:B----4-:R-:W-:Y:S01]  /*9c00*/  F2FP.BF16.PACK_AB R7, R54, R91 ;  /* 0x0000005b3607723e */ /* 0x010fe200000010ff */
[----:B------:R-:W-:Y:S02]  /*9c10*/  MUFU.EX2 R62, R62 ;  /* 0x0000003e003e7308 */ /* 0x000fe40000000800 */
[----:B------:R-:W-:-:S04]  /*9c20*/  FADD.FTZ R91, R91, R52 ;  /* 0x000000345b5b7221 */ /* 0x000fc80000010000 */
[C---:B--2---:R-:W-:Y:S01]  /*9c30*/  HMMA.16816.F32.BF16 R140, R4.reuse, R12, R140 ;  /* 0x0000000c048c723c */ /* 0x044fe2000004188c */
[----:B------:R-:W-:Y:S01]  /*9c40*/  FADD.FTZ R54, R54, R91 ;  /* 0x0000005b36367221 */ /* 0x000fe20000010000 */
[----:B------:R-:W2:Y:S06]  /*9c50*/  MUFU.EX2 R73, R73 ;  /* 0x0000004900497308 */ /* 0x000eac0000000800 */
[C---:B------:R-:W-:Y:S01]  /*9c60*/  HMMA.16816.F32.BF16 R136, R4.reuse, R14, R136 ;  /* 0x0000000e0488723c */ /* 0x040fe20000041888 */
[----:B------:R-:W3:Y:S01]  /*9c70*/  LDSM.16.MT88.4 R12, [R158+0x3800] ;  /* 0x003800009e0c783b */ /* 0x000ee20000004200 */
[----:B------:R-:W-:Y:S06]  /*9c80*/  MUFU.EX2 R71, R71 ;  /* 0x0000004700477308 */ /* 0x000fec0000000800 */
[C---:B------:R-:W-:Y:S02]  /*9c90*/  HMMA.16816.F32.BF16 R132, R4.reuse, R8, R132 ;  /* 0x000000080484723c */ /* 0x040fe40000041884 */
[----:B------:R-:W4:Y:S06]  /*9ca0*/  MUFU.EX2 R74, R74 ;  /* 0x0000004a004a7308 */ /* 0x000f2c0000000800 */
[----:B------:R-:W-:Y:S01]  /*9cb0*/  HMMA.16816.F32.BF16 R128, R4, R10, R128 ;  /* 0x0000000a0480723c */ /* 0x000fe20000041880 */
[----:B------:R-:W5:Y:S01]  /*9cc0*/  LDSM.16.MT88.4 R8, [R157+0x3c00] ;  /* 0x003c00009d08783b */ /* 0x000f620000004200 */
[----:B------:R-:W-:Y:S05]  /*9cd0*/  MUFU.EX2 R51, R51 ;  /* 0x0000003300337308 */ /* 0x000fea0000000800 */
[----:B------:R-:W-:-:S02]  /*9ce0*/  F2FP.BF16.PACK_AB R4, R44, R87 ;  /* 0x000000572c04723e */ /* 0x000fc400000010ff */
[----:B-1----:R-:W-:Y:S01]  /*9cf0*/  F2FP.BF16.PACK_AB R5, R50, R83 ;  /* 0x000000533205723e */ /* 0x002fe200000010ff */
[----:B------:R-:W1:Y:S01]  /*9d00*/  MUFU.EX2 R78, R78 ;  /* 0x0000004e004e7308 */ /* 0x000e620000000800 */
[----:B------:R-:W-:Y:S01]  /*9d10*/  F2FP.BF16.PACK_AB R6, R40, R43 ;  /* 0x0000002b2806723e */ /* 0x000fe200000010ff */
[----:B------:R-:W-:Y:S01]  /*9d20*/  FADD.FTZ R83, R83, R54 ;  /* 0x0000003653537221 */ /* 0x000fe20000010000 */
[----:B--2---:R-:W-:-:S03]  /*9d30*/  F2FP.BF16.PACK_AB R7, R73, R62 ;  /* 0x0000003e4907723e */ /* 0x004fc600000010ff */
[----:B------:R-:W-:Y:S02]  /*9d40*/  FADD.FTZ R83, R50, R83 ;  /* 0x0000005332537221 */ /* 0x000fe40000010000 */
[----:B------:R-:W-:Y:S02]  /*9d50*/  MUFU.EX2 R33, R33 ;  /* 0x0000002100217308 */ /* 0x000fe40000000800 */
[----:B------:R-:W-:Y:S01]  /*9d60*/  HMMA.16816.F32.BF16 R140, R4, R16, R140 ;  /* 0x00000010048c723c */ /* 0x000fe2000004188c */
[----:B------:R-:W-:-:S04]  /*9d70*/  FADD.FTZ R62, R62, R83 ;  /* 0x000000533e3e7221 */ /* 0x000fc80000010000 */
[----:B------:R-:W-:Y:S01]  /*9d80*/  FADD.FTZ R62, R73, R62 ;  /* 0x0000003e493e7221 */ /* 0x000fe20000010000 */
[----:B------:R-:W2:Y:S02]  /*9d90*/  MUFU.EX2 R28, R28 ;  /* 0x0000001c001c7308 */ /* 0x000ea40000000800 */
        /* <DEDUP_REMOVED lines=9> */
[----:B----4-:R-:W-:Y:S01]  /*9e30*/  F2FP.BF16.PACK_AB R5, R74, R71 ;  /* 0x000000474a05723e */ /* 0x010fe200000010ff */
[----:B------:R-:W-:Y:S01]  /*9e40*/  FADD.FTZ R71, R71, R62 ;  /* 0x0000003e47477221 */ /* 0x000fe20000010000 */
[----:B------:R-:W-:Y:S02]  /*9e50*/  F2FP.BF16.PACK_AB R6, R34, R37 ;  /* 0x000000252206723e */ /* 0x000fe400000010ff */
[----:B-1----:R-:W-:Y:S01]  /*9e60*/  F2FP.BF16.PACK_AB R7, R78, R51 ;  /* 0x000000334e07723e */ /* 0x002fe200000010ff */
[----:B------:R-:W1:Y:S01]  /*9e70*/  MUFU.EX2 R80, R80 ;  /* 0x0000005000507308 */ /* 0x000e620000000800 */
[----:B------:R-:W-:-:S04]  /*9e80*/  FADD.FTZ R74, R74, R71 ;  /* 0x000000474a4a7221 */ /* 0x000fc80000010000 */
[----:B------:R-:W-:Y:S01]  /*9e90*/  FADD.FTZ R51, R51, R74 ;  /* 0x0000004a33337221 */ /* 0x000fe20000010000 */
[----:B-----5:R-:W-:Y:S02]  /*9ea0*/  HMMA.16816.F32.BF16 R140, R4, R8, R140 ;  /* 0x00000008048c723c */ /* 0x020fe4000004188c */
[----:B------:R-:W-:Y:S01]  /*9eb0*/  MUFU.EX2 R75, R75 ;  /* 0x0000004b004b7308 */ /* 0x000fe20000000800 */
[----:B------:R-:W-:-:S05]  /*9ec0*/  FADD.FTZ R78, R78, R51 ;  /* 0x000000334e4e7221 */ /* 0x000fca0000010000 */
[C---:B------:R-:W-:Y:S01]  /*9ed0*/  HMMA.16816.F32.BF16 R136, R4.reuse, R10, R136 ;  /* 0x0000000a0488723c */ /* 0x040fe20000041888 */
[----:B------:R-:W4:Y:S01]  /*9ee0*/  LDSM.16.MT88.4 R8, [R158+0x4000] ;  /* 0x004000009e08783b */ /* 0x000f220000004200 */
[----:B------:R-:W5:Y:S06]  /*9ef0*/  MUFU.EX2 R82, R82 ;  /* 0x0000005200527308 */ /* 0x000f6c0000000800 */
[C---:B--2---:R-:W-:Y:S02]  /*9f00*/  HMMA.16816.F32.BF16 R132, R4.reuse, R16, R132 ;  /* 0x000000100484723c */ /* 0x044fe40000041884 */
[----:B------:R-:W-:Y:S06]  /*9f10*/  MUFU.EX2 R25, R25 ;  /* 0x0000001900197308 */ /* 0x000fec0000000800 */
[----:B------:R-:W-:Y:S01]  /*9f20*/  HMMA.16816.F32.BF16 R128, R4, R18, R128 ;  /* 0x000000120480723c */ /* 0x000fe20000041880 */
[----:B------:R-:W2:Y:S01]  /*9f30*/  LDSM.16.MT88.4 R16, [R157+0x4400] ;  /* 0x004400009d10783b */ /* 0x000ea20000004200 */
[----:B------:R-:W2:Y:S05]  /*9f40*/  MUFU.EX2 R24, R24 ;  /* 0x0000001800187308 */ /* 0x000eaa0000000800 */
[----:B------:R-:W-:-:S02]  /*9f50*/  F2FP.BF16.PACK_AB R4, R28, R33 ;  /* 0x000000211c04723e */ /* 0x000fc400000010ff */
[----:B-1----:R-:W-:Y:S01]  /*9f60*/  F2FP.BF16.PACK_AB R5, R80, R69 ;  /* 0x000000455005723e */ /* 0x002fe200000010ff */
[----:B------:R-:W-:Y:S01]  /*9f70*/  MUFU.EX2 R22, R22 ;  /* 0x0000001600167308 */ /* 0x000fe20000000800 */
[----:B------:R-:W-:Y:S01]  /*9f80*/  F2FP.BF16.PACK_AB R6, R26, R27 ;  /* 0x0000001b1a06723e */ /* 0x000fe200000010ff */
[----:B------:R-:W-:Y:S01]  /*9f90*/  FADD.FTZ R69, R69, R78 ;  /* 0x0000004e45457221 */ /* 0x000fe20000010000 */
[----:B-----5:R-:W-:-:S03]  /*9fa0*/  F2FP.BF16.PACK_AB R7, R82, R75 ;  /* 0x0000004b5207723e */ /* 0x020fc600000010ff */
[----:B------:R-:W-:Y:S02]  /*9fb0*/  FADD.FTZ R80, R80, R69 ;  /* 0x0000004550507221 */ /* 0x000fe40000010000 */
[----:B------:R-:W-:Y:S02]  /*9fc0*/  MUFU.EX2 R21, R21 ;  /* 0x0000001500157308 */ /* 0x000fe40000000800 */
[----:B---3--:R-:W-:Y:S01]  /*9fd0*/  HMMA.16816.F32.BF16 R140, R4, R12, R140 ;  /* 0x0000000c048c723c */ /* 0x008fe2000004188c */
[----:B------:R-:W-:-:S04]  /*9fe0*/  FADD.FTZ R75, R75, R80 ;  /* 0x000000504b4b7221 */ /* 0x000fc80000010000 */
[----:B------:R-:W-:Y:S01]  /*9ff0*/  FADD.FTZ R75, R82, R75 ;  /* 0x0000004b524b7221 */ /* 0x000fe20000010000 */
[----:B------:R-:W-:Y:S02]  /*a000*/  MUFU.EX2 R76, R76 ;  /* 0x0000004c004c7308 */ /* 0x000fe40000000800 */
[C---:B----4-:R-:W-:Y:S06]  /*a010*/  HMMA.16816.F32.BF16 R132, R4.reuse, R8, R132 ;  /* 0x000000080484723c */ /* 0x050fec0000041884 */
[----:B------:R-:W1:Y:S01]  /*a020*/  MUFU.EX2 R57, R57 ;  /* 0x0000003900397308 */ /* 0x000e620000000800 */
[----:B------:R-:W-:Y:S01]  /*a030*/  FADD.FTZ R8, R107, R72 ;  /* 0x000000486b087221 */ /* 0x000fe20000010000 */
[----:B------:R-:W-:Y:S01]  /*a040*/  HMMA.16816.F32.BF16 R136, R4, R14, R136 ;  /* 0x0000000e0488723c */ /* 0x000fe20000041888 */
[----:B------:R-:W3:Y:S02]  /*a050*/  LDSM.16.MT88.4 R12, [R158+0x4400] ;  /* 0x004400009e0c783b */ /* 0x000ee40000004200 */
[----:B------:R-:W-:-:S03]  /*a060*/  FADD.FTZ R103, R103, R8 ;  /* 0x0000000867677221 */ /* 0x000fc60000010000 */
[----:B------:R-:W-:Y:S01]  /*a070*/  MUFU.EX2 R59, R59 ;  /* 0x0000003b003b7308 */ /* 0x000fe20000000800 */
[----:B------:R-:W-:Y:S01]  /*a080*/  FADD.FTZ R56, R56, R103 ;  /* 0x0000006738387221 */ /* 0x000fe20000010000 */
[----:B------:R-:W-:Y:S01]  /*a090*/  HMMA.16816.F32.BF16 R128, R4, R10, R128 ;  /* 0x0000000a0480723c */ /* 0x000fe20000041880 */
[----:B------:R-:W4:Y:S02]  /*a0a0*/  LDSM.16.MT88.4 R8, [R157+0x4800] ;  /* 0x004800009d08783b */ /* 0x000f240000004200 */
[----:B------:R-:W-:-:S03]  /*a0b0*/  FADD.FTZ R97, R97, R56 ;  /* 0x0000003861617221 */ /* 0x000fc60000010000 */
[----:B------:R-:W5:Y:S01]  /*a0c0*/  MUFU.EX2 R84, R84 ;  /* 0x0000005400547308 */ /* 0x000f620000000800 */
[----:B--2---:R-:W-:Y:S02]  /*a0d0*/  F2FP.BF16.PACK_AB R4, R24, R25 ;  /* 0x000000191804723e */ /* 0x004fe400000010ff */
[----:B-1----:R-:W-:Y:S01]  /*a0e0*/  F2FP.BF16.PACK_AB R5, R57, R76 ;  /* 0x0000004c3905723e */ /* 0x002fe200000010ff */
[----:B------:R-:W-:Y:S01]  /*a0f0*/  FADD.FTZ R76, R76, R75 ;  /* 0x0000004b4c4c7221 */ /* 0x000fe20000010000 */
[----:B------:R-:W-:-:S03]  /*a100*/  F2FP.BF16.PACK_AB R6, R21, R22 ;  /* 0x000000161506723e */ /* 0x000fc600000010ff */
[----:B------:R1:W-:Y:S01]  /*a110*/  MUFU.EX2 R72, R47 ;  /* 0x0000002f00487308 */ /* 0x0003e20000000800 */
[----:B------:R-:W-:Y:S01]  /*a120*/  FADD.FTZ R76, R57, R76 ;  /* 0x0000004c394c7221 */ /* 0x000fe20000010000 */
[----:B-----5:R-:W-:-:S06]  /*a130*/  F2FP.BF16.PACK_AB R7, R84, R59 ;  /* 0x0000003b5407723e */ /* 0x020fcc00000010ff */
[----:B------:R-:W-:Y:S01]  /*a140*/  MUFU.EX2 R20, R20 ;  /* 0x0000001400147308 */ /* 0x000fe20000000800 */
[----:B------:R-:W-:-:S04]  /*a150*/  FADD.FTZ R59, R59, R76 ;  /* 0x0000004c3b3b7221 */ /* 0x000fc80000010000 */
[----:B------:R-:W-:Y:S01]  /*a160*/  FADD.FTZ R59, R84, R59 ;  /* 0x0000003b543b7221 */ /* 0x000fe20000010000 */
[C---:B------:R-:W-:Y:S01]  /*a170*/  HMMA.16816.F32.BF16 R140, R4.reuse, R16, R140 ;  /* 0x00000010048c723c */ /* 0x040fe2000004188c */
[----:B-1----:R-:W-:Y:S01]  /*a180*/  FFMA.FTZ R47, R61, c[0x0][0x23c], -R32 ;  /* 0x00008f003d2f7a23 */ /* 0x002fe20000010820 */
[----:B------:R-:W1:Y:S05]  /*a190*/  MUFU.EX2 R23, R23 ;  /* 0x0000001700177308 */ /* 0x000e6a0000000800 */
[----:B------:R-:W-:Y:S01]  /*a1a0*/  FADD.FTZ R16, R48, R97 ;  /* 0x0000006130107221 */ /* 0x000fe20000010000 */
[----:B------:R-:W-:Y:S02]  /*a1b0*/  HMMA.16816.F32.BF16 R136, R4, R18, R136 ;  /* 0x000000120488723c */ /* 0x000fe40000041888 */
[----:B------:R-:W-:Y:S01]  /*a1c0*/  MUFU.EX2 R35, R35 ;  /* 0x0000002300237308 */ /* 0x000fe20000000800 */
[----:B------:R-:W-:-:S02]  /*a1d0*/  FADD.FTZ R95, R95, R16 ;  /* 0x000000105f5f7221 */ /* 0x000fc40000010000 */
[----:B------:R-:W2:Y:S02]  /*a1e0*/  LDSM.16.MT88.4 R16, [R158+0x4800] ;  /* 0x004800009e10783b */ /* 0x000ea40000004200 */
[----:B------:R-:W-:Y:S01]  /*a1f0*/  FADD.FTZ R46, R46, R95 ;  /* 0x0000005f2e2e7221 */ /* 0x000fe20000010000 */
[----:B---3--:R-:W-:Y:S02]  /*a200*/  HMMA.16816.F32.BF16 R132, R4, R12, R132 ;  /* 0x0000000c0484723c */ /* 0x008fe40000041884 */
[----:B------:R-:W3:Y:S01]  /*a210*/  MUFU.EX2 R64, R64 ;  /* 0x0000004000407308 */ /* 0x000ee20000000800 */
[----:B------:R-:W-:-:S04]  /*a220*/  FADD.FTZ R87, R87, R46 ;  /* 0x0000002e57577221 */ /* 0x000fc80000010000 */
[----:B------:R-:W-:Y:S01]  /*a230*/  FADD.FTZ R44, R44, R87 ;  /* 0x000000572c2c7221 */ /* 0x000fe20000010000 */
[----:B------:R-:W-:Y:S01]  /*a240*/  HMMA.16816.F32.BF16 R128, R4, R14, R128 ;  /* 0x0000000e0480723c */ /* 0x000fe20000041880 */
[----:B------:R-:W5:Y:S01]  /*a250*/  LDSM.16.MT88.4 R12, [R157+0x4c00] ;  /* 0x004c00009d0c783b */ /* 0x000f620000004200 */
[----:B------:R-:W4:Y:S01]  /*a260*/  MUFU.EX2 R45, R45 ;  /* 0x0000002d002d7308 */ /* 0x000f220000000800 */
[----:B------:R-:W-:-:S04]  /*a270*/  FADD.FTZ R43, R43, R44 ;  /* 0x0000002c2b2b7221 */ /* 0x000fc80000010000 */
[----:B------:R-:W-:Y:S01]  /*a280*/  FADD.FTZ R40, R40, R43 ;  /* 0x0000002b28287221 */ /* 0x000fe20000010000 */
[----:B-1----:R-:W-:Y:S02]  /*a290*/  F2FP.BF16.PACK_AB R4, R23, R20 ;  /* 0x000000141704723e */ /* 0x002fe400000010ff */
[----:B------:R-:W-:Y:S01]  /*a2a0*/  MUFU.EX2 R47, R47 ;  /* 0x0000002f002f7308 */ /* 0x000fe20000000800 */
[----:B------:R-:W-:Y:S01]  /*a2b0*/  FADD.FTZ R41, R41, R40 ;  /* 0x0000002829297221 */ /* 0x000fe20000010000 */
[----:B---3--:R-:W-:-:S03]  /*a2c0*/  F2FP.BF16.PACK_AB R6, R64, R35 ;  /* 0x000000234006723e */ /* 0x008fc600000010ff */
[----:B------:R-:W-:-:S03]  /*a2d0*/  FADD.FTZ R36, R36, R41 ;  /* 0x0000002924247221 */ /* 0x000fc60000010000 */
[----:B------:R-:W1:Y:S01]  /*a2e0*/  MUFU.EX2 R48, R53 ;  /* 0x0000003500307308 */ /* 0x000e620000000800 */
[----:B------:R-:W-:Y:S01]  /*a2f0*/  FADD.FTZ R37, R37, R36 ;  /* 0x0000002425257221 */ /* 0x000fe20000010000 */
[C---:B----4-:R-:W-:Y:S01]  /*a300*/  F2FP.BF16.PACK_AB R5, R45.reuse, R72 ;  /* 0x000000482d05723e */ /* 0x050fe200000010ff */
[----:B------:R-:W-:Y:S02]  /*a310*/  FADD.FTZ R72, R72, R59 ;  /* 0x0000003b48487221 */ /* 0x000fe40000010000 */
[----:B------:R-:W-:Y:S02]  /*a320*/  FADD.FTZ R34, R34, R37 ;  /* 0x0000002522227221 */ /* 0x000fe40000010000 */
[----:B------:R-:W-:Y:S01]  /*a330*/  FADD.FTZ R72, R45, R72 ;  /* 0x000000482d487221 */ /* 0x000fe20000010000 */
[----:B------:R-:W-:Y:S01]  /*a340*/  MUFU.EX2 R65, R65 ;  /* 0x0000004100417308 */ /* 0x000fe20000000800 */
[----:B------:R-:W-:-:S04]  /*a350*/  FADD.FTZ R33, R33, R34 ;  /* 0x0000002221217221 */ /* 0x000fc80000010000 */
[----:B------:R-:W-:Y:S01]  /*a360*/  FADD.FTZ R28, R28, R33 ;  /* 0x000000211c1c7221 */ /* 0x000fe20000010000 */
[----:B-1----:R-:W-:-:S03]  /*a370*/  F2FP.BF16.PACK_AB R7, R48, R47 ;  /* 0x0000002f3007723e */ /* 0x002fc600000010ff */
[----:B------:R-:W-:Y:S01]  /*a380*/  FADD.FTZ R27, R27, R28 ;  /* 0x0000001c1b1b7221 */ /* 0x000fe20000010000 */
[----:B------:R-:W1:Y:S01]  /*a390*/  MUFU.EX2 R60, R60 ;  /* 0x0000003c003c7308 */ /* 0x000e620000000800 */
[----:B------:R-:W-:Y:S02]  /*a3a0*/  FADD.FTZ R47, R47, R72 ;  /* 0x000000482f2f7221 */ /* 0x000fe40000010000 */
[----:B------:R-:W-:Y:S01]  /*a3b0*/  FADD.FTZ R26, R26, R27 ;  /* 0x0000001b1a1a7221 */ /* 0x000fe20000010000 */
[C---:B------:R-:W-:Y:S01]  /*a3c0*/  HMMA.16816.F32.BF16 R140, R4.reuse, R8, R140 ;  /* 0x00000008048c723c */ /* 0x040fe2000004188c */
[----:B------:R-:W-:Y:S02]  /*a3d0*/  FADD.FTZ R48, R48, R47 ;  /* 0x0000002f30307221 */ /* 0x000fe40000010000 */
[----:B------:R-:W-:Y:S01]  /*a3e0*/  FADD.FTZ R25, R25, R26 ;  /* 0x0000001a19197221 */ /* 0x000fe20000010000 */
[----:B------:R-:W-:Y:S03]  /*a3f0*/  MUFU.EX2 R39, R39 ;  /* 0x0000002700277308 */ /* 0x000fe60000000800 */
[----:B------:R-:W-:Y:S01]  /*a400*/  FADD.FTZ R25, R24, R25 ;  /* 0x0000001918197221 */ /* 0x000fe20000010000 */
[C---:B------:R-:W-:Y:S01]  /*a410*/  HMMA.16816.F32.BF16 R136, R4.reuse, R10, R136 ;  /* 0x0000000a0488723c */ /* 0x040fe20000041888 */
[----:B------:R-:W3:Y:S02]  /*a420*/  LDSM.16.MT88.4 R8, [R158+0x4c00] ;  /* 0x004c00009e08783b */ /* 0x000ee40000004200 */
[----:B------:R-:W-:Y:S01]  /*a430*/  FADD.FTZ R22, R22, R25 ;  /* 0x0000001916167221 */ /* 0x000fe20000010000 */
[----:B------:R-:W4:Y:S03]  /*a440*/  MUFU.EX2 R40, R31 ;  /* 0x0000001f00287308 */ /* 0x000f260000000800 */
[----:B------:R-:W-:Y:S01]  /*a450*/  FADD.FTZ R21, R21, R22 ;  /* 0x0000001615157221 */ /* 0x000fe20000010000 */
[C---:B--2---:R-:W-:Y:S03]  /*a460*/  HMMA.16816.F32.BF16 R132, R4.reuse, R16, R132 ;  /* 0x000000100484723c */ /* 0x044fe60000041884 */
[----:B------:R-:W-:Y:S01]  /*a470*/  FADD.FTZ R20, R20, R21 ;  /* 0x0000001514147221 */ /* 0x000fe20000010000 */
[----:B------:R-:W-:Y:S03]  /*a480*/  MUFU.EX2 R38, R38 ;  /* 0x0000002600267308 */ /* 0x000fe60000000800 */
[----:B------:R-:W-:Y:S01]  /*a490*/  FADD.FTZ R20, R23, R20 ;  /* 0x0000001417147221 */ /* 0x000fe20000010000 */
[----:B------:R-:W-:Y:S03]  /*a4a0*/  HMMA.16816.F32.BF16 R128, R4, R18, R128 ;  /* 0x000000120480723c */ /* 0x000fe60000041880 */
[----:B------:R-:W-:Y:S01]  /*a4b0*/  FADD.FTZ R35, R35, R20 ;  /* 0x0000001423237221 */ /* 0x000fe20000010000 */
[----:B------:R-:W2:Y:S03]  /*a4c0*/  MUFU.EX2 R121, R121 ;  /* 0x0000007900797308 */ /* 0x000ea60000000800 */
[----:B------:R-:W-:Y:S01]  /*a4d0*/  FADD.FTZ R64, R64, R35 ;  /* 0x0000002340407221 */ /* 0x000fe20000010000 */
[----:B-1----:R-:W-:-:S02]  /*a4e0*/  F2FP.BF16.PACK_AB R4, R60, R65 ;  /* 0x000000413c04723e */ /* 0x002fc400000010ff */
[----:B----4-:R-:W-:Y:S01]  /*a4f0*/  F2FP.BF16.PACK_AB R5, R40, R39 ;  /* 0x000000272805723e */ /* 0x010fe200000010ff */
[----:B------:R-:W-:Y:S01]  /*a500*/  FADD.FTZ R65, R65, R64 ;  /* 0x0000004041417221 */ /* 0x000fe20000010000 */
[----:B------:R-:W-:Y:S01]  /*a510*/  MUFU.EX2 R30, R30 ;  /* 0x0000001e001e7308 */ /* 0x000fe20000000800 */
[----:B------:R-:W-:Y:S02]  /*a520*/  FADD.FTZ R39, R39, R48 ;  /* 0x0000003027277221 */ /* 0x000fe40000010000 */
[----:B------:R-:W-:Y:S02]  /*a530*/  FADD.FTZ R65, R60, R65 ;  /* 0x000000413c417221 */ /* 0x000fe40000010000 */
[----:B------:R-:W-:-:S03]  /*a540*/  FADD.FTZ R39, R40, R39 ;  /* 0x0000002728277221 */ /* 0x000fc60000010000 */
[----:B------:R-:W1:Y:S01]  /*a550*/  MUFU.EX2 R123, R123 ;  /* 0x0000007b007b7308 */ /* 0x000e620000000800 */
[----:B--2---:R-:W-:Y:S01]  /*a560*/  F2FP.BF16.PACK_AB R6, R121, R38 ;  /* 0x000000267906723e */ /* 0x004fe200000010ff */
[----:B------:R-:W-:-:S04]  /*a570*/  FADD.FTZ R38, R38, R65 ;  /* 0x0000004126267221 */ /* 0x000fc80000010000 */
[----:B------:R-:W-:Y:S01]  /*a580*/  FADD.FTZ R121, R121, R38 ;  /* 0x0000002679797221 */ /* 0x000fe20000010000 */
[----:B-1----:R-:W-:Y:S01]  /*a590*/  F2FP.BF16.PACK_AB R7, R123, R30 ;  /* 0x0000001e7b07723e */ /* 0x002fe200000010ff */
[----:B------:R-:W-:-:S04]  /*a5a0*/  FADD.FTZ R30, R30, R39 ;  /* 0x000000271e1e7221 */ /* 0x000fc80000010000 */
[----:B------:R-:W-:Y:S02]  /*a5b0*/  FADD.FTZ R123, R123, R30 ;  /* 0x0000001e7b7b7221 */ /* 0x000fe40000010000 */
[C---:B-----5:R-:W-:Y:S08]  /*a5c0*/  HMMA.16816.F32.BF16 R140, R4.reuse, R12, R140 ;  /* 0x0000000c048c723c */ /* 0x060ff0000004188c */
        /* <DEDUP_REMOVED lines=67> */
.L_x_4565:
[----:B------:R-:W-:-:S05]  /*aa00*/  IMAD.MOV.U32 R4, RZ, RZ, c[0x0][0x1a0] ;  /* 0x00006800ff047624 */ /* 0x000fca00078e00ff */
[----:B------:R-:W-:-:S04]  /*aa10*/  LEA R4, -R4, RZ, 0x7 ;  /* 0x000000ff04047211 */ /* 0x000fc800078e39ff */
[----:B------:R-:W-:Y:S02]  /*aa20*/  SHF.R.S32.HI R11, RZ, 0x1f, R4 ;  /* 0x0000001fff0b7819 */ /* 0x000fe40000011404 */
.L_x_4566:
[----:B------:R-:W-:Y:S01]  /*aa30*/  ISETP.GE.AND P0, PT, R108, c[0x0][0x220], PT ;  /* 0x000088006c007a0c */ /* 0x000fe20003f06270 */
[----:B------:R-:W-:Y:S01]  /*aa40*/  IMAD.SHL.U32 R51, R124, 0x80, RZ ;  /* 0x000000807c337824 */ /* 0x000fe200078e00ff */
[----:B------:R-:W-:-:S04]  /*aa50*/  LEA R160, P5, R4, R160, 0x1 ;  /* 0x000000a004a07211 */ /* 0x000fc800078a08ff */
[C---:B------:R-:W-:Y:S02]  /*aa60*/  LEA.HI.X R161, R4.reuse, R161, R11, 0x1, P5 ;  /* 0x000000a104a17211 */ /* 0x040fe400028f0c0b */
[C-C-:B------:R-:W-:Y:S02]  /*aa70*/  LOP3.LUT R101, R51.reuse, 0x18, R122.reuse, 0xfe, !PT ;  /* 0x0000001833657812 */ /* 0x140fe400078efe7a */
[----:B------:R-:W-:Y:S02]  /*aa80*/  LOP3.LUT R107, R51, 0x28, R122, 0xfe, !PT ;  /* 0x00000028336b7812 */ /* 0x000fe400078efe7a */
[----:B------:R-:W1:Y:S01]  /*aa90*/  I2F R69, R101 ;  /* 0x0000006500457306 */ /* 0x000e620000201400 */
        /* <DEDUP_REMOVED lines=15> */
[----:B------:R-:W-:Y:S01]  /*ab90*/  @!P0 IADD3 R5, P2, R4, R14, RZ ;  /* 0x0000000e04058210 */ /* 0x000fe20007f5e0ff */
[----:B------:R-:W-:Y:S01]  /*aba0*/  @!PT LDS RZ, [RZ] ;  /* 0x00000000fffff984 */ /* 0x000fe20000000800 */
[----:B------:R-:W-:Y:S01]  /*abb0*/  @!PT LDS RZ, [RZ] ;  /* 0x00000000fffff984 */ /* 0x000fe20000000800 */
[----:B------:R-:W-:Y:S01]  /*abc0*/  @!PT LDS RZ, [RZ] ;  /* 0x00000000fffff984 */ /* 0x000fe20000000800 */
[----:B------:R2:W-:Y:S01]  /*abd0*/  @!P0 LDGSTS.E.BYPASS.LTC128B.128 [R155+0x3000], [R160.64] ;  /* 0x03000000a09b8fae */ /* 0x0005e2000b901d46 */
[C---:B------:R-:W-:Y:S01]  /*abe0*/  @!P0 LEA R16, P4, R6.reuse, c[0x0][0x170], 0x1 ;  /* 0x00005c0006108a11 */ /* 0x040fe200078808ff */
[----:B------:R-:W-:Y:S01]  /*abf0*/  @!P0 IMAD.X R10, R11, 0x1, R10, P3 ;  /* 0x000000010b0a8824 */ /* 0x000fe200018e060a */
[----:B------:R-:W-:Y:S01]  /*ac00*/  @!P0 LEA R14, P3, R13, c[0x0][0x170], 0x1 ;  /* 0x00005c000d0e8a11 */ /* 0x000fe200078608ff */
[----:B------:R-:W-:Y:S01]  /*ac10*/  @P0 STS.128 [R155+0x3800], RZ ;  /* 0x003800ff9b000388 */ /* 0x000fe20000000c00 */
[----:B------:R-:W-:Y:S01]  /*ac20*/  @!P0 IADD3.X R8, R11, R15, R8, P2, !PT ;  /* 0x0000000f0b088210 */ /* 0x000fe200017fe408 */
[----:B------:R-:W3:Y:S01]  /*ac30*/  I2F R71, R107 ;  /* 0x0000006b00477306 */ /* 0x000ee20000201400 */
[----:B------:R-:W-:-:S02]  /*ac40*/  @!P0 LEA.HI.X R17, R6, c[0x0][0x174], R165, 0x1, P4 ;  /* 0x00005d0006118a11 */ /* 0x000fc400020f0ca5 */
[----:B------:R-:W-:Y:S02]  /*ac50*/  @!P0 LEA R12, P2, R5, c[0x0][0x170], 0x1 ;  /* 0x00005c00050c8a11 */ /* 0x000fe400078408ff */
[----:B------:R-:W-:Y:S01]  /*ac60*/  @!P0 LEA.HI.X R15, R13, c[0x0][0x174], R10, 0x1, P3 ;  /* 0x00005d000d0f8a11 */ /* 0x000fe200018f0c0a */
[----:B------:R-:W-:Y:S01]  /*ac70*/  @!PT LDS RZ, [RZ] ;  /* 0x00000000fffff984 */ /* 0x000fe20000000800 */
[----:B------:R-:W-:Y:S01]  /*ac80*/  @!PT LDS RZ, [RZ] ;  /* 0x00000000fffff984 */ /* 0x000fe20000000800 */
[----:B------:R-:W-:Y:S01]  /*ac90*/  @!PT LDS RZ, [RZ] ;  /* 0x00000000fffff984 */ /* 0x000fe20000000800 */
[----:B------:R4:W-:Y:S01]  /*aca0*/  @!P0 LDGSTS.E.BYPASS.LTC128B.128 [R155+0x3800], [R16.64] ;  /* 0x03800000109b8fae */ /* 0x0009e2000b901d46 */
[----:B------:R-:W-:Y:S02]  /*acb0*/  @!P0 LEA.HI.X R13, R5, c[0x0][0x174], R8, 0x1, P2 ;  /* 0x00005d00050d8a11 */ /* 0x000fe400010f0c08 */
[----:B------:R-:W-:Y:S01]  /*acc0*/  ISETP.GE.AND P2, PT, R49, 0x3, PT ;  /* 0x000000033100780c */ /* 0x000fe20003f46270 */
[----:B------:R-:W-:Y:S01]  /*acd0*/  @P0 STS.128 [R155+0x4000], RZ ;  /* 0x004000ff9b000388 */ /* 0x000fe20000000c00 */
[C---:B------:R-:W-:Y:S02]  /*ace0*/  ISETP.GE.AND P6, PT, R101.reuse, R0, PT ;  /* 0x000000006500720c */ /* 0x040fe40003fc6270 */
[----:B------:R-:W-:Y:S01]  /*acf0*/  ISETP.GE.AND P5, PT, R101, R2, PT ;  /* 0x000000026500720c */ /* 0x000fe20003fa6270 */
[----:B------:R-:W-:Y:S01]  /*ad00*/  @!PT LDS RZ, [RZ] ;  /* 0x00000000fffff984 */ /* 0x000fe20000000800 */
[----:B------:R-:W-:Y:S01]  /*ad10*/  @!PT LDS RZ, [RZ] ;  /* 0x00000000fffff984 */ /* 0x000fe20000000800 */
[----:B------:R-:W-:Y:S01]  /*ad20*/  @!PT LDS RZ, [RZ] ;  /* 0x00000000fffff984 */ /* 0x000fe20000000800 */
[----:B------:R5:W-:Y:S01]  /*ad30*/  @!P0 LDGSTS.E.BYPASS.LTC128B.128 [R155+0x4000], [R14.64] ;  /* 0x040000000e9b8fae */ /* 0x000be2000b901d46 */
[----:B------:R-:W-:-:S02]  /*ad40*/  LOP3.LUT R103, R51, 0x50, R122, 0xfe, !PT ;  /* 0x0000005033677812 */ /* 0x000fc400078efe7a */
[----:B------:R-:W-:Y:S01]  /*ad50*/  LOP3.LUT R48, R51, 0x60, R122, 0xfe, !PT ;  /* 0x0000006033307812 */ /* 0x000fe200078efe7a */
[----:B------:R-:W-:Y:S01]  /*ad60*/  @P0 STS.128 [R155+0x4800], RZ ;  /* 0x004800ff9b000388 */ /* 0x000fe20000000c00 */
[----:B------:R-:W-:Y:S03]  /*ad70*/  I2F R105, R103 ;  /* 0x0000006700697306 */ /* 0x000fe60000201400 */
[----:B------:R-:W-:Y:S01]  /*ad80*/  @!PT LDS RZ, [RZ] ;  /* 0x00000000fffff984 */ /* 0x000fe20000000800 */
[----:B------:R-:W-:Y:S01]  /*ad90*/  @!PT LDS RZ, [RZ] ;  /* 0x00000000fffff984 */ /* 0x000fe20000000800 */
[----:B------:R-:W-:Y:S01]  /*ada0*/  @!PT LDS RZ, [RZ] ;  /* 0x00000000fffff984 */ /* 0x000fe20000000800 */
[----:B------:R5:W-:Y:S04]  /*adb0*/  @!P0 LDGSTS.E.BYPASS.LTC128B.128 [R155+0x4800], [R12.64] ;  /* 0x048000000c9b8fae */ /* 0x000be8000b901d46 */
[----:B------:R-:W-:Y:S01]  /*adc0*/  LDSM.16.M88.4 R8, [R119] ;  /* 0x000000007708783b */ /* 0x000fe20000000200 */
[----:B------:R-:W-:Y:S03]  /*add0*/  I2F R165, R48 ;  /* 0x0000003000a57306 */ /* 0x000fe60000201400 */
[----:B------:R-:W1:Y:S04]  /*ade0*/  LDSM.16.M88.4 R60, [R117+0x1400] ;  /* 0x00140000753c783b */ /* 0x000e680000000200 */
[----:B------:R-:W2:Y:S04]  /*adf0*/  LDSM.16.M88.4 R52, [R117+0x1800] ;  /* 0x001800007534783b */ /* 0x000ea80000000200 */
[----:B------:R-:W2:Y:S04]  /*ae00*/  LDSM.16.M88.4 R40, [R117+0x1c00] ;  /* 0x001c00007528783b */ /* 0x000ea80000000200 */
[----:B------:R-:W2:Y:S04]  /*ae10*/  LDSM.16.M88.4 R72, [R117+0x1000] ;  /* 0x001000007548783b */ /* 0x000ea80000000200 */
[----:B------:R-:W2:Y:S04]  /*ae20*/  LDSM.16.M88.4 R32, [R117+0x2000] ;  /* 0x002000007520783b */ /* 0x000ea80000000200 */
[----:B------:R-:W3:Y:S04]  /*ae30*/  LDSM.16.M88.4 R24, [R117+0x2400] ;  /* 0x002400007518783b */ /* 0x000ee80000000200 */
[----:B----4-:R-:W4:Y:S04]  /*ae40*/  LDSM.16.M88.4 R16, [R117+0x2800] ;  /* 0x002800007510783b */ /* 0x010f280000000200 */
[----:B------:R-:W5:Y:S04]  /*ae50*/  LDSM.16.M88.4 R76, [R117+0x2c00] ;  /* 0x002c0000754c783b */ /* 0x000f680000000200 */
[----:B------:R-:W-:Y:S04]  /*ae60*/  LDSM.16.M88.4 R92, [R118] ;  /* 0x00000000765c783b */ /* 0x000fe80000000200 */
[----:B------:R-:W3:Y:S04]  /*ae70*/  LDSM.16.M88.4 R88, [R115] ;  /* 0x000000007358783b */ /* 0x000ee80000000200 */
[----:B------:R-:W3:Y:S01]  /*ae80*/  LDSM.16.M88.4 R84, [R114] ;  /* 0x000000007254783b */ /* 0x000ee20000000200 */
[C---:B-1----:R-:W-:Y:S03]  /*ae90*/  HMMA.16816.F32.BF16 R64, R8.reuse, R60, RZ ;  /* 0x0000003c0840723c */ /* 0x042fe600000418ff */
[----:B------:R-:W1:Y:S04]  /*aea0*/  LDSM.16.M88.4 R80, [R113] ;  /* 0x000000007150783b */ /* 0x000e680000000200 */
[----:B------:R-:W-:Y:S01]  /*aeb0*/  LDSM.16.M88.4 R96, [R116] ;  /* 0x000000007460783b */ /* 0x000fe20000000200 */
[C---:B------:R-:W-:Y:S03]  /*aec0*/  HMMA.16816.F32.BF16 R60, R8.reuse, R62, RZ ;  /* 0x0000003e083c723c */ /* 0x040fe600000418ff */
[----:B------:R-:W0:Y:S05]  /*aed0*/  LDGDEPBAR ;  /* 0x00000000000079af */ /* 0x000e2a0000000000 */
[C---:B--2---:R-:W-:Y:S08]  /*aee0*/  HMMA.16816.F32.BF16 R56, R8.reuse, R52, RZ ;  /* 0x000000340838723c */ /* 0x044ff000000418ff */
        /* <DEDUP_REMOVED lines=11> */
[C---:B-----5:R-:W-:Y:S08]  /*afa0*/  HMMA.16816.F32.BF16 R12, R8.reuse, R76, RZ ;  /* 0x0000004c080c723c */ /* 0x060ff000000418ff */
[----:B------:R-:W-:Y:S01]  /*afb0*/  HMMA.16816.F32.BF16 R8, R8, R78, RZ ;  /* 0x0000004e0808723c */ /* 0x000fe200000418ff */
[----:B------:R-:W2:Y:S07]  /*afc0*/  LDSM.16.M88.4 R76, [R111] ;  /* 0x000000006f4c783b */ /* 0x000eae0000000200 */
[C---:B------:R-:W-:Y:S08]  /*afd0*/  HMMA.16816.F32.BF16 R64, R92.reuse, R88, R64 ;  /* 0x000000585c40723c */ /* 0x040ff00000041840 */
[C---:B------:R-:W-:Y:S01]  /*afe0*/  HMMA.16816.F32.BF16 R60, R92.reuse, R90, R60 ;  /* 0x0000005a5c3c723c */ /* 0x040fe2000004183c */
[----:B------:R-:W3:Y:S07]  /*aff0*/  LDSM.16.M88.4 R88, [R110] ;  /* 0x000000006e58783b */ /* 0x000eee0000000200 */
[C---:B------:R-:W-:Y:S08]  /*b000*/  HMMA.16816.F32.BF16 R56, R92.reuse, R84, R56 ;  /* 0x000000545c38723c */ /* 0x040ff00000041838 */
[C---:B------:R-:W-:Y:S01]  /*b010*/  HMMA.16816.F32.BF16 R52, R92.reuse, R86, R52 ;  /* 0x000000565c34723c */ /* 0x040fe20000041834 */
[----:B------:R-:W4:Y:S07]  /*b020*/  LDSM.16.M88.4 R84, [R112] ;  /* 0x000000007054783b */ /* 0x000f2e0000000200 */
[----:B-1----:R-:W-:Y:S01]  /*b030*/  HMMA.16816.F32.BF16 R44, R92, R80, R44 ;  /* 0x000000505c2c723c */ /* 0x002fe2000004182c */
[----:B------:R-:W-:-:S02]  /*b040*/  FFMA.FTZ R163, R120, R69, R62 ;  /* 0x0000004578a37223 */ /* 0x000fc4000001003e */
[----:B------:R-:W-:-:S03]  /*b050*/  FFMA.FTZ R60, R120, R69, R60 ;  /* 0x00000045783c7223 */ /* 0x000fc6000001003c */
[----:B------:R-:W-:Y:S02]  /*b060*/  FSEL R163, R163, -INF , !P5 ;  /* 0xff800000a3a37808 */ /* 0x000fe40006800000 */
[----:B------:R-:W-:Y:S01]  /*b070*/  HMMA.16816.F32.BF16 R40, R92, R82, R40 ;  /* 0x000000525c28723c */ /* 0x000fe20000041828 */
[----:B------:R-:W1:Y:S01]  /*b080*/  LDSM.16.M88.4 R80, [R3] ;  /* 0x000000000350783b */ /* 0x000e620000000200 */
[----:B------:R-:W-:Y:S01]  /*b090*/  FSEL R60, R60, -INF , !P6 ;  /* 0xff8000003c3c7808 */ /* 0x000fe20007000000 */
[----:B------:R-:W-:-:S05]  /*b0a0*/  DEPBAR.LE SB0, 0x0 ;  /* 0x000080000000791a */ /* 0x000fca0000000000 */
[----:B--2---:R-:W-:Y:S01]  /*b0b0*/  HMMA.16816.F32.BF16 R24, R92, R78, R24 ;  /* 0x0000004e5c18723c */ /* 0x004fe20000041818 */
[----:B------:R-:W-:-:S06]  /*b0c0*/  FFMA.FTZ R52, R120, R71, R52 ;  /* 0x0000004778347223 */ /* 0x000fcc0000010034 */
[C---:B------:R-:W-:Y:S01]  /*b0d0*/  LOP3.LUT R79, R51.reuse, R122, RZ, 0xfc, !PT ;  /* 0x0000007a334f7212 */ /* 0x040fe200078efcff */
[C---:B------:R-:W-:Y:S01]  /*b0e0*/  HMMA.16816.F32.BF16 R4, R92.reuse, R96, R4 ;  /* 0x000000605c04723c */ /* 0x040fe20000041804 */
[--C-:B------:R-:W-:Y:S02]  /*b0f0*/  LOP3.LUT R78, R51, 0x68, R122.reuse, 0xfe, !PT ;  /* 0x00000068334e7812 */ /* 0x100fe400078efe7a */
[C---:B------:R-:W-:Y:S02]  /*b100*/  IADD3 R125, R79.reuse, 0x9, RZ ;  /* 0x000000094f7d7810 */ /* 0x040fe40007ffe0ff */
[----:B------:R-:W-:Y:S01]  /*b110*/  IADD3 R101, R79, 0x31, RZ ;  /* 0x000000314f657810 */ /* 0x000fe20007ffe0ff */
[----:B------:R-:W-:Y:S02]  /*b120*/  I2F R50, R78 ;  /* 0x0000004e00327306 */ /* 0x000fe40000201400 */
[C---:B------:R-:W-:Y:S07]  /*b130*/  HMMA.16816.F32.BF16 R72, R92.reuse, R98, R72 ;  /* 0x000000625c48723c */ /* 0x040fee0000041848 */
[----:B------:R-:W-:Y:S01]  /*b140*/  LOP3.LUT R99, R51, 0x20, R122, 0xfe, !PT ;  /* 0x0000002033637812 */ /* 0x000fe200078efe7a */
[C---:B---3--:R-:W-:Y:S03]  /*b150*/  HMMA.16816.F32.BF16 R20, R92.reuse, R88, R20 ;  /* 0x000000585c14723c */ /* 0x048fe60000041814 */
[----:B------:R-:W2:Y:S04]  /*b160*/  I2F R97, R99 ;  /* 0x0000006300617306 */ /* 0x000ea80000201400 */
[----:B------:R-:W-:Y:S01]  /*b170*/  IADD3 R89, R79, 0x1, RZ ;  /* 0x000000014f597810 */ /* 0x000fe20007ffe0ff */
[----:B------:R-:W-:Y:S03]  /*b180*/  HMMA.16816.F32.BF16 R28, R92, R76, R28 ;  /* 0x0000004c5c1c723c */ /* 0x000fe6000004181c */
[----:B------:R-:W3:Y:S01]  /*b190*/  I2F R76, R89 ;  /* 0x00000059004c7306 */ /* 0x000ee20000201400 */
[----:B------:R-:W-:-:S02]  /*b1a0*/  ISETP.GE.AND P3, PT, R89, R0, PT ;  /* 0x000000005900720c */ /* 0x000fc40003f66270 */
[----:B------:R-:W-:Y:S02]  /*b1b0*/  ISETP.GE.AND P4, PT, R89, R2, PT ;  /* 0x000000025900720c */ /* 0x000fe40003f86270 */
[C---:B----4-:R-:W-:Y:S01]  /*b1c0*/  HMMA.16816.F32.BF16 R36, R92.reuse, R84, R36 ;  /* 0x000000545c24723c */ /* 0x050fe20000041824 */
[----:B------:R-:W-:Y:S02]  /*b1d0*/  LOP3.LUT R77, R51, 0x58, R122, 0xfe, !PT ;  /* 0x00000058334d7812 */ /* 0x000fe400078efe7a */
[----:B------:R-:W4:Y:S01]  /*b1e0*/  I2F R85, R125 ;  /* 0x0000007d00557306 */ /* 0x000f220000201400 */
[CC--:B--2---:R-:W-:Y:S02]  /*b1f0*/  FFMA.FTZ R56, R120.reuse, R97.reuse, R56 ;  /* 0x0000006178387223 */ /* 0x0c4fe40000010038 */
[C---:B------:R-:W-:Y:S02]  /*b200*/  FFMA.FTZ R97, R120.reuse, R97, R58 ;  /* 0x0000006178617223 */ /* 0x040fe4000001003a */
[----:B-1----:R-:W-:Y:S01]  /*b210*/  HMMA.16816.F32.BF16 R12, R92, R80, R12 ;  /* 0x000000505c0c723c */ /* 0x002fe2000004180c */
[----:B------:R-:W-:-:S02]  /*b220*/  FFMA.FTZ R20, R120, R165, R20 ;  /* 0x000000a578147223 */ /* 0x000fc40000010014 */
[----:B------:R-:W1:Y:S01]  /*b230*/  I2F R84, R89 ;  /* 0x0000005900547306 */ /* 0x000e620000201400 */
[----:B---3--:R-:W-:-:S03]  /*b240*/  FFMA.FTZ R5, R120, R76, R5 ;  /* 0x0000004c78057223 */ /* 0x008fc60000010005 */
[C---:B------:R-:W-:Y:S01]  /*b250*/  IADD3 R81, R79.reuse, 0x11, RZ ;  /* 0x000000114f517810 */ /* 0x040fe20007ffe0ff */
[----:B------:R-:W-:Y:S01]  /*b260*/  HMMA.16816.F32.BF16 R8, R92, R82, R8 ;  /* 0x000000525c08723c */ /* 0x000fe20000041808 */
[C---:B------:R-:W-:Y:S02]  /*b270*/  FFMA.FTZ R28, R120.reuse, R105, R28 ;  /* 0x00000069781c7223 */ /* 0x040fe4000001001c */
[----:B------:R-:W2:Y:S01]  /*b280*/  I2F R49, R81 ;  /* 0x0000005100317306 */ /* 0x000ea20000201400 */
[----:B----4-:R-:W-:Y:S01]  /*b290*/  FFMA.FTZ R76, R120, R85, R73 ;  /* 0x00000055784c7223 */ /* 0x010fe20000010049 */
[----:B------:R-:W-:-:S03]  /*b2a0*/  IADD3 R73, R79, 0x39, RZ ;  /* 0x000000394f497810 */ /* 0x000fc60007ffe0ff */
[C---:B------:R-:W-:Y:S03]  /*b2b0*/  HMMA.16816.F32.BF16 R16, R92.reuse, R90, R16 ;  /* 0x0000005a5c10723c */ /* 0x040fe60000041810 */
[----:B------:R-:W3:Y:S01]  /*b2c0*/  I2F R88, R81 ;  /* 0x0000005100587306 */ /* 0x000ee20000201400 */
[C---:B-1----:R-:W-:Y:S01]  /*b2d0*/  FFMA.FTZ R7, R120.reuse, R84, R7 ;  /* 0x0000005478077223 */ /* 0x042fe20000010007 */
[----:B------:R-:W-:Y:S02]  /*b2e0*/  FSEL R84, R5, -INF , !P3 ;  /* 0xff80000005547808 */ /* 0x000fe40005800000 */
[----:B------:R-:W-:Y:S01]  /*b2f0*/  ISETP.GE.AND P3, PT, R125, R0, PT ;  /* 0x000000007d00720c */ /* 0x000fe20003f66270 */
[----:B------:R-:W-:Y:S01]  /*b300*/  HMMA.16816.F32.BF16 R32, R92, R86, R32 ;  /* 0x000000565c20723c */ /* 0x000fe20000041820 */
[----:B------:R-:W-:Y:S02]  /*b310*/  FSEL R7, R7, -INF , !P4 ;  /* 0xff80000007077808 */ /* 0x000fe40006000000 */
[----:B------:R-:W1:Y:S01]  /*b320*/  I2F R80, R125 ;  /* 0x0000007d00507306 */ /* 0x000e620000201400 */
[----:B--2---:R-:W-:Y:S01]  /*b330*/  FFMA.FTZ R104, R120, R49, R65 ;  /* 0x0000003178687223 */ /* 0x004fe20000010041 */
[----:B------:R-:W-:-:S02]  /*b340*/  ISETP.GE.AND P4, PT, R125, R2, PT ;  /* 0x000000027d00720c */ /* 0x000fc40003f86270 */
[----:B------:R-:W-:Y:S02]  /*b350*/  FSEL R76, R76, -INF , !P3 ;  /* 0xff8000004c4c7808 */ /* 0x000fe40005800000 */
[----:B------:R-:W-:Y:S02]  /*b360*/  ISETP.GE.AND P3, PT, R81, R0, PT ;  /* 0x000000005100720c */ /* 0x000fe40003f66270 */
[----:B------:R-:W2:Y:S01]  /*b370*/  I2F R85, R101 ;  /* 0x0000006500557306 */ /* 0x000ea20000201400 */
[----:B---3--:R-:W-:Y:S01]  /*b380*/  FFMA.FTZ R88, R120, R88, R67 ;  /* 0x0000005878587223 */ /* 0x008fe20000010043 */
[----:B------:R-:W-:Y:S02]  /*b390*/  IADD3 R67, R79, 0x41, RZ ;  /* 0x000000414f437810 */ /* 0x000fe40007ffe0ff */
[----:B------:R-:W-:Y:S01]  /*b3a0*/  FSEL R104, R104, -INF , !P3 ;  /* 0xff80000068687808 */ /* 0x000fe20005800000 */
[C---:B------:R-:W-:Y:S01]  /*b3b0*/  FFMA.FTZ R100, R120.reuse, R50, R16 ;  /* 0x0000003278647223 */ /* 0x040fe20000010010 */
[----:B------:R-:W-:Y:S01]  /*b3c0*/  ISETP.GE.AND P3, PT, R101, R0, PT ;  /* 0x000000006500720c */ /* 0x000fe20003f66270 */
[C---:B------:R-:W-:Y:S01]  /*b3d0*/  FFMA.FTZ R50, R120.reuse, R50, R18 ;  /* 0x0000003278327223 */ /* 0x040fe20000010012 */
[----:B------:R-:W3:Y:S01]  /*b3e0*/  I2F R49, R73 ;  /* 0x0000004900317306 */ /* 0x000ee20000201400 */
[----:B-1----:R-:W-:Y:S01]  /*b3f0*/  FFMA.FTZ R5, R120, R80, R75 ;  /* 0x0000005078057223 */ /* 0x002fe2000001004b */
[----:B------:R-:W-:-:S04]  /*b400*/  LOP3.LUT R90, R51, 0x70, R122, 0xfe, !PT ;  /* 0x00000070335a7812 */ /* 0x000fc800078efe7a */
[----:B------:R-:W-:Y:S02]  /*b410*/  FSEL R5, R5, -INF , !P4 ;  /* 0xff80000005057808 */ /* 0x000fe40006000000 */
[----:B------:R-:W1:Y:S01]  /*b420*/  I2F R89, R101 ;  /* 0x0000006500597306 */ /* 0x000e620000201400 */
[----:B--2---:R-:W-:Y:S01]  /*b430*/  FFMA.FTZ R47, R120, R85, R47 ;  /* 0x00000055782f7223 */ /* 0x004fe2000001002f */
[----:B------:R-:W-:Y:S01]  /*b440*/  BAR.SYNC.DEFER_BLOCKING 0x0 ;  /* 0x0000000000007b1d */ /* 0x000fe20000010000 */
[----:B------:R-:W-:-:S04]  /*b450*/  ISETP.GE.AND P4, PT, R81, R2, PT ;  /* 0x000000025100720c */ /* 0x000fc80003f86270 */
[----:B------:R-:W-:Y:S01]  /*b460*/  FSEL R98, R88, -INF , !P4 ;  /* 0xff80000058627808 */ /* 0x000fe20006000000 */
[----:B------:R-:W2:Y:S01]  /*b470*/  I2F R65, R67 ;  /* 0x0000004300417306 */ /* 0x000ea20000201400 */
[C---:B---3--:R-:W-:Y:S01]  /*b480*/  FFMA.FTZ R85, R120.reuse, R49, R43 ;  /* 0x0000003178557223 */ /* 0x048fe2000001002b */
[----:B------:R-:W-:Y:S02]  /*b490*/  IADD3 R43, R79, 0x19, RZ ;  /* 0x000000194f2b7810 */ /* 0x000fe40007ffe0ff */
[----:B------:R-:W-:Y:S02]  /*b4a0*/  ISETP.GE.AND P4, PT, R101, R2, PT ;  /* 0x000000026500720c */ /* 0x000fe40003f86270 */
[----:B------:R-:W-:Y:S02]  /*b4b0*/  ISETP.GE.AND P6, PT, R43, R0, PT ;  /* 0x000000002b00720c */ /* 0x000fe40003fc6270 */
[----:B------:R-:W3:Y:S01]  /*b4c0*/  I2F R75, R73 ;  /* 0x00000049004b7306 */ /* 0x000ee20000201400 */
[----:B-1----:R-:W-:Y:S01]  /*b4d0*/  FFMA.FTZ R88, R120, R89, R45 ;  /* 0x0000005978587223 */ /* 0x002fe2000001002d */
[----:B------:R-:W-:-:S02]  /*b4e0*/  FSEL R89, R47, -INF , !P4 ;  /* 0xff8000002f597808 */ /* 0x000fc40006000000 */
[----:B------:R-:W-:Y:S02]  /*b4f0*/  ISETP.GE.AND P4, PT, R73, R2, PT ;  /* 0x000000024900720c */ /* 0x000fe40003f86270 */
[----:B------:R-:W-:Y:S02]  /*b500*/  FSEL R88, R88, -INF , !P3 ;  /* 0xff80000058587808 */ /* 0x000fe40005800000 */
[----:B------:R-:W1:Y:S01]  /*b510*/  I2F R49, R43 ;  /* 0x0000002b00317306 */ /* 0x000e620000201400 */
[----:B--2---:R-:W-:Y:S01]  /*b520*/  FFMA.FTZ R37, R120, R65, R37 ;  /* 0x0000004178257223 */ /* 0x004fe20000010025 */
[----:B------:R-:W-:Y:S02]  /*b530*/  IADD3 R65, R79, 0x21, RZ ;  /* 0x000000214f417810 */ /* 0x000fe40007ffe0ff */
[----:B------:R-:W-:Y:S02]  /*b540*/  ISETP.GE.AND P3, PT, R73, R0, PT ;  /* 0x000000004900720c */ /* 0x000fe40003f66270 */
[----:B------:R-:W-:-:S02]  /*b550*/  FSEL R85, R85, -INF , !P4 ;  /* 0xff80000055557808 */ /* 0x000fc40006000000 */
[----:B------:R-:W2:Y:S01]  /*b560*/  I2F R81, R67 ;  /* 0x0000004300517306 */ /* 0x000ea20000201400 */
[C---:B---3--:R-:W-:Y:S01]  /*b570*/  FFMA.FTZ R75, R120.reuse, R75, R41 ;  /* 0x0000004b784b7223 */ /* 0x048fe20000010029 */
[-C--:B------:R-:W-:Y:S02]  /*b580*/  ISETP.GE.AND P4, PT, R67, R2.reuse, PT ;  /* 0x000000024300720c */ /* 0x080fe40003f86270 */
[----:B------:R-:W-:Y:S02]  /*b590*/  ISETP.GE.AND P5, PT, R43, R2, PT ;  /* 0x000000022b00720c */ /* 0x000fe40003fa6270 */
[----:B------:R-:W-:Y:S02]  /*b5a0*/  FSEL R80, R75, -INF , !P3 ;  /* 0xff8000004b507808 */ /* 0x000fe40005800000 */
[----:B------:R-:W3:Y:S01]  /*b5b0*/  I2F R62, R65 ;  /* 0x00000041003e7306 */ /* 0x000ee20000201400 */
[----:B------:R-:W-:Y:S01]  /*b5c0*/  ISETP.GE.AND P3, PT, R67, R0, PT ;  /* 0x000000004300720c */ /* 0x000fe20003f66270 */
[CC--:B-1----:R-:W-:Y:S01]  /*b5d0*/  FFMA.FTZ R61, R120.reuse, R49.reuse, R61 ;  /* 0x00000031783d7223 */ /* 0x0c2fe2000001003d */
[----:B------:R-:W-:Y:S01]  /*b5e0*/  LOP3.LUT R45, R51, 0x78, R122, 0xfe, !PT ;  /* 0x00000078332d7812 */ /* 0x000fe200078efe7a */
[----:B------:R-:W-:Y:S01]  /*b5f0*/  FFMA.FTZ R63, R120, R49, R63 ;  /* 0x00000031783f7223 */ /* 0x000fe2000001003f */
[----:B------:R-:W-:-:S02]  /*b600*/  FSEL R102, R37, -INF , !P3 ;  /* 0xff80000025667808 */ /* 0x000fc40005800000 */
[----:B------:R-:W-:Y:S01]  /*b610*/  IADD3 R37, R79, 0x29, RZ ;  /* 0x000000294f257810 */ /* 0x000fe20007ffe0ff */
[----:B--2---:R-:W-:Y:S01]  /*b620*/  FFMA.FTZ R73, R120, R81, R39 ;  /* 0x0000005178497223 */ /* 0x004fe20000010027 */
[-C--:B------:R-:W-:Y:S01]  /*b630*/  ISETP.GE.AND P3, PT, R99, R0.reuse, PT ;  /* 0x000000006300720c */ /* 0x080fe20003f66270 */
[----:B------:R-:W1:Y:S01]  /*b640*/  I2F R127, R77 ;  /* 0x0000004d007f7306 */ /* 0x000e620000201400 */
[----:B------:R-:W-:Y:S02]  /*b650*/  FSEL R58, R61, -INF , !P6 ;  /* 0xff8000003d3a7808 */ /* 0x000fe40007000000 */
[----:B------:R-:W-:Y:S02]  /*b660*/  FSEL R56, R56, -INF , !P3 ;  /* 0xff80000038387808 */ /* 0x000fe40005800000 */
[----:B------:R-:W-:Y:S01]  /*b670*/  ISETP.GE.AND P3, PT, R65, R0, PT ;  /* 0x000000004100720c */ /* 0x000fe20003f66270 */
[CC--:B---3--:R-:W-:Y:S01]  /*b680*/  FFMA.FTZ R57, R120.reuse, R62.reuse, R57 ;  /* 0x0000003e78397223 */ /* 0x0c8fe20000010039 */
[----:B------:R-:W-:Y:S01]  /*b690*/  FSEL R73, R73, -INF , !P4 ;  /* 0xff80000049497808 */ /* 0x000fe20006000000 */
[----:B------:R-:W2:Y:S01]  /*b6a0*/  I2F R61, R37 ;  /* 0x00000025003d7306 */ /* 0x000ea20000201400 */
[----:B------:R-:W-:Y:S01]  /*b6b0*/  FFMA.FTZ R125, R120, R62, R59 ;  /* 0x0000003e787d7223 */ /* 0x000fe2000001003b */
[----:B------:R-:W-:-:S02]  /*b6c0*/  LOP3.LUT R59, R51, R122, RZ, 0xfc, !PT ;  /* 0x0000007a333b7212 */ /* 0x000fc400078efcff */
[----:B------:R-:W-:Y:S02]  /*b6d0*/  ISETP.GE.AND P4, PT, R99, R2, PT ;  /* 0x000000026300720c */ /* 0x000fe40003f86270 */
[----:B------:R-:W-:Y:S02]  /*b6e0*/  FSEL R82, R57, -INF , !P3 ;  /* 0xff80000039527808 */ /* 0x000fe40005800000 */
[----:B------:R-:W-:Y:S01]  /*b6f0*/  IADD3 R57, R59, 0x51, RZ ;  /* 0x000000513b397810 */ /* 0x000fe20007ffe0ff */
[----:B-1----:R-:W-:Y:S01]  /*b700*/  FFMA.FTZ R24, R120, R127, R24 ;  /* 0x0000007f78187223 */ /* 0x002fe20000010018 */
[----:B------:R-:W-:Y:S01]  /*b710*/  FSEL R159, R63, -INF , !P5 ;  /* 0xff8000003f9f7808 */ /* 0x000fe20006800000 */
[----:B------:R-:W1:Y:S01]  /*b720*/  I2F R91, R90 ;  /* 0x0000005a005b7306 */ /* 0x000e620000201400 */
[----:B------:R-:W-:Y:S02]  /*b730*/  FSEL R97, R97, -INF , !P4 ;  /* 0xff80000061617808 */ /* 0x000fe40006000000 */
[----:B------:R-:W-:-:S02]  /*b740*/  ISETP.GE.AND P6, PT, R107, R0, PT ;  /* 0x000000006b00720c */ /* 0x000fc40003fc6270 */
[-C--:B------:R-:W-:Y:S01]  /*b750*/  ISETP.GE.AND P5, PT, R107, R2.reuse, PT ;  /* 0x000000026b00720c */ /* 0x080fe20003fa6270 */
[C---:B------:R-:W-:Y:S01]  /*b760*/  FFMA.FTZ R107, R120.reuse, R71, R54 ;  /* 0x00000047786b7223 */ /* 0x040fe20000010036 */
[----:B------:R-:W-:Y:S01]  /*b770*/  ISETP.GE.AND P4, PT, R65, R2, PT ;  /* 0x000000024100720c */ /* 0x000fe20003f86270 */
[----:B------:R-:W3:Y:S01]  /*b780*/  I2F R54, R57 ;  /* 0x0000003900367306 */ /* 0x000ee20000201400 */
[----:B------:R-:W-:Y:S01]  /*b790*/  ISETP.GE.AND P3, PT, R103, R0, PT ;  /* 0x000000006700720c */ /* 0x000fe20003f66270 */
[CC--:B--2---:R-:W-:Y:S01]  /*b7a0*/  FFMA.FTZ R53, R120.reuse, R61.reuse, R53 ;  /* 0x0000003d78357223 */ /* 0x0c4fe20000010035 */
[----:B------:R-:W-:Y:S02]  /*b7b0*/  FSEL R125, R125, -INF , !P4 ;  /* 0xff8000007d7d7808 */ /* 0x000fe40006000000 */
[----:B------:R-:W-:Y:S01]  /*b7c0*/  ISETP.GE.AND P4, PT, R103, R2, PT ;  /* 0x000000026700720c */ /* 0x000fe20003f86270 */
[----:B------:R-:W-:Y:S01]  /*b7d0*/  FFMA.FTZ R103, R120, R61, R55 ;  /* 0x0000003d78677223 */ /* 0x000fe20000010037 */
[----:B------:R-:W-:Y:S01]  /*b7e0*/  FSEL R52, R52, -INF , !P6 ;  /* 0xff80000034347808 */ /* 0x000fe20007000000 */
[C---:B------:R-:W-:Y:S01]  /*b7f0*/  FFMA.FTZ R61, R120.reuse, R127, R26 ;  /* 0x0000007f783d7223 */ /* 0x040fe2000001001a */
[----:B------:R-:W-:Y:S01]  /*b800*/  FSEL R107, R107, -INF , !P5 ;  /* 0xff8000006b6b7808 */ /* 0x000fe20006800000 */
[----:B------:R-:W2:Y:S01]  /*b810*/  I2F R41, R45 ;  /* 0x0000002d00297306 */ /* 0x000ea20000201400 */
[C---:B------:R-:W-:Y:S01]  /*b820*/  ISETP.GE.AND P6, PT, R37.reuse, R0, PT ;  /* 0x000000002500720c */ /* 0x040fe20003fc6270 */
[CC--:B-1----:R-:W-:Y:S01]  /*b830*/  FFMA.FTZ R12, R120.reuse, R91.reuse, R12 ;  /* 0x0000005b780c7223 */ /* 0x0c2fe2000001000c */
[----:B------:R-:W-:Y:S01]  /*b840*/  ISETP.GE.AND P5, PT, R37, R2, PT ;  /* 0x000000022500720c */ /* 0x000fe20003fa6270 */
[C---:B------:R-:W-:Y:S01]  /*b850*/  FFMA.FTZ R14, R120.reuse, R91, R14 ;  /* 0x0000005b780e7223 */ /* 0x040fe2000001000e */
[----:B------:R-:W-:Y:S01]  /*b860*/  FSEL R106, R53, -INF , !P6 ;  /* 0xff800000356a7808 */ /* 0x000fe20007000000 */
[----:B---3--:R-:W-:Y:S01]  /*b870*/  FFMA.FTZ R31, R120, R54, R31 ;  /* 0x00000036781f7223 */ /* 0x008fe2000001001f */
[----:B------:R-:W-:-:S02]  /*b880*/  FSEL R103, R103, -INF , !P5 ;  /* 0xff80000067677808 */ /* 0x000fc40006800000 */
[C---:B------:R-:W-:Y:S02]  /*b890*/  ISETP.GE.AND P6, PT, R77.reuse, R0, PT ;  /* 0x000000004d00720c */ /* 0x040fe40003fc6270 */
[----:B------:R-:W-:Y:S01]  /*b8a0*/  ISETP.GE.AND P5, PT, R77, R2, PT ;  /* 0x000000024d00720c */ /* 0x000fe20003fa6270 */
[C---:B------:R-:W-:Y:S01]  /*b8b0*/  FFMA.FTZ R77, R120.reuse, R105, R30 ;  /* 0x00000069784d7223 */ /* 0x040fe2000001001e */
[----:B------:R-:W-:Y:S01]  /*b8c0*/  IADD3 R37, R59, 0x59, RZ ;  /* 0x000000593b257810 */ /* 0x000fe20007ffe0ff */
[----:B------:R-:W-:Y:S01]  /*b8d0*/  FFMA.FTZ R30, R120, R54, R29 ;  /* 0x00000036781e7223 */ /* 0x000fe2000001001d */
[----:B------:R-:W-:Y:S01]  /*b8e0*/  FSEL R28, R28, -INF , !P3 ;  /* 0xff8000001c1c7808 */ /* 0x000fe20005800000 */
[CC--:B--2---:R-:W-:Y:S01]  /*b8f0*/  FFMA.FTZ R8, R120.reuse, R41.reuse, R8 ;  /* 0x0000002978087223 */ /* 0x0c4fe20000010008 */
[----:B------:R-:W-:Y:S01]  /*b900*/  FSEL R77, R77, -INF , !P4 ;  /* 0xff8000004d4d7808 */ /* 0x000fe20006000000 */
[----:B------:R-:W1:Y:S01]  /*b910*/  I2F R62, R37 ;  /* 0x00000025003e7306 */ /* 0x000e620000201400 */
[C---:B------:R-:W-:Y:S01]  /*b920*/  ISETP.GE.AND P3, PT, R57.reuse, R0, PT ;  /* 0x000000003900720c */ /* 0x040fe20003f66270 */
[C---:B------:R-:W-:Y:S01]  /*b930*/  FFMA.FTZ R41, R120.reuse, R41, R10 ;  /* 0x0000002978297223 */ /* 0x040fe2000001000a */
[----:B------:R-:W-:Y:S01]  /*b940*/  ISETP.GE.AND P4, PT, R57, R2, PT ;  /* 0x000000023900720c */ /* 0x000fe20003f86270 */
[----:B------:R-:W-:Y:S01]  /*b950*/  FFMA.FTZ R57, R120, R165, R22 ;  /* 0x000000a578397223 */ /* 0x000fe20000010016 */
[----:B------:R-:W-:-:S02]  /*b960*/  IADD3 R53, R59, 0x61, RZ ;  /* 0x000000613b357810 */ /* 0x000fc40007ffe0ff */
[----:B------:R-:W-:Y:S02]  /*b970*/  FSEL R30, R30, -INF , !P3 ;  /* 0xff8000001e1e7808 */ /* 0x000fe40005800000 */
[----:B------:R-:W-:Y:S02]  /*b980*/  FSEL R67, R31, -INF , !P4 ;  /* 0xff8000001f437808 */ /* 0x000fe40006000000 */
[C---:B------:R-:W-:Y:S02]  /*b990*/  ISETP.GE.AND P3, PT, R48.reuse, R0, PT ;  /* 0x000000003000720c */ /* 0x040fe40003f66270 */
[----:B------:R-:W-:Y:S02]  /*b9a0*/  ISETP.GE.AND P4, PT, R48, R2, PT ;  /* 0x000000023000720c */ /* 0x000fe40003f86270 */
[----:B------:R-:W2:Y:S01]  /*b9b0*/  I2F R48, R53 ;  /* 0x0000003500307306 */ /* 0x000ea20000201400 */
[----:B------:R-:W-:Y:S01]  /*b9c0*/  FSEL R24, R24, -INF , !P6 ;  /* 0xff80000018187808 */ /* 0x000fe20007000000 */
[CC--:B-1----:R-:W-:Y:S01]  /*b9d0*/  FFMA.FTZ R27, R120.reuse, R62.reuse, R27 ;  /* 0x0000003e781b7223 */ /* 0x0c2fe2000001001b */
[----:B------:R-:W-:Y:S01]  /*b9e0*/  FSEL R61, R61, -INF , !P5 ;  /* 0xff8000003d3d7808 */ /* 0x000fe20006800000 */
[----:B------:R-:W-:Y:S01]  /*b9f0*/  FFMA.FTZ R26, R120, R62, R25 ;  /* 0x0000003e781a7223 */ /* 0x000fe20000010019 */
[----:B------:R-:W-:-:S02]  /*ba00*/  ISETP.GE.AND P6, PT, R37, R0, PT ;  /* 0x000000002500720c */ /* 0x000fc40003fc6270 */
[----:B------:R-:W-:Y:S02]  /*ba10*/  ISETP.GE.AND P5, PT, R37, R2, PT ;  /* 0x000000022500720c */ /* 0x000fe40003fa6270 */
[C---:B------:R-:W-:Y:S02]  /*ba20*/  IADD3 R37, R59.reuse, 0x69, RZ ;  /* 0x000000693b257810 */ /* 0x040fe40007ffe0ff */
[----:B------:R-:W-:Y:S02]  /*ba30*/  IADD3 R83, R59, 0x71, RZ ;  /* 0x000000713b537810 */ /* 0x000fe40007ffe0ff */
[----:B------:R-:W1:Y:S01]  /*ba40*/  I2F R54, R37 ;  /* 0x0000002500367306 */ /* 0x000e620000201400 */
[C-C-:B------:R-:W-:Y:S02]  /*ba50*/  LOP3.LUT R71, R51.reuse, 0x38, R122.reuse, 0xfe, !PT ;  /* 0x0000003833477812 */ /* 0x140fe400078efe7a */
[----:B------:R-:W-:Y:S01]  /*ba60*/  FSEL R22, R20, -INF , !P3 ;  /* 0xff80000014167808 */ /* 0x000fe20005800000 */
[CC--:B--2---:R-:W-:Y:S01]  /*ba70*/  FFMA.FTZ R20, R120.reuse, R48.reuse, R21 ;  /* 0x0000003078147223 */ /* 0x0c4fe20000010015 */
[----:B------:R-:W-:Y:S01]  /*ba80*/  LOP3.LUT R43, R51, 0x10, R122, 0xfe, !PT ;  /* 0x00000010332b7812 */ /* 0x000fe200078efe7a */
[----:B------:R-:W-:Y:S01]  /*ba90*/  FFMA.FTZ R23, R120, R48, R23 ;  /* 0x0000003078177223 */ /* 0x000fe20000010017 */
[----:B------:R-:W-:Y:S01]  /*baa0*/  ISETP.GE.AND P3, PT, R53, R0, PT ;  /* 0x000000003500720c */ /* 0x000fe20003f66270 */
[----:B------:R-:W2:Y:S01]  /*bab0*/  I2F R16, R83 ;  /* 0x0000005300107306 */ /* 0x000ea20000201400 */
[----:B------:R-:W-:-:S02]  /*bac0*/  FSEL R65, R27, -INF , !P5 ;  /* 0xff8000001b417808 */ /* 0x000fc40006800000 */
[----:B------:R-:W-:Y:S02]  /*bad0*/  FSEL R57, R57, -INF , !P4 ;  /* 0xff80000039397808 */ /* 0x000fe40006000000 */
[-C--:B------:R-:W-:Y:S02]  /*bae0*/  ISETP.GE.AND P5, PT, R78, R2.reuse, PT ;  /* 0x000000024e00720c */ /* 0x080fe40003fa6270 */
[----:B------:R-:W-:Y:S01]  /*baf0*/  ISETP.GE.AND P4, PT, R53, R2, PT ;  /* 0x000000023500720c */ /* 0x000fe20003f86270 */
[----:B------:R-:W3:Y:S01]  /*bb00*/  I2F R55, R71 ;  /* 0x0000004700377306 */ /* 0x000ee20000201400 */
[C-C-:B------:R-:W-:Y:S01]  /*bb10*/  LOP3.LUT R47, R51.reuse, 0x8, R122.reuse, 0xfe, !PT ;  /* 0x00000008332f7812 */ /* 0x140fe200078efe7a */
[CC--:B-1----:R-:W-:Y:S01]  /*bb20*/  FFMA.FTZ R48, R120.reuse, R54.reuse, R19 ;  /* 0x0000003678307223 */ /* 0x0c2fe20000010013 */
[----:B------:R-:W-:Y:S01]  /*bb30*/  LOP3.LUT R31, R51, 0x48, R122, 0xfe, !PT ;  /* 0x00000048331f7812 */ /* 0x000fe200078efe7a */
[----:B------:R-:W-:Y:S01]  /*bb40*/  FFMA.FTZ R96, R120, R54, R17 ;  /* 0x0000003678607223 */ /* 0x000fe20000010011 */
[----:B------:R-:W-:-:S02]  /*bb50*/  FSEL R26, R26, -INF , !P6 ;  /* 0xff8000001a1a7808 */ /* 0x000fc40007000000 */
[----:B------:R-:W-:Y:S01]  /*bb60*/  FSEL R20, R20, -INF , !P3 ;  /* 0xff80000014147808 */ /* 0x000fe20005800000 */
[----:B------:R-:W1:Y:S01]  /*bb70*/  I2F R49, R43 ;  /* 0x0000002b00317306 */ /* 0x000e620000201400 */
[----:B------:R-:W-:Y:S01]  /*bb80*/  ISETP.GE.AND P6, PT, R78, R0, PT ;  /* 0x000000004e00720c */ /* 0x000fe20003fc6270 */
[----:B--2---:R-:W-:Y:S01]  /*bb90*/  FFMA.FTZ R69, R120, R16, R13 ;  /* 0x0000001078457223 */ /* 0x004fe2000001000d */
[----:B------:R-:W-:Y:S01]  /*bba0*/  ISETP.GE.AND P3, PT, R90, R0, PT ;  /* 0x000000005a00720c */ /* 0x000fe20003f66270 */
[----:B------:R-:W-:Y:S01]  /*bbb0*/  FFMA.FTZ R15, R120, R16, R15 ;  /* 0x00000010780f7223 */ /* 0x000fe2000001000f */
[----:B------:R-:W-:Y:S02]  /*bbc0*/  FSEL R53, R23, -INF , !P4 ;  /* 0xff80000017357808 */ /* 0x000fe40006000000 */
[----:B------:R-:W-:Y:S01]  /*bbd0*/  FSEL R50, R50, -INF , !P5 ;  /* 0xff80000032327808 */ /* 0x000fe20006800000 */
[----:B------:R-:W2:Y:S01]  /*bbe0*/  I2F R39, R47 ;  /* 0x0000002f00277306 */ /* 0x000ea20000201400 */
[-C--:B------:R-:W-:Y:S01]  /*bbf0*/  ISETP.GE.AND P4, PT, R90, R2.reuse, PT ;  /* 0x000000025a00720c */ /* 0x080fe20003f86270 */
[----:B---3--:R-:W-:Y:S01]  /*bc00*/  FFMA.FTZ R10, R120, R55, R40 ;  /* 0x00000037780a7223 */ /* 0x008fe20000010028 */
[----:B------:R-:W-:-:S02]  /*bc10*/  ISETP.GE.AND P5, PT, R37, R2, PT ;  /* 0x000000022500720c */ /* 0x000fc40003fa6270 */
[C---:B------:R-:W-:Y:S02]  /*bc20*/  LOP3.LUT R81, R51.reuse, 0x40, R122, 0xfe, !PT ;  /* 0x0000004033517812 */ /* 0x040fe400078efe7a */
[----:B------:R-:W-:Y:S01]  /*bc30*/  FSEL R100, R100, -INF , !P6 ;  /* 0xff80000064647808 */ /* 0x000fe20007000000 */
[----:B------:R-:W3:Y:S01]  /*bc40*/  I2F R25, R31 ;  /* 0x0000001f00197306 */ /* 0x000ee20000201400 */
[----:B------:R-:W-:Y:S01]  /*bc50*/  FSEL R78, R12, -INF , !P3 ;  /* 0xff8000000c4e7808 */ /* 0x000fe20005800000 */
[----:B-1----:R-:W-:Y:S01]  /*bc60*/  FFMA.FTZ R18, R120, R49, R64 ;  /* 0x0000003178127223 */ /* 0x002fe20000010040 */
[----:B------:R-:W-:Y:S02]  /*bc70*/  LOP3.LUT R13, R51, 0x30, R122, 0xfe, !PT ;  /* 0x00000030330d7812 */ /* 0x000fe400078efe7a */
[-C--:B------:R-:W-:Y:S02]  /*bc80*/  ISETP.GE.AND P6, PT, R37, R0.reuse, PT ;  /* 0x000000002500720c */ /* 0x080fe40003fc6270 */
[----:B------:R-:W-:Y:S01]  /*bc90*/  ISETP.GE.AND P3, PT, R83, R0, PT ;  /* 0x000000005300720c */ /* 0x000fe20003f66270 */
[----:B------:R-:W1:Y:S01]  /*bca0*/  I2F R29, R81 ;  /* 0x00000051001d7306 */ /* 0x000e620000201400 */
[----:B------:R-:W-:Y:S01]  /*bcb0*/  FSEL R48, R48, -INF , !P5 ;  /* 0xff80000030307808 */ /* 0x000fe20006800000 */
[----:B--2---:R-:W-:Y:S01]  /*bcc0*/  FFMA.FTZ R16, R120, R39, R72 ;  /* 0x0000002778107223 */ /* 0x004fe20000010048 */
[----:B------:R-:W-:-:S02]  /*bcd0*/  FSEL R37, R14, -INF , !P4 ;  /* 0xff8000000e257808 */ /* 0x000fc40006000000 */
[----:B------:R-:W-:Y:S02]  /*bce0*/  ISETP.GE.AND P5, PT, R45, R2, PT ;  /* 0x000000022d00720c */ /* 0x000fe40003fa6270 */
[----:B------:R-:W-:Y:S01]  /*bcf0*/  ISETP.GE.AND P4, PT, R47, R0, PT ;  /* 0x000000002f00720c */ /* 0x000fe20003f86270 */
[----:B---3--:R-:W-:Y:S01]  /*bd00*/  FFMA.FTZ R14, R120, R25, R32 ;  /* 0x00000019780e7223 */ /* 0x008fe20000010020 */
[----:B------:R-:W2:Y:S01]  /*bd10*/  I2F R47, R13 ;  /* 0x0000000d002f7306 */ /* 0x000ea20000201400 */
[----:B------:R-:W-:Y:S02]  /*bd20*/  FSEL R69, R69, -INF , !P3 ;  /* 0xff80000045457808 */ /* 0x000fe40005800000 */
[----:B------:R-:W-:Y:S02]  /*bd30*/  LOP3.LUT R23, R51, 0x10, R122, 0xfe, !PT ;  /* 0x0000001033177812 */ /* 0x000fe400078efe7a */
[----:B------:R-:W-:Y:S02]  /*bd40*/  ISETP.GE.AND P3, PT, R83, R2, PT ;  /* 0x000000025300720c */ /* 0x000fe40003f66270 */
[----:B------:R-:W-:Y:S01]  /*bd50*/  FSEL R41, R41, -INF , !P5 ;  /* 0xff80000029297808 */ /* 0x000fe20006800000 */
[----:B------:R-:W3:Y:S01]  /*bd60*/  I2F R19, R23 ;  /* 0x0000001700137306 */ /* 0x000ee20000201400 */
[----:B------:R-:W-:Y:S01]  /*bd70*/  FSEL R96, R96, -INF , !P6 ;  /* 0xff80000060607808 */ /* 0x000fe20007000000 */
[----:B-1----:R-:W-:Y:S01]  /*bd80*/  FFMA.FTZ R12, R120, R29, R36 ;  /* 0x0000001d780c7223 */ /* 0x002fe20000010024 */
[----:B------:R-:W-:-:S02]  /*bd90*/  ISETP.GE.AND P5, PT, R71, R0, PT ;  /* 0x000000004700720c */ /* 0x000fc40003fa6270 */
[-C--:B------:R-:W-:Y:S02]  /*bda0*/  ISETP.GE.AND P6, PT, R45, R0.reuse, PT ;  /* 0x000000002d00720c */ /* 0x080fe40003fc6270 */
[C---:B------:R-:W-:Y:S01]  /*bdb0*/  LOP3.LUT R63, R51.reuse, 0x30, R122, 0xfe, !PT ;  /* 0x00000030333f7812 */ /* 0x040fe200078efe7a */
[----:B--2---:R-:W-:Y:S01]  /*bdc0*/  FFMA.FTZ R46, R120, R47, R46 ;  /* 0x0000002f782e7223 */ /* 0x004fe2000001002e */
[----:B------:R-:W-:Y:S02]  /*bdd0*/  LOP3.LUT R27, R51, 0x8, R122, 0xfe, !PT ;  /* 0x00000008331b7812 */ /* 0x000fe400078efe7a */
[----:B------:R-:W-:Y:S01]  /*bde0*/  FSEL R45, R15, -INF , !P3 ;  /* 0xff8000000f2d7808 */ /* 0x000fe20005800000 */
[----:B------:R-:W-:Y:S01]  /*bdf0*/  I2F R75, R63 ;  /* 0x0000003f004b7306 */ /* 0x000fe20000201400 */
[----:B------:R-:W-:Y:S02]  /*be00*/  ISETP.GE.AND P3, PT, R43, R0, PT ;  /* 0x000000002b00720c */ /* 0x000fe40003f66270 */
[----:B------:R-:W-:-:S02]  /*be10*/  FSEL R10, R10, -INF , !P5 ;  /* 0xff8000000a0a7808 */ /* 0x000fc40006800000 */
[----:B------:R-:W-:Y:S02]  /*be20*/  ISETP.GE.AND P5, PT, R23, R2, PT ;  /* 0x000000021700720c */ /* 0x000fe40003fa6270 */
[----:B------:R-:W-:Y:S01]  /*be30*/  FSEL R18, R18, -INF , !P3 ;  /* 0xff80000012127808 */ /* 0x000fe20005800000 */
[----:B------:R-:W1:Y:S01]  /*be40*/  I2F R21, R27 ;  /* 0x0000001b00157306 */ /* 0x000e620000201400 */
[----:B------:R-:W-:Y:S02]  /*be50*/  ISETP.GE.AND P3, PT, R31, R0, PT ;  /* 0x000000001f00720c */ /* 0x000fe40003f66270 */
[C-C-:B------:R-:W-:Y:S02]  /*be60*/  LOP3.LUT R17, R51.reuse, 0x48, R122.reuse, 0xfe, !PT ;  /* 0x0000004833117812 */ /* 0x140fe400078efe7a */
[----:B------:R-:W-:Y:S02]  /*be70*/  FSEL R16, R16, -INF , !P4 ;  /* 0xff80000010107808 */ /* 0x000fe40006000000 */
[C-C-:B------:R-:W-:Y:S01]  /*be80*/  LOP3.LUT R43, R51.reuse, 0x38, R122.reuse, 0xfe, !PT ;  /* 0x00000038332b7812 */ /* 0x140fe200078efe7a */
[----:B------:R-:W2:Y:S01]  /*be90*/  I2F R23, R79 ;  /* 0x0000004f00177306 */ /* 0x000ea20000201400 */
[----:B------:R-:W-:-:S02]  /*bea0*/  LOP3.LUT R49, R51, 0x40, R122, 0xfe, !PT ;  /* 0x0000004033317812 */ /* 0x000fc400078efe7a */
[----:B------:R-:W-:Y:S02]  /*beb0*/  ISETP.GE.AND P4, PT, R81, R0, PT ;  /* 0x000000005100720c */ /* 0x000fe40003f86270 */
[----:B------:R-:W-:Y:S02]  /*bec0*/  FSEL R14, R14, -INF , !P3 ;  /* 0xff8000000e0e7808 */ /* 0x000fe40005800000 */
[-C--:B------:R-:W-:Y:S01]  /*bed0*/  ISETP.GE.AND P3, PT, R13, R2.reuse, PT ;  /* 0x000000020d00720c */ /* 0x080fe20003f66270 */
[----:B------:R-:W4:Y:S01]  /*bee0*/  I2F R91, R17 ;  /* 0x00000011005b7306 */ /* 0x000f220000201400 */
[----:B------:R-:W-:Y:S01]  /*bef0*/  FSEL R12, R12, -INF , !P4 ;  /* 0xff8000000c0c7808 */ /* 0x000fe20006000000 */
[C---:B---3--:R-:W-:Y:S01]  /*bf00*/  FFMA.FTZ R13, R120.reuse, R19, R66 ;  /* 0x00000013780d7223 */ /* 0x048fe20000010042 */
[----:B------:R-:W-:Y:S01]  /*bf10*/  ISETP.GE.AND P4, PT, R17, R2, PT ;  /* 0x000000021100720c */ /* 0x000fe20003f86270 */
[----:B-1----:R-:W-:Y:S01]  /*bf20*/  FFMA.FTZ R15, R120, R21, R74 ;  /* 0x00000015780f7223 */ /* 0x002fe2000001004a */
[----:B------:R-:W-:-:S02]  /*bf30*/  FSEL R165, R46, -INF , !P3 ;  /* 0xff8000002ea57808 */ /* 0x000fc40005800000 */
[----:B------:R-:W-:Y:S01]  /*bf40*/  ISETP.GE.AND P3, PT, R59, R2, PT ;  /* 0x000000023b00720c */ /* 0x000fe20003f66270 */
[----:B------:R-:W1:Y:S01]  /*bf50*/  I2F R39, R43 ;  /* 0x0000002b00277306 */ /* 0x000e620000201400 */
[----:B------:R-:W-:Y:S01]  /*bf60*/  IADD3 R19, R79, 0x49, RZ ;  /* 0x000000494f137810 */ /* 0x000fe20007ffe0ff */
[----:B--2---:R-:W-:Y:S01]  /*bf70*/  FFMA.FTZ R4, R120, R23, R4 ;  /* 0x0000001778047223 */ /* 0x004fe20000010004 */
[----:B------:R-:W-:Y:S01]  /*bf80*/  FSEL R54, R8, -INF , !P6 ;  /* 0xff80000008367808 */ /* 0x000fe20007000000 */
[----:B------:R-:W-:Y:S01]  /*bf90*/  FFMA.FTZ R8, R120, R75, R44 ;  /* 0x0000004b78087223 */ /* 0x000fe2000001002c */
[----:B------:R-:W-:Y:S02]  /*bfa0*/  ISETP.GE.AND P6, PT, R63, R0, PT ;  /* 0x000000003f00720c */ /* 0x000fe40003fc6270 */
[----:B------:R-:W-:Y:S01]  /*bfb0*/  FSEL R13, R13, -INF , !P5 ;  /* 0xff8000000d0d7808 */ /* 0x000fe20006800000 */
[----:B------:R-:W2:Y:S01]  /*bfc0*/  I2F R55, R49 ;  /* 0x0000003100377306 */ /* 0x000ea20000201400 */
[----:B------:R-:W-:Y:S01]  /*bfd0*/  FSEL R8, R8, -INF , !P6 ;  /* 0xff80000008087808 */ /* 0x000fe20007000000 */
[----:B----4-:R-:W-:Y:S01]  /*bfe0*/  FFMA.FTZ R34, R120, R91, R34 ;  /* 0x0000005b78227223 */ /* 0x010fe20000010022 */
[----:B------:R-:W-:-:S02]  /*bff0*/  ISETP.GE.AND P6, PT, R27, R2, PT ;  /* 0x000000021b00720c */ /* 0x000fc40003fc6270 */
[-C--:B------:R-:W-:Y:S02]  /*c000*/  ISETP.GE.AND P5, PT, R49, R2.reuse, PT ;  /* 0x000000023100720c */ /* 0x080fe40003fa6270 */
[----:B------:R-:W-:Y:S01]  /*c010*/  FSEL R15, R15, -INF , !P6 ;  /* 0xff8000000f0f7808 */ /* 0x000fe20007000000 */
[----:B------:R3:W4:Y:S01]  /*c020*/  I2F R17, R59 ;  /* 0x0000003b00117306 */ /* 0x0007220000201400 */
[----:B-1----:R-:W-:Y:S01]  /*c030*/  FFMA.FTZ R39, R120, R39, R42 ;  /* 0x0000002778277223 */ /* 0x002fe2000001002a */
[----:B------:R-:W-:Y:S02]  /*c040*/  ISETP.GE.AND P6, PT, R43, R2, PT ;  /* 0x000000022b00720c */ /* 0x000fe40003fc6270 */
[----:B------:R-:W-:Y:S02]  /*c050*/  FSEL R99, R34, -INF , !P4 ;  /* 0xff80000022637808 */ /* 0x000fe40006000000 */
[----:B------:R-:W-:Y:S02]  /*c060*/  ISETP.GE.AND P4, PT, R79, R0, PT ;  /* 0x000000004f00720c */ /* 0x000fe40003f86270 */
[----:B------:R-:W1:Y:S01]  /*c070*/  I2F R21, R19 ;  /* 0x0000001300157306 */ /* 0x000e620000201400 */
[----:B--2---:R-:W-:Y:S01]  /*c080*/  FFMA.FTZ R38, R120, R55, R38 ;  /* 0x0000003778267223 */ /* 0x004fe20000010026 */
[----:B------:R-:W-:-:S02]  /*c090*/  FSEL R127, R39, -INF , !P6 ;  /* 0xff800000277f7808 */ /* 0x000fc40007000000 */
[-C--:B------:R-:W-:Y:S02]  /*c0a0*/  ISETP.GE.AND P6, PT, R19, R0.reuse, PT ;  /* 0x000000001300720c */ /* 0x080fe40003fc6270 */
[----:B------:R-:W-:Y:S02]  /*c0b0*/  FSEL R105, R38, -INF , !P5 ;  /* 0xff80000026697808 */ /* 0x000fe40006800000 */
[----:B---3--:R-:W-:Y:S01]  /*c0c0*/  IADD3 R59, R59, 0x79, RZ ;  /* 0x000000793b3b7810 */ /* 0x008fe20007ffe0ff */
[----:B----4-:R-:W-:Y:S01]  /*c0d0*/  FFMA.FTZ R17, R120, R17, R6 ;  /* 0x0000001178117223 */ /* 0x010fe20000010006 */
[----:B------:R-:W-:Y:S02]  /*c0e0*/  FSEL R4, R4, -INF , !P4 ;  /* 0xff80000004047808 */ /* 0x000fe40006000000 */
[----:B------:R-:W2:Y:S01]  /*c0f0*/  I2F R23, R59 ;  /* 0x0000003b00177306 */ /* 0x000ea20000201400 */
[----:B------:R-:W-:Y:S02]  /*c100*/  ISETP.GE.AND P5, PT, R59, R0, PT ;  /* 0x000000003b00720c */ /* 0x000fe40003fa6270 */
[----:B------:R-:W-:Y:S01]  /*c110*/  FSEL R17, R17, -INF , !P3 ;  /* 0xff80000011117808 */ /* 0x000fe20005800000 */
[CC--:B-1----:R-:W-:Y:S01]  /*c120*/  FFMA.FTZ R0, R120.reuse, R21.reuse, R33 ;  /* 0x0000001578007223 */ /* 0x0c2fe20000010021 */
[-C--:B------:R-:W-:Y:S01]  /*c130*/  ISETP.GE.AND P4, PT, R19, R2.reuse, PT ;  /* 0x000000021300720c */ /* 0x080fe20003f86270 */
[----:B------:R-:W-:Y:S01]  /*c140*/  FFMA.FTZ R35, R120, R21, R35 ;  /* 0x0000001578237223 */ /* 0x000fe20000010023 */
[----:B------:R-:W-:-:S02]  /*c150*/  ISETP.GE.AND P3, PT, R59, R2, PT ;  /* 0x000000023b00720c */ /* 0x000fc40003f66270 */
[----:B------:R-:W-:Y:S02]  /*c160*/  FSEL R0, R0, -INF , !P6 ;  /* 0xff80000000007808 */ /* 0x000fe40007000000 */
[----:B------:R-:W-:Y:S01]  /*c170*/  FSEL R101, R35, -INF , !P4 ;  /* 0xff80000023657808 */ /* 0x000fe20006000000 */
[CC--:B--2---:R-:W-:Y:S02]  /*c180*/  FFMA.FTZ R9, R120.reuse, R23.reuse, R9 ;  /* 0x0000001778097223 */ /* 0x0c4fe40000010009 */
[----:B------:R-:W-:-:S03]  /*c190*/  FFMA.FTZ R11, R120, R23, R11 ;  /* 0x00000017780b7223 */ /* 0x000fc6000001000b */
[----:B------:R-:W-:Y:S02]  /*c1a0*/  FSEL R62, R9, -INF , !P5 ;  /* 0xff800000093e7808 */ /* 0x000fe40006800000 */
[----:B------:R-:W-:Y:S01]  /*c1b0*/  FSEL R44, R11, -INF , !P3 ;  /* 0xff8000000b2c7808 */ /* 0x000fe20005800000 */
[----:B------:R-:W-:Y:S05]  /*c1c0*/  @!P2 BRA `(.L_x_4567) ;  /* 0x000006e00000a947 */ /* 0x000fea0003800000 */
[----:B------:R-:W-:Y:S01]  /*c1d0*/  ULDC.64 UR6, c[0x0][0x118] ;  /* 0x0000460000067ab9 */ /* 0x000fe20000000a00 */
        /* <DEDUP_REMOVED lines=58> */
.L_x_4568:
[----:B------:R-:W-:-:S05]  /*c580*/  IMAD.MOV.U32 R32, RZ, RZ, c[0x0][0x198] ;  /* 0x00006600ff207624 */ /* 0x000fca00078e00ff */
[----:B------:R-:W-:-:S04]  /*c590*/  LEA R32, -R32, RZ, 0x7 ;  /* 0x000000ff20207211 */ /* 0x000fc800078e39ff */
[----:B------:R-:W-:Y:S02]  /*c5a0*/  SHF.R.S32.HI R6, RZ, 0x1f, R32 ;  /* 0x0000001fff067819 */ /* 0x000fe40000011420 */
.L_x_4569:
[----:B------:R-:W-:Y:S01]  /*c5b0*/  @!P0 IMAD.MOV.U32 R9, RZ, RZ, c[0x0][0x198] ;  /* 0x00006600ff098624 */ /* 0x000fe200078e00ff */
[----:B------:R-:W-:Y:S01]  /*c5c0*/  @!P0 IADD3 R11, P3, R145, R32, RZ ;  /* 0x00000020910b8210 */ /* 0x000fe20007f7e0ff */
[----:B------:R-:W-:Y:S01]  /*c5d0*/  @!P0 IMAD.MOV.U32 R2, RZ, RZ, c[0x0][0x19c] ;  /* 0x00006700ff028624 */ /* 0x000fe200078e00ff */
[----:B------:R-:W-:Y:S01]  /*c5e0*/  @!P0 LEA R46, P4, R32, R154, 0x1 ;  /* 0x0000009a202e8211 */ /* 0x000fe200078808ff */
        /* <DEDUP_REMOVED lines=40> */
.L_x_4571:
[----:B------:R-:W-:Y:S05]  /*c870*/  BSYNC B0 ;  /* 0x0000000000007941 */ /* 0x000fea0003800000 */
.L_x_4570:
[----:B------:R-:W0:Y:S01]  /*c880*/  LDGDEPBAR ;  /* 0x00000000000079af */ /* 0x000e220000000000 */
[----:B------:R-:W-:-:S04]  /*c890*/  LEA R154, P0, R32, R154, 0x1 ;  /* 0x0000009a209a7211 */ /* 0x000fc800078008ff */
[----:B------:R-:W-:Y:S02]  /*c8a0*/  LEA.HI.X R149, R32, R149, R6, 0x1, P0 ;  /* 0x0000009520957211 */ /* 0x000fe400000f0c06 */
.L_x_4567:
        /* <DEDUP_REMOVED lines=75> */
[--C-:B-1----:R-:W-:Y:S02]  /*cd60*/  FFMA.FTZ R42, R0, c[0x0][0x23c], -R71.reuse ;  /* 0x00008f00002a7a23 */ /* 0x102fe40000010847 */
        /* <DEDUP_REMOVED lines=24> */
[--C-:B------:R-:W-:Y:S01]  /*cef0*/  FFMA.FTZ R36, R30, c[0x0][0x23c], -R71.reuse ;  /* 0x00008f001e247a23 */ /* 0x100fe20000010847 */
[----:B--2---:R-:W-:Y:S01]  /*cf00*/  F2FP.BF16.PACK_AB R10, R76, R91 ;  /* 0x0000005b4c0a723e */ /* 0x004fe200000010ff */
[----:B------:R-:W-:-:S02]  /*cf10*/  FFMA.FTZ R60, R106, c[0x0][0x23c], -R71 ;  /* 0x00008f006a3c7a23 */ /* 0x000fc40000010847 */
[----:B------:R-:W1:Y:S01]  /*cf20*/  SHFL.BFLY PT, R9, R4, 0x2, 0x1f ;  /* 0x0c401f0004097f89 */ /* 0x000e6200000e0000 */
[----:B------:R-:W2:Y:S01]  /*cf30*/  MUFU.EX2 R72, R72 ;  /* 0x0000004800487308 */ /* 0x000ea20000000800 */
[--C-:B------:R-:W-:Y:S02]  /*cf40*/  FFMA.FTZ R51, R102, c[0x0][0x23c], -R71.reuse ;  /* 0x00008f0066337a23 */ /* 0x100fe40000010847 */
[----:B------:R-:W-:-:S05]  /*cf50*/  FFMA.FTZ R69, R69, c[0x0][0x23c], -R71 ;  /* 0x00008f0045457a23 */ /* 0x000fca0000010847 */
[----:B------:R-:W-:Y:S08]  /*cf60*/  MUFU.EX2 R79, R79 ;  /* 0x0000004f004f7308 */ /* 0x000ff00000000800 */
[----:B------:R-:W3:Y:S01]  /*cf70*/  MUFU.EX2 R66, R66 ;  /* 0x0000004200427308 */ /* 0x000ee20000000800 */
[----:B--2---:R-:W-:Y:S02]  /*cf80*/  F2FP.BF16.PACK_AB R32, R72, R81 ;  /* 0x000000514820723e */ /* 0x004fe400000010ff */
[----:B-1----:R-:W-:-:S05]  /*cf90*/  FMNMX.FTZ R2, R4, R9, !PT ;  /* 0x0000000904027209 */ /* 0x002fca0007810000 */
[----:B------:R-:W-:Y:S01]  /*cfa0*/  MUFU.EX2 R75, R75 ;  /* 0x0000004b004b7308 */ /* 0x000fe20000000800 */
[----:B------:R-:W1:Y:S01]  /*cfb0*/  SHFL.BFLY PT, R9, R2, 0x1, 0x1f ;  /* 0x0c201f0002097f89 */ /* 0x000e6200000e0000 */
[----:B---3--:R-:W-:-:S06]  /*cfc0*/  F2FP.BF16.PACK_AB R34, R66, R79 ;  /* 0x0000004f4222723e */ /* 0x008fcc00000010ff */
[----:B------:R-:W-:Y:S08]  /*cfd0*/  MUFU.EX2 R64, R64 ;  /* 0x0000004000407308 */ /* 0x000ff00000000800 */
[----:B------:R-:W-:Y:S08]  /*cfe0*/  MUFU.EX2 R63, R63 ;  /* 0x0000003f003f7308 */ /* 0x000ff00000000800 */
[----:B------:R-:W-:Y:S01]  /*cff0*/  MUFU.EX2 R60, R60 ;  /* 0x0000003c003c7308 */ /* 0x000fe20000000800 */
[----:B-1----:R-:W-:Y:S01]  /*d000*/  FMNMX.FTZ R38, R2, R9, !PT ;  /* 0x0000000902267209 */ /* 0x002fe20007810000 */
[----:B------:R-:W-:-:S02]  /*d010*/  FFMA.FTZ R2, R26, c[0x0][0x23c], -R71 ;  /* 0x00008f001a027a23 */ /* 0x000fc40000010847 */
[----:B------:R-:W-:Y:S01]  /*d020*/  LDSM.16.MT88.4 R24, [R158+0x3400] ;  /* 0x003400009e18783b */ /* 0x000fe20000004200 */
[C---:B------:R-:W-:Y:S01]  /*d030*/  FSETP.NEU.FTZ.AND P0, PT, R38.reuse, -INF , PT ;  /* 0xff8000002600780b */ /* 0x040fe20003f1d000 */
[----:B------:R-:W-:Y:S02]  /*d040*/  FMUL.FTZ R46, R38, c[0x0][0x23c] ;  /* 0x00008f00262e7a20 */ /* 0x000fe40000410000 */
[----:B------:R-:W-:Y:S03]  /*d050*/  MUFU.EX2 R59, R59 ;  /* 0x0000003b003b7308 */ /* 0x000fe60000000800 */
[----:B------:R-:W-:-:S05]  /*d060*/  FSEL R46, R46, RZ, P0 ;  /* 0x000000ff2e2e7208 */ /* 0x000fca0000000000 */
[----:B------:R-:W-:Y:S01]  /*d070*/  MUFU.EX2 R58, R58 ;  /* 0x0000003a003a7308 */ /* 0x000fe20000000800 */
[--C-:B------:R-:W-:Y:S01]  /*d080*/  FFMA.FTZ R80, R7, c[0x0][0x23c], -R46.reuse ;  /* 0x00008f0007507a23 */ /* 0x100fe2000001082e */
[----:B------:R-:W-:Y:S01]  /*d090*/  FSEL R7, R40, RZ, P2 ;  /* 0x000000ff28077208 */ /* 0x000fe20001000000 */
[--C-:B------:R-:W-:Y:S01]  /*d0a0*/  FFMA.FTZ R87, R5, c[0x0][0x23c], -R46.reuse ;  /* 0x00008f0005577a23 */ /* 0x100fe2000001082e */
[----:B------:R-:W-:Y:S01]  /*d0b0*/  FSEL R5, R38, RZ, P0 ;  /* 0x000000ff26057208 */ /* 0x000fe20000000000 */
[----:B------:R-:W-:Y:S02]  /*d0c0*/  FFMA.FTZ R82, R17, c[0x0][0x23c], -R46 ;  /* 0x00008f0011527a23 */ /* 0x000fe4000001082e */
[----:B------:R-:W1:Y:S01]  /*d0d0*/  LDSM.16.MT88.4 R16, [R157+0x3000] ;  /* 0x003000009d10783b */ /* 0x000e620000004200 */
[----:B------:R-:W-:Y:S01]  /*d0e0*/  FADD.FTZ R4, R68, -R7 ;  /* 0x8000000744047221 */ /* 0x000fe20000010000 */
[----:B------:R-:W-:Y:S01]  /*d0f0*/  MUFU.EX2 R80, R80 ;  /* 0x0000005000507308 */ /* 0x000fe20000000800 */
[----:B------:R-:W-:-:S02]  /*d100*/  FADD.FTZ R5, R70, -R5 ;  /* 0x8000000546057221 */ /* 0x000fc40000010000 */
[----:B------:R-:W-:Y:S02]  /*d110*/  FMUL.FTZ R92, R4, c[0x0][0x23c] ;  /* 0x00008f00045c7a20 */ /* 0x000fe40000410000 */
[----:B------:R-:W-:Y:S02]  /*d120*/  FMUL.FTZ R88, R5, c[0x0][0x23c] ;  /* 0x00008f0005587a20 */ /* 0x000fe40000410000 */
[----:B------:R-:W2:Y:S01]  /*d130*/  LDSM.16.MT88.4 R4, [R158+0x3000] ;  /* 0x003000009e04783b */ /* 0x000ea20000004200 */
        /* <DEDUP_REMOVED lines=32> */
[----:B------:R-:W3:Y:S01]  /*d340*/  MUFU.EX2 R83, R83 ;  /* 0x0000005300537308 */ /* 0x000ee20000000800 */
[-C--:B------:R-:W-:Y:S02]  /*d350*/  FMUL.FTZ R15, R143, R88.reuse ;  /* 0x000000588f0f7220 */ /* 0x080fe40000410000 */
[-C--:B------:R-:W-:Y:S02]  /*d360*/  FMUL.FTZ R138, R138, R88.reuse ;  /* 0x000000588a8a7220 */ /* 0x080fe40000410000 */
[----:B------:R-:W-:Y:S02]  /*d370*/  FMUL.FTZ R139, R139, R88 ;  /* 0x000000588b8b7220 */ /* 0x000fe40000410000 */
[-C--:B------:R-:W-:Y:S01]  /*d380*/  FMUL.FTZ R28, R132, R92.reuse ;  /* 0x0000005c841c7220 */ /* 0x080fe20000410000 */
[----:B-1----:R-:W-:Y:S01]  /*d390*/  HMMA.16816.F32.BF16 R12, R8, R16, R12 ;  /* 0x00000010080c723c */ /* 0x002fe2000004180c */
[----:B------:R-:W-:Y:S01]  /*d3a0*/  MUFU.EX2 R86, R86 ;  /* 0x0000005600567308 */ /* 0x000fe20000000800 */
[----:B------:R-:W-:-:S02]  /*d3b0*/  FMUL.FTZ R29, R133, R92 ;  /* 0x0000005c851d7220 */ /* 0x000fc40000410000 */
[-C--:B------:R-:W-:Y:S02]  /*d3c0*/  FMUL.FTZ R30, R134, R88.reuse ;  /* 0x00000058861e7220 */ /* 0x080fe40000410000 */
[----:B------:R-:W-:Y:S02]  /*d3d0*/  FMUL.FTZ R31, R135, R88 ;  /* 0x00000058871f7220 */ /* 0x000fe40000410000 */
[----:B------:R-:W-:Y:S01]  /*d3e0*/  HMMA.16816.F32.BF16 R16, R8, R18, R136 ;  /* 0x000000120810723c */ /* 0x000fe20000041888 */
[----:B------:R-:W1:Y:S01]  /*d3f0*/  MUFU.EX2 R93, R93 ;  /* 0x0000005d005d7308 */ /* 0x000e620000000800 */
[----:B------:R-:W-:Y:S01]  /*d400*/  FMUL.FTZ R128, R128, R92 ;  /* 0x0000005c80807220 */ /* 0x000fe20000410000 */
[----:B---3--:R-:W-:Y:S01]  /*d410*/  F2FP.BF16.PACK_AB R33, R83, R68 ;  /* 0x000000445321723e */ /* 0x008fe200000010ff */
[----:B------:R-:W-:Y:S01]  /*d420*/  FMUL.FTZ R129, R129, R92 ;  /* 0x0000005c81817220 */ /* 0x000fe20000410000 */
[----:B------:R-:W-:Y:S01]  /*d430*/  LDSM.16.MT88.4 R136, [R157+0x4c00] ;  /* 0x004c00009d88783b */ /* 0x000fe20000004200 */
[----:B------:R-:W-:-:S02]  /*d440*/  FMUL.FTZ R130, R130, R88 ;  /* 0x0000005882827220 */ /* 0x000fc40000410000 */
[----:B------:R-:W-:Y:S01]  /*d450*/  FMUL.FTZ R131, R131, R88 ;  /* 0x0000005883837220 */ /* 0x000fe20000410000 */
[C---:B--2---:R-:W-:Y:S01]  /*d460*/  HMMA.16816.F32.BF16 R28, R8.reuse, R4, R28 ;  /* 0x00000004081c723c */ /* 0x044fe2000004181c */
[----:B------:R-:W-:Y:S01]  /*d470*/  MUFU.EX2 R97, R97 ;  /* 0x0000006100617308 */ /* 0x000fe20000000800 */
[----:B------:R-:W-:Y:S02]  /*d480*/  FFMA.FTZ R106, R65, c[0x0][0x23c], -R46 ;  /* 0x00008f00416a7a23 */ /* 0x000fe4000001082e */
[----:B------:R-:W-:Y:S02]  /*d490*/  FFMA.FTZ R121, R121, R92, R90 ;  /* 0x0000005c79797223 */ /* 0x000fe4000001005a */
[----:B------:R-:W-:Y:S02]  /*d4a0*/  FFMA.FTZ R65, R123, R88, R82 ;  /* 0x000000587b417223 */ /* 0x000fe40000010052 */
[----:B------:R-:W-:Y:S01]  /*d4b0*/  HMMA.16816.F32.BF16 R8, R8, R6, R128 ;  /* 0x000000060808723c */ /* 0x000fe20000041880 */
[----:B------:R-:W2:Y:S01]  /*d4c0*/  LDSM.16.MT88.4 R4, [R157+0x3800] ;  /* 0x003800009d04783b */ /* 0x000ea20000004200 */
[----:B-1----:R-:W-:Y:S01]  /*d4d0*/  F2FP.BF16.PACK_AB R35, R93, R86 ;  /* 0x000000565d23723e */ /* 0x002fe200000010ff */
[----:B------:R-:W1:Y:S01]  /*d4e0*/  MUFU.EX2 R94, R94 ;  /* 0x0000005e005e7308 */ /* 0x000e620000000800 */
[----:B------:R-:W-:Y:S01]  /*d4f0*/  FADD.FTZ R84, R84, R121 ;  /* 0x0000007954547221 */ /* 0x000fe20000010000 */
[----:B------:R-:W-:Y:S01]  /*d500*/  LDSM.16.MT88.4 R128, [R158+0x4c00] ;  /* 0x004c00009e80783b */ /* 0x000fe20000004200 */
[----:B------:R-:W-:-:S02]  /*d510*/  FADD.FTZ R65, R80, R65 ;  /* 0x0000004150417221 */ /* 0x000fc40000010000 */
[----:B------:R-:W-:Y:S01]  /*d520*/  FADD.FTZ R91, R91, R84 ;  /* 0x000000545b5b7221 */ /* 0x000fe20000010000 */
[C---:B------:R-:W-:Y:S01]  /*d530*/  HMMA.16816.F32.BF16 R12, R32.reuse, R20, R12 ;  /* 0x00000014200c723c */ /* 0x040fe2000004180c */
[----:B------:R-:W-:Y:S01]  /*d540*/  FFMA.FTZ R73, R78, c[0x0][0x23c], -R71 ;  /* 0x00008f004e497a23 */ /* 0x000fe20000010847 */
[----:B------:R-:W-:Y:S01]  /*d550*/  MUFU.EX2 R95, R95 ;  /* 0x0000005f005f7308 */ /* 0x000fe20000000800 */
[--C-:B------:R-:W-:Y:S02]  /*d560*/  FFMA.FTZ R77, R77, c[0x0][0x23c], -R46.reuse ;  /* 0x00008f004d4d7a23 */ /* 0x100fe4000001082e */
[--C-:B------:R-:W-:Y:S02]  /*d570*/  FFMA.FTZ R78, R67, c[0x0][0x23c], -R46.reuse ;  /* 0x00008f00434e7a23 */ /* 0x100fe4000001082e */
[----:B------:R-:W-:Y:S01]  /*d580*/  FFMA.FTZ R61, R61, c[0x0][0x23c], -R46 ;  /* 0x00008f003d3d7a23 */ /* 0x000fe2000001082e */
[----:B------:R-:W-:Y:S01]  /*d590*/  HMMA.16816.F32.BF16 R16, R32, R22, R16 ;  /* 0x000000162010723c */ /* 0x000fe20000041810 */
[----:B------:R-:W3:Y:S01]  /*d5a0*/  LDSM.16.MT88.4 R20, [R158+0x3800] ;  /* 0x003800009e14783b */ /* 0x000ee20000004200 */
[----:B------:R-:W4:Y:S01]  /*d5b0*/  MUFU.EX2 R98, R98 ;  /* 0x0000006200627308 */ /* 0x000f220000000800 */
[----:B------:R-:W-:-:S02]  /*d5c0*/  FADD.FTZ R76, R76, R91 ;  /* 0x0000005b4c4c7221 */ /* 0x000fc40000010000 */
[----:B------:R-:W-:Y:S02]  /*d5d0*/  FFMA.FTZ R53, R53, c[0x0][0x23c], -R46 ;  /* 0x00008f0035357a23 */ /* 0x000fe4000001082e */
        /* <DEDUP_REMOVED lines=8> */
[----:B------:R-:W5:Y:S01]  /*d660*/  LDSM.16.MT88.4 R8, [R157+0x3c00] ;  /* 0x003c00009d08783b */ /* 0x000f620000004200 */
[----:B------:R-:W-:Y:S01]  /*d670*/  MUFU.EX2 R55, R55 ;  /* 0x0000003700377308 */ /* 0x000fe20000000800 */
[----:B------:R-:W-:-:S02]  /*d680*/  FADD.FTZ R66, R66, R79 ;  /* 0x0000004f42427221 */ /* 0x000fc40000010000 */
[----:B------:R-:W-:Y:S02]  /*d690*/  FFMA.FTZ R121, R62, c[0x0][0x23c], -R71 ;  /* 0x00008f003e797a23 */ /* 0x000fe40000010847 */
[----:B------:R-:W-:Y:S01]  /*d6a0*/  F2FP.BF16.PACK_AB R32, R64, R75 ;  /* 0x0000004b4020723e */ /* 0x000fe200000010ff */
[----:B------:R-:W-:Y:S01]  /*d6b0*/  FADD.FTZ R75, R75, R66 ;  /* 0x000000424b4b7221 */ /* 0x000fe20000010000 */
[----:B-1----:R-:W-:Y:S01]  /*d6c0*/  F2FP.BF16.PACK_AB R33, R94, R97 ;  /* 0x000000615e21723e */ /* 0x002fe200000010ff */
[----:B------:R-:W-:Y:S01]  /*d6d0*/  MUFU.EX2 R100, R100 ;  /* 0x0000006400647308 */ /* 0x000fe20000000800 */
[----:B------:R-:W-:Y:S01]  /*d6e0*/  F2FP.BF16.PACK_AB R34, R60, R63 ;  /* 0x0000003f3c22723e */ /* 0x000fe200000010ff */
[----:B------:R-:W-:Y:S01]  /*d6f0*/  FADD.FTZ R64, R64, R75 ;  /* 0x0000004b40407221 */ /* 0x000fe20000010000 */
[----:B----4-:R-:W-:-:S03]  /*d700*/  F2FP.BF16.PACK_AB R35, R98, R95 ;  /* 0x0000005f6223723e */ /* 0x010fc600000010ff */
[----:B------:R-:W-:Y:S02]  /*d710*/  FADD.FTZ R63, R63, R64 ;  /* 0x000000403f3f7221 */ /* 0x000fe40000010000 */
[----:B------:R-:W1:Y:S02]  /*d720*/  MUFU.EX2 R89, R89 ;  /* 0x0000005900597308 */ /* 0x000e640000000800 */
[----:B--2---:R-:W-:Y:S01]  /*d730*/  HMMA.16816.F32.BF16 R12, R32, R4, R12 ;  /* 0x00000004200c723c */ /* 0x004fe2000004180c */
[----:B------:R-:W-:-:S05]  /*d740*/  FADD.FTZ R60, R60, R63 ;  /* 0x0000003f3c3c7221 */ /* 0x000fca0000010000 */
[----:B------:R-:W-:Y:S02]  /*d750*/  MUFU.EX2 R102, R102 ;  /* 0x0000006600667308 */ /* 0x000fe40000000800 */
[C---:B------:R-:W-:Y:S01]  /*d760*/  HMMA.16816.F32.BF16 R16, R32.reuse, R6, R16 ;  /* 0x000000062010723c */ /* 0x040fe20000041810 */
[----:B------:R-:W2:Y:S05]  /*d770*/  LDSM.16.MT88.4 R4, [R158+0x3c00] ;  /* 0x003c00009e04783b */ /* 0x000eaa0000004200 */
[----:B------:R-:W4:Y:S02]  /*d780*/  MUFU.EX2 R103, R103 ;  /* 0x0000006700677308 */ /* 0x000f240000000800 */
[C---:B---3--:R-:W-:Y:S06]  /*d790*/  HMMA.16816.F32.BF16 R28, R32.reuse, R20, R28 ;  /* 0x00000014201c723c */ /* 0x048fec000004181c */
[----:B------:R-:W-:Y:S02]  /*d7a0*/  MUFU.EX2 R52, R52 ;  /* 0x0000003400347308 */ /* 0x000fe40000000800 */
[----:B------:R-:W-:Y:S01]  /*d7b0*/  HMMA.16816.F32.BF16 R24, R32, R22, R24 ;  /* 0x000000162018723c */ /* 0x000fe20000041818 */
[----:B------:R-:W3:Y:S05]  /*d7c0*/  LDSM.16.MT88.4 R20, [R157+0x4000] ;  /* 0x004000009d14783b */ /* 0x000eea0000004200 */
[----:B------:R-:W2:Y:S01]  /*d7d0*/  MUFU.EX2 R51, R51 ;  /* 0x0000003300337308 */ /* 0x000ea20000000800 */
[----:B------:R-:W-:Y:S01]  /*d7e0*/  F2FP.BF16.PACK_AB R32, R58, R59 ;  /* 0x0000003b3a20723e */ /* 0x000fe200000010ff */
[----:B------:R-:W-:Y:S01]  /*d7f0*/  FADD.FTZ R59, R59, R60 ;  /* 0x0000003c3b3b7221 */ /* 0x000fe20000010000 */
[----:B-1----:R-:W-:-:S02]  /*d800*/  F2FP.BF16.PACK_AB R33, R89, R100 ;  /* 0x000000645921723e */ /* 0x002fc400000010ff */
[----:B------:R-:W-:Y:S01]  /*d810*/  F2FP.BF16.PACK_AB R34, R55, R56 ;  /* 0x000000383722723e */ /* 0x000fe200000010ff */
[----:B------:R-:W-:Y:S01]  /*d820*/  FADD.FTZ R59, R58, R59 ;  /* 0x0000003b3a3b7221 */ /* 0x000fe20000010000 */
[----:B----4-:R-:W-:Y:S01]  /*d830*/  F2FP.BF16.PACK_AB R35, R103, R102 ;  /* 0x000000666723723e */ /* 0x010fe200000010ff */
[----:B------:R-:W-:Y:S02]  /*d840*/  MUFU.EX2 R49, R49 ;  /* 0x0000003100317308 */ /* 0x000fe40000000800 */
[----:B------:R-:W-:-:S04]  /*d850*/  FADD.FTZ R56, R56, R59 ;  /* 0x0000003b38387221 */ /* 0x000fc80000010000 */
[C---:B-----5:R-:W-:Y:S01]  /*d860*/  HMMA.16816.F32.BF16 R12, R32.reuse, R8, R12 ;  /* 0x00000008200c723c */ /* 0x060fe2000004180c */
[----:B------:R-:W-:Y:S01]  /*d870*/  FADD.FTZ R55, R55, R56 ;  /* 0x0000003837377221 */ /* 0x000fe20000010000 */
        /* <DEDUP_REMOVED lines=12> */
[----:B--2---:R-:W-:-:S07]  /*d940*/  F2FP.BF16.PACK_AB R33, R96, R105 ;  /* 0x000000696021723e */ /* 0x004fce00000010ff */
[----:B------:R-:W-:Y:S01]  /*d950*/  MUFU.EX2 R47, R47 ;  /* 0x0000002f002f7308 */ /* 0x000fe20000000800 */
[----:B-1----:R-:W-:-:S07]  /*d960*/  F2FP.BF16.PACK_AB R35, R104, R99 ;  /* 0x000000636823723e */ /* 0x002fce00000010ff */
[----:B------:R-:W1:Y:S01]  /*d970*/  MUFU.EX2 R36, R36 ;  /* 0x0000002400247308 */ /* 0x000e620000000800 */
[C---:B---3--:R-:W-:Y:S07]  /*d980*/  HMMA.16816.F32.BF16 R12, R32.reuse, R20, R12 ;  /* 0x00000014200c723c */ /* 0x048fee000004180c */
[----:B------:R-:W-:Y:S01]  /*d990*/  MUFU.EX2 R39, R39 ;  /* 0x0000002700277308 */ /* 0x000fe20000000800 */
[C---:B------:R-:W-:Y:S01]  /*d9a0*/  HMMA.16816.F32.BF16 R16, R32.reuse, R22, R16 ;  /* 0x000000162010723c */ /* 0x040fe20000041810 */
[----:B------:R-:W2:Y:S06]  /*d9b0*/  LDSM.16.MT88.4 R20, [R158+0x4400] ;  /* 0x004400009e14783b */ /* 0x000eac0000004200 */
[----:B------:R-:W3:Y:S01]  /*d9c0*/  MUFU.EX2 R2, R2 ;  /* 0x0000000200027308 */ /* 0x000ee20000000800 */
[C---:B----4-:R-:W-:Y:S07]  /*d9d0*/  HMMA.16816.F32.BF16 R28, R32.reuse, R8, R28 ;  /* 0x00000008201c723c */ /* 0x050fee000004181c */
[----:B------:R-:W-:Y:S01]  /*d9e0*/  MUFU.EX2 R77, R77 ;  /* 0x0000004d004d7308 */ /* 0x000fe20000000800 */
[----:B-1----:R-:W-:Y:S01]  /*d9f0*/  F2FP.BF16.PACK_AB R8, R36, R47 ;  /* 0x0000002f2408723e */ /* 0x002fe200000010ff */
[----:B------:R-:W-:Y:S06]  /*da00*/  HMMA.16816.F32.BF16 R24, R32, R10, R24 ;  /* 0x0000000a2018723c */ /* 0x000fec0000041818 */
[----:B------:R-:W1:Y:S01]  /*da10*/  MUFU.EX2 R78, R78 ;  /* 0x0000004e004e7308 */ /* 0x000e620000000800 */
[----:B------:R-:W-:Y:S01]  /*da20*/  FADD.FTZ R32, R74, R65 ;  /* 0x000000414a207221 */ /* 0x000fe20000010000 */
[----:B---3--:R-:W-:-:S06]  /*da30*/  F2FP.BF16.PACK_AB R10, R2, R39 ;  /* 0x00000027020a723e */ /* 0x008fcc00000010ff */
[----:B------:R-:W-:Y:S01]  /*da40*/  MUFU.EX2 R61, R61 ;  /* 0x0000003d003d7308 */ /* 0x000fe20000000800 */
[----:B------:R-:W-:Y:S02]  /*da50*/  FADD.FTZ R87, R87, R32 ;  /* 0x0000002057577221 */ /* 0x000fe40000010000 */
[----:B------:R-:W3:Y:S02]  /*da60*/  LDSM.16.MT88.4 R32, [R157+0x4800] ;  /* 0x004800009d20783b */ /* 0x000ee40000004200 */
[----:B------:R-:W-:-:S03]  /*da70*/  FADD.FTZ R68, R68, R87 ;  /* 0x0000005744447221 */ /* 0x000fc60000010000 */
[----:B------:R-:W4:Y:S01]  /*da80*/  MUFU.EX2 R106, R106 ;  /* 0x0000006a006a7308 */ /* 0x000f220000000800 */
[----:B------:R-:W-:Y:S01]  /*da90*/  FADD.FTZ R83, R83, R68 ;  /* 0x0000004453537221 */ /* 0x000fe20000010000 */
[----:B-1----:R-:W-:Y:S02]  /*daa0*/  F2FP.BF16.PACK_AB R9, R78, R77 ;  /* 0x0000004d4e09723e */ /* 0x002fe400000010ff */
[----:B------:R-:W-:Y:S01]  /*dab0*/  MOV R68, R40 ;  /* 0x0000002800447202 */ /* 0x000fe20000000f00 */
[----:B------:R-:W-:-:S03]  /*dac0*/  FADD.FTZ R86, R86, R83 ;  /* 0x0000005356567221 */ /* 0x000fc60000010000 */
[----:B------:R1:W-:Y:S01]  /*dad0*/  MUFU.EX2 R74, R53 ;  /* 0x00000035004a7308 */ /* 0x0003e20000000800 */
[----:B------:R-:W-:-:S04]  /*dae0*/  FADD.FTZ R86, R93, R86 ;  /* 0x000000565d567221 */ /* 0x000fc80000010000 */
[----:B------:R-:W-:Y:S01]  /*daf0*/  FADD.FTZ R97, R97, R86 ;  /* 0x0000005661617221 */ /* 0x000fe20000010000 */
[----:B----4-:R-:W-:-:S03]  /*db00*/  F2FP.BF16.PACK_AB R11, R106, R61 ;  /* 0x0000003d6a0b723e */ /* 0x010fc600000010ff */
[----:B------:R-:W-:Y:S01]  /*db10*/  FADD.FTZ R94, R94, R97 ;  /* 0x000000615e5e7221 */ /* 0x000fe20000010000 */
[----:B------:R-:W-:Y:S03]  /*db20*/  MUFU.EX2 R0, R0 ;  /* 0x0000000000007308 */ /* 0x000fe60000000800 */
[----:B-----5:R-:W-:Y:S01]  /*db30*/  HMMA.16816.F32.BF16 R16, R8, R6, R16 ;  /* 0x000000060810723c */ /* 0x020fe20000041810 */
[----:B-1----:R-:W-:-:S04]  /*db40*/  FFMA.FTZ R53, R48, c[0x0][0x23c], -R46 ;  /* 0x00008f0030357a23 */ /* 0x002fc8000001082e */
[----:B------:R-:W1:Y:S03]  /*db50*/  MUFU.EX2 R43, R43 ;  /* 0x0000002b002b7308 */ /* 0x000e660000000800 */
[C---:B--2---:R-:W-:Y:S05]  /*db60*/  HMMA.16816.F32.BF16 R24, R8.reuse, R22, R24 ;  /* 0x000000160818723c */ /* 0x044fea0000041818 */
[----:B------:R-:W-:Y:S02]  /*db70*/  MUFU.EX2 R70, R70 ;  /* 0x0000004600467308 */ /* 0x000fe40000000800 */
[----:B------:R-:W-:Y:S01]  /*db80*/  FADD.FTZ R23, R95, R94 ;  /* 0x0000005e5f177221 */ /* 0x000fe20000010000 */
[----:B------:R-:W-:Y:S01]  /*db90*/  HMMA.16816.F32.BF16 R12, R8, R4, R12 ;  /* 0x00000004080c723c */ /* 0x000fe2000004180c */
[----:B------:R-:W2:Y:S01]  /*dba0*/  LDSM.16.MT88.4 R4, [R158+0x4800] ;  /* 0x004800009e04783b */ /* 0x000ea20000004200 */
[----:B------:R-:W-:-:S03]  /*dbb0*/  FFMA.FTZ R22, R45, c[0x0][0x23c], -R46 ;  /* 0x00008f002d167a23 */ /* 0x000fc6000001082e */
[----:B------:R-:W4:Y:S01]  /*dbc0*/  MUFU.EX2 R85, R85 ;  /* 0x0000005500557308 */ /* 0x000f220000000800 */
[----:B------:R-:W-:-:S04]  /*dbd0*/  FADD.FTZ R23, R98, R23 ;  /* 0x0000001762177221 */ /* 0x000fc80000010000 */
[----:B------:R-:W-:Y:S01]  /*dbe0*/  FADD.FTZ R100, R100, R23 ;  /* 0x0000001764647221 */ /* 0x000fe20000010000 */
[----:B------:R-:W-:Y:S01]  /*dbf0*/  HMMA.16816.F32.BF16 R28, R8, R20, R28 ;  /* 0x00000014081c723c */ /* 0x000fe2000004181c */
[----:B------:R-:W-:Y:S01]  /*dc00*/  FFMA.FTZ R23, R41, c[0x0][0x23c], -R46 ;  /* 0x00008f0029177a23 */ /* 0x000fe2000001082e */
[----:B------:R-:W5:Y:S01]  /*dc10*/  MUFU.EX2 R57, R57 ;  /* 0x0000003900397308 */ /* 0x000f620000000800 */
[----:B------:R-:W-:-:S04]  /*dc20*/  FADD.FTZ R89, R89, R100 ;  /* 0x0000006459597221 */ /* 0x000fc80000010000 */
[----:B-1----:R-:W-:Y:S01]  /*dc30*/  F2FP.BF16.PACK_AB R8, R43, R0 ;  /* 0x000000002b08723e */ /* 0x002fe200000010ff */
[----:B------:R-:W-:Y:S02]  /*dc40*/  FADD.FTZ R102, R102, R89 ;  /* 0x0000005966667221 */ /* 0x000fe40000010000 */
[----:B------:R-:W-:Y:S01]  /*dc50*/  MUFU.EX2 R50, R50 ;  /* 0x0000003200327308 */ /* 0x000fe20000000800 */
[----:B----4-:R-:W-:Y:S01]  /*dc60*/  F2FP.BF16.PACK_AB R10, R85, R70 ;  /* 0x00000046550a723e */ /* 0x010fe200000010ff */
[----:B------:R-:W-:Y:S02]  /*dc70*/  FADD.FTZ R102, R103, R102 ;  /* 0x0000006667667221 */ /* 0x000fe40000010000 */
[----:B------:R-:W-:Y:S02]  /*dc80*/  FFMA.FTZ R20, R54, c[0x0][0x23c], -R71 ;  /* 0x00008f0036147a23 */ /* 0x000fe40000010847 */
[----:B------:R-:W-:Y:S02]  /*dc90*/  FADD.FTZ R105, R105, R102 ;  /* 0x0000006669697221 */ /* 0x000fe40000010000 */
[----:B------:R-:W1:Y:S01]  /*dca0*/  MUFU.EX2 R53, R53 ;  /* 0x0000003500357308 */ /* 0x000e620000000800 */
[----:B-----5:R-:W-:Y:S01]  /*dcb0*/  F2FP.BF16.PACK_AB R9, R74, R57 ;  /* 0x000000394a09723e */ /* 0x020fe200000010ff */
[----:B------:R-:W-:-:S02]  /*dcc0*/  FADD.FTZ R96, R96, R105 ;  /* 0x0000006960607221 */ /* 0x000fc40000010000 */
[----:B------:R-:W-:Y:S02]  /*dcd0*/  FFMA.FTZ R21, R37, c[0x0][0x23c], -R46 ;  /* 0x00008f0025157a23 */ /* 0x000fe4000001082e */
        /* <DEDUP_REMOVED lines=13> */
[----:B------:R-:W3:Y:S02]  /*ddb0*/  MUFU.EX2 R121, R121 ;  /* 0x0000007900797308 */ /* 0x000ee40000000800 */
[----:B------:R-:W-:-:S04]  /*ddc0*/  FADD.FTZ R34, R51, R34 ;  /* 0x0000002233227221 */ /* 0x000fc80000010000 */
[----:B------:R-:W-:Y:S01]  /*ddd0*/  FADD.FTZ R49, R49, R34 ;  /* 0x0000002231317221 */ /* 0x000fe20000010000 */
[----:B--2---:R-:W-:Y:S01]  /*dde0*/  HMMA.16816.F32.BF16 R28, R8, R4, R28 ;  /* 0x00000004081c723c */ /* 0x004fe2000004181c */
[----:B------:R-:W-:Y:S01]  /*ddf0*/  FFMA.FTZ R32, R44, c[0x0][0x23c], -R46 ;  /* 0x00008f002c207a23 */ /* 0x000fe2000001082e */
[----:B------:R-:W-:Y:S01]  /*de00*/  MUFU.EX2 R21, R21 ;  /* 0x0000001500157308 */ /* 0x000fe20000000800 */
[----:B------:R-:W-:-:S04]  /*de10*/  FADD.FTZ R42, R42, R49 ;  /* 0x000000312a2a7221 */ /* 0x000fc80000010000 */
[----:B------:R-:W-:Y:S01]  /*de20*/  FADD.FTZ R47, R47, R42 ;  /* 0x0000002a2f2f7221 */ /* 0x000fe20000010000 */
[----:B------:R-:W-:Y:S01]  /*de30*/  HMMA.16816.F32.BF16 R24, R8, R6, R24 ;  /* 0x000000060818723c */ /* 0x000fe20000041818 */
[----:B-1----:R-:W-:Y:S01]  /*de40*/  F2FP.BF16.PACK_AB R4, R90, R73 ;  /* 0x000000495a04723e */ /* 0x002fe200000010ff */
[----:B------:R-:W1:Y:S01]  /*de50*/  MUFU.EX2 R22, R22 ;  /* 0x0000001600167308 */ /* 0x000e620000000800 */
[----:B------:R-:W-:-:S04]  /*de60*/  FADD.FTZ R36, R36, R47 ;  /* 0x0000002f24247221 */ /* 0x000fc80000010000 */
[----:B------:R-:W-:Y:S01]  /*de70*/  FADD.FTZ R9, R39, R36 ;  /* 0x0000002427097221 */ /* 0x000fe20000010000 */
[----:B---3--:R-:W-:Y:S02]  /*de80*/  F2FP.BF16.PACK_AB R6, R121, R20 ;  /* 0x000000147906723e */ /* 0x008fe400000010ff */
[----:B------:R-:W-:Y:S01]  /*de90*/  MUFU.EX2 R23, R23 ;  /* 0x0000001700177308 */ /* 0x000fe20000000800 */
[----:B------:R-:W-:-:S04]  /*dea0*/  FADD.FTZ R9, R2, R9 ;  /* 0x0000000902097221 */ /* 0x000fc80000010000 */
[----:B------:R-:W-:Y:S02]  /*deb0*/  FADD.FTZ R0, R0, R9 ;  /* 0x0000000900007221 */ /* 0x000fe40000010000 */
[----:B------:R-:W-:Y:S01]  /*dec0*/  FADD.FTZ R9, R57, R106 ;  /* 0x0000006a39097221 */ /* 0x000fe20000010000 */
[----:B------:R-:W2:Y:S01]  /*ded0*/  MUFU.EX2 R32, R32 ;  /* 0x0000002000207308 */ /* 0x000ea20000000800 */
[----:B-1----:R-:W-:Y:S01]  /*dee0*/  F2FP.BF16.PACK_AB R5, R22, R21 ;  /* 0x000000151605723e */ /* 0x002fe200000010ff */
[----:B------:R-:W-:Y:S02]  /*def0*/  FADD.FTZ R43, R43, R0 ;  /* 0x000000002b2b7221 */ /* 0x000fe40000010000 */
[----:B------:R-:W-:Y:S02]  /*df00*/  FADD.FTZ R9, R74, R9 ;  /* 0x000000094a097221 */ /* 0x000fe40000010000 */
[----:B------:R-:W-:Y:S01]  /*df10*/  FADD.FTZ R0, R70, R43 ;  /* 0x0000002b46007221 */ /* 0x000fe20000010000 */
[----:B------:R-:W-:Y:S01]  /*df20*/  MOV R70, R38 ;  /* 0x0000002600467202 */ /* 0x000fe20000000f00 */
        /* <DEDUP_REMOVED lines=8> */
[C---:B------:R-:W-:Y:S01]  /*dfb0*/  HMMA.16816.F32.BF16 R140, R4.reuse, R136, R12 ;  /* 0x00000088048c723c */ /* 0x040fe2000004180c */
[----:B------:R-:W-:Y:S02]  /*dfc0*/  FADD.FTZ R20, R20, R73 ;  /* 0x0000004914147221 */ /* 0x000fe40000010000 */
[----:B------:R-:W-:Y:S02]  /*dfd0*/  FADD.FTZ R23, R23, R22 ;  /* 0x0000001617177221 */ /* 0x000fe40000010000 */
[----:B------:R-:W-:Y:S02]  /*dfe0*/  FADD.FTZ R121, R121, R20 ;  /* 0x0000001479797221 */ /* 0x000fe40000010000 */
[----:B------:R-:W-:Y:S01]  /*dff0*/  FADD.FTZ R123, R32, R23 ;  /* 0x00000017207b7221 */ /* 0x000fe20000010000 */
[C---:B------:R-:W-:Y:S08]  /*e000*/  HMMA.16816.F32.BF16 R132, R4.reuse, R128, R28 ;  /* 0x000000800484723c */ /* 0x040ff0000004181c */
[C---:B------:R-:W-:Y:S08]  /*e010*/  HMMA.16816.F32.BF16 R136, R4.reuse, R138, R16 ;  /* 0x0000008a0488723c */ /* 0x040ff00000041810 */
[----:B------:R-:W-:Y:S08]  /*e020*/  HMMA.16816.F32.BF16 R128, R4, R130, R24 ;  /* 0x000000820480723c */ /* 0x000ff00000041818 */
.L_x_4564:
[----:B------:R-:W-:Y:S01]  /*e030*/  ISETP.GE.AND P0, PT, R124, 0x1, PT ;  /* 0x000000017c00780c */ /* 0x000fe20003f06270 */
[----:B------:R-:W-:-:S12]  /*e040*/  ULDC.64 UR6, c[0x0][0x118] ;  /* 0x0000460000067ab9 */ /* 0x000fd80000000a00 */
[----:B------:R-:W-:Y:S05]  /*e050*/  @!P0 BRA `(.L_x_4572) ;  /* 0x000030b000008947 */ /* 0x000fea0003800000 */
[----:B------:R-:W-:Y:S01]  /*e060*/  IMAD.MOV.U32 R163, RZ, RZ, c[0x0][0x1a0] ;  /* 0x00006800ffa37624 */ /* 0x000fe200078e00ff */
[----:B------:R-:W-:Y:S02]  /*e070*/  MOV R125, R70 ;  /* 0x00000046007d7202 */ /* 0x000fe40000000f00 */
[----:B------:R-:W-:Y:S01]  /*e080*/  MOV R127, R68 ;  /* 0x00000044007f7202 */ /* 0x000fe20000000f00 */
[----:B------:R-:W-:-:S05]  /*e090*/  IMAD.U32 R162, R163, -0x80, RZ ;  /* 0xffffff80a3a27824 */ /* 0x000fca00078e00ff */
[----:B------:R-:W-:Y:S02]  /*e0a0*/  SHF.R.S32.HI R159, RZ, 0x1f, R162 ;  /* 0x0000001fff9f7819 */ /* 0x000fe400000114a2 */
.L_x_4576:
        /* <DEDUP_REMOVED lines=64> */
.L_x_4573:
[----:B------:R-:W-:Y:S02]  /*e4b0*/  ISETP.GE.AND P2, PT, R108, c[0x0][0x220], PT ;  /* 0x000088006c007a0c */ /* 0x000fe40003f46270 */
[C---:B------:R-:W-:Y:S04]  /*e4c0*/  LEA R164, P4, R78.reuse, R160, 0x1 ;  /* 0x000000a04ea47211 */ /* 0x040fe800078808ff */
[-CC-:B------:R-:W-:Y:S07]  /*e4d0*/  LEA.HI.X R165, R78, R161.reuse, R2.reuse, 0x1, P4 ;  /* 0x000000a14ea57211 */ /* 0x180fee00020f0c02 */
[----:B------:R-:W-:Y:S01]  /*e4e0*/  @P2 STS [R155+0x3000], RZ ;  /* 0x003000ff9b002388 */ /* 0x000fe20000000800 */
[-C--:B------:R-:W-:Y:S01]  /*e4f0*/  @!P2 IADD3 R73, P3, R147, R78.reuse, RZ ;  /* 0x0000004e9349a210 */ /* 0x080fe20007f7e0ff */
[----:B------:R-:W-:Y:S01]  /*e500*/  @!P2 IMAD.MOV.U32 R74, RZ, RZ, c[0x0][0x1a4] ;  /* 0x00006900ff4aa624 */ /* 0x000fe200078e00ff */
[C---:B------:R-:W-:Y:S01]  /*e510*/  @!P2 LEA R75, P0, R163.reuse, R78, 0x6 ;  /* 0x0000004ea34ba211 */ /* 0x040fe200078030ff */
[----:B------:R-:W-:Y:S01]  /*e520*/  @P2 STS [R155+0x3004], RZ ;  /* 0x003004ff9b002388 */ /* 0x000fe20000000800 */
[----:B------:R-:W-:Y:S02]  /*e530*/  @!P2 IMAD.MOV.U32 R79, RZ, RZ, R2 ;  /* 0x000000ffff4fa224 */ /* 0x000fe400078e0002 */
[----:B------:R-:W-:Y:S01]  /*e540*/  @!P2 LEA.HI.X R74, R163, R2, R74, 0x6, P0 ;  /* 0x00000002a34aa211 */ /* 0x000fe200000f344a */
[----:B------:R-:W-:Y:S01]  /*e550*/  @P2 STS.64 [R155+0x3008], RZ ;  /* 0x003008ff9b002388 */ /* 0x000fe20000000a00 */
[-C--:B------:R-:W-:Y:S01]  /*e560*/  @!P2 LEA R82, P0, R75, R160.reuse, 0x1 ;  /* 0x000000a04b52a211 */ /* 0x080fe200078008ff */
[----:B------:R-:W-:Y:S02]  /*e570*/  @!P2 IMAD.WIDE.U32 R78, R163, 0x60, R78 ;  /* 0x00000060a34ea825 */ /* 0x000fe400078e004e */
[----:B------:R-:W-:Y:S01]  /*e580*/  @!PT LDS RZ, [RZ] ;  /* 0x00000000fffff984 */ /* 0x000fe20000000800 */
[----:B------:R-:W-:Y:S01]  /*e590*/  @!PT LDS RZ, [RZ] ;  /* 0x00000000fffff984 */ /* 0x000fe20000000800 */
[----:B------:R-:W-:Y:S01]  /*e5a0*/  @!PT LDS RZ, [RZ] ;  /* 0x00000000fffff984 */ /* 0x000fe20000000800 */
[----:B------:R1:W-:Y:S01]  /*e5b0*/  @!P2 LDGSTS.E.BYPASS.LTC128B.128 [R155+0x3000], [R164.64] ;  /* 0x03000000a49bafae */ /* 0x0003e2000b901d46 */
[-C--:B------:R-:W-:Y:S01]  /*e5c0*/  @!P2 LEA.HI.X R83, R75, R161.reuse, R74, 0x1, P0 ;  /* 0x000000a14b53a211 */ /* 0x080fe200000f0c4a */
[----:B------:R-:W-:Y:S01]  /*e5d0*/  @!P2 IMAD.X R2, R144, 0x1, R2, P3 ;  /* 0x000000019002a824 */ /* 0x000fe200018e0602 */
[CC--:B------:R-:W-:Y:S01]  /*e5e0*/  @!P2 LEA R86, P3, R73.reuse, R160.reuse, 0x1 ;  /* 0x000000a04956a211 */ /* 0x0c0fe200078608ff */
[----:B------:R-:W-:Y:S01]  /*e5f0*/  @P2 STS.128 [R155+0x3800], RZ ;  /* 0x003800ff9b002388 */ /* 0x000fe20000000c00 */
[----:B------:R-:W-:Y:S01]  /*e600*/  @!P2 LEA R160, P0, R78, R160, 0x1 ;  /* 0x000000a04ea0a211 */ /* 0x000fe200078008ff */
[----:B------:R-:W-:Y:S01]  /*e610*/  @!P2 IMAD.MOV.U32 R0, RZ, RZ, c[0x0][0x1a4] ;  /* 0x00006900ff00a624 */ /* 0x000fe200078e00ff */
[-C--:B------:R-:W-:Y:S03]  /*e620*/  @!P2 LEA.HI.X R87, R73, R161.reuse, R2, 0x1, P3 ;  /* 0x000000a14957a211 */ /* 0x080fe600018f0c02 */
[----:B------:R-:W-:Y:S02]  /*e630*/  @!P2 IMAD R0, R0, 0x60, RZ ;  /* 0x000000600000a824 */ /* 0x000fe400078e02ff */
[----:B------:R-:W-:Y:S01]  /*e640*/  @!PT LDS RZ, [RZ] ;  /* 0x00000000fffff984 */ /* 0x000fe20000000800 */
[----:B------:R-:W-:Y:S01]  /*e650*/  @!PT LDS RZ, [RZ] ;  /* 0x00000000fffff984 */ /* 0x000fe20000000800 */
[----:B------:R-:W-:Y:S01]  /*e660*/  @!PT LDS RZ, [RZ] ;  /* 0x00000000fffff984 */ /* 0x000fe20000000800 */
[----:B------:R2:W-:Y:S02]  /*e670*/  @!P2 LDGSTS.E.BYPASS.LTC128B.128 [R155+0x3800], [R86.64] ;  /* 0x03800000569bafae */ /* 0x0005e4000b901d46 */
[----:B------:R-:W-:Y:S02]  /*e680*/  @!P2 IMAD.IADD R0, R0, 0x1, R79 ;  /* 0x000000010000a824 */ /* 0x000fe400078e024f */
[----:B------:R-:W-:Y:S03]  /*e690*/  @P2 STS.128 [R155+0x4000], RZ ;  /* 0x004000ff9b002388 */ /* 0x000fe60000000c00 */
[----:B------:R-:W-:Y:S01]  /*e6a0*/  @!P2 LEA.HI.X R161, R78, R161, R0, 0x1, P0 ;  /* 0x000000a14ea1a211 */ /* 0x000fe200000f0c00 */
        /* <DEDUP_REMOVED lines=10> */
[----:B------:R-:W-:Y:S04]  /*e750*/  LDSM.16.M88.4 R64, [R119] ;  /* 0x000000007740783b */ /* 0x000fe80000000200 */
[----:B------:R-:W0:Y:S04]  /*e760*/  LDGDEPBAR ;  /* 0x00000000000079af */ /* 0x000e280000000000 */
[----:B------:R-:W5:Y:S04]  /*e770*/  LDSM.16.M88.4 R8, [R117+0x1000] ;  /* 0x001000007508783b */ /* 0x000f680000000200 */
[----:B------:R-:W1:Y:S04]  /*e780*/  LDSM.16.M88.4 R16, [R117+0x1400] ;  /* 0x001400007510783b */ /* 0x000e680000000200 */
[----:B------:R-:W1:Y:S04]  /*e790*/  LDSM.16.M88.4 R24, [R117+0x1800] ;  /* 0x001800007518783b */ /* 0x000e680000000200 */
[----:B------:R-:W1:Y:S01]  /*e7a0*/  LDSM.16.M88.4 R32, [R117+0x1c00] ;  /* 0x001c00007520783b */ /* 0x000e620000000200 */
[----:B----4-:R-:W-:Y:S03]  /*e7b0*/  IMAD.MOV.U32 R160, RZ, RZ, R164 ;  /* 0x000000ffffa07224 */ /* 0x010fe600078e00a4 */
[----:B------:R-:W4:Y:S01]  /*e7c0*/  LDSM.16.M88.4 R40, [R117+0x2000] ;  /* 0x002000007528783b */ /* 0x000f220000000200 */
[----:B------:R-:W-:Y:S03]  /*e7d0*/  IMAD.MOV.U32 R161, RZ, RZ, R165 ;  /* 0x000000ffffa17224 */ /* 0x000fe600078e00a5 */
[----:B------:R-:W4:Y:S04]  /*e7e0*/  LDSM.16.M88.4 R48, [R117+0x2400] ;  /* 0x002400007530783b */ /* 0x000f280000000200 */
[----:B------:R-:W4:Y:S04]  /*e7f0*/  LDSM.16.M88.4 R56, [R117+0x2800] ;  /* 0x002800007538783b */ /* 0x000f280000000200 */
[----:B------:R-:W4:Y:S04]  /*e800*/  LDSM.16.M88.4 R104, [R117+0x2c00] ;  /* 0x002c00007568783b */ /* 0x000f280000000200 */
[----:B------:R-:W-:Y:S04]  /*e810*/  LDSM.16.M88.4 R68, [R118] ;  /* 0x000000007644783b */ /* 0x000fe80000000200 */
[----:B------:R-:W4:Y:S01]  /*e820*/  LDSM.16.M88.4 R100, [R116] ;  /* 0x000000007464783b */ /* 0x000f220000000200 */
[C---:B-----5:R-:W-:Y:S03]  /*e830*/  HMMA.16816.F32.BF16 R4, R64.reuse, R8, RZ ;  /* 0x000000084004723c */ /* 0x060fe600000418ff */
[----:B------:R-:W5:Y:S04]  /*e840*/  LDSM.16.M88.4 R96, [R115] ;  /* 0x000000007360783b */ /* 0x000f680000000200 */
[----:B------:R-:W4:Y:S01]  /*e850*/  LDSM.16.M88.4 R92, [R114] ;  /* 0x00000000725c783b */ /* 0x000f220000000200 */
[C---:B------:R-:W-:Y:S03]  /*e860*/  HMMA.16816.F32.BF16 R8, R64.reuse, R10, RZ ;  /* 0x0000000a4008723c */ /* 0x040fe600000418ff */
[----:B------:R-:W4:Y:S04]  /*e870*/  LDSM.16.M88.4 R88, [R113] ;  /* 0x000000007158783b */ /* 0x000f280000000200 */
[----:B--2---:R-:W2:Y:S01]  /*e880*/  LDSM.16.M88.4 R84, [R112] ;  /* 0x000000007054783b */ /* 0x004ea20000000200 */
[C---:B-1----:R-:W-:Y:S03]  /*e890*/  HMMA.16816.F32.BF16 R12, R64.reuse, R16, RZ ;  /* 0x00000010400c723c */ /* 0x042fe600000418ff */
[----:B---3--:R-:W1:Y:S04]  /*e8a0*/  LDSM.16.M88.4 R80, [R111] ;  /* 0x000000006f50783b */ /* 0x008e680000000200 */
[----:B------:R-:W3:Y:S01]  /*e8b0*/  LDSM.16.M88.4 R76, [R110] ;  /* 0x000000006e4c783b */ /* 0x000ee20000000200 */
[C---:B------:R-:W-:Y:S03]  /*e8c0*/  HMMA.16816.F32.BF16 R16, R64.reuse, R18, RZ ;  /* 0x000000124010723c */ /* 0x040fe600000418ff */
[----:B------:R-:W1:Y:S01]  /*e8d0*/  LDSM.16.M88.4 R72, [R3] ;  /* 0x000000000348783b */ /* 0x000e620000000200 */
[----:B------:R-:W-:Y:S04]  /*e8e0*/  DEPBAR.LE SB0, 0x0 ;  /* 0x000080000000791a */ /* 0x000fe80000000000 */
[----:B------:R-:W-:Y:S01]  /*e8f0*/  BAR.SYNC.DEFER_BLOCKING 0x0 ;  /* 0x0000000000007b1d */ /* 0x000fe20000010000 */
        /* <DEDUP_REMOVED lines=14> */
[C---:B-----5:R-:W-:Y:S08]  /*e9e0*/  HMMA.16816.F32.BF16 R12, R68.reuse, R96, R12 ;  /* 0x00000060440c723c */ /* 0x060ff0000004180c */
[C---:B------:R-:W-:Y:S08]  /*e9f0*/  HMMA.16816.F32.BF16 R16, R68.reuse, R98, R16 ;  /* 0x000000624410723c */ /* 0x040ff00000041810 */
[C---:B------:R-:W-:Y:S08]  /*ea00*/  HMMA.16816.F32.BF16 R20, R68.reuse, R92, R20 ;  /* 0x0000005c4414723c */ /* 0x040ff00000041814 */
        /* <DEDUP_REMOVED lines=76> */
.L_x_4575:
[----:B------:R1:W-:Y:S01]  /*eed0*/  @P2 STS [R155+0x1000], RZ ;  /* 0x001000ff9b002388 */ /* 0x0003e20000000800 */
[----:B------:R-:W-:Y:S01]  /*eee0*/  LEA R76, P5, R74, R154, 0x1 ;  /* 0x0000009a4a4c7211 */ /* 0x000fe200078a08ff */
[----:B------:R-:W-:Y:S01]  /*eef0*/  @!P2 IMAD.MOV.U32 R69, RZ, RZ, c[0x0][0x19c] ;  /* 0x00006700ff45a624 */ /* 0x000fe200078e00ff */
[-C--:B------:R-:W-:Y:S01]  /*ef00*/  @!P2 IADD3 R2, P0, R145, R74.reuse, RZ ;  /* 0x0000004a9102a210 */ /* 0x080fe20007f1e0ff */
[----:B------:R1:W-:Y:S01]  /*ef10*/  @P2 STS [R155+0x1004], RZ ;  /* 0x001004ff9b002388 */ /* 0x0003e20000000800 */
[C---:B------:R-:W-:Y:S01]  /*ef20*/  @!P2 LEA R68, P3, R70.reuse, R74, 0x6 ;  /* 0x0000004a4644a211 */ /* 0x040fe200078630ff */
[----:B------:R-:W-:Y:S01]  /*ef30*/  @!P2 IMAD.WIDE.U32 R72, R70, 0x60, R74 ;  /* 0x000000604648a825 */ /* 0x000fe200078e004a */
[----:B------:R-:W-:Y:S01]  /*ef40*/  LEA.HI.X R77, R74, R149, R75, 0x1, P5 ;  /* 0x000000954a4d7211 */ /* 0x000fe200028f0c4b */
[----:B------:R1:W-:Y:S01]  /*ef50*/  @P2 STS.64 [R155+0x1008], RZ ;  /* 0x001008ff9b002388 */ /* 0x0003e20000000a00 */
[----:B------:R-:W-:Y:S01]  /*ef60*/  @!P2 LEA.HI.X R69, R70, R75, R69, 0x6, P3 ;  /* 0x0000004b4645a211 */ /* 0x000fe200018f3445 */
[----:B------:R-:W-:Y:S01]  /*ef70*/  @!P2 IMAD.X R70, R126, 0x1, R75, P0 ;  /* 0x000000017e46a824 */ /* 0x000fe200000e064b */
[-C--:B------:R-:W-:Y:S01]  /*ef80*/  @!P2 LEA R80, P4, R2, R154.reuse, 0x1 ;  /* 0x0000009a0250a211 */ /* 0x080fe200078808ff */
[----:B------:R-:W-:Y:S01]  /*ef90*/  @!PT LDS RZ, [RZ] ;  /* 0x00000000fffff984 */ /* 0x000fe20000000800 */
[----:B------:R-:W-:Y:S01]  /*efa0*/  @!PT LDS RZ, [RZ] ;  /* 0x00000000fffff984 */ /* 0x000fe20000000800 */
[----:B------:R-:W-:Y:S01]  /*efb0*/  @!PT LDS RZ, [RZ] ;  /* 0x00000000fffff984 */ /* 0x000fe20000000800 */
[----:B------:R1:W-:Y:S01]  /*efc0*/  @!P2 LDGSTS.E.BYPASS.LTC128B.128 [R155+0x1000], [R76.64] ;  /* 0x010000004c9bafae */ /* 0x0003e2000b901d46 */
[-C--:B------:R-:W-:Y:S01]  /*efd0*/  @!P2 LEA R78, P3, R68, R154.reuse, 0x1 ;  /* 0x0000009a444ea211 */ /* 0x080fe200078608ff */
[----:B------:R-:W-:Y:S01]  /*efe0*/  @!P2 IMAD.MOV.U32 R0, RZ, RZ, c[0x0][0x19c] ;  /* 0x00006700ff00a624 */ /* 0x000fe200078e00ff */
[-C--:B------:R-:W-:Y:S01]  /*eff0*/  @!P2 LEA.HI.X R81, R2, R149.reuse, R70, 0x1, P4 ;  /* 0x000000950251a211 */ /* 0x080fe200020f0c46 */
[----:B------:R1:W-:Y:S01]  /*f000*/  @P2 STS.128 [R155+0x1800], RZ ;  /* 0x001800ff9b002388 */ /* 0x0003e20000000c00 */
[-C--:B------:R-:W-:Y:S01]  /*f010*/  @!P2 LEA.HI.X R79, R68, R149.reuse, R69, 0x1, P3 ;  /* 0x00000095444fa211 */ /* 0x080fe200018f0c45 */
[----:B------:R-:W-:Y:S01]  /*f020*/  @!P2 IMAD R0, R0, 0x60, RZ ;  /* 0x000000600000a824 */ /* 0x000fe200078e02ff */
[----:B------:R-:W-:Y:S01]  /*f030*/  @!P2 LEA R82, P0, R72, R154, 0x1 ;  /* 0x0000009a4852a211 */ /* 0x000fe200078008ff */
[----:B------:R-:W-:Y:S01]  /*f040*/  @!PT LDS RZ, [RZ] ;  /* 0x00000000fffff984 */ /* 0x000fe20000000800 */
[----:B------:R-:W-:Y:S01]  /*f050*/  @!PT LDS RZ, [RZ] ;  /* 0x00000000fffff984 */ /* 0x000fe20000000800 */
[----:B------:R-:W-:Y:S01]  /*f060*/  @!PT LDS RZ, [RZ] ;  /* 0x00000000fffff984 */ /* 0x000fe20000000800 */
[----:B------:R1:W-:Y:S01]  /*f070*/  @!P2 LDGSTS.E.BYPASS.LTC128B.128 [R155+0x1800], [R80.64] ;  /* 0x01800000509bafae */ /* 0x0003e2000b901d46 */
[----:B------:R-:W-:Y:S02]  /*f080*/  IMAD.MOV.U32 R154, RZ, RZ, R76 ;  /* 0x000000ffff9a7224 */ /* 0x000fe400078e004c */
[----:B------:R-:W-:Y:S01]  /*f090*/  @!P2 IMAD.IADD R0, R0, 0x1, R73 ;  /* 0x000000010000a824 */ /* 0x000fe200078e0249 */
[----:B------:R1:W-:Y:S04]  /*f0a0*/  @P2 STS.128 [R155+0x2000], RZ ;  /* 0x002000ff9b002388 */ /* 0x0003e80000000c00 */
        /* <DEDUP_REMOVED lines=12> */
.L_x_4574:
[----:B------:R-:W-:Y:S04]  /*f170*/  IADD3 R95, R124, -0x1, RZ ;  /* 0xffffffff7c5f7810 */ /* 0x000fe80007ffe0ff */
[----:B------:R-:W-:Y:S04]  /*f180*/  LEA R92, R95, R122, 0x7 ;  /* 0x0000007a5f5c7211 */ /* 0x000fe800078e38ff */
[----:B------:R-:W2:Y:S01]  /*f190*/  I2F R75, R92 ;  /* 0x0000005c004b7306 */ /* 0x000ea20000201400 */
        /* <DEDUP_REMOVED lines=24> */
[----:B------:R-:W-:Y:S09]  /*f320*/  IADD3 R91, R92, 0x40, RZ ;  /* 0x000000405c5b7810 */ /* 0x000ff20007ffe0ff */
[----:B------:R4:W-:Y:S10]  /*f330*/  I2F R69, R2 ;  /* 0x0000000200457306 */ /* 0x0009f40000201400 */
        /* <DEDUP_REMOVED lines=15> */
[CC--:B--2---:R-:W-:Y:S02]  /*f430*/  FFMA.FTZ R4, R120.reuse, R75.reuse, R4 ;  /* 0x0000004b78047223 */ /* 0x0c4fe40000010004 */
[----:B------:R-:W-:Y:S01]  /*f440*/  FFMA.FTZ R6, R120, R75, R6 ;  /* 0x0000004b78067223 */ /* 0x000fe20000010006 */
[----:B------:R-:W-:Y:S01]  /*f450*/  IADD3 R75, R92, 0x68, RZ ;  /* 0x000000685c4b7810 */ /* 0x000fe20007ffe0ff */
[-C--:B-1----:R-:W-:Y:S01]  /*f460*/  FFMA.FTZ R5, R120, R72.reuse, R5 ;  /* 0x0000004878057223 */ /* 0x082fe20000010005 */
[----:B------:R-:W-:Y:S01]  /*f470*/  FMNMX.FTZ R0, R4, R127, !PT ;  /* 0x0000007f04007209 */ /* 0x000fe20007810000 */
[----:B------:R-:W-:Y:S01]  /*f480*/  FFMA.FTZ R7, R120, R72, R7 ;  /* 0x0000004878077223 */ /* 0x000fe20000010007 */
[----:B------:R-:W-:Y:S01]  /*f490*/  FMNMX.FTZ R68, R6, R125, !PT ;  /* 0x0000007d06447209 */ /* 0x000fe20007810000 */
[CC--:B------:R-:W-:Y:S01]  /*f4a0*/  FFMA.FTZ R8, R120.reuse, R77.reuse, R8 ;  /* 0x0000004d78087223 */ /* 0x0c0fe20000010008 */
[----:B------:R-:W-:Y:S01]  /*f4b0*/  I2F R75, R75 ;  /* 0x0000004b004b7306 */ /* 0x000fe20000201400 */
[C---:B------:R-:W-:Y:S01]  /*f4c0*/  FFMA.FTZ R10, R120.reuse, R77, R10 ;  /* 0x0000004d780a7223 */ /* 0x040fe2000001000a */
[----:B------:R-:W-:Y:S01]  /*f4d0*/  FMNMX.FTZ R73, R7, R68, !PT ;  /* 0x0000004407497209 */ /* 0x000fe20007810000 */
[C---:B------:R-:W-:Y:S01]  /*f4e0*/  FFMA.FTZ R9, R120.reuse, R74, R9 ;  /* 0x0000004a78097223 */ /* 0x040fe20000010009 */
[----:B------:R-:W-:Y:S01]  /*f4f0*/  FMNMX.FTZ R71, R5, R0, !PT ;  /* 0x0000000005477209 */ /* 0x000fe20007810000 */
[----:B------:R-:W-:Y:S01]  /*f500*/  FFMA.FTZ R11, R120, R74, R11 ;  /* 0x0000004a780b7223 */ /* 0x000fe2000001000b */
[----:B----4-:R-:W-:Y:S01]  /*f510*/  FMNMX.FTZ R2, R10, R73, !PT ;  /* 0x000000490a027209 */ /* 0x010fe20007810000 */
[----:B---3--:R-:W-:Y:S01]  /*f520*/  FFMA.FTZ R12, R120, R79, R12 ;  /* 0x0000004f780c7223 */ /* 0x008fe2000001000c */
[----:B------:R-:W-:Y:S01]  /*f530*/  FMNMX.FTZ R68, R8, R71, !PT ;  /* 0x0000004708447209 */ /* 0x000fe20007810000 */
[C---:B------:R-:W-:Y:S01]  /*f540*/  FFMA.FTZ R14, R120.reuse, R79, R14 ;  /* 0x0000004f780e7223 */ /* 0x040fe2000001000e */
[----:B------:R-:W-:Y:S01]  /*f550*/  FMNMX.FTZ R97, R11, R2, !PT ;  /* 0x000000020b617209 */ /* 0x000fe20007810000 */
[C---:B-----5:R-:W-:Y:S01]  /*f560*/  FFMA.FTZ R13, R120.reuse, R76, R13 ;  /* 0x0000004c780d7223 */ /* 0x060fe2000001000d */
        /* <DEDUP_REMOVED lines=19> */
[-C--:B------:R-:W-:Y:S01]  /*f6a0*/  FFMA.FTZ R24, R120, R85.reuse, R24 ;  /* 0x0000005578187223 */ /* 0x080fe20000010018 */
[----:B------:R-:W-:Y:S01]  /*f6b0*/  IADD3 R72, R92, 0x70, RZ ;  /* 0x000000705c487810 */ /* 0x000fe20007ffe0ff */
[C---:B------:R-:W-:Y:S01]  /*f6c0*/  FFMA.FTZ R26, R120.reuse, R85, R26 ;  /* 0x00000055781a7223 */ /* 0x040fe2000001001a */
[----:B------:R-:W-:Y:S01]  /*f6d0*/  FMNMX.FTZ R99, R23, R94, !PT ;  /* 0x0000005e17637209 */ /* 0x000fe20007810000 */
[-C--:B------:R-:W-:Y:S01]  /*f6e0*/  FFMA.FTZ R25, R120, R82.reuse, R25 ;  /* 0x0000005278197223 */ /* 0x080fe20000010019 */
[----:B------:R-:W-:Y:S01]  /*f6f0*/  I2F R77, R72 ;  /* 0x00000048004d7306 */ /* 0x000fe20000201400 */
[----:B------:R-:W-:Y:S01]  /*f700*/  IADD3 R74, R92, 0x71, RZ ;  /* 0x000000715c4a7810 */ /* 0x000fe20007ffe0ff */
[----:B------:R-:W-:Y:S01]  /*f710*/  FFMA.FTZ R27, R120, R82, R27 ;  /* 0x00000052781b7223 */ /* 0x000fe2000001001b */
[----:B------:R-:W-:Y:S01]  /*f720*/  FMNMX.FTZ R68, R20, R73, !PT ;  /* 0x0000004914447209 */ /* 0x000fe20007810000 */
[-C--:B------:R-:W-:Y:S01]  /*f730*/  FFMA.FTZ R28, R120, R87.reuse, R28 ;  /* 0x00000057781c7223 */ /* 0x080fe2000001001c */
[----:B------:R-:W-:Y:S01]  /*f740*/  IADD3 R0, R92, 0x51, RZ ;  /* 0x000000515c007810 */ /* 0x000fe20007ffe0ff */
[C---:B------:R-:W-:Y:S01]  /*f750*/  FFMA.FTZ R30, R120.reuse, R87, R30 ;  /* 0x00000057781e7223 */ /* 0x040fe2000001001e */
[----:B------:R-:W-:Y:S01]  /*f760*/  FMNMX.FTZ R97, R21, R68, !PT ;  /* 0x0000004415617209 */ /* 0x000fe20007810000 */
[-C--:B------:R-:W-:Y:S01]  /*f770*/  FFMA.FTZ R29, R120, R84.reuse, R29 ;  /* 0x00000054781d7223 */ /* 0x080fe2000001001d */
[----:B------:R-:W-:Y:S01]  /*f780*/  IADD3 R71, R92, 0x58, RZ ;  /* 0x000000585c477810 */ /* 0x000fe20007ffe0ff */
[----:B------:R1:W-:Y:S01]  /*f790*/  I2F R73, R70 ;  /* 0x0000004600497306 */ /* 0x0003e20000201400 */
[----:B------:R-:W-:Y:S01]  /*f7a0*/  FMNMX.FTZ R94, R24, R97, !PT ;  /* 0x00000061185e7209 */ /* 0x000fe20007810000 */
[----:B------:R-:W-:Y:S01]  /*f7b0*/  FFMA.FTZ R31, R120, R84, R31 ;  /* 0x00000054781f7223 */ /* 0x000fe2000001001f */
[----:B------:R-:W-:Y:S01]  /*f7c0*/  IADD3 R68, R92, 0x61, RZ ;  /* 0x000000615c447810 */ /* 0x000fe20007ffe0ff */
[CC--:B------:R-:W-:Y:S01]  /*f7d0*/  FFMA.FTZ R32, R120.reuse, R89.reuse, R32 ;  /* 0x0000005978207223 */ /* 0x0c0fe20000010020 */
[----:B------:R-:W-:Y:S01]  /*f7e0*/  FMNMX.FTZ R97, R25, R94, !PT ;  /* 0x0000005e19617209 */ /* 0x000fe20007810000 */
[----:B------:R-:W-:Y:S01]  /*f7f0*/  FFMA.FTZ R34, R120, R89, R34 ;  /* 0x0000005978227223 */ /* 0x000fe20000010022 */
[----:B------:R-:W-:Y:S01]  /*f800*/  IADD3 R2, R92, 0x59, RZ ;  /* 0x000000595c027810 */ /* 0x000fe20007ffe0ff */
[CC--:B------:R-:W-:Y:S02]  /*f810*/  FFMA.FTZ R33, R120.reuse, R86.reuse, R33 ;  /* 0x0000005678217223 */ /* 0x0c0fe40000010021 */
[----:B------:R-:W2:Y:S01]  /*f820*/  I2F R0, R0 ;  /* 0x0000000000007306 */ /* 0x000ea20000201400 */
[C---:B------:R-:W-:Y:S02]  /*f830*/  FFMA.FTZ R35, R120.reuse, R86, R35 ;  /* 0x0000005678237223 */ /* 0x040fe40000010023 */
[CC--:B------:R-:W-:Y:S02]  /*f840*/  FFMA.FTZ R36, R120.reuse, R91.reuse, R36 ;  /* 0x0000005b78247223 */ /* 0x0c0fe40000010024 */
[C---:B------:R-:W-:Y:S02]  /*f850*/  FFMA.FTZ R38, R120.reuse, R91, R38 ;  /* 0x0000005b78267223 */ /* 0x040fe40000010026 */
[CC--:B------:R-:W-:Y:S02]  /*f860*/  FFMA.FTZ R37, R120.reuse, R88.reuse, R37 ;  /* 0x0000005878257223 */ /* 0x0c0fe40000010025 */
[C---:B------:R-:W-:Y:S01]  /*f870*/  FFMA.FTZ R39, R120.reuse, R88, R39 ;  /* 0x0000005878277223 */ /* 0x040fe20000010027 */
[----:B------:R-:W3:Y:S01]  /*f880*/  I2F R71, R71 ;  /* 0x0000004700477306 */ /* 0x000ee20000201400 */
[CC--:B------:R-:W-:Y:S02]  /*f890*/  FFMA.FTZ R40, R120.reuse, R93.reuse, R40 ;  /* 0x0000005d78287223 */ /* 0x0c0fe40000010028 */
[----:B------:R-:W-:Y:S01]  /*f8a0*/  FFMA.FTZ R42, R120, R93, R42 ;  /* 0x0000005d782a7223 */ /* 0x000fe2000001002a */
[----:B-1----:R-:W-:Y:S01]  /*f8b0*/  FMNMX.FTZ R70, R26, R99, !PT ;  /* 0x000000631a467209 */ /* 0x002fe20007810000 */
[CC--:B------:R-:W-:Y:S02]  /*f8c0*/  FFMA.FTZ R41, R120.reuse, R90.reuse, R41 ;  /* 0x0000005a78297223 */ /* 0x0c0fe40000010029 */
[C---:B------:R-:W-:Y:S01]  /*f8d0*/  FFMA.FTZ R43, R120.reuse, R90, R43 ;  /* 0x0000005a782b7223 */ /* 0x040fe2000001002b */
[----:B------:R-:W-:Y:S01]  /*f8e0*/  FMNMX.FTZ R99, R27, R70, !PT ;  /* 0x000000461b637209 */ /* 0x000fe20007810000 */
[CC--:B------:R-:W-:Y:S01]  /*f8f0*/  FFMA.FTZ R44, R120.reuse, R69.reuse, R44 ;  /* 0x00000045782c7223 */ /* 0x0c0fe2000001002c */
[----:B------:R-:W1:Y:S01]  /*f900*/  I2F R2, R2 ;  /* 0x0000000200027306 */ /* 0x000e620000201400 */
[----:B------:R-:W-:Y:S01]  /*f910*/  FFMA.FTZ R46, R120, R69, R46 ;  /* 0x00000045782e7223 */ /* 0x000fe2000001002e */
[----:B------:R-:W-:Y:S01]  /*f920*/  FMNMX.FTZ R70, R28, R97, !PT ;  /* 0x000000611c467209 */ /* 0x000fe20007810000 */
[-C--:B--2---:R-:W-:Y:S01]  /*f930*/  FFMA.FTZ R45, R120, R0.reuse, R45 ;  /* 0x00000000782d7223 */ /* 0x084fe2000001002d */
[----:B------:R-:W-:Y:S01]  /*f940*/  FMNMX.FTZ R94, R30, R99, !PT ;  /* 0x000000631e5e7209 */ /* 0x000fe20007810000 */
[----:B------:R-:W-:Y:S01]  /*f950*/  FFMA.FTZ R47, R120, R0, R47 ;  /* 0x00000000782f7223 */ /* 0x000fe2000001002f */
[----:B------:R-:W-:Y:S02]  /*f960*/  FMNMX.FTZ R97, R29, R70, !PT ;  /* 0x000000461d617209 */ /* 0x000fe40007810000 */
[----:B------:R-:W-:Y:S02]  /*f970*/  FMNMX.FTZ R99, R31, R94, !PT ;  /* 0x0000005e1f637209 */ /* 0x000fe40007810000 */
[----:B------:R-:W2:Y:S01]  /*f980*/  I2F R68, R68 ;  /* 0x0000004400447306 */ /* 0x000ea20000201400 */
[----:B------:R-:W-:Y:S02]  /*f990*/  FMNMX.FTZ R94, R32, R97, !PT ;  /* 0x00000061205e7209 */ /* 0x000fe40007810000 */
[----:B------:R-:W-:Y:S01]  /*f9a0*/  FMNMX.FTZ R96, R34, R99, !PT ;  /* 0x0000006322607209 */ /* 0x000fe20007810000 */
[CC--:B---3--:R-:W-:Y:S01]  /*f9b0*/  FFMA.FTZ R48, R120.reuse, R71.reuse, R48 ;  /* 0x0000004778307223 */ /* 0x0c8fe20000010030 */
[----:B------:R-:W-:Y:S01]  /*f9c0*/  FMNMX.FTZ R97, R33, R94, !PT ;  /* 0x0000005e21617209 */ /* 0x000fe20007810000 */
[----:B------:R-:W-:Y:S01]  /*f9d0*/  FFMA.FTZ R50, R120, R71, R50 ;  /* 0x0000004778327223 */ /* 0x000fe20000010032 */
[----:B------:R-:W-:Y:S02]  /*f9e0*/  FMNMX.FTZ R99, R35, R96, !PT ;  /* 0x0000006023637209 */ /* 0x000fe40007810000 */
[----:B------:R-:W-:Y:S01]  /*f9f0*/  FMNMX.FTZ R94, R36, R97, !PT ;  /* 0x00000061245e7209 */ /* 0x000fe20007810000 */
[----:B------:R-:W-:Y:S01]  /*fa00*/  I2F R69, R74 ;  /* 0x0000004a00457306 */ /* 0x000fe20000201400 */
[----:B------:R-:W-:Y:S02]  /*fa10*/  FMNMX.FTZ R96, R38, R99, !PT ;  /* 0x0000006326607209 */ /* 0x000fe40007810000 */
[----:B------:R-:W-:Y:S01]  /*fa20*/  FMNMX.FTZ R97, R37, R94, !PT ;  /* 0x0000005e25617209 */ /* 0x000fe20007810000 */
[C---:B-1----:R-:W-:Y:S01]  /*fa30*/  FFMA.FTZ R49, R120.reuse, R2, R49 ;  /* 0x0000000278317223 */ /* 0x042fe20000010031 */
[----:B------:R-:W-:Y:S01]  /*fa40*/  FMNMX.FTZ R99, R39, R96, !PT ;  /* 0x0000006027637209 */ /* 0x000fe20007810000 */
[----:B------:R-:W-:Y:S01]  /*fa50*/  FFMA.FTZ R51, R120, R2, R51 ;  /* 0x0000000278337223 */ /* 0x000fe20000010033 */
[----:B------:R-:W-:Y:S01]  /*fa60*/  FMNMX.FTZ R94, R40, R97, !PT ;  /* 0x00000061285e7209 */ /* 0x000fe20007810000 */
[----:B------:R-:W-:Y:S01]  /*fa70*/  FFMA.FTZ R52, R120, R73, R52 ;  /* 0x0000004978347223 */ /* 0x000fe20000010034 */
[----:B------:R-:W-:Y:S01]  /*fa80*/  FMNMX.FTZ R96, R42, R99, !PT ;  /* 0x000000632a607209 */ /* 0x000fe20007810000 */
[C---:B------:R-:W-:Y:S01]  /*fa90*/  FFMA.FTZ R54, R120.reuse, R73, R54 ;  /* 0x0000004978367223 */ /* 0x040fe20000010036 */
[----:B------:R-:W-:Y:S02]  /*faa0*/  FMNMX.FTZ R97, R41, R94, !PT ;  /* 0x0000005e29617209 */ /* 0x000fe40007810000 */
[----:B------:R-:W-:Y:S01]  /*fab0*/  FMNMX.FTZ R99, R43, R96, !PT ;  /* 0x000000602b637209 */ /* 0x000fe20007810000 */
[-C--:B--2---:R-:W-:Y:S01]  /*fac0*/  FFMA.FTZ R53, R120, R68.reuse, R53 ;  /* 0x0000004478357223 */ /* 0x084fe20000010035 */
[----:B------:R-:W-:Y:S01]  /*fad0*/  IADD3 R2, R92, 0x79, RZ ;  /* 0x000000795c027810 */ /* 0x000fe20007ffe0ff */
[----:B------:R-:W-:Y:S01]  /*fae0*/  FFMA.FTZ R55, R120, R68, R55 ;  /* 0x0000004478377223 */ /* 0x000fe20000010037 */
[----:B------:R-:W-:Y:S01]  /*faf0*/  FMNMX.FTZ R96, R46, R99, !PT ;  /* 0x000000632e607209 */ /* 0x000fe20007810000 */
[----:B------:R-:W-:Y:S01]  /*fb00*/  FFMA.FTZ R56, R120, R75, R56 ;  /* 0x0000004b78387223 */ /* 0x000fe20000010038 */
[----:B------:R-:W-:Y:S01]  /*fb10*/  FMNMX.FTZ R94, R44, R97, !PT ;  /* 0x000000612c5e7209 */ /* 0x000fe20007810000 */
[----:B------:R-:W-:Y:S01]  /*fb20*/  FFMA.FTZ R58, R120, R75, R58 ;  /* 0x0000004b783a7223 */ /* 0x000fe2000001003a */
[C---:B------:R-:W-:Y:S02]  /*fb30*/  IADD3 R0, R92.reuse, 0x78, RZ ;  /* 0x000000785c007810 */ /* 0x040fe40007ffe0ff */
[----:B------:R-:W-:Y:S02]  /*fb40*/  FMNMX.FTZ R97, R45, R94, !PT ;  /* 0x0000005e2d617209 */ /* 0x000fe40007810000 */
[----:B------:R-:W-:Y:S01]  /*fb50*/  I2F R71, R0 ;  /* 0x0000000000477306 */ /* 0x000fe20000201400 */
[----:B------:R-:W-:Y:S02]  /*fb60*/  IADD3 R70, R92, 0x69, RZ ;  /* 0x000000695c467810 */ /* 0x000fe40007ffe0ff */
[----:B------:R-:W-:Y:S02]  /*fb70*/  FMNMX.FTZ R94, R48, R97, !PT ;  /* 0x00000061305e7209 */ /* 0x000fe40007810000 */
[----:B------:R-:W-:Y:S02]  /*fb80*/  FMNMX.FTZ R97, R47, R96, !PT ;  /* 0x000000602f617209 */ /* 0x000fe40007810000 */
[----:B------:R-:W-:Y:S02]  /*fb90*/  FMNMX.FTZ R73, R49, R94, !PT ;  /* 0x0000005e31497209 */ /* 0x000fe40007810000 */
[----:B------:R-:W-:Y:S01]  /*fba0*/  FMNMX.FTZ R94, R50, R97, !PT ;  /* 0x00000061325e7209 */ /* 0x000fe20007810000 */
[----:B------:R-:W1:Y:S01]  /*fbb0*/  I2F R70, R70 ;  /* 0x0000004600467306 */ /* 0x000e620000201400 */
[----:B------:R-:W-:Y:S02]  /*fbc0*/  FMNMX.FTZ R96, R52, R73, !PT ;  /* 0x0000004934607209 */ /* 0x000fe40007810000 */
[----:B------:R-:W-:Y:S02]  /*fbd0*/  FMNMX.FTZ R73, R51, R94, !PT ;  /* 0x0000005e33497209 */ /* 0x000fe40007810000 */
[----:B------:R-:W-:Y:S02]  /*fbe0*/  FMNMX.FTZ R97, R53, R96, !PT ;  /* 0x0000006035617209 */ /* 0x000fe40007810000 */
[----:B------:R-:W-:Y:S03]  /*fbf0*/  FMNMX.FTZ R68, R54, R73, !PT ;  /* 0x0000004936447209 */ /* 0x000fe60007810000 */
[----:B------:R2:W3:Y:S01]  /*fc00*/  I2F R0, R2 ;  /* 0x0000000200007306 */ /* 0x0004e20000201400 */
[----:B------:R-:W-:Y:S01]  /*fc10*/  FMNMX.FTZ R73, R55, R68, !PT ;  /* 0x0000004437497209 */ /* 0x000fe20007810000 */
[CC--:B-1----:R-:W-:Y:S02]  /*fc20*/  FFMA.FTZ R57, R120.reuse, R70.reuse, R57 ;  /* 0x0000004678397223 */ /* 0x0c2fe40000010039 */
[C---:B------:R-:W-:Y:S02]  /*fc30*/  FFMA.FTZ R59, R120.reuse, R70, R59 ;  /* 0x00000046783b7223 */ /* 0x040fe4000001003b */
[CC--:B------:R-:W-:Y:S02]  /*fc40*/  FFMA.FTZ R60, R120.reuse, R77.reuse, R60 ;  /* 0x0000004d783c7223 */ /* 0x0c0fe4000001003c */
[C---:B------:R-:W-:Y:S02]  /*fc50*/  FFMA.FTZ R62, R120.reuse, R77, R62 ;  /* 0x0000004d783e7223 */ /* 0x040fe4000001003e */
[----:B------:R-:W-:Y:S01]  /*fc60*/  FFMA.FTZ R61, R120, R69, R61 ;  /* 0x00000045783d7223 */ /* 0x000fe2000001003d */
[----:B--2---:R-:W-:Y:S01]  /*fc70*/  FMNMX.FTZ R2, R56, R97, !PT ;  /* 0x0000006138027209 */ /* 0x004fe20007810000 */
[C---:B------:R-:W-:Y:S02]  /*fc80*/  FFMA.FTZ R63, R120.reuse, R69, R63 ;  /* 0x00000045783f7223 */ /* 0x040fe4000001003f */
[CC--:B------:R-:W-:Y:S01]  /*fc90*/  FFMA.FTZ R64, R120.reuse, R71.reuse, R64 ;  /* 0x0000004778407223 */ /* 0x0c0fe20000010040 */
[----:B------:R-:W-:Y:S01]  /*fca0*/  FMNMX.FTZ R97, R57, R2, !PT ;  /* 0x0000000239617209 */ /* 0x000fe20007810000 */
[----:B------:R-:W-:Y:S01]  /*fcb0*/  FFMA.FTZ R66, R120, R71, R66 ;  /* 0x0000004778427223 */ /* 0x000fe20000010042 */
[----:B------:R-:W-:Y:S01]  /*fcc0*/  FMNMX.FTZ R2, R58, R73, !PT ;  /* 0x000000493a027209 */ /* 0x000fe20007810000 */
[-C--:B---3--:R-:W-:Y:S01]  /*fcd0*/  FFMA.FTZ R65, R120, R0.reuse, R65 ;  /* 0x0000000078417223 */ /* 0x088fe20000010041 */
        /* <DEDUP_REMOVED lines=20> */
[----:B--2---:R-:W-:Y:S03]  /*fe20*/  FMNMX.FTZ R70, R69, R0, !PT ;  /* 0x0000000045467209 */ /* 0x004fe60007810000 */
[----:B------:R-:W-:Y:S02]  /*fe30*/  FMUL.FTZ R72, R2, c[0x0][0x23c] ;  /* 0x00008f0002487a20 */ /* 0x000fe40000410000 */
[----:B------:R-:W-:Y:S02]  /*fe40*/  FMUL.FTZ R2, R68, c[0x0][0x23c] ;  /* 0x00008f0044027a20 */ /* 0x000fe40000410000 */
[----:B------:R-:W-:Y:S02]  /*fe50*/  FADD.FTZ R73, -R70, R125 ;  /* 0x0000007d46497221 */ /* 0x000fe40000010100 */
[----:B------:R-:W1:Y:S01]  /*fe60*/  MUFU.EX2 R72, R72 ;  /* 0x0000004800487308 */ /* 0x000e620000000800 */
[----:B------:R-:W-:Y:S01]  /*fe70*/  FSEL R69, R2, RZ, P0 ;  /* 0x000000ff02457208 */ /* 0x000fe20000000000 */
[----:B------:R-:W-:Y:S01]  /*fe80*/  FMUL.FTZ R71, R73, c[0x0][0x23c] ;  /* 0x00008f0049477a20 */ /* 0x000fe20000410000 */
[----:B------:R-:W-:Y:S03]  /*fe90*/  FSETP.NEU.FTZ.AND P0, PT, R70, -INF , PT ;  /* 0xff8000004600780b */ /* 0x000fe60003f1d000 */
        /* <DEDUP_REMOVED lines=14> */
[----:B------:R1:W-:Y:S01]  /*ff80*/  MUFU.EX2 R79, R5 ;  /* 0x00000005004f7308 */ /* 0x0003e20000000800 */
[----:B------:R-:W-:Y:S02]  /*ff90*/  FMUL.FTZ R129, R72, R129 ;  /* 0x0000008148817220 */ /* 0x000fe40000410000 */
        /* <DEDUP_REMOVED lines=11> */
[----:B------:R2:W-:Y:S01]  /*10050*/  MUFU.EX2 R75, R13 ;  /* 0x0000000d004b7308 */ /* 0x0005e20000000800 */
[C---:B------:R-:W-:Y:S02]  /*10060*/  FMUL.FTZ R140, R72.reuse, R140 ;  /* 0x0000008c488c7220 */ /* 0x040fe40000410000 */
[C---:B------:R-:W-:Y:S02]  /*10070*/  FMUL.FTZ R141, R72.reuse, R141 ;  /* 0x0000008d488d7220 */ /* 0x040fe40000410000 */
[--C-:B-1----:R-:W-:Y:S02]  /*10080*/  FFMA.FTZ R5, R45, c[0x0][0x23c], -R69.reuse ;  /* 0x00008f002d057a23 */ /* 0x102fe40000010845 */
[C---:B------:R-:W-:Y:S02]  /*10090*/  FMUL.FTZ R136, R72.reuse, R136 ;  /* 0x0000008848887220 */ /* 0x040fe40000410000 */
[----:B------:R-:W-:Y:S01]  /*100a0*/  FMUL.FTZ R137, R72, R137 ;  /* 0x0000008948897220 */ /* 0x000fe20000410000 */
[----:B------:R-:W1:Y:S01]  /*100b0*/  MUFU.EX2 R71, R71 ;  /* 0x0000004700477308 */ /* 0x000e620000000800 */
[--C-:B------:R-:W-:Y:S02]  /*100c0*/  FFMA.FTZ R127, R21, c[0x0][0x23c], -R69.reuse ;  /* 0x00008f00157f7a23 */ /* 0x100fe40000010845 */
[--C-:B------:R-:W-:Y:S02]  /*100d0*/  FFMA.FTZ R94, R36, c[0x0][0x23c], -R69.reuse ;  /* 0x00008f00245e7a23 */ /* 0x100fe40000010845 */
[--C-:B------:R-:W-:Y:S02]  /*100e0*/  FFMA.FTZ R36, R40, c[0x0][0x23c], -R69.reuse ;  /* 0x00008f0028247a23 */ /* 0x100fe40000010845 */
[--C-:B------:R-:W-:Y:S02]  /*100f0*/  FFMA.FTZ R0, R4, c[0x0][0x23c], -R69.reuse ;  /* 0x00008f0004007a23 */ /* 0x100fe40000010845 */
[----:B------:R-:W-:Y:S01]  /*10100*/  FMUL.FTZ R4, R70, c[0x0][0x23c] ;  /* 0x00008f0046047a20 */ /* 0x000fe20000410000 */
[----:B------:R3:W-:Y:S01]  /*10110*/  MUFU.EX2 R76, R16 ;  /* 0x00000010004c7308 */ /* 0x0007e20000000800 */
[--C-:B------:R-:W-:Y:S02]  /*10120*/  FFMA.FTZ R164, R25, c[0x0][0x23c], -R69.reuse ;  /* 0x00008f0019a47a23 */ /* 0x100fe40000010845 */
[--C-:B------:R-:W-:Y:S01]  /*10130*/  FFMA.FTZ R25, R49, c[0x0][0x23c], -R69.reuse ;  /* 0x00008f0031197a23 */ /* 0x100fe20000010845 */
[----:B------:R-:W-:Y:S01]  /*10140*/  FSEL R4, R4, RZ, P0 ;  /* 0x000000ff04047208 */ /* 0x000fe20000000000 */
[--C-:B------:R-:W-:Y:S01]  /*10150*/  FFMA.FTZ R104, R32, c[0x0][0x23c], -R69.reuse ;  /* 0x00008f0020687a23 */ /* 0x100fe20000010845 */
[----:B------:R-:W-:Y:S01]  /*10160*/  ISETP.GT.AND P0, PT, R124, 0x1, PT ;  /* 0x000000017c00780c */ /* 0x000fe20003f04270 */
[--C-:B------:R-:W-:Y:S01]  /*10170*/  FFMA.FTZ R32, R44, c[0x0][0x23c], -R69.reuse ;  /* 0x00008f002c207a23 */ /* 0x100fe20000010845 */
[----:B------:R-:W-:Y:S01]  /*10180*/  MOV R124, R95 ;  /* 0x0000005f007c7202 */ /* 0x000fe20000000f00 */
[--C-:B------:R-:W-:Y:S01]  /*10190*/  FFMA.FTZ R56, R10, c[0x0][0x23c], -R4.reuse ;  /* 0x00008f000a387a23 */ /* 0x100fe20000010804 */
[----:B------:R-:W4:Y:S01]  /*101a0*/  MUFU.EX2 R0, R0 ;  /* 0x0000000000007308 */ /* 0x000f220000000800 */
[--C-:B------:R-:W-:Y:S02]  /*101b0*/  FFMA.FTZ R45, R11, c[0x0][0x23c], -R4.reuse ;  /* 0x00008f000b2d7a23 */ /* 0x100fe40000010804 */
[----:B------:R-:W5:Y:S01]  /*101c0*/  LDSM.16.MT88.4 R8, [R158+0x3000] ;  /* 0x003000009e08783b */ /* 0x000f620000004200 */
[--C-:B------:R-:W-:Y:S02]  /*101d0*/  FFMA.FTZ R48, R14, c[0x0][0x23c], -R4.reuse ;  /* 0x00008f000e307a23 */ /* 0x100fe40000010804 */
[--C-:B------:R-:W-:Y:S02]  /*101e0*/  FFMA.FTZ R41, R15, c[0x0][0x23c], -R4.reuse ;  /* 0x00008f000f297a23 */ /* 0x100fe40000010804 */
[--C-:B------:R-:W-:Y:S02]  /*101f0*/  FFMA.FTZ R52, R18, c[0x0][0x23c], -R4.reuse ;  /* 0x00008f0012347a23 */ /* 0x100fe40000010804 */
[----:B------:R-:W-:Y:S01]  /*10200*/  MUFU.EX2 R56, R56 ;  /* 0x0000003800387308 */ /* 0x000fe20000000800 */
[----:B--2---:R-:W2:Y:S01]  /*10210*/  LDSM.16.MT88.4 R12, [R157+0x3400] ;  /* 0x003400009d0c783b */ /* 0x004ea20000004200 */
[--C-:B------:R-:W-:Y:S02]  /*10220*/  FFMA.FTZ R53, R19, c[0x0][0x23c], -R4.reuse ;  /* 0x00008f0013357a23 */ /* 0x100fe40000010804 */
[C---:B-1----:R-:W-:Y:S02]  /*10230*/  FMUL.FTZ R134, R71.reuse, R134 ;  /* 0x0000008647867220 */ /* 0x042fe40000410000 */
[C---:B------:R-:W-:Y:S02]  /*10240*/  FMUL.FTZ R135, R71.reuse, R135 ;  /* 0x0000008747877220 */ /* 0x040fe40000410000 */
[C---:B------:R-:W-:Y:S01]  /*10250*/  FMUL.FTZ R130, R71.reuse, R130 ;  /* 0x0000008247827220 */ /* 0x040fe20000410000 */
[----:B---3--:R-:W1:Y:S01]  /*10260*/  LDSM.16.MT88.4 R16, [R158+0x3400] ;  /* 0x003400009e10783b */ /* 0x008e620000004200 */
[----:B------:R-:W3:Y:S01]  /*10270*/  MUFU.EX2 R45, R45 ;  /* 0x0000002d002d7308 */ /* 0x000ee20000000800 */
[C---:B------:R-:W-:Y:S02]  /*10280*/  FMUL.FTZ R131, R71.reuse, R131 ;  /* 0x0000008347837220 */ /* 0x040fe40000410000 */
[----:B------:R-:W-:Y:S01]  /*10290*/  FMUL.FTZ R142, R71, R142 ;  /* 0x0000008e478e7220 */ /* 0x000fe20000410000 */
[----:B----4-:R-:W-:Y:S01]  /*102a0*/  F2FP.BF16.PACK_AB R100, R79, R0 ;  /* 0x000000004f64723e */ /* 0x010fe200000010ff */
[C---:B------:R-:W-:Y:S02]  /*102b0*/  FMUL.FTZ R143, R71.reuse, R143 ;  /* 0x0000008f478f7220 */ /* 0x040fe40000410000 */
[C---:B------:R-:W-:Y:S02]  /*102c0*/  FMUL.FTZ R138, R71.reuse, R138 ;  /* 0x0000008a478a7220 */ /* 0x040fe40000410000 */
[----:B------:R-:W-:Y:S01]  /*102d0*/  FMUL.FTZ R139, R71, R139 ;  /* 0x0000008b478b7220 */ /* 0x000fe20000410000 */
        /* <DEDUP_REMOVED lines=11> */
[----:B------:R-:W-:Y:S02]  /*10390*/  FFMA.FTZ R38, R38, c[0x0][0x23c], -R4 ;  /* 0x00008f0026267a23 */ /* 0x000fe40000010804 */
[----:B------:R-:W-:Y:S01]  /*103a0*/  FFMA.FTZ R0, R121, R72, R0 ;  /* 0x0000004879007223 */ /* 0x000fe20000010000 */
[----:B------:R-:W3:Y:S01]  /*103b0*/  MUFU.EX2 R49, R49 ;  /* 0x0000003100317308 */ /* 0x000ee20000000800 */
[--C-:B------:R-:W-:Y:S02]  /*103c0*/  FFMA.FTZ R55, R55, c[0x0][0x23c], -R4.reuse ;  /* 0x00008f0037377a23 */ /* 0x100fe40000010804 */
[--C-:B------:R-:W-:Y:S01]  /*103d0*/  FFMA.FTZ R58, R58, c[0x0][0x23c], -R4.reuse ;  /* 0x00008f003a3a7a23 */ /* 0x100fe20000010804 */
[----:B----4-:R-:W-:Y:S01]  /*103e0*/  F2FP.BF16.PACK_AB R22, R165, R76 ;  /* 0x0000004ca516723e */ /* 0x010fe200000010ff */
[--C-:B------:R-:W-:Y:S02]  /*103f0*/  FFMA.FTZ R59, R59, c[0x0][0x23c], -R4.reuse ;  /* 0x00008f003b3b7a23 */ /* 0x100fe40000010804 */
[--C-:B------:R-:W-:Y:S02]  /*10400*/  FFMA.FTZ R44, R61, c[0x0][0x23c], -R69.reuse ;  /* 0x00008f003d2c7a23 */ /* 0x100fe40000010845 */
[--C-:B------:R-:W-:Y:S01]  /*10410*/  FFMA.FTZ R61, R26, c[0x0][0x23c], -R4.reuse ;  /* 0x00008f001a3d7a23 */ /* 0x100fe20000010804 */
[----:B------:R4:W-:Y:S01]  /*10420*/  MUFU.EX2 R74, R20 ;  /* 0x00000014004a7308 */ /* 0x0009e20000000800 */
[--C-:B------:R-:W-:Y:S02]  /*10430*/  FFMA.FTZ R26, R64, c[0x0][0x23c], -R69.reuse ;  /* 0x00008f00401a7a23 */ /* 0x100fe40000010845 */
[----:B------:R-:W-:Y:S02]  /*10440*/  FFMA.FTZ R69, R65, c[0x0][0x23c], -R69 ;  /* 0x00008f0041457a23 */ /* 0x000fe40000010845 */
[----:B------:R-:W-:Y:S05]  /*10450*/  FFMA.FTZ R66, R66, c[0x0][0x23c], -R4 ;  /* 0x00008f0042427a23 */ /* 0x000fea0000010804 */
[----:B------:R-:W-:Y:S01]  /*10460*/  MUFU.EX2 R48, R48 ;  /* 0x0000003000307308 */ /* 0x000fe20000000800 */
[----:B---3--:R-:W-:Y:S01]  /*10470*/  F2FP.BF16.PACK_AB R101, R49, R2 ;  /* 0x000000023165723e */ /* 0x008fe200000010ff */
[----:B------:R-:W-:Y:S04]  /*10480*/  FFMA.FTZ R2, R123, R71, R2 ;  /* 0x000000477b027223 */ /* 0x000fe80000010002 */
[----:B------:R-:W-:Y:S04]  /*10490*/  FADD.FTZ R49, R49, R2 ;  /* 0x0000000231317221 */ /* 0x000fe80000010000 */
[----:B------:R-:W3:Y:S01]  /*104a0*/  MUFU.EX2 R41, R41 ;  /* 0x0000002900297308 */ /* 0x000ee20000000800 */
[C---:B-----5:R-:W-:Y:S05]  /*104b0*/  HMMA.16816.F32.BF16 R132, R100.reuse, R8, R132 ;  /* 0x000000086484723c */ /* 0x060fea0000041884 */
[----:B----4-:R-:W-:Y:S01]  /*104c0*/  F2FP.BF16.PACK_AB R20, R75, R78 ;  /* 0x0000004e4b14723e */ /* 0x010fe200000010ff */
[----:B------:R-:W-:Y:S02]  /*104d0*/  FADD.FTZ R56, R56, R49 ;  /* 0x0000003138387221 */ /* 0x000fe40000010000 */
[C---:B------:R-:W-:Y:S01]  /*104e0*/  HMMA.16816.F32.BF16 R128, R100.reuse, R10, R128 ;  /* 0x0000000a6480723c */ /* 0x040fe20000041880 */
[----:B------:R-:W-:Y:S01]  /*104f0*/  MUFU.EX2 R52, R52 ;  /* 0x0000003400347308 */ /* 0x000fe20000000800 */
[----:B------:R-:W4:Y:S02]  /*10500*/  LDSM.16.MT88.4 R8, [R157+0x3800] ;  /* 0x003800009d08783b */ /* 0x000f240000004200 */
[----:B------:R-:W-:Y:S04]  /*10510*/  FADD.FTZ R45, R45, R56 ;  /* 0x000000382d2d7221 */ /* 0x000fe80000010000 */
[C---:B------:R-:W-:Y:S03]  /*10520*/  HMMA.16816.F32.BF16 R140, R100.reuse, R96, R140 ;  /* 0x00000060648c723c */ /* 0x040fe6000004188c */
[----:B------:R-:W5:Y:S01]  /*10530*/  MUFU.EX2 R53, R53 ;  /* 0x0000003500357308 */ /* 0x000f620000000800 */
[----:B---3--:R-:W-:Y:S04]  /*10540*/  F2FP.BF16.PACK_AB R21, R41, R48 ;  /* 0x000000302915723e */ /* 0x008fe800000010ff */
[----:B------:R-:W-:Y:S04]  /*10550*/  HMMA.16816.F32.BF16 R136, R100, R98, R136 ;  /* 0x000000626488723c */ /* 0x000fe80000041888 */
        /* <DEDUP_REMOVED lines=14> */
[C---:B--2---:R-:W-:Y:S05]  /*10640*/  HMMA.16816.F32.BF16 R140, R20.reuse, R12, R140 ;  /* 0x0000000c148c723c */ /* 0x044fea000004188c */
[----:B------:R-:W-:Y:S02]  /*10650*/  FADD.FTZ R48, R48, R45 ;  /* 0x0000002d30307221 */ /* 0x000fe40000010000 */
[----:B------:R-:W-:Y:S01]  /*10660*/  FFMA.FTZ R51, R54, c[0x0][0x23c], -R4 ;  /* 0x00008f0036337a23 */ /* 0x000fe20000010804 */
[C---:B------:R-:W-:Y:S01]  /*10670*/  HMMA.16816.F32.BF16 R136, R20.reuse, R14, R136 ;  /* 0x0000000e1488723c */ /* 0x040fe20000041888 */
[----:B------:R-:W-:Y:S01]  /*10680*/  MUFU.EX2 R57, R57 ;  /* 0x0000003900397308 */ /* 0x000fe20000000800 */
[----:B------:R-:W2:Y:S02]  /*10690*/  LDSM.16.MT88.4 R12, [R158+0x3800] ;  /* 0x003800009e0c783b */ /* 0x000ea40000004200 */
[----:B------:R-:W-:Y:S02]  /*106a0*/  FADD.FTZ R41, R41, R48 ;  /* 0x0000003029297221 */ /* 0x000fe40000010000 */
[--C-:B------:R-:W-:Y:S02]  /*106b0*/  FFMA.FTZ R45, R62, c[0x0][0x23c], -R4.reuse ;  /* 0x00008f003e2d7a23 */ /* 0x100fe40000010804 */
[C---:B-1----:R-:W-:Y:S03]  /*106c0*/  HMMA.16816.F32.BF16 R132, R20.reuse, R16, R132 ;  /* 0x000000101484723c */ /* 0x042fe60000041884 */
[----:B------:R-:W1:Y:S01]  /*106d0*/  MUFU.EX2 R60, R60 ;  /* 0x0000003c003c7308 */ /* 0x000e620000000800 */
[----:B------:R-:W-:Y:S02]  /*106e0*/  FADD.FTZ R52, R52, R41 ;  /* 0x0000002934347221 */ /* 0x000fe40000010000 */
[--C-:B------:R-:W-:Y:S02]  /*106f0*/  FFMA.FTZ R48, R63, c[0x0][0x23c], -R4.reuse ;  /* 0x00008f003f307a23 */ /* 0x100fe40000010804 */
[----:B------:R-:W-:Y:S01]  /*10700*/  HMMA.16816.F32.BF16 R128, R20, R18, R128 ;  /* 0x000000121480723c */ /* 0x000fe20000041880 */
[----:B------:R-:W2:Y:S03]  /*10710*/  LDSM.16.MT88.4 R16, [R157+0x3c00] ;  /* 0x003c00009d10783b */ /* 0x000ea60000004200 */
[----:B------:R-:W-:Y:S01]  /*10720*/  FFMA.FTZ R4, R67, c[0x0][0x23c], -R4 ;  /* 0x00008f0043047a23 */ /* 0x000fe20000010804 */
[----:B------:R-:W-:Y:S02]  /*10730*/  MUFU.EX2 R61, R61 ;  /* 0x0000003d003d7308 */ /* 0x000fe40000000800 */
[----:B---3--:R-:W-:Y:S02]  /*10740*/  F2FP.BF16.PACK_AB R20, R127, R74 ;  /* 0x0000004a7f14723e */ /* 0x008fe400000010ff */
[----:B-----5:R-:W-:Y:S06]  /*10750*/  F2FP.BF16.PACK_AB R22, R164, R125 ;  /* 0x0000007da416723e */ /* 0x020fec00000010ff */
[----:B------:R-:W3:Y:S01]  /*10760*/  MUFU.EX2 R96, R96 ;  /* 0x0000006000607308 */ /* 0x000ee20000000800 */
[----:B-1----:R-:W-:Y:S09]  /*10770*/  F2FP.BF16.PACK_AB R21, R60, R57 ;  /* 0x000000393c15723e */ /* 0x002ff200000010ff */
[----:B------:R-:W-:Y:S10]  /*10780*/  MUFU.EX2 R107, R107 ;  /* 0x0000006b006b7308 */ /* 0x000ff40000000800 */
[----:B------:R-:W1:Y:S01]  /*10790*/  MUFU.EX2 R106, R106 ;  /* 0x0000006a006a7308 */ /* 0x000e620000000800 */
[----:B---3--:R-:W-:Y:S09]  /*107a0*/  F2FP.BF16.PACK_AB R23, R96, R61 ;  /* 0x0000003d6017723e */ /* 0x008ff200000010ff */
[----:B------:R-:W-:Y:S01]  /*107b0*/  MUFU.EX2 R104, R104 ;  /* 0x0000006800687308 */ /* 0x000fe20000000800 */
[C---:B----4-:R-:W-:Y:S08]  /*107c0*/  HMMA.16816.F32.BF16 R140, R20.reuse, R8, R140 ;  /* 0x00000008148c723c */ /* 0x050ff0000004188c */
[C---:B------:R-:W-:Y:S01]  /*107d0*/  HMMA.16816.F32.BF16 R136, R20.reuse, R10, R136 ;  /* 0x0000000a1488723c */ /* 0x040fe20000041888 */
[----:B------:R-:W3:Y:S01]  /*107e0*/  MUFU.EX2 R105, R105 ;  /* 0x0000006900697308 */ /* 0x000ee20000000800 */
[----:B------:R-:W4:Y:S06]  /*107f0*/  LDSM.16.MT88.4 R8, [R158+0x3c00] ;  /* 0x003c00009e08783b */ /* 0x000f2c0000004200 */
[C---:B--2---:R-:W-:Y:S03]  /*10800*/  HMMA.16816.F32.BF16 R132, R20.reuse, R12, R132 ;  /* 0x0000000c1484723c */ /* 0x044fe60000041884 */
[----:B------:R-:W-:Y:S05]  /*10810*/  MUFU.EX2 R30, R30 ;  /* 0x0000001e001e7308 */ /* 0x000fea0000000800 */
[----:B------:R-:W-:Y:S01]  /*10820*/  HMMA.16816.F32.BF16 R128, R20, R14, R128 ;  /* 0x0000000e1480723c */ /* 0x000fe20000041880 */
[----:B------:R-:W2:Y:S04]  /*10830*/  LDSM.16.MT88.4 R12, [R157+0x4000] ;  /* 0x004000009d0c783b */ /* 0x000ea80000004200 */
[----:B------:R-:W5:Y:S02]  /*10840*/  MUFU.EX2 R27, R27 ;  /* 0x0000001b001b7308 */ /* 0x000f640000000800 */
[----:B-1----:R-:W-:Y:S02]  /*10850*/  F2FP.BF16.PACK_AB R20, R106, R107 ;  /* 0x0000006b6a14723e */ /* 0x002fe400000010ff */
[----:B---3--:R-:W-:Y:S06]  /*10860*/  F2FP.BF16.PACK_AB R22, R105, R104 ;  /* 0x000000686916723e */ /* 0x008fec00000010ff */
[----:B------:R-:W-:Y:S10]  /*10870*/  MUFU.EX2 R34, R34 ;  /* 0x0000002200227308 */ /* 0x000ff40000000800 */
[----:B------:R-:W1:Y:S01]  /*10880*/  MUFU.EX2 R31, R31 ;  /* 0x0000001f001f7308 */ /* 0x000e620000000800 */
[----:B-----5:R-:W-:Y:S09]  /*10890*/  F2FP.BF16.PACK_AB R21, R27, R30 ;  /* 0x0000001e1b15723e */ /* 0x020ff200000010ff */
[----:B------:R-:W-:Y:S10]  /*108a0*/  MUFU.EX2 R94, R94 ;  /* 0x0000005e005e7308 */ /* 0x000ff40000000800 */
[----:B------:R-:W3:Y:S01]  /*108b0*/  MUFU.EX2 R73, R73 ;  /* 0x0000004900497308 */ /* 0x000ee20000000800 */
[----:B-1----:R-:W-:Y:S09]  /*108c0*/  F2FP.BF16.PACK_AB R23, R31, R34 ;  /* 0x000000221f17723e */ /* 0x002ff200000010ff */
        /* <DEDUP_REMOVED lines=8> */
[----:B------:R-:W4:Y:S04]  /*10950*/  LDSM.16.MT88.4 R8, [R157+0x4400] ;  /* 0x004400009d08783b */ /* 0x000f280000004200 */
        /* <DEDUP_REMOVED lines=14> */
[C---:B-----5:R-:W-:Y:S03]  /*10a40*/  HMMA.16816.F32.BF16 R132, R20.reuse, R16, R132 ;  /* 0x000000101484723c */ /* 0x060fe60000041884 */
[----:B------:R-:W-:Y:S04]  /*10a50*/  MUFU.EX2 R43, R43 ;  /* 0x0000002b002b7308 */ /* 0x000fe80000000800 */
[----:B--2---:R-:W-:Y:S01]  /*10a60*/  F2FP.BF16.PACK_AB R16, R5, R32 ;  /* 0x000000200510723e */ /* 0x004fe200000010ff */
[----:B------:R-:W-:Y:S04]  /*10a70*/  HMMA.16816.F32.BF16 R128, R20, R18, R128 ;  /* 0x000000121480723c */ /* 0x000fe80000041880 */
[----:B------:R-:W-:Y:S01]  /*10a80*/  FADD.FTZ R17, R79, R0 ;  /* 0x000000004f117221 */ /* 0x000fe20000010000 */
[----:B------:R-:W2:Y:S03]  /*10a90*/  MUFU.EX2 R46, R46 ;  /* 0x0000002e002e7308 */ /* 0x000ea60000000800 */
[----:B------:R-:W-:Y:S01]  /*10aa0*/  FADD.FTZ R2, R80, R17 ;  /* 0x0000001150027221 */ /* 0x000fe20000010000 */
[----:B-1----:R-:W-:Y:S03]  /*10ab0*/  F2FP.BF16.PACK_AB R18, R25, R24 ;  /* 0x000000181912723e */ /* 0x002fe600000010ff */
[----:B------:R-:W-:Y:S03]  /*10ac0*/  FADD.FTZ R21, R77, R2 ;  /* 0x000000024d157221 */ /* 0x000fe60000010000 */
[----:B------:R-:W-:Y:S01]  /*10ad0*/  MUFU.EX2 R47, R47 ;  /* 0x0000002f002f7308 */ /* 0x000fe20000000800 */
[----:B------:R-:W-:Y:S02]  /*10ae0*/  FADD.FTZ R2, R78, R21 ;  /* 0x000000154e027221 */ /* 0x000fe40000010000 */
[----:B------:R-:W1:Y:S07]  /*10af0*/  LDSM.16.MT88.4 R20, [R157+0x4800] ;  /* 0x004800009d14783b */ /* 0x000e6e0000004200 */
[----:B------:R-:W5:Y:S01]  /*10b00*/  MUFU.EX2 R50, R50 ;  /* 0x0000003200327308 */ /* 0x000f620000000800 */
[----:B--2---:R-:W-:Y:S09]  /*10b10*/  F2FP.BF16.PACK_AB R17, R46, R43 ;  /* 0x0000002b2e11723e */ /* 0x004ff200000010ff */
[----:B------:R-:W-:Y:S10]  /*10b20*/  MUFU.EX2 R28, R28 ;  /* 0x0000001c001c7308 */ /* 0x000ff40000000800 */
[----:B------:R-:W2:Y:S01]  /*10b30*/  MUFU.EX2 R29, R29 ;  /* 0x0000001d001d7308 */ /* 0x000ea20000000800 */
[----:B-----5:R-:W-:Y:S09]  /*10b40*/  F2FP.BF16.PACK_AB R19, R50, R47 ;  /* 0x0000002f3213723e */ /* 0x020ff200000010ff */
[----:B------:R-:W-:Y:S01]  /*10b50*/  MUFU.EX2 R33, R33 ;  /* 0x0000002100217308 */ /* 0x000fe20000000800 */
[C---:B----4-:R-:W-:Y:S08]  /*10b60*/  HMMA.16816.F32.BF16 R136, R16.reuse, R10, R136 ;  /* 0x0000000a1088723c */ /* 0x050ff00000041888 */
[C---:B---3--:R-:W-:Y:S01]  /*10b70*/  HMMA.16816.F32.BF16 R132, R16.reuse, R12, R132 ;  /* 0x0000000c1084723c */ /* 0x048fe20000041884 */
[----:B------:R-:W3:Y:S07]  /*10b80*/  MUFU.EX2 R40, R40 ;  /* 0x0000002800287308 */ /* 0x000eee0000000800 */
[C---:B------:R-:W-:Y:S03]  /*10b90*/  HMMA.16816.F32.BF16 R128, R16.reuse, R14, R128 ;  /* 0x0000000e1080723c */ /* 0x040fe60000041880 */
[----:B------:R-:W-:Y:S05]  /*10ba0*/  MUFU.EX2 R51, R51 ;  /* 0x0000003300337308 */ /* 0x000fea0000000800 */
[----:B------:R-:W-:Y:S05]  /*10bb0*/  HMMA.16816.F32.BF16 R140, R16, R8, R140 ;  /* 0x00000008108c723c */ /* 0x000fea000004188c */
[----:B------:R-:W4:Y:S02]  /*10bc0*/  MUFU.EX2 R0, R55 ;  /* 0x0000003700007308 */ /* 0x000f240000000800 */
[----:B------:R-:W-:Y:S01]  /*10bd0*/  FADD.FTZ R9, R75, R2 ;  /* 0x000000024b097221 */ /* 0x000fe20000010000 */
[----:B--2---:R-:W-:Y:S04]  /*10be0*/  F2FP.BF16.PACK_AB R16, R29, R28 ;  /* 0x0000001c1d10723e */ /* 0x004fe800000010ff */
[----:B------:R-:W-:Y:S01]  /*10bf0*/  FADD.FTZ R8, R76, R9 ;  /* 0x000000094c087221 */ /* 0x000fe20000010000 */
[----:B---3--:R-:W-:Y:S02]  /*10c00*/  F2FP.BF16.PACK_AB R18, R40, R33 ;  /* 0x000000212812723e */ /* 0x008fe400000010ff */
[----:B------:R-:W-:Y:S01]  /*10c10*/  MUFU.EX2 R2, R58 ;  /* 0x0000003a00027308 */ /* 0x000fe20000000800 */
[----:B------:R-:W-:Y:S02]  /*10c20*/  FADD.FTZ R165, R165, R8 ;  /* 0x00000008a5a57221 */ /* 0x000fe40000010000 */
[----:B------:R-:W-:Y:S02]  /*10c30*/  FADD.FTZ R8, R53, R52 ;  /* 0x0000003435087221 */ /* 0x000fe40000010000 */
[----:B------:R-:W-:Y:S02]  /*10c40*/  FADD.FTZ R10, R74, R165 ;  /* 0x000000a54a0a7221 */ /* 0x000fe40000010000 */
[----:B------:R-:W-:Y:S02]  /*10c50*/  FADD.FTZ R57, R57, R8 ;  /* 0x0000000839397221 */ /* 0x000fe40000010000 */
[----:B------:R-:W-:Y:S01]  /*10c60*/  FADD.FTZ R12, R127, R10 ;  /* 0x0000000a7f0c7221 */ /* 0x000fe20000010000 */
[----:B------:R-:W2:Y:S01]  /*10c70*/  MUFU.EX2 R41, R59 ;  /* 0x0000003b00297308 */ /* 0x000ea20000000800 */
[----:B------:R-:W-:Y:S01]  /*10c80*/  FADD.FTZ R60, R60, R57 ;  /* 0x000000393c3c7221 */ /* 0x000fe20000010000 */
[----:B------:R-:W3:Y:S01]  /*10c90*/  LDSM.16.MT88.4 R8, [R158+0x4800] ;  /* 0x004800009e08783b */ /* 0x000ee20000004200 */
[----:B------:R-:W-:Y:S01]  /*10ca0*/  FADD.FTZ R125, R125, R12 ;  /* 0x0000000c7d7d7221 */ /* 0x000fe20000010000 */
[----:B----4-:R-:W-:Y:S01]  /*10cb0*/  F2FP.BF16.PACK_AB R17, R0, R51 ;  /* 0x000000330011723e */ /* 0x010fe200000010ff */
[----:B------:R-:W-:Y:S01]  /*10cc0*/  FADD.FTZ R61, R61, R60 ;  /* 0x0000003c3d3d7221 */ /* 0x000fe20000010000 */
[----:B------:R-:W-:Y:S01]  /*10cd0*/  MOV R127, R68 ;  /* 0x00000044007f7202 */ /* 0x000fe20000000f00 */
[----:B------:R-:W-:Y:S01]  /*10ce0*/  FADD.FTZ R164, R164, R125 ;  /* 0x0000007da4a47221 */ /* 0x000fe20000010000 */
[----:B------:R-:W-:Y:S01]  /*10cf0*/  MOV R125, R70 ;  /* 0x00000046007d7202 */ /* 0x000fe20000000f00 */
[----:B------:R-:W-:Y:S01]  /*10d00*/  FADD.FTZ R61, R96, R61 ;  /* 0x0000003d603d7221 */ /* 0x000fe20000010000 */
[----:B------:R-:W-:Y:S01]  /*10d10*/  MUFU.EX2 R7, R7 ;  /* 0x0000000700077308 */ /* 0x000fe20000000800 */
[----:B------:R-:W-:Y:S01]  /*10d20*/  FADD.FTZ R49, R107, R164 ;  /* 0x000000a46b317221 */ /* 0x000fe20000010000 */
[----:B------:R-:W4:Y:S01]  /*10d30*/  LDSM.16.MT88.4 R12, [R157+0x4c00] ;  /* 0x004c00009d0c783b */ /* 0x000f220000004200 */
[----:B------:R-:W-:Y:S02]  /*10d40*/  FADD.FTZ R52, R30, R61 ;  /* 0x0000003d1e347221 */ /* 0x000fe40000010000 */
[----:B------:R-:W-:Y:S02]  /*10d50*/  FADD.FTZ R49, R106, R49 ;  /* 0x000000316a317221 */ /* 0x000fe40000010000 */
[----:B------:R-:W-:Y:S02]  /*10d60*/  FADD.FTZ R27, R27, R52 ;  /* 0x000000341b1b7221 */ /* 0x000fe40000010000 */
[----:B------:R-:W-:Y:S01]  /*10d70*/  FADD.FTZ R104, R104, R49 ;  /* 0x0000003168687221 */ /* 0x000fe20000010000 */
[----:B------:R-:W5:Y:S01]  /*10d80*/  MUFU.EX2 R44, R44 ;  /* 0x0000002c002c7308 */ /* 0x000f620000000800 */
[----:B------:R-:W-:Y:S02]  /*10d90*/  FADD.FTZ R34, R34, R27 ;  /* 0x0000001b22227221 */ /* 0x000fe40000010000 */
[----:B------:R-:W-:Y:S01]  /*10da0*/  FADD.FTZ R105, R105, R104 ;  /* 0x0000006869697221 */ /* 0x000fe20000010000 */
[----:B--2---:R-:W-:Y:S01]  /*10db0*/  F2FP.BF16.PACK_AB R19, R41, R2 ;  /* 0x000000022913723e */ /* 0x004fe200000010ff */
[----:B------:R-:W-:Y:S02]  /*10dc0*/  FADD.FTZ R31, R31, R34 ;  /* 0x000000221f1f7221 */ /* 0x000fe40000010000 */
[----:B------:R-:W-:Y:S02]  /*10dd0*/  FADD.FTZ R94, R94, R105 ;  /* 0x000000695e5e7221 */ /* 0x000fe40000010000 */
[----:B------:R-:W-:Y:S01]  /*10de0*/  FADD.FTZ R38, R38, R31 ;  /* 0x0000001f26267221 */ /* 0x000fe20000010000 */
[----:B------:R-:W-:Y:S01]  /*10df0*/  MUFU.EX2 R26, R26 ;  /* 0x0000001a001a7308 */ /* 0x000fe20000000800 */
[C---:B-1----:R-:W-:Y:S01]  /*10e00*/  HMMA.16816.F32.BF16 R140, R16.reuse, R20, R140 ;  /* 0x00000014108c723c */ /* 0x042fe2000004188c */
[----:B------:R-:W-:Y:S02]  /*10e10*/  FADD.FTZ R73, R73, R94 ;  /* 0x0000005e49497221 */ /* 0x000fe40000010000 */
[----:B------:R-:W-:Y:S02]  /*10e20*/  FADD.FTZ R38, R35, R38 ;  /* 0x0000002623267221 */ /* 0x000fe40000010000 */
[----:B------:R-:W-:Y:S02]  /*10e30*/  FADD.FTZ R36, R36, R73 ;  /* 0x0000004924247221 */ /* 0x000fe40000010000 */
[----:B------:R-:W-:Y:S01]  /*10e40*/  FADD.FTZ R39, R39, R38 ;  /* 0x0000002627277221 */ /* 0x000fe20000010000 */
[C---:B------:R-:W-:Y:S01]  /*10e50*/  HMMA.16816.F32.BF16 R136, R16.reuse, R22, R136 ;  /* 0x000000161088723c */ /* 0x040fe20000041888 */
[----:B------:R-:W1:Y:S01]  /*10e60*/  MUFU.EX2 R69, R69 ;  /* 0x0000004500457308 */ /* 0x000e620000000800 */
[----:B------:R-:W2:Y:S02]  /*10e70*/  LDSM.16.MT88.4 R20, [R158+0x4c00] ;  /* 0x004c00009e14783b */ /* 0x000ea40000004200 */
[----:B------:R-:W-:Y:S02]  /*10e80*/  FADD.FTZ R37, R37, R36 ;  /* 0x0000002425257221 */ /* 0x000fe40000010000 */
[----:B------:R-:W-:Y:S02]  /*10e90*/  FADD.FTZ R42, R42, R39 ;  /* 0x000000272a2a7221 */ /* 0x000fe40000010000 */
[C---:B---3--:R-:W-:Y:S03]  /*10ea0*/  HMMA.16816.F32.BF16 R132, R16.reuse, R8, R132 ;  /* 0x000000081084723c */ /* 0x048fe60000041884 */
[----:B------:R-:W-:Y:S01]  /*10eb0*/  MUFU.EX2 R45, R45 ;  /* 0x0000002d002d7308 */ /* 0x000fe20000000800 */
[----:B------:R-:W-:Y:S02]  /*10ec0*/  FADD.FTZ R32, R32, R37 ;  /* 0x0000002520207221 */ /* 0x000fe40000010000 */
[----:B------:R-:W-:Y:S01]  /*10ed0*/  FADD.FTZ R43, R43, R42 ;  /* 0x0000002a2b2b7221 */ /* 0x000fe20000010000 */
[----:B-----5:R-:W-:Y:S01]  /*10ee0*/  F2FP.BF16.PACK_AB R8, R44, R7 ;  /* 0x000000072c08723e */ /* 0x020fe200000010ff */
[----:B------:R-:W-:Y:S01]  /*10ef0*/  FADD.FTZ R5, R5, R32 ;  /* 0x0000002005057221 */ /* 0x000fe20000010000 */
[----:B------:R-:W-:Y:S03]  /*10f00*/  HMMA.16816.F32.BF16 R128, R16, R10, R128 ;  /* 0x0000000a1080723c */ /* 0x000fe60000041880 */
[----:B------:R-:W-:Y:S01]  /*10f10*/  FADD.FTZ R46, R46, R43 ;  /* 0x0000002b2e2e7221 */ /* 0x000fe20000010000 */
[----:B------:R-:W3:Y:S01]  /*10f20*/  MUFU.EX2 R48, R48 ;  /* 0x0000003000307308 */ /* 0x000ee20000000800 */
[----:B------:R-:W-:Y:S02]  /*10f30*/  FADD.FTZ R24, R24, R5 ;  /* 0x0000000518187221 */ /* 0x000fe40000010000 */
[----:B------:R-:W-:Y:S01]  /*10f40*/  FADD.FTZ R47, R47, R46 ;  /* 0x0000002e2f2f7221 */ /* 0x000fe20000010000 */
[----:B-1----:R-:W-:Y:S01]  /*10f50*/  F2FP.BF16.PACK_AB R10, R69, R26 ;  /* 0x0000001a450a723e */ /* 0x002fe200000010ff */
[----:B------:R-:W-:Y:S03]  /*10f60*/  FADD.FTZ R25, R25, R24 ;  /* 0x0000001819197221 */ /* 0x000fe60000010000 */
[----:B------:R-:W-:Y:S02]  /*10f70*/  FADD.FTZ R50, R50, R47 ;  /* 0x0000002f32327221 */ /* 0x000fe40000010000 */
[----:B------:R-:W-:Y:S02]  /*10f80*/  MUFU.EX2 R30, R66 ;  /* 0x00000042001e7308 */ /* 0x000fe40000000800 */
[----:B------:R-:W-:Y:S04]  /*10f90*/  FADD.FTZ R5, R51, R50 ;  /* 0x0000003233057221 */ /* 0x000fe80000010000 */
[----:B------:R-:W-:Y:S04]  /*10fa0*/  FADD.FTZ R5, R0, R5 ;  /* 0x0000000500057221 */ /* 0x000fe80000010000 */
[----:B------:R-:W1:Y:S01]  /*10fb0*/  MUFU.EX2 R123, R4 ;  /* 0x00000004007b7308 */ /* 0x000e620000000800 */
[----:B------:R-:W-:Y:S01]  /*10fc0*/  FADD.FTZ R0, R2, R5 ;  /* 0x0000000502007221 */ /* 0x000fe20000010000 */
[C---:B---3--:R-:W-:Y:S03]  /*10fd0*/  F2FP.BF16.PACK_AB R9, R48.reuse, R45 ;  /* 0x0000002d3009723e */ /* 0x048fe600000010ff */
[----:B------:R-:W-:Y:S04]  /*10fe0*/  FADD.FTZ R0, R41, R0 ;  /* 0x0000000029007221 */ /* 0x000fe80000010000 */
[----:B------:R-:W-:Y:S04]  /*10ff0*/  FADD.FTZ R45, R45, R0 ;  /* 0x000000002d2d7221 */ /* 0x000fe80000010000 */
[----:B------:R-:W-:Y:S01]  /*11000*/  FADD.FTZ R45, R48, R45 ;  /* 0x0000002d302d7221 */ /* 0x000fe20000010000 */
[C---:B-1----:R-:W-:Y:S03]  /*11010*/  F2FP.BF16.PACK_AB R11, R123.reuse, R30 ;  /* 0x0000001e7b0b723e */ /* 0x042fe600000010ff */
[----:B------:R-:W-:Y:S04]  /*11020*/  FADD.FTZ R30, R30, R45 ;  /* 0x0000002d1e1e7221 */ /* 0x000fe80000010000 */
[----:B------:R-:W-:Y:S01]  /*11030*/  FADD.FTZ R123, R123, R30 ;  /* 0x0000001e7b7b7221 */ /* 0x000fe20000010000 */
[C---:B----4-:R-:W-:Y:S07]  /*11040*/  HMMA.16816.F32.BF16 R140, R8.reuse, R12, R140 ;  /* 0x0000000c088c723c */ /* 0x050fee000004188c */
[----:B------:R-:W-:Y:S01]  /*11050*/  FADD.FTZ R12, R28, R25 ;  /* 0x000000191c0c7221 */ /* 0x000fe20000010000 */
[C---:B------:R-:W-:Y:S04]  /*11060*/  HMMA.16816.F32.BF16 R136, R8.reuse, R14, R136 ;  /* 0x0000000e0888723c */ /* 0x040fe80000041888 */
[----:B------:R-:W-:Y:S04]  /*11070*/  FADD.FTZ R12, R29, R12 ;  /* 0x0000000c1d0c7221 */ /* 0x000fe80000010000 */
[C---:B--2---:R-:W-:Y:S04]  /*11080*/  HMMA.16816.F32.BF16 R132, R8.reuse, R20, R132 ;  /* 0x000000140884723c */ /* 0x044fe80000041884 */
[----:B------:R-:W-:Y:S04]  /*11090*/  FADD.FTZ R33, R33, R12 ;  /* 0x0000000c21217221 */ /* 0x000fe80000010000 */
[----:B------:R-:W-:Y:S01]  /*110a0*/  FADD.FTZ R40, R40, R33 ;  /* 0x0000002128287221 */ /* 0x000fe20000010000 */
[----:B------:R-:W-:Y:S03]  /*110b0*/  HMMA.16816.F32.BF16 R128, R8, R22, R128 ;  /* 0x000000160880723c */ /* 0x000fe60000041880 */
[----:B------:R-:W-:Y:S04]  /*110c0*/  FADD.FTZ R7, R7, R40 ;  /* 0x0000002807077221 */ /* 0x000fe80000010000 */
[----:B------:R-:W-:Y:S05]  /*110d0*/  FADD.FTZ R7, R44, R7 ;  /* 0x000000072c077221 */ /* 0x000fea0000010000 */
[----:B------:R-:W-:Y:S04]  /*110e0*/  FADD.FTZ R26, R26, R7 ;  /* 0x000000071a1a7221 */ /* 0x000fe80000010000 */
[----:B------:R-:W-:Y:S01]  /*110f0*/  FADD.FTZ R121, R69, R26 ;  /* 0x0000001a45797221 */ /* 0x000fe20000010000 */
[----:B------:R-:W-:-:S05]  /*11100*/  @P0 BRA `(.L_x_4576) ;  /* 0xffffcfa000000947 */ /* 0x000fca000383ffff */
.L_x_4572:
[----:B------:R-:W1:Y:S01]  /*11110*/  SHFL.BFLY PT, R4, R121, 0x2, 0x1f ;  /* 0x0c401f0079047f89 */ /* 0x000e6200000e0000 */
[----:B------:R-:W-:Y:S01]  /*11120*/  IMAD.MOV.U32 R5, RZ, RZ, 0x3f800000 ;  /* 0x3f800000ff057424 */ /* 0x000fe200078e00ff */
[----:B------:R-:W-:Y:S01]  /*11130*/  SHF.R.S32.HI R7, RZ, 0x1f, R150 ;  /* 0x0000001fff077819 */ /* 0x000fe20000011496 */
[----:B------:R-:W-:Y:S01]  /*11140*/  IMAD.MOV.U32 R6, RZ, RZ, 0x3f800000 ;  /* 0x3f800000ff067424 */ /* 0x000fe200078e00ff */
[----:B------:R-:W2:Y:S01]  /*11150*/  SHFL.BFLY PT, R0, R123, 0x2, 0x1f ;  /* 0x0c401f007b007f89 */ /* 0x000ea200000e0000 */
[----:B------:R-:W-:Y:S01]  /*11160*/  ULDC.U8 UR4, c[0x0][0x328] ;  /* 0x0000ca0000047ab9 */ /* 0x000fe20000000000 */
[----:B-1----:R-:W-:-:S02]  /*11170*/  FADD.FTZ R4, R4, R121 ;  /* 0x0000007904047221 */ /* 0x002fc40000010000 */
[----:B--2---:R-:W-:-:S03]  /*11180*/  FADD.FTZ R9, R0, R123 ;  /* 0x0000007b00097221 */ /* 0x004fc60000010000 */
[----:B------:R-:W1:Y:S04]  /*11190*/  SHFL.BFLY PT, R3, R4, 0x1, 0x1f ;  /* 0x0c201f0004037f89 */ /* 0x000e6800000e0000 */
[----:B------:R-:W2:Y:S04]  /*111a0*/  SHFL.BFLY PT, R2, R9, 0x1, 0x1f ;  /* 0x0c201f0009027f89 */ /* 0x000ea800000e0000 */
[----:B------:R-:W3:Y:S01]  /*111b0*/  S2R R0, SR_TID.X ;  /* 0x0000000000007919 */ /* 0x000ee20000002100 */
[----:B-1----:R-:W-:Y:S01]  /*111c0*/  FADD.FTZ R3, R4, R3 ;  /* 0x0000000304037221 */ /* 0x002fe20000010000 */
[----:B------:R-:W-:Y:S01]  /*111d0*/  LEA.HI R4, R7, R150, RZ, 0x3 ;  /* 0x0000009607047211 */ /* 0x000fe200078f18ff */
[----:B--2---:R-:W-:-:S03]  /*111e0*/  FADD.FTZ R2, R9, R2 ;  /* 0x0000000209027221 */ /* 0x004fc60000010000 */
[----:B------:R-:W-:Y:S02]  /*111f0*/  FSETP.NE.FTZ.AND P3, PT, R3, RZ, PT ;  /* 0x000000ff0300720b */ /* 0x000fe40003f75000 */
[----:B------:R-:W-:Y:S02]  /*11200*/  LOP3.LUT R7, R4, 0xfffffff8, RZ, 0xc0, !PT ;  /* 0xfffffff804077812 */ /* 0x000fe400078ec0ff */
[----:B------:R-:W-:Y:S02]  /*11210*/  FSETP.NE.FTZ.AND P2, PT, R2, RZ, PT ;  /* 0x000000ff0200720b */ /* 0x000fe40003f55000 */
[----:B------:R-:W-:-:S07]  /*11220*/  IADD3 R7, R150, -R7, RZ ;  /* 0x8000000796077210 */ /* 0x000fce0007ffe0ff */
        /* <DEDUP_REMOVED lines=8> */
[C---:B------:R-:W-:Y:S01]  /*112b0*/  FMUL.FTZ R132, R5.reuse, R132 ;  /* 0x0000008405847220 */ /* 0x040fe20000410000 */
[----:B------:R-:W4:Y:S01]  /*112c0*/  @P2 MUFU.LG2 R2, R2 ;  /* 0x0000000200022308 */ /* 0x000f220000000c00 */
        /* <DEDUP_REMOVED lines=8> */
[CC--:B------:R-:W-:Y:S01]  /*11350*/  LEA.HI R4, R5.reuse, R0.reuse, RZ, 0x2 ;  /* 0x0000000005047211 */ /* 0x0c0fe200078f10ff */
[C---:B------:R-:W-:Y:S01]  /*11360*/  FMUL.FTZ R139, R6.reuse, R139 ;  /* 0x0000008b068b7220 */ /* 0x040fe20000410000 */
[----:B------:R-:W-:Y:S01]  /*11370*/  LEA.HI R5, R5, R0, RZ, 0x5 ;  /* 0x0000000005057211 */ /* 0x000fe200078f28ff */
[----:B------:R-:W-:Y:S01]  /*11380*/  FMUL.FTZ R138, R6, R138 ;  /* 0x0000008a068a7220 */ /* 0x000fe20000410000 */
[----:B------:R-:W-:Y:S01]  /*11390*/  LOP3.LUT R9, R4, 0xfffffffc, RZ, 0xc0, !PT ;  /* 0xfffffffc04097812 */ /* 0x000fe200078ec0ff */
[C---:B------:R-:W-:Y:S01]  /*113a0*/  FMUL.FTZ R135, R6.reuse, R135 ;  /* 0x0000008706877220 */ /* 0x040fe20000410000 */
[C---:B------:R-:W-:Y:S01]  /*113b0*/  LEA.HI R4, R7.reuse, R7, RZ, 0x1 ;  /* 0x0000000707047211 */ /* 0x040fe200078f08ff */
[C---:B------:R-:W-:Y:S01]  /*113c0*/  FMUL.FTZ R134, R6.reuse, R134 ;  /* 0x0000008606867220 */ /* 0x040fe20000410000 */
[----:B------:R-:W-:Y:S01]  /*113d0*/  SHF.R.S32.HI R8, RZ, 0x5, R5 ;  /* 0x00000005ff087819 */ /* 0x000fe20000011405 */
[C---:B------:R-:W-:Y:S01]  /*113e0*/  FMUL.FTZ R131, R6.reuse, R131 ;  /* 0x0000008306837220 */ /* 0x040fe20000410000 */
[----:B------:R-:W-:Y:S01]  /*113f0*/  SHF.R.S32.HI R10, RZ, 0x1, R4 ;  /* 0x00000001ff0a7819 */ /* 0x000fe20000011404 */
[----:B------:R-:W-:Y:S01]  /*11400*/  FMUL.FTZ R130, R6, R130 ;  /* 0x0000008206827220 */ /* 0x000fe20000410000 */
[----:B------:R-:W-:Y:S01]  /*11410*/  LOP3.LUT R4, R4, 0x3fffffe, RZ, 0xc0, !PT ;  /* 0x03fffffe04047812 */ /* 0x000fe200078ec0ff */
[----:B------:R-:W-:Y:S01]  /*11420*/  IMAD.IADD R9, R0, 0x1, -R9 ;  /* 0x0000000100097824 */ /* 0x000fe200078e0a09 */
[C---:B------:R-:W-:Y:S01]  /*11430*/  LOP3.LUT P0, RZ, R10.reuse, 0x2, RZ, 0xc0, !PT ;  /* 0x000000020aff7812 */ /* 0x040fe2000780c0ff */
[----:B------:R-:W-:Y:S01]  /*11440*/  IMAD.SHL.U32 R6, R10, 0x40, RZ ;  /* 0x000000400a067824 */ /* 0x000fe200078e00ff */
[----:B------:R-:W-:Y:S01]  /*11450*/  IADD3 R4, R7, -R4, RZ ;  /* 0x8000000407047210 */ /* 0x000fe20007ffe0ff */
[----:B------:R-:W-:Y:S01]  /*11460*/  IMAD R9, R8, 0x100, R9 ;  /* 0x0000010008097824 */ /* 0x000fe200078e0209 */
[----:B------:R-:W-:Y:S01]  /*11470*/  LOP3.LUT R10, R10, 0x1, RZ, 0xc0, !PT ;  /* 0x000000010a0a7812 */ /* 0x000fe200078ec0ff */
[----:B-1----:R-:W-:Y:S01]  /*11480*/  @P3 FMUL.FTZ R3, R3, 0.69314718246459960938 ;  /* 0x3f31721803033820 */ /* 0x002fe20000410000 */
[----:B------:R-:W-:Y:S01]  /*11490*/  LOP3.LUT R6, R6, 0xc0, RZ, 0xc0, !PT ;  /* 0x000000c006067812 */ /* 0x000fe200078ec0ff */
[----:B------:R-:W-:Y:S01]  /*114a0*/  IMAD R4, R4, 0x10, R9 ;  /* 0x0000001004047824 */ /* 0x000fe200078e0209 */
[----:B------:R-:W-:-:S02]  /*114b0*/  ISETP.NE.U32.AND P1, PT, R10, 0x1, PT ;  /* 0x000000010a00780c */ /* 0x000fc40003f25070 */
[----:B------:R-:W-:Y:S01]  /*114c0*/  LEA.HI R7, R6, R6, RZ, 0x1d ;  /* 0x0000000606077211 */ /* 0x000fe200078fe8ff */
[----:B------:R-:W-:Y:S01]  /*114d0*/  IMAD.MOV.U32 R6, RZ, RZ, -0x10 ;  /* 0xfffffff0ff067424 */ /* 0x000fe200078e00ff */
[----:B------:R-:W-:Y:S02]  /*114e0*/  F2FP.BF16.PACK_AB R142, R143, R142 ;  /* 0x0000008e8f8e723e */ /* 0x000fe400000010ff */
[----:B------:R-:W-:Y:S02]  /*114f0*/  LEA R4, R4, R7, 0x1 ;  /* 0x0000000704047211 */ /* 0x000fe400078e08ff */
[----:B------:R-:W-:Y:S02]  /*11500*/  SEL R6, R6, 0x10, !P1 ;  /* 0x0000001006067807 */ /* 0x000fe40004800000 */
[----:B------:R-:W-:Y:S01]  /*11510*/  SHF.L.U32 R7, R4, 0x1, RZ ;  /* 0x0000000104077819 */ /* 0x000fe200000006ff */
[----:B------:R-:W-:Y:S01]  /*11520*/  IMAD.MOV.U32 R4, RZ, RZ, 0x7f800000 ;  /* 0x7f800000ff047424 */ /* 0x000fe200078e00ff */
[----:B------:R-:W-:Y:S01]  /*11530*/  F2FP.BF16.PACK_AB R138, R139, R138 ;  /* 0x0000008a8b8a723e */ /* 0x000fe200000010ff */
[----:B------:R-:W-:Y:S01]  /*11540*/  @P3 FFMA.FTZ R4, R68, c[0x0][0x238], R3 ;  /* 0x00008e0044043a23 */ /* 0x000fe20000010003 */
[C---:B------:R-:W-:Y:S01]  /*11550*/  IADD3 R9, R7.reuse, 0x20, RZ ;  /* 0x0000002007097810 */ /* 0x040fe20007ffe0ff */
[C---:B------:R-:W-:Y:S01]  /*11560*/  IMAD.IADD R11, R7.reuse, 0x1, R6 ;  /* 0x00000001070b7824 */ /* 0x040fe200078e0206 */
[----:B------:R-:W-:Y:S01]  /*11570*/  @P0 IADD3 R9, R7, -0x20, RZ ;  /* 0xffffffe007090810 */ /* 0x000fe20007ffe0ff */
[----:B------:R-:W-:Y:S01]  /*11580*/  STS [R7], R140 ;  /* 0x0000008c07007388 */ /* 0x000fe20000000800 */
[----:B------:R-:W-:-:S02]  /*11590*/  F2FP.BF16.PACK_AB R134, R135, R134 ;  /* 0x000000868786723e */ /* 0x000fc400000010ff */
[----:B------:R-:W-:Y:S01]  /*115a0*/  F2FP.BF16.PACK_AB R128, R129, R128 ;  /* 0x000000808180723e */ /* 0x000fe200000010ff */
[----:B------:R4:W-:Y:S01]  /*115b0*/  STS [R7+0x200], R142 ;  /* 0x0002008e07007388 */ /* 0x0009e20000000800 */
[----:B------:R-:W-:Y:S02]  /*115c0*/  F2FP.BF16.PACK_AB R130, R131, R130 ;  /* 0x000000828382723e */ /* 0x000fe400000010ff */
[----:B------:R-:W-:Y:S01]  /*115d0*/  IADD3 R13, R6, R9, RZ ;  /* 0x00000009060d7210 */ /* 0x000fe20007ffe0ff */
[----:B------:R1:W-:Y:S01]  /*115e0*/  STS [R11], R136 ;  /* 0x000000880b007388 */ /* 0x0003e20000000800 */
[----:B------:R-:W-:Y:S02]  /*115f0*/  ISETP.NE.AND P0, PT, RZ, UR4, PT ;  /* 0x00000004ff007c0c */ /* 0x000fe4000bf05270 */
[----:B------:R-:W-:Y:S01]  /*11600*/  MOV R6, 0x7f800000 ;  /* 0x7f80000000067802 */ /* 0x000fe20000000f00 */
[----:B------:R1:W-:Y:S04]  /*11610*/  STS [R11+0x200], R138 ;  /* 0x0002008a0b007388 */ /* 0x0003e80000000800 */
[----:B------:R1:W-:Y:S04]  /*11620*/  STS [R9], R132 ;  /* 0x0000008409007388 */ /* 0x0003e80000000800 */
[----:B------:R1:W-:Y:S04]  /*11630*/  STS [R9+0x200], R134 ;  /* 0x0002008609007388 */ /* 0x0003e80000000800 */
[----:B------:R1:W-:Y:S04]  /*11640*/  STS [R13], R128 ;  /* 0x000000800d007388 */ /* 0x0003e80000000800 */
[----:B------:R1:W-:Y:S01]  /*11650*/  STS [R13+0x200], R130 ;  /* 0x000200820d007388 */ /* 0x0003e20000000800 */
[----:B----4-:R-:W-:-:S04]  /*11660*/  @P2 FMUL.FTZ R7, R2, 0.69314718246459960938 ;  /* 0x3f31721802072820 */ /* 0x010fc80000410000 */
        /* <DEDUP_REMOVED lines=9> */
.L_x_4577:
[----:B------:R-:W2:Y:S04]  /*11700*/  S2R R3, SR_CTAID.Z ;  /* 0x0000000000037919 */ /* 0x000ea80000002700 */
[----:B------:R-:W2:Y:S02]  /*11710*/  S2R R2, SR_CTAID.Y ;  /* 0x0000000000027919 */ /* 0x000ea40000002600 */
[----:B--2---:R-:W-:-:S04]  /*11720*/  IMAD R7, R2, c[0x0][0x1c0], R3 ;  /* 0x0000700002077a24 */ /* 0x004fc800078e0203 */
[----:B------:R-:W-:Y:S02]  /*11730*/  IMAD R7, R7, c[0x0][0x214], RZ ;  /* 0x0000850007077a24 */ /* 0x000fe400078e02ff */
.L_x_4578:
[----:B------:R-:W-:Y:S01]  /*11740*/  BAR.SYNC.DEFER_BLOCKING 0x0 ;  /* 0x0000000000007b1d */ /* 0x000fe20000010000 */
[----:B------:R-:W-:Y:S01]  /*11750*/  LOP3.LUT R5, R5, 0xffffffe0, RZ, 0xc0, !PT ;  /* 0xffffffe005057812 */ /* 0x000fe200078ec0ff */
[----:B------:R-:W-:Y:S01]  /*11760*/  IMAD.WIDE.U32 R20, R148, c[0x0][0x1e8], RZ ;  /* 0x00007a0094147a25 */ /* 0x000fe200078e00ff */
[----:B-1----:R-:W-:Y:S02]  /*11770*/  SHF.R.S32.HI R11, RZ, 0x1f, R8 ;  /* 0x0000001fff0b7819 */ /* 0x002fe40000011408 */
        /* <DEDUP_REMOVED lines=31> */
.L_x_4580:
[----:B------:R-:W-:Y:S05]  /*11970*/  BSYNC B0 ;  /* 0x0000000000007941 */ /* 0x000fea0003800000 */
.L_x_4579:
[----:B------:R-:W5:Y:S01]  /*11980*/  S2R R7, SR_CTAID.X ;  /* 0x0000000000077919 */ /* 0x000f620000002500 */
[----:B------:R-:W-:Y:S01]  /*11990*/  SHF.R.S32.HI R109, RZ, 0x1f, R108 ;  /* 0x0000001fff6d7819 */ /* 0x000fe2000001146c */
[----:B------:R-:W-:Y:S01]  /*119a0*/  BSSY B0, `(.L_x_4581) ;  /* 0x000001e000007945 */ /* 0x000fe20003800000 */
[----:B----4-:R-:W-:Y:S01]  /*119b0*/  SHF.R.S32.HI R4, RZ, 0x1f, R3 ;  /* 0x0000001fff047819 */ /* 0x010fe20000011403 */
[----:B------:R-:W4:Y:S01]  /*119c0*/  S2R R2, SR_TID.X ;  /* 0x0000000000027919 */ /* 0x000f220000002100 */
[----:B-----5:R-:W-:-:S04]  /*119d0*/  IMAD.SHL.U32 R7, R7, 0x40, RZ ;  /* 0x0000004007077824 */ /* 0x020fc800078e00ff */
[----:B------:R-:W-:Y:S01]  /*119e0*/  IMAD.WIDE.U32 R10, R7, c[0x0][0x1e8], R108 ;  /* 0x00007a00070a7a25 */ /* 0x000fe200078e006c */
[----:B------:R-:W-:Y:S02]  /*119f0*/  SHF.R.S32.HI R6, RZ, 0x1f, R7 ;  /* 0x0000001fff067819 */ /* 0x000fe40000011407 */
[----:B----4-:R-:W-:Y:S02]  /*11a00*/  SHF.R.S32.HI R9, RZ, 0x1f, R2 ;  /* 0x0000001fff097819 */ /* 0x010fe40000011402 */
[----:B------:R-:W-:Y:S01]  /*11a10*/  IADD3 R10, P0, R0, R10, RZ ;  /* 0x0000000a000a7210 */ /* 0x000fe20007f1e0ff */
[----:B------:R-:W-:Y:S01]  /*11a20*/  IMAD R6, R6, c[0x0][0x1e8], RZ ;  /* 0x00007a0006067a24 */ /* 0x000fe200078e02ff */
[----:B------:R-:W-:Y:S01]  /*11a30*/  LEA.HI R9, R9, R2, RZ, 0x2 ;  /* 0x0000000209097211 */ /* 0x000fe200078f10ff */
[----:B------:R-:W-:Y:S02]  /*11a40*/  IMAD R0, R4, c[0x0][0x1f0], RZ ;  /* 0x00007c0004007a24 */ /* 0x000fe400078e02ff */
[----:B------:R-:W-:Y:S01]  /*11a50*/  IMAD R5, R7, c[0x0][0x1ec], R6 ;  /* 0x00007b0007057a24 */ /* 0x000fe200078e0206 */
[----:B------:R-:W-:Y:S01]  /*11a60*/  SHF.R.S32.HI R2, RZ, 0x2, R9 ;  /* 0x00000002ff027819 */ /* 0x000fe20000011409 */
[----:B------:R-:W-:-:S02]  /*11a70*/  IMAD.IADD R7, R146, 0x1, -R7 ;  /* 0x0000000192077824 */ /* 0x000fc400078e0a07 */
[C---:B------:R-:W-:Y:S01]  /*11a80*/  IMAD R0, R3.reuse, c[0x0][0x1f4], R0 ;  /* 0x00007d0003007a24 */ /* 0x040fe200078e0200 */
[----:B------:R-:W-:Y:S02]  /*11a90*/  IADD3.X R11, R148, R11, R5, P0, !PT ;  /* 0x0000000b940b7210 */ /* 0x000fe400007fe405 */
[----:B------:R-:W-:Y:S02]  /*11aa0*/  ISETP.GE.AND P0, PT, R108, c[0x0][0x220], PT ;  /* 0x000088006c007a0c */ /* 0x000fe40003f06270 */
[----:B------:R-:W-:Y:S01]  /*11ab0*/  SHF.R.S32.HI R2, RZ, 0x1f, R2 ;  /* 0x0000001fff027819 */ /* 0x000fe20000011402 */
[----:B------:R-:W-:Y:S01]  /*11ac0*/  IMAD.WIDE.U32 R10, R3, c[0x0][0x1f0], R10 ;  /* 0x00007c00030a7a25 */ /* 0x000fe200078e000a */
[----:B------:R-:W-:-:S03]  /*11ad0*/  ISETP.GE.OR P1, PT, R150, R7, P0 ;  /* 0x000000079600720c */ /* 0x000fc60000726670 */
[----:B------:R-:W-:-:S10]  /*11ae0*/  IMAD.IADD R5, R0, 0x1, R11 ;  /* 0x0000000100057824 */ /* 0x000fd400078e020b */
        /* <DEDUP_REMOVED lines=9> */
.L_x_4582:
[----:B------:R-:W-:Y:S05]  /*11b80*/  BSYNC B0 ;  /* 0x0000000000007941 */ /* 0x000fea0003800000 */
.L_x_4581:
        /* <DEDUP_REMOVED lines=14> */
.L_x_4583:
        /* <DEDUP_REMOVED lines=9> */
.L_x_5250:


//--------------------- .text._ZN5flash24flash_fwd_splitkv_kernelI23Flash_fwd_kernel_traitsILi32ELi64ELi128ELi4ELb0ELb0EN7cutlass10bfloat16_tE19Flash_kernel_traitsILi32ELi64ELi128ELi4ES3_EELb1ELb0ELb1ELb0ELb0ELb1ELb0ELb1EEEvNS_16Flash_fwd_paramsE --------------------------
	.section	.text._ZN5flash24flash_fwd_splitkv_kernelI23Flash_fwd_kernel_traitsILi32ELi64ELi128ELi4ELb0ELb0EN7cutlass10bfloat16_tE19Flash_kernel_traitsILi32ELi64ELi128ELi4ES3_EELb1ELb0ELb1ELb0ELb0ELb1ELb0ELb1EEEvNS_16Flash_fwd_paramsE,"ax",@progbits
	.sectioninfo	@"SHI_REGISTERS=204"
	.align	128
        .global         _ZN5flash24flash_fwd_splitkv_kernelI23Flash_fwd_kernel_traitsILi32ELi64ELi128ELi4ELb0ELb0EN7cutlass10bfloat16_tE19Flash_kernel_traitsILi32ELi64ELi128ELi4ES3_EELb1ELb0ELb1ELb0ELb0ELb1ELb0ELb1EEEvNS_16Flash_fwd_paramsE
        .type           _ZN5flash24flash_fwd_splitkv_kernelI23Flash_fwd_kernel_traitsILi32ELi64ELi128ELi4ELb0ELb0EN7cutlass10bfloat16_tE19Flash_kernel_traitsILi32ELi64ELi128ELi4ES3_EELb1ELb0ELb1ELb0ELb0ELb1ELb0ELb1EEEvNS_16Flash_fwd_paramsE,@function
        .size           _ZN5flash24flash_fwd_splitkv_kernelI23Flash_fwd_kernel_traitsILi32ELi64ELi128ELi4ELb0ELb0EN7cutlass10bfloat16_tE19Flash_kernel_traitsILi32ELi64ELi128ELi4ES3_EELb1ELb0ELb1ELb0ELb0ELb1ELb0ELb1EEEvNS_16Flash_fwd_paramsE,(.L_x_5251 - _ZN5flash24flash_fwd_splitkv_kernelI23Flash_fwd_kernel_traitsILi32ELi64ELi128ELi4ELb0ELb0EN7cutlass10bfloat16_tE19Flash_kernel_traitsILi32ELi64ELi128ELi4ES3_EELb1ELb0ELb1ELb0ELb0ELb1ELb0ELb1EEEvNS_16Flash_fwd_paramsE)
        .other          _ZN5flash24flash_fwd_splitkv_kernelI23Flash_fwd_kernel_traitsILi32ELi64ELi128ELi4ELb0ELb0EN7cutlass10bfloat16_tE19Flash_kernel_traitsILi32ELi64ELi128ELi4ES3_EELb1ELb0ELb1ELb0ELb0ELb1ELb0ELb1EEEvNS_16Flash_fwd_paramsE,@"STO_CUDA_ENTRY STV_DEFAULT"
_ZN5flash24flash_fwd_splitkv_kernelI23Flash_fwd_kernel_traitsILi32ELi64ELi128ELi4ELb0ELb0EN7cutlass10bfloat16_tE19Flash_kernel_traitsILi32ELi64ELi128ELi4ES3_EELb1ELb0ELb1ELb0ELb0ELb1ELb0ELb1EEEvNS_16Flash_fwd_paramsE:
.text._ZN5flash24flash_fwd_splitkv_kernelI23Flash_fwd_kernel_traitsILi32ELi64ELi128ELi4ELb0ELb0EN7cutlass10bfloat16_tE19Flash_kernel_traitsILi32ELi64ELi128ELi4ES3_EELb1ELb0ELb1ELb0ELb0ELb1ELb0ELb1EEEvNS_16Flash_fwd_paramsE:
        /* <DEDUP_REMOVED lines=11> */
[----:B------:R-:W-:Y:S01]  /*00b0*/  ISETP.EQ.U32.AND P0, PT, RZ, c[0x0][0x248], PT ;  /* 0x00009200ff007a0c */ /* 0x000fe20003f02070 */
[----:B-1----:R-:W-:Y:S01]  /*00c0*/  IMAD.WIDE R8, R11, R0, c[0x0][0x240] ;  /* 0x000090000b087625 */ /* 0x002fe200078e0200 */
[----:B--2---:R-:W-:-:S03]  /*00d0*/  ISETP.NE.AND P2, PT, R2, RZ, PT ;  /* 0x000000ff0200720c */ /* 0x004fc60003f45270 */
[----:B------:R-:W-:-:S04]  /*00e0*/  IMAD.WIDE R130, R11, R0, c[0x0][0x250] ;  /* 0x000094000b827625 */ /* 0x000fc800078e0200 */
[----:B------:R-:W2:Y:S01]  /*00f0*/  @P1 LDG.E R117, [R8.64] ;  /* 0x0000000608751981 */ /* 0x000ea2000c1e1900 */
[----:B------:R-:W-:-:S03]  /*0100*/  ISETP.EQ.OR.EX P0, PT, RZ, c[0x0][0x24c], !P2, P0 ;  /* 0x00009300ff007a0c */ /* 0x000fc60005702700 */
        /* <DEDUP_REMOVED lines=19> */
.L_x_4584:
[----:B-1-34-:R-:W-:Y:S02]  /*0240*/  MOV R2, c[0x0][0x218] ;  /* 0x0000860000027a02 */ /* 0x01afe40000000f00 */
.L_x_4585:
        /* <DEDUP_REMOVED lines=73> */
.L_x_4588:
[----:B------:R-:W-:Y:S05]  /*06e0*/  BSYNC B0 ;  /* 0x0000000000007941 */ /* 0x000fea0003800000 */
.L_x_4587:
        /* <DEDUP_REMOVED lines=15> */
.L_x_4590:
[----:B------:R-:W-:Y:S05]  /*07e0*/  BSYNC B0 ;  /* 0x0000000000007941 */ /* 0x000fea0003800000 */
.L_x_4589:
        /* <DEDUP_REMOVED lines=13> */
.L_x_4586:
        /* <DEDUP_REMOVED lines=45> */
[----:B------:R-:W-:Y:S01]  /*0b90*/  IMAD.MOV R7, RZ, RZ, -R7 ;  /* 0x000000ffff077224 */ /* 0x000fe200078e0a07 */
[----:B------:R-:W-:Y:S02]  /*0ba0*/  IABS R4, R128 ;  /* 0x0000008000047213 */ /* 0x000fe40000000000 */
[----:B------:R-:W1:Y:S01]  /*0bb0*/  I2F.RP R10, R5 ;  /* 0x00000005000a7306 */ /* 0x000e620000209400 */
[----:B------:R-:W-:-:S05]  /*0bc0*/  IMAD R23, R7, c[0x0][0x2d0], R0 ;  /* 0x0000b40007177a24 */ /* 0x000fca00078e0200 */
[----:B------:R-:W-:Y:S02]  /*0bd0*/  SHF.R.S32.HI R7, RZ, 0x1f, R23 ;  /* 0x0000001fff077819 */ /* 0x000fe40000011417 */
        /* <DEDUP_REMOVED lines=15> */
[----:B------:R-:W-:Y:S01]  /*0cd0*/  IMAD R4, R7, c[0x0][0x198], RZ ;  /* 0x0000660007047a24 */ /* 0x000fe200078e02ff */
[----:B------:R-:W-:-:S11]  /*0ce0*/  ISETP.GE.AND P0, PT, R3, RZ, PT ;  /* 0x000000ff0300720c */ /* 0x000fd60003f06270 */
[----:B------:R-:W-:Y:S02]  /*0cf0*/  @P2 IADD3 R6, R6, 0x1, RZ ;  /* 0x0000000106062810 */ /* 0x000fe40007ffe0ff */
[----:B------:R-:W-:Y:S02]  /*0d00*/  ISETP.NE.AND P2, PT, RZ, c[0x0][0x1c8], PT ;  /* 0x00007200ff007a0c */ /* 0x000fe40003f45270 */
[----:B------:R-:W-:-:S11]  /*0d10*/  @!P0 IADD3 R6, -R6, RZ, RZ ;  /* 0x000000ff06068210 */ /* 0x000fd60007ffe1ff */
[----:B------:R-:W-:-:S04]  /*0d20*/  @!P2 LOP3.LUT R6, RZ, c[0x0][0x1c8], RZ, 0x33, !PT ;  /* 0x00007200ff06aa12 */ /* 0x000fc800078e33ff */
[----:B------:R-:W-:Y:S02]  /*0d30*/  SHF.R.S32.HI R5, RZ, 0x1f, R6 ;  /* 0x0000001fff057819 */ /* 0x000fe40000011406 */
[----:B--2---:R-:W-:Y:S01]  /*0d40*/  SHF.R.S32.HI R9, RZ, 0x1f, R2 ;  /* 0x0000001fff097819 */ /* 0x004fe20000011402 */
[----:B-----5:R-:W-:-:S04]  /*0d50*/  IMAD.WIDE.U32 R10, R2, c[0x0][0x180], RZ ;  /* 0x00006000020a7a25 */ /* 0x020fc800078e00ff */
        /* <DEDUP_REMOVED lines=17> */
.L_x_4591:
        /* <DEDUP_REMOVED lines=16> */
.L_x_4593:
        /* <DEDUP_REMOVED lines=14> */
[----:B------:R-:W-:Y:S02]  /*1050*/  ISETP.GT.U32.AND P0, PT, R2, R5, PT ;  /* 0x000000050200720c */ /* 0x000fe40003f04070 */
[----:B------:R-:W-:Y:S02]  /*1060*/  ISETP.GE.AND P2, PT, R0, RZ, PT ;  /* 0x000000ff0000720c */ /* 0x000fe40003f46270 */
[----:B------:R-:W-:-:S04]  /*1070*/  LEA R0, R49, 0xffffff80, 0x7 ;  /* 0xffffff8031007811 */ /* 0x000fc800078e38ff */
[----:B------:R-:W-:Y:S01]  /*1080*/  SHF.R.S32.HI R7, RZ, 0x1f, R0 ;  /* 0x0000001fff077819 */ /* 0x000fe20000011400 */
[----:B------:R-:W-:Y:S01]  /*1090*/  IMAD.WIDE.U32 R12, R0, c[0x0][0x198], R8 ;  /* 0x00006600000c7a25 */ /* 0x000fe200078e0008 */
[----:B------:R-:W-:-:S03]  /*10a0*/  @P4 IADD3 R9, R3, R4, RZ ;  /* 0x0000000403094210 */ /* 0x000fc60007ffe0ff */
[-C--:B------:R-:W-:Y:S01]  /*10b0*/  @!P0 IADD3 R5, R5, -R2.reuse, RZ ;  /* 0x8000000205058210 */ /* 0x080fe20007ffe0ff */
[----:B------:R-:W-:Y:S01]  /*10c0*/  IMAD.MOV.U32 R23, RZ, RZ, R0 ;  /* 0x000000ffff177224 */ /* 0x000fe200078e0000 */
[----:B------:R-:W-:Y:S01]  /*10d0*/  @!P0 IADD3 R6, R6, 0x1, RZ ;  /* 0x0000000106068810 */ /* 0x000fe20007ffe0ff */
[----:B------:R-:W-:Y:S01]  /*10e0*/  @P4 IMAD.WIDE.U32 R16, R9, c[0x0][0x1a0], RZ ;  /* 0x0000680009104a25 */ /* 0x000fe200078e00ff */
[----:B------:R-:W-:Y:S02]  /*10f0*/  ISETP.GE.U32.AND P3, PT, R5, R2, PT ;  /* 0x000000020500720c */ /* 0x000fe40003f66070 */
[----:B------:R-:W-:Y:S01]  /*1100*/  ISETP.NE.AND P0, PT, RZ, c[0x0][0x1c8], PT ;  /* 0x00007200ff007a0c */ /* 0x000fe20003f05270 */
[----:B------:R-:W-:Y:S01]  /*1110*/  IMAD R5, R7, c[0x0][0x198], RZ ;  /* 0x0000660007057a24 */ /* 0x000fe200078e02ff */
[----:B------:R-:W-:Y:S01]  /*1120*/  @P4 MOV R4, R16 ;  /* 0x0000001000044202 */ /* 0x000fe20000000f00 */
[----:B------:R-:W-:Y:S02]  /*1130*/  @P4 IMAD R9, R9, c[0x0][0x1a4], R17 ;  /* 0x0000690009094a24 */ /* 0x000fe400078e0211 */
[----:B------:R-:W-:-:S04]  /*1140*/  IMAD R2, R0, c[0x0][0x19c], R5 ;  /* 0x0000670000027a24 */ /* 0x000fc800078e0205 */
[----:B------:R-:W-:Y:S02]  /*1150*/  IMAD.IADD R13, R13, 0x1, R2 ;  /* 0x000000010d0d7824 */ /* 0x000fe400078e0202 */
        /* <DEDUP_REMOVED lines=21> */
.L_x_4592:
        /* <DEDUP_REMOVED lines=10> */
[----:B------:R-:W-:Y:S01]  /*1350*/  IMAD.MOV.U32 R108, RZ, RZ, 0x5 ;  /* 0x00000005ff6c7424 */ /* 0x000fe200078e00ff */
[----:B------:R-:W-:Y:S01]  /*1360*/  LOP3.LUT R10, R19, 0xfffffffc, RZ, 0xc0, !PT ;  /* 0xfffffffc130a7812 */ /* 0x000fe200078ec0ff */
[----:B------:R-:W-:Y:S01]  /*1370*/  IMAD.HI.U32 R73, R8, R73, R12 ;  /* 0x0000004908497227 */ /* 0x000fe200078e000c */
[----:B------:R-:W-:-:S02]  /*1380*/  LOP3.LUT R60, R61, 0xfffffff0, RZ, 0xc0, !PT ;  /* 0xfffffff03d3c7812 */ /* 0x000fc400078ec0ff */
[----:B------:R-:W-:Y:S01]  /*1390*/  LEA.HI R63, R50, R51, RZ, 0x3 ;  /* 0x00000033323f7211 */ /* 0x000fe200078f18ff */
[----:B------:R-:W-:Y:S01]  /*13a0*/  @!P0 IMAD R8, R64, c[0x0][0x178], RZ ;  /* 0x00005e0040088a24 */ /* 0x000fe200078e02ff */
[----:B------:R-:W-:Y:S01]  /*13b0*/  SHF.R.S32.HI R122, RZ, 0x2, R19 ;  /* 0x00000002ff7a7819 */ /* 0x000fe20000011413 */
[C---:B------:R-:W-:Y:S01]  /*13c0*/  IMAD.IADD R13, R51.reuse, 0x1, -R10 ;  /* 0x00000001330d7824 */ /* 0x040fe200078e0a0a */
[----:B------:R-:W-:Y:S01]  /*13d0*/  SHF.R.S32.HI R62, RZ, 0x3, R63 ;  /* 0x00000003ff3e7819 */ /* 0x000fe2000001143f */
[----:B------:R-:W-:Y:S01]  /*13e0*/  IMAD.IADD R60, R51, 0x1, -R60 ;  /* 0x00000001333c7824 */ /* 0x000fe200078e0a3c */
[----:B------:R-:W-:Y:S01]  /*13f0*/  SHF.R.S32.HI R123, RZ, 0x1f, R122 ;  /* 0x0000001fff7b7819 */ /* 0x000fe2000001147a */
[----:B------:R-:W-:Y:S01]  /*1400*/  @P0 IMAD.WIDE.U32 R16, R117, c[0x0][0x190], RZ ;  /* 0x0000640075100a25 */ /* 0x000fe200078e00ff */
[----:B------:R-:W-:Y:S02]  /*1410*/  IADD3 R152, P2, R122, R23, RZ ;  /* 0x000000177a987210 */ /* 0x000fe40007f5e0ff */
[----:B------:R-:W-:Y:S01]  /*1420*/  LEA.HI R59, R60, R60, RZ, 0x1 ;  /* 0x0000003c3c3b7211 */ /* 0x000fe200078f08ff */
[----:B------:R-:W-:Y:S01]  /*1430*/  @!P0 IMAD.WIDE.U32 R24, R65, c[0x0][0x178], RZ ;  /* 0x00005e0041188a25 */ /* 0x000fe200078e00ff */
[----:B------:R-:W-:-:S02]  /*1440*/  LEA.HI R19, R19, R122, RZ, 0x1 ;  /* 0x0000007a13137211 */ /* 0x000fc400078f08ff */
[----:B------:R-:W-:Y:S01]  /*1450*/  SHF.R.S32.HI R57, RZ, 0x1, R59 ;  /* 0x00000001ff397819 */ /* 0x000fe2000001143b */
[----:B------:R-:W-:Y:S01]  /*1460*/  @!P0 IMAD R3, R65, c[0x0][0x17c], R8 ;  /* 0x00005f0041038a24 */ /* 0x000fe200078e0208 */
[----:B------:R-:W-:Y:S01]  /*1470*/  @!P0 MOV R16, R24 ;  /* 0x0000001800108202 */ /* 0x000fe20000000f00 */
[----:B------:R-:W-:Y:S01]  /*1480*/  IMAD.SHL.U32 R84, R13, 0x8, RZ ;  /* 0x000000080d547824 */ /* 0x000fe200078e00ff */
[----:B------:R-:W-:Y:S01]  /*1490*/  SHF.L.U32 R8, R62, 0x6, RZ ;  /* 0x000000063e087819 */ /* 0x000fe200000006ff */
[----:B------:R-:W-:Y:S01]  /*14a0*/  @P0 IMAD R17, R117, c[0x0][0x194], R17 ;  /* 0x0000650075110a24 */ /* 0x000fe200078e0211 */
[----:B------:R-:W-:Y:S01]  /*14b0*/  SHF.R.S32.HI R71, RZ, 0x1, R73 ;  /* 0x00000001ff477819 */ /* 0x000fe20000011449 */
[----:B------:R-:W-:Y:S01]  /*14c0*/  @!P0 IMAD.IADD R17, R25, 0x1, R3 ;  /* 0x0000000119118824 */ /* 0x000fe200078e0203 */
[----:B------:R-:W-:Y:S01]  /*14d0*/  IADD3 R22, P0, R84, R4, RZ ;  /* 0x0000000454167210 */ /* 0x000fe20007f1e0ff */
[----:B------:R-:W-:Y:S01]  /*14e0*/  IMAD.WIDE R20, R21, 0x40, R122 ;  /* 0x0000004015147825 */ /* 0x000fe200078e027a */
[----:B------:R-:W-:-:S02]  /*14f0*/  SHF.R.S32.HI R4, RZ, 0x1f, R59 ;  /* 0x0000001fff047819 */ /* 0x000fc4000001143b */
[----:B------:R-:W-:Y:S01]  /*1500*/  SHF.R.S32.HI R85, RZ, 0x1f, R84 ;  /* 0x0000001fff557819 */ /* 0x000fe20000011454 */
[----:B------:R-:W-:Y:S01]  /*1510*/  IMAD.X R7, R123, 0x1, R7, P2 ;  /* 0x000000017b077824 */ /* 0x000fe200010e0607 */
[----:B------:R-:W-:Y:S01]  /*1520*/  LEA.HI R4, R4, R57, RZ, 0x2 ;  /* 0x0000003904047211 */ /* 0x000fe200078f10ff */
[----:B------:R-:W-:Y:S01]  /*1530*/  IMAD.SHL.U32 R13, R13, 0x4, RZ ;  /* 0x000000040d0d7824 */ /* 0x000fe200078e00ff */
[----:B------:R-:W-:Y:S01]  /*1540*/  IADD3 R16, P3, R84, R16, RZ ;  /* 0x0000001054107210 */ /* 0x000fe20007f7e0ff */
[----:B------:R-:W-:Y:S01]  /*1550*/  IMAD.X R23, R85, 0x1, R9, P0 ;  /* 0x0000000155177824 */ /* 0x000fe200000e0609 */
[----:B------:R-:W-:Y:S01]  /*1560*/  LOP3.LUT R4, R4, 0xfffffffc, RZ, 0xc0, !PT ;  /* 0xfffffffc04047812 */ /* 0x000fe200078ec0ff */
[----:B------:R-:W-:Y:S01]  /*1570*/  IMAD R7, R7, c[0x0][0x1a0], RZ ;  /* 0x0000680007077a24 */ /* 0x000fe200078e02ff */
[----:B------:R-:W-:Y:S01]  /*1580*/  LOP3.LUT R3, R8, 0xc0, RZ, 0xc0, !PT ;  /* 0x000000c008037812 */ /* 0x000fe200078ec0ff */
[----:B------:R-:W-:Y:S01]  /*1590*/  IMAD.X R17, R85, 0x1, R17, P3 ;  /* 0x0000000155117824 */ /* 0x000fe200018e0611 */
[----:B------:R-:W-:Y:S01]  /*15a0*/  IADD3 R124, P0, R84, R2, RZ ;  /* 0x00000002547c7210 */ /* 0x000fe20007f1e0ff */
[----:B------:R-:W-:Y:S01]  /*15b0*/  IMAD.IADD R57, R57, 0x1, -R4 ;  /* 0x0000000139397824 */ /* 0x000fe200078e0a04 */
[----:B------:R-:W-:Y:S01]  /*15c0*/  SHF.R.S32.HI R4, RZ, 0x1f, R67 ;  /* 0x0000001fff047819 */ /* 0x000fe20000011443 */
[----:B------:R-:W-:Y:S01]  /*15d0*/  IMAD R8, R21, c[0x0][0x190], RZ ;  /* 0x0000640015087a24 */ /* 0x000fe200078e02ff */
[----:B------:R-:W-:Y:S01]  /*15e0*/  LOP3.LUT R25, R3, 0x18, R84, 0xf8, !PT ;  /* 0x0000001803197812 */ /* 0x000fe200078ef854 */
[----:B------:R-:W-:Y:S01]  /*15f0*/  IMAD.WIDE.U32 R118, R20, c[0x0][0x190], R16 ;  /* 0x0000640014767a25 */ /* 0x000fe200078e0010 */
[----:B------:R-:W-:-:S02]  /*1600*/  LEA.HI R81, R4, R67, RZ, 0x7 ;  /* 0x0000004304517211 */ /* 0x000fc400078f38ff */
[----:B------:R-:W-:Y:S01]  /*1610*/  SHF.R.U32.HI R114, RZ, 0x3, R3 ;  /* 0x00000003ff727819 */ /* 0x000fe20000011603 */
[----:B------:R-:W-:Y:S01]  /*1620*/  IMAD R3, R5, c[0x0][0x1b8], RZ ;  /* 0x00006e0005037a24 */ /* 0x000fe200078e02ff */
[----:B------:R-:W-:Y:S01]  /*1630*/  SHF.R.S32.HI R81, RZ, 0x7, R81 ;  /* 0x00000007ff517819 */ /* 0x000fe20000011451 */
[----:B------:R-:W-:Y:S01]  /*1640*/  IMAD R8, R20, c[0x0][0x194], R8 ;  /* 0x0000650014087a24 */ /* 0x000fe200078e0208 */
[----:B------:R-:W-:Y:S01]  /*1650*/  IADD3.X R125, R85, R15, RZ, P0, !PT ;  /* 0x0000000f557d7210 */ /* 0x000fe200007fe4ff */
[C---:B------:R-:W-:Y:S01]  /*1660*/  IMAD R3, R6.reuse, c[0x0][0x1bc], R3 ;  /* 0x00006f0006037a24 */ /* 0x040fe200078e0203 */
[----:B------:R-:W-:Y:S01]  /*1670*/  IMNMX R81, RZ, R81, !PT ;  /* 0x00000051ff517217 */ /* 0x000fe20007800200 */
[----:B------:R-:W-:Y:S01]  /*1680*/  IMAD.WIDE.U32 R22, R6, c[0x0][0x1b8], R22 ;  /* 0x00006e0006167a25 */ /* 0x000fe200078e0016 */
[----:B------:R-:W-:Y:S02]  /*1690*/  LEA.HI R50, R50, R51, RZ, 0x5 ;  /* 0x0000003332327211 */ /* 0x000fe400078f28ff */
[----:B------:R-:W-:Y:S01]  /*16a0*/  ISETP.GT.AND P0, PT, R49, R81, PT ;  /* 0x000000513100720c */ /* 0x000fe20003f04270 */
[----:B------:R-:W-:Y:S01]  /*16b0*/  IMAD.IADD R23, R23, 0x1, R3 ;  /* 0x0000000117177824 */ /* 0x000fe200078e0203 */
[----:B------:R-:W-:Y:S01]  /*16c0*/  LOP3.LUT R19, R19, 0x7fffffe, RZ, 0xc0, !PT ;  /* 0x07fffffe13137812 */ /* 0x000fe200078ec0ff */
[----:B------:R-:W-:Y:S01]  /*16d0*/  IMAD R155, R152, c[0x0][0x1a4], R7 ;  /* 0x00006900989b7a24 */ /* 0x000fe200078e0207 */
[----:B------:R-:W-:Y:S01]  /*16e0*/  SHF.R.S32.HI R50, RZ, 0x5, R50 ;  /* 0x00000005ff327819 */ /* 0x000fe20000011432 */
[C---:B------:R-:W-:Y:S01]  /*16f0*/  IMAD R72, R122.reuse, R71, R13 ;  /* 0x000000477a487224 */ /* 0x040fe200078e020d */
[----:B------:R-:W-:Y:S01]  /*1700*/  IADD3 R19, R122, -R19, RZ ;  /* 0x800000137a137210 */ /* 0x000fe20007ffe0ff */
[----:B------:R-:W-:Y:S01]  /*1710*/  IMAD R7, R129, c[0x0][0x1a8], RZ ;  /* 0x00006a0081077a24 */ /* 0x000fe200078e02ff */
        /* <DEDUP_REMOVED lines=54> */
[----:B------:R-:W-:Y:S01]  /*1a80*/  IMAD.WIDE.U32 R14, R7, c[0x0][0x290], R14 ;  /* 0x0000a400070e7a25 */ /* 0x000fe200078e000e */
[C---:B------:R-:W-:Y:S01]  /*1a90*/  IADD3 R112, R122.reuse, 0x40, RZ ;  /* 0x000000407a707810 */ /* 0x040fe20007ffe0ff */
[----:B------:R-:W-:Y:S01]  /*1aa0*/  ULDC UR12, c[0x0][0x28c] ;  /* 0x0000a300000c7ab9 */ /* 0x000fe20000000800 */
[----:B------:R-:W-:Y:S01]  /*1ab0*/  IADD3 R110, R122, 0x60, RZ ;  /* 0x000000607a6e7810 */ /* 0x000fe20007ffe0ff */
[----:B-----5:R-:W-:Y:S01]  /*1ac0*/  IMAD.IADD R0, R11, 0x1, R0 ;  /* 0x000000010b007824 */ /* 0x020fe200078e0200 */
        /* <DEDUP_REMOVED lines=38> */
[----:B------:R-:W-:Y:S01]  /*1d30*/  IMAD.X R107, R68, 0x1, R47, P0 ;  /* 0x00000001446b7824 */ /* 0x000fe200000e062f */
        /* <DEDUP_REMOVED lines=37> */
.L_x_4624:
        /* <DEDUP_REMOVED lines=46> */
[----:B------:R-:W4:Y:S01]  /*2270*/  @!P0 LDG.E.64 R24, [R46.64] ;  /* 0x000000062e188981 */ /* 0x000f22000c1e1b00 */
[C---:B--2---:R-:W-:Y:S01]  /*2280*/  @!P0 LOP3.LUT R21, R16.reuse, 0xffff0000, RZ, 0xc0, !PT ;  /* 0xffff000010158812 */ /* 0x044fe200078ec0ff */
[----:B------:R-:W-:Y:S01]  /*2290*/  @!P0 IMAD.U32 R15, R16, 0x10000, RZ ;  /* 0x00010000100f8824 */ /* 0x000fe200078e00ff */
[C---:B---3--:R-:W-:Y:S01]  /*22a0*/  @!P0 LOP3.LUT R8, R6.reuse, 0xffff0000, RZ, 0xc0, !PT ;  /* 0xffff000006088812 */ /* 0x048fe200078ec0ff */
[----:B------:R-:W-:Y:S02]  /*22b0*/  @!P0 IMAD.U32 R20, R6, 0x10000, RZ ;  /* 0x0001000006148824 */ /* 0x000fe400078e00ff */
[----:B------:R-:W-:Y:S02]  /*22c0*/  @!P0 IMAD.U32 R6, R19, 0x10000, RZ ;  /* 0x0001000013068824 */ /* 0x000fe400078e00ff */
[-C--:B------:R-:W-:Y:S01]  /*22d0*/  @!P0 FMUL.FTZ R29, R21, R20.reuse ;  /* 0x00000014151d8220 */ /* 0x080fe20000410000 */
[----:B----4-:R-:W-:Y:S01]  /*22e0*/  @!P0 SHF.L.U32 R22, R24, 0x10, RZ ;  /* 0x0000001018168819 */ /* 0x010fe200000006ff */
[----:B------:R-:W-:Y:S01]  /*22f0*/  @!P0 FMUL.FTZ R0, R15, R20 ;  /* 0x000000140f008220 */ /* 0x000fe20000410000 */
[----:B------:R-:W-:Y:S01]  /*2300*/  @!P0 SHF.L.U32 R20, R18, 0x10, RZ ;  /* 0x0000001012148819 */ /* 0x000fe200000006ff */
[----:B------:R-:W-:Y:S01]  /*2310*/  @!P0 IMAD.U32 R5, R7, 0x10000, RZ ;  /* 0x0001000007058824 */ /* 0x000fe200078e00ff */
[----:B------:R-:W-:Y:S01]  /*2320*/  @!P0 LOP3.LUT R24, R24, 0xffff0000, RZ, 0xc0, !PT ;  /* 0xffff000018188812 */ /* 0x000fe200078ec0ff */
[-C--:B------:R-:W-:Y:S01]  /*2330*/  @!P0 FFMA.FTZ R29, R15, R22.reuse, -R29 ;  /* 0x000000160f1d8223 */ /* 0x080fe2000001081d */
[----:B------:R-:W-:Y:S01]  /*2340*/  @!P0 SHF.L.U32 R15, R17, 0x10, RZ ;  /* 0x00000010110f8819 */ /* 0x000fe200000006ff */
[----:B------:R-:W-:Y:S01]  /*2350*/  @!P0 FFMA.FTZ R0, R21, R22, R0 ;  /* 0x0000001615008223 */ /* 0x000fe20000010000 */
[C---:B------:R-:W-:Y:S01]  /*2360*/  @!P0 SHF.L.U32 R23, R25.reuse, 0x10, RZ ;  /* 0x0000001019178819 */ /* 0x040fe200000006ff */
[----:B------:R-:W-:Y:S01]  /*2370*/  @!P0 FMUL.FTZ R3, R20, R5 ;  /* 0x0000000514038220 */ /* 0x000fe20000410000 */
[----:B------:R-:W-:Y:S01]  /*2380*/  @!P0 LOP3.LUT R27, R25, 0xffff0000, RZ, 0xc0, !PT ;  /* 0xffff0000191b8812 */ /* 0x000fe200078ec0ff */
[-C--:B------:R-:W-:Y:S01]  /*2390*/  @!P0 FMUL.FTZ R2, R15, R8.reuse ;  /* 0x000000080f028220 */ /* 0x080fe20000410000 */
[----:B------:R-:W-:Y:S02]  /*23a0*/  @!P0 LOP3.LUT R7, R7, 0xffff0000, RZ, 0xc0, !PT ;  /* 0xffff000007078812 */ /* 0x000fe400078ec0ff */
[----:B------:R-:W-:Y:S02]  /*23b0*/  @!P0 LOP3.LUT R21, R17, 0xffff0000, RZ, 0xc0, !PT ;  /* 0xffff000011158812 */ /* 0x000fe400078ec0ff */
[----:B------:R-:W-:Y:S01]  /*23c0*/  @!P0 LOP3.LUT R22, R18, 0xffff0000, RZ, 0xc0, !PT ;  /* 0xffff000012168812 */ /* 0x000fe200078ec0ff */
[----:B------:R-:W-:Y:S01]  /*23d0*/  @!P0 FMUL.FTZ R4, R6, R7 ;  /* 0x0000000706048220 */ /* 0x000fe20000410000 */
[----:B------:R-:W-:Y:S01]  /*23e0*/  @!P0 LOP3.LUT R25, R19, 0xffff0000, RZ, 0xc0, !PT ;  /* 0xffff000013198812 */ /* 0x000fe200078ec0ff */
[C---:B------:R-:W-:Y:S01]  /*23f0*/  @!P0 FMUL.FTZ R31, R21.reuse, R8 ;  /* 0x00000008151f8220 */ /* 0x040fe20000410000 */
[----:B------:R-:W-:Y:S01]  /*2400*/  @!P0 F2FP.BF16.PACK_AB R29, R0, R29 ;  /* 0x0000001d001d823e */ /* 0x000fe200000010ff */
[C---:B------:R-:W-:Y:S02]  /*2410*/  @!P0 FMUL.FTZ R26, R22.reuse, R5 ;  /* 0x00000005161a8220 */ /* 0x040fe40000410000 */
[-C--:B------:R-:W-:Y:S01]  /*2420*/  @!P0 FFMA.FTZ R2, R21, R24.reuse, R2 ;  /* 0x0000001815028223 */ /* 0x080fe20000010002 */
[----:B------:R-:W-:Y:S01]  /*2430*/  @!P0 MOV R16, R29 ;  /* 0x0000001d00108202 */ /* 0x000fe20000000f00 */
[----:B------:R-:W-:Y:S02]  /*2440*/  @!P0 FMUL.FTZ R28, R25, R7 ;  /* 0x00000007191c8220 */ /* 0x000fe40000410000 */
        /* <DEDUP_REMOVED lines=12> */
.L_x_4598:
[----:B------:R-:W-:Y:S05]  /*2510*/  BSYNC B0 ;  /* 0x0000000000007941 */ /* 0x000fea0003800000 */
.L_x_4597:
        /* <DEDUP_REMOVED lines=57> */
.L_x_4600:
[----:B------:R-:W-:Y:S05]  /*28b0*/  BSYNC B0 ;  /* 0x0000000000007941 */ /* 0x000fea0003800000 */
.L_x_4599:
        /* <DEDUP_REMOVED lines=57> */
.L_x_4602:
[----:B------:R-:W-:Y:S05]  /*2c50*/  BSYNC B0 ;  /* 0x0000000000007941 */ /* 0x000fea0003800000 */
.L_x_4601:
        /* <DEDUP_REMOVED lines=61> */
.L_x_4604:
[----:B------:R-:W-:Y:S05]  /*3030*/  BSYNC B0 ;  /* 0x0000000000007941 */ /* 0x000fea0003800000 */
.L_x_4603:
        /* <DEDUP_REMOVED lines=9> */
.L_x_4596:
        /* <DEDUP_REMOVED lines=86> */
.L_x_4609:
[----:B------:R-:W-:Y:S05]  /*3630*/  BSYNC B0 ;  /* 0x0000000000007941 */ /* 0x000fea0003800000 */
.L_x_4608:
[----:B------:R-:W-:Y:S05]  /*3640*/  MOV R97, R95 ;  /* 0x0000005f00617202 */ /* 0x000fea0000000f00 */
[----:B-----5:R3:W-:Y:S02]  /*3650*/  STG.E.128 [R96.64], R36 ;  /* 0x0000002460007986 */ /* 0x0207e4000c101d06 */
.L_x_4607:
[----:B------:R-:W-:Y:S05]  /*3660*/  BSYNC B1 ;  /* 0x0000000000017941 */ /* 0x000fea0003800000 */
.L_x_4606:
        /* <DEDUP_REMOVED lines=88> */
.L_x_4613:
[----:B------:R-:W-:Y:S05]  /*3bf0*/  BSYNC B0 ;  /* 0x0000000000007941 */ /* 0x000fea0003800000 */
.L_x_4612:
[C---:B--2---:R-:W-:Y:S04]  /*3c00*/  LEA R2, P0, R140.reuse, R96, 0x1 ;  /* 0x000000608c027211 */ /* 0x044fe800078008ff */
[----:B------:R-:W-:Y:S05]  /*3c10*/  LEA.HI.X R3, R140, R95, R111, 0x1, P0 ;  /* 0x0000005f8c037211 */ /* 0x000fea00000f0c6f */
[----:B-----5:R2:W-:Y:S04]  /*3c20*/  STG.E.128 [R2.64], R36 ;  /* 0x0000002402007986 */ /* 0x0205e8000c101d06 */
.L_x_4611:
[----:B------:R-:W-:Y:S05]  /*3c30*/  BSYNC B1 ;  /* 0x0000000000017941 */ /* 0x000fea0003800000 */
.L_x_4610:
        /* <DEDUP_REMOVED lines=88> */
.L_x_4617:
[----:B------:R-:W-:Y:S05]  /*41c0*/  BSYNC B0 ;  /* 0x0000000000007941 */ /* 0x000fea0003800000 */
.L_x_4616:
[C---:B------:R-:W-:Y:S04]  /*41d0*/  LEA R2, P0, R132.reuse, R96, 0x1 ;  /* 0x0000006084027211 */ /* 0x040fe800078008ff */
[----:B------:R-:W-:Y:S05]  /*41e0*/  LEA.HI.X R3, R132, R95, R87, 0x1, P0 ;  /* 0x0000005f84037211 */ /* 0x000fea00000f0c57 */
[----:B-----5:R3:W-:Y:S04]  /*41f0*/  STG.E.128 [R2.64], R36 ;  /* 0x0000002402007986 */ /* 0x0207e8000c101d06 */
.L_x_4615:
[----:B------:R-:W-:Y:S05]  /*4200*/  BSYNC B1 ;  /* 0x0000000000017941 */ /* 0x000fea0003800000 */
.L_x_4614:
        /* <DEDUP_REMOVED lines=88> */
.L_x_4621:
[----:B------:R-:W-:Y:S05]  /*4790*/  BSYNC B0 ;  /* 0x0000000000007941 */ /* 0x000fea0003800000 */
.L_x_4620:
[----:B------:R-:W-:Y:S02]  /*47a0*/  MOV R3, 0xc0 ;  /* 0x000000c000037802 */ /* 0x000fe40000000f00 */
[----:B------:R-:W-:Y:S03]  /*47b0*/  MOV R97, R95 ;  /* 0x0000005f00617202 */ /* 0x000fe60000000f00 */
[C---:B------:R-:W-:Y:S02]  /*47c0*/  IMAD R0, R3.reuse, c[0x0][0x19c], RZ ;  /* 0x0000670003007a24 */ /* 0x040fe400078e02ff */
[----:B------:R-:W-:Y:S05]  /*47d0*/  IMAD.WIDE.U32 R4, R3, c[0x0][0x198], R96 ;  /* 0x0000660003047a25 */ /* 0x000fea00078e0060 */
[----:B------:R-:W-:Y:S05]  /*47e0*/  IADD3 R5, R5, R0, RZ ;  /* 0x0000000005057210 */ /* 0x000fea0007ffe0ff */
[----:B-----5:R3:W-:Y:S02]  /*47f0*/  STG.E.128 [R4.64], R36 ;  /* 0x0000002404007986 */ /* 0x0207e4000c101d06 */
.L_x_4619:
[----:B------:R-:W-:Y:S05]  /*4800*/  BSYNC B1 ;  /* 0x0000000000017941 */ /* 0x000fea0003800000 */
.L_x_4618:
        /* <DEDUP_REMOVED lines=8> */
.L_x_4595:
        /* <DEDUP_REMOVED lines=28> */
.L_x_4605:
        /* <DEDUP_REMOVED lines=80> */
.L_x_4622:
        /* <DEDUP_REMOVED lines=9> */
.L_x_4623:
[----:B------:R-:W-:Y:S04]  /*4fe0*/  IADD3 R12, R12, -0x1, RZ ;  /* 0xffffffff0c0c7810 */ /* 0x000fe80007ffe0ff */
[----:B------:R-:W-:Y:S11]  /*4ff0*/  ISETP.GT.AND P0, PT, R12, R81, PT ;  /* 0x000000510c00720c */ /* 0x000ff60003f04270 */
[----:B------:R-:W-:Y:S02]  /*5000*/  @!UPT UIADD3 URZ, URZ, URZ, URZ ;  /* 0x0000003f3f3ff290 */ /* 0x000fe4000fffe03f */
[----:B------:R-:W-:-:S05]  /*5010*/  @P0 BRA `(.L_x_4624) ;  /* 0xffffcf7000000947 */ /* 0x000fca000383ffff */
.L_x_4594:
        /* <DEDUP_REMOVED lines=15> */
[C---:B------:R-:W-:Y:S02]  /*5110*/  LEA R14, P3, R118.reuse, c[0x0][0x160], 0x1 ;  /* 0x00005800760e7a11 */ /* 0x040fe400078608ff */
[----:B------:R-:W-:Y:S02]  /*5120*/  LEA R26, P2, R5, c[0x0][0x160], 0x1 ;  /* 0x00005800051a7a11 */ /* 0x000fe400078408ff */
[----:B------:R-:W-:Y:S02]  /*5130*/  LEA.HI.X R15, R118, c[0x0][0x164], R66, 0x1, P3 ;  /* 0x00005900760f7a11 */ /* 0x000fe400018f0c42 */
[----:B---3--:R-:W-:-:S05]  /*5140*/  IADD3 R0, R0, R67, R56 ;  /* 0x0000004300007210 */ /* 0x008fca0007ffe038 */
[----:B-----5:R-:W-:Y:S01]  /*5150*/  IMAD R11, R71, R0, RZ ;  /* 0x00000000470b7224 */ /* 0x020fe200078e02ff */
        /* <DEDUP_REMOVED lines=8> */
[----:B------:R-:W-:Y:S02]  /*51e0*/  IMAD.X R25, R68, 0x1, R11, P4 ;  /* 0x0000000144197824 */ /* 0x000fe400020e060b */
[----:B------:R-:W-:Y:S01]  /*51f0*/  IMAD.IADD R11, R115, 0x1, -R56 ;  /* 0x00000001730b7824 */ /* 0x000fe200078e0a38 */
        /* <DEDUP_REMOVED lines=38> */
[-C--:B------:R-:W-:Y:S01]  /*5460*/  FFMA.FTZ R18, R6, R25.reuse, R18 ;  /* 0x0000001906127223 */ /* 0x080fe20000010012 */
[----:B------:R-:W-:Y:S01]  /*5470*/  SHF.L.U32 R6, R5, 0x10, RZ ;  /* 0x0000001005067819 */ /* 0x000fe200000006ff */
[----:B------:R-:W-:-:S02]  /*5480*/  FFMA.FTZ R19, R8, R25, -R19 ;  /* 0x0000001908137223 */ /* 0x000fc40000010813 */
        /* <DEDUP_REMOVED lines=12> */
[-C--:B------:R-:W-:Y:S01]  /*5550*/  FFMA.FTZ R2, R15, R6.reuse, -R2 ;  /* 0x000000060f027223 */ /* 0x080fe20000010802 */
[----:B------:R-:W-:Y:S01]  /*5560*/  F2FP.BF16.PACK_AB R15, R12, R13 ;  /* 0x0000000d0c0f723e */ /* 0x000fe200000010ff */
[----:B------:R-:W-:Y:S01]  /*5570*/  FFMA.FTZ R3, R14, R6, R3 ;  /* 0x000000060e037223 */ /* 0x000fe20000010003 */
[----:B------:R-:W-:-:S02]  /*5580*/  F2FP.BF16.PACK_AB R12, R8, R5 ;  /* 0x00000005080c723e */ /* 0x000fc400000010ff */
[----:B------:R-:W-:Y:S02]  /*5590*/  MOV R13, R18 ;  /* 0x00000012000d7202 */ /* 0x000fe40000000f00 */
[----:B------:R-:W-:Y:S02]  /*55a0*/  F2FP.BF16.PACK_AB R14, R3, R2 ;  /* 0x00000002030e723e */ /* 0x000fe400000010ff */
.L_x_4631:
[----:B------:R-:W-:Y:S05]  /*55b0*/  BSYNC B0 ;  /* 0x0000000000007941 */ /* 0x000fea0003800000 */
.L_x_4630:
[----:B-----5:R2:W-:Y:S02]  /*55c0*/  STS.128 [R121], R12 ;  /* 0x0000000c79007388 */ /* 0x0205e40000000c00 */
.L_x_4629:
[----:B------:R-:W-:Y:S05]  /*55d0*/  BSYNC B1 ;  /* 0x0000000000017941 */ /* 0x000fea0003800000 */
.L_x_4628:
        /* <DEDUP_REMOVED lines=23> */
[C---:B------:R-:W-:Y:S02]  /*5750*/  LOP3.LUT R10, R15.reuse, 0xffff0000, RZ, 0xc0, !PT ;  /* 0xffff00000f0a7812 */ /* 0x040fe400078ec0ff */
[C---:B------:R-:W-:Y:S02]  /*5760*/  SHF.L.U32 R7, R12.reuse, 0x10, RZ ;  /* 0x000000100c077819 */ /* 0x040fe400000006ff */
[----:B------:R-:W-:Y:S01]  /*5770*/  LOP3.LUT R16, R12, 0xffff0000, RZ, 0xc0, !PT ;  /* 0xffff00000c107812 */ /* 0x000fe200078ec0ff */
[----:B------:R-:W-:Y:S01]  /*5780*/  IMAD.U32 R12, R15, 0x10000, RZ ;  /* 0x000100000f0c7824 */ /* 0x000fe200078e00ff */
[----:B------:R-:W-:-:S02]  /*5790*/  SHF.L.U32 R13, R14, 0x10, RZ ;  /* 0x000000100e0d7819 */ /* 0x000fc400000006ff */
        /* <DEDUP_REMOVED lines=21> */
[-C--:B------:R-:W-:Y:S02]  /*58f0*/  FFMA.FTZ R0, R7, R4.reuse, -R0 ;  /* 0x0000000407007223 */ /* 0x080fe40000010800 */
[----:B------:R-:W-:Y:S02]  /*5900*/  FFMA.FTZ R17, R16, R4, R17 ;  /* 0x0000000410117223 */ /* 0x000fe40000010011 */
[----:B------:R-:W-:Y:S01]  /*5910*/  FFMA.FTZ R2, R13, R5, -R2 ;  /* 0x000000050d027223 */ /* 0x000fe20000010802 */
[----:B------:R-:W-:Y:S01]  /*5920*/  F2FP.BF16.PACK_AB R13, R18, R15 ;  /* 0x0000000f120d723e */ /* 0x000fe200000010ff */
[----:B------:R-:W-:Y:S01]  /*5930*/  FFMA.FTZ R3, R14, R5, R3 ;  /* 0x000000050e037223 */ /* 0x000fe20000010003 */
[----:B------:R-:W-:-:S02]  /*5940*/  F2FP.BF16.PACK_AB R15, R10, R11 ;  /* 0x0000000b0a0f723e */ /* 0x000fc400000010ff */
[----:B------:R-:W-:Y:S02]  /*5950*/  F2FP.BF16.PACK_AB R12, R17, R0 ;  /* 0x00000000110c723e */ /* 0x000fe400000010ff */
[----:B------:R-:W-:Y:S02]  /*5960*/  F2FP.BF16.PACK_AB R14, R3, R2 ;  /* 0x00000002030e723e */ /* 0x000fe400000010ff */
.L_x_4634:
[----:B------:R-:W-:Y:S05]  /*5970*/  BSYNC B0 ;  /* 0x0000000000007941 */ /* 0x000fea0003800000 */
.L_x_4633:
[----:B-----5:R4:W-:Y:S01]  /*5980*/  STS.128 [R121+0x800], R12 ;  /* 0x0008000c79007388 */ /* 0x0209e20000000c00 */
[----:B------:R-:W-:Y:S05]  /*5990*/  BRA `(.L_x_4632) ;  /* 0x00000e3000007947 */ /* 0x000fea0003800000 */
.L_x_4627:
        /* <DEDUP_REMOVED lines=25> */
[----:B------:R-:W3:Y:S01]  /*5b30*/  LDG.E.128 R4, [R4.64] ;  /* 0x0000000604047981 */ /* 0x000ee2000c1e1d00 */
[----:B------:R-:W-:Y:S02]  /*5b40*/  LEA.HI.X R13, R13, c[0x0][0x2b4], R2, 0x1, P2 ;  /* 0x0000ad000d0d7a11 */ /* 0x000fe400010f0c02 */
[----:B------:R-:W-:-:S04]  /*5b50*/  @P0 SHF.R.S32.HI R2, RZ, 0x1, R73 ;  /* 0x00000001ff020819 */ /* 0x000fc80000011449 */
[----:B------:R-:W-:Y:S01]  /*5b60*/  @P0 IADD3 R8, -R2, RZ, RZ ;  /* 0x000000ff02080210 */ /* 0x000fe20007ffe1ff */
[----:B--2---:R-:W2:Y:S03]  /*5b70*/  LDG.E.128 R12, [R12.64] ;  /* 0x000000060c0c7981 */ /* 0x004ea6000c1e1d00 */
        /* <DEDUP_REMOVED lines=19> */
[----:B--2---:R-:W-:Y:S01]  /*5cb0*/  IMAD.U32 R32, R12, 0x10000, RZ ;  /* 0x000100000c207824 */ /* 0x004fe200078e00ff */
        /* <DEDUP_REMOVED lines=45> */
.L_x_4638:
[----:B------:R-:W-:Y:S05]  /*5f90*/  BSYNC B0 ;  /* 0x0000000000007941 */ /* 0x000fea0003800000 */
.L_x_4637:
[----:B-----5:R3:W-:Y:S02]  /*5fa0*/  STS.128 [R121], R20 ;  /* 0x0000001479007388 */ /* 0x0207e40000000c00 */
.L_x_4636:
[----:B------:R-:W-:Y:S05]  /*5fb0*/  BSYNC B1 ;  /* 0x0000000000017941 */ /* 0x000fea0003800000 */
.L_x_4635:
        /* <DEDUP_REMOVED lines=18> */
[----:B------:R-:W-:-:S04]  /*60e0*/  @P0 IADD3 R71, -R11, RZ, RZ ;  /* 0x000000ff0b470210 */ /* 0x000fc80007ffe1ff */
[C---:B------:R-:W-:Y:S01]  /*60f0*/  IADD3 R2, P2, R10.reuse, R3, RZ ;  /* 0x000000030a027210 */ /* 0x040fe20007f5e0ff */
[----:B------:R-:W-:Y:S01]  /*6100*/  IMAD.WIDE R12, R71, 0x2, R26 ;  /* 0x00000002470c7825 */ /* 0x000fe200078e021a */
[----:B------:R-:W-:Y:S02]  /*6110*/  @P0 SHF.R.S32.HI R73, RZ, 0x1, R73 ;  /* 0x00000001ff490819 */ /* 0x000fe40000011449 */
[----:B------:R-:W-:Y:S02]  /*6120*/  LEA.HI.X.SX32 R11, R10, R0, 0x1, P2 ;  /* 0x000000000a0b7211 */ /* 0x000fe400010f0eff */
[C---:B------:R-:W-:Y:S01]  /*6130*/  LEA R16, P2, R2.reuse, c[0x0][0x2b0], 0x1 ;  /* 0x0000ac0002107a11 */ /* 0x040fe200078408ff */
[----:B--2---:R-:W2:Y:S03]  /*6140*/  LDG.E.128 R12, [R12.64] ;  /* 0x000000060c0c7981 */ /* 0x004ea6000c1e1d00 */
        /* <DEDUP_REMOVED lines=18> */
[----:B-1----:R-:W-:Y:S01]  /*6270*/  LOP3.LUT R27, R13, 0xffff0000, RZ, 0xc0, !PT ;  /* 0xffff00000d1b7812 */ /* 0x002fe200078ec0ff */
[----:B------:R-:W-:Y:S01]  /*6280*/  IMAD.U32 R24, R12, 0x10000, RZ ;  /* 0x000100000c187824 */ /* 0x000fe200078e00ff */
[----:B------:R-:W-:-:S02]  /*6290*/  SHF.L.U32 R26, R14, 0x10, RZ ;  /* 0x000000100e1a7819 */ /* 0x000fc400000006ff */
[----:B------:R-:W-:Y:S02]  /*62a0*/  LOP3.LUT R13, R14, 0xffff0000, RZ, 0xc0, !PT ;  /* 0xffff00000e0d7812 */ /* 0x000fe400078ec0ff */
[----:B------:R-:W-:Y:S01]  /*62b0*/  LOP3.LUT R7, R12, 0xffff0000, RZ, 0xc0, !PT ;  /* 0xffff00000c077812 */ /* 0x000fe200078ec0ff */
[C---:B------:R-:W-:Y:S01]  /*62c0*/  IMAD.U32 R12, R15.reuse, 0x10000, RZ ;  /* 0x000100000f0c7824 */ /* 0x040fe200078e00ff */
[C---:B---3--:R-:W-:Y:S01]  /*62d0*/  LOP3.LUT R14, R16.reuse, 0xffff0000, RZ, 0xc0, !PT ;  /* 0xffff0000100e7812 */ /* 0x048fe200078ec0ff */
[----:B------:R-:W-:Y:S01]  /*62e0*/  IMAD.U32 R29, R16, 0x10000, RZ ;  /* 0x00010000101d7824 */ /* 0x000fe200078e00ff */
        /* <DEDUP_REMOVED lines=45> */
.L_x_4640:
[----:B------:R-:W-:Y:S05]  /*65c0*/  BSYNC B0 ;  /* 0x0000000000007941 */ /* 0x000fea0003800000 */
.L_x_4639:
[----:B-----5:R1:W-:Y:S01]  /*65d0*/  STS.128 [R121+0x800], R4 ;  /* 0x0008000479007388 */ /* 0x0203e20000000c00 */
[----:B------:R-:W-:Y:S05]  /*65e0*/  BRA `(.L_x_4632) ;  /* 0x000001e000007947 */ /* 0x000fea0003800000 */
.L_x_4626:
        /* <DEDUP_REMOVED lines=15> */
.L_x_4642:
[----:B------:R-:W-:Y:S05]  /*66e0*/  BSYNC B0 ;  /* 0x0000000000007941 */ /* 0x000fea0003800000 */
.L_x_4641:
        /* <DEDUP_REMOVED lines=14> */
.L_x_4632:
[----:B------:R-:W-:Y:S05]  /*67d0*/  BSYNC B2 ;  /* 0x0000000000027941 */ /* 0x000fea0003800000 */
.L_x_4625:
[----:B------:R-:W-:Y:S01]  /*67e0*/  IADD3 R105, R49, -0x1, RZ ;  /* 0xffffffff31697810 */ /* 0x000fe20007ffe0ff */
[----:B------:R-:W-:Y:S01]  /*67f0*/  BSSY B0, `(.L_x_4643) ;  /* 0x0000011000007945 */ /* 0x000fe20003800000 */
[----:B------:R-:W-:-:S03]  /*6800*/  LEA R146, P0, R124, c[0x0][0x168], 0x1 ;  /* 0x00005a007c927a11 */ /* 0x000fc600078008ff */
[----:B----4-:R-:W-:Y:S01]  /*6810*/  IMAD.SHL.U32 R3, R105, 0x80, RZ ;  /* 0x0000008069037824 */ /* 0x010fe200078e00ff */
        /* <DEDUP_REMOVED lines=14> */
.L_x_4644:
[----:B------:R-:W-:Y:S05]  /*6900*/  BSYNC B0 ;  /* 0x0000000000007941 */ /* 0x000fea0003800000 */
.L_x_4643:
[----:B------:R-:W-:Y:S01]  /*6910*/  ISETP.GE.AND P0, PT, R8, R5, PT ;  /* 0x000000050800720c */ /* 0x000fe20003f06270 */
[----:B------:R-:W-:-:S12]  /*6920*/  BSSY B0, `(.L_x_4645) ;  /* 0x000000b000007945 */ /* 0x000fd80003800000 */
        /* <DEDUP_REMOVED lines=10> */
.L_x_4646:
[----:B------:R-:W-:Y:S05]  /*69d0*/  BSYNC B0 ;  /* 0x0000000000007941 */ /* 0x000fea0003800000 */
.L_x_4645:
        /* <DEDUP_REMOVED lines=15> */
.L_x_4648:
[----:B------:R-:W-:Y:S05]  /*6ad0*/  BSYNC B0 ;  /* 0x0000000000007941 */ /* 0x000fea0003800000 */
.L_x_4647:
[----:B------:R-:W-:Y:S01]  /*6ae0*/  IADD3 R2, R122, 0x60, RZ ;  /* 0x000000607a027810 */ /* 0x000fe20007ffe0ff */
        /* <DEDUP_REMOVED lines=12> */
[----:B--2---:R-:W-:Y:S01]  /*6bb0*/  MOV R118, R146 ;  /* 0x0000009200767202 */ /* 0x004fe20000000f00 */
[----:B------:R-:W-:-:S04]  /*6bc0*/  UIMAD UR4, UR4, 0xc0, URZ ;  /* 0x000000c0040478a4 */ /* 0x000fc8000f8e023f */
[----:B-----5:R-:W-:-:S05]  /*6bd0*/  IMAD.WIDE.U32 R10, R0, 0xc0, R118 ;  /* 0x000000c0000a7825 */ /* 0x020fca00078e0076 */
[----:B------:R-:W-:-:S05]  /*6be0*/  IADD3 R11, R11, UR4, RZ ;  /* 0x000000040b0b7c10 */ /* 0x000fca000fffe0ff */
[----:B------:R-:W-:Y:S01]  /*6bf0*/  @!PT LDS RZ, [RZ] ;  /* 0x00000000fffff984 */ /* 0x000fe20000000800 */
[----:B------:R-:W-:Y:S01]  /*6c00*/  @!PT LDS RZ, [RZ] ;  /* 0x00000000fffff984 */ /* 0x000fe20000000800 */
[----:B------:R-:W-:Y:S01]  /*6c10*/  @!PT LDS RZ, [RZ] ;  /* 0x00000000fffff984 */ /* 0x000fe20000000800 */
[----:B------:R2:W-:Y:S02]  /*6c20*/  LDGSTS.E.BYPASS.LTC128B.128 [R121+0x2800], [R10.64] ;  /* 0x028000000a797fae */ /* 0x0005e4000b901d46 */
.L_x_4650:
[----:B------:R-:W-:Y:S05]  /*6c30*/  BSYNC B0 ;  /* 0x0000000000007941 */ /* 0x000fea0003800000 */
.L_x_4649:
[----:B------:R-:W-:Y:S01]  /*6c40*/  IMAD R64, R64, c[0x0][0x320], RZ ;  /* 0x0000c80040407a24 */ /* 0x000fe200078e02ff */
[----:B------:R-:W0:Y:S01]  /*6c50*/  LDGDEPBAR ;  /* 0x00000000000079af */ /* 0x000e220000000000 */
[----:B------:R-:W-:-:S04]  /*6c60*/  IMAD.WIDE.U32 R128, R65, c[0x0][0x320], R128 ;  /* 0x0000c80041807a25 */ /* 0x000fc800078e0080 */
[----:B------:R-:W-:Y:S01]  /*6c70*/  IMAD R64, R65, c[0x0][0x324], R64 ;  /* 0x0000c90041407a24 */ /* 0x000fe200078e0240 */
[----:B--2---:R-:W-:-:S03]  /*6c80*/  LEA R10, P0, R128, c[0x0][0x318], 0x2 ;  /* 0x0000c600800a7a11 */ /* 0x004fc600078010ff */
[----:B------:R-:W-:-:S05]  /*6c90*/  IMAD.IADD R64, R129, 0x1, R64 ;  /* 0x0000000181407824 */ /* 0x000fca00078e0240 */
[----:B-----5:R-:W-:-:S05]  /*6ca0*/  LEA.HI.X R11, R128, c[0x0][0x31c], R64, 0x2, P0 ;  /* 0x0000c700800b7a11 */ /* 0x020fca00000f1440 */
[----:B------:R-:W2:Y:S01]  /*6cb0*/  LDG.E R0, [R10.64] ;  /* 0x000000060a007981 */ /* 0x000ea2000c1e1900 */
[----:B------:R-:W-:Y:S01]  /*6cc0*/  ISETP.GE.AND P2, PT, R122, R5, PT ;  /* 0x000000057a00720c */ /* 0x000fe20003f46270 */
[----:B------:R-:W2:Y:S01]  /*6cd0*/  MUFU.RCP R97, c[0x0][0x238] ;  /* 0x00008e0000617b08 */ /* 0x000ea20000001000 */
[----:B------:R-:W-:Y:S01]  /*6ce0*/  SHF.R.S32.HI R123, RZ, 0x1f, R6 ;  /* 0x0000001fff7b7819 */ /* 0x000fe20000011406 */
[----:B------:R-:W-:Y:S01]  /*6cf0*/  IMAD.SHL.U32 R103, R51, 0x2, RZ ;  /* 0x0000000233677824 */ /* 0x000fe200078e00ff */
[----:B------:R-:W-:-:S04]  /*6d00*/  DEPBAR.LE SB0, 0x0 ;  /* 0x000080000000791a */ /* 0x000fc80000000000 */
[----:B------:R-:W-:Y:S01]  /*6d10*/  BAR.SYNC.DEFER_BLOCKING 0x0 ;  /* 0x0000000000007b1d */ /* 0x000fe20000010000 */
[C---:B------:R-:W-:Y:S02]  /*6d20*/  LEA R150, P0, R152.reuse, c[0x0][0x170], 0x1 ;  /* 0x00005c0098967a11 */ /* 0x040fe400078008ff */
        /* <DEDUP_REMOVED lines=8> */
[----:B--2---:R-:W-:Y:S01]  /*6db0*/  FMUL.FTZ R97, R0, R97 ;  /* 0x0000006100617220 */ /* 0x004fe20000410000 */
        /* <DEDUP_REMOVED lines=10> */
.L_x_4652:
[----:B-1----:R-:W-:Y:S05]  /*6e60*/  BSYNC B0 ;  /* 0x0000000000007941 */ /* 0x002fea0003800000 */
.L_x_4651:
        /* <DEDUP_REMOVED lines=13> */
.L_x_4654:
[----:B------:R-:W-:Y:S05]  /*6f40*/  BSYNC B0 ;  /* 0x0000000000007941 */ /* 0x000fea0003800000 */
.L_x_4653:
        /* <DEDUP_REMOVED lines=15> */
.L_x_4656:
[----:B------:R-:W-:Y:S05]  /*7040*/  BSYNC B0 ;  /* 0x0000000000007941 */ /* 0x000fea0003800000 */
.L_x_4655:
        /* <DEDUP_REMOVED lines=16> */
.L_x_4658:
[----:B------:R-:W-:Y:S05]  /*7150*/  BSYNC B0 ;  /* 0x0000000000007941 */ /* 0x000fea0003800000 */
.L_x_4657:
[----:B------:R-:W-:Y:S01]  /*7160*/  LOP3.LUT R0, R63, 0xfffffff8, RZ, 0xc0, !PT ;  /* 0xfffffff83f007812 */ /* 0x000fe200078ec0ff */
[----:B------:R-:W-:Y:S01]  /*7170*/  IMAD.SHL.U32 R13, R57, 0x40, RZ ;  /* 0x00000040390d7824 */ /* 0x000fe200078e00ff */
[----:B------:R-:W-:Y:S01]  /*7180*/  SHF.R.S32.HI R2, RZ, 0x4, R61 ;  /* 0x00000004ff027819 */ /* 0x000fe2000001143d */
[----:B------:R-:W-:Y:S01]  /*7190*/  IMAD.IADD R11, R3, 0x1, R103 ;  /* 0x00000001030b7824 */ /* 0x000fe200078e0267 */
[----:B------:R-:W-:Y:S01]  /*71a0*/  SHF.R.S32.HI R133, RZ, 0x1f, R60 ;  /* 0x0000001fff857819 */ /* 0x000fe2000001143c */
[----:B------:R-:W-:Y:S01]  /*71b0*/  IMAD.IADD R51, R51, 0x1, -R0 ;  /* 0x0000000133337824 */ /* 0x000fe200078e0a00 */
[----:B------:R-:W-:Y:S01]  /*71c0*/  LEA.HI R15, R61, R2, RZ, 0x1 ;  /* 0x000000023d0f7211 */ /* 0x000fe200078f08ff */
[----:B------:R-:W0:Y:S01]  /*71d0*/  LDGDEPBAR ;  /* 0x00000000000079af */ /* 0x000e220000000000 */
[----:B------:R-:W-:Y:S01]  /*71e0*/  LEA.HI R133, R133, R60, RZ, 0x3 ;  /* 0x0000003c85857211 */ /* 0x000fe200078f18ff */
[----:B------:R-:W-:Y:S01]  /*71f0*/  I2F R8, R11 ;  /* 0x0000000b00087306 */ /* 0x000fe20000201400 */
[----:B------:R-:W-:-:S02]  /*7200*/  LEA.HI R0, R51, R51, RZ, 0x1 ;  /* 0x0000003333007211 */ /* 0x000fc400078f08ff */
[----:B------:R-:W-:Y:S01]  /*7210*/  LOP3.LUT R15, R15, 0xfffffffe, RZ, 0xc0, !PT ;  /* 0xfffffffe0f0f7812 */ /* 0x000fe200078ec0ff */
[----:B------:R-:W-:Y:S01]  /*7220*/  IMAD.SHL.U32 R133, R133, 0x20, RZ ;  /* 0x0000002085857824 */ /* 0x000fe200078e00ff */
[----:B------:R-:W-:Y:S02]  /*7230*/  LOP3.LUT R94, R0, 0x3fffffe, RZ, 0xc0, !PT ;  /* 0x03fffffe005e7812 */ /* 0x000fe400078ec0ff */
[----:B------:R-:W-:Y:S01]  /*7240*/  SHF.R.S32.HI R0, RZ, 0x1, R0 ;  /* 0x00000001ff007819 */ /* 0x000fe20000011400 */
[----:B------:R-:W-:Y:S01]  /*7250*/  IMAD.IADD R15, R2, 0x1, -R15 ;  /* 0x00000001020f7824 */ /* 0x000fe200078e0a0f */
[----:B------:R-:W-:Y:S01]  /*7260*/  LOP3.LUT R13, R13, 0xc0, RZ, 0xc0, !PT ;  /* 0x000000c00d0d7812 */ /* 0x000fe200078ec0ff */
[----:B------:R-:W-:Y:S01]  /*7270*/  IMAD.SHL.U32 R2, R62, 0x8, RZ ;  /* 0x000000083e027824 */ /* 0x000fe200078e00ff */
[----:B------:R-:W-:Y:S01]  /*7280*/  LOP3.LUT R59, R59, 0x7fffffe, RZ, 0xc0, !PT ;  /* 0x07fffffe3b3b7812 */ /* 0x000fe200078ec0ff */
[C---:B-1----:R-:W-:Y:S01]  /*7290*/  IMAD.SHL.U32 R5, R0.reuse, 0x40, RZ ;  /* 0x0000004000057824 */ /* 0x042fe200078e00ff */
[----:B------:R-:W-:Y:S01]  /*72a0*/  LOP3.LUT R133, R133, 0xffffff00, RZ, 0xc0, !PT ;  /* 0xffffff0085857812 */ /* 0x000fe200078ec0ff */
[----:B------:R-:W-:Y:S01]  /*72b0*/  IMAD.SHL.U32 R10, R15, 0x8, RZ ;  /* 0x000000080f0a7824 */ /* 0x000fe200078e00ff */
[----:B------:R-:W-:Y:S01]  /*72c0*/  LOP3.LUT P0, RZ, R0, 0x2, RZ, 0xc0, !PT ;  /* 0x0000000200ff7812 */ /* 0x000fe2000780c0ff */
[----:B------:R-:W-:Y:S01]  /*72d0*/  IMAD.IADD R130, R60, 0x1, -R59 ;  /* 0x000000013c827824 */ /* 0x000fe200078e0a3b */
[----:B------:R-:W-:Y:S01]  /*72e0*/  LOP3.LUT R5, R5, 0xc0, RZ, 0xc0, !PT ;  /* 0x000000c005057812 */ /* 0x000fe200078ec0ff */
[----:B------:R-:W-:Y:S01]  /*72f0*/  IMAD.IADD R94, R51, 0x1, -R94 ;  /* 0x00000001335e7824 */ /* 0x000fe200078e0a5e */
[----:B------:R-:W-:Y:S01]  /*7300*/  LOP3.LUT R10, R13, 0x8, R10, 0xf8, !PT ;  /* 0x000000080d0a7812 */ /* 0x000fe200078ef80a */
[----:B------:R-:W-:Y:S01]  /*7310*/  IMAD R7, R50, 0x200, R133 ;  /* 0x0000020032077824 */ /* 0x000fe200078e0285 */
        /* <DEDUP_REMOVED lines=8> */
[----:B------:R-:W-:-:S02]  /*73a0*/  LOP3.LUT R5, R2, R5, RZ, 0x3c, !PT ;  /* 0x0000000502057212 */ /* 0x000fc400078e3cff */
[C---:B------:R-:W-:Y:S01]  /*73b0*/  IADD3 R129, R11.reuse, 0x11, RZ ;  /* 0x000000110b817810 */ /* 0x040fe20007ffe0ff */
[----:B------:R-:W-:Y:S01]  /*73c0*/  IMAD.IADD R96, R10, 0x1, R7 ;  /* 0x000000010a607824 */ /* 0x000fe200078e0207 */
[C---:B------:R-:W-:Y:S01]  /*73d0*/  IADD3 R109, R11.reuse, 0x18, RZ ;  /* 0x000000180b6d7810 */ /* 0x040fe20007ffe0ff */
[----:B------:R-:W-:Y:S01]  /*73e0*/  IMAD.U32 R94, R94, 0x20, R5 ;  /* 0x000000205e5e7824 */ /* 0x000fe200078e0005 */
[----:B------:R-:W-:Y:S01]  /*73f0*/  I2F R122, R129 ;  /* 0x00000081007a7306 */ /* 0x000fe20000201400 */
[----:B------:R-:W-:Y:S01]  /*7400*/  IMAD.SHL.U32 R96, R96, 0x2, RZ ;  /* 0x0000000260607824 */ /* 0x000fe200078e00ff */
[C---:B------:R-:W-:Y:S01]  /*7410*/  IADD3 R101, R11.reuse, 0x20, RZ ;  /* 0x000000200b657810 */ /* 0x040fe20007ffe0ff */
[----:B------:R-:W-:Y:S01]  /*7420*/  IMAD.SHL.U32 R94, R94, 0x2, RZ ;  /* 0x000000025e5e7824 */ /* 0x000fe200078e00ff */
[----:B------:R-:W-:Y:S01]  /*7430*/  IADD3 R107, R11, 0x19, RZ ;  /* 0x000000190b6b7810 */ /* 0x000fe20007ffe0ff */
        /* <DEDUP_REMOVED lines=9> */
[----:B------:R-:W-:Y:S01]  /*74d0*/  LDSM.16.M88.4 R4, [R95] ;  /* 0x000000005f04783b */ /* 0x000fe20000000200 */
[C---:B------:R-:W-:Y:S01]  /*74e0*/  IADD3 R81, R11.reuse, 0x29, RZ ;  /* 0x000000290b517810 */ /* 0x040fe20007ffe0ff */
[----:B------:R-:W-:Y:S01]  /*74f0*/  I2F R120, R109 ;  /* 0x0000006d00787306 */ /* 0x000fe20000201400 */
[C---:B------:R-:W-:Y:S01]  /*7500*/  IADD3 R83, R11.reuse, 0x30, RZ ;  /* 0x000000300b537810 */ /* 0x040fe20007ffe0ff */
[----:B------:R-:W-:Y:S01]  /*7510*/  LDSM.16.M88.4 R24, [R93] ;  /* 0x000000005d18783b */ /* 0x000fe20000000200 */
[----:B------:R-:W-:-:S02]  /*7520*/  IADD3 R77, R11, 0x31, RZ ;  /* 0x000000310b4d7810 */ /* 0x000fc40007ffe0ff */
[C---:B------:R-:W-:Y:S01]  /*7530*/  IADD3 R75, R11.reuse, 0x38, RZ ;  /* 0x000000380b4b7810 */ /* 0x040fe20007ffe0ff */
[----:B---3--:R-:W3:Y:S01]  /*7540*/  LDSM.16.M88.4 R20, [R94+0x1400] ;  /* 0x001400005e14783b */ /* 0x008ee20000000200 */
[C---:B------:R-:W-:Y:S01]  /*7550*/  IADD3 R73, R11.reuse, 0x1, RZ ;  /* 0x000000010b497810 */ /* 0x040fe20007ffe0ff */
[----:B------:R-:W-:Y:S01]  /*7560*/  I2F R112, R101 ;  /* 0x0000006500707306 */ /* 0x000fe20000201400 */
[C---:B------:R-:W-:Y:S01]  /*7570*/  IADD3 R71, R11.reuse, 0x8, RZ ;  /* 0x000000080b477810 */ /* 0x040fe20007ffe0ff */
[----:B------:R-:W5:Y:S01]  /*7580*/  LDSM.16.M88.4 R44, [R93+0x400] ;  /* 0x000400005d2c783b */ /* 0x000f620000000200 */
[C---:B------:R-:W-:Y:S02]  /*7590*/  IADD3 R67, R11.reuse, 0x9, RZ ;  /* 0x000000090b437810 */ /* 0x040fe40007ffe0ff */
[C---:B------:R-:W-:Y:S01]  /*75a0*/  IADD3 R69, R11.reuse, 0x10, RZ ;  /* 0x000000100b457810 */ /* 0x040fe20007ffe0ff */
[----:B------:R-:W-:Y:S01]  /*75b0*/  LDSM.16.M88.4 R36, [R93+0x800] ;  /* 0x000800005d24783b */ /* 0x000fe20000000200 */
[C---:B------:R-:W-:Y:S01]  /*75c0*/  IADD3 R65, R11.reuse, 0x39, RZ ;  /* 0x000000390b417810 */ /* 0x040fe20007ffe0ff */
[----:B------:R-:W-:Y:S01]  /*75d0*/  I2F R108, R101 ;  /* 0x00000065006c7306 */ /* 0x000fe20000201400 */
[C---:B------:R-:W-:Y:S01]  /*75e0*/  IADD3 R61, R11.reuse, 0x48, RZ ;  /* 0x000000480b3d7810 */ /* 0x040fe20007ffe0ff */
[----:B------:R-:W-:Y:S01]  /*75f0*/  LDSM.16.M88.4 R32, [R94+0x1c00] ;  /* 0x001c00005e20783b */ /* 0x000fe20000000200 */
[----:B------:R-:W-:-:S02]  /*7600*/  IADD3 R51, R11, 0x51, RZ ;  /* 0x000000510b337810 */ /* 0x000fc40007ffe0ff */
[C---:B------:R-:W-:Y:S02]  /*7610*/  IADD3 R59, R11.reuse, 0x40, RZ ;  /* 0x000000400b3b7810 */ /* 0x040fe40007ffe0ff */
[C---:B------:R-:W-:Y:S01]  /*7620*/  IADD3 R55, R11.reuse, 0x41, RZ ;  /* 0x000000410b377810 */ /* 0x040fe20007ffe0ff */
[----:B------:R-:W-:Y:S01]  /*7630*/  I2F R110, R107 ;  /* 0x0000006b006e7306 */ /* 0x000fe20000201400 */
[C---:B------:R-:W-:Y:S02]  /*7640*/  IADD3 R63, R11.reuse, 0x49, RZ ;  /* 0x000000490b3f7810 */ /* 0x040fe40007ffe0ff */
[C---:B------:R-:W-:Y:S02]  /*7650*/  IADD3 R57, R11.reuse, 0x50, RZ ;  /* 0x000000500b397810 */ /* 0x040fe40007ffe0ff */
[C---:B------:R-:W-:Y:S02]  /*7660*/  IADD3 R53, R11.reuse, 0x58, RZ ;  /* 0x000000580b357810 */ /* 0x040fe40007ffe0ff */
[C---:B------:R-:W-:Y:S01]  /*7670*/  IADD3 R171, R11.reuse, 0x59, RZ ;  /* 0x000000590bab7810 */ /* 0x040fe20007ffe0ff */
[----:B------:R-:W-:Y:S01]  /*7680*/  I2F R114, R109 ;  /* 0x0000006d00727306 */ /* 0x000fe20000201400 */
[C---:B------:R-:W-:Y:S01]  /*7690*/  IADD3 R185, R11.reuse, 0x71, RZ ;  /* 0x000000710bb97810 */ /* 0x040fe20007ffe0ff */
[----:B-1----:R-:W-:Y:S01]  /*76a0*/  HMMA.16816.F32.BF16 R16, R12, R40, RZ ;  /* 0x000000280c10723c */ /* 0x002fe200000418ff */
[----:B------:R-:W-:-:S02]  /*76b0*/  IADD3 R193, R11, 0x79, RZ ;  /* 0x000000790bc17810 */ /* 0x000fc40007ffe0ff */
[C---:B------:R-:W-:Y:S02]  /*76c0*/  IADD3 R173, R11.reuse, 0x68, RZ ;  /* 0x000000680bad7810 */ /* 0x040fe40007ffe0ff */
[C---:B------:R-:W-:Y:S01]  /*76d0*/  IADD3 R175, R11.reuse, 0x69, RZ ;  /* 0x000000690baf7810 */ /* 0x040fe20007ffe0ff */
[----:B------:R-:W-:Y:S01]  /*76e0*/  I2F R118, R107 ;  /* 0x0000006b00767306 */ /* 0x000fe20000201400 */
[C---:B------:R-:W-:Y:S01]  /*76f0*/  IADD3 R189, R11.reuse, 0x78, RZ ;  /* 0x000000780bbd7810 */ /* 0x040fe20007ffe0ff */
[----:B------:R-:W-:Y:S01]  /*7700*/  HMMA.16816.F32.BF16 R40, R12, R42, RZ ;  /* 0x0000002a0c28723c */ /* 0x000fe200000418ff */
[----:B------:R-:W-:-:S05]  /*7710*/  IADD3 R191, R11, 0x21, RZ ;  /* 0x000000210bbf7810 */ /* 0x000fca0007ffe0ff */
[----:B------:R-:W-:Y:S02]  /*7720*/  I2F R90, R99 ;  /* 0x00000063005a7306 */ /* 0x000fe40000201400 */
[----:B---3--:R-:W-:Y:S06]  /*7730*/  HMMA.16816.F32.BF16 R28, R12, R20, RZ ;  /* 0x000000140c1c723c */ /* 0x008fec00000418ff */
[----:B------:R-:W-:Y:S02]  /*7740*/  I2F R104, R99 ;  /* 0x0000006300687306 */ /* 0x000fe40000201400 */
[C---:B------:R-:W-:Y:S06]  /*7750*/  HMMA.16816.F32.BF16 R16, R4.reuse, R24, R16 ;  /* 0x000000180410723c */ /* 0x040fec0000041810 */
[----:B------:R-:W-:Y:S02]  /*7760*/  I2F R106, R81 ;  /* 0x00000051006a7306 */ /* 0x000fe40000201400 */
[----:B------:R-:W-:Y:S01]  /*7770*/  HMMA.16816.F32.BF16 R40, R4, R26, R40 ;  /* 0x0000001a0428723c */ /* 0x000fe20000041828 */
[----:B------:R-:W1:Y:S05]  /*7780*/  LDSM.16.M88.4 R24, [R94+0x1800] ;  /* 0x001800005e18783b */ /* 0x000e6a0000000200 */
[----:B------:R-:W-:Y:S02]  /*7790*/  I2F R98, R81 ;  /* 0x0000005100627306 */ /* 0x000fe40000201400 */
[----:B------:R-:W-:Y:S06]  /*77a0*/  HMMA.16816.F32.BF16 R20, R12, R22, RZ ;  /* 0x000000160c14723c */ /* 0x000fec00000418ff */
[----:B------:R-:W-:Y:S02]  /*77b0*/  I2F R102, R83 ;  /* 0x0000005300667306 */ /* 0x000fe40000201400 */
[----:B------:R-:W-:Y:S01]  /*77c0*/  FMUL.FTZ R16, R16, c[0x0][0x2ec] ;  /* 0x0000bb0010107a20 */ /* 0x000fe20000410000 */
[----:B-----5:R-:W-:Y:S01]  /*77d0*/  HMMA.16816.F32.BF16 R28, R4, R44, R28 ;  /* 0x0000002c041c723c */ /* 0x020fe2000004181c */
[----:B------:R-:W-:-:S02]  /*77e0*/  FMUL.FTZ R17, R17, c[0x0][0x2ec] ;  /* 0x0000bb0011117a20 */ /* 0x000fc40000410000 */
[----:B------:R-:W-:Y:S02]  /*77f0*/  FMUL.FTZ R18, R18, c[0x0][0x2ec] ;  /* 0x0000bb0012127a20 */ /* 0x000fe40000410000 */
[----:B------:R-:W-:Y:S01]  /*7800*/  MUFU.TANH R48, R16 ;  /* 0x0000001000307308 */ /* 0x000fe20000002400 */
[----:B------:R-:W-:Y:S02]  /*7810*/  FMUL.FTZ R91, R19, c[0x0][0x2ec] ;  /* 0x0000bb00135b7a20 */ /* 0x000fe40000410000 */
[----:B------:R-:W-:Y:S02]  /*7820*/  FMUL.FTZ R40, R40, c[0x0][0x2ec] ;  /* 0x0000bb0028287a20 */ /* 0x000fe40000410000 */
[----:B------:R-:W-:Y:S02]  /*7830*/  FMUL.FTZ R41, R41, c[0x0][0x2ec] ;  /* 0x0000bb0029297a20 */ /* 0x000fe40000410000 */
[----:B------:R-:W-:Y:S01]  /*7840*/  FMUL.FTZ R42, R42, c[0x0][0x2ec] ;  /* 0x0000bb002a2a7a20 */ /* 0x000fe20000410000 */
[----:B------:R-:W-:Y:S01]  /*7850*/  MUFU.TANH R79, R17 ;  /* 0x00000011004f7308 */ /* 0x000fe20000002400 */
[----:B------:R-:W-:Y:S01]  /*7860*/  FMUL.FTZ R43, R43, c[0x0][0x2ec] ;  /* 0x0000bb002b2b7a20 */ /* 0x000fe20000410000 */
[----:B------:R-:W-:Y:S01]  /*7870*/  HMMA.16816.F32.BF16 R20, R4, R46, R20 ;  /* 0x0000002e0414723c */ /* 0x000fe20000041814 */
[----:B------:R-:W3:Y:S05]  /*7880*/  LDSM.16.M88.4 R44, [R94+0x2000] ;  /* 0x002000005e2c783b */ /* 0x000eea0000000200 */
[----:B------:R1:W5:Y:S03]  /*7890*/  MUFU.TANH R52, R18 ;  /* 0x0000001200347308 */ /* 0x0003660000002400 */
[----:B------:R-:W-:-:S02]  /*78a0*/  FMUL.FTZ R132, R28, c[0x0][0x2ec] ;  /* 0x0000bb001c847a20 */ /* 0x000fc40000410000 */
[----:B------:R-:W-:Y:S02]  /*78b0*/  FMUL.FTZ R135, R29, c[0x0][0x2ec] ;  /* 0x0000bb001d877a20 */ /* 0x000fe40000410000 */
[----:B------:R-:W-:Y:S01]  /*78c0*/  FMUL.FTZ R134, R30, c[0x0][0x2ec] ;  /* 0x0000bb001e867a20 */ /* 0x000fe20000410000 */
[----:B------:R-:W-:Y:S01]  /*78d0*/  MUFU.TANH R128, R40 ;  /* 0x0000002800807308 */ /* 0x000fe20000002400 */
[----:B------:R-:W-:Y:S02]  /*78e0*/  FMUL.FTZ R137, R31, c[0x0][0x2ec] ;  /* 0x0000bb001f897a20 */ /* 0x000fe40000410000 */
[----:B------:R-:W2:Y:S01]  /*78f0*/  LDSM.16.M88.4 R28, [R93+0xc00] ;  /* 0x000c00005d1c783b */ /* 0x000ea20000000200 */
[----:B-1----:R-:W-:Y:S04]  /*7900*/  HMMA.16816.F32.BF16 R16, R12, R24, RZ ;  /* 0x000000180c10723c */ /* 0x002fe800000418ff */
[----:B------:R-:W-:Y:S02]  /*7910*/  MUFU.TANH R89, R41 ;  /* 0x0000002900597308 */ /* 0x000fe40000002400 */
[----:B------:R-:W-:-:S02]  /*7920*/  FMUL.FTZ R20, R20, c[0x0][0x2ec] ;  /* 0x0000bb0014147a20 */ /* 0x000fc40000410000 */
[----:B------:R-:W-:Y:S02]  /*7930*/  FMUL.FTZ R21, R21, c[0x0][0x2ec] ;  /* 0x0000bb0015157a20 */ /* 0x000fe40000410000 */
[----:B------:R-:W-:Y:S01]  /*7940*/  FMUL.FTZ R165, R22, c[0x0][0x2ec] ;  /* 0x0000bb0016a57a20 */ /* 0x000fe20000410000 */
[----:B------:R-:W-:Y:S01]  /*7950*/  HMMA.16816.F32.BF16 R24, R12, R26, RZ ;  /* 0x0000001a0c18723c */ /* 0x000fe200000418ff */
[----:B------:R-:W-:Y:S01]  /*7960*/  MUFU.TANH R131, R42 ;  /* 0x0000002a00837308 */ /* 0x000fe20000002400 */
[----:B------:R-:W-:Y:S02]  /*7970*/  FMUL.FTZ R149, R23, c[0x0][0x2ec] ;  /* 0x0000bb0017957a20 */ /* 0x000fe40000410000 */
[----:B-----5:R-:W-:-:S05]  /*7980*/  FFMA.FTZ R52, R97, R8, R52 ;  /* 0x0000000861347223 */ /* 0x020fca0000010034 */
[----:B------:R1:W-:Y:S04]  /*7990*/  MUFU.TANH R87, R43 ;  /* 0x0000002b00577308 */ /* 0x0003e80000002400 */
[C---:B------:R-:W-:Y:S04]  /*79a0*/  HMMA.16816.F32.BF16 R16, R4.reuse, R36, R16 ;  /* 0x000000240410723c */ /* 0x040fe80000041810 */
[----:B------:R-:W-:Y:S07]  /*79b0*/  MUFU.TANH R139, R20 ;  /* 0x00000014008b7308 */ /* 0x000fee0000002400 */
[----:B------:R-:W-:Y:S01]  /*79c0*/  HMMA.16816.F32.BF16 R24, R4, R38, R24 ;  /* 0x000000260418723c */ /* 0x000fe20000041818 */
[----:B------:R5:W4:Y:S07]  /*79d0*/  MUFU.TANH R156, R21 ;  /* 0x00000015009c7308 */ /* 0x000b2e0000002400 */
[C---:B-1----:R-:W-:Y:S01]  /*79e0*/  HMMA.16816.F32.BF16 R40, R12.reuse, R32, RZ ;  /* 0x000000200c28723c */ /* 0x042fe200000418ff */
[----:B------:R-:W-:Y:S07]  /*79f0*/  MUFU.TANH R135, R135 ;  /* 0x0000008700877308 */ /* 0x000fee0000002400 */
[----:B------:R-:W-:Y:S01]  /*7a00*/  HMMA.16816.F32.BF16 R32, R12, R34, RZ ;  /* 0x000000220c20723c */ /* 0x000fe200000418ff */
[----:B-----5:R-:W1:Y:S01]  /*7a10*/  LDSM.16.M88.4 R20, [R93+0x1000] ;  /* 0x001000005d14783b */ /* 0x020e620000000200 */
[----:B------:R-:W-:Y:S01]  /*7a20*/  FMUL.FTZ R18, R18, c[0x0][0x2ec] ;  /* 0x0000bb0012127a20 */ /* 0x000fe20000410000 */
[----:B------:R-:W5:Y:S01]  /*7a30*/  MUFU.TANH R137, R137 ;  /* 0x0000008900897308 */ /* 0x000f620000002400 */
[----:B------:R-:W-:-:S02]  /*7a40*/  FMUL.FTZ R16, R16, c[0x0][0x2ec] ;  /* 0x0000bb0010107a20 */ /* 0x000fc40000410000 */
[----:B----4-:R-:W-:Y:S02]  /*7a50*/  FFMA.FTZ R118, R97, R118, R156 ;  /* 0x0000007661767223 */ /* 0x010fe4000001009c */
[----:B------:R-:W-:Y:S01]  /*7a60*/  FMUL.FTZ R24, R24, c[0x0][0x2ec] ;  /* 0x0000bb0018187a20 */ /* 0x000fe20000410000 */
[C---:B---3--:R-:W-:Y:S01]  /*7a70*/  HMMA.16816.F32.BF16 R36, R12.reuse, R44, RZ ;  /* 0x0000002c0c24723c */ /* 0x048fe200000418ff */
[----:B------:R-:W-:Y:S01]  /*7a80*/  FMUL.FTZ R25, R25, c[0x0][0x2ec] ;  /* 0x0000bb0019197a20 */ /* 0x000fe20000410000 */
[----:B------:R-:W3:Y:S01]  /*7a90*/  MUFU.TANH R162, R18 ;  /* 0x0000001200a27308 */ /* 0x000ee20000002400 */
[----:B------:R-:W-:Y:S02]  /*7aa0*/  FMUL.FTZ R26, R26, c[0x0][0x2ec] ;  /* 0x0000bb001a1a7a20 */ /* 0x000fe40000410000 */
[----:B------:R-:W-:Y:S02]  /*7ab0*/  FMUL.FTZ R27, R27, c[0x0][0x2ec] ;  /* 0x0000bb001b1b7a20 */ /* 0x000fe40000410000 */
[----:B------:R-:W-:Y:S01]  /*7ac0*/  FMUL.FTZ R19, R19, c[0x0][0x2ec] ;  /* 0x0000bb0013137a20 */ /* 0x000fe20000410000 */
[----:B------:R-:W-:Y:S01]  /*7ad0*/  HMMA.16816.F32.BF16 R44, R12, R46, RZ ;  /* 0x0000002e0c2c723c */ /* 0x000fe200000418ff */
[----:B------:R-:W-:Y:S01]  /*7ae0*/  FMUL.FTZ R17, R17, c[0x0][0x2ec] ;  /* 0x0000bb0011117a20 */ /* 0x000fe20000410000 */
[----:B------:R-:W4:Y:S01]  /*7af0*/  MUFU.TANH R147, R24 ;  /* 0x0000001800937308 */ /* 0x000f220000002400 */
[----:B-----5:R-:W-:-:S05]  /*7b00*/  FFMA.FTZ R116, R97, R116, R137 ;  /* 0x0000007461747223 */ /* 0x020fca0000010089 */
[----:B--2---:R-:W-:Y:S02]  /*7b10*/  HMMA.16816.F32.BF16 R40, R4, R28, R40 ;  /* 0x0000001c0428723c */ /* 0x004fe40000041828 */
[----:B------:R-:W2:Y:S01]  /*7b20*/  MUFU.TANH R143, R25 ;  /* 0x00000019008f7308 */ /* 0x000ea20000002400 */
[----:B---3--:R-:W-:-:S05]  /*7b30*/  FFMA.FTZ R162, R97, R108, R162 ;  /* 0x0000006c61a27223 */ /* 0x008fca00000100a2 */
[----:B------:R-:W-:Y:S01]  /*7b40*/  HMMA.16816.F32.BF16 R32, R4, R30, R32 ;  /* 0x0000001e0420723c */ /* 0x000fe20000041820 */
[----:B------:R-:W-:Y:S01]  /*7b50*/  LDSM.16.M88.4 R28, [R93+0x1400] ;  /* 0x001400005d1c783b */ /* 0x000fe20000000200 */
[----:B------:R-:W-:Y:S01]  /*7b60*/  MUFU.TANH R157, R26 ;  /* 0x0000001a009d7308 */ /* 0x000fe20000002400 */
[----:B----4-:R-:W-:-:S05]  /*7b70*/  FFMA.FTZ R147, R97, R90, R147 ;  /* 0x0000005a61937223 */ /* 0x010fca0000010093 */
[----:B-1----:R-:W-:Y:S02]  /*7b80*/  HMMA.16816.F32.BF16 R36, R4, R20, R36 ;  /* 0x000000140424723c */ /* 0x002fe40000041824 */
[----:B------:R1:W-:Y:S01]  /*7b90*/  MUFU.TANH R141, R27 ;  /* 0x0000001b008d7308 */ /* 0x0003e20000002400 */
[----:B--2---:R-:W-:-:S05]  /*7ba0*/  FFMA.FTZ R106, R97, R106, R143 ;  /* 0x0000006a616a7223 */ /* 0x004fca000001008f */
[----:B------:R-:W-:Y:S01]  /*7bb0*/  HMMA.16816.F32.BF16 R44, R4, R22, R44 ;  /* 0x00000016042c723c */ /* 0x000fe2000004182c */
[----:B------:R-:W-:Y:S01]  /*7bc0*/  FMUL.FTZ R40, R40, c[0x0][0x2ec] ;  /* 0x0000bb0028287a20 */ /* 0x000fe20000410000 */
[----:B------:R-:W2:Y:S01]  /*7bd0*/  MUFU.TANH R159, R16 ;  /* 0x00000010009f7308 */ /* 0x000ea20000002400 */
[----:B------:R-:W-:Y:S02]  /*7be0*/  FMUL.FTZ R41, R41, c[0x0][0x2ec] ;  /* 0x0000bb0029297a20 */ /* 0x000fe40000410000 */
[----:B------:R-:W-:Y:S02]  /*7bf0*/  FMUL.FTZ R42, R42, c[0x0][0x2ec] ;  /* 0x0000bb002a2a7a20 */ /* 0x000fe40000410000 */
[----:B------:R-:W-:Y:S02]  /*7c00*/  FMUL.FTZ R43, R43, c[0x0][0x2ec] ;  /* 0x0000bb002b2b7a20 */ /* 0x000fe40000410000 */
[----:B------:R-:W-:Y:S01]  /*7c10*/  FMUL.FTZ R32, R32, c[0x0][0x2ec] ;  /* 0x0000bb0020207a20 */ /* 0x000fe20000410000 */
[----:B-1----:R-:W1:Y:S01]  /*7c20*/  LDSM.16.M88.4 R24, [R94+0x2400] ;  /* 0x002400005e18783b */ /* 0x002e620000000200 */
        /* <DEDUP_REMOVED lines=9> */
[----:B--2---:R-:W-:-:S02]  /*7cc0*/  FFMA.FTZ R112, R97, R112, R159 ;  /* 0x0000007061707223 */ /* 0x004fc4000001009f */
[C---:B------:R-:W-:Y:S01]  /*7cd0*/  FFMA.FTZ R104, R97.reuse, R104, R157 ;  /* 0x0000006861687223 */ /* 0x040fe2000001009d */
[----:B------:R-:W-:Y:S01]  /*7ce0*/  MUFU.TANH R166, R34 ;  /* 0x0000002200a67308 */ /* 0x000fe20000002400 */
[----:B------:R-:W-:Y:S02]  /*7cf0*/  FFMA.FTZ R141, R97, R98, R141 ;  /* 0x00000062618d7223 */ /* 0x000fe4000001008d */
[----:B------:R-:W-:Y:S02]  /*7d00*/  FMUL.FTZ R44, R44, c[0x0][0x2ec] ;  /* 0x0000bb002c2c7a20 */ /* 0x000fe40000410000 */
[----:B------:R-:W-:Y:S02]  /*7d10*/  FMUL.FTZ R46, R46, c[0x0][0x2ec] ;  /* 0x0000bb002e2e7a20 */ /* 0x000fe40000410000 */
[----:B------:R-:W-:Y:S01]  /*7d20*/  FMUL.FTZ R56, R45, c[0x0][0x2ec] ;  /* 0x0000bb002d387a20 */ /* 0x000fe20000410000 */
[----:B------:R2:W-:Y:S01]  /*7d30*/  MUFU.TANH R40, R35 ;  /* 0x0000002300287308 */ /* 0x0005e20000002400 */
[----:B------:R-:W-:-:S07]  /*7d40*/  IADD3 R45, R11, 0x61, RZ ;  /* 0x000000610b2d7810 */ /* 0x000fce0007ffe0ff */
[----:B------:R-:W3:Y:S01]  /*7d50*/  MUFU.TANH R149, R149 ;  /* 0x0000009500957308 */ /* 0x000ee20000002400 */
[C---:B-1----:R-:W-:Y:S07]  /*7d60*/  HMMA.16816.F32.BF16 R20, R12.reuse, R24, RZ ;  /* 0x000000180c14723c */ /* 0x042fee00000418ff */
[----:B------:R-:W-:Y:S01]  /*7d70*/  MUFU.TANH R136, R36 ;  /* 0x0000002400887308 */ /* 0x000fe20000002400 */
[----:B------:R-:W-:Y:S01]  /*7d80*/  IADD3 R25, R50, 0x1, R123 ;  /* 0x0000000132197810 */ /* 0x000fe20007ffe07b */
[----:B--2---:R-:W-:Y:S06]  /*7d90*/  HMMA.16816.F32.BF16 R32, R12, R26, RZ ;  /* 0x0000001a0c20723c */ /* 0x004fec00000418ff */
[----:B------:R-:W-:Y:S01]  /*7da0*/  MUFU.TANH R148, R37 ;  /* 0x0000002500947308 */ /* 0x000fe20000002400 */
[----:B------:R-:W-:-:S04]  /*7db0*/  IADD3 R25, R58, R25, -R115 ;  /* 0x000000193a197210 */ /* 0x000fc80007ffe873 */
[----:B------:R-:W-:-:S03]  /*7dc0*/  IADD3 R25, R25, c[0x0][0x2e8], RZ ;  /* 0x0000ba0019197a10 */ /* 0x000fc60007ffe0ff */
[----:B------:R-:W-:Y:S01]  /*7dd0*/  MUFU.TANH R158, R38 ;  /* 0x00000026009e7308 */ /* 0x000fe20000002400 */
[----:B------:R-:W-:-:S04]  /*7de0*/  IMNMX R0, R25, R58, PT ;  /* 0x0000003a19007217 */ /* 0x000fc80003800200 */
[-C--:B------:R-:W-:Y:S01]  /*7df0*/  ISETP.GE.AND P6, PT, R129, R0.reuse, PT ;  /* 0x000000008100720c */ /* 0x080fe20003fc6270 */
[----:B------:R-:W-:Y:S01]  /*7e00*/  HMMA.16816.F32.BF16 R20, R4, R28, R20 ;  /* 0x0000001c0414723c */ /* 0x000fe20000041814 */
[-C--:B------:R-:W-:Y:S01]  /*7e10*/  ISETP.GE.AND P5, PT, R109, R0.reuse, PT ;  /* 0x000000006d00720c */ /* 0x080fe20003fa6270 */
[----:B------:R1:W-:Y:S01]  /*7e20*/  MUFU.TANH R138, R39 ;  /* 0x00000027008a7308 */ /* 0x0003e20000002400 */
[----:B------:R-:W-:-:S04]  /*7e30*/  ISETP.GE.AND P2, PT, R107, R0, PT ;  /* 0x000000006b00720c */ /* 0x000fc80003f46270 */
[----:B------:R-:W-:Y:S01]  /*7e40*/  IADD3 R29, R25, 0x8, RZ ;  /* 0x00000008191d7810 */ /* 0x000fe20007ffe0ff */
[----:B------:R-:W-:Y:S01]  /*7e50*/  FMUL.FTZ R28, R47, c[0x0][0x2ec] ;  /* 0x0000bb002f1c7a20 */ /* 0x000fe20000410000 */
[----:B------:R-:W2:Y:S01]  /*7e60*/  LDSM.16.M88.4 R24, [R94+0x2800] ;  /* 0x002800005e18783b */ /* 0x000ea20000000200 */
[----:B------:R-:W4:Y:S01]  /*7e70*/  MUFU.TANH R165, R165 ;  /* 0x000000a500a57308 */ /* 0x000f220000002400 */
[----:B------:R-:W-:Y:S01]  /*7e80*/  IMNMX R2, R29, R58, PT ;  /* 0x0000003a1d027217 */ /* 0x000fe20003800200 */
[----:B------:R-:W-:-:S03]  /*7e90*/  FFMA.FTZ R47, R97, R120, R139 ;  /* 0x00000078612f7223 */ /* 0x000fc6000001008b */
[----:B------:R-:W-:Y:S01]  /*7ea0*/  ISETP.GE.AND P4, PT, R129, R2, PT ;  /* 0x000000028100720c */ /* 0x000fe20003f86270 */
[----:B---3--:R-:W-:Y:S01]  /*7eb0*/  FFMA.FTZ R129, R97, R110, R149 ;  /* 0x0000006e61817223 */ /* 0x008fe20000010095 */
[-C--:B------:R-:W-:Y:S01]  /*7ec0*/  ISETP.GE.AND P3, PT, R109, R2.reuse, PT ;  /* 0x000000026d00720c */ /* 0x080fe20003f66270 */
[----:B-1----:R-:W1:Y:S01]  /*7ed0*/  LDSM.16.M88.4 R36, [R93+0x1800] ;  /* 0x001800005d24783b */ /* 0x002e620000000200 */
[----:B------:R3:W-:Y:S01]  /*7ee0*/  MUFU.TANH R161, R41 ;  /* 0x0000002900a17308 */ /* 0x0007e20000002400 */
[----:B------:R-:W-:Y:S02]  /*7ef0*/  FSEL R139, R116, -INF , !P4 ;  /* 0xff800000748b7808 */ /* 0x000fe40006000000 */
[-C--:B------:R-:W-:Y:S02]  /*7f00*/  ISETP.GE.AND P4, PT, R101, R2.reuse, PT ;  /* 0x000000026500720c */ /* 0x080fe40003f86270 */
[----:B------:R-:W-:Y:S01]  /*7f10*/  FMUL.FTZ R20, R20, c[0x0][0x2ec] ;  /* 0x0000bb0014147a20 */ /* 0x000fe20000410000 */
[----:B------:R-:W-:Y:S01]  /*7f20*/  ISETP.GE.AND P0, PT, R107, R2, PT ;  /* 0x000000026b00720c */ /* 0x000fe20003f06270 */
[----:B------:R-:W-:Y:S01]  /*7f30*/  FMUL.FTZ R21, R21, c[0x0][0x2ec] ;  /* 0x0000bb0015157a20 */ /* 0x000fe20000410000 */
[----:B------:R5:W-:Y:S01]  /*7f40*/  I2F R92, R83 ;  /* 0x00000053005c7306 */ /* 0x000be20000201400 */
[----:B------:R-:W-:Y:S01]  /*7f50*/  FMUL.FTZ R22, R22, c[0x0][0x2ec] ;  /* 0x0000bb0016167a20 */ /* 0x000fe20000410000 */
[----:B------:R-:W-:Y:S01]  /*7f60*/  FSEL R169, R162, -INF , !P4 ;  /* 0xff800000a2a97808 */ /* 0x000fe20006000000 */
[----:B----4-:R-:W-:Y:S01]  /*7f70*/  FFMA.FTZ R114, R97, R114, R165 ;  /* 0x0000007261727223 */ /* 0x010fe200000100a5 */
[----:B------:R-:W-:-:S02]  /*7f80*/  ISETP.GE.AND P4, PT, R83, R2, PT ;  /* 0x000000025300720c */ /* 0x000fc40003f86270 */
[----:B------:R-:W-:Y:S01]  /*7f90*/  FSEL R47, R47, -INF , !P5 ;  /* 0xff8000002f2f7808 */ /* 0x000fe20006800000 */
[----:B---3--:R-:W-:Y:S01]  /*7fa0*/  FFMA.FTZ R41, R97, R122, R135 ;  /* 0x0000007a61297223 */ /* 0x008fe20000010087 */
[----:B------:R-:W3:Y:S01]  /*7fb0*/  I2F R100, R77 ;  /* 0x0000004d00647306 */ /* 0x000ee20000201400 */
[----:B------:R-:W-:Y:S02]  /*7fc0*/  FSEL R137, R114, -INF , !P3 ;  /* 0xff80000072897808 */ /* 0x000fe40005800000 */
[-C--:B------:R-:W-:Y:S02]  /*7fd0*/  ISETP.GE.AND P5, PT, R99, R0.reuse, PT ;  /* 0x000000006300720c */ /* 0x080fe40003fa6270 */
[----:B------:R-:W-:Y:S02]  /*7fe0*/  FSEL R41, R41, -INF , !P6 ;  /* 0xff80000029297808 */ /* 0x000fe40007000000 */
[----:B------:R-:W-:Y:S01]  /*7ff0*/  ISETP.GE.AND P6, PT, R101, R0, PT ;  /* 0x000000006500720c */ /* 0x000fe20003fc6270 */
[----:B------:R-:W4:Y:S01]  /*8000*/  MUFU.TANH R164, R42 ;  /* 0x0000002a00a47308 */ /* 0x000f220000002400 */
[----:B------:R-:W-:-:S02]  /*8010*/  ISETP.GE.AND P3, PT, R99, R2, PT ;  /* 0x000000026300720c */ /* 0x000fc40003f66270 */
[----:B------:R-:W-:Y:S02]  /*8020*/  FSEL R149, R112, -INF , !P6 ;  /* 0xff80000070957808 */ /* 0x000fe40007000000 */
[----:B------:R-:W-:Y:S01]  /*8030*/  ISETP.GE.AND P6, PT, R83, R0, PT ;  /* 0x000000005300720c */ /* 0x000fe20003fc6270 */
[----:B-----5:R-:W-:Y:S01]  /*8040*/  FMUL.FTZ R83, R23, c[0x0][0x2ec] ;  /* 0x0000bb0017537a20 */ /* 0x020fe20000410000 */
[----:B------:R-:W-:Y:S01]  /*8050*/  FSEL R135, R118, -INF , !P2 ;  /* 0xff80000076877808 */ /* 0x000fe20005000000 */
[----:B------:R5:W-:Y:S01]  /*8060*/  MUFU.TANH R101, R28 ;  /* 0x0000001c00657308 */ /* 0x000be20000002400 */
[----:B------:R-:W-:Y:S01]  /*8070*/  FSEL R129, R129, -INF , !P0 ;  /* 0xff80000081817808 */ /* 0x000fe20004000000 */
[----:B---3--:R-:W-:Y:S01]  /*8080*/  FFMA.FTZ R100, R97, R100, R161 ;  /* 0x0000006461647223 */ /* 0x008fe200000100a1 */
[----:B------:R-:W-:Y:S02]  /*8090*/  FSEL R177, R147, -INF , !P5 ;  /* 0xff80000093b17808 */ /* 0x000fe40006800000 */
[----:B------:R-:W-:-:S02]  /*80a0*/  FSEL R167, R104, -INF , !P3 ;  /* 0xff80000068a77808 */ /* 0x000fc40005800000 */
[C---:B------:R-:W-:Y:S01]  /*80b0*/  ISETP.GE.AND P2, PT, R81.reuse, R0, PT ;  /* 0x000000005100720c */ /* 0x040fe20003f46270 */
[----:B------:R3:W-:Y:S01]  /*80c0*/  I2F R86, R77 ;  /* 0x0000004d00567306 */ /* 0x0007e20000201400 */
[----:B------:R-:W-:Y:S01]  /*80d0*/  ISETP.GE.AND P0, PT, R81, R2, PT ;  /* 0x000000025100720c */ /* 0x000fe20003f06270 */
[----:B----4-:R-:W-:Y:S01]  /*80e0*/  FFMA.FTZ R81, R97, R92, R164 ;  /* 0x0000005c61517223 */ /* 0x010fe200000100a4 */
[C---:B------:R-:W-:Y:S02]  /*80f0*/  ISETP.GE.AND P5, PT, R77.reuse, R0, PT ;  /* 0x000000004d00720c */ /* 0x040fe40003fa6270 */
[----:B------:R-:W-:Y:S02]  /*8100*/  ISETP.GE.AND P3, PT, R77, R2, PT ;  /* 0x000000024d00720c */ /* 0x000fe40003f66270 */
[----:B------:R-:W-:Y:S01]  /*8110*/  FSEL R179, R106, -INF , !P2 ;  /* 0xff8000006ab37808 */ /* 0x000fe20005000000 */
[----:B-----5:R-:W-:Y:S01]  /*8120*/  HMMA.16816.F32.BF16 R28, R4, R30, R32 ;  /* 0x0000001e041c723c */ /* 0x020fe20000041820 */
[----:B------:R-:W4:Y:S01]  /*8130*/  MUFU.TANH R168, R43 ;  /* 0x0000002b00a87308 */ /* 0x000f220000002400 */
[----:B------:R-:W5:Y:S01]  /*8140*/  LDSM.16.M88.4 R32, [R94+0x2c00] ;  /* 0x002c00005e20783b */ /* 0x000f620000000200 */
[----:B------:R-:W-:-:S02]  /*8150*/  FSEL R165, R141, -INF , !P0 ;  /* 0xff8000008da57808 */ /* 0x000fc40004000000 */
[C---:B------:R-:W-:Y:S02]  /*8160*/  ISETP.GE.AND P2, PT, R75.reuse, R0, PT ;  /* 0x000000004b00720c */ /* 0x040fe40003f46270 */
[----:B------:R-:W-:Y:S01]  /*8170*/  ISETP.GE.AND P0, PT, R75, R2, PT ;  /* 0x000000024b00720c */ /* 0x000fe20003f06270 */
[----:B---3--:R-:W-:Y:S01]  /*8180*/  FFMA.FTZ R77, R97, R102, R163 ;  /* 0x00000066614d7223 */ /* 0x008fe200000100a3 */
[----:B------:R-:W-:Y:S01]  /*8190*/  MUFU.TANH R107, R20 ;  /* 0x00000014006b7308 */ /* 0x000fe20000002400 */
[----:B------:R-:W-:Y:S02]  /*81a0*/  FSEL R81, R81, -INF , !P4 ;  /* 0xff80000051517808 */ /* 0x000fe40006000000 */
[----:B------:R-:W-:Y:S02]  /*81b0*/  ISETP.GE.AND P4, PT, R73, R2, PT ;  /* 0x000000024900720c */ /* 0x000fe40003f86270 */
[----:B------:R-:W-:Y:S02]  /*81c0*/  FSEL R77, R77, -INF , !P6 ;  /* 0xff8000004d4d7808 */ /* 0x000fe40007000000 */
[----:B------:R-:W-:Y:S01]  /*81d0*/  ISETP.GE.AND P6, PT, R73, R0, PT ;  /* 0x000000004900720c */ /* 0x000fe20003fc6270 */
[----:B------:R-:W-:Y:S01]  /*81e0*/  MUFU.TANH R108, R21 ;  /* 0x00000015006c7308 */ /* 0x000fe20000002400 */
[----:B----4-:R-:W-:Y:S01]  /*81f0*/  FFMA.FTZ R161, R97, R86, R168 ;  /* 0x0000005661a17223 */ /* 0x010fe200000100a8 */
[----:B------:R-:W-:-:S02]  /*8200*/  FSEL R183, R100, -INF , !P5 ;  /* 0xff80000064b77808 */ /* 0x000fc40006800000 */
[----:B------:R-:W-:Y:S02]  /*8210*/  ISETP.GE.AND P5, PT, R71, R0, PT ;  /* 0x000000004700720c */ /* 0x000fe40003fa6270 */
[----:B------:R-:W-:Y:S01]  /*8220*/  FSEL R161, R161, -INF , !P3 ;  /* 0xff800000a1a17808 */ /* 0x000fe20005800000 */
[----:B------:R-:W-:Y:S01]  /*8230*/  FMUL.FTZ R28, R28, c[0x0][0x2ec] ;  /* 0x0000bb001c1c7a20 */ /* 0x000fe20000410000 */
[----:B------:R2:W-:Y:S01]  /*8240*/  MUFU.TANH R109, R22 ;  /* 0x00000016006d7308 */ /* 0x0005e20000002400 */
[----:B------:R-:W-:Y:S01]  /*8250*/  FMUL.FTZ R29, R29, c[0x0][0x2ec] ;  /* 0x0000bb001d1d7a20 */ /* 0x000fe20000410000 */
[----:B------:R-:W-:Y:S02]  /*8260*/  ISETP.GE.AND P3, PT, R71, R2, PT ;  /* 0x000000024700720c */ /* 0x000fe40003f66270 */
[C---:B------:R-:W-:Y:S02]  /*8270*/  IADD3 R43, R11.reuse, 0x60, RZ ;  /* 0x000000600b2b7810 */ /* 0x040fe40007ffe0ff */
[----:B------:R-:W-:-:S02]  /*8280*/  IADD3 R99, R11, 0x70, RZ ;  /* 0x000000700b637810 */ /* 0x000fc40007ffe0ff */
[----:B------:R-:W3:Y:S08]  /*8290*/  I2F R88, R75 ;  /* 0x0000004b00587306 */ /* 0x000ef00000201400 */
[----:B------:R-:W4:Y:S01]  /*82a0*/  I2F R82, R75 ;  /* 0x0000004b00527306 */ /* 0x000f220000201400 */
[C---:B--2---:R-:W-:Y:S07]  /*82b0*/  HMMA.16816.F32.BF16 R20, R12.reuse, R24, RZ ;  /* 0x000000180c14723c */ /* 0x044fee00000418ff */
[----:B------:R-:W2:Y:S01]  /*82c0*/  I2F R80, R73 ;  /* 0x0000004900507306 */ /* 0x000ea20000201400 */
[C---:B---3--:R-:W-:Y:S01]  /*82d0*/  FFMA.FTZ R88, R97.reuse, R88, R170 ;  /* 0x0000005861587223 */ /* 0x048fe200000100aa */
[----:B------:R-:W-:Y:S06]  /*82e0*/  HMMA.16816.F32.BF16 R24, R12, R26, RZ ;  /* 0x0000001a0c18723c */ /* 0x000fec00000418ff */
[----:B------:R-:W3:Y:S01]  /*82f0*/  MUFU.TANH R91, R91 ;  /* 0x0000005b005b7308 */ /* 0x000ee20000002400 */
[----:B----4-:R-:W-:-:S05]  /*8300*/  FFMA.FTZ R157, R97, R82, R166 ;  /* 0x00000052619d7223 */ /* 0x010fca00000100a6 */
[----:B------:R-:W-:Y:S01]  /*8310*/  FSEL R157, R157, -INF , !P0 ;  /* 0xff8000009d9d7808 */ /* 0x000fe20004000000 */
[----:B--2---:R-:W-:Y:S01]  /*8320*/  FFMA.FTZ R79, R97, R80, R79 ;  /* 0x00000050614f7223 */ /* 0x004fe2000001004f */
[----:B------:R2:W4:Y:S01]  /*8330*/  I2F R78, R71 ;  /* 0x00000047004e7306 */ /* 0x0005220000201400 */
[----:B------:R-:W-:Y:S01]  /*8340*/  ISETP.GE.AND P0, PT, R67, R2, PT ;  /* 0x000000024300720c */ /* 0x000fe20003f06270 */
[----:B-1----:R-:W-:Y:S01]  /*8350*/  HMMA.16816.F32.BF16 R20, R4, R36, R20 ;  /* 0x000000240414723c */ /* 0x002fe20000041814 */
[----:B---3--:R-:W-:-:S05]  /*8360*/  FFMA.FTZ R91, R97, R80, R91 ;  /* 0x00000050615b7223 */ /* 0x008fca000001005b */
[----:B------:R1:W3:Y:S01]  /*8370*/  I2F R74, R67 ;  /* 0x00000043004a7306 */ /* 0x0002e20000201400 */
[----:B------:R-:W-:Y:S01]  /*8380*/  FMUL.FTZ R36, R30, c[0x0][0x2ec] ;  /* 0x0000bb001e247a20 */ /* 0x000fe20000410000 */
[----:B------:R-:W-:Y:S01]  /*8390*/  HMMA.16816.F32.BF16 R24, R4, R38, R24 ;  /* 0x000000260418723c */ /* 0x000fe20000041818 */
[----:B------:R-:W-:Y:S02]  /*83a0*/  FSEL R181, R91, -INF , !P4 ;  /* 0xff8000005bb57808 */ /* 0x000fe40006000000 */
[----:B------:R-:W-:Y:S02]  /*83b0*/  ISETP.GE.AND P4, PT, R69, R2, PT ;  /* 0x000000024500720c */ /* 0x000fe40003f86270 */
[----:B--2---:R-:W-:Y:S01]  /*83c0*/  FSEL R71, R88, -INF , !P2 ;  /* 0xff80000058477808 */ /* 0x004fe20005000000 */
[----:B------:R2:W-:Y:S01]  /*83d0*/  I2F R76, R69 ;  /* 0x00000045004c7306 */ /* 0x0005e20000201400 */
[----:B------:R-:W-:Y:S01]  /*83e0*/  ISETP.GE.AND P2, PT, R67, R0, PT ;  /* 0x000000004300720c */ /* 0x000fe20003f46270 */
[-C--:B----4-:R-:W-:Y:S01]  /*83f0*/  FFMA.FTZ R73, R97, R78.reuse, R128 ;  /* 0x0000004e61497223 */ /* 0x090fe20000010080 */
[----:B------:R-:W-:Y:S01]  /*8400*/  IADD3 R91, R93, 0x800, RZ ;  /* 0x000008005d5b7810 */ /* 0x000fe20007ffe0ff */
[----:B------:R-:W-:Y:S01]  /*8410*/  FFMA.FTZ R131, R97, R78, R131 ;  /* 0x0000004e61837223 */ /* 0x000fe20000010083 */
[----:B------:R-:W-:-:S02]  /*8420*/  IADD3 R88, R93, 0x1400, RZ ;  /* 0x000014005d587810 */ /* 0x000fc40007ffe0ff */
[----:B-1----:R-:W-:Y:S01]  /*8430*/  FSEL R67, R79, -INF , !P6 ;  /* 0xff8000004f437808 */ /* 0x002fe20007000000 */
[----:B------:R-:W-:Y:S01]  /*8440*/  MUFU.TANH R75, R28 ;  /* 0x0000001c004b7308 */ /* 0x000fe20000002400 */
[----:B------:R-:W-:Y:S01]  /*8450*/  ISETP.GE.AND P6, PT, R69, R0, PT ;  /* 0x000000004500720c */ /* 0x000fe20003fc6270 */
[----:B------:R-:W-:Y:S01]  /*8460*/  FMUL.FTZ R20, R20, c[0x0][0x2ec] ;  /* 0x0000bb0014147a20 */ /* 0x000fe20000410000 */
[----:B------:R-:W-:Y:S01]  /*8470*/  FSEL R73, R73, -INF , !P5 ;  /* 0xff80000049497808 */ /* 0x000fe20006800000 */
[-C--:B---3--:R-:W-:Y:S01]  /*8480*/  FFMA.FTZ R89, R97, R74.reuse, R89 ;  /* 0x0000004a61597223 */ /* 0x088fe20000010059 */
[----:B------:R-:W-:Y:S01]  /*8490*/  FSEL R131, R131, -INF , !P3 ;  /* 0xff80000083837808 */ /* 0x000fe20005800000 */
[----:B------:R-:W-:Y:S01]  /*84a0*/  FFMA.FTZ R87, R97, R74, R87 ;  /* 0x0000004a61577223 */ /* 0x000fe20000010057 */
[----:B------:R-:W-:Y:S01]  /*84b0*/  ISETP.GE.AND P5, PT, R65, R0, PT ;  /* 0x000000004100720c */ /* 0x000fe20003fa6270 */
[----:B------:R1:W-:Y:S01]  /*84c0*/  MUFU.TANH R86, R29 ;  /* 0x0000001d00567308 */ /* 0x0003e20000002400 */
[----:B--2---:R-:W-:Y:S01]  /*84d0*/  FMUL.FTZ R69, R31, c[0x0][0x2ec] ;  /* 0x0000bb001f457a20 */ /* 0x004fe20000410000 */
[----:B------:R-:W-:Y:S01]  /*84e0*/  ISETP.GE.AND P3, PT, R65, R2, PT ;  /* 0x000000024100720c */ /* 0x000fe20003f66270 */
[----:B------:R-:W-:Y:S01]  /*84f0*/  FMUL.FTZ R74, R22, c[0x0][0x2ec] ;  /* 0x0000bb00164a7a20 */ /* 0x000fe20000410000 */
[----:B------:R-:W-:Y:S01]  /*8500*/  FSEL R195, R89, -INF , !P2 ;  /* 0xff80000059c37808 */ /* 0x000fe20005000000 */
[----:B------:R-:W-:Y:S01]  /*8510*/  FMUL.FTZ R22, R23, c[0x0][0x2ec] ;  /* 0x0000bb0017167a20 */ /* 0x000fe20000410000 */
[----:B------:R-:W-:Y:S01]  /*8520*/  FSEL R187, R87, -INF , !P0 ;  /* 0xff80000057bb7808 */ /* 0x000fe20004000000 */
[----:B------:R-:W-:Y:S01]  /*8530*/  FMUL.FTZ R24, R24, c[0x0][0x2ec] ;  /* 0x0000bb0018187a20 */ /* 0x000fe20000410000 */
[----:B------:R5:W-:Y:S01]  /*8540*/  MUFU.TANH R79, R36 ;  /* 0x00000024004f7308 */ /* 0x000be20000002400 */
[C---:B------:R-:W-:Y:S01]  /*8550*/  ISETP.GE.AND P2, PT, R59.reuse, R0, PT ;  /* 0x000000003b00720c */ /* 0x040fe20003f46270 */
[----:B------:R-:W-:Y:S01]  /*8560*/  FMUL.FTZ R26, R26, c[0x0][0x2ec] ;  /* 0x0000bb001a1a7a20 */ /* 0x000fe20000410000 */
[----:B------:R-:W-:Y:S01]  /*8570*/  ISETP.GE.AND P0, PT, R59, R2, PT ;  /* 0x000000023b00720c */ /* 0x000fe20003f06270 */
[----:B------:R-:W-:Y:S01]  /*8580*/  FMUL.FTZ R27, R27, c[0x0][0x2ec] ;  /* 0x0000bb001b1b7a20 */ /* 0x000fe20000410000 */
[----:B------:R-:W-:-:S02]  /*8590*/  IADD3 R89, R93, 0x1000, RZ ;  /* 0x000010005d597810 */ /* 0x000fc40007ffe0ff */
[----:B------:R-:W-:Y:S01]  /*85a0*/  IADD3 R87, R93, 0x1800, RZ ;  /* 0x000018005d577810 */ /* 0x000fe20007ffe0ff */
[----:B-1----:R-:W1:Y:S01]  /*85b0*/  LDSM.16.M88.4 R28, [R93+0x1c00] ;  /* 0x001c00005d1c783b */ /* 0x002e620000000200 */
[----:B------:R2:W3:Y:S01]  /*85c0*/  I2F R72, R65 ;  /* 0x0000004100487306 */ /* 0x0004e20000201400 */
[----:B------:R-:W-:-:S04]  /*85d0*/  DEPBAR.LE SB0, 0x0 ;  /* 0x000080000000791a */ /* 0x000fc80000000000 */
[C---:B-----5:R-:W-:Y:S03]  /*85e0*/  HMMA.16816.F32.BF16 R36, R12.reuse, R32, RZ ;  /* 0x000000200c24723c */ /* 0x060fe600000418ff */
[----:B------:R-:W4:Y:S05]  /*85f0*/  MUFU.TANH R18, R18 ;  /* 0x0000001200127308 */ /* 0x000f2a0000002400 */
[----:B------:R-:W-:Y:S03]  /*8600*/  HMMA.16816.F32.BF16 R12, R12, R34, RZ ;  /* 0x000000220c0c723c */ /* 0x000fe600000418ff */
[----:B------:R-:W-:Y:S01]  /*8610*/  I2F R66, R61 ;  /* 0x0000003d00427306 */ /* 0x000fe20000201400 */
[----:B--2---:R-:W-:-:S02]  /*8620*/  FMUL.FTZ R65, R21, c[0x0][0x2ec] ;  /* 0x0000bb0015417a20 */ /* 0x004fc40000410000 */
[----:B---3--:R-:W-:-:S05]  /*8630*/  FFMA.FTZ R40, R97, R72, R40 ;  /* 0x0000004861287223 */ /* 0x008fca0000010028 */
[----:B------:R-:W2:Y:S01]  /*8640*/  MUFU.TANH R160, R44 ;  /* 0x0000002c00a07308 */ /* 0x000ea20000002400 */
[----:B----4-:R-:W-:Y:S01]  /*8650*/  FFMA.FTZ R21, R97, R72, R18 ;  /* 0x0000004861157223 */ /* 0x010fe20000010012 */
[----:B------:R-:W-:Y:S02]  /*8660*/  FSEL R163, R40, -INF , !P3 ;  /* 0xff80000028a37808 */ /* 0x000fe40005800000 */
[----:B------:R-:W-:Y:S02]  /*8670*/  ISETP.GE.AND P3, PT, R61, R2, PT ;  /* 0x000000023d00720c */ /* 0x000fe40003f66270 */
[----:B------:R-:W-:Y:S02]  /*8680*/  FSEL R21, R21, -INF , !P5 ;  /* 0xff80000015157808 */ /* 0x000fe40006800000 */
[----:B------:R-:W3:Y:S01]  /*8690*/  I2F R54, R51 ;  /* 0x0000003300367306 */ /* 0x000ee20000201400 */
[----:B------:R-:W-:Y:S01]  /*86a0*/  ISETP.GE.AND P5, PT, R61, R0, PT ;  /* 0x000000003d00720c */ /* 0x000fe20003fa6270 */
[C---:B-1----:R-:W-:Y:S06]  /*86b0*/  HMMA.16816.F32.BF16 R36, R4.reuse, R28, R36 ;  /* 0x0000001c0424723c */ /* 0x042fec0000041824 */
[----:B------:R-:W1:Y:S01]  /*86c0*/  MUFU.TANH R132, R132 ;  /* 0x0000008400847308 */ /* 0x000e620000002400 */
[----:B------:R-:W-:Y:S01]  /*86d0*/  FMUL.FTZ R28, R25, c[0x0][0x2ec] ;  /* 0x0000bb00191c7a20 */ /* 0x000fe20000410000 */
[----:B------:R-:W-:Y:S06]  /*86e0*/  HMMA.16816.F32.BF16 R12, R4, R30, R12 ;  /* 0x0000001e040c723c */ /* 0x000fec000004180c */
[----:B------:R-:W4:Y:S01]  /*86f0*/  MUFU.TANH R134, R134 ;  /* 0x0000008600867308 */ /* 0x000f220000002400 */
[----:B--2---:R-:W-:-:S02]  /*8700*/  FFMA.FTZ R25, R97, R66, R160 ;  /* 0x0000004261197223 */ /* 0x004fc400000100a0 */
[----:B---3--:R-:W-:-:S03]  /*8710*/  FFMA.FTZ R108, R97, R54, R108 ;  /* 0x00000036616c7223 */ /* 0x008fc6000001006c */
[----:B------:R-:W-:Y:S02]  /*8720*/  FSEL R25, R25, -INF , !P5 ;  /* 0xff80000019197808 */ /* 0x000fe40006800000 */
[----:B------:R-:W-:Y:S01]  /*8730*/  I2F R42, R43 ;  /* 0x0000002b002a7306 */ /* 0x000fe20000201400 */
[----:B------:R-:W-:Y:S01]  /*8740*/  ISETP.GE.AND P5, PT, R51, R0, PT ;  /* 0x000000003300720c */ /* 0x000fe20003fa6270 */
[----:B-1----:R-:W-:-:S03]  /*8750*/  FFMA.FTZ R132, R97, R76, R132 ;  /* 0x0000004c61847223 */ /* 0x002fc60000010084 */
[----:B------:R-:W-:Y:S02]  /*8760*/  FSEL R5, R108, -INF , !P5 ;  /* 0xff8000006c057808 */ /* 0x000fe40006800000 */
[----:B------:R-:W-:Y:S01]  /*8770*/  ISETP.GE.AND P5, PT, R43, R0, PT ;  /* 0x000000002b00720c */ /* 0x000fe20003fa6270 */
[----:B------:R-:W1:Y:S01]  /*8780*/  MUFU.TANH R20, R20 ;  /* 0x0000001400147308 */ /* 0x000e620000002400 */
[----:B----4-:R-:W-:Y:S02]  /*8790*/  FFMA.FTZ R134, R97, R76, R134 ;  /* 0x0000004c61867223 */ /* 0x010fe40000010086 */
[----:B------:R-:W-:Y:S02]  /*87a0*/  FMUL.FTZ R36, R36, c[0x0][0x2ec] ;  /* 0x0000bb0024247a20 */ /* 0x000fe40000410000 */
[----:B------:R-:W-:Y:S01]  /*87b0*/  FMUL.FTZ R4, R37, c[0x0][0x2ec] ;  /* 0x0000bb0025047a20 */ /* 0x000fe20000410000 */
[----:B------:R-:W-:Y:S01]  /*87c0*/  FSEL R33, R134, -INF , !P4 ;  /* 0xff80000086217808 */ /* 0x000fe20006000000 */
[----:B------:R-:W-:Y:S01]  /*87d0*/  FMUL.FTZ R6, R38, c[0x0][0x2ec] ;  /* 0x0000bb0026067a20 */ /* 0x000fe20000410000 */
[----:B------:R-:W2:Y:S01]  /*87e0*/  I2F R70, R59 ;  /* 0x0000003b00467306 */ /* 0x000ea20000201400 */
[----:B------:R-:W-:Y:S01]  /*87f0*/  ISETP.GE.AND P4, PT, R55, R2, PT ;  /* 0x000000023700720c */ /* 0x000fe20003f86270 */
[----:B------:R-:W-:-:S02]  /*8800*/  FMUL.FTZ R14, R14, c[0x0][0x2ec] ;  /* 0x0000bb000e0e7a20 */ /* 0x000fc40000410000 */
[----:B------:R-:W-:-:S04]  /*8810*/  FMUL.FTZ R15, R15, c[0x0][0x2ec] ;  /* 0x0000bb000f0f7a20 */ /* 0x000fc80000410000 */
[----:B------:R-:W3:Y:S01]  /*8820*/  I2F R62, R55 ;  /* 0x00000037003e7306 */ /* 0x000ee20000201400 */
[----:B-1----:R-:W-:-:S05]  /*8830*/  FFMA.FTZ R20, R97, R42, R20 ;  /* 0x0000002a61147223 */ /* 0x002fca0000010014 */
[----:B------:R-:W-:Y:S01]  /*8840*/  FSEL R201, R20, -INF , !P5 ;  /* 0xff80000014c97808 */ /* 0x000fe20006800000 */
[----:B------:R-:W-:Y:S01]  /*8850*/  FMUL.FTZ R20, R12, c[0x0][0x2ec] ;  /* 0x0000bb000c147a20 */ /* 0x000fe20000410000 */
[----:B------:R-:W1:Y:S01]  /*8860*/  MUFU.TANH R46, R46 ;  /* 0x0000002e002e7308 */ /* 0x000e620000002400 */
[CC--:B--2---:R-:W-:Y:S01]  /*8870*/  FFMA.FTZ R23, R97.reuse, R70.reuse, R136 ;  /* 0x0000004661177223 */ /* 0x0c4fe20000010088 */
[----:B------:R-:W-:Y:S01]  /*8880*/  FSEL R59, R132, -INF , !P6 ;  /* 0xff800000843b7808 */ /* 0x000fe20007000000 */
[----:B------:R-:W-:Y:S01]  /*8890*/  FFMA.FTZ R158, R97, R70, R158 ;  /* 0x00000046619e7223 */ /* 0x000fe2000001009e */
[----:B------:R-:W-:Y:S01]  /*88a0*/  ISETP.GE.AND P6, PT, R55, R0, PT ;  /* 0x000000003700720c */ /* 0x000fe20003fc6270 */
[----:B------:R-:W-:Y:S01]  /*88b0*/  FMUL.FTZ R12, R13, c[0x0][0x2ec] ;  /* 0x0000bb000d0c7a20 */ /* 0x000fe20000410000 */
[----:B------:R-:W-:Y:S02]  /*88c0*/  FSEL R23, R23, -INF , !P2 ;  /* 0xff80000017177808 */ /* 0x000fe40005000000 */
[----:B------:R-:W2:Y:S01]  /*88d0*/  I2F R68, R63 ;  /* 0x0000003f00447306 */ /* 0x000ea20000201400 */
[----:B---3--:R-:W-:Y:S01]  /*88e0*/  FFMA.FTZ R55, R97, R62, R148 ;  /* 0x0000003e61377223 */ /* 0x008fe20000010094 */
[----:B------:R-:W-:Y:S01]  /*88f0*/  ISETP.GE.AND P2, PT, R63, R0, PT ;  /* 0x000000003f00720c */ /* 0x000fe20003f46270 */
[----:B------:R-:W-:Y:S01]  /*8900*/  FFMA.FTZ R138, R97, R62, R138 ;  /* 0x0000003e618a7223 */ /* 0x000fe2000001008a */
[----:B------:R-:W-:-:S02]  /*8910*/  FSEL R159, R158, -INF , !P0 ;  /* 0xff8000009e9f7808 */ /* 0x000fc40004000000 */
[----:B------:R-:W-:Y:S02]  /*8920*/  FSEL R55, R55, -INF , !P6 ;  /* 0xff80000037377808 */ /* 0x000fe40007000000 */
[----:B------:R-:W3:Y:S01]  /*8930*/  MUFU.TANH R56, R56 ;  /* 0x0000003800387308 */ /* 0x000ee20000002400 */
[----:B-1----:R-:W-:Y:S01]  /*8940*/  FFMA.FTZ R46, R97, R66, R46 ;  /* 0x00000042612e7223 */ /* 0x002fe2000001002e */
[----:B------:R-:W-:Y:S02]  /*8950*/  ISETP.GE.AND P0, PT, R63, R2, PT ;  /* 0x000000023f00720c */ /* 0x000fe40003f06270 */
[----:B------:R-:W-:Y:S02]  /*8960*/  ISETP.GE.AND P6, PT, R57, R0, PT ;  /* 0x000000003900720c */ /* 0x000fe40003fc6270 */
[----:B------:R-:W-:Y:S02]  /*8970*/  FSEL R147, R46, -INF , !P3 ;  /* 0xff8000002e937808 */ /* 0x000fe40005800000 */
[----:B------:R-:W1:Y:S01]  /*8980*/  I2F R64, R57 ;  /* 0x0000003900407306 */ /* 0x000e620000201400 */
[----:B------:R-:W-:Y:S01]  /*8990*/  ISETP.GE.AND P3, PT, R51, R2, PT ;  /* 0x000000023300720c */ /* 0x000fe20003f66270 */
[----:B--2---:R-:W-:Y:S01]  /*89a0*/  FFMA.FTZ R101, R97, R68, R101 ;  /* 0x0000004461657223 */ /* 0x004fe20000010065 */
[----:B------:R-:W-:-:S02]  /*89b0*/  FSEL R143, R138, -INF , !P4 ;  /* 0xff8000008a8f7808 */ /* 0x000fc40006000000 */
[----:B------:R-:W-:Y:S02]  /*89c0*/  ISETP.GE.AND P4, PT, R57, R2, PT ;  /* 0x000000023900720c */ /* 0x000fe40003f86270 */
[----:B------:R-:W-:Y:S01]  /*89d0*/  FSEL R141, R101, -INF , !P0 ;  /* 0xff800000658d7808 */ /* 0x000fe20004000000 */
[----:B------:R-:W2:Y:S01]  /*89e0*/  MUFU.TANH R83, R83 ;  /* 0x0000005300537308 */ /* 0x000ea20000002400 */
[----:B---3--:R-:W-:Y:S01]  /*89f0*/  FFMA.FTZ R56, R97, R68, R56 ;  /* 0x0000004461387223 */ /* 0x008fe20000010038 */
[----:B------:R-:W-:Y:S02]  /*8a00*/  ISETP.GE.AND P0, PT, R53, R2, PT ;  /* 0x000000023500720c */ /* 0x000fe40003f06270 */
[----:B------:R-:W-:Y:S02]  /*8a10*/  ISETP.GE.AND P5, PT, R175, R0, PT ;  /* 0x00000000af00720c */ /* 0x000fe40003fa6270 */
[----:B------:R-:W-:Y:S02]  /*8a20*/  FSEL R63, R56, -INF , !P2 ;  /* 0xff800000383f7808 */ /* 0x000fe40005000000 */
[----:B------:R-:W3:Y:S01]  /*8a30*/  I2F R60, R53 ;  /* 0x00000035003c7306 */ /* 0x000ee20000201400 */
[----:B-1----:R-:W-:Y:S01]  /*8a40*/  FFMA.FTZ R107, R97, R64, R107 ;  /* 0x00000040616b7223 */ /* 0x002fe2000001006b */
[----:B------:R-:W-:Y:S01]  /*8a50*/  ISETP.GE.AND P2, PT, R53, R0, PT ;  /* 0x000000003500720c */ /* 0x000fe20003f46270 */
[----:B------:R-:W-:-:S03]  /*8a60*/  FFMA.FTZ R109, R97, R64, R109 ;  /* 0x00000040616d7223 */ /* 0x000fc6000001006d */
[----:B------:R-:W-:Y:S02]  /*8a70*/  FSEL R197, R107, -INF , !P6 ;  /* 0xff8000006bc57808 */ /* 0x000fe40007000000 */
[----:B------:R-:W1:Y:S01]  /*8a80*/  I2F R16, R171 ;  /* 0x000000ab00107306 */ /* 0x000e620000201400 */
[----:B--2---:R-:W-:Y:S01]  /*8a90*/  FFMA.FTZ R83, R97, R54, R83 ;  /* 0x0000003661537223 */ /* 0x004fe20000010053 */
[----:B------:R-:W-:Y:S02]  /*8aa0*/  FSEL R109, R109, -INF , !P4 ;  /* 0xff8000006d6d7808 */ /* 0x000fe40006000000 */
[----:B------:R-:W-:Y:S02]  /*8ab0*/  ISETP.GE.AND P6, PT, R171, R0, PT ;  /* 0x00000000ab00720c */ /* 0x000fe40003fc6270 */
[----:B------:R-:W-:Y:S02]  /*8ac0*/  FSEL R107, R83, -INF , !P3 ;  /* 0xff800000536b7808 */ /* 0x000fe40005800000 */
[----:B------:R-:W2:Y:S01]  /*8ad0*/  MUFU.TANH R69, R69 ;  /* 0x0000004500457308 */ /* 0x000ea20000002400 */
[----:B---3--:R-:W-:Y:S01]  /*8ae0*/  FFMA.FTZ R7, R97, R60, R75 ;  /* 0x0000003c61077223 */ /* 0x008fe2000001004b */
[----:B------:R-:W-:Y:S01]  /*8af0*/  ISETP.GE.AND P3, PT, R43, R2, PT ;  /* 0x000000022b00720c */ /* 0x000fe20003f66270 */
[----:B------:R-:W-:Y:S01]  /*8b00*/  FFMA.FTZ R79, R97, R60, R79 ;  /* 0x0000003c614f7223 */ /* 0x000fe2000001004f */
[----:B------:R-:W-:-:S02]  /*8b10*/  ISETP.GE.AND P4, PT, R171, R2, PT ;  /* 0x00000002ab00720c */ /* 0x000fc40003f86270 */
[----:B------:R-:W-:Y:S02]  /*8b20*/  FSEL R7, R7, -INF , !P2 ;  /* 0xff80000007077808 */ /* 0x000fe40005000000 */
[----:B------:R-:W3:Y:S01]  /*8b30*/  MUFU.TANH R18, R74 ;  /* 0x0000004a00127308 */ /* 0x000ee20000002400 */
[----:B-1----:R-:W-:Y:S01]  /*8b40*/  FFMA.FTZ R86, R97, R16, R86 ;  /* 0x0000001061567223 */ /* 0x002fe20000010056 */
[----:B------:R-:W-:Y:S02]  /*8b50*/  ISETP.GE.AND P2, PT, R45, R0, PT ;  /* 0x000000002d00720c */ /* 0x000fe40003f46270 */
[----:B------:R-:W-:Y:S02]  /*8b60*/  FSEL R101, R79, -INF , !P0 ;  /* 0xff8000004f657808 */ /* 0x000fe40004000000 */
[----:B------:R-:W-:Y:S02]  /*8b70*/  FSEL R199, R86, -INF , !P6 ;  /* 0xff80000056c77808 */ /* 0x000fe40007000000 */
[----:B------:R-:W-:Y:S01]  /*8b80*/  I2F R44, R45 ;  /* 0x0000002d002c7306 */ /* 0x000fe20000201400 */
[----:B--2---:R-:W-:Y:S01]  /*8b90*/  FFMA.FTZ R69, R97, R16, R69 ;  /* 0x0000001061457223 */ /* 0x004fe20000010045 */
[----:B------:R-:W-:Y:S01]  /*8ba0*/  ISETP.GE.AND P6, PT, R173, R0, PT ;  /* 0x00000000ad00720c */ /* 0x000fe20003fc6270 */
[----:B------:R-:W-:Y:S01]  /*8bb0*/  FMUL.FTZ R16, R39, c[0x0][0x2ec] ;  /* 0x0000bb0027107a20 */ /* 0x000fe20000410000 */
[----:B------:R-:W-:-:S02]  /*8bc0*/  ISETP.GE.AND P0, PT, R45, R2, PT ;  /* 0x000000022d00720c */ /* 0x000fc40003f06270 */
[----:B------:R-:W-:Y:S02]  /*8bd0*/  FSEL R83, R69, -INF , !P4 ;  /* 0xff80000045537808 */ /* 0x000fe40006000000 */
[----:B------:R-:W1:Y:S01]  /*8be0*/  MUFU.TANH R32, R65 ;  /* 0x0000004100207308 */ /* 0x000e620000002400 */
[----:B---3--:R-:W-:Y:S01]  /*8bf0*/  FFMA.FTZ R18, R97, R42, R18 ;  /* 0x0000002a61127223 */ /* 0x008fe20000010012 */
[-C--:B------:R-:W-:Y:S02]  /*8c00*/  ISETP.GE.AND P4, PT, R173, R2.reuse, PT ;  /* 0x00000002ad00720c */ /* 0x080fe40003f86270 */
[----:B------:R-:W-:Y:S02]  /*8c10*/  IADD3 R86, R93, 0x1c00, RZ ;  /* 0x00001c005d567810 */ /* 0x000fe40007ffe0ff */
[----:B------:R-:W-:Y:S02]  /*8c20*/  FSEL R75, R18, -INF , !P3 ;  /* 0xff800000124b7808 */ /* 0x000fe40005800000 */
[----:B------:R-:W-:Y:S01]  /*8c30*/  I2F R110, R99 ;  /* 0x00000063006e7306 */ /* 0x000fe20000201400 */
[----:B------:R-:W-:-:S07]  /*8c40*/  ISETP.GE.AND P3, PT, R175, R2, PT ;  /* 0x00000002af00720c */ /* 0x000fce0003f66270 */
[----:B------:R-:W2:Y:S01]  /*8c50*/  MUFU.TANH R36, R36 ;  /* 0x0000002400247308 */ /* 0x000ea20000002400 */
[----:B-1----:R-:W-:-:S05]  /*8c60*/  FFMA.FTZ R32, R97, R44, R32 ;  /* 0x0000002c61207223 */ /* 0x002fca0000010020 */
[----:B------:R-:W-:Y:S02]  /*8c70*/  FSEL R57, R32, -INF , !P2 ;  /* 0xff80000020397808 */ /* 0x000fe40005000000 */
[----:B------:R-:W-:Y:S01]  /*8c80*/  I2F R90, R185 ;  /* 0x000000b9005a7306 */ /* 0x000fe20000201400 */
[----:B------:R-:W-:-:S07]  /*8c90*/  ISETP.GE.AND P2, PT, R99, R0, PT ;  /* 0x000000006300720c */ /* 0x000fce0003f46270 */
[----:B------:R-:W1:Y:S01]  /*8ca0*/  MUFU.TANH R4, R4 ;  /* 0x0000000400047308 */ /* 0x000e620000002400 */
[----:B--2---:R-:W-:-:S05]  /*8cb0*/  FFMA.FTZ R36, R97, R110, R36 ;  /* 0x0000006e61247223 */ /* 0x004fca0000010024 */
[----:B------:R-:W-:Y:S02]  /*8cc0*/  FSEL R171, R36, -INF , !P2 ;  /* 0xff80000024ab7808 */ /* 0x000fe40005000000 */
[----:B------:R-:W-:Y:S01]  /*8cd0*/  I2F R92, R193 ;  /* 0x000000c1005c7306 */ /* 0x000fe20000201400 */
[----:B------:R-:W-:-:S07]  /*8ce0*/  ISETP.GE.AND P2, PT, R193, R0, PT ;  /* 0x00000000c100720c */ /* 0x000fce0003f46270 */
[----:B------:R-:W2:Y:S01]  /*8cf0*/  MUFU.TANH R12, R12 ;  /* 0x0000000c000c7308 */ /* 0x000ea20000002400 */
[----:B-1----:R-:W-:-:S07]  /*8d00*/  FFMA.FTZ R79, R97, R90, R4 ;  /* 0x0000005a614f7223 */ /* 0x002fce0000010004 */
[----:B------:R-:W-:Y:S08]  /*8d10*/  I2F R50, R173 ;  /* 0x000000ad00327306 */ /* 0x000ff00000201400 */
[----:B------:R-:W1:Y:S01]  /*8d20*/  MUFU.TANH R24, R24 ;  /* 0x0000001800187308 */ /* 0x000e620000002400 */
[----:B--2---:R-:W-:-:S05]  /*8d30*/  FFMA.FTZ R12, R97, R92, R12 ;  /* 0x0000005c610c7223 */ /* 0x004fca000001000c */
[----:B------:R-:W-:Y:S02]  /*8d40*/  FSEL R40, R12, -INF , !P2 ;  /* 0xff8000000c287808 */ /* 0x000fe40005000000 */
[----:B------:R-:W2:Y:S01]  /*8d50*/  MUFU.TANH R26, R26 ;  /* 0x0000001a001a7308 */ /* 0x000ea20000002400 */
[----:B------:R-:W-:-:S07]  /*8d60*/  ISETP.GE.AND P2, PT, R49, 0x2, PT ;  /* 0x000000023100780c */ /* 0x000fce0003f46270 */
[----:B------:R-:W3:Y:S01]  /*8d70*/  MUFU.TANH R22, R22 ;  /* 0x0000001600167308 */ /* 0x000ee20000002400 */
[----:B-1----:R-:W-:-:S07]  /*8d80*/  FFMA.FTZ R24, R97, R50, R24 ;  /* 0x0000003261187223 */ /* 0x002fce0000010018 */
[----:B------:R1:W-:Y:S01]  /*8d90*/  I2F R58, R175 ;  /* 0x000000af003a7306 */ /* 0x0003e20000201400 */
[----:B--2---:R-:W-:-:S05]  /*8da0*/  FFMA.FTZ R26, R97, R50, R26 ;  /* 0x00000032611a7223 */ /* 0x004fca000001001a */
[----:B------:R-:W-:Y:S02]  /*8db0*/  FSEL R51, R26, -INF , !P4 ;  /* 0xff8000001a337808 */ /* 0x000fe40006000000 */
[----:B------:R-:W2:Y:S01]  /*8dc0*/  MUFU.TANH R28, R28 ;  /* 0x0000001c001c7308 */ /* 0x000ea20000002400 */
[----:B---3--:R-:W-:Y:S01]  /*8dd0*/  FFMA.FTZ R22, R97, R44, R22 ;  /* 0x0000002c61167223 */ /* 0x008fe20000010016 */
[----:B------:R-:W-:-:S04]  /*8de0*/  ISETP.GE.AND P4, PT, R185, R2, PT ;  /* 0x00000002b900720c */ /* 0x000fc80003f86270 */
[----:B------:R-:W-:Y:S02]  /*8df0*/  FSEL R69, R22, -INF , !P0 ;  /* 0xff80000016457808 */ /* 0x000fe40004000000 */
[----:B------:R-:W3:Y:S01]  /*8e00*/  MUFU.TANH R27, R27 ;  /* 0x0000001b001b7308 */ /* 0x000ee20000002400 */
[----:B-1----:R-:W-:Y:S02]  /*8e10*/  FSEL R175, R24, -INF , !P6 ;  /* 0xff80000018af7808 */ /* 0x002fe40007000000 */
[----:B------:R-:W-:Y:S02]  /*8e20*/  ISETP.GE.AND P6, PT, R185, R0, PT ;  /* 0x00000000b900720c */ /* 0x000fe40003fc6270 */
[----:B------:R-:W-:Y:S02]  /*8e30*/  ISETP.GE.AND P0, PT, R99, R2, PT ;  /* 0x000000026300720c */ /* 0x000fe40003f06270 */
[----:B------:R-:W-:Y:S01]  /*8e40*/  FSEL R79, R79, -INF , !P6 ;  /* 0xff8000004f4f7808 */ /* 0x000fe20007000000 */
[----:B------:R-:W1:Y:S01]  /*8e50*/  MUFU.TANH R16, R16 ;  /* 0x0000001000107308 */ /* 0x000e620000002400 */
[----:B--2---:R-:W-:Y:S01]  /*8e60*/  FFMA.FTZ R28, R97, R58, R28 ;  /* 0x0000003a611c7223 */ /* 0x004fe2000001001c */
[----:B------:R-:W-:-:S04]  /*8e70*/  ISETP.GE.AND P6, PT, R11, R0, PT ;  /* 0x000000000b00720c */ /* 0x000fc80003fc6270 */
[----:B------:R-:W-:Y:S02]  /*8e80*/  FSEL R173, R28, -INF , !P5 ;  /* 0xff8000001cad7808 */ /* 0x000fe40006800000 */
[----:B------:R-:W2:Y:S01]  /*8e90*/  MUFU.TANH R6, R6 ;  /* 0x0000000600067308 */ /* 0x000ea20000002400 */
[----:B---3--:R-:W-:Y:S01]  /*8ea0*/  FFMA.FTZ R27, R97, R58, R27 ;  /* 0x0000003a611b7223 */ /* 0x008fe2000001001b */
[----:B------:R-:W-:-:S04]  /*8eb0*/  ISETP.GE.AND P5, PT, R189, R0, PT ;  /* 0x00000000bd00720c */ /* 0x000fc80003fa6270 */
[----:B------:R-:W-:Y:S02]  /*8ec0*/  FSEL R45, R27, -INF , !P3 ;  /* 0xff8000001b2d7808 */ /* 0x000fe40005800000 */
[----:B------:R-:W-:Y:S01]  /*8ed0*/  I2F R98, R189 ;  /* 0x000000bd00627306 */ /* 0x000fe20000201400 */
[----:B-1----:R-:W-:Y:S01]  /*8ee0*/  FFMA.FTZ R16, R97, R90, R16 ;  /* 0x0000005a61107223 */ /* 0x002fe20000010010 */
[----:B------:R-:W-:Y:S02]  /*8ef0*/  ISETP.GE.AND P3, PT, R189, R2, PT ;  /* 0x00000002bd00720c */ /* 0x000fe40003f66270 */
[----:B------:R-:W-:Y:S02]  /*8f00*/  IADD3 R90, R93, 0xc00, RZ ;  /* 0x00000c005d5a7810 */ /* 0x000fe40007ffe0ff */
[----:B------:R-:W-:Y:S02]  /*8f10*/  FSEL R35, R16, -INF , !P4 ;  /* 0xff80000010237808 */ /* 0x000fe40006000000 */
[----:B------:R-:W1:Y:S01]  /*8f20*/  MUFU.TANH R18, R20 ;  /* 0x0000001400127308 */ /* 0x000e620000002400 */
[----:B--2---:R-:W-:Y:S01]  /*8f30*/  FFMA.FTZ R6, R97, R110, R6 ;  /* 0x0000006e61067223 */ /* 0x004fe20000010006 */
[----:B------:R-:W-:-:S04]  /*8f40*/  ISETP.GE.AND P4, PT, R11, R2, PT ;  /* 0x000000020b00720c */ /* 0x000fc80003f86270 */
[----:B------:R-:W-:Y:S01]  /*8f50*/  FSEL R39, R6, -INF , !P0 ;  /* 0xff80000006277808 */ /* 0x000fe20004000000 */
[----:B------:R-:W-:Y:S01]  /*8f60*/  FFMA.FTZ R6, R97, R8, R48 ;  /* 0x0000000861067223 */ /* 0x000fe20000010030 */
[----:B------:R-:W2:Y:S01]  /*8f70*/  MUFU.TANH R14, R14 ;  /* 0x0000000e000e7308 */ /* 0x000ea20000002400 */
[----:B------:R-:W-:-:S03]  /*8f80*/  ISETP.GE.AND P0, PT, R193, R2, PT ;  /* 0x00000002c100720c */ /* 0x000fc60003f06270 */
[----:B------:R-:W-:-:S04]  /*8f90*/  FSEL R6, R6, -INF , !P6 ;  /* 0xff80000006067808 */ /* 0x000fc80007000000 */
[----:B------:R-:W-:Y:S01]  /*8fa0*/  I2F R102, R191 ;  /* 0x000000bf00667306 */ /* 0x000fe20000201400 */
[----:B-1----:R-:W-:-:S05]  /*8fb0*/  FFMA.FTZ R18, R97, R98, R18 ;  /* 0x0000006261127223 */ /* 0x002fca0000010012 */
[----:B------:R-:W-:Y:S02]  /*8fc0*/  FSEL R43, R18, -INF , !P5 ;  /* 0xff800000122b7808 */ /* 0x000fe40006800000 */
[----:B------:R-:W-:Y:S01]  /*8fd0*/  I2F R82, R191 ;  /* 0x000000bf00527306 */ /* 0x000fe20000201400 */
[----:B--2---:R-:W-:Y:S01]  /*8fe0*/  FFMA.FTZ R14, R97, R98, R14 ;  /* 0x00000062610e7223 */ /* 0x004fe2000001000e */
[----:B------:R-:W-:Y:S01]  /*8ff0*/  BAR.SYNC.DEFER_BLOCKING 0x0 ;  /* 0x0000000000007b1d */ /* 0x000fe20000010000 */
[----:B------:R-:W-:-:S03]  /*9000*/  ISETP.GE.AND P5, PT, R191, R0, PT ;  /* 0x00000000bf00720c */ /* 0x000fc60003fa6270 */
[----:B------:R-:W-:Y:S02]  /*9010*/  FSEL R29, R14, -INF , !P3 ;  /* 0xff8000000e1d7808 */ /* 0x000fe40005800000 */
[----:B------:R-:W1:Y:S01]  /*9020*/  MUFU.TANH R15, R15 ;  /* 0x0000000f000f7308 */ /* 0x000e620000002400 */
[----:B------:R-:W-:-:S07]  /*9030*/  ISETP.GE.AND P3, PT, R191, R2, PT ;  /* 0x00000002bf00720c */ /* 0x000fce0003f66270 */
[----:B------:R-:W2:Y:S08]  /*9040*/  MUFU.TANH R4, R17 ;  /* 0x0000001100047308 */ /* 0x000eb00000002400 */
[----:B------:R-:W3:Y:S01]  /*9050*/  MUFU.TANH R19, R19 ;  /* 0x0000001300137308 */ /* 0x000ee20000002400 */
[----:B-1----:R-:W-:Y:S01]  /*9060*/  FFMA.FTZ R15, R97, R92, R15 ;  /* 0x0000005c610f7223 */ /* 0x002fe2000001000f */
[----:B------:R-:W-:-:S04]  /*9070*/  IADD3 R92, R93, 0x400, RZ ;  /* 0x000004005d5c7810 */ /* 0x000fc80007ffe0ff */
        /* <DEDUP_REMOVED lines=66> */
.L_x_4660:
[----:B------:R-:W-:-:S05]  /*94a0*/  IMAD.MOV.U32 R15, RZ, RZ, c[0x0][0x198] ;  /* 0x00006600ff0f7624 */ /* 0x000fca00078e00ff */
[----:B------:R-:W-:-:S04]  /*94b0*/  LEA R15, -R15, RZ, 0x7 ;  /* 0x000000ff0f0f7211 */ /* 0x000fc800078e39ff */
[----:B------:R-:W-:Y:S02]  /*94c0*/  SHF.R.S32.HI R8, RZ, 0x1f, R15 ;  /* 0x0000001fff087819 */ /* 0x000fe4000001140f */
.L_x_4661:
        /* <DEDUP_REMOVED lines=48> */
.L_x_4663:
[----:B------:R-:W-:Y:S05]  /*97d0*/  BSYNC B0 ;  /* 0x0000000000007941 */ /* 0x000fea0003800000 */
.L_x_4662:
[----:B------:R-:W0:Y:S01]  /*97e0*/  LDGDEPBAR ;  /* 0x00000000000079af */ /* 0x000e220000000000 */
[----:B------:R-:W-:-:S04]  /*97f0*/  LEA R146, P0, R15, R146, 0x1 ;  /* 0x000000920f927211 */ /* 0x000fc800078008ff */
[----:B------:R-:W-:Y:S02]  /*9800*/  LEA.HI.X R119, R15, R119, R8, 0x1, P0 ;  /* 0x000000770f777211 */ /* 0x000fe400000f0c08 */
.L_x_4659:
[----:B------:R-:W-:Y:S02]  /*9810*/  FMNMX.FTZ R8, R6, R67, !PT ;  /* 0x0000004306087209 */ /* 0x000fe40007810000 */
[----:B------:R-:W-:Y:S02]  /*9820*/  SHF.L.U32 R148, R133, 0x1, RZ ;  /* 0x0000000185947819 */ /* 0x000fe400000006ff */
[----:B------:R-:W-:-:S03]  /*9830*/  FMNMX.FTZ R8, R73, R8, !PT ;  /* 0x0000000849087209 */ /* 0x000fc60007810000 */
[----:B--2---:R-:W-:Y:S01]  /*9840*/  LDSM.16.MT88.4 R12, [R148+0x3400] ;  /* 0x00340000940c783b */ /* 0x004fe20000004200 */
        /* <DEDUP_REMOVED lines=32> */
[----:B------:R-:W1:Y:S01]  /*9a50*/  SHFL.BFLY PT, R10, R3, 0x2, 0x1f ;  /* 0x0c401f00030a7f89 */ /* 0x000e6200000e0000 */
[----:B------:R-:W-:-:S04]  /*9a60*/  FMNMX.FTZ R8, R187, R8, !PT ;  /* 0x00000008bb087209 */ /* 0x000fc80007810000 */
[----:B------:R-:W-:-:S04]  /*9a70*/  FMNMX.FTZ R8, R33, R8, !PT ;  /* 0x0000000821087209 */ /* 0x000fc80007810000 */
[----:B------:R-:W-:-:S04]  /*9a80*/  FMNMX.FTZ R8, R139, R8, !PT ;  /* 0x000000088b087209 */ /* 0x000fc80007810000 */
[----:B------:R-:W-:-:S04]  /*9a90*/  FMNMX.FTZ R8, R137, R8, !PT ;  /* 0x0000000889087209 */ /* 0x000fc80007810000 */
[----:B------:R-:W-:Y:S02]  /*9aa0*/  FMNMX.FTZ R8, R129, R8, !PT ;  /* 0x0000000881087209 */ /* 0x000fe40007810000 */
        /* <DEDUP_REMOVED lines=15> */
[--C-:B------:R-:W-:Y:S01]  /*9ba0*/  FFMA.FTZ R47, R149, c[0x0][0x23c], -R44.reuse ;  /* 0x00008f00952f7a23 */ /* 0x100fe2000001082c */
[----:B------:R-:W-:Y:S01]  /*9bb0*/  LEA R149, R9, R148, 0x1 ;  /* 0x0000009409957211 */ /* 0x000fe200078e08ff */
        /* <DEDUP_REMOVED lines=21> */
[----:B-1----:R-:W-:Y:S01]  /*9d10*/  F2FP.BF16.PACK_AB R124, R70, R99 ;  /* 0x00000063467c723e */ /* 0x002fe200000010ff */
        /* <DEDUP_REMOVED lines=14> */
[----:B------:R-:W-:Y:S02]  /*9e00*/  FFMA.FTZ R21, R199, c[0x0][0x23c], -R44 ;  /* 0x00008f00c7157a23 */ /* 0x000fe4000001082c */
[----:B------:R-:W-:Y:S01]  /*9e10*/  FADD.FTZ R70, R99, R70 ;  /* 0x0000004663467221 */ /* 0x000fe20000010000 */
[----:B------:R-:W-:Y:S01]  /*9e20*/  FMNMX.FTZ R6, R101, R6, !PT ;  /* 0x0000000665067209 */ /* 0x000fe20007810000 */
[----:B------:R-:W-:Y:S01]  /*9e30*/  MUFU.EX2 R52, R52 ;  /* 0x0000003400347308 */ /* 0x000fe20000000800 */
[----:B-1----:R-:W-:Y:S01]  /*9e40*/  F2FP.BF16.PACK_AB R126, R58, R73 ;  /* 0x000000493a7e723e */ /* 0x002fe200000010ff */
        /* <DEDUP_REMOVED lines=81> */
[----:B------:R-:W3:Y:S01]  /*a360*/  MUFU.EX2 R54, R54 ;  /* 0x0000003600367308 */ /* 0x000ee20000000800 */
[----:B------:R-:W-:-:S02]  /*a370*/  FFMA.FTZ R29, R29, c[0x0][0x23c], -R30 ;  /* 0x00008f001d1d7a23 */ /* 0x000fc4000001081e */
[----:B------:R-:W-:-:S03]  /*a380*/  FFMA.FTZ R28, R28, c[0x0][0x23c], -R30 ;  /* 0x00008f001c1c7a23 */ /* 0x000fc6000001081e */
[C---:B-1----:R-:W-:Y:S02]  /*a390*/  HMMA.16816.F32.BF16 R128, R124.reuse, R4, RZ ;  /* 0x000000047c80723c */ /* 0x042fe400000418ff */
[----:B------:R-:W-:Y:S05]  /*a3a0*/  MUFU.EX2 R55, R55 ;  /* 0x0000003700377308 */ /* 0x000fea0000000800 */
[----:B------:R-:W-:Y:S01]  /*a3b0*/  F2FP.BF16.PACK_AB R4, R52, R61 ;  /* 0x0000003d3404723e */ /* 0x000fe200000010ff */
[----:B------:R-:W-:Y:S01]  /*a3c0*/  HMMA.16816.F32.BF16 R124, R124, R6, RZ ;  /* 0x000000067c7c723c */ /* 0x000fe200000418ff */
[----:B--2---:R-:W-:Y:S01]  /*a3d0*/  F2FP.BF16.PACK_AB R5, R56, R63 ;  /* 0x0000003f3805723e */ /* 0x004fe200000010ff */
[----:B------:R-:W1:Y:S01]  /*a3e0*/  MUFU.EX2 R48, R48 ;  /* 0x0000003000307308 */ /* 0x000e620000000800 */
[----:B------:R-:W-:-:S04]  /*a3f0*/  FADD.FTZ R61, R61, R58 ;  /* 0x0000003a3d3d7221 */ /* 0x000fc80000010000 */
[----:B------:R-:W-:Y:S02]  /*a400*/  F2FP.BF16.PACK_AB R6, R46, R53 ;  /* 0x000000352e06723e */ /* 0x000fe400000010ff */
[----:B---3--:R-:W-:Y:S01]  /*a410*/  F2FP.BF16.PACK_AB R7, R54, R59 ;  /* 0x0000003b3607723e */ /* 0x008fe200000010ff */
[----:B------:R-:W-:Y:S06]  /*a420*/  MUFU.EX2 R57, R57 ;  /* 0x0000003900397308 */ /* 0x000fec0000000800 */
[C---:B------:R-:W-:Y:S02]  /*a430*/  HMMA.16816.F32.BF16 R136, R4.reuse, R12, R136 ;  /* 0x0000000c0488723c */ /* 0x040fe40000041888 */
        /* <DEDUP_REMOVED lines=28> */
[----:B-1----:R-:W-:Y:S01]  /*a600*/  F2FP.BF16.PACK_AB R7, R157, R68 ;  /* 0x000000449d07723e */ /* 0x002fe200000010ff */
[----:B------:R-:W1:Y:S06]  /*a610*/  MUFU.EX2 R23, R23 ;  /* 0x0000001700177308 */ /* 0x000e6c0000000800 */
[C---:B-----5:R-:W-:Y:S02]  /*a620*/  HMMA.16816.F32.BF16 R136, R4.reuse, R8, R136 ;  /* 0x000000080488723c */ /* 0x060fe40000041888 */
[----:B------:R-:W-:Y:S06]  /*a630*/  MUFU.EX2 R22, R22 ;  /* 0x0000001600167308 */ /* 0x000fec0000000800 */
[C---:B------:R-:W-:Y:S01]  /*a640*/  HMMA.16816.F32.BF16 R132, R4.reuse, R10, R132 ;  /* 0x0000000a0484723c */ /* 0x040fe20000041884 */
[----:B------:R-:W4:Y:S01]  /*a650*/  LDSM.16.MT88.4 R8, [R149+0x4000] ;  /* 0x004000009508783b */ /* 0x000f220000004200 */
[----:B------:R-:W-:Y:S06]  /*a660*/  MUFU.EX2 R21, R21 ;  /* 0x0000001500157308 */ /* 0x000fec0000000800 */
[C---:B--2---:R-:W-:Y:S02]  /*a670*/  HMMA.16816.F32.BF16 R128, R4.reuse, R16, R128 ;  /* 0x000000100480723c */ /* 0x044fe40000041880 */
[----:B------:R-:W-:Y:S06]  /*a680*/  MUFU.EX2 R109, R109 ;  /* 0x0000006d006d7308 */ /* 0x000fec0000000800 */
[----:B------:R-:W-:Y:S01]  /*a690*/  HMMA.16816.F32.BF16 R124, R4, R18, R124 ;  /* 0x00000012047c723c */ /* 0x000fe2000004187c */
[----:B------:R-:W2:Y:S01]  /*a6a0*/  LDSM.16.MT88.4 R16, [R148+0x4400] ;  /* 0x004400009410783b */ /* 0x000ea20000004200 */
[----:B------:R-:W5:Y:S05]  /*a6b0*/  MUFU.EX2 R78, R78 ;  /* 0x0000004e004e7308 */ /* 0x000f6a0000000800 */
        /* <DEDUP_REMOVED lines=9> */
[----:B------:R-:W2:Y:S05]  /*a750*/  LDSM.16.MT88.4 R12, [R149+0x4400] ;  /* 0x00440000950c783b */ /* 0x000eaa0000004200 */
[----:B------:R-:W1:Y:S02]  /*a760*/  MUFU.EX2 R3, R3 ;  /* 0x0000000300037308 */ /* 0x000e640000000800 */
[C---:B----4-:R-:W-:Y:S06]  /*a770*/  HMMA.16816.F32.BF16 R128, R4.reuse, R8, R128 ;  /* 0x000000080480723c */ /* 0x050fec0000041880 */
[----:B------:R-:W-:Y:S01]  /*a780*/  MUFU.EX2 R33, R33 ;  /* 0x0000002100217308 */ /* 0x000fe20000000800 */
[----:B------:R-:W-:Y:S01]  /*a790*/  FADD.FTZ R8, R71, R64 ;  /* 0x0000004047087221 */ /* 0x000fe20000010000 */
[----:B------:R-:W-:Y:S03]  /*a7a0*/  HMMA.16816.F32.BF16 R124, R4, R10, R124 ;  /* 0x0000000a047c723c */ /* 0x000fe6000004187c */
[----:B------:R-:W-:-:S02]  /*a7b0*/  FADD.FTZ R77, R77, R8 ;  /* 0x000000084d4d7221 */ /* 0x000fc40000010000 */
[----:B------:R-:W4:Y:S01]  /*a7c0*/  LDSM.16.MT88.4 R8, [R148+0x4800] ;  /* 0x004800009408783b */ /* 0x000f220000004200 */
[----:B------:R-:W-:Y:S01]  /*a7d0*/  MUFU.EX2 R50, R50 ;  /* 0x0000003200327308 */ /* 0x000fe20000000800 */
[----:B-1----:R-:W-:Y:S01]  /*a7e0*/  F2FP.BF16.PACK_AB R4, R23, R24 ;  /* 0x000000181704723e */ /* 0x002fe200000010ff */
[----:B------:R-:W-:Y:S01]  /*a7f0*/  FADD.FTZ R62, R62, R77 ;  /* 0x0000004d3e3e7221 */ /* 0x000fe20000010000 */
[----:B-----5:R-:W-:Y:S02]  /*a800*/  F2FP.BF16.PACK_AB R5, R78, R109 ;  /* 0x0000006d4e05723e */ /* 0x020fe400000010ff */
[----:B------:R-:W-:Y:S01]  /*a810*/  F2FP.BF16.PACK_AB R6, R21, R22 ;  /* 0x000000161506723e */ /* 0x000fe200000010ff */
[----:B------:R-:W-:Y:S01]  /*a820*/  FADD.FTZ R63, R63, R62 ;  /* 0x0000003e3f3f7221 */ /* 0x000fe20000010000 */
[----:B---3--:R-:W-:Y:S01]  /*a830*/  F2FP.BF16.PACK_AB R7, R83, R80 ;  /* 0x000000505307723e */ /* 0x008fe200000010ff */
[----:B------:R-:W-:Y:S02]  /*a840*/  MUFU.EX2 R75, R75 ;  /* 0x0000004b004b7308 */ /* 0x000fe40000000800 */
[----:B------:R-:W-:-:S04]  /*a850*/  FADD.FTZ R56, R56, R63 ;  /* 0x0000003f38387221 */ /* 0x000fc80000010000 */
[C---:B--2---:R-:W-:Y:S01]  /*a860*/  HMMA.16816.F32.BF16 R136, R4.reuse, R16, R136 ;  /* 0x000000100488723c */ /* 0x044fe20000041888 */
[----:B------:R-:W-:Y:S01]  /*a870*/  FADD.FTZ R59, R59, R56 ;  /* 0x000000383b3b7221 */ /* 0x000fe20000010000 */
[----:B------:R-:W1:Y:S03]  /*a880*/  MUFU.EX2 R64, R69 ;  /* 0x0000004500407308 */ /* 0x000e660000000800 */
[----:B------:R-:W-:Y:S02]  /*a890*/  FADD.FTZ R54, R54, R59 ;  /* 0x0000003b36367221 */ /* 0x000fe40000010000 */
[----:B------:R-:W-:Y:S01]  /*a8a0*/  FADD.FTZ R16, R52, R61 ;  /* 0x0000003d34107221 */ /* 0x000fe20000010000 */
[----:B------:R-:W-:Y:S01]  /*a8b0*/  HMMA.16816.F32.BF16 R132, R4, R18, R132 ;  /* 0x000000120484723c */ /* 0x000fe20000041884 */
[----:B------:R-:W-:Y:S01]  /*a8c0*/  FADD.FTZ R55, R55, R54 ;  /* 0x0000003637377221 */ /* 0x000fe20000010000 */
[----:B------:R-:W-:Y:S01]  /*a8d0*/  MUFU.EX2 R51, R51 ;  /* 0x0000003300337308 */ /* 0x000fe20000000800 */
[----:B------:R-:W-:-:S02]  /*a8e0*/  FADD.FTZ R53, R53, R16 ;  /* 0x0000001035357221 */ /* 0x000fc40000010000 */
[----:B------:R-:W-:Y:S01]  /*a8f0*/  FADD.FTZ R48, R48, R55 ;  /* 0x0000003730307221 */ /* 0x000fe20000010000 */
[----:B------:R-:W2:Y:S01]  /*a900*/  LDSM.16.MT88.4 R16, [R149+0x4800] ;  /* 0x004800009510783b */ /* 0x000ea20000004200 */
        /* <DEDUP_REMOVED lines=8> */
[----:B------:R-:W5:Y:S01]  /*a990*/  LDSM.16.MT88.4 R12, [R148+0x4c00] ;  /* 0x004c0000940c783b */ /* 0x000f620000004200 */
[----:B------:R-:W-:Y:S01]  /*a9a0*/  MUFU.EX2 R72, R72 ;  /* 0x0000004800487308 */ /* 0x000fe20000000800 */
[----:B------:R-:W-:-:S04]  /*a9b0*/  FADD.FTZ R41, R41, R42 ;  /* 0x0000002a29297221 */ /* 0x000fc80000010000 */
[----:B------:R-:W-:Y:S01]  /*a9c0*/  F2FP.BF16.PACK_AB R4, R3, R20 ;  /* 0x000000140304723e */ /* 0x000fe200000010ff */
[----:B------:R-:W-:Y:S01]  /*a9d0*/  FADD.FTZ R38, R38, R41 ;  /* 0x0000002926267221 */ /* 0x000fe20000010000 */
[----:B-1----:R-:W-:Y:S01]  /*a9e0*/  F2FP.BF16.PACK_AB R5, R64, R75 ;  /* 0x0000004b4005723e */ /* 0x002fe200000010ff */
[----:B------:R-:W1:Y:S01]  /*a9f0*/  MUFU.EX2 R79, R79 ;  /* 0x0000004f004f7308 */ /* 0x000e620000000800 */
[----:B------:R-:W-:Y:S01]  /*aa00*/  F2FP.BF16.PACK_AB R6, R50, R33 ;  /* 0x000000213206723e */ /* 0x000fe200000010ff */
[----:B------:R-:W-:Y:S01]  /*aa10*/  FADD.FTZ R37, R37, R38 ;  /* 0x0000002625257221 */ /* 0x000fe20000010000 */
[----:B---3--:R-:W-:-:S03]  /*aa20*/  F2FP.BF16.PACK_AB R7, R52, R51 ;  /* 0x000000333407723e */ /* 0x008fc600000010ff */
[----:B------:R-:W-:Y:S02]  /*aa30*/  FADD.FTZ R37, R36, R37 ;  /* 0x0000002524257221 */ /* 0x000fe40000010000 */
[----:B------:R-:W-:Y:S02]  /*aa40*/  MUFU.EX2 R39, R39 ;  /* 0x0000002700277308 */ /* 0x000fe40000000800 */
[----:B----4-:R-:W-:Y:S01]  /*aa50*/  HMMA.16816.F32.BF16 R136, R4, R8, R136 ;  /* 0x000000080488723c */ /* 0x010fe20000041888 */
[----:B------:R-:W-:-:S04]  /*aa60*/  FADD.FTZ R34, R34, R37 ;  /* 0x0000002522227221 */ /* 0x000fc80000010000 */
[----:B------:R-:W-:Y:S01]  /*aa70*/  FADD.FTZ R31, R31, R34 ;  /* 0x000000221f1f7221 */ /* 0x000fe20000010000 */
[----:B------:R-:W3:Y:S01]  /*aa80*/  MUFU.EX2 R38, R35 ;  /* 0x0000002300267308 */ /* 0x000ee20000000800 */
[----:B------:R-:W-:Y:S01]  /*aa90*/  FADD.FTZ R9, R81, R60 ;  /* 0x0000003c51097221 */ /* 0x000fe20000010000 */
[C---:B------:R-:W-:Y:S01]  /*aaa0*/  HMMA.16816.F32.BF16 R132, R4.reuse, R10, R132 ;  /* 0x0000000a0484723c */ /* 0x040fe20000041884 */
[----:B------:R-:W-:Y:S02]  /*aab0*/  FADD.FTZ R32, R32, R31 ;  /* 0x0000001f20207221 */ /* 0x000fe40000010000 */
[----:B------:R-:W-:Y:S02]  /*aac0*/  FADD.FTZ R9, R66, R9 ;  /* 0x0000000942097221 */ /* 0x000fe40000010000 */
[----:B------:R-:W-:Y:S01]  /*aad0*/  FADD.FTZ R27, R27, R32 ;  /* 0x000000201b1b7221 */ /* 0x000fe20000010000 */
[----:B------:R-:W-:Y:S01]  /*aae0*/  MUFU.EX2 R43, R43 ;  /* 0x0000002b002b7308 */ /* 0x000fe20000000800 */
[----:B------:R-:W-:Y:S01]  /*aaf0*/  FADD.FTZ R68, R68, R9 ;  /* 0x0000000944447221 */ /* 0x000fe20000010000 */
[----:B--2---:R-:W-:Y:S01]  /*ab00*/  HMMA.16816.F32.BF16 R128, R4, R16, R128 ;  /* 0x000000100480723c */ /* 0x004fe20000041880 */
[----:B------:R-:W-:Y:S01]  /*ab10*/  FADD.FTZ R26, R26, R27 ;  /* 0x0000001b1a1a7221 */ /* 0x000fe20000010000 */
[----:B------:R-:W2:Y:S01]  /*ab20*/  LDSM.16.MT88.4 R8, [R149+0x4c00] ;  /* 0x004c00009508783b */ /* 0x000ea20000004200 */
[----:B------:R-:W-:-:S02]  /*ab30*/  FADD.FTZ R157, R157, R68 ;  /* 0x000000449d9d7221 */ /* 0x000fc40000010000 */
        /* <DEDUP_REMOVED lines=29> */
[C---:B-----5:R-:W-:Y:S01]  /*ad10*/  HMMA.16816.F32.BF16 R136, R4.reuse, R12, R136 ;  /* 0x0000000c0488723c */ /* 0x060fe20000041888 */
[----:B------:R-:W-:Y:S02]  /*ad20*/  FADD.FTZ R51, R51, R64 ;  /* 0x0000004033337221 */ /* 0x000fe40000010000 */
[----:B------:R-:W-:Y:S02]  /*ad30*/  FADD.FTZ R43, R43, R72 ;  /* 0x000000482b2b7221 */ /* 0x000fe40000010000 */
[----:B------:R-:W-:Y:S02]  /*ad40*/  FADD.FTZ R52, R52, R51 ;  /* 0x0000003334347221 */ /* 0x000fe40000010000 */
[----:B------:R-:W-:Y:S01]  /*ad50*/  FADD.FTZ R99, R40, R43 ;  /* 0x0000002b28637221 */ /* 0x000fe20000010000 */
[----:B------:R-:W-:Y:S01]  /*ad60*/  HMMA.16816.F32.BF16 R132, R4, R14, R132 ;  /* 0x0000000e0484723c */ /* 0x000fe20000041884 */
[----:B------:R-:W-:-:S04]  /*ad70*/  FADD.FTZ R39, R39, R52 ;  /* 0x0000003427277221 */ /* 0x000fc80000010000 */
[----:B------:R-:W-:-:S03]  /*ad80*/  FADD.FTZ R38, R38, R39 ;  /* 0x0000002726267221 */ /* 0x000fc60000010000 */
[----:B--2---:R-:W-:Y:S01]  /*ad90*/  HMMA.16816.F32.BF16 R128, R4, R8, R128 ;  /* 0x000000080480723c */ /* 0x004fe20000041880 */
[----:B------:R-:W-:-:S04]  /*ada0*/  FADD.FTZ R29, R29, R38 ;  /* 0x000000261d1d7221 */ /* 0x000fc80000010000 */
[----:B------:R-:W-:-:S03]  /*adb0*/  FADD.FTZ R101, R28, R29 ;  /* 0x0000001d1c657221 */ /* 0x000fc60000010000 */
        /* <DEDUP_REMOVED lines=65> */
.L_x_4665:
[----:B------:R-:W-:-:S05]  /*b1d0*/  IMAD.MOV.U32 R9, RZ, RZ, c[0x0][0x1a0] ;  /* 0x00006800ff097624 */ /* 0x000fca00078e00ff */
[----:B------:R-:W-:-:S04]  /*b1e0*/  LEA R9, -R9, RZ, 0x7 ;  /* 0x000000ff09097211 */ /* 0x000fc800078e39ff */
[----:B------:R-:W-:Y:S02]  /*b1f0*/  SHF.R.S32.HI R4, RZ, 0x1f, R9 ;  /* 0x0000001fff047819 */ /* 0x000fe40000011409 */
.L_x_4666:
[----:B------:R-:W-:Y:S01]  /*b200*/  ISETP.GE.AND P0, PT, R84, c[0x0][0x220], PT ;  /* 0x0000880054007a0c */ /* 0x000fe20003f06270 */
[----:B------:R-:W-:Y:S01]  /*b210*/  IMAD.SHL.U32 R48, R105, 0x80, RZ ;  /* 0x0000008069307824 */ /* 0x000fe200078e00ff */
[----:B------:R-:W-:-:S04]  /*b220*/  LEA R150, P5, R9, R150, 0x1 ;  /* 0x0000009609967211 */ /* 0x000fc800078a08ff */
[C---:B------:R-:W-:Y:S02]  /*b230*/  LEA.HI.X R151, R9.reuse, R151, R4, 0x1, P5 ;  /* 0x0000009709977211 */ /* 0x040fe400028f0c04 */
[C-C-:B------:R-:W-:Y:S02]  /*b240*/  LOP3.LUT R51, R48.reuse, 0x20, R103.reuse, 0xfe, !PT ;  /* 0x0000002030337812 */ /* 0x140fe400078efe67 */
[----:B------:R-:W-:Y:S02]  /*b250*/  LOP3.LUT R107, R48, 0x28, R103, 0xfe, !PT ;  /* 0x00000028306b7812 */ /* 0x000fe400078efe67 */
[----:B------:R-:W-:Y:S01]  /*b260*/  I2F R64, R51 ;  /* 0x0000003300407306 */ /* 0x000fe20000201400 */
        /* <DEDUP_REMOVED lines=16> */
[----:B------:R-:W-:Y:S01]  /*b370*/  @!PT LDS RZ, [RZ] ;  /* 0x00000000fffff984 */ /* 0x000fe20000000800 */
[----:B------:R-:W-:Y:S01]  /*b380*/  @!PT LDS RZ, [RZ] ;  /* 0x00000000fffff984 */ /* 0x000fe20000000800 */
[----:B------:R-:W-:Y:S01]  /*b390*/  @!PT LDS RZ, [RZ] ;  /* 0x00000000fffff984 */ /* 0x000fe20000000800 */
[----:B------:R1:W-:Y:S01]  /*b3a0*/  @!P0 LDGSTS.E.BYPASS.LTC128B.128 [R121+0x3000], [R150.64] ;  /* 0x0300000096798fae */ /* 0x0003e2000b901d46 */
[----:B------:R-:W-:Y:S01]  /*b3b0*/  @!P0 LEA R10, P4, R6, c[0x0][0x170], 0x1 ;  /* 0x00005c00060a8a11 */ /* 0x000fe200078808ff */
[----:B------:R-:W-:Y:S01]  /*b3c0*/  @!P0 IMAD.X R5, R4, 0x1, R5, P3 ;  /* 0x0000000104058824 */ /* 0x000fe200018e0605 */
[----:B------:R-:W-:Y:S01]  /*b3d0*/  @!P0 LEA R14, P3, R8, c[0x0][0x170], 0x1 ;  /* 0x00005c00080e8a11 */ /* 0x000fe200078608ff */
[----:B------:R-:W-:Y:S01]  /*b3e0*/  @P0 STS.128 [R121+0x3800], RZ ;  /* 0x003800ff79000388 */ /* 0x000fe20000000c00 */
[----:B------:R-:W-:Y:S01]  /*b3f0*/  @!P0 IADD3.X R12, R4, R13, R3, P2, !PT ;  /* 0x0000000d040c8210 */ /* 0x000fe200017fe403 */
[----:B------:R-:W-:Y:S01]  /*b400*/  I2F R66, R107 ;  /* 0x0000006b00427306 */ /* 0x000fe20000201400 */
[----:B------:R-:W-:-:S02]  /*b410*/  @!P0 LEA.HI.X R11, R6, c[0x0][0x174], R155, 0x1, P4 ;  /* 0x00005d00060b8a11 */ /* 0x000fc400020f0c9b */
[C---:B------:R-:W-:Y:S02]  /*b420*/  @!P0 LEA R4, P2, R7.reuse, c[0x0][0x170], 0x1 ;  /* 0x00005c0007048a11 */ /* 0x040fe400078408ff */
[----:B------:R-:W-:Y:S01]  /*b430*/  @!P0 LEA.HI.X R15, R8, c[0x0][0x174], R5, 0x1, P3 ;  /* 0x00005d00080f8a11 */ /* 0x000fe200018f0c05 */
[----:B------:R-:W-:Y:S01]  /*b440*/  @!PT LDS RZ, [RZ] ;  /* 0x00000000fffff984 */ /* 0x000fe20000000800 */
[----:B------:R-:W-:Y:S01]  /*b450*/  @!PT LDS RZ, [RZ] ;  /* 0x00000000fffff984 */ /* 0x000fe20000000800 */
[----:B------:R-:W-:Y:S01]  /*b460*/  @!PT LDS RZ, [RZ] ;  /* 0x00000000fffff984 */ /* 0x000fe20000000800 */
[----:B------:R2:W-:Y:S01]  /*b470*/  @!P0 LDGSTS.E.BYPASS.LTC128B.128 [R121+0x3800], [R10.64] ;  /* 0x038000000a798fae */ /* 0x0005e2000b901d46 */
[----:B------:R-:W-:Y:S02]  /*b480*/  @!P0 LEA.HI.X R5, R7, c[0x0][0x174], R12, 0x1, P2 ;  /* 0x00005d0007058a11 */ /* 0x000fe400010f0c0c */
[C-C-:B------:R-:W-:Y:S01]  /*b490*/  LOP3.LUT R3, R48.reuse, 0x18, R103.reuse, 0xfe, !PT ;  /* 0x0000001830037812 */ /* 0x140fe200078efe67 */
[----:B------:R-:W-:Y:S01]  /*b4a0*/  @P0 STS.128 [R121+0x4000], RZ ;  /* 0x004000ff79000388 */ /* 0x000fe20000000c00 */
[----:B------:R-:W-:Y:S02]  /*b4b0*/  LOP3.LUT R109, R48, 0x50, R103, 0xfe, !PT ;  /* 0x00000050306d7812 */ /* 0x000fe400078efe67 */
[----:B------:R-:W-:Y:S01]  /*b4c0*/  I2F R50, R3 ;  /* 0x0000000300327306 */ /* 0x000fe20000201400 */
[----:B------:R-:W-:Y:S01]  /*b4d0*/  @!PT LDS RZ, [RZ] ;  /* 0x00000000fffff984 */ /* 0x000fe20000000800 */
[----:B------:R-:W-:Y:S01]  /*b4e0*/  @!PT LDS RZ, [RZ] ;  /* 0x00000000fffff984 */ /* 0x000fe20000000800 */
[----:B------:R-:W-:Y:S01]  /*b4f0*/  @!PT LDS RZ, [RZ] ;  /* 0x00000000fffff984 */ /* 0x000fe20000000800 */
[----:B------:R3:W-:Y:S01]  /*b500*/  @!P0 LDGSTS.E.BYPASS.LTC128B.128 [R121+0x4000], [R14.64] ;  /* 0x040000000e798fae */ /* 0x0007e2000b901d46 */
[----:B------:R-:W-:-:S02]  /*b510*/  ISETP.GE.AND P6, PT, R3, R0, PT ;  /* 0x000000000300720c */ /* 0x000fc40003fc6270 */
[----:B------:R-:W-:Y:S01]  /*b520*/  ISETP.GE.AND P5, PT, R3, R2, PT ;  /* 0x000000020300720c */ /* 0x000fe20003fa6270 */
[----:B------:R-:W-:Y:S01]  /*b530*/  @P0 STS.128 [R121+0x4800], RZ ;  /* 0x004800ff79000388 */ /* 0x000fe20000000c00 */
[----:B------:R-:W-:Y:S02]  /*b540*/  ISETP.GE.AND P2, PT, R49, 0x3, PT ;  /* 0x000000033100780c */ /* 0x000fe40003f46270 */
[----:B------:R-:W-:Y:S01]  /*b550*/  I2F R98, R109 ;  /* 0x0000006d00627306 */ /* 0x000fe20000201400 */
[----:B------:R-:W-:Y:S01]  /*b560*/  @!PT LDS RZ, [RZ] ;  /* 0x00000000fffff984 */ /* 0x000fe20000000800 */
[----:B------:R-:W-:Y:S01]  /*b570*/  @!PT LDS RZ, [RZ] ;  /* 0x00000000fffff984 */ /* 0x000fe20000000800 */
[----:B------:R-:W-:Y:S01]  /*b580*/  @!PT LDS RZ, [RZ] ;  /* 0x00000000fffff984 */ /* 0x000fe20000000800 */
[----:B------:R4:W-:Y:S01]  /*b590*/  @!P0 LDGSTS.E.BYPASS.LTC128B.128 [R121+0x4800], [R4.64] ;  /* 0x0480000004798fae */ /* 0x0009e2000b901d46 */
[C-C-:B------:R-:W-:Y:S02]  /*b5a0*/  LOP3.LUT R141, R48.reuse, 0x58, R103.reuse, 0xfe, !PT ;  /* 0x00000058308d7812 */ /* 0x140fe400078efe67 */
[C-C-:B------:R-:W-:Y:S01]  /*b5b0*/  LOP3.LUT R143, R48.reuse, 0x60, R103.reuse, 0xfe, !PT ;  /* 0x00000060308f7812 */ /* 0x140fe200078efe67 */
[----:B------:R-:W-:Y:S01]  /*b5c0*/  LDSM.16.M88.4 R160, [R96] ;  /* 0x0000000060a0783b */ /* 0x000fe20000000200 */
[----:B------:R-:W-:-:S02]  /*b5d0*/  LOP3.LUT R147, R48, 0x68, R103, 0xfe, !PT ;  /* 0x0000006830937812 */ /* 0x000fc400078efe67 */
[----:B------:R-:W-:Y:S01]  /*b5e0*/  I2F R100, R141 ;  /* 0x0000008d00647306 */ /* 0x000fe20000201400 */
[----:B------:R-:W5:Y:S04]  /*b5f0*/  LDSM.16.M88.4 R40, [R94+0x1800] ;  /* 0x001800005e28783b */ /* 0x000f680000000200 */
[----:B------:R-:W1:Y:S03]  /*b600*/  LDSM.16.M88.4 R52, [R94+0x1400] ;  /* 0x001400005e34783b */ /* 0x000e660000000200 */
[----:B------:R-:W-:Y:S01]  /*b610*/  I2F R104, R143 ;  /* 0x0000008f00687306 */ /* 0x000fe20000201400 */
[----:B------:R-:W1:Y:S04]  /*b620*/  LDSM.16.M88.4 R60, [R94+0x1000] ;  /* 0x001000005e3c783b */ /* 0x000e680000000200 */
[----:B------:R-:W1:Y:S03]  /*b630*/  LDSM.16.M88.4 R32, [R94+0x1c00] ;  /* 0x001c00005e20783b */ /* 0x000e660000000200 */
[----:B------:R-:W-:Y:S01]  /*b640*/  I2F R112, R147 ;  /* 0x0000009300707306 */ /* 0x000fe20000201400 */
[----:B------:R-:W-:Y:S04]  /*b650*/  LDSM.16.M88.4 R156, [R95] ;  /* 0x000000005f9c783b */ /* 0x000fe80000000200 */
[----:B------:R-:W3:Y:S04]  /*b660*/  LDSM.16.M88.4 R76, [R91] ;  /* 0x000000005b4c783b */ /* 0x000ee80000000200 */
[----:B------:R-:W3:Y:S04]  /*b670*/  LDSM.16.M88.4 R80, [R92] ;  /* 0x000000005c50783b */ /* 0x000ee80000000200 */
[----:B------:R-:W3:Y:S04]  /*b680*/  LDSM.16.M88.4 R152, [R93] ;  /* 0x000000005d98783b */ /* 0x000ee80000000200 */
[----:B------:R-:W3:Y:S04]  /*b690*/  LDSM.16.M88.4 R72, [R90] ;  /* 0x000000005a48783b */ /* 0x000ee80000000200 */
[----:B--2---:R-:W2:Y:S01]  /*b6a0*/  LDSM.16.M88.4 R8, [R94+0x2800] ;  /* 0x002800005e08783b */ /* 0x004ea20000000200 */
[C---:B-----5:R-:W-:Y:S03]  /*b6b0*/  HMMA.16816.F32.BF16 R44, R160.reuse, R40, RZ ;  /* 0x00000028a02c723c */ /* 0x060fe600000418ff */
[----:B------:R-:W5:Y:S04]  /*b6c0*/  LDSM.16.M88.4 R16, [R94+0x2400] ;  /* 0x002400005e10783b */ /* 0x000f680000000200 */
[----:B------:R-:W2:Y:S01]  /*b6d0*/  LDSM.16.M88.4 R24, [R94+0x2000] ;  /* 0x002000005e18783b */ /* 0x000ea20000000200 */
[C---:B------:R-:W-:Y:S03]  /*b6e0*/  HMMA.16816.F32.BF16 R40, R160.reuse, R42, RZ ;  /* 0x0000002aa028723c */ /* 0x040fe600000418ff */
[----:B------:R-:W4:Y:S04]  /*b6f0*/  LDSM.16.M88.4 R164, [R94+0x2c00] ;  /* 0x002c00005ea4783b */ /* 0x000f280000000200 */
[----:B------:R-:W0:Y:S01]  /*b700*/  LDGDEPBAR ;  /* 0x00000000000079af */ /* 0x000e220000000000 */
[C---:B-1----:R-:W-:Y:S08]  /*b710*/  HMMA.16816.F32.BF16 R56, R160.reuse, R52, RZ ;  /* 0x00000034a038723c */ /* 0x042ff000000418ff */
[C---:B------:R-:W-:Y:S08]  /*b720*/  HMMA.16816.F32.BF16 R52, R160.reuse, R54, RZ ;  /* 0x00000036a034723c */ /* 0x040ff000000418ff */
[C---:B------:R-:W-:Y:S08]  /*b730*/  HMMA.16816.F32.BF16 R68, R160.reuse, R60, RZ ;  /* 0x0000003ca044723c */ /* 0x040ff000000418ff */
[C---:B------:R-:W-:Y:S08]  /*b740*/  HMMA.16816.F32.BF16 R60, R160.reuse, R62, RZ ;  /* 0x0000003ea03c723c */ /* 0x040ff000000418ff */
[C---:B------:R-:W-:Y:S08]  /*b750*/  HMMA.16816.F32.BF16 R36, R160.reuse, R32, RZ ;  /* 0x00000020a024723c */ /* 0x040ff000000418ff */
[----:B------:R-:W-:Y:S08]  /*b760*/  HMMA.16816.F32.BF16 R32, R160, R34, RZ ;  /* 0x00000022a020723c */ /* 0x000ff000000418ff */
[C---:B---3--:R-:W-:Y:S08]  /*b770*/  HMMA.16816.F32.BF16 R44, R156.reuse, R76, R44 ;  /* 0x0000004c9c2c723c */ /* 0x048ff0000004182c */
[C---:B------:R-:W-:Y:S01]  /*b780*/  HMMA.16816.F32.BF16 R40, R156.reuse, R78, R40 ;  /* 0x0000004e9c28723c */ /* 0x040fe20000041828 */
[----:B------:R-:W1:Y:S07]  /*b790*/  LDSM.16.M88.4 R76, [R87] ;  /* 0x00000000574c783b */ /* 0x000e6e0000000200 */
[C---:B------:R-:W-:Y:S08]  /*b7a0*/  HMMA.16816.F32.BF16 R56, R156.reuse, R80, R56 ;  /* 0x000000509c38723c */ /* 0x040ff00000041838 */
[C---:B------:R-:W-:Y:S01]  /*b7b0*/  HMMA.16816.F32.BF16 R52, R156.reuse, R82, R52 ;  /* 0x000000529c34723c */ /* 0x040fe20000041834 */
[----:B------:R-:W3:Y:S07]  /*b7c0*/  LDSM.16.M88.4 R80, [R88] ;  /* 0x000000005850783b */ /* 0x000eee0000000200 */
[----:B------:R-:W-:Y:S01]  /*b7d0*/  HMMA.16816.F32.BF16 R68, R156, R152, R68 ;  /* 0x000000989c44723c */ /* 0x000fe20000041844 */
[----:B------:R-:W-:-:S07]  /*b7e0*/  FMUL.FTZ R40, R40, c[0x0][0x2ec] ;  /* 0x0000bb0028287a20 */ /* 0x000fce0000410000 */
[C---:B------:R-:W-:Y:S01]  /*b7f0*/  HMMA.16816.F32.BF16 R60, R156.reuse, R154, R60 ;  /* 0x0000009a9c3c723c */ /* 0x040fe2000004183c */
[----:B------:R-:W1:Y:S01]  /*b800*/  LDSM.16.M88.4 R152, [R89] ;  /* 0x000000005998783b */ /* 0x000e620000000200 */
[----:B------:R-:W-:Y:S02]  /*b810*/  FMUL.FTZ R59, R59, c[0x0][0x2ec] ;  /* 0x0000bb003b3b7a20 */ /* 0x000fe40000410000 */
[----:B------:R-:W-:Y:S02]  /*b820*/  FMUL.FTZ R58, R58, c[0x0][0x2ec] ;  /* 0x0000bb003a3a7a20 */ /* 0x000fe40000410000 */
[----:B------:R-:W-:Y:S02]  /*b830*/  MUFU.TANH R108, R59 ;  /* 0x0000003b006c7308 */ /* 0x000fe40000002400 */
[----:B------:R-:W-:Y:S01]  /*b840*/  HMMA.16816.F32.BF16 R36, R156, R72, R36 ;  /* 0x000000489c24723c */ /* 0x000fe20000041824 */
[----:B------:R-:W-:Y:S02]  /*b850*/  FMUL.FTZ R52, R52, c[0x0][0x2ec] ;  /* 0x0000bb0034347a20 */ /* 0x000fe40000410000 */
[----:B------:R-:W-:-:S02]  /*b860*/  FMUL.FTZ R54, R54, c[0x0][0x2ec] ;  /* 0x0000bb0036367a20 */ /* 0x000fc40000410000 */
[----:B------:R-:W-:Y:S01]  /*b870*/  FMUL.FTZ R55, R55, c[0x0][0x2ec] ;  /* 0x0000bb0037377a20 */ /* 0x000fe20000410000 */
[----:B------:R-:W-:Y:S02]  /*b880*/  MUFU.TANH R58, R58 ;  /* 0x0000003a003a7308 */ /* 0x000fe40000002400 */
[----:B------:R-:W-:Y:S01]  /*b890*/  HMMA.16816.F32.BF16 R32, R156, R74, R32 ;  /* 0x0000004a9c20723c */ /* 0x000fe20000041820 */
[----:B------:R-:W1:Y:S01]  /*b8a0*/  LDSM.16.M88.4 R72, [R86] ;  /* 0x000000005648783b */ /* 0x000e620000000200 */
[----:B------:R-:W-:Y:S01]  /*b8b0*/  FMUL.FTZ R102, R69, c[0x0][0x2ec] ;  /* 0x0000bb0045667a20 */ /* 0x000fe20000410000 */
[----:B------:R-:W-:-:S04]  /*b8c0*/  DEPBAR.LE SB0, 0x0 ;  /* 0x000080000000791a */ /* 0x000fc80000000000 */
[----:B------:R-:W3:Y:S01]  /*b8d0*/  MUFU.TANH R52, R52 ;  /* 0x0000003400347308 */ /* 0x000ee20000002400 */
[C---:B--2---:R-:W-:Y:S01]  /*b8e0*/  HMMA.16816.F32.BF16 R12, R160.reuse, R8, RZ ;  /* 0x00000008a00c723c */ /* 0x044fe200000418ff */
[----:B------:R-:W-:Y:S02]  /*b8f0*/  FMUL.FTZ R106, R61, c[0x0][0x2ec] ;  /* 0x0000bb003d6a7a20 */ /* 0x000fe40000410000 */
[----:B------:R-:W-:Y:S02]  /*b900*/  FMUL.FTZ R63, R63, c[0x0][0x2ec] ;  /* 0x0000bb003f3f7a20 */ /* 0x000fe40000410000 */
[----:B------:R-:W-:Y:S02]  /*b910*/  FMUL.FTZ R60, R60, c[0x0][0x2ec] ;  /* 0x0000bb003c3c7a20 */ /* 0x000fe40000410000 */
[----:B------:R-:W-:Y:S01]  /*b920*/  MUFU.TANH R102, R102 ;  /* 0x0000006600667308 */ /* 0x000fe20000002400 */
[----:B-----5:R-:W-:Y:S01]  /*b930*/  HMMA.16816.F32.BF16 R20, R160, R16, RZ ;  /* 0x00000010a014723c */ /* 0x020fe200000418ff */
[----:B------:R-:W-:-:S02]  /*b940*/  FMUL.FTZ R116, R37, c[0x0][0x2ec] ;  /* 0x0000bb0025747a20 */ /* 0x000fc40000410000 */
[----:B------:R-:W-:Y:S02]  /*b950*/  FMUL.FTZ R39, R39, c[0x0][0x2ec] ;  /* 0x0000bb0027277a20 */ /* 0x000fe40000410000 */
[----:B------:R-:W-:Y:S02]  /*b960*/  FMUL.FTZ R61, R56, c[0x0][0x2ec] ;  /* 0x0000bb00383d7a20 */ /* 0x000fe40000410000 */
[----:B------:R-:W-:Y:S01]  /*b970*/  MUFU.TANH R110, R63 ;  /* 0x0000003f006e7308 */ /* 0x000fe20000002400 */
[----:B------:R-:W-:Y:S01]  /*b980*/  HMMA.16816.F32.BF16 R16, R160, R18, RZ ;  /* 0x00000012a010723c */ /* 0x000fe200000418ff */
[----:B------:R-:W-:Y:S02]  /*b990*/  FMUL.FTZ R33, R33, c[0x0][0x2ec] ;  /* 0x0000bb0021217a20 */ /* 0x000fe40000410000 */
[----:B------:R-:W-:Y:S02]  /*b9a0*/  FMUL.FTZ R32, R32, c[0x0][0x2ec] ;  /* 0x0000bb0020207a20 */ /* 0x000fe40000410000 */
[----:B------:R-:W-:-:S02]  /*b9b0*/  FMUL.FTZ R56, R57, c[0x0][0x2ec] ;  /* 0x0000bb0039387a20 */ /* 0x000fc40000410000 */
[----:B------:R-:W-:Y:S01]  /*b9c0*/  MUFU.TANH R106, R106 ;  /* 0x0000006a006a7308 */ /* 0x000fe20000002400 */
[C---:B------:R-:W-:Y:S01]  /*b9d0*/  HMMA.16816.F32.BF16 R8, R160.reuse, R10, RZ ;  /* 0x0000000aa008723c */ /* 0x040fe200000418ff */
[----:B---3--:R-:W-:Y:S02]  /*b9e0*/  FFMA.FTZ R52, R97, R50, R52 ;  /* 0x0000003261347223 */ /* 0x008fe40000010034 */
[----:B------:R-:W-:Y:S02]  /*b9f0*/  FMUL.FTZ R36, R36, c[0x0][0x2ec] ;  /* 0x0000bb0024247a20 */ /* 0x000fe40000410000 */
[----:B------:R-:W-:Y:S02]  /*ba00*/  FMUL.FTZ R62, R62, c[0x0][0x2ec] ;  /* 0x0000bb003e3e7a20 */ /* 0x000fe40000410000 */
[----:B------:R-:W-:Y:S01]  /*ba10*/  MUFU.TANH R37, R32 ;  /* 0x0000002000257308 */ /* 0x000fe20000002400 */
[----:B------:R-:W-:Y:S01]  /*ba20*/  HMMA.16816.F32.BF16 R28, R160, R24, RZ ;  /* 0x00000018a01c723c */ /* 0x000fe200000418ff */
[----:B------:R-:W-:-:S02]  /*ba30*/  FMUL.FTZ R38, R38, c[0x0][0x2ec] ;  /* 0x0000bb0026267a20 */ /* 0x000fc40000410000 */
[----:B------:R-:W-:-:S04]  /*ba40*/  FMUL.FTZ R68, R68, c[0x0][0x2ec] ;  /* 0x0000bb0044447a20 */ /* 0x000fc80000410000 */
[----:B------:R2:W-:Y:S01]  /*ba50*/  MUFU.TANH R69, R60 ;  /* 0x0000003c00457308 */ /* 0x0005e20000002400 */
[C---:B------:R-:W-:Y:S07]  /*ba60*/  HMMA.16816.F32.BF16 R24, R160.reuse, R26, RZ ;  /* 0x0000001aa018723c */ /* 0x040fee00000418ff */
[----:B------:R-:W-:Y:S01]  /*ba70*/  MUFU.TANH R116, R116 ;  /* 0x0000007400747308 */ /* 0x000fe20000002400 */
[C---:B----4-:R-:W-:Y:S07]  /*ba80*/  HMMA.16816.F32.BF16 R4, R160.reuse, R164, RZ ;  /* 0x000000a4a004723c */ /* 0x050fee00000418ff */
[----:B------:R3:W-:Y:S01]  /*ba90*/  MUFU.TANH R164, R33 ;  /* 0x0000002100a47308 */ /* 0x0007e20000002400 */
[----:B------:R-:W-:Y:S01]  /*baa0*/  HMMA.16816.F32.BF16 R160, R160, R166, RZ ;  /* 0x000000a6a0a0723c */ /* 0x000fe200000418ff */
[----:B--2---:R-:W-:-:S02]  /*bab0*/  FMUL.FTZ R60, R53, c[0x0][0x2ec] ;  /* 0x0000bb00353c7a20 */ /* 0x004fc40000410000 */
[----:B------:R-:W-:Y:S02]  /*bac0*/  FMUL.FTZ R53, R44, c[0x0][0x2ec] ;  /* 0x0000bb002c357a20 */ /* 0x000fe40000410000 */
[----:B------:R-:W-:Y:S02]  /*bad0*/  FMUL.FTZ R44, R45, c[0x0][0x2ec] ;  /* 0x0000bb002d2c7a20 */ /* 0x000fe40000410000 */
[----:B------:R2:W-:Y:S01]  /*bae0*/  MUFU.TANH R118, R39 ;  /* 0x0000002700767308 */ /* 0x0005e20000002400 */
[----:B-1----:R-:W-:Y:S01]  /*baf0*/  HMMA.16816.F32.BF16 R12, R156, R76, R12 ;  /* 0x0000004c9c0c723c */ /* 0x002fe2000004180c */
[----:B------:R-:W-:-:S06]  /*bb00*/  FMUL.FTZ R45, R46, c[0x0][0x2ec] ;  /* 0x0000bb002e2d7a20 */ /* 0x000fcc0000410000 */
[----:B------:R-:W-:Y:S01]  /*bb10*/  MUFU.TANH R56, R56 ;  /* 0x0000003800387308 */ /* 0x000fe20000002400 */
[----:B------:R-:W-:Y:S01]  /*bb20*/  HMMA.16816.F32.BF16 R16, R156, R82, R16 ;  /* 0x000000529c10723c */ /* 0x000fe20000041810 */
[----:B------:R-:W-:-:S06]  /*bb30*/  LOP3.LUT R77, R48, 0x8, R103, 0xfe, !PT ;  /* 0x00000008304d7812 */ /* 0x000fcc00078efe67 */
[----:B------:R-:W-:Y:S01]  /*bb40*/  MUFU.TANH R54, R54 ;  /* 0x0000003600367308 */ /* 0x000fe20000002400 */
[----:B------:R-:W-:Y:S01]  /*bb50*/  HMMA.16816.F32.BF16 R8, R156, R78, R8 ;  /* 0x0000004e9c08723c */ /* 0x000fe20000041808 */
[----:B------:R-:W-:-:S06]  /*bb60*/  LOP3.LUT R83, R48, 0x78, R103, 0xfe, !PT ;  /* 0x0000007830537812 */ /* 0x000fcc00078efe67 */
[----:B------:R-:W-:Y:S01]  /*bb70*/  MUFU.TANH R53, R53 ;  /* 0x0000003500357308 */ /* 0x000fe20000002400 */
[C---:B------:R-:W-:Y:S01]  /*bb80*/  HMMA.16816.F32.BF16 R20, R156.reuse, R80, R20 ;  /* 0x000000509c14723c */ /* 0x040fe20000041814 */
[----:B------:R-:W-:Y:S01]  /*bb90*/  FMUL.FTZ R12, R12, c[0x0][0x2ec] ;  /* 0x0000bb000c0c7a20 */ /* 0x000fe20000410000 */
[--C-:B------:R-:W-:Y:S01]  /*bba0*/  LOP3.LUT R79, R48, 0x10, R103.reuse, 0xfe, !PT ;  /* 0x00000010304f7812 */ /* 0x100fe200078efe67 */
[----:B------:R-:W-:Y:S02]  /*bbb0*/  FMUL.FTZ R176, R13, c[0x0][0x2ec] ;  /* 0x0000bb000db07a20 */ /* 0x000fe40000410000 */
[----:B------:R-:W-:Y:S02]  /*bbc0*/  FMUL.FTZ R14, R14, c[0x0][0x2ec] ;  /* 0x0000bb000e0e7a20 */ /* 0x000fe40000410000 */
[----:B------:R-:W-:Y:S01]  /*bbd0*/  FMUL.FTZ R180, R15, c[0x0][0x2ec] ;  /* 0x0000bb000fb47a20 */ /* 0x000fe20000410000 */
[----:B------:R-:W-:Y:S01]  /*bbe0*/  HMMA.16816.F32.BF16 R28, R156, R152, R28 ;  /* 0x000000989c1c723c */ /* 0x000fe2000004181c */
[----:B------:R-:W-:Y:S01]  /*bbf0*/  FMUL.FTZ R168, R17, c[0x0][0x2ec] ;  /* 0x0000bb0011a87a20 */ /* 0x000fe20000410000 */
[----:B------:R-:W-:Y:S01]  /*bc00*/  MUFU.TANH R45, R45 ;  /* 0x0000002d002d7308 */ /* 0x000fe20000002400 */
[----:B------:R-:W-:Y:S01]  /*bc10*/  FMUL.FTZ R16, R16, c[0x0][0x2ec] ;  /* 0x0000bb0010107a20 */ /* 0x000fe20000410000 */
[----:B------:R-:W-:Y:S01]  /*bc20*/  LOP3.LUT R81, R48, 0x70, R103, 0xfe, !PT ;  /* 0x0000007030517812 */ /* 0x000fe200078efe67 */
[----:B------:R-:W-:-:S02]  /*bc30*/  FMUL.FTZ R178, R19, c[0x0][0x2ec] ;  /* 0x0000bb0013b27a20 */ /* 0x000fc40000410000 */
[----:B------:R-:W-:Y:S01]  /*bc40*/  FMUL.FTZ R152, R41, c[0x0][0x2ec] ;  /* 0x0000bb0029987a20 */ /* 0x000fe20000410000 */
[C---:B------:R-:W-:Y:S01]  /*bc50*/  HMMA.16816.F32.BF16 R160, R156.reuse, R74, R160 ;  /* 0x0000004a9ca0723c */ /* 0x040fe200000418a0 */
[----:B------:R-:W-:Y:S01]  /*bc60*/  FMUL.FTZ R13, R8, c[0x0][0x2ec] ;  /* 0x0000bb00080d7a20 */ /* 0x000fe20000410000 */
[----:B------:R-:W-:Y:S01]  /*bc70*/  MUFU.TANH R17, R12 ;  /* 0x0000000c00117308 */ /* 0x000fe20000002400 */
[----:B------:R-:W-:Y:S01]  /*bc80*/  FMUL.FTZ R10, R10, c[0x0][0x2ec] ;  /* 0x0000bb000a0a7a20 */ /* 0x000fe20000410000 */
[C-C-:B------:R-:W-:Y:S01]  /*bc90*/  LOP3.LUT R153, R48.reuse, 0x38, R103.reuse, 0xfe, !PT ;  /* 0x0000003830997812 */ /* 0x140fe200078efe67 */
[----:B------:R-:W-:Y:S02]  /*bca0*/  FMUL.FTZ R174, R9, c[0x0][0x2ec] ;  /* 0x0000bb0009ae7a20 */ /* 0x000fe40000410000 */
[----:B------:R-:W-:Y:S01]  /*bcb0*/  LOP3.LUT R75, R48, R103, RZ, 0xfc, !PT ;  /* 0x00000067304b7212 */ /* 0x000fe200078efcff */
[C---:B------:R-:W-:Y:S01]  /*bcc0*/  HMMA.16816.F32.BF16 R24, R156.reuse, R154, R24 ;  /* 0x0000009a9c18723c */ /* 0x040fe20000041818 */
[----:B------:R-:W-:Y:S01]  /*bcd0*/  FMUL.FTZ R22, R22, c[0x0][0x2ec] ;  /* 0x0000bb0016167a20 */ /* 0x000fe20000410000 */
[----:B------:R-:W-:Y:S01]  /*bce0*/  MUFU.TANH R15, R10 ;  /* 0x0000000a000f7308 */ /* 0x000fe20000002400 */
[C---:B---3--:R-:W-:Y:S01]  /*bcf0*/  IADD3 R33, R75.reuse, 0x9, RZ ;  /* 0x000000094b217810 */ /* 0x048fe20007ffe0ff */
[----:B------:R-:W-:Y:S01]  /*bd00*/  FMUL.FTZ R41, R42, c[0x0][0x2ec] ;  /* 0x0000bb002a297a20 */ /* 0x000fe20000410000 */
[----:B------:R-:W-:Y:S01]  /*bd10*/  IADD3 R9, R75, 0x31, RZ ;  /* 0x000000314b097810 */ /* 0x000fe20007ffe0ff */
[----:B------:R-:W-:Y:S01]  /*bd20*/  FMUL.FTZ R42, R43, c[0x0][0x2ec] ;  /* 0x0000bb002b2a7a20 */ /* 0x000fe20000410000 */
[----:B------:R-:W-:Y:S01]  /*bd30*/  IADD3 R155, R75, 0x1, RZ ;  /* 0x000000014b9b7810 */ /* 0x000fe20007ffe0ff */
[----:B------:R-:W-:Y:S01]  /*bd40*/  HMMA.16816.F32.BF16 R4, R156, R72, R4 ;  /* 0x000000489c04723c */ /* 0x000fe20000041804 */
[----:B------:R-:W-:Y:S01]  /*bd50*/  FMUL.FTZ R154, R47, c[0x0][0x2ec] ;  /* 0x0000bb002f9a7a20 */ /* 0x000fe20000410000 */
[----:B------:R-:W1:Y:S01]  /*bd60*/  I2F R12, R33 ;  /* 0x00000021000c7306 */ /* 0x000e620000201400 */
[----:B------:R-:W-:Y:S01]  /*bd70*/  FMUL.FTZ R32, R31, c[0x0][0x2ec] ;  /* 0x0000bb001f207a20 */ /* 0x000fe20000410000 */
[C---:B------:R-:W-:Y:S01]  /*bd80*/  ISETP.GE.AND P4, PT, R155.reuse, R0, PT ;  /* 0x000000009b00720c */ /* 0x040fe20003f86270 */
[----:B------:R-:W-:Y:S01]  /*bd90*/  FMUL.FTZ R46, R28, c[0x0][0x2ec] ;  /* 0x0000bb001c2e7a20 */ /* 0x000fe20000410000 */
[----:B------:R-:W-:Y:S01]  /*bda0*/  ISETP.GE.AND P3, PT, R155, R2, PT ;  /* 0x000000029b00720c */ /* 0x000fe20003f66270 */
[----:B------:R-:W-:Y:S01]  /*bdb0*/  FMUL.FTZ R156, R70, c[0x0][0x2ec] ;  /* 0x0000bb00469c7a20 */ /* 0x000fe20000410000 */
[----:B--2---:R-:W-:Y:S01]  /*bdc0*/  IADD3 R39, R75, 0x11, RZ ;  /* 0x000000114b277810 */ /* 0x004fe20007ffe0ff */
[----:B------:R-:W-:Y:S01]  /*bdd0*/  FMUL.FTZ R70, R71, c[0x0][0x2ec] ;  /* 0x0000bb0047467a20 */ /* 0x000fe20000410000 */
[----:B------:R-:W-:Y:S01]  /*bde0*/  I2F R82, R155 ;  /* 0x0000009b00527306 */ /* 0x000fe20000201400 */
[----:B------:R-:W-:Y:S01]  /*bdf0*/  FMUL.FTZ R158, R21, c[0x0][0x2ec] ;  /* 0x0000bb00159e7a20 */ /* 0x000fe20000410000 */
[----:B------:R-:W-:Y:S01]  /*be00*/  IADD3 R49, R75, 0x29, RZ ;  /* 0x000000294b317810 */ /* 0x000fe20007ffe0ff */
[----:B------:R-:W-:Y:S01]  /*be10*/  FMUL.FTZ R28, R29, c[0x0][0x2ec] ;  /* 0x0000bb001d1c7a20 */ /* 0x000fe20000410000 */
[----:B------:R-:W-:Y:S01]  /*be20*/  LOP3.LUT R73, R48, 0x30, R103, 0xfe, !PT ;  /* 0x0000003030497812 */ /* 0x000fe200078efe67 */
[----:B------:R-:W-:-:S02]  /*be30*/  FMUL.FTZ R20, R20, c[0x0][0x2ec] ;  /* 0x0000bb0014147a20 */ /* 0x000fc40000410000 */
[----:B------:R-:W-:Y:S01]  /*be40*/  FMUL.FTZ R18, R18, c[0x0][0x2ec] ;  /* 0x0000bb0012127a20 */ /* 0x000fe20000410000 */
[----:B------:R-:W-:Y:S01]  /*be50*/  I2F R76, R155 ;  /* 0x0000009b004c7306 */ /* 0x000fe20000201400 */
[----:B-1----:R-:W-:Y:S02]  /*be60*/  FFMA.FTZ R110, R97, R12, R110 ;  /* 0x0000000c616e7223 */ /* 0x002fe4000001006e */
[----:B------:R-:W-:Y:S02]  /*be70*/  FMUL.FTZ R170, R23, c[0x0][0x2ec] ;  /* 0x0000bb0017aa7a20 */ /* 0x000fe40000410000 */
[C---:B------:R-:W-:Y:S01]  /*be80*/  FFMA.FTZ R50, R97.reuse, R50, R54 ;  /* 0x0000003261327223 */ /* 0x040fe20000010036 */
[----:B------:R-:W-:Y:S01]  /*be90*/  FSEL R54, R52, -INF , !P6 ;  /* 0xff80000034367808 */ /* 0x000fe20007000000 */
[----:B------:R-:W-:Y:S01]  /*bea0*/  FFMA.FTZ R53, R97, R64, R53 ;  /* 0x0000004061357223 */ /* 0x000fe20000010035 */
[----:B------:R-:W1:Y:S01]  /*beb0*/  MUFU.TANH R70, R70 ;  /* 0x0000004600467308 */ /* 0x000e620000002400 */
[----:B------:R-:W-:-:S02]  /*bec0*/  FMUL.FTZ R4, R4, c[0x0][0x2ec] ;  /* 0x0000bb0004047a20 */ /* 0x000fc40000410000 */
[----:B------:R-:W-:Y:S02]  /*bed0*/  FMUL.FTZ R160, R160, c[0x0][0x2ec] ;  /* 0x0000bb00a0a07a20 */ /* 0x000fe40000410000 */
[----:B------:R-:W-:Y:S02]  /*bee0*/  FMUL.FTZ R24, R24, c[0x0][0x2ec] ;  /* 0x0000bb0018187a20 */ /* 0x000fe40000410000 */
[----:B------:R-:W-:Y:S01]  /*bef0*/  FMUL.FTZ R30, R30, c[0x0][0x2ec] ;  /* 0x0000bb001e1e7a20 */ /* 0x000fe20000410000 */
[----:B------:R2:W3:Y:S01]  /*bf00*/  MUFU.TANH R47, R40 ;  /* 0x00000028002f7308 */ /* 0x0004e20000002400 */
[----:B------:R-:W-:Y:S02]  /*bf10*/  FMUL.FTZ R25, R25, c[0x0][0x2ec] ;  /* 0x0000bb0019197a20 */ /* 0x000fe40000410000 */
[----:B------:R-:W-:-:S05]  /*bf20*/  FMUL.FTZ R163, R163, c[0x0][0x2ec] ;  /* 0x0000bb00a3a37a20 */ /* 0x000fca0000410000 */
[----:B------:R-:W4:Y:S01]  /*bf30*/  I2F R8, R33 ;  /* 0x0000002100087306 */ /* 0x000f220000201400 */
[----:B-1----:R-:W-:-:S05]  /*bf40*/  FFMA.FTZ R10, R97, R76, R70 ;  /* 0x0000004c610a7223 */ /* 0x002fca0000010046 */
[----:B------:R-:W-:Y:S01]  /*bf50*/  FSEL R10, R10, -INF , !P3 ;  /* 0xff8000000a0a7808 */ /* 0x000fe20005800000 */
[----:B--2---:R-:W-:Y:S01]  /*bf60*/  FMUL.FTZ R40, R34, c[0x0][0x2ec] ;  /* 0x0000bb0022287a20 */ /* 0x004fe20000410000 */
[----:B------:R1:W2:Y:S01]  /*bf70*/  MUFU.TANH R31, R22 ;  /* 0x00000016001f7308 */ /* 0x0002a20000002400 */
[----:B------:R-:W-:Y:S01]  /*bf80*/  FMUL.FTZ R34, R35, c[0x0][0x2ec] ;  /* 0x0000bb0023227a20 */ /* 0x000fe20000410000 */
[----:B------:R-:W-:Y:S01]  /*bf90*/  IADD3 R35, R75, 0x39, RZ ;  /* 0x000000394b237810 */ /* 0x000fe20007ffe0ff */
[----:B---3--:R-:W-:Y:S01]  /*bfa0*/  FFMA.FTZ R47, R97, R66, R47 ;  /* 0x00000042612f7223 */ /* 0x008fe2000001002f */
[----:B------:R-:W-:Y:S01]  /*bfb0*/  ISETP.GE.AND P3, PT, R33, R2, PT ;  /* 0x000000022100720c */ /* 0x000fe20003f66270 */
[----:B----4-:R-:W-:-:S03]  /*bfc0*/  FFMA.FTZ R8, R97, R8, R106 ;  /* 0x0000000861087223 */ /* 0x010fc6000001006a */
[----:B------:R-:W-:Y:S08]  /*bfd0*/  MUFU.TANH R34, R34 ;  /* 0x0000002200227308 */ /* 0x000ff00000002400 */
[----:B------:R-:W3:Y:S01]  /*bfe0*/  I2F R43, R35 ;  /* 0x00000023002b7306 */ /* 0x000ee20000201400 */
[C---:B-1----:R-:W-:Y:S02]  /*bff0*/  FFMA.FTZ R22, R97.reuse, R82, R102 ;  /* 0x0000005261167223 */ /* 0x042fe40000010066 */
[----:B--2---:R-:W-:-:S03]  /*c000*/  FFMA.FTZ R31, R97, R98, R31 ;  /* 0x00000062611f7223 */ /* 0x004fc6000001001f */
[----:B------:R-:W-:Y:S02]  /*c010*/  FSEL R22, R22, -INF , !P4 ;  /* 0xff80000016167808 */ /* 0x000fe40006000000 */
[----:B------:R-:W1:Y:S01]  /*c020*/  MUFU.TANH R19, R14 ;  /* 0x0000000e00137308 */ /* 0x000e620000002400 */
[----:B------:R-:W-:Y:S02]  /*c030*/  ISETP.GE.AND P4, PT, R33, R0, PT ;  /* 0x000000002100720c */ /* 0x000fe40003f86270 */
[----:B------:R-:W-:-:S05]  /*c040*/  IADD3 R33, R75, 0x41, RZ ;  /* 0x000000414b217810 */ /* 0x000fca0007ffe0ff */
[----:B------:R-:W2:Y:S01]  /*c050*/  I2F R3, R9 ;  /* 0x0000000900037306 */ /* 0x000ea20000201400 */
[----:B---3--:R-:W-:-:S07]  /*c060*/  FFMA.FTZ R43, R97, R43, R34 ;  /* 0x0000002b612b7223 */ /* 0x008fce0000010022 */
[----:B------:R-:W3:Y:S01]  /*c070*/  I2F R14, R9 ;  /* 0x00000009000e7306 */ /* 0x000ee20000201400 */
[----:B-1----:R-:W-:Y:S01]  /*c080*/  FFMA.FTZ R70, R97, R104, R19 ;  /* 0x0000006861467223 */ /* 0x002fe20000010013 */
[----:B------:R-:W-:-:S06]  /*c090*/  LOP3.LUT R19, R48, 0x38, R103, 0xfe, !PT ;  /* 0x0000003830137812 */ /* 0x000fcc00078efe67 */
[----:B------:R-:W-:Y:S01]  /*c0a0*/  MUFU.TANH R21, R16 ;  /* 0x0000001000157308 */ /* 0x000fe20000002400 */
[----:B--2---:R-:W-:-:S07]  /*c0b0*/  FFMA.FTZ R3, R97, R3, R116 ;  /* 0x0000000361037223 */ /* 0x004fce0000010074 */
[----:B------:R-:W1:Y:S01]  /*c0c0*/  I2F R16, R35 ;  /* 0x0000002300107306 */ /* 0x000e620000201400 */
[----:B---3--:R-:W-:-:S07]  /*c0d0*/  FFMA.FTZ R118, R97, R14, R118 ;  /* 0x0000000e61767223 */ /* 0x008fce0000010076 */
[----:B------:R-:W-:Y:S08]  /*c0e0*/  MUFU.TANH R29, R20 ;  /* 0x00000014001d7308 */ /* 0x000ff00000002400 */
[----:B------:R-:W-:Y:S01]  /*c0f0*/  MUFU.TANH R28, R28 ;  /* 0x0000001c001c7308 */ /* 0x000fe20000002400 */
[----:B-1----:R-:W-:-:S07]  /*c100*/  FFMA.FTZ R14, R97, R16, R164 ;  /* 0x00000010610e7223 */ /* 0x002fce00000100a4 */
[----:B------:R-:W-:Y:S08]  /*c110*/  MUFU.TANH R32, R32 ;  /* 0x0000002000207308 */ /* 0x000ff00000002400 */
[----:B------:R-:W1:Y:S08]  /*c120*/  I2F R12, R33 ;  /* 0x00000021000c7306 */ /* 0x000e700000201400 */
[----:B------:R-:W2:Y:S08]  /*c130*/  I2F R20, R33 ;  /* 0x0000002100147306 */ /* 0x000eb00000201400 */
[----:B------:R3:W4:Y:S01]  /*c140*/  MUFU.TANH R23, R18 ;  /* 0x0000001200177308 */ /* 0x0007220000002400 */
[----:B-1----:R-:W-:-:S07]  /*c150*/  FFMA.FTZ R12, R97, R12, R28 ;  /* 0x0000000c610c7223 */ /* 0x002fce000001001c */
[----:B------:R-:W1:Y:S01]  /*c160*/  I2F R34, R39 ;  /* 0x0000002700227306 */ /* 0x000e620000201400 */
[----:B--2---:R-:W-:Y:S02]  /*c170*/  FFMA.FTZ R20, R97, R20, R32 ;  /* 0x0000001461147223 */ /* 0x004fe40000010020 */
[----:B------:R-:W-:Y:S01]  /*c180*/  FMUL.FTZ R32, R11, c[0x0][0x2ec] ;  /* 0x0000bb000b207a20 */ /* 0x000fe20000410000 */
[----:B------:R-:W-:Y:S02]  /*c190*/  LOP3.LUT R11, R48, 0x48, R103, 0xfe, !PT ;  /* 0x00000048300b7812 */ /* 0x000fe400078efe67 */
[----:B---3--:R-:W-:Y:S02]  /*c1a0*/  FSEL R18, R8, -INF , !P4 ;  /* 0xff80000008127808 */ /* 0x008fe40006000000 */
[----:B------:R-:W-:Y:S01]  /*c1b0*/  MUFU.TANH R60, R60 ;  /* 0x0000003c003c7308 */ /* 0x000fe20000002400 */
[----:B------:R-:W-:Y:S01]  /*c1c0*/  FSEL R8, R110, -INF , !P3 ;  /* 0xff8000006e087808 */ /* 0x000fe20005800000 */
[----:B----4-:R-:W-:Y:S01]  /*c1d0*/  FFMA.FTZ R23, R97, R100, R23 ;  /* 0x0000006461177223 */ /* 0x010fe20000010017 */
[----:B------:R-:W-:-:S02]  /*c1e0*/  ISETP.GE.AND P4, PT, R9, R0, PT ;  /* 0x000000000900720c */ /* 0x000fc40003f86270 */
[----:B------:R-:W-:Y:S02]  /*c1f0*/  ISETP.GE.AND P3, PT, R9, R2, PT ;  /* 0x000000020900720c */ /* 0x000fe40003f66270 */
[----:B------:R-:W-:Y:S01]  /*c200*/  FSEL R16, R3, -INF , !P4 ;  /* 0xff80000003107808 */ /* 0x000fe20006000000 */
[CC--:B-1----:R-:W-:Y:S01]  /*c210*/  FFMA.FTZ R166, R97.reuse, R34.reuse, R56 ;  /* 0x0000002261a67223 */ /* 0x0c2fe20000010038 */
[----:B------:R-:W-:Y:S01]  /*c220*/  FSEL R118, R118, -INF , !P3 ;  /* 0xff80000076767808 */ /* 0x000fe20005800000 */
[----:B------:R-:W-:Y:S01]  /*c230*/  FFMA.FTZ R108, R97, R34, R108 ;  /* 0x00000022616c7223 */ /* 0x000fe2000001006c */
[C---:B------:R-:W-:Y:S01]  /*c240*/  ISETP.GE.AND P4, PT, R35.reuse, R0, PT ;  /* 0x000000002300720c */ /* 0x040fe20003f86270 */
[----:B------:R-:W-:Y:S01]  /*c250*/  MUFU.TANH R114, R55 ;  /* 0x0000003700727308 */ /* 0x000fe20000002400 */
[----:B------:R-:W-:Y:S02]  /*c260*/  ISETP.GE.AND P3, PT, R35, R2, PT ;  /* 0x000000022300720c */ /* 0x000fe40003f66270 */
[----:B------:R-:W-:-:S02]  /*c270*/  FSEL R14, R14, -INF , !P4 ;  /* 0xff8000000e0e7808 */ /* 0x000fc40006000000 */
[----:B------:R-:W-:Y:S02]  /*c280*/  FSEL R110, R43, -INF , !P3 ;  /* 0xff8000002b6e7808 */ /* 0x000fe40005800000 */
[C---:B------:R-:W-:Y:S01]  /*c290*/  ISETP.GE.AND P4, PT, R33.reuse, R0, PT ;  /* 0x000000002100720c */ /* 0x040fe20003f86270 */
[----:B------:R-:W-:Y:S01]  /*c2a0*/  MUFU.TANH R154, R154 ;  /* 0x0000009a009a7308 */ /* 0x000fe20000002400 */
[----:B------:R-:W-:Y:S02]  /*c2b0*/  ISETP.GE.AND P3, PT, R33, R2, PT ;  /* 0x000000022100720c */ /* 0x000fe40003f66270 */
[----:B------:R-:W-:Y:S02]  /*c2c0*/  IADD3 R33, R75, 0x19, RZ ;  /* 0x000000194b217810 */ /* 0x000fe40007ffe0ff */
[----:B------:R-:W-:Y:S02]  /*c2d0*/  FSEL R12, R12, -INF , !P4 ;  /* 0xff8000000c0c7808 */ /* 0x000fe40006000000 */
[----:B------:R-:W-:Y:S01]  /*c2e0*/  FSEL R116, R20, -INF , !P3 ;  /* 0xff80000014747808 */ /* 0x000fe20005800000 */
[----:B------:R-:W1:Y:S01]  /*c2f0*/  I2F R28, R33 ;  /* 0x00000021001c7306 */ /* 0x000e620000201400 */
[----:B------:R-:W-:-:S02]  /*c300*/  ISETP.GE.AND P4, PT, R39, R0, PT ;  /* 0x000000002700720c */ /* 0x000fc40003f86270 */
[----:B------:R-:W-:Y:S02]  /*c310*/  ISETP.GE.AND P3, PT, R39, R2, PT ;  /* 0x000000022700720c */ /* 0x000fe40003f66270 */
[----:B------:R-:W-:Y:S02]  /*c320*/  IADD3 R43, R75, 0x21, RZ ;  /* 0x000000214b2b7810 */ /* 0x000fe40007ffe0ff */
[----:B------:R-:W-:Y:S01]  /*c330*/  FSEL R166, R166, -INF , !P4 ;  /* 0xff800000a6a67808 */ /* 0x000fe20006000000 */
[----:B------:R-:W-:Y:S01]  /*c340*/  MUFU.TANH R44, R44 ;  /* 0x0000002c002c7308 */ /* 0x000fe20000002400 */
[----:B------:R-:W-:Y:S02]  /*c350*/  FSEL R20, R108, -INF , !P3 ;  /* 0xff8000006c147808 */ /* 0x000fe40005800000 */
[C---:B------:R-:W-:Y:S02]  /*c360*/  ISETP.GE.AND P4, PT, R51.reuse, R0, PT ;  /* 0x000000003300720c */ /* 0x040fe40003f86270 */
[----:B------:R-:W-:-:S02]  /*c370*/  ISETP.GE.AND P3, PT, R51, R2, PT ;  /* 0x000000023300720c */ /* 0x000fc40003f66270 */
[----:B------:R-:W-:Y:S01]  /*c380*/  ISETP.GE.AND P6, PT, R33, R0, PT ;  /* 0x000000002100720c */ /* 0x000fe20003fc6270 */
[----:B------:R-:W2:Y:S01]  /*c390*/  I2F R51, R43 ;  /* 0x0000002b00337306 */ /* 0x000ea20000201400 */
[-C--:B-1----:R-:W-:Y:S01]  /*c3a0*/  FFMA.FTZ R60, R97, R28.reuse, R60 ;  /* 0x0000001c613c7223 */ /* 0x082fe2000001003c */
[----:B------:R-:W-:Y:S01]  /*c3b0*/  FSEL R172, R53, -INF , !P4 ;  /* 0xff80000035ac7808 */ /* 0x000fe20006000000 */
[C---:B------:R-:W-:Y:S01]  /*c3c0*/  FFMA.FTZ R34, R97.reuse, R28, R114 ;  /* 0x0000001c61227223 */ /* 0x040fe20000010072 */
[----:B------:R-:W-:Y:S02]  /*c3d0*/  FSEL R28, R50, -INF , !P5 ;  /* 0xff800000321c7808 */ /* 0x000fe40006800000 */
[----:B------:R-:W-:Y:S01]  /*c3e0*/  FSEL R52, R60, -INF , !P6 ;  /* 0xff8000003c347808 */ /* 0x000fe20007000000 */
[----:B------:R-:W-:Y:S01]  /*c3f0*/  FFMA.FTZ R60, R97, R112, R15 ;  /* 0x00000070613c7223 */ /* 0x000fe2000001000f */
[----:B------:R-:W1:Y:S01]  /*c400*/  MUFU.TANH R41, R41 ;  /* 0x0000002900297308 */ /* 0x000e620000002400 */
[----:B------:R-:W-:-:S02]  /*c410*/  ISETP.GE.AND P6, PT, R107, R0, PT ;  /* 0x000000006b00720c */ /* 0x000fc40003fc6270 */
[----:B------:R-:W-:Y:S02]  /*c420*/  ISETP.GE.AND P5, PT, R33, R2, PT ;  /* 0x000000022100720c */ /* 0x000fe40003fa6270 */
[----:B------:R-:W-:Y:S02]  /*c430*/  FSEL R182, R47, -INF , !P6 ;  /* 0xff8000002fb67808 */ /* 0x000fe40007000000 */
[----:B------:R-:W-:Y:S01]  /*c440*/  FSEL R34, R34, -INF , !P5 ;  /* 0xff80000022227808 */ /* 0x000fe20006800000 */
[----:B------:R3:W-:Y:S01]  /*c450*/  MUFU.TANH R56, R32 ;  /* 0x0000002000387308 */ /* 0x0007e20000002400 */
[-C--:B--2---:R-:W-:Y:S01]  /*c460*/  FFMA.FTZ R106, R97, R51.reuse, R154 ;  /* 0x00000033616a7223 */ /* 0x084fe2000001009a */
[----:B------:R-:W-:Y:S01]  /*c470*/  ISETP.GE.AND P4, PT, R43, R0, PT ;  /* 0x000000002b00720c */ /* 0x000fe20003f86270 */
[----:B------:R-:W-:Y:S01]  /*c480*/  FFMA.FTZ R44, R97, R51, R44 ;  /* 0x00000033612c7223 */ /* 0x000fe2000001002c */
[----:B------:R-:W-:Y:S02]  /*c490*/  ISETP.GE.AND P5, PT, R107, R2, PT ;  /* 0x000000026b00720c */ /* 0x000fe40003fa6270 */
[----:B------:R-:W-:-:S02]  /*c4a0*/  ISETP.GE.AND P6, PT, R49, R0, PT ;  /* 0x000000003100720c */ /* 0x000fc40003fc6270 */
[----:B------:R-:W-:Y:S01]  /*c4b0*/  MUFU.TANH R42, R42 ;  /* 0x0000002a002a7308 */ /* 0x000fe20000002400 */
[----:B-1----:R-:W-:Y:S01]  /*c4c0*/  FFMA.FTZ R164, R97, R66, R41 ;  /* 0x0000004261a47223 */ /* 0x002fe20000010029 */
[----:B------:R-:W-:Y:S01]  /*c4d0*/  FSEL R184, R44, -INF , !P4 ;  /* 0xff8000002cb87808 */ /* 0x000fe20006000000 */
[----:B------:R-:W-:Y:S01]  /*c4e0*/  FMUL.FTZ R44, R6, c[0x0][0x2ec] ;  /* 0x0000bb00062c7a20 */ /* 0x000fe20000410000 */
[----:B------:R-:W-:Y:S01]  /*c4f0*/  ISETP.GE.AND P4, PT, R109, R0, PT ;  /* 0x000000006d00720c */ /* 0x000fe20003f86270 */
[C---:B------:R-:W-:Y:S01]  /*c500*/  FFMA.FTZ R6, R97.reuse, R98, R29 ;  /* 0x0000006261067223 */ /* 0x040fe2000001001d */
[----:B------:R-:W-:Y:S01]  /*c510*/  FSEL R164, R164, -INF , !P5 ;  /* 0xff800000a4a47808 */ /* 0x000fe20006800000 */
[----:B---3--:R-:W-:Y:S01]  /*c520*/  FFMA.FTZ R32, R97, R64, R45 ;  /* 0x0000004061207223 */ /* 0x008fe2000001002d */
[----:B------:R-:W1:Y:S01]  /*c530*/  I2F R50, R49 ;  /* 0x0000003100327306 */ /* 0x000e620000201400 */
[----:B------:R-:W-:Y:S01]  /*c540*/  FMUL.FTZ R64, R5, c[0x0][0x2ec] ;  /* 0x0000bb0005407a20 */ /* 0x000fe20000410000 */
[----:B------:R-:W-:-:S02]  /*c550*/  LOP3.LUT R5, R48, R103, RZ, 0xfc, !PT ;  /* 0x0000006730057212 */ /* 0x000fc400078efcff */
[----:B------:R-:W-:Y:S02]  /*c560*/  FSEL R32, R32, -INF , !P3 ;  /* 0xff80000020207808 */ /* 0x000fe40005800000 */
[-C--:B------:R-:W-:Y:S02]  /*c570*/  ISETP.GE.AND P3, PT, R43, R2.reuse, PT ;  /* 0x000000022b00720c */ /* 0x080fe40003f66270 */
[----:B------:R-:W2:Y:S01]  /*c580*/  MUFU.TANH R152, R152 ;  /* 0x0000009800987308 */ /* 0x000ea20000002400 */
[----:B------:R-:W-:Y:S02]  /*c590*/  IADD3 R45, R5, 0x51, RZ ;  /* 0x00000051052d7810 */ /* 0x000fe40007ffe0ff */
[----:B------:R-:W-:Y:S02]  /*c5a0*/  FSEL R106, R106, -INF , !P3 ;  /* 0xff8000006a6a7808 */ /* 0x000fe40005800000 */
[----:B------:R-:W-:Y:S02]  /*c5b0*/  ISETP.GE.AND P3, PT, R109, R2, PT ;  /* 0x000000026d00720c */ /* 0x000fe40003f66270 */
[----:B------:R-:W-:Y:S01]  /*c5c0*/  IADD3 R47, R5, 0x59, RZ ;  /* 0x00000059052f7810 */ /* 0x000fe20007ffe0ff */
[----:B------:R-:W-:Y:S01]  /*c5d0*/  MUFU.TANH R39, R4 ;  /* 0x0000000400277308 */ /* 0x000fe20000002400 */
[----:B------:R-:W-:Y:S01]  /*c5e0*/  FSEL R108, R31, -INF , !P3 ;  /* 0xff8000001f6c7808 */ /* 0x000fe20005800000 */
[----:B-1----:R-:W-:Y:S01]  /*c5f0*/  FFMA.FTZ R114, R97, R50, R42 ;  /* 0x0000003261727223 */ /* 0x002fe2000001002a */
[----:B------:R-:W-:-:S02]  /*c600*/  ISETP.GE.AND P5, PT, R49, R2, PT ;  /* 0x000000023100720c */ /* 0x000fc40003fa6270 */
[----:B------:R-:W-:Y:S02]  /*c610*/  FSEL R6, R6, -INF , !P4 ;  /* 0xff80000006067808 */ /* 0x000fe40006000000 */
[----:B------:R-:W-:Y:S01]  /*c620*/  FSEL R114, R114, -INF , !P5 ;  /* 0xff80000072727808 */ /* 0x000fe20006800000 */
[----:B------:R-:W-:Y:S01]  /*c630*/  MUFU.TANH R158, R158 ;  /* 0x0000009e009e7308 */ /* 0x000fe20000002400 */
[----:B--2---:R-:W-:Y:S01]  /*c640*/  FFMA.FTZ R152, R97, R50, R152 ;  /* 0x0000003261987223 */ /* 0x004fe20000010098 */
[----:B------:R-:W-:Y:S02]  /*c650*/  ISETP.GE.AND P5, PT, R141, R2, PT ;  /* 0x000000028d00720c */ /* 0x000fe40003fa6270 */
[C---:B------:R-:W-:Y:S02]  /*c660*/  ISETP.GE.AND P4, PT, R45.reuse, R0, PT ;  /* 0x000000002d00720c */ /* 0x040fe40003f86270 */
[----:B------:R-:W-:Y:S02]  /*c670*/  FSEL R190, R152, -INF , !P6 ;  /* 0xff80000098be7808 */ /* 0x000fe40007000000 */
[----:B------:R-:W-:Y:S01]  /*c680*/  MUFU.TANH R170, R170 ;  /* 0x000000aa00aa7308 */ /* 0x000fe20000002400 */
[----:B------:R-:W-:-:S02]  /*c690*/  ISETP.GE.AND P3, PT, R45, R2, PT ;  /* 0x000000022d00720c */ /* 0x000fc40003f66270 */
[----:B------:R-:W-:Y:S02]  /*c6a0*/  ISETP.GE.AND P6, PT, R141, R0, PT ;  /* 0x000000008d00720c */ /* 0x000fe40003fc6270 */
[----:B------:R-:W-:Y:S01]  /*c6b0*/  FSEL R82, R23, -INF , !P5 ;  /* 0xff80000017527808 */ /* 0x000fe20006800000 */
[----:B------:R-:W-:Y:S01]  /*c6c0*/  FFMA.FTZ R23, R97, R104, R17 ;  /* 0x0000006861177223 */ /* 0x000fe20000010011 */
[----:B------:R-:W-:Y:S01]  /*c6d0*/  ISETP.GE.AND P5, PT, R47, R2, PT ;  /* 0x000000022f00720c */ /* 0x000fe20003fa6270 */
[----:B------:R-:W1:Y:S01]  /*c6e0*/  I2F R4, R45 ;  /* 0x0000002d00047306 */ /* 0x000e620000201400 */
[C-C-:B------:R-:W-:Y:S02]  /*c6f0*/  LOP3.LUT R9, R48.reuse, 0x40, R103.reuse, 0xfe, !PT ;  /* 0x0000004030097812 */ /* 0x140fe400078efe67 */
[C-C-:B------:R-:W-:Y:S02]  /*c700*/  LOP3.LUT R29, R48.reuse, 0x48, R103.reuse, 0xfe, !PT ;  /* 0x00000048301d7812 */ /* 0x140fe400078efe67 */
[----:B------:R-:W-:-:S02]  /*c710*/  LOP3.LUT R35, R48, 0x10, R103, 0xfe, !PT ;  /* 0x0000001030237812 */ /* 0x000fc400078efe67 */
[----:B------:R-:W-:Y:S01]  /*c720*/  LOP3.LUT R43, R48, 0x8, R103, 0xfe, !PT ;  /* 0x00000008302b7812 */ /* 0x000fe200078efe67 */
[----:B------:R-:W-:Y:S08]  /*c730*/  MUFU.TANH R168, R168 ;  /* 0x000000a800a87308 */ /* 0x000ff00000002400 */
[----:B------:R-:W-:Y:S01]  /*c740*/  MUFU.TANH R178, R178 ;  /* 0x000000b200b27308 */ /* 0x000fe20000002400 */
[-C--:B-1----:R-:W-:Y:S01]  /*c750*/  FFMA.FTZ R158, R97, R4.reuse, R158 ;  /* 0x00000004619e7223 */ /* 0x082fe2000001009e */
[----:B------:R-:W-:Y:S01]  /*c760*/  IADD3 R45, R5, 0x61, RZ ;  /* 0x00000061052d7810 */ /* 0x000fe20007ffe0ff */
[----:B------:R-:W-:-:S02]  /*c770*/  FFMA.FTZ R102, R97, R4, R170 ;  /* 0x0000000461667223 */ /* 0x000fc400000100aa */
[----:B------:R-:W-:Y:S01]  /*c780*/  FFMA.FTZ R170, R97, R100, R21 ;  /* 0x0000006461aa7223 */ /* 0x000fe20000010015 */
[----:B------:R-:W-:Y:S02]  /*c790*/  FSEL R188, R158, -INF , !P4 ;  /* 0xff8000009ebc7808 */ /* 0x000fe40006000000 */
[----:B------:R-:W1:Y:S01]  /*c7a0*/  I2F R31, R47 ;  /* 0x0000002f001f7306 */ /* 0x000e620000201400 */
[----:B------:R-:W-:Y:S02]  /*c7b0*/  FSEL R102, R102, -INF , !P3 ;  /* 0xff80000066667808 */ /* 0x000fe40005800000 */
[C---:B------:R-:W-:Y:S02]  /*c7c0*/  ISETP.GE.AND P4, PT, R143.reuse, R0, PT ;  /* 0x000000008f00720c */ /* 0x040fe40003f86270 */
[----:B------:R-:W-:Y:S02]  /*c7d0*/  ISETP.GE.AND P3, PT, R143, R2, PT ;  /* 0x000000028f00720c */ /* 0x000fe40003f66270 */
[----:B------:R-:W-:Y:S01]  /*c7e0*/  FSEL R170, R170, -INF , !P6 ;  /* 0xff800000aaaa7808 */ /* 0x000fe20007000000 */
[----:B------:R-:W2:Y:S01]  /*c7f0*/  MUFU.TANH R13, R13 ;  /* 0x0000000d000d7308 */ /* 0x000ea20000002400 */
[----:B------:R-:W-:-:S02]  /*c800*/  ISETP.GE.AND P6, PT, R47, R0, PT ;  /* 0x000000002f00720c */ /* 0x000fc40003fc6270 */
[----:B------:R-:W-:Y:S02]  /*c810*/  FSEL R104, R23, -INF , !P4 ;  /* 0xff80000017687808 */ /* 0x000fe40006000000 */
[----:B------:R-:W-:Y:S02]  /*c820*/  FSEL R70, R70, -INF , !P3 ;  /* 0xff80000046467808 */ /* 0x000fe40005800000 */
[----:B------:R-:W-:Y:S01]  /*c830*/  ISETP.GE.AND P4, PT, R45, R0, PT ;  /* 0x000000002d00720c */ /* 0x000fe20003f86270 */
[CC--:B-1----:R-:W-:Y:S01]  /*c840*/  FFMA.FTZ R168, R97.reuse, R31.reuse, R168 ;  /* 0x0000001f61a87223 */ /* 0x0c2fe200000100a8 */
[----:B------:R-:W-:Y:S01]  /*c850*/  MUFU.TANH R180, R180 ;  /* 0x000000b400b47308 */ /* 0x000fe20000002400 */
[----:B------:R-:W-:Y:S01]  /*c860*/  FFMA.FTZ R98, R97, R31, R178 ;  /* 0x0000001f61627223 */ /* 0x000fe200000100b2 */
[----:B------:R-:W-:Y:S02]  /*c870*/  ISETP.GE.AND P3, PT, R45, R2, PT ;  /* 0x000000022d00720c */ /* 0x000fe40003f66270 */
[----:B------:R-:W-:-:S02]  /*c880*/  FSEL R168, R168, -INF , !P6 ;  /* 0xff800000a8a87808 */ /* 0x000fc40007000000 */
[----:B------:R-:W-:Y:S01]  /*c890*/  FSEL R98, R98, -INF , !P5 ;  /* 0xff80000062627808 */ /* 0x000fe20006800000 */
[----:B--2---:R-:W-:Y:S01]  /*c8a0*/  FFMA.FTZ R13, R97, R112, R13 ;  /* 0x00000070610d7223 */ /* 0x004fe2000001000d */
[----:B------:R1:W2:Y:S01]  /*c8b0*/  I2F R4, R45 ;  /* 0x0000002d00047306 */ /* 0x0002a20000201400 */
[C---:B------:R-:W-:Y:S02]  /*c8c0*/  ISETP.GE.AND P6, PT, R147.reuse, R0, PT ;  /* 0x000000009300720c */ /* 0x040fe40003fc6270 */
[----:B------:R-:W-:Y:S02]  /*c8d0*/  ISETP.GE.AND P5, PT, R147, R2, PT ;  /* 0x000000029300720c */ /* 0x000fe40003fa6270 */
[----:B------:R-:W-:Y:S02]  /*c8e0*/  IADD3 R47, R5, 0x71, RZ ;  /* 0x00000071052f7810 */ /* 0x000fe40007ffe0ff */
[----:B------:R-:W-:Y:S01]  /*c8f0*/  FSEL R158, R13, -INF , !P6 ;  /* 0xff8000000d9e7808 */ /* 0x000fe20007000000 */
[----:B------:R3:W-:Y:S01]  /*c900*/  MUFU.TANH R42, R44 ;  /* 0x0000002c002a7308 */ /* 0x0007e20000002400 */
[----:B------:R-:W-:-:S02]  /*c910*/  FSEL R60, R60, -INF , !P5 ;  /* 0xff8000003c3c7808 */ /* 0x000fc40006800000 */
[C-C-:B------:R-:W-:Y:S02]  /*c920*/  LOP3.LUT R21, R48.reuse, 0x30, R103.reuse, 0xfe, !PT ;  /* 0x0000003030157812 */ /* 0x140fe400078efe67 */
[----:B------:R-:W-:Y:S02]  /*c930*/  LOP3.LUT R23, R48, 0x40, R103, 0xfe, !PT ;  /* 0x0000004030177812 */ /* 0x000fe400078efe67 */
[----:B-1----:R-:W-:Y:S01]  /*c940*/  IADD3 R45, R5, 0x69, RZ ;  /* 0x00000069052d7810 */ /* 0x002fe20007ffe0ff */
[----:B------:R-:W1:Y:S01]  /*c950*/  I2F R120, R81 ;  /* 0x0000005100787306 */ /* 0x000e620000201400 */
[----:B--2---:R-:W-:Y:S02]  /*c960*/  FFMA.FTZ R66, R97, R4, R180 ;  /* 0x0000000461427223 */ /* 0x004fe400000100b4 */
[C---:B------:R-:W-:Y:S02]  /*c970*/  ISETP.GE.AND P6, PT, R45.reuse, R0, PT ;  /* 0x000000002d00720c */ /* 0x040fe40003fc6270 */
[----:B------:R-:W-:Y:S01]  /*c980*/  ISETP.GE.AND P5, PT, R45, R2, PT ;  /* 0x000000022d00720c */ /* 0x000fe20003fa6270 */
[----:B---3--:R-:W-:-:S02]  /*c990*/  FMUL.FTZ R44, R7, c[0x0][0x2ec] ;  /* 0x0000bb00072c7a20 */ /* 0x008fc40000410000 */
[----:B------:R-:W2:Y:S01]  /*c9a0*/  I2F R15, R45 ;  /* 0x0000002d000f7306 */ /* 0x000ea20000201400 */
[----:B------:R-:W-:Y:S02]  /*c9b0*/  FSEL R66, R66, -INF , !P3 ;  /* 0xff80000042427808 */ /* 0x000fe40005800000 */
[----:B------:R-:W-:-:S05]  /*c9c0*/  ISETP.GE.AND P3, PT, R81, R2, PT ;  /* 0x000000025100720c */ /* 0x000fca0003f66270 */
[----:B------:R-:W-:Y:S01]  /*c9d0*/  MUFU.TANH R44, R44 ;  /* 0x0000002c002c7308 */ /* 0x000fe20000002400 */
[CC--:B-1----:R-:W-:Y:S02]  /*c9e0*/  FFMA.FTZ R50, R97.reuse, R120.reuse, R42 ;  /* 0x0000007861327223 */ /* 0x0c2fe4000001002a */
[----:B------:R-:W-:Y:S02]  /*c9f0*/  FMUL.FTZ R42, R162, c[0x0][0x2ec] ;  /* 0x0000bb00a22a7a20 */ /* 0x000fe40000410000 */
[----:B------:R-:W-:Y:S01]  /*ca00*/  FFMA.FTZ R39, R97, R120, R39 ;  /* 0x0000007861277223 */ /* 0x000fe20000010027 */
[----:B------:R-:W-:Y:S02]  /*ca10*/  FSEL R50, R50, -INF , !P3 ;  /* 0xff80000032327808 */ /* 0x000fe40005800000 */
[----:B------:R-:W1:Y:S01]  /*ca20*/  I2F R45, R47 ;  /* 0x0000002f002d7306 */ /* 0x000e620000201400 */
[----:B------:R-:W-:Y:S01]  /*ca30*/  ISETP.GE.AND P3, PT, R47, R2, PT ;  /* 0x000000022f00720c */ /* 0x000fe20003f66270 */
[----:B--2---:R-:W-:-:S05]  /*ca40*/  FFMA.FTZ R56, R97, R15, R56 ;  /* 0x0000000f61387223 */ /* 0x004fca0000010038 */
[----:B------:R-:W-:Y:S01]  /*ca50*/  FSEL R56, R56, -INF , !P5 ;  /* 0xff80000038387808 */ /* 0x000fe20006800000 */
[----:B------:R-:W-:Y:S01]  /*ca60*/  I2F R78, R79 ;  /* 0x0000004f004e7306 */ /* 0x000fe20000201400 */
[----:B------:R-:W-:-:S07]  /*ca70*/  ISETP.GE.AND P5, PT, R83, R2, PT ;  /* 0x000000025300720c */ /* 0x000fce0003fa6270 */
[----:B------:R-:W2:Y:S01]  /*ca80*/  MUFU.TANH R61, R61 ;  /* 0x0000003d003d7308 */ /* 0x000ea20000002400 */
[----:B-1----:R-:W-:-:S05]  /*ca90*/  FFMA.FTZ R44, R97, R45, R44 ;  /* 0x0000002d612c7223 */ /* 0x002fca000001002c */
[----:B------:R-:W-:Y:S02]  /*caa0*/  FSEL R44, R44, -INF , !P3 ;  /* 0xff8000002c2c7808 */ /* 0x000fe40005800000 */
[----:B------:R-:W1:Y:S01]  /*cab0*/  MUFU.TANH R176, R176 ;  /* 0x000000b000b07308 */ /* 0x000e620000002400 */
[----:B------:R-:W-:-:S07]  /*cac0*/  ISETP.GE.AND P3, PT, R79, R0, PT ;  /* 0x000000004f00720c */ /* 0x000fce0003f66270 */
[----:B------:R-:W-:Y:S01]  /*cad0*/  MUFU.TANH R46, R46 ;  /* 0x0000002e002e7308 */ /* 0x000fe20000002400 */
[----:B--2---:R-:W-:-:S05]  /*cae0*/  FFMA.FTZ R61, R97, R78, R61 ;  /* 0x0000004e613d7223 */ /* 0x004fca000001003d */
[----:B------:R-:W-:Y:S02]  /*caf0*/  FSEL R162, R61, -INF , !P3 ;  /* 0xff8000003da27808 */ /* 0x000fe40005800000 */
[----:B------:R-:W2:Y:S01]  /*cb00*/  I2F R3, R9 ;  /* 0x0000000900037306 */ /* 0x000ea20000201400 */
[----:B-1----:R-:W-:Y:S01]  /*cb10*/  FFMA.FTZ R176, R97, R4, R176 ;  /* 0x0000000461b07223 */ /* 0x002fe200000100b0 */
[----:B------:R-:W-:-:S04]  /*cb20*/  ISETP.GE.AND P3, PT, R11, R0, PT ;  /* 0x000000000b00720c */ /* 0x000fc80003f66270 */
[----:B------:R-:W-:Y:S02]  /*cb30*/  FSEL R4, R176, -INF , !P4 ;  /* 0xff800000b0047808 */ /* 0x000fe40006000000 */
[----:B------:R-:W1:Y:S01]  /*cb40*/  MUFU.TANH R64, R64 ;  /* 0x0000004000407308 */ /* 0x000e620000002400 */
[----:B------:R-:W-:-:S04]  /*cb50*/  ISETP.GE.AND P4, PT, R81, R0, PT ;  /* 0x000000005100720c */ /* 0x000fc80003f86270 */
[----:B------:R-:W-:Y:S02]  /*cb60*/  FSEL R112, R39, -INF , !P4 ;  /* 0xff80000027707808 */ /* 0x000fe40006000000 */
[----:B------:R-:W-:Y:S01]  /*cb70*/  ISETP.GE.AND P4, PT, R47, R0, PT ;  /* 0x000000002f00720c */ /* 0x000fe20003f86270 */
[----:B------:R-:W3:Y:S01]  /*cb80*/  I2F R122, R77 ;  /* 0x0000004d007a7306 */ /* 0x000ee20000201400 */
[----:B--2---:R-:W-:Y:S01]  /*cb90*/  FFMA.FTZ R46, R97, R3, R46 ;  /* 0x00000003612e7223 */ /* 0x004fe2000001002e */
[----:B------:R-:W-:-:S06]  /*cba0*/  IADD3 R39, R75, 0x49, RZ ;  /* 0x000000494b277810 */ /* 0x000fcc0007ffe0ff */
[----:B------:R-:W2:Y:S01]  /*cbb0*/  MUFU.TANH R174, R174 ;  /* 0x000000ae00ae7308 */ /* 0x000ea20000002400 */
[----:B-1----:R-:W-:Y:S01]  /*cbc0*/  FFMA.FTZ R76, R97, R45, R64 ;  /* 0x0000002d614c7223 */ /* 0x002fe20000010040 */
[----:B------:R-:W-:-:S04]  /*cbd0*/  IADD3 R45, R5, 0x79, RZ ;  /* 0x00000079052d7810 */ /* 0x000fc80007ffe0ff */
[----:B------:R-:W-:Y:S02]  /*cbe0*/  FSEL R76, R76, -INF , !P4 ;  /* 0xff8000004c4c7808 */ /* 0x000fe40006000000 */
[----:B------:R1:W-:Y:S01]  /*cbf0*/  I2F R186, R11 ;  /* 0x0000000b00ba7306 */ /* 0x0003e20000201400 */
[----:B---3--:R-:W-:Y:S01]  /*cc00*/  FFMA.FTZ R69, R97, R122, R69 ;  /* 0x0000007a61457223 */ /* 0x008fe20000010045 */
[----:B------:R-:W-:-:S04]  /*cc10*/  ISETP.GE.AND P4, PT, R77, R0, PT ;  /* 0x000000004d00720c */ /* 0x000fc80003f86270 */
[----:B------:R-:W-:Y:S02]  /*cc20*/  FSEL R78, R69, -INF , !P4 ;  /* 0xff800000454e7808 */ /* 0x000fe40006000000 */
[----:B------:R-:W-:Y:S01]  /*cc30*/  I2F R80, R83 ;  /* 0x0000005300507306 */ /* 0x000fe20000201400 */
[----:B--2---:R-:W-:Y:S01]  /*cc40*/  FFMA.FTZ R154, R97, R15, R174 ;  /* 0x0000000f619a7223 */ /* 0x004fe200000100ae */
[----:B------:R-:W-:-:S04]  /*cc50*/  ISETP.GE.AND P4, PT, R9, R0, PT ;  /* 0x000000000900720c */ /* 0x000fc80003f86270 */
[----:B------:R-:W-:Y:S01]  /*cc60*/  FSEL R154, R154, -INF , !P6 ;  /* 0xff8000009a9a7808 */ /* 0x000fe20007000000 */
[----:B-1----:R-:W-:Y:S01]  /*cc70*/  FMUL.FTZ R11, R26, c[0x0][0x2ec] ;  /* 0x0000bb001a0b7a20 */ /* 0x002fe20000410000 */
[----:B------:R-:W-:Y:S01]  /*cc80*/  I2F R152, R29 ;  /* 0x0000001d00987306 */ /* 0x000fe20000201400 */
[----:B------:R-:W-:Y:S02]  /*cc90*/  ISETP.GE.AND P6, PT, R83, R0, PT ;  /* 0x000000005300720c */ /* 0x000fe40003fc6270 */
[----:B------:R-:W-:Y:S02]  /*cca0*/  FSEL R46, R46, -INF , !P4 ;  /* 0xff8000002e2e7808 */ /* 0x000fe40006000000 */
[----:B------:R-:W-:-:S03]  /*ccb0*/  ISETP.GE.AND P4, PT, R29, R2, PT ;  /* 0x000000021d00720c */ /* 0x000fc60003f86270 */
[----:B------:R-:W1:Y:S08]  /*ccc0*/  MUFU.TANH R31, R160 ;  /* 0x000000a0001f7308 */ /* 0x000e700000002400 */
[----:B------:R-:W2:Y:S08]  /*ccd0*/  MUFU.TANH R3, R11 ;  /* 0x0000000b00037308 */ /* 0x000eb00000002400 */
[----:B------:R-:W3:Y:S01]  /*cce0*/  MUFU.TANH R42, R42 ;  /* 0x0000002a002a7308 */ /* 0x000ee20000002400 */
[----:B-1----:R-:W-:-:S05]  /*ccf0*/  FFMA.FTZ R31, R97, R80, R31 ;  /* 0x00000050611f7223 */ /* 0x002fca000001001f */
[----:B------:R-:W-:Y:S02]  /*cd00*/  FSEL R55, R31, -INF , !P6 ;  /* 0xff8000001f377808 */ /* 0x000fe40007000000 */
[----:B------:R-:W-:Y:S01]  /*cd10*/  I2F R72, R73 ;  /* 0x0000004900487306 */ /* 0x000fe20000201400 */
[----:B--2---:R-:W-:Y:S01]  /*cd20*/  FFMA.FTZ R152, R97, R152, R3 ;  /* 0x0000009861987223 */ /* 0x004fe20000010003 */
[----:B------:R-:W-:Y:S01]  /*cd30*/  ISETP.GE.AND P6, PT, R73, R0, PT ;  /* 0x000000004900720c */ /* 0x000fe20003fc6270 */
[----:B------:R-:W-:Y:S02]  /*cd40*/  FMUL.FTZ R11, R27, c[0x0][0x2ec] ;  /* 0x0000bb001b0b7a20 */ /* 0x000fe40000410000 */
[----:B------:R-:W-:Y:S01]  /*cd50*/  FMUL.FTZ R3, R161, c[0x0][0x2ec] ;  /* 0x0000bb00a1037a20 */ /* 0x000fe20000410000 */
[----:B------:R-:W-:Y:S02]  /*cd60*/  FSEL R152, R152, -INF , !P4 ;  /* 0xff80000098987808 */ /* 0x000fe40006000000 */
[----:B------:R-:W1:Y:S01]  /*cd70*/  MUFU.TANH R36, R36 ;  /* 0x0000002400247308 */ /* 0x000e620000002400 */
[----:B---3--:R-:W-:Y:S01]  /*cd80*/  FFMA.FTZ R42, R97, R80, R42 ;  /* 0x00000050612a7223 */ /* 0x008fe2000001002a */
[----:B------:R-:W-:-:S04]  /*cd90*/  ISETP.GE.AND P4, PT, R75, R0, PT ;  /* 0x000000004b00720c */ /* 0x000fc80003f86270 */
[----:B------:R-:W-:Y:S02]  /*cda0*/  FSEL R42, R42, -INF , !P5 ;  /* 0xff8000002a2a7808 */ /* 0x000fe40006800000 */
[----:B------:R-:W2:Y:S01]  /*cdb0*/  I2F R74, R153 ;  /* 0x00000099004a7306 */ /* 0x000ea20000201400 */
[----:B------:R-:W-:-:S07]  /*cdc0*/  ISETP.GE.AND P5, PT, R153, R0, PT ;  /* 0x000000009900720c */ /* 0x000fce0003fa6270 */
[----:B------:R-:W3:Y:S01]  /*cdd0*/  MUFU.TANH R24, R24 ;  /* 0x0000001800187308 */ /* 0x000ee20000002400 */
[----:B-1----:R-:W-:-:S05]  /*cde0*/  FFMA.FTZ R36, R97, R72, R36 ;  /* 0x0000004861247223 */ /* 0x002fca0000010024 */
[----:B------:R-:W-:Y:S02]  /*cdf0*/  FSEL R26, R36, -INF , !P6 ;  /* 0xff800000241a7808 */ /* 0x000fe40007000000 */
[----:B------:R-:W-:Y:S01]  /*ce00*/  MUFU.TANH R62, R62 ;  /* 0x0000003e003e7308 */ /* 0x000fe20000002400 */
[----:B--2---:R-:W-:Y:S01]  /*ce10*/  FFMA.FTZ R37, R97, R74, R37 ;  /* 0x0000004a61257223 */ /* 0x004fe20000010025 */
[----:B------:R-:W-:-:S04]  /*ce20*/  ISETP.GE.AND P6, PT, R35, R2, PT ;  /* 0x000000022300720c */ /* 0x000fc80003fc6270 */
[----:B------:R-:W-:Y:S02]  /*ce30*/  FSEL R36, R37, -INF , !P5 ;  /* 0xff80000025247808 */ /* 0x000fe40006800000 */
[----:B------:R-:W-:Y:S01]  /*ce40*/  MUFU.TANH R38, R38 ;  /* 0x0000002600267308 */ /* 0x000fe20000002400 */
[----:B---3--:R-:W-:Y:S01]  /*ce50*/  FFMA.FTZ R24, R97, R186, R24 ;  /* 0x000000ba61187223 */ /* 0x008fe20000010018 */
[----:B------:R-:W-:-:S04]  /*ce60*/  ISETP.GE.AND P5, PT, R43, R2, PT ;  /* 0x000000022b00720c */ /* 0x000fc80003fa6270 */
[----:B------:R-:W-:Y:S02]  /*ce70*/  FSEL R72, R24, -INF , !P3 ;  /* 0xff80000018487808 */ /* 0x000fe40005800000 */
[----:B------:R-:W1:Y:S01]  /*ce80*/  I2F R33, R35 ;  /* 0x0000002300217306 */ /* 0x000e620000201400 */
[----:B------:R-:W-:-:S07]  /*ce90*/  ISETP.GE.AND P3, PT, R21, R2, PT ;  /* 0x000000021500720c */ /* 0x000fce0003f66270 */
[----:B------:R-:W-:Y:S08]  /*cea0*/  I2F R41, R43 ;  /* 0x0000002b00297306 */ /* 0x000ff00000201400 */
[----:B------:R-:W2:Y:S01]  /*ceb0*/  I2F R7, R21 ;  /* 0x0000001500077306 */ /* 0x000ea20000201400 */
[----:B-1----:R-:W-:-:S05]  /*cec0*/  FFMA.FTZ R33, R97, R33, R58 ;  /* 0x0000002161217223 */ /* 0x002fca000001003a */
[----:B------:R-:W-:Y:S02]  /*ced0*/  FSEL R24, R33, -INF , !P6 ;  /* 0xff80000021187808 */ /* 0x000fe40007000000 */
[----:B------:R-:W-:Y:S01]  /*cee0*/  MUFU.TANH R156, R156 ;  /* 0x0000009c009c7308 */ /* 0x000fe20000002400 */
[----:B------:R-:W-:-:S07]  /*cef0*/  ISETP.GE.AND P6, PT, R19, R2, PT ;  /* 0x000000021300720c */ /* 0x000fce0003fc6270 */
[----:B------:R-:W-:Y:S01]  /*cf00*/  MUFU.TANH R40, R40 ;  /* 0x0000002800287308 */ /* 0x000fe20000002400 */
[----:B--2---:R-:W-:-:S05]  /*cf10*/  FFMA.FTZ R7, R97, R7, R38 ;  /* 0x0000000761077223 */ /* 0x004fca0000010026 */
[----:B------:R-:W-:Y:S02]  /*cf20*/  FSEL R160, R7, -INF , !P3 ;  /* 0xff80000007a07808 */ /* 0x000fe40005800000 */
[----:B------:R-:W1:Y:S01]  /*cf30*/  I2F R17, R19 ;  /* 0x0000001300117306 */ /* 0x000e620000201400 */
[----:B------:R-:W-:-:S07]  /*cf40*/  ISETP.GE.AND P3, PT, R5, R2, PT ;  /* 0x000000020500720c */ /* 0x000fce0003f66270 */
[----:B------:R-:W-:Y:S08]  /*cf50*/  I2F R100, R23 ;  /* 0x0000001700647306 */ /* 0x000ff00000201400 */
[----:B------:R-:W2:Y:S01]  /*cf60*/  I2F R15, R5 ;  /* 0x00000005000f7306 */ /* 0x000ea20000201400 */
[----:B-1----:R-:W-:-:S05]  /*cf70*/  FFMA.FTZ R17, R97, R17, R40 ;  /* 0x0000001161117223 */ /* 0x002fca0000010028 */
[----:B------:R-:W-:Y:S02]  /*cf80*/  FSEL R122, R17, -INF , !P6 ;  /* 0xff800000117a7808 */ /* 0x000fe40007000000 */
[----:B------:R1:W3:Y:S01]  /*cf90*/  MUFU.TANH R9, R30 ;  /* 0x0000001e00097308 */ /* 0x0002e20000002400 */
[----:B------:R-:W-:-:S07]  /*cfa0*/  ISETP.GE.AND P6, PT, R39, R0, PT ;  /* 0x000000002700720c */ /* 0x000fce0003fc6270 */
[----:B------:R-:W-:Y:S01]  /*cfb0*/  MUFU.TANH R68, R68 ;  /* 0x0000004400447308 */ /* 0x000fe20000002400 */
[----:B--2---:R-:W-:-:S05]  /*cfc0*/  FFMA.FTZ R15, R97, R15, R156 ;  /* 0x0000000f610f7223 */ /* 0x004fca000001009c */
[----:B------:R-:W-:Y:S02]  /*cfd0*/  FSEL R74, R15, -INF , !P3 ;  /* 0xff8000000f4a7808 */ /* 0x000fe40005800000 */
[----:B------:R-:W2:Y:S01]  /*cfe0*/  I2F R13, R75 ;  /* 0x0000004b000d7306 */ /* 0x000ea20000201400 */
[----:B-1----:R-:W-:Y:S01]  /*cff0*/  FFMA.FTZ R30, R97, R41, R62 ;  /* 0x00000029611e7223 */ /* 0x002fe2000001003e */
[----:B------:R-:W-:Y:S01]  /*d000*/  ISETP.GE.AND P3, PT, R45, R2, PT ;  /* 0x000000022d00720c */ /* 0x000fe20003f66270 */
[----:B---3--:R-:W-:-:S03]  /*d010*/  FFMA.FTZ R9, R97, R100, R9 ;  /* 0x0000006461097223 */ /* 0x008fc60000010009 */
[----:B------:R-:W-:Y:S02]  /*d020*/  FSEL R30, R30, -INF , !P5 ;  /* 0xff8000001e1e7808 */ /* 0x000fe40006800000 */
[----:B------:R-:W-:Y:S01]  /*d030*/  I2F R64, R39 ;  /* 0x0000002700407306 */ /* 0x000fe20000201400 */
[----:B------:R-:W-:Y:S01]  /*d040*/  BAR.SYNC.DEFER_BLOCKING 0x0 ;  /* 0x0000000000007b1d */ /* 0x000fe20000010000 */
[----:B------:R-:W-:-:S04]  /*d050*/  ISETP.GE.AND P5, PT, R23, R2, PT ;  /* 0x000000021700720c */ /* 0x000fc80003fa6270 */
[----:B------:R-:W-:Y:S02]  /*d060*/  FSEL R156, R9, -INF , !P5 ;  /* 0xff800000099c7808 */ /* 0x000fe40006800000 */
[----:B------:R-:W-:Y:S01]  /*d070*/  I2F R120, R45 ;  /* 0x0000002d00787306 */ /* 0x000fe20000201400 */
[----:B--2---:R-:W-:Y:S01]  /*d080*/  FFMA.FTZ R13, R97, R13, R68 ;  /* 0x0000000d610d7223 */ /* 0x004fe20000010044 */
[----:B------:R-:W-:-:S04]  /*d090*/  ISETP.GE.AND P5, PT, R45, R0, PT ;  /* 0x000000002d00720c */ /* 0x000fc80003fa6270 */
[----:B------:R-:W-:Y:S02]  /*d0a0*/  FSEL R40, R13, -INF , !P4 ;  /* 0xff8000000d287808 */ /* 0x000fe40006000000 */
[----:B------:R-:W1:Y:S01]  /*d0b0*/  MUFU.TANH R25, R25 ;  /* 0x0000001900197308 */ /* 0x000e620000002400 */
[----:B------:R-:W-:-:S07]  /*d0c0*/  ISETP.GE.AND P4, PT, R39, R2, PT ;  /* 0x000000022700720c */ /* 0x000fce0003f86270 */
[----:B------:R-:W2:Y:S08]  /*d0d0*/  MUFU.TANH R11, R11 ;  /* 0x0000000b000b7308 */ /* 0x000eb00000002400 */
[----:B------:R-:W3:Y:S01]  /*d0e0*/  MUFU.TANH R3, R3 ;  /* 0x0000000300037308 */ /* 0x000ee20000002400 */
[----:B-1----:R-:W-:-:S05]  /*d0f0*/  FFMA.FTZ R0, R97, R64, R25 ;  /* 0x0000004061007223 */ /* 0x002fca0000010019 */
[----:B------:R-:W-:Y:S02]  /*d100*/  FSEL R0, R0, -INF , !P6 ;  /* 0xff80000000007808 */ /* 0x000fe40007000000 */
[----:B------:R-:W1:Y:S01]  /*d110*/  MUFU.TANH R163, R163 ;  /* 0x000000a300a37308 */ /* 0x000e620000002400 */
[C---:B--2---:R-:W-:Y:S02]  /*d120*/  FFMA.FTZ R11, R97.reuse, R64, R11 ;  /* 0x00000040610b7223 */ /* 0x044fe4000001000b */
[----:B---3--:R-:W-:-:S05]  /*d130*/  FFMA.FTZ R3, R97, R120, R3 ;  /* 0x0000007861037223 */ /* 0x008fca0000010003 */
[----:B------:R-:W-:Y:S01]  /*d140*/  FSEL R58, R3, -INF , !P5 ;  /* 0xff800000033a7808 */ /* 0x000fe20006800000 */
[----:B-1----:R-:W-:Y:S01]  /*d150*/  FFMA.FTZ R45, R97, R120, R163 ;  /* 0x00000078612d7223 */ /* 0x002fe200000100a3 */
[----:B------:R-:W-:-:S04]  /*d160*/  FSEL R120, R11, -INF , !P4 ;  /* 0xff8000000b787808 */ /* 0x000fc80006000000 */
[----:B------:R-:W-:Y:S01]  /*d170*/  FSEL R45, R45, -INF , !P3 ;  /* 0xff8000002d2d7808 */ /* 0x000fe20005800000 */
[----:B------:R-:W-:Y:S05]  /*d180*/  @!P2 BRA `(.L_x_4667) ;  /* 0x000007000000a947 */ /* 0x000fea0003800000 */
[----:B------:R-:W-:Y:S01]  /*d190*/  ULDC.64 UR6, c[0x0][0x118] ;  /* 0x0000460000067ab9 */ /* 0x000fe20000000a00 */
        /* <DEDUP_REMOVED lines=59> */
.L_x_4668:
[----:B------:R-:W-:-:S05]  /*d550*/  IMAD.MOV.U32 R5, RZ, RZ, c[0x0][0x198] ;  /* 0x00006600ff057624 */ /* 0x000fca00078e00ff */
[----:B------:R-:W-:-:S04]  /*d560*/  LEA R5, -R5, RZ, 0x7 ;  /* 0x000000ff05057211 */ /* 0x000fc800078e39ff */
[----:B------:R-:W-:Y:S02]  /*d570*/  SHF.R.S32.HI R38, RZ, 0x1f, R5 ;  /* 0x0000001fff267819 */ /* 0x000fe40000011405 */
.L_x_4669:
        /* <DEDUP_REMOVED lines=45> */
.L_x_4671:
[----:B------:R-:W-:Y:S05]  /*d850*/  BSYNC B0 ;  /* 0x0000000000007941 */ /* 0x000fea0003800000 */
.L_x_4670:
[----:B------:R-:W0:Y:S01]  /*d860*/  LDGDEPBAR ;  /* 0x00000000000079af */ /* 0x000e220000000000 */
[----:B------:R-:W-:-:S04]  /*d870*/  LEA R146, P0, R5, R146, 0x1 ;  /* 0x0000009205927211 */ /* 0x000fc800078008ff */
[----:B------:R-:W-:Y:S02]  /*d880*/  LEA.HI.X R119, R5, R119, R38, 0x1, P0 ;  /* 0x0000007705777211 */ /* 0x000fe400000f0c26 */
.L_x_4667:
        /* <DEDUP_REMOVED lines=59> */
[--C-:B-1----:R-:W-:Y:S01]  /*dc40*/  FFMA.FTZ R63, R52, c[0x0][0x23c], -R59.reuse ;  /* 0x00008f00343f7a23 */ /* 0x102fe2000001083b */
[----:B------:R-:W-:Y:S01]  /*dc50*/  FSEL R6, R38, RZ, P2 ;  /* 0x000000ff26067208 */ /* 0x000fe20001000000 */
[--C-:B------:R-:W-:Y:S01]  /*dc60*/  FFMA.FTZ R73, R18, c[0x0][0x23c], -R59.reuse ;  /* 0x00008f0012497a23 */ /* 0x100fe2000001083b */
[----:B------:R-:W-:Y:S01]  /*dc70*/  FMNMX.FTZ R3, R120, R3, !PT ;  /* 0x0000000378037209 */ /* 0x000fe20007810000 */
[--C-:B------:R-:W-:Y:S01]  /*dc80*/  FFMA.FTZ R52, R16, c[0x0][0x23c], -R59.reuse ;  /* 0x00008f0010347a23 */ /* 0x100fe2000001083b */
[----:B------:R-:W-:Y:S01]  /*dc90*/  MUFU.EX2 R41, R41 ;  /* 0x0000002900297308 */ /* 0x000fe20000000800 */
[----:B------:R-:W-:Y:S01]  /*dca0*/  FADD.FTZ R5, R65, -R6 ;  /* 0x8000000641057221 */ /* 0x000fe20000010000 */
[----:B------:R-:W-:Y:S01]  /*dcb0*/  FMNMX.FTZ R3, R108, R3, !PT ;  /* 0x000000036c037209 */ /* 0x000fe20007810000 */
[----:B------:R-:W-:Y:S01]  /*dcc0*/  LDSM.16.MT88.4 R16, [R148+0x3000] ;  /* 0x003000009410783b */ /* 0x000fe20000004200 */
[----:B------:R-:W-:-:S02]  /*dcd0*/  FFMA.FTZ R39, R4, c[0x0][0x23c], -R59 ;  /* 0x00008f0004277a23 */ /* 0x000fc4000001083b */
        /* <DEDUP_REMOVED lines=39> */
[----:B------:R-:W2:Y:S01]  /*df50*/  SHFL.BFLY PT, R2, R3, 0x2, 0x1f ;  /* 0x0c401f0003027f89 */ /* 0x000ea200000e0000 */
[----:B-1----:R-:W-:-:S04]  /*df60*/  FMUL.FTZ R12, R136, R83 ;  /* 0x00000053880c7220 */ /* 0x002fc80000410000 */
[----:B------:R-:W-:Y:S01]  /*df70*/  MUFU.EX2 R68, R68 ;  /* 0x0000004400447308 */ /* 0x000fe20000000800 */
[-C--:B------:R-:W-:Y:S02]  /*df80*/  FMUL.FTZ R13, R137, R83.reuse ;  /* 0x00000053890d7220 */ /* 0x080fe40000410000 */
[-C--:B------:R-:W-:Y:S02]  /*df90*/  FMUL.FTZ R132, R132, R83.reuse ;  /* 0x0000005384847220 */ /* 0x080fe40000410000 */
[-C--:B------:R-:W-:Y:S02]  /*dfa0*/  FMUL.FTZ R133, R133, R83.reuse ;  /* 0x0000005385857220 */ /* 0x080fe40000410000 */
[-C--:B------:R-:W-:Y:S01]  /*dfb0*/  FMUL.FTZ R29, R129, R83.reuse ;  /* 0x00000053811d7220 */ /* 0x080fe20000410000 */
[----:B------:R-:W-:Y:S01]  /*dfc0*/  MUFU.EX2 R64, R64 ;  /* 0x0000004000407308 */ /* 0x000fe20000000800 */
[-C--:B------:R-:W-:Y:S02]  /*dfd0*/  FMUL.FTZ R124, R124, R83.reuse ;  /* 0x000000537c7c7220 */ /* 0x080fe40000410000 */
[----:B------:R-:W-:-:S05]  /*dfe0*/  FMUL.FTZ R125, R125, R83 ;  /* 0x000000537d7d7220 */ /* 0x000fca0000410000 */
[----:B------:R-:W1:Y:S01]  /*dff0*/  MUFU.EX2 R63, R63 ;  /* 0x0000003f003f7308 */ /* 0x000e620000000800 */
[----:B--2---:R-:W-:Y:S01]  /*e000*/  FMNMX.FTZ R2, R3, R2, !PT ;  /* 0x0000000203027209 */ /* 0x004fe20007810000 */
[----:B------:R-:W-:-:S04]  /*e010*/  FFMA.FTZ R3, R170, c[0x0][0x23c], -R59 ;  /* 0x00008f00aa037a23 */ /* 0x000fc8000001083b */
[----:B------:R-:W2:Y:S02]  /*e020*/  SHFL.BFLY PT, R37, R2, 0x1, 0x1f ;  /* 0x0c201f0002257f89 */ /* 0x000ea400000e0000 */
[----:B------:R-:W-:Y:S08]  /*e030*/  MUFU.EX2 R62, R62 ;  /* 0x0000003e003e7308 */ /* 0x000ff00000000800 */
[----:B------:R-:W-:Y:S08]  /*e040*/  MUFU.EX2 R61, R61 ;  /* 0x0000003d003d7308 */ /* 0x000ff00000000800 */
[----:B------:R-:W-:Y:S01]  /*e050*/  MUFU.EX2 R57, R57 ;  /* 0x0000003900397308 */ /* 0x000fe20000000800 */
[----:B--2---:R-:W-:-:S07]  /*e060*/  FMNMX.FTZ R37, R2, R37, !PT ;  /* 0x0000002502257209 */ /* 0x004fce0007810000 */
[----:B------:R-:W-:Y:S01]  /*e070*/  MUFU.EX2 R54, R54 ;  /* 0x0000003600367308 */ /* 0x000fe20000000800 */
[----:B------:R-:W-:Y:S01]  /*e080*/  FFMA.FTZ R2, R168, c[0x0][0x23c], -R59 ;  /* 0x00008f00a8027a23 */ /* 0x000fe2000001083b */
        /* <DEDUP_REMOVED lines=10> */
[--C-:B------:R-:W-:Y:S01]  /*e130*/  FFMA.FTZ R75, R10, c[0x0][0x23c], -R47.reuse ;  /* 0x00008f000a4b7a23 */ /* 0x100fe2000001082f */
[----:B------:R-:W-:Y:S01]  /*e140*/  F2FP.BF16.PACK_AB R10, R73, R80 ;  /* 0x00000050490a723e */ /* 0x000fe200000010ff */
[--C-:B------:R-:W-:Y:S02]  /*e150*/  FFMA.FTZ R71, R30, c[0x0][0x23c], -R47.reuse ;  /* 0x00008f001e477a23 */ /* 0x100fe4000001082f */
[--C-:B------:R-:W-:Y:S01]  /*e160*/  FFMA.FTZ R74, R8, c[0x0][0x23c], -R47.reuse ;  /* 0x00008f00084a7a23 */ /* 0x100fe2000001082f */
[----:B------:R-:W-:Y:S01]  /*e170*/  F2FP.BF16.PACK_AB R8, R77, R100 ;  /* 0x000000644d08723e */ /* 0x000fe200000010ff */
[----:B------:R-:W-:Y:S01]  /*e180*/  MUFU.EX2 R78, R78 ;  /* 0x0000004e004e7308 */ /* 0x000fe20000000800 */
[----:B------:R-:W-:-:S02]  /*e190*/  FFMA.FTZ R72, R20, c[0x0][0x23c], -R47 ;  /* 0x00008f0014487a23 */ /* 0x000fc4000001082f */
[----:B------:R-:W3:Y:S01]  /*e1a0*/  LDSM.16.MT88.4 R20, [R148+0x3400] ;  /* 0x003400009414783b */ /* 0x000ee20000004200 */
[--C-:B------:R-:W-:Y:S02]  /*e1b0*/  FFMA.FTZ R65, R24, c[0x0][0x23c], -R47.reuse ;  /* 0x00008f0018417a23 */ /* 0x100fe4000001082f */
[--C-:B------:R-:W-:Y:S01]  /*e1c0*/  FFMA.FTZ R79, R28, c[0x0][0x23c], -R47.reuse ;  /* 0x00008f001c4f7a23 */ /* 0x100fe2000001082f */
[----:B------:R-:W4:Y:S01]  /*e1d0*/  LDSM.16.MT88.4 R24, [R149+0x3400] ;  /* 0x003400009518783b */ /* 0x000f220000004200 */
[----:B------:R-:W5:Y:S01]  /*e1e0*/  MUFU.EX2 R75, R75 ;  /* 0x0000004b004b7308 */ /* 0x000f620000000800 */
[--C-:B------:R-:W-:Y:S01]  /*e1f0*/  FFMA.FTZ R104, R34, c[0x0][0x23c], -R47.reuse ;  /* 0x00008f0022687a23 */ /* 0x100fe2000001082f */
[----:B-1----:R-:W-:Y:S01]  /*e200*/  F2FP.BF16.PACK_AB R34, R63, R64 ;  /* 0x000000403f22723e */ /* 0x002fe200000010ff */
[----:B------:R-:W-:Y:S02]  /*e210*/  FMUL.FTZ R28, R128, R83 ;  /* 0x00000053801c7220 */ /* 0x000fe40000410000 */
[--C-:B------:R-:W-:Y:S01]  /*e220*/  FFMA.FTZ R109, R32, c[0x0][0x23c], -R47.reuse ;  /* 0x00008f00206d7a23 */ /* 0x100fe2000001082f */
[----:B------:R-:W-:Y:S01]  /*e230*/  F2FP.BF16.PACK_AB R32, R68, R69 ;  /* 0x000000454420723e */ /* 0x000fe200000010ff */
[--C-:B------:R-:W-:Y:S01]  /*e240*/  FFMA.FTZ R106, R106, c[0x0][0x23c], -R47.reuse ;  /* 0x00008f006a6a7a23 */ /* 0x100fe2000001082f */
[----:B------:R-:W-:Y:S01]  /*e250*/  MUFU.EX2 R71, R71 ;  /* 0x0000004700477308 */ /* 0x000fe20000000800 */
[----:B------:R-:W-:-:S02]  /*e260*/  FFMA.FTZ R107, R164, c[0x0][0x23c], -R47 ;  /* 0x00008f00a46b7a23 */ /* 0x000fc4000001082f */
[--C-:B------:R-:W-:Y:S02]  /*e270*/  FFMA.FTZ R114, R114, c[0x0][0x23c], -R47.reuse ;  /* 0x00008f0072727a23 */ /* 0x100fe4000001082f */
[--C-:B------:R-:W-:Y:S02]  /*e280*/  FFMA.FTZ R118, R118, c[0x0][0x23c], -R47.reuse ;  /* 0x00008f0076767a23 */ /* 0x100fe4000001082f */
[--C-:B------:R-:W-:Y:S01]  /*e290*/  FFMA.FTZ R122, R122, c[0x0][0x23c], -R47.reuse ;  /* 0x00008f007a7a7a23 */ /* 0x100fe2000001082f */
[----:B------:R-:W1:Y:S01]  /*e2a0*/  MUFU.EX2 R74, R74 ;  /* 0x0000004a004a7308 */ /* 0x000e620000000800 */
[----:B-----5:R-:W-:Y:S01]  /*e2b0*/  F2FP.BF16.PACK_AB R9, R75, R78 ;  /* 0x0000004e4b09723e */ /* 0x020fe200000010ff */
[--C-:B------:R-:W-:Y:S02]  /*e2c0*/  FFMA.FTZ R129, R156, c[0x0][0x23c], -R47.reuse ;  /* 0x00008f009c817a23 */ /* 0x100fe4000001082f */
[--C-:B------:R-:W-:Y:S02]  /*e2d0*/  FFMA.FTZ R116, R116, c[0x0][0x23c], -R47.reuse ;  /* 0x00008f0074747a23 */ /* 0x100fe4000001082f */
[----:B------:R-:W-:-:S02]  /*e2e0*/  FFMA.FTZ R128, R152, c[0x0][0x23c], -R47 ;  /* 0x00008f0098807a23 */ /* 0x000fc4000001082f */
[----:B------:R-:W5:Y:S01]  /*e2f0*/  MUFU.EX2 R81, R81 ;  /* 0x0000005100517308 */ /* 0x000f620000000800 */
[--C-:B------:R-:W-:Y:S02]  /*e300*/  FFMA.FTZ R108, R108, c[0x0][0x23c], -R47.reuse ;  /* 0x00008f006c6c7a23 */ /* 0x100fe4000001082f */
[--C-:B------:R-:W-:Y:S02]  /*e310*/  FFMA.FTZ R137, R102, c[0x0][0x23c], -R47.reuse ;  /* 0x00008f0066897a23 */ /* 0x100fe4000001082f */
[--C-:B------:R-:W-:Y:S02]  /*e320*/  FFMA.FTZ R82, R82, c[0x0][0x23c], -R47.reuse ;  /* 0x00008f0052527a23 */ /* 0x100fe4000001082f */
[----:B------:R-:W-:Y:S01]  /*e330*/  FFMA.FTZ R141, R98, c[0x0][0x23c], -R47 ;  /* 0x00008f00628d7a23 */ /* 0x000fe2000001082f */
[----:B-1----:R-:W-:Y:S01]  /*e340*/  F2FP.BF16.PACK_AB R11, R74, R71 ;  /* 0x000000474a0b723e */ /* 0x002fe200000010ff */
[----:B------:R-:W-:Y:S01]  /*e350*/  MUFU.EX2 R65, R65 ;  /* 0x0000004100417308 */ /* 0x000fe20000000800 */
[----:B------:R-:W-:-:S02]  /*e360*/  FFMA.FTZ R100, R99, R83, R100 ;  /* 0x0000005363647223 */ /* 0x000fc40000010064 */
[----:B------:R-:W-:Y:S02]  /*e370*/  FFMA.FTZ R67, R158, c[0x0][0x23c], -R59 ;  /* 0x00008f009e437a23 */ /* 0x000fe4000001083b */
[----:B------:R-:W-:Y:S02]  /*e380*/  FADD.FTZ R77, R77, R100 ;  /* 0x000000644d4d7221 */ /* 0x000fe40000010000 */
[-C--:B-----5:R-:W-:Y:S01]  /*e390*/  FMUL.FTZ R14, R138, R81.reuse ;  /* 0x000000518a0e7220 */ /* 0x0a0fe20000410000 */
        /* <DEDUP_REMOVED lines=14> */
[----:B------:R-:W-:Y:S01]  /*e480*/  FFMA.FTZ R78, R101, R81, R78 ;  /* 0x00000051654e7223 */ /* 0x000fe2000001004e */
[----:B------:R-:W-:Y:S01]  /*e490*/  LDSM.16.MT88.4 R132, [R148+0x4c00] ;  /* 0x004c00009484783b */ /* 0x000fe20000004200 */
[----:B------:R-:W-:-:S02]  /*e4a0*/  FADD.FTZ R80, R80, R77 ;  /* 0x0000004d50507221 */ /* 0x000fc40000010000 */
[----:B------:R-:W-:Y:S01]  /*e4b0*/  FADD.FTZ R78, R75, R78 ;  /* 0x0000004e4b4e7221 */ /* 0x000fe20000010000 */
[C---:B--2---:R-:W-:Y:S01]  /*e4c0*/  HMMA.16816.F32.BF16 R28, R8.reuse, R4, R28 ;  /* 0x00000004081c723c */ /* 0x044fe2000004181c */
[----:B------:R-:W-:Y:S01]  /*e4d0*/  FADD.FTZ R80, R73, R80 ;  /* 0x0000005049507221 */ /* 0x000fe20000010000 */
[----:B------:R-:W-:Y:S01]  /*e4e0*/  MUFU.EX2 R109, R109 ;  /* 0x0000006d006d7308 */ /* 0x000fe20000000800 */
[--C-:B------:R-:W-:Y:S02]  /*e4f0*/  FFMA.FTZ R70, R70, c[0x0][0x23c], -R47.reuse ;  /* 0x00008f0046467a23 */ /* 0x100fe4000001082f */
[--C-:B------:R-:W-:Y:S02]  /*e500*/  FFMA.FTZ R60, R60, c[0x0][0x23c], -R47.reuse ;  /* 0x00008f003c3c7a23 */ /* 0x100fe4000001082f */
[----:B------:R-:W-:Y:S01]  /*e510*/  FFMA.FTZ R66, R66, c[0x0][0x23c], -R47 ;  /* 0x00008f0042427a23 */ /* 0x000fe2000001082f */
[----:B------:R-:W-:Y:S01]  /*e520*/  HMMA.16816.F32.BF16 R8, R8, R6, R124 ;  /* 0x000000060808723c */ /* 0x000fe2000004187c */
[----:B------:R-:W2:Y:S01]  /*e530*/  LDSM.16.MT88.4 R4, [R148+0x3800] ;  /* 0x003800009404783b */ /* 0x000ea20000004200 */
[----:B-1----:R-:W-:Y:S01]  /*e540*/  F2FP.BF16.PACK_AB R35, R104, R79 ;  /* 0x0000004f6823723e */ /* 0x002fe200000010ff */
[----:B------:R-:W1:Y:S01]  /*e550*/  MUFU.EX2 R106, R106 ;  /* 0x0000006a006a7308 */ /* 0x000e620000000800 */
[----:B------:R-:W-:-:S03]  /*e560*/  FFMA.FTZ R99, R58, c[0x0][0x23c], -R59 ;  /* 0x00008f003a637a23 */ /* 0x000fc6000001083b */
[--C-:B------:R-:W-:Y:S02]  /*e570*/  FFMA.FTZ R125, R160, c[0x0][0x23c], -R47.reuse ;  /* 0x00008f00a07d7a23 */ /* 0x100fe4000001082f */
[----:B---3--:R-:W-:Y:S01]  /*e580*/  HMMA.16816.F32.BF16 R12, R32, R20, R12 ;  /* 0x00000014200c723c */ /* 0x008fe2000004180c */
[----:B------:R-:W-:Y:S01]  /*e590*/  FFMA.FTZ R127, R110, c[0x0][0x23c], -R47 ;  /* 0x00008f006e7f7a23 */ /* 0x000fe2000001082f */
[----:B------:R-:W-:Y:S01]  /*e5a0*/  MUFU.EX2 R107, R107 ;  /* 0x0000006b006b7308 */ /* 0x000fe20000000800 */
[----:B------:R-:W-:-:S05]  /*e5b0*/  FFMA.FTZ R110, R154, c[0x0][0x23c], -R59 ;  /* 0x00008f009a6e7a23 */ /* 0x000fca000001083b */
        /* <DEDUP_REMOVED lines=9> */
[----:B-1----:R-:W-:Y:S01]  /*e650*/  F2FP.BF16.PACK_AB R33, R106, R109 ;  /* 0x0000006d6a21723e */ /* 0x002fe200000010ff */
[----:B------:R-:W-:Y:S01]  /*e660*/  MUFU.EX2 R125, R125 ;  /* 0x0000007d007d7308 */ /* 0x000fe20000000800 */
[----:B------:R-:W-:Y:S02]  /*e670*/  F2FP.BF16.PACK_AB R34, R54, R57 ;  /* 0x000000393622723e */ /* 0x000fe400000010ff */
[----:B-----5:R-:W-:-:S05]  /*e680*/  F2FP.BF16.PACK_AB R35, R114, R107 ;  /* 0x0000006b7223723e */ /* 0x020fca00000010ff */
[----:B------:R-:W1:Y:S02]  /*e690*/  MUFU.EX2 R118, R118 ;  /* 0x0000007600767308 */ /* 0x000e640000000800 */
[C---:B--2---:R-:W-:Y:S06]  /*e6a0*/  HMMA.16816.F32.BF16 R12, R32.reuse, R4, R12 ;  /* 0x00000004200c723c */ /* 0x044fec000004180c */
[----:B------:R-:W-:Y:S02]  /*e6b0*/  MUFU.EX2 R122, R122 ;  /* 0x0000007a007a7308 */ /* 0x000fe40000000800 */
[C---:B------:R-:W-:Y:S01]  /*e6c0*/  HMMA.16816.F32.BF16 R16, R32.reuse, R6, R16 ;  /* 0x000000062010723c */ /* 0x040fe20000041810 */
[----:B------:R-:W2:Y:S05]  /*e6d0*/  LDSM.16.MT88.4 R4, [R149+0x3c00] ;  /* 0x003c00009504783b */ /* 0x000eaa0000004200 */
[----:B------:R-:W5:Y:S02]  /*e6e0*/  MUFU.EX2 R127, R127 ;  /* 0x0000007f007f7308 */ /* 0x000f640000000800 */
[C---:B---3--:R-:W-:Y:S06]  /*e6f0*/  HMMA.16816.F32.BF16 R28, R32.reuse, R20, R28 ;  /* 0x00000014201c723c */ /* 0x048fec000004181c */
[----:B------:R-:W-:Y:S02]  /*e700*/  MUFU.EX2 R49, R49 ;  /* 0x0000003100317308 */ /* 0x000fe40000000800 */
[----:B------:R-:W-:Y:S01]  /*e710*/  HMMA.16816.F32.BF16 R24, R32, R22, R24 ;  /* 0x000000162018723c */ /* 0x000fe20000041818 */
[----:B------:R-:W3:Y:S05]  /*e720*/  LDSM.16.MT88.4 R20, [R148+0x4000] ;  /* 0x004000009414783b */ /* 0x000eea0000004200 */
[----:B------:R-:W2:Y:S01]  /*e730*/  MUFU.EX2 R46, R46 ;  /* 0x0000002e002e7308 */ /* 0x000ea20000000800 */
[----:B------:R-:W-:-:S02]  /*e740*/  F2FP.BF16.PACK_AB R32, R52, R53 ;  /* 0x000000353420723e */ /* 0x000fc400000010ff */
[----:B-1----:R-:W-:Y:S02]  /*e750*/  F2FP.BF16.PACK_AB R33, R118, R125 ;  /* 0x0000007d7621723e */ /* 0x002fe400000010ff */
[----:B------:R-:W-:Y:S02]  /*e760*/  F2FP.BF16.PACK_AB R34, R48, R51 ;  /* 0x000000333022723e */ /* 0x000fe400000010ff */
[----:B-----5:R-:W-:Y:S01]  /*e770*/  F2FP.BF16.PACK_AB R35, R127, R122 ;  /* 0x0000007a7f23723e */ /* 0x020fe200000010ff */
        /* <DEDUP_REMOVED lines=15> */
[----:B------:R-:W2:Y:S01]  /*e870*/  MUFU.EX2 R36, R36 ;  /* 0x0000002400247308 */ /* 0x000ea20000000800 */
[----:B-1----:R-:W-:-:S07]  /*e880*/  F2FP.BF16.PACK_AB R35, R131, R128 ;  /* 0x000000808323723e */ /* 0x002fce00000010ff */
[----:B------:R-:W-:Y:S01]  /*e890*/  MUFU.EX2 R3, R3 ;  /* 0x0000000300037308 */ /* 0x000fe20000000800 */
[C---:B---3--:R-:W-:Y:S07]  /*e8a0*/  HMMA.16816.F32.BF16 R12, R32.reuse, R20, R12 ;  /* 0x00000014200c723c */ /* 0x048fee000004180c */
[----:B------:R-:W1:Y:S01]  /*e8b0*/  MUFU.EX2 R2, R2 ;  /* 0x0000000200027308 */ /* 0x000e620000000800 */
[C---:B----4-:R-:W-:Y:S07]  /*e8c0*/  HMMA.16816.F32.BF16 R28, R32.reuse, R8, R28 ;  /* 0x00000008201c723c */ /* 0x050fee000004181c */
[----:B------:R-:W-:Y:S01]  /*e8d0*/  MUFU.EX2 R108, R108 ;  /* 0x0000006c006c7308 */ /* 0x000fe20000000800 */
[----:B--2---:R-:W-:Y:S01]  /*e8e0*/  F2FP.BF16.PACK_AB R8, R36, R41 ;  /* 0x000000292408723e */ /* 0x004fe200000010ff */
[C---:B------:R-:W-:Y:S06]  /*e8f0*/  HMMA.16816.F32.BF16 R24, R32.reuse, R10, R24 ;  /* 0x0000000a2018723c */ /* 0x040fec0000041818 */
[----:B------:R-:W2:Y:S01]  /*e900*/  MUFU.EX2 R137, R137 ;  /* 0x0000008900897308 */ /* 0x000ea20000000800 */
[----:B-1----:R-:W-:Y:S01]  /*e910*/  F2FP.BF16.PACK_AB R10, R2, R3 ;  /* 0x00000003020a723e */ /* 0x002fe200000010ff */
[----:B------:R-:W-:Y:S01]  /*e920*/  HMMA.16816.F32.BF16 R16, R32, R22, R16 ;  /* 0x000000162010723c */ /* 0x000fe20000041810 */
[----:B------:R-:W1:Y:S05]  /*e930*/  LDSM.16.MT88.4 R20, [R149+0x4400] ;  /* 0x004400009514783b */ /* 0x000e6a0000004200 */
[----:B------:R-:W-:Y:S01]  /*e940*/  MUFU.EX2 R82, R82 ;  /* 0x0000005200527308 */ /* 0x000fe20000000800 */
[----:B------:R-:W-:-:S07]  /*e950*/  FADD.FTZ R33, R71, R78 ;  /* 0x0000004e47217221 */ /* 0x000fce0000010000 */
[----:B------:R-:W3:Y:S01]  /*e960*/  MUFU.EX2 R141, R141 ;  /* 0x0000008d008d7308 */ /* 0x000ee20000000800 */
[----:B--2---:R-:W-:Y:S01]  /*e970*/  F2FP.BF16.PACK_AB R9, R137, R108 ;  /* 0x0000006c8909723e */ /* 0x004fe200000010ff */
[----:B------:R-:W-:Y:S02]  /*e980*/  FADD.FTZ R74, R74, R33 ;  /* 0x000000214a4a7221 */ /* 0x000fe40000010000 */
[----:B------:R-:W2:Y:S02]  /*e990*/  LDSM.16.MT88.4 R32, [R148+0x4800] ;  /* 0x004800009420783b */ /* 0x000ea40000004200 */
[----:B------:R-:W-:Y:S02]  /*e9a0*/  FADD.FTZ R65, R65, R74 ;  /* 0x0000004a41417221 */ /* 0x000fe40000010000 */
[----:B------:R-:W-:Y:S02]  /*e9b0*/  MUFU.EX2 R0, R0 ;  /* 0x0000000000007308 */ /* 0x000fe40000000800 */
[----:B------:R-:W-:-:S02]  /*e9c0*/  FADD.FTZ R72, R72, R65 ;  /* 0x0000004148487221 */ /* 0x000fc40000010000 */
[----:B------:R-:W-:Y:S02]  /*e9d0*/  FFMA.FTZ R65, R56, c[0x0][0x23c], -R47 ;  /* 0x00008f0038417a23 */ /* 0x000fe4000001082f */
[----:B------:R-:W-:Y:S01]  /*e9e0*/  FADD.FTZ R79, R79, R72 ;  /* 0x000000484f4f7221 */ /* 0x000fe20000010000 */
[----:B---3--:R-:W-:Y:S01]  /*e9f0*/  F2FP.BF16.PACK_AB R11, R141, R82 ;  /* 0x000000528d0b723e */ /* 0x008fe200000010ff */
[----:B------:R-:W3:Y:S02]  /*ea00*/  MUFU.EX2 R39, R39 ;  /* 0x0000002700277308 */ /* 0x000ee40000000800 */
[----:B------:R-:W-:-:S04]  /*ea10*/  FADD.FTZ R104, R104, R79 ;  /* 0x0000004f68687221 */ /* 0x000fc80000010000 */
[----:B------:R-:W-:Y:S01]  /*ea20*/  FADD.FTZ R109, R109, R104 ;  /* 0x000000686d6d7221 */ /* 0x000fe20000010000 */
[----:B-----5:R-:W-:Y:S01]  /*ea30*/  HMMA.16816.F32.BF16 R12, R8, R4, R12 ;  /* 0x00000004080c723c */ /* 0x020fe2000004180c */
[----:B------:R-:W-:Y:S02]  /*ea40*/  MUFU.EX2 R67, R67 ;  /* 0x0000004300437308 */ /* 0x000fe40000000800 */
[----:B------:R-:W-:-:S04]  /*ea50*/  FADD.FTZ R106, R106, R109 ;  /* 0x0000006d6a6a7221 */ /* 0x000fc80000010000 */
[----:B------:R-:W-:Y:S01]  /*ea60*/  FADD.FTZ R5, R69, R80 ;  /* 0x0000005045057221 */ /* 0x000fe20000010000 */
[C---:B------:R-:W-:Y:S01]  /*ea70*/  HMMA.16816.F32.BF16 R16, R8.reuse, R6, R16 ;  /* 0x000000060810723c */ /* 0x040fe20000041810 */
[----:B------:R-:W-:Y:S01]  /*ea80*/  FADD.FTZ R107, R107, R106 ;  /* 0x0000006a6b6b7221 */ /* 0x000fe20000010000 */
[----:B------:R-:W4:Y:S01]  /*ea90*/  MUFU.EX2 R110, R110 ;  /* 0x0000006e006e7308 */ /* 0x000f220000000800 */
[----:B------:R-:W-:Y:S02]  /*eaa0*/  FADD.FTZ R5, R68, R5 ;  /* 0x0000000544057221 */ /* 0x000fe40000010000 */
[----:B------:R-:W-:Y:S02]  /*eab0*/  FADD.FTZ R114, R114, R107 ;  /* 0x0000006b72727221 */ /* 0x000fe40000010000 */
[----:B------:R-:W-:Y:S01]  /*eac0*/  FADD.FTZ R64, R64, R5 ;  /* 0x0000000540407221 */ /* 0x000fe20000010000 */
[----:B-1----:R-:W-:Y:S01]  /*ead0*/  HMMA.16816.F32.BF16 R28, R8, R20, R28 ;  /* 0x00000014081c723c */ /* 0x002fe2000004181c */
[----:B------:R-:W1:Y:S01]  /*eae0*/  LDSM.16.MT88.4 R4, [R149+0x4800] ;  /* 0x004800009504783b */ /* 0x000e620000004200 */
[----:B------:R-:W-:Y:S01]  /*eaf0*/  FADD.FTZ R125, R125, R114 ;  /* 0x000000727d7d7221 */ /* 0x000fe20000010000 */
[----:B------:R-:W-:Y:S01]  /*eb00*/  MUFU.EX2 R70, R70 ;  /* 0x0000004600467308 */ /* 0x000fe20000000800 */
[----:B------:R-:W-:-:S02]  /*eb10*/  FADD.FTZ R63, R63, R64 ;  /* 0x000000403f3f7221 */ /* 0x000fc40000010000 */
[----:B------:R-:W-:Y:S02]  /*eb20*/  FADD.FTZ R125, R118, R125 ;  /* 0x0000007d767d7221 */ /* 0x000fe40000010000 */
[----:B------:R-:W-:Y:S01]  /*eb30*/  FADD.FTZ R56, R62, R63 ;  /* 0x0000003f3e387221 */ /* 0x000fe20000010000 */
[----:B------:R-:W-:Y:S01]  /*eb40*/  HMMA.16816.F32.BF16 R24, R8, R22, R24 ;  /* 0x000000160818723c */ /* 0x000fe20000041818 */
[----:B------:R-:W-:Y:S01]  /*eb50*/  FADD.FTZ R122, R122, R125 ;  /* 0x0000007d7a7a7221 */ /* 0x000fe20000010000 */
[----:B------:R-:W5:Y:S01]  /*eb60*/  MUFU.EX2 R71, R66 ;  /* 0x0000004200477308 */ /* 0x000f620000000800 */
[----:B------:R-:W-:Y:S02]  /*eb70*/  FADD.FTZ R56, R61, R56 ;  /* 0x000000383d387221 */ /* 0x000fe40000010000 */
[----:B------:R-:W-:Y:S02]  /*eb80*/  FADD.FTZ R122, R127, R122 ;  /* 0x0000007a7f7a7221 */ /* 0x000fe40000010000 */
[----:B------:R-:W-:Y:S01]  /*eb90*/  FADD.FTZ R57, R57, R56 ;  /* 0x0000003839397221 */ /* 0x000fe20000010000 */
[----:B------:R-:W1:Y:S01]  /*eba0*/  LDSM.16.MT88.4 R124, [R149+0x4c00] ;  /* 0x004c0000957c783b */ /* 0x000e620000004200 */
[----:B------:R-:W-:Y:S01]  /*ebb0*/  FADD.FTZ R129, R129, R122 ;  /* 0x0000007a81817221 */ /* 0x000fe20000010000 */
[----:B------:R-:W-:Y:S01]  /*ebc0*/  MUFU.EX2 R60, R60 ;  /* 0x0000003c003c7308 */ /* 0x000fe20000000800 */
[----:B------:R-:W-:Y:S01]  /*ebd0*/  FADD.FTZ R54, R54, R57 ;  /* 0x0000003936367221 */ /* 0x000fe20000010000 */
[----:B---3--:R-:W-:Y:S01]  /*ebe0*/  F2FP.BF16.PACK_AB R8, R39, R0 ;  /* 0x000000002708723e */ /* 0x008fe200000010ff */
[----:B------:R-:W-:Y:S01]  /*ebf0*/  FADD.FTZ R129, R116, R129 ;  /* 0x0000008174817221 */ /* 0x000fe20000010000 */
[----:B----4-:R-:W-:Y:S01]  /*ec00*/  F2FP.BF16.PACK_AB R10, R110, R67 ;  /* 0x000000436e0a723e */ /* 0x010fe200000010ff */
[----:B------:R-:W-:-:S02]  /*ec10*/  FADD.FTZ R53, R53, R54 ;  /* 0x0000003635357221 */ /* 0x000fc40000010000 */
[----:B------:R-:W-:Y:S01]  /*ec20*/  FADD.FTZ R128, R128, R129 ;  /* 0x0000008180807221 */ /* 0x000fe20000010000 */
[----:B------:R-:W3:Y:S01]  /*ec30*/  MUFU.EX2 R65, R65 ;  /* 0x0000004100417308 */ /* 0x000ee20000000800 */
[----:B------:R-:W-:Y:S01]  /*ec40*/  FADD.FTZ R52, R52, R53 ;  /* 0x0000003534347221 */ /* 0x000fe20000010000 */
[----:B-----5:R-:W-:Y:S01]  /*ec50*/  F2FP.BF16.PACK_AB R9, R71, R70 ;  /* 0x000000464709723e */ /* 0x020fe200000010ff */
[----:B------:R-:W-:Y:S02]  /*ec60*/  FFMA.FTZ R20, R55, c[0x0][0x23c], -R59 ;  /* 0x00008f0037147a23 */ /* 0x000fe4000001083b */
[----:B------:R-:W-:Y:S02]  /*ec70*/  FADD.FTZ R51, R51, R52 ;  /* 0x0000003433337221 */ /* 0x000fe40000010000 */
[----:B------:R-:W-:Y:S01]  /*ec80*/  FFMA.FTZ R21, R50, c[0x0][0x23c], -R47 ;  /* 0x00008f0032157a23 */ /* 0x000fe2000001082f */
[----:B------:R-:W-:Y:S01]  /*ec90*/  MUFU.EX2 R112, R112 ;  /* 0x0000007000707308 */ /* 0x000fe20000000800 */
[----:B------:R-:W-:-:S02]  /*eca0*/  FADD.FTZ R48, R48, R51 ;  /* 0x0000003330307221 */ /* 0x000fc40000010000 */
[--C-:B------:R-:W-:Y:S02]  /*ecb0*/  FFMA.FTZ R22, R44, c[0x0][0x23c], -R47.reuse ;  /* 0x00008f002c167a23 */ /* 0x100fe4000001082f */
[----:B------:R-:W-:Y:S02]  /*ecc0*/  FADD.FTZ R49, R49, R48 ;  /* 0x0000003031317221 */ /* 0x000fe40000010000 */
[----:B------:R-:W-:Y:S01]  /*ecd0*/  FFMA.FTZ R23, R42, c[0x0][0x23c], -R47 ;  /* 0x00008f002a177a23 */ /* 0x000fe2000001082f */
[----:B---3--:R-:W-:Y:S01]  /*ece0*/  F2FP.BF16.PACK_AB R11, R65, R60 ;  /* 0x0000003c410b723e */ /* 0x008fe200000010ff */
[----:B------:R-:W-:Y:S01]  /*ecf0*/  FADD.FTZ R46, R46, R49 ;  /* 0x000000312e2e7221 */ /* 0x000fe20000010000 */
[----:B------:R-:W3:Y:S01]  /*ed00*/  MUFU.EX2 R83, R76 ;  /* 0x0000004c00537308 */ /* 0x000ee20000000800 */
[----:B------:R-:W-:Y:S02]  /*ed10*/  FADD.FTZ R131, R131, R128 ;  /* 0x0000008083837221 */ /* 0x000fe40000010000 */
[----:B------:R-:W-:-:S02]  /*ed20*/  FADD.FTZ R43, R43, R46 ;  /* 0x0000002e2b2b7221 */ /* 0x000fc40000010000 */
[C---:B--2---:R-:W-:Y:S01]  /*ed30*/  HMMA.16816.F32.BF16 R12, R8.reuse, R32, R12 ;  /* 0x00000020080c723c */ /* 0x044fe2000004180c */
[----:B------:R-:W-:Y:S02]  /*ed40*/  FADD.FTZ R108, R108, R131 ;  /* 0x000000836c6c7221 */ /* 0x000fe40000010000 */
[----:B------:R-:W-:Y:S01]  /*ed50*/  FADD.FTZ R40, R40, R43 ;  /* 0x0000002b28287221 */ /* 0x000fe20000010000 */
[----:B------:R-:W-:Y:S03]  /*ed60*/  MUFU.EX2 R20, R20 ;  /* 0x0000001400147308 */ /* 0x000fe60000000800 */
[----:B------:R-:W-:Y:S01]  /*ed70*/  FFMA.FTZ R32, R45, c[0x0][0x23c], -R47 ;  /* 0x00008f002d207a23 */ /* 0x000fe2000001082f */
[----:B-1----:R-:W-:Y:S01]  /*ed80*/  HMMA.16816.F32.BF16 R28, R8, R4, R28 ;  /* 0x00000004081c723c */ /* 0x002fe2000004181c */
[----:B------:R-:W-:-:S03]  /*ed90*/  FADD.FTZ R41, R41, R40 ;  /* 0x0000002829297221 */ /* 0x000fc60000010000 */
[----:B------:R-:W1:Y:S01]  /*eda0*/  MUFU.EX2 R99, R99 ;  /* 0x0000006300637308 */ /* 0x000e620000000800 */
[----:B------:R-:W-:Y:S02]  /*edb0*/  FADD.FTZ R36, R36, R41 ;  /* 0x0000002924247221 */ /* 0x000fe40000010000 */
[----:B---3--:R-:W-:Y:S01]  /*edc0*/  F2FP.BF16.PACK_AB R4, R83, R112 ;  /* 0x000000705304723e */ /* 0x008fe200000010ff */
[----:B------:R-:W-:Y:S01]  /*edd0*/  HMMA.16816.F32.BF16 R16, R8, R34, R16 ;  /* 0x000000220810723c */ /* 0x000fe20000041810 */
[----:B------:R-:W-:-:S03]  /*ede0*/  FADD.FTZ R3, R3, R36 ;  /* 0x0000002403037221 */ /* 0x000fc60000010000 */
[----:B------:R-:W-:Y:S01]  /*edf0*/  MUFU.EX2 R21, R21 ;  /* 0x0000001500157308 */ /* 0x000fe20000000800 */
[----:B------:R-:W-:-:S03]  /*ee00*/  FADD.FTZ R3, R2, R3 ;  /* 0x0000000302037221 */ /* 0x000fc60000010000 */
[----:B------:R-:W-:Y:S01]  /*ee10*/  HMMA.16816.F32.BF16 R24, R8, R6, R24 ;  /* 0x000000060818723c */ /* 0x000fe20000041818 */
[----:B------:R-:W-:-:S03]  /*ee20*/  FADD.FTZ R0, R0, R3 ;  /* 0x0000000300007221 */ /* 0x000fc60000010000 */
[----:B------:R-:W2:Y:S01]  /*ee30*/  MUFU.EX2 R22, R22 ;  /* 0x0000001600167308 */ /* 0x000ea20000000800 */
[----:B------:R-:W-:Y:S02]  /*ee40*/  FADD.FTZ R0, R39, R0 ;  /* 0x0000000027007221 */ /* 0x000fe40000010000 */
[----:B------:R-:W-:Y:S01]  /*ee50*/  FADD.FTZ R9, R137, R108 ;  /* 0x0000006c89097221 */ /* 0x000fe20000010000 */
[----:B-1----:R-:W-:Y:S01]  /*ee60*/  F2FP.BF16.PACK_AB R6, R99, R20 ;  /* 0x000000146306723e */ /* 0x002fe200000010ff */
[----:B------:R-:W-:Y:S01]  /*ee70*/  FADD.FTZ R3, R67, R0 ;  /* 0x0000000043037221 */ /* 0x000fe20000010000 */
[----:B------:R-:W-:Y:S01]  /*ee80*/  MOV R67, R37 ;  /* 0x0000002500437202 */ /* 0x000fe20000000f00 */
[----:B------:R-:W-:Y:S01]  /*ee90*/  FADD.FTZ R82, R82, R9 ;  /* 0x0000000952527221 */ /* 0x000fe20000010000 */
[----:B------:R-:W-:Y:S01]  /*eea0*/  MUFU.EX2 R23, R23 ;  /* 0x0000001700177308 */ /* 0x000fe20000000800 */
[----:B------:R-:W-:Y:S02]  /*eeb0*/  FADD.FTZ R3, R110, R3 ;  /* 0x000000036e037221 */ /* 0x000fe40000010000 */
[----:B------:R-:W-:-:S02]  /*eec0*/  FADD.FTZ R141, R141, R82 ;  /* 0x000000528d8d7221 */ /* 0x000fc40000010000 */
[----:B------:R-:W-:Y:S02]  /*eed0*/  FADD.FTZ R112, R112, R3 ;  /* 0x0000000370707221 */ /* 0x000fe40000010000 */
[----:B------:R-:W-:Y:S01]  /*eee0*/  FADD.FTZ R70, R70, R141 ;  /* 0x0000008d46467221 */ /* 0x000fe20000010000 */
[----:B------:R-:W1:Y:S01]  /*eef0*/  MUFU.EX2 R32, R32 ;  /* 0x0000002000207308 */ /* 0x000e620000000800 */
[----:B--2---:R-:W-:Y:S01]  /*ef00*/  F2FP.BF16.PACK_AB R5, R22, R21 ;  /* 0x000000151605723e */ /* 0x004fe200000010ff */
[----:B------:R-:W-:Y:S02]  /*ef10*/  FADD.FTZ R83, R83, R112 ;  /* 0x0000007053537221 */ /* 0x000fe40000010000 */
[----:B------:R-:W-:Y:S02]  /*ef20*/  FADD.FTZ R71, R71, R70 ;  /* 0x0000004647477221 */ /* 0x000fe40000010000 */
[----:B------:R-:W-:Y:S02]  /*ef30*/  FADD.FTZ R20, R20, R83 ;  /* 0x0000005314147221 */ /* 0x000fe40000010000 */
[----:B------:R-:W-:-:S02]  /*ef40*/  FADD.FTZ R0, R60, R71 ;  /* 0x000000473c007221 */ /* 0x000fc40000010000 */
[----:B------:R-:W-:Y:S02]  /*ef50*/  FADD.FTZ R99, R99, R20 ;  /* 0x0000001463637221 */ /* 0x000fe40000010000 */
[----:B------:R-:W-:Y:S01]  /*ef60*/  FADD.FTZ R0, R65, R0 ;  /* 0x0000000041007221 */ /* 0x000fe20000010000 */
[----:B------:R-:W-:Y:S02]  /*ef70*/  MOV R65, R38 ;  /* 0x0000002600417202 */ /* 0x000fe40000000f00 */
[----:B-1----:R-:W-:Y:S01]  /*ef80*/  F2FP.BF16.PACK_AB R7, R32, R23 ;  /* 0x000000172007723e */ /* 0x002fe200000010ff */
[----:B------:R-:W-:-:S04]  /*ef90*/  FADD.FTZ R21, R21, R0 ;  /* 0x0000000015157221 */ /* 0x000fc80000010000 */
[----:B------:R-:W-:Y:S02]  /*efa0*/  FADD.FTZ R22, R22, R21 ;  /* 0x0000001516167221 */ /* 0x000fe40000010000 */
[----:B------:R-:W-:Y:S02]  /*efb0*/  HMMA.16816.F32.BF16 R136, R4, R132, R12 ;  /* 0x000000840488723c */ /* 0x000fe4000004180c */
[----:B------:R-:W-:-:S04]  /*efc0*/  FADD.FTZ R23, R23, R22 ;  /* 0x0000001617177221 */ /* 0x000fc80000010000 */
[----:B------:R-:W-:Y:S02]  /*efd0*/  FADD.FTZ R101, R32, R23 ;  /* 0x0000001720657221 */ /* 0x000fe40000010000 */
[C---:B------:R-:W-:Y:S08]  /*efe0*/  HMMA.16816.F32.BF16 R128, R4.reuse, R124, R28 ;  /* 0x0000007c0480723c */ /* 0x040ff0000004181c */
[C---:B------:R-:W-:Y:S08]  /*eff0*/  HMMA.16816.F32.BF16 R132, R4.reuse, R134, R16 ;  /* 0x000000860484723c */ /* 0x040ff00000041810 */
[----:B------:R-:W-:Y:S08]  /*f000*/  HMMA.16816.F32.BF16 R124, R4, R126, R24 ;  /* 0x0000007e047c723c */ /* 0x000ff00000041818 */
.L_x_4664:
        /* <DEDUP_REMOVED lines=8> */
.L_x_4676:
        /* <DEDUP_REMOVED lines=64> */
.L_x_4673:
        /* <DEDUP_REMOVED lines=19> */
[----:B------:R-:W-:Y:S02]  /*f5c0*/  @!P2 MOV R98, c[0x0][0x1a4] ;  /* 0x000069000062aa02 */ /* 0x000fe40000000f00 */
[-C--:B------:R-:W-:Y:S02]  /*f5d0*/  @!P2 LEA.HI.X R161, R155, R151.reuse, R100, 0x1, P3 ;  /* 0x000000979ba1a211 */ /* 0x080fe400018f0c64 */
        /* <DEDUP_REMOVED lines=29> */
[----:B------:R-:W-:Y:S08]  /*f7b0*/  LDSM.16.M88.4 R20, [R92] ;  /* 0x000000005c14783b */ /* 0x000ff00000000200 */
[----:B------:R-:W-:Y:S08]  /*f7c0*/  LDSM.16.M88.4 R24, [R94+0x1800] ;  /* 0x001800005e18783b */ /* 0x000ff00000000200 */
[----:B------:R-:W2:Y:S08]  /*f7d0*/  LDSM.16.M88.4 R40, [R94+0x1c00] ;  /* 0x001c00005e28783b */ /* 0x000eb00000000200 */
[----:B------:R-:W-:Y:S08]  /*f7e0*/  LDSM.16.M88.4 R32, [R91] ;  /* 0x000000005b20783b */ /* 0x000ff00000000200 */
[----:B------:R-:W3:Y:S08]  /*f7f0*/  LDSM.16.M88.4 R36, [R90] ;  /* 0x000000005a24783b */ /* 0x000ef00000000200 */
[----:B------:R-:W4:Y:S08]  /*f800*/  LDSM.16.M88.4 R52, [R94+0x2000] ;  /* 0x002000005e34783b */ /* 0x000f300000000200 */
[----:B------:R-:W5:Y:S08]  /*f810*/  LDSM.16.M88.4 R48, [R94+0x2400] ;  /* 0x002400005e30783b */ /* 0x000f700000000200 */
[----:B------:R-:W-:Y:S08]  /*f820*/  LDSM.16.M88.4 R56, [R94+0x2800] ;  /* 0x002800005e38783b */ /* 0x000ff00000000200 */
[----:B------:R-:W1:Y:S08]  /*f830*/  LDSM.16.M88.4 R76, [R94+0x2c00] ;  /* 0x002c00005e4c783b */ /* 0x000e700000000200 */
[----:B------:R-:W-:Y:S08]  /*f840*/  LDSM.16.M88.4 R80, [R87] ;  /* 0x000000005750783b */ /* 0x000ff00000000200 */
[----:B------:R-:W1:Y:S01]  /*f850*/  LDSM.16.M88.4 R72, [R86] ;  /* 0x000000005648783b */ /* 0x000e620000000200 */
        /* <DEDUP_REMOVED lines=45> */
[----:B------:R-:W5:Y:S03]  /*fb30*/  LDSM.16.M88.4 R32, [R89] ;  /* 0x000000005920783b */ /* 0x000f660000000200 */
        /* <DEDUP_REMOVED lines=26> */
[----:B------:R-:W5:Y:S01]  /*fce0*/  LDSM.16.M88.4 R40, [R88] ;  /* 0x000000005828783b */ /* 0x000f620000000200 */
        /* <DEDUP_REMOVED lines=157> */
.L_x_4675:
[----:B------:R2:W-:Y:S01]  /*106c0*/  @P2 STS [R121+0x1000], RZ ;  /* 0x001000ff79002388 */ /* 0x0005e20000000800 */
[CC--:B------:R-:W-:Y:S01]  /*106d0*/  LEA R74, P5, R71.reuse, R146.reuse, 0x1 ;  /* 0x00000092474a7211 */ /* 0x0c0fe200078a08ff */
[----:B------:R-:W-:Y:S01]  /*106e0*/  @!P2 IMAD.MOV.U32 R69, RZ, RZ, c[0x0][0x19c] ;  /* 0x00006700ff45a624 */ /* 0x000fe200078e00ff */
[-C--:B------:R-:W-:Y:S01]  /*106f0*/  @!P2 IADD3 R66, P0, R140, R71.reuse, RZ ;  /* 0x000000478c42a210 */ /* 0x080fe20007f1e0ff */
[----:B------:R2:W-:Y:S01]  /*10700*/  @P2 STS [R121+0x1004], RZ ;  /* 0x001004ff79002388 */ /* 0x0005e20000000800 */
[----:B------:R-:W-:Y:S01]  /*10710*/  @!P2 LEA R67, P3, R68, R71, 0x6 ;  /* 0x000000474443a211 */ /* 0x000fe200078630ff */
        /* <DEDUP_REMOVED lines=38> */
.L_x_4674:
        /* <DEDUP_REMOVED lines=17> */
[C---:B------:R-:W-:Y:S05]  /*10a90*/  IADD3 R77, R71.reuse, 0x29, RZ ;  /* 0x00000029474d7810 */ /* 0x040fea0007ffe0ff */
[----:B------:R-:W5:Y:S10]  /*10aa0*/  I2F R74, R74 ;  /* 0x0000004a004a7306 */ /* 0x000f740000201400 */
[----:B------:R-:W1:Y:S10]  /*10ab0*/  I2F R76, R76 ;  /* 0x0000004c004c7306 */ /* 0x000e740000201400 */
[----:B------:R1:W-:Y:S10]  /*10ac0*/  I2F R80, R75 ;  /* 0x0000004b00507306 */ /* 0x0003f40000201400 */
[----:B------:R-:W2:Y:S10]  /*10ad0*/  I2F R78, R78 ;  /* 0x0000004e004e7306 */ /* 0x000eb40000201400 */
[----:B------:R2:W2:Y:S01]  /*10ae0*/  I2F R82, R73 ;  /* 0x0000004900527306 */ /* 0x0004a20000201400 */
[C---:B-1----:R-:W-:Y:S09]  /*10af0*/  IADD3 R75, R71.reuse, 0x30, RZ ;  /* 0x00000030474b7810 */ /* 0x042ff20007ffe0ff */
[----:B------:R1:W1:Y:S10]  /*10b00*/  I2F R98, R83 ;  /* 0x0000005300627306 */ /* 0x0002740000201400 */
[----:B------:R3:W3:Y:S01]  /*10b10*/  I2F R100, R81 ;  /* 0x0000005100647306 */ /* 0x0006e20000201400 */
[C---:B--2---:R-:W-:Y:S09]  /*10b20*/  IADD3 R73, R71.reuse, 0x31, RZ ;  /* 0x0000003147497810 */ /* 0x044ff20007ffe0ff */
[----:B------:R2:W2:Y:S01]  /*10b30*/  I2F R102, R79 ;  /* 0x0000004f00667306 */ /* 0x0004a20000201400 */
[C---:B-1----:R-:W-:Y:S09]  /*10b40*/  IADD3 R83, R71.reuse, 0x38, RZ ;  /* 0x0000003847537810 */ /* 0x042ff20007ffe0ff */
[----:B------:R1:W1:Y:S01]  /*10b50*/  I2F R104, R77 ;  /* 0x0000004d00687306 */ /* 0x0002620000201400 */
[C---:B---3--:R-:W-:Y:S09]  /*10b60*/  IADD3 R81, R71.reuse, 0x39, RZ ;  /* 0x0000003947517810 */ /* 0x048ff20007ffe0ff */
[----:B------:R3:W3:Y:S01]  /*10b70*/  I2F R106, R75 ;  /* 0x0000004b006a7306 */ /* 0x0006e20000201400 */
[C---:B--2---:R-:W-:Y:S09]  /*10b80*/  IADD3 R79, R71.reuse, 0x40, RZ ;  /* 0x00000040474f7810 */ /* 0x044ff20007ffe0ff */
[----:B------:R2:W2:Y:S01]  /*10b90*/  I2F R108, R73 ;  /* 0x00000049006c7306 */ /* 0x0004a20000201400 */
[C---:B-1----:R-:W-:Y:S09]  /*10ba0*/  IADD3 R77, R71.reuse, 0x41, RZ ;  /* 0x00000041474d7810 */ /* 0x042ff20007ffe0ff */
[----:B------:R-:W1:Y:S01]  /*10bb0*/  I2F R110, R83 ;  /* 0x00000053006e7306 */ /* 0x000e620000201400 */
[C---:B---3--:R-:W-:Y:S09]  /*10bc0*/  IADD3 R75, R71.reuse, 0x48, RZ ;  /* 0x00000048474b7810 */ /* 0x048ff20007ffe0ff */
[----:B------:R-:W3:Y:S01]  /*10bd0*/  I2F R112, R81 ;  /* 0x0000005100707306 */ /* 0x000ee20000201400 */
[----:B--2---:R-:W-:Y:S09]  /*10be0*/  IADD3 R73, R71, 0x49, RZ ;  /* 0x0000004947497810 */ /* 0x004ff20007ffe0ff */
[----:B------:R-:W2:Y:S10]  /*10bf0*/  I2F R114, R79 ;  /* 0x0000004f00727306 */ /* 0x000eb40000201400 */
[----:B------:R-:W1:Y:S10]  /*10c00*/  I2F R116, R77 ;  /* 0x0000004d00747306 */ /* 0x000e740000201400 */
[----:B------:R-:W1:Y:S10]  /*10c10*/  I2F R118, R75 ;  /* 0x0000004b00767306 */ /* 0x000e740000201400 */
[----:B------:R-:W1:Y:S10]  /*10c20*/  I2F R120, R73 ;  /* 0x0000004900787306 */ /* 0x000e740000201400 */
[----:B------:R-:W1:Y:S01]  /*10c30*/  I2F R66, R66 ;  /* 0x0000004200427306 */ /* 0x000e620000201400 */
[CC--:B------:R-:W-:Y:S02]  /*10c40*/  FFMA.FTZ R0, R97.reuse, R69.reuse, R0 ;  /* 0x0000004561007223 */ /* 0x0c0fe40000010000 */
[C---:B------:R-:W-:Y:S02]  /*10c50*/  FFMA.FTZ R2, R97.reuse, R69, R2 ;  /* 0x0000004561027223 */ /* 0x040fe40000010002 */
[CC--:B------:R-:W-:Y:S01]  /*10c60*/  FFMA.FTZ R3, R97.reuse, R70.reuse, R3 ;  /* 0x0000004661037223 */ /* 0x0c0fe20000010003 */
[----:B------:R-:W-:Y:S01]  /*10c70*/  FMNMX.FTZ R68, R0, R109, !PT ;  /* 0x0000006d00447209 */ /* 0x000fe20007810000 */
[C---:B------:R-:W-:Y:S01]  /*10c80*/  FFMA.FTZ R4, R97.reuse, R70, R4 ;  /* 0x0000004661047223 */ /* 0x040fe20000010004 */
[----:B------:R-:W-:Y:S01]  /*10c90*/  FMNMX.FTZ R67, R2, R107, !PT ;  /* 0x0000006b02437209 */ /* 0x000fe20007810000 */
[----:B----4-:R-:W-:Y:S01]  /*10ca0*/  FFMA.FTZ R5, R97, R72, R5 ;  /* 0x0000004861057223 */ /* 0x010fe20000010005 */
[----:B------:R-:W-:Y:S01]  /*10cb0*/  FMNMX.FTZ R68, R3, R68, !PT ;  /* 0x0000004403447209 */ /* 0x000fe20007810000 */
[C---:B------:R-:W-:Y:S01]  /*10cc0*/  FFMA.FTZ R6, R97.reuse, R72, R6 ;  /* 0x0000004861067223 */ /* 0x040fe20000010006 */
[----:B------:R-:W-:Y:S01]  /*10cd0*/  FMNMX.FTZ R67, R4, R67, !PT ;  /* 0x0000004304437209 */ /* 0x000fe20007810000 */
[----:B-----5:R-:W-:Y:S01]  /*10ce0*/  FFMA.FTZ R7, R97, R74, R7 ;  /* 0x0000004a61077223 */ /* 0x020fe20000010007 */
[----:B------:R-:W-:Y:S01]  /*10cf0*/  FMNMX.FTZ R152, R5, R68, !PT ;  /* 0x0000004405987209 */ /* 0x000fe20007810000 */
[C---:B------:R-:W-:Y:S01]  /*10d00*/  FFMA.FTZ R8, R97.reuse, R74, R8 ;  /* 0x0000004a61087223 */ /* 0x040fe20000010008 */
[----:B------:R4:W5:Y:S01]  /*10d10*/  I2F R68, R65 ;  /* 0x0000004100447306 */ /* 0x0009620000201400 */
        /* <DEDUP_REMOVED lines=27> */
[----:B------:R-:W-:Y:S01]  /*10ed0*/  FFMA.FTZ R22, R97, R102, R22 ;  /* 0x0000006661167223 */ /* 0x000fe20000010016 */
[----:B------:R-:W-:Y:S01]  /*10ee0*/  IADD3 R67, R71, 0x58, RZ ;  /* 0x0000005847437810 */ /* 0x000fe20007ffe0ff */
[----:B------:R-:W-:Y:S01]  /*10ef0*/  FFMA.FTZ R23, R97, R104, R23 ;  /* 0x0000006861177223 */ /* 0x000fe20000010017 */
[----:B------:R-:W-:Y:S01]  /*10f00*/  FMNMX.FTZ R152, R21, R152, !PT ;  /* 0x0000009815987209 */ /* 0x000fe20007810000 */
[C---:B------:R-:W-:Y:S01]  /*10f10*/  FFMA.FTZ R24, R97.reuse, R104, R24 ;  /* 0x0000006861187223 */ /* 0x040fe20000010018 */
[----:B------:R5:W5:Y:S01]  /*10f20*/  I2F R70, R67 ;  /* 0x0000004300467306 */ /* 0x000b620000201400 */
[----:B------:R-:W-:Y:S01]  /*10f30*/  FFMA.FTZ R25, R97, R106, R25 ;  /* 0x0000006a61197223 */ /* 0x000fe20000010019 */
[----:B------:R-:W-:Y:S01]  /*10f40*/  FMNMX.FTZ R152, R23, R152, !PT ;  /* 0x0000009817987209 */ /* 0x000fe20007810000 */
[----:B------:R-:W-:Y:S01]  /*10f50*/  FFMA.FTZ R26, R97, R106, R26 ;  /* 0x0000006a611a7223 */ /* 0x000fe2000001001a */
[----:B----4-:R-:W-:Y:S01]  /*10f60*/  IADD3 R65, R71, 0x59, RZ ;  /* 0x0000005947417810 */ /* 0x010fe20007ffe0ff */
[----:B------:R-:W-:Y:S01]  /*10f70*/  FFMA.FTZ R27, R97, R108, R27 ;  /* 0x0000006c611b7223 */ /* 0x000fe2000001001b */
[----:B------:R-:W-:Y:S01]  /*10f80*/  FMNMX.FTZ R152, R25, R152, !PT ;  /* 0x0000009819987209 */ /* 0x000fe20007810000 */
[C---:B------:R-:W-:Y:S01]  /*10f90*/  FFMA.FTZ R28, R97.reuse, R108, R28 ;  /* 0x0000006c611c7223 */ /* 0x040fe2000001001c */
[----:B------:R-:W-:Y:S01]  /*10fa0*/  FMNMX.FTZ R153, R20, R153, !PT ;  /* 0x0000009914997209 */ /* 0x000fe20007810000 */
[CC--:B-1----:R-:W-:Y:S01]  /*10fb0*/  FFMA.FTZ R29, R97.reuse, R110.reuse, R29 ;  /* 0x0000006e611d7223 */ /* 0x0c2fe2000001001d */
[----:B------:R-:W1:Y:S01]  /*10fc0*/  I2F R72, R65 ;  /* 0x0000004100487306 */ /* 0x000e620000201400 */
[C---:B------:R-:W-:Y:S01]  /*10fd0*/  FFMA.FTZ R30, R97.reuse, R110, R30 ;  /* 0x0000006e611e7223 */ /* 0x040fe2000001001e */
[----:B------:R-:W-:Y:S01]  /*10fe0*/  FMNMX.FTZ R153, R22, R153, !PT ;  /* 0x0000009916997209 */ /* 0x000fe20007810000 */
[----:B---3--:R-:W-:Y:S01]  /*10ff0*/  FFMA.FTZ R31, R97, R112, R31 ;  /* 0x00000070611f7223 */ /* 0x008fe2000001001f */
[----:B------:R-:W-:Y:S01]  /*11000*/  FMNMX.FTZ R152, R27, R152, !PT ;  /* 0x000000981b987209 */ /* 0x000fe20007810000 */
[C---:B------:R-:W-:Y:S01]  /*11010*/  FFMA.FTZ R32, R97.reuse, R112, R32 ;  /* 0x0000007061207223 */ /* 0x040fe20000010020 */
[----:B------:R-:W-:Y:S01]  /*11020*/  FMNMX.FTZ R153, R24, R153, !PT ;  /* 0x0000009918997209 */ /* 0x000fe20007810000 */
[----:B--2---:R-:W-:Y:S01]  /*11030*/  FFMA.FTZ R33, R97, R114, R33 ;  /* 0x0000007261217223 */ /* 0x004fe20000010021 */
        /* <DEDUP_REMOVED lines=19> */
[----:B-----5:R-:W-:Y:S01]  /*11170*/  FFMA.FTZ R43, R97, R68, R43 ;  /* 0x00000044612b7223 */ /* 0x020fe2000001002b */
[----:B------:R-:W-:Y:S01]  /*11180*/  FMNMX.FTZ R152, R39, R152, !PT ;  /* 0x0000009827987209 */ /* 0x000fe20007810000 */
[----:B------:R-:W-:Y:S01]  /*11190*/  FFMA.FTZ R44, R97, R68, R44 ;  /* 0x00000044612c7223 */ /* 0x000fe2000001002c */
[----:B------:R-:W-:Y:S01]  /*111a0*/  IADD3 R67, R71, 0x60, RZ ;  /* 0x0000006047437810 */ /* 0x000fe20007ffe0ff */
[----:B------:R-:W-:Y:S01]  /*111b0*/  FFMA.FTZ R45, R97, R70, R45 ;  /* 0x00000046612d7223 */ /* 0x000fe2000001002d */
[----:B------:R-:W-:Y:S01]  /*111c0*/  FMNMX.FTZ R152, R41, R152, !PT ;  /* 0x0000009829987209 */ /* 0x000fe20007810000 */
[C---:B------:R-:W-:Y:S01]  /*111d0*/  FFMA.FTZ R46, R97.reuse, R70, R46 ;  /* 0x00000046612e7223 */ /* 0x040fe2000001002e */
[----:B------:R2:W3:Y:S01]  /*111e0*/  I2F R74, R67 ;  /* 0x00000043004a7306 */ /* 0x0004e20000201400 */
[----:B-1----:R-:W-:Y:S01]  /*111f0*/  FFMA.FTZ R47, R97, R72, R47 ;  /* 0x00000048612f7223 */ /* 0x002fe2000001002f */
[----:B------:R-:W-:Y:S01]  /*11200*/  FMNMX.FTZ R152, R43, R152, !PT ;  /* 0x000000982b987209 */ /* 0x000fe20007810000 */
[----:B------:R-:W-:Y:S01]  /*11210*/  FFMA.FTZ R48, R97, R72, R48 ;  /* 0x0000004861307223 */ /* 0x000fe20000010030 */
[----:B------:R-:W-:Y:S02]  /*11220*/  FMNMX.FTZ R153, R36, R153, !PT ;  /* 0x0000009924997209 */ /* 0x000fe40007810000 */
[----:B------:R-:W-:Y:S02]  /*11230*/  FMNMX.FTZ R152, R45, R152, !PT ;  /* 0x000000982d987209 */ /* 0x000fe40007810000 */
[----:B------:R-:W-:Y:S02]  /*11240*/  FMNMX.FTZ R153, R38, R153, !PT ;  /* 0x0000009926997209 */ /* 0x000fe40007810000 */
[----:B------:R-:W-:Y:S02]  /*11250*/  FMNMX.FTZ R152, R47, R152, !PT ;  /* 0x000000982f987209 */ /* 0x000fe40007810000 */
[C---:B------:R-:W-:Y:S02]  /*11260*/  IADD3 R65, R71.reuse, 0x61, RZ ;  /* 0x0000006147417810 */ /* 0x040fe40007ffe0ff */
[----:B------:R-:W-:Y:S02]  /*11270*/  FMNMX.FTZ R153, R40, R153, !PT ;  /* 0x0000009928997209 */ /* 0x000fe40007810000 */
[----:B------:R-:W1:Y:S02]  /*11280*/  I2F R76, R65 ;  /* 0x00000041004c7306 */ /* 0x000e640000201400 */
[----:B------:R-:W-:Y:S04]  /*11290*/  FMNMX.FTZ R153, R42, R153, !PT ;  /* 0x000000992a997209 */ /* 0x000fe80007810000 */
[----:B------:R-:W-:Y:S02]  /*112a0*/  FMNMX.FTZ R153, R44, R153, !PT ;  /* 0x000000992c997209 */ /* 0x000fe40007810000 */
[----:B--2---:R-:W-:Y:S01]  /*112b0*/  IADD3 R67, R71, 0x68, RZ ;  /* 0x0000006847437810 */ /* 0x004fe20007ffe0ff */
[CC--:B---3--:R-:W-:Y:S01]  /*112c0*/  FFMA.FTZ R49, R97.reuse, R74.reuse, R49 ;  /* 0x0000004a61317223 */ /* 0x0c8fe20000010031 */
[----:B------:R-:W-:Y:S01]  /*112d0*/  FMNMX.FTZ R153, R46, R153, !PT ;  /* 0x000000992e997209 */ /* 0x000fe20007810000 */
[----:B------:R-:W-:Y:S01]  /*112e0*/  FFMA.FTZ R50, R97, R74, R50 ;  /* 0x0000004a61327223 */ /* 0x000fe20000010032 */
[----:B------:R2:W3:Y:S02]  /*112f0*/  I2F R78, R67 ;  /* 0x00000043004e7306 */ /* 0x0004e40000201400 */
[----:B------:R-:W-:Y:S02]  /*11300*/  FMNMX.FTZ R152, R49, R152, !PT ;  /* 0x0000009831987209 */ /* 0x000fe40007810000 */
[----:B------:R-:W-:Y:S04]  /*11310*/  FMNMX.FTZ R153, R48, R153, !PT ;  /* 0x0000009930997209 */ /* 0x000fe80007810000 */
[----:B------:R-:W-:Y:S01]  /*11320*/  FMNMX.FTZ R153, R50, R153, !PT ;  /* 0x0000009932997209 */ /* 0x000fe20007810000 */
[-C--:B-1----:R-:W-:Y:S01]  /*11330*/  FFMA.FTZ R51, R97, R76.reuse, R51 ;  /* 0x0000004c61337223 */ /* 0x082fe20000010033 */
[----:B------:R-:W-:Y:S01]  /*11340*/  IADD3 R65, R71, 0x69, RZ ;  /* 0x0000006947417810 */ /* 0x000fe20007ffe0ff */
[----:B------:R-:W-:Y:S03]  /*11350*/  FFMA.FTZ R52, R97, R76, R52 ;  /* 0x0000004c61347223 */ /* 0x000fe60000010034 */
[----:B------:R1:W4:Y:S01]  /*11360*/  I2F R80, R65 ;  /* 0x0000004100507306 */ /* 0x0003220000201400 */
[----:B------:R-:W-:Y:S02]  /*11370*/  FMNMX.FTZ R152, R51, R152, !PT ;  /* 0x0000009833987209 */ /* 0x000fe40007810000 */
[----:B------:R-:W-:Y:S02]  /*11380*/  FMNMX.FTZ R153, R52, R153, !PT ;  /* 0x0000009934997209 */ /* 0x000fe40007810000 */
[----:B--2---:R-:W-:Y:S01]  /*11390*/  IADD3 R67, R71, 0x70, RZ ;  /* 0x0000007047437810 */ /* 0x004fe20007ffe0ff */
[CC--:B---3--:R-:W-:Y:S02]  /*113a0*/  FFMA.FTZ R53, R97.reuse, R78.reuse, R53 ;  /* 0x0000004e61357223 */ /* 0x0c8fe40000010035 */
[----:B------:R-:W-:Y:S02]  /*113b0*/  FFMA.FTZ R54, R97, R78, R54 ;  /* 0x0000004e61367223 */ /* 0x000fe40000010036 */
[----:B------:R2:W3:Y:S01]  /*113c0*/  I2F R82, R67 ;  /* 0x0000004300527306 */ /* 0x0004e20000201400 */
[----:B------:R-:W-:Y:S02]  /*113d0*/  FMNMX.FTZ R152, R53, R152, !PT ;  /* 0x0000009835987209 */ /* 0x000fe40007810000 */
[----:B------:R-:W-:Y:S02]  /*113e0*/  FMNMX.FTZ R153, R54, R153, !PT ;  /* 0x0000009936997209 */ /* 0x000fe40007810000 */
[----:B-1----:R-:W-:Y:S01]  /*113f0*/  IADD3 R65, R71, 0x71, RZ ;  /* 0x0000007147417810 */ /* 0x002fe20007ffe0ff */
[CC--:B----4-:R-:W-:Y:S02]  /*11400*/  FFMA.FTZ R55, R97.reuse, R80.reuse, R55 ;  /* 0x0000005061377223 */ /* 0x0d0fe40000010037 */
[----:B------:R-:W-:Y:S02]  /*11410*/  FFMA.FTZ R56, R97, R80, R56 ;  /* 0x0000005061387223 */ /* 0x000fe40000010038 */
[----:B------:R1:W4:Y:S01]  /*11420*/  I2F R66, R65 ;  /* 0x0000004100427306 */ /* 0x0003220000201400 */
[----:B------:R-:W-:Y:S02]  /*11430*/  FMNMX.FTZ R152, R55, R152, !PT ;  /* 0x0000009837987209 */ /* 0x000fe40007810000 */
[----:B--2---:R-:W-:Y:S01]  /*11440*/  IADD3 R67, R71, 0x78, RZ ;  /* 0x0000007847437810 */ /* 0x004fe20007ffe0ff */
[CC--:B---3--:R-:W-:Y:S02]  /*11450*/  FFMA.FTZ R57, R97.reuse, R82.reuse, R57 ;  /* 0x0000005261397223 */ /* 0x0c8fe40000010039 */
[----:B------:R-:W-:Y:S04]  /*11460*/  FFMA.FTZ R58, R97, R82, R58 ;  /* 0x00000052613a7223 */ /* 0x000fe8000001003a */
[----:B------:R-:W2:Y:S01]  /*11470*/  I2F R68, R67 ;  /* 0x0000004300447306 */ /* 0x000ea20000201400 */
[----:B------:R-:W-:Y:S02]  /*11480*/  FMNMX.FTZ R152, R57, R152, !PT ;  /* 0x0000009839987209 */ /* 0x000fe40007810000 */
[----:B-1----:R-:W-:Y:S01]  /*11490*/  IADD3 R65, R71, 0x79, RZ ;  /* 0x0000007947417810 */ /* 0x002fe20007ffe0ff */
[CC--:B----4-:R-:W-:Y:S02]  /*114a0*/  FFMA.FTZ R59, R97.reuse, R66.reuse, R59 ;  /* 0x00000042613b7223 */ /* 0x0d0fe4000001003b */
[----:B------:R-:W-:Y:S04]  /*114b0*/  FFMA.FTZ R60, R97, R66, R60 ;  /* 0x00000042613c7223 */ /* 0x000fe8000001003c */
[----:B------:R1:W3:Y:S01]  /*114c0*/  I2F R70, R65 ;  /* 0x0000004100467306 */ /* 0x0002e20000201400 */
[----:B------:R-:W-:Y:S01]  /*114d0*/  FMNMX.FTZ R66, R59, R152, !PT ;  /* 0x000000983b427209 */ /* 0x000fe20007810000 */
[CC--:B--2---:R-:W-:Y:S02]  /*114e0*/  FFMA.FTZ R61, R97.reuse, R68.reuse, R61 ;  /* 0x00000044613d7223 */ /* 0x0c4fe4000001003d */
[----:B------:R-:W-:Y:S03]  /*114f0*/  FFMA.FTZ R62, R97, R68, R62 ;  /* 0x00000044613e7223 */ /* 0x000fe6000001003e */
[----:B------:R-:W-:Y:S02]  /*11500*/  FMNMX.FTZ R68, R61, R66, !PT ;  /* 0x000000423d447209 */ /* 0x000fe40007810000 */
[----:B-1----:R-:W-:Y:S01]  /*11510*/  FMNMX.FTZ R65, R56, R153, !PT ;  /* 0x0000009938417209 */ /* 0x002fe20007810000 */
[CC--:B---3--:R-:W-:Y:S02]  /*11520*/  FFMA.FTZ R63, R97.reuse, R70.reuse, R63 ;  /* 0x00000046613f7223 */ /* 0x0c8fe4000001003f */
[----:B------:R-:W-:Y:S01]  /*11530*/  FFMA.FTZ R64, R97, R70, R64 ;  /* 0x0000004661407223 */ /* 0x000fe20000010040 */
[----:B------:R-:W-:Y:S02]  /*11540*/  FMNMX.FTZ R65, R58, R65, !PT ;  /* 0x000000413a417209 */ /* 0x000fe40007810000 */
[----:B------:R-:W-:Y:S02]  /*11550*/  FMNMX.FTZ R152, R63, R68, !PT ;  /* 0x000000443f987209 */ /* 0x000fe40007810000 */
[----:B------:R-:W-:Y:S03]  /*11560*/  FMNMX.FTZ R65, R60, R65, !PT ;  /* 0x000000413c417209 */ /* 0x000fe60007810000 */
[----:B------:R-:W1:Y:S01]  /*11570*/  SHFL.BFLY PT, R67, R152, 0x2, 0x1f ;  /* 0x0c401f0098437f89 */ /* 0x000e6200000e0000 */
        /* <DEDUP_REMOVED lines=13> */
[----:B------:R-:W-:Y:S01]  /*11650*/  FMUL.FTZ R72, R69, c[0x0][0x23c] ;  /* 0x00008f0045487a20 */ /* 0x000fe20000410000 */
[----:B--2---:R-:W-:Y:S03]  /*11660*/  FMNMX.FTZ R67, R68, R67, !PT ;  /* 0x0000004344437209 */ /* 0x004fe60007810000 */
[----:B------:R-:W1:Y:S01]  /*11670*/  MUFU.EX2 R69, R72 ;  /* 0x0000004800457308 */ /* 0x000e620000000800 */
[--C-:B------:R-:W-:Y:S01]  /*11680*/  FFMA.FTZ R180, R5, c[0x0][0x23c], -R66.reuse ;  /* 0x00008f0005b47a23 */ /* 0x100fe20000010842 */
[----:B------:R-:W-:Y:S01]  /*11690*/  FSETP.NEU.FTZ.AND P0, PT, R67, -INF , PT ;  /* 0xff8000004300780b */ /* 0x000fe20003f1d000 */
        /* <DEDUP_REMOVED lines=10> */
[----:B------:R-:W2:Y:S01]  /*11740*/  MUFU.EX2 R165, R165 ;  /* 0x000000a500a57308 */ /* 0x000ea20000000800 */
[--C-:B------:R-:W-:Y:S01]  /*11750*/  FFMA.FTZ R157, R21, c[0x0][0x23c], -R66.reuse ;  /* 0x00008f00159d7a23 */ /* 0x100fe20000010842 */
[----:B------:R-:W-:Y:S01]  /*11760*/  FSEL R3, R3, RZ, P0 ;  /* 0x000000ff03037208 */ /* 0x000fe20000000000 */
[--C-:B------:R-:W-:Y:S01]  /*11770*/  FFMA.FTZ R21, R41, c[0x0][0x23c], -R66.reuse ;  /* 0x00008f0029157a23 */ /* 0x100fe20000010842 */
[----:B------:R-:W-:Y:S01]  /*11780*/  ISETP.GT.AND P0, PT, R105, 0x1, PT ;  /* 0x000000016900780c */ /* 0x000fe20003f04270 */
[C---:B-1----:R-:W-:Y:S01]  /*11790*/  FMUL.FTZ R136, R69.reuse, R136 ;  /* 0x0000008845887220 */ /* 0x042fe20000410000 */
[----:B------:R-:W-:Y:S01]  /*117a0*/  MOV R105, R122 ;  /* 0x0000007a00697202 */ /* 0x000fe20000000f00 */
[--C-:B------:R-:W-:Y:S02]  /*117b0*/  FFMA.FTZ R39, R4, c[0x0][0x23c], -R3.reuse ;  /* 0x00008f0004277a23 */ /* 0x100fe40000010803 */
[--C-:B------:R-:W-:Y:S01]  /*117c0*/  FFMA.FTZ R184, R6, c[0x0][0x23c], -R3.reuse ;  /* 0x00008f0006b87a23 */ /* 0x100fe20000010803 */
[----:B------:R-:W-:Y:S01]  /*117d0*/  MUFU.EX2 R0, R0 ;  /* 0x0000000000007308 */ /* 0x000fe20000000800 */
[----:B------:R-:W1:Y:S01]  /*117e0*/  LDSM.16.MT88.4 R4, [R148+0x3000] ;  /* 0x003000009404783b */ /* 0x000e620000004200 */
[--C-:B------:R-:W-:Y:S02]  /*117f0*/  FFMA.FTZ R41, R14, c[0x0][0x23c], -R3.reuse ;  /* 0x00008f000e297a23 */ /* 0x100fe40000010803 */
[--C-:B------:R-:W-:Y:S02]  /*11800*/  FFMA.FTZ R182, R10, c[0x0][0x23c], -R3.reuse ;  /* 0x00008f000ab67a23 */ /* 0x100fe40000010803 */
[C---:B------:R-:W-:Y:S02]  /*11810*/  FMUL.FTZ R137, R69.reuse, R137 ;  /* 0x0000008945897220 */ /* 0x040fe40000410000 */
[C---:B------:R-:W-:Y:S02]  /*11820*/  FMUL.FTZ R132, R69.reuse, R132 ;  /* 0x0000008445847220 */ /* 0x040fe40000410000 */
[----:B------:R-:W-:Y:S01]  /*11830*/  MUFU.EX2 R167, R167 ;  /* 0x000000a700a77308 */ /* 0x000fe20000000800 */
[C---:B------:R-:W-:Y:S02]  /*11840*/  FMUL.FTZ R133, R69.reuse, R133 ;  /* 0x0000008545857220 */ /* 0x040fe40000410000 */
[----:B------:R-:W-:Y:S01]  /*11850*/  FMUL.FTZ R128, R69, R128 ;  /* 0x0000008045807220 */ /* 0x000fe20000410000 */
[----:B--2---:R-:W-:Y:S01]  /*11860*/  F2FP.BF16.PACK_AB R10, R165, R180 ;  /* 0x000000b4a50a723e */ /* 0x004fe200000010ff */
        /* <DEDUP_REMOVED lines=8> */
[----:B------:R-:W2:Y:S01]  /*118f0*/  LDSM.16.MT88.4 R12, [R148+0x3400] ;  /* 0x00340000940c783b */ /* 0x000ea20000004200 */
        /* <DEDUP_REMOVED lines=39> */
[----:B------:R-:W-:Y:S02]  /*11b70*/  FFMA.FTZ R36, R50, c[0x0][0x23c], -R3 ;  /* 0x00008f0032247a23 */ /* 0x000fe40000010803 */
[----:B------:R-:W-:Y:S02]  /*11b80*/  FADD.FTZ R71, -R67, R107 ;  /* 0x0000006b43477221 */ /* 0x000fe40000010100 */
[--C-:B------:R-:W-:Y:S02]  /*11b90*/  FFMA.FTZ R107, R29, c[0x0][0x23c], -R66.reuse ;  /* 0x00008f001d6b7a23 */ /* 0x100fe40000010842 */
[----:B------:R-:W-:Y:S02]  /*11ba0*/  FFMA.FTZ R29, R37, c[0x0][0x23c], -R66 ;  /* 0x00008f00251d7a23 */ /* 0x000fe40000010842 */
[--C-:B------:R-:W-:Y:S01]  /*11bb0*/  FFMA.FTZ R37, R8, c[0x0][0x23c], -R3.reuse ;  /* 0x00008f0008257a23 */ /* 0x100fe20000010803 */
[----:B------:R-:W3:Y:S01]  /*11bc0*/  MUFU.EX2 R35, R35 ;  /* 0x0000002300237308 */ /* 0x000ee20000000800 */
[----:B------:R-:W-:Y:S01]  /*11bd0*/  F2FP.BF16.PACK_AB R8, R167, R0 ;  /* 0x00000000a708723e */ /* 0x000fe200000010ff */
[----:B------:R-:W-:Y:S01]  /*11be0*/  FMUL.FTZ R70, R71, c[0x0][0x23c] ;  /* 0x00008f0047467a20 */ /* 0x000fe20000410000 */
[----:B----4-:R-:W-:Y:S01]  /*11bf0*/  F2FP.BF16.PACK_AB R18, R161, R176 ;  /* 0x000000b0a112723e */ /* 0x010fe200000010ff */
[----:B------:R-:W-:Y:S02]  /*11c00*/  FFMA.FTZ R0, R99, R69, R0 ;  /* 0x0000004563007223 */ /* 0x000fe40000010000 */
[----:B------:R-:W-:Y:S02]  /*11c10*/  FFMA.FTZ R33, R57, c[0x0][0x23c], -R66 ;  /* 0x00008f0039217a23 */ /* 0x000fe40000010842 */
[----:B------:R-:W-:Y:S02]  /*11c20*/  FADD.FTZ R167, R167, R0 ;  /* 0x00000000a7a77221 */ /* 0x000fe40000010000 */
[----:B------:R-:W4:Y:S01]  /*11c30*/  MUFU.EX2 R70, R70 ;  /* 0x0000004600467308 */ /* 0x000f220000000800 */
[----:B------:R-:W-:Y:S02]  /*11c40*/  FFMA.FTZ R0, R54, c[0x0][0x23c], -R3 ;  /* 0x00008f0036007a23 */ /* 0x000fe40000010803 */
[----:B------:R-:W-:Y:S02]  /*11c50*/  FADD.FTZ R180, R180, R167 ;  /* 0x000000a7b4b47221 */ /* 0x000fe40000010000 */
[----:B------:R-:W-:Y:S02]  /*11c60*/  FFMA.FTZ R62, R62, c[0x0][0x23c], -R3 ;  /* 0x00008f003e3e7a23 */ /* 0x000fe40000010803 */
[----:B------:R-:W-:Y:S03]  /*11c70*/  FADD.FTZ R165, R165, R180 ;  /* 0x000000b4a5a57221 */ /* 0x000fe60000010000 */
[----:B------:R-:W5:Y:S01]  /*11c80*/  MUFU.EX2 R37, R37 ;  /* 0x0000002500257308 */ /* 0x000f620000000800 */
[----:B------:R-:W-:Y:S01]  /*11c90*/  FADD.FTZ R178, R178, R165 ;  /* 0x000000a5b2b27221 */ /* 0x000fe20000010000 */
[----:B---3--:R-:W-:Y:S03]  /*11ca0*/  F2FP.BF16.PACK_AB R17, R35, R182 ;  /* 0x000000b62311723e */ /* 0x008fe600000010ff */
[----:B------:R-:W-:Y:S04]  /*11cb0*/  FADD.FTZ R163, R163, R178 ;  /* 0x000000b2a3a37221 */ /* 0x000fe80000010000 */
[----:B------:R-:W-:Y:S01]  /*11cc0*/  FADD.FTZ R176, R176, R163 ;  /* 0x000000a3b0b07221 */ /* 0x000fe20000010000 */
[----:B------:R-:W-:Y:S03]  /*11cd0*/  MUFU.EX2 R41, R41 ;  /* 0x0000002900297308 */ /* 0x000fe60000000800 */
[----:B------:R-:W-:Y:S02]  /*11ce0*/  FADD.FTZ R161, R161, R176 ;  /* 0x000000b0a1a17221 */ /* 0x000fe40000010000 */
[C---:B----4-:R-:W-:Y:S02]  /*11cf0*/  FMUL.FTZ R138, R70.reuse, R138 ;  /* 0x0000008a468a7220 */ /* 0x050fe40000410000 */
[C---:B------:R-:W-:Y:S02]  /*11d00*/  FMUL.FTZ R139, R70.reuse, R139 ;  /* 0x0000008b468b7220 */ /* 0x040fe40000410000 */
[C---:B------:R-:W-:Y:S01]  /*11d10*/  FMUL.FTZ R134, R70.reuse, R134 ;  /* 0x0000008646867220 */ /* 0x040fe20000410000 */
[----:B------:R-:W3:Y:S01]  /*11d20*/  MUFU.EX2 R186, R186 ;  /* 0x000000ba00ba7308 */ /* 0x000ee20000000800 */
[C---:B------:R-:W-:Y:S02]  /*11d30*/  FMUL.FTZ R135, R70.reuse, R135 ;  /* 0x0000008746877220 */ /* 0x040fe40000410000 */
[C---:B------:R-:W-:Y:S01]  /*11d40*/  FMUL.FTZ R130, R70.reuse, R130 ;  /* 0x0000008246827220 */ /* 0x040fe20000410000 */
[----:B-----5:R-:W-:Y:S01]  /*11d50*/  F2FP.BF16.PACK_AB R11, R37, R184 ;  /* 0x000000b8250b723e */ /* 0x020fe200000010ff */
[C---:B------:R-:W-:Y:S02]  /*11d60*/  FMUL.FTZ R131, R70.reuse, R131 ;  /* 0x0000008346837220 */ /* 0x040fe40000410000 */
[C---:B------:R-:W-:Y:S02]  /*11d70*/  FMUL.FTZ R126, R70.reuse, R126 ;  /* 0x0000007e467e7220 */ /* 0x040fe40000410000 */
[----:B------:R-:W-:Y:S01]  /*11d80*/  FMUL.FTZ R127, R70, R127 ;  /* 0x0000007f467f7220 */ /* 0x000fe20000410000 */
[----:B------:R-:W-:Y:S01]  /*11d90*/  MUFU.EX2 R174, R174 ;  /* 0x000000ae00ae7308 */ /* 0x000fe20000000800 */
[C---:B-1----:R-:W-:Y:S05]  /*11da0*/  HMMA.16816.F32.BF16 R136, R8.reuse, R4, R136 ;  /* 0x000000040888723c */ /* 0x042fea0000041888 */
[----:B------:R-:W-:Y:S03]  /*11db0*/  FFMA.FTZ R2, R101, R70, R2 ;  /* 0x0000004665027223 */ /* 0x000fe60000010002 */
[C---:B------:R-:W-:Y:S01]  /*11dc0*/  HMMA.16816.F32.BF16 R132, R8.reuse, R6, R132 ;  /* 0x000000060884723c */ /* 0x040fe20000041884 */
[----:B------:R-:W1:Y:S01]  /*11dd0*/  MUFU.EX2 R159, R159 ;  /* 0x0000009f009f7308 */ /* 0x000e620000000800 */
[----:B------:R-:W4:Y:S02]  /*11de0*/  LDSM.16.MT88.4 R4, [R149+0x3400] ;  /* 0x003400009504783b */ /* 0x000f240000004200 */
[----:B---3--:R-:W-:Y:S04]  /*11df0*/  F2FP.BF16.PACK_AB R19, R186, R41 ;  /* 0x00000029ba13723e */ /* 0x008fe800000010ff */
[C---:B------:R-:W-:Y:S03]  /*11e00*/  HMMA.16816.F32.BF16 R128, R8.reuse, R152, R128 ;  /* 0x000000980880723c */ /* 0x040fe60000041880 */
[----:B------:R-:W-:Y:S04]  /*11e10*/  MUFU.EX2 R157, R157 ;  /* 0x0000009d009d7308 */ /* 0x000fe80000000800 */
[----:B------:R-:W-:Y:S01]  /*11e20*/  FFMA.FTZ R152, R20, c[0x0][0x23c], -R3 ;  /* 0x00008f0014987a23 */ /* 0x000fe20000010803 */
[----:B------:R-:W-:Y:S01]  /*11e30*/  HMMA.16816.F32.BF16 R124, R8, R154, R124 ;  /* 0x0000009a087c723c */ /* 0x000fe2000004187c */
[----:B------:R-:W3:Y:S03]  /*11e40*/  LDSM.16.MT88.4 R8, [R148+0x3800] ;  /* 0x003800009408783b */ /* 0x000ee60000004200 */
[--C-:B------:R-:W-:Y:S01]  /*11e50*/  FFMA.FTZ R20, R61, c[0x0][0x23c], -R66.reuse ;  /* 0x00008f003d147a23 */ /* 0x100fe20000010842 */
[----:B------:R-:W5:Y:S01]  /*11e60*/  MUFU.EX2 R172, R172 ;  /* 0x000000ac00ac7308 */ /* 0x000f620000000800 */
[----:B------:R-:W-:Y:S02]  /*11e70*/  FFMA.FTZ R66, R63, c[0x0][0x23c], -R66 ;  /* 0x00008f003f427a23 */ /* 0x000fe40000010842 */
[C---:B--2---:R-:W-:Y:S07]  /*11e80*/  HMMA.16816.F32.BF16 R136, R16.reuse, R12, R136 ;  /* 0x0000000c1088723c */ /* 0x044fee0000041888 */
[----:B------:R-:W-:Y:S01]  /*11e90*/  MUFU.EX2 R43, R43 ;  /* 0x0000002b002b7308 */ /* 0x000fe20000000800 */
[C---:B------:R-:W-:Y:S01]  /*11ea0*/  HMMA.16816.F32.BF16 R132, R16.reuse, R14, R132 ;  /* 0x0000000e1084723c */ /* 0x040fe20000041884 */
[----:B------:R-:W2:Y:S08]  /*11eb0*/  LDSM.16.MT88.4 R12, [R149+0x3800] ;  /* 0x00380000950c783b */ /* 0x000eb00000004200 */
[----:B------:R-:W3:Y:S01]  /*11ec0*/  MUFU.EX2 R152, R152 ;  /* 0x0000009800987308 */ /* 0x000ee20000000800 */
[C---:B----4-:R-:W-:Y:S08]  /*11ed0*/  HMMA.16816.F32.BF16 R128, R16.reuse, R4, R128 ;  /* 0x000000041080723c */ /* 0x050ff00000041880 */
[----:B------:R-:W-:Y:S01]  /*11ee0*/  HMMA.16816.F32.BF16 R124, R16, R6, R124 ;  /* 0x00000006107c723c */ /* 0x000fe2000004187c */
[----:B------:R-:W-:Y:S01]  /*11ef0*/  MUFU.EX2 R22, R22 ;  /* 0x0000001600167308 */ /* 0x000fe20000000800 */
[----:B------:R-:W4:Y:S05]  /*11f00*/  LDSM.16.MT88.4 R4, [R148+0x3c00] ;  /* 0x003c00009404783b */ /* 0x000f2a0000004200 */
[C---:B-1----:R-:W-:Y:S01]  /*11f10*/  F2FP.BF16.PACK_AB R16, R159.reuse, R174 ;  /* 0x000000ae9f10723e */ /* 0x042fe200000010ff */
[----:B------:R-:W-:Y:S01]  /*11f20*/  FADD.FTZ R174, R174, R161 ;  /* 0x000000a1aeae7221 */ /* 0x000fe20000010000 */
[----:B-----5:R-:W-:Y:S02]  /*11f30*/  F2FP.BF16.PACK_AB R18, R172, R157 ;  /* 0x0000009dac12723e */ /* 0x020fe400000010ff */
[----:B------:R-:W1:Y:S01]  /*11f40*/  MUFU.EX2 R45, R45 ;  /* 0x0000002d002d7308 */ /* 0x000e620000000800 */
[----:B------:R-:W-:Y:S01]  /*11f50*/  FADD.FTZ R174, R159, R174 ;  /* 0x000000ae9fae7221 */ /* 0x000fe20000010000 */
[----:B---3--:R-:W-:Y:S08]  /*11f60*/  F2FP.BF16.PACK_AB R17, R152, R43 ;  /* 0x0000002b9811723e */ /* 0x008ff000000010ff */
        /* <DEDUP_REMOVED lines=45> */
[----:B------:R-:W-:Y:S04]  /*12240*/  MUFU.EX2 R32, R32 ;  /* 0x0000002000207308 */ /* 0x000fe80000000800 */
[----:B--2---:R-:W-:Y:S01]  /*12250*/  F2FP.BF16.PACK_AB R4, R68, R21 ;  /* 0x000000154404723e */ /* 0x004fe200000010ff */
[----:B------:R-:W-:Y:S01]  /*12260*/  HMMA.16816.F32.BF16 R124, R16, R6, R124 ;  /* 0x00000006107c723c */ /* 0x000fe2000004187c */
[----:B------:R-:W2:Y:S03]  /*12270*/  LDSM.16.MT88.4 R16, [R148+0x4800] ;  /* 0x004800009410783b */ /* 0x000ea60000004200 */
[----:B------:R-:W-:Y:S01]  /*12280*/  FADD.FTZ R5, R39, R2 ;  /* 0x0000000227057221 */ /* 0x000fe20000010000 */
[----:B------:R-:W4:Y:S01]  /*12290*/  MUFU.EX2 R55, R55 ;  /* 0x0000003700377308 */ /* 0x000f220000000800 */
[----:B------:R-:W-:Y:S02]  /*122a0*/  FFMA.FTZ R39, R52, c[0x0][0x23c], -R3 ;  /* 0x00008f0034277a23 */ /* 0x000fe40000010803 */
[----:B------:R-:W-:Y:S01]  /*122b0*/  FADD.FTZ R184, R184, R5 ;  /* 0x00000005b8b87221 */ /* 0x000fe20000010000 */
[----:B-1----:R-:W-:Y:S03]  /*122c0*/  F2FP.BF16.PACK_AB R6, R156, R23 ;  /* 0x000000179c06723e */ /* 0x002fe600000010ff */
[----:B------:R-:W-:Y:S03]  /*122d0*/  FADD.FTZ R37, R37, R184 ;  /* 0x000000b825257221 */ /* 0x000fe60000010000 */
[----:B------:R-:W-:Y:S01]  /*122e0*/  MUFU.EX2 R34, R34 ;  /* 0x0000002200227308 */ /* 0x000fe20000000800 */
[----:B------:R-:W-:Y:S02]  /*122f0*/  FADD.FTZ R2, R182, R37 ;  /* 0x00000025b6027221 */ /* 0x000fe40000010000 */
[--C-:B------:R-:W-:Y:S02]  /*12300*/  FFMA.FTZ R37, R60, c[0x0][0x23c], -R3.reuse ;  /* 0x00008f003c257a23 */ /* 0x100fe40000010803 */
        /* <DEDUP_REMOVED lines=8> */
[----:B------:R-:W-:Y:S03]  /*12390*/  FADD.FTZ R43, R43, R186 ;  /* 0x000000ba2b2b7221 */ /* 0x000fe60000010000 */
[----:B------:R-:W-:Y:S01]  /*123a0*/  MUFU.EX2 R25, R25 ;  /* 0x0000001900197308 */ /* 0x000fe20000000800 */
[----:B------:R-:W-:Y:S04]  /*123b0*/  FADD.FTZ R43, R152, R43 ;  /* 0x0000002b982b7221 */ /* 0x000fe80000010000 */
[----:B------:R-:W-:Y:S04]  /*123c0*/  FADD.FTZ R22, R22, R43 ;  /* 0x0000002b16167221 */ /* 0x000fe80000010000 */
[----:B------:R-:W-:Y:S01]  /*123d0*/  FADD.FTZ R22, R45, R22 ;  /* 0x000000162d167221 */ /* 0x000fe20000010000 */
[----:B------:R-:W4:Y:S03]  /*123e0*/  MUFU.EX2 R158, R158 ;  /* 0x0000009e009e7308 */ /* 0x000f260000000800 */
[----:B------:R-:W-:Y:S01]  /*123f0*/  FADD.FTZ R47, R47, R22 ;  /* 0x000000162f2f7221 */ /* 0x000fe20000010000 */
[----:B-1----:R-:W-:Y:S03]  /*12400*/  F2FP.BF16.PACK_AB R7, R59, R34 ;  /* 0x000000223b07723e */ /* 0x002fe600000010ff */
[----:B------:R-:W-:Y:S03]  /*12410*/  FADD.FTZ R24, R24, R47 ;  /* 0x0000002f18187221 */ /* 0x000fe60000010000 */
[----:B------:R-:W-:Y:S01]  /*12420*/  MUFU.EX2 R27, R27 ;  /* 0x0000001b001b7308 */ /* 0x000fe20000000800 */
[C---:B-----5:R-:W-:Y:S05]  /*12430*/  HMMA.16816.F32.BF16 R136, R4.reuse, R8, R136 ;  /* 0x000000080488723c */ /* 0x060fea0000041888 */
[----:B------:R-:W-:Y:S03]  /*12440*/  FADD.FTZ R49, R49, R24 ;  /* 0x0000001831317221 */ /* 0x000fe60000010000 */
[C---:B---3--:R-:W-:Y:S01]  /*12450*/  HMMA.16816.F32.BF16 R128, R4.reuse, R12, R128 ;  /* 0x0000000c0480723c */ /* 0x048fe20000041880 */
[----:B------:R-:W1:Y:S03]  /*12460*/  MUFU.EX2 R160, R160 ;  /* 0x000000a000a07308 */ /* 0x000e660000000800 */
[----:B------:R-:W-:Y:S03]  /*12470*/  FADD.FTZ R26, R26, R49 ;  /* 0x000000311a1a7221 */ /* 0x000fe60000010000 */
[----:B----4-:R-:W-:Y:S01]  /*12480*/  F2FP.BF16.PACK_AB R12, R158, R25 ;  /* 0x000000199e0c723e */ /* 0x010fe200000010ff */
[C---:B------:R-:W-:Y:S03]  /*12490*/  HMMA.16816.F32.BF16 R124, R4.reuse, R14, R124 ;  /* 0x0000000e047c723c */ /* 0x040fe6000004187c */
[----:B------:R-:W-:Y:S01]  /*124a0*/  MUFU.EX2 R36, R36 ;  /* 0x0000002400247308 */ /* 0x000fe20000000800 */
[----:B------:R-:W-:Y:S02]  /*124b0*/  FADD.FTZ R13, R157, R174 ;  /* 0x000000ae9d0d7221 */ /* 0x000fe40000010000 */
[----:B------:R-:W-:Y:S02]  /*124c0*/  FADD.FTZ R51, R51, R26 ;  /* 0x0000001a33337221 */ /* 0x000fe40000010000 */
[----:B------:R-:W-:Y:S01]  /*124d0*/  HMMA.16816.F32.BF16 R132, R4, R10, R132 ;  /* 0x0000000a0484723c */ /* 0x000fe20000041884 */
[----:B------:R-:W3:Y:S03]  /*124e0*/  LDSM.16.MT88.4 R8, [R149+0x4800] ;  /* 0x004800009508783b */ /* 0x000ee60000004200 */
[----:B------:R-:W-:Y:S01]  /*124f0*/  FADD.FTZ R13, R172, R13 ;  /* 0x0000000dac0d7221 */ /* 0x000fe20000010000 */
[----:B------:R-:W4:Y:S01]  /*12500*/  MUFU.EX2 R39, R39 ;  /* 0x0000002700277308 */ /* 0x000f220000000800 */
[----:B------:R-:W-:Y:S02]  /*12510*/  FADD.FTZ R51, R28, R51 ;  /* 0x000000331c337221 */ /* 0x000fe40000010000 */
[----:B------:R-:W-:Y:S01]  /*12520*/  FADD.FTZ R38, R170, R13 ;  /* 0x0000000daa267221 */ /* 0x000fe20000010000 */
[----:B------:R-:W5:Y:S03]  /*12530*/  LDSM.16.MT88.4 R4, [R148+0x4c00] ;  /* 0x004c00009404783b */ /* 0x000f660000004200 */
[----:B-1----:R-:W-:Y:S01]  /*12540*/  F2FP.BF16.PACK_AB R14, R160, R27 ;  /* 0x0000001ba00e723e */ /* 0x002fe200000010ff */
[----:B------:R-:W-:Y:S01]  /*12550*/  FADD.FTZ R38, R109, R38 ;  /* 0x000000266d267221 */ /* 0x000fe20000010000 */
[----:B------:R-:W-:Y:S01]  /*12560*/  MOV R109, R65 ;  /* 0x00000041006d7202 */ /* 0x000fe20000000f00 */
        /* <DEDUP_REMOVED lines=12> */
[----:B------:R-:W4:Y:S01]  /*12630*/  MUFU.EX2 R166, R166 ;  /* 0x000000a600a67308 */ /* 0x000f220000000800 */
[C---:B-1----:R-:W-:Y:S02]  /*12640*/  F2FP.BF16.PACK_AB R15, R35.reuse, R0 ;  /* 0x00000000230f723e */ /* 0x042fe400000010ff */
[----:B------:R-:W-:Y:S04]  /*12650*/  FADD.FTZ R0, R0, R39 ;  /* 0x0000002700007221 */ /* 0x000fe80000010000 */
[----:B------:R-:W-:Y:S03]  /*12660*/  FADD.FTZ R35, R35, R0 ;  /* 0x0000000023237221 */ /* 0x000fe60000010000 */
[----:B------:R-:W-:Y:S01]  /*12670*/  MUFU.EX2 R20, R20 ;  /* 0x0000001400147308 */ /* 0x000fe20000000800 */
[C---:B--2---:R-:W-:Y:S07]  /*12680*/  HMMA.16816.F32.BF16 R136, R12.reuse, R16, R136 ;  /* 0x000000100c88723c */ /* 0x044fee0000041888 */
[----:B------:R-:W-:Y:S01]  /*12690*/  FADD.FTZ R17, R107, R38 ;  /* 0x000000266b117221 */ /* 0x000fe20000010000 */
[C---:B------:R-:W-:Y:S01]  /*126a0*/  HMMA.16816.F32.BF16 R132, R12.reuse, R18, R132 ;  /* 0x000000120c84723c */ /* 0x040fe20000041884 */
[----:B------:R-:W1:Y:S03]  /*126b0*/  MUFU.EX2 R57, R66 ;  /* 0x0000004200397308 */ /* 0x000e660000000800 */
[----:B------:R-:W-:Y:S01]  /*126c0*/  FADD.FTZ R17, R168, R17 ;  /* 0x00000011a8117221 */ /* 0x000fe20000010000 */
[----:B------:R-:W-:Y:S03]  /*126d0*/  MOV R107, R67 ;  /* 0x00000043006b7202 */ /* 0x000fe60000000f00 */
[C---:B---3--:R-:W-:Y:S03]  /*126e0*/  HMMA.16816.F32.BF16 R128, R12.reuse, R8, R128 ;  /* 0x000000080c80723c */ /* 0x048fe60000041880 */
[----:B------:R-:W-:Y:S01]  /*126f0*/  MUFU.EX2 R2, R2 ;  /* 0x0000000200027308 */ /* 0x000fe20000000800 */
[----:B------:R-:W-:Y:S02]  /*12700*/  FADD.FTZ R24, R164, R17 ;  /* 0x00000011a4187221 */ /* 0x000fe40000010000 */
[----:B------:R-:W2:Y:S01]  /*12710*/  LDSM.16.MT88.4 R16, [R149+0x4c00] ;  /* 0x004c00009510783b */ /* 0x000ea20000004200 */
[----:B----4-:R-:W-:Y:S01]  /*12720*/  F2FP.BF16.PACK_AB R8, R166, R33 ;  /* 0x00000021a608723e */ /* 0x010fe200000010ff */
[----:B------:R-:W-:Y:S04]  /*12730*/  HMMA.16816.F32.BF16 R124, R12, R10, R124 ;  /* 0x0000000a0c7c723c */ /* 0x000fe8000004187c */
[----:B------:R-:W-:Y:S01]  /*12740*/  FADD.FTZ R24, R31, R24 ;  /* 0x000000181f187221 */ /* 0x000fe20000010000 */
[----:B------:R-:W3:Y:S03]  /*12750*/  MUFU.EX2 R37, R37 ;  /* 0x0000002500257308 */ /* 0x000ee60000000800 */
        /* <DEDUP_REMOVED lines=9> */
[----:B---3--:R-:W-:Y:S01]  /*127f0*/  F2FP.BF16.PACK_AB R9, R37, R2 ;  /* 0x000000022509723e */ /* 0x008fe200000010ff */
        /* <DEDUP_REMOVED lines=11> */
[C---:B-----5:R-:W-:Y:S05]  /*128b0*/  HMMA.16816.F32.BF16 R136, R8.reuse, R4, R136 ;  /* 0x000000040888723c */ /* 0x060fea0000041888 */
[----:B------:R-:W-:Y:S03]  /*128c0*/  FADD.FTZ R20, R20, R33 ;  /* 0x0000002114147221 */ /* 0x000fe60000010000 */
[C---:B------:R-:W-:Y:S04]  /*128d0*/  HMMA.16816.F32.BF16 R132, R8.reuse, R6, R132 ;  /* 0x000000060884723c */ /* 0x040fe80000041884 */
[----:B------:R-:W-:Y:S04]  /*128e0*/  FADD.FTZ R99, R57, R20 ;  /* 0x0000001439637221 */ /* 0x000fe80000010000 */
[C---:B--2---:R-:W-:Y:S08]  /*128f0*/  HMMA.16816.F32.BF16 R128, R8.reuse, R16, R128 ;  /* 0x000000100880723c */ /* 0x044ff00000041880 */
[----:B------:R-:W-:Y:S01]  /*12900*/  HMMA.16816.F32.BF16 R124, R8, R18, R124 ;  /* 0x00000012087c723c */ /* 0x000fe2000004187c */
[----:B------:R-:W-:-:S07]  /*12910*/  @P0 BRA `(.L_x_4676) ;  /* 0xffffc77000000947 */ /* 0x000fce000383ffff */
.L_x_4672:
[----:B------:R-:W1:Y:S01]  /*12920*/  SHFL.BFLY PT, R0, R99, 0x2, 0x1f ;  /* 0x0c401f0063007f89 */ /* 0x000e6200000e0000 */
[----:B------:R-:W-:Y:S01]  /*12930*/  IMAD.MOV.U32 R6, RZ, RZ, 0x3f800000 ;  /* 0x3f800000ff067424 */ /* 0x000fe200078e00ff */
[----:B------:R-:W-:-:S02]  /*12940*/  ULDC.U8 UR4, c[0x0][0x328] ;  /* 0x0000ca0000047ab9 */ /* 0x000fc40000000000 */
        /* <DEDUP_REMOVED lines=18> */
[----:B------:R-:W-:Y:S01]  /*12a70*/  IMAD.IADD R5, R0, 0x1, -R5 ;  /* 0x0000000100057824 */ /* 0x000fe200078e0a05 */
[----:B------:R-:W-:Y:S02]  /*12a80*/  LEA.HI R8, R9, R2, RZ, 0x5 ;  /* 0x0000000209087211 */ /* 0x000fe400078f28ff */
[----:B------:R-:W-:-:S09]  /*12a90*/  FSETP.NE.FTZ.AND P2, PT, R3, RZ, PT ;  /* 0x000000ff0300720b */ /* 0x000fd20003f55000 */
[----:B------:R-:W1:Y:S08]  /*12aa0*/  @P3 MUFU.RCP R6, R4 ;  /* 0x0000000400063308 */ /* 0x000e700000001000 */
        /* <DEDUP_REMOVED lines=15> */
[----:B------:R-:W-:Y:S01]  /*12ba0*/  LEA.HI R9, R5, R5, RZ, 0x1 ;  /* 0x0000000505097211 */ /* 0x000fe200078f08ff */
[----:B------:R-:W-:Y:S01]  /*12bb0*/  FMUL.FTZ R138, R7, R138 ;  /* 0x0000008a078a7220 */ /* 0x000fe20000410000 */
[----:B------:R-:W-:Y:S01]  /*12bc0*/  F2FP.BF16.PACK_AB R128, R129, R128 ;  /* 0x000000808180723e */ /* 0x000fe200000010ff */
[C---:B------:R-:W-:Y:S01]  /*12bd0*/  FMUL.FTZ R135, R7.reuse, R135 ;  /* 0x0000008707877220 */ /* 0x040fe20000410000 */
[----:B------:R-:W-:Y:S01]  /*12be0*/  SHF.R.S32.HI R10, RZ, 0x1, R9 ;  /* 0x00000001ff0a7819 */ /* 0x000fe20000011409 */
[----:B------:R-:W-:Y:S01]  /*12bf0*/  FMUL.FTZ R134, R7, R134 ;  /* 0x0000008607867220 */ /* 0x000fe20000410000 */
[----:B------:R-:W-:Y:S01]  /*12c00*/  LOP3.LUT R12, R9, 0x3fffffe, RZ, 0xc0, !PT ;  /* 0x03fffffe090c7812 */ /* 0x000fe200078ec0ff */
[C---:B------:R-:W-:Y:S01]  /*12c10*/  FMUL.FTZ R131, R7.reuse, R131 ;  /* 0x0000008307837220 */ /* 0x040fe20000410000 */
[----:B------:R-:W-:Y:S01]  /*12c20*/  LOP3.LUT P0, RZ, R10, 0x2, RZ, 0xc0, !PT ;  /* 0x000000020aff7812 */ /* 0x000fe2000780c0ff */
[----:B------:R-:W-:Y:S01]  /*12c30*/  FMUL.FTZ R130, R7, R130 ;  /* 0x0000008207827220 */ /* 0x000fe20000410000 */
[----:B------:R-:W-:Y:S01]  /*12c40*/  F2FP.BF16.PACK_AB R138, R139, R138 ;  /* 0x0000008a8b8a723e */ /* 0x000fe200000010ff */
[----:B------:R-:W-:Y:S01]  /*12c50*/  FMUL.FTZ R127, R7, R127 ;  /* 0x0000007f077f7220 */ /* 0x000fe20000410000 */
[----:B------:R-:W-:Y:S01]  /*12c60*/  F2FP.BF16.PACK_AB R134, R135, R134 ;  /* 0x000000868786723e */ /* 0x000fe200000010ff */
[----:B------:R-:W-:Y:S01]  /*12c70*/  FMUL.FTZ R126, R7, R126 ;  /* 0x0000007e077e7220 */ /* 0x000fe20000410000 */
[----:B------:R-:W-:Y:S01]  /*12c80*/  LOP3.LUT R7, R6, 0xfffffffc, RZ, 0xc0, !PT ;  /* 0xfffffffc06077812 */ /* 0x000fe200078ec0ff */
[----:B------:R-:W-:Y:S01]  /*12c90*/  IMAD.SHL.U32 R9, R10, 0x40, RZ ;  /* 0x000000400a097824 */ /* 0x000fe200078e00ff */
[----:B------:R-:W-:Y:S01]  /*12ca0*/  SHF.R.S32.HI R6, RZ, 0x5, R8 ;  /* 0x00000005ff067819 */ /* 0x000fe20000011408 */
[----:B------:R-:W-:Y:S01]  /*12cb0*/  IMAD.IADD R12, R5, 0x1, -R12 ;  /* 0x00000001050c7824 */ /* 0x000fe200078e0a0c */
[----:B------:R-:W-:Y:S01]  /*12cc0*/  IADD3 R7, -R7, R2, RZ ;  /* 0x0000000207077210 */ /* 0x000fe20007ffe1ff */
[----:B-1----:R-:W-:Y:S01]  /*12cd0*/  @P3 FMUL.FTZ R4, R4, 0.69314718246459960938 ;  /* 0x3f31721804043820 */ /* 0x002fe20000410000 */
[----:B------:R-:W-:-:S02]  /*12ce0*/  LOP3.LUT R9, R9, 0xc0, RZ, 0xc0, !PT ;  /* 0x000000c009097812 */ /* 0x000fc400078ec0ff */
[----:B------:R-:W-:Y:S01]  /*12cf0*/  LOP3.LUT R5, R10, 0x1, RZ, 0xc0, !PT ;  /* 0x000000010a057812 */ /* 0x000fe200078ec0ff */
[----:B------:R-:W-:Y:S01]  /*12d00*/  IMAD R7, R6, 0x100, R7 ;  /* 0x0000010006077824 */ /* 0x000fe200078e0207 */
[----:B------:R-:W-:Y:S02]  /*12d10*/  F2FP.BF16.PACK_AB R130, R131, R130 ;  /* 0x000000828382723e */ /* 0x000fe400000010ff */
[----:B------:R-:W-:Y:S01]  /*12d20*/  ISETP.NE.U32.AND P1, PT, R5, 0x1, PT ;  /* 0x000000010500780c */ /* 0x000fe20003f25070 */
[----:B------:R-:W-:Y:S01]  /*12d30*/  IMAD.MOV.U32 R5, RZ, RZ, -0x10 ;  /* 0xfffffff0ff057424 */ /* 0x000fe200078e00ff */
[----:B------:R-:W-:Y:S02]  /*12d40*/  LEA R7, R12, R7, 0x4 ;  /* 0x000000070c077211 */ /* 0x000fe400078e20ff */
[----:B------:R-:W-:Y:S02]  /*12d50*/  LEA.HI R12, R9, R9, RZ, 0x1d ;  /* 0x00000009090c7211 */ /* 0x000fe400078fe8ff */
[----:B------:R-:W-:-:S02]  /*12d60*/  SEL R10, R5, 0x10, !P1 ;  /* 0x00000010050a7807 */ /* 0x000fc40004800000 */
[----:B------:R-:W-:Y:S01]  /*12d70*/  F2FP.BF16.PACK_AB R124, R125, R124 ;  /* 0x0000007c7d7c723e */ /* 0x000fe200000010ff */
[----:B------:R-:W-:Y:S01]  /*12d80*/  IMAD.U32 R7, R7, 0x2, R12 ;  /* 0x0000000207077824 */ /* 0x000fe200078e000c */
[----:B------:R-:W-:Y:S01]  /*12d90*/  F2FP.BF16.PACK_AB R126, R127, R126 ;  /* 0x0000007e7f7e723e */ /* 0x000fe200000010ff */
[----:B---3--:R-:W-:-:S03]  /*12da0*/  @P2 FMUL.FTZ R12, R3, 0.69314718246459960938 ;  /* 0x3f317218030c2820 */ /* 0x008fc60000410000 */
[----:B------:R-:W-:-:S04]  /*12db0*/  SHF.L.U32 R7, R7, 0x1, RZ ;  /* 0x0000000107077819 */ /* 0x000fc800000006ff */
[C---:B------:R-:W-:Y:S01]  /*12dc0*/  IADD3 R5, R7.reuse, 0x20, RZ ;  /* 0x0000002007057810 */ /* 0x040fe20007ffe0ff */
[C---:B------:R-:W-:Y:S01]  /*12dd0*/  IMAD.IADD R9, R7.reuse, 0x1, R10 ;  /* 0x0000000107097824 */ /* 0x040fe200078e020a */
[----:B------:R-:W-:Y:S01]  /*12de0*/  @P0 IADD3 R5, R7, -0x20, RZ ;  /* 0xffffffe007050810 */ /* 0x000fe20007ffe0ff */
[----:B------:R-:W-:Y:S01]  /*12df0*/  STS [R7], R136 ;  /* 0x0000008807007388 */ /* 0x000fe20000000800 */
        /* <DEDUP_REMOVED lines=11> */
[----:B-1----:R-:W-:-:S02]  /*12eb0*/  IMAD.MOV.U32 R7, RZ, RZ, 0x7f800000 ;  /* 0x7f800000ff077424 */ /* 0x002fc400078e00ff */
[----:B------:R-:W-:Y:S01]  /*12ec0*/  @P2 FFMA.FTZ R7, R67, c[0x0][0x238], R12 ;  /* 0x00008e0043072a23 */ /* 0x000fe2000001000c */
[----:B------:R-:W-:Y:S05]  /*12ed0*/  @!P0 BRA `(.L_x_4677) ;  /* 0x0000007000008947 */ /* 0x000fea0003800000 */
[----:B------:R-:W1:Y:S01]  /*12ee0*/  S2R R3, SR_CTAID.Y ;  /* 0x0000000000037919 */ /* 0x000e620000002600 */
[----:B------:R-:W-:-:S03]  /*12ef0*/  ISETP.NE.AND P0, PT, R117, -0x1, PT ;  /* 0xffffffff7500780c */ /* 0x000fc60003f05270 */
[----:B------:R-:W3:Y:S01]  /*12f00*/  S2R R4, SR_CTAID.Z ;  /* 0x0000000000047919 */ /* 0x000ee20000002700 */
[----:B-1----:R-:W-:-:S05]  /*12f10*/  IMAD R12, R3, c[0x0][0x214], RZ ;  /* 0x00008500030c7a24 */ /* 0x002fca00078e02ff */
[----:B--2---:R-:W-:-:S05]  /*12f20*/  SEL R5, R12, R117, !P0 ;  /* 0x000000750c057207 */ /* 0x004fca0004000000 */
[----:B---3--:R-:W-:Y:S01]  /*12f30*/  IMAD R5, R4, c[0x0][0x234], R5 ;  /* 0x00008d0004057a24 */ /* 0x008fe200078e0205 */
[----:B------:R-:W-:Y:S05]  /*12f40*/  BRA `(.L_x_4678) ;  /* 0x0000004000007947 */ /* 0x000fea0003800000 */
.L_x_4677:
[----:B------:R-:W1:Y:S04]  /*12f50*/  S2R R4, SR_CTAID.Z ;  /* 0x0000000000047919 */ /* 0x000e680000002700 */
[----:B------:R-:W1:Y:S02]  /*12f60*/  S2R R3, SR_CTAID.Y ;  /* 0x0000000000037919 */ /* 0x000e640000002600 */
[----:B-12---:R-:W-:-:S04]  /*12f70*/  IMAD R5, R3, c[0x0][0x1c0], R4 ;  /* 0x0000700003057a24 */ /* 0x006fc800078e0204 */
[----:B------:R-:W-:Y:S02]  /*12f80*/  IMAD R5, R5, c[0x0][0x214], RZ ;  /* 0x0000850005057a24 */ /* 0x000fe400078e02ff */
.L_x_4678:
[----:B------:R-:W-:Y:S01]  /*12f90*/  BAR.SYNC.DEFER_BLOCKING 0x0 ;  /* 0x0000000000007b1d */ /* 0x000fe20000010000 */
[----:B------:R-:W-:Y:S01]  /*12fa0*/  LOP3.LUT R9, R8, 0xffffffe0, RZ, 0xc0, !PT ;  /* 0xffffffe008097812 */ /* 0x000fe200078ec0ff */
[C---:B------:R-:W-:Y:S01]  /*12fb0*/  IMAD.WIDE.U32 R20, R117.reuse, c[0x0][0x1e8], RZ ;  /* 0x00007a0075147a25 */ /* 0x040fe200078e00ff */
[----:B------:R-:W-:Y:S02]  /*12fc0*/  SHF.R.S32.HI R11, RZ, 0x1f, R6 ;  /* 0x0000001fff0b7819 */ /* 0x000fe40000011406 */
[----:B------:R-:W-:Y:S01]  /*12fd0*/  SHF.R.S32.HI R8, RZ, 0x1f, R3 ;  /* 0x0000001fff087819 */ /* 0x000fe20000011403 */
[----:B------:R-:W-:Y:S01]  /*12fe0*/  IMAD.IADD R9, R2, 0x1, -R9 ;  /* 0x0000000102097824 */ /* 0x000fe200078e0a09 */
[----:B------:R-:W-:Y:S01]  /*12ff0*/  ISETP.NE.AND P0, PT, R117, -0x1, PT ;  /* 0xffffffff7500780c */ /* 0x000fe20003f05270 */
[----:B------:R-:W-:Y:S01]  /*13000*/  BSSY B0, `(.L_x_4679) ;  /* 0x000001c000007945 */ /* 0x000fe20003800000 */
[----:B------:R-:W-:Y:S01]  /*13010*/  LEA.HI R11, R11, R6, RZ, 0x2 ;  /* 0x000000060b0b7211 */ /* 0x000fe200078f10ff */
[----:B------:R-:W-:Y:S01]  /*13020*/  IMAD R8, R8, c[0x0][0x1e0], RZ ;  /* 0x0000780008087a24 */ /* 0x000fe200078e02ff */
[----:B------:R-:W-:Y:S01]  /*13030*/  LOP3.LUT P1, RZ, R9, 0x3, RZ, 0xc0, !PT ;  /* 0x0000000309ff7812 */ /* 0x000fe2000782c0ff */
[----:B------:R-:W-:Y:S01]  /*13040*/  IMAD R117, R117, c[0x0][0x1ec], R21 ;  /* 0x00007b0075757a24 */ /* 0x000fe200078e0215 */
[----:B------:R-:W-:Y:S01]  /*13050*/  LOP3.LUT R11, R11, 0xffffffc, RZ, 0xc0, !PT ;  /* 0x0ffffffc0b0b7812 */ /* 0x000fe200078ec0ff */
[----:B------:R-:W-:-:S02]  /*13060*/  IMAD R8, R3, c[0x0][0x1e4], R8 ;  /* 0x0000790003087a24 */ /* 0x000fc400078e0208 */
[----:B------:R-:W-:-:S04]  /*13070*/  IMAD.WIDE.U32 R2, R3, c[0x0][0x1e0], RZ ;  /* 0x0000780003027a25 */ /* 0x000fc800078e00ff */
[----:B------:R-:W-:Y:S01]  /*13080*/  IMAD.IADD R6, R6, 0x1, -R11 ;  /* 0x0000000106067824 */ /* 0x000fe200078e0a0b */
[----:B------:R-:W-:Y:S02]  /*13090*/  SEL R20, R2, R20, !P0 ;  /* 0x0000001402147207 */ /* 0x000fe40004000000 */
[----:B------:R-:W-:Y:S01]  /*130a0*/  @!P0 IADD3 R117, R3, R8, RZ ;  /* 0x0000000803758210 */ /* 0x000fe20007ffe0ff */
[----:B------:R1:W2:Y:S01]  /*130b0*/  LDS.128 R12, [R121] ;  /* 0x00000000790c7984 */ /* 0x0002a20000000c00 */
[----:B------:R-:W-:-:S03]  /*130c0*/  IMAD R6, R6, 0x10, R123 ;  /* 0x0000001006067824 */ /* 0x000fc600078e027b */
        /* <DEDUP_REMOVED lines=15> */
.L_x_4680:
[----:B------:R-:W-:Y:S05]  /*131c0*/  BSYNC B0 ;  /* 0x0000000000007941 */ /* 0x000fea0003800000 */
.L_x_4679:
[----:B------:R-:W5:Y:S01]  /*131d0*/  S2R R6, SR_CTAID.X ;  /* 0x0000000000067919 */ /* 0x000f620000002500 */
[----:B------:R-:W-:Y:S01]  /*131e0*/  SHF.R.S32.HI R85, RZ, 0x1f, R84 ;  /* 0x0000001fff557819 */ /* 0x000fe20000011454 */
[----:B------:R-:W-:Y:S01]  /*131f0*/  BSSY B0, `(.L_x_4681) ;  /* 0x000001a000007945 */ /* 0x000fe20003800000 */
[----:B------:R-:W-:Y:S02]  /*13200*/  ISETP.GE.AND P0, PT, R84, c[0x0][0x220], PT ;  /* 0x0000880054007a0c */ /* 0x000fe40003f06270 */
[----:B------:R-:W-:-:S05]  /*13210*/  SHF.R.S32.HI R3, RZ, 0x1f, R4 ;  /* 0x0000001fff037819 */ /* 0x000fca0000011404 */
[----:B------:R-:W-:-:S04]  /*13220*/  IMAD R3, R3, c[0x0][0x1f0], RZ ;  /* 0x00007c0003037a24 */ /* 0x000fc800078e02ff */
[----:B------:R-:W-:Y:S02]  /*13230*/  IMAD R3, R4, c[0x0][0x1f4], R3 ;  /* 0x00007d0004037a24 */ /* 0x000fe400078e0203 */
[----:B-----5:R-:W-:-:S04]  /*13240*/  IMAD.SHL.U32 R6, R6, 0x40, RZ ;  /* 0x0000004006067824 */ /* 0x020fc800078e00ff */
[C---:B----4-:R-:W-:Y:S01]  /*13250*/  IMAD.WIDE.U32 R8, R6.reuse, c[0x0][0x1e8], R84 ;  /* 0x00007a0006087a25 */ /* 0x050fe200078e0054 */
[----:B------:R-:W-:Y:S02]  /*13260*/  SHF.R.S32.HI R5, RZ, 0x1f, R6 ;  /* 0x0000001fff057819 */ /* 0x000fe40000011406 */
[----:B------:R-:W-:Y:S02]  /*13270*/  IADD3 R115, -R6, R115, RZ ;  /* 0x0000007306737210 */ /* 0x000fe40007ffe1ff */
[----:B------:R-:W-:Y:S01]  /*13280*/  IADD3 R20, P1, R20, R8, RZ ;  /* 0x0000000814147210 */ /* 0x000fe20007f3e0ff */
[----:B------:R-:W-:-:S04]  /*13290*/  IMAD R5, R5, c[0x0][0x1e8], RZ ;  /* 0x00007a0005057a24 */ /* 0x000fc800078e02ff */
[----:B------:R-:W-:-:S05]  /*132a0*/  IMAD R2, R6, c[0x0][0x1ec], R5 ;  /* 0x00007b0006027a24 */ /* 0x000fca00078e0205 */
[----:B------:R-:W-:Y:S02]  /*132b0*/  IADD3.X R21, R117, R9, R2, P1, !PT ;  /* 0x0000000975157210 */ /* 0x000fe40000ffe402 */
        /* <DEDUP_REMOVED lines=13> */
.L_x_4682:
[----:B------:R-:W-:Y:S05]  /*13390*/  BSYNC B0 ;  /* 0x0000000000007941 */ /* 0x000fea0003800000 */
.L_x_4681:
        /* <DEDUP_REMOVED lines=14> */
.L_x_4683:
        /* <DEDUP_REMOVED lines=16> */
.L_x_5251:


//--------------------- .text._ZN5flash24flash_fwd_splitkv_kernelI23Flash_fwd_kernel_traitsILi32ELi64ELi128ELi4ELb0ELb0EN7cutlass10bfloat16_tE19Flash_kernel_traitsILi32ELi64ELi128ELi4ES3_EELb1ELb0ELb0ELb0ELb1ELb0ELb1ELb0EEEvNS_16Flash_fwd_paramsE --------------------------
	.section	.text._ZN5flash24flash_fwd_splitkv_kernelI23Flash_fwd_kernel_traitsILi32ELi64ELi128ELi4ELb0ELb0EN7cutlass10bfloat16_tE19Flash_kernel_traitsILi32ELi64ELi128ELi4ES3_EELb1ELb0ELb0ELb0ELb1ELb0ELb1ELb0EEEvNS_16Flash_fwd_paramsE,"ax",@progbits
	.sectioninfo	@"SHI_REGISTERS=162"
	.align	128
        .global         _ZN5flash24flash_fwd_splitkv_kernelI23Flash_fwd_kernel_traitsILi32ELi64ELi128ELi4ELb0ELb0EN7cutlass10bfloat16_tE19Flash_kernel_traitsILi32ELi64ELi128ELi4ES3_EELb1ELb0ELb0ELb0ELb1ELb0ELb1ELb0EEEvNS_16Flash_fwd_paramsE
        .type           _ZN5flash24flash_fwd_splitkv_kernelI23Flash_fwd_kernel_traitsILi32ELi64ELi128ELi4ELb0ELb0EN7cutlass10bfloat16_tE19Flash_kernel_traitsILi32ELi64ELi128ELi4ES3_EELb1ELb0ELb0ELb0ELb1ELb0ELb1ELb0EEEvNS_16Flash_fwd_paramsE,@function
        .size           _ZN5flash24flash_fwd_splitkv_kernelI23Flash_fwd_kernel_traitsILi32ELi64ELi128ELi4ELb0ELb0EN7cutlass10bfloat16_tE19Flash_kernel_traitsILi32ELi64ELi128ELi4ES3_EELb1ELb0ELb0ELb0ELb1ELb0ELb1ELb0EEEvNS_16Flash_fwd_paramsE,(.L_x_5252 - _ZN5flash24flash_fwd_splitkv_kernelI23Flash_fwd_kernel_traitsILi32ELi64ELi128ELi4ELb0ELb0EN7cutlass10bfloat16_tE19Flash_kernel_traitsILi32ELi64ELi128ELi4ES3_EELb1ELb0ELb0ELb0ELb1ELb0ELb1ELb0EEEvNS_16Flash_fwd_paramsE)
        .other          _ZN5flash24flash_fwd_splitkv_kernelI23Flash_fwd_kernel_traitsILi32ELi64ELi128ELi4ELb0ELb0EN7cutlass10bfloat16_tE19Flash_kernel_traitsILi32ELi64ELi128ELi4ES3_EELb1ELb0ELb0ELb0ELb1ELb0ELb1ELb0EEEvNS_16Flash_fwd_paramsE,@"STO_CUDA_ENTRY STV_DEFAULT"
_ZN5flash24flash_fwd_splitkv_kernelI23Flash_fwd_kernel_traitsILi32ELi64ELi128ELi4ELb0ELb0EN7cutlass10bfloat16_tE19Flash_kernel_traitsILi32ELi64ELi128ELi4ES3_EELb1ELb0ELb0ELb0ELb1ELb0ELb1ELb0EEEvNS_16Flash_fwd_paramsE:
.text._ZN5flash24flash_fwd_splitkv_kernelI23Flash_fwd_kernel_traitsILi32ELi64ELi128ELi4ELb0ELb0EN7cutlass10bfloat16_tE19Flash_kernel_traitsILi32ELi64ELi128ELi4ES3_EELb1ELb0ELb0ELb0ELb1ELb0ELb1ELb0EEEvNS_16Flash_fwd_paramsE:
[----:B------:R-:W-:Y:S02]  /*0000*/  MOV R1, c[0x0][0x28] ;  /* 0x00000a0000017a02 */ /* 0x000fe40000000f00 */
[----:B------:R-:W1:Y:S01]  /*0010*/  I2F.U32.RP R2, c[0x0][0x1c0] ;  /* 0x0000700000027b06 */ /* 0x000e620000209000 */
[----:B------:R-:W2:Y:S01]  /*0020*/  S2R R4, SR_CTAID.Z ;  /* 0x0000000000047919 */ /* 0x000ea20000002700 */
[----:B------:R-:W-:Y:S01]  /*0030*/  ISETP.NE.U32.AND P1, PT, RZ, c[0x0][0x1c0], PT ;  /* 0x00007000ff007a0c */ /* 0x000fe20003f25070 */
[----:B------:R-:W-:-:S05]  /*0040*/  ULDC.64 UR12, c[0x0][0x118] ;  /* 0x00004600000c7ab9 */ /* 0x000fca0000000a00 */
        /* <DEDUP_REMOVED lines=12> */
[----:B-1----:R-:W-:Y:S01]  /*0110*/  ISETP.NE.AND P3, PT, R2, RZ, PT ;  /* 0x000000ff0200720c */ /* 0x002fe20003f65270 */
[----:B------:R-:W-:-:S10]  /*0120*/  IMAD.MOV.U32 R2, RZ, RZ, -0x1 ;  /* 0xffffffffff027424 */ /* 0x000fd400078e00ff */
        /* <DEDUP_REMOVED lines=19> */
[----:B------:R-:W4:Y:S01]  /*0260*/  S2R R3, SR_CTAID.Y ;  /* 0x0000000000037919 */ /* 0x000f220000002600 */
[----:B-1----:R-:W-:-:S06]  /*0270*/  MOV R6, RZ ;  /* 0x000000ff00067202 */ /* 0x002fcc0000000f00 */
[----:B------:R1:W5:Y:S01]  /*0280*/  @P0 LDG.E R6, [R10.64] ;  /* 0x0000000c0a060981 */ /* 0x000362000c1e1900 */
[----:B------:R-:W-:-:S04]  /*0290*/  ISETP.NE.U32.AND P0, PT, RZ, c[0x0][0x248], PT ;  /* 0x00009200ff007a0c */ /* 0x000fc80003f05070 */
[----:B------:R-:W-:Y:S01]  /*02a0*/  ISETP.NE.AND.EX P0, PT, RZ, c[0x0][0x24c], PT, P0 ;  /* 0x00009300ff007a0c */ /* 0x000fe20003f05300 */
[----:B------:R-:W-:Y:S01]  /*02b0*/  IMAD.MOV R12, RZ, RZ, -R149 ;  /* 0x000000ffff0c7224 */ /* 0x000fe200078e0a95 */
[----:B-1----:R-:W1:Y:S03]  /*02c0*/  S2R R10, SR_CTAID.X ;  /* 0x00000000000a7919 */ /* 0x002e660000002500 */
        /* <DEDUP_REMOVED lines=8> */
.L_x_4684:
[----:B-1-34-:R-:W-:Y:S02]  /*0350*/  MOV R5, c[0x0][0x218] ;  /* 0x0000860000057a02 */ /* 0x01afe40000000f00 */
.L_x_4685:
        /* <DEDUP_REMOVED lines=66> */
[----:B------:R-:W-:Y:S01]  /*0780*/  SHF.R.S32.HI R2, RZ, 0x3, R2 ;  /* 0x00000003ff027819 */ /* 0x000fe20000011402 */
[----:B------:R-:W-:Y:S02]  /*0790*/  IMAD.IADD R32, R87, 0x1, -R32 ;  /* 0x0000000157207824 */ /* 0x000fe400078e0a20 */
[----:B------:R-:W-:Y:S01]  /*07a0*/  IMAD.IADD R0, R72, 0x1, -R0 ;  /* 0x0000000148007824 */ /* 0x000fe200078e0a00 */
[----:B------:R-:W-:Y:S01]  /*07b0*/  IADD3 R5, R2, 0x10, RZ ;  /* 0x0000001002057810 */ /* 0x000fe20007ffe0ff */
[----:B------:R-:W-:Y:S01]  /*07c0*/  IMAD R3, R4, c[0x0][0x22c], RZ ;  /* 0x00008b0004037a24 */ /* 0x000fe200078e02ff */
[-C--:B------:R-:W-:Y:S01]  /*07d0*/  ISETP.GE.OR P5, PT, R2, R32.reuse, P6 ;  /* 0x000000200200720c */ /* 0x080fe200037a6670 */
[----:B------:R-:W-:Y:S01]  /*07e0*/  IMAD.SHL.U32 R6, R0, 0x4, RZ ;  /* 0x0000000400067824 */ /* 0x000fe200078e00ff */
[----:B------:R-:W-:-:S02]  /*07f0*/  ISETP.GE.AND P1, PT, R5, R32, PT ;  /* 0x000000200500720c */ /* 0x000fc40003f26270 */
[----:B------:R-:W-:Y:S02]  /*0800*/  ISETP.GE.OR P4, PT, R5, R32, P6 ;  /* 0x000000200500720c */ /* 0x000fe40003786670 */
[----:B------:R-:W-:-:S05]  /*0810*/  SHF.R.S32.HI R7, RZ, 0x1f, R6 ;  /* 0x0000001fff077819 */ /* 0x000fca0000011406 */
[----:B------:R-:W-:-:S05]  /*0820*/  IMAD.WIDE R6, R2, 0x20, R6 ;  /* 0x0000002002067825 */ /* 0x000fca00078e0206 */
        /* <DEDUP_REMOVED lines=21> */
[----:B------:R-:W-:Y:S01]  /*0980*/  @!P3 IMAD.MOV.U32 R2, RZ, RZ, -0x800000 ;  /* 0xff800000ff02b424 */ /* 0x000fe200078e00ff */
[----:B------:R1:W-:Y:S04]  /*0990*/  @!P1 STG.E.128 [R8.64+0x1800], RZ ;  /* 0x001800ff08009986 */ /* 0x0003e8000c101d0c */
[----:B------:R1:W-:Y:S04]  /*09a0*/  @!P4 STG.E [R6.64+0x40], R3 ;  /* 0x000040030600c986 */ /* 0x0003e8000c10190c */
[----:B------:R1:W-:Y:S04]  /*09b0*/  @!P3 STG.E [R6.64+0x80], R2 ;  /* 0x000080020600b986 */ /* 0x0003e8000c10190c */
[----:B------:R1:W-:Y:S01]  /*09c0*/  @!P5 STG.E [R6.64], R4 ;  /* 0x000000040600d986 */ /* 0x0003e2000c10190c */
[----:B------:R-:W-:Y:S05]  /*09d0*/  @P6 EXIT ;  /* 0x000000000000694d */ /* 0x000fea0003800000 */
[----:B------:R-:W-:-:S05]  /*09e0*/  MOV R0, 0xff800000 ;  /* 0xff80000000007802 */ /* 0x000fca0000000f00 */
[----:B------:R-:W-:Y:S01]  /*09f0*/  STG.E [R6.64+0xc0], R0 ;  /* 0x0000c00006007986 */ /* 0x000fe2000c10190c */
[----:B------:R-:W-:Y:S05]  /*0a00*/  EXIT ;  /* 0x000000000000794d */ /* 0x000fea0003800000 */
.L_x_4686:
        /* <DEDUP_REMOVED lines=64> */
[----:B------:R-:W-:-:S04]  /*0e10*/  SHF.R.S32.HI R5, RZ, 0x1f, R8 ;  /* 0x0000001fff057819 */ /* 0x000fc80000011408 */
[----:B------:R-:W-:Y:S01]  /*0e20*/  ISETP.GT.U32.AND P0, PT, R0, R4, PT ;  /* 0x000000040000720c */ /* 0x000fe20003f04070 */
[----:B------:R-:W-:-:S04]  /*0e30*/  IMAD R3, R5, c[0x0][0x198], RZ ;  /* 0x0000660005037a24 */ /* 0x000fc800078e02ff */
[----:B------:R-:W-:-:S08]  /*0e40*/  IMAD R3, R8, c[0x0][0x19c], R3 ;  /* 0x0000670008037a24 */ /* 0x000fd000078e0203 */
        /* <DEDUP_REMOVED lines=27> */
.L_x_4687:
        /* <DEDUP_REMOVED lines=18> */
.L_x_4689:
        /* <DEDUP_REMOVED lines=13> */
[----:B------:R-:W-:Y:S02]  /*11f0*/  MOV R5, R4 ;  /* 0x0000000400057202 */ /* 0x000fe40000000f00 */
[----:B------:R-:W-:Y:S01]  /*1200*/  MOV R14, R7 ;  /* 0x00000007000e7202 */ /* 0x000fe20000000f00 */
[----:B------:R-:W-:Y:S02]  /*1210*/  IMAD.MOV.U32 R15, RZ, RZ, R0 ;  /* 0x000000ffff0f7224 */ /* 0x000fe400078e0000 */
        /* <DEDUP_REMOVED lines=37> */
.L_x_4688:
[----:B------:R-:W-:Y:S01]  /*1470*/  ISETP.NE.AND P0, PT, R2, -0x1, PT ;  /* 0xffffffff0200780c */ /* 0x000fe20003f05270 */
[----:B------:R-:W-:Y:S01]  /*1480*/  IMAD.IADD R139, R87, 0x1, -R32 ;  /* 0x00000001578b7824 */ /* 0x000fe200078e0a20 */
[----:B------:R-:W-:Y:S01]  /*1490*/  IADD3 R144, R93, -0x1, RZ ;  /* 0xffffffff5d907810 */ /* 0x000fe20007ffe0ff */
[----:B------:R-:W-:Y:S02]  /*14a0*/  IMAD R0, R0, c[0x0][0x1b8], RZ ;  /* 0x00006e0000007a24 */ /* 0x000fe400078e02ff */
[----:B------:R-:W-:Y:S02]  /*14b0*/  IMAD.MOV.U32 R84, RZ, RZ, c[0x0][0x198] ;  /* 0x00006600ff547624 */ /* 0x000fe400078e00ff */
[----:B------:R-:W-:Y:S02]  /*14c0*/  IMAD R0, R9, c[0x0][0x1bc], R0 ;  /* 0x00006f0009007a24 */ /* 0x000fe400078e0200 */
[----:B------:R-:W-:-:S02]  /*14d0*/  IMAD.MOV.U32 R94, RZ, RZ, c[0x0][0x1a0] ;  /* 0x00006800ff5e7624 */ /* 0x000fc400078e00ff */
[----:B------:R-:W-:Y:S02]  /*14e0*/  IMAD.SHL.U32 R90, R72, 0x2, RZ ;  /* 0x00000002485a7824 */ /* 0x000fe400078e00ff */
[----:B-----5:R-:W-:Y:S01]  /*14f0*/  @!P0 SHF.R.S32.HI R3, RZ, 0x1f, R149 ;  /* 0x0000001fff038819 */ /* 0x020fe20000011495 */
[----:B------:R-:W-:Y:S02]  /*1500*/  @P0 IMAD.WIDE.U32 R14, R2, c[0x0][0x190], RZ ;  /* 0x00006400020e0a25 */ /* 0x000fe400078e00ff */
[----:B------:R-:W-:Y:S02]  /*1510*/  LOP3.LUT R90, R90, 0x6, RZ, 0xc0, !PT ;  /* 0x000000065a5a7812 */ /* 0x000fe400078ec0ff */
[----:B------:R-:W-:Y:S02]  /*1520*/  @!P0 IMAD R3, R3, c[0x0][0x178], RZ ;  /* 0x00005e0003038a24 */ /* 0x000fe400078e02ff */
[----:B------:R-:W-:Y:S01]  /*1530*/  @P0 IMAD R15, R2, c[0x0][0x194], R15 ;  /* 0x00006500020f0a24 */ /* 0x000fe200078e020f */
[----:B------:R-:W-:Y:S01]  /*1540*/  SHF.R.S32.HI R2, RZ, 0x1f, R72 ;  /* 0x0000001fff027819 */ /* 0x000fe20000011448 */
[----:B------:R-:W-:-:S03]  /*1550*/  @!P0 IMAD.WIDE.U32 R6, R149, c[0x0][0x178], RZ ;  /* 0x00005e0095068a25 */ /* 0x000fc600078e00ff */
[CC--:B------:R-:W-:Y:S01]  /*1560*/  LEA.HI R19, R2.reuse, R72.reuse, RZ, 0x2 ;  /* 0x0000004802137211 */ /* 0x0c0fe200078f10ff */
[----:B------:R-:W-:Y:S01]  /*1570*/  @!P0 IMAD R3, R149, c[0x0][0x17c], R3 ;  /* 0x00005f0095038a24 */ /* 0x000fe200078e0203 */
[CC--:B------:R-:W-:Y:S01]  /*1580*/  LEA.HI R33, R2.reuse, R72.reuse, RZ, 0x5 ;  /* 0x0000004802217211 */ /* 0x0c0fe200078f28ff */
[----:B------:R-:W-:Y:S01]  /*1590*/  @!P0 IMAD.MOV.U32 R14, RZ, RZ, R6 ;  /* 0x000000ffff0e8224 */ /* 0x000fe200078e0006 */
[----:B------:R-:W-:Y:S01]  /*15a0*/  LOP3.LUT R20, R19, 0xfffffffc, RZ, 0xc0, !PT ;  /* 0xfffffffc13147812 */ /* 0x000fe200078ec0ff */
[----:B------:R-:W-:Y:S01]  /*15b0*/  @!P0 IMAD.IADD R15, R7, 0x1, R3 ;  /* 0x00000001070f8824 */ /* 0x000fe200078e0203 */
[----:B------:R-:W-:Y:S02]  /*15c0*/  LEA.HI R3, R2, R72, RZ, 0x3 ;  /* 0x0000004802037211 */ /* 0x000fe400078f18ff */
[----:B------:R-:W-:Y:S01]  /*15d0*/  SHF.R.S32.HI R6, RZ, 0x2, R19 ;  /* 0x00000002ff067819 */ /* 0x000fe20000011413 */
[----:B------:R-:W-:Y:S01]  /*15e0*/  IMAD.IADD R20, R72, 0x1, -R20 ;  /* 0x0000000148147824 */ /* 0x000fe200078e0a14 */
[----:B------:R-:W-:-:S02]  /*15f0*/  SHF.R.S32.HI R140, RZ, 0x3, R3 ;  /* 0x00000003ff8c7819 */ /* 0x000fc40000011403 */
[----:B------:R-:W-:Y:S01]  /*1600*/  LEA.HI R19, R19, R6, RZ, 0x1 ;  /* 0x0000000613137211 */ /* 0x000fe200078f08ff */
[----:B------:R-:W-:Y:S01]  /*1610*/  IMAD.SHL.U32 R20, R20, 0x8, RZ ;  /* 0x0000000814147824 */ /* 0x000fe200078e00ff */
[----:B------:R-:W-:Y:S01]  /*1620*/  SHF.R.S32.HI R154, RZ, 0x5, R33 ;  /* 0x00000005ff9a7819 */ /* 0x000fe20000011421 */
[----:B------:R-:W-:Y:S01]  /*1630*/  IMAD.SHL.U32 R17, R140, 0x40, RZ ;  /* 0x000000408c117824 */ /* 0x000fe200078e00ff */
[----:B------:R-:W-:Y:S02]  /*1640*/  LOP3.LUT R19, R19, 0x7fffffe, RZ, 0xc0, !PT ;  /* 0x07fffffe13137812 */ /* 0x000fe400078ec0ff */
[----:B------:R-:W-:Y:S01]  /*1650*/  IADD3 R16, P1, R20, R16, RZ ;  /* 0x0000001014107210 */ /* 0x000fe20007f3e0ff */
[----:B------:R-:W-:Y:S01]  /*1660*/  IMAD R92, R154, 0x10, R32 ;  /* 0x000000109a5c7824 */ /* 0x000fe200078e0220 */
[----:B------:R-:W-:Y:S01]  /*1670*/  LOP3.LUT R17, R17, 0xc0, RZ, 0xc0, !PT ;  /* 0x000000c011117812 */ /* 0x000fe200078ec0ff */
[----:B------:R-:W-:Y:S01]  /*1680*/  IMAD.IADD R19, R6, 0x1, -R19 ;  /* 0x0000000106137824 */ /* 0x000fe200078e0a13 */
[----:B------:R-:W-:-:S02]  /*1690*/  IADD3 R18, P2, R20, R18, RZ ;  /* 0x0000001214127210 */ /* 0x000fc40007f5e0ff */
[--C-:B------:R-:W-:Y:S01]  /*16a0*/  LOP3.LUT R21, R17, 0x18, R20.reuse, 0xf8, !PT ;  /* 0x0000001811157812 */ /* 0x100fe200078ef814 */
[----:B------:R-:W-:Y:S01]  /*16b0*/  IMAD R145, R154, 0x8, R19 ;  /* 0x000000089a917824 */ /* 0x000fe200078e0213 */
[----:B------:R-:W-:Y:S02]  /*16c0*/  IADD3 R14, P0, R20, R14, RZ ;  /* 0x0000000e140e7210 */ /* 0x000fe40007f1e0ff */
[----:B------:R-:W-:Y:S02]  /*16d0*/  SHF.R.S32.HI R20, RZ, 0x1f, R20 ;  /* 0x0000001fff147819 */ /* 0x000fe40000011414 */
[----:B------:R-:W-:Y:S02]  /*16e0*/  SHF.R.U32.HI R17, RZ, 0x3, R17 ;  /* 0x00000003ff117819 */ /* 0x000fe40000011611 */
[----:B------:R-:W-:Y:S01]  /*16f0*/  SHF.R.S32.HI R7, RZ, 0x1f, R6 ;  /* 0x0000001fff077819 */ /* 0x000fe20000011406 */
[----:B------:R-:W-:Y:S01]  /*1700*/  IMAD.X R19, R20, 0x1, R4, P2 ;  /* 0x0000000114137824 */ /* 0x000fe200010e0604 */
[----:B------:R-:W-:Y:S01]  /*1710*/  IADD3 R4, R6, 0x20, RZ ;  /* 0x0000002006047810 */ /* 0x000fe20007ffe0ff */
[C---:B------:R-:W-:Y:S01]  /*1720*/  IMAD.X R15, R20.reuse, 0x1, R15, P0 ;  /* 0x00000001140f7824 */ /* 0x040fe200000e060f */
[----:B------:R-:W-:Y:S01]  /*1730*/  LOP3.LUT R21, R21, R17, RZ, 0x3c, !PT ;  /* 0x0000001115157212 */ /* 0x000fe200078e3cff */
[----:B------:R-:W-:Y:S01]  /*1740*/  IMAD.X R17, R20, 0x1, R13, P1 ;  /* 0x0000000114117824 */ /* 0x000fe200008e060d */
[----:B------:R-:W-:Y:S01]  /*1750*/  IADD3 R8, P0, R6, R8, RZ ;  /* 0x0000000806087210 */ /* 0x000fe20007f1e0ff */
[----:B------:R-:W-:Y:S01]  /*1760*/  IMAD.WIDE R10, R10, 0x40, R6 ;  /* 0x000000400a0a7825 */ /* 0x000fe200078e0206 */
[----:B------:R-:W-:-:S02]  /*1770*/  SHF.R.S32.HI R13, RZ, 0x1f, R12 ;  /* 0x0000001fff0d7819 */ /* 0x000fc4000001140c */
[-C--:B------:R-:W-:Y:S01]  /*1780*/  ISETP.GE.AND P2, PT, R6, R139.reuse, PT ;  /* 0x0000008b0600720c */ /* 0x080fe20003f46270 */
[C---:B------:R-:W-:Y:S01]  /*1790*/  IMAD.X R5, R7.reuse, 0x1, R5, P0 ;  /* 0x0000000107057824 */ /* 0x040fe200000e0605 */
[----:B------:R-:W-:Y:S01]  /*17a0*/  ISETP.GE.AND P4, PT, R4, R139, PT ;  /* 0x0000008b0400720c */ /* 0x000fe20003f86270 */
[----:B------:R-:W-:Y:S01]  /*17b0*/  IMAD R7, R7, c[0x0][0x198], RZ ;  /* 0x0000660007077a24 */ /* 0x000fe200078e02ff */
[----:B------:R-:W-:Y:S01]  /*17c0*/  LEA.HI R2, R2, R72, RZ, 0x4 ;  /* 0x0000004802027211 */ /* 0x000fe200078f20ff */
[----:B------:R-:W-:Y:S01]  /*17d0*/  IMAD R13, R13, c[0x0][0x1a8], RZ ;  /* 0x00006a000d0d7a24 */ /* 0x000fe200078e02ff */
[----:B------:R-:W-:Y:S01]  /*17e0*/  LEA.HI R147, R3, R140, RZ, 0x1 ;  /* 0x0000008c03937211 */ /* 0x000fe200078f08ff */
[----:B------:R-:W-:Y:S01]  /*17f0*/  IMAD R7, R6, c[0x0][0x19c], R7 ;  /* 0x0000670006077a24 */ /* 0x000fe200078e0207 */
[----:B------:R-:W-:Y:S01]  /*1800*/  LOP3.LUT R95, R2, 0xfffffff0, RZ, 0xc0, !PT ;  /* 0xfffffff0025f7812 */ /* 0x000fe200078ec0ff */
[----:B------:R-:W-:Y:S01]  /*1810*/  IMAD.WIDE.U32 R18, R6, c[0x0][0x198], R18 ;  /* 0x0000660006127a25 */ /* 0x000fe200078e0012 */
[----:B------:R-:W-:-:S02]  /*1820*/  SHF.R.S32.HI R2, RZ, 0x4, R2 ;  /* 0x00000004ff027819 */ /* 0x000fc40000011402 */
[----:B------:R-:W-:Y:S01]  /*1830*/  LOP3.LUT R147, R147, 0xfffffffe, RZ, 0xc0, !PT ;  /* 0xfffffffe93937812 */ /* 0x000fe200078ec0ff */
[C---:B------:R-:W-:Y:S02]  /*1840*/  IMAD R13, R12.reuse, c[0x0][0x1ac], R13 ;  /* 0x00006b000c0d7a24 */ /* 0x040fe400078e020d */
[----:B------:R-:W-:-:S04]  /*1850*/  IMAD.WIDE.U32 R14, R12, c[0x0][0x1a8], R14 ;  /* 0x00006a000c0e7a25 */ /* 0x000fc800078e000e */
[----:B------:R-:W-:Y:S02]  /*1860*/  IMAD.IADD R88, R19, 0x1, R7 ;  /* 0x0000000113587824 */ /* 0x000fe400078e0207 */
[----:B------:R-:W-:Y:S01]  /*1870*/  IMAD.WIDE.U32 R16, R9, c[0x0][0x1b8], R16 ;  /* 0x00006e0009107a25 */ /* 0x000fe200078e0010 */
[----:B------:R-:W-:-:S03]  /*1880*/  @!P4 IADD3 R9, P0, R10, 0x20, RZ ;  /* 0x000000200a09c810 */ /* 0x000fc60007f1e0ff */
[----:B------:R-:W-:Y:S02]  /*1890*/  @!P2 IMAD R7, R11, c[0x0][0x190], RZ ;  /* 0x000064000b07aa24 */ /* 0x000fe400078e02ff */
[----:B------:R-:W-:Y:S02]  /*18a0*/  IMAD.IADD R15, R15, 0x1, R13 ;  /* 0x000000010f0f7824 */ /* 0x000fe400078e020d */
[----:B------:R-:W-:Y:S02]  /*18b0*/  IMAD.MOV.U32 R89, RZ, RZ, R18 ;  /* 0x000000ffff597224 */ /* 0x000fe400078e0012 */
[----:B------:R-:W-:Y:S02]  /*18c0*/  IMAD.IADD R17, R17, 0x1, R0 ;  /* 0x0000000111117824 */ /* 0x000fe400078e0200 */
[C---:B------:R-:W-:Y:S02]  /*18d0*/  @!P2 IMAD R7, R10.reuse, c[0x0][0x194], R7 ;  /* 0x000065000a07aa24 */ /* 0x040fe400078e0207 */
[----:B------:R-:W-:-:S04]  /*18e0*/  @!P2 IMAD.WIDE.U32 R18, R10, c[0x0][0x190], R14 ;  /* 0x000064000a12aa25 */ /* 0x000fc800078e000e */
[----:B------:R-:W-:Y:S02]  /*18f0*/  IMAD.SHL.U32 R0, R144, 0x80, RZ ;  /* 0x0000008090007824 */ /* 0x000fe400078e00ff */
[----:B------:R-:W-:Y:S02]  /*1900*/  IMAD R142, R5, c[0x0][0x1a0], RZ ;  /* 0x00006800058e7a24 */ /* 0x000fe400078e02ff */
[----:B------:R-:W-:Y:S01]  /*1910*/  @!P4 IMAD.X R11, RZ, RZ, R11, P0 ;  /* 0x000000ffff0bc224 */ /* 0x000fe200000e060b */
[----:B------:R-:W-:Y:S01]  /*1920*/  @!P2 LEA R12, P0, R18, c[0x0][0x160], 0x1 ;  /* 0x00005800120caa11 */ /* 0x000fe200078008ff */
[----:B------:R-:W-:Y:S02]  /*1930*/  @!P2 IMAD.IADD R5, R19, 0x1, R7 ;  /* 0x000000011305a824 */ /* 0x000fe400078e0207 */
[----:B------:R-:W-:Y:S02]  /*1940*/  IMAD.IADD R7, R91, 0x1, -R0 ;  /* 0x000000015b077824 */ /* 0x000fe400078e0a00 */
[----:B------:R-:W-:Y:S01]  /*1950*/  IMAD R142, R8, c[0x0][0x1a4], R142 ;  /* 0x00006900088e7a24 */ /* 0x000fe200078e028e */
[----:B------:R-:W-:Y:S01]  /*1960*/  @!P2 LEA.HI.X R13, R18, c[0x0][0x164], R5, 0x1, P0 ;  /* 0x00005900120daa11 */ /* 0x000fe200000f0c05 */
[----:B------:R-:W-:Y:S01]  /*1970*/  IMAD.WIDE.U32 R16, R8, c[0x0][0x1a0], R16 ;  /* 0x0000680008107a25 */ /* 0x000fe200078e0010 */
[----:B------:R-:W-:-:S02]  /*1980*/  ISETP.GE.AND P1, PT, R4, R7, PT ;  /* 0x000000070400720c */ /* 0x000fc40003f26270 */
[-C--:B------:R-:W-:Y:S01]  /*1990*/  ISETP.GE.AND P5, PT, R6, R7.reuse, PT ;  /* 0x000000070600720c */ /* 0x080fe20003fa6270 */
[----:B------:R-:W-:Y:S01]  /*19a0*/  @!P4 IMAD R8, R11, c[0x0][0x190], RZ ;  /* 0x000064000b08ca24 */ /* 0x000fe200078e02ff */
[----:B------:R-:W-:Y:S01]  /*19b0*/  LEA R143, P0, R16, c[0x0][0x170], 0x1 ;  /* 0x00005c00108f7a11 */ /* 0x000fe200078008ff */
[----:B------:R-:W-:Y:S02]  /*19c0*/  IMAD.IADD R142, R17, 0x1, R142 ;  /* 0x00000001118e7824 */ /* 0x000fe400078e028e */
[C---:B------:R-:W-:Y:S02]  /*19d0*/  @!P4 IMAD R8, R9.reuse, c[0x0][0x194], R8 ;  /* 0x000065000908ca24 */ /* 0x040fe400078e0208 */
[----:B------:R-:W-:Y:S01]  /*19e0*/  @!P4 IMAD.WIDE.U32 R10, R9, c[0x0][0x190], R14 ;  /* 0x00006400090aca25 */ /* 0x000fe200078e000e */
[----:B------:R-:W-:Y:S02]  /*19f0*/  IADD3 R9, R6, 0x40, RZ ;  /* 0x0000004006097810 */ /* 0x000fe40007ffe0ff */
[----:B------:R-:W-:Y:S01]  /*1a00*/  LEA.HI.X R142, R16, c[0x0][0x174], R142, 0x1, P0 ;  /* 0x00005d00108e7a11 */ /* 0x000fe200000f0c8e */
[----:B------:R-:W-:Y:S01]  /*1a10*/  IMAD.U32 R145, R145, 0x20, R21 ;  /* 0x0000002091917824 */ /* 0x000fe200078e0015 */
[----:B------:R-:W-:Y:S01]  /*1a20*/  ISETP.GE.AND P0, PT, R9, R7, PT ;  /* 0x000000070900720c */ /* 0x000fe20003f06270 */
[----:B------:R-:W-:Y:S01]  /*1a30*/  @!P4 IMAD.IADD R8, R11, 0x1, R8 ;  /* 0x000000010b08c824 */ /* 0x000fe200078e0208 */
[----:B------:R-:W-:Y:S01]  /*1a40*/  @!P4 LEA R16, P3, R10, c[0x0][0x160], 0x1 ;  /* 0x000058000a10ca11 */ /* 0x000fe200078608ff */
[----:B------:R-:W-:-:S02]  /*1a50*/  IMAD.SHL.U32 R145, R145, 0x2, RZ ;  /* 0x0000000291917824 */ /* 0x000fc400078e00ff */
[----:B------:R-:W-:Y:S01]  /*1a60*/  IMAD.MOV.U32 R5, RZ, RZ, c[0x0][0x19c] ;  /* 0x00006700ff057624 */ /* 0x000fe200078e00ff */
[----:B------:R-:W-:Y:S01]  /*1a70*/  @!P4 LEA.HI.X R17, R10, c[0x0][0x164], R8, 0x1, P3 ;  /* 0x000059000a11ca11 */ /* 0x000fe200018f0c08 */
[----:B------:R-:W-:Y:S01]  /*1a80*/  IMAD.WIDE.U32 R18, R84, 0x40, RZ ;  /* 0x0000004054127825 */ /* 0x000fe200078e00ff */
[----:B------:R-:W-:Y:S01]  /*1a90*/  @!PT LDS RZ, [RZ] ;  /* 0x00000000fffff984 */ /* 0x000fe20000000800 */
[----:B------:R-:W-:Y:S01]  /*1aa0*/  @!PT LDS RZ, [RZ] ;  /* 0x00000000fffff984 */ /* 0x000fe20000000800 */
[----:B------:R-:W-:Y:S01]  /*1ab0*/  @!PT LDS RZ, [RZ] ;  /* 0x00000000fffff984 */ /* 0x000fe20000000800 */
[----:B------:R1:W-:Y:S03]  /*1ac0*/  @!P2 LDGSTS.E.BYPASS.LTC128B.128 [R145], [R12.64] ;  /* 0x000000000c91afae */ /* 0x0003e6000b901d4c */
[----:B------:R-:W-:Y:S01]  /*1ad0*/  IMAD.SHL.U32 R10, R5, 0x40, RZ ;  /* 0x00000040050a7824 */ /* 0x000fe200078e00ff */
[----:B------:R2:W-:Y:S01]  /*1ae0*/  @!P4 LDGSTS.E.BYPASS.LTC128B.128 [R145+0x800], [R16.64] ;  /* 0x008000001091cfae */ /* 0x0005e2000b901d4c */
[----:B------:R-:W-:Y:S02]  /*1af0*/  IMAD.IADD R95, R72, 0x1, -R95 ;  /* 0x00000001485f7824 */ /* 0x000fe400078e0a5f */
[----:B------:R-:W-:Y:S01]  /*1b00*/  IMAD.IADD R147, R140, 0x1, -R147 ;  /* 0x000000018c937824 */ /* 0x000fe200078e0a93 */
[----:B-1----:R-:W-:-:S04]  /*1b10*/  @!P1 LEA R12, P2, R84, R89, 0x5 ;  /* 0x00000059540c9211 */ /* 0x002fc800078428ff */
[----:B------:R-:W-:Y:S02]  /*1b20*/  @!P1 LEA.HI.X R11, R84, R88, R5, 0x5, P2 ;  /* 0x00000058540b9211 */ /* 0x000fe400010f2c05 */
[C---:B------:R-:W-:Y:S02]  /*1b30*/  @!P1 LEA R14, P3, R12.reuse, c[0x0][0x168], 0x1 ;  /* 0x00005a000c0e9a11 */ /* 0x040fe400078608ff */
[C---:B------:R-:W-:Y:S02]  /*1b40*/  @!P0 IADD3 R8, P2, R89.reuse, R18, RZ ;  /* 0x0000001259088210 */ /* 0x040fe40007f5e0ff */
[----:B------:R-:W-:Y:S02]  /*1b50*/  @!P1 LEA.HI.X R15, R12, c[0x0][0x16c], R11, 0x1, P3 ;  /* 0x00005b000c0f9a11 */ /* 0x000fe400018f0c0b */
[----:B------:R-:W-:Y:S02]  /*1b60*/  @!P0 IADD3.X R11, R88, R19, R10, P2, !PT ;  /* 0x00000013580b8210 */ /* 0x000fe400017fe40a */
[----:B------:R-:W-:-:S02]  /*1b70*/  @!P5 LEA R12, P3, R89, c[0x0][0x168], 0x1 ;  /* 0x00005a00590cda11 */ /* 0x000fc400078608ff */
[C---:B------:R-:W-:Y:S02]  /*1b80*/  @!P0 LEA R10, P4, R8.reuse, c[0x0][0x168], 0x1 ;  /* 0x00005a00080a8a11 */ /* 0x040fe400078808ff */
[----:B------:R-:W-:Y:S02]  /*1b90*/  @!P5 LEA.HI.X R13, R89, c[0x0][0x16c], R88, 0x1, P3 ;  /* 0x00005b00590dda11 */ /* 0x000fe400018f0c58 */
[----:B------:R-:W-:Y:S02]  /*1ba0*/  @!P0 LEA.HI.X R11, R8, c[0x0][0x16c], R11, 0x1, P4 ;  /* 0x00005b00080b8a11 */ /* 0x000fe400020f0c0b */
[CC--:B------:R-:W-:Y:S01]  /*1bb0*/  ISETP.GE.AND P4, PT, R6.reuse, R7.reuse, PT ;  /* 0x000000070600720c */ /* 0x0c0fe20003f86270 */
[----:B------:R1:W-:Y:S01]  /*1bc0*/  @!P5 LDGSTS.E.BYPASS.LTC128B.128 [R145+0x1000], [R12.64] ;  /* 0x010000000c91dfae */ /* 0x0003e2000b901d4c */
[----:B------:R-:W-:Y:S02]  /*1bd0*/  IADD3 R6, R6, 0x60, RZ ;  /* 0x0000006006067810 */ /* 0x000fe40007ffe0ff */
[----:B------:R-:W-:Y:S01]  /*1be0*/  LEA.HI R8, R2, R2, RZ, 0x1 ;  /* 0x0000000202087211 */ /* 0x000fe200078f08ff */
[----:B------:R3:W-:Y:S01]  /*1bf0*/  @!P1 LDGSTS.E.BYPASS.LTC128B.128 [R145+0x1800], [R14.64] ;  /* 0x018000000e919fae */ /* 0x0007e2000b901d4c */
[----:B------:R-:W-:-:S02]  /*1c00*/  ISETP.GE.AND P5, PT, R6, R7, PT ;  /* 0x000000070600720c */ /* 0x000fc40003fa6270 */
[-C--:B------:R-:W-:Y:S01]  /*1c10*/  ISETP.GE.AND P3, PT, R4, R7.reuse, PT ;  /* 0x000000070400720c */ /* 0x080fe20003f66270 */
[----:B------:R4:W-:Y:S01]  /*1c20*/  @!P0 LDGSTS.E.BYPASS.LTC128B.128 [R145+0x2000], [R10.64] ;  /* 0x020000000a918fae */ /* 0x0009e2000b901d4c */
[----:B------:R-:W-:Y:S02]  /*1c30*/  ISETP.GE.AND P2, PT, R9, R7, PT ;  /* 0x000000070900720c */ /* 0x000fe40003f46270 */
[----:B------:R-:W-:Y:S02]  /*1c40*/  LEA.HI R4, R95, R95, RZ, 0x1 ;  /* 0x0000005f5f047211 */ /* 0x000fe400078f08ff */
[----:B------:R-:W-:Y:S02]  /*1c50*/  LOP3.LUT R9, R3, 0xfffffff8, RZ, 0xc0, !PT ;  /* 0xfffffff803097812 */ /* 0x000fe400078ec0ff */
[----:B------:R-:W-:Y:S02]  /*1c60*/  LOP3.LUT R8, R8, 0xfffffffe, RZ, 0xc0, !PT ;  /* 0xfffffffe08087812 */ /* 0x000fe400078ec0ff */
[----:B------:R-:W-:Y:S01]  /*1c70*/  ISETP.GE.AND P1, PT, R6, R7, PT ;  /* 0x000000070600720c */ /* 0x000fe20003f26270 */
[----:B------:R-:W-:Y:S01]  /*1c80*/  IMAD.IADD R9, R72, 0x1, -R9 ;  /* 0x0000000148097824 */ /* 0x000fe200078e0a09 */
[----:B------:R-:W-:Y:S01]  /*1c90*/  SHF.R.S32.HI R7, RZ, 0x1f, R95 ;  /* 0x0000001fff077819 */ /* 0x000fe2000001145f */
[----:B------:R-:W-:Y:S01]  /*1ca0*/  IMAD.IADD R136, R2, 0x1, -R8 ;  /* 0x0000000102887824 */ /* 0x000fe200078e0a08 */
[----:B------:R-:W-:Y:S01]  /*1cb0*/  LOP3.LUT R6, R4, 0x7fffffe, RZ, 0xc0, !PT ;  /* 0x07fffffe04067812 */ /* 0x000fe200078ec0ff */
[----:B------:R-:W-:Y:S01]  /*1cc0*/  @!P5 IMAD R3, R5, 0x60, RZ ;  /* 0x000000600503d824 */ /* 0x000fe200078e02ff */
[----:B------:R-:W-:Y:S01]  /*1cd0*/  LEA.HI R2, R7, R95, RZ, 0x3 ;  /* 0x0000005f07027211 */ /* 0x000fe200078f18ff */
[----:B------:R-:W-:Y:S01]  /*1ce0*/  @!P5 IMAD.MOV.U32 R7, RZ, RZ, R88 ;  /* 0x000000ffff07d224 */ /* 0x000fe200078e0058 */
[----:B------:R-:W-:Y:S01]  /*1cf0*/  LEA.HI R146, R9, R9, RZ, 0x1 ;  /* 0x0000000909927211 */ /* 0x000fe200078f08ff */
[----:B------:R-:W-:Y:S01]  /*1d00*/  IMAD.IADD R95, R95, 0x1, -R6 ;  /* 0x000000015f5f7824 */ /* 0x000fe200078e0a06 */
[--C-:B------:R-:W-:Y:S01]  /*1d10*/  SHF.R.S32.HI R8, RZ, 0x1, R4.reuse ;  /* 0x00000001ff087819 */ /* 0x100fe20000011404 */
[----:B------:R-:W-:Y:S01]  /*1d20*/  @!P5 IMAD.MOV.U32 R6, RZ, RZ, R89 ;  /* 0x000000ffff06d224 */ /* 0x000fe200078e0059 */
[----:B------:R-:W-:Y:S01]  /*1d30*/  SHF.R.S32.HI R5, RZ, 0x1f, R4 ;  /* 0x0000001fff057819 */ /* 0x000fe20000011404 */
[----:B------:R-:W-:Y:S01]  /*1d40*/  IMAD.SHL.U32 R86, R2, 0x20, RZ ;  /* 0x0000002002567824 */ /* 0x000fe200078e00ff */
[----:B------:R-:W-:Y:S01]  /*1d50*/  SHF.R.S32.HI R148, RZ, 0x1, R146 ;  /* 0x00000001ff947819 */ /* 0x000fe20000011492 */
[----:B-1----:R-:W-:Y:S01]  /*1d60*/  @!P4 IMAD.MOV.U32 R12, RZ, RZ, R143 ;  /* 0x000000ffff0cc224 */ /* 0x002fe200078e008f */
[----:B------:R-:W-:Y:S01]  /*1d70*/  LOP3.LUT R146, R146, 0xfffffffe, RZ, 0xc0, !PT ;  /* 0xfffffffe92927812 */ /* 0x000fe200078ec0ff */
[----:B------:R-:W-:Y:S01]  /*1d80*/  @!P4 IMAD.MOV.U32 R13, RZ, RZ, R142 ;  /* 0x000000ffff0dc224 */ /* 0x000fe200078e008e */
[----:B------:R-:W-:Y:S01]  /*1d90*/  LEA.HI R5, R5, R8, RZ, 0x2 ;  /* 0x0000000805057211 */ /* 0x000fe200078f10ff */
[----:B----4-:R-:W-:Y:S01]  /*1da0*/  @!P5 IMAD.WIDE.U32 R10, R84, 0x60, R6 ;  /* 0x00000060540ad825 */ /* 0x010fe200078e0006 */
[----:B------:R-:W-:-:S03]  /*1db0*/  LOP3.LUT R86, R86, 0xffffff00, RZ, 0xc0, !PT ;  /* 0xffffff0056567812 */ /* 0x000fc600078ec0ff */
[----:B------:R-:W-:Y:S01]  /*1dc0*/  @!P5 IMAD.IADD R3, R11, 0x1, R3 ;  /* 0x000000010b03d824 */ /* 0x000fe200078e0203 */
[----:B------:R-:W-:Y:S01]  /*1dd0*/  @!P5 LEA R4, P0, R10, c[0x0][0x168], 0x1 ;  /* 0x00005a000a04da11 */ /* 0x000fe200078008ff */
[----:B------:R-:W-:Y:S01]  /*1de0*/  IMAD.IADD R146, R9, 0x1, -R146 ;  /* 0x0000000109927824 */ /* 0x000fe200078e0a92 */
[----:B------:R-:W-:Y:S01]  /*1df0*/  LOP3.LUT R9, R5, 0xfffffffc, RZ, 0xc0, !PT ;  /* 0xfffffffc05097812 */ /* 0x000fe200078ec0ff */
[----:B------:R-:W-:Y:S01]  /*1e00*/  IMAD.SHL.U32 R7, R148, 0x40, RZ ;  /* 0x0000004094077824 */ /* 0x000fe200078e00ff */
[----:B------:R-:W-:Y:S01]  /*1e10*/  @!P5 LEA.HI.X R5, R10, c[0x0][0x16c], R3, 0x1, P0 ;  /* 0x00005b000a05da11 */ /* 0x000fe200000f0c03 */
[----:B------:R-:W-:Y:S02]  /*1e20*/  IMAD.SHL.U32 R6, R147, 0x8, RZ ;  /* 0x0000000893067824 */ /* 0x000fe400078e00ff */
[----:B------:R-:W-:Y:S01]  /*1e30*/  IMAD.IADD R3, R8, 0x1, -R9 ;  /* 0x0000000108037824 */ /* 0x000fe200078e0a09 */
[----:B------:R-:W-:Y:S01]  /*1e40*/  LOP3.LUT R7, R7, 0xc0, RZ, 0xc0, !PT ;  /* 0x000000c007077812 */ /* 0x000fe200078ec0ff */
[----:B------:R1:W-:Y:S01]  /*1e50*/  @!P5 LDGSTS.E.BYPASS.LTC128B.128 [R145+0x2800], [R4.64] ;  /* 0x028000000491dfae */ /* 0x0003e2000b901d4c */
[----:B------:R-:W-:-:S02]  /*1e60*/  IMAD.MOV.U32 R8, RZ, RZ, 0x5 ;  /* 0x00000005ff087424 */ /* 0x000fc400078e00ff */
[----:B------:R-:W-:Y:S01]  /*1e70*/  LOP3.LUT R6, R7, 0x8, R6, 0xf8, !PT ;  /* 0x0000000807067812 */ /* 0x000fe200078ef806 */
[----:B------:R-:W0:Y:S01]  /*1e80*/  LDGDEPBAR ;  /* 0x00000000000079af */ /* 0x000e220000000000 */
[----:B------:R-:W-:Y:S01]  /*1e90*/  SHF.R.U32.HI R7, RZ, 0x3, R7 ;  /* 0x00000003ff077819 */ /* 0x000fe20000011607 */
[----:B------:R-:W-:Y:S02]  /*1ea0*/  IMAD.SHL.U32 R2, R3, 0x40, RZ ;  /* 0x0000004003027824 */ /* 0x000fe400078e00ff */
[----:B------:R-:W-:Y:S01]  /*1eb0*/  @!P1 IMAD.MOV.U32 R10, RZ, RZ, R143 ;  /* 0x000000ffff0a9224 */ /* 0x000fe200078e008f */
[----:B------:R-:W-:Y:S01]  /*1ec0*/  LOP3.LUT R9, R6, R7, RZ, 0x3c, !PT ;  /* 0x0000000706097212 */ /* 0x000fe200078e3cff */
[----:B------:R-:W-:Y:S01]  /*1ed0*/  IMAD.SHL.U32 R7, R136, 0x8, RZ ;  /* 0x0000000888077824 */ /* 0x000fe200078e00ff */
[----:B------:R-:W-:Y:S01]  /*1ee0*/  LOP3.LUT R2, R2, 0xc0, RZ, 0xc0, !PT ;  /* 0x000000c002027812 */ /* 0x000fe200078ec0ff */
[----:B------:R-:W-:Y:S02]  /*1ef0*/  IMAD.SHL.U32 R6, R94, 0x20, RZ ;  /* 0x000000205e067824 */ /* 0x000fe400078e00ff */
[----:B------:R-:W-:Y:S01]  /*1f00*/  @!P1 IMAD.MOV.U32 R11, RZ, RZ, R142 ;  /* 0x000000ffff0b9224 */ /* 0x000fe200078e008e */
[----:B------:R-:W-:Y:S01]  /*1f10*/  LOP3.LUT R7, R2, 0x8, R7, 0xf8, !PT ;  /* 0x0000000802077812 */ /* 0x000fe200078ef807 */
[----:B------:R-:W-:Y:S01]  /*1f20*/  IMAD R136, R136, 0x8, R146 ;  /* 0x0000000888887824 */ /* 0x000fe200078e0292 */
[----:B------:R-:W-:Y:S01]  /*1f30*/  SHF.R.U32.HI R2, RZ, 0x3, R2 ;  /* 0x00000003ff027819 */ /* 0x000fe20000011602 */
[----:B------:R-:W-:-:S03]  /*1f40*/  @!P1 IMAD.WIDE.U32 R10, R94, 0xc0, R10 ;  /* 0x000000c05e0a9825 */ /* 0x000fc600078e000a */
[----:B------:R-:W-:Y:S01]  /*1f50*/  LOP3.LUT R2, R7, R2, RZ, 0x3c, !PT ;  /* 0x0000000207027212 */ /* 0x000fe200078e3cff */
[----:B------:R-:W-:Y:S02]  /*1f60*/  IMAD R7, R154, 0x200, R86 ;  /* 0x000002009a077824 */ /* 0x000fe400078e0256 */
[----:B------:R-:W-:Y:S02]  /*1f70*/  IMAD.U32 R136, R136, 0x20, R9 ;  /* 0x0000002088887824 */ /* 0x000fe400078e0009 */
[----:B------:R-:W-:Y:S01]  /*1f80*/  IMAD R7, R95, 0x20, R7 ;  /* 0x000000205f077824 */ /* 0x000fe200078e0207 */
[----:B-1----:R-:W-:Y:S01]  /*1f90*/  SHF.L.U64.HI R4, R94, R8, c[0x0][0x1a4] ;  /* 0x000069005e047619 */ /* 0x002fe20000010208 */
[----:B------:R-:W-:-:S04]  /*1fa0*/  DEPBAR.LE SB0, 0x0 ;  /* 0x000080000000791a */ /* 0x000fc80000000000 */
[----:B------:R-:W-:Y:S01]  /*1fb0*/  BAR.SYNC.DEFER_BLOCKING 0x0 ;  /* 0x0000000000007b1d */ /* 0x000fe20000010000 */
[-C--:B------:R-:W-:Y:S01]  /*1fc0*/  @!P3 LEA R8, P0, R6, R143.reuse, 0x1 ;  /* 0x0000008f0608b211 */ /* 0x080fe200078008ff */
[----:B------:R-:W-:Y:S02]  /*1fd0*/  @!P1 IMAD.MOV.U32 R5, RZ, RZ, c[0x0][0x1a4] ;  /* 0x00006900ff059624 */ /* 0x000fe400078e00ff */
[----:B------:R-:W-:Y:S01]  /*1fe0*/  IMAD.IADD R138, R2, 0x1, R7 ;  /* 0x00000001028a7824 */ /* 0x000fe200078e0207 */
[----:B------:R-:W-:Y:S01]  /*1ff0*/  @!P3 LEA.HI.X R9, R6, R142, R4, 0x1, P0 ;  /* 0x0000008e0609b211 */ /* 0x000fe200000f0c04 */
[----:B------:R-:W-:Y:S02]  /*2000*/  @!P1 IMAD R5, R5, 0xc0, RZ ;  /* 0x000000c005059824 */ /* 0x000fe400078e02ff */
[----:B------:R-:W-:Y:S01]  /*2010*/  @!P1 IMAD.MOV.U32 R4, RZ, RZ, R10 ;  /* 0x000000ffff049224 */ /* 0x000fe200078e000a */
[----:B------:R-:W-:Y:S01]  /*2020*/  @!P2 LEA R10, P0, R94, R143, 0x7 ;  /* 0x0000008f5e0aa211 */ /* 0x000fe200078038ff */
[----:B------:R-:W-:-:S02]  /*2030*/  @!P2 IMAD.MOV.U32 R6, RZ, RZ, c[0x0][0x1a4] ;  /* 0x00006900ff06a624 */ /* 0x000fc400078e00ff */
[----:B------:R-:W-:Y:S02]  /*2040*/  @!P1 IMAD.IADD R5, R11, 0x1, R5 ;  /* 0x000000010b059824 */ /* 0x000fe400078e0205 */
[----:B------:R-:W-:Y:S01]  /*2050*/  IMAD.SHL.U32 R136, R136, 0x2, RZ ;  /* 0x0000000288887824 */ /* 0x000fe200078e00ff */
[----:B------:R-:W-:Y:S01]  /*2060*/  @!P2 LEA.HI.X R11, R94, R142, R6, 0x7, P0 ;  /* 0x0000008e5e0ba211 */ /* 0x000fe200000f3c06 */
[----:B------:R-:W-:Y:S01]  /*2070*/  IMAD.SHL.U32 R138, R138, 0x2, RZ ;  /* 0x000000028a8a7824 */ /* 0x000fe200078e00ff */
[----:B------:R-:W-:Y:S01]  /*2080*/  LOP3.LUT P0, RZ, R148, 0x2, RZ, 0xc0, !PT ;  /* 0x0000000294ff7812 */ /* 0x000fe2000780c0ff */
[----:B------:R-:W-:Y:S01]  /*2090*/  IMAD R86, R95, 0x20, R86 ;  /* 0x000000205f567824 */ /* 0x000fe200078e0256 */
[----:B------:R-:W-:Y:S01]  /*20a0*/  IADD3 R135, R136, 0x1020, RZ ;  /* 0x0000102088877810 */ /* 0x000fe20007ffe0ff */
        /* <DEDUP_REMOVED lines=25> */
[----:B------:R-:W-:Y:S01]  /*2240*/  SEL R3, R3, 0xfffffff0, !P1 ;  /* 0xfffffff003037807 */ /* 0x000fe20004800000 */
[----:B--2---:R-:W2:Y:S04]  /*2250*/  LDSM.16.M88.4 R16, [R136+0x1000] ;  /* 0x001000008810783b */ /* 0x004ea80000000200 */
[----:B------:R-:W-:Y:S01]  /*2260*/  IMAD R137, R3, 0x2, R138 ;  /* 0x0000000203897824 */ /* 0x000fe200078e028a */
[----:B------:R-:W-:Y:S04]  /*2270*/  LDSM.16.M88.4 R60, [R136+0x1800] ;  /* 0x00180000883c783b */ /* 0x000fe80000000200 */
[----:B------:R-:W-:Y:S04]  /*2280*/  LDSM.16.M88.4 R76, [R137] ;  /* 0x00000000894c783b */ /* 0x000fe80000000200 */
[----:B-1----:R-:W3:Y:S04]  /*2290*/  LDSM.16.M88.4 R8, [R136+0x1400] ;  /* 0x001400008808783b */ /* 0x002ee80000000200 */
[----:B------:R-:W-:Y:S01]  /*22a0*/  LDSM.16.M88.4 R52, [R136+0x1c00] ;  /* 0x001c00008834783b */ /* 0x000fe20000000200 */
[----:B----4-:R-:W-:-:S03]  /*22b0*/  IADD3 R4, R136, 0x1000, RZ ;  /* 0x0000100088047810 */ /* 0x010fc60007ffe0ff */
[----:B------:R-:W-:Y:S01]  /*22c0*/  LDSM.16.M88.4 R44, [R136+0x2000] ;  /* 0x00200000882c783b */ /* 0x000fe20000000200 */
[----:B------:R-:W-:-:S03]  /*22d0*/  @P0 IADD3 R135, R4, -0x20, RZ ;  /* 0xffffffe004870810 */ /* 0x000fc60007ffe0ff */
[----:B------:R-:W-:Y:S01]  /*22e0*/  LDSM.16.M88.4 R36, [R136+0x2400] ;  /* 0x002400008824783b */ /* 0x000fe20000000200 */
[----:B------:R-:W-:-:S03]  /*22f0*/  IADD3 R132, R135, 0x400, RZ ;  /* 0x0000040087847810 */ /* 0x000fc60007ffe0ff */
[----:B------:R-:W1:Y:S01]  /*2300*/  LDSM.16.M88.4 R24, [R135] ;  /* 0x000000008718783b */ /* 0x000e620000000200 */
[C---:B------:R-:W-:Y:S02]  /*2310*/  IADD3 R131, R135.reuse, 0x800, RZ ;  /* 0x0000080087837810 */ /* 0x040fe40007ffe0ff */
[C---:B------:R-:W-:Y:S01]  /*2320*/  IADD3 R130, R135.reuse, 0xc00, RZ ;  /* 0x00000c0087827810 */ /* 0x040fe20007ffe0ff */
[----:B------:R-:W4:Y:S01]  /*2330*/  LDSM.16.M88.4 R28, [R136+0x2800] ;  /* 0x00280000881c783b */ /* 0x000f220000000200 */
[C---:B------:R-:W-:Y:S02]  /*2340*/  IADD3 R129, R135.reuse, 0x1000, RZ ;  /* 0x0000100087817810 */ /* 0x040fe40007ffe0ff */
[----:B------:R-:W-:Y:S01]  /*2350*/  IADD3 R128, R135, 0x1400, RZ ;  /* 0x0000140087807810 */ /* 0x000fe20007ffe0ff */
[----:B------:R-:W4:Y:S01]  /*2360*/  LDSM.16.M88.4 R80, [R135+0x400] ;  /* 0x000400008750783b */ /* 0x000f220000000200 */
[C---:B--2---:R-:W-:Y:S03]  /*2370*/  HMMA.16816.F32.BF16 R4, R20.reuse, R16, RZ ;  /* 0x000000101404723c */ /* 0x044fe600000418ff */
[----:B------:R-:W2:Y:S04]  /*2380*/  LDSM.16.M88.4 R68, [R136+0x2c00] ;  /* 0x002c00008844783b */ /* 0x000ea80000000200 */
[----:B------:R-:W0:Y:S01]  /*2390*/  LDGDEPBAR ;  /* 0x00000000000079af */ /* 0x000e220000000000 */
[C---:B------:R-:W-:Y:S08]  /*23a0*/  HMMA.16816.F32.BF16 R16, R20.reuse, R18, RZ ;  /* 0x000000121410723c */ /* 0x040ff000000418ff */
[C---:B---3--:R-:W-:Y:S08]  /*23b0*/  HMMA.16816.F32.BF16 R12, R20.reuse, R8, RZ ;  /* 0x00000008140c723c */ /* 0x048ff000000418ff */
[----:B------:R-:W-:Y:S08]  /*23c0*/  HMMA.16816.F32.BF16 R8, R20, R10, RZ ;  /* 0x0000000a1408723c */ /* 0x000ff000000418ff */
[C---:B-1----:R-:W-:Y:S07]  /*23d0*/  HMMA.16816.F32.BF16 R4, R76.reuse, R24, R4 ;  /* 0x000000184c04723c */ /* 0x042fee0000041804 */
[----:B------:R-:W-:Y:S01]  /*23e0*/  LOP3.LUT R25, R33, 0xffffffe0, RZ, 0xc0, !PT ;  /* 0xffffffe021197812 */ /* 0x000fe200078ec0ff */
[----:B------:R-:W-:Y:S04]  /*23f0*/  HMMA.16816.F32.BF16 R16, R76, R26, R16 ;  /* 0x0000001a4c10723c */ /* 0x000fe80000041810 */
[----:B------:R-:W-:-:S02]  /*2400*/  IMAD.IADD R25, R72, 0x1, -R25 ;  /* 0x0000000148197824 */ /* 0x000fc400078e0a19 */
[----:B------:R-:W1:Y:S02]  /*2410*/  LDSM.16.M88.4 R72, [R135+0x800] ;  /* 0x000800008748783b */ /* 0x000e640000000200 */
[----:B------:R-:W-:Y:S01]  /*2420*/  HMMA.16816.F32.BF16 R64, R20, R60, RZ ;  /* 0x0000003c1440723c */ /* 0x000fe200000418ff */
[----:B------:R-:W-:-:S04]  /*2430*/  SHF.R.S32.HI R24, RZ, 0x1f, R25 ;  /* 0x0000001fff187819 */ /* 0x000fc80000011419 */
[----:B------:R-:W-:-:S03]  /*2440*/  LEA.HI R24, R24, R25, RZ, 0x2 ;  /* 0x0000001918187211 */ /* 0x000fc600078f10ff */
[----:B------:R-:W-:Y:S01]  /*2450*/  HMMA.16816.F32.BF16 R56, R20, R52, RZ ;  /* 0x000000341438723c */ /* 0x000fe200000418ff */
[----:B------:R-:W-:-:S04]  /*2460*/  SHF.R.S32.HI R155, RZ, 0x2, R24 ;  /* 0x00000002ff9b7819 */ /* 0x000fc80000011418 */
[----:B------:R-:W-:-:S03]  /*2470*/  IADD3 R92, R92, 0x1, R155 ;  /* 0x000000015c5c7810 */ /* 0x000fc60007ffe09b */
[----:B------:R-:W-:Y:S01]  /*2480*/  HMMA.16816.F32.BF16 R48, R20, R44, RZ ;  /* 0x0000002c1430723c */ /* 0x000fe200000418ff */
[----:B------:R-:W-:Y:S01]  /*2490*/  IADD3 R92, R91, R92, -R87 ;  /* 0x0000005c5b5c7210 */ /* 0x000fe20007ffe857 */
[----:B------:R-:W-:-:S03]  /*24a0*/  IMAD.IADD R87, R0, 0x1, R90 ;  /* 0x0000000100577824 */ /* 0x000fc600078e025a */
[----:B------:R-:W-:Y:S02]  /*24b0*/  IADD3 R92, R92, c[0x0][0x2e8], RZ ;  /* 0x0000ba005c5c7a10 */ /* 0x000fe40007ffe0ff */
[----:B------:R-:W-:Y:S01]  /*24c0*/  IADD3 R95, R87, 0x11, RZ ;  /* 0x00000011575f7810 */ /* 0x000fe20007ffe0ff */
[----:B------:R-:W-:Y:S01]  /*24d0*/  HMMA.16816.F32.BF16 R40, R20, R36, RZ ;  /* 0x000000241428723c */ /* 0x000fe200000418ff */
[C---:B------:R-:W-:Y:S02]  /*24e0*/  IADD3 R96, R92.reuse, 0x8, RZ ;  /* 0x000000085c607810 */ /* 0x040fe40007ffe0ff */
[-C--:B------:R-:W-:Y:S02]  /*24f0*/  IMNMX R92, R92, R91.reuse, PT ;  /* 0x0000005b5c5c7217 */ /* 0x080fe40003800200 */
[----:B------:R-:W-:-:S03]  /*2500*/  IMNMX R91, R96, R91, PT ;  /* 0x0000005b605b7217 */ /* 0x000fc60003800200 */
[----:B----4-:R-:W-:Y:S08]  /*2510*/  HMMA.16816.F32.BF16 R32, R20, R28, RZ ;  /* 0x0000001c1420723c */ /* 0x010ff000000418ff */
[----:B------:R-:W-:Y:S07]  /*2520*/  HMMA.16816.F32.BF16 R12, R76, R80, R12 ;  /* 0x000000504c0c723c */ /* 0x000fee000004180c */
[----:B------:R-:W-:Y:S01]  /*2530*/  SHF.R.S32.HI R81, RZ, 0x1f, R154 ;  /* 0x0000001fff517819 */ /* 0x000fe2000001149a */
[----:B------:R-:W-:Y:S01]  /*2540*/  HMMA.16816.F32.BF16 R60, R20, R62, RZ ;  /* 0x0000003e143c723c */ /* 0x000fe200000418ff */
[----:B------:R-:W-:-:S02]  /*2550*/  IADD3 R80, R87, 0x1, RZ ;  /* 0x0000000157507810 */ /* 0x000fc40007ffe0ff */
[----:B------:R-:W-:Y:S02]  /*2560*/  LEA.HI R81, R81, R154, RZ, 0x2 ;  /* 0x0000009a51517211 */ /* 0x000fe400078f10ff */
[C---:B------:R-:W-:Y:S02]  /*2570*/  ISETP.GE.AND P0, PT, R80.reuse, R92, PT ;  /* 0x0000005c5000720c */ /* 0x040fe40003f06270 */
[----:B------:R-:W-:Y:S01]  /*2580*/  LOP3.LUT R81, R81, 0xfffffffc, RZ, 0xc0, !PT ;  /* 0xfffffffc51517812 */ /* 0x000fe200078ec0ff */
[----:B------:R-:W-:Y:S01]  /*2590*/  HMMA.16816.F32.BF16 R52, R20, R54, RZ ;  /* 0x000000361434723c */ /* 0x000fe200000418ff */
[----:B------:R-:W-:Y:S02]  /*25a0*/  ISETP.GE.AND P5, PT, R80, R91, PT ;  /* 0x0000005b5000720c */ /* 0x000fe40003fa6270 */
[C---:B------:R-:W-:Y:S01]  /*25b0*/  IADD3 R80, R87.reuse, 0x8, RZ ;  /* 0x0000000857507810 */ /* 0x040fe20007ffe0ff */
[----:B------:R-:W-:Y:S01]  /*25c0*/  IMAD.IADD R154, R154, 0x1, -R81 ;  /* 0x000000019a9a7824 */ /* 0x000fe200078e0a51 */
[----:B------:R-:W-:-:S02]  /*25d0*/  IADD3 R81, R87, 0x9, RZ ;  /* 0x0000000957517810 */ /* 0x000fc40007ffe0ff */
[CC--:B------:R-:W-:Y:S01]  /*25e0*/  ISETP.GE.AND P4, PT, R80.reuse, R92.reuse, PT ;  /* 0x0000005c5000720c */ /* 0x0c0fe20003f86270 */
[C---:B------:R-:W-:Y:S01]  /*25f0*/  HMMA.16816.F32.BF16 R44, R20.reuse, R46, RZ ;  /* 0x0000002e142c723c */ /* 0x040fe200000418ff */
[-C--:B------:R-:W-:Y:S02]  /*2600*/  ISETP.GE.AND P2, PT, R80, R91.reuse, PT ;  /* 0x0000005b5000720c */ /* 0x080fe40003f46270 */
[----:B------:R-:W-:Y:S02]  /*2610*/  IADD3 R80, R87, 0x10, RZ ;  /* 0x0000001057507810 */ /* 0x000fe40007ffe0ff */
[C---:B------:R-:W-:Y:S02]  /*2620*/  ISETP.GE.AND P1, PT, R81.reuse, R92, PT ;  /* 0x0000005c5100720c */ /* 0x040fe40003f26270 */
[----:B------:R-:W-:Y:S01]  /*2630*/  ISETP.GE.AND P3, PT, R81, R91, PT ;  /* 0x0000005b5100720c */ /* 0x000fe20003f66270 */
[----:B------:R-:W-:Y:S01]  /*2640*/  HMMA.16816.F32.BF16 R36, R20, R38, RZ ;  /* 0x000000261424723c */ /* 0x000fe200000418ff */
[----:B------:R-:W-:-:S02]  /*2650*/  FSEL R81, R16, -INF , !P4 ;  /* 0xff80000010517808 */ /* 0x000fc40006000000 */
[----:B------:R-:W-:Y:S02]  /*2660*/  IADD3 R16, R87, 0x18, RZ ;  /* 0x0000001857107810 */ /* 0x000fe40007ffe0ff */
[C---:B------:R-:W-:Y:S02]  /*2670*/  ISETP.GE.AND P4, PT, R80.reuse, R91, PT ;  /* 0x0000005b5000720c */ /* 0x040fe40003f86270 */
[----:B------:R-:W-:Y:S01]  /*2680*/  FSEL R7, R7, -INF , !P5 ;  /* 0xff80000007077808 */ /* 0x000fe20006800000 */
[C---:B------:R-:W-:Y:S08]  /*2690*/  HMMA.16816.F32.BF16 R28, R20.reuse, R30, RZ ;  /* 0x0000001e141c723c */ /* 0x040ff000000418ff */
[C---:B--2---:R-:W-:Y:S08]  /*26a0*/  HMMA.16816.F32.BF16 R24, R20.reuse, R68, RZ ;  /* 0x000000441418723c */ /* 0x044ff000000418ff */
[----:B------:R-:W-:Y:S01]  /*26b0*/  HMMA.16816.F32.BF16 R20, R20, R70, RZ ;  /* 0x000000461414723c */ /* 0x000fe200000418ff */
[----:B------:R-:W2:Y:S07]  /*26c0*/  LDSM.16.M88.4 R68, [R135+0xc00] ;  /* 0x000c00008744783b */ /* 0x000eae0000000200 */
[C---:B------:R-:W-:Y:S07]  /*26d0*/  HMMA.16816.F32.BF16 R8, R76.reuse, R82, R8 ;  /* 0x000000524c08723c */ /* 0x040fee0000041808 */
[----:B------:R-:W-:Y:S01]  /*26e0*/  FSEL R82, R5, -INF , !P0 ;  /* 0xff80000005527808 */ /* 0x000fe20004000000 */
[----:B-1----:R-:W-:Y:S01]  /*26f0*/  HMMA.16816.F32.BF16 R64, R76, R72, R64 ;  /* 0x000000484c40723c */ /* 0x002fe20000041840 */
[----:B------:R-:W-:-:S02]  /*2700*/  ISETP.GE.AND P0, PT, R80, R92, PT ;  /* 0x0000005c5000720c */ /* 0x000fc40003f06270 */
[----:B------:R-:W-:Y:S02]  /*2710*/  FSEL R5, R18, -INF , !P2 ;  /* 0xff80000012057808 */ /* 0x000fe40005000000 */
[----:B------:R-:W-:Y:S02]  /*2720*/  FSEL R83, R17, -INF , !P1 ;  /* 0xff80000011537808 */ /* 0x000fe40004800000 */
[C---:B------:R-:W-:Y:S01]  /*2730*/  ISETP.GE.AND P2, PT, R95.reuse, R92, PT ;  /* 0x0000005c5f00720c */ /* 0x040fe20003f46270 */
[----:B------:R-:W-:Y:S01]  /*2740*/  HMMA.16816.F32.BF16 R60, R76, R74, R60 ;  /* 0x0000004a4c3c723c */ /* 0x000fe2000004183c */
[----:B------:R-:W-:Y:S02]  /*2750*/  ISETP.GE.AND P1, PT, R95, R91, PT ;  /* 0x0000005b5f00720c */ /* 0x000fe40003f26270 */
[----:B------:R-:W-:Y:S02]  /*2760*/  FSEL R73, R19, -INF , !P3 ;  /* 0xff80000013497808 */ /* 0x000fe40005800000 */
[----:B------:R-:W-:-:S02]  /*2770*/  FSEL R95, R12, -INF , !P0 ;  /* 0xff8000000c5f7808 */ /* 0x000fc40004000000 */
[C---:B------:R-:W-:Y:S02]  /*2780*/  ISETP.GE.AND P3, PT, R16.reuse, R92, PT ;  /* 0x0000005c1000720c */ /* 0x040fe40003f66270 */
[----:B------:R-:W-:Y:S02]  /*2790*/  ISETP.GE.AND P0, PT, R16, R91, PT ;  /* 0x0000005b1000720c */ /* 0x000fe40003f06270 */
[----:B------:R-:W1:Y:S01]  /*27a0*/  LDSM.16.M88.4 R16, [R135+0x1000] ;  /* 0x001000008710783b */ /* 0x000e620000000200 */
[----:B------:R-:W-:Y:S02]  /*27b0*/  IADD3 R72, R87, 0x19, RZ ;  /* 0x0000001957487810 */ /* 0x000fe40007ffe0ff */
[----:B------:R-:W-:Y:S02]  /*27c0*/  FSEL R105, R13, -INF , !P2 ;  /* 0xff8000000d697808 */ /* 0x000fe40005000000 */
[C---:B------:R-:W-:Y:S01]  /*27d0*/  IADD3 R12, R87.reuse, 0x20, RZ ;  /* 0x00000020570c7810 */ /* 0x040fe20007ffe0ff */
[----:B--2---:R-:W-:Y:S01]  /*27e0*/  HMMA.16816.F32.BF16 R56, R76, R68, R56 ;  /* 0x000000444c38723c */ /* 0x004fe20000041838 */
[----:B------:R-:W-:-:S02]  /*27f0*/  IADD3 R13, R87, 0x21, RZ ;  /* 0x00000021570d7810 */ /* 0x000fc40007ffe0ff */
[----:B------:R-:W-:Y:S02]  /*2800*/  FSEL R80, R14, -INF , !P4 ;  /* 0xff8000000e507808 */ /* 0x000fe40006000000 */
[----:B------:R-:W-:Y:S02]  /*2810*/  ISETP.GE.AND P4, PT, R72, R92, PT ;  /* 0x0000005c4800720c */ /* 0x000fe40003f86270 */
[----:B------:R-:W-:Y:S01]  /*2820*/  FSEL R75, R15, -INF , !P1 ;  /* 0xff8000000f4b7808 */ /* 0x000fe20004800000 */
[----:B------:R-:W-:Y:S01]  /*2830*/  HMMA.16816.F32.BF16 R52, R76, R70, R52 ;  /* 0x000000464c34723c */ /* 0x000fe20000041834 */
        /* <DEDUP_REMOVED lines=9> */
[----:B------:R-:W-:Y:S02]  /*28d0*/  ISETP.GE.AND P4, PT, R13, R91, PT ;  /* 0x0000005b0d00720c */ /* 0x000fe40003f86270 */
[----:B------:R-:W-:Y:S02]  /*28e0*/  FSEL R72, R11, -INF , !P2 ;  /* 0xff8000000b487808 */ /* 0x000fe40005000000 */
[----:B------:R-:W-:Y:S02]  /*28f0*/  FSEL R68, R64, -INF , !P1 ;  /* 0xff80000040447808 */ /* 0x000fe40004800000 */
[----:B------:R-:W-:Y:S01]  /*2900*/  FSEL R113, R66, -INF , !P3 ;  /* 0xff80000042717808 */ /* 0x000fe20005800000 */
[----:B-1----:R-:W-:Y:S01]  /*2910*/  HMMA.16816.F32.BF16 R48, R76, R16, R48 ;  /* 0x000000104c30723c */ /* 0x002fe20000041830 */
[----:B------:R-:W-:Y:S02]  /*2920*/  FSEL R69, R65, -INF , !P0 ;  /* 0xff80000041457808 */ /* 0x000fe40004000000 */
[----:B------:R-:W-:-:S02]  /*2930*/  ISETP.GE.AND P2, PT, R8, R92, PT ;  /* 0x0000005c0800720c */ /* 0x000fc40003f46270 */
[-C--:B------:R-:W-:Y:S02]  /*2940*/  ISETP.GE.AND P1, PT, R8, R91.reuse, PT ;  /* 0x0000005b0800720c */ /* 0x080fe40003f26270 */
[C---:B------:R-:W-:Y:S01]  /*2950*/  ISETP.GE.AND P3, PT, R12.reuse, R92, PT ;  /* 0x0000005c0c00720c */ /* 0x040fe20003f66270 */
[----:B------:R-:W1:Y:S01]  /*2960*/  LDSM.16.M88.4 R8, [R135+0x1400] ;  /* 0x001400008708783b */ /* 0x000e620000000200 */
        /* <DEDUP_REMOVED lines=17> */
[----:B------:R-:W-:Y:S01]  /*2a80*/  IADD3 R16, R87, 0x39, RZ ;  /* 0x0000003957107810 */ /* 0x000fe20007ffe0ff */
[----:B------:R-:W2:Y:S01]  /*2a90*/  LDSM.16.M88.4 R12, [R135+0x1800] ;  /* 0x00180000870c783b */ /* 0x000ea20000000200 */
[----:B------:R-:W-:Y:S02]  /*2aa0*/  FSEL R108, R58, -INF , !P2 ;  /* 0xff8000003a6c7808 */ /* 0x000fe40005000000 */
[----:B------:R-:W-:Y:S02]  /*2ab0*/  FSEL R57, R57, -INF , !P1 ;  /* 0xff80000039397808 */ /* 0x000fe40004800000 */
[C---:B------:R-:W-:Y:S01]  /*2ac0*/  ISETP.GE.AND P2, PT, R16.reuse, R92, PT ;  /* 0x0000005c1000720c */ /* 0x040fe20003f46270 */
[----:B-1----:R-:W-:Y:S01]  /*2ad0*/  HMMA.16816.F32.BF16 R40, R76, R8, R40 ;  /* 0x000000084c28723c */ /* 0x002fe20000041828 */
[----:B------:R-:W-:Y:S02]  /*2ae0*/  ISETP.GE.AND P1, PT, R16, R91, PT ;  /* 0x0000005b1000720c */ /* 0x000fe40003f26270 */
[----:B------:R-:W-:-:S02]  /*2af0*/  IADD3 R16, R87, 0x40, RZ ;  /* 0x0000004057107810 */ /* 0x000fc40007ffe0ff */
[----:B------:R-:W-:Y:S02]  /*2b00*/  IADD3 R17, R87, 0x41, RZ ;  /* 0x0000004157117810 */ /* 0x000fe40007ffe0ff */
[----:B------:R-:W-:Y:S01]  /*2b10*/  FSEL R104, R59, -INF , !P3 ;  /* 0xff8000003b687808 */ /* 0x000fe20005800000 */
[----:B------:R-:W-:Y:S01]  /*2b20*/  HMMA.16816.F32.BF16 R36, R76, R10, R36 ;  /* 0x0000000a4c24723c */ /* 0x000fe20000041824 */
        /* <DEDUP_REMOVED lines=8> */
[----:B------:R-:W-:Y:S01]  /*2bb0*/  IADD3 R52, R87, 0x48, RZ ;  /* 0x0000004857347810 */ /* 0x000fe20007ffe0ff */
[----:B------:R-:W-:-:S04]  /*2bc0*/  DEPBAR.LE SB0, 0x0 ;  /* 0x000080000000791a */ /* 0x000fc80000000000 */
[----:B------:R-:W-:Y:S02]  /*2bd0*/  FSEL R100, R55, -INF , !P1 ;  /* 0xff80000037647808 */ /* 0x000fe40004800000 */
[----:B------:R-:W-:Y:S02]  /*2be0*/  IADD3 R9, R87, 0x49, RZ ;  /* 0x0000004957097810 */ /* 0x000fe40007ffe0ff */
[----:B------:R-:W-:Y:S01]  /*2bf0*/  ISETP.GE.AND P1, PT, R52, R92, PT ;  /* 0x0000005c3400720c */ /* 0x000fe20003f26270 */
[----:B--2---:R-:W-:Y:S01]  /*2c00*/  HMMA.16816.F32.BF16 R32, R76, R12, R32 ;  /* 0x0000000c4c20723c */ /* 0x004fe20000041820 */
[----:B------:R-:W-:Y:S02]  /*2c10*/  FSEL R8, R48, -INF , !P3 ;  /* 0xff80000030087808 */ /* 0x000fe40005800000 */
[----:B------:R-:W-:Y:S02]  /*2c20*/  ISETP.GE.AND P3, PT, R52, R91, PT ;  /* 0x0000005b3400720c */ /* 0x000fe40003f66270 */
[----:B------:R-:W-:-:S02]  /*2c30*/  FSEL R99, R50, -INF , !P0 ;  /* 0xff80000032637808 */ /* 0x000fc40004000000 */
[----:B------:R-:W-:Y:S01]  /*2c40*/  FSEL R49, R49, -INF , !P4 ;  /* 0xff80000031317808 */ /* 0x000fe20006000000 */
[----:B------:R-:W-:Y:S01]  /*2c50*/  HMMA.16816.F32.BF16 R28, R76, R14, R28 ;  /* 0x0000000e4c1c723c */ /* 0x000fe2000004181c */
[C---:B------:R-:W-:Y:S02]  /*2c60*/  IADD3 R48, R87.reuse, 0x50, RZ ;  /* 0x0000005057307810 */ /* 0x040fe40007ffe0ff */
[----:B------:R-:W-:Y:S02]  /*2c70*/  IADD3 R11, R87, 0x51, RZ ;  /* 0x00000051570b7810 */ /* 0x000fe40007ffe0ff */
[C---:B------:R-:W-:Y:S02]  /*2c80*/  ISETP.GE.AND P0, PT, R9.reuse, R92, PT ;  /* 0x0000005c0900720c */ /* 0x040fe40003f06270 */
[----:B------:R-:W-:Y:S02]  /*2c90*/  ISETP.GE.AND P4, PT, R9, R91, PT ;  /* 0x0000005b0900720c */ /* 0x000fe40003f86270 */
[----:B------:R-:W-:-:S02]  /*2ca0*/  FSEL R9, R44, -INF , !P1 ;  /* 0xff8000002c097808 */ /* 0x000fc40004800000 */
[----:B------:R-:W-:Y:S02]  /*2cb0*/  FSEL R96, R46, -INF , !P3 ;  /* 0xff8000002e607808 */ /* 0x000fe40005800000 */
[----:B------:R-:W-:Y:S02]  /*2cc0*/  IADD3 R44, R87, 0x58, RZ ;  /* 0x00000058572c7810 */ /* 0x000fe40007ffe0ff */
[----:B------:R-:W-:Y:S02]  /*2cd0*/  FSEL R97, R51, -INF , !P2 ;  /* 0xff80000033617808 */ /* 0x000fe40005000000 */
[C---:B------:R-:W-:Y:S02]  /*2ce0*/  ISETP.GE.AND P1, PT, R48.reuse, R91, PT ;  /* 0x0000005b3000720c */ /* 0x040fe40003f26270 */
[-C--:B------:R-:W-:Y:S02]  /*2cf0*/  ISETP.GE.AND P3, PT, R11, R92.reuse, PT ;  /* 0x0000005c0b00720c */ /* 0x080fe40003f66270 */
[----:B------:R-:W-:Y:S01]  /*2d00*/  ISETP.GE.AND P2, PT, R48, R92, PT ;  /* 0x0000005c3000720c */ /* 0x000fe20003f46270 */
[----:B-1----:R-:W-:Y:S01]  /*2d10*/  HMMA.16816.F32.BF16 R24, R76, R16, R24 ;  /* 0x000000104c18723c */ /* 0x002fe20000041818 */
[----:B------:R-:W-:-:S02]  /*2d20*/  IADD3 R13, R87, 0x59, RZ ;  /* 0x00000059570d7810 */ /* 0x000fc40007ffe0ff */
[----:B------:R-:W-:Y:S02]  /*2d30*/  FSEL R98, R47, -INF , !P4 ;  /* 0xff8000002f627808 */ /* 0x000fe40006000000 */
[----:B------:R-:W-:Y:S01]  /*2d40*/  FSEL R10, R45, -INF , !P0 ;  /* 0xff8000002d0a7808 */ /* 0x000fe20004000000 */
[----:B------:R-:W-:Y:S01]  /*2d50*/  BAR.SYNC.DEFER_BLOCKING 0x0 ;  /* 0x0000000000007b1d */ /* 0x000fe20000010000 */
[----:B------:R-:W-:Y:S01]  /*2d60*/  ISETP.GE.AND P4, PT, R44, R92, PT ;  /* 0x0000005c2c00720c */ /* 0x000fe20003f86270 */
[----:B------:R-:W-:Y:S01]  /*2d70*/  HMMA.16816.F32.BF16 R20, R76, R18, R20 ;  /* 0x000000124c14723c */ /* 0x000fe20000041814 */
[----:B------:R-:W-:Y:S02]  /*2d80*/  ISETP.GE.AND P0, PT, R11, R91, PT ;  /* 0x0000005b0b00720c */ /* 0x000fe40003f06270 */
[----:B------:R-:W-:Y:S02]  /*2d90*/  FSEL R65, R42, -INF , !P1 ;  /* 0xff8000002a417808 */ /* 0x000fe40004800000 */
        /* <DEDUP_REMOVED lines=8> */
[----:B------:R-:W-:Y:S02]  /*2e20*/  IADD3 R36, R87, 0x68, RZ ;  /* 0x0000006857247810 */ /* 0x000fe40007ffe0ff */
[----:B------:R-:W-:Y:S02]  /*2e30*/  FSEL R59, R43, -INF , !P0 ;  /* 0xff8000002b3b7808 */ /* 0x000fe40004000000 */
[C---:B------:R-:W-:Y:S02]  /*2e40*/  ISETP.GE.AND P0, PT, R13.reuse, R92, PT ;  /* 0x0000005c0d00720c */ /* 0x040fe40003f06270 */
[----:B------:R-:W-:Y:S02]  /*2e50*/  ISETP.GE.AND P4, PT, R13, R91, PT ;  /* 0x0000005b0d00720c */ /* 0x000fe40003f86270 */
        /* <DEDUP_REMOVED lines=17> */
[----:B------:R-:W-:Y:S02]  /*2f70*/  IADD3 R37, R87, 0x69, RZ ;  /* 0x0000006957257810 */ /* 0x000fe40007ffe0ff */
[----:B------:R-:W-:-:S02]  /*2f80*/  FSEL R102, R25, -INF , !P0 ;  /* 0xff80000019667808 */ /* 0x000fc40004000000 */
[----:B------:R-:W-:Y:S02]  /*2f90*/  ISETP.GT.AND P0, PT, R144, R141, PT ;  /* 0x0000008d9000720c */ /* 0x000fe40003f04270 */
[----:B------:R-:W-:Y:S02]  /*2fa0*/  FSEL R54, R34, -INF , !P4 ;  /* 0xff80000022367808 */ /* 0x000fe40006000000 */
[----:B------:R-:W-:Y:S02]  /*2fb0*/  ISETP.GE.AND P4, PT, R37, R92, PT ;  /* 0x0000005c2500720c */ /* 0x000fe40003f86270 */
[----:B------:R-:W-:Y:S02]  /*2fc0*/  FSEL R114, R24, -INF , !P1 ;  /* 0xff80000018727808 */ /* 0x000fe40004800000 */
[----:B------:R-:W-:Y:S02]  /*2fd0*/  FSEL R51, R29, -INF , !P4 ;  /* 0xff8000001d337808 */ /* 0x000fe40006000000 */
[----:B------:R-:W-:-:S02]  /*2fe0*/  FSEL R40, R26, -INF , !P3 ;  /* 0xff8000001a287808 */ /* 0x000fc40005800000 */
[-C--:B------:R-:W-:Y:S02]  /*2ff0*/  ISETP.GE.AND P2, PT, R37, R91.reuse, PT ;  /* 0x0000005b2500720c */ /* 0x080fe40003f46270 */
[----:B------:R-:W-:Y:S02]  /*3000*/  IADD3 R18, R87, 0x78, RZ ;  /* 0x0000007857127810 */ /* 0x000fe40007ffe0ff */
[-C--:B------:R-:W-:Y:S02]  /*3010*/  ISETP.GE.AND P4, PT, R17, R91.reuse, PT ;  /* 0x0000005b1100720c */ /* 0x080fe40003f86270 */
[C---:B------:R-:W-:Y:S02]  /*3020*/  ISETP.GE.AND P1, PT, R87.reuse, R92, PT ;  /* 0x0000005c5700720c */ /* 0x040fe40003f26270 */
[C---:B------:R-:W-:Y:S02]  /*3030*/  ISETP.GE.AND P3, PT, R87.reuse, R91, PT ;  /* 0x0000005b5700720c */ /* 0x040fe40003f66270 */
[----:B------:R-:W-:-:S02]  /*3040*/  IADD3 R87, R87, 0x79, RZ ;  /* 0x0000007957577810 */ /* 0x000fc40007ffe0ff */
[----:B------:R-:W-:Y:S02]  /*3050*/  FSEL R48, R31, -INF , !P2 ;  /* 0xff8000001f307808 */ /* 0x000fe40005000000 */
[----:B------:R-:W-:Y:S02]  /*3060*/  FSEL R36, R27, -INF , !P4 ;  /* 0xff8000001b247808 */ /* 0x000fe40006000000 */
[----:B------:R-:W-:Y:S01]  /*3070*/  FSEL R17, R4, -INF , !P1 ;  /* 0xff80000004117808 */ /* 0x000fe20004800000 */
[----:B------:R-:W-:Y:S01]  /*3080*/  IMAD.IADD R4, R2, 0x1, R86 ;  /* 0x0000000102047824 */ /* 0x000fe200078e0256 */
[----:B------:R-:W-:Y:S02]  /*3090*/  FSEL R6, R6, -INF , !P3 ;  /* 0xff80000006067808 */ /* 0x000fe40005800000 */
[C---:B------:R-:W-:Y:S02]  /*30a0*/  ISETP.GE.AND P5, PT, R18.reuse, R92, PT ;  /* 0x0000005c1200720c */ /* 0x040fe40003fa6270 */
[----:B------:R-:W-:-:S02]  /*30b0*/  ISETP.GE.AND P2, PT, R18, R91, PT ;  /* 0x0000005b1200720c */ /* 0x000fc40003f46270 */
[C---:B------:R-:W-:Y:S02]  /*30c0*/  ISETP.GE.AND P4, PT, R87.reuse, R92, PT ;  /* 0x0000005c5700720c */ /* 0x040fe40003f86270 */
[----:B------:R-:W-:Y:S02]  /*30d0*/  ISETP.GE.AND P1, PT, R87, R91, PT ;  /* 0x0000005b5700720c */ /* 0x000fe40003f26270 */
[----:B------:R-:W-:Y:S02]  /*30e0*/  @!P0 LEA R153, P3, R89, c[0x0][0x168], 0x1 ;  /* 0x00005a0059998a11 */ /* 0x000fe400078608ff */
[----:B------:R-:W-:Y:S02]  /*30f0*/  FSEL R45, R20, -INF , !P5 ;  /* 0xff800000142d7808 */ /* 0x000fe40006800000 */
[----:B------:R-:W-:Y:S02]  /*3100*/  FSEL R32, R22, -INF , !P2 ;  /* 0xff80000016207808 */ /* 0x000fe40005000000 */
[----:B------:R-:W-:-:S02]  /*3110*/  FSEL R42, R21, -INF , !P4 ;  /* 0xff800000152a7808 */ /* 0x000fc40006000000 */
[----:B------:R-:W-:Y:S02]  /*3120*/  FSEL R28, R23, -INF , !P1 ;  /* 0xff800000171c7808 */ /* 0x000fe40004800000 */
[----:B------:R-:W-:Y:S02]  /*3130*/  @!P0 LEA.HI.X R152, R89, c[0x0][0x16c], R88, 0x1, P3 ;  /* 0x00005b0059988a11 */ /* 0x000fe400018f0c58 */
[C---:B------:R-:W-:Y:S02]  /*3140*/  IADD3 R87, R135.reuse, 0x1800, RZ ;  /* 0x0000180087577810 */ /* 0x040fe40007ffe0ff */
[----:B------:R-:W-:Y:S01]  /*3150*/  IADD3 R86, R135, 0x1c00, RZ ;  /* 0x00001c0087567810 */ /* 0x000fe20007ffe0ff */
[----:B------:R-:W-:Y:S05]  /*3160*/  @!P0 BRA `(.L_x_4690) ;  /* 0x0000053000008947 */ /* 0x000fea0003800000 */
[----:B------:R-:W-:Y:S05]  /*3170*/  @!P6 BRA `(.L_x_4691) ;  /* 0x000003900000e947 */ /* 0x000fea0003800000 */
[----:B------:R-:W1:Y:S01]  /*3180*/  I2F.RP R24, R85 ;  /* 0x0000005500187306 */ /* 0x000e620000209400 */
[----:B------:R-:W-:Y:S02]  /*3190*/  IABS R20, R0 ;  /* 0x0000000000147213 */ /* 0x000fe40000000000 */
[----:B------:R-:W-:-:S02]  /*31a0*/  IADD3 R22, R0, -0x80, RZ ;  /* 0xffffff8000167810 */ /* 0x000fc40007ffe0ff */
[----:B------:R-:W-:Y:S02]  /*31b0*/  LOP3.LUT R0, R0, c[0x0][0x2d0], RZ, 0x3c, !PT ;  /* 0x0000b40000007a12 */ /* 0x000fe400078e3cff */
[----:B------:R-:W-:Y:S02]  /*31c0*/  IABS R18, R22 ;  /* 0x0000001600127213 */ /* 0x000fe40000000000 */
        /* <DEDUP_REMOVED lines=52> */
.L_x_4691:
[----:B------:R-:W-:-:S04]  /*3510*/  LEA R20, -R84, RZ, 0x7 ;  /* 0x000000ff54147211 */ /* 0x000fc800078e39ff */
[----:B------:R-:W-:Y:S02]  /*3520*/  SHF.R.S32.HI R18, RZ, 0x1f, R20 ;  /* 0x0000001fff127819 */ /* 0x000fe40000011414 */
.L_x_4692:
        /* <DEDUP_REMOVED lines=23> */
.L_x_4690:
[----:B------:R-:W-:Y:S02]  /*36a0*/  FMNMX.FTZ R0, R17, R82, !PT ;  /* 0x0000005211007209 */ /* 0x000fe40007810000 */
[----:B------:R-:W-:-:S02]  /*36b0*/  SHF.L.U32 R134, R4, 0x1, RZ ;  /* 0x0000000104867819 */ /* 0x000fc400000006ff */
[----:B------:R-:W-:Y:S02]  /*36c0*/  FMNMX.FTZ R0, R81, R0, !PT ;  /* 0x0000000051007209 */ /* 0x000fe40007810000 */
[----:B------:R-:W-:Y:S01]  /*36d0*/  LEA R133, R3, R134, 0x1 ;  /* 0x0000008603857211 */ /* 0x000fe200078e08ff */
[----:B------:R-:W-:Y:S01]  /*36e0*/  LDSM.16.MT88.4 R76, [R134+0x3000] ;  /* 0x00300000864c783b */ /* 0x000fe20000004200 */
[----:B------:R-:W-:Y:S02]  /*36f0*/  FMNMX.FTZ R0, R83, R0, !PT ;  /* 0x0000000053007209 */ /* 0x000fe40007810000 */
[----:B------:R-:W-:Y:S02]  /*3700*/  ISETP.GT.AND P3, PT, R144, R141, PT ;  /* 0x0000008d9000720c */ /* 0x000fe40003f64270 */
        /* <DEDUP_REMOVED lines=28> */
[----:B-1----:R-:W1:Y:S02]  /*38d0*/  SHFL.BFLY PT, R18, R0, 0x2, 0x1f ;  /* 0x0c401f0000127f89 */ /* 0x002e6400000e0000 */
        /* <DEDUP_REMOVED lines=63> */
[----:B------:R-:W-:Y:S01]  /*3cd0*/  FFMA.FTZ R27, R49, c[0x0][0x23c], -R43 ;  /* 0x00008f00311b7a23 */ /* 0x000fe2000001082b */
[----:B------:R-:W-:Y:S01]  /*3ce0*/  FMNMX.FTZ R0, R44, R0, !PT ;  /* 0x000000002c007209 */ /* 0x000fe20007810000 */
[----:B------:R-:W-:Y:S01]  /*3cf0*/  FADD.FTZ R109, R110, R109 ;  /* 0x0000006d6e6d7221 */ /* 0x000fe20000010000 */
[----:B--2---:R-:W-:Y:S01]  /*3d00*/  F2FP.BF16.PACK_AB R70, R64, R103 ;  /* 0x000000674046723e */ /* 0x004fe200000010ff */
[----:B------:R-:W-:Y:S01]  /*3d10*/  MUFU.EX2 R52, R52 ;  /* 0x0000003400347308 */ /* 0x000fe20000000800 */
[----:B------:R-:W-:Y:S01]  /*3d20*/  FMNMX.FTZ R0, R50, R0, !PT ;  /* 0x0000000032007209 */ /* 0x000fe20007810000 */
[----:B------:R-:W-:-:S02]  /*3d30*/  FADD.FTZ R109, R103, R109 ;  /* 0x0000006d676d7221 */ /* 0x000fc40000010000 */
[----:B------:R-:W-:Y:S01]  /*3d40*/  FFMA.FTZ R33, R33, c[0x0][0x23c], -R43 ;  /* 0x00008f0021217a23 */ /* 0x000fe2000001082b */
[----:B------:R-:W-:Y:S01]  /*3d50*/  FMNMX.FTZ R0, R48, R0, !PT ;  /* 0x0000000030007209 */ /* 0x000fe20007810000 */
[----:B------:R-:W-:Y:S02]  /*3d60*/  FADD.FTZ R109, R64, R109 ;  /* 0x0000006d406d7221 */ /* 0x000fe40000010000 */
        /* <DEDUP_REMOVED lines=14> */
[----:B-1----:R-:W-:-:S02]  /*3e50*/  FMNMX.FTZ R0, R0, R17, !PT ;  /* 0x0000001100007209 */ /* 0x002fc40007810000 */
[----:B------:R-:W-:Y:S04]  /*3e60*/  LDSM.16.MT88.4 R16, [R134+0x3800] ;  /* 0x003800008610783b */ /* 0x000fe80000004200 */
[----:B------:R-:W1:Y:S01]  /*3e70*/  SHFL.BFLY PT, R8, R0, 0x1, 0x1f ;  /* 0x0c201f0000087f89 */ /* 0x000e6200000e0000 */
[----:B------:R-:W-:Y:S08]  /*3e80*/  MUFU.EX2 R35, R35 ;  /* 0x0000002300237308 */ /* 0x000ff00000000800 */
[----:B------:R-:W-:Y:S08]  /*3e90*/  MUFU.EX2 R34, R34 ;  /* 0x0000002200227308 */ /* 0x000ff00000000800 */
[----:B------:R-:W-:Y:S01]  /*3ea0*/  MUFU.EX2 R31, R31 ;  /* 0x0000001f001f7308 */ /* 0x000fe20000000800 */
[----:B-1----:R-:W-:-:S07]  /*3eb0*/  FMNMX.FTZ R0, R0, R8, !PT ;  /* 0x0000000800007209 */ /* 0x002fce0007810000 */
[----:B------:R-:W-:Y:S01]  /*3ec0*/  MUFU.EX2 R30, R30 ;  /* 0x0000001e001e7308 */ /* 0x000fe20000000800 */
[----:B------:R-:W-:Y:S01]  /*3ed0*/  LDSM.16.MT88.4 R8, [R133+0x3400] ;  /* 0x003400008508783b */ /* 0x000fe20000004200 */
        /* <DEDUP_REMOVED lines=42> */
[--C-:B------:R-:W-:Y:S01]  /*4180*/  FFMA.FTZ R54, R54, c[0x0][0x23c], -R29.reuse ;  /* 0x00008f0036367a23 */ /* 0x100fe2000001081d */
[----:B------:R-:W-:Y:S01]  /*4190*/  MUFU.EX2 R62, R62 ;  /* 0x0000003e003e7308 */ /* 0x000fe20000000800 */
[--C-:B------:R-:W-:Y:S02]  /*41a0*/  FFMA.FTZ R44, R44, c[0x0][0x23c], -R29.reuse ;  /* 0x00008f002c2c7a23 */ /* 0x100fe4000001081d */
[--C-:B------:R-:W-:Y:S02]  /*41b0*/  FFMA.FTZ R50, R50, c[0x0][0x23c], -R29.reuse ;  /* 0x00008f0032327a23 */ /* 0x100fe4000001081d */
[----:B------:R-:W-:Y:S01]  /*41c0*/  FFMA.FTZ R48, R48, c[0x0][0x23c], -R29 ;  /* 0x00008f0030307a23 */ /* 0x000fe2000001081d */
[----:B------:R-:W-:Y:S01]  /*41d0*/  HMMA.16816.F32.BF16 R76, R68, R78, RZ ;  /* 0x0000004e444c723c */ /* 0x000fe200000418ff */
[--C-:B------:R-:W-:Y:S01]  /*41e0*/  FFMA.FTZ R96, R114, c[0x0][0x23c], -R43.reuse ;  /* 0x00008f0072607a23 */ /* 0x100fe2000001082b */
[----:B------:R-:W3:Y:S01]  /*41f0*/  MUFU.EX2 R56, R56 ;  /* 0x0000003800387308 */ /* 0x000ee20000000800 */
[----:B------:R-:W-:-:S02]  /*4200*/  FFMA.FTZ R60, R102, c[0x0][0x23c], -R43 ;  /* 0x00008f00663c7a23 */ /* 0x000fc4000001082b */
[--C-:B------:R-:W-:Y:S02]  /*4210*/  FFMA.FTZ R40, R40, c[0x0][0x23c], -R29.reuse ;  /* 0x00008f0028287a23 */ /* 0x100fe4000001081d */
[--C-:B------:R-:W-:Y:S01]  /*4220*/  FFMA.FTZ R36, R36, c[0x0][0x23c], -R29.reuse ;  /* 0x00008f0024247a23 */ /* 0x100fe2000001081d */
[----:B-1----:R-:W-:Y:S01]  /*4230*/  HMMA.16816.F32.BF16 R72, R68, R4, RZ ;  /* 0x000000044448723c */ /* 0x002fe200000418ff */
[--C-:B------:R-:W-:Y:S01]  /*4240*/  FFMA.FTZ R32, R32, c[0x0][0x23c], -R29.reuse ;  /* 0x00008f0020207a23 */ /* 0x100fe2000001081d */
[----:B------:R-:W1:Y:S01]  /*4250*/  MUFU.EX2 R55, R55 ;  /* 0x0000003700377308 */ /* 0x000e620000000800 */
[----:B------:R-:W-:-:S04]  /*4260*/  FFMA.FTZ R158, R28, c[0x0][0x23c], -R29 ;  /* 0x00008f001c9e7a23 */ /* 0x000fc8000001081d */
[----:B------:R-:W-:Y:S01]  /*4270*/  F2FP.BF16.PACK_AB R4, R53, R63 ;  /* 0x0000003f3504723e */ /* 0x000fe200000010ff */
[----:B------:R-:W-:Y:S01]  /*4280*/  HMMA.16816.F32.BF16 R68, R68, R6, RZ ;  /* 0x000000064444723c */ /* 0x000fe200000418ff */
[----:B--2---:R-:W-:Y:S01]  /*4290*/  F2FP.BF16.PACK_AB R5, R57, R67 ;  /* 0x000000433905723e */ /* 0x004fe200000010ff */
[----:B------:R-:W2:Y:S01]  /*42a0*/  MUFU.EX2 R49, R49 ;  /* 0x0000003100317308 */ /* 0x000ea20000000800 */
[----:B------:R-:W-:Y:S02]  /*42b0*/  FADD.FTZ R63, R63, R109 ;  /* 0x0000006d3f3f7221 */ /* 0x000fe40000010000 */
[----:B------:R-:W-:Y:S02]  /*42c0*/  FADD.FTZ R67, R67, R107 ;  /* 0x0000006b43437221 */ /* 0x000fe40000010000 */
[----:B------:R-:W-:Y:S01]  /*42d0*/  F2FP.BF16.PACK_AB R6, R47, R52 ;  /* 0x000000342f06723e */ /* 0x000fe200000010ff */
[----:B------:R-:W-:Y:S01]  /*42e0*/  FADD.FTZ R63, R53, R63 ;  /* 0x0000003f353f7221 */ /* 0x000fe20000010000 */
[----:B---3--:R-:W-:Y:S01]  /*42f0*/  F2FP.BF16.PACK_AB R7, R56, R62 ;  /* 0x0000003e3807723e */ /* 0x008fe200000010ff */
[----:B------:R-:W-:Y:S01]  /*4300*/  MUFU.EX2 R61, R61 ;  /* 0x0000003d003d7308 */ /* 0x000fe20000000800 */
[----:B------:R-:W-:-:S02]  /*4310*/  FADD.FTZ R67, R57, R67 ;  /* 0x0000004339437221 */ /* 0x000fc40000010000 */
        /* <DEDUP_REMOVED lines=46> */
[C---:B------:R-:W-:Y:S01]  /*4600*/  F2FP.BF16.PACK_AB R7, R100.reuse, R101 ;  /* 0x000000656407723e */ /* 0x040fe200000010ff */
        /* <DEDUP_REMOVED lines=166> */
.L_x_4694:
[----:B------:R-:W-:-:S04]  /*5070*/  LEA R6, -R94, RZ, 0x7 ;  /* 0x000000ff5e067211 */ /* 0x000fc800078e39ff */
[----:B------:R-:W-:Y:S02]  /*5080*/  SHF.R.S32.HI R5, RZ, 0x1f, R6 ;  /* 0x0000001fff057819 */ /* 0x000fe40000011406 */
.L_x_4695:
[----:B------:R-:W-:Y:S01]  /*5090*/  LEA R143, P0, R6, R143, 0x1 ;  /* 0x0000008f068f7211 */ /* 0x000fe200078008ff */
[----:B------:R-:W-:Y:S02]  /*50a0*/  IMAD.SHL.U32 R4, R94, 0x40, RZ ;  /* 0x000000405e047824 */ /* 0x000fe400078e00ff */
[----:B------:R-:W-:Y:S01]  /*50b0*/  IMAD.MOV.U32 R3, RZ, RZ, 0x6 ;  /* 0x00000006ff037424 */ /* 0x000fe200078e00ff */
[----:B------:R-:W-:Y:S01]  /*50c0*/  LEA.HI.X R142, R6, R142, R5, 0x1, P0 ;  /* 0x0000008e068e7211 */ /* 0x000fe200000f0c05 */
[----:B------:R-:W-:Y:S01]  /*50d0*/  IMAD.MOV.U32 R10, RZ, RZ, R143 ;  /* 0x000000ffff0a7224 */ /* 0x000fe200078e008f */
[----:B------:R-:W-:Y:S01]  /*50e0*/  IADD3 R6, P0, R4, R143, RZ ;  /* 0x0000008f04067210 */ /* 0x000fe20007f1e0ff */
[----:B------:R-:W-:Y:S01]  /*50f0*/  IMAD.SHL.U32 R101, R144, 0x80, RZ ;  /* 0x0000008090657824 */ /* 0x000fe200078e00ff */
        /* <DEDUP_REMOVED lines=9> */
[----:B------:R1:W-:Y:S01]  /*5190*/  LDGSTS.E.BYPASS.LTC128B.128 [R145+0x3000], [R10.64] ;  /* 0x030000000a917fae */ /* 0x0003e2000b901d4c */
[----:B------:R-:W-:Y:S01]  /*51a0*/  ISETP.GE.AND P3, PT, R107, R91, PT ;  /* 0x0000005b6b00720c */ /* 0x000fe20003f66270 */
[--C-:B------:R-:W-:Y:S02]  /*51b0*/  IMAD.X R9, R7, 0x1, R94.reuse, P1 ;  /* 0x0000000107097824 */ /* 0x100fe400008e065e */
[----:B------:R2:W-:Y:S02]  /*51c0*/  LDGSTS.E.BYPASS.LTC128B.128 [R145+0x3800], [R6.64] ;  /* 0x0380000006917fae */ /* 0x0005e4000b901d4c */
[----:B------:R-:W-:Y:S01]  /*51d0*/  IMAD.X R5, R9, 0x1, R94, P0 ;  /* 0x0000000109057824 */ /* 0x000fe200000e065e */
[----:B------:R-:W-:Y:S01]  /*51e0*/  ISETP.GE.AND P0, PT, R107, R92, PT ;  /* 0x0000005c6b00720c */ /* 0x000fe20003f06270 */
[----:B------:R1:W-:Y:S04]  /*51f0*/  LDGSTS.E.BYPASS.LTC128B.128 [R145+0x4000], [R8.64] ;  /* 0x0400000008917fae */ /* 0x0003e8000b901d4c */
[----:B------:R2:W-:Y:S04]  /*5200*/  LDGSTS.E.BYPASS.LTC128B.128 [R145+0x4800], [R4.64] ;  /* 0x0480000004917fae */ /* 0x0005e8000b901d4c */
[----:B------:R-:W-:Y:S04]  /*5210*/  LDSM.16.M88.4 R56, [R138] ;  /* 0x000000008a38783b */ /* 0x000fe80000000200 */
[----:B------:R-:W3:Y:S04]  /*5220*/  LDSM.16.M88.4 R20, [R136+0x1000] ;  /* 0x001000008814783b */ /* 0x000ee80000000200 */
[----:B------:R-:W4:Y:S04]  /*5230*/  LDSM.16.M88.4 R12, [R136+0x1400] ;  /* 0x00140000880c783b */ /* 0x000f280000000200 */
[----:B------:R-:W-:Y:S04]  /*5240*/  LDSM.16.M88.4 R48, [R137] ;  /* 0x000000008930783b */ /* 0x000fe80000000200 */
[----:B------:R-:W-:Y:S04]  /*5250*/  LDSM.16.M88.4 R32, [R136+0x1c00] ;  /* 0x001c00008820783b */ /* 0x000fe80000000200 */
[----:B-1----:R-:W1:Y:S04]  /*5260*/  LDSM.16.M88.4 R8, [R135] ;  /* 0x000000008708783b */ /* 0x002e680000000200 */
[----:B--2---:R-:W2:Y:S04]  /*5270*/  LDSM.16.M88.4 R4, [R136+0x1800] ;  /* 0x001800008804783b */ /* 0x004ea80000000200 */
[----:B------:R-:W5:Y:S04]  /*5280*/  LDSM.16.M88.4 R52, [R132] ;  /* 0x000000008434783b */ /* 0x000f680000000200 */
[----:B------:R-:W1:Y:S04]  /*5290*/  LDSM.16.M88.4 R28, [R131] ;  /* 0x00000000831c783b */ /* 0x000e680000000200 */
[----:B------:R-:W1:Y:S04]  /*52a0*/  LDSM.16.M88.4 R60, [R136+0x2000] ;  /* 0x00200000883c783b */ /* 0x000e680000000200 */
[----:B------:R-:W2:Y:S01]  /*52b0*/  LDSM.16.M88.4 R44, [R130] ;  /* 0x00000000822c783b */ /* 0x000ea20000000200 */
[C---:B---3--:R-:W-:Y:S03]  /*52c0*/  HMMA.16816.F32.BF16 R24, R56.reuse, R20, RZ ;  /* 0x000000143818723c */ /* 0x048fe600000418ff */
[----:B------:R-:W3:Y:S04]  /*52d0*/  LDSM.16.M88.4 R40, [R129] ;  /* 0x000000008128783b */ /* 0x000ee80000000200 */
[----:B------:R-:W-:Y:S01]  /*52e0*/  LDSM.16.M88.4 R64, [R136+0x2800] ;  /* 0x002800008840783b */ /* 0x000fe20000000200 */
[C---:B------:R-:W-:Y:S03]  /*52f0*/  HMMA.16816.F32.BF16 R20, R56.reuse, R22, RZ ;  /* 0x000000163814723c */ /* 0x040fe600000418ff */
[----:B------:R-:W0:Y:S05]  /*5300*/  LDGDEPBAR ;  /* 0x00000000000079af */ /* 0x000e2a0000000000 */
[C---:B----4-:R-:W-:Y:S08]  /*5310*/  HMMA.16816.F32.BF16 R16, R56.reuse, R12, RZ ;  /* 0x0000000c3810723c */ /* 0x050ff000000418ff */
[----:B------:R-:W-:Y:S08]  /*5320*/  HMMA.16816.F32.BF16 R12, R56, R14, RZ ;  /* 0x0000000e380c723c */ /* 0x000ff000000418ff */
[C---:B-1----:R-:W-:Y:S08]  /*5330*/  HMMA.16816.F32.BF16 R24, R48.reuse, R8, R24 ;  /* 0x000000083018723c */ /* 0x042ff00000041818 */
[----:B------:R-:W-:Y:S08]  /*5340*/  HMMA.16816.F32.BF16 R20, R48, R10, R20 ;  /* 0x0000000a3014723c */ /* 0x000ff00000041814 */
[C---:B--2---:R-:W-:Y:S08]  /*5350*/  HMMA.16816.F32.BF16 R8, R56.reuse, R4, RZ ;  /* 0x000000043808723c */ /* 0x044ff000000418ff */
[----:B------:R-:W-:Y:S01]  /*5360*/  HMMA.16816.F32.BF16 R4, R56, R6, RZ ;  /* 0x000000063804723c */ /* 0x000fe200000418ff */
[----:B------:R-:W-:-:S02]  /*5370*/  FSEL R106, R24, -INF , !P0 ;  /* 0xff800000186a7808 */ /* 0x000fc40004000000 */
[----:B------:R-:W-:Y:S02]  /*5380*/  IADD3 R24, R107, 0x11, RZ ;  /* 0x000000116b187810 */ /* 0x000fe40007ffe0ff */
[----:B------:R-:W-:-:S03]  /*5390*/  FSEL R100, R26, -INF , !P3 ;  /* 0xff8000001a647808 */ /* 0x000fc60005800000 */
[----:B------:R-:W-:Y:S08]  /*53a0*/  HMMA.16816.F32.BF16 R36, R56, R32, RZ ;  /* 0x000000203824723c */ /* 0x000ff000000418ff */
[C---:B-----5:R-:W-:Y:S08]  /*53b0*/  HMMA.16816.F32.BF16 R16, R48.reuse, R52, R16 ;  /* 0x000000343010723c */ /* 0x060ff00000041810 */
[C---:B------:R-:W-:Y:S01]  /*53c0*/  HMMA.16816.F32.BF16 R12, R48.reuse, R54, R12 ;  /* 0x00000036300c723c */ /* 0x040fe2000004180c */
[----:B------:R-:W1:Y:S07]  /*53d0*/  LDSM.16.M88.4 R52, [R136+0x2400] ;  /* 0x002400008834783b */ /* 0x000e6e0000000200 */
[C---:B------:R-:W-:Y:S08]  /*53e0*/  HMMA.16816.F32.BF16 R8, R48.reuse, R28, R8 ;  /* 0x0000001c3008723c */ /* 0x040ff00000041808 */
[----:B------:R-:W-:Y:S08]  /*53f0*/  HMMA.16816.F32.BF16 R4, R48, R30, R4 ;  /* 0x0000001e3004723c */ /* 0x000ff00000041804 */
[C---:B------:R-:W-:Y:S08]  /*5400*/  HMMA.16816.F32.BF16 R28, R56.reuse, R60, RZ ;  /* 0x0000003c381c723c */ /* 0x040ff000000418ff */
[----:B------:R-:W-:Y:S08]  /*5410*/  HMMA.16816.F32.BF16 R32, R56, R34, RZ ;  /* 0x000000223820723c */ /* 0x000ff000000418ff */
[C---:B------:R-:W-:Y:S07]  /*5420*/  HMMA.16816.F32.BF16 R36, R48.reuse, R44, R36 ;  /* 0x0000002c3024723c */ /* 0x040fee0000041824 */
[----:B------:R-:W-:Y:S01]  /*5430*/  IADD3 R45, R107, 0x1, RZ ;  /* 0x000000016b2d7810 */ /* 0x000fe20007ffe0ff */
[----:B---3--:R-:W-:Y:S01]  /*5440*/  HMMA.16816.F32.BF16 R28, R48, R40, R28 ;  /* 0x00000028301c723c */ /* 0x008fe2000004181c */
[----:B------:R-:W-:-:S02]  /*5450*/  LOP3.LUT R44, R101, 0x8, R90, 0xfe, !PT ;  /* 0x00000008652c7812 */ /* 0x000fc400078efe5a */
[CC--:B------:R-:W-:Y:S02]  /*5460*/  ISETP.GE.AND P5, PT, R45.reuse, R92.reuse, PT ;  /* 0x0000005c2d00720c */ /* 0x0c0fe40003fa6270 */
[-C--:B------:R-:W-:Y:S02]  /*5470*/  ISETP.GE.AND P1, PT, R45, R91.reuse, PT ;  /* 0x0000005b2d00720c */ /* 0x080fe40003f26270 */
[C---:B------:R-:W-:Y:S01]  /*5480*/  ISETP.GE.AND P4, PT, R44.reuse, R92, PT ;  /* 0x0000005c2c00720c */ /* 0x040fe20003f86270 */
[----:B------:R-:W-:Y:S01]  /*5490*/  HMMA.16816.F32.BF16 R60, R56, R62, RZ ;  /* 0x0000003e383c723c */ /* 0x000fe200000418ff */
[----:B------:R-:W-:Y:S02]  /*54a0*/  ISETP.GE.AND P2, PT, R44, R91, PT ;  /* 0x0000005b2c00720c */ /* 0x000fe40003f46270 */
[----:B------:R-:W-:Y:S02]  /*54b0*/  FSEL R108, R25, -INF , !P5 ;  /* 0xff800000196c7808 */ /* 0x000fe40006800000 */
[----:B------:R-:W-:-:S02]  /*54c0*/  FSEL R105, R27, -INF , !P1 ;  /* 0xff8000001b697808 */ /* 0x000fc40004800000 */
[----:B------:R-:W-:Y:S01]  /*54d0*/  IADD3 R44, R107, 0x9, RZ ;  /* 0x000000096b2c7810 */ /* 0x000fe20007ffe0ff */
[----:B------:R-:W-:Y:S01]  /*54e0*/  HMMA.16816.F32.BF16 R32, R48, R46, R32 ;  /* 0x0000002e3020723c */ /* 0x000fe20000041820 */
[CC--:B------:R-:W-:Y:S02]  /*54f0*/  ISETP.GE.AND P5, PT, R24.reuse, R92.reuse, PT ;  /* 0x0000005c1800720c */ /* 0x0c0fe40003fa6270 */
[----:B------:R-:W-:Y:S02]  /*5500*/  ISETP.GE.AND P1, PT, R24, R91, PT ;  /* 0x0000005b1800720c */ /* 0x000fe40003f26270 */
[----:B------:R-:W2:Y:S01]  /*5510*/  LDSM.16.M88.4 R24, [R128] ;  /* 0x000000008018783b */ /* 0x000ea20000000200 */
[----:B------:R-:W-:Y:S02]  /*5520*/  ISETP.GE.AND P0, PT, R44, R92, PT ;  /* 0x0000005c2c00720c */ /* 0x000fe40003f06270 */
[----:B------:R-:W-:Y:S02]  /*5530*/  FSEL R110, R17, -INF , !P5 ;  /* 0xff800000116e7808 */ /* 0x000fe40006800000 */
[----:B------:R-:W-:-:S02]  /*5540*/  FSEL R41, R21, -INF , !P0 ;  /* 0xff80000015297808 */ /* 0x000fc40004000000 */
[----:B------:R-:W-:Y:S02]  /*5550*/  IADD3 R21, R107, 0x19, RZ ;  /* 0x000000196b157810 */ /* 0x000fe40007ffe0ff */
[----:B------:R-:W-:Y:S02]  /*5560*/  FSEL R117, R19, -INF , !P1 ;  /* 0xff80000013757808 */ /* 0x000fe40004800000 */
[C---:B------:R-:W-:Y:S01]  /*5570*/  ISETP.GE.AND P5, PT, R21.reuse, R92, PT ;  /* 0x0000005c1500720c */ /* 0x040fe20003fa6270 */
[----:B------:R-:W-:Y:S01]  /*5580*/  HMMA.16816.F32.BF16 R60, R48, R42, R60 ;  /* 0x0000002a303c723c */ /* 0x000fe2000004183c */
[-C--:B------:R-:W-:Y:S02]  /*5590*/  ISETP.GE.AND P1, PT, R21, R91.reuse, PT ;  /* 0x0000005b1500720c */ /* 0x080fe40003f26270 */
[----:B------:R-:W-:Y:S02]  /*55a0*/  IADD3 R19, R107, 0x21, RZ ;  /* 0x000000216b137810 */ /* 0x000fe40007ffe0ff */
[----:B------:R-:W-:-:S02]  /*55b0*/  ISETP.GE.AND P3, PT, R44, R91, PT ;  /* 0x0000005b2c00720c */ /* 0x000fc40003f66270 */
[----:B------:R-:W-:Y:S01]  /*55c0*/  FSEL R120, R13, -INF , !P5 ;  /* 0xff8000000d787808 */ /* 0x000fe20006800000 */
[C---:B-1----:R-:W-:Y:S01]  /*55d0*/  HMMA.16816.F32.BF16 R44, R56.reuse, R52, RZ ;  /* 0x00000034382c723c */ /* 0x042fe200000418ff */
[----:B------:R-:W-:Y:S02]  /*55e0*/  FSEL R104, R15, -INF , !P1 ;  /* 0xff8000000f687808 */ /* 0x000fe40004800000 */
[C---:B------:R-:W-:Y:S02]  /*55f0*/  ISETP.GE.AND P5, PT, R19.reuse, R92, PT ;  /* 0x0000005c1300720c */ /* 0x040fe40003fa6270 */
[----:B------:R-:W-:Y:S02]  /*5600*/  ISETP.GE.AND P1, PT, R19, R91, PT ;  /* 0x0000005b1300720c */ /* 0x000fe40003f26270 */
[----:B------:R-:W-:Y:S01]  /*5610*/  IADD3 R17, R107, 0x29, RZ ;  /* 0x000000296b117810 */ /* 0x000fe20007ffe0ff */
[----:B------:R-:W-:Y:S01]  /*5620*/  HMMA.16816.F32.BF16 R52, R56, R54, RZ ;  /* 0x000000363834723c */ /* 0x000fe200000418ff */
[----:B------:R-:W-:-:S02]  /*5630*/  FSEL R112, R9, -INF , !P5 ;  /* 0xff80000009707808 */ /* 0x000fc40006800000 */
[----:B------:R-:W-:Y:S02]  /*5640*/  FSEL R98, R11, -INF , !P1 ;  /* 0xff8000000b627808 */ /* 0x000fe40004800000 */
[C---:B------:R-:W-:Y:S02]  /*5650*/  ISETP.GE.AND P5, PT, R17.reuse, R92, PT ;  /* 0x0000005c1100720c */ /* 0x040fe40003fa6270 */
[----:B------:R-:W-:Y:S02]  /*5660*/  ISETP.GE.AND P1, PT, R17, R91, PT ;  /* 0x0000005b1100720c */ /* 0x000fe40003f26270 */
[----:B------:R-:W-:Y:S02]  /*5670*/  IADD3 R13, R107, 0x31, RZ ;  /* 0x000000316b0d7810 */ /* 0x000fe40007ffe0ff */
[----:B------:R-:W-:Y:S02]  /*5680*/  FSEL R121, R5, -INF , !P5 ;  /* 0xff80000005797808 */ /* 0x000fe40006800000 */
[----:B------:R-:W-:-:S02]  /*5690*/  FSEL R96, R7, -INF , !P1 ;  /* 0xff80000007607808 */ /* 0x000fc40004800000 */
[----:B------:R-:W-:Y:S01]  /*56a0*/  LOP3.LUT R40, R101, 0x10, R90, 0xfe, !PT ;  /* 0x0000001065287812 */ /* 0x000fe200078efe5a */
[C---:B--2---:R-:W-:Y:S01]  /*56b0*/  HMMA.16816.F32.BF16 R44, R48.reuse, R24, R44 ;  /* 0x00000018302c723c */ /* 0x044fe2000004182c */
[CC--:B------:R-:W-:Y:S02]  /*56c0*/  ISETP.GE.AND P5, PT, R13.reuse, R92.reuse, PT ;  /* 0x0000005c0d00720c */ /* 0x0c0fe40003fa6270 */
[----:B------:R-:W-:Y:S02]  /*56d0*/  ISETP.GE.AND P1, PT, R13, R91, PT ;  /* 0x0000005b0d00720c */ /* 0x000fe40003f26270 */
[----:B------:R-:W-:Y:S02]  /*56e0*/  IADD3 R9, R107, 0x39, RZ ;  /* 0x000000396b097810 */ /* 0x000fe40007ffe0ff */
[----:B------:R-:W-:Y:S01]  /*56f0*/  ISETP.GE.AND P0, PT, R40, R92, PT ;  /* 0x0000005c2800720c */ /* 0x000fe20003f06270 */
[----:B------:R-:W-:Y:S01]  /*5700*/  HMMA.16816.F32.BF16 R52, R48, R26, R52 ;  /* 0x0000001a3034723c */ /* 0x000fe20000041834 */
[----:B------:R-:W-:-:S02]  /*5710*/  FSEL R42, R37, -INF , !P5 ;  /* 0xff800000252a7808 */ /* 0x000fc40006800000 */
[----:B------:R-:W-:Y:S02]  /*5720*/  FSEL R95, R39, -INF , !P1 ;  /* 0xff800000275f7808 */ /* 0x000fe40004800000 */
[C---:B------:R-:W-:Y:S02]  /*5730*/  ISETP.GE.AND P5, PT, R9.reuse, R92, PT ;  /* 0x0000005c0900720c */ /* 0x040fe40003fa6270 */
[----:B------:R-:W-:Y:S02]  /*5740*/  ISETP.GE.AND P1, PT, R9, R91, PT ;  /* 0x0000005b0900720c */ /* 0x000fe40003f26270 */
[----:B------:R-:W-:Y:S02]  /*5750*/  IADD3 R5, R107, 0x41, RZ ;  /* 0x000000416b057810 */ /* 0x000fe40007ffe0ff */
[----:B------:R-:W-:Y:S02]  /*5760*/  LOP3.LUT R7, R101, 0x18, R90, 0xfe, !PT ;  /* 0x0000001865077812 */ /* 0x000fe400078efe5a */
[----:B------:R-:W-:-:S02]  /*5770*/  FSEL R43, R16, -INF , !P0 ;  /* 0xff800000102b7808 */ /* 0x000fc40004000000 */
[----:B------:R-:W-:Y:S02]  /*5780*/  FSEL R37, R33, -INF , !P5 ;  /* 0xff80000021257808 */ /* 0x000fe40006800000 */
[----:B------:R-:W-:Y:S02]  /*5790*/  FSEL R93, R35, -INF , !P1 ;  /* 0xff800000235d7808 */ /* 0x000fe40004800000 */
[-C--:B------:R-:W-:Y:S02]  /*57a0*/  ISETP.GE.AND P0, PT, R5, R91.reuse, PT ;  /* 0x0000005b0500720c */ /* 0x080fe40003f06270 */
[C---:B------:R-:W-:Y:S02]  /*57b0*/  ISETP.GE.AND P5, PT, R7.reuse, R92, PT ;  /* 0x0000005c0700720c */ /* 0x040fe40003fa6270 */
[----:B------:R-:W-:Y:S02]  /*57c0*/  ISETP.GE.AND P1, PT, R7, R91, PT ;  /* 0x0000005b0700720c */ /* 0x000fe40003f26270 */
[----:B------:R-:W-:-:S02]  /*57d0*/  FSEL R102, R23, -INF , !P3 ;  /* 0xff80000017667808 */ /* 0x000fc40005800000 */
[----:B------:R-:W-:Y:S02]  /*57e0*/  FSEL R39, R20, -INF , !P4 ;  /* 0xff80000014277808 */ /* 0x000fe40006000000 */
[----:B------:R-:W-:Y:S02]  /*57f0*/  FSEL R35, R22, -INF , !P2 ;  /* 0xff80000016237808 */ /* 0x000fe40005000000 */
[----:B------:R-:W1:Y:S01]  /*5800*/  LDSM.16.M88.4 R20, [R87] ;  /* 0x000000005714783b */ /* 0x000e620000000200 */
[----:B------:R-:W-:Y:S02]  /*5810*/  FSEL R94, R31, -INF , !P0 ;  /* 0xff8000001f5e7808 */ /* 0x000fe40004000000 */
[----:B------:R-:W-:Y:S02]  /*5820*/  FSEL R31, R12, -INF , !P5 ;  /* 0xff8000000c1f7808 */ /* 0x000fe40006800000 */
[----:B------:R-:W-:Y:S02]  /*5830*/  FSEL R24, R14, -INF , !P1 ;  /* 0xff8000000e187808 */ /* 0x000fe40004800000 */
[----:B------:R-:W2:Y:S01]  /*5840*/  LDSM.16.M88.4 R12, [R136+0x2c00] ;  /* 0x002c0000880c783b */ /* 0x000ea20000000200 */
[----:B------:R-:W-:-:S02]  /*5850*/  ISETP.GE.AND P4, PT, R5, R92, PT ;  /* 0x0000005c0500720c */ /* 0x000fc40003f86270 */
[--C-:B------:R-:W-:Y:S02]  /*5860*/  LOP3.LUT R7, R101, 0x20, R90.reuse, 0xfe, !PT ;  /* 0x0000002065077812 */ /* 0x100fe400078efe5a */
[----:B------:R-:W-:Y:S02]  /*5870*/  FSEL R29, R29, -INF , !P4 ;  /* 0xff8000001d1d7808 */ /* 0x000fe40006000000 */
[-C--:B------:R-:W-:Y:S02]  /*5880*/  ISETP.GE.AND P3, PT, R40, R91.reuse, PT ;  /* 0x0000005b2800720c */ /* 0x080fe40003f66270 */
[C---:B------:R-:W-:Y:S02]  /*5890*/  ISETP.GE.AND P2, PT, R7.reuse, R92, PT ;  /* 0x0000005c0700720c */ /* 0x040fe40003f46270 */
[----:B------:R-:W-:Y:S02]  /*58a0*/  ISETP.GE.AND P4, PT, R7, R91, PT ;  /* 0x0000005b0700720c */ /* 0x000fe40003f86270 */
[----:B------:R-:W-:-:S02]  /*58b0*/  LOP3.LUT R7, R101, 0x28, R90, 0xfe, !PT ;  /* 0x0000002865077812 */ /* 0x000fc400078efe5a */
[----:B------:R-:W-:Y:S02]  /*58c0*/  IADD3 R5, R107, 0x49, RZ ;  /* 0x000000496b057810 */ /* 0x000fe40007ffe0ff */
[----:B------:R-:W-:Y:S02]  /*58d0*/  FSEL R25, R18, -INF , !P3 ;  /* 0xff80000012197808 */ /* 0x000fe40005800000 */
[CC--:B------:R-:W-:Y:S01]  /*58e0*/  ISETP.GE.AND P0, PT, R7.reuse, R92.reuse, PT ;  /* 0x0000005c0700720c */ /* 0x0c0fe20003f06270 */
[----:B------:R-:W-:Y:S01]  /*58f0*/  HMMA.16816.F32.BF16 R16, R56, R64, RZ ;  /* 0x000000403810723c */ /* 0x000fe200000418ff */
[----:B------:R-:W-:Y:S02]  /*5900*/  ISETP.GE.AND P3, PT, R7, R91, PT ;  /* 0x0000005b0700720c */ /* 0x000fe40003f66270 */
[----:B------:R-:W-:Y:S02]  /*5910*/  ISETP.GE.AND P5, PT, R5, R92, PT ;  /* 0x0000005c0500720c */ /* 0x000fe40003fa6270 */
[----:B------:R-:W-:-:S02]  /*5920*/  FSEL R122, R8, -INF , !P2 ;  /* 0xff800000087a7808 */ /* 0x000fc40005000000 */
[----:B------:R-:W-:Y:S01]  /*5930*/  LOP3.LUT R7, R101, 0x30, R90, 0xfe, !PT ;  /* 0x0000003065077812 */ /* 0x000fe200078efe5a */
[----:B------:R-:W-:Y:S01]  /*5940*/  HMMA.16816.F32.BF16 R64, R56, R66, RZ ;  /* 0x000000423840723c */ /* 0x000fe200000418ff */
[-C--:B------:R-:W-:Y:S02]  /*5950*/  ISETP.GE.AND P2, PT, R5, R91.reuse, PT ;  /* 0x0000005b0500720c */ /* 0x080fe40003f46270 */
[----:B------:R-:W-:Y:S02]  /*5960*/  IADD3 R5, R107, 0x51, RZ ;  /* 0x000000516b057810 */ /* 0x000fe40007ffe0ff */
[----:B------:R-:W-:Y:S02]  /*5970*/  FSEL R26, R61, -INF , !P5 ;  /* 0xff8000003d1a7808 */ /* 0x000fe40006800000 */
[C---:B------:R-:W-:Y:S02]  /*5980*/  ISETP.GE.AND P1, PT, R7.reuse, R92, PT ;  /* 0x0000005c0700720c */ /* 0x040fe40003f26270 */
[----:B------:R-:W-:-:S02]  /*5990*/  ISETP.GE.AND P5, PT, R7, R91, PT ;  /* 0x0000005b0700720c */ /* 0x000fc40003fa6270 */
[----:B------:R-:W-:Y:S02]  /*59a0*/  FSEL R33, R10, -INF , !P4 ;  /* 0xff8000000a217808 */ /* 0x000fe40006000000 */
[----:B------:R-:W-:Y:S02]  /*59b0*/  LOP3.LUT R7, R101, 0x40, R90, 0xfe, !PT ;  /* 0x0000004065077812 */ /* 0x000fe400078efe5a */
[----:B------:R-:W-:Y:S01]  /*59c0*/  ISETP.GE.AND P4, PT, R5, R92, PT ;  /* 0x0000005c0500720c */ /* 0x000fe20003f86270 */
[----:B-1----:R-:W-:Y:S01]  /*59d0*/  HMMA.16816.F32.BF16 R16, R48, R20, R16 ;  /* 0x000000143010723c */ /* 0x002fe20000041810 */
[----:B------:R-:W-:Y:S02]  /*59e0*/  FSEL R116, R6, -INF , !P3 ;  /* 0xff80000006747808 */ /* 0x000fe40005800000 */
[----:B------:R-:W-:Y:S02]  /*59f0*/  FSEL R27, R45, -INF , !P4 ;  /* 0xff8000002d1b7808 */ /* 0x000fe40006000000 */
[----:B------:R-:W-:-:S02]  /*5a00*/  FSEL R36, R36, -INF , !P1 ;  /* 0xff80000024247808 */ /* 0x000fc40004800000 */
[----:B------:R-:W-:Y:S01]  /*5a10*/  FSEL R123, R4, -INF , !P0 ;  /* 0xff800000047b7808 */ /* 0x000fe20004000000 */
[----:B------:R-:W-:Y:S01]  /*5a20*/  HMMA.16816.F32.BF16 R64, R48, R22, R64 ;  /* 0x000000163040723c */ /* 0x000fe20000041840 */
[C---:B------:R-:W-:Y:S02]  /*5a30*/  ISETP.GE.AND P3, PT, R7.reuse, R92, PT ;  /* 0x0000005c0700720c */ /* 0x040fe40003f66270 */
[-C--:B------:R-:W-:Y:S02]  /*5a40*/  ISETP.GE.AND P4, PT, R7, R91.reuse, PT ;  /* 0x0000005b0700720c */ /* 0x080fe40003f86270 */
[----:B------:R-:W-:Y:S02]  /*5a50*/  ISETP.GE.AND P1, PT, R5, R91, PT ;  /* 0x0000005b0500720c */ /* 0x000fe40003f26270 */
[----:B------:R-:W1:Y:S01]  /*5a60*/  LDSM.16.M88.4 R4, [R86] ;  /* 0x000000005604783b */ /* 0x000e620000000200 */
[----:B------:R-:W-:Y:S01]  /*5a70*/  LOP3.LUT R8, R101, 0x38, R90, 0xfe, !PT ;  /* 0x0000003865087812 */ /* 0x000fe200078efe5a */
[----:B------:R-:W-:-:S04]  /*5a80*/  DEPBAR.LE SB0, 0x0 ;  /* 0x000080000000791a */ /* 0x000fc80000000000 */
        /* <DEDUP_REMOVED lines=8> */
[CC--:B------:R-:W-:Y:S02]  /*5b10*/  ISETP.GE.AND P5, PT, R9.reuse, R92.reuse, PT ;  /* 0x0000005c0900720c */ /* 0x0c0fe40003fa6270 */
[----:B------:R-:W-:Y:S02]  /*5b20*/  ISETP.GE.AND P1, PT, R9, R91, PT ;  /* 0x0000005b0900720c */ /* 0x000fe40003f26270 */
[----:B------:R-:W-:Y:S02]  /*5b30*/  ISETP.GE.AND P2, PT, R8, R92, PT ;  /* 0x0000005c0800720c */ /* 0x000fe40003f46270 */
[----:B------:R-:W-:-:S02]  /*5b40*/  LOP3.LUT R9, R101, 0x50, R90, 0xfe, !PT ;  /* 0x0000005065097812 */ /* 0x000fc400078efe5a */
[----:B------:R-:W-:Y:S02]  /*5b50*/  FSEL R113, R34, -INF , !P0 ;  /* 0xff80000022717808 */ /* 0x000fe40004000000 */
[----:B------:R-:W-:Y:S02]  /*5b60*/  FSEL R20, R53, -INF , !P2 ;  /* 0xff80000035147808 */ /* 0x000fe40005000000 */
[----:B------:R-:W-:Y:S02]  /*5b70*/  FSEL R28, R28, -INF , !P3 ;  /* 0xff8000001c1c7808 */ /* 0x000fe40005800000 */
[C---:B------:R-:W-:Y:S01]  /*5b80*/  ISETP.GE.AND P0, PT, R9.reuse, R92, PT ;  /* 0x0000005c0900720c */ /* 0x040fe20003f06270 */
[----:B------:R-:W-:Y:S01]  /*5b90*/  BAR.SYNC.DEFER_BLOCKING 0x0 ;  /* 0x0000000000007b1d */ /* 0x000fe20000010000 */
[-C--:B------:R-:W-:Y:S02]  /*5ba0*/  ISETP.GE.AND P2, PT, R9, R91.reuse, PT ;  /* 0x0000005b0900720c */ /* 0x080fe40003f46270 */
[----:B------:R-:W-:-:S02]  /*5bb0*/  ISETP.GE.AND P3, PT, R8, R91, PT ;  /* 0x0000005b0800720c */ /* 0x000fc40003f66270 */
[C---:B--2---:R-:W-:Y:S01]  /*5bc0*/  HMMA.16816.F32.BF16 R8, R56.reuse, R12, RZ ;  /* 0x0000000c3808723c */ /* 0x044fe200000418ff */
[----:B------:R-:W-:Y:S02]  /*5bd0*/  FSEL R109, R30, -INF , !P4 ;  /* 0xff8000001e6d7808 */ /* 0x000fe40006000000 */
[----:B------:R-:W-:Y:S02]  /*5be0*/  IADD3 R30, R107, 0x61, RZ ;  /* 0x000000616b1e7810 */ /* 0x000fe40007ffe0ff */
[C-C-:B------:R-:W-:Y:S02]  /*5bf0*/  LOP3.LUT R21, R101.reuse, 0x58, R90.reuse, 0xfe, !PT ;  /* 0x0000005865157812 */ /* 0x140fe400078efe5a */
[----:B------:R-:W-:Y:S01]  /*5c00*/  FSEL R22, R60, -INF , !P5 ;  /* 0xff8000003c167808 */ /* 0x000fe20006800000 */
[----:B------:R-:W-:Y:S01]  /*5c10*/  HMMA.16816.F32.BF16 R12, R56, R14, RZ ;  /* 0x0000000e380c723c */ /* 0x000fe200000418ff */
[----:B------:R-:W-:Y:S02]  /*5c20*/  ISETP.GE.AND P5, PT, R30, R92, PT ;  /* 0x0000005c1e00720c */ /* 0x000fe40003fa6270 */
[----:B------:R-:W-:-:S02]  /*5c30*/  LOP3.LUT R23, R101, 0x60, R90, 0xfe, !PT ;  /* 0x0000006065177812 */ /* 0x000fc400078efe5a */
[----:B------:R-:W-:Y:S02]  /*5c40*/  FSEL R61, R55, -INF , !P3 ;  /* 0xff800000373d7808 */ /* 0x000fe40005800000 */
[CC--:B------:R-:W-:Y:S02]  /*5c50*/  ISETP.GE.AND P4, PT, R21.reuse, R92.reuse, PT ;  /* 0x0000005c1500720c */ /* 0x0c0fe40003f86270 */
[-C--:B------:R-:W-:Y:S02]  /*5c60*/  ISETP.GE.AND P3, PT, R21, R91.reuse, PT ;  /* 0x0000005b1500720c */ /* 0x080fe40003f66270 */
[----:B------:R-:W-:Y:S02]  /*5c70*/  FSEL R103, R62, -INF , !P1 ;  /* 0xff8000003e677808 */ /* 0x000fe40004800000 */
[----:B------:R-:W-:Y:S02]  /*5c80*/  FSEL R21, R17, -INF , !P5 ;  /* 0xff80000011157808 */ /* 0x000fe40006800000 */
[C---:B------:R-:W-:Y:S01]  /*5c90*/  ISETP.GE.AND P1, PT, R23.reuse, R92, PT ;  /* 0x0000005c1700720c */ /* 0x040fe20003f26270 */
[----:B-1----:R-:W-:Y:S01]  /*5ca0*/  HMMA.16816.F32.BF16 R8, R48, R4, R8 ;  /* 0x000000043008723c */ /* 0x002fe20000041808 */
[----:B------:R-:W-:-:S02]  /*5cb0*/  ISETP.GE.AND P5, PT, R23, R91, PT ;  /* 0x0000005b1700720c */ /* 0x000fc40003fa6270 */
[----:B------:R-:W-:Y:S02]  /*5cc0*/  FSEL R23, R44, -INF , !P0 ;  /* 0xff8000002c177808 */ /* 0x000fe40004000000 */
[----:B------:R-:W-:Y:S02]  /*5cd0*/  ISETP.GE.AND P0, PT, R30, R91, PT ;  /* 0x0000005b1e00720c */ /* 0x000fe40003f06270 */
[----:B------:R-:W-:Y:S01]  /*5ce0*/  IADD3 R30, R107, 0x69, RZ ;  /* 0x000000696b1e7810 */ /* 0x000fe20007ffe0ff */
[----:B------:R-:W-:Y:S01]  /*5cf0*/  HMMA.16816.F32.BF16 R12, R48, R6, R12 ;  /* 0x00000006300c723c */ /* 0x000fe2000004180c */
[----:B------:R-:W-:Y:S02]  /*5d00*/  FSEL R53, R19, -INF , !P0 ;  /* 0xff80000013357808 */ /* 0x000fe40004000000 */
[C-C-:B------:R-:W-:Y:S02]  /*5d10*/  LOP3.LUT R19, R101.reuse, 0x70, R90.reuse, 0xfe, !PT ;  /* 0x0000007065137812 */ /* 0x140fe400078efe5a */
[----:B------:R-:W-:-:S02]  /*5d20*/  LOP3.LUT R17, R101, 0x68, R90, 0xfe, !PT ;  /* 0x0000006865117812 */ /* 0x000fc400078efe5a */
[----:B------:R-:W-:Y:S02]  /*5d30*/  FSEL R97, R54, -INF , !P3 ;  /* 0xff80000036617808 */ /* 0x000fe40005800000 */
[-C--:B------:R-:W-:Y:S02]  /*5d40*/  ISETP.GE.AND P3, PT, R19, R91.reuse, PT ;  /* 0x0000005b1300720c */ /* 0x080fe40003f66270 */
[----:B------:R-:W-:Y:S02]  /*5d50*/  FSEL R16, R16, -INF , !P1 ;  /* 0xff80000010107808 */ /* 0x000fe40004800000 */
[----:B------:R-:W-:Y:S02]  /*5d60*/  FSEL R99, R46, -INF , !P2 ;  /* 0xff8000002e637808 */ /* 0x000fe40005000000 */
[----:B------:R-:W-:Y:S02]  /*5d70*/  ISETP.GE.AND P1, PT, R30, R91, PT ;  /* 0x0000005b1e00720c */ /* 0x000fe40003f26270 */
[----:B------:R-:W-:-:S02]  /*5d80*/  ISETP.GE.AND P2, PT, R17, R92, PT ;  /* 0x0000005c1100720c */ /* 0x000fc40003f46270 */
[----:B------:R-:W-:Y:S02]  /*5d90*/  ISETP.GE.AND P0, PT, R17, R91, PT ;  /* 0x0000005b1100720c */ /* 0x000fe40003f06270 */
[----:B------:R-:W-:Y:S02]  /*5da0*/  LOP3.LUT R4, R101, 0x78, R90, 0xfe, !PT ;  /* 0x0000007865047812 */ /* 0x000fe400078efe5a */
[----:B------:R-:W-:Y:S02]  /*5db0*/  FSEL R17, R52, -INF , !P4 ;  /* 0xff80000034117808 */ /* 0x000fe40006000000 */
[----:B------:R-:W-:Y:S02]  /*5dc0*/  ISETP.GE.AND P4, PT, R30, R92, PT ;  /* 0x0000005c1e00720c */ /* 0x000fe40003f86270 */
[----:B------:R-:W-:Y:S02]  /*5dd0*/  FSEL R54, R10, -INF , !P3 ;  /* 0xff8000000a367808 */ /* 0x000fe40005800000 */
[----:B------:R-:W-:-:S02]  /*5de0*/  FSEL R90, R18, -INF , !P5 ;  /* 0xff800000125a7808 */ /* 0x000fc40006800000 */
[----:B------:R-:W-:Y:S02]  /*5df0*/  FSEL R67, R67, -INF , !P1 ;  /* 0xff80000043437808 */ /* 0x000fe40004800000 */
[----:B------:R-:W-:Y:S02]  /*5e00*/  ISETP.GT.AND P3, PT, R144, R141, PT ;  /* 0x0000008d9000720c */ /* 0x000fe40003f64270 */
[C---:B------:R-:W-:Y:S02]  /*5e10*/  ISETP.GE.AND P5, PT, R4.reuse, R92, PT ;  /* 0x0000005c0400720c */ /* 0x040fe40003fa6270 */
        /* <DEDUP_REMOVED lines=10> */
[----:B------:R-:W-:Y:S02]  /*5ec0*/  FSEL R92, R9, -INF , !P0 ;  /* 0xff800000095c7808 */ /* 0x000fe40004000000 */
[-C--:B------:R-:W-:Y:S02]  /*5ed0*/  ISETP.GE.AND P2, PT, R4, R91.reuse, PT ;  /* 0x0000005b0400720c */ /* 0x080fe40003f46270 */
[----:B------:R-:W-:Y:S02]  /*5ee0*/  ISETP.GE.AND P0, PT, R107, R91, PT ;  /* 0x0000005b6b00720c */ /* 0x000fe40003f06270 */
[----:B------:R-:W-:Y:S02]  /*5ef0*/  FSEL R46, R11, -INF , !P2 ;  /* 0xff8000000b2e7808 */ /* 0x000fe40005000000 */
[----:B------:R-:W-:-:S02]  /*5f00*/  FSEL R60, R12, -INF , !P5 ;  /* 0xff8000000c3c7808 */ /* 0x000fc40006800000 */
[----:B------:R-:W-:Y:S02]  /*5f10*/  FSEL R58, R13, -INF , !P4 ;  /* 0xff8000000d3a7808 */ /* 0x000fe40006000000 */
[----:B------:R-:W-:Y:S02]  /*5f20*/  FSEL R45, R14, -INF , !P1 ;  /* 0xff8000000e2d7808 */ /* 0x000fe40004800000 */
[----:B------:R-:W-:Y:S01]  /*5f30*/  FSEL R44, R15, -INF , !P0 ;  /* 0xff8000000f2c7808 */ /* 0x000fe20004000000 */
[----:B------:R-:W-:Y:S05]  /*5f40*/  @!P3 BRA `(.L_x_4696) ;  /* 0x000005200000b947 */ /* 0x000fea0003800000 */
[----:B------:R-:W-:Y:S05]  /*5f50*/  @!P6 BRA `(.L_x_4697) ;  /* 0x000003900000e947 */ /* 0x000fea0003800000 */
[----:B------:R-:W1:Y:S01]  /*5f60*/  I2F.RP R10, R85 ;  /* 0x00000055000a7306 */ /* 0x000e620000209400 */
[----:B------:R-:W-:Y:S02]  /*5f70*/  IABS R7, R101 ;  /* 0x0000006500077213 */ /* 0x000fe40000000000 */
[C---:B------:R-:W-:Y:S02]  /*5f80*/  IADD3 R9, R101.reuse, -0x80, RZ ;  /* 0xffffff8065097810 */ /* 0x040fe40007ffe0ff */
[----:B------:R-:W-:-:S02]  /*5f90*/  LOP3.LUT R101, R101, c[0x0][0x2d0], RZ, 0x3c, !PT ;  /* 0x0000b40065657a12 */ /* 0x000fc400078e3cff */
        /* <DEDUP_REMOVED lines=53> */
.L_x_4697:
[----:B------:R-:W-:-:S04]  /*62f0*/  LEA R8, -R84, RZ, 0x7 ;  /* 0x000000ff54087211 */ /* 0x000fc800078e39ff */
[----:B------:R-:W-:Y:S02]  /*6300*/  SHF.R.S32.HI R5, RZ, 0x1f, R8 ;  /* 0x0000001fff057819 */ /* 0x000fe40000011408 */
.L_x_4698:
        /* <DEDUP_REMOVED lines=9> */
[--C-:B------:R-:W-:Y:S01]  /*63a0*/  IMAD.X R7, R152, 0x1, R3.reuse, P0 ;  /* 0x0000000198077824 */ /* 0x100fe200000e0603 */
[----:B------:R-:W-:Y:S01]  /*63b0*/  IADD3 R4, P0, R8, R4, RZ ;  /* 0x0000000408047210 */ /* 0x000fe20007f1e0ff */
[----:B------:R-:W-:Y:S02]  /*63c0*/  IMAD.MOV.U32 R11, RZ, RZ, R152 ;  /* 0x000000ffff0b7224 */ /* 0x000fe400078e0098 */
[----:B------:R-:W-:-:S03]  /*63d0*/  IMAD.X R9, R7, 0x1, R3, P1 ;  /* 0x0000000107097824 */ /* 0x000fc600008e0603 */
[----:B------:R-:W-:Y:S01]  /*63e0*/  @!PT LDS RZ, [RZ] ;  /* 0x00000000fffff984 */ /* 0x000fe20000000800 */
[----:B------:R-:W-:Y:S01]  /*63f0*/  @!PT LDS RZ, [RZ] ;  /* 0x00000000fffff984 */ /* 0x000fe20000000800 */
[----:B------:R-:W-:Y:S01]  /*6400*/  @!PT LDS RZ, [RZ] ;  /* 0x00000000fffff984 */ /* 0x000fe20000000800 */
[----:B------:R1:W-:Y:S01]  /*6410*/  LDGSTS.E.BYPASS.LTC128B.128 [R145+0x1000], [R10.64] ;  /* 0x010000000a917fae */ /* 0x0003e2000b901d4c */
[----:B------:R-:W-:-:S03]  /*6420*/  IMAD.X R5, R9, 0x1, R3, P0 ;  /* 0x0000000109057824 */ /* 0x000fc600000e0603 */
[----:B------:R1:W-:Y:S04]  /*6430*/  LDGSTS.E.BYPASS.LTC128B.128 [R145+0x1800], [R6.64] ;  /* 0x0180000006917fae */ /* 0x0003e8000b901d4c */
[----:B------:R1:W-:Y:S04]  /*6440*/  LDGSTS.E.BYPASS.LTC128B.128 [R145+0x2000], [R8.64] ;  /* 0x0200000008917fae */ /* 0x0003e8000b901d4c */
[----:B------:R1:W-:Y:S04]  /*6450*/  LDGSTS.E.BYPASS.LTC128B.128 [R145+0x2800], [R4.64] ;  /* 0x0280000004917fae */ /* 0x0003e8000b901d4c */
[----:B------:R-:W0:Y:S02]  /*6460*/  LDGDEPBAR ;  /* 0x00000000000079af */ /* 0x000e240000000000 */
.L_x_4696:
        /* <DEDUP_REMOVED lines=94> */
[----:B--2---:R-:W-:Y:S01]  /*6a50*/  F2FP.BF16.PACK_AB R10, R101, R107 ;  /* 0x0000006b650a723e */ /* 0x004fe200000010ff */
[--C-:B------:R-:W-:Y:S01]  /*6a60*/  FFMA.FTZ R59, R123, c[0x0][0x23c], -R62.reuse ;  /* 0x00008f007b3b7a23 */ /* 0x100fe2000001083e */
[----:B------:R-:W-:Y:S01]  /*6a70*/  FMNMX.FTZ R39, R61, R39, !PT ;  /* 0x000000273d277209 */ /* 0x000fe20007810000 */
[--C-:B------:R-:W-:Y:S02]  /*6a80*/  FFMA.FTZ R57, R121, c[0x0][0x23c], -R62.reuse ;  /* 0x00008f0079397a23 */ /* 0x100fe4000001083e */
[----:B------:R-:W-:Y:S01]  /*6a90*/  FFMA.FTZ R91, R119, c[0x0][0x23c], -R62 ;  /* 0x00008f00775b7a23 */ /* 0x000fe2000001083e */
[----:B------:R-:W-:Y:S01]  /*6aa0*/  FMNMX.FTZ R39, R90, R39, !PT ;  /* 0x000000275a277209 */ /* 0x000fe20007810000 */
[-C--:B---3--:R-:W-:Y:S01]  /*6ab0*/  FMUL.FTZ R12, R80, R112.reuse ;  /* 0x00000070500c7220 */ /* 0x088fe20000410000 */
[----:B------:R-:W1:Y:S01]  /*6ac0*/  MUFU.EX2 R88, R88 ;  /* 0x0000005800587308 */ /* 0x000e620000000800 */
[-C--:B------:R-:W-:Y:S01]  /*6ad0*/  FMUL.FTZ R13, R81, R112.reuse ;  /* 0x00000070510d7220 */ /* 0x080fe20000410000 */
        /* <DEDUP_REMOVED lines=11> */
[----:B------:R-:W-:Y:S01]  /*6b90*/  FFMA.FTZ R111, R159, R112, R111 ;  /* 0x000000709f6f7223 */ /* 0x000fe2000001006f */
[----:B------:R-:W2:Y:S01]  /*6ba0*/  MUFU.EX2 R84, R84 ;  /* 0x0000005400547308 */ /* 0x000ea20000000800 */
[----:B-1----:R-:W-:Y:S01]  /*6bb0*/  F2FP.BF16.PACK_AB R32, R88, R89 ;  /* 0x000000595820723e */ /* 0x002fe200000010ff */
[----:B------:R-:W-:Y:S01]  /*6bc0*/  FFMA.FTZ R159, R58, c[0x0][0x23c], -R62 ;  /* 0x00008f003a9f7a23 */ /* 0x000fe2000001083e */
[----:B------:R-:W-:Y:S01]  /*6bd0*/  FMNMX.FTZ R39, R46, R39, !PT ;  /* 0x000000272e277209 */ /* 0x000fe20007810000 */
[----:B------:R-:W-:-:S03]  /*6be0*/  FADD.FTZ R111, R108, R111 ;  /* 0x0000006f6c6f7221 */ /* 0x000fc60000010000 */
[----:B------:R-:W-:Y:S01]  /*6bf0*/  FMNMX.FTZ R39, R45, R39, !PT ;  /* 0x000000272d277209 */ /* 0x000fe20007810000 */
[----:B------:R-:W1:Y:S01]  /*6c00*/  MUFU.EX2 R65, R65 ;  /* 0x0000004100417308 */ /* 0x000e620000000800 */
[----:B------:R-:W-:Y:S02]  /*6c10*/  FADD.FTZ R107, R107, R111 ;  /* 0x0000006f6b6b7221 */ /* 0x000fe40000010000 */
[----:B------:R-:W-:Y:S02]  /*6c20*/  FMNMX.FTZ R39, R44, R39, !PT ;  /* 0x000000272c277209 */ /* 0x000fe40007810000 */
[----:B------:R-:W-:-:S03]  /*6c30*/  FADD.FTZ R107, R101, R107 ;  /* 0x0000006b656b7221 */ /* 0x000fc60000010000 */
[----:B------:R-:W3:Y:S01]  /*6c40*/  SHFL.BFLY PT, R3, R39, 0x2, 0x1f ;  /* 0x0c401f0027037f89 */ /* 0x000ee200000e0000 */
[----:B--2---:R-:W-:Y:S01]  /*6c50*/  F2FP.BF16.PACK_AB R34, R84, R85 ;  /* 0x000000555422723e */ /* 0x004fe200000010ff */
[----:B------:R-:W-:Y:S01]  /*6c60*/  MUFU.EX2 R64, R64 ;  /* 0x0000004000407308 */ /* 0x000fe20000000800 */
[----:B------:R-:W-:-:S04]  /*6c70*/  FADD.FTZ R107, R89, R107 ;  /* 0x0000006b596b7221 */ /* 0x000fc80000010000 */
[----:B------:R-:W-:-:S03]  /*6c80*/  FADD.FTZ R88, R88, R107 ;  /* 0x0000006b58587221 */ /* 0x000fc60000010000 */
[----:B------:R-:W-:Y:S01]  /*6c90*/  MUFU.EX2 R59, R59 ;  /* 0x0000003b003b7308 */ /* 0x000fe20000000800 */
[----:B------:R-:W-:-:S04]  /*6ca0*/  FADD.FTZ R88, R85, R88 ;  /* 0x0000005855587221 */ /* 0x000fc80000010000 */
[----:B------:R-:W-:-:S03]  /*6cb0*/  FADD.FTZ R84, R84, R88 ;  /* 0x0000005854547221 */ /* 0x000fc60000010000 */
[----:B------:R-:W-:Y:S01]  /*6cc0*/  MUFU.EX2 R57, R57 ;  /* 0x0000003900397308 */ /* 0x000fe20000000800 */
[----:B-1----:R-:W-:Y:S01]  /*6cd0*/  FADD.FTZ R84, R65, R84 ;  /* 0x0000005441547221 */ /* 0x002fe20000010000 */
[----:B---3--:R-:W-:-:S06]  /*6ce0*/  FMNMX.FTZ R39, R39, R3, !PT ;  /* 0x0000000327277209 */ /* 0x008fcc0007810000 */
[----:B------:R-:W-:Y:S01]  /*6cf0*/  MUFU.EX2 R56, R56 ;  /* 0x0000003800387308 */ /* 0x000fe20000000800 */
[----:B------:R-:W1:Y:S07]  /*6d00*/  SHFL.BFLY PT, R3, R39, 0x1, 0x1f ;  /* 0x0c201f0027037f89 */ /* 0x000e6e00000e0000 */
[----:B------:R-:W-:Y:S08]  /*6d10*/  MUFU.EX2 R55, R55 ;  /* 0x0000003700377308 */ /* 0x000ff00000000800 */
[----:B------:R-:W-:Y:S08]  /*6d20*/  MUFU.EX2 R52, R52 ;  /* 0x0000003400347308 */ /* 0x000ff00000000800 */
[----:B------:R-:W-:Y:S01]  /*6d30*/  MUFU.EX2 R51, R51 ;  /* 0x0000003300337308 */ /* 0x000fe20000000800 */
[----:B-1----:R-:W-:Y:S01]  /*6d40*/  FMNMX.FTZ R39, R39, R3, !PT ;  /* 0x0000000327277209 */ /* 0x002fe20007810000 */
[----:B------:R-:W-:-:S02]  /*6d50*/  FFMA.FTZ R3, R16, c[0x0][0x23c], -R62 ;  /* 0x00008f0010037a23 */ /* 0x000fc4000001083e */
[----:B------:R-:W1:Y:S01]  /*6d60*/  LDSM.16.MT88.4 R16, [R134+0x3000] ;  /* 0x003000008610783b */ /* 0x000e620000004200 */
        /* <DEDUP_REMOVED lines=11> */
[----:B------:R2:W3:Y:S01]  /*6e20*/  MUFU.EX2 R110, R4 ;  /* 0x00000004006e7308 */ /* 0x0004e20000000800 */
[----:B------:R-:W-:-:S02]  /*6e30*/  FFMA.FTZ R102, R102, c[0x0][0x23c], -R48 ;  /* 0x00008f0066667a23 */ /* 0x000fc40000010830 */
[----:B------:R-:W-:Y:S02]  /*6e40*/  FFMA.FTZ R0, R21, c[0x0][0x23c], -R62 ;  /* 0x00008f0015007a23 */ /* 0x000fe4000001083e */
[----:B------:R-:W-:Y:S01]  /*6e50*/  LDSM.16.MT88.4 R20, [R134+0x3400] ;  /* 0x003400008614783b */ /* 0x000fe20000004200 */
[--C-:B------:R-:W-:Y:S02]  /*6e60*/  FFMA.FTZ R24, R24, c[0x0][0x23c], -R48.reuse ;  /* 0x00008f0018187a23 */ /* 0x100fe40000010830 */
[----:B------:R-:W-:Y:S01]  /*6e70*/  MUFU.EX2 R106, R106 ;  /* 0x0000006a006a7308 */ /* 0x000fe20000000800 */
[--C-:B------:R-:W-:Y:S02]  /*6e80*/  FFMA.FTZ R2, R25, c[0x0][0x23c], -R48.reuse ;  /* 0x00008f0019027a23 */ /* 0x100fe40000010830 */
[--C-:B------:R-:W-:Y:S02]  /*6e90*/  FFMA.FTZ R80, R117, c[0x0][0x23c], -R48.reuse ;  /* 0x00008f0075507a23 */ /* 0x100fe40000010830 */
[----:B------:R-:W-:-:S02]  /*6ea0*/  FFMA.FTZ R72, R104, c[0x0][0x23c], -R48 ;  /* 0x00008f0068487a23 */ /* 0x000fc40000010830 */
[----:B------:R-:W-:Y:S01]  /*6eb0*/  FFMA.FTZ R33, R33, c[0x0][0x23c], -R48 ;  /* 0x00008f0021217a23 */ /* 0x000fe20000010830 */
[----:B--2---:R-:W2:Y:S01]  /*6ec0*/  LDSM.16.MT88.4 R4, [R133+0x3000] ;  /* 0x003000008504783b */ /* 0x004ea20000004200 */
[----:B------:R-:W4:Y:S01]  /*6ed0*/  MUFU.EX2 R105, R105 ;  /* 0x0000006900697308 */ /* 0x000f220000000800 */
[-C--:B---3--:R-:W-:Y:S02]  /*6ee0*/  FMUL.FTZ R14, R82, R110.reuse ;  /* 0x0000006e520e7220 */ /* 0x088fe40000410000 */
        /* <DEDUP_REMOVED lines=8> */
[----:B------:R-:W3:Y:S01]  /*6f70*/  MUFU.EX2 R102, R102 ;  /* 0x0000006600667308 */ /* 0x000ee20000000800 */
[----:B----4-:R-:W-:Y:S01]  /*6f80*/  F2FP.BF16.PACK_AB R9, R105, R106 ;  /* 0x0000006a6909723e */ /* 0x010fe200000010ff */
[--C-:B------:R-:W-:Y:S02]  /*6f90*/  FFMA.FTZ R74, R115, c[0x0][0x23c], -R48.reuse ;  /* 0x00008f00734a7a23 */ /* 0x100fe40000010830 */
[--C-:B------:R-:W-:Y:S02]  /*6fa0*/  FFMA.FTZ R73, R95, c[0x0][0x23c], -R48.reuse ;  /* 0x00008f005f497a23 */ /* 0x100fe40000010830 */
[----:B------:R-:W-:-:S02]  /*6fb0*/  FFMA.FTZ R75, R113, c[0x0][0x23c], -R48 ;  /* 0x00008f00714b7a23 */ /* 0x000fc40000010830 */
[----:B------:R-:W4:Y:S01]  /*6fc0*/  MUFU.EX2 R2, R2 ;  /* 0x0000000200027308 */ /* 0x000f220000000800 */
[--C-:B------:R-:W-:Y:S02]  /*6fd0*/  FFMA.FTZ R81, R93, c[0x0][0x23c], -R48.reuse ;  /* 0x00008f005d517a23 */ /* 0x100fe40000010830 */
[--C-:B------:R-:W-:Y:S02]  /*6fe0*/  FFMA.FTZ R82, R94, c[0x0][0x23c], -R48.reuse ;  /* 0x00008f005e527a23 */ /* 0x100fe40000010830 */
[--C-:B------:R-:W-:Y:S02]  /*6ff0*/  FFMA.FTZ R95, R109, c[0x0][0x23c], -R48.reuse ;  /* 0x00008f006d5f7a23 */ /* 0x100fe40000010830 */
[--C-:B------:R-:W-:Y:S01]  /*7000*/  FFMA.FTZ R83, R103, c[0x0][0x23c], -R48.reuse ;  /* 0x00008f0067537a23 */ /* 0x100fe20000010830 */
[----:B---3--:R-:W-:Y:S01]  /*7010*/  F2FP.BF16.PACK_AB R11, R102, R100 ;  /* 0x00000064660b723e */ /* 0x008fe200000010ff */
[----:B------:R-:W3:Y:S01]  /*7020*/  MUFU.EX2 R80, R80 ;  /* 0x0000005000507308 */ /* 0x000ee20000000800 */
[----:B------:R-:W-:-:S02]  /*7030*/  FFMA.FTZ R94, R63, c[0x0][0x23c], -R48 ;  /* 0x00008f003f5e7a23 */ /* 0x000fc40000010830 */
[----:B------:R-:W-:Y:S02]  /*7040*/  FFMA.FTZ R106, R158, R110, R106 ;  /* 0x0000006e9e6a7223 */ /* 0x000fe4000001006a */
[----:B------:R-:W-:Y:S01]  /*7050*/  FFMA.FTZ R47, R47, c[0x0][0x23c], -R48 ;  /* 0x00008f002f2f7a23 */ /* 0x000fe20000010830 */
[C---:B-1----:R-:W-:Y:S01]  /*7060*/  HMMA.16816.F32.BF16 R12, R8.reuse, R16, R12 ;  /* 0x00000010080c723c */ /* 0x042fe2000004180c */
[----:B------:R-:W-:Y:S01]  /*7070*/  FADD.FTZ R105, R105, R106 ;  /* 0x0000006a69697221 */ /* 0x000fe20000010000 */
[----:B------:R-:W-:Y:S01]  /*7080*/  MUFU.EX2 R72, R72 ;  /* 0x0000004800487308 */ /* 0x000fe20000000800 */
[--C-:B------:R-:W-:Y:S02]  /*7090*/  FFMA.FTZ R97, R97, c[0x0][0x23c], -R48.reuse ;  /* 0x00008f0061617a23 */ /* 0x100fe40000010830 */
[----:B------:R-:W-:Y:S02]  /*70a0*/  FADD.FTZ R105, R100, R105 ;  /* 0x0000006964697221 */ /* 0x000fe40000010000 */
[----:B------:R-:W-:Y:S01]  /*70b0*/  FFMA.FTZ R66, R66, c[0x0][0x23c], -R48 ;  /* 0x00008f0042427a23 */ /* 0x000fe20000010830 */
[----:B------:R-:W-:Y:S01]  /*70c0*/  HMMA.16816.F32.BF16 R16, R8, R18, R76 ;  /* 0x000000120810723c */ /* 0x000fe2000004184c */
[----:B------:R-:W-:Y:S01]  /*70d0*/  FADD.FTZ R102, R102, R105 ;  /* 0x0000006966667221 */ /* 0x000fe20000010000 */
[----:B------:R-:W1:Y:S01]  /*70e0*/  MUFU.EX2 R76, R24 ;  /* 0x00000018004c7308 */ /* 0x000e620000000800 */
[----:B------:R-:W-:-:S02]  /*70f0*/  FFMA.FTZ R93, R118, c[0x0][0x23c], -R62 ;  /* 0x00008f00765d7a23 */ /* 0x000fc4000001083e */
[----:B----4-:R-:W-:Y:S02]  /*7100*/  FADD.FTZ R102, R2, R102 ;  /* 0x0000006602667221 */ /* 0x010fe40000010000 */
[----:B------:R-:W-:Y:S01]  /*7110*/  FFMA.FTZ R90, R90, c[0x0][0x23c], -R48 ;  /* 0x00008f005a5a7a23 */ /* 0x000fe20000010830 */
[C---:B--2---:R-:W-:Y:S01]  /*7120*/  HMMA.16816.F32.BF16 R28, R8.reuse, R4, R28 ;  /* 0x00000004081c723c */ /* 0x044fe2000004181c */
[----:B---3--:R-:W-:Y:S01]  /*7130*/  FADD.FTZ R102, R80, R102 ;  /* 0x0000006650667221 */ /* 0x008fe20000010000 */
[----:B------:R-:W-:Y:S01]  /*7140*/  MUFU.EX2 R74, R74 ;  /* 0x0000004a004a7308 */ /* 0x000fe20000000800 */
[----:B------:R-:W-:Y:S02]  /*7150*/  FFMA.FTZ R53, R53, c[0x0][0x23c], -R48 ;  /* 0x00008f0035357a23 */ /* 0x000fe40000010830 */
[----:B------:R-:W-:Y:S02]  /*7160*/  FFMA.FTZ R63, R114, c[0x0][0x23c], -R62 ;  /* 0x00008f00723f7a23 */ /* 0x000fe4000001083e */
[----:B------:R-:W-:Y:S01]  /*7170*/  FFMA.FTZ R158, R44, c[0x0][0x23c], -R48 ;  /* 0x00008f002c9e7a23 */ /* 0x000fe20000010830 */
[----:B------:R-:W-:Y:S01]  /*7180*/  HMMA.16816.F32.BF16 R8, R8, R6, R68 ;  /* 0x000000060808723c */ /* 0x000fe20000041844 */
[----:B------:R-:W-:Y:S01]  /*7190*/  LDSM.16.MT88.4 R4, [R134+0x3800] ;  /* 0x003800008604783b */ /* 0x000fe20000004200 */
[----:B------:R2:W-:Y:S01]  /*71a0*/  MUFU.EX2 R70, R33 ;  /* 0x0000002100467308 */ /* 0x0005e20000000800 */
[----:B-1----:R-:W-:Y:S01]  /*71b0*/  F2FP.BF16.PACK_AB R35, R72, R76 ;  /* 0x0000004c4823723e */ /* 0x002fe200000010ff */
[----:B------:R-:W-:Y:S01]  /*71c0*/  FADD.FTZ R76, R76, R102 ;  /* 0x000000664c4c7221 */ /* 0x000fe20000010000 */
[----:B------:R-:W1:Y:S02]  /*71d0*/  LDSM.16.MT88.4 R24, [R133+0x3400] ;  /* 0x003400008518783b */ /* 0x000e640000004200 */
[----:B------:R-:W-:-:S02]  /*71e0*/  FFMA.FTZ R68, R98, c[0x0][0x23c], -R48 ;  /* 0x00008f0062447a23 */ /* 0x000fc40000010830 */
[--C-:B------:R-:W-:Y:S01]  /*71f0*/  FFMA.FTZ R69, R116, c[0x0][0x23c], -R48.reuse ;  /* 0x00008f0074457a23 */ /* 0x100fe20000010830 */
[----:B------:R-:W-:Y:S01]  /*7200*/  MUFU.EX2 R73, R73 ;  /* 0x0000004900497308 */ /* 0x000fe20000000800 */
[--C-:B------:R-:W-:Y:S02]  /*7210*/  FFMA.FTZ R71, R96, c[0x0][0x23c], -R48.reuse ;  /* 0x00008f0060477a23 */ /* 0x100fe40000010830 */
[--C-:B------:R-:W-:Y:S02]  /*7220*/  FFMA.FTZ R96, R99, c[0x0][0x23c], -R48.reuse ;  /* 0x00008f0063607a23 */ /* 0x100fe40000010830 */
[----:B------:R-:W-:Y:S02]  /*7230*/  FFMA.FTZ R98, R61, c[0x0][0x23c], -R48 ;  /* 0x00008f003d627a23 */ /* 0x000fe40000010830 */
[----:B------:R-:W-:Y:S01]  /*7240*/  FADD.FTZ R76, R72, R76 ;  /* 0x0000004c484c7221 */ /* 0x000fe20000010000 */
[----:B--2---:R-:W-:Y:S01]  /*7250*/  F2FP.BF16.PACK_AB R33, R80, R2 ;  /* 0x000000025021723e */ /* 0x004fe200000010ff */
[----:B------:R-:W2:Y:S01]  /*7260*/  MUFU.EX2 R68, R68 ;  /* 0x0000004400447308 */ /* 0x000ea20000000800 */
[----:B------:R-:W-:-:S05]  /*7270*/  FFMA.FTZ R61, R92, c[0x0][0x23c], -R62 ;  /* 0x00008f005c3d7a23 */ /* 0x000fca000001083e */
[C---:B------:R-:W-:Y:S02]  /*7280*/  HMMA.16816.F32.BF16 R12, R32.reuse, R20, R12 ;  /* 0x00000014200c723c */ /* 0x040fe4000004180c */
[----:B------:R-:W-:Y:S06]  /*7290*/  MUFU.EX2 R69, R69 ;  /* 0x0000004500457308 */ /* 0x000fec0000000800 */
[C---:B------:R-:W-:Y:S01]  /*72a0*/  HMMA.16816.F32.BF16 R16, R32.reuse, R22, R16 ;  /* 0x000000162010723c */ /* 0x040fe20000041810 */
[----:B------:R-:W3:Y:S01]  /*72b0*/  LDSM.16.MT88.4 R20, [R133+0x3800] ;  /* 0x003800008514783b */ /* 0x000ee20000004200 */
[----:B------:R-:W4:Y:S08]  /*72c0*/  MUFU.EX2 R71, R71 ;  /* 0x0000004700477308 */ /* 0x000f300000000800 */
[----:B------:R-:W-:Y:S01]  /*72d0*/  MUFU.EX2 R75, R75 ;  /* 0x0000004b004b7308 */ /* 0x000fe20000000800 */
[C---:B-1----:R-:W-:Y:S07]  /*72e0*/  HMMA.16816.F32.BF16 R28, R32.reuse, R24, R28 ;  /* 0x00000018201c723c */ /* 0x042fee000004181c */
[----:B------:R-:W1:Y:S01]  /*72f0*/  MUFU.EX2 R81, R81 ;  /* 0x0000005100517308 */ /* 0x000e620000000800 */
[----:B------:R-:W-:Y:S01]  /*7300*/  HMMA.16816.F32.BF16 R24, R32, R26, R8 ;  /* 0x0000001a2018723c */ /* 0x000fe20000041808 */
[----:B------:R-:W5:Y:S06]  /*7310*/  LDSM.16.MT88.4 R8, [R134+0x3c00] ;  /* 0x003c00008608783b */ /* 0x000f6c0000004200 */
[----:B------:R-:W-:Y:S01]  /*7320*/  MUFU.EX2 R43, R43 ;  /* 0x0000002b002b7308 */ /* 0x000fe20000000800 */
[C---:B------:R-:W-:Y:S01]  /*7330*/  F2FP.BF16.PACK_AB R32, R64.reuse, R65 ;  /* 0x000000414020723e */ /* 0x040fe200000010ff */
[----:B------:R-:W-:Y:S01]  /*7340*/  FADD.FTZ R64, R64, R84 ;  /* 0x0000005440407221 */ /* 0x000fe20000010000 */
[----:B--2---:R-:W-:Y:S01]  /*7350*/  F2FP.BF16.PACK_AB R33, R68, R70 ;  /* 0x000000464421723e */ /* 0x004fe200000010ff */
[----:B------:R-:W-:Y:S01]  /*7360*/  FADD.FTZ R70, R70, R76 ;  /* 0x0000004c46467221 */ /* 0x000fe20000010000 */
[----:B------:R-:W-:Y:S01]  /*7370*/  F2FP.BF16.PACK_AB R34, R57, R59 ;  /* 0x0000003b3922723e */ /* 0x000fe200000010ff */
[----:B------:R-:W-:Y:S01]  /*7380*/  FADD.FTZ R64, R59, R64 ;  /* 0x000000403b407221 */ /* 0x000fe20000010000 */
[----:B----4-:R-:W-:Y:S01]  /*7390*/  F2FP.BF16.PACK_AB R35, R71, R69 ;  /* 0x000000454723723e */ /* 0x010fe200000010ff */
[----:B------:R-:W-:Y:S01]  /*73a0*/  MUFU.EX2 R42, R42 ;  /* 0x0000002a002a7308 */ /* 0x000fe20000000800 */
[----:B------:R-:W-:Y:S01]  /*73b0*/  FADD.FTZ R70, R68, R70 ;  /* 0x0000004644467221 */ /* 0x000fe20000010000 */
[----:B------:R-:W-:Y:S01]  /*73c0*/  LDSM.16.MT88.4 R76, [R134+0x4c00] ;  /* 0x004c0000864c783b */ /* 0x000fe20000004200 */
[----:B------:R-:W-:-:S02]  /*73d0*/  FADD.FTZ R64, R57, R64 ;  /* 0x0000004039407221 */ /* 0x000fc40000010000 */
[----:B------:R-:W-:Y:S01]  /*73e0*/  FADD.FTZ R70, R69, R70 ;  /* 0x0000004645467221 */ /* 0x000fe20000010000 */
[----:B------:R-:W-:Y:S02]  /*73f0*/  HMMA.16816.F32.BF16 R12, R32, R4, R12 ;  /* 0x00000004200c723c */ /* 0x000fe4000004180c */
[----:B------:R-:W-:Y:S01]  /*7400*/  MUFU.EX2 R95, R95 ;  /* 0x0000005f005f7308 */ /* 0x000fe20000000800 */
[----:B------:R-:W-:-:S04]  /*7410*/  FADD.FTZ R71, R71, R70 ;  /* 0x0000004647477221 */ /* 0x000fc80000010000 */
[----:B------:R-:W-:Y:S01]  /*7420*/  FADD.FTZ R71, R74, R71 ;  /* 0x000000474a477221 */ /* 0x000fe20000010000 */
[----:B------:R-:W-:Y:S01]  /*7430*/  HMMA.16816.F32.BF16 R16, R32, R6, R16 ;  /* 0x000000062010723c */ /* 0x000fe20000041810 */
[----:B------:R-:W2:Y:S01]  /*7440*/  LDSM.16.MT88.4 R4, [R133+0x3c00] ;  /* 0x003c00008504783b */ /* 0x000ea20000004200 */
[----:B------:R-:W4:Y:S01]  /*7450*/  MUFU.EX2 R82, R82 ;  /* 0x0000005200527308 */ /* 0x000f220000000800 */
[----:B------:R-:W-:-:S05]  /*7460*/  FADD.FTZ R71, R73, R71 ;  /* 0x0000004749477221 */ /* 0x000fca0000010000 */
        /* <DEDUP_REMOVED lines=8> */
[----:B------:R-:W2:Y:S01]  /*74f0*/  MUFU.EX2 R41, R41 ;  /* 0x0000002900297308 */ /* 0x000ea20000000800 */
[----:B------:R-:W-:Y:S01]  /*7500*/  F2FP.BF16.PACK_AB R34, R51, R52 ;  /* 0x000000343322723e */ /* 0x000fe200000010ff */
[----:B------:R-:W-:Y:S01]  /*7510*/  FADD.FTZ R56, R55, R56 ;  /* 0x0000003837387221 */ /* 0x000fe20000010000 */
[----:B-1----:R-:W-:Y:S01]  /*7520*/  F2FP.BF16.PACK_AB R35, R81, R75 ;  /* 0x0000004b5123723e */ /* 0x002fe200000010ff */
[----:B------:R-:W-:-:S02]  /*7530*/  FADD.FTZ R75, R75, R71 ;  /* 0x000000474b4b7221 */ /* 0x000fc40000010000 */
[----:B------:R-:W-:Y:S01]  /*7540*/  FADD.FTZ R56, R52, R56 ;  /* 0x0000003834387221 */ /* 0x000fe20000010000 */
[----:B------:R-:W-:Y:S01]  /*7550*/  LDSM.16.MT88.4 R68, [R133+0x4c00] ;  /* 0x004c00008544783b */ /* 0x000fe20000004200 */
[----:B------:R-:W-:Y:S01]  /*7560*/  MUFU.EX2 R38, R38 ;  /* 0x0000002600267308 */ /* 0x000fe20000000800 */
[----:B------:R-:W-:Y:S01]  /*7570*/  FADD.FTZ R75, R81, R75 ;  /* 0x0000004b514b7221 */ /* 0x000fe20000010000 */
[----:B-----5:R-:W-:Y:S01]  /*7580*/  HMMA.16816.F32.BF16 R12, R32, R8, R12 ;  /* 0x00000008200c723c */ /* 0x020fe2000004180c */
[----:B------:R-:W-:-:S04]  /*7590*/  FADD.FTZ R51, R51, R56 ;  /* 0x0000003833337221 */ /* 0x000fc80000010000 */
[----:B------:R-:W-:Y:S01]  /*75a0*/  FADD.FTZ R51, R50, R51 ;  /* 0x0000003332337221 */ /* 0x000fe20000010000 */
        /* <DEDUP_REMOVED lines=8> */
[----:B------:R-:W1:Y:S01]  /*7630*/  MUFU.EX2 R47, R47 ;  /* 0x0000002f002f7308 */ /* 0x000e620000000800 */
[C---:B------:R-:W-:Y:S01]  /*7640*/  F2FP.BF16.PACK_AB R32, R49.reuse, R50 ;  /* 0x000000323120723e */ /* 0x040fe200000010ff */
[----:B------:R-:W-:Y:S01]  /*7650*/  FADD.FTZ R49, R49, R51 ;  /* 0x0000003331317221 */ /* 0x000fe20000010000 */
[----:B----4-:R-:W-:Y:S01]  /*7660*/  F2FP.BF16.PACK_AB R33, R82, R95 ;  /* 0x0000005f5221723e */ /* 0x010fe200000010ff */
        /* <DEDUP_REMOVED lines=8> */
[----:B---3--:R-:W-:Y:S01]  /*76f0*/  HMMA.16816.F32.BF16 R12, R32, R20, R12 ;  /* 0x00000014200c723c */ /* 0x008fe2000004180c */
[----:B------:R-:W-:Y:S01]  /*7700*/  FADD.FTZ R42, R41, R42 ;  /* 0x0000002a292a7221 */ /* 0x000fe20000010000 */
[----:B------:R-:W3:Y:S01]  /*7710*/  MUFU.EX2 R98, R98 ;  /* 0x0000006200627308 */ /* 0x000ee20000000800 */
[----:B------:R-:W-:-:S04]  /*7720*/  FADD.FTZ R83, R94, R83 ;  /* 0x000000535e537221 */ /* 0x000fc80000010000 */
[----:B--2---:R-:W-:Y:S01]  /*7730*/  FADD.FTZ R83, R96, R83 ;  /* 0x0000005360537221 */ /* 0x004fe20000010000 */
[C---:B------:R-:W-:Y:S01]  /*7740*/  HMMA.16816.F32.BF16 R16, R32.reuse, R22, R16 ;  /* 0x000000162010723c */ /* 0x040fe20000041810 */
[----:B------:R-:W2:Y:S01]  /*7750*/  LDSM.16.MT88.4 R20, [R133+0x4400] ;  /* 0x004400008514783b */ /* 0x000ea20000004200 */
[----:B------:R4:W-:Y:S06]  /*7760*/  MUFU.EX2 R2, R66 ;  /* 0x0000004200027308 */ /* 0x0009ec0000000800 */
[C---:B-1----:R-:W-:Y:S02]  /*7770*/  HMMA.16816.F32.BF16 R28, R32.reuse, R8, R28 ;  /* 0x00000008201c723c */ /* 0x042fe4000004181c */
[----:B------:R-:W1:Y:S05]  /*7780*/  MUFU.EX2 R3, R3 ;  /* 0x0000000300037308 */ /* 0x000e6a0000000800 */
[C---:B------:R-:W-:Y:S01]  /*7790*/  F2FP.BF16.PACK_AB R8, R38.reuse, R41 ;  /* 0x000000292608723e */ /* 0x040fe200000010ff */
[----:B------:R-:W-:Y:S01]  /*77a0*/  HMMA.16816.F32.BF16 R24, R32, R10, R24 ;  /* 0x0000000a2018723c */ /* 0x000fe20000041818 */
[----:B------:R-:W-:Y:S01]  /*77b0*/  F2FP.BF16.PACK_AB R9, R47, R96 ;  /* 0x000000602f09723e */ /* 0x000fe200000010ff */
[----:B------:R-:W2:Y:S01]  /*77c0*/  LDSM.16.MT88.4 R32, [R134+0x4800] ;  /* 0x004800008620783b */ /* 0x000ea20000004200 */
[----:B----4-:R-:W-:Y:S01]  /*77d0*/  FFMA.FTZ R66, R67, c[0x0][0x23c], -R48 ;  /* 0x00008f0043427a23 */ /* 0x010fe20000010830 */
[----:B------:R-:W-:Y:S01]  /*77e0*/  MUFU.EX2 R0, R0 ;  /* 0x0000000000007308 */ /* 0x000fe20000000800 */
[----:B------:R-:W-:-:S02]  /*77f0*/  FADD.FTZ R38, R38, R42 ;  /* 0x0000002a26267221 */ /* 0x000fc40000010000 */
[----:B------:R-:W-:Y:S01]  /*7800*/  F2FP.BF16.PACK_AB R10, R36, R37 ;  /* 0x00000025240a723e */ /* 0x000fe200000010ff */
[----:B------:R-:W-:Y:S01]  /*7810*/  FADD.FTZ R47, R47, R83 ;  /* 0x000000532f2f7221 */ /* 0x000fe20000010000 */
[----:B---3--:R-:W-:Y:S01]  /*7820*/  F2FP.BF16.PACK_AB R11, R98, R97 ;  /* 0x00000061620b723e */ /* 0x008fe200000010ff */
[----:B------:R-:W-:Y:S02]  /*7830*/  FADD.FTZ R38, R37, R38 ;  /* 0x0000002625267221 */ /* 0x000fe40000010000 */
[----:B------:R-:W-:Y:S01]  /*7840*/  MUFU.EX2 R91, R91 ;  /* 0x0000005b005b7308 */ /* 0x000fe20000000800 */
[----:B------:R-:W-:Y:S02]  /*7850*/  FADD.FTZ R47, R97, R47 ;  /* 0x0000002f612f7221 */ /* 0x000fe40000010000 */
[----:B------:R-:W-:Y:S01]  /*7860*/  FADD.FTZ R36, R36, R38 ;  /* 0x0000002624247221 */ /* 0x000fe20000010000 */
[----:B-----5:R-:W-:Y:S01]  /*7870*/  HMMA.16816.F32.BF16 R12, R8, R4, R12 ;  /* 0x00000004080c723c */ /* 0x020fe2000004180c */
[----:B------:R-:W-:-:S02]  /*7880*/  FADD.FTZ R98, R98, R47 ;  /* 0x0000002f62627221 */ /* 0x000fc40000010000 */
[----:B-1----:R-:W-:Y:S01]  /*7890*/  FADD.FTZ R36, R3, R36 ;  /* 0x0000002403247221 */ /* 0x002fe20000010000 */
[----:B------:R-:W-:Y:S04]  /*78a0*/  MUFU.EX2 R93, R93 ;  /* 0x0000005d005d7308 */ /* 0x000fe80000000800 */
[C---:B------:R-:W-:Y:S01]  /*78b0*/  HMMA.16816.F32.BF16 R16, R8.reuse, R6, R16 ;  /* 0x000000060810723c */ /* 0x040fe20000041810 */
[----:B------:R-:W1:Y:S03]  /*78c0*/  LDSM.16.MT88.4 R4, [R133+0x4800] ;  /* 0x004800008504783b */ /* 0x000e660000004200 */
[----:B------:R-:W3:Y:S04]  /*78d0*/  MUFU.EX2 R90, R90 ;  /* 0x0000005a005a7308 */ /* 0x000ee80000000800 */
[C---:B--2---:R-:W-:Y:S04]  /*78e0*/  HMMA.16816.F32.BF16 R28, R8.reuse, R20, R28 ;  /* 0x00000014081c723c */ /* 0x044fe8000004181c */
[----:B------:R-:W2:Y:S03]  /*78f0*/  MUFU.EX2 R53, R53 ;  /* 0x0000003500357308 */ /* 0x000ea60000000800 */
[----:B------:R-:W-:Y:S01]  /*7900*/  FFMA.FTZ R20, R60, c[0x0][0x23c], -R62 ;  /* 0x00008f003c147a23 */ /* 0x000fe2000001083e */
[----:B------:R-:W-:Y:S01]  /*7910*/  HMMA.16816.F32.BF16 R24, R8, R22, R24 ;  /* 0x000000160818723c */ /* 0x000fe20000041818 */
[----:B------:R-:W-:-:S03]  /*7920*/  FFMA.FTZ R21, R54, c[0x0][0x23c], -R48 ;  /* 0x00008f0036157a23 */ /* 0x000fc60000010830 */
[----:B------:R-:W4:Y:S01]  /*7930*/  MUFU.EX2 R66, R66 ;  /* 0x0000004200427308 */ /* 0x000f220000000800 */
[----:B---3--:R-:W-:Y:S02]  /*7940*/  FADD.FTZ R98, R90, R98 ;  /* 0x000000625a627221 */ /* 0x008fe40000010000 */
[----:B------:R-:W-:Y:S01]  /*7950*/  F2FP.BF16.PACK_AB R8, R0, R3 ;  /* 0x000000030008723e */ /* 0x000fe200000010ff */
[--C-:B------:R-:W-:Y:S01]  /*7960*/  FFMA.FTZ R22, R46, c[0x0][0x23c], -R48.reuse ;  /* 0x00008f002e167a23 */ /* 0x100fe20000010830 */
[----:B------:R-:W-:Y:S01]  /*7970*/  F2FP.BF16.PACK_AB R10, R93, R91 ;  /* 0x0000005b5d0a723e */ /* 0x000fe200000010ff */
[----:B------:R-:W-:Y:S01]  /*7980*/  FFMA.FTZ R23, R45, c[0x0][0x23c], -R48 ;  /* 0x00008f002d177a23 */ /* 0x000fe20000010830 */
[C---:B--2---:R-:W-:Y:S01]  /*7990*/  F2FP.BF16.PACK_AB R9, R53.reuse, R90 ;  /* 0x0000005a3509723e */ /* 0x044fe200000010ff */
[----:B------:R-:W2:Y:S01]  /*79a0*/  MUFU.EX2 R63, R63 ;  /* 0x0000003f003f7308 */ /* 0x000ea20000000800 */
[----:B------:R-:W-:Y:S02]  /*79b0*/  FADD.FTZ R0, R0, R36 ;  /* 0x0000002400007221 */ /* 0x000fe40000010000 */
[----:B------:R-:W-:-:S02]  /*79c0*/  FADD.FTZ R53, R53, R98 ;  /* 0x0000006235357221 */ /* 0x000fc40000010000 */
[----:B------:R-:W-:Y:S01]  /*79d0*/  FADD.FTZ R0, R91, R0 ;  /* 0x000000005b007221 */ /* 0x000fe20000010000 */
[----:B----4-:R-:W-:Y:S02]  /*79e0*/  F2FP.BF16.PACK_AB R11, R66, R2 ;  /* 0x00000002420b723e */ /* 0x010fe400000010ff */
[----:B------:R-:W3:Y:S01]  /*79f0*/  MUFU.EX2 R61, R61 ;  /* 0x0000003d003d7308 */ /* 0x000ee20000000800 */
[----:B------:R-:W-:Y:S01]  /*7a00*/  FADD.FTZ R53, R2, R53 ;  /* 0x0000003502357221 */ /* 0x000fe20000010000 */
[----:B------:R-:W-:Y:S01]  /*7a10*/  MOV R2, R40 ;  /* 0x0000002800027202 */ /* 0x000fe20000000f00 */
[----:B------:R-:W-:Y:S01]  /*7a20*/  FADD.FTZ R93, R93, R0 ;  /* 0x000000005d5d7221 */ /* 0x000fe20000010000 */
[----:B------:R-:W-:Y:S01]  /*7a30*/  MOV R0, R39 ;  /* 0x0000002700007202 */ /* 0x000fe20000000f00 */
[----:B------:R-:W-:Y:S01]  /*7a40*/  FADD.FTZ R66, R66, R53 ;  /* 0x0000003542427221 */ /* 0x000fe20000010000 */
[----:B------:R-:W-:Y:S02]  /*7a50*/  HMMA.16816.F32.BF16 R12, R8, R32, R12 ;  /* 0x00000020080c723c */ /* 0x000fe4000004180c */
[----:B------:R-:W4:Y:S01]  /*7a60*/  MUFU.EX2 R20, R20 ;  /* 0x0000001400147308 */ /* 0x000f220000000800 */
[----:B--2---:R-:W-:-:S05]  /*7a70*/  FADD.FTZ R93, R63, R93 ;  /* 0x0000005d3f5d7221 */ /* 0x004fca0000010000 */
[----:B-1----:R-:W-:Y:S02]  /*7a80*/  HMMA.16816.F32.BF16 R28, R8, R4, R28 ;  /* 0x00000004081c723c */ /* 0x002fe4000004181c */
[----:B------:R-:W1:Y:S01]  /*7a90*/  MUFU.EX2 R159, R159 ;  /* 0x0000009f009f7308 */ /* 0x000e620000000800 */
[----:B---3--:R-:W-:-:S04]  /*7aa0*/  FADD.FTZ R93, R61, R93 ;  /* 0x0000005d3d5d7221 */ /* 0x008fc80000010000 */
[----:B------:R-:W-:Y:S01]  /*7ab0*/  F2FP.BF16.PACK_AB R4, R61, R63 ;  /* 0x0000003f3d04723e */ /* 0x000fe200000010ff */
[----:B------:R-:W-:Y:S02]  /*7ac0*/  HMMA.16816.F32.BF16 R16, R8, R34, R16 ;  /* 0x000000220810723c */ /* 0x000fe40000041810 */
[----:B------:R-:W2:Y:S01]  /*7ad0*/  MUFU.EX2 R21, R21 ;  /* 0x0000001500157308 */ /* 0x000ea20000000800 */
[----:B----4-:R-:W-:-:S05]  /*7ae0*/  FADD.FTZ R93, R20, R93 ;  /* 0x0000005d145d7221 */ /* 0x010fca0000010000 */
[----:B------:R-:W-:Y:S02]  /*7af0*/  HMMA.16816.F32.BF16 R24, R8, R6, R24 ;  /* 0x000000060818723c */ /* 0x000fe40000041818 */
[----:B------:R-:W3:Y:S05]  /*7b00*/  MUFU.EX2 R22, R22 ;  /* 0x0000001600167308 */ /* 0x000eea0000000800 */
[C---:B-1----:R-:W-:Y:S01]  /*7b10*/  F2FP.BF16.PACK_AB R6, R159.reuse, R20 ;  /* 0x000000149f06723e */ /* 0x042fe200000010ff */
[----:B------:R-:W-:Y:S02]  /*7b20*/  FADD.FTZ R159, R159, R93 ;  /* 0x0000005d9f9f7221 */ /* 0x000fe40000010000 */
[----:B------:R-:W1:Y:S01]  /*7b30*/  MUFU.EX2 R23, R23 ;  /* 0x0000001700177308 */ /* 0x000e620000000800 */
[----:B--2---:R-:W-:-:S07]  /*7b40*/  FADD.FTZ R66, R21, R66 ;  /* 0x0000004215427221 */ /* 0x004fce0000010000 */
[----:B------:R-:W2:Y:S01]  /*7b50*/  MUFU.EX2 R158, R158 ;  /* 0x0000009e009e7308 */ /* 0x000ea20000000800 */
[C---:B---3--:R-:W-:Y:S01]  /*7b60*/  F2FP.BF16.PACK_AB R5, R22.reuse, R21 ;  /* 0x000000151605723e */ /* 0x048fe200000010ff */
[----:B------:R-:W-:-:S04]  /*7b70*/  FADD.FTZ R66, R22, R66 ;  /* 0x0000004216427221 */ /* 0x000fc80000010000 */
[----:B-1----:R-:W-:Y:S01]  /*7b80*/  FADD.FTZ R66, R23, R66 ;  /* 0x0000004217427221 */ /* 0x002fe20000010000 */
[----:B--2---:R-:W-:-:S03]  /*7b90*/  F2FP.BF16.PACK_AB R7, R158, R23 ;  /* 0x000000179e07723e */ /* 0x004fc600000010ff */
[----:B------:R-:W-:-:S04]  /*7ba0*/  FADD.FTZ R158, R158, R66 ;  /* 0x000000429e9e7221 */ /* 0x000fc80000010000 */
[C---:B------:R-:W-:Y:S08]  /*7bb0*/  HMMA.16816.F32.BF16 R80, R4.reuse, R76, R12 ;  /* 0x0000004c0450723c */ /* 0x040ff0000004180c */
[C---:B------:R-:W-:Y:S08]  /*7bc0*/  HMMA.16816.F32.BF16 R72, R4.reuse, R68, R28 ;  /* 0x000000440448723c */ /* 0x040ff0000004181c */
[C---:B------:R-:W-:Y:S08]  /*7bd0*/  HMMA.16816.F32.BF16 R76, R4.reuse, R78, R16 ;  /* 0x0000004e044c723c */ /* 0x040ff00000041810 */
[----:B------:R-:W-:Y:S11]  /*7be0*/  HMMA.16816.F32.BF16 R68, R4, R70, R24 ;  /* 0x000000460444723c */ /* 0x000ff60000041818 */
[----:B------:R-:W-:Y:S08]  /*7bf0*/  @!UPT UIADD3 URZ, URZ, URZ, URZ ;  /* 0x0000003f3f3ff290 */ /* 0x000ff0000fffe03f */
.L_x_4693:
[----:B------:R-:W-:Y:S05]  /*7c00*/  @!P3 BRA `(.L_x_4699) ;  /* 0x000026200000b947 */ /* 0x000fea0003800000 */
[----:B------:R-:W-:Y:S01]  /*7c10*/  ULDC UR8, c[0x0][0x1a0] ;  /* 0x0000680000087ab9 */ /* 0x000fe20000000800 */
[----:B------:R-:W-:Y:S01]  /*7c20*/  IMAD.MOV.U32 R3, RZ, RZ, R0 ;  /* 0x000000ffff037224 */ /* 0x000fe200078e0000 */
[----:B------:R-:W-:Y:S01]  /*7c30*/  ULEA UR5, -UR8, URZ, 0x7 ;  /* 0x0000003f08057291 */ /* 0x000fe2000f8e393f */
[----:B------:R-:W-:Y:S01]  /*7c40*/  IMAD.MOV.U32 R84, RZ, RZ, R2 ;  /* 0x000000ffff547224 */ /* 0x000fe200078e0002 */
[----:B------:R-:W-:-:S02]  /*7c50*/  UMOV UR10, 0x6 ;  /* 0x00000006000a7882 */ /* 0x000fc40000000000 */
[----:B------:R-:W-:Y:S02]  /*7c60*/  USHF.R.S32.HI UR4, URZ, 0x1f, UR5 ;  /* 0x0000001f3f047899 */ /* 0x000fe40008011405 */
[----:B------:R-:W-:Y:S01]  /*7c70*/  ULDC UR9, c[0x0][0x1a4] ;  /* 0x0000690000097ab9 */ /* 0x000fe20000000800 */
[----:B------:R-:W-:Y:S01]  /*7c80*/  MOV R157, UR5 ;  /* 0x00000005009d7c02 */ /* 0x000fe20008000f00 */
[----:B------:R-:W-:Y:S02]  /*7c90*/  USHF.L.U64.HI UR9, UR8, UR10, UR9 ;  /* 0x0000000a08097299 */ /* 0x000fe40008010209 */
[----:B------:R-:W-:Y:S01]  /*7ca0*/  MOV R156, UR4 ;  /* 0x00000004009c7c02 */ /* 0x000fe20008000f00 */
[----:B------:R-:W-:Y:S02]  /*7cb0*/  USHF.L.U32 UR8, UR8, 0x6, URZ ;  /* 0x0000000608087899 */ /* 0x000fe4000800063f */
[----:B------:R-:W-:Y:S02]  /*7cc0*/  ULDC UR4, c[0x0][0x19c] ;  /* 0x0000670000047ab9 */ /* 0x000fe40000000800 */
.L_x_4703:
        /* <DEDUP_REMOVED lines=65> */
.L_x_4700:
        /* <DEDUP_REMOVED lines=16> */
[----:B------:R-:W-:Y:S04]  /*81e0*/  ISETP.GT.AND P0, PT, R144, R141, PT ;  /* 0x0000008d9000720c */ /* 0x000fe80003f04270 */
[----:B------:R2:W-:Y:S05]  /*81f0*/  LDGSTS.E.BYPASS.LTC128B.128 [R145+0x4800], [R4.64] ;  /* 0x0480000004917fae */ /* 0x0005ea000b901d4c */
[----:B------:R-:W-:Y:S05]  /*8200*/  LDSM.16.M88.4 R64, [R138] ;  /* 0x000000008a40783b */ /* 0x000fea0000000200 */
[----:B------:R-:W-:Y:S05]  /*8210*/  LDSM.16.M88.4 R16, [R136+0x1400] ;  /* 0x001400008810783b */ /* 0x000fea0000000200 */
[----:B------:R-:W-:Y:S05]  /*8220*/  LDSM.16.M88.4 R24, [R136+0x1800] ;  /* 0x001800008818783b */ /* 0x000fea0000000200 */
[----:B-1----:R-:W2:Y:S05]  /*8230*/  LDSM.16.M88.4 R8, [R136+0x1000] ;  /* 0x001000008808783b */ /* 0x002eaa0000000200 */
[----:B------:R-:W0:Y:S05]  /*8240*/  LDGDEPBAR ;  /* 0x00000000000079af */ /* 0x000e2a0000000000 */
[----:B------:R-:W1:Y:S05]  /*8250*/  LDSM.16.M88.4 R32, [R136+0x1c00] ;  /* 0x001c00008820783b */ /* 0x000e6a0000000200 */
[----:B------:R-:W3:Y:S05]  /*8260*/  LDSM.16.M88.4 R40, [R136+0x2000] ;  /* 0x002000008828783b */ /* 0x000eea0000000200 */
[----:B------:R-:W4:Y:S05]  /*8270*/  LDSM.16.M88.4 R48, [R136+0x2400] ;  /* 0x002400008830783b */ /* 0x000f2a0000000200 */
[----:B------:R-:W5:Y:S05]  /*8280*/  LDSM.16.M88.4 R56, [R136+0x2800] ;  /* 0x002800008838783b */ /* 0x000f6a0000000200 */
[----:B------:R-:W1:Y:S05]  /*8290*/  LDSM.16.M88.4 R88, [R136+0x2c00] ;  /* 0x002c00008858783b */ /* 0x000e6a0000000200 */
[----:B------:R-:W-:Y:S01]  /*82a0*/  LDSM.16.M88.4 R92, [R137] ;  /* 0x00000000895c783b */ /* 0x000fe20000000200 */
[C---:B--2---:R-:W-:Y:S04]  /*82b0*/  HMMA.16816.F32.BF16 R4, R64.reuse, R8, RZ ;  /* 0x000000084004723c */ /* 0x044fe800000418ff */
[----:B------:R-:W2:Y:S05]  /*82c0*/  LDSM.16.M88.4 R96, [R135] ;  /* 0x000000008760783b */ /* 0x000eaa0000000200 */
[----:B------:R-:W1:Y:S01]  /*82d0*/  LDSM.16.M88.4 R100, [R132] ;  /* 0x000000008464783b */ /* 0x000e620000000200 */
[C---:B------:R-:W-:Y:S04]  /*82e0*/  HMMA.16816.F32.BF16 R8, R64.reuse, R10, RZ ;  /* 0x0000000a4008723c */ /* 0x040fe800000418ff */
[----:B------:R-:W2:Y:S04]  /*82f0*/  LDSM.16.M88.4 R104, [R131] ;  /* 0x000000008368783b */ /* 0x000ea80000000200 */
[C---:B------:R-:W-:Y:S01]  /*8300*/  HMMA.16816.F32.BF16 R12, R64.reuse, R16, RZ ;  /* 0x00000010400c723c */ /* 0x040fe200000418ff */
[----:B------:R-:W2:Y:S05]  /*8310*/  LDSM.16.M88.4 R108, [R130] ;  /* 0x00000000826c783b */ /* 0x000eaa0000000200 */
[----:B------:R-:W2:Y:S02]  /*8320*/  LDSM.16.M88.4 R112, [R129] ;  /* 0x000000008170783b */ /* 0x000ea40000000200 */
[C---:B------:R-:W-:Y:S03]  /*8330*/  HMMA.16816.F32.BF16 R16, R64.reuse, R18, RZ ;  /* 0x000000124010723c */ /* 0x040fe600000418ff */
[----:B------:R-:W2:Y:S05]  /*8340*/  LDSM.16.M88.4 R116, [R128] ;  /* 0x000000008074783b */ /* 0x000eaa0000000200 */
[C---:B------:R-:W-:Y:S01]  /*8350*/  HMMA.16816.F32.BF16 R20, R64.reuse, R24, RZ ;  /* 0x000000184014723c */ /* 0x040fe200000418ff */
[----:B------:R-:W2:Y:S05]  /*8360*/  LDSM.16.M88.4 R120, [R87] ;  /* 0x000000005778783b */ /* 0x000eaa0000000200 */
[----:B------:R-:W2:Y:S02]  /*8370*/  LDSM.16.M88.4 R124, [R86] ;  /* 0x00000000567c783b */ /* 0x000ea40000000200 */
[C---:B------:R-:W-:Y:S01]  /*8380*/  HMMA.16816.F32.BF16 R24, R64.reuse, R26, RZ ;  /* 0x0000001a4018723c */ /* 0x040fe200000418ff */
[----:B------:R-:W-:Y:S04]  /*8390*/  DEPBAR.LE SB0, 0x0 ;  /* 0x000080000000791a */ /* 0x000fe80000000000 */
[----:B------:R-:W-:Y:S03]  /*83a0*/  BAR.SYNC.DEFER_BLOCKING 0x0 ;  /* 0x0000000000007b1d */ /* 0x000fe60000010000 */
[C---:B-1----:R-:W-:Y:S08]  /*83b0*/  HMMA.16816.F32.BF16 R28, R64.reuse, R32, RZ ;  /* 0x00000020401c723c */ /* 0x042ff000000418ff */
[C---:B------:R-:W-:Y:S08]  /*83c0*/  HMMA.16816.F32.BF16 R32, R64.reuse, R34, RZ ;  /* 0x000000224020723c */ /* 0x040ff000000418ff */
[C---:B---3--:R-:W-:Y:S08]  /*83d0*/  HMMA.16816.F32.BF16 R36, R64.reuse, R40, RZ ;  /* 0x000000284024723c */ /* 0x048ff000000418ff */
[C---:B------:R-:W-:Y:S08]  /*83e0*/  HMMA.16816.F32.BF16 R40, R64.reuse, R42, RZ ;  /* 0x0000002a4028723c */ /* 0x040ff000000418ff */
[C---:B----4-:R-:W-:Y:S08]  /*83f0*/  HMMA.16816.F32.BF16 R44, R64.reuse, R48, RZ ;  /* 0x00000030402c723c */ /* 0x050ff000000418ff */
[C---:B------:R-:W-:Y:S08]  /*8400*/  HMMA.16816.F32.BF16 R48, R64.reuse, R50, RZ ;  /* 0x000000324030723c */ /* 0x040ff000000418ff */
[C---:B-----5:R-:W-:Y:S08]  /*8410*/  HMMA.16816.F32.BF16 R52, R64.reuse, R56, RZ ;  /* 0x000000384034723c */ /* 0x060ff000000418ff */
[C---:B------:R-:W-:Y:S08]  /*8420*/  HMMA.16816.F32.BF16 R56, R64.reuse, R58, RZ ;  /* 0x0000003a4038723c */ /* 0x040ff000000418ff */
[C---:B------:R-:W-:Y:S08]  /*8430*/  HMMA.16816.F32.BF16 R60, R64.reuse, R88, RZ ;  /* 0x00000058403c723c */ /* 0x040ff000000418ff */
[----:B------:R-:W-:Y:S08]  /*8440*/  HMMA.16816.F32.BF16 R64, R64, R90, RZ ;  /* 0x0000005a4040723c */ /* 0x000ff000000418ff */
        /* <DEDUP_REMOVED lines=33> */
[----:B------:R-:W-:Y:S01]  /*8660*/  IMAD.MOV.U32 R2, RZ, RZ, c[0x0][0x2d0] ;  /* 0x0000b400ff027624 */ /* 0x000fe200078e00ff */
        /* <DEDUP_REMOVED lines=48> */
.L_x_4702:
        /* <DEDUP_REMOVED lines=20> */
.L_x_4701:
        /* <DEDUP_REMOVED lines=86> */
[----:B------:R-:W1:Y:S01]  /*9010*/  MUFU.EX2 R84, R84 ;  /* 0x0000005400547308 */ /* 0x000e620000000800 */
[----:B------:R-:W-:Y:S02]  /*9020*/  FFMA.FTZ R103, R24, c[0x0][0x23c], -R89 ;  /* 0x00008f0018677a23 */ /* 0x000fe40000010859 */
[--C-:B------:R-:W-:Y:S02]  /*9030*/  FFMA.FTZ R118, R14, c[0x0][0x23c], -R85.reuse ;  /* 0x00008f000e767a23 */ /* 0x100fe40000010855 */
[----:B------:R-:W-:Y:S02]  /*9040*/  FFMA.FTZ R112, R15, c[0x0][0x23c], -R85 ;  /* 0x00008f000f707a23 */ /* 0x000fe40000010855 */
[----:B------:R-:W2:Y:S01]  /*9050*/  LDSM.16.MT88.4 R12, [R134+0x3000] ;  /* 0x00300000860c783b */ /* 0x000ea20000004200 */
[----:B------:R-:W-:Y:S02]  /*9060*/  FFMA.FTZ R99, R25, c[0x0][0x23c], -R89 ;  /* 0x00008f0019637a23 */ /* 0x000fe40000010859 */
[----:B------:R-:W-:Y:S01]  /*9070*/  MUFU.EX2 R114, R114 ;  /* 0x0000007200727308 */ /* 0x000fe20000000800 */
[--C-:B------:R-:W-:Y:S02]  /*9080*/  FFMA.FTZ R105, R26, c[0x0][0x23c], -R85.reuse ;  /* 0x00008f001a697a23 */ /* 0x100fe40000010855 */
[----:B------:R-:W-:Y:S02]  /*9090*/  FFMA.FTZ R102, R27, c[0x0][0x23c], -R85 ;  /* 0x00008f001b667a23 */ /* 0x000fe40000010855 */
[----:B------:R-:W3:Y:S01]  /*90a0*/  LDSM.16.MT88.4 R24, [R133+0x3000] ;  /* 0x003000008518783b */ /* 0x000ee20000004200 */
        /* <DEDUP_REMOVED lines=19> */
[C---:B-1----:R-:W-:Y:S02]  /*91e0*/  FMUL.FTZ R8, R84.reuse, R76 ;  /* 0x0000004c54087220 */ /* 0x042fe40000410000 */
        /* <DEDUP_REMOVED lines=12> */
[----:B------:R-:W1:Y:S01]  /*92b0*/  MUFU.EX2 R115, R115 ;  /* 0x0000007300737308 */ /* 0x000e620000000800 */
        /* <DEDUP_REMOVED lines=11> */
[----:B------:R-:W2:Y:S01]  /*9370*/  MUFU.EX2 R119, R119 ;  /* 0x0000007700777308 */ /* 0x000ea20000000800 */
[C---:B------:R-:W-:Y:S02]  /*9380*/  FMUL.FTZ R4, R84.reuse, R80 ;  /* 0x0000005054047220 */ /* 0x040fe40000410000 */
[----:B------:R-:W-:Y:S01]  /*9390*/  FFMA.FTZ R116, R5, c[0x0][0x23c], -R89 ;  /* 0x00008f0005747a23 */ /* 0x000fe20000010859 */
[----:B-1----:R-:W-:Y:S01]  /*93a0*/  F2FP.BF16.PACK_AB R22, R115, R121 ;  /* 0x000000797316723e */ /* 0x002fe200000010ff */
        /* <DEDUP_REMOVED lines=22> */
[----:B------:R-:W2:Y:S01]  /*9510*/  MUFU.EX2 R120, R120 ;  /* 0x0000007800787308 */ /* 0x000ea20000000800 */
[----:B-1----:R-:W-:Y:S01]  /*9520*/  F2FP.BF16.PACK_AB R20, R116, R122 ;  /* 0x0000007a7414723e */ /* 0x002fe200000010ff */
[----:B------:R-:W-:Y:S04]  /*9530*/  FFMA.FTZ R122, R84, R159, R122 ;  /* 0x0000009f547a7223 */ /* 0x000fe8000001007a */
[----:B------:R-:W-:Y:S04]  /*9540*/  FADD.FTZ R122, R116, R122 ;  /* 0x0000007a747a7221 */ /* 0x000fe80000010000 */
[----:B------:R-:W-:Y:S01]  /*9550*/  MUFU.EX2 R113, R113 ;  /* 0x0000007100717308 */ /* 0x000fe20000000800 */
[----:B------:R-:W-:Y:S04]  /*9560*/  FADD.FTZ R121, R121, R122 ;  /* 0x0000007a79797221 */ /* 0x000fe80000010000 */
[----:B------:R-:W-:Y:S05]  /*9570*/  FADD.FTZ R121, R115, R121 ;  /* 0x0000007973797221 */ /* 0x000fea0000010000 */
[----:B------:R-:W1:Y:S01]  /*9580*/  MUFU.EX2 R110, R110 ;  /* 0x0000006e006e7308 */ /* 0x000e620000000800 */
[C---:B--2---:R-:W-:Y:S01]  /*9590*/  F2FP.BF16.PACK_AB R21, R120.reuse, R124 ;  /* 0x0000007c7815723e */ /* 0x044fe200000010ff */
[----:B------:R-:W-:Y:S04]  /*95a0*/  FFMA.FTZ R124, R3, R158, R124 ;  /* 0x0000009e037c7223 */ /* 0x000fe8000001007c */
[----:B------:R-:W-:Y:S04]  /*95b0*/  FADD.FTZ R124, R120, R124 ;  /* 0x0000007c787c7221 */ /* 0x000fe80000010000 */
[----:B------:R-:W-:Y:S01]  /*95c0*/  MUFU.EX2 R117, R117 ;  /* 0x0000007500757308 */ /* 0x000fe20000000800 */
[C---:B------:R-:W-:Y:S05]  /*95d0*/  HMMA.16816.F32.BF16 R4, R20.reuse, R12, R4 ;  /* 0x0000000c1404723c */ /* 0x040fea0000041804 */
[----:B------:R-:W-:Y:S02]  /*95e0*/  FADD.FTZ R123, R123, R124 ;  /* 0x0000007c7b7b7221 */ /* 0x000fe40000010000 */
[C---:B------:R-:W-:Y:S01]  /*95f0*/  FMUL.FTZ R12, R84.reuse, R72 ;  /* 0x00000048540c7220 */ /* 0x040fe20000410000 */
[C---:B------:R-:W-:Y:S01]  /*9600*/  HMMA.16816.F32.BF16 R8, R20.reuse, R14, R8 ;  /* 0x0000000e1408723c */ /* 0x040fe20000041808 */
[----:B------:R-:W2:Y:S03]  /*9610*/  MUFU.EX2 R108, R108 ;  /* 0x0000006c006c7308 */ /* 0x000ea60000000800 */
[----:B------:R-:W-:Y:S01]  /*9620*/  FMUL.FTZ R13, R84, R73 ;  /* 0x00000049540d7220 */ /* 0x000fe20000410000 */
[----:B------:R-:W-:Y:S01]  /*9630*/  MOV R84, R2 ;  /* 0x0000000200547202 */ /* 0x000fe20000000f00 */
[----:B------:R-:W-:Y:S02]  /*9640*/  FADD.FTZ R123, R119, R123 ;  /* 0x0000007b777b7221 */ /* 0x000fe40000010000 */
[C---:B------:R-:W-:Y:S03]  /*9650*/  FMUL.FTZ R14, R3.reuse, R74 ;  /* 0x0000004a030e7220 */ /* 0x040fe60000410000 */
[----:B------:R-:W-:Y:S01]  /*9660*/  MUFU.EX2 R109, R109 ;  /* 0x0000006d006d7308 */ /* 0x000fe20000000800 */
[----:B------:R-:W-:Y:S02]  /*9670*/  FMUL.FTZ R15, R3, R75 ;  /* 0x0000004b030f7220 */ /* 0x000fe40000410000 */
[----:B------:R-:W-:Y:S05]  /*9680*/  FFMA.FTZ R3, R60, c[0x0][0x23c], -R89 ;  /* 0x00008f003c037a23 */ /* 0x000fea0000010859 */
[C---:B---3--:R-:W-:Y:S02]  /*9690*/  HMMA.16816.F32.BF16 R12, R20.reuse, R24, R12 ;  /* 0x00000018140c723c */ /* 0x048fe4000004180c */
[----:B------:R-:W-:Y:S06]  /*96a0*/  MUFU.EX2 R104, R104 ;  /* 0x0000006800687308 */ /* 0x000fec0000000800 */
[----:B------:R-:W-:Y:S01]  /*96b0*/  HMMA.16816.F32.BF16 R16, R20, R26, R16 ;  /* 0x0000001a1410723c */ /* 0x000fe20000041810 */
[----:B------:R-:W3:Y:S03]  /*96c0*/  LDSM.16.MT88.4 R24, [R134+0x3800] ;  /* 0x003800008618783b */ /* 0x000ee60000004200 */
[----:B------:R-:W5:Y:S03]  /*96d0*/  MUFU.EX2 R106, R106 ;  /* 0x0000006a006a7308 */ /* 0x000f660000000800 */
[C---:B------:R-:W-:Y:S01]  /*96e0*/  F2FP.BF16.PACK_AB R20, R111.reuse, R114 ;  /* 0x000000726f14723e */ /* 0x040fe200000010ff */
[----:B------:R-:W-:Y:S01]  /*96f0*/  FADD.FTZ R114, R114, R121 ;  /* 0x0000007972727221 */ /* 0x000fe20000010000 */
[----:B------:R-:W-:Y:S03]  /*9700*/  F2FP.BF16.PACK_AB R21, R112, R118 ;  /* 0x000000767015723e */ /* 0x000fe600000010ff */
[----:B-1----:R-:W-:Y:S01]  /*9710*/  F2FP.BF16.PACK_AB R22, R110, R113 ;  /* 0x000000716e16723e */ /* 0x002fe200000010ff */
[----:B------:R-:W-:Y:S01]  /*9720*/  FADD.FTZ R118, R118, R123 ;  /* 0x0000007b76767221 */ /* 0x000fe20000010000 */
[----:B------:R-:W1:Y:S01]  /*9730*/  MUFU.EX2 R107, R107 ;  /* 0x0000006b006b7308 */ /* 0x000e620000000800 */
[----:B--2---:R-:W-:Y:S01]  /*9740*/  F2FP.BF16.PACK_AB R23, R108, R117 ;  /* 0x000000756c17723e */ /* 0x004fe200000010ff */
[----:B------:R-:W-:Y:S02]  /*9750*/  FADD.FTZ R114, R111, R114 ;  /* 0x000000726f727221 */ /* 0x000fe40000010000 */
[----:B------:R-:W-:Y:S02]  /*9760*/  FADD.FTZ R118, R112, R118 ;  /* 0x0000007670767221 */ /* 0x000fe40000010000 */
[----:B------:R-:W-:Y:S02]  /*9770*/  FADD.FTZ R113, R113, R114 ;  /* 0x0000007271717221 */ /* 0x000fe40000010000 */
[C---:B----4-:R-:W-:Y:S02]  /*9780*/  HMMA.16816.F32.BF16 R4, R20.reuse, R28, R4 ;  /* 0x0000001c1404723c */ /* 0x050fe40000041804 */
[----:B------:R-:W2:Y:S01]  /*9790*/  MUFU.EX2 R99, R99 ;  /* 0x0000006300637308 */ /* 0x000ea20000000800 */
[----:B------:R-:W-:Y:S02]  /*97a0*/  FADD.FTZ R117, R117, R118 ;  /* 0x0000007675757221 */ /* 0x000fe40000010000 */
[----:B------:R-:W-:Y:S02]  /*97b0*/  FADD.FTZ R113, R110, R113 ;  /* 0x000000716e717221 */ /* 0x000fe40000010000 */
[----:B------:R-:W-:Y:S01]  /*97c0*/  FADD.FTZ R117, R108, R117 ;  /* 0x000000756c757221 */ /* 0x000fe20000010000 */
[C---:B------:R-:W-:Y:S01]  /*97d0*/  HMMA.16816.F32.BF16 R8, R20.reuse, R30, R8 ;  /* 0x0000001e1408723c */ /* 0x040fe20000041808 */
[----:B------:R-:W4:Y:S03]  /*97e0*/  LDSM.16.MT88.4 R28, [R134+0x3c00] ;  /* 0x003c0000861c783b */ /* 0x000f260000004200 */
[----:B------:R-:W2:Y:S01]  /*97f0*/  MUFU.EX2 R105, R105 ;  /* 0x0000006900697308 */ /* 0x000ea20000000800 */
[----:B-----5:R-:W-:Y:S03]  /*9800*/  FADD.FTZ R117, R106, R117 ;  /* 0x000000756a757221 */ /* 0x020fe60000010000 */
[C---:B------:R-:W-:Y:S06]  /*9810*/  HMMA.16816.F32.BF16 R12, R20.reuse, R32, R12 ;  /* 0x00000020140c723c */ /* 0x040fec000004180c */
[----:B------:R-:W5:Y:S02]  /*9820*/  MUFU.EX2 R102, R102 ;  /* 0x0000006600667308 */ /* 0x000f640000000800 */
[----:B------:R-:W-:Y:S01]  /*9830*/  HMMA.16816.F32.BF16 R16, R20, R34, R16 ;  /* 0x000000221410723c */ /* 0x000fe20000041810 */
[----:B------:R-:W-:Y:S06]  /*9840*/  LDSM.16.MT88.4 R32, [R134+0x4000] ;  /* 0x004000008620783b */ /* 0x000fec0000004200 */
[C---:B------:R-:W-:Y:S01]  /*9850*/  F2FP.BF16.PACK_AB R20, R104.reuse, R109 ;  /* 0x0000006d6814723e */ /* 0x040fe200000010ff */
[----:B------:R-:W4:Y:S01]  /*9860*/  MUFU.EX2 R97, R97 ;  /* 0x0000006100617308 */ /* 0x000f220000000800 */
[----:B-1----:R-:W-:Y:S03]  /*9870*/  F2FP.BF16.PACK_AB R21, R107, R106 ;  /* 0x0000006a6b15723e */ /* 0x002fe600000010ff */
[----:B--2---:R-:W-:Y:S01]  /*9880*/  F2FP.BF16.PACK_AB R22, R99, R103 ;  /* 0x000000676316723e */ /* 0x004fe200000010ff */
        /* <DEDUP_REMOVED lines=154> */
.L_x_4699:
[----:B------:R-:W1:Y:S01]  /*a230*/  SHFL.BFLY PT, R4, R159, 0x2, 0x1f ;  /* 0x0c401f009f047f89 */ /* 0x000e6200000e0000 */
[----:B------:R-:W-:Y:S01]  /*a240*/  IMAD.MOV.U32 R9, RZ, RZ, 0x3f800000 ;  /* 0x3f800000ff097424 */ /* 0x000fe200078e00ff */
[----:B------:R-:W-:Y:S01]  /*a250*/  SHF.L.U32 R148, R148, 0x3, RZ ;  /* 0x0000000394947819 */ /* 0x000fe200000006ff */
[----:B------:R-:W-:Y:S01]  /*a260*/  IMAD.MOV.U32 R8, RZ, RZ, 0x3f800000 ;  /* 0x3f800000ff087424 */ /* 0x000fe200078e00ff */
[----:B------:R-:W2:Y:S01]  /*a270*/  S2R R5, SR_TID.X ;  /* 0x0000000000057919 */ /* 0x000ea20000002100 */
[----:B------:R-:W-:Y:S01]  /*a280*/  BSSY B0, `(.L_x_4704) ;  /* 0x0000076000007945 */ /* 0x000fe20003800000 */
[----:B------:R-:W-:-:S02]  /*a290*/  LEA R154, R154, R155, 0x4 ;  /* 0x0000009b9a9a7211 */ /* 0x000fc400078e20ff */
[----:B------:R-:W3:Y:S04]  /*a2a0*/  SHFL.BFLY PT, R3, R158, 0x2, 0x1f ;  /* 0x0c401f009e037f89 */ /* 0x000ee800000e0000 */
[----:B------:R-:W-:Y:S06]  /*a2b0*/  BAR.SYNC.DEFER_BLOCKING 0x0 ;  /* 0x0000000000007b1d */ /* 0x000fec0000010000 */
[----:B------:R-:W4:Y:S04]  /*a2c0*/  S2R R25, SR_CTAID.Z ;  /* 0x0000000000197919 */ /* 0x000f280000002700 */
[----:B------:R-:W5:Y:S01]  /*a2d0*/  S2R R24, SR_CTAID.Y ;  /* 0x0000000000187919 */ /* 0x000f620000002600 */
[----:B-1----:R-:W-:-:S03]  /*a2e0*/  FADD.FTZ R159, R4, R159 ;  /* 0x0000009f049f7221 */ /* 0x002fc60000010000 */
[----:B------:R-:W1:Y:S01]  /*a2f0*/  S2R R26, SR_CTAID.X ;  /* 0x00000000001a7919 */ /* 0x000e620000002500 */
[----:B--2---:R-:W-:-:S03]  /*a300*/  SHF.R.S32.HI R4, RZ, 0x1f, R5 ;  /* 0x0000001fff047819 */ /* 0x004fc60000011405 */
[----:B------:R-:W2:Y:S01]  /*a310*/  SHFL.BFLY PT, R7, R159, 0x1, 0x1f ;  /* 0x0c201f009f077f89 */ /* 0x000ea200000e0000 */
[----:B---3--:R-:W-:Y:S01]  /*a320*/  FADD.FTZ R158, R3, R158 ;  /* 0x0000009e039e7221 */ /* 0x008fe20000010000 */
[CC--:B------:R-:W-:Y:S02]  /*a330*/  LEA.HI R13, R4.reuse, R5.reuse, RZ, 0x2 ;  /* 0x00000005040d7211 */ /* 0x0c0fe400078f10ff */
[CC--:B------:R-:W-:Y:S02]  /*a340*/  LEA.HI R14, R4.reuse, R5.reuse, RZ, 0x6 ;  /* 0x00000005040e7211 */ /* 0x0c0fe400078f30ff */
[----:B------:R-:W3:Y:S01]  /*a350*/  SHFL.BFLY PT, R6, R158, 0x1, 0x1f ;  /* 0x0c201f009e067f89 */ /* 0x000ee200000e0000 */
[----:B------:R-:W-:Y:S02]  /*a360*/  SHF.R.S32.HI R11, RZ, 0x2, R13 ;  /* 0x00000002ff0b7819 */ /* 0x000fe4000001140d */
[----:B------:R-:W-:Y:S02]  /*a370*/  LEA.HI R3, R4, R5, RZ, 0x5 ;  /* 0x0000000504037211 */ /* 0x000fe400078f28ff */
[----:B------:R-:W-:-:S02]  /*a380*/  SHF.R.S32.HI R12, RZ, 0x1f, R11 ;  /* 0x0000001fff0c7819 */ /* 0x000fc4000001140b */
[----:B------:R-:W-:Y:S02]  /*a390*/  LOP3.LUT R13, R13, 0xfffffffc, RZ, 0xc0, !PT ;  /* 0xfffffffc0d0d7812 */ /* 0x000fe400078ec0ff */
[----:B------:R-:W-:Y:S01]  /*a3a0*/  LEA.HI R12, R12, R11, RZ, 0x3 ;  /* 0x0000000b0c0c7211 */ /* 0x000fe200078f18ff */
[----:B-----5:R-:W-:Y:S01]  /*a3b0*/  IMAD R24, R24, c[0x0][0x210], R149 ;  /* 0x0000840018187a24 */ /* 0x020fe200078e0295 */
[----:B------:R-:W-:Y:S01]  /*a3c0*/  SHF.L.U32 R14, R14, 0x2, RZ ;  /* 0x000000020e0e7819 */ /* 0x000fe200000006ff */
[----:B------:R-:W-:Y:S01]  /*a3d0*/  IMAD.IADD R13, R5, 0x1, -R13 ;  /* 0x00000001050d7824 */ /* 0x000fe200078e0a0d */
[----:B------:R-:W-:Y:S02]  /*a3e0*/  LOP3.LUT R12, R12, 0xfffffff8, RZ, 0xc0, !PT ;  /* 0xfffffff80c0c7812 */ /* 0x000fe400078ec0ff */
[----:B------:R-:W-:Y:S01]  /*a3f0*/  SHF.R.S32.HI R10, RZ, 0x5, R3 ;  /* 0x00000005ff0a7819 */ /* 0x000fe20000011403 */
[----:B--2---:R-:W-:Y:S01]  /*a400*/  FADD.FTZ R7, R159, R7 ;  /* 0x000000079f077221 */ /* 0x004fe20000010000 */
[----:B------:R-:W-:Y:S01]  /*a410*/  LOP3.LUT R14, R14, 0x3fffff00, RZ, 0xc0, !PT ;  /* 0x3fffff000e0e7812 */ /* 0x000fe200078ec0ff */
[----:B------:R-:W-:Y:S01]  /*a420*/  IMAD.IADD R11, R11, 0x1, -R12 ;  /* 0x000000010b0b7824 */ /* 0x000fe200078e0a0c */
[----:B------:R-:W-:Y:S01]  /*a430*/  LEA.HI R12, R4, R5, RZ, 0x4 ;  /* 0x00000005040c7211 */ /* 0x000fe200078f20ff */
[----:B------:R-:W-:Y:S01]  /*a440*/  IMAD R10, R10, 0x100, R13 ;  /* 0x000001000a0a7824 */ /* 0x000fe200078e020d */
[----:B------:R-:W-:-:S02]  /*a450*/  FSETP.NE.FTZ.AND P3, PT, R7, RZ, PT ;  /* 0x000000ff0700720b */ /* 0x000fc40003f75000 */
[----:B------:R-:W-:Y:S01]  /*a460*/  SHF.R.S32.HI R12, RZ, 0x4, R12 ;  /* 0x00000004ff0c7819 */ /* 0x000fe2000001140c */
[----:B---3--:R-:W-:Y:S01]  /*a470*/  FADD.FTZ R6, R158, R6 ;  /* 0x000000069e067221 */ /* 0x008fe20000010000 */
[----:B------:R-:W-:Y:S02]  /*a480*/  LEA.HI R13, R11, R11, RZ, 0x1 ;  /* 0x0000000b0b0d7211 */ /* 0x000fe400078f08ff */
[----:B------:R-:W-:Y:S02]  /*a490*/  LEA R147, R147, R14, 0x5 ;  /* 0x0000000e93937211 */ /* 0x000fe400078e28ff */
[----:B------:R-:W-:Y:S02]  /*a4a0*/  SHF.L.U32 R14, R12, 0x6, RZ ;  /* 0x000000060c0e7819 */ /* 0x000fe400000006ff */
[----:B------:R-:W-:Y:S02]  /*a4b0*/  SHF.R.S32.HI R12, RZ, 0x1, R13 ;  /* 0x00000001ff0c7819 */ /* 0x000fe4000001140d */
[----:B------:R-:W-:Y:S01]  /*a4c0*/  FSETP.NE.FTZ.AND P2, PT, R6, RZ, PT ;  /* 0x000000ff0600720b */ /* 0x000fe20003f55000 */
[----:B------:R-:W2:Y:S01]  /*a4d0*/  @P3 MUFU.RCP R9, R7 ;  /* 0x0000000700093308 */ /* 0x000ea20000001000 */
[----:B------:R-:W-:-:S02]  /*a4e0*/  LOP3.LUT R15, R13, 0x1fffffe, RZ, 0xc0, !PT ;  /* 0x01fffffe0d0f7812 */ /* 0x000fc400078ec0ff */
[----:B------:R-:W-:Y:S01]  /*a4f0*/  LOP3.LUT R13, R14, 0xc0, RZ, 0xc0, !PT ;  /* 0x000000c00e0d7812 */ /* 0x000fe200078ec0ff */
[C---:B------:R-:W-:Y:S01]  /*a500*/  IMAD.SHL.U32 R14, R12.reuse, 0x40, RZ ;  /* 0x000000400c0e7824 */ /* 0x040fe200078e00ff */
[----:B------:R-:W-:Y:S01]  /*a510*/  LOP3.LUT P0, RZ, R12, 0x2, RZ, 0xc0, !PT ;  /* 0x000000020cff7812 */ /* 0x000fe2000780c0ff */
[----:B------:R-:W-:Y:S01]  /*a520*/  IMAD.IADD R11, R11, 0x1, -R15 ;  /* 0x000000010b0b7824 */ /* 0x000fe200078e0a0f */
[----:B------:R-:W-:Y:S01]  /*a530*/  LOP3.LUT R148, R13, 0x18, R148, 0xf8, !PT ;  /* 0x000000180d947812 */ /* 0x000fe200078ef894 */
[----:B------:R-:W-:Y:S01]  /*a540*/  @P3 MUFU.LG2 R27, R7 ;  /* 0x00000007001b3308 */ /* 0x000fe20000000c00 */
[----:B------:R-:W-:Y:S02]  /*a550*/  LOP3.LUT R14, R14, 0xc0, RZ, 0xc0, !PT ;  /* 0x000000c00e0e7812 */ /* 0x000fe400078ec0ff */
[----:B------:R-:W-:Y:S02]  /*a560*/  LEA R11, R11, R10, 0x4 ;  /* 0x0000000a0b0b7211 */ /* 0x000fe400078e20ff */
[----:B------:R-:W-:-:S02]  /*a570*/  LEA.HI R14, R14, R14, RZ, 0x1d ;  /* 0x0000000e0e0e7211 */ /* 0x000fc400078fe8ff */
[----:B------:R-:W-:Y:S01]  /*a580*/  SHF.R.U32.HI R13, RZ, 0x3, R13 ;  /* 0x00000003ff0d7819 */ /* 0x000fe2000001160d */
[----:B------:R-:W3:Y:S01]  /*a590*/  @P2 MUFU.RCP R8, R6 ;  /* 0x0000000600082308 */ /* 0x000ee20000001000 */
[----:B------:R-:W-:Y:S01]  /*a5a0*/  LOP3.LUT R10, R12, 0x1, RZ, 0xc0, !PT ;  /* 0x000000010c0a7812 */ /* 0x000fe200078ec0ff */
[----:B------:R-:W-:Y:S01]  /*a5b0*/  IMAD.U32 R11, R11, 0x2, R14 ;  /* 0x000000020b0b7824 */ /* 0x000fe200078e000e */
[----:B------:R-:W-:Y:S01]  /*a5c0*/  LOP3.LUT R12, R148, R13, RZ, 0x3c, !PT ;  /* 0x0000000d940c7212 */ /* 0x000fe200078e3cff */
[----:B--2---:R-:W-:Y:S01]  /*a5d0*/  FMUL.FTZ R80, R9, R80 ;  /* 0x0000005009507220 */ /* 0x004fe20000410000 */
[----:B------:R-:W-:Y:S01]  /*a5e0*/  ISETP.NE.U32.AND P1, PT, R10, 0x1, PT ;  /* 0x000000010a00780c */ /* 0x000fe20003f25070 */
[----:B------:R-:W-:Y:S01]  /*a5f0*/  IMAD.SHL.U32 R10, R11, 0x4, RZ ;  /* 0x000000040b0a7824 */ /* 0x000fe200078e00ff */
[----:B------:R-:W-:Y:S01]  /*a600*/  MOV R13, 0xffffffe0 ;  /* 0xffffffe0000d7802 */ /* 0x000fe20000000f00 */
[C---:B------:R-:W-:Y:S01]  /*a610*/  FMUL.FTZ R81, R9.reuse, R81 ;  /* 0x0000005109517220 */ /* 0x040fe20000410000 */
[----:B------:R-:W-:Y:S01]  /*a620*/  LEA R146, R146, R147, 0x2 ;  /* 0x0000009392927211 */ /* 0x000fe200078e10ff */
[----:B------:R-:W-:Y:S01]  /*a630*/  FMUL.FTZ R76, R9, R76 ;  /* 0x0000004c094c7220 */ /* 0x000fe20000410000 */
[----:B------:R-:W-:Y:S01]  /*a640*/  SEL R13, R13, 0x20, !P1 ;  /* 0x000000200d0d7807 */ /* 0x000fe20004800000 */
[C---:B------:R-:W-:Y:S01]  /*a650*/  FMUL.FTZ R77, R9.reuse, R77 ;  /* 0x0000004d094d7220 */ /* 0x040fe20000410000 */
[----:B------:R2:W-:Y:S01]  /*a660*/  STS.64 [R11.X4], R80 ;  /* 0x000000500b007388 */ /* 0x0005e20000004a00 */
[----:B------:R-:W-:Y:S01]  /*a670*/  FMUL.FTZ R72, R9, R72 ;  /* 0x0000004809487220 */ /* 0x000fe20000410000 */
[----:B------:R-:W-:Y:S01]  /*a680*/  LOP3.LUT R3, R3, 0xffffffe0, RZ, 0xc0, !PT ;  /* 0xffffffe003037812 */ /* 0x000fe200078ec0ff */
[C---:B------:R-:W-:Y:S01]  /*a690*/  FMUL.FTZ R73, R9.reuse, R73 ;  /* 0x0000004909497220 */ /* 0x040fe20000410000 */
[----:B------:R-:W5:Y:S01]  /*a6a0*/  @P2 MUFU.LG2 R6, R6 ;  /* 0x0000000600062308 */ /* 0x000f620000000c00 */
[----:B------:R-:W-:Y:S01]  /*a6b0*/  FMUL.FTZ R68, R9, R68 ;  /* 0x0000004409447220 */ /* 0x000fe20000410000 */
[----:B------:R-:W-:Y:S01]  /*a6c0*/  IADD3 R3, -R3, R5, RZ ;  /* 0x0000000503037210 */ /* 0x000fe20007ffe1ff */
[----:B------:R-:W-:Y:S01]  /*a6d0*/  FMUL.FTZ R69, R9, R69 ;  /* 0x0000004509457220 */ /* 0x000fe20000410000 */
[----:B------:R-:W-:Y:S01]  /*a6e0*/  IADD3 R9, R10, 0x40, RZ ;  /* 0x000000400a097810 */ /* 0x000fe20007ffe0ff */
[----:B---3--:R-:W-:Y:S01]  /*a6f0*/  FMUL.FTZ R83, R8, R83 ;  /* 0x0000005308537220 */ /* 0x008fe20000410000 */
[----:B------:R-:W-:Y:S01]  /*a700*/  @P0 IADD3 R9, R10, -0x40, RZ ;  /* 0xffffffc00a090810 */ /* 0x000fe20007ffe0ff */
[C---:B------:R-:W-:Y:S01]  /*a710*/  FMUL.FTZ R82, R8.reuse, R82 ;  /* 0x0000005208527220 */ /* 0x040fe20000410000 */
[----:B------:R-:W-:Y:S01]  /*a720*/  LOP3.LUT P0, RZ, R3, 0x3, RZ, 0xc0, !PT ;  /* 0x0000000303ff7812 */ /* 0x000fe2000780c0ff */
[----:B------:R-:W-:Y:S01]  /*a730*/  FMUL.FTZ R79, R8, R79 ;  /* 0x0000004f084f7220 */ /* 0x000fe20000410000 */
[----:B-1----:R-:W-:Y:S01]  /*a740*/  SHF.L.U32 R26, R26, 0x6, RZ ;  /* 0x000000061a1a7819 */ /* 0x002fe200000006ff */
[----:B------:R-:W-:Y:S01]  /*a750*/  FMUL.FTZ R78, R8, R78 ;  /* 0x0000004e084e7220 */ /* 0x000fe20000410000 */
[----:B------:R2:W-:Y:S01]  /*a760*/  STS.64 [R11.X4+0x400], R82 ;  /* 0x000400520b007388 */ /* 0x0005e20000004a00 */
[----:B------:R-:W-:Y:S01]  /*a770*/  IMAD.IADD R10, R10, 0x1, R13 ;  /* 0x000000010a0a7824 */ /* 0x000fe200078e020d */
[----:B------:R-:W-:Y:S01]  /*a780*/  IADD3 R13, R13, R9, RZ ;  /* 0x000000090d0d7210 */ /* 0x000fe20007ffe0ff */
[----:B------:R-:W-:-:S02]  /*a790*/  FMUL.FTZ R75, R8, R75 ;  /* 0x0000004b084b7220 */ /* 0x000fc40000410000 */
[C---:B------:R-:W-:Y:S01]  /*a7a0*/  FMUL.FTZ R74, R8.reuse, R74 ;  /* 0x0000004a084a7220 */ /* 0x040fe20000410000 */
[----:B------:R2:W-:Y:S01]  /*a7b0*/  STS.64 [R10], R76 ;  /* 0x0000004c0a007388 */ /* 0x0005e20000000a00 */
[C---:B------:R-:W-:Y:S02]  /*a7c0*/  FMUL.FTZ R71, R8.reuse, R71 ;  /* 0x0000004708477220 */ /* 0x040fe40000410000 */
[----:B------:R-:W-:Y:S01]  /*a7d0*/  FMUL.FTZ R70, R8, R70 ;  /* 0x0000004608467220 */ /* 0x000fe20000410000 */
[----:B------:R2:W-:Y:S01]  /*a7e0*/  STS.64 [R10+0x400], R78 ;  /* 0x0004004e0a007388 */ /* 0x0005e20000000a00 */
[----:B------:R-:W-:Y:S01]  /*a7f0*/  IADD3 R8, R146, R12, RZ ;  /* 0x0000000c92087210 */ /* 0x000fe20007ffe0ff */
[----:B------:R-:W-:Y:S02]  /*a800*/  IMAD.MOV R7, RZ, RZ, -R149 ;  /* 0x000000ffff077224 */ /* 0x000fe400078e0a95 */
[----:B------:R2:W-:Y:S01]  /*a810*/  STS.64 [R9], R72 ;  /* 0x0000004809007388 */ /* 0x0005e20000000a00 */
[----:B------:R-:W-:-:S02]  /*a820*/  @P3 FMUL.FTZ R27, R27, 0.69314718246459960938 ;  /* 0x3f3172181b1b3820 */ /* 0x000fc40000410000 */
[----:B----4-:R-:W-:Y:S01]  /*a830*/  IMAD R7, R7, c[0x0][0x1c0], R25 ;  /* 0x0000700007077a24 */ /* 0x010fe200078e0219 */
[----:B------:R2:W-:Y:S01]  /*a840*/  STS.64 [R9+0x400], R74 ;  /* 0x0004004a09007388 */ /* 0x0005e20000000a00 */
[----:B-----5:R-:W-:Y:S02]  /*a850*/  @P2 FMUL.FTZ R6, R6, 0.69314718246459960938 ;  /* 0x3f31721806062820 */ /* 0x020fe40000410000 */
[----:B------:R-:W-:Y:S01]  /*a860*/  IMAD R7, R24, c[0x0][0x1c0], R7 ;  /* 0x0000700018077a24 */ /* 0x000fe200078e0207 */
[----:B------:R2:W-:Y:S01]  /*a870*/  STS.64 [R13], R68 ;  /* 0x000000440d007388 */ /* 0x0005e20000000a00 */
[----:B------:R-:W-:Y:S02]  /*a880*/  IMAD.MOV.U32 R3, RZ, RZ, -0x800000 ;  /* 0xff800000ff037424 */ /* 0x000fe400078e00ff */
[----:B------:R-:W-:Y:S01]  /*a890*/  IMAD.MOV.U32 R24, RZ, RZ, -0x800000 ;  /* 0xff800000ff187424 */ /* 0x000fe200078e00ff */
[----:B------:R2:W-:Y:S01]  /*a8a0*/  STS.64 [R13+0x400], R70 ;  /* 0x000400460d007388 */ /* 0x0005e20000000a00 */
[----:B------:R-:W-:-:S02]  /*a8b0*/  IMAD R7, R7, c[0x0][0x214], R26 ;  /* 0x0000850007077a24 */ /* 0x000fc400078e021a */
[----:B------:R-:W-:Y:S01]  /*a8c0*/  @P3 FFMA.FTZ R3, R2, c[0x0][0x238], R27 ;  /* 0x00008e0002033a23 */ /* 0x000fe2000001001b */
[----:B------:R-:W-:Y:S01]  /*a8d0*/  BAR.SYNC.DEFER_BLOCKING 0x0 ;  /* 0x0000000000007b1d */ /* 0x000fe20000010000 */
[----:B------:R-:W-:-:S05]  /*a8e0*/  @P2 FFMA.FTZ R24, R0, c[0x0][0x238], R6 ;  /* 0x00008e0000182a23 */ /* 0x000fca0000010006 */
[----:B------:R2:W1:Y:S04]  /*a8f0*/  LDS.128 R20, [R8.X4] ;  /* 0x0000000008147984 */ /* 0x0004680000004c00 */
        /* <DEDUP_REMOVED lines=14> */
.L_x_4705:
[----:B------:R-:W-:Y:S05]  /*a9e0*/  BSYNC B0 ;  /* 0x0000000000007941 */ /* 0x000fea0003800000 */
.L_x_4704:
[----:B------:R-:W-:Y:S01]  /*a9f0*/  LEA.HI R0, R4, R5, RZ, 0x3 ;  /* 0x0000000504007211 */ /* 0x000fe200078f18ff */
[----:B------:R-:W-:Y:S01]  /*aa00*/  IMAD R7, R7, c[0x0][0x22c], RZ ;  /* 0x00008b0007077a24 */ /* 0x000fe200078e02ff */
[----:B------:R-:W-:Y:S02]  /*aa10*/  IADD3 R2, R140, 0x10, RZ ;  /* 0x000000108c027810 */ /* 0x000fe40007ffe0ff */
[----:B------:R-:W-:Y:S02]  /*aa20*/  LOP3.LUT R0, R0, 0xfffffff8, RZ, 0xc0, !PT ;  /* 0xfffffff800007812 */ /* 0x000fe400078ec0ff */
[----:B------:R-:W-:-:S02]  /*aa30*/  ISETP.GE.AND P2, PT, R2, R139, PT ;  /* 0x0000008b0200720c */ /* 0x000fc40003f46270 */
[----:B------:R-:W-:Y:S01]  /*aa40*/  ISETP.GE.AND P3, PT, R140, R139, PT ;  /* 0x0000008b8c00720c */ /* 0x000fe20003f66270 */
[----:B------:R-:W-:-:S04]  /*aa50*/  IMAD.IADD R0, R5, 0x1, -R0 ;  /* 0x0000000105007824 */ /* 0x000fc800078e0a00 */
[----:B------:R-:W-:Y:S01]  /*aa60*/  IMAD.SHL.U32 R4, R0, 0x4, RZ ;  /* 0x0000000400047824 */ /* 0x000fe200078e00ff */
[----:B------:R-:W-:-:S04]  /*aa70*/  IADD3 R0, R140, 0x20, RZ ;  /* 0x000000208c007810 */ /* 0x000fc80007ffe0ff */
[----:B------:R-:W-:Y:S02]  /*aa80*/  SHF.R.S32.HI R5, RZ, 0x1f, R4 ;  /* 0x0000001fff057819 */ /* 0x000fe40000011404 */
[----:B------:R-:W-:-:S03]  /*aa90*/  ISETP.GE.AND P1, PT, R0, R139, PT ;  /* 0x0000008b0000720c */ /* 0x000fc60003f26270 */
[C---:B------:R-:W-:Y:S01]  /*aaa0*/  IMAD.WIDE R4, R140.reuse, 0x20, R4 ;  /* 0x000000208c047825 */ /* 0x040fe200078e0204 */
[----:B------:R-:W-:-:S04]  /*aab0*/  IADD3 R140, R140, 0x30, RZ ;  /* 0x000000308c8c7810 */ /* 0x000fc80007ffe0ff */
[----:B--2---:R-:W-:-:S04]  /*aac0*/  IADD3 R3, P0, R7, R4, RZ ;  /* 0x0000000407037210 */ /* 0x004fc80007f1e0ff */
[----:B------:R-:W-:Y:S02]  /*aad0*/  LEA.HI.X.SX32 R7, R7, R5, 0x1, P0 ;  /* 0x0000000507077211 */ /* 0x000fe400000f0eff */
[----:B------:R-:W-:-:S04]  /*aae0*/  LEA R2, P0, R3, c[0x0][0x1d8], 0x2 ;  /* 0x0000760003027a11 */ /* 0x000fc800078010ff */
[----:B------:R-:W-:Y:S02]  /*aaf0*/  LEA.HI.X R3, R3, c[0x0][0x1dc], R7, 0x2, P0 ;  /* 0x0000770003037a11 */ /* 0x000fe400000f1407 */
[----:B------:R-:W-:-:S03]  /*ab00*/  ISETP.GE.AND P0, PT, R140, R139, PT ;  /* 0x0000008b8c00720c */ /* 0x000fc60003f06270 */
[----:B---3--:R2:W-:Y:S04]  /*ab10*/  @!P2 STG.E.128 [R2.64+0x800], R16 ;  /* 0x000800100200a986 */ /* 0x0085e8000c101d0c */
[----:B----4-:R2:W-:Y:S04]  /*ab20*/  @!P1 STG.E.128 [R2.64+0x1000], R12 ;  /* 0x0010000c02009986 */ /* 0x0105e8000c101d0c */
[----:B-1----:R2:W-:Y:S04]  /*ab30*/  @!P3 STG.E.64 [R2.64], R20 ;  /* 0x000000140200b986 */ /* 0x0025e8000c101b0c */
[----:B------:R2:W-:Y:S01]  /*ab40*/  @!P3 STG.E.64 [R2.64+0x8], R22 ;  /* 0x000008160200b986 */ /* 0x0005e2000c101b0c */
[----:B------:R-:W-:Y:S05]  /*ab50*/  @P0 EXIT ;  /* 0x000000000000094d */ /* 0x000fea0003800000 */
[----:B------:R-:W-:Y:S01]  /*ab60*/  STG.E.128 [R2.64+0x1800], R8 ;  /* 0x0018000802007986 */ /* 0x000fe2000c101d0c */
[----:B------:R-:W-:Y:S05]  /*ab70*/  EXIT ;  /* 0x000000000000794d */ /* 0x000fea0003800000 */
.L_x_4706:
        /* <DEDUP_REMOVED lines=16> */
.L_x_5252:


//--------------------- .text._ZN5flash24flash_fwd_splitkv_kernelI23Flash_fwd_kernel_traitsILi32ELi64ELi128ELi4ELb0ELb0EN7cutlass10bfloat16_tE19Flash_kernel_traitsILi32ELi64ELi128ELi4ES3_EELb1ELb0ELb0ELb0ELb1ELb1ELb1ELb0EEEvNS_16Flash_fwd_paramsE --------------------------
	.section	.text._ZN5flash24flash_fwd_splitkv_kernelI23Flash_fwd_kernel_traitsILi32ELi64ELi128ELi4ELb0ELb0EN7cutlass10bfloat16_tE19Flash_kernel_traitsILi32ELi64ELi128ELi4ES3_EELb1ELb0ELb0ELb0ELb1ELb1ELb1ELb0EEEvNS_16Flash_fwd_paramsE,"ax",@progbits
	.sectioninfo	@"SHI_REGISTERS=192"
	.align	128
        .global         _ZN5flash24flash_fwd_splitkv_kernelI23Flash_fwd_kernel_traitsILi32ELi64ELi128ELi4ELb0ELb0EN7cutlass10bfloat16_tE19Flash_kernel_traitsILi32ELi64ELi128ELi4ES3_EELb1ELb0ELb0ELb0ELb1ELb1ELb1ELb0EEEvNS_16Flash_fwd_paramsE
        .type           _ZN5flash24flash_fwd_splitkv_kernelI23Flash_fwd_kernel_traitsILi32ELi64ELi128ELi4ELb0ELb0EN7cutlass10bfloat16_tE19Flash_kernel_traitsILi32ELi64ELi128ELi4ES3_EELb1ELb0ELb0ELb0ELb1ELb1ELb1ELb0EEEvNS_16Flash_fwd_paramsE,@function
        .size           _ZN5flash24flash_fwd_splitkv_kernelI23Flash_fwd_kernel_traitsILi32ELi64ELi128ELi4ELb0ELb0EN7cutlass10bfloat16_tE19Flash_kernel_traitsILi32ELi64ELi128ELi4ES3_EELb1ELb0ELb0ELb0ELb1ELb1ELb1ELb0EEEvNS_16Flash_fwd_paramsE,(.L_x_5253 - _ZN5flash24flash_fwd_splitkv_kernelI23Flash_fwd_kernel_traitsILi32ELi64ELi128ELi4ELb0ELb0EN7cutlass10bfloat16_tE19Flash_kernel_traitsILi32ELi64ELi128ELi4ES3_EELb1ELb0ELb0ELb0ELb1ELb1ELb1ELb0EEEvNS_16Flash_fwd_paramsE)
        .other          _ZN5flash24flash_fwd_splitkv_kernelI23Flash_fwd_kernel_traitsILi32ELi64ELi128ELi4ELb0ELb0EN7cutlass10bfloat16_tE19Flash_kernel_traitsILi32ELi64ELi128ELi4ES3_EELb1ELb0ELb0ELb0ELb1ELb1ELb1ELb0EEEvNS_16Flash_fwd_paramsE,@"STO_CUDA_ENTRY STV_DEFAULT"
_ZN5flash24flash_fwd_splitkv_kernelI23Flash_fwd_kernel_traitsILi32ELi64ELi128ELi4ELb0ELb0EN7cutlass10bfloat16_tE19Flash_kernel_traitsILi32ELi64ELi128ELi4ES3_EELb1ELb0ELb0ELb0ELb1ELb1ELb1ELb0EEEvNS_16Flash_fwd_paramsE:
.text._ZN5flash24flash_fwd_splitkv_kernelI23Flash_fwd_kernel_traitsILi32ELi64ELi128ELi4ELb0ELb0EN7cutlass10bfloat16_tE19Flash_kernel_traitsILi32ELi64ELi128ELi4ES3_EELb1ELb0ELb0ELb0ELb1ELb1ELb1ELb0EEEvNS_16Flash_fwd_paramsE:
[----:B------:R-:W-:Y:S02]  /*0000*/  MOV R1, c[0x0][0x28] ;  /* 0x00000a0000017a02 */ /* 0x000fe40000000f00 */
[----:B------:R-:W1:Y:S01]  /*0010*/  I2F.U32.RP R2, c[0x0][0x1c0] ;  /* 0x0000700000027b06 */ /* 0x000e620000209000 */
[----:B------:R-:W2:Y:S01]  /*0020*/  S2R R3, SR_CTAID.Z ;  /* 0x0000000000037919 */ /* 0x000ea20000002700 */
[----:B------:R-:W-:Y:S01]  /*0030*/  IMAD.MOV.U32 R4, RZ, RZ, RZ ;  /* 0x000000ffff047224 */ /* 0x000fe200078e00ff */
[----:B------:R-:W-:Y:S01]  /*0040*/  ISETP.NE.U32.AND P1, PT, RZ, c[0x0][0x1c0], PT ;  /* 0x00007000ff007a0c */ /* 0x000fe20003f25070 */
[----:B------:R-:W-:-:S04]  /*0050*/  ULDC.64 UR12, c[0x0][0x118] ;  /* 0x00004600000c7ab9 */ /* 0x000fc80000000a00 */
[----:B-1----:R-:W1:Y:S02]  /*0060*/  MUFU.RCP R5, R2 ;  /* 0x0000000200057308 */ /* 0x002e640000001000 */
[----:B-1----:R-:W-:Y:S01]  /*0070*/  IADD3 R5, R5, 0xffffffe, RZ ;  /* 0x0ffffffe05057810 */ /* 0x002fe20007ffe0ff */
[----:B------:R-:W1:Y:S05]  /*0080*/  LDC.U8 R2, c[0x0][0x312] ;  /* 0x0000c480ff027b82 */ /* 0x000e6a0000000000 */
[----:B------:R-:W3:Y:S02]  /*0090*/  F2I.FTZ.U32.TRUNC.NTZ R5, R5 ;  /* 0x0000000500057305 */ /* 0x000ee4000021f000 */
[----:B---3--:R-:W-:Y:S01]  /*00a0*/  IMAD.MOV R0, RZ, RZ, -R5 ;  /* 0x000000ffff007224 */ /* 0x008fe200078e0a05 */
[----:B-1----:R-:W-:-:S03]  /*00b0*/  ISETP.NE.AND P3, PT, R2, RZ, PT ;  /* 0x000000ff0200720c */ /* 0x002fc60003f65270 */
[----:B------:R-:W-:-:S04]  /*00c0*/  IMAD R7, R0, c[0x0][0x1c0], RZ ;  /* 0x0000700000077a24 */ /* 0x000fc800078e02ff */
[----:B------:R-:W-:-:S04]  /*00d0*/  IMAD.HI.U32 R4, R5, R7, R4 ;  /* 0x0000000705047227 */ /* 0x000fc800078e0004 */
[----:B------:R-:W-:Y:S02]  /*00e0*/  IMAD.MOV.U32 R5, RZ, RZ, -0x1 ;  /* 0xffffffffff057424 */ /* 0x000fe400078e00ff */
        /* <DEDUP_REMOVED lines=38> */
.L_x_4707:
[----:B-1-34-:R-:W-:Y:S02]  /*0350*/  MOV R4, c[0x0][0x218] ;  /* 0x0000860000047a02 */ /* 0x01afe40000000f00 */
.L_x_4708:
        /* <DEDUP_REMOVED lines=22> */
[----:B--2---:R-:W-:-:S04]  /*04c0*/  IADD3 R14, R14, 0xffffffe, RZ ;  /* 0x0ffffffe0e0e7810 */ /* 0x004fc80007ffe0ff */
[----:B------:R-:W2:Y:S02]  /*04d0*/  F2I.FTZ.U32.TRUNC.NTZ R15, R14 ;  /* 0x0000000e000f7305 */ /* 0x000ea4000021f000 */
[--C-:B--2---:R-:W-:Y:S02]  /*04e0*/  IMAD.MOV R3, RZ, RZ, -R15.reuse ;  /* 0x000000ffff037224 */ /* 0x104fe400078e0a0f */
[----:B------:R-:W-:Y:S02]  /*04f0*/  IMAD.MOV.U32 R14, RZ, RZ, RZ ;  /* 0x000000ffff0e7224 */ /* 0x000fe400078e00ff */
[----:B------:R-:W-:Y:S01]  /*0500*/  IMAD R4, R3, R6, RZ ;  /* 0x0000000603047224 */ /* 0x000fe200078e02ff */
[----:B------:R-:W-:Y:S02]  /*0510*/  IABS R3, R7 ;  /* 0x0000000700037213 */ /* 0x000fe40000000000 */
[----:B------:R-:W-:Y:S01]  /*0520*/  LOP3.LUT R7, R7, c[0x0][0x10], RZ, 0x3c, !PT ;  /* 0x0000040007077a12 */ /* 0x000fe200078e3cff */
[----:B------:R-:W-:-:S03]  /*0530*/  IMAD.HI.U32 R9, R15, R4, R14 ;  /* 0x000000040f097227 */ /* 0x000fc600078e000e */
[----:B------:R-:W-:Y:S01]  /*0540*/  ISETP.GE.AND P0, PT, R7, RZ, PT ;  /* 0x000000ff0700720c */ /* 0x000fe20003f06270 */
[----:B------:R-:W-:Y:S01]  /*0550*/  IMAD.MOV.U32 R4, RZ, RZ, R3 ;  /* 0x000000ffff047224 */ /* 0x000fe200078e0003 */
[----:B------:R-:W-:-:S03]  /*0560*/  IADD3 R7, R43, 0x7f, RZ ;  /* 0x0000007f2b077810 */ /* 0x000fc60007ffe0ff */
        /* <DEDUP_REMOVED lines=36> */
[C---:B------:R-:W-:Y:S02]  /*07b0*/  IADD3 R4, R2.reuse, 0x10, RZ ;  /* 0x0000001002047810 */ /* 0x040fe40007ffe0ff */
[-C--:B------:R-:W-:Y:S01]  /*07c0*/  ISETP.GE.OR P5, PT, R2, R49.reuse, P6 ;  /* 0x000000310200720c */ /* 0x080fe200037a6670 */
[----:B------:R-:W-:Y:S01]  /*07d0*/  IMAD.SHL.U32 R6, R3, 0x4, RZ ;  /* 0x0000000403067824 */ /* 0x000fe200078e00ff */
[CC--:B------:R-:W-:Y:S01]  /*07e0*/  ISETP.GE.AND P1, PT, R4.reuse, R49.reuse, PT ;  /* 0x000000310400720c */ /* 0x0c0fe20003f26270 */
[----:B------:R-:W-:Y:S01]  /*07f0*/  IMAD R3, R5, c[0x0][0x22c], RZ ;  /* 0x00008b0005037a24 */ /* 0x000fe200078e02ff */
[----:B------:R-:W-:-:S02]  /*0800*/  ISETP.GE.OR P4, PT, R4, R49, P6 ;  /* 0x000000310400720c */ /* 0x000fc40003786670 */
        /* <DEDUP_REMOVED lines=32> */
.L_x_4709:
        /* <DEDUP_REMOVED lines=27> */
[----:B-1----:R-:W-:Y:S02]  /*0bc0*/  IMAD.MOV R3, RZ, RZ, -R9 ;  /* 0x000000ffff037224 */ /* 0x002fe400078e0a09 */
[----:B------:R-:W-:Y:S02]  /*0bd0*/  IMAD.MOV.U32 R8, RZ, RZ, RZ ;  /* 0x000000ffff087224 */ /* 0x000fe400078e00ff */
[----:B-----5:R-:W-:-:S04]  /*0be0*/  IMAD R2, R3, R40, RZ ;  /* 0x0000002803027224 */ /* 0x020fc800078e02ff */
        /* <DEDUP_REMOVED lines=47> */
[----:B------:R-:W-:Y:S02]  /*0ee0*/  IMAD.MOV.U32 R18, RZ, RZ, R8 ;  /* 0x000000ffff127224 */ /* 0x000fe400078e0008 */
[----:B------:R-:W-:Y:S02]  /*0ef0*/  IMAD R2, R16, c[0x0][0x184], R15 ;  /* 0x0000610010027a24 */ /* 0x000fe400078e020f */
[----:B------:R-:W-:-:S03]  /*0f00*/  IMAD R13, R13, c[0x0][0x188], RZ ;  /* 0x000062000d0d7a24 */ /* 0x000fc600078e02ff */
[----:B------:R-:W-:Y:S01]  /*0f10*/  IADD3 R19, R9, R2, RZ ;  /* 0x0000000209137210 */ /* 0x000fe20007ffe0ff */
[C---:B------:R-:W-:Y:S01]  /*0f20*/  IMAD R9, R7.reuse, c[0x0][0x19c], R0 ;  /* 0x0000670007097a24 */ /* 0x040fe200078e0200 */
[----:B------:R-:W-:Y:S01]  /*0f30*/  SHF.R.S32.HI R0, RZ, 0x1f, R6 ;  /* 0x0000001fff007819 */ /* 0x000fe20000011406 */
[----:B------:R-:W-:Y:S02]  /*0f40*/  IMAD R13, R16, c[0x0][0x18c], R13 ;  /* 0x00006300100d7a24 */ /* 0x000fe400078e020d */
[----:B------:R-:W-:-:S04]  /*0f50*/  IMAD.WIDE.U32 R18, R7, c[0x0][0x198], R18 ;  /* 0x0000660007127a25 */ /* 0x000fc800078e0012 */
[----:B------:R-:W-:Y:S01]  /*0f60*/  IMAD.WIDE.U32 R16, R16, c[0x0][0x188], RZ ;  /* 0x0000620010107a25 */ /* 0x000fe200078e00ff */
[----:B------:R-:W-:-:S03]  /*0f70*/  IADD3 R19, R19, R9, RZ ;  /* 0x0000000913137210 */ /* 0x000fc60007ffe0ff */
[----:B------:R-:W-:Y:S02]  /*0f80*/  IMAD R9, R0, c[0x0][0x1b0], RZ ;  /* 0x00006c0000097a24 */ /* 0x000fe400078e02ff */
[----:B------:R-:W-:-:S04]  /*0f90*/  IMAD.WIDE.U32 R18, R6, c[0x0][0x1b0], R18 ;  /* 0x00006c0006127a25 */ /* 0x000fc800078e0012 */
[----:B------:R-:W-:Y:S02]  /*0fa0*/  IMAD R4, R6, c[0x0][0x1b4], R9 ;  /* 0x00006d0006047a24 */ /* 0x000fe400078e0209 */
[----:B------:R-:W-:-:S03]  /*0fb0*/  IMAD.IADD R13, R17, 0x1, R13 ;  /* 0x00000001110d7824 */ /* 0x000fc600078e020d */
[----:B------:R-:W-:Y:S01]  /*0fc0*/  IADD3 R4, R19, R4, RZ ;  /* 0x0000000413047210 */ /* 0x000fe20007ffe0ff */
[----:B------:R-:W-:Y:S05]  /*0fd0*/  BRA `(.L_x_4711) ;  /* 0x0000045000007947 */ /* 0x000fea0003800000 */
.L_x_4710:
        /* <DEDUP_REMOVED lines=17> */
.L_x_4712:
[----:B------:R-:W-:Y:S01]  /*10f0*/  IABS R6, c[0x0][0x1c8] ;  /* 0x0000720000067a13 */ /* 0x000fe20000000000 */
[----:B------:R-:W-:Y:S02]  /*1100*/  IMAD.MOV.U32 R14, RZ, RZ, RZ ;  /* 0x000000ffff0e7224 */ /* 0x000fe400078e00ff */
[----:B------:R-:W-:Y:S01]  /*1110*/  @P3 IMAD.IADD R13, R8, 0x1, R13 ;  /* 0x00000001080d3824 */ /* 0x000fe200078e020d */
        /* <DEDUP_REMOVED lines=11> */
[----:B------:R-:W-:-:S03]  /*11d0*/  MOV R15, R9 ;  /* 0x00000009000f7202 */ /* 0x000fc60000000f00 */
[----:B------:R-:W-:-:S04]  /*11e0*/  IMAD.HI.U32 R0, R14, R7, RZ ;  /* 0x000000070e007227 */ /* 0x000fc800078e00ff */
[----:B------:R-:W-:Y:S02]  /*11f0*/  IMAD.MOV R3, RZ, RZ, -R0 ;  /* 0x000000ffff037224 */ /* 0x000fe400078e0a00 */
[----:B------:R-:W-:Y:S02]  /*1200*/  IMAD.MOV.U32 R14, RZ, RZ, R4 ;  /* 0x000000ffff0e7224 */ /* 0x000fe400078e0004 */
[----:B------:R-:W-:Y:S01]  /*1210*/  IMAD R3, R6, R3, R7 ;  /* 0x0000000306037224 */ /* 0x000fe200078e0207 */
[----:B------:R-:W-:-:S04]  /*1220*/  LEA R7, R23, 0xffffff80, 0x7 ;  /* 0xffffff8017077811 */ /* 0x000fc800078e38ff */
        /* <DEDUP_REMOVED lines=14> */
[----:B------:R-:W-:-:S04]  /*1310*/  @!P0 LOP3.LUT R6, RZ, c[0x0][0x1c8], RZ, 0x33, !PT ;  /* 0x00007200ff068a12 */ /* 0x000fc800078e33ff */
        /* <DEDUP_REMOVED lines=17> */
.L_x_4711:
[----:B------:R-:W-:Y:S01]  /*1430*/  ISETP.NE.AND P0, PT, R5, -0x1, PT ;  /* 0xffffffff0500780c */ /* 0x000fe20003f05270 */
[----:B------:R-:W-:Y:S01]  /*1440*/  IMAD.IADD R144, R48, 0x1, -R49 ;  /* 0x0000000130907824 */ /* 0x000fe200078e0a31 */
[----:B------:R-:W-:Y:S01]  /*1450*/  IADD3 R151, R23, -0x1, RZ ;  /* 0xffffffff17977810 */ /* 0x000fe20007ffe0ff */
[----:B------:R-:W-:-:S04]  /*1460*/  IMAD R21, R0, c[0x0][0x1b8], RZ ;  /* 0x00006e0000157a24 */ /* 0x000fc800078e02ff */
[----:B------:R-:W-:-:S06]  /*1470*/  IMAD R0, R6, c[0x0][0x1bc], R21 ;  /* 0x00006f0006007a24 */ /* 0x000fcc00078e0215 */
[----:B-----5:R-:W-:Y:S01]  /*1480*/  @!P0 SHF.R.S32.HI R2, RZ, 0x1f, R155 ;  /* 0x0000001fff028819 */ /* 0x020fe2000001149b */
[----:B------:R-:W-:-:S04]  /*1490*/  @P0 IMAD.WIDE.U32 R14, R5, c[0x0][0x190], RZ ;  /* 0x00006400050e0a25 */ /* 0x000fc800078e00ff */
[----:B------:R-:W-:Y:S02]  /*14a0*/  @!P0 IMAD R2, R2, c[0x0][0x178], RZ ;  /* 0x00005e0002028a24 */ /* 0x000fe400078e02ff */
[----:B------:R-:W-:Y:S01]  /*14b0*/  @P0 IMAD R15, R5, c[0x0][0x194], R15 ;  /* 0x00006500050f0a24 */ /* 0x000fe200078e020f */
[----:B------:R-:W-:Y:S01]  /*14c0*/  SHF.R.S32.HI R5, RZ, 0x1f, R22 ;  /* 0x0000001fff057819 */ /* 0x000fe20000011416 */
[----:B------:R-:W-:-:S03]  /*14d0*/  @!P0 IMAD.WIDE.U32 R8, R155, c[0x0][0x178], RZ ;  /* 0x00005e009b088a25 */ /* 0x000fc600078e00ff */
[-C--:B------:R-:W-:Y:S01]  /*14e0*/  LEA.HI R19, R5, R22.reuse, RZ, 0x2 ;  /* 0x0000001605137211 */ /* 0x080fe200078f10ff */
[----:B------:R-:W-:Y:S01]  /*14f0*/  @!P0 IMAD R2, R155, c[0x0][0x17c], R2 ;  /* 0x00005f009b028a24 */ /* 0x000fe200078e0202 */
[-C--:B------:R-:W-:Y:S01]  /*1500*/  LEA.HI R51, R5, R22.reuse, RZ, 0x5 ;  /* 0x0000001605337211 */ /* 0x080fe200078f28ff */
[----:B------:R-:W-:Y:S01]  /*1510*/  @!P0 IMAD.MOV.U32 R14, RZ, RZ, R8 ;  /* 0x000000ffff0e8224 */ /* 0x000fe200078e0008 */
[----:B------:R-:W-:Y:S01]  /*1520*/  SHF.R.S32.HI R8, RZ, 0x2, R19 ;  /* 0x00000002ff087819 */ /* 0x000fe20000011413 */
[----:B------:R-:W-:Y:S01]  /*1530*/  @!P0 IMAD.IADD R15, R9, 0x1, R2 ;  /* 0x00000001090f8824 */ /* 0x000fe200078e0202 */
[----:B------:R-:W-:Y:S02]  /*1540*/  LEA.HI R2, R5, R22, RZ, 0x3 ;  /* 0x0000001605027211 */ /* 0x000fe400078f18ff */
[----:B------:R-:W-:Y:S02]  /*1550*/  LOP3.LUT R9, R19, 0xfffffffc, RZ, 0xc0, !PT ;  /* 0xfffffffc13097812 */ /* 0x000fe400078ec0ff */
[----:B------:R-:W-:-:S02]  /*1560*/  SHF.R.S32.HI R145, RZ, 0x3, R2 ;  /* 0x00000003ff917819 */ /* 0x000fc40000011402 */
[----:B------:R-:W-:Y:S01]  /*1570*/  LEA.HI R19, R19, R8, RZ, 0x1 ;  /* 0x0000000813137211 */ /* 0x000fe200078f08ff */
[----:B------:R-:W-:Y:S01]  /*1580*/  IMAD.IADD R20, R22, 0x1, -R9 ;  /* 0x0000000116147824 */ /* 0x000fe200078e0a09 */
[----:B------:R-:W-:Y:S01]  /*1590*/  SHF.R.S32.HI R160, RZ, 0x5, R51 ;  /* 0x00000005ffa07819 */ /* 0x000fe20000011433 */
[----:B------:R-:W-:Y:S01]  /*15a0*/  IMAD.SHL.U32 R17, R145, 0x40, RZ ;  /* 0x0000004091117824 */ /* 0x000fe200078e00ff */
[----:B------:R-:W-:Y:S01]  /*15b0*/  LOP3.LUT R19, R19, 0x7fffffe, RZ, 0xc0, !PT ;  /* 0x07fffffe13137812 */ /* 0x000fe200078ec0ff */
[----:B------:R-:W-:Y:S01]  /*15c0*/  IMAD.SHL.U32 R20, R20, 0x8, RZ ;  /* 0x0000000814147824 */ /* 0x000fe200078e00ff */
[--C-:B------:R-:W-:Y:S02]  /*15d0*/  SHF.R.S32.HI R9, RZ, 0x1f, R8.reuse ;  /* 0x0000001fff097819 */ /* 0x100fe40000011408 */
[----:B------:R-:W-:Y:S01]  /*15e0*/  LOP3.LUT R17, R17, 0xc0, RZ, 0xc0, !PT ;  /* 0x000000c011117812 */ /* 0x000fe200078ec0ff */
[----:B------:R-:W-:Y:S01]  /*15f0*/  IMAD.IADD R19, R8, 0x1, -R19 ;  /* 0x0000000108137824 */ /* 0x000fe200078e0a13 */
[C---:B------:R-:W-:Y:S01]  /*1600*/  IADD3 R16, P1, R20.reuse, R16, RZ ;  /* 0x0000001014107210 */ /* 0x040fe20007f3e0ff */
[----:B------:R-:W-:Y:S01]  /*1610*/  IMAD.WIDE R10, R11, 0x40, R8 ;  /* 0x000000400b0a7825 */ /* 0x000fe200078e0208 */
[----:B------:R-:W-:-:S02]  /*1620*/  IADD3 R18, P2, R20, R18, RZ ;  /* 0x0000001214127210 */ /* 0x000fc40007f5e0ff */
[--C-:B------:R-:W-:Y:S01]  /*1630*/  LOP3.LUT R24, R17, 0x18, R20.reuse, 0xf8, !PT ;  /* 0x0000001811187812 */ /* 0x100fe200078ef814 */
[----:B------:R-:W-:Y:S01]  /*1640*/  IMAD R153, R160, 0x8, R19 ;  /* 0x00000008a0997824 */ /* 0x000fe200078e0213 */
[----:B------:R-:W-:Y:S02]  /*1650*/  IADD3 R14, P0, R20, R14, RZ ;  /* 0x0000000e140e7210 */ /* 0x000fe40007f1e0ff */
[----:B------:R-:W-:Y:S02]  /*1660*/  SHF.R.S32.HI R20, RZ, 0x1f, R20 ;  /* 0x0000001fff147819 */ /* 0x000fe40000011414 */
[----:B------:R-:W-:Y:S02]  /*1670*/  SHF.R.U32.HI R17, RZ, 0x3, R17 ;  /* 0x00000003ff117819 */ /* 0x000fe40000011611 */
[----:B------:R-:W-:Y:S01]  /*1680*/  LEA.HI R5, R5, R22, RZ, 0x4 ;  /* 0x0000001605057211 */ /* 0x000fe200078f20ff */
[----:B------:R-:W-:Y:S01]  /*1690*/  IMAD.X R19, R20, 0x1, R4, P2 ;  /* 0x0000000114137824 */ /* 0x000fe200010e0604 */
[----:B------:R-:W-:Y:S01]  /*16a0*/  LOP3.LUT R24, R24, R17, RZ, 0x3c, !PT ;  /* 0x0000001118187212 */ /* 0x000fe200078e3cff */
[----:B------:R-:W-:Y:S01]  /*16b0*/  IMAD.X R15, R20, 0x1, R15, P0 ;  /* 0x00000001140f7824 */ /* 0x000fe200000e060f */
[----:B------:R-:W-:Y:S01]  /*16c0*/  IADD3 R4, P0, R8, R7, RZ ;  /* 0x0000000708047210 */ /* 0x000fe20007f1e0ff */
[----:B------:R-:W-:Y:S01]  /*16d0*/  IMAD.X R17, R20, 0x1, R13, P1 ;  /* 0x0000000114117824 */ /* 0x000fe200008e060d */
[----:B------:R-:W-:Y:S01]  /*16e0*/  SHF.R.S32.HI R13, RZ, 0x1f, R12 ;  /* 0x0000001fff0d7819 */ /* 0x000fe2000001140c */
[C---:B------:R-:W-:Y:S01]  /*16f0*/  IMAD.WIDE.U32 R18, R8.reuse, c[0x0][0x198], R18 ;  /* 0x0000660008127a25 */ /* 0x040fe200078e0012 */
[----:B------:R-:W-:-:S02]  /*1700*/  IADD3 R7, R8, 0x20, RZ ;  /* 0x0000002008077810 */ /* 0x000fc40007ffe0ff */
[-C--:B------:R-:W-:Y:S01]  /*1710*/  ISETP.GE.AND P2, PT, R8, R144.reuse, PT ;  /* 0x000000900800720c */ /* 0x080fe20003f46270 */
[----:B------:R-:W-:Y:S01]  /*1720*/  IMAD.X R3, R9, 0x1, R3, P0 ;  /* 0x0000000109037824 */ /* 0x000fe200000e0603 */
[----:B------:R-:W-:Y:S01]  /*1730*/  ISETP.GE.AND P4, PT, R7, R144, PT ;  /* 0x000000900700720c */ /* 0x000fe20003f86270 */
[----:B------:R-:W-:Y:S01]  /*1740*/  IMAD R9, R9, c[0x0][0x198], RZ ;  /* 0x0000660009097a24 */ /* 0x000fe200078e02ff */
[----:B------:R-:W-:Y:S01]  /*1750*/  LEA.HI R152, R2, R145, RZ, 0x1 ;  /* 0x0000009102987211 */ /* 0x000fe200078f08ff */
[----:B------:R-:W-:Y:S02]  /*1760*/  IMAD R13, R13, c[0x0][0x1a8], RZ ;  /* 0x00006a000d0d7a24 */ /* 0x000fe400078e02ff */
[----:B------:R-:W-:Y:S01]  /*1770*/  IMAD R9, R8, c[0x0][0x19c], R9 ;  /* 0x0000670008097a24 */ /* 0x000fe200078e0209 */
[----:B------:R-:W-:Y:S01]  /*1780*/  LOP3.LUT R152, R152, 0xfffffffe, RZ, 0xc0, !PT ;  /* 0xfffffffe98987812 */ /* 0x000fe200078ec0ff */
[C---:B------:R-:W-:Y:S02]  /*1790*/  IMAD R13, R12.reuse, c[0x0][0x1ac], R13 ;  /* 0x00006b000c0d7a24 */ /* 0x040fe400078e020d */
[----:B------:R-:W-:-:S04]  /*17a0*/  IMAD.WIDE.U32 R20, R12, c[0x0][0x1a8], R14 ;  /* 0x00006a000c147a25 */ /* 0x000fc800078e000e */
[----:B------:R-:W-:Y:S01]  /*17b0*/  IMAD.IADD R41, R19, 0x1, R9 ;  /* 0x0000000113297824 */ /* 0x000fe200078e0209 */
[----:B------:R-:W-:Y:S01]  /*17c0*/  @!P4 IADD3 R12, P0, R10, 0x20, RZ ;  /* 0x000000200a0cc810 */ /* 0x000fe20007f1e0ff */
[----:B------:R-:W-:-:S04]  /*17d0*/  IMAD.WIDE.U32 R16, R6, c[0x0][0x1b8], R16 ;  /* 0x00006e0006107a25 */ /* 0x000fc800078e0010 */
        /* <DEDUP_REMOVED lines=8> */
[----:B------:R-:W-:Y:S02]  /*1860*/  @!P2 IMAD.IADD R3, R19, 0x1, R6 ;  /* 0x000000011303a824 */ /* 0x000fe400078e0206 */
[----:B------:R-:W-:Y:S02]  /*1870*/  @!P4 IMAD.X R9, RZ, RZ, R11, P0 ;  /* 0x000000ffff09c224 */ /* 0x000fe400000e060b */
[----:B------:R-:W-:Y:S01]  /*1880*/  IMAD.MOV.U32 R14, RZ, RZ, R16 ;  /* 0x000000ffff0e7224 */ /* 0x000fe200078e0010 */
[----:B------:R-:W-:Y:S01]  /*1890*/  @!P2 LEA R16, P0, R18, c[0x0][0x160], 0x1 ;  /* 0x000058001210aa11 */ /* 0x000fe200078008ff */
[----:B------:R-:W-:-:S02]  /*18a0*/  IMAD.IADD R6, R43, 0x1, -R0 ;  /* 0x000000012b067824 */ /* 0x000fc400078e0a00 */
[----:B------:R-:W-:Y:S01]  /*18b0*/  IMAD R147, R4, c[0x0][0x1a4], R147 ;  /* 0x0000690004937a24 */ /* 0x000fe200078e0293 */
[----:B------:R-:W-:Y:S01]  /*18c0*/  @!P2 LEA.HI.X R17, R18, c[0x0][0x164], R3, 0x1, P0 ;  /* 0x000059001211aa11 */ /* 0x000fe200000f0c03 */
[----:B------:R-:W-:Y:S01]  /*18d0*/  IMAD.WIDE.U32 R14, R4, c[0x0][0x1a0], R14 ;  /* 0x00006800040e7a25 */ /* 0x000fe200078e000e */
[-C--:B------:R-:W-:Y:S02]  /*18e0*/  ISETP.GE.AND P1, PT, R7, R6.reuse, PT ;  /* 0x000000060700720c */ /* 0x080fe40003f26270 */
[----:B------:R-:W-:Y:S01]  /*18f0*/  ISETP.GE.AND P5, PT, R8, R6, PT ;  /* 0x000000060800720c */ /* 0x000fe20003fa6270 */
[----:B------:R-:W-:Y:S01]  /*1900*/  @!P4 IMAD R9, R9, c[0x0][0x190], RZ ;  /* 0x000064000909ca24 */ /* 0x000fe200078e02ff */
[----:B------:R-:W-:Y:S01]  /*1910*/  LEA R148, P0, R14, c[0x0][0x170], 0x1 ;  /* 0x00005c000e947a11 */ /* 0x000fe200078008ff */
[----:B------:R-:W-:Y:S02]  /*1920*/  @!P4 IMAD.MOV.U32 R10, RZ, RZ, R20 ;  /* 0x000000ffff0ac224 */ /* 0x000fe400078e0014 */
[----:B------:R-:W-:-:S02]  /*1930*/  @!P4 IMAD.MOV.U32 R11, RZ, RZ, R21 ;  /* 0x000000ffff0bc224 */ /* 0x000fc400078e0015 */
[----:B------:R-:W-:Y:S02]  /*1940*/  IMAD.U32 R153, R153, 0x20, R24 ;  /* 0x0000002099997824 */ /* 0x000fe400078e0018 */
[----:B------:R-:W-:Y:S02]  /*1950*/  IMAD.IADD R147, R15, 0x1, R147 ;  /* 0x000000010f937824 */ /* 0x000fe400078e0293 */
[C---:B------:R-:W-:Y:S02]  /*1960*/  @!P4 IMAD R9, R12.reuse, c[0x0][0x194], R9 ;  /* 0x000065000c09ca24 */ /* 0x040fe400078e0209 */
[----:B------:R-:W-:Y:S01]  /*1970*/  @!P4 IMAD.WIDE.U32 R12, R12, c[0x0][0x190], R10 ;  /* 0x000064000c0cca25 */ /* 0x000fe200078e000a */
[----:B------:R-:W-:Y:S02]  /*1980*/  IADD3 R11, R8, 0x40, RZ ;  /* 0x00000040080b7810 */ /* 0x000fe40007ffe0ff */
[----:B------:R-:W-:Y:S01]  /*1990*/  LEA.HI.X R147, R14, c[0x0][0x174], R147, 0x1, P0 ;  /* 0x00005d000e937a11 */ /* 0x000fe200000f0c93 */
[----:B------:R-:W-:Y:S01]  /*19a0*/  IMAD.SHL.U32 R153, R153, 0x2, RZ ;  /* 0x0000000299997824 */ /* 0x000fe200078e00ff */
[----:B------:R-:W-:Y:S01]  /*19b0*/  ISETP.GE.AND P0, PT, R11, R6, PT ;  /* 0x000000060b00720c */ /* 0x000fe20003f06270 */
[----:B------:R-:W-:Y:S01]  /*19c0*/  IMAD.MOV.U32 R3, RZ, RZ, c[0x0][0x198] ;  /* 0x00006600ff037624 */ /* 0x000fe200078e00ff */
[C---:B------:R-:W-:Y:S01]  /*19d0*/  @!P4 LEA R18, P3, R12.reuse, c[0x0][0x160], 0x1 ;  /* 0x000058000c12ca11 */ /* 0x040fe200078608ff */
[----:B------:R-:W-:Y:S01]  /*19e0*/  @!P4 IMAD.IADD R9, R13, 0x1, R9 ;  /* 0x000000010d09c824 */ /* 0x000fe200078e0209 */
[----:B------:R-:W-:Y:S01]  /*19f0*/  @!PT LDS RZ, [RZ] ;  /* 0x00000000fffff984 */ /* 0x000fe20000000800 */
[----:B------:R-:W-:Y:S01]  /*1a00*/  @!PT LDS RZ, [RZ] ;  /* 0x00000000fffff984 */ /* 0x000fe20000000800 */
[----:B------:R-:W-:Y:S01]  /*1a10*/  @!PT LDS RZ, [RZ] ;  /* 0x00000000fffff984 */ /* 0x000fe20000000800 */
[----:B------:R1:W-:Y:S01]  /*1a20*/  @!P2 LDGSTS.E.BYPASS.LTC128B.128 [R153], [R16.64] ;  /* 0x000000001099afae */ /* 0x0003e2000b901d4c */
[----:B------:R-:W-:Y:S01]  /*1a30*/  IMAD.MOV.U32 R4, RZ, RZ, c[0x0][0x19c] ;  /* 0x00006700ff047624 */ /* 0x000fe200078e00ff */
[C---:B------:R-:W-:Y:S01]  /*1a40*/  @!P1 LEA R13, P2, R3.reuse, R42, 0x5 ;  /* 0x0000002a030d9211 */ /* 0x040fe200078428ff */
[----:B------:R-:W-:Y:S01]  /*1a50*/  IMAD.WIDE.U32 R14, R3, 0x40, RZ ;  /* 0x00000040030e7825 */ /* 0x000fe200078e00ff */
[----:B------:R-:W-:-:S02]  /*1a60*/  @!P4 LEA.HI.X R19, R12, c[0x0][0x164], R9, 0x1, P3 ;  /* 0x000059000c13ca11 */ /* 0x000fc400018f0c09 */
[----:B------:R-:W-:Y:S01]  /*1a70*/  @!P1 LEA.HI.X R12, R3, R41, R4, 0x5, P2 ;  /* 0x00000029030c9211 */ /* 0x000fe200010f2c04 */
[----:B------:R-:W-:Y:S02]  /*1a80*/  IMAD.SHL.U32 R10, R4, 0x40, RZ ;  /* 0x00000040040a7824 */ /* 0x000fe400078e00ff */
[----:B------:R-:W-:Y:S01]  /*1a90*/  @!P0 IADD3 R9, P2, R42, R14, RZ ;  /* 0x0000000e2a098210 */ /* 0x000fe20007f5e0ff */
[----:B------:R2:W-:Y:S01]  /*1aa0*/  @!P4 LDGSTS.E.BYPASS.LTC128B.128 [R153+0x800], [R18.64] ;  /* 0x008000001299cfae */ /* 0x0005e2000b901d4c */
[----:B------:R-:W-:Y:S02]  /*1ab0*/  IMAD.IADD R152, R145, 0x1, -R152 ;  /* 0x0000000191987824 */ /* 0x000fe400078e0a98 */
[----:B------:R-:W-:Y:S01]  /*1ac0*/  @!P0 IADD3.X R10, R41, R15, R10, P2, !PT ;  /* 0x0000000f290a8210 */ /* 0x000fe200017fe40a */
[----:B------:R-:W-:Y:S01]  /*1ad0*/  IMAD.MOV.U32 R21, RZ, RZ, c[0x0][0x1a0] ;  /* 0x00006800ff157624 */ /* 0x000fe200078e00ff */
[----:B------:R-:W-:Y:S02]  /*1ae0*/  @!P0 LEA R14, P4, R9, c[0x0][0x168], 0x1 ;  /* 0x00005a00090e8a11 */ /* 0x000fe400078808ff */
[----:B------:R-:W-:-:S02]  /*1af0*/  ISETP.GE.AND P2, PT, R11, R6, PT ;  /* 0x000000060b00720c */ /* 0x000fc40003f46270 */
[----:B------:R-:W-:Y:S02]  /*1b00*/  @!P0 LEA.HI.X R15, R9, c[0x0][0x16c], R10, 0x1, P4 ;  /* 0x00005b00090f8a11 */ /* 0x000fe400020f0c0a */
[C---:B------:R-:W-:Y:S02]  /*1b10*/  IADD3 R9, R8.reuse, 0x60, RZ ;  /* 0x0000006008097810 */ /* 0x040fe40007ffe0ff */
[----:B------:R-:W-:Y:S02]  /*1b20*/  ISETP.GE.AND P4, PT, R8, R6, PT ;  /* 0x000000060800720c */ /* 0x000fe40003f86270 */
[----:B-1----:R-:W-:-:S04]  /*1b30*/  @!P1 LEA R16, P3, R13, c[0x0][0x168], 0x1 ;  /* 0x00005a000d109a11 */ /* 0x002fc800078608ff */
[----:B------:R-:W-:Y:S02]  /*1b40*/  @!P1 LEA.HI.X R17, R13, c[0x0][0x16c], R12, 0x1, P3 ;  /* 0x00005b000d119a11 */ /* 0x000fe400018f0c0c */
[----:B------:R-:W-:-:S04]  /*1b50*/  @!P5 LEA R12, P3, R42, c[0x0][0x168], 0x1 ;  /* 0x00005a002a0cda11 */ /* 0x000fc800078608ff */
[----:B------:R-:W-:Y:S02]  /*1b60*/  @!P5 LEA.HI.X R13, R42, c[0x0][0x16c], R41, 0x1, P3 ;  /* 0x00005b002a0dda11 */ /* 0x000fe400018f0c29 */
[-C--:B------:R-:W-:Y:S02]  /*1b70*/  ISETP.GE.AND P3, PT, R7, R6.reuse, PT ;  /* 0x000000060700720c */ /* 0x080fe40003f66270 */
[----:B------:R-:W-:Y:S01]  /*1b80*/  LOP3.LUT R7, R5, 0xfffffff0, RZ, 0xc0, !PT ;  /* 0xfffffff005077812 */ /* 0x000fe200078ec0ff */
[----:B------:R1:W-:Y:S01]  /*1b90*/  @!P5 LDGSTS.E.BYPASS.LTC128B.128 [R153+0x1000], [R12.64] ;  /* 0x010000000c99dfae */ /* 0x0003e2000b901d4c */
[----:B------:R-:W-:Y:S02]  /*1ba0*/  SHF.R.S32.HI R5, RZ, 0x4, R5 ;  /* 0x00000004ff057819 */ /* 0x000fe40000011405 */
[-C--:B------:R-:W-:Y:S01]  /*1bb0*/  ISETP.GE.AND P5, PT, R9, R6.reuse, PT ;  /* 0x000000060900720c */ /* 0x080fe20003fa6270 */
[----:B------:R-:W-:Y:S01]  /*1bc0*/  IMAD.IADD R20, R22, 0x1, -R7 ;  /* 0x0000000116147824 */ /* 0x000fe200078e0a07 */
[----:B------:R-:W-:Y:S01]  /*1bd0*/  LEA.HI R8, R5, R5, RZ, 0x1 ;  /* 0x0000000505087211 */ /* 0x000fe200078f08ff */
[----:B------:R2:W-:Y:S01]  /*1be0*/  @!P1 LDGSTS.E.BYPASS.LTC128B.128 [R153+0x1800], [R16.64] ;  /* 0x0180000010999fae */ /* 0x0005e2000b901d4c */
[----:B------:R-:W-:-:S02]  /*1bf0*/  ISETP.GE.AND P1, PT, R9, R6, PT ;  /* 0x000000060900720c */ /* 0x000fc40003f26270 */
[----:B------:R-:W-:Y:S01]  /*1c00*/  LOP3.LUT R8, R8, 0xfffffffe, RZ, 0xc0, !PT ;  /* 0xfffffffe08087812 */ /* 0x000fe200078ec0ff */
[----:B------:R3:W-:Y:S01]  /*1c10*/  @!P0 LDGSTS.E.BYPASS.LTC128B.128 [R153+0x2000], [R14.64] ;  /* 0x020000000e998fae */ /* 0x0007e2000b901d4c */
[-C--:B------:R-:W-:Y:S02]  /*1c20*/  LEA.HI R7, R20, R20.reuse, RZ, 0x1 ;  /* 0x0000001414077211 */ /* 0x080fe400078f08ff */
[----:B------:R-:W-:Y:S01]  /*1c30*/  SHF.R.S32.HI R11, RZ, 0x1f, R20 ;  /* 0x0000001fff0b7819 */ /* 0x000fe20000011414 */
[----:B------:R-:W-:Y:S01]  /*1c40*/  IMAD.IADD R141, R5, 0x1, -R8 ;  /* 0x00000001058d7824 */ /* 0x000fe200078e0a08 */
[----:B------:R-:W-:Y:S02]  /*1c50*/  LOP3.LUT R9, R7, 0x7fffffe, RZ, 0xc0, !PT ;  /* 0x07fffffe07097812 */ /* 0x000fe400078ec0ff */
[----:B------:R-:W-:Y:S02]  /*1c60*/  LOP3.LUT R5, R2, 0xfffffff8, RZ, 0xc0, !PT ;  /* 0xfffffff802057812 */ /* 0x000fe400078ec0ff */
[----:B------:R-:W-:Y:S01]  /*1c70*/  LEA.HI R6, R11, R20, RZ, 0x3 ;  /* 0x000000140b067211 */ /* 0x000fe200078f18ff */
[----:B------:R-:W-:Y:S01]  /*1c80*/  IMAD.IADD R20, R20, 0x1, -R9 ;  /* 0x0000000114147824 */ /* 0x000fe200078e0a09 */
[----:B------:R-:W-:Y:S01]  /*1c90*/  SHF.R.S32.HI R8, RZ, 0x1, R7 ;  /* 0x00000001ff087819 */ /* 0x000fe20000011407 */
[----:B------:R-:W-:Y:S01]  /*1ca0*/  IMAD.IADD R9, R22, 0x1, -R5 ;  /* 0x0000000116097824 */ /* 0x000fe200078e0a05 */
[----:B------:R-:W-:Y:S01]  /*1cb0*/  SHF.R.S32.HI R7, RZ, 0x1f, R7 ;  /* 0x0000001fff077819 */ /* 0x000fe20000011407 */
[----:B------:R-:W-:-:S02]  /*1cc0*/  @!P5 IMAD.MOV.U32 R5, RZ, RZ, R41 ;  /* 0x000000ffff05d224 */ /* 0x000fc400078e0029 */
[----:B------:R-:W-:Y:S01]  /*1cd0*/  @!P1 IMAD.MOV.U32 R149, RZ, RZ, R147 ;  /* 0x000000ffff959224 */ /* 0x000fe200078e0093 */
[----:B------:R-:W-:Y:S01]  /*1ce0*/  LEA.HI R150, R9, R9, RZ, 0x1 ;  /* 0x0000000909967211 */ /* 0x000fe200078f08ff */
[----:B-1----:R-:W-:Y:S01]  /*1cf0*/  @!P5 IMAD R13, R4, 0x60, RZ ;  /* 0x00000060040dd824 */ /* 0x002fe200078e02ff */
[----:B------:R-:W-:Y:S01]  /*1d00*/  LEA.HI R7, R7, R8, RZ, 0x2 ;  /* 0x0000000807077211 */ /* 0x000fe200078f10ff */
[----:B------:R-:W-:Y:S01]  /*1d10*/  @!P5 IMAD.MOV.U32 R4, RZ, RZ, R42 ;  /* 0x000000ffff04d224 */ /* 0x000fe200078e002a */
[----:B------:R-:W-:Y:S02]  /*1d20*/  SHF.R.S32.HI R154, RZ, 0x1, R150 ;  /* 0x00000001ff9a7819 */ /* 0x000fe40000011496 */
[----:B------:R-:W-:Y:S01]  /*1d30*/  LOP3.LUT R7, R7, 0xfffffffc, RZ, 0xc0, !PT ;  /* 0xfffffffc07077812 */ /* 0x000fe200078ec0ff */
[----:B------:R-:W-:Y:S01]  /*1d40*/  @!P5 IMAD.WIDE.U32 R10, R3, 0x60, R4 ;  /* 0x00000060030ad825 */ /* 0x000fe200078e0004 */
[----:B------:R-:W-:-:S03]  /*1d50*/  LOP3.LUT R150, R150, 0xfffffffe, RZ, 0xc0, !PT ;  /* 0xfffffffe96967812 */ /* 0x000fc600078ec0ff */
[----:B------:R-:W-:Y:S01]  /*1d60*/  @!P5 IMAD.IADD R2, R11, 0x1, R13 ;  /* 0x000000010b02d824 */ /* 0x000fe200078e020d */
[----:B------:R-:W-:Y:S01]  /*1d70*/  @!P5 LEA R12, P0, R10, c[0x0][0x168], 0x1 ;  /* 0x00005a000a0cda11 */ /* 0x000fe200078008ff */
[----:B------:R-:W-:Y:S02]  /*1d80*/  IMAD.SHL.U32 R5, R154, 0x40, RZ ;  /* 0x000000409a057824 */ /* 0x000fe400078e00ff */
[----:B------:R-:W-:Y:S01]  /*1d90*/  IMAD.SHL.U32 R4, R152, 0x8, RZ ;  /* 0x0000000898047824 */ /* 0x000fe200078e00ff */
[----:B------:R-:W-:Y:S01]  /*1da0*/  @!P5 LEA.HI.X R13, R10, c[0x0][0x16c], R2, 0x1, P0 ;  /* 0x00005b000a0dda11 */ /* 0x000fe200000f0c02 */
[----:B------:R-:W-:Y:S01]  /*1db0*/  IMAD.IADD R2, R8, 0x1, -R7 ;  /* 0x0000000108027824 */ /* 0x000fe200078e0a07 */
[----:B------:R-:W-:Y:S01]  /*1dc0*/  LOP3.LUT R5, R5, 0xc0, RZ, 0xc0, !PT ;  /* 0x000000c005057812 */ /* 0x000fe200078ec0ff */
[----:B------:R-:W-:Y:S02]  /*1dd0*/  IMAD.SHL.U32 R7, R6, 0x20, RZ ;  /* 0x0000002006077824 */ /* 0x000fe400078e00ff */
[----:B------:R1:W-:Y:S01]  /*1de0*/  @!P5 LDGSTS.E.BYPASS.LTC128B.128 [R153+0x2800], [R12.64] ;  /* 0x028000000c99dfae */ /* 0x0003e2000b901d4c */
[----:B------:R-:W-:Y:S01]  /*1df0*/  LOP3.LUT R4, R5, 0x8, R4, 0xf8, !PT ;  /* 0x0000000805047812 */ /* 0x000fe200078ef804 */
[----:B------:R-:W-:Y:S01]  /*1e00*/  IMAD.SHL.U32 R6, R2, 0x40, RZ ;  /* 0x0000004002067824 */ /* 0x000fe200078e00ff */
[----:B------:R-:W-:Y:S01]  /*1e10*/  SHF.R.U32.HI R5, RZ, 0x3, R5 ;  /* 0x00000003ff057819 */ /* 0x000fe20000011605 */
[----:B------:R-:W0:Y:S01]  /*1e20*/  LDGDEPBAR ;  /* 0x00000000000079af */ /* 0x000e220000000000 */
[----:B------:R-:W-:Y:S01]  /*1e30*/  IMAD.IADD R150, R9, 0x1, -R150 ;  /* 0x0000000109967824 */ /* 0x000fe200078e0a96 */
[----:B------:R-:W-:Y:S01]  /*1e40*/  LOP3.LUT R7, R7, 0xffffff00, RZ, 0xc0, !PT ;  /* 0xffffff0007077812 */ /* 0x000fe200078ec0ff */
[----:B------:R-:W-:Y:S01]  /*1e50*/  @!P1 IMAD.MOV.U32 R9, RZ, RZ, c[0x0][0x1a4] ;  /* 0x00006900ff099624 */ /* 0x000fe200078e00ff */
[----:B------:R-:W-:Y:S01]  /*1e60*/  LOP3.LUT R8, R4, R5, RZ, 0x3c, !PT ;  /* 0x0000000504087212 */ /* 0x000fe200078e3cff */
[----:B------:R-:W-:Y:S01]  /*1e70*/  IMAD.SHL.U32 R11, R141, 0x8, RZ ;  /* 0x000000088d0b7824 */ /* 0x000fe200078e00ff */
[----:B------:R-:W-:Y:S01]  /*1e80*/  LOP3.LUT R6, R6, 0xc0, RZ, 0xc0, !PT ;  /* 0x000000c006067812 */ /* 0x000fe200078ec0ff */
[----:B------:R-:W-:-:S02]  /*1e90*/  IMAD.MOV.U32 R10, RZ, RZ, 0x5 ;  /* 0x00000005ff0a7424 */ /* 0x000fc400078e00ff */
[----:B------:R-:W-:Y:S01]  /*1ea0*/  IMAD.SHL.U32 R5, R21, 0x20, RZ ;  /* 0x0000002015057824 */ /* 0x000fe200078e00ff */
[----:B------:R-:W-:Y:S01]  /*1eb0*/  LOP3.LUT R11, R6, 0x8, R11, 0xf8, !PT ;  /* 0x00000008060b7812 */ /* 0x000fe200078ef80b */
[----:B------:R-:W-:Y:S01]  /*1ec0*/  @!P1 IMAD R9, R9, 0xc0, RZ ;  /* 0x000000c009099824 */ /* 0x000fe200078e02ff */
[----:B------:R-:W-:Y:S01]  /*1ed0*/  SHF.L.U64.HI R4, R21, R10, c[0x0][0x1a4] ;  /* 0x0000690015047619 */ /* 0x000fe2000001020a */
[----:B------:R-:W-:Y:S01]  /*1ee0*/  IMAD R141, R141, 0x8, R150 ;  /* 0x000000088d8d7824 */ /* 0x000fe200078e0296 */
[----:B------:R-:W-:Y:S01]  /*1ef0*/  SHF.R.U32.HI R6, RZ, 0x3, R6 ;  /* 0x00000003ff067819 */ /* 0x000fe20000011606 */
[----:B------:R-:W-:Y:S01]  /*1f00*/  IMAD R139, R20, 0x20, R7 ;  /* 0x00000020148b7824 */ /* 0x000fe200078e0207 */
[----:B------:R-:W-:Y:S01]  /*1f10*/  @!P3 LEA R10, P0, R5, R148, 0x1 ;  /* 0x00000094050ab211 */ /* 0x000fe200078008ff */
[----:B------:R-:W-:Y:S01]  /*1f20*/  IMAD.U32 R141, R141, 0x20, R8 ;  /* 0x000000208d8d7824 */ /* 0x000fe200078e0008 */
[----:B------:R-:W-:Y:S02]  /*1f30*/  LOP3.LUT R6, R11, R6, RZ, 0x3c, !PT ;  /* 0x000000060b067212 */ /* 0x000fe400078e3cff */
[----:B------:R-:W-:Y:S01]  /*1f40*/  @!P3 LEA.HI.X R11, R5, R147, R4, 0x1, P0 ;  /* 0x00000093050bb211 */ /* 0x000fe200000f0c04 */
[----:B------:R-:W-:-:S02]  /*1f50*/  @!P2 IMAD.MOV.U32 R4, RZ, RZ, c[0x0][0x1a4] ;  /* 0x00006900ff04a624 */ /* 0x000fc400078e00ff */
[----:B-1----:R-:W-:Y:S01]  /*1f60*/  @!P1 IMAD.WIDE.U32 R12, R21, 0xc0, R148 ;  /* 0x000000c0150c9825 */ /* 0x002fe200078e0094 */
[----:B------:R-:W-:-:S04]  /*1f70*/  DEPBAR.LE SB0, 0x0 ;  /* 0x000080000000791a */ /* 0x000fc80000000000 */
[----:B------:R-:W-:Y:S01]  /*1f80*/  BAR.SYNC.DEFER_BLOCKING 0x0 ;  /* 0x0000000000007b1d */ /* 0x000fe20000010000 */
[----:B------:R-:W-:Y:S02]  /*1f90*/  @!P1 IMAD.IADD R9, R13, 0x1, R9 ;  /* 0x000000010d099824 */ /* 0x000fe400078e0209 */
[----:B------:R-:W-:Y:S02]  /*1fa0*/  IMAD R13, R160, 0x200, R7 ;  /* 0x00000200a00d7824 */ /* 0x000fe400078e0207 */
[----:B------:R-:W-:Y:S01]  /*1fb0*/  @!P1 IMAD.MOV.U32 R8, RZ, RZ, R12 ;  /* 0x000000ffff089224 */ /* 0x000fe200078e000c */
[C---:B------:R-:W-:Y:S01]  /*1fc0*/  @!P2 LEA R12, P0, R21.reuse, R148, 0x7 ;  /* 0x00000094150ca211 */ /* 0x040fe200078038ff */
[----:B------:R-:W-:Y:S02]  /*1fd0*/  IMAD R13, R20, 0x20, R13 ;  /* 0x00000020140d7824 */ /* 0x000fe400078e020d */
[----:B------:R-:W-:Y:S02]  /*1fe0*/  @!P4 IMAD.MOV.U32 R149, RZ, RZ, R147 ;  /* 0x000000ffff95c224 */ /* 0x000fe400078e0093 */
[----:B------:R-:W-:Y:S01]  /*1ff0*/  IMAD.IADD R143, R6, 0x1, R13 ;  /* 0x00000001068f7824 */ /* 0x000fe200078e020d */
[----:B------:R-:W-:Y:S01]  /*2000*/  @!P2 LEA.HI.X R13, R21, R147, R4, 0x7, P0 ;  /* 0x00000093150da211 */ /* 0x000fe200000f3c04 */
[----:B------:R-:W-:Y:S01]  /*2010*/  IMAD.SHL.U32 R141, R141, 0x2, RZ ;  /* 0x000000028d8d7824 */ /* 0x000fe200078e00ff */
[----:B------:R-:W-:Y:S01]  /*2020*/  LOP3.LUT P0, RZ, R154, 0x2, RZ, 0xc0, !PT ;  /* 0x000000029aff7812 */ /* 0x000fe2000780c0ff */
[----:B------:R-:W-:-:S02]  /*2030*/  IMAD.SHL.U32 R143, R143, 0x2, RZ ;  /* 0x000000028f8f7824 */ /* 0x000fc400078e00ff */
[----:B------:R-:W-:Y:S01]  /*2040*/  IMAD.MOV.U32 R4, RZ, RZ, 0x10 ;  /* 0x00000010ff047424 */ /* 0x000fe200078e00ff */
[----:B------:R-:W-:Y:S01]  /*2050*/  IADD3 R140, R141, 0x1020, RZ ;  /* 0x000010208d8c7810 */ /* 0x000fe20007ffe0ff */
[----:B------:R-:W-:Y:S01]  /*2060*/  IMAD.IADD R139, R6, 0x1, R139 ;  /* 0x00000001068b7824 */ /* 0x000fe200078e028b */
        /* <DEDUP_REMOVED lines=22> */
[----:B------:R-:W-:-:S02]  /*21d0*/  LOP3.LUT P1, RZ, R2, 0x2, RZ, 0xc0, !PT ;  /* 0x0000000202ff7812 */ /* 0x000fc4000782c0ff */
[----:B------:R-:W-:Y:S01]  /*21e0*/  IADD3 R2, R141, 0x1000, RZ ;  /* 0x000010008d027810 */ /* 0x000fe20007ffe0ff */
[----:B--2---:R-:W-:Y:S01]  /*21f0*/  LDSM.16.M88.4 R16, [R143] ;  /* 0x000000008f10783b */ /* 0x004fe20000000200 */
[----:B------:R-:W-:Y:S02]  /*2200*/  SEL R4, R4, 0xfffffff0, !P1 ;  /* 0xfffffff004047807 */ /* 0x000fe40004800000 */
[----:B------:R-:W-:Y:S01]  /*2210*/  @P0 IADD3 R140, R2, -0x20, RZ ;  /* 0xffffffe0028c0810 */ /* 0x000fe20007ffe0ff */
[----:B------:R-:W2:Y:S02]  /*2220*/  LDSM.16.M88.4 R24, [R141+0x1000] ;  /* 0x001000008d18783b */ /* 0x000ea40000000200 */
[----:B------:R-:W-:Y:S01]  /*2230*/  IMAD R142, R4, 0x2, R143 ;  /* 0x00000002048e7824 */ /* 0x000fe200078e028f */
[C---:B------:R-:W-:Y:S01]  /*2240*/  IADD3 R137, R140.reuse, 0x400, RZ ;  /* 0x000004008c897810 */ /* 0x040fe20007ffe0ff */
[----:B------:R-:W1:Y:S01]  /*2250*/  LDSM.16.M88.4 R32, [R141+0x1400] ;  /* 0x001400008d20783b */ /* 0x000e620000000200 */
[----:B------:R-:W-:-:S02]  /*2260*/  IADD3 R136, R140, 0x800, RZ ;  /* 0x000008008c887810 */ /* 0x000fc40007ffe0ff */
[C---:B------:R-:W-:Y:S01]  /*2270*/  IADD3 R135, R140.reuse, 0xc00, RZ ;  /* 0x00000c008c877810 */ /* 0x040fe20007ffe0ff */
[----:B------:R-:W-:Y:S01]  /*2280*/  LDSM.16.M88.4 R44, [R140+0x400] ;  /* 0x000400008c2c783b */ /* 0x000fe20000000200 */
[C---:B------:R-:W-:Y:S02]  /*2290*/  IADD3 R134, R140.reuse, 0x1000, RZ ;  /* 0x000010008c867810 */ /* 0x040fe40007ffe0ff */
[C---:B------:R-:W-:Y:S01]  /*22a0*/  IADD3 R133, R140.reuse, 0x1400, RZ ;  /* 0x000014008c857810 */ /* 0x040fe20007ffe0ff */
[----:B---3--:R-:W-:Y:S01]  /*22b0*/  LDSM.16.M88.4 R12, [R142] ;  /* 0x000000008e0c783b */ /* 0x008fe20000000200 */
[C---:B------:R-:W-:Y:S02]  /*22c0*/  IADD3 R132, R140.reuse, 0x1800, RZ ;  /* 0x000018008c847810 */ /* 0x040fe40007ffe0ff */
[----:B------:R-:W-:Y:S01]  /*22d0*/  IADD3 R86, R140, 0x1c00, RZ ;  /* 0x00001c008c567810 */ /* 0x000fe20007ffe0ff */
[----:B------:R-:W0:Y:S04]  /*22e0*/  LDGDEPBAR ;  /* 0x00000000000079af */ /* 0x000e280000000000 */
[----:B----4-:R-:W3:Y:S01]  /*22f0*/  LDSM.16.M88.4 R8, [R140] ;  /* 0x000000008c08783b */ /* 0x010ee20000000200 */
[C---:B--2---:R-:W-:Y:S08]  /*2300*/  HMMA.16816.F32.BF16 R36, R16.reuse, R24, RZ ;  /* 0x000000181024723c */ /* 0x044ff000000418ff */
[C---:B------:R-:W-:Y:S08]  /*2310*/  HMMA.16816.F32.BF16 R24, R16.reuse, R26, RZ ;  /* 0x0000001a1018723c */ /* 0x040ff000000418ff */
[----:B-1----:R-:W-:Y:S08]  /*2320*/  HMMA.16816.F32.BF16 R28, R16, R32, RZ ;  /* 0x00000020101c723c */ /* 0x002ff000000418ff */
[C---:B---3--:R-:W-:Y:S08]  /*2330*/  HMMA.16816.F32.BF16 R36, R12.reuse, R8, R36 ;  /* 0x000000080c24723c */ /* 0x048ff00000041824 */
[----:B------:R-:W-:Y:S01]  /*2340*/  HMMA.16816.F32.BF16 R24, R12, R10, R24 ;  /* 0x0000000a0c18723c */ /* 0x000fe20000041818 */
[----:B------:R-:W1:Y:S07]  /*2350*/  LDSM.16.M88.4 R8, [R141+0x1800] ;  /* 0x001800008d08783b */ /* 0x000e6e0000000200 */
[----:B------:R-:W-:Y:S08]  /*2360*/  HMMA.16816.F32.BF16 R32, R16, R34, RZ ;  /* 0x000000221020723c */ /* 0x000ff000000418ff */
[----:B------:R-:W-:Y:S01]  /*2370*/  FMUL.FTZ R5, R36, c[0x0][0x2ec] ;  /* 0x0000bb0024057a20 */ /* 0x000fe20000410000 */
[----:B------:R-:W-:Y:S01]  /*2380*/  HMMA.16816.F32.BF16 R28, R12, R44, R28 ;  /* 0x0000002c0c1c723c */ /* 0x000fe2000004181c */
[----:B------:R-:W-:-:S02]  /*2390*/  FMUL.FTZ R50, R37, c[0x0][0x2ec] ;  /* 0x0000bb0025327a20 */ /* 0x000fc40000410000 */
[----:B------:R-:W-:Y:S02]  /*23a0*/  FMUL.FTZ R2, R38, c[0x0][0x2ec] ;  /* 0x0000bb0026027a20 */ /* 0x000fe40000410000 */
[----:B------:R-:W-:Y:S01]  /*23b0*/  FMUL.FTZ R74, R39, c[0x0][0x2ec] ;  /* 0x0000bb00274a7a20 */ /* 0x000fe20000410000 */
[----:B------:R-:W-:Y:S01]  /*23c0*/  MUFU.TANH R5, R5 ;  /* 0x0000000500057308 */ /* 0x000fe20000002400 */
[----:B------:R-:W2:Y:S01]  /*23d0*/  LDSM.16.M88.4 R36, [R140+0x800] ;  /* 0x000800008c24783b */ /* 0x000ea20000000200 */
[----:B------:R-:W-:Y:S02]  /*23e0*/  FMUL.FTZ R24, R24, c[0x0][0x2ec] ;  /* 0x0000bb0018187a20 */ /* 0x000fe40000410000 */
[----:B------:R-:W-:Y:S02]  /*23f0*/  FMUL.FTZ R52, R25, c[0x0][0x2ec] ;  /* 0x0000bb0019347a20 */ /* 0x000fe40000410000 */
[----:B------:R-:W-:Y:S02]  /*2400*/  FMUL.FTZ R70, R26, c[0x0][0x2ec] ;  /* 0x0000bb001a467a20 */ /* 0x000fe40000410000 */
[----:B------:R3:W-:Y:S01]  /*2410*/  MUFU.TANH R54, R24 ;  /* 0x0000001800367308 */ /* 0x0007e20000002400 */
[----:B------:R-:W-:Y:S01]  /*2420*/  HMMA.16816.F32.BF16 R32, R12, R46, R32 ;  /* 0x0000002e0c20723c */ /* 0x000fe20000041820 */
[----:B------:R-:W-:-:S06]  /*2430*/  FMUL.FTZ R68, R27, c[0x0][0x2ec] ;  /* 0x0000bb001b447a20 */ /* 0x000fcc0000410000 */
[----:B------:R-:W4:Y:S01]  /*2440*/  MUFU.TANH R50, R50 ;  /* 0x0000003200327308 */ /* 0x000f220000002400 */
[C---:B-1----:R-:W-:Y:S01]  /*2450*/  HMMA.16816.F32.BF16 R44, R16.reuse, R8, RZ ;  /* 0x00000008102c723c */ /* 0x042fe200000418ff */
[----:B------:R-:W-:Y:S02]  /*2460*/  FMUL.FTZ R28, R28, c[0x0][0x2ec] ;  /* 0x0000bb001c1c7a20 */ /* 0x000fe40000410000 */
[----:B------:R-:W-:Y:S02]  /*2470*/  FMUL.FTZ R53, R29, c[0x0][0x2ec] ;  /* 0x0000bb001d357a20 */ /* 0x000fe40000410000 */
[----:B------:R-:W-:Y:S01]  /*2480*/  FMUL.FTZ R72, R30, c[0x0][0x2ec] ;  /* 0x0000bb001e487a20 */ /* 0x000fe20000410000 */
[----:B---3--:R-:W1:Y:S01]  /*2490*/  LDSM.16.M88.4 R24, [R141+0x1c00] ;  /* 0x001c00008d18783b */ /* 0x008e620000000200 */
[----:B------:R3:W-:Y:S01]  /*24a0*/  MUFU.TANH R55, R28 ;  /* 0x0000001c00377308 */ /* 0x0007e20000002400 */
[----:B------:R-:W-:Y:S01]  /*24b0*/  HMMA.16816.F32.BF16 R8, R16, R10, RZ ;  /* 0x0000000a1008723c */ /* 0x000fe200000418ff */
[----:B------:R-:W-:-:S07]  /*24c0*/  FMUL.FTZ R80, R31, c[0x0][0x2ec] ;  /* 0x0000bb001f507a20 */ /* 0x000fce0000410000 */
[----:B------:R-:W-:Y:S01]  /*24d0*/  FMUL.FTZ R32, R32, c[0x0][0x2ec] ;  /* 0x0000bb0020207a20 */ /* 0x000fe20000410000 */
[----:B------:R-:W1:Y:S01]  /*24e0*/  MUFU.TANH R74, R74 ;  /* 0x0000004a004a7308 */ /* 0x000e620000002400 */
[----:B------:R-:W-:Y:S02]  /*24f0*/  FMUL.FTZ R56, R33, c[0x0][0x2ec] ;  /* 0x0000bb0021387a20 */ /* 0x000fe40000410000 */
[----:B------:R-:W-:Y:S02]  /*2500*/  FMUL.FTZ R62, R34, c[0x0][0x2ec] ;  /* 0x0000bb00223e7a20 */ /* 0x000fe40000410000 */
[----:B------:R-:W-:Y:S01]  /*2510*/  FMUL.FTZ R64, R35, c[0x0][0x2ec] ;  /* 0x0000bb0023407a20 */ /* 0x000fe20000410000 */
[----:B---3--:R-:W3:Y:S01]  /*2520*/  LDSM.16.M88.4 R28, [R140+0xc00] ;  /* 0x000c00008c1c783b */ /* 0x008ee20000000200 */
[C---:B--2---:R-:W-:Y:S01]  /*2530*/  HMMA.16816.F32.BF16 R44, R12.reuse, R36, R44 ;  /* 0x000000240c2c723c */ /* 0x044fe2000004182c */
[----:B------:R2:W-:Y:S07]  /*2540*/  MUFU.TANH R57, R32 ;  /* 0x0000002000397308 */ /* 0x0005ee0000002400 */
[----:B------:R-:W-:Y:S01]  /*2550*/  HMMA.16816.F32.BF16 R8, R12, R38, R8 ;  /* 0x000000260c08723c */ /* 0x000fe20000041808 */
[----:B------:R-:W3:Y:S01]  /*2560*/  MUFU.TANH R70, R70 ;  /* 0x0000004600467308 */ /* 0x000ee20000002400 */
[----:B--2---:R-:W2:Y:S07]  /*2570*/  LDSM.16.M88.4 R32, [R141+0x2000] ;  /* 0x002000008d20783b */ /* 0x004eae0000000200 */
[----:B------:R-:W2:Y:S01]  /*2580*/  MUFU.TANH R52, R52 ;  /* 0x0000003400347308 */ /* 0x000ea20000002400 */
[----:B-1----:R-:W-:Y:S06]  /*2590*/  HMMA.16816.F32.BF16 R36, R16, R24, RZ ;  /* 0x000000181024723c */ /* 0x002fec00000418ff */
[----:B------:R-:W-:-:S02]  /*25a0*/  FMUL.FTZ R44, R44, c[0x0][0x2ec] ;  /* 0x0000bb002c2c7a20 */ /* 0x000fc40000410000 */
[----:B------:R-:W-:Y:S01]  /*25b0*/  FMUL.FTZ R59, R45, c[0x0][0x2ec] ;  /* 0x0000bb002d3b7a20 */ /* 0x000fe20000410000 */
[----:B------:R-:W1:Y:S01]  /*25c0*/  MUFU.TANH R68, R68 ;  /* 0x0000004400447308 */ /* 0x000e620000002400 */
[----:B------:R-:W-:Y:S01]  /*25d0*/  FMUL.FTZ R128, R46, c[0x0][0x2ec] ;  /* 0x0000bb002e807a20 */ /* 0x000fe20000410000 */
[----:B------:R-:W-:Y:S01]  /*25e0*/  HMMA.16816.F32.BF16 R24, R16, R26, RZ ;  /* 0x0000001a1018723c */ /* 0x000fe200000418ff */
[----:B------:R-:W-:Y:S02]  /*25f0*/  FMUL.FTZ R58, R47, c[0x0][0x2ec] ;  /* 0x0000bb002f3a7a20 */ /* 0x000fe40000410000 */
[----:B------:R-:W-:-:S03]  /*2600*/  FMUL.FTZ R8, R8, c[0x0][0x2ec] ;  /* 0x0000bb0008087a20 */ /* 0x000fc60000410000 */
[----:B------:R1:W-:Y:S01]  /*2610*/  MUFU.TANH R66, R44 ;  /* 0x0000002c00427308 */ /* 0x0003e20000002400 */
[----:B------:R-:W-:Y:S02]  /*2620*/  FMUL.FTZ R9, R9, c[0x0][0x2ec] ;  /* 0x0000bb0009097a20 */ /* 0x000fe40000410000 */
[----:B------:R-:W-:Y:S02]  /*2630*/  FMUL.FTZ R10, R10, c[0x0][0x2ec] ;  /* 0x0000bb000a0a7a20 */ /* 0x000fe40000410000 */
[----:B------:R-:W-:-:S03]  /*2640*/  FMUL.FTZ R88, R11, c[0x0][0x2ec] ;  /* 0x0000bb000b587a20 */ /* 0x000fc60000410000 */
[----:B------:R-:W-:Y:S01]  /*2650*/  MUFU.TANH R63, R8 ;  /* 0x00000008003f7308 */ /* 0x000fe20000002400 */
[C---:B---3--:R-:W-:Y:S01]  /*2660*/  HMMA.16816.F32.BF16 R36, R12.reuse, R28, R36 ;  /* 0x0000001c0c24723c */ /* 0x048fe20000041824 */
[----:B-1----:R-:W1:Y:S06]  /*2670*/  LDSM.16.M88.4 R44, [R140+0x1000] ;  /* 0x001000008c2c783b */ /* 0x002e6c0000000200 */
[----:B------:R-:W-:Y:S02]  /*2680*/  MUFU.TANH R60, R9 ;  /* 0x00000009003c7308 */ /* 0x000fe40000002400 */
[----:B------:R-:W-:Y:S06]  /*2690*/  HMMA.16816.F32.BF16 R24, R12, R30, R24 ;  /* 0x0000001e0c18723c */ /* 0x000fec0000041818 */
[----:B------:R3:W-:Y:S02]  /*26a0*/  MUFU.TANH R126, R10 ;  /* 0x0000000a007e7308 */ /* 0x0007e40000002400 */
[C---:B--2---:R-:W-:Y:S06]  /*26b0*/  HMMA.16816.F32.BF16 R28, R16.reuse, R32, RZ ;  /* 0x00000020101c723c */ /* 0x044fec00000418ff */
[----:B------:R-:W2:Y:S02]  /*26c0*/  MUFU.TANH R53, R53 ;  /* 0x0000003500357308 */ /* 0x000ea40000002400 */
[----:B------:R-:W-:Y:S01]  /*26d0*/  HMMA.16816.F32.BF16 R32, R16, R34, RZ ;  /* 0x000000221020723c */ /* 0x000fe200000418ff */
[----:B------:R-:W-:-:S02]  /*26e0*/  FMUL.FTZ R36, R36, c[0x0][0x2ec] ;  /* 0x0000bb0024247a20 */ /* 0x000fc40000410000 */
[----:B------:R-:W-:Y:S02]  /*26f0*/  FMUL.FTZ R37, R37, c[0x0][0x2ec] ;  /* 0x0000bb0025257a20 */ /* 0x000fe40000410000 */
[----:B------:R-:W-:Y:S01]  /*2700*/  FMUL.FTZ R38, R38, c[0x0][0x2ec] ;  /* 0x0000bb0026267a20 */ /* 0x000fe20000410000 */
[----:B---3--:R-:W3:Y:S01]  /*2710*/  LDSM.16.M88.4 R8, [R141+0x2400] ;  /* 0x002400008d08783b */ /* 0x008ee20000000200 */
[----:B------:R-:W-:Y:S01]  /*2720*/  MUFU.TANH R71, R36 ;  /* 0x0000002400477308 */ /* 0x000fe20000002400 */
[----:B------:R-:W-:Y:S01]  /*2730*/  FMUL.FTZ R67, R25, c[0x0][0x2ec] ;  /* 0x0000bb0019437a20 */ /* 0x000fe20000410000 */
[----:B------:R-:W-:Y:S01]  /*2740*/  LOP3.LUT R25, R51, 0xffffffe0, RZ, 0xc0, !PT ;  /* 0xffffffe033197812 */ /* 0x000fe200078ec0ff */
[----:B------:R-:W-:Y:S02]  /*2750*/  FMUL.FTZ R75, R24, c[0x0][0x2ec] ;  /* 0x0000bb00184b7a20 */ /* 0x000fe40000410000 */
[----:B------:R-:W-:Y:S02]  /*2760*/  FMUL.FTZ R124, R39, c[0x0][0x2ec] ;  /* 0x0000bb00277c7a20 */ /* 0x000fe40000410000 */
[----:B------:R-:W-:Y:S01]  /*2770*/  IMAD.IADD R25, R22, 0x1, -R25 ;  /* 0x0000000116197824 */ /* 0x000fe200078e0a19 */
[----:B------:R-:W-:Y:S01]  /*2780*/  MUFU.TANH R65, R37 ;  /* 0x0000002500417308 */ /* 0x000fe20000002400 */
[----:B------:R-:W-:-:S02]  /*2790*/  FMUL.FTZ R26, R26, c[0x0][0x2ec] ;  /* 0x0000bb001a1a7a20 */ /* 0x000fc40000410000 */
[----:B------:R-:W-:Y:S01]  /*27a0*/  FMUL.FTZ R104, R27, c[0x0][0x2ec] ;  /* 0x0000bb001b687a20 */ /* 0x000fe20000410000 */
[----:B------:R-:W-:Y:S01]  /*27b0*/  SHF.R.S32.HI R24, RZ, 0x1f, R25 ;  /* 0x0000001fff187819 */ /* 0x000fe20000011419 */
[C---:B-1----:R-:W-:Y:S03]  /*27c0*/  HMMA.16816.F32.BF16 R28, R12.reuse, R44, R28 ;  /* 0x0000002c0c1c723c */ /* 0x042fe6000004181c */
[----:B------:R-:W-:Y:S01]  /*27d0*/  LEA.HI R24, R24, R25, RZ, 0x2 ;  /* 0x0000001918187211 */ /* 0x000fe200078f10ff */
[----:B------:R1:W-:Y:S03]  /*27e0*/  MUFU.TANH R98, R38 ;  /* 0x0000002600627308 */ /* 0x0003e60000002400 */
[----:B------:R-:W-:Y:S01]  /*27f0*/  SHF.R.S32.HI R161, RZ, 0x2, R24 ;  /* 0x00000002ffa17819 */ /* 0x000fe20000011418 */
[----:B------:R-:W-:Y:S01]  /*2800*/  IMAD.SHL.U32 R45, R22, 0x2, RZ ;  /* 0x00000002162d7824 */ /* 0x000fe200078e00ff */
[----:B------:R-:W-:Y:S03]  /*2810*/  HMMA.16816.F32.BF16 R32, R12, R46, R32 ;  /* 0x0000002e0c20723c */ /* 0x000fe60000041820 */
[----:B------:R3:W-:Y:S01]  /*2820*/  MUFU.TANH R122, R26 ;  /* 0x0000001a007a7308 */ /* 0x0007e20000002400 */
[----:B------:R-:W-:-:S05]  /*2830*/  LOP3.LUT R45, R45, 0x6, RZ, 0xc0, !PT ;  /* 0x000000062d2d7812 */ /* 0x000fca00078ec0ff */
[----:B------:R-:W-:Y:S01]  /*2840*/  IMAD.IADD R22, R0, 0x1, R45 ;  /* 0x0000000100167824 */ /* 0x000fe200078e022d */
[----:B-1----:R-:W1:Y:S01]  /*2850*/  LDSM.16.M88.4 R36, [R140+0x1400] ;  /* 0x001400008c24783b */ /* 0x002e620000000200 */
[----:B------:R-:W1:Y:S03]  /*2860*/  MUFU.TANH R80, R80 ;  /* 0x0000005000507308 */ /* 0x000e660000002400 */
[----:B------:R-:W-:Y:S01]  /*2870*/  IADD3 R7, R22, 0x9, RZ ;  /* 0x0000000916077810 */ /* 0x000fe20007ffe0ff */
[----:B------:R-:W-:Y:S01]  /*2880*/  FMUL.FTZ R46, R28, c[0x0][0x2ec] ;  /* 0x0000bb001c2e7a20 */ /* 0x000fe20000410000 */
[----:B------:R-:W-:Y:S01]  /*2890*/  IADD3 R20, R22, 0x10, RZ ;  /* 0x0000001016147810 */ /* 0x000fe20007ffe0ff */
[----:B------:R-:W-:Y:S01]  /*28a0*/  IMAD R28, R160, 0x10, R49 ;  /* 0x00000010a01c7824 */ /* 0x000fe200078e0231 */
[----:B---3--:R-:W-:Y:S01]  /*28b0*/  HMMA.16816.F32.BF16 R24, R16, R8, RZ ;  /* 0x000000081018723c */ /* 0x008fe200000418ff */
[----:B------:R-:W-:Y:S01]  /*28c0*/  FMUL.FTZ R29, R29, c[0x0][0x2ec] ;  /* 0x0000bb001d1d7a20 */ /* 0x000fe20000410000 */
[----:B------:R-:W3:Y:S01]  /*28d0*/  MUFU.TANH R72, R72 ;  /* 0x0000004800487308 */ /* 0x000ee20000002400 */
[----:B------:R-:W-:Y:S01]  /*28e0*/  FMUL.FTZ R30, R30, c[0x0][0x2ec] ;  /* 0x0000bb001e1e7a20 */ /* 0x000fe20000410000 */
[----:B------:R-:W-:Y:S01]  /*28f0*/  IADD3 R28, R28, 0x1, R161 ;  /* 0x000000011c1c7810 */ /* 0x000fe20007ffe0a1 */
[----:B------:R-:W-:-:S02]  /*2900*/  FMUL.FTZ R120, R31, c[0x0][0x2ec] ;  /* 0x0000bb001f787a20 */ /* 0x000fc40000410000 */
[----:B------:R-:W-:Y:S01]  /*2910*/  SHF.R.S32.HI R9, RZ, 0x1f, R160 ;  /* 0x0000001fff097819 */ /* 0x000fe200000114a0 */
[----:B------:R-:W-:Y:S01]  /*2920*/  FMUL.FTZ R32, R32, c[0x0][0x2ec] ;  /* 0x0000bb0020207a20 */ /* 0x000fe20000410000 */
[----:B------:R-:W-:Y:S01]  /*2930*/  IADD3 R28, R43, R28, -R48 ;  /* 0x0000001c2b1c7210 */ /* 0x000fe20007ffe830 */
[----:B------:R-:W-:Y:S01]  /*2940*/  MUFU.TANH R76, R29 ;  /* 0x0000001d004c7308 */ /* 0x000fe20000002400 */
[----:B------:R-:W-:Y:S01]  /*2950*/  LEA.HI R9, R9, R160, RZ, 0x2 ;  /* 0x000000a009097211 */ /* 0x000fe200078f10ff */
[----:B------:R-:W-:Y:S01]  /*2960*/  FMUL.FTZ R33, R33, c[0x0][0x2ec] ;  /* 0x0000bb0021217a20 */ /* 0x000fe20000410000 */
[----:B------:R-:W-:Y:S01]  /*2970*/  IADD3 R44, R28, c[0x0][0x2e8], RZ ;  /* 0x0000ba001c2c7a10 */ /* 0x000fe20007ffe0ff */
[----:B------:R-:W-:Y:S01]  /*2980*/  FMUL.FTZ R34, R34, c[0x0][0x2ec] ;  /* 0x0000bb0022227a20 */ /* 0x000fe20000410000 */
[----:B------:R-:W-:Y:S01]  /*2990*/  IADD3 R8, R22, 0x1, RZ ;  /* 0x0000000116087810 */ /* 0x000fe20007ffe0ff */
[----:B------:R-:W-:Y:S01]  /*29a0*/  FMUL.FTZ R35, R35, c[0x0][0x2ec] ;  /* 0x0000bb0023237a20 */ /* 0x000fe20000410000 */
[C---:B------:R-:W-:Y:S01]  /*29b0*/  IADD3 R28, R44.reuse, 0x8, RZ ;  /* 0x000000082c1c7810 */ /* 0x040fe20007ffe0ff */
[----:B------:R2:W-:Y:S01]  /*29c0*/  MUFU.TANH R110, R30 ;  /* 0x0000001e006e7308 */ /* 0x0005e20000002400 */
[----:B------:R-:W-:-:S02]  /*29d0*/  IMNMX R44, R44, R43, PT ;  /* 0x0000002b2c2c7217 */ /* 0x000fc40003800200 */
[----:B------:R-:W-:Y:S02]  /*29e0*/  IMNMX R43, R28, R43, PT ;  /* 0x0000002b1c2b7217 */ /* 0x000fe40003800200 */
[----:B------:R-:W-:Y:S02]  /*29f0*/  LOP3.LUT R9, R9, 0xfffffffc, RZ, 0xc0, !PT ;  /* 0xfffffffc09097812 */ /* 0x000fe400078ec0ff */
[CC--:B------:R-:W-:Y:S01]  /*2a00*/  ISETP.GE.AND P2, PT, R8.reuse, R44.reuse, PT ;  /* 0x0000002c0800720c */ /* 0x0c0fe20003f46270 */
[----:B------:R-:W-:Y:S01]  /*2a10*/  MUFU.TANH R82, R32 ;  /* 0x0000002000527308 */ /* 0x000fe20000002400 */
[-C--:B------:R-:W-:Y:S01]  /*2a20*/  ISETP.GE.AND P5, PT, R8, R43.reuse, PT ;  /* 0x0000002b0800720c */ /* 0x080fe20003fa6270 */
[----:B------:R-:W-:Y:S01]  /*2a30*/  IMAD.IADD R160, R160, 0x1, -R9 ;  /* 0x00000001a0a07824 */ /* 0x000fe200078e0a09 */
[----:B------:R-:W-:Y:S02]  /*2a40*/  IADD3 R8, R22, 0x8, RZ ;  /* 0x0000000816087810 */ /* 0x000fe40007ffe0ff */
[CC--:B------:R-:W-:Y:S01]  /*2a50*/  ISETP.GE.AND P1, PT, R7.reuse, R44.reuse, PT ;  /* 0x0000002c0700720c */ /* 0x0c0fe20003f26270 */
[----:B-1----:R-:W-:Y:S01]  /*2a60*/  HMMA.16816.F32.BF16 R24, R12, R36, R24 ;  /* 0x000000240c18723c */ /* 0x002fe20000041818 */
[C---:B------:R-:W-:Y:S01]  /*2a70*/  ISETP.GE.AND P3, PT, R8.reuse, R44, PT ;  /* 0x0000002c0800720c */ /* 0x040fe20003f66270 */
[----:B--2---:R-:W1:Y:S01]  /*2a80*/  LDSM.16.M88.4 R28, [R141+0x2800] ;  /* 0x002800008d1c783b */ /* 0x004e620000000200 */
[-C--:B------:R-:W-:Y:S01]  /*2a90*/  ISETP.GE.AND P0, PT, R8, R43.reuse, PT ;  /* 0x0000002b0800720c */ /* 0x080fe20003f06270 */
[----:B------:R-:W-:Y:S01]  /*2aa0*/  MUFU.TANH R78, R33 ;  /* 0x00000021004e7308 */ /* 0x000fe20000002400 */
[----:B------:R-:W-:-:S02]  /*2ab0*/  ISETP.GE.AND P4, PT, R7, R43, PT ;  /* 0x0000002b0700720c */ /* 0x000fc40003f86270 */
[----:B----4-:R-:W-:Y:S01]  /*2ac0*/  FSEL R7, R50, -INF , !P2 ;  /* 0xff80000032077808 */ /* 0x010fe20005000000 */
[----:B------:R-:W-:Y:S01]  /*2ad0*/  HMMA.16816.F32.BF16 R8, R16, R10, RZ ;  /* 0x0000000a1008723c */ /* 0x000fe200000418ff */
[----:B------:R-:W2:Y:S01]  /*2ae0*/  LDSM.16.M88.4 R48, [R140+0x1800] ;  /* 0x001800008c30783b */ /* 0x000ea20000000200 */
[----:B------:R-:W-:Y:S02]  /*2af0*/  FSEL R74, R74, -INF , !P5 ;  /* 0xff8000004a4a7808 */ /* 0x000fe40006800000 */
[C---:B------:R-:W-:Y:S01]  /*2b00*/  ISETP.GE.AND P2, PT, R20.reuse, R44, PT ;  /* 0x0000002c1400720c */ /* 0x040fe20003f46270 */
[----:B------:R-:W-:Y:S01]  /*2b10*/  MUFU.TANH R118, R34 ;  /* 0x0000002200767308 */ /* 0x000fe20000002400 */
[----:B------:R-:W-:Y:S02]  /*2b20*/  ISETP.GE.AND P5, PT, R20, R43, PT ;  /* 0x0000002b1400720c */ /* 0x000fe40003fa6270 */
[----:B------:R-:W-:Y:S02]  /*2b30*/  IADD3 R20, R22, 0x11, RZ ;  /* 0x0000001116147810 */ /* 0x000fe40007ffe0ff */
[----:B------:R-:W-:-:S02]  /*2b40*/  FSEL R47, R54, -INF , !P3 ;  /* 0xff800000362f7808 */ /* 0x000fc40005800000 */
[----:B------:R-:W-:Y:S01]  /*2b50*/  FSEL R70, R70, -INF , !P0 ;  /* 0xff80000046467808 */ /* 0x000fe20004000000 */
[----:B------:R4:W-:Y:S01]  /*2b60*/  MUFU.TANH R114, R35 ;  /* 0x0000002300727308 */ /* 0x0009e20000002400 */
[CC--:B------:R-:W-:Y:S02]  /*2b70*/  ISETP.GE.AND P3, PT, R20.reuse, R44.reuse, PT ;  /* 0x0000002c1400720c */ /* 0x0c0fe40003f66270 */
[-C--:B------:R-:W-:Y:S01]  /*2b80*/  ISETP.GE.AND P0, PT, R20, R43.reuse, PT ;  /* 0x0000002b1400720c */ /* 0x080fe20003f06270 */
[----:B------:R-:W-:Y:S01]  /*2b90*/  FMUL.FTZ R25, R25, c[0x0][0x2ec] ;  /* 0x0000bb0019197a20 */ /* 0x000fe20000410000 */
[----:B------:R-:W-:Y:S01]  /*2ba0*/  IADD3 R20, R22, 0x18, RZ ;  /* 0x0000001816147810 */ /* 0x000fe20007ffe0ff */
[----:B------:R-:W-:Y:S01]  /*2bb0*/  FMUL.FTZ R26, R26, c[0x0][0x2ec] ;  /* 0x0000bb001a1a7a20 */ /* 0x000fe20000410000 */
[----:B------:R-:W-:Y:S01]  /*2bc0*/  FSEL R61, R52, -INF , !P1 ;  /* 0xff800000343d7808 */ /* 0x000fe20004800000 */
[----:B------:R-:W2:Y:S01]  /*2bd0*/  MUFU.TANH R128, R128 ;  /* 0x0000008000807308 */ /* 0x000ea20000002400 */
[----:B------:R-:W-:Y:S01]  /*2be0*/  FMUL.FTZ R52, R24, c[0x0][0x2ec] ;  /* 0x0000bb0018347a20 */ /* 0x000fe20000410000 */
[----:B------:R-:W-:Y:S01]  /*2bf0*/  FSEL R68, R68, -INF , !P4 ;  /* 0xff80000044447808 */ /* 0x000fe20006000000 */
[----:B------:R-:W-:Y:S01]  /*2c00*/  HMMA.16816.F32.BF16 R8, R12, R38, R8 ;  /* 0x000000260c08723c */ /* 0x000fe20000041808 */
[C---:B------:R-:W-:Y:S01]  /*2c10*/  ISETP.GE.AND P1, PT, R20.reuse, R44, PT ;  /* 0x0000002c1400720c */ /* 0x040fe20003f26270 */
[----:B------:R-:W-:Y:S01]  /*2c20*/  FMUL.FTZ R27, R27, c[0x0][0x2ec] ;  /* 0x0000bb001b1b7a20 */ /* 0x000fe20000410000 */
[----:B------:R-:W-:Y:S01]  /*2c30*/  ISETP.GE.AND P4, PT, R20, R43, PT ;  /* 0x0000002b1400720c */ /* 0x000fe20003f86270 */
[----:B----4-:R-:W4:Y:S01]  /*2c40*/  LDSM.16.M88.4 R32, [R141+0x2c00] ;  /* 0x002c00008d20783b */ /* 0x010f220000000200 */
[----:B------:R-:W2:Y:S01]  /*2c50*/  MUFU.TANH R62, R62 ;  /* 0x0000003e003e7308 */ /* 0x000ea20000002400 */
[----:B------:R-:W-:-:S02]  /*2c60*/  IADD3 R24, R22, 0x20, RZ ;  /* 0x0000002016187810 */ /* 0x000fc40007ffe0ff */
[----:B------:R-:W-:Y:S01]  /*2c70*/  IADD3 R20, R22, 0x19, RZ ;  /* 0x0000001916147810 */ /* 0x000fe20007ffe0ff */
[C---:B-1----:R-:W-:Y:S01]  /*2c80*/  HMMA.16816.F32.BF16 R36, R16.reuse, R28, RZ ;  /* 0x0000001c1024723c */ /* 0x042fe200000418ff */
[----:B------:R-:W-:Y:S02]  /*2c90*/  FSEL R69, R53, -INF , !P3 ;  /* 0xff80000035457808 */ /* 0x000fe40005800000 */
[----:B------:R-:W-:Y:S01]  /*2ca0*/  FSEL R80, R80, -INF , !P0 ;  /* 0xff80000050507808 */ /* 0x000fe20004000000 */
[----:B------:R-:W1:Y:S01]  /*2cb0*/  MUFU.TANH R56, R56 ;  /* 0x0000003800387308 */ /* 0x000e620000002400 */
[----:B------:R-:W-:Y:S02]  /*2cc0*/  FSEL R55, R55, -INF , !P2 ;  /* 0xff80000037377808 */ /* 0x000fe40005000000 */
[----:B---3--:R-:W-:Y:S01]  /*2cd0*/  FSEL R72, R72, -INF , !P5 ;  /* 0xff80000048487808 */ /* 0x008fe20006800000 */
[----:B------:R-:W-:Y:S01]  /*2ce0*/  HMMA.16816.F32.BF16 R28, R16, R30, RZ ;  /* 0x0000001e101c723c */ /* 0x000fe200000418ff */
[----:B------:R-:W-:-:S02]  /*2cf0*/  ISETP.GE.AND P3, PT, R24, R44, PT ;  /* 0x0000002c1800720c */ /* 0x000fc40003f66270 */
[-C--:B------:R-:W-:Y:S01]  /*2d00*/  ISETP.GE.AND P0, PT, R24, R43.reuse, PT ;  /* 0x0000002b1800720c */ /* 0x080fe20003f06270 */
[----:B------:R-:W3:Y:S01]  /*2d10*/  MUFU.TANH R64, R64 ;  /* 0x0000004000407308 */ /* 0x000ee20000002400 */
[----:B------:R-:W-:Y:S02]  /*2d20*/  ISETP.GE.AND P2, PT, R20, R44, PT ;  /* 0x0000002c1400720c */ /* 0x000fe40003f46270 */
[----:B------:R-:W-:Y:S01]  /*2d30*/  FMUL.FTZ R53, R8, c[0x0][0x2ec] ;  /* 0x0000bb0008357a20 */ /* 0x000fe20000410000 */
[----:B------:R-:W-:Y:S01]  /*2d40*/  ISETP.GE.AND P5, PT, R20, R43, PT ;  /* 0x0000002b1400720c */ /* 0x000fe20003fa6270 */
[----:B------:R-:W-:Y:S01]  /*2d50*/  FMUL.FTZ R108, R10, c[0x0][0x2ec] ;  /* 0x0000bb000a6c7a20 */ /* 0x000fe20000410000 */
[C---:B------:R-:W-:Y:S01]  /*2d60*/  IADD3 R24, R22.reuse, 0x29, RZ ;  /* 0x0000002916187810 */ /* 0x040fe20007ffe0ff */
[----:B------:R-:W-:Y:S01]  /*2d70*/  FMUL.FTZ R9, R9, c[0x0][0x2ec] ;  /* 0x0000bb0009097a20 */ /* 0x000fe20000410000 */
[----:B------:R-:W-:Y:S01]  /*2d80*/  IADD3 R20, R22, 0x21, RZ ;  /* 0x0000002116147810 */ /* 0x000fe20007ffe0ff */
[----:B------:R-:W1:Y:S01]  /*2d90*/  MUFU.TANH R59, R59 ;  /* 0x0000003b003b7308 */ /* 0x000e620000002400 */
[----:B------:R-:W-:Y:S01]  /*2da0*/  FSEL R79, R66, -INF , !P3 ;  /* 0xff800000424f7808 */ /* 0x000fe20005800000 */
[----:B------:R-:W-:Y:S01]  /*2db0*/  FMUL.FTZ R11, R11, c[0x0][0x2ec] ;  /* 0x0000bb000b0b7a20 */ /* 0x000fe20000410000 */
[----:B--2---:R-:W-:Y:S01]  /*2dc0*/  FSEL R128, R128, -INF , !P0 ;  /* 0xff80000080807808 */ /* 0x004fe20004000000 */
[----:B------:R-:W-:Y:S01]  /*2dd0*/  HMMA.16816.F32.BF16 R36, R12, R48, R36 ;  /* 0x000000300c24723c */ /* 0x000fe20000041824 */
[----:B------:R-:W-:-:S02]  /*2de0*/  FSEL R73, R57, -INF , !P1 ;  /* 0xff80000039497808 */ /* 0x000fc40004800000 */
[----:B------:R-:W-:Y:S01]  /*2df0*/  FSEL R62, R62, -INF , !P4 ;  /* 0xff8000003e3e7808 */ /* 0x000fe20006000000 */
[----:B------:R-:W2:Y:S01]  /*2e00*/  MUFU.TANH R58, R58 ;  /* 0x0000003a003a7308 */ /* 0x000ea20000002400 */
[CC--:B------:R-:W-:Y:S02]  /*2e10*/  ISETP.GE.AND P3, PT, R24.reuse, R44.reuse, PT ;  /* 0x0000002c1800720c */ /* 0x0c0fe40003f66270 */
[-C--:B------:R-:W-:Y:S01]  /*2e20*/  ISETP.GE.AND P0, PT, R24, R43.reuse, PT ;  /* 0x0000002b1800720c */ /* 0x080fe20003f06270 */
[----:B------:R-:W-:Y:S01]  /*2e30*/  HMMA.16816.F32.BF16 R28, R12, R50, R28 ;  /* 0x000000320c1c723c */ /* 0x000fe2000004181c */
[C---:B------:R-:W-:Y:S02]  /*2e40*/  ISETP.GE.AND P1, PT, R20.reuse, R44, PT ;  /* 0x0000002c1400720c */ /* 0x040fe40003f26270 */
[----:B------:R-:W-:Y:S01]  /*2e50*/  ISETP.GE.AND P4, PT, R20, R43, PT ;  /* 0x0000002b1400720c */ /* 0x000fe20003f86270 */
[----:B------:R4:W-:Y:S01]  /*2e60*/  MUFU.TANH R54, R25 ;  /* 0x0000001900367308 */ /* 0x0009e20000002400 */
[----:B------:R-:W-:-:S02]  /*2e70*/  IADD3 R24, R22, 0x30, RZ ;  /* 0x0000003016187810 */ /* 0x000fc40007ffe0ff */
[----:B-1----:R-:W-:Y:S02]  /*2e80*/  FSEL R77, R56, -INF , !P2 ;  /* 0xff800000384d7808 */ /* 0x002fe40005000000 */
[----:B---3--:R-:W-:Y:S02]  /*2e90*/  FSEL R20, R64, -INF , !P5 ;  /* 0xff80000040147808 */ /* 0x008fe40006800000 */
[----:B------:R-:W-:Y:S01]  /*2ea0*/  FSEL R49, R59, -INF , !P1 ;  /* 0xff8000003b317808 */ /* 0x000fe20004800000 */
[----:B------:R-:W1:Y:S01]  /*2eb0*/  MUFU.TANH R88, R88 ;  /* 0x0000005800587308 */ /* 0x000e620000002400 */
[----:B--2---:R-:W-:Y:S02]  /*2ec0*/  FSEL R56, R58, -INF , !P4 ;  /* 0xff8000003a387808 */ /* 0x004fe40006000000 */
[-C--:B------:R-:W-:Y:S01]  /*2ed0*/  ISETP.GE.AND P1, PT, R24, R44.reuse, PT ;  /* 0x0000002c1800720c */ /* 0x080fe20003f26270 */
[----:B------:R-:W-:Y:S01]  /*2ee0*/  FMUL.FTZ R36, R36, c[0x0][0x2ec] ;  /* 0x0000bb0024247a20 */ /* 0x000fe20000410000 */
[-C--:B------:R-:W-:Y:S01]  /*2ef0*/  ISETP.GE.AND P4, PT, R24, R43.reuse, PT ;  /* 0x0000002b1800720c */ /* 0x080fe20003f86270 */
[----:B------:R-:W-:Y:S01]  /*2f00*/  FMUL.FTZ R38, R38, c[0x0][0x2ec] ;  /* 0x0000bb0026267a20 */ /* 0x000fe20000410000 */
[C---:B------:R-:W-:Y:S01]  /*2f10*/  IADD3 R8, R22.reuse, 0x31, RZ ;  /* 0x0000003116087810 */ /* 0x040fe20007ffe0ff */
[----:B------:R-:W2:Y:S01]  /*2f20*/  MUFU.TANH R124, R124 ;  /* 0x0000007c007c7308 */ /* 0x000ea20000002400 */
[----:B----4-:R-:W-:Y:S01]  /*2f30*/  IADD3 R25, R22, 0x28, RZ ;  /* 0x0000002816197810 */ /* 0x010fe20007ffe0ff */
[----:B------:R-:W-:Y:S01]  /*2f40*/  FMUL.FTZ R39, R39, c[0x0][0x2ec] ;  /* 0x0000bb0027277a20 */ /* 0x000fe20000410000 */
[----:B------:R-:W-:Y:S01]  /*2f50*/  FSEL R71, R71, -INF , !P1 ;  /* 0xff80000047477808 */ /* 0x000fe20004800000 */
[----:B------:R-:W-:Y:S01]  /*2f60*/  FMUL.FTZ R57, R29, c[0x0][0x2ec] ;  /* 0x0000bb001d397a20 */ /* 0x000fe20000410000 */
[CC--:B------:R-:W-:Y:S01]  /*2f70*/  ISETP.GE.AND P2, PT, R25.reuse, R44.reuse, PT ;  /* 0x0000002c1900720c */ /* 0x0c0fe20003f46270 */
[----:B------:R-:W-:Y:S01]  /*2f80*/  FMUL.FTZ R91, R28, c[0x0][0x2ec] ;  /* 0x0000bb001c5b7a20 */ /* 0x000fe20000410000 */
[----:B------:R-:W-:Y:S01]  /*2f90*/  ISETP.GE.AND P5, PT, R25, R43, PT ;  /* 0x0000002b1900720c */ /* 0x000fe20003fa6270 */
[----:B------:R-:W-:Y:S01]  /*2fa0*/  MUFU.TANH R116, R26 ;  /* 0x0000001a00747308 */ /* 0x000fe20000002400 */
[----:B------:R-:W-:Y:S01]  /*2fb0*/  FSEL R63, R63, -INF , !P2 ;  /* 0xff8000003f3f7808 */ /* 0x000fe20005000000 */
[----:B------:R-:W-:Y:S01]  /*2fc0*/  FMUL.FTZ R30, R30, c[0x0][0x2ec] ;  /* 0x0000bb001e1e7a20 */ /* 0x000fe20000410000 */
[----:B------:R-:W-:Y:S01]  /*2fd0*/  FSEL R126, R126, -INF , !P5 ;  /* 0xff8000007e7e7808 */ /* 0x000fe20006800000 */
[----:B------:R-:W-:Y:S01]  /*2fe0*/  FMUL.FTZ R31, R31, c[0x0][0x2ec] ;  /* 0x0000bb001f1f7a20 */ /* 0x000fe20000410000 */
[----:B------:R-:W-:-:S02]  /*2ff0*/  ISETP.GE.AND P2, PT, R8, R44, PT ;  /* 0x0000002c0800720c */ /* 0x000fc40003f46270 */
[-C--:B------:R-:W-:Y:S01]  /*3000*/  ISETP.GE.AND P5, PT, R8, R43.reuse, PT ;  /* 0x0000002b0800720c */ /* 0x080fe20003fa6270 */
[----:B------:R3:W-:Y:S01]  /*3010*/  MUFU.TANH R112, R27 ;  /* 0x0000001b00707308 */ /* 0x0007e20000002400 */
[----:B------:R-:W-:Y:S02]  /*3020*/  IADD3 R8, R22, 0x39, RZ ;  /* 0x0000003916087810 */ /* 0x000fe40007ffe0ff */
[----:B------:R-:W-:Y:S02]  /*3030*/  FSEL R98, R98, -INF , !P4 ;  /* 0xff80000062627808 */ /* 0x000fe40006000000 */
[C---:B------:R-:W-:Y:S02]  /*3040*/  ISETP.GE.AND P1, PT, R8.reuse, R44, PT ;  /* 0x0000002c0800720c */ /* 0x040fe40003f26270 */
[----:B------:R-:W-:Y:S01]  /*3050*/  ISETP.GE.AND P4, PT, R8, R43, PT ;  /* 0x0000002b0800720c */ /* 0x000fe20003f86270 */
[----:B------:R-:W-:Y:S01]  /*3060*/  MUFU.TANH R48, R9 ;  /* 0x0000000900307308 */ /* 0x000fe20000002400 */
[----:B------:R-:W-:-:S02]  /*3070*/  IADD3 R10, R22, 0x38, RZ ;  /* 0x00000038160a7810 */ /* 0x000fc40007ffe0ff */
[----:B------:R-:W-:Y:S02]  /*3080*/  IADD3 R8, R22, 0x40, RZ ;  /* 0x0000004016087810 */ /* 0x000fe40007ffe0ff */
[----:B------:R-:W-:Y:S02]  /*3090*/  FSEL R81, R60, -INF , !P3 ;  /* 0xff8000003c517808 */ /* 0x000fe40005800000 */
[----:B-1----:R-:W-:Y:S01]  /*30a0*/  FSEL R88, R88, -INF , !P0 ;  /* 0xff80000058587808 */ /* 0x002fe20004000000 */
[----:B---3--:R-:W1:Y:S01]  /*30b0*/  LDSM.16.M88.4 R24, [R140+0x1c00] ;  /* 0x001c00008c18783b */ /* 0x008e620000000200 */
[----:B------:R-:W-:Y:S01]  /*30c0*/  FSEL R83, R65, -INF , !P2 ;  /* 0xff80000041537808 */ /* 0x000fe20005000000 */
[----:B------:R3:W-:Y:S01]  /*30d0*/  MUFU.TANH R106, R11 ;  /* 0x0000000b006a7308 */ /* 0x0007e20000002400 */
[----:B--2---:R-:W-:Y:S01]  /*30e0*/  FSEL R124, R124, -INF , !P5 ;  /* 0xff8000007c7c7808 */ /* 0x004fe20006800000 */
[----:B------:R-:W-:Y:S01]  /*30f0*/  FMUL.FTZ R65, R37, c[0x0][0x2ec] ;  /* 0x0000bb0025417a20 */ /* 0x000fe20000410000 */
[----:B------:R-:W-:Y:S01]  /*3100*/  ISETP.GE.AND P3, PT, R10, R44, PT ;  /* 0x0000002c0a00720c */ /* 0x000fe20003f66270 */
[----:B------:R-:W-:-:S04]  /*3110*/  DEPBAR.LE SB0, 0x0 ;  /* 0x000080000000791a */ /* 0x000fc80000000000 */
[-C--:B------:R-:W-:Y:S01]  /*3120*/  ISETP.GE.AND P0, PT, R10, R43.reuse, PT ;  /* 0x0000002b0a00720c */ /* 0x080fe20003f06270 */
[----:B------:R-:W2:Y:S01]  /*3130*/  MUFU.TANH R67, R67 ;  /* 0x0000004300437308 */ /* 0x000ea20000002400 */
[C---:B------:R-:W-:Y:S02]  /*3140*/  ISETP.GE.AND P2, PT, R8.reuse, R44, PT ;  /* 0x0000002c0800720c */ /* 0x040fe40003f46270 */
[----:B------:R-:W-:Y:S02]  /*3150*/  ISETP.GE.AND P5, PT, R8, R43, PT ;  /* 0x0000002b0800720c */ /* 0x000fe40003fa6270 */
[C---:B------:R-:W-:Y:S01]  /*3160*/  IADD3 R37, R22.reuse, 0x48, RZ ;  /* 0x0000004816257810 */ /* 0x040fe20007ffe0ff */
[----:B---3--:R-:W-:Y:S02]  /*3170*/  HMMA.16816.F32.BF16 R8, R16, R32, RZ ;  /* 0x000000201008723c */ /* 0x008fe400000418ff */
[----:B------:R-:W3:Y:S01]  /*3180*/  MUFU.TANH R104, R104 ;  /* 0x0000006800687308 */ /* 0x000ee20000002400 */
[----:B------:R-:W-:-:S02]  /*3190*/  IADD3 R50, R22, 0x41, RZ ;  /* 0x0000004116327810 */ /* 0x000fc40007ffe0ff */
[----:B------:R-:W-:Y:S02]  /*31a0*/  FSEL R122, R122, -INF , !P0 ;  /* 0xff8000007a7a7808 */ /* 0x000fe40004000000 */
[----:B------:R-:W-:Y:S01]  /*31b0*/  FSEL R110, R110, -INF , !P5 ;  /* 0xff8000006e6e7808 */ /* 0x000fe20006800000 */
[----:B------:R-:W-:Y:S02]  /*31c0*/  HMMA.16816.F32.BF16 R16, R16, R34, RZ ;  /* 0x000000221010723c */ /* 0x000fe400000418ff */
[----:B------:R-:W4:Y:S01]  /*31d0*/  MUFU.TANH R75, R75 ;  /* 0x0000004b004b7308 */ /* 0x000f220000002400 */
[----:B--2---:R-:W-:Y:S02]  /*31e0*/  FSEL R67, R67, -INF , !P1 ;  /* 0xff80000043437808 */ /* 0x004fe40004800000 */
[----:B------:R-:W-:Y:S02]  /*31f0*/  ISETP.GE.AND P1, PT, R37, R44, PT ;  /* 0x0000002c2500720c */ /* 0x000fe40003f26270 */
[----:B------:R-:W-:-:S02]  /*3200*/  ISETP.GE.AND P0, PT, R50, R43, PT ;  /* 0x0000002b3200720c */ /* 0x000fc40003f06270 */
[----:B------:R-:W-:Y:S01]  /*3210*/  IADD3 R32, R22, 0x50, RZ ;  /* 0x0000005016207810 */ /* 0x000fe20007ffe0ff */
[----:B------:R-:W2:Y:S01]  /*3220*/  MUFU.TANH R46, R46 ;  /* 0x0000002e002e7308 */ /* 0x000ea20000002400 */
[----:B---3--:R-:W-:Y:S02]  /*3230*/  FSEL R104, R104, -INF , !P4 ;  /* 0xff80000068687808 */ /* 0x008fe40006000000 */
[----:B------:R-:W-:Y:S02]  /*3240*/  ISETP.GE.AND P4, PT, R37, R43, PT ;  /* 0x0000002b2500720c */ /* 0x000fe40003f86270 */
[----:B------:R-:W-:Y:S01]  /*3250*/  IADD3 R37, R22, 0x49, RZ ;  /* 0x0000004916257810 */ /* 0x000fe20007ffe0ff */
[----:B-1----:R-:W-:Y:S02]  /*3260*/  HMMA.16816.F32.BF16 R8, R12, R24, R8 ;  /* 0x000000180c08723c */ /* 0x002fe40000041808 */
[----:B------:R-:W1:Y:S01]  /*3270*/  MUFU.TANH R120, R120 ;  /* 0x0000007800787308 */ /* 0x000e620000002400 */
[----:B----4-:R-:W-:-:S02]  /*3280*/  FSEL R75, R75, -INF , !P3 ;  /* 0xff8000004b4b7808 */ /* 0x010fc40005800000 */
[-C--:B------:R-:W-:Y:S02]  /*3290*/  ISETP.GE.AND P3, PT, R50, R44.reuse, PT ;  /* 0x0000002c3200720c */ /* 0x080fe40003f66270 */
[C---:B------:R-:W-:Y:S01]  /*32a0*/  ISETP.GE.AND P5, PT, R37.reuse, R43, PT ;  /* 0x0000002b2500720c */ /* 0x040fe20003fa6270 */
[----:B------:R-:W-:Y:S02]  /*32b0*/  HMMA.16816.F32.BF16 R16, R12, R26, R16 ;  /* 0x0000001a0c10723c */ /* 0x000fe40000041810 */
[----:B------:R-:W3:Y:S01]  /*32c0*/  MUFU.TANH R52, R52 ;  /* 0x0000003400347308 */ /* 0x000ee20000002400 */
[----:B--2---:R-:W-:Y:S02]  /*32d0*/  FSEL R33, R46, -INF , !P2 ;  /* 0xff8000002e217808 */ /* 0x004fe40005000000 */
[----:B------:R-:W-:Y:S02]  /*32e0*/  ISETP.GE.AND P2, PT, R37, R44, PT ;  /* 0x0000002c2500720c */ /* 0x000fe40003f46270 */
[----:B------:R-:W-:-:S02]  /*32f0*/  IADD3 R24, R22, 0x58, RZ ;  /* 0x0000005816187810 */ /* 0x000fc40007ffe0ff */
[----:B------:R-:W-:Y:S01]  /*3300*/  IADD3 R28, R22, 0x51, RZ ;  /* 0x00000051161c7810 */ /* 0x000fe20007ffe0ff */
[----:B------:R-:W2:Y:S01]  /*3310*/  MUFU.TANH R36, R36 ;  /* 0x0000002400247308 */ /* 0x000ea20000002400 */
[----:B------:R-:W-:Y:S02]  /*3320*/  FSEL R85, R76, -INF , !P3 ;  /* 0xff8000004c557808 */ /* 0x000fe40005800000 */
[----:B-1----:R-:W-:Y:S02]  /*3330*/  FSEL R120, R120, -INF , !P0 ;  /* 0xff80000078787808 */ /* 0x002fe40004000000 */
[----:B------:R-:W-:Y:S02]  /*3340*/  FSEL R29, R78, -INF , !P2 ;  /* 0xff8000004e1d7808 */ /* 0x000fe40005000000 */
[----:B------:R-:W-:Y:S01]  /*3350*/  FSEL R114, R114, -INF , !P5 ;  /* 0xff80000072727808 */ /* 0x000fe20006800000 */
[----:B------:R-:W1:Y:S01]  /*3360*/  MUFU.TANH R53, R53 ;  /* 0x0000003500357308 */ /* 0x000e620000002400 */
[CC--:B------:R-:W-:Y:S01]  /*3370*/  ISETP.GE.AND P3, PT, R32.reuse, R44.reuse, PT ;  /* 0x0000002c2000720c */ /* 0x0c0fe20003f66270 */
[----:B------:R-:W-:Y:S01]  /*3380*/  FMUL.FTZ R93, R9, c[0x0][0x2ec] ;  /* 0x0000bb00095d7a20 */ /* 0x000fe20000410000 */
[-C--:B------:R-:W-:Y:S01]  /*3390*/  ISETP.GE.AND P0, PT, R32, R43.reuse, PT ;  /* 0x0000002b2000720c */ /* 0x080fe20003f06270 */
[----:B------:R-:W-:Y:S01]  /*33a0*/  FMUL.FTZ R50, R10, c[0x0][0x2ec] ;  /* 0x0000bb000a327a20 */ /* 0x000fe20000410000 */
[-C--:B------:R-:W-:Y:S01]  /*33b0*/  ISETP.GE.AND P2, PT, R24, R44.reuse, PT ;  /* 0x0000002c1800720c */ /* 0x080fe20003f46270 */
[----:B------:R-:W-:Y:S01]  /*33c0*/  FMUL.FTZ R8, R8, c[0x0][0x2ec] ;  /* 0x0000bb0008087a20 */ /* 0x000fe20000410000 */
[-C--:B------:R-:W-:Y:S01]  /*33d0*/  ISETP.GE.AND P5, PT, R24, R43.reuse, PT ;  /* 0x0000002b1800720c */ /* 0x080fe20003fa6270 */
[----:B------:R-:W4:Y:S01]  /*33e0*/  MUFU.TANH R108, R108 ;  /* 0x0000006c006c7308 */ /* 0x000f220000002400 */
[----:B------:R-:W-:Y:S01]  /*33f0*/  FSEL R25, R82, -INF , !P1 ;  /* 0xff80000052197808 */ /* 0x000fe20004800000 */
[----:B------:R-:W-:Y:S01]  /*3400*/  FMUL.FTZ R11, R11, c[0x0][0x2ec] ;  /* 0x0000bb000b0b7a20 */ /* 0x000fe20000410000 */
[----:B------:R-:W-:Y:S01]  /*3410*/  FSEL R118, R118, -INF , !P4 ;  /* 0xff80000076767808 */ /* 0x000fe20006000000 */
[----:B------:R-:W-:Y:S01]  /*3420*/  FMUL.FTZ R16, R16, c[0x0][0x2ec] ;  /* 0x0000bb0010107a20 */ /* 0x000fe20000410000 */
[----:B------:R-:W-:Y:S01]  /*3430*/  IADD3 R24, R22, 0x59, RZ ;  /* 0x0000005916187810 */ /* 0x000fe20007ffe0ff */
[----:B------:R-:W-:Y:S01]  /*3440*/  FMUL.FTZ R18, R18, c[0x0][0x2ec] ;  /* 0x0000bb0012127a20 */ /* 0x000fe20000410000 */
[C---:B------:R-:W-:Y:S01]  /*3450*/  ISETP.GE.AND P1, PT, R28.reuse, R44, PT ;  /* 0x0000002c1c00720c */ /* 0x040fe20003f26270 */
[----:B------:R-:W1:Y:S01]  /*3460*/  MUFU.TANH R57, R57 ;  /* 0x0000003900397308 */ /* 0x000e620000002400 */
[----:B------:R-:W-:Y:S01]  /*3470*/  ISETP.GE.AND P4, PT, R28, R43, PT ;  /* 0x0000002b1c00720c */ /* 0x000fe20003f86270 */
[----:B------:R-:W-:Y:S01]  /*3480*/  FMUL.FTZ R17, R17, c[0x0][0x2ec] ;  /* 0x0000bb0011117a20 */ /* 0x000fe20000410000 */
[----:B------:R-:W-:Y:S01]  /*3490*/  IADD3 R28, R22, 0x60, RZ ;  /* 0x00000060161c7810 */ /* 0x000fe20007ffe0ff */
[----:B------:R-:W-:Y:S01]  /*34a0*/  FMUL.FTZ R19, R19, c[0x0][0x2ec] ;  /* 0x0000bb0013137a20 */ /* 0x000fe20000410000 */
[----:B---3--:R-:W-:-:S02]  /*34b0*/  FSEL R89, R52, -INF , !P3 ;  /* 0xff80000034597808 */ /* 0x008fc40005800000 */
[----:B------:R-:W-:Y:S01]  /*34c0*/  FSEL R116, R116, -INF , !P0 ;  /* 0xff80000074747808 */ /* 0x000fe20004000000 */
[----:B------:R-:W-:Y:S01]  /*34d0*/  MUFU.TANH R65, R65 ;  /* 0x0000004100417308 */ /* 0x000fe20000002400 */
[CC--:B------:R-:W-:Y:S02]  /*34e0*/  ISETP.GE.AND P3, PT, R24.reuse, R44.reuse, PT ;  /* 0x0000002c1800720c */ /* 0x0c0fe40003f66270 */
[----:B------:R-:W-:Y:S02]  /*34f0*/  ISETP.GE.AND P0, PT, R24, R43, PT ;  /* 0x0000002b1800720c */ /* 0x000fe40003f06270 */
[----:B------:R-:W-:Y:S02]  /*3500*/  FSEL R95, R54, -INF , !P1 ;  /* 0xff800000365f7808 */ /* 0x000fe40004800000 */
[----:B------:R-:W-:Y:S01]  /*3510*/  IADD3 R13, R22, 0x68, RZ ;  /* 0x00000068160d7810 */ /* 0x000fe20007ffe0ff */
[----:B------:R-:W3:Y:S01]  /*3520*/  MUFU.TANH R100, R38 ;  /* 0x0000002600647308 */ /* 0x000ee20000002400 */
[----:B------:R-:W-:-:S02]  /*3530*/  ISETP.GE.AND P1, PT, R28, R44, PT ;  /* 0x0000002c1c00720c */ /* 0x000fc40003f26270 */
[----:B------:R-:W-:Y:S02]  /*3540*/  IADD3 R12, R22, 0x69, RZ ;  /* 0x00000069160c7810 */ /* 0x000fe40007ffe0ff */
[----:B------:R-:W-:Y:S02]  /*3550*/  FSEL R9, R48, -INF , !P3 ;  /* 0xff80000030097808 */ /* 0x000fe40005800000 */
[----:B------:R-:W-:Y:S01]  /*3560*/  FSEL R106, R106, -INF , !P0 ;  /* 0xff8000006a6a7808 */ /* 0x000fe20004000000 */
[----:B------:R-:W3:Y:S01]  /*3570*/  MUFU.TANH R92, R39 ;  /* 0x00000027005c7308 */ /* 0x000ee20000002400 */
[C---:B------:R-:W-:Y:S02]  /*3580*/  ISETP.GE.AND P3, PT, R13.reuse, R44, PT ;  /* 0x0000002c0d00720c */ /* 0x040fe40003f66270 */
[----:B------:R-:W-:Y:S02]  /*3590*/  ISETP.GE.AND P0, PT, R13, R43, PT ;  /* 0x0000002b0d00720c */ /* 0x000fe40003f06270 */
[----:B------:R-:W-:-:S02]  /*35a0*/  IADD3 R24, R22, 0x61, RZ ;  /* 0x0000006116187810 */ /* 0x000fc40007ffe0ff */
[----:B--2---:R-:W-:Y:S01]  /*35b0*/  FSEL R13, R36, -INF , !P1 ;  /* 0xff800000240d7808 */ /* 0x004fe20004800000 */
[----:B------:R-:W2:Y:S01]  /*35c0*/  MUFU.TANH R91, R91 ;  /* 0x0000005b005b7308 */ /* 0x000ea20000002400 */
[----:B-1----:R-:W-:Y:S02]  /*35d0*/  FSEL R101, R53, -INF , !P2 ;  /* 0xff80000035657808 */ /* 0x002fe40005000000 */
[----:B------:R-:W-:Y:S02]  /*35e0*/  ISETP.GE.AND P1, PT, R12, R44, PT ;  /* 0x0000002c0c00720c */ /* 0x000fe40003f26270 */
[----:B------:R-:W-:Y:S02]  /*35f0*/  FSEL R112, R112, -INF , !P4 ;  /* 0xff80000070707808 */ /* 0x000fe40006000000 */
[----:B----4-:R-:W-:Y:S01]  /*3600*/  FSEL R108, R108, -INF , !P5 ;  /* 0xff8000006c6c7808 */ /* 0x010fe20006800000 */
[----:B------:R-:W1:Y:S01]  /*3610*/  MUFU.TANH R64, R30 ;  /* 0x0000001e00407308 */ /* 0x000e620000002400 */
[----:B------:R-:W-:-:S02]  /*3620*/  ISETP.GE.AND P4, PT, R28, R43, PT ;  /* 0x0000002b1c00720c */ /* 0x000fc40003f86270 */
[C---:B------:R-:W-:Y:S02]  /*3630*/  ISETP.GE.AND P2, PT, R24.reuse, R44, PT ;  /* 0x0000002c1800720c */ /* 0x040fe40003f46270 */
[----:B------:R-:W-:Y:S02]  /*3640*/  ISETP.GE.AND P5, PT, R24, R43, PT ;  /* 0x0000002b1800720c */ /* 0x000fe40003fa6270 */
[----:B------:R-:W-:Y:S01]  /*3650*/  IADD3 R10, R22, 0x70, RZ ;  /* 0x00000070160a7810 */ /* 0x000fe20007ffe0ff */
[----:B------:R-:W4:Y:S01]  /*3660*/  MUFU.TANH R58, R31 ;  /* 0x0000001f003a7308 */ /* 0x000f220000002400 */
[----:B------:R-:W-:Y:S02]  /*3670*/  FSEL R57, R57, -INF , !P1 ;  /* 0xff80000039397808 */ /* 0x000fe40004800000 */
[----:B------:R-:W-:Y:S02]  /*3680*/  ISETP.GT.AND P1, PT, R151, R146, PT ;  /* 0x000000929700720c */ /* 0x000fe40003f24270 */
[----:B---3--:R-:W-:-:S02]  /*3690*/  FSEL R100, R100, -INF , !P4 ;  /* 0xff80000064647808 */ /* 0x008fc40006000000 */
[----:B------:R-:W-:Y:S01]  /*36a0*/  FSEL R65, R65, -INF , !P2 ;  /* 0xff80000041417808 */ /* 0x000fe20005000000 */
[----:B------:R3:W3:Y:S01]  /*36b0*/  MUFU.TANH R99, R8 ;  /* 0x0000000800637308 */ /* 0x0006e20000002400 */
[----:B------:R-:W-:Y:S02]  /*36c0*/  FSEL R92, R92, -INF , !P5 ;  /* 0xff8000005c5c7808 */ /* 0x000fe40006800000 */
[----:B--2---:R-:W-:Y:S02]  /*36d0*/  FSEL R91, R91, -INF , !P3 ;  /* 0xff8000005b5b7808 */ /* 0x004fe40005800000 */
[----:B-1----:R-:W-:Y:S02]  /*36e0*/  FSEL R64, R64, -INF , !P0 ;  /* 0xff80000040407808 */ /* 0x002fe40004000000 */
[----:B------:R-:W-:Y:S01]  /*36f0*/  ISETP.GE.AND P4, PT, R12, R43, PT ;  /* 0x0000002b0c00720c */ /* 0x000fe20003f86270 */
[----:B------:R-:W1:Y:S01]  /*3700*/  MUFU.TANH R93, R93 ;  /* 0x0000005d005d7308 */ /* 0x000e620000002400 */
[----:B------:R-:W-:-:S02]  /*3710*/  ISETP.GE.AND P2, PT, R10, R44, PT ;  /* 0x0000002c0a00720c */ /* 0x000fc40003f46270 */
[----:B------:R-:W-:Y:S02]  /*3720*/  ISETP.GE.AND P5, PT, R10, R43, PT ;  /* 0x0000002b0a00720c */ /* 0x000fe40003fa6270 */
[----:B----4-:R-:W-:-:S03]  /*3730*/  FSEL R58, R58, -INF , !P4 ;  /* 0xff8000003a3a7808 */ /* 0x010fc60006000000 */
[----:B------:R-:W2:Y:S01]  /*3740*/  MUFU.TANH R50, R50 ;  /* 0x0000003200327308 */ /* 0x000ea20000002400 */
[----:B---3--:R-:W-:Y:S02]  /*3750*/  IADD3 R8, R22, 0x71, RZ ;  /* 0x0000007116087810 */ /* 0x008fe40007ffe0ff */
[----:B------:R-:W-:Y:S02]  /*3760*/  FSEL R99, R99, -INF , !P2 ;  /* 0xff80000063637808 */ /* 0x000fe40005000000 */
[C---:B------:R-:W-:Y:S02]  /*3770*/  ISETP.GE.AND P3, PT, R8.reuse, R44, PT ;  /* 0x0000002c0800720c */ /* 0x040fe40003f66270 */
[----:B------:R-:W-:Y:S01]  /*3780*/  ISETP.GE.AND P0, PT, R8, R43, PT ;  /* 0x0000002b0800720c */ /* 0x000fe20003f06270 */
[----:B------:R-:W3:Y:S01]  /*3790*/  MUFU.TANH R46, R11 ;  /* 0x0000000b002e7308 */ /* 0x000ee20000002400 */
[----:B------:R-:W-:Y:S02]  /*37a0*/  IADD3 R8, R22, 0x78, RZ ;  /* 0x0000007816087810 */ /* 0x000fe40007ffe0ff */
[----:B-1----:R-:W-:-:S02]  /*37b0*/  FSEL R93, R93, -INF , !P3 ;  /* 0xff8000005d5d7808 */ /* 0x002fc40005800000 */
[CC--:B------:R-:W-:Y:S02]  /*37c0*/  ISETP.GE.AND P4, PT, R8.reuse, R44.reuse, PT ;  /* 0x0000002c0800720c */ /* 0x0c0fe40003f86270 */
[-C--:B------:R-:W-:Y:S01]  /*37d0*/  ISETP.GE.AND P2, PT, R8, R43.reuse, PT ;  /* 0x0000002b0800720c */ /* 0x080fe20003f46270 */
[----:B------:R-:W1:Y:S01]  /*37e0*/  MUFU.TANH R53, R16 ;  /* 0x0000001000357308 */ /* 0x000e620000002400 */
[----:B--2---:R-:W-:Y:S02]  /*37f0*/  FSEL R50, R50, -INF , !P5 ;  /* 0xff80000032327808 */ /* 0x004fe40006800000 */
[C---:B------:R-:W-:Y:S02]  /*3800*/  ISETP.GE.AND P5, PT, R22.reuse, R44, PT ;  /* 0x0000002c1600720c */ /* 0x040fe40003fa6270 */
[C---:B------:R-:W-:Y:S02]  /*3810*/  ISETP.GE.AND P3, PT, R22.reuse, R43, PT ;  /* 0x0000002b1600720c */ /* 0x040fe40003f66270 */
[----:B------:R-:W-:Y:S01]  /*3820*/  IADD3 R22, R22, 0x79, RZ ;  /* 0x0000007916167810 */ /* 0x000fe20007ffe0ff */
[----:B------:R-:W2:Y:S01]  /*3830*/  MUFU.TANH R34, R18 ;  /* 0x0000001200227308 */ /* 0x000ea20000002400 */
[----:B---3--:R-:W-:Y:S01]  /*3840*/  FSEL R46, R46, -INF , !P0 ;  /* 0xff8000002e2e7808 */ /* 0x008fe20004000000 */
[----:B------:R-:W-:Y:S01]  /*3850*/  BAR.SYNC.DEFER_BLOCKING 0x0 ;  /* 0x0000000000007b1d */ /* 0x000fe20000010000 */
[----:B------:R-:W-:-:S02]  /*3860*/  @!P1 LEA R158, P0, R42, c[0x0][0x168], 0x1 ;  /* 0x00005a002a9e9a11 */ /* 0x000fc400078008ff */
[----:B------:R-:W-:Y:S02]  /*3870*/  FSEL R6, R5, -INF , !P5 ;  /* 0xff80000005067808 */ /* 0x000fe40006800000 */
[----:B------:R-:W-:Y:S01]  /*3880*/  @!P1 LEA.HI.X R159, R42, c[0x0][0x16c], R41, 0x1, P0 ;  /* 0x00005b002a9f9a11 */ /* 0x000fe200000f0c29 */
[----:B------:R-:W3:Y:S01]  /*3890*/  MUFU.TANH R2, R2 ;  /* 0x0000000200027308 */ /* 0x000ee20000002400 */
[----:B-1----:R-:W-:Y:S02]  /*38a0*/  FSEL R53, R53, -INF , !P4 ;  /* 0xff80000035357808 */ /* 0x002fe40006000000 */
[----:B------:R-:W-:-:S05]  /*38b0*/  ISETP.GE.AND P4, PT, R22, R44, PT ;  /* 0x0000002c1600720c */ /* 0x000fca0003f86270 */
[----:B------:R-:W1:Y:S01]  /*38c0*/  MUFU.TANH R51, R17 ;  /* 0x0000001100337308 */ /* 0x000e620000002400 */
[----:B--2---:R-:W-:Y:S02]  /*38d0*/  FSEL R34, R34, -INF , !P2 ;  /* 0xff80000022227808 */ /* 0x004fe40005000000 */
[----:B------:R-:W-:-:S05]  /*38e0*/  ISETP.GE.AND P2, PT, R22, R43, PT ;  /* 0x0000002b1600720c */ /* 0x000fca0003f46270 */
[----:B------:R-:W2:Y:S01]  /*38f0*/  MUFU.TANH R30, R19 ;  /* 0x00000013001e7308 */ /* 0x000ea20000002400 */
[----:B---3--:R-:W-:Y:S02]  /*3900*/  FSEL R5, R2, -INF , !P3 ;  /* 0xff80000002057808 */ /* 0x008fe40005800000 */
        /* <DEDUP_REMOVED lines=8> */
[----:B------:R-:W-:Y:S02]  /*3990*/  LOP3.LUT R0, R0, c[0x0][0x2d0], RZ, 0x3c, !PT ;  /* 0x0000b40000007a12 */ /* 0x000fe400078e3cff */
[----:B------:R-:W-:Y:S02]  /*39a0*/  LOP3.LUT R12, R12, c[0x0][0x2d0], RZ, 0x3c, !PT ;  /* 0x0000b4000c0c7a12 */ /* 0x000fe400078e3cff */
        /* <DEDUP_REMOVED lines=50> */
.L_x_4714:
[----:B------:R-:W-:-:S04]  /*3cd0*/  LEA R14, -R3, RZ, 0x7 ;  /* 0x000000ff030e7211 */ /* 0x000fc800078e39ff */
[----:B------:R-:W-:Y:S02]  /*3ce0*/  SHF.R.S32.HI R2, RZ, 0x1f, R14 ;  /* 0x0000001fff027819 */ /* 0x000fe4000001140e */
.L_x_4715:
        /* <DEDUP_REMOVED lines=21> */
.L_x_4713:
        /* <DEDUP_REMOVED lines=61> */
[----:B------:R-:W-:Y:S01]  /*4210*/  LDSM.16.MT88.4 R76, [R139+0x3000] ;  /* 0x003000008b4c783b */ /* 0x000fe20000004200 */
        /* <DEDUP_REMOVED lines=55> */
[----:B------:R-:W2:Y:S05]  /*4590*/  SHFL.BFLY PT, R7, R0, 0x2, 0x1f ;  /* 0x0c401f0000077f89 */ /* 0x000eaa00000e0000 */
        /* <DEDUP_REMOVED lines=10> */
[C---:B------:R-:W-:Y:S01]  /*4640*/  FSETP.NEU.FTZ.AND P0, PT, R0.reuse, -INF , PT ;  /* 0xff8000000000780b */ /* 0x040fe20003f1d000 */
[----:B------:R-:W-:-:S06]  /*4650*/  FMUL.FTZ R33, R0, c[0x0][0x23c] ;  /* 0x00008f0000217a20 */ /* 0x000fcc0000410000 */
[----:B------:R-:W-:Y:S01]  /*4660*/  MUFU.EX2 R31, R31 ;  /* 0x0000001f001f7308 */ /* 0x000fe20000000800 */
[----:B------:R-:W-:-:S05]  /*4670*/  FSEL R33, R33, RZ, P0 ;  /* 0x000000ff21217208 */ /* 0x000fca0000000000 */
[--C-:B------:R-:W-:Y:S02]  /*4680*/  FFMA.FTZ R94, R5, c[0x0][0x23c], -R33.reuse ;  /* 0x00008f00055e7a23 */ /* 0x100fe40000010821 */
[----:B------:R-:W2:Y:S01]  /*4690*/  LDSM.16.MT88.4 R4, [R138+0x3000] ;  /* 0x003000008a04783b */ /* 0x000ea20000004200 */
[--C-:B------:R-:W-:Y:S01]  /*46a0*/  FFMA.FTZ R89, R74, c[0x0][0x23c], -R33.reuse ;  /* 0x00008f004a597a23 */ /* 0x100fe20000010821 */
[----:B------:R-:W-:Y:S01]  /*46b0*/  MUFU.EX2 R26, R26 ;  /* 0x0000001a001a7308 */ /* 0x000fe20000000800 */
[--C-:B------:R-:W-:Y:S01]  /*46c0*/  FFMA.FTZ R96, R70, c[0x0][0x23c], -R33.reuse ;  /* 0x00008f0046607a23 */ /* 0x100fe20000010821 */
[----:B-1----:R-:W-:Y:S01]  /*46d0*/  F2FP.BF16.PACK_AB R70, R84, R87 ;  /* 0x000000575446723e */ /* 0x002fe200000010ff */
[--C-:B------:R-:W-:Y:S01]  /*46e0*/  FFMA.FTZ R85, R68, c[0x0][0x23c], -R33.reuse ;  /* 0x00008f0044557a23 */ /* 0x100fe20000010821 */
[----:B------:R-:W-:Y:S01]  /*46f0*/  F2FP.BF16.PACK_AB R68, R97, R102 ;  /* 0x000000666144723e */ /* 0x000fe200000010ff */
[--C-:B------:R-:W-:Y:S02]  /*4700*/  FFMA.FTZ R67, R62, c[0x0][0x23c], -R33.reuse ;  /* 0x00008f003e437a23 */ /* 0x100fe40000010821 */
[--C-:B------:R-:W-:Y:S01]  /*4710*/  FFMA.FTZ R90, R72, c[0x0][0x23c], -R33.reuse ;  /* 0x00008f00485a7a23 */ /* 0x100fe20000010821 */
[----:B------:R-:W-:Y:S01]  /*4720*/  MUFU.EX2 R94, R94 ;  /* 0x0000005e005e7308 */ /* 0x000fe20000000800 */
[----:B------:R-:W-:-:S02]  /*4730*/  FFMA.FTZ R63, R80, c[0x0][0x23c], -R33 ;  /* 0x00008f00503f7a23 */ /* 0x000fc40000010821 */
[--C-:B------:R-:W-:Y:S02]  /*4740*/  FFMA.FTZ R62, R20, c[0x0][0x23c], -R33.reuse ;  /* 0x00008f00143e7a23 */ /* 0x100fe40000010821 */
[----:B------:R-:W-:Y:S02]  /*4750*/  FFMA.FTZ R20, R65, c[0x0][0x23c], -R52 ;  /* 0x00008f0041147a23 */ /* 0x000fe40000010834 */
        /* <DEDUP_REMOVED lines=21> */
[----:B---3--:R-:W-:Y:S01]  /*48b0*/  F2FP.BF16.PACK_AB R71, R85, R96 ;  /* 0x000000605547723e */ /* 0x008fe200000010ff */
[----:B------:R-:W1:Y:S01]  /*48c0*/  MUFU.EX2 R63, R63 ;  /* 0x0000003f003f7308 */ /* 0x000e620000000800 */
[----:B------:R-:W-:-:S02]  /*48d0*/  FADD.FTZ R102, R102, R97 ;  /* 0x0000006166667221 */ /* 0x000fc40000010000 */
        /* <DEDUP_REMOVED lines=13> */
[C---:B--2---:R-:W-:Y:S02]  /*49b0*/  HMMA.16816.F32.BF16 R72, R68.reuse, R4, RZ ;  /* 0x000000044448723c */ /* 0x044fe400000418ff */
[----:B------:R-:W-:Y:S05]  /*49c0*/  MUFU.EX2 R61, R61 ;  /* 0x0000003d003d7308 */ /* 0x000fea0000000800 */
[----:B------:R-:W-:Y:S01]  /*49d0*/  F2FP.BF16.PACK_AB R4, R59, R66 ;  /* 0x000000423b04723e */ /* 0x000fe200000010ff */
[----:B------:R-:W-:Y:S01]  /*49e0*/  HMMA.16816.F32.BF16 R68, R68, R6, RZ ;  /* 0x000000064444723c */ /* 0x000fe200000418ff */
[----:B-1----:R-:W-:Y:S01]  /*49f0*/  F2FP.BF16.PACK_AB R5, R63, R90 ;  /* 0x0000005a3f05723e */ /* 0x002fe200000010ff */
[----:B------:R-:W1:Y:S05]  /*4a00*/  MUFU.EX2 R56, R56 ;  /* 0x0000003800387308 */ /* 0x000e6a0000000800 */
[----:B------:R-:W-:-:S02]  /*4a10*/  F2FP.BF16.PACK_AB R6, R55, R60 ;  /* 0x0000003c3706723e */ /* 0x000fc400000010ff */
        /* <DEDUP_REMOVED lines=57> */
[----:B------:R-:W-:Y:S01]  /*4db0*/  HMMA.16816.F32.BF16 R68, R4, R10, R68 ;  /* 0x0000000a0444723c */ /* 0x000fe20000041844 */
[----:B------:R-:W-:-:S02]  /*4dc0*/  FADD.FTZ R89, R87, R102 ;  /* 0x0000006657597221 */ /* 0x000fc40000010000 */
[----:B------:R-:W-:Y:S02]  /*4dd0*/  FADD.FTZ R96, R96, R9 ;  /* 0x0000000960607221 */ /* 0x000fe40000010000 */
[----:B------:R-:W4:Y:S01]  /*4de0*/  LDSM.16.MT88.4 R8, [R139+0x4800] ;  /* 0x004800008b08783b */ /* 0x000f220000004200 */
[----:B------:R-:W-:Y:S01]  /*4df0*/  FADD.FTZ R89, R84, R89 ;  /* 0x0000005954597221 */ /* 0x000fe20000010000 */
[----:B-1----:R-:W-:Y:S01]  /*4e00*/  F2FP.BF16.PACK_AB R4, R24, R29 ;  /* 0x0000001d1804723e */ /* 0x002fe200000010ff */
[----:B------:R-:W-:Y:S01]  /*4e10*/  FADD.FTZ R85, R85, R96 ;  /* 0x0000006055557221 */ /* 0x000fe20000010000 */
[----:B-----5:R-:W-:Y:S01]  /*4e20*/  F2FP.BF16.PACK_AB R5, R105, R116 ;  /* 0x000000746905723e */ /* 0x020fe200000010ff */
[----:B------:R-:W-:Y:S01]  /*4e30*/  FADD.FTZ R66, R66, R89 ;  /* 0x0000005942427221 */ /* 0x000fe20000010000 */
[----:B------:R-:W-:Y:S01]  /*4e40*/  F2FP.BF16.PACK_AB R6, R22, R27 ;  /* 0x0000001b1606723e */ /* 0x000fe200000010ff */
[----:B------:R-:W-:Y:S01]  /*4e50*/  FADD.FTZ R90, R90, R85 ;  /* 0x000000555a5a7221 */ /* 0x000fe20000010000 */
[----:B---3--:R-:W-:Y:S01]  /*4e60*/  F2FP.BF16.PACK_AB R7, R108, R107 ;  /* 0x0000006b6c07723e */ /* 0x008fe200000010ff */
[----:B------:R-:W-:Y:S02]  /*4e70*/  MUFU.EX2 R57, R57 ;  /* 0x0000003900397308 */ /* 0x000fe40000000800 */
        /* <DEDUP_REMOVED lines=10> */
[----:B------:R-:W2:Y:S01]  /*4f20*/  LDSM.16.MT88.4 R16, [R138+0x4800] ;  /* 0x004800008a10783b */ /* 0x000ea20000004200 */
[----:B------:R-:W-:Y:S02]  /*4f30*/  FADD.FTZ R56, R56, R61 ;  /* 0x0000003d38387221 */ /* 0x000fe40000010000 */
[----:B------:R-:W-:Y:S01]  /*4f40*/  FADD.FTZ R55, R55, R60 ;  /* 0x0000003c37377221 */ /* 0x000fe20000010000 */
[----:B------:R-:W-:Y:S01]  /*4f50*/  HMMA.16816.F32.BF16 R72, R4, R12, R72 ;  /* 0x0000000c0448723c */ /* 0x000fe20000041848 */
[----:B------:R-:W-:Y:S01]  /*4f60*/  MUFU.EX2 R64, R64 ;  /* 0x0000004000407308 */ /* 0x000fe20000000800 */
[----:B------:R-:W-:Y:S02]  /*4f70*/  FADD.FTZ R65, R65, R56 ;  /* 0x0000003841417221 */ /* 0x000fe40000010000 */
[----:B------:R-:W-:Y:S02]  /*4f80*/  FADD.FTZ R54, R54, R55 ;  /* 0x0000003736367221 */ /* 0x000fe40000010000 */
[----:B------:R-:W-:-:S02]  /*4f90*/  FADD.FTZ R65, R88, R65 ;  /* 0x0000004158417221 */ /* 0x000fc40000010000 */
[----:B------:R-:W-:Y:S01]  /*4fa0*/  FADD.FTZ R49, R49, R54 ;  /* 0x0000003631317221 */ /* 0x000fe20000010000 */
[----:B------:R-:W3:Y:S01]  /*4fb0*/  MUFU.EX2 R59, R58 ;  /* 0x0000003a003b7308 */ /* 0x000ee20000000800 */
[----:B------:R-:W-:Y:S02]  /*4fc0*/  HMMA.16816.F32.BF16 R68, R4, R14, R68 ;  /* 0x0000000e0444723c */ /* 0x000fe40000041844 */
[----:B------:R-:W-:-:S04]  /*4fd0*/  FADD.FTZ R12, R48, R49 ;  /* 0x00000031300c7221 */ /* 0x000fc80000010000 */
[----:B------:R-:W-:Y:S01]  /*4fe0*/  FADD.FTZ R12, R47, R12 ;  /* 0x0000000c2f0c7221 */ /* 0x000fe20000010000 */
[----:B------:R-:W-:Y:S01]  /*4ff0*/  F2FP.BF16.PACK_AB R4, R20, R25 ;  /* 0x000000191404723e */ /* 0x000fe200000010ff */
[----:B------:R-:W-:Y:S01]  /*5000*/  MUFU.EX2 R99, R99 ;  /* 0x0000006300637308 */ /* 0x000fe20000000800 */
[----:B-1----:R-:W-:Y:S02]  /*5010*/  F2FP.BF16.PACK_AB R5, R87, R100 ;  /* 0x000000645705723e */ /* 0x002fe400000010ff */
[----:B------:R-:W-:Y:S02]  /*5020*/  F2FP.BF16.PACK_AB R6, R57, R36 ;  /* 0x000000243906723e */ /* 0x000fe400000010ff */
[----:B---3--:R-:W-:-:S03]  /*5030*/  F2FP.BF16.PACK_AB R7, R59, R64 ;  /* 0x000000403b07723e */ /* 0x008fc600000010ff */
[----:B------:R-:W1:Y:S04]  /*5040*/  MUFU.EX2 R106, R106 ;  /* 0x0000006a006a7308 */ /* 0x000e680000000800 */
[C---:B----4-:R-:W-:Y:S04]  /*5050*/  HMMA.16816.F32.BF16 R80, R4.reuse, R8, R80 ;  /* 0x000000080450723c */ /* 0x050fe80000041850 */
[----:B------:R-:W-:Y:S03]  /*5060*/  MUFU.EX2 R48, R50 ;  /* 0x0000003200307308 */ /* 0x000fe60000000800 */
[----:B------:R-:W-:Y:S01]  /*5070*/  FADD.FTZ R9, R39, R12 ;  /* 0x0000000c27097221 */ /* 0x000fe20000010000 */
[----:B--2---:R-:W-:Y:S01]  /*5080*/  HMMA.16816.F32.BF16 R72, R4, R16, R72 ;  /* 0x000000100448723c */ /* 0x004fe20000041848 */
[----:B------:R-:W-:Y:S01]  /*5090*/  FADD.FTZ R8, R98, R65 ;  /* 0x0000004162087221 */ /* 0x000fe20000010000 */
[----:B------:R-:W2:Y:S01]  /*50a0*/  LDSM.16.MT88.4 R12, [R139+0x4c00] ;  /* 0x004c00008b0c783b */ /* 0x000ea20000004200 */
[----:B------:R-:W-:Y:S01]  /*50b0*/  FADD.FTZ R38, R38, R9 ;  /* 0x0000000926267221 */ /* 0x000fe20000010000 */
[----:B------:R-:W3:Y:S01]  /*50c0*/  MUFU.EX2 R39, R46 ;  /* 0x0000002e00277308 */ /* 0x000ee20000000800 */
[----:B------:R-:W-:-:S02]  /*50d0*/  FADD.FTZ R8, R91, R8 ;  /* 0x000000085b087221 */ /* 0x000fc40000010000 */
[----:B------:R-:W-:Y:S01]  /*50e0*/  FADD.FTZ R37, R37, R38 ;  /* 0x0000002625257221 */ /* 0x000fe20000010000 */
[C---:B------:R-:W-:Y:S01]  /*50f0*/  HMMA.16816.F32.BF16 R76, R4.reuse, R10, R76 ;  /* 0x0000000a044c723c */ /* 0x040fe2000004184c */
[----:B------:R-:W-:Y:S02]  /*5100*/  FADD.FTZ R95, R95, R8 ;  /* 0x000000085f5f7221 */ /* 0x000fe40000010000 */
[----:B------:R-:W-:Y:S01]  /*5110*/  FADD.FTZ R32, R32, R37 ;  /* 0x0000002520207221 */ /* 0x000fe20000010000 */
[----:B------:R-:W4:Y:S01]  /*5120*/  LDSM.16.MT88.4 R8, [R138+0x4c00] ;  /* 0x004c00008a08783b */ /* 0x000f220000004200 */
[----:B------:R-:W-:Y:S01]  /*5130*/  FADD.FTZ R33, R104, R95 ;  /* 0x0000005f68217221 */ /* 0x000fe20000010000 */
[----:B------:R-:W-:Y:S01]  /*5140*/  MUFU.EX2 R53, R53 ;  /* 0x0000003500357308 */ /* 0x000fe20000000800 */
[----:B------:R-:W-:Y:S01]  /*5150*/  FADD.FTZ R35, R35, R32 ;  /* 0x0000002023237221 */ /* 0x000fe20000010000 */
[----:B------:R-:W-:Y:S01]  /*5160*/  HMMA.16816.F32.BF16 R68, R4, R18, R68 ;  /* 0x000000120444723c */ /* 0x000fe20000041844 */
[----:B------:R-:W-:-:S02]  /*5170*/  FADD.FTZ R16, R110, R33 ;  /* 0x000000216e107221 */ /* 0x000fc40000010000 */
[----:B------:R-:W-:Y:S02]  /*5180*/  FADD.FTZ R28, R28, R35 ;  /* 0x000000231c1c7221 */ /* 0x000fe40000010000 */
[----:B------:R-:W-:Y:S01]  /*5190*/  FADD.FTZ R16, R101, R16 ;  /* 0x0000001065107221 */ /* 0x000fe20000010000 */
[----:B------:R-:W5:Y:S01]  /*51a0*/  MUFU.EX2 R164, R164 ;  /* 0x000000a400a47308 */ /* 0x000f620000000800 */
[----:B------:R-:W-:Y:S01]  /*51b0*/  FADD.FTZ R31, R31, R28 ;  /* 0x0000001c1f1f7221 */ /* 0x000fe20000010000 */
[----:B-1----:R-:W-:Y:S01]  /*51c0*/  F2FP.BF16.PACK_AB R4, R106, R99 ;  /* 0x000000636a04723e */ /* 0x002fe200000010ff */
[----:B------:R-:W-:Y:S01]  /*51d0*/  FADD.FTZ R103, R103, R16 ;  /* 0x0000001067677221 */ /* 0x000fe20000010000 */
[----:B---3--:R-:W-:Y:S01]  /*51e0*/  F2FP.BF16.PACK_AB R5, R39, R48 ;  /* 0x000000302705723e */ /* 0x008fe200000010ff */
[----:B------:R-:W-:Y:S02]  /*51f0*/  FADD.FTZ R26, R26, R31 ;  /* 0x0000001f1a1a7221 */ /* 0x000fe40000010000 */
        /* <DEDUP_REMOVED lines=8> */
[----:B-----5:R-:W-:Y:S01]  /*5280*/  F2FP.BF16.PACK_AB R6, R164, R53 ;  /* 0x00000035a406723e */ /* 0x020fe200000010ff */
[----:B------:R-:W-:Y:S02]  /*5290*/  FADD.FTZ R107, R107, R116 ;  /* 0x000000746b6b7221 */ /* 0x000fe40000010000 */
[----:B------:R-:W-:-:S02]  /*52a0*/  FADD.FTZ R22, R22, R27 ;  /* 0x0000001b16167221 */ /* 0x000fc40000010000 */
[----:B------:R-:W-:Y:S02]  /*52b0*/  FADD.FTZ R107, R108, R107 ;  /* 0x0000006b6c6b7221 */ /* 0x000fe40000010000 */
[----:B------:R-:W-:Y:S02]  /*52c0*/  FADD.FTZ R25, R25, R22 ;  /* 0x0000001619197221 */ /* 0x000fe40000010000 */
[----:B------:R-:W-:Y:S02]  /*52d0*/  FADD.FTZ R100, R100, R107 ;  /* 0x0000006b64647221 */ /* 0x000fe40000010000 */
[----:B------:R-:W-:Y:S02]  /*52e0*/  FADD.FTZ R25, R20, R25 ;  /* 0x0000001914197221 */ /* 0x000fe40000010000 */
[----:B------:R-:W-:Y:S01]  /*52f0*/  FADD.FTZ R87, R87, R100 ;  /* 0x0000006457577221 */ /* 0x000fe20000010000 */
[----:B-1----:R-:W-:Y:S01]  /*5300*/  F2FP.BF16.PACK_AB R7, R165, R34 ;  /* 0x00000022a507723e */ /* 0x002fe200000010ff */
[----:B------:R-:W-:-:S02]  /*5310*/  FADD.FTZ R36, R36, R25 ;  /* 0x0000001924247221 */ /* 0x000fc40000010000 */
[----:B------:R-:W-:Y:S02]  /*5320*/  FADD.FTZ R64, R64, R87 ;  /* 0x0000005740407221 */ /* 0x000fe40000010000 */
[----:B------:R-:W-:Y:S02]  /*5330*/  FADD.FTZ R36, R57, R36 ;  /* 0x0000002439247221 */ /* 0x000fe40000010000 */
[----:B------:R-:W-:Y:S01]  /*5340*/  FADD.FTZ R59, R59, R64 ;  /* 0x000000403b3b7221 */ /* 0x000fe20000010000 */
[----:B--2---:R-:W-:Y:S01]  /*5350*/  HMMA.16816.F32.BF16 R80, R4, R12, R80 ;  /* 0x0000000c0450723c */ /* 0x004fe20000041850 */
[----:B------:R-:W-:Y:S02]  /*5360*/  FADD.FTZ R99, R99, R36 ;  /* 0x0000002463637221 */ /* 0x000fe40000010000 */
[----:B------:R-:W-:Y:S02]  /*5370*/  FADD.FTZ R48, R48, R59 ;  /* 0x0000003b30307221 */ /* 0x000fe40000010000 */
[----:B------:R-:W-:-:S02]  /*5380*/  FADD.FTZ R106, R106, R99 ;  /* 0x000000636a6a7221 */ /* 0x000fc40000010000 */
[----:B------:R-:W-:Y:S01]  /*5390*/  FADD.FTZ R39, R39, R48 ;  /* 0x0000003027277221 */ /* 0x000fe20000010000 */
[C---:B------:R-:W-:Y:S01]  /*53a0*/  HMMA.16816.F32.BF16 R76, R4.reuse, R14, R76 ;  /* 0x0000000e044c723c */ /* 0x040fe2000004184c */
[----:B------:R-:W-:Y:S02]  /*53b0*/  FADD.FTZ R53, R53, R106 ;  /* 0x0000006a35357221 */ /* 0x000fe40000010000 */
[----:B------:R-:W-:Y:S02]  /*53c0*/  FADD.FTZ R34, R34, R39 ;  /* 0x0000002722227221 */ /* 0x000fe40000010000 */
[----:B------:R-:W-:Y:S02]  /*53d0*/  FADD.FTZ R164, R164, R53 ;  /* 0x00000035a4a47221 */ /* 0x000fe40000010000 */
[----:B------:R-:W-:Y:S01]  /*53e0*/  FADD.FTZ R165, R165, R34 ;  /* 0x00000022a5a57221 */ /* 0x000fe20000010000 */
[C---:B----4-:R-:W-:Y:S08]  /*53f0*/  HMMA.16816.F32.BF16 R72, R4.reuse, R8, R72 ;  /* 0x000000080448723c */ /* 0x050ff00000041848 */
        /* <DEDUP_REMOVED lines=64> */
.L_x_4717:
[----:B------:R-:W-:-:S04]  /*5800*/  LEA R6, -R21, RZ, 0x7 ;  /* 0x000000ff15067211 */ /* 0x000fc800078e39ff */
[----:B------:R-:W-:Y:S02]  /*5810*/  SHF.R.S32.HI R4, RZ, 0x1f, R6 ;  /* 0x0000001fff047819 */ /* 0x000fe40000011406 */
.L_x_4718:
[C---:B------:R-:W-:Y:S01]  /*5820*/  LEA R148, P0, R6.reuse, R148, 0x1 ;  /* 0x0000009406947211 */ /* 0x040fe200078008ff */
        /* <DEDUP_REMOVED lines=15> */
[C---:B------:R-:W-:Y:S01]  /*5920*/  ISETP.GE.AND P3, PT, R88.reuse, R44, PT ;  /* 0x0000002c5800720c */ /* 0x040fe20003f66270 */
[--C-:B------:R-:W-:Y:S01]  /*5930*/  IMAD.X R33, R25, 0x1, R4.reuse, P1 ;  /* 0x0000000119217824 */ /* 0x100fe200008e0604 */
[----:B------:R-:W-:Y:S01]  /*5940*/  ISETP.GE.AND P1, PT, R88, R43, PT ;  /* 0x0000002b5800720c */ /* 0x000fe20003f26270 */
[----:B------:R2:W-:Y:S02]  /*5950*/  LDGSTS.E.BYPASS.LTC128B.128 [R153+0x3800], [R24.64] ;  /* 0x0380000018997fae */ /* 0x0005e4000b901d4c */
[----:B------:R-:W-:Y:S02]  /*5960*/  IMAD.X R37, R33, 0x1, R4, P0 ;  /* 0x0000000121257824 */ /* 0x000fe400000e0604 */
[----:B------:R3:W-:Y:S04]  /*5970*/  LDGSTS.E.BYPASS.LTC128B.128 [R153+0x4000], [R32.64] ;  /* 0x0400000020997fae */ /* 0x0007e8000b901d4c */
[----:B------:R4:W-:Y:S04]  /*5980*/  LDGSTS.E.BYPASS.LTC128B.128 [R153+0x4800], [R36.64] ;  /* 0x0480000024997fae */ /* 0x0009e8000b901d4c */
[----:B------:R-:W-:Y:S04]  /*5990*/  LDSM.16.M88.4 R28, [R143] ;  /* 0x000000008f1c783b */ /* 0x000fe80000000200 */
[----:B------:R-:W5:Y:S04]  /*59a0*/  LDSM.16.M88.4 R12, [R141+0x1000] ;  /* 0x001000008d0c783b */ /* 0x000f680000000200 */
[----:B------:R-:W-:Y:S04]  /*59b0*/  LDSM.16.M88.4 R20, [R142] ;  /* 0x000000008e14783b */ /* 0x000fe80000000200 */
[----:B------:R-:W-:Y:S04]  /*59c0*/  LDSM.16.M88.4 R8, [R140] ;  /* 0x000000008c08783b */ /* 0x000fe80000000200 */
[----:B------:R-:W3:Y:S04]  /*59d0*/  LDSM.16.M88.4 R4, [R141+0x1400] ;  /* 0x001400008d04783b */ /* 0x000ee80000000200 */
[----:B--2---:R-:W2:Y:S04]  /*59e0*/  LDSM.16.M88.4 R24, [R137] ;  /* 0x000000008918783b */ /* 0x004ea80000000200 */
[----:B----4-:R-:W-:Y:S04]  /*59f0*/  LDSM.16.M88.4 R36, [R135] ;  /* 0x000000008724783b */ /* 0x010fe80000000200 */
[----:B------:R-:W0:Y:S01]  /*5a00*/  LDGDEPBAR ;  /* 0x00000000000079af */ /* 0x000e220000000000 */
[C---:B-----5:R-:W-:Y:S08]  /*5a10*/  HMMA.16816.F32.BF16 R16, R28.reuse, R12, RZ ;  /* 0x0000000c1c10723c */ /* 0x060ff000000418ff */
        /* <DEDUP_REMOVED lines=9> */
[----:B------:R2:W4:Y:S01]  /*5ab0*/  MUFU.TANH R54, R16 ;  /* 0x0000001000367308 */ /* 0x0005220000002400 */
[----:B------:R-:W-:Y:S02]  /*5ac0*/  FMUL.FTZ R57, R18, c[0x0][0x2ec] ;  /* 0x0000bb0012397a20 */ /* 0x000fe40000410000 */
[----:B------:R-:W-:Y:S02]  /*5ad0*/  FMUL.FTZ R55, R19, c[0x0][0x2ec] ;  /* 0x0000bb0013377a20 */ /* 0x000fe40000410000 */
[----:B------:R-:W-:Y:S02]  /*5ae0*/  FMUL.FTZ R12, R12, c[0x0][0x2ec] ;  /* 0x0000bb000c0c7a20 */ /* 0x000fe40000410000 */
[----:B------:R-:W-:Y:S01]  /*5af0*/  FMUL.FTZ R59, R13, c[0x0][0x2ec] ;  /* 0x0000bb000d3b7a20 */ /* 0x000fe20000410000 */
[----:B------:R-:W5:Y:S01]  /*5b00*/  MUFU.TANH R57, R57 ;  /* 0x0000003900397308 */ /* 0x000f620000002400 */
[----:B------:R-:W-:Y:S02]  /*5b10*/  FMUL.FTZ R49, R14, c[0x0][0x2ec] ;  /* 0x0000bb000e317a20 */ /* 0x000fe40000410000 */
[----:B------:R-:W-:Y:S01]  /*5b20*/  FMUL.FTZ R62, R15, c[0x0][0x2ec] ;  /* 0x0000bb000f3e7a20 */ /* 0x000fe20000410000 */
[----:B------:R-:W-:Y:S04]  /*5b30*/  HMMA.16816.F32.BF16 R4, R20, R26, R4 ;  /* 0x0000001a1404723c */ /* 0x000fe80000041804 */
[----:B------:R1:W-:Y:S01]  /*5b40*/  MUFU.TANH R47, R12 ;  /* 0x0000000c002f7308 */ /* 0x0003e20000002400 */
[----:B--2---:R-:W2:Y:S01]  /*5b50*/  LDSM.16.M88.4 R16, [R136] ;  /* 0x000000008810783b */ /* 0x004ea20000000200 */
[----:B----4-:R-:W-:-:S02]  /*5b60*/  FSEL R87, R54, -INF , !P3 ;  /* 0xff80000036577808 */ /* 0x010fc40005800000 */
[C---:B---3--:R-:W-:Y:S01]  /*5b70*/  HMMA.16816.F32.BF16 R24, R28.reuse, R8, RZ ;  /* 0x000000081c18723c */ /* 0x048fe200000418ff */
[----:B------:R-:W-:Y:S02]  /*5b80*/  FMUL.FTZ R33, R33, c[0x0][0x2ec] ;  /* 0x0000bb0021217a20 */ /* 0x000fe40000410000 */
[----:B------:R-:W-:Y:S01]  /*5b90*/  FMUL.FTZ R35, R35, c[0x0][0x2ec] ;  /* 0x0000bb0023237a20 */ /* 0x000fe20000410000 */
[----:B------:R-:W3:Y:S01]  /*5ba0*/  MUFU.TANH R46, R46 ;  /* 0x0000002e002e7308 */ /* 0x000ee20000002400 */
[----:B------:R-:W-:Y:S01]  /*5bb0*/  FMUL.FTZ R32, R32, c[0x0][0x2ec] ;  /* 0x0000bb0020207a20 */ /* 0x000fe20000410000 */
[----:B-----5:R-:W-:Y:S01]  /*5bc0*/  FSEL R85, R57, -INF , !P1 ;  /* 0xff80000039557808 */ /* 0x020fe20004800000 */
[----:B------:R-:W-:Y:S01]  /*5bd0*/  FMUL.FTZ R34, R34, c[0x0][0x2ec] ;  /* 0x0000bb0022227a20 */ /* 0x000fe20000410000 */
[----:B------:R-:W-:Y:S01]  /*5be0*/  HMMA.16816.F32.BF16 R8, R28, R10, RZ ;  /* 0x0000000a1c08723c */ /* 0x000fe200000418ff */
[----:B-1----:R-:W1:Y:S03]  /*5bf0*/  LDSM.16.M88.4 R12, [R141+0x1c00] ;  /* 0x001c00008d0c783b */ /* 0x002e660000000200 */
[----:B------:R-:W-:Y:S04]  /*5c00*/  MUFU.TANH R60, R33 ;  /* 0x00000021003c7308 */ /* 0x000fe80000002400 */
[----:B------:R-:W-:-:S02]  /*5c10*/  FMUL.FTZ R63, R5, c[0x0][0x2ec] ;  /* 0x0000bb00053f7a20 */ /* 0x000fc40000410000 */
[----:B------:R-:W-:Y:S02]  /*5c20*/  FMUL.FTZ R124, R7, c[0x0][0x2ec] ;  /* 0x0000bb00077c7a20 */ /* 0x000fe40000410000 */
[----:B------:R-:W-:Y:S01]  /*5c30*/  FMUL.FTZ R52, R4, c[0x0][0x2ec] ;  /* 0x0000bb0004347a20 */ /* 0x000fe20000410000 */
[----:B------:R-:W-:Y:S01]  /*5c40*/  MUFU.TANH R61, R35 ;  /* 0x00000023003d7308 */ /* 0x000fe20000002400 */
[----:B------:R-:W-:Y:S02]  /*5c50*/  FMUL.FTZ R53, R6, c[0x0][0x2ec] ;  /* 0x0000bb0006357a20 */ /* 0x000fe40000410000 */
[----:B------:R-:W4:Y:S05]  /*5c60*/  LDSM.16.M88.4 R4, [R141+0x2000] ;  /* 0x002000008d04783b */ /* 0x000f2a0000000200 */
[----:B------:R-:W-:Y:S01]  /*5c70*/  MUFU.TANH R50, R32 ;  /* 0x0000002000327308 */ /* 0x000fe20000002400 */
[C---:B--2---:R-:W-:Y:S07]  /*5c80*/  HMMA.16816.F32.BF16 R24, R20.reuse, R16, R24 ;  /* 0x000000101418723c */ /* 0x044fee0000041818 */
[----:B------:R4:W-:Y:S01]  /*5c90*/  MUFU.TANH R51, R34 ;  /* 0x0000002200337308 */ /* 0x0009e20000002400 */
[----:B------:R-:W-:Y:S07]  /*5ca0*/  HMMA.16816.F32.BF16 R8, R20, R18, R8 ;  /* 0x000000121408723c */ /* 0x000fee0000041808 */
[----:B------:R-:W2:Y:S01]  /*5cb0*/  MUFU.TANH R55, R55 ;  /* 0x0000003700377308 */ /* 0x000ea20000002400 */
[C---:B-1----:R-:W-:Y:S07]  /*5cc0*/  HMMA.16816.F32.BF16 R16, R28.reuse, R12, RZ ;  /* 0x0000000c1c10723c */ /* 0x042fee00000418ff */
[----:B------:R-:W1:Y:S01]  /*5cd0*/  MUFU.TANH R59, R59 ;  /* 0x0000003b003b7308 */ /* 0x000e620000002400 */
[----:B------:R-:W-:Y:S01]  /*5ce0*/  HMMA.16816.F32.BF16 R12, R28, R14, RZ ;  /* 0x0000000e1c0c723c */ /* 0x000fe200000418ff */
[----:B------:R-:W-:-:S06]  /*5cf0*/  FMUL.FTZ R25, R25, c[0x0][0x2ec] ;  /* 0x0000bb0019197a20 */ /* 0x000fcc0000410000 */
[----:B------:R-:W5:Y:S01]  /*5d00*/  MUFU.TANH R62, R62 ;  /* 0x0000003e003e7308 */ /* 0x000f620000002400 */
[----:B------:R-:W-:Y:S02]  /*5d10*/  FMUL.FTZ R120, R27, c[0x0][0x2ec] ;  /* 0x0000bb001b787a20 */ /* 0x000fe40000410000 */
[----:B------:R-:W-:Y:S02]  /*5d20*/  FMUL.FTZ R56, R24, c[0x0][0x2ec] ;  /* 0x0000bb0018387a20 */ /* 0x000fe40000410000 */
[----:B------:R-:W-:Y:S01]  /*5d30*/  FMUL.FTZ R58, R26, c[0x0][0x2ec] ;  /* 0x0000bb001a3a7a20 */ /* 0x000fe20000410000 */
[----:B----4-:R-:W-:Y:S01]  /*5d40*/  HMMA.16816.F32.BF16 R32, R28, R4, RZ ;  /* 0x000000041c20723c */ /* 0x010fe200000418ff */
[----:B------:R-:W-:Y:S01]  /*5d50*/  FMUL.FTZ R9, R9, c[0x0][0x2ec] ;  /* 0x0000bb0009097a20 */ /* 0x000fe20000410000 */
[----:B------:R4:W-:Y:S01]  /*5d60*/  MUFU.TANH R64, R25 ;  /* 0x0000001900407308 */ /* 0x0009e20000002400 */
[----:B------:R-:W-:-:S05]  /*5d70*/  FMUL.FTZ R11, R11, c[0x0][0x2ec] ;  /* 0x0000bb000b0b7a20 */ /* 0x000fca0000410000 */
[C---:B------:R-:W-:Y:S02]  /*5d80*/  HMMA.16816.F32.BF16 R16, R20.reuse, R36, R16 ;  /* 0x000000241410723c */ /* 0x040fe40000041810 */
[----:B------:R-:W-:Y:S05]  /*5d90*/  MUFU.TANH R65, R9 ;  /* 0x0000000900417308 */ /* 0x000fea0000002400 */
[----:B------:R-:W-:Y:S01]  /*5da0*/  FMUL.FTZ R36, R8, c[0x0][0x2ec] ;  /* 0x0000bb0008247a20 */ /* 0x000fe20000410000 */
[----:B------:R-:W-:Y:S01]  /*5db0*/  HMMA.16816.F32.BF16 R12, R20, R38, R12 ;  /* 0x00000026140c723c */ /* 0x000fe2000004180c */
[----:B------:R-:W-:Y:S01]  /*5dc0*/  FMUL.FTZ R37, R10, c[0x0][0x2ec] ;  /* 0x0000bb000a257a20 */ /* 0x000fe20000410000 */
[----:B------:R1:W-:Y:S01]  /*5dd0*/  MUFU.TANH R118, R11 ;  /* 0x0000000b00767308 */ /* 0x0003e20000002400 */
[----:B----4-:R-:W4:Y:S05]  /*5de0*/  LDSM.16.M88.4 R24, [R134] ;  /* 0x000000008618783b */ /* 0x010f2a0000000200 */
[----:B------:R-:W-:Y:S02]  /*5df0*/  HMMA.16816.F32.BF16 R4, R28, R6, RZ ;  /* 0x000000061c04723c */ /* 0x000fe400000418ff */
[----:B------:R-:W2:Y:S06]  /*5e00*/  MUFU.TANH R63, R63 ;  /* 0x0000003f003f7308 */ /* 0x000eac0000002400 */
[----:B------:R-:W-:Y:S01]  /*5e10*/  FMUL.FTZ R17, R17, c[0x0][0x2ec] ;  /* 0x0000bb0011117a20 */ /* 0x000fe20000410000 */
[----:B-1----:R-:W1:Y:S01]  /*5e20*/  LDSM.16.M88.4 R8, [R141+0x2400] ;  /* 0x002400008d08783b */ /* 0x002e620000000200 */
[----:B------:R-:W-:-:S02]  /*5e30*/  FMUL.FTZ R19, R19, c[0x0][0x2ec] ;  /* 0x0000bb0013137a20 */ /* 0x000fc40000410000 */
[----:B------:R-:W-:Y:S01]  /*5e40*/  MUFU.TANH R66, R17 ;  /* 0x0000001100427308 */ /* 0x000fe20000002400 */
[----:B------:R-:W-:Y:S02]  /*5e50*/  FMUL.FTZ R38, R16, c[0x0][0x2ec] ;  /* 0x0000bb0010267a20 */ /* 0x000fe40000410000 */
[----:B------:R-:W-:Y:S02]  /*5e60*/  FMUL.FTZ R126, R18, c[0x0][0x2ec] ;  /* 0x0000bb00127e7a20 */ /* 0x000fe40000410000 */
[----:B------:R-:W-:Y:S02]  /*5e70*/  FMUL.FTZ R13, R13, c[0x0][0x2ec] ;  /* 0x0000bb000d0d7a20 */ /* 0x000fe40000410000 */
[----:B------:R-:W-:Y:S01]  /*5e80*/  FMUL.FTZ R108, R15, c[0x0][0x2ec] ;  /* 0x0000bb000f6c7a20 */ /* 0x000fe20000410000 */
[----:B------:R2:W-:Y:S01]  /*5e90*/  MUFU.TANH R112, R19 ;  /* 0x0000001300707308 */ /* 0x0005e20000002400 */
[----:B------:R-:W-:Y:S02]  /*5ea0*/  FMUL.FTZ R39, R12, c[0x0][0x2ec] ;  /* 0x0000bb000c277a20 */ /* 0x000fe40000410000 */
[----:B------:R-:W-:-:S05]  /*5eb0*/  FMUL.FTZ R122, R14, c[0x0][0x2ec] ;  /* 0x0000bb000e7a7a20 */ /* 0x000fca0000410000 */
[----:B------:R1:W-:Y:S01]  /*5ec0*/  MUFU.TANH R90, R13 ;  /* 0x0000000d005a7308 */ /* 0x0003e20000002400 */
[C---:B----4-:R-:W-:Y:S01]  /*5ed0*/  HMMA.16816.F32.BF16 R32, R20.reuse, R24, R32 ;  /* 0x000000181420723c */ /* 0x050fe20000041820 */
[----:B--2---:R-:W2:Y:S06]  /*5ee0*/  LDSM.16.M88.4 R16, [R133] ;  /* 0x000000008510783b */ /* 0x004eac0000000200 */
[----:B------:R-:W4:Y:S01]  /*5ef0*/  MUFU.TANH R124, R124 ;  /* 0x0000007c007c7308 */ /* 0x000f220000002400 */
[----:B------:R-:W-:Y:S01]  /*5f00*/  HMMA.16816.F32.BF16 R4, R20, R26, R4 ;  /* 0x0000001a1404723c */ /* 0x000fe20000041804 */
[----:B------:R-:W3:Y:S06]  /*5f10*/  LDSM.16.M88.4 R24, [R141+0x2800] ;  /* 0x002800008d18783b */ /* 0x000eec0000000200 */
[----:B------:R-:W2:Y:S01]  /*5f20*/  MUFU.TANH R120, R120 ;  /* 0x0000007800787308 */ /* 0x000ea20000002400 */
[C---:B-1----:R-:W-:Y:S07]  /*5f30*/  HMMA.16816.F32.BF16 R12, R28.reuse, R8, RZ ;  /* 0x000000081c0c723c */ /* 0x042fee00000418ff */
[----:B------:R-:W1:Y:S01]  /*5f40*/  MUFU.TANH R108, R108 ;  /* 0x0000006c006c7308 */ /* 0x000e620000002400 */
[----:B------:R-:W-:Y:S01]  /*5f50*/  HMMA.16816.F32.BF16 R8, R28, R10, RZ ;  /* 0x0000000a1c08723c */ /* 0x000fe200000418ff */
[----:B------:R-:W-:-:S06]  /*5f60*/  FMUL.FTZ R33, R33, c[0x0][0x2ec] ;  /* 0x0000bb0021217a20 */ /* 0x000fcc0000410000 */
[----:B------:R-:W-:Y:S01]  /*5f70*/  MUFU.TANH R49, R49 ;  /* 0x0000003100317308 */ /* 0x000fe20000002400 */
[----:B------:R-:W-:Y:S02]  /*5f80*/  FMUL.FTZ R35, R35, c[0x0][0x2ec] ;  /* 0x0000bb0023237a20 */ /* 0x000fe40000410000 */
[----:B------:R-:W-:Y:S02]  /*5f90*/  FMUL.FTZ R67, R32, c[0x0][0x2ec] ;  /* 0x0000bb0020437a20 */ /* 0x000fe40000410000 */
[----:B------:R-:W-:Y:S02]  /*5fa0*/  FMUL.FTZ R116, R34, c[0x0][0x2ec] ;  /* 0x0000bb0022747a20 */ /* 0x000fe40000410000 */
[----:B------:R-:W-:Y:S01]  /*5fb0*/  FMUL.FTZ R92, R5, c[0x0][0x2ec] ;  /* 0x0000bb00055c7a20 */ /* 0x000fe20000410000 */
[----:B------:R-:W1:Y:S01]  /*5fc0*/  MUFU.TANH R109, R33 ;  /* 0x00000021006d7308 */ /* 0x000e620000002400 */
[----:B------:R-:W-:Y:S01]  /*5fd0*/  FMUL.FTZ R89, R4, c[0x0][0x2ec] ;  /* 0x0000bb0004597a20 */ /* 0x000fe20000410000 */
[C-C-:B------:R-:W-:Y:S01]  /*5fe0*/  LOP3.LUT R5, R84.reuse, 0x8, R45.reuse, 0xfe, !PT ;  /* 0x0000000854057812 */ /* 0x140fe200078efe2d */
[----:B------:R-:W-:Y:S01]  /*5ff0*/  FMUL.FTZ R7, R7, c[0x0][0x2ec] ;  /* 0x0000bb0007077a20 */ /* 0x000fe20000410000 */
[----:B------:R-:W-:Y:S01]  /*6000*/  LOP3.LUT R4, R84, 0x10, R45, 0xfe, !PT ;  /* 0x0000001054047812 */ /* 0x000fe200078efe2d */
[----:B------:R-:W-:Y:S01]  /*6010*/  FMUL.FTZ R114, R6, c[0x0][0x2ec] ;  /* 0x0000bb0006727a20 */ /* 0x000fe20000410000 */
[C---:B------:R-:W-:Y:S01]  /*6020*/  ISETP.GE.AND P0, PT, R5.reuse, R44, PT ;  /* 0x0000002c0500720c */ /* 0x040fe20003f06270 */
[----:B--2---:R-:W-:Y:S01]  /*6030*/  HMMA.16816.F32.BF16 R12, R20, R16, R12 ;  /* 0x00000010140c723c */ /* 0x004fe2000004180c */
[----:B------:R2:W1:Y:S01]  /*6040*/  MUFU.TANH R100, R35 ;  /* 0x0000002300647308 */ /* 0x0004620000002400 */
[----:B------:R-:W-:-:S02]  /*6050*/  ISETP.GE.AND P2, PT, R5, R43, PT ;  /* 0x0000002b0500720c */ /* 0x000fc40003f46270 */
[CC--:B------:R-:W-:Y:S02]  /*6060*/  ISETP.GE.AND P5, PT, R4.reuse, R44.reuse, PT ;  /* 0x0000002c0400720c */ /* 0x0c0fe40003fa6270 */
[-C--:B------:R-:W-:Y:S02]  /*6070*/  ISETP.GE.AND P4, PT, R4, R43.reuse, PT ;  /* 0x0000002b0400720c */ /* 0x080fe40003f86270 */
[C---:B------:R-:W-:Y:S01]  /*6080*/  IADD3 R16, R88.reuse, 0x1, RZ ;  /* 0x0000000158107810 */ /* 0x040fe20007ffe0ff */
[----:B------:R-:W-:Y:S01]  /*6090*/  HMMA.16816.F32.BF16 R8, R20, R18, R8 ;  /* 0x000000121408723c */ /* 0x000fe20000041808 */
[----:B------:R1:W-:Y:S01]  /*60a0*/  MUFU.TANH R94, R7 ;  /* 0x00000007005e7308 */ /* 0x0003e20000002400 */
[----:B------:R-:W-:Y:S02]  /*60b0*/  IADD3 R17, R88, 0x29, RZ ;  /* 0x0000002958117810 */ /* 0x000fe40007ffe0ff */
[C---:B------:R-:W-:Y:S02]  /*60c0*/  ISETP.GE.AND P3, PT, R16.reuse, R44, PT ;  /* 0x0000002c1000720c */ /* 0x040fe40003f66270 */
[----:B------:R-:W-:-:S02]  /*60d0*/  ISETP.GE.AND P1, PT, R16, R43, PT ;  /* 0x0000002b1000720c */ /* 0x000fc40003f26270 */
[----:B------:R-:W-:Y:S01]  /*60e0*/  IADD3 R16, R88, 0x9, RZ ;  /* 0x0000000958107810 */ /* 0x000fe20007ffe0ff */
[----:B--2---:R-:W2:Y:S01]  /*60f0*/  LDSM.16.M88.4 R32, [R132] ;  /* 0x000000008420783b */ /* 0x004ea20000000200 */
[----:B---3--:R-:W-:Y:S01]  /*6100*/  FSEL R91, R46, -INF , !P3 ;  /* 0xff8000002e5b7808 */ /* 0x008fe20005800000 */
[----:B------:R-:W3:Y:S01]  /*6110*/  MUFU.TANH R92, R92 ;  /* 0x0000005c005c7308 */ /* 0x000ee20000002400 */
[----:B------:R-:W-:Y:S02]  /*6120*/  FSEL R162, R55, -INF , !P1 ;  /* 0xff80000037a27808 */ /* 0x000fe40004800000 */
[CC--:B------:R-:W-:Y:S01]  /*6130*/  ISETP.GE.AND P3, PT, R16.reuse, R44.reuse, PT ;  /* 0x0000002c1000720c */ /* 0x0c0fe20003f66270 */
[----:B------:R-:W-:Y:S01]  /*6140*/  FMUL.FTZ R54, R13, c[0x0][0x2ec] ;  /* 0x0000bb000d367a20 */ /* 0x000fe20000410000 */
[-C--:B------:R-:W-:Y:S01]  /*6150*/  ISETP.GE.AND P1, PT, R16, R43.reuse, PT ;  /* 0x0000002b1000720c */ /* 0x080fe20003f26270 */
[----:B------:R-:W-:Y:S01]  /*6160*/  FMUL.FTZ R15, R15, c[0x0][0x2ec] ;  /* 0x0000bb000f0f7a20 */ /* 0x000fe20000410000 */
[----:B------:R-:W-:Y:S01]  /*6170*/  IADD3 R13, R88, 0x11, RZ ;  /* 0x00000011580d7810 */ /* 0x000fe20007ffe0ff */
[----:B------:R-:W-:Y:S01]  /*6180*/  FMUL.FTZ R12, R12, c[0x0][0x2ec] ;  /* 0x0000bb000c0c7a20 */ /* 0x000fe20000410000 */
[----:B------:R-:W-:Y:S01]  /*6190*/  FSEL R55, R59, -INF , !P3 ;  /* 0xff8000003b377808 */ /* 0x000fe20005800000 */
[----:B------:R-:W-:Y:S01]  /*61a0*/  MUFU.TANH R46, R15 ;  /* 0x0000000f002e7308 */ /* 0x000fe20000002400 */
[----:B-----5:R-:W-:Y:S01]  /*61b0*/  FSEL R98, R62, -INF , !P1 ;  /* 0xff8000003e627808 */ /* 0x020fe20004800000 */
[----:B------:R-:W-:Y:S01]  /*61c0*/  FMUL.FTZ R110, R14, c[0x0][0x2ec] ;  /* 0x0000bb000e6e7a20 */ /* 0x000fe20000410000 */
[CC--:B------:R-:W-:Y:S01]  /*61d0*/  ISETP.GE.AND P3, PT, R13.reuse, R44.reuse, PT ;  /* 0x0000002c0d00720c */ /* 0x0c0fe20003f66270 */
[C---:B-1----:R-:W-:Y:S01]  /*61e0*/  HMMA.16816.F32.BF16 R4, R28.reuse, R24, RZ ;  /* 0x000000181c04723c */ /* 0x042fe200000418ff */
[-C--:B------:R-:W-:Y:S01]  /*61f0*/  ISETP.GE.AND P1, PT, R13, R43.reuse, PT ;  /* 0x0000002b0d00720c */ /* 0x080fe20003f26270 */
[----:B------:R-:W-:Y:S01]  /*6200*/  FMUL.FTZ R59, R9, c[0x0][0x2ec] ;  /* 0x0000bb00093b7a20 */ /* 0x000fe20000410000 */
[----:B------:R-:W-:Y:S01]  /*6210*/  IADD3 R16, R88, 0x19, RZ ;  /* 0x0000001958107810 */ /* 0x000fe20007ffe0ff */
[----:B------:R1:W-:Y:S01]  /*6220*/  MUFU.TANH R57, R12 ;  /* 0x0000000c00397308 */ /* 0x0003e20000002400 */
[----:B------:R-:W-:Y:S01]  /*6230*/  FSEL R95, R60, -INF , !P3 ;  /* 0xff8000003c5f7808 */ /* 0x000fe20005800000 */
[----:B------:R-:W-:Y:S01]  /*6240*/  FMUL.FTZ R62, R11, c[0x0][0x2ec] ;  /* 0x0000bb000b3e7a20 */ /* 0x000fe20000410000 */
[----:B------:R-:W-:Y:S01]  /*6250*/  FSEL R130, R61, -INF , !P1 ;  /* 0xff8000003d827808 */ /* 0x000fe20004800000 */
[----:B------:R-:W-:Y:S01]  /*6260*/  HMMA.16816.F32.BF16 R24, R28, R26, RZ ;  /* 0x0000001a1c18723c */ /* 0x000fe200000418ff */
[----:B------:R-:W-:Y:S01]  /*6270*/  ISETP.GE.AND P3, PT, R16, R44, PT ;  /* 0x0000002c1000720c */ /* 0x000fe20003f66270 */
[----:B------:R-:W-:Y:S01]  /*6280*/  FMUL.FTZ R106, R10, c[0x0][0x2ec] ;  /* 0x0000bb000a6a7a20 */ /* 0x000fe20000410000 */
[----:B------:R-:W-:Y:S01]  /*6290*/  IADD3 R13, R88, 0x21, RZ ;  /* 0x00000021580d7810 */ /* 0x000fe20007ffe0ff */
[----:B------:R-:W5:Y:S01]  /*62a0*/  MUFU.TANH R54, R54 ;  /* 0x0000003600367308 */ /* 0x000f620000002400 */
[----:B------:R-:W-:Y:S01]  /*62b0*/  ISETP.GE.AND P1, PT, R16, R43, PT ;  /* 0x0000002b1000720c */ /* 0x000fe20003f26270 */
[----:B------:R-:W-:Y:S01]  /*62c0*/  FMUL.FTZ R8, R8, c[0x0][0x2ec] ;  /* 0x0000bb0008087a20 */ /* 0x000fe20000410000 */
[----:B------:R-:W-:-:S02]  /*62d0*/  FSEL R63, R63, -INF , !P3 ;  /* 0xff8000003f3f7808 */ /* 0x000fc40005800000 */
[----:B----4-:R-:W-:Y:S02]  /*62e0*/  FSEL R124, R124, -INF , !P1 ;  /* 0xff8000007c7c7808 */ /* 0x010fe40004800000 */
[CC--:B------:R-:W-:Y:S01]  /*62f0*/  ISETP.GE.AND P3, PT, R13.reuse, R44.reuse, PT ;  /* 0x0000002c0d00720c */ /* 0x0c0fe20003f66270 */
[----:B------:R-:W4:Y:S01]  /*6300*/  MUFU.TANH R59, R59 ;  /* 0x0000003b003b7308 */ /* 0x000f220000002400 */
[-C--:B------:R-:W-:Y:S02]  /*6310*/  ISETP.GE.AND P1, PT, R13, R43.reuse, PT ;  /* 0x0000002b0d00720c */ /* 0x080fe40003f26270 */
[----:B-1----:R-:W1:Y:S01]  /*6320*/  LDSM.16.M88.4 R12, [R141+0x2c00] ;  /* 0x002c00008d0c783b */ /* 0x002e620000000200 */
[----:B------:R-:W-:Y:S01]  /*6330*/  FSEL R9, R64, -INF , !P3 ;  /* 0xff80000040097808 */ /* 0x000fe20005800000 */
[----:B--2---:R-:W-:Y:S01]  /*6340*/  HMMA.16816.F32.BF16 R4, R20, R32, R4 ;  /* 0x000000201404723c */ /* 0x004fe20000041804 */
[----:B------:R-:W-:Y:S02]  /*6350*/  FSEL R120, R120, -INF , !P1 ;  /* 0xff80000078787808 */ /* 0x000fe40004800000 */
[C---:B------:R-:W-:Y:S01]  /*6360*/  ISETP.GE.AND P3, PT, R17.reuse, R44, PT ;  /* 0x0000002c1100720c */ /* 0x040fe20003f66270 */
[----:B------:R-:W2:Y:S01]  /*6370*/  MUFU.TANH R62, R62 ;  /* 0x0000003e003e7308 */ /* 0x000ea20000002400 */
[----:B------:R-:W-:-:S02]  /*6380*/  ISETP.GE.AND P1, PT, R17, R43, PT ;  /* 0x0000002b1100720c */ /* 0x000fc40003f26270 */
[----:B------:R-:W-:Y:S01]  /*6390*/  IADD3 R16, R88, 0x31, RZ ;  /* 0x0000003158107810 */ /* 0x000fe20007ffe0ff */
[----:B------:R-:W-:Y:S01]  /*63a0*/  HMMA.16816.F32.BF16 R24, R20, R34, R24 ;  /* 0x000000221418723c */ /* 0x000fe20000041818 */
[----:B------:R-:W-:Y:S02]  /*63b0*/  FSEL R99, R65, -INF , !P3 ;  /* 0xff80000041637808 */ /* 0x000fe40005800000 */
[----:B------:R-:W-:Y:S01]  /*63c0*/  FSEL R118, R118, -INF , !P1 ;  /* 0xff80000076767808 */ /* 0x000fe20004800000 */
[----:B------:R-:W-:Y:S01]  /*63d0*/  MUFU.TANH R52, R52 ;  /* 0x0000003400347308 */ /* 0x000fe20000002400 */
[C---:B------:R-:W-:Y:S02]  /*63e0*/  ISETP.GE.AND P3, PT, R16.reuse, R44, PT ;  /* 0x0000002c1000720c */ /* 0x040fe40003f66270 */
[----:B------:R-:W-:Y:S02]  /*63f0*/  ISETP.GE.AND P1, PT, R16, R43, PT ;  /* 0x0000002b1000720c */ /* 0x000fe40003f26270 */
[----:B------:R-:W-:-:S02]  /*6400*/  IADD3 R16, R88, 0x39, RZ ;  /* 0x0000003958107810 */ /* 0x000fc40007ffe0ff */
[----:B------:R-:W-:Y:S01]  /*6410*/  FSEL R107, R66, -INF , !P3 ;  /* 0xff800000426b7808 */ /* 0x000fe20005800000 */
[----:B------:R-:W-:Y:S01]  /*6420*/  MUFU.TANH R53, R53 ;  /* 0x0000003500357308 */ /* 0x000fe20000002400 */
[----:B------:R-:W-:Y:S02]  /*6430*/  FSEL R112, R112, -INF , !P1 ;  /* 0xff80000070707808 */ /* 0x000fe40004800000 */
[CC--:B------:R-:W-:Y:S01]  /*6440*/  ISETP.GE.AND P3, PT, R16.reuse, R44.reuse, PT ;  /* 0x0000002c1000720c */ /* 0x0c0fe20003f66270 */
[----:B------:R-:W-:Y:S01]  /*6450*/  FMUL.FTZ R5, R5, c[0x0][0x2ec] ;  /* 0x0000bb0005057a20 */ /* 0x000fe20000410000 */
[-C--:B------:R-:W-:Y:S01]  /*6460*/  ISETP.GE.AND P1, PT, R16, R43.reuse, PT ;  /* 0x0000002b1000720c */ /* 0x080fe20003f26270 */
[----:B------:R-:W-:Y:S01]  /*6470*/  FMUL.FTZ R60, R7, c[0x0][0x2ec] ;  /* 0x0000bb00073c7a20 */ /* 0x000fe20000410000 */
[----:B------:R-:W2:Y:S01]  /*6480*/  LDSM.16.M88.4 R16, [R86] ;  /* 0x000000005610783b */ /* 0x000ea20000000200 */
[----:B------:R-:W-:Y:S01]  /*6490*/  IADD3 R11, R88, 0x41, RZ ;  /* 0x00000041580b7810 */ /* 0x000fe20007ffe0ff */
[----:B------:R-:W-:Y:S01]  /*64a0*/  MUFU.TANH R56, R56 ;  /* 0x0000003800387308 */ /* 0x000fe20000002400 */
[----:B------:R-:W-:Y:S01]  /*64b0*/  FSEL R105, R90, -INF , !P3 ;  /* 0xff8000005a697808 */ /* 0x000fe20005800000 */
[----:B------:R-:W-:Y:S01]  /*64c0*/  FMUL.FTZ R4, R4, c[0x0][0x2ec] ;  /* 0x0000bb0004047a20 */ /* 0x000fe20000410000 */
[----:B------:R-:W-:Y:S01]  /*64d0*/  FSEL R108, R108, -INF , !P1 ;  /* 0xff8000006c6c7808 */ /* 0x000fe20004800000 */
[----:B------:R-:W-:Y:S01]  /*64e0*/  FMUL.FTZ R103, R25, c[0x0][0x2ec] ;  /* 0x0000bb0019677a20 */ /* 0x000fe20000410000 */
[----:B------:R-:W-:Y:S01]  /*64f0*/  ISETP.GE.AND P3, PT, R11, R44, PT ;  /* 0x0000002c0b00720c */ /* 0x000fe20003f66270 */
[----:B------:R-:W-:Y:S01]  /*6500*/  FMUL.FTZ R27, R27, c[0x0][0x2ec] ;  /* 0x0000bb001b1b7a20 */ /* 0x000fe20000410000 */
[----:B------:R-:W-:Y:S01]  /*6510*/  ISETP.GE.AND P1, PT, R11, R43, PT ;  /* 0x0000002b0b00720c */ /* 0x000fe20003f26270 */
[----:B------:R-:W2:Y:S01]  /*6520*/  MUFU.TANH R5, R5 ;  /* 0x0000000500057308 */ /* 0x000ea20000002400 */
[----:B-1----:R-:W-:Y:S01]  /*6530*/  HMMA.16816.F32.BF16 R32, R28, R12, RZ ;  /* 0x0000000c1c20723c */ /* 0x002fe200000418ff */
[----:B------:R-:W-:Y:S01]  /*6540*/  IADD3 R11, R88, 0x49, RZ ;  /* 0x00000049580b7810 */ /* 0x000fe20007ffe0ff */
[----:B------:R-:W-:Y:S01]  /*6550*/  FMUL.FTZ R96, R6, c[0x0][0x2ec] ;  /* 0x0000bb0006607a20 */ /* 0x000fe20000410000 */
[----:B------:R-:W-:Y:S01]  /*6560*/  FSEL R109, R109, -INF , !P3 ;  /* 0xff8000006d6d7808 */ /* 0x000fe20005800000 */
[----:B------:R-:W-:-:S04]  /*6570*/  DEPBAR.LE SB0, 0x0 ;  /* 0x000080000000791a */ /* 0x000fc80000000000 */
[----:B------:R-:W-:Y:S01]  /*6580*/  HMMA.16816.F32.BF16 R12, R28, R14, RZ ;  /* 0x0000000e1c0c723c */ /* 0x000fe200000418ff */
[----:B------:R-:W-:Y:S01]  /*6590*/  FSEL R100, R100, -INF , !P1 ;  /* 0xff80000064647808 */ /* 0x000fe20004800000 */
[----:B------:R-:W1:Y:S01]  /*65a0*/  MUFU.TANH R60, R60 ;  /* 0x0000003c003c7308 */ /* 0x000e620000002400 */
[C---:B------:R-:W-:Y:S02]  /*65b0*/  ISETP.GE.AND P3, PT, R11.reuse, R44, PT ;  /* 0x0000002c0b00720c */ /* 0x040fe40003f66270 */
[----:B------:R-:W-:Y:S02]  /*65c0*/  ISETP.GE.AND P1, PT, R11, R43, PT ;  /* 0x0000002b0b00720c */ /* 0x000fe40003f26270 */
[----:B------:R-:W-:Y:S02]  /*65d0*/  IADD3 R7, R88, 0x51, RZ ;  /* 0x0000005158077810 */ /* 0x000fe40007ffe0ff */
[----:B---3--:R-:W-:Y:S01]  /*65e0*/  FSEL R11, R92, -INF , !P3 ;  /* 0xff8000005c0b7808 */ /* 0x008fe20005800000 */
[----:B------:R-:W3:Y:S01]  /*65f0*/  MUFU.TANH R103, R103 ;  /* 0x0000006700677308 */ /* 0x000ee20000002400 */
[----:B------:R-:W-:-:S02]  /*6600*/  FSEL R94, R94, -INF , !P1 ;  /* 0xff8000005e5e7808 */ /* 0x000fc40004800000 */
[CC--:B------:R-:W-:Y:S02]  /*6610*/  ISETP.GE.AND P3, PT, R7.reuse, R44.reuse, PT ;  /* 0x0000002c0700720c */ /* 0x0c0fe40003f66270 */
[----:B------:R-:W-:Y:S02]  /*6620*/  ISETP.GE.AND P1, PT, R7, R43, PT ;  /* 0x0000002b0700720c */ /* 0x000fe40003f26270 */
[----:B------:R-:W-:Y:S01]  /*6630*/  IADD3 R7, R88, 0x59, RZ ;  /* 0x0000005958077810 */ /* 0x000fe20007ffe0ff */
[----:B------:R-:W1:Y:S01]  /*6640*/  MUFU.TANH R27, R27 ;  /* 0x0000001b001b7308 */ /* 0x000e620000002400 */
[----:B-----5:R-:W-:Y:S02]  /*6650*/  FSEL R25, R54, -INF , !P3 ;  /* 0xff80000036197808 */ /* 0x020fe40005800000 */
[----:B------:R-:W-:Y:S01]  /*6660*/  FSEL R66, R46, -INF , !P1 ;  /* 0xff8000002e427808 */ /* 0x000fe20004800000 */
[----:B--2---:R-:W-:Y:S01]  /*6670*/  HMMA.16816.F32.BF16 R32, R20, R16, R32 ;  /* 0x000000101420723c */ /* 0x004fe20000041820 */
[----:B------:R-:W-:-:S02]  /*6680*/  ISETP.GE.AND P3, PT, R7, R44, PT ;  /* 0x0000002c0700720c */ /* 0x000fc40003f66270 */
[-C--:B------:R-:W-:Y:S01]  /*6690*/  ISETP.GE.AND P1, PT, R7, R43.reuse, PT ;  /* 0x0000002b0700720c */ /* 0x080fe20003f26270 */
[----:B------:R-:W2:Y:S01]  /*66a0*/  MUFU.TANH R58, R58 ;  /* 0x0000003a003a7308 */ /* 0x000ea20000002400 */
[----:B------:R-:W-:Y:S02]  /*66b0*/  IADD3 R61, R88, 0x61, RZ ;  /* 0x00000061583d7810 */ /* 0x000fe40007ffe0ff */
[----:B----4-:R-:W-:Y:S01]  /*66c0*/  FSEL R7, R59, -INF , !P3 ;  /* 0xff8000003b077808 */ /* 0x010fe20005800000 */
[----:B------:R-:W-:Y:S01]  /*66d0*/  HMMA.16816.F32.BF16 R12, R20, R18, R12 ;  /* 0x00000012140c723c */ /* 0x000fe2000004180c */
[----:B------:R-:W-:Y:S02]  /*66e0*/  FSEL R62, R62, -INF , !P1 ;  /* 0xff8000003e3e7808 */ /* 0x000fe40004800000 */
[C---:B------:R-:W-:Y:S01]  /*66f0*/  ISETP.GE.AND P3, PT, R61.reuse, R44, PT ;  /* 0x0000002c3d00720c */ /* 0x040fe20003f66270 */
[----:B------:R-:W4:Y:S01]  /*6700*/  MUFU.TANH R36, R36 ;  /* 0x0000002400247308 */ /* 0x000f220000002400 */
[----:B------:R-:W-:-:S02]  /*6710*/  ISETP.GE.AND P1, PT, R61, R43, PT ;  /* 0x0000002b3d00720c */ /* 0x000fc40003f26270 */
[----:B------:R-:W-:Y:S01]  /*6720*/  IADD3 R28, R88, 0x69, RZ ;  /* 0x00000069581c7810 */ /* 0x000fe20007ffe0ff */
[----:B------:R-:W-:Y:S01]  /*6730*/  FMUL.FTZ R18, R26, c[0x0][0x2ec] ;  /* 0x0000bb001a127a20 */ /* 0x000fe20000410000 */
[----:B------:R-:W-:Y:S02]  /*6740*/  FSEL R5, R5, -INF , !P3 ;  /* 0xff80000005057808 */ /* 0x000fe40005800000 */
[----:B-1----:R-:W-:Y:S01]  /*6750*/  FSEL R54, R60, -INF , !P1 ;  /* 0xff8000003c367808 */ /* 0x002fe20004800000 */
[----:B------:R-:W-:Y:S01]  /*6760*/  MUFU.TANH R37, R37 ;  /* 0x0000002500257308 */ /* 0x000fe20000002400 */
[--C-:B------:R-:W-:Y:S02]  /*6770*/  LOP3.LUT R10, R84, 0x18, R45.reuse, 0xfe, !PT ;  /* 0x00000018540a7812 */ /* 0x100fe400078efe2d */
[CC--:B------:R-:W-:Y:S01]  /*6780*/  ISETP.GE.AND P3, PT, R28.reuse, R44.reuse, PT ;  /* 0x0000002c1c00720c */ /* 0x0c0fe20003f66270 */
[----:B------:R-:W-:Y:S01]  /*6790*/  FMUL.FTZ R33, R33, c[0x0][0x2ec] ;  /* 0x0000bb0021217a20 */ /* 0x000fe20000410000 */
[-C--:B------:R-:W-:Y:S01]  /*67a0*/  ISETP.GE.AND P1, PT, R28, R43.reuse, PT ;  /* 0x0000002b1c00720c */ /* 0x080fe20003f26270 */
[----:B------:R-:W-:Y:S01]  /*67b0*/  FMUL.FTZ R32, R32, c[0x0][0x2ec] ;  /* 0x0000bb0020207a20 */ /* 0x000fe20000410000 */
[--C-:B------:R-:W-:Y:S01]  /*67c0*/  LOP3.LUT R17, R84, 0x20, R45.reuse, 0xfe, !PT ;  /* 0x0000002054117812 */ /* 0x100fe200078efe2d */
[----:B------:R-:W-:Y:S01]  /*67d0*/  MUFU.TANH R39, R39 ;  /* 0x0000002700277308 */ /* 0x000fe20000002400 */
[----:B---3--:R-:W-:Y:S01]  /*67e0*/  FSEL R103, R103, -INF , !P3 ;  /* 0xff80000067677808 */ /* 0x008fe20005800000 */
[----:B------:R-:W-:Y:S01]  /*67f0*/  FMUL.FTZ R34, R34, c[0x0][0x2ec] ;  /* 0x0000bb0022227a20 */ /* 0x000fe20000410000 */
[----:B------:R-:W-:Y:S01]  /*6800*/  FSEL R46, R27, -INF , !P1 ;  /* 0xff8000001b2e7808 */ /* 0x000fe20004800000 */
[----:B------:R-:W-:Y:S01]  /*6810*/  FMUL.FTZ R59, R12, c[0x0][0x2ec] ;  /* 0x0000bb000c3b7a20 */ /* 0x000fe20000410000 */
[----:B------:R-:W-:Y:S01]  /*6820*/  LOP3.LUT R16, R84, 0x28, R45, 0xfe, !PT ;  /* 0x0000002854107812 */ /* 0x000fe200078efe2d */
[----:B------:R-:W-:Y:S01]  /*6830*/  FMUL.FTZ R12, R13, c[0x0][0x2ec] ;  /* 0x0000bb000d0c7a20 */ /* 0x000fe20000410000 */
[C---:B------:R-:W-:Y:S01]  /*6840*/  ISETP.GE.AND P3, PT, R10.reuse, R44, PT ;  /* 0x0000002c0a00720c */ /* 0x040fe20003f66270 */
[----:B------:R-:W1:Y:S01]  /*6850*/  MUFU.TANH R122, R122 ;  /* 0x0000007a007a7308 */ /* 0x000e620000002400 */
[----:B------:R-:W-:-:S02]  /*6860*/  ISETP.GE.AND P1, PT, R10, R43, PT ;  /* 0x0000002b0a00720c */ /* 0x000fc40003f26270 */
[----:B------:R-:W-:Y:S02]  /*6870*/  FSEL R47, R47, -INF , !P0 ;  /* 0xff8000002f2f7808 */ /* 0x000fe40004000000 */
[----:B------:R-:W-:Y:S02]  /*6880*/  FSEL R6, R49, -INF , !P2 ;  /* 0xff80000031067808 */ /* 0x000fe40005000000 */
[C---:B------:R-:W-:Y:S01]  /*6890*/  ISETP.GE.AND P0, PT, R17.reuse, R44, PT ;  /* 0x0000002c1100720c */ /* 0x040fe20003f06270 */
[----:B------:R-:W3:Y:S01]  /*68a0*/  MUFU.TANH R67, R67 ;  /* 0x0000004300437308 */ /* 0x000ee20000002400 */
[----:B------:R-:W-:Y:S02]  /*68b0*/  ISETP.GE.AND P2, PT, R17, R43, PT ;  /* 0x0000002b1100720c */ /* 0x000fe40003f46270 */
[----:B------:R-:W-:Y:S01]  /*68c0*/  FSEL R17, R50, -INF , !P5 ;  /* 0xff80000032117808 */ /* 0x000fe20006800000 */
[----:B------:R-:W-:Y:S01]  /*68d0*/  FMUL.FTZ R50, R35, c[0x0][0x2ec] ;  /* 0x0000bb0023327a20 */ /* 0x000fe20000410000 */
[----:B------:R-:W-:-:S02]  /*68e0*/  LOP3.LUT R19, R84, 0x30, R45, 0xfe, !PT ;  /* 0x0000003054137812 */ /* 0x000fc400078efe2d */
[-C--:B------:R-:W-:Y:S01]  /*68f0*/  ISETP.GE.AND P5, PT, R16, R44.reuse, PT ;  /* 0x0000002c1000720c */ /* 0x080fe20003fa6270 */
[----:B------:R-:W-:Y:S01]  /*6900*/  MUFU.TANH R116, R116 ;  /* 0x0000007400747308 */ /* 0x000fe20000002400 */
[C-C-:B------:R-:W-:Y:S02]  /*6910*/  LOP3.LUT R20, R84.reuse, 0x38, R45.reuse, 0xfe, !PT ;  /* 0x0000003854147812 */ /* 0x140fe400078efe2d */
[----:B------:R-:W-:Y:S02]  /*6920*/  LOP3.LUT R22, R84, 0x40, R45, 0xfe, !PT ;  /* 0x0000004054167812 */ /* 0x000fe400078efe2d */
[----:B------:R-:W-:Y:S02]  /*6930*/  FSEL R21, R52, -INF , !P3 ;  /* 0xff80000034157808 */ /* 0x000fe40005800000 */
[----:B------:R-:W-:Y:S01]  /*6940*/  ISETP.GE.AND P3, PT, R19, R44, PT ;  /* 0x0000002c1300720c */ /* 0x000fe20003f66270 */
[----:B------:R-:W5:Y:S01]  /*6950*/  MUFU.TANH R38, R38 ;  /* 0x0000002600267308 */ /* 0x000f620000002400 */
[----:B--2---:R-:W-:-:S02]  /*6960*/  FSEL R166, R58, -INF , !P2 ;  /* 0xff8000003aa67808 */ /* 0x004fc40005000000 */
[----:B----4-:R-:W-:Y:S02]  /*6970*/  FSEL R23, R36, -INF , !P5 ;  /* 0xff80000024177808 */ /* 0x010fe40006800000 */
[----:B------:R-:W-:Y:S02]  /*6980*/  ISETP.GE.AND P2, PT, R20, R43, PT ;  /* 0x0000002b1400720c */ /* 0x000fe40003f46270 */
[----:B------:R-:W-:Y:S01]  /*6990*/  ISETP.GE.AND P5, PT, R22, R44, PT ;  /* 0x0000002c1600720c */ /* 0x000fe20003fa6270 */
[----:B------:R-:W-:Y:S01]  /*69a0*/  MUFU.TANH R126, R126 ;  /* 0x0000007e007e7308 */ /* 0x000fe20000002400 */
[----:B------:R-:W-:Y:S02]  /*69b0*/  LOP3.LUT R26, R84, 0x50, R45, 0xfe, !PT ;  /* 0x00000050541a7812 */ /* 0x000fe400078efe2d */
[----:B-1----:R-:W-:Y:S02]  /*69c0*/  FSEL R122, R122, -INF , !P2 ;  /* 0xff8000007a7a7808 */ /* 0x002fe40005000000 */
[----:B---3--:R-:W-:-:S02]  /*69d0*/  FSEL R29, R67, -INF , !P5 ;  /* 0xff800000431d7808 */ /* 0x008fc40006800000 */
[----:B------:R-:W-:Y:S01]  /*69e0*/  ISETP.GE.AND P2, PT, R26, R43, PT ;  /* 0x0000002b1a00720c */ /* 0x000fe20003f46270 */
[----:B------:R-:W1:Y:S01]  /*69f0*/  MUFU.TANH R110, R110 ;  /* 0x0000006e006e7308 */ /* 0x000e620000002400 */
[----:B-----5:R-:W-:-:S07]  /*6a00*/  FSEL R27, R38, -INF , !P3 ;  /* 0xff800000261b7808 */ /* 0x020fce0005800000 */
[----:B------:R2:W-:Y:S08]  /*6a10*/  MUFU.TANH R10, R4 ;  /* 0x00000004000a7308 */ /* 0x0005f00000002400 */
[----:B------:R-:W3:Y:S01]  /*6a20*/  MUFU.TANH R89, R89 ;  /* 0x0000005900597308 */ /* 0x000ee20000002400 */
[----:B-1----:R-:W-:Y:S02]  /*6a30*/  FSEL R110, R110, -INF , !P2 ;  /* 0xff8000006e6e7808 */ /* 0x002fe40005000000 */
[----:B--2---:R-:W-:-:S05]  /*6a40*/  FSEL R4, R51, -INF , !P4 ;  /* 0xff80000033047808 */ /* 0x004fca0006000000 */
[----:B------:R-:W1:Y:S01]  /*6a50*/  MUFU.TANH R114, R114 ;  /* 0x0000007200727308 */ /* 0x000e620000002400 */
[-C--:B------:R-:W-:Y:S01]  /*6a60*/  ISETP.GE.AND P4, PT, R16, R43.reuse, PT ;  /* 0x0000002b1000720c */ /* 0x080fe20003f86270 */
[----:B------:R-:W-:Y:S01]  /*6a70*/  FMUL.FTZ R16, R24, c[0x0][0x2ec] ;  /* 0x0000bb0018107a20 */ /* 0x000fe20000410000 */
[----:B------:R-:W-:Y:S02]  /*6a80*/  FSEL R24, R53, -INF , !P1 ;  /* 0xff80000035187808 */ /* 0x000fe40004800000 */
[----:B------:R-:W-:Y:S02]  /*6a90*/  ISETP.GE.AND P1, PT, R19, R43, PT ;  /* 0x0000002b1300720c */ /* 0x000fe40003f26270 */
[----:B------:R-:W-:Y:S01]  /*6aa0*/  FSEL R19, R56, -INF , !P0 ;  /* 0xff80000038137808 */ /* 0x000fe20004000000 */
[----:B------:R-:W2:Y:S01]  /*6ab0*/  MUFU.TANH R8, R8 ;  /* 0x0000000800087308 */ /* 0x000ea20000002400 */
[----:B------:R-:W-:Y:S02]  /*6ac0*/  FSEL R128, R37, -INF , !P4 ;  /* 0xff80000025807808 */ /* 0x000fe40006000000 */
[----:B------:R-:W-:-:S02]  /*6ad0*/  ISETP.GE.AND P0, PT, R20, R44, PT ;  /* 0x0000002c1400720c */ /* 0x000fc40003f06270 */
[----:B------:R-:W-:Y:S02]  /*6ae0*/  ISETP.GE.AND P4, PT, R22, R43, PT ;  /* 0x0000002b1600720c */ /* 0x000fe40003f86270 */
[C-C-:B------:R-:W-:Y:S01]  /*6af0*/  LOP3.LUT R22, R84.reuse, 0x58, R45.reuse, 0xfe, !PT ;  /* 0x0000005854167812 */ /* 0x140fe200078efe2d */
[----:B------:R-:W4:Y:S01]  /*6b00*/  MUFU.TANH R106, R106 ;  /* 0x0000006a006a7308 */ /* 0x000f220000002400 */
[----:B------:R-:W-:Y:S02]  /*6b10*/  LOP3.LUT R20, R84, 0x48, R45, 0xfe, !PT ;  /* 0x0000004854147812 */ /* 0x000fe400078efe2d */
[----:B------:R-:W-:Y:S02]  /*6b20*/  FSEL R39, R39, -INF , !P0 ;  /* 0xff80000027277808 */ /* 0x000fe40004000000 */
[----:B------:R-:W-:Y:S02]  /*6b30*/  FSEL R116, R116, -INF , !P4 ;  /* 0xff80000074747808 */ /* 0x000fe40006000000 */
[-C--:B------:R-:W-:Y:S01]  /*6b40*/  ISETP.GE.AND P0, PT, R26, R44.reuse, PT ;  /* 0x0000002c1a00720c */ /* 0x080fe20003f06270 */
[----:B------:R-:W5:Y:S01]  /*6b50*/  MUFU.TANH R96, R96 ;  /* 0x0000006000607308 */ /* 0x000f620000002400 */
[----:B------:R-:W-:-:S02]  /*6b60*/  ISETP.GE.AND P5, PT, R22, R44, PT ;  /* 0x0000002c1600720c */ /* 0x000fc40003fa6270 */
[-C--:B------:R-:W-:Y:S02]  /*6b70*/  ISETP.GE.AND P4, PT, R22, R43.reuse, PT ;  /* 0x0000002b1600720c */ /* 0x080fe40003f86270 */
[----:B------:R-:W-:Y:S02]  /*6b80*/  ISETP.GE.AND P3, PT, R20, R44, PT ;  /* 0x0000002c1400720c */ /* 0x000fe40003f66270 */
[----:B------:R-:W-:Y:S01]  /*6b90*/  FSEL R126, R126, -INF , !P1 ;  /* 0xff8000007e7e7808 */ /* 0x000fe20004800000 */
[----:B------:R-:W4:Y:S01]  /*6ba0*/  MUFU.TANH R59, R59 ;  /* 0x0000003b003b7308 */ /* 0x000f220000002400 */
[--C-:B------:R-:W-:Y:S02]  /*6bb0*/  LOP3.LUT R22, R84, 0x68, R45.reuse, 0xfe, !PT ;  /* 0x0000006854167812 */ /* 0x100fe400078efe2d */
[----:B------:R-:W-:Y:S02]  /*6bc0*/  ISETP.GE.AND P1, PT, R20, R43, PT ;  /* 0x0000002b1400720c */ /* 0x000fe40003f26270 */
[----:B------:R-:W-:-:S02]  /*6bd0*/  LOP3.LUT R26, R84, 0x60, R45, 0xfe, !PT ;  /* 0x00000060541a7812 */ /* 0x000fc400078efe2d */
[----:B---3--:R-:W-:Y:S01]  /*6be0*/  FSEL R13, R89, -INF , !P3 ;  /* 0xff800000590d7808 */ /* 0x008fe20005800000 */
[----:B------:R3:W-:Y:S01]  /*6bf0*/  MUFU.TANH R20, R33 ;  /* 0x0000002100147308 */ /* 0x0007e20000002400 */
[-C--:B------:R-:W-:Y:S02]  /*6c00*/  ISETP.GE.AND P2, PT, R22, R43.reuse, PT ;  /* 0x0000002b1600720c */ /* 0x080fe40003f46270 */
[----:B------:R-:W-:Y:S02]  /*6c10*/  ISETP.GE.AND P3, PT, R26, R44, PT ;  /* 0x0000002c1a00720c */ /* 0x000fe40003f66270 */
[----:B-1----:R-:W-:Y:S02]  /*6c20*/  FSEL R114, R114, -INF , !P1 ;  /* 0xff80000072727808 */ /* 0x002fe40004800000 */
[----:B--2---:R-:W-:Y:S01]  /*6c30*/  FSEL R35, R8, -INF , !P5 ;  /* 0xff80000008237808 */ /* 0x004fe20006800000 */
[----:B------:R-:W1:Y:S01]  /*6c40*/  MUFU.TANH R16, R16 ;  /* 0x0000001000107308 */ /* 0x000e620000002400 */
[----:B------:R-:W-:Y:S01]  /*6c50*/  ISETP.GE.AND P1, PT, R26, R43, PT ;  /* 0x0000002b1a00720c */ /* 0x000fe20003f26270 */
[----:B------:R-:W-:Y:S01]  /*6c60*/  FMUL.FTZ R8, R15, c[0x0][0x2ec] ;  /* 0x0000bb000f087a20 */ /* 0x000fe20000410000 */
[----:B----4-:R-:W-:-:S02]  /*6c70*/  FSEL R106, R106, -INF , !P4 ;  /* 0xff8000006a6a7808 */ /* 0x010fc40006000000 */
[----:B------:R-:W-:Y:S02]  /*6c80*/  FSEL R31, R10, -INF , !P3 ;  /* 0xff8000000a1f7808 */ /* 0x000fe40005800000 */
[----:B-----5:R-:W-:Y:S01]  /*6c90*/  FSEL R96, R96, -INF , !P1 ;  /* 0xff80000060607808 */ /* 0x020fe20004800000 */
[----:B------:R-:W2:Y:S01]  /*6ca0*/  MUFU.TANH R18, R18 ;  /* 0x0000001200127308 */ /* 0x000ea20000002400 */
[----:B---3--:R-:W-:Y:S01]  /*6cb0*/  FSEL R33, R57, -INF , !P0 ;  /* 0xff80000039217808 */ /* 0x008fe20004000000 */
[----:B------:R-:W-:Y:S01]  /*6cc0*/  BAR.SYNC.DEFER_BLOCKING 0x0 ;  /* 0x0000000000007b1d */ /* 0x000fe20000010000 */
[-C--:B------:R-:W-:Y:S02]  /*6cd0*/  ISETP.GE.AND P0, PT, R22, R44.reuse, PT ;  /* 0x0000002c1600720c */ /* 0x080fe40003f06270 */
[C-C-:B------:R-:W-:Y:S02]  /*6ce0*/  LOP3.LUT R22, R84.reuse, 0x70, R45.reuse, 0xfe, !PT ;  /* 0x0000007054167812 */ /* 0x140fe400078efe2d */
[----:B------:R-:W-:Y:S01]  /*6cf0*/  LOP3.LUT R45, R84, 0x78, R45, 0xfe, !PT ;  /* 0x00000078542d7812 */ /* 0x000fe200078efe2d */
[----:B------:R-:W3:Y:S01]  /*6d00*/  MUFU.TANH R101, R32 ;  /* 0x0000002000657308 */ /* 0x000ee20000002400 */
[----:B------:R-:W-:-:S02]  /*6d10*/  ISETP.GE.AND P5, PT, R22, R44, PT ;  /* 0x0000002c1600720c */ /* 0x000fc40003fa6270 */
[-C--:B------:R-:W-:Y:S01]  /*6d20*/  ISETP.GE.AND P4, PT, R22, R43.reuse, PT ;  /* 0x0000002b1600720c */ /* 0x080fe20003f86270 */
[----:B------:R-:W-:Y:S01]  /*6d30*/  FMUL.FTZ R22, R14, c[0x0][0x2ec] ;  /* 0x0000bb000e167a20 */ /* 0x000fe20000410000 */
[C---:B------:R-:W-:Y:S02]  /*6d40*/  ISETP.GE.AND P3, PT, R45.reuse, R44, PT ;  /* 0x0000002c2d00720c */ /* 0x040fe40003f66270 */
[----:B------:R-:W-:Y:S01]  /*6d50*/  ISETP.GE.AND P1, PT, R45, R43, PT ;  /* 0x0000002b2d00720c */ /* 0x000fe20003f26270 */
[----:B------:R-:W4:Y:S01]  /*6d60*/  MUFU.TANH R12, R12 ;  /* 0x0000000c000c7308 */ /* 0x000f220000002400 */
[----:B------:R-:W-:Y:S02]  /*6d70*/  FSEL R59, R59, -INF , !P3 ;  /* 0xff8000003b3b7808 */ /* 0x000fe40005800000 */
[----:B------:R-:W-:Y:S02]  /*6d80*/  ISETP.GT.AND P3, PT, R151, R146, PT ;  /* 0x000000929700720c */ /* 0x000fe40003f64270 */
[----:B------:R-:W-:-:S02]  /*6d90*/  IADD3 R14, R88, 0x71, RZ ;  /* 0x00000071580e7810 */ /* 0x000fc40007ffe0ff */
[----:B-1----:R-:W-:Y:S01]  /*6da0*/  FSEL R67, R16, -INF , !P0 ;  /* 0xff80000010437808 */ /* 0x002fe20004000000 */
[----:B------:R-:W1:Y:S01]  /*6db0*/  MUFU.TANH R56, R34 ;  /* 0x0000002200387308 */ /* 0x000e620000002400 */
[----:B------:R-:W-:Y:S02]  /*6dc0*/  ISETP.GE.AND P0, PT, R14, R44, PT ;  /* 0x0000002c0e00720c */ /* 0x000fe40003f06270 */
[----:B------:R-:W-:Y:S02]  /*6dd0*/  IADD3 R10, R88, 0x79, RZ ;  /* 0x00000079580a7810 */ /* 0x000fe40007ffe0ff */
[----:B--2---:R-:W-:Y:S02]  /*6de0*/  FSEL R88, R18, -INF , !P2 ;  /* 0xff80000012587808 */ /* 0x004fe40005000000 */
[----:B---3--:R-:W-:Y:S01]  /*6df0*/  FSEL R101, R101, -INF , !P5 ;  /* 0xff80000065657808 */ /* 0x008fe20006800000 */
[----:B------:R-:W2:Y:S01]  /*6e00*/  MUFU.TANH R50, R50 ;  /* 0x0000003200327308 */ /* 0x000ea20000002400 */
[----:B------:R-:W-:-:S02]  /*6e10*/  FSEL R89, R20, -INF , !P0 ;  /* 0xff80000014597808 */ /* 0x000fc40004000000 */
[-C--:B------:R-:W-:Y:S02]  /*6e20*/  ISETP.GE.AND P2, PT, R14, R43.reuse, PT ;  /* 0x0000002b0e00720c */ /* 0x080fe40003f46270 */
[C---:B------:R-:W-:Y:S02]  /*6e30*/  ISETP.GE.AND P5, PT, R10.reuse, R44, PT ;  /* 0x0000002c0a00720c */ /* 0x040fe40003fa6270 */
[----:B------:R-:W-:Y:S01]  /*6e40*/  ISETP.GE.AND P0, PT, R10, R43, PT ;  /* 0x0000002b0a00720c */ /* 0x000fe20003f06270 */
[----:B------:R-:W3:Y:S01]  /*6e50*/  MUFU.TANH R45, R22 ;  /* 0x00000016002d7308 */ /* 0x000ee20000002400 */
[----:B----4-:R-:W-:Y:S02]  /*6e60*/  FSEL R57, R12, -INF , !P5 ;  /* 0xff8000000c397808 */ /* 0x010fe40006800000 */
[----:B-1----:R-:W-:-:S05]  /*6e70*/  FSEL R56, R56, -INF , !P4 ;  /* 0xff80000038387808 */ /* 0x002fca0006000000 */
[----:B------:R-:W1:Y:S01]  /*6e80*/  MUFU.TANH R8, R8 ;  /* 0x0000000800087308 */ /* 0x000e620000002400 */
[----:B--2---:R-:W-:Y:S02]  /*6e90*/  FSEL R50, R50, -INF , !P2 ;  /* 0xff80000032327808 */ /* 0x004fe40005000000 */
[----:B---3--:R-:W-:Y:S02]  /*6ea0*/  FSEL R45, R45, -INF , !P1 ;  /* 0xff8000002d2d7808 */ /* 0x008fe40004800000 */
[----:B-1----:R-:W-:Y:S01]  /*6eb0*/  FSEL R44, R8, -INF , !P0 ;  /* 0xff800000082c7808 */ /* 0x002fe20004000000 */
        /* <DEDUP_REMOVED lines=58> */
.L_x_4720:
[----:B------:R-:W-:-:S04]  /*7260*/  LEA R36, -R3, RZ, 0x7 ;  /* 0x000000ff03247211 */ /* 0x000fc800078e39ff */
[----:B------:R-:W-:Y:S02]  /*7270*/  SHF.R.S32.HI R8, RZ, 0x1f, R36 ;  /* 0x0000001fff087819 */ /* 0x000fe40000011424 */
.L_x_4721:
        /* <DEDUP_REMOVED lines=20> */
.L_x_4719:
        /* <DEDUP_REMOVED lines=74> */
[--C-:B------:R-:W-:Y:S02]  /*7860*/  FFMA.FTZ R52, R39, c[0x0][0x23c], -R64.reuse ;  /* 0x00008f0027347a23 */ /* 0x100fe40000010840 */
[--C-:B------:R-:W-:Y:S01]  /*7870*/  FFMA.FTZ R36, R7, c[0x0][0x23c], -R64.reuse ;  /* 0x00008f0007247a23 */ /* 0x100fe20000010840 */
[----:B------:R-:W-:Y:S01]  /*7880*/  FSEL R7, R40, RZ, P1 ;  /* 0x000000ff28077208 */ /* 0x000fe20000800000 */
[--C-:B------:R-:W-:Y:S02]  /*7890*/  FFMA.FTZ R104, R47, c[0x0][0x23c], -R64.reuse ;  /* 0x00008f002f687a23 */ /* 0x100fe40000010840 */
[----:B------:R-:W-:Y:S01]  /*78a0*/  FFMA.FTZ R92, R17, c[0x0][0x23c], -R64 ;  /* 0x00008f00115c7a23 */ /* 0x000fe20000010840 */
[----:B------:R-:W-:Y:S01]  /*78b0*/  MUFU.EX2 R52, R52 ;  /* 0x0000003400347308 */ /* 0x000fe20000000800 */
[----:B------:R-:W-:-:S02]  /*78c0*/  FADD.FTZ R2, R2, -R7 ;  /* 0x8000000702027221 */ /* 0x000fc40000010000 */
[--C-:B------:R-:W-:Y:S02]  /*78d0*/  FFMA.FTZ R84, R19, c[0x0][0x23c], -R64.reuse ;  /* 0x00008f0013547a23 */ /* 0x100fe40000010840 */
[----:B------:R-:W2:Y:S01]  /*78e0*/  LDSM.16.MT88.4 R16, [R139+0x3000] ;  /* 0x003000008b10783b */ /* 0x000ea20000004200 */
[--C-:B------:R-:W-:Y:S02]  /*78f0*/  FFMA.FTZ R97, R87, c[0x0][0x23c], -R64.reuse ;  /* 0x00008f0057617a23 */ /* 0x100fe40000010840 */
[--C-:B------:R-:W-:Y:S01]  /*7900*/  FFMA.FTZ R87, R55, c[0x0][0x23c], -R64.reuse ;  /* 0x00008f0037577a23 */ /* 0x100fe20000010840 */
[----:B------:R-:W-:Y:S01]  /*7910*/  MUFU.EX2 R104, R104 ;  /* 0x0000006800687308 */ /* 0x000fe20000000800 */
[--C-:B------:R-:W-:Y:S02]  /*7920*/  FFMA.FTZ R55, R99, c[0x0][0x23c], -R64.reuse ;  /* 0x00008f0063377a23 */ /* 0x100fe40000010840 */
[--C-:B------:R-:W-:Y:S02]  /*7930*/  FFMA.FTZ R65, R95, c[0x0][0x23c], -R64.reuse ;  /* 0x00008f005f417a23 */ /* 0x100fe40000010840 */
[----:B------:R-:W-:Y:S01]  /*7940*/  FMUL.FTZ R99, R2, c[0x0][0x23c] ;  /* 0x00008f0002637a20 */ /* 0x000fe20000410000 */
[----:B-1----:R-:W-:Y:S01]  /*7950*/  FMNMX.FTZ R39, R3, R8, !PT ;  /* 0x0000000803277209 */ /* 0x002fe20007810000 */
[--C-:B------:R-:W-:Y:S01]  /*7960*/  FFMA.FTZ R93, R91, c[0x0][0x23c], -R64.reuse ;  /* 0x00008f005b5d7a23 */ /* 0x100fe20000010840 */
[----:B------:R-:W-:Y:S01]  /*7970*/  MUFU.EX2 R97, R97 ;  /* 0x0000006100617308 */ /* 0x000fe20000000800 */
[----:B------:R-:W-:Y:S01]  /*7980*/  FFMA.FTZ R90, R21, c[0x0][0x23c], -R64 ;  /* 0x00008f00155a7a23 */ /* 0x000fe20000010840 */
[C---:B------:R-:W-:Y:S01]  /*7990*/  FSETP.NEU.FTZ.AND P0, PT, R39.reuse, -INF , PT ;  /* 0xff8000002700780b */ /* 0x040fe20003f1d000 */
[----:B------:R-:W-:-:S02]  /*79a0*/  FMUL.FTZ R47, R39, c[0x0][0x23c] ;  /* 0x00008f00272f7a20 */ /* 0x000fc40000410000 */
[--C-:B------:R-:W-:Y:S01]  /*79b0*/  FFMA.FTZ R60, R23, c[0x0][0x23c], -R64.reuse ;  /* 0x00008f00173c7a23 */ /* 0x100fe20000010840 */
[----:B------:R-:W-:Y:S01]  /*79c0*/  FSEL R7, R39, RZ, P0 ;  /* 0x000000ff27077208 */ /* 0x000fe20000000000 */
[----:B------:R-:W-:Y:S01]  /*79d0*/  LDSM.16.MT88.4 R20, [R139+0x3400] ;  /* 0x003400008b14783b */ /* 0x000fe20000004200 */
[----:B------:R-:W-:Y:S01]  /*79e0*/  FSEL R47, R47, RZ, P0 ;  /* 0x000000ff2f2f7208 */ /* 0x000fe20000000000 */
[----:B------:R-:W1:Y:S01]  /*79f0*/  MUFU.EX2 R93, R93 ;  /* 0x0000005d005d7308 */ /* 0x000e620000000800 */
[----:B------:R-:W-:Y:S02]  /*7a00*/  FFMA.FTZ R61, R9, c[0x0][0x23c], -R64 ;  /* 0x00008f00093d7a23 */ /* 0x000fe40000010840 */
[----:B------:R-:W-:Y:S02]  /*7a10*/  FADD.FTZ R7, R0, -R7 ;  /* 0x8000000700077221 */ /* 0x000fe40000010000 */
[--C-:B------:R-:W-:Y:S02]  /*7a20*/  FFMA.FTZ R102, R85, c[0x0][0x23c], -R47.reuse ;  /* 0x00008f0055667a23 */ /* 0x100fe4000001082f */
[----:B------:R-:W-:Y:S01]  /*7a30*/  FFMA.FTZ R85, R6, c[0x0][0x23c], -R47 ;  /* 0x00008f0006557a23 */ /* 0x000fe2000001082f */
[----:B------:R-:W3:Y:S01]  /*7a40*/  MUFU.EX2 R87, R87 ;  /* 0x0000005700577308 */ /* 0x000ee20000000800 */
[----:B------:R-:W-:-:S02]  /*7a50*/  FMUL.FTZ R95, R7, c[0x0][0x23c] ;  /* 0x00008f00075f7a20 */ /* 0x000fc40000410000 */
[--C-:B------:R-:W-:Y:S02]  /*7a60*/  FFMA.FTZ R0, R5, c[0x0][0x23c], -R64.reuse ;  /* 0x00008f0005007a23 */ /* 0x100fe40000010840 */
[--C-:B------:R-:W-:Y:S02]  /*7a70*/  FFMA.FTZ R2, R4, c[0x0][0x23c], -R47.reuse ;  /* 0x00008f0004027a23 */ /* 0x100fe4000001082f */
[----:B------:R-:W4:Y:S01]  /*7a80*/  LDSM.16.MT88.4 R4, [R138+0x3000] ;  /* 0x003000008a04783b */ /* 0x000f220000004200 */
[--C-:B------:R-:W-:Y:S01]  /*7a90*/  FFMA.FTZ R91, R162, c[0x0][0x23c], -R47.reuse ;  /* 0x00008f00a25b7a23 */ /* 0x100fe2000001082f */
[----:B------:R-:W-:Y:S01]  /*7aa0*/  MUFU.EX2 R102, R102 ;  /* 0x0000006600667308 */ /* 0x000fe20000000800 */
[----:B------:R-:W-:Y:S01]  /*7ab0*/  FFMA.FTZ R98, R98, c[0x0][0x23c], -R47 ;  /* 0x00008f0062627a23 */ /* 0x000fe2000001082f */
[----:B-1----:R-:W-:Y:S01]  /*7ac0*/  F2FP.BF16.PACK_AB R8, R93, R97 ;  /* 0x000000615d08723e */ /* 0x002fe200000010ff */
[--C-:B------:R-:W-:Y:S02]  /*7ad0*/  FFMA.FTZ R43, R13, c[0x0][0x23c], -R64.reuse ;  /* 0x00008f000d2b7a23 */ /* 0x100fe40000010840 */
[----:B------:R-:W-:Y:S01]  /*7ae0*/  FFMA.FTZ R42, R11, c[0x0][0x23c], -R64 ;  /* 0x00008f000b2a7a23 */ /* 0x000fe20000010840 */
[----:B---3--:R-:W-:-:S02]  /*7af0*/  F2FP.BF16.PACK_AB R10, R87, R104 ;  /* 0x00000068570a723e */ /* 0x008fc400000010ff */
[----:B------:R-:W1:Y:S01]  /*7b00*/  MUFU.EX2 R91, R91 ;  /* 0x0000005b005b7308 */ /* 0x000e620000000800 */
[--C-:B------:R-:W-:Y:S02]  /*7b10*/  FFMA.FTZ R49, R29, c[0x0][0x23c], -R64.reuse ;  /* 0x00008f001d317a23 */ /* 0x100fe40000010840 */
[--C-:B------:R-:W-:Y:S02]  /*7b20*/  FFMA.FTZ R63, R63, c[0x0][0x23c], -R64.reuse ;  /* 0x00008f003f3f7a23 */ /* 0x100fe40000010840 */
[----:B------:R-:W-:Y:S02]  /*7b30*/  FFMA.FTZ R32, R24, c[0x0][0x23c], -R47 ;  /* 0x00008f0018207a23 */ /* 0x000fe4000001082f */
[--C-:B------:R-:W-:Y:S01]  /*7b40*/  FFMA.FTZ R58, R27, c[0x0][0x23c], -R64.reuse ;  /* 0x00008f001b3a7a23 */ /* 0x100fe20000010840 */
[----:B------:R-:W-:Y:S01]  /*7b50*/  MUFU.EX2 R85, R85 ;  /* 0x0000005500557308 */ /* 0x000fe20000000800 */
[--C-:B------:R-:W-:Y:S02]  /*7b60*/  FFMA.FTZ R38, R25, c[0x0][0x23c], -R64.reuse ;  /* 0x00008f0019267a23 */ /* 0x100fe40000010840 */
[--C-:B------:R-:W-:Y:S01]  /*7b70*/  FFMA.FTZ R3, R31, c[0x0][0x23c], -R64.reuse ;  /* 0x00008f001f037a23 */ /* 0x100fe20000010840 */
[----:B------:R-:W3:Y:S01]  /*7b80*/  LDSM.16.MT88.4 R24, [R138+0x3400] ;  /* 0x003400008a18783b */ /* 0x000ee20000004200 */
[----:B------:R-:W-:-:S02]  /*7b90*/  FFMA.FTZ R41, R33, c[0x0][0x23c], -R64 ;  /* 0x00008f0021297a23 */ /* 0x000fc40000010840 */
[--C-:B------:R-:W-:Y:S01]  /*7ba0*/  FFMA.FTZ R37, R35, c[0x0][0x23c], -R64.reuse ;  /* 0x00008f0023257a23 */ /* 0x100fe20000010840 */
[----:B------:R-:W5:Y:S01]  /*7bb0*/  MUFU.EX2 R98, R98 ;  /* 0x0000006200627308 */ /* 0x000f620000000800 */
[----:B-1----:R-:W-:Y:S01]  /*7bc0*/  F2FP.BF16.PACK_AB R9, R91, R102 ;  /* 0x000000665b09723e */ /* 0x002fe200000010ff */
[----:B------:R-:W-:Y:S02]  /*7bd0*/  FFMA.FTZ R166, R166, c[0x0][0x23c], -R47 ;  /* 0x00008f00a6a67a23 */ /* 0x000fe4000001082f */
[--C-:B------:R-:W-:Y:S02]  /*7be0*/  FFMA.FTZ R53, R107, c[0x0][0x23c], -R64.reuse ;  /* 0x00008f006b357a23 */ /* 0x100fe40000010840 */
[--C-:B------:R-:W-:Y:S02]  /*7bf0*/  FFMA.FTZ R51, R105, c[0x0][0x23c], -R64.reuse ;  /* 0x00008f0069337a23 */ /* 0x100fe40000010840 */
[----:B------:R-:W1:Y:S01]  /*7c00*/  MUFU.EX2 R99, R99 ;  /* 0x0000006300637308 */ /* 0x000e620000000800 */
[----:B------:R-:W-:-:S02]  /*7c10*/  FFMA.FTZ R48, R109, c[0x0][0x23c], -R64 ;  /* 0x00008f006d307a23 */ /* 0x000fc40000010840 */
[--C-:B------:R-:W-:Y:S02]  /*7c20*/  FFMA.FTZ R105, R94, c[0x0][0x23c], -R47.reuse ;  /* 0x00008f005e697a23 */ /* 0x100fe4000001082f */
[--C-:B------:R-:W-:Y:S02]  /*7c30*/  FFMA.FTZ R94, R101, c[0x0][0x23c], -R64.reuse ;  /* 0x00008f00655e7a23 */ /* 0x100fe40000010840 */
[--C-:B------:R-:W-:Y:S01]  /*7c40*/  FFMA.FTZ R101, R66, c[0x0][0x23c], -R47.reuse ;  /* 0x00008f0042657a23 */ /* 0x100fe2000001082f */
[----:B------:R-:W2:Y:S01]  /*7c50*/  MUFU.EX2 R95, R95 ;  /* 0x0000005f005f7308 */ /* 0x000ea20000000800 */
[----:B-----5:R-:W-:Y:S01]  /*7c60*/  F2FP.BF16.PACK_AB R11, R98, R85 ;  /* 0x00000055620b723e */ /* 0x020fe200000010ff */
[--C-:B------:R-:W-:Y:S02]  /*7c70*/  FFMA.FTZ R66, R106, c[0x0][0x23c], -R47.reuse ;  /* 0x00008f006a427a23 */ /* 0x100fe4000001082f */
[----:B------:R-:W-:Y:S02]  /*7c80*/  FFMA.FTZ R107, R62, c[0x0][0x23c], -R47 ;  /* 0x00008f003e6b7a23 */ /* 0x000fe4000001082f */
[----:B------:R-:W-:-:S02]  /*7c90*/  FFMA.FTZ R67, R67, c[0x0][0x23c], -R64 ;  /* 0x00008f0043437a23 */ /* 0x000fc40000010840 */
[-C--:B-1----:R-:W-:Y:S01]  /*7ca0*/  FMUL.FTZ R12, R80, R99.reuse ;  /* 0x00000063500c7220 */ /* 0x082fe20000410000 */
[----:B------:R-:W-:Y:S01]  /*7cb0*/  MUFU.EX2 R92, R92 ;  /* 0x0000005c005c7308 */ /* 0x000fe20000000800 */
[-C--:B------:R-:W-:Y:S02]  /*7cc0*/  FMUL.FTZ R13, R81, R99.reuse ;  /* 0x00000063510d7220 */ /* 0x080fe40000410000 */
[-C--:B------:R-:W-:Y:S02]  /*7cd0*/  FMUL.FTZ R76, R76, R99.reuse ;  /* 0x000000634c4c7220 */ /* 0x080fe40000410000 */
[----:B------:R-:W-:Y:S02]  /*7ce0*/  FMUL.FTZ R77, R77, R99 ;  /* 0x000000634d4d7220 */ /* 0x000fe40000410000 */
[-C--:B--2---:R-:W-:Y:S01]  /*7cf0*/  FMUL.FTZ R14, R82, R95.reuse ;  /* 0x0000005f520e7220 */ /* 0x084fe20000410000 */
[----:B------:R-:W-:Y:S01]  /*7d00*/  MUFU.EX2 R65, R65 ;  /* 0x0000004100417308 */ /* 0x000fe20000000800 */
[----:B------:R-:W-:-:S02]  /*7d10*/  FMUL.FTZ R15, R83, R95 ;  /* 0x0000005f530f7220 */ /* 0x000fc40000410000 */
[-C--:B------:R-:W-:Y:S02]  /*7d20*/  FMUL.FTZ R78, R78, R95.reuse ;  /* 0x0000005f4e4e7220 */ /* 0x080fe40000410000 */
[----:B------:R-:W-:Y:S02]  /*7d30*/  FMUL.FTZ R79, R79, R95 ;  /* 0x0000005f4f4f7220 */ /* 0x000fe40000410000 */
[-C--:B------:R-:W-:Y:S01]  /*7d40*/  FMUL.FTZ R29, R73, R99.reuse ;  /* 0x00000063491d7220 */ /* 0x080fe20000410000 */
[----:B------:R-:W-:Y:S01]  /*7d50*/  HMMA.16816.F32.BF16 R12, R8, R16, R12 ;  /* 0x00000010080c723c */ /* 0x000fe2000004180c */
[--C-:B------:R-:W-:Y:S01]  /*7d60*/  FFMA.FTZ R81, R130, c[0x0][0x23c], -R47.reuse ;  /* 0x00008f0082517a23 */ /* 0x100fe2000001082f */
[----:B------:R-:W-:Y:S01]  /*7d70*/  MUFU.EX2 R90, R90 ;  /* 0x0000005a005a7308 */ /* 0x000fe20000000800 */
[----:B------:R-:W-:Y:S02]  /*7d80*/  FFMA.FTZ R73, R124, c[0x0][0x23c], -R47 ;  /* 0x00008f007c497a23 */ /* 0x000fe4000001082f */
[----:B------:R-:W-:-:S02]  /*7d90*/  FMUL.FTZ R28, R72, R99 ;  /* 0x00000063481c7220 */ /* 0x000fc40000410000 */
[-C--:B------:R-:W-:Y:S01]  /*7da0*/  FMUL.FTZ R30, R74, R95.reuse ;  /* 0x0000005f4a1e7220 */ /* 0x080fe20000410000 */
[C---:B------:R-:W-:Y:S01]  /*7db0*/  HMMA.16816.F32.BF16 R16, R8.reuse, R18, R76 ;  /* 0x000000120810723c */ /* 0x040fe2000004184c */
[----:B------:R-:W-:Y:S01]  /*7dc0*/  FMUL.FTZ R31, R75, R95 ;  /* 0x0000005f4b1f7220 */ /* 0x000fe20000410000 */
[----:B------:R-:W1:Y:S01]  /*7dd0*/  MUFU.EX2 R63, R63 ;  /* 0x0000003f003f7308 */ /* 0x000e620000000800 */
[-C--:B------:R-:W-:Y:S02]  /*7de0*/  FMUL.FTZ R68, R68, R99.reuse ;  /* 0x0000006344447220 */ /* 0x080fe40000410000 */
[----:B------:R-:W-:Y:S02]  /*7df0*/  FMUL.FTZ R69, R69, R99 ;  /* 0x0000006345457220 */ /* 0x000fe40000410000 */
[-C--:B------:R-:W-:Y:S01]  /*7e00*/  FMUL.FTZ R70, R70, R95.reuse ;  /* 0x0000005f46467220 */ /* 0x080fe20000410000 */
[----:B----4-:R-:W-:Y:S01]  /*7e10*/  HMMA.16816.F32.BF16 R28, R8, R4, R28 ;  /* 0x00000004081c723c */ /* 0x010fe2000004181c */
[----:B------:R-:W-:Y:S01]  /*7e20*/  FMUL.FTZ R71, R71, R95 ;  /* 0x0000005f47477220 */ /* 0x000fe20000410000 */
[----:B------:R-:W-:Y:S01]  /*7e30*/  MUFU.EX2 R2, R2 ;  /* 0x0000000200027308 */ /* 0x000fe20000000800 */
[----:B------:R-:W-:-:S02]  /*7e40*/  FFMA.FTZ R75, R126, c[0x0][0x23c], -R47 ;  /* 0x00008f007e4b7a23 */ /* 0x000fc4000001082f */
[--C-:B------:R-:W-:Y:S02]  /*7e50*/  FFMA.FTZ R72, R112, c[0x0][0x23c], -R47.reuse ;  /* 0x00008f0070487a23 */ /* 0x100fe4000001082f */
[--C-:B------:R-:W-:Y:S01]  /*7e60*/  FFMA.FTZ R74, R122, c[0x0][0x23c], -R47.reuse ;  /* 0x00008f007a4a7a23 */ /* 0x100fe2000001082f */
[----:B------:R-:W-:Y:S01]  /*7e70*/  HMMA.16816.F32.BF16 R8, R8, R6, R68 ;  /* 0x000000060808723c */ /* 0x000fe20000041844 */
[----:B------:R-:W2:Y:S01]  /*7e80*/  LDSM.16.MT88.4 R4, [R139+0x3800] ;  /* 0x003800008b04783b */ /* 0x000ea20000004200 */
[----:B------:R-:W4:Y:S01]  /*7e90*/  MUFU.EX2 R81, R81 ;  /* 0x0000005100517308 */ /* 0x000f220000000800 */
[----:B-1----:R-:W-:Y:S01]  /*7ea0*/  F2FP.BF16.PACK_AB R34, R63, R90 ;  /* 0x0000005a3f22723e */ /* 0x002fe200000010ff */
[--C-:B------:R-:W-:Y:S02]  /*7eb0*/  FFMA.FTZ R83, R108, c[0x0][0x23c], -R47.reuse ;  /* 0x00008f006c537a23 */ /* 0x100fe4000001082f */
[----:B------:R-:W-:Y:S02]  /*7ec0*/  FFMA.FTZ R108, R103, c[0x0][0x23c], -R64 ;  /* 0x00008f00676c7a23 */ /* 0x000fe40000010840 */
[----:B------:R-:W-:-:S02]  /*7ed0*/  FFMA.FTZ R68, R120, c[0x0][0x23c], -R47 ;  /* 0x00008f0078447a23 */ /* 0x000fc4000001082f */
[----:B------:R1:W-:Y:S01]  /*7ee0*/  MUFU.EX2 R76, R32 ;  /* 0x00000020004c7308 */ /* 0x0003e20000000800 */
[--C-:B------:R-:W-:Y:S02]  /*7ef0*/  FFMA.FTZ R69, R128, c[0x0][0x23c], -R47.reuse ;  /* 0x00008f0080457a23 */ /* 0x100fe4000001082f */
[--C-:B------:R-:W-:Y:S02]  /*7f00*/  FFMA.FTZ R70, R118, c[0x0][0x23c], -R47.reuse ;  /* 0x00008f0076467a23 */ /* 0x100fe4000001082f */
[--C-:B------:R-:W-:Y:S02]  /*7f10*/  FFMA.FTZ R103, R116, c[0x0][0x23c], -R47.reuse ;  /* 0x00008f0074677a23 */ /* 0x100fe4000001082f */
[--C-:B------:R-:W-:Y:S01]  /*7f20*/  FFMA.FTZ R80, R100, c[0x0][0x23c], -R47.reuse ;  /* 0x00008f0064507a23 */ /* 0x100fe2000001082f */
[----:B------:R-:W5:Y:S01]  /*7f30*/  MUFU.EX2 R73, R73 ;  /* 0x0000004900497308 */ /* 0x000f620000000800 */
[----:B----4-:R-:W-:Y:S01]  /*7f40*/  F2FP.BF16.PACK_AB R33, R81, R2 ;  /* 0x000000025121723e */ /* 0x010fe200000010ff */
[----:B------:R-:W-:-:S02]  /*7f50*/  FFMA.FTZ R82, R114, c[0x0][0x23c], -R47 ;  /* 0x00008f0072527a23 */ /* 0x000fc4000001082f */
[----:B------:R-:W-:Y:S02]  /*7f60*/  FFMA.FTZ R100, R110, c[0x0][0x23c], -R47 ;  /* 0x00008f006e647a23 */ /* 0x000fe4000001082f */
[----:B------:R-:W-:Y:S01]  /*7f70*/  FFMA.FTZ R164, R164, R99, R97 ;  /* 0x00000063a4a47223 */ /* 0x000fe20000010061 */
[----:B-1----:R-:W-:Y:S01]  /*7f80*/  F2FP.BF16.PACK_AB R32, R65, R92 ;  /* 0x0000005c4120723e */ /* 0x002fe200000010ff */
[----:B------:R-:W-:Y:S01]  /*7f90*/  MUFU.EX2 R84, R84 ;  /* 0x0000005400547308 */ /* 0x000fe20000000800 */
[----:B------:R-:W-:Y:S02]  /*7fa0*/  FFMA.FTZ R78, R165, R95, R102 ;  /* 0x0000005fa54e7223 */ /* 0x000fe40000010066 */
[----:B------:R-:W-:Y:S02]  /*7fb0*/  FADD.FTZ R93, R93, R164 ;  /* 0x000000a45d5d7221 */ /* 0x000fe40000010000 */
[----:B------:R-:W-:Y:S01]  /*7fc0*/  FADD.FTZ R78, R91, R78 ;  /* 0x0000004e5b4e7221 */ /* 0x000fe20000010000 */
[----:B-----5:R-:W-:-:S02]  /*7fd0*/  F2FP.BF16.PACK_AB R35, R73, R76 ;  /* 0x0000004c4923723e */ /* 0x020fc400000010ff */
[----:B------:R-:W1:Y:S01]  /*7fe0*/  MUFU.EX2 R61, R61 ;  /* 0x0000003d003d7308 */ /* 0x000e620000000800 */
[----:B------:R-:W-:Y:S02]  /*7ff0*/  FADD.FTZ R104, R104, R93 ;  /* 0x0000005d68687221 */ /* 0x000fe40000010000 */
[----:B------:R-:W-:Y:S02]  /*8000*/  FADD.FTZ R77, R85, R78 ;  /* 0x0000004e554d7221 */ /* 0x000fe40000010000 */
[----:B------:R-:W-:Y:S01]  /*8010*/  FADD.FTZ R87, R87, R104 ;  /* 0x0000006857577221 */ /* 0x000fe20000010000 */
[----:B------:R-:W-:Y:S01]  /*8020*/  HMMA.16816.F32.BF16 R12, R32, R20, R12 ;  /* 0x00000014200c723c */ /* 0x000fe2000004180c */
[----:B------:R-:W-:Y:S01]  /*8030*/  FADD.FTZ R77, R98, R77 ;  /* 0x0000004d624d7221 */ /* 0x000fe20000010000 */
[----:B------:R-:W-:Y:S01]  /*8040*/  MUFU.EX2 R60, R60 ;  /* 0x0000003c003c7308 */ /* 0x000fe20000000800 */
[----:B------:R-:W-:Y:S02]  /*8050*/  FADD.FTZ R92, R92, R87 ;  /* 0x000000575c5c7221 */ /* 0x000fe40000010000 */
[----:B------:R-:W-:-:S02]  /*8060*/  FFMA.FTZ R62, R96, c[0x0][0x23c], -R47 ;  /* 0x00008f00603e7a23 */ /* 0x000fc4000001082f */
[----:B------:R-:W-:Y:S01]  /*8070*/  FADD.FTZ R65, R65, R92 ;  /* 0x0000005c41417221 */ /* 0x000fe20000010000 */
[C---:B------:R-:W-:Y:S01]  /*8080*/  HMMA.16816.F32.BF16 R16, R32.reuse, R22, R16 ;  /* 0x000000162010723c */ /* 0x040fe20000041810 */
[----:B------:R-:W4:Y:S01]  /*8090*/  LDSM.16.MT88.4 R20, [R138+0x3800] ;  /* 0x003800008a14783b */ /* 0x000f220000004200 */
[----:B------:R-:W5:Y:S01]  /*80a0*/  MUFU.EX2 R55, R55 ;  /* 0x0000003700377308 */ /* 0x000f620000000800 */
[----:B------:R-:W-:Y:S02]  /*80b0*/  FADD.FTZ R90, R90, R65 ;  /* 0x000000415a5a7221 */ /* 0x000fe40000010000 */
[--C-:B------:R-:W-:Y:S02]  /*80c0*/  FFMA.FTZ R54, R54, c[0x0][0x23c], -R47.reuse ;  /* 0x00008f0036367a23 */ /* 0x100fe4000001082f */
[----:B------:R-:W-:Y:S01]  /*80d0*/  FADD.FTZ R63, R63, R90 ;  /* 0x0000005a3f3f7221 */ /* 0x000fe20000010000 */
[----:B---3--:R-:W-:Y:S01]  /*80e0*/  HMMA.16816.F32.BF16 R28, R32, R24, R28 ;  /* 0x00000018201c723c */ /* 0x008fe2000004181c */
[--C-:B------:R-:W-:Y:S01]  /*80f0*/  FFMA.FTZ R88, R88, c[0x0][0x23c], -R47.reuse ;  /* 0x00008f0058587a23 */ /* 0x100fe2000001082f */
[----:B------:R-:W-:Y:S01]  /*8100*/  MUFU.EX2 R71, R166 ;  /* 0x000000a600477308 */ /* 0x000fe20000000800 */
[----:B------:R-:W-:-:S02]  /*8110*/  FFMA.FTZ R46, R46, c[0x0][0x23c], -R47 ;  /* 0x00008f002e2e7a23 */ /* 0x000fc4000001082f */
[----:B------:R-:W-:Y:S02]  /*8120*/  FFMA.FTZ R89, R89, c[0x0][0x23c], -R64 ;  /* 0x00008f0059597a23 */ /* 0x000fe40000010840 */
[----:B------:R-:W-:Y:S01]  /*8130*/  FFMA.FTZ R165, R44, c[0x0][0x23c], -R47 ;  /* 0x00008f002ca57a23 */ /* 0x000fe2000001082f */
[----:B------:R-:W-:Y:S01]  /*8140*/  HMMA.16816.F32.BF16 R24, R32, R26, R8 ;  /* 0x0000001a2018723c */ /* 0x000fe20000041808 */
[----:B------:R-:W3:Y:S01]  /*8150*/  LDSM.16.MT88.4 R8, [R139+0x3c00] ;  /* 0x003c00008b08783b */ /* 0x000ee20000004200 */
[----:B------:R-:W2:Y:S05]  /*8160*/  MUFU.EX2 R68, R68 ;  /* 0x0000004400447308 */ /* 0x000eaa0000000800 */
[----:B-1----:R-:W-:Y:S01]  /*8170*/  F2FP.BF16.PACK_AB R32, R61, R84 ;  /* 0x000000543d20723e */ /* 0x002fe200000010ff */
[----:B------:R-:W-:Y:S01]  /*8180*/  FADD.FTZ R84, R84, R63 ;  /* 0x0000003f54547221 */ /* 0x000fe20000010000 */
[----:B-----5:R-:W-:Y:S01]  /*8190*/  F2FP.BF16.PACK_AB R34, R55, R60 ;  /* 0x0000003c3722723e */ /* 0x020fe200000010ff */
[----:B------:R-:W-:Y:S02]  /*81a0*/  MUFU.EX2 R69, R69 ;  /* 0x0000004500457308 */ /* 0x000fe40000000800 */
[----:B------:R-:W-:-:S04]  /*81b0*/  FADD.FTZ R61, R61, R84 ;  /* 0x000000543d3d7221 */ /* 0x000fc80000010000 */
[----:B------:R-:W-:Y:S02]  /*81c0*/  FADD.FTZ R60, R60, R61 ;  /* 0x0000003d3c3c7221 */ /* 0x000fe40000010000 */
[----:B------:R-:W1:Y:S01]  /*81d0*/  MUFU.EX2 R70, R70 ;  /* 0x0000004600467308 */ /* 0x000e620000000800 */
[----:B--2---:R-:W-:Y:S01]  /*81e0*/  F2FP.BF16.PACK_AB R33, R68, R71 ;  /* 0x000000474421723e */ /* 0x004fe200000010ff */
[----:B------:R-:W-:-:S06]  /*81f0*/  FADD.FTZ R55, R55, R60 ;  /* 0x0000003c37377221 */ /* 0x000fcc0000010000 */
[----:B------:R-:W-:Y:S01]  /*8200*/  MUFU.EX2 R58, R58 ;  /* 0x0000003a003a7308 */ /* 0x000fe20000000800 */
[----:B-1----:R-:W-:-:S07]  /*8210*/  F2FP.BF16.PACK_AB R35, R70, R69 ;  /* 0x000000454623723e */ /* 0x002fce00000010ff */
[----:B------:R-:W1:Y:S01]  /*8220*/  MUFU.EX2 R53, R53 ;  /* 0x0000003500357308 */ /* 0x000e620000000800 */
[C---:B------:R-:W-:Y:S07]  /*8230*/  HMMA.16816.F32.BF16 R12, R32.reuse, R4, R12 ;  /* 0x00000004200c723c */ /* 0x040fee000004180c */
[----:B------:R-:W2:Y:S01]  /*8240*/  MUFU.EX2 R51, R51 ;  /* 0x0000003300337308 */ /* 0x000ea20000000800 */
[C---:B------:R-:W-:Y:S01]  /*8250*/  HMMA.16816.F32.BF16 R16, R32.reuse, R6, R16 ;  /* 0x000000062010723c */ /* 0x040fe20000041810 */
[----:B------:R-:W5:Y:S06]  /*8260*/  LDSM.16.MT88.4 R4, [R138+0x3c00] ;  /* 0x003c00008a04783b */ /* 0x000f6c0000004200 */
[----:B------:R-:W-:Y:S01]  /*8270*/  MUFU.EX2 R75, R75 ;  /* 0x0000004b004b7308 */ /* 0x000fe20000000800 */
[C---:B----4-:R-:W-:Y:S07]  /*8280*/  HMMA.16816.F32.BF16 R28, R32.reuse, R20, R28 ;  /* 0x00000014201c723c */ /* 0x050fee000004181c */
[----:B------:R-:W4:Y:S01]  /*8290*/  MUFU.EX2 R72, R72 ;  /* 0x0000004800487308 */ /* 0x000f220000000800 */
[----:B------:R-:W-:Y:S01]  /*82a0*/  HMMA.16816.F32.BF16 R24, R32, R22, R24 ;  /* 0x000000162018723c */ /* 0x000fe20000041818 */
[----:B------:R-:W5:Y:S06]  /*82b0*/  LDSM.16.MT88.4 R20, [R139+0x4000] ;  /* 0x004000008b14783b */ /* 0x000f6c0000004200 */
[----:B------:R-:W-:Y:S01]  /*82c0*/  MUFU.EX2 R74, R74 ;  /* 0x0000004a004a7308 */ /* 0x000fe20000000800 */
[----:B-1----:R-:W-:Y:S01]  /*82d0*/  F2FP.BF16.PACK_AB R32, R53, R58 ;  /* 0x0000003a3520723e */ /* 0x002fe200000010ff */
[----:B------:R-:W-:Y:S01]  /*82e0*/  FADD.FTZ R58, R58, R55 ;  /* 0x000000373a3a7221 */ /* 0x000fe20000010000 */
[----:B--2---:R-:W-:-:S05]  /*82f0*/  F2FP.BF16.PACK_AB R34, R51, R52 ;  /* 0x000000343322723e */ /* 0x004fca00000010ff */
[----:B------:R-:W1:Y:S01]  /*8300*/  MUFU.EX2 R83, R83 ;  /* 0x0000005300537308 */ /* 0x000e620000000800 */
[----:B----4-:R-:W-:Y:S01]  /*8310*/  F2FP.BF16.PACK_AB R33, R72, R75 ;  /* 0x0000004b4821723e */ /* 0x010fe200000010ff */
[----:B------:R-:W-:-:S06]  /*8320*/  FADD.FTZ R53, R53, R58 ;  /* 0x0000003a35357221 */ /* 0x000fcc0000010000 */
        /* <DEDUP_REMOVED lines=8> */
[C---:B-----5:R-:W-:Y:S07]  /*83b0*/  HMMA.16816.F32.BF16 R28, R32.reuse, R4, R28 ;  /* 0x00000004201c723c */ /* 0x060fee000004181c */
        /* <DEDUP_REMOVED lines=14> */
[C---:B--2---:R-:W-:Y:S07]  /*84a0*/  HMMA.16816.F32.BF16 R28, R32.reuse, R8, R28 ;  /* 0x00000008201c723c */ /* 0x044fee000004181c */
[----:B------:R-:W2:Y:S01]  /*84b0*/  MUFU.EX2 R36, R36 ;  /* 0x0000002400247308 */ /* 0x000ea20000000800 */
[----:B-1----:R-:W-:Y:S01]  /*84c0*/  F2FP.BF16.PACK_AB R8, R38, R41 ;  /* 0x000000292608723e */ /* 0x002fe200000010ff */
[C---:B------:R-:W-:Y:S06]  /*84d0*/  HMMA.16816.F32.BF16 R24, R32.reuse, R10, R24 ;  /* 0x0000000a2018723c */ /* 0x040fec0000041818 */
[----:B------:R-:W-:Y:S02]  /*84e0*/  MUFU.EX2 R100, R100 ;  /* 0x0000006400647308 */ /* 0x000fe40000000800 */
[----:B------:R-:W-:Y:S01]  /*84f0*/  HMMA.16816.F32.BF16 R16, R32, R22, R16 ;  /* 0x000000162010723c */ /* 0x000fe20000041810 */
[----:B------:R-:W1:Y:S05]  /*8500*/  LDSM.16.MT88.4 R20, [R138+0x4400] ;  /* 0x004400008a14783b */ /* 0x000e6a0000004200 */
[----:B------:R-:W3:Y:S01]  /*8510*/  MUFU.EX2 R101, R101 ;  /* 0x0000006500657308 */ /* 0x000ee20000000800 */
[----:B--2---:R-:W-:Y:S01]  /*8520*/  F2FP.BF16.PACK_AB R10, R36, R37 ;  /* 0x00000025240a723e */ /* 0x004fe200000010ff */
[----:B------:R-:W2:Y:S06]  /*8530*/  LDSM.16.MT88.4 R32, [R139+0x4800] ;  /* 0x004800008b20783b */ /* 0x000eac0000004200 */
[----:B------:R-:W-:Y:S08]  /*8540*/  MUFU.EX2 R66, R66 ;  /* 0x0000004200427308 */ /* 0x000ff00000000800 */
[----:B------:R-:W5:Y:S01]  /*8550*/  MUFU.EX2 R107, R107 ;  /* 0x0000006b006b7308 */ /* 0x000f620000000800 */
[----:B---3--:R-:W-:-:S07]  /*8560*/  F2FP.BF16.PACK_AB R9, R101, R100 ;  /* 0x000000646509723e */ /* 0x008fce00000010ff */
[----:B------:R-:W-:Y:S01]  /*8570*/  MUFU.EX2 R3, R3 ;  /* 0x0000000300037308 */ /* 0x000fe20000000800 */
[----:B-----5:R-:W-:-:S07]  /*8580*/  F2FP.BF16.PACK_AB R11, R107, R66 ;  /* 0x000000426b0b723e */ /* 0x020fce00000010ff */
[----:B------:R-:W3:Y:S01]  /*8590*/  MUFU.EX2 R0, R0 ;  /* 0x0000000000007308 */ /* 0x000ee20000000800 */
[C---:B----4-:R-:W-:Y:S07]  /*85a0*/  HMMA.16816.F32.BF16 R12, R8.reuse, R4, R12 ;  /* 0x00000004080c723c */ /* 0x050fee000004180c */
[----:B------:R-:W-:Y:S01]  /*85b0*/  MUFU.EX2 R67, R67 ;  /* 0x0000004300437308 */ /* 0x000fe20000000800 */
[----:B------:R-:W-:Y:S01]  /*85c0*/  FADD.FTZ R4, R2, R77 ;  /* 0x0000004d02047221 */ /* 0x000fe20000010000 */
[----:B------:R-:W-:Y:S06]  /*85d0*/  HMMA.16816.F32.BF16 R16, R8, R6, R16 ;  /* 0x000000060810723c */ /* 0x000fec0000041810 */
[----:B------:R-:W4:Y:S01]  /*85e0*/  MUFU.EX2 R108, R108 ;  /* 0x0000006c006c7308 */ /* 0x000f220000000800 */
[----:B------:R-:W-:-:S02]  /*85f0*/  FADD.FTZ R81, R81, R4 ;  /* 0x0000000451517221 */ /* 0x000fc40000010000 */
[----:B------:R-:W5:Y:S02]  /*8600*/  LDSM.16.MT88.4 R4, [R138+0x4800] ;  /* 0x004800008a04783b */ /* 0x000f640000004200 */
[----:B------:R-:W-:Y:S01]  /*8610*/  FADD.FTZ R76, R76, R81 ;  /* 0x000000514c4c7221 */ /* 0x000fe20000010000 */
[----:B-1----:R-:W-:Y:S02]  /*8620*/  HMMA.16816.F32.BF16 R28, R8, R20, R28 ;  /* 0x00000014081c723c */ /* 0x002fe4000004181c */
[----:B------:R-:W-:Y:S01]  /*8630*/  MUFU.EX2 R62, R62 ;  /* 0x0000003e003e7308 */ /* 0x000fe20000000800 */
[----:B------:R-:W-:-:S04]  /*8640*/  FADD.FTZ R76, R73, R76 ;  /* 0x0000004c494c7221 */ /* 0x000fc80000010000 */
[----:B------:R-:W-:Y:S01]  /*8650*/  FADD.FTZ R71, R71, R76 ;  /* 0x0000004c47477221 */ /* 0x000fe20000010000 */
[----:B------:R-:W-:Y:S01]  /*8660*/  HMMA.16816.F32.BF16 R24, R8, R22, R24 ;  /* 0x000000160818723c */ /* 0x000fe20000041818 */
[----:B------:R-:W1:Y:S01]  /*8670*/  LDSM.16.MT88.4 R76, [R139+0x4c00] ;  /* 0x004c00008b4c783b */ /* 0x000e620000004200 */
[----:B------:R-:W2:Y:S01]  /*8680*/  MUFU.EX2 R85, R54 ;  /* 0x0000003600557308 */ /* 0x000ea20000000800 */
[----:B------:R-:W-:Y:S02]  /*8690*/  FADD.FTZ R68, R68, R71 ;  /* 0x0000004744447221 */ /* 0x000fe40000010000 */
[----:B------:R-:W-:Y:S02]  /*86a0*/  FFMA.FTZ R20, R59, c[0x0][0x23c], -R64 ;  /* 0x00008f003b147a23 */ /* 0x000fe40000010840 */
[----:B------:R-:W-:Y:S01]  /*86b0*/  FADD.FTZ R69, R69, R68 ;  /* 0x0000004445457221 */ /* 0x000fe20000010000 */
[----:B---3--:R-:W-:Y:S01]  /*86c0*/  F2FP.BF16.PACK_AB R8, R0, R3 ;  /* 0x000000030008723e */ /* 0x008fe200000010ff */
[----:B------:R-:W-:Y:S01]  /*86d0*/  FFMA.FTZ R21, R57, c[0x0][0x23c], -R64 ;  /* 0x00008f0039157a23 */ /* 0x000fe20000010840 */
[----:B------:R-:W-:Y:S01]  /*86e0*/  MUFU.EX2 R2, R88 ;  /* 0x0000005800027308 */ /* 0x000fe20000000800 */
[----:B------:R-:W-:Y:S01]  /*86f0*/  FADD.FTZ R70, R70, R69 ;  /* 0x0000004546467221 */ /* 0x000fe20000010000 */
[----:B----4-:R-:W-:Y:S01]  /*8700*/  F2FP.BF16.PACK_AB R10, R108, R67 ;  /* 0x000000436c0a723e */ /* 0x010fe200000010ff */
[----:B------:R-:W-:-:S02]  /*8710*/  FFMA.FTZ R22, R56, c[0x0][0x23c], -R47 ;  /* 0x00008f0038167a23 */ /* 0x000fc4000001082f */
[----:B------:R-:W-:Y:S02]  /*8720*/  FADD.FTZ R75, R75, R70 ;  /* 0x000000464b4b7221 */ /* 0x000fe40000010000 */
[----:B------:R-:W3:Y:S01]  /*8730*/  LDSM.16.MT88.4 R68, [R138+0x4c00] ;  /* 0x004c00008a44783b */ /* 0x000ee20000004200 */
[----:B------:R4:W4:Y:S01]  /*8740*/  MUFU.EX2 R65, R46 ;  /* 0x0000002e00417308 */ /* 0x0009220000000800 */
[----:B------:R-:W-:Y:S01]  /*8750*/  FADD.FTZ R75, R72, R75 ;  /* 0x0000004b484b7221 */ /* 0x000fe20000010000 */
[----:B--2---:R-:W-:Y:S01]  /*8760*/  F2FP.BF16.PACK_AB R9, R85, R62 ;  /* 0x0000003e5509723e */ /* 0x004fe200000010ff */
[----:B------:R-:W-:Y:S02]  /*8770*/  FFMA.FTZ R23, R50, c[0x0][0x23c], -R47 ;  /* 0x00008f0032177a23 */ /* 0x000fe4000001082f */
[----:B------:R-:W-:-:S03]  /*8780*/  FADD.FTZ R74, R74, R75 ;  /* 0x0000004b4a4a7221 */ /* 0x000fc60000010000 */
[----:B------:R-:W-:Y:S01]  /*8790*/  MUFU.EX2 R94, R94 ;  /* 0x0000005e005e7308 */ /* 0x000fe20000000800 */
[----:B------:R-:W-:-:S04]  /*87a0*/  FADD.FTZ R74, R83, R74 ;  /* 0x0000004a534a7221 */ /* 0x000fc80000010000 */
[----:B------:R-:W-:Y:S02]  /*87b0*/  FADD.FTZ R103, R103, R74 ;  /* 0x0000004a67677221 */ /* 0x000fe40000010000 */
[----:B----4-:R-:W-:Y:S01]  /*87c0*/  FADD.FTZ R46, R52, R53 ;  /* 0x00000035342e7221 */ /* 0x010fe20000010000 */
[----:B------:R-:W-:Y:S01]  /*87d0*/  F2FP.BF16.PACK_AB R11, R65, R2 ;  /* 0x00000002410b723e */ /* 0x000fe200000010ff */
        /* <DEDUP_REMOVED lines=29> */
[----:B------:R-:W-:Y:S01]  /*89b0*/  FADD.FTZ R3, R3, R36 ;  /* 0x0000002403037221 */ /* 0x000fe20000010000 */
[----:B----4-:R-:W-:Y:S01]  /*89c0*/  F2FP.BF16.PACK_AB R6, R21, R20 ;  /* 0x000000141506723e */ /* 0x010fe200000010ff */
[----:B------:R-:W-:Y:S01]  /*89d0*/  FADD.FTZ R2, R2, R85 ;  /* 0x0000005502027221 */ /* 0x000fe20000010000 */
[----:B------:R-:W-:Y:S01]  /*89e0*/  MUFU.EX2 R32, R32 ;  /* 0x0000002000207308 */ /* 0x000fe20000000800 */
[----:B------:R-:W-:-:S02]  /*89f0*/  FADD.FTZ R0, R0, R3 ;  /* 0x0000000300007221 */ /* 0x000fc40000010000 */
[----:B------:R-:W-:Y:S01]  /*8a00*/  FADD.FTZ R65, R65, R2 ;  /* 0x0000000241417221 */ /* 0x000fe20000010000 */
[----:B------:R-:W-:Y:S01]  /*8a10*/  MOV R2, R40 ;  /* 0x0000002800027202 */ /* 0x000fe20000000f00 */
[----:B------:R-:W-:Y:S01]  /*8a20*/  FADD.FTZ R3, R67, R0 ;  /* 0x0000000043037221 */ /* 0x000fe20000010000 */
[----:B------:R-:W-:Y:S02]  /*8a30*/  MOV R0, R39 ;  /* 0x0000002700007202 */ /* 0x000fe40000000f00 */
[----:B------:R-:W4:Y:S01]  /*8a40*/  MUFU.EX2 R165, R165 ;  /* 0x000000a500a57308 */ /* 0x000f220000000800 */
[----:B--2---:R-:W-:Y:S01]  /*8a50*/  F2FP.BF16.PACK_AB R5, R23, R22 ;  /* 0x000000161705723e */ /* 0x004fe200000010ff */
[----:B------:R-:W-:Y:S02]  /*8a60*/  FADD.FTZ R3, R108, R3 ;  /* 0x000000036c037221 */ /* 0x000fe40000010000 */
[----:B------:R-:W-:Y:S02]  /*8a70*/  FADD.FTZ R22, R22, R65 ;  /* 0x0000004116167221 */ /* 0x000fe40000010000 */
[----:B------:R-:W-:-:S02]  /*8a80*/  FADD.FTZ R94, R94, R3 ;  /* 0x000000035e5e7221 */ /* 0x000fc40000010000 */
[----:B------:R-:W-:Y:S02]  /*8a90*/  FADD.FTZ R23, R23, R22 ;  /* 0x0000001617177221 */ /* 0x000fe40000010000 */
[----:B------:R-:W-:-:S04]  /*8aa0*/  FADD.FTZ R89, R89, R94 ;  /* 0x0000005e59597221 */ /* 0x000fc80000010000 */
[----:B------:R-:W-:Y:S01]  /*8ab0*/  FADD.FTZ R20, R20, R89 ;  /* 0x0000005914147221 */ /* 0x000fe20000010000 */
[----:B----4-:R-:W-:Y:S01]  /*8ac0*/  F2FP.BF16.PACK_AB R7, R165, R32 ;  /* 0x00000020a507723e */ /* 0x010fe200000010ff */
[----:B------:R-:W-:Y:S02]  /*8ad0*/  FADD.FTZ R32, R32, R23 ;  /* 0x0000001720207221 */ /* 0x000fe40000010000 */
[----:B------:R-:W-:Y:S02]  /*8ae0*/  FADD.FTZ R164, R21, R20 ;  /* 0x0000001415a47221 */ /* 0x000fe40000010000 */
[----:B------:R-:W-:Y:S02]  /*8af0*/  FADD.FTZ R165, R165, R32 ;  /* 0x00000020a5a57221 */ /* 0x000fe40000010000 */
[C---:B-1----:R-:W-:Y:S08]  /*8b00*/  HMMA.16816.F32.BF16 R80, R4.reuse, R76, R12 ;  /* 0x0000004c0450723c */ /* 0x042ff0000004180c */
[C---:B---3--:R-:W-:Y:S08]  /*8b10*/  HMMA.16816.F32.BF16 R72, R4.reuse, R68, R28 ;  /* 0x000000440448723c */ /* 0x048ff0000004181c */
[C---:B------:R-:W-:Y:S08]  /*8b20*/  HMMA.16816.F32.BF16 R76, R4.reuse, R78, R16 ;  /* 0x0000004e044c723c */ /* 0x040ff00000041810 */
[----:B------:R-:W-:Y:S11]  /*8b30*/  HMMA.16816.F32.BF16 R68, R4, R70, R24 ;  /* 0x000000460444723c */ /* 0x000ff60000041818 */
[----:B------:R-:W-:Y:S08]  /*8b40*/  @!UPT UIADD3 URZ, URZ, URZ, URZ ;  /* 0x0000003f3f3ff290 */ /* 0x000ff0000fffe03f */
.L_x_4716:
        /* <DEDUP_REMOVED lines=13> */
.L_x_4726:
        /* <DEDUP_REMOVED lines=65> */
.L_x_4723:
        /* <DEDUP_REMOVED lines=68> */
[----:B-1----:R-:W-:Y:S02]  /*9470*/  FMUL.FTZ R0, R11, c[0x0][0x2ec] ;  /* 0x0000bb000b007a20 */ /* 0x002fe40000410000 */
[----:B------:R-:W-:Y:S03]  /*9480*/  FMUL.FTZ R169, R12, c[0x0][0x2ec] ;  /* 0x0000bb000ca97a20 */ /* 0x000fe60000410000 */
[----:B------:R1:W3:Y:S01]  /*9490*/  MUFU.TANH R10, R0 ;  /* 0x00000000000a7308 */ /* 0x0002e20000002400 */
[----:B----4-:R-:W-:Y:S09]  /*94a0*/  FMUL.FTZ R149, R16, c[0x0][0x2ec] ;  /* 0x0000bb0010957a20 */ /* 0x010ff20000410000 */
[----:B------:R4:W3:Y:S03]  /*94b0*/  MUFU.TANH R11, R149 ;  /* 0x00000095000b7308 */ /* 0x0008e60000002400 */
[----:B------:R-:W-:Y:S01]  /*94c0*/  FMUL.FTZ R172, R26, c[0x0][0x2ec] ;  /* 0x0000bb001aac7a20 */ /* 0x000fe20000410000 */
[C---:B-----5:R-:W-:Y:S03]  /*94d0*/  HMMA.16816.F32.BF16 R28, R124.reuse, R88, R28 ;  /* 0x000000587c1c723c */ /* 0x060fe6000004181c */
[----:B--2---:R-:W-:Y:S03]  /*94e0*/  FMUL.FTZ R2, R18, c[0x0][0x2ec] ;  /* 0x0000bb0012027a20 */ /* 0x004fe60000410000 */
[----:B------:R2:W2:Y:S02]  /*94f0*/  MUFU.TANH R100, R168 ;  /* 0x000000a800647308 */ /* 0x0004a40000002400 */
[C---:B------:R-:W-:Y:S01]  /*9500*/  HMMA.16816.F32.BF16 R32, R124.reuse, R90, R32 ;  /* 0x0000005a7c20723c */ /* 0x040fe20000041820 */
[----:B------:R-:W5:Y:S03]  /*9510*/  LDSM.16.M88.4 R88, [R133] ;  /* 0x000000008558783b */ /* 0x000f660000000200 */
[----:B-1----:R-:W-:Y:S04]  /*9520*/  FMUL.FTZ R0, R19, c[0x0][0x2ec] ;  /* 0x0000bb0013007a20 */ /* 0x002fe80000410000 */
[----:B------:R1:W1:Y:S01]  /*9530*/  MUFU.TANH R128, R2 ;  /* 0x0000000200807308 */ /* 0x0002620000002400 */
[C---:B------:R-:W-:Y:S03]  /*9540*/  HMMA.16816.F32.BF16 R36, R124.reuse, R92, R36 ;  /* 0x0000005c7c24723c */ /* 0x040fe60000041824 */
[----:B----4-:R-:W-:Y:S04]  /*9550*/  FMUL.FTZ R149, R23, c[0x0][0x2ec] ;  /* 0x0000bb0017957a20 */ /* 0x010fe80000410000 */
[----:B------:R-:W-:Y:S01]  /*9560*/  FMUL.FTZ R173, R28, c[0x0][0x2ec] ;  /* 0x0000bb001cad7a20 */ /* 0x000fe20000410000 */
[C---:B------:R-:W-:Y:S01]  /*9570*/  HMMA.16816.F32.BF16 R40, R124.reuse, R94, R40 ;  /* 0x0000005e7c28723c */ /* 0x040fe20000041828 */
[----:B------:R4:W3:Y:S01]  /*9580*/  MUFU.TANH R113, R166 ;  /* 0x000000a600717308 */ /* 0x0008e20000002400 */
[----:B------:R-:W3:Y:S02]  /*9590*/  LDSM.16.M88.4 R92, [R132] ;  /* 0x00000000845c783b */ /* 0x000ee40000000200 */
[----:B------:R-:W-:Y:S02]  /*95a0*/  FMUL.FTZ R171, R29, c[0x0][0x2ec] ;  /* 0x0000bb001dab7a20 */ /* 0x000fe40000410000 */
[----:B--2---:R-:W-:Y:S02]  /*95b0*/  FMUL.FTZ R168, R22, c[0x0][0x2ec] ;  /* 0x0000bb0016a87a20 */ /* 0x004fe40000410000 */
[----:B------:R-:W-:Y:S03]  /*95c0*/  FMUL.FTZ R176, R30, c[0x0][0x2ec] ;  /* 0x0000bb001eb07a20 */ /* 0x000fe60000410000 */
[----:B------:R2:W2:Y:S01]  /*95d0*/  MUFU.TANH R22, R149 ;  /* 0x0000009500167308 */ /* 0x0004a20000002400 */
[----:B------:R-:W-:Y:S02]  /*95e0*/  FMUL.FTZ R174, R31, c[0x0][0x2ec] ;  /* 0x0000bb001fae7a20 */ /* 0x000fe40000410000 */
[----:B------:R-:W-:Y:S02]  /*95f0*/  FMUL.FTZ R179, R33, c[0x0][0x2ec] ;  /* 0x0000bb0021b37a20 */ /* 0x000fe40000410000 */
[----:B-1----:R-:W-:Y:S02]  /*9600*/  FMUL.FTZ R2, R24, c[0x0][0x2ec] ;  /* 0x0000bb0018027a20 */ /* 0x002fe40000410000 */
[----:B------:R-:W-:Y:S02]  /*9610*/  FMUL.FTZ R180, R34, c[0x0][0x2ec] ;  /* 0x0000bb0022b47a20 */ /* 0x000fe40000410000 */
[----:B------:R-:W-:Y:S01]  /*9620*/  FMUL.FTZ R178, R35, c[0x0][0x2ec] ;  /* 0x0000bb0023b27a20 */ /* 0x000fe20000410000 */
[----:B------:R1:W1:Y:S01]  /*9630*/  MUFU.TANH R19, R2 ;  /* 0x0000000200137308 */ /* 0x0002620000002400 */
[----:B------:R-:W-:Y:S01]  /*9640*/  FMUL.FTZ R183, R36, c[0x0][0x2ec] ;  /* 0x0000bb0024b77a20 */ /* 0x000fe20000410000 */
[C---:B-----5:R-:W-:Y:S03]  /*9650*/  HMMA.16816.F32.BF16 R44, R124.reuse, R88, R44 ;  /* 0x000000587c2c723c */ /* 0x060fe6000004182c */
[----:B----4-:R-:W-:Y:S02]  /*9660*/  FMUL.FTZ R166, R15, c[0x0][0x2ec] ;  /* 0x0000bb000fa67a20 */ /* 0x010fe40000410000 */
[----:B------:R-:W-:Y:S03]  /*9670*/  FMUL.FTZ R175, R41, c[0x0][0x2ec] ;  /* 0x0000bb0029af7a20 */ /* 0x000fe60000410000 */
[----:B------:R4:W4:Y:S01]  /*9680*/  MUFU.TANH R15, R0 ;  /* 0x00000000000f7308 */ /* 0x0009220000002400 */
[C---:B------:R-:W-:Y:S01]  /*9690*/  HMMA.16816.F32.BF16 R48, R124.reuse, R90, R48 ;  /* 0x0000005a7c30723c */ /* 0x040fe20000041830 */
[----:B------:R-:W5:Y:S01]  /*96a0*/  LDSM.16.M88.4 R88, [R86] ;  /* 0x000000005658783b */ /* 0x000f620000000200 */
[----:B------:R-:W-:Y:S04]  /*96b0*/  DEPBAR.LE SB0, 0x0 ;  /* 0x000080000000791a */ /* 0x000fe80000000000 */
[----:B------:R-:W-:Y:S02]  /*96c0*/  FMUL.FTZ R181, R37, c[0x0][0x2ec] ;  /* 0x0000bb0025b57a20 */ /* 0x000fe40000410000 */
[----:B------:R-:W-:Y:S01]  /*96d0*/  FMUL.FTZ R184, R38, c[0x0][0x2ec] ;  /* 0x0000bb0026b87a20 */ /* 0x000fe20000410000 */
[----:B------:R5:W5:Y:S01]  /*96e0*/  MUFU.TANH R96, R170 ;  /* 0x000000aa00607308 */ /* 0x000b620000002400 */
[----:B------:R-:W-:Y:S01]  /*96f0*/  BAR.SYNC.DEFER_BLOCKING 0x0 ;  /* 0x0000000000007b1d */ /* 0x000fe20000010000 */
[C---:B---3--:R-:W-:Y:S05]  /*9700*/  HMMA.16816.F32.BF16 R52, R124.reuse, R92, R52 ;  /* 0x0000005c7c34723c */ /* 0x048fea0000041834 */
[----:B--2---:R-:W-:Y:S02]  /*9710*/  FMUL.FTZ R149, R45, c[0x0][0x2ec] ;  /* 0x0000bb002d957a20 */ /* 0x004fe40000410000 */
[----:B-1----:R-:W-:Y:S01]  /*9720*/  FMUL.FTZ R2, R46, c[0x0][0x2ec] ;  /* 0x0000bb002e027a20 */ /* 0x002fe20000410000 */
[----:B------:R1:W2:Y:S01]  /*9730*/  MUFU.TANH R121, R167 ;  /* 0x000000a700797308 */ /* 0x0002a20000002400 */
[C---:B------:R-:W-:Y:S03]  /*9740*/  HMMA.16816.F32.BF16 R56, R124.reuse, R94, R56 ;  /* 0x0000005e7c38723c */ /* 0x040fe60000041838 */
[----:B----4-:R-:W-:Y:S02]  /*9750*/  FMUL.FTZ R0, R43, c[0x0][0x2ec] ;  /* 0x0000bb002b007a20 */ /* 0x010fe40000410000 */
[----:B------:R-:W-:Y:S02]  /*9760*/  FMUL.FTZ R187, R44, c[0x0][0x2ec] ;  /* 0x0000bb002cbb7a20 */ /* 0x000fe40000410000 */
[----:B------:R-:W-:Y:S02]  /*9770*/  FMUL.FTZ R186, R47, c[0x0][0x2ec] ;  /* 0x0000bb002fba7a20 */ /* 0x000fe40000410000 */
[----:B------:R3:W4:Y:S03]  /*9780*/  MUFU.TANH R41, R149 ;  /* 0x0000009500297308 */ /* 0x0007260000002400 */
[----:B------:R-:W-:Y:S02]  /*9790*/  FMUL.FTZ R185, R48, c[0x0][0x2ec] ;  /* 0x0000bb0030b97a20 */ /* 0x000fe40000410000 */
[----:B-----5:R-:W-:Y:S02]  /*97a0*/  FMUL.FTZ R170, R17, c[0x0][0x2ec] ;  /* 0x0000bb0011aa7a20 */ /* 0x020fe40000410000 */
[----:B------:R-:W-:Y:S02]  /*97b0*/  FMUL.FTZ R188, R49, c[0x0][0x2ec] ;  /* 0x0000bb0031bc7a20 */ /* 0x000fe40000410000 */
[----:B------:R-:W-:Y:S01]  /*97c0*/  FMUL.FTZ R182, R39, c[0x0][0x2ec] ;  /* 0x0000bb0027b67a20 */ /* 0x000fe20000410000 */
[----:B------:R5:W2:Y:S01]  /*97d0*/  MUFU.TANH R18, R0 ;  /* 0x0000000000127308 */ /* 0x000aa20000002400 */
[----:B------:R-:W-:Y:S01]  /*97e0*/  FMUL.FTZ R177, R40, c[0x0][0x2ec] ;  /* 0x0000bb0028b17a20 */ /* 0x000fe20000410000 */
[C---:B------:R-:W-:Y:S03]  /*97f0*/  HMMA.16816.F32.BF16 R60, R124.reuse, R88, R60 ;  /* 0x000000587c3c723c */ /* 0x040fe6000004183c */
[----:B-1----:R-:W-:Y:S02]  /*9800*/  FMUL.FTZ R167, R14, c[0x0][0x2ec] ;  /* 0x0000bb000ea77a20 */ /* 0x002fe40000410000 */
[----:B------:R-:W-:Y:S03]  /*9810*/  FMUL.FTZ R189, R56, c[0x0][0x2ec] ;  /* 0x0000bb0038bd7a20 */ /* 0x000fe60000410000 */
[----:B------:R1:W1:Y:S01]  /*9820*/  MUFU.TANH R131, R2 ;  /* 0x0000000200837308 */ /* 0x0002620000002400 */
[----:B------:R-:W-:Y:S03]  /*9830*/  HMMA.16816.F32.BF16 R64, R124, R90, R64 ;  /* 0x0000005a7c40723c */ /* 0x000fe60000041840 */
[----:B---3--:R-:W-:Y:S06]  /*9840*/  FMUL.FTZ R149, R50, c[0x0][0x2ec] ;  /* 0x0000bb0032957a20 */ /* 0x008fec0000410000 */
[----:B------:R3:W2:Y:S03]  /*9850*/  MUFU.TANH R120, R169 ;  /* 0x000000a900787308 */ /* 0x0006a60000002400 */
[----:B-----5:R-:W-:Y:S07]  /*9860*/  FMUL.FTZ R0, R52, c[0x0][0x2ec] ;  /* 0x0000bb0034007a20 */ /* 0x020fee0000410000 */
[----:B------:R5:W2:Y:S01]  /*9870*/  MUFU.TANH R130, R149 ;  /* 0x0000009500827308 */ /* 0x000aa20000002400 */
[----:B-1----:R-:W-:Y:S04]  /*9880*/  FMUL.FTZ R2, R51, c[0x0][0x2ec] ;  /* 0x0000bb0033027a20 */ /* 0x002fe80000410000 */
[----:B------:R-:W-:Y:S05]  /*9890*/  FMUL.FTZ R3, R67, c[0x0][0x2ec] ;  /* 0x0000bb0043037a20 */ /* 0x000fea0000410000 */
[----:B------:R1:W1:Y:S01]  /*98a0*/  MUFU.TANH R17, R187 ;  /* 0x000000bb00117308 */ /* 0x0002620000002400 */
[----:B---3--:R-:W-:Y:S09]  /*98b0*/  FMUL.FTZ R169, R21, c[0x0][0x2ec] ;  /* 0x0000bb0015a97a20 */ /* 0x008ff20000410000 */
[----:B------:R3:W2:Y:S01]  /*98c0*/  MUFU.TANH R129, R186 ;  /* 0x000000ba00817308 */ /* 0x0006a20000002400 */
[----:B-----5:R-:W-:Y:S09]  /*98d0*/  FMUL.FTZ R149, R58, c[0x0][0x2ec] ;  /* 0x0000bb003a957a20 */ /* 0x020ff20000410000 */
[----:B------:R5:W2:Y:S01]  /*98e0*/  MUFU.TANH R111, R185 ;  /* 0x000000b9006f7308 */ /* 0x000aa20000002400 */
[----:B-1----:R-:W-:Y:S09]  /*98f0*/  FMUL.FTZ R187, R53, c[0x0][0x2ec] ;  /* 0x0000bb0035bb7a20 */ /* 0x002ff20000410000 */
        /* <DEDUP_REMOVED lines=28> */
[----:B------:R-:W2:Y:S01]  /*9ac0*/  MUFU.TANH R166, R166 ;  /* 0x000000a600a67308 */ /* 0x000ea20000002400 */
[----:B-1----:R-:W-:Y:S09]  /*9ad0*/  FMUL.FTZ R2, R65, c[0x0][0x2ec] ;  /* 0x0000bb0041027a20 */ /* 0x002ff20000410000 */
[----:B------:R-:W1:Y:S01]  /*9ae0*/  MUFU.TANH R167, R167 ;  /* 0x000000a700a77308 */ /* 0x000e620000002400 */
[----:B---3--:R-:W-:Y:S09]  /*9af0*/  FMUL.FTZ R0, R66, c[0x0][0x2ec] ;  /* 0x0000bb0042007a20 */ /* 0x008ff20000410000 */
        /* <DEDUP_REMOVED lines=22> */
[----:B------:R-:W1:Y:S10]  /*9c60*/  MUFU.TANH R149, R149 ;  /* 0x0000009500957308 */ /* 0x000e740000002400 */
[----:B------:R1:W1:Y:S10]  /*9c70*/  MUFU.TANH R97, R2 ;  /* 0x0000000200617308 */ /* 0x0002740000002400 */
[----:B------:R1:W1:Y:S10]  /*9c80*/  MUFU.TANH R84, R0 ;  /* 0x0000000000547308 */ /* 0x0002740000002400 */
[----:B------:R-:W1:Y:S01]  /*9c90*/  MUFU.TANH R3, R3 ;  /* 0x0000000300037308 */ /* 0x000e620000002400 */
[----:B------:R-:W-:-:S05]  /*9ca0*/  @!P0 BRA `(.L_x_4724) ;  /* 0x0000053000008947 */ /* 0x000fca0003800000 */
[----:B--234-:R-:W-:Y:S02]  /*9cb0*/  ULDC UR7, c[0x0][0x198] ;  /* 0x0000660000077ab9 */ /* 0x01cfe40000000800 */
[----:B------:R-:W-:Y:S04]  /*9cc0*/  ULEA UR6, -UR7, URZ, 0x7 ;  /* 0x0000003f07067291 */ /* 0x000fe8000f8e393f */
[----:B------:R-:W-:Y:S02]  /*9cd0*/  USHF.R.S32.HI UR5, URZ, 0x1f, UR6 ;  /* 0x0000001f3f057899 */ /* 0x000fe40008011406 */
[----:B------:R-:W-:Y:S04]  /*9ce0*/  MOV R20, UR6 ;  /* 0x0000000600147c02 */ /* 0x000fe80008000f00 */
[----:B-1----:R-:W-:Y:S01]  /*9cf0*/  MOV R2, UR5 ;  /* 0x0000000500027c02 */ /* 0x002fe20008000f00 */
        /* <DEDUP_REMOVED lines=60> */
.L_x_4725:
        /* <DEDUP_REMOVED lines=18> */
.L_x_4724:
        /* <DEDUP_REMOVED lines=11> */
[----:B------:R-:W-:Y:S04]  /*a290*/  FMNMX.FTZ R23, R120, R23, !PT ;  /* 0x0000001778177209 */ /* 0x000fe80007810000 */
        /* <DEDUP_REMOVED lines=71> */
[----:B------:R-:W-:Y:S01]  /*a710*/  FADD.FTZ R4, -R0, R85 ;  /* 0x0000005500047221 */ /* 0x000fe20000010100 */
[----:B------:R-:W-:Y:S01]  /*a720*/  MOV R85, R0 ;  /* 0x0000000000557202 */ /* 0x000fe20000000f00 */
[--C-:B------:R-:W-:Y:S01]  /*a730*/  FFMA.FTZ R64, R41, c[0x0][0x23c], -R90.reuse ;  /* 0x00008f0029407a23 */ /* 0x100fe2000001085a */
[----:B------:R-:W-:Y:S01]  /*a740*/  FSEL R51, R51, RZ, P0 ;  /* 0x000000ff33337208 */ /* 0x000fe20000000000 */
[----:B------:R-:W1:Y:S01]  /*a750*/  MUFU.EX2 R21, R21 ;  /* 0x0000001500157308 */ /* 0x000e620000000800 */
[----:B------:R-:W-:Y:S01]  /*a760*/  LDSM.16.MT88.4 R40, [R138+0x3800] ;  /* 0x003800008a28783b */ /* 0x000fe20000004200 */
[--C-:B------:R-:W-:Y:S01]  /*a770*/  FFMA.FTZ R95, R11, c[0x0][0x23c], -R90.reuse ;  /* 0x00008f000b5f7a23 */ /* 0x100fe2000001085a */
[----:B------:R-:W-:Y:S01]  /*a780*/  ISETP.GT.AND P0, PT, R151, R146, PT ;  /* 0x000000929700720c */ /* 0x000fe20003f04270 */
        /* <DEDUP_REMOVED lines=10> */
[----:B------:R-:W2:Y:S01]  /*a830*/  LDSM.16.MT88.4 R12, [R139+0x3000] ;  /* 0x003000008b0c783b */ /* 0x000ea20000004200 */
[----:B------:R-:W-:Y:S02]  /*a840*/  FMUL.FTZ R20, R4, c[0x0][0x23c] ;  /* 0x00008f0004147a20 */ /* 0x000fe40000410000 */
[----:B-1----:R-:W-:Y:S02]  /*a850*/  FMUL.FTZ R8, R21, R76 ;  /* 0x0000004c15087220 */ /* 0x002fe40000410000 */
[--C-:B------:R-:W-:Y:S02]  /*a860*/  FFMA.FTZ R108, R113, c[0x0][0x23c], -R51.reuse ;  /* 0x00008f00716c7a23 */ /* 0x100fe40000010833 */
[--C-:B------:R-:W-:Y:S02]  /*a870*/  FFMA.FTZ R113, R9, c[0x0][0x23c], -R51.reuse ;  /* 0x00008f0009717a23 */ /* 0x100fe40000010833 */
[----:B------:R-:W1:Y:S01]  /*a880*/  MUFU.EX2 R20, R20 ;  /* 0x0000001400147308 */ /* 0x000e620000000800 */
[C---:B------:R-:W-:Y:S02]  /*a890*/  FMUL.FTZ R9, R21.reuse, R77 ;  /* 0x0000004d15097220 */ /* 0x040fe40000410000 */
[C---:B------:R-:W-:Y:S02]  /*a8a0*/  FMUL.FTZ R4, R21.reuse, R80 ;  /* 0x0000005015047220 */ /* 0x040fe40000410000 */
[C---:B------:R-:W-:Y:S02]  /*a8b0*/  FMUL.FTZ R5, R21.reuse, R81 ;  /* 0x0000005115057220 */ /* 0x040fe40000410000 */
[--C-:B------:R-:W-:Y:S02]  /*a8c0*/  FFMA.FTZ R88, R16, c[0x0][0x23c], -R90.reuse ;  /* 0x00008f0010587a23 */ /* 0x100fe4000001085a */
[----:B------:R-:W-:Y:S01]  /*a8d0*/  FMUL.FTZ R16, R21, R68 ;  /* 0x0000004415107220 */ /* 0x000fe20000410000 */
[----:B------:R-:W-:Y:S01]  /*a8e0*/  MUFU.EX2 R108, R108 ;  /* 0x0000006c006c7308 */ /* 0x000fe20000000800 */
[--C-:B------:R-:W-:Y:S02]  /*a8f0*/  FFMA.FTZ R65, R19, c[0x0][0x23c], -R90.reuse ;  /* 0x00008f0013417a23 */ /* 0x100fe4000001085a */
[--C-:B------:R-:W-:Y:S02]  /*a900*/  FFMA.FTZ R55, R18, c[0x0][0x23c], -R51.reuse ;  /* 0x00008f0012377a23 */ /* 0x100fe40000010833 */
[--C-:B------:R-:W-:Y:S02]  /*a910*/  FFMA.FTZ R61, R17, c[0x0][0x23c], -R90.reuse ;  /* 0x00008f00113d7a23 */ /* 0x100fe4000001085a */
[----:B------:R-:W-:Y:S02]  /*a920*/  FMUL.FTZ R17, R21, R69 ;  /* 0x0000004515117220 */ /* 0x000fe40000410000 */
[--C-:B------:R-:W-:Y:S01]  /*a930*/  FFMA.FTZ R66, R22, c[0x0][0x23c], -R51.reuse ;  /* 0x00008f0016427a23 */ /* 0x100fe20000010833 */
[----:B------:R-:W-:Y:S01]  /*a940*/  MUFU.EX2 R112, R112 ;  /* 0x0000007000707308 */ /* 0x000fe20000000800 */
[--C-:B------:R-:W-:Y:S02]  /*a950*/  FFMA.FTZ R121, R121, c[0x0][0x23c], -R90.reuse ;  /* 0x00008f0079797a23 */ /* 0x100fe4000001085a */
[--C-:B------:R-:W-:Y:S02]  /*a960*/  FFMA.FTZ R116, R119, c[0x0][0x23c], -R90.reuse ;  /* 0x00008f0077747a23 */ /* 0x100fe4000001085a */
[C---:B-1----:R-:W-:Y:S02]  /*a970*/  FMUL.FTZ R10, R20.reuse, R78 ;  /* 0x0000004e140a7220 */ /* 0x042fe40000410000 */
[C---:B------:R-:W-:Y:S02]  /*a980*/  FMUL.FTZ R11, R20.reuse, R79 ;  /* 0x0000004f140b7220 */ /* 0x040fe40000410000 */
[----:B------:R-:W-:Y:S01]  /*a990*/  LDSM.16.MT88.4 R76, [R139+0x4c00] ;  /* 0x004c00008b4c783b */ /* 0x000fe20000004200 */
[----:B------:R-:W-:Y:S01]  /*a9a0*/  MUFU.EX2 R121, R121 ;  /* 0x0000007900797308 */ /* 0x000fe20000000800 */
[C---:B------:R-:W-:Y:S02]  /*a9b0*/  FMUL.FTZ R18, R20.reuse, R70 ;  /* 0x0000004614127220 */ /* 0x040fe40000410000 */
[C---:B------:R-:W-:Y:S02]  /*a9c0*/  FMUL.FTZ R19, R20.reuse, R71 ;  /* 0x0000004714137220 */ /* 0x040fe40000410000 */
[C---:B------:R-:W-:Y:S02]  /*a9d0*/  FMUL.FTZ R6, R20.reuse, R82 ;  /* 0x0000005214067220 */ /* 0x040fe40000410000 */
[----:B------:R-:W-:Y:S02]  /*a9e0*/  FMUL.FTZ R7, R20, R83 ;  /* 0x0000005314077220 */ /* 0x000fe40000410000 */
[--C-:B------:R-:W-:Y:S01]  /*a9f0*/  FFMA.FTZ R119, R115, c[0x0][0x23c], -R51.reuse ;  /* 0x00008f0073777a23 */ /* 0x100fe20000010833 */
[----:B------:R-:W1:Y:S01]  /*aa00*/  MUFU.EX2 R116, R116 ;  /* 0x0000007400747308 */ /* 0x000e620000000800 */
        /* <DEDUP_REMOVED lines=30> */
[----:B------:R-:W-:Y:S02]  /*abf0*/  FFMA.FTZ R109, R109, c[0x0][0x23c], -R90 ;  /* 0x00008f006d6d7a23 */ /* 0x000fe4000001085a */
[----:B------:R-:W-:Y:S01]  /*ac00*/  FFMA.FTZ R106, R106, c[0x0][0x23c], -R51 ;  /* 0x00008f006a6a7a23 */ /* 0x000fe20000010833 */
[----:B------:R-:W3:Y:S01]  /*ac10*/  MUFU.EX2 R96, R96 ;  /* 0x0000006000607308 */ /* 0x000ee20000000800 */
[----:B------:R-:W-:Y:S02]  /*ac20*/  FFMA.FTZ R119, R20, R165, R119 ;  /* 0x000000a514777223 */ /* 0x000fe40000010077 */
[----:B------:R-:W-:Y:S01]  /*ac30*/  FFMA.FTZ R121, R21, R164, R121 ;  /* 0x000000a415797223 */ /* 0x000fe20000010079 */
[----:B-1----:R-:W-:Y:S01]  /*ac40*/  F2FP.BF16.PACK_AB R27, R104, R113 ;  /* 0x00000071681b723e */ /* 0x002fe200000010ff */
[----:B------:R-:W-:Y:S02]  /*ac50*/  FADD.FTZ R108, R108, R119 ;  /* 0x000000776c6c7221 */ /* 0x000fe40000010000 */
[----:B------:R-:W-:Y:S02]  /*ac60*/  FADD.FTZ R116, R116, R121 ;  /* 0x0000007974747221 */ /* 0x000fe40000010000 */
[----:B------:R-:W-:Y:S01]  /*ac70*/  FADD.FTZ R113, R113, R108 ;  /* 0x0000006c71717221 */ /* 0x000fe20000010000 */
[----:B------:R-:W1:Y:S01]  /*ac80*/  MUFU.EX2 R100, R100 ;  /* 0x0000006400647308 */ /* 0x000e620000000800 */
[C---:B--2---:R-:W-:Y:S05]  /*ac90*/  HMMA.16816.F32.BF16 R4, R24.reuse, R12, R4 ;  /* 0x0000000c1804723c */ /* 0x044fea0000041804 */
[----:B------:R-:W-:Y:S02]  /*aca0*/  FADD.FTZ R113, R104, R113 ;  /* 0x0000007168717221 */ /* 0x000fe40000010000 */
[C---:B------:R-:W-:Y:S01]  /*acb0*/  FMUL.FTZ R12, R21.reuse, R72 ;  /* 0x00000048150c7220 */ /* 0x040fe20000410000 */
[C---:B------:R-:W-:Y:S01]  /*acc0*/  HMMA.16816.F32.BF16 R8, R24.reuse, R14, R8 ;  /* 0x0000000e1808723c */ /* 0x040fe20000041808 */
[----:B------:R-:W-:Y:S03]  /*acd0*/  MUFU.EX2 R95, R95 ;  /* 0x0000005f005f7308 */ /* 0x000fe60000000800 */
[----:B------:R-:W-:Y:S02]  /*ace0*/  FMUL.FTZ R13, R21, R73 ;  /* 0x00000049150d7220 */ /* 0x000fe40000410000 */
[--C-:B------:R-:W-:Y:S02]  /*acf0*/  FFMA.FTZ R73, R129, c[0x0][0x23c], -R51.reuse ;  /* 0x00008f0081497a23 */ /* 0x100fe40000010833 */
[C---:B------:R-:W-:Y:S03]  /*ad00*/  FMUL.FTZ R14, R20.reuse, R74 ;  /* 0x0000004a140e7220 */ /* 0x040fe60000410000 */
[----:B------:R-:W2:Y:S01]  /*ad10*/  MUFU.EX2 R92, R92 ;  /* 0x0000005c005c7308 */ /* 0x000ea20000000800 */
[----:B------:R-:W-:Y:S02]  /*ad20*/  FMUL.FTZ R15, R20, R75 ;  /* 0x0000004b140f7220 */ /* 0x000fe40000410000 */
[--C-:B------:R-:W-:Y:S02]  /*ad30*/  FFMA.FTZ R72, R111, c[0x0][0x23c], -R90.reuse ;  /* 0x00008f006f487a23 */ /* 0x100fe4000001085a */
[----:B------:R-:W-:Y:S02]  /*ad40*/  FFMA.FTZ R75, R123, c[0x0][0x23c], -R90 ;  /* 0x00008f007b4b7a23 */ /* 0x000fe4000001085a */
[--C-:B------:R-:W-:Y:S01]  /*ad50*/  FFMA.FTZ R74, R130, c[0x0][0x23c], -R51.reuse ;  /* 0x00008f00824a7a23 */ /* 0x100fe20000010833 */
[C---:B------:R-:W-:Y:S02]  /*ad60*/  HMMA.16816.F32.BF16 R12, R24.reuse, R28, R12 ;  /* 0x0000001c180c723c */ /* 0x040fe4000004180c */
[----:B------:R-:W-:Y:S01]  /*ad70*/  MUFU.EX2 R94, R94 ;  /* 0x0000005e005e7308 */ /* 0x000fe20000000800 */
[----:B------:R-:W-:Y:S02]  /*ad80*/  FFMA.FTZ R111, R122, c[0x0][0x23c], -R51 ;  /* 0x00008f007a6f7a23 */ /* 0x000fe40000010833 */
[----:B------:R-:W-:Y:S02]  /*ad90*/  FADD.FTZ R115, R115, R116 ;  /* 0x0000007473737221 */ /* 0x000fe40000010000 */
[--C-:B------:R-:W-:Y:S01]  /*ada0*/  FFMA.FTZ R20, R99, c[0x0][0x23c], -R90.reuse ;  /* 0x00008f0063147a23 */ /* 0x100fe2000001085a */
[----:B------:R-:W-:Y:S01]  /*adb0*/  HMMA.16816.F32.BF16 R16, R24, R30, R16 ;  /* 0x0000001e1810723c */ /* 0x000fe20000041810 */
[----:B------:R-:W4:Y:S03]  /*adc0*/  LDSM.16.MT88.4 R28, [R139+0x3800] ;  /* 0x003800008b1c783b */ /* 0x000f260000004200 */
[----:B------:R-:W5:Y:S01]  /*add0*/  MUFU.EX2 R89, R89 ;  /* 0x0000005900597308 */ /* 0x000f620000000800 */
[----:B------:R-:W-:Y:S02]  /*ade0*/  FADD.FTZ R112, R112, R115 ;  /* 0x0000007370707221 */ /* 0x000fe40000010000 */
[----:B---3--:R-:W-:Y:S01]  /*adf0*/  F2FP.BF16.PACK_AB R24, R96, R107 ;  /* 0x0000006b6018723e */ /* 0x008fe200000010ff */
[----:B------:R-:W-:Y:S01]  /*ae00*/  FFMA.FTZ R99, R101, c[0x0][0x23c], -R90 ;  /* 0x00008f0065637a23 */ /* 0x000fe2000001085a */
[----:B-1----:R-:W-:Y:S03]  /*ae10*/  F2FP.BF16.PACK_AB R25, R93, R100 ;  /* 0x000000645d19723e */ /* 0x002fe600000010ff */
[----:B--2---:R-:W-:Y:S01]  /*ae20*/  F2FP.BF16.PACK_AB R26, R92, R95 ;  /* 0x0000005f5c1a723e */ /* 0x004fe200000010ff */
[----:B------:R-:W-:Y:S01]  /*ae30*/  FADD.FTZ R100, R100, R113 ;  /* 0x0000007164647221 */ /* 0x000fe20000010000 */
[----:B------:R-:W-:Y:S01]  /*ae40*/  MUFU.EX2 R91, R91 ;  /* 0x0000005b005b7308 */ /* 0x000fe20000000800 */
[----:B------:R-:W-:Y:S02]  /*ae50*/  FADD.FTZ R107, R107, R112 ;  /* 0x000000706b6b7221 */ /* 0x000fe40000010000 */
[----:B------:R-:W-:Y:S02]  /*ae60*/  FADD.FTZ R93, R93, R100 ;  /* 0x000000645d5d7221 */ /* 0x000fe40000010000 */
[----:B------:R-:W-:Y:S02]  /*ae70*/  FADD.FTZ R96, R96, R107 ;  /* 0x0000006b60607221 */ /* 0x000fe40000010000 */
[--C-:B------:R-:W-:Y:S02]  /*ae80*/  FFMA.FTZ R102, R102, c[0x0][0x23c], -R51.reuse ;  /* 0x00008f0066667a23 */ /* 0x100fe40000010833 */
[----:B------:R-:W-:Y:S01]  /*ae90*/  FADD.FTZ R95, R95, R96 ;  /* 0x000000605f5f7221 */ /* 0x000fe20000010000 */
[----:B------:R-:W1:Y:S01]  /*aea0*/  MUFU.EX2 R88, R88 ;  /* 0x0000005800587308 */ /* 0x000e620000000800 */
[----:B------:R-:W-:Y:S02]  /*aeb0*/  FFMA.FTZ R98, R98, c[0x0][0x23c], -R51 ;  /* 0x00008f0062627a23 */ /* 0x000fe40000010833 */
[----:B------:R-:W-:Y:S01]  /*aec0*/  FADD.FTZ R68, R92, R95 ;  /* 0x0000005f5c447221 */ /* 0x000fe20000010000 */
[----:B-----5:R-:W-:Y:S01]  /*aed0*/  F2FP.BF16.PACK_AB R27, R89, R94 ;  /* 0x0000005e591b723e */ /* 0x020fe200000010ff */
[----:B------:R-:W-:Y:S02]  /*aee0*/  FADD.FTZ R94, R94, R93 ;  /* 0x0000005d5e5e7221 */ /* 0x000fe40000010000 */
[----:B------:R-:W-:Y:S02]  /*aef0*/  FFMA.FTZ R149, R149, c[0x0][0x23c], -R90 ;  /* 0x00008f0095957a23 */ /* 0x000fe4000001085a */
[----:B------:R-:W-:Y:S01]  /*af00*/  FADD.FTZ R94, R89, R94 ;  /* 0x0000005e595e7221 */ /* 0x000fe20000010000 */
        /* <DEDUP_REMOVED lines=8> */
[----:B------:R-:W-:Y:S04]  /*af90*/  LDSM.16.MT88.4 R36, [R139+0x4000] ;  /* 0x004000008b24783b */ /* 0x000fe80000004200 */
[----:B------:R-:W5:Y:S02]  /*afa0*/  MUFU.EX2 R60, R60 ;  /* 0x0000003c003c7308 */ /* 0x000f640000000800 */
[----:B-1----:R-:W-:Y:S01]  /*afb0*/  F2FP.BF16.PACK_AB R24, R88, R91 ;  /* 0x0000005b5818723e */ /* 0x002fe200000010ff */
[----:B------:R-:W-:Y:S01]  /*afc0*/  FADD.FTZ R91, R91, R68 ;  /* 0x000000445b5b7221 */ /* 0x000fe20000010000 */
[----:B--2---:R-:W-:Y:S03]  /*afd0*/  F2FP.BF16.PACK_AB R25, R66, R67 ;  /* 0x000000434219723e */ /* 0x004fe600000010ff */
        /* <DEDUP_REMOVED lines=21> */
[--C-:B------:R-:W-:Y:S01]  /*b130*/  FFMA.FTZ R42, R114, c[0x0][0x23c], -R51.reuse ;  /* 0x00008f00722a7a23 */ /* 0x100fe20000010833 */
[----:B-1----:R-:W-:Y:S03]  /*b140*/  F2FP.BF16.PACK_AB R25, R54, R57 ;  /* 0x000000393619723e */ /* 0x002fe600000010ff */
[--C-:B------:R-:W-:Y:S02]  /*b150*/  FFMA.FTZ R43, R105, c[0x0][0x23c], -R90.reuse ;  /* 0x00008f00692b7a23 */ /* 0x100fe4000001085a */
[--C-:B------:R-:W-:Y:S01]  /*b160*/  FFMA.FTZ R114, R103, c[0x0][0x23c], -R90.reuse ;  /* 0x00008f0067727a23 */ /* 0x100fe2000001085a */
[----:B------:R-:W-:Y:S01]  /*b170*/  MUFU.EX2 R52, R52 ;  /* 0x0000003400347308 */ /* 0x000fe20000000800 */
[----:B------:R-:W-:Y:S02]  /*b180*/  FFMA.FTZ R103, R110, c[0x0][0x23c], -R51 ;  /* 0x00008f006e677a23 */ /* 0x000fe40000010833 */
[----:B------:R-:W-:Y:S02]  /*b190*/  FFMA.FTZ R90, R97, c[0x0][0x23c], -R90 ;  /* 0x00008f00615a7a23 */ /* 0x000fe4000001085a */
[----:B------:R-:W-:Y:S04]  /*b1a0*/  FADD.FTZ R59, R59, R60 ;  /* 0x0000003c3b3b7221 */ /* 0x000fe80000010000 */
[----:B------:R-:W-:Y:S01]  /*b1b0*/  FADD.FTZ R56, R56, R59 ;  /* 0x0000003b38387221 */ /* 0x000fe20000010000 */
[----:B------:R-:W1:Y:S01]  /*b1c0*/  MUFU.EX2 R47, R47 ;  /* 0x0000002f002f7308 */ /* 0x000e620000000800 */
[C---:B-----5:R-:W-:Y:S02]  /*b1d0*/  F2FP.BF16.PACK_AB R26, R48.reuse, R53 ;  /* 0x00000035301a723e */ /* 0x060fe400000010ff */
[----:B------:R-:W-:Y:S04]  /*b1e0*/  FADD.FTZ R53, R53, R56 ;  /* 0x0000003835357221 */ /* 0x000fe80000010000 */
[----:B------:R-:W-:Y:S03]  /*b1f0*/  FADD.FTZ R48, R48, R53 ;  /* 0x0000003530307221 */ /* 0x000fe60000010000 */
        /* <DEDUP_REMOVED lines=35> */
[C---:B--2---:R-:W-:Y:S01]  /*b430*/  F2FP.BF16.PACK_AB R24, R64.reuse, R61 ;  /* 0x0000003d4018723e */ /* 0x044fe200000010ff */
[----:B------:R-:W-:Y:S01]  /*b440*/  FADD.FTZ R61, R61, R46 ;  /* 0x0000002e3d3d7221 */ /* 0x000fe20000010000 */
[----:B-1----:R-:W-:Y:S03]  /*b450*/  F2FP.BF16.PACK_AB R25, R73, R62 ;  /* 0x0000003e4919723e */ /* 0x002fe600000010ff */
[----:B------:R-:W-:Y:S03]  /*b460*/  FADD.FTZ R61, R64, R61 ;  /* 0x0000003d403d7221 */ /* 0x000fe60000010000 */
[----:B------:R-:W-:Y:S10]  /*b470*/  MUFU.EX2 R74, R74 ;  /* 0x0000004a004a7308 */ /* 0x000ff40000000800 */
[----:B------:R-:W1:Y:S01]  /*b480*/  MUFU.EX2 R111, R111 ;  /* 0x0000006f006f7308 */ /* 0x000e620000000800 */
[----:B----4-:R-:W-:Y:S09]  /*b490*/  F2FP.BF16.PACK_AB R26, R75, R72 ;  /* 0x000000484b1a723e */ /* 0x010ff200000010ff */
        /* <DEDUP_REMOVED lines=9> */
[----:B------:R-:W4:Y:S02]  /*b530*/  LDSM.16.MT88.4 R28, [R138+0x4800] ;  /* 0x004800008a1c783b */ /* 0x000f240000004200 */
[C---:B-----5:R-:W-:Y:S03]  /*b540*/  HMMA.16816.F32.BF16 R12, R24.reuse, R36, R12 ;  /* 0x00000024180c723c */ /* 0x060fe6000004180c */
[----:B------:R-:W-:Y:S01]  /*b550*/  MUFU.EX2 R43, R43 ;  /* 0x0000002b002b7308 */ /* 0x000fe20000000800 */
[----:B------:R-:W-:Y:S03]  /*b560*/  FADD.FTZ R63, R63, R66 ;  /* 0x000000423f3f7221 */ /* 0x000fe60000010000 */
[----:B------:R-:W-:Y:S01]  /*b570*/  FFMA.FTZ R36, R84, c[0x0][0x23c], -R51 ;  /* 0x00008f0054247a23 */ /* 0x000fe20000010833 */
        /* <DEDUP_REMOVED lines=46> */
[----:B------:R-:W-:Y:S04]  /*b860*/  FADD.FTZ R93, R93, R106 ;  /* 0x0000006a5d5d7221 */ /* 0x000fe80000010000 */
[----:B------:R-:W-:Y:S01]  /*b870*/  FADD.FTZ R93, R92, R93 ;  /* 0x0000005d5c5d7221 */ /* 0x000fe20000010000 */
[C---:B-1----:R-:W-:Y:S03]  /*b880*/  F2FP.BF16.PACK_AB R71, R51.reuse, R36 ;  /* 0x000000243347723e */ /* 0x042fe600000010ff */
[----:B------:R-:W-:Y:S04]  /*b890*/  FADD.FTZ R36, R36, R93 ;  /* 0x0000005d24247221 */ /* 0x000fe80000010000 */
[----:B------:R-:W-:Y:S01]  /*b8a0*/  FADD.FTZ R165, R51, R36 ;  /* 0x0000002433a57221 */ /* 0x000fe20000010000 */
[C---:B------:R-:W-:Y:S08]  /*b8b0*/  HMMA.16816.F32.BF16 R80, R68.reuse, R76, R4 ;  /* 0x0000004c4450723c */ /* 0x040ff00000041804 */
[C---:B------:R-:W-:Y:S07]  /*b8c0*/  HMMA.16816.F32.BF16 R76, R68.reuse, R78, R8 ;  /* 0x0000004e444c723c */ /* 0x040fee0000041808 */
[----:B------:R-:W-:Y:S01]  /*b8d0*/  FADD.FTZ R9, R43, R40 ;  /* 0x000000282b097221 */ /* 0x000fe20000010000 */
[C---:B---3--:R-:W-:Y:S04]  /*b8e0*/  HMMA.16816.F32.BF16 R72, R68.reuse, R32, R12 ;  /* 0x000000204448723c */ /* 0x048fe8000004180c */
[----:B------:R-:W-:Y:S04]  /*b8f0*/  FADD.FTZ R9, R114, R9 ;  /* 0x0000000972097221 */ /* 0x000fe80000010000 */
[----:B------:R-:W-:Y:S04]  /*b900*/  HMMA.16816.F32.BF16 R68, R68, R34, R16 ;  /* 0x000000224444723c */ /* 0x000fe80000041810 */
[----:B------:R-:W-:Y:S04]  /*b910*/  FADD.FTZ R20, R20, R9 ;  /* 0x0000000914147221 */ /* 0x000fe80000010000 */
[----:B------:R-:W-:Y:S04]  /*b920*/  FADD.FTZ R20, R99, R20 ;  /* 0x0000001463147221 */ /* 0x000fe80000010000 */
[----:B------:R-:W-:Y:S04]  /*b930*/  FADD.FTZ R67, R67, R20 ;  /* 0x0000001443437221 */ /* 0x000fe80000010000 */
[----:B------:R-:W-:Y:S01]  /*b940*/  FADD.FTZ R164, R90, R67 ;  /* 0x000000435aa47221 */ /* 0x000fe20000010000 */
[----:B------:R-:W-:-:S05]  /*b950*/  @P0 BRA `(.L_x_4726) ;  /* 0xffffd2c000000947 */ /* 0x000fca000383ffff */
.L_x_4722:
[----:B------:R-:W1:Y:S01]  /*b960*/  SHFL.BFLY PT, R3, R164, 0x2, 0x1f ;  /* 0x0c401f00a4037f89 */ /* 0x000e6200000e0000 */
[----:B------:R-:W-:Y:S01]  /*b970*/  IMAD.MOV.U32 R9, RZ, RZ, 0x3f800000 ;  /* 0x3f800000ff097424 */ /* 0x000fe200078e00ff */
[----:B------:R-:W-:Y:S01]  /*b980*/  SHF.L.U32 R154, R154, 0x3, RZ ;  /* 0x000000039a9a7819 */ /* 0x000fe200000006ff */
[----:B------:R-:W-:Y:S01]  /*b990*/  IMAD.MOV R30, RZ, RZ, -R155 ;  /* 0x000000ffff1e7224 */ /* 0x000fe200078e0a9b */
[----:B------:R-:W2:Y:S01]  /*b9a0*/  SHFL.BFLY PT, R4, R165, 0x2, 0x1f ;  /* 0x0c401f00a5047f89 */ /* 0x000ea200000e0000 */
[----:B------:R-:W-:Y:S01]  /*b9b0*/  BSSY B0, `(.L_x_4727) ;  /* 0x0000076000007945 */ /* 0x000fe20003800000 */
[----:B------:R-:W-:-:S02]  /*b9c0*/  LEA R161, R160, R161, 0x4 ;  /* 0x000000a1a0a17211 */ /* 0x000fc400078e20ff */
[----:B------:R-:W3:Y:S04]  /*b9d0*/  S2R R5, SR_TID.X ;  /* 0x0000000000057919 */ /* 0x000ee80000002100 */
[----:B------:R-:W-:Y:S06]  /*b9e0*/  BAR.SYNC.DEFER_BLOCKING 0x0 ;  /* 0x0000000000007b1d */ /* 0x000fec0000010000 */
[----:B------:R-:W4:Y:S04]  /*b9f0*/  S2R R29, SR_CTAID.Z ;  /* 0x00000000001d7919 */ /* 0x000f280000002700 */
[----:B------:R-:W5:Y:S01]  /*ba00*/  S2R R28, SR_CTAID.Y ;  /* 0x00000000001c7919 */ /* 0x000f620000002600 */
        /* <DEDUP_REMOVED lines=9> */
[----:B----4-:R-:W-:Y:S01]  /*baa0*/  IMAD R29, R30, c[0x0][0x1c0], R29 ;  /* 0x000070001e1d7a24 */ /* 0x010fe200078e021d */
[----:B------:R-:W-:Y:S02]  /*bab0*/  SHF.R.S32.HI R12, RZ, 0x1f, R11 ;  /* 0x0000001fff0c7819 */ /* 0x000fe4000001140b */
[----:B------:R-:W-:Y:S01]  /*bac0*/  SHF.L.U32 R15, R15, 0x2, RZ ;  /* 0x000000020f0f7819 */ /* 0x000fe200000006ff */
[----:B------:R-:W-:Y:S01]  /*bad0*/  IMAD.IADD R13, R5, 0x1, -R14 ;  /* 0x00000001050d7824 */ /* 0x000fe200078e0a0e */
[----:B------:R-:W-:Y:S01]  /*bae0*/  LEA.HI R12, R12, R11, RZ, 0x3 ;  /* 0x0000000b0c0c7211 */ /* 0x000fe200078f18ff */
[----:B-----5:R-:W-:Y:S01]  /*baf0*/  IMAD R28, R28, c[0x0][0x210], R155 ;  /* 0x000084001c1c7a24 */ /* 0x020fe200078e029b */
[----:B------:R-:W-:-:S02]  /*bb00*/  LOP3.LUT R15, R15, 0x3fffff00, RZ, 0xc0, !PT ;  /* 0x3fffff000f0f7812 */ /* 0x000fc400078ec0ff */
[----:B------:R-:W-:Y:S01]  /*bb10*/  LOP3.LUT R12, R12, 0xfffffff8, RZ, 0xc0, !PT ;  /* 0xfffffff80c0c7812 */ /* 0x000fe200078ec0ff */
[----:B-1----:R-:W-:Y:S01]  /*bb20*/  FADD.FTZ R7, R8, R7 ;  /* 0x0000000708077221 */ /* 0x002fe20000010000 */
[----:B------:R-:W-:Y:S01]  /*bb30*/  LEA R15, R152, R15, 0x5 ;  /* 0x0000000f980f7211 */ /* 0x000fe200078e28ff */
[----:B------:R-:W-:Y:S02]  /*bb40*/  IMAD.MOV.U32 R8, RZ, RZ, 0x3f800000 ;  /* 0x3f800000ff087424 */ /* 0x000fe400078e00ff */
[----:B--2---:R-:W-:Y:S01]  /*bb50*/  FADD.FTZ R6, R3, R6 ;  /* 0x0000000603067221 */ /* 0x004fe20000010000 */
[CC--:B------:R-:W-:Y:S01]  /*bb60*/  LEA.HI R3, R4.reuse, R5.reuse, RZ, 0x5 ;  /* 0x0000000504037211 */ /* 0x0c0fe200078f28ff */
[----:B------:R-:W-:Y:S01]  /*bb70*/  IMAD.IADD R11, R11, 0x1, -R12 ;  /* 0x000000010b0b7824 */ /* 0x000fe200078e0a0c */
[----:B------:R-:W-:Y:S01]  /*bb80*/  LEA.HI R12, R4, R5, RZ, 0x4 ;  /* 0x00000005040c7211 */ /* 0x000fe200078f20ff */
[----:B------:R-:W-:Y:S01]  /*bb90*/  IMAD R28, R28, c[0x0][0x1c0], R29 ;  /* 0x000070001c1c7a24 */ /* 0x000fe200078e021d */
[----:B------:R-:W-:-:S02]  /*bba0*/  SHF.R.S32.HI R10, RZ, 0x5, R3 ;  /* 0x00000005ff0a7819 */ /* 0x000fc40000011403 */
[----:B------:R-:W-:Y:S02]  /*bbb0*/  SHF.R.S32.HI R12, RZ, 0x4, R12 ;  /* 0x00000004ff0c7819 */ /* 0x000fe4000001140c */
[----:B------:R-:W-:Y:S01]  /*bbc0*/  FSETP.NE.FTZ.AND P3, PT, R7, RZ, PT ;  /* 0x000000ff0700720b */ /* 0x000fe20003f75000 */
[----:B------:R-:W-:Y:S01]  /*bbd0*/  IMAD R10, R10, 0x100, R13 ;  /* 0x000001000a0a7824 */ /* 0x000fe200078e020d */
[----:B------:R-:W-:Y:S02]  /*bbe0*/  LEA.HI R13, R11, R11, RZ, 0x1 ;  /* 0x0000000b0b0d7211 */ /* 0x000fe400078f08ff */
[----:B------:R-:W-:Y:S02]  /*bbf0*/  SHF.L.U32 R14, R12, 0x6, RZ ;  /* 0x000000060c0e7819 */ /* 0x000fe400000006ff */
[----:B------:R-:W-:Y:S02]  /*bc00*/  FSETP.NE.FTZ.AND P2, PT, R6, RZ, PT ;  /* 0x000000ff0600720b */ /* 0x000fe40003f55000 */
[----:B------:R-:W-:-:S02]  /*bc10*/  SHF.R.S32.HI R12, RZ, 0x1, R13 ;  /* 0x00000001ff0c7819 */ /* 0x000fc4000001140d */
[----:B------:R-:W-:Y:S02]  /*bc20*/  LOP3.LUT R16, R13, 0x1fffffe, RZ, 0xc0, !PT ;  /* 0x01fffffe0d107812 */ /* 0x000fe400078ec0ff */
[----:B------:R-:W-:Y:S01]  /*bc30*/  LOP3.LUT R13, R14, 0xc0, RZ, 0xc0, !PT ;  /* 0x000000c00e0d7812 */ /* 0x000fe200078ec0ff */
[C---:B------:R-:W-:Y:S01]  /*bc40*/  IMAD.SHL.U32 R14, R12.reuse, 0x40, RZ ;  /* 0x000000400c0e7824 */ /* 0x040fe200078e00ff */
[----:B------:R-:W1:Y:S01]  /*bc50*/  @P3 MUFU.RCP R9, R7 ;  /* 0x0000000700093308 */ /* 0x000e620000001000 */
[----:B------:R-:W-:Y:S01]  /*bc60*/  IMAD.IADD R11, R11, 0x1, -R16 ;  /* 0x000000010b0b7824 */ /* 0x000fe200078e0a10 */
[----:B------:R-:W-:Y:S02]  /*bc70*/  LOP3.LUT P0, RZ, R12, 0x2, RZ, 0xc0, !PT ;  /* 0x000000020cff7812 */ /* 0x000fe4000780c0ff */
[----:B------:R-:W-:Y:S02]  /*bc80*/  LOP3.LUT R14, R14, 0xc0, RZ, 0xc0, !PT ;  /* 0x000000c00e0e7812 */ /* 0x000fe400078ec0ff */
[----:B------:R-:W-:-:S02]  /*bc90*/  LEA R11, R11, R10, 0x4 ;  /* 0x0000000a0b0b7211 */ /* 0x000fc400078e20ff */
[----:B------:R-:W2:Y:S01]  /*bca0*/  @P2 MUFU.RCP R8, R6 ;  /* 0x0000000600082308 */ /* 0x000ea20000001000 */
[----:B------:R-:W-:Y:S02]  /*bcb0*/  LEA.HI R14, R14, R14, RZ, 0x1d ;  /* 0x0000000e0e0e7211 */ /* 0x000fe400078fe8ff */
[----:B------:R-:W-:Y:S02]  /*bcc0*/  LOP3.LUT R10, R12, 0x1, RZ, 0xc0, !PT ;  /* 0x000000010c0a7812 */ /* 0x000fe400078ec0ff */
[----:B------:R-:W-:Y:S01]  /*bcd0*/  MOV R12, 0xffffffe0 ;  /* 0xffffffe0000c7802 */ /* 0x000fe20000000f00 */
[----:B------:R-:W-:Y:S01]  /*bce0*/  IMAD.U32 R11, R11, 0x2, R14 ;  /* 0x000000020b0b7824 */ /* 0x000fe200078e000e */
[----:B------:R-:W-:Y:S01]  /*bcf0*/  ISETP.NE.U32.AND P1, PT, R10, 0x1, PT ;  /* 0x000000010a00780c */ /* 0x000fe20003f25070 */
[----:B-1----:R-:W-:Y:S01]  /*bd00*/  FMUL.FTZ R80, R9, R80 ;  /* 0x0000005009507220 */ /* 0x002fe20000410000 */
[----:B------:R-:W-:Y:S01]  /*bd10*/  LOP3.LUT R32, R3, 0xffffffe0, RZ, 0xc0, !PT ;  /* 0xffffffe003207812 */ /* 0x000fe200078ec0ff */
[----:B------:R-:W-:Y:S01]  /*bd20*/  IMAD.SHL.U32 R10, R11, 0x4, RZ ;  /* 0x000000040b0a7824 */ /* 0x000fe200078e00ff */
[----:B------:R-:W-:Y:S01]  /*bd30*/  SEL R12, R12, 0x20, !P1 ;  /* 0x000000200c0c7807 */ /* 0x000fe20004800000 */
[C---:B------:R-:W-:Y:S01]  /*bd40*/  FMUL.FTZ R81, R9.reuse, R81 ;  /* 0x0000005109517220 */ /* 0x040fe20000410000 */
[----:B------:R-:W1:Y:S01]  /*bd50*/  @P3 MUFU.LG2 R7, R7 ;  /* 0x0000000700073308 */ /* 0x000e620000000c00 */
[C---:B------:R-:W-:Y:S01]  /*bd60*/  FMUL.FTZ R76, R9.reuse, R76 ;  /* 0x0000004c094c7220 */ /* 0x040fe20000410000 */
[----:B------:R-:W-:Y:S01]  /*bd70*/  IADD3 R32, -R32, R5, RZ ;  /* 0x0000000520207210 */ /* 0x000fe20007ffe1ff */
[C---:B------:R-:W-:Y:S01]  /*bd80*/  FMUL.FTZ R77, R9.reuse, R77 ;  /* 0x0000004d094d7220 */ /* 0x040fe20000410000 */
[----:B------:R-:W-:Y:S01]  /*bd90*/  STS.64 [R11.X4], R80 ;  /* 0x000000500b007388 */ /* 0x000fe20000004a00 */
[----:B------:R-:W-:Y:S01]  /*bda0*/  FMUL.FTZ R72, R9, R72 ;  /* 0x0000004809487220 */ /* 0x000fe20000410000 */
[----:B------:R-:W-:Y:S01]  /*bdb0*/  LOP3.LUT R154, R13, 0x18, R154, 0xf8, !PT ;  /* 0x000000180d9a7812 */ /* 0x000fe200078ef89a */
[C---:B------:R-:W-:Y:S01]  /*bdc0*/  FMUL.FTZ R73, R9.reuse, R73 ;  /* 0x0000004909497220 */ /* 0x040fe20000410000 */
[----:B------:R-:W3:Y:S01]  /*bdd0*/  @P2 MUFU.LG2 R6, R6 ;  /* 0x0000000600062308 */ /* 0x000ee20000000c00 */
[C---:B------:R-:W-:Y:S01]  /*bde0*/  FMUL.FTZ R68, R9.reuse, R68 ;  /* 0x0000004409447220 */ /* 0x040fe20000410000 */
[----:B------:R-:W-:Y:S01]  /*bdf0*/  SHF.R.U32.HI R13, RZ, 0x3, R13 ;  /* 0x00000003ff0d7819 */ /* 0x000fe2000001160d */
[----:B------:R-:W-:Y:S01]  /*be00*/  FMUL.FTZ R69, R9, R69 ;  /* 0x0000004509457220 */ /* 0x000fe20000410000 */
[----:B------:R-:W-:Y:S01]  /*be10*/  IADD3 R9, R10, 0x40, RZ ;  /* 0x000000400a097810 */ /* 0x000fe20007ffe0ff */
[----:B--2---:R-:W-:Y:S01]  /*be20*/  FMUL.FTZ R83, R8, R83 ;  /* 0x0000005308537220 */ /* 0x004fe20000410000 */
[----:B------:R-:W-:Y:S01]  /*be30*/  @P0 IADD3 R9, R10, -0x40, RZ ;  /* 0xffffffc00a090810 */ /* 0x000fe20007ffe0ff */
[----:B------:R-:W-:Y:S01]  /*be40*/  FMUL.FTZ R82, R8, R82 ;  /* 0x0000005208527220 */ /* 0x000fe20000410000 */
[----:B------:R-:W-:Y:S01]  /*be50*/  LOP3.LUT P0, RZ, R32, 0x3, RZ, 0xc0, !PT ;  /* 0x0000000320ff7812 */ /* 0x000fe2000780c0ff */
[----:B------:R-:W-:Y:S01]  /*be60*/  FMUL.FTZ R79, R8, R79 ;  /* 0x0000004f084f7220 */ /* 0x000fe20000410000 */
[----:B------:R-:W-:Y:S01]  /*be70*/  IADD3 R31, R12, R9, RZ ;  /* 0x000000090c1f7210 */ /* 0x000fe20007ffe0ff */
[----:B------:R-:W-:Y:S01]  /*be80*/  FMUL.FTZ R78, R8, R78 ;  /* 0x0000004e084e7220 */ /* 0x000fe20000410000 */
[----:B------:R3:W-:Y:S01]  /*be90*/  STS.64 [R11.X4+0x400], R82 ;  /* 0x000400520b007388 */ /* 0x0007e20000004a00 */
[----:B------:R-:W-:Y:S01]  /*bea0*/  IMAD.IADD R10, R10, 0x1, R12 ;  /* 0x000000010a0a7824 */ /* 0x000fe200078e020c */
[----:B------:R-:W-:Y:S01]  /*beb0*/  LEA R150, R150, R15, 0x2 ;  /* 0x0000000f96967211 */ /* 0x000fe200078e10ff */
[----:B------:R-:W-:Y:S01]  /*bec0*/  FMUL.FTZ R75, R8, R75 ;  /* 0x0000004b084b7220 */ /* 0x000fe20000410000 */
[----:B------:R-:W-:Y:S01]  /*bed0*/  LOP3.LUT R13, R154, R13, RZ, 0x3c, !PT ;  /* 0x0000000d9a0d7212 */ /* 0x000fe200078e3cff */
[C---:B------:R-:W-:Y:S01]  /*bee0*/  FMUL.FTZ R74, R8.reuse, R74 ;  /* 0x0000004a084a7220 */ /* 0x040fe20000410000 */
[----:B------:R-:W-:Y:S01]  /*bef0*/  STS.64 [R10], R76 ;  /* 0x0000004c0a007388 */ /* 0x000fe20000000a00 */
[----:B------:R-:W-:-:S02]  /*bf00*/  FMUL.FTZ R71, R8, R71 ;  /* 0x0000004708477220 */ /* 0x000fc40000410000 */
[----:B------:R-:W-:Y:S01]  /*bf10*/  FMUL.FTZ R70, R8, R70 ;  /* 0x0000004608467220 */ /* 0x000fe20000410000 */
[----:B------:R2:W-:Y:S01]  /*bf20*/  STS.64 [R10+0x400], R78 ;  /* 0x0004004e0a007388 */ /* 0x0005e20000000a00 */
[----:B------:R-:W-:Y:S01]  /*bf30*/  IADD3 R8, R150, R13, RZ ;  /* 0x0000000d96087210 */ /* 0x000fe20007ffe0ff */
[----:B-1----:R-:W-:Y:S02]  /*bf40*/  @P3 FMUL.FTZ R7, R7, 0.69314718246459960938 ;  /* 0x3f31721807073820 */ /* 0x002fe40000410000 */
[----:B------:R-:W-:Y:S01]  /*bf50*/  STS.64 [R9], R72 ;  /* 0x0000004809007388 */ /* 0x000fe20000000a00 */
[----:B------:R-:W-:Y:S02]  /*bf60*/  IMAD.MOV.U32 R3, RZ, RZ, -0x800000 ;  /* 0xff800000ff037424 */ /* 0x000fe400078e00ff */
[----:B------:R-:W-:Y:S01]  /*bf70*/  @P3 FFMA.FTZ R3, R2, c[0x0][0x238], R7 ;  /* 0x00008e0002033a23 */ /* 0x000fe20000010007 */
[----:B------:R1:W-:Y:S04]  /*bf80*/  STS.64 [R9+0x400], R74 ;  /* 0x0004004a09007388 */ /* 0x0003e80000000a00 */
[----:B------:R-:W-:Y:S04]  /*bf90*/  STS.64 [R31], R68 ;  /* 0x000000441f007388 */ /* 0x000fe80000000a00 */
[----:B------:R-:W-:Y:S01]  /*bfa0*/  STS.64 [R31+0x400], R70 ;  /* 0x000400461f007388 */ /* 0x000fe20000000a00 */
[----:B---3--:R-:W-:-:S03]  /*bfb0*/  @P2 FMUL.FTZ R11, R6, 0.69314718246459960938 ;  /* 0x3f317218060b2820 */ /* 0x008fc60000410000 */
[----:B------:R-:W-:Y:S06]  /*bfc0*/  BAR.SYNC.DEFER_BLOCKING 0x0 ;  /* 0x0000000000007b1d */ /* 0x000fec0000010000 */
[----:B--2---:R-:W1:Y:S04]  /*bfd0*/  S2R R10, SR_CTAID.X ;  /* 0x00000000000a7919 */ /* 0x004e680000002500 */
        /* <DEDUP_REMOVED lines=19> */
.L_x_4728:
[----:B------:R-:W-:Y:S05]  /*c110*/  BSYNC B0 ;  /* 0x0000000000007941 */ /* 0x000fea0003800000 */
.L_x_4727:
[----:B------:R-:W-:Y:S01]  /*c120*/  LEA.HI R0, R4, R5, RZ, 0x3 ;  /* 0x0000000504007211 */ /* 0x000fe200078f18ff */
[----:B------:R-:W-:Y:S01]  /*c130*/  IMAD R28, R28, c[0x0][0x22c], RZ ;  /* 0x00008b001c1c7a24 */ /* 0x000fe200078e02ff */
[----:B----4-:R-:W-:Y:S02]  /*c140*/  IADD3 R3, R145, 0x20, RZ ;  /* 0x0000002091037810 */ /* 0x010fe40007ffe0ff */
[----:B------:R-:W-:Y:S02]  /*c150*/  LOP3.LUT R0, R0, 0xfffffff8, RZ, 0xc0, !PT ;  /* 0xfffffff800007812 */ /* 0x000fe400078ec0ff */
[----:B------:R-:W-:-:S02]  /*c160*/  ISETP.GE.AND P1, PT, R3, R144, PT ;  /* 0x000000900300720c */ /* 0x000fc40003f26270 */
[----:B------:R-:W-:Y:S01]  /*c170*/  ISETP.GE.AND P3, PT, R145, R144, PT ;  /* 0x000000909100720c */ /* 0x000fe20003f66270 */
[----:B------:R-:W-:Y:S01]  /*c180*/  IMAD.IADD R0, R5, 0x1, -R0 ;  /* 0x0000000105007824 */ /* 0x000fe200078e0a00 */
[----:B------:R-:W-:-:S03]  /*c190*/  IADD3 R5, R145, 0x10, RZ ;  /* 0x0000001091057810 */ /* 0x000fc60007ffe0ff */
[----:B------:R-:W-:Y:S01]  /*c1a0*/  IMAD.SHL.U32 R6, R0, 0x4, RZ ;  /* 0x0000000400067824 */ /* 0x000fe200078e00ff */
[----:B------:R-:W-:-:S04]  /*c1b0*/  ISETP.GE.AND P2, PT, R5, R144, PT ;  /* 0x000000900500720c */ /* 0x000fc80003f46270 */
        /* <DEDUP_REMOVED lines=15> */
.L_x_4729:
        /* <DEDUP_REMOVED lines=13> */
.L_x_5253:


//--------------------- .text._ZN5flash24flash_fwd_splitkv_kernelI23Flash_fwd_kernel_traitsILi32ELi64ELi128ELi4ELb0ELb0EN7cutlass10bfloat16_tE19Flash_kernel_traitsILi32ELi64ELi128ELi4ES3_EELb1ELb0ELb1ELb0ELb0ELb0ELb1ELb0EEEvNS_16Flash_fwd_paramsE --------------------------
	.section	.text._ZN5flash24flash_fwd_splitkv_kernelI23Flash_fwd_kernel_traitsILi32ELi64ELi128ELi4ELb0ELb0EN7cutlass10bfloat16_tE19Flash_kernel_traitsILi32ELi64ELi128ELi4ES3_EELb1ELb0ELb1ELb0ELb0ELb0ELb1ELb0EEEvNS_16Flash_fwd_paramsE,"ax",@progbits
	.sectioninfo	@"SHI_REGISTERS=166"
	.align	128
        .global         _ZN5flash24flash_fwd_splitkv_kernelI23Flash_fwd_kernel_traitsILi32ELi64ELi128ELi4ELb0ELb0EN7cutlass10bfloat16_tE19Flash_kernel_traitsILi32ELi64ELi128ELi4ES3_EELb1ELb0ELb1ELb0ELb0ELb0ELb1ELb0EEEvNS_16Flash_fwd_paramsE
        .type           _ZN5flash24flash_fwd_splitkv_kernelI23Flash_fwd_kernel_traitsILi32ELi64ELi128ELi4ELb0ELb0EN7cutlass10bfloat16_tE19Flash_kernel_traitsILi32ELi64ELi128ELi4ES3_EELb1ELb0ELb1ELb0ELb0ELb0ELb1ELb0EEEvNS_16Flash_fwd_paramsE,@function
        .size           _ZN5flash24flash_fwd_splitkv_kernelI23Flash_fwd_kernel_traitsILi32ELi64ELi128ELi4ELb0ELb0EN7cutlass10bfloat16_tE19Flash_kernel_traitsILi32ELi64ELi128ELi4ES3_EELb1ELb0ELb1ELb0ELb0ELb0ELb1ELb0EEEvNS_16Flash_fwd_paramsE,(.L_x_5254 - _ZN5flash24flash_fwd_splitkv_kernelI23Flash_fwd_kernel_traitsILi32ELi64ELi128ELi4ELb0ELb0EN7cutlass10bfloat16_tE19Flash_kernel_traitsILi32ELi64ELi128ELi4ES3_EELb1ELb0ELb1ELb0ELb0ELb0ELb1ELb0EEEvNS_16Flash_fwd_paramsE)
        .other          _ZN5flash24flash_fwd_splitkv_kernelI23Flash_fwd_kernel_traitsILi32ELi64ELi128ELi4ELb0ELb0EN7cutlass10bfloat16_tE19Flash_kernel_traitsILi32ELi64ELi128ELi4ES3_EELb1ELb0ELb1ELb0ELb0ELb0ELb1ELb0EEEvNS_16Flash_fwd_paramsE,@"STO_CUDA_ENTRY STV_DEFAULT"
_ZN5flash24flash_fwd_splitkv_kernelI23Flash_fwd_kernel_traitsILi32ELi64ELi128ELi4ELb0ELb0EN7cutlass10bfloat16_tE19Flash_kernel_traitsILi32ELi64ELi128ELi4ES3_EELb1ELb0ELb1ELb0ELb0ELb0ELb1ELb0EEEvNS_16Flash_fwd_paramsE:
.text._ZN5flash24flash_fwd_splitkv_kernelI23Flash_fwd_kernel_traitsILi32ELi64ELi128ELi4ELb0ELb0EN7cutlass10bfloat16_tE19Flash_kernel_traitsILi32ELi64ELi128ELi4ES3_EELb1ELb0ELb1ELb0ELb0ELb0ELb1ELb0EEEvNS_16Flash_fwd_paramsE:
        /* <DEDUP_REMOVED lines=34> */
[----:B------:R1:W2:Y:S09]  /*0220*/  @P2 LDG.E R9, [R90.64] ;  /* 0x000000065a092981 */ /* 0x0002b2000c1e1900 */
[----:B------:R3:W5:Y:S04]  /*0230*/  @!P1 LDG.E R6, [R10.64] ;  /* 0x000000060a069981 */ /* 0x000768000c1e1900 */
[----:B-1----:R-:W2:Y:S01]  /*0240*/  @P2 LDG.E R90, [R90.64+0x4] ;  /* 0x000004065a5a2981 */ /* 0x002ea2000c1e1900 */
[----:B------:R-:W-:Y:S01]  /*0250*/  MOV R4, RZ ;  /* 0x000000ff00047202 */ /* 0x000fe20000000f00 */
[----:B------:R-:W-:-:S02]  /*0260*/  @P0 IMAD.WIDE R2, R148, R0, c[0x0][0x250] ;  /* 0x0000940094020625 */ /* 0x000fc400078e0200 */
[----:B------:R-:W1:Y:S04]  /*0270*/  S2R R20, SR_CTAID.X ;  /* 0x0000000000147919 */ /* 0x000e680000002500 */
[----:B------:R4:W5:Y:S01]  /*0280*/  @P0 LDG.E R4, [R2.64] ;  /* 0x0000000602040981 */ /* 0x000962000c1e1900 */
[----:B------:R-:W-:-:S04]  /*0290*/  ISETP.NE.U32.AND P0, PT, RZ, c[0x0][0x248], PT ;  /* 0x00009200ff007a0c */ /* 0x000fc80003f05070 */
[----:B------:R-:W-:Y:S01]  /*02a0*/  ISETP.NE.AND.EX P0, PT, RZ, c[0x0][0x24c], PT, P0 ;  /* 0x00009300ff007a0c */ /* 0x000fe20003f05300 */
[----:B------:R-:W-:Y:S01]  /*02b0*/  IMAD.MOV R14, RZ, RZ, -R148 ;  /* 0x000000ffff0e7224 */ /* 0x000fe200078e0a94 */
[----:B----4-:R-:W4:Y:S03]  /*02c0*/  S2R R2, SR_CTAID.Y ;  /* 0x0000000000027919 */ /* 0x010f260000002600 */
        /* <DEDUP_REMOVED lines=8> */
.L_x_4730:
[----:B-1-34-:R-:W-:Y:S02]  /*0350*/  MOV R5, c[0x0][0x218] ;  /* 0x0000860000057a02 */ /* 0x01afe40000000f00 */
.L_x_4731:
        /* <DEDUP_REMOVED lines=14> */
[----:B------:R-:W2:Y:S02]  /*0440*/  S2R R121, SR_TID.X ;  /* 0x0000000000797919 */ /* 0x000ea40000002100 */
[----:B-1----:R-:W1:Y:S02]  /*0450*/  I2F.RP R10, R7 ;  /* 0x00000007000a7306 */ /* 0x002e640000209400 */
        /* <DEDUP_REMOVED lines=9> */
[----:B------:R-:W-:Y:S02]  /*04f0*/  IADD3 R8, R76, 0x7f, RZ ;  /* 0x0000007f4c087810 */ /* 0x000fe40007ffe0ff */
        /* <DEDUP_REMOVED lines=33> */
[----:B--2---:R-:W-:Y:S01]  /*0710*/  SHF.R.S32.HI R0, RZ, 0x1f, R121 ;  /* 0x0000001fff007819 */ /* 0x004fe20000011479 */
[----:B------:R-:W-:-:S03]  /*0720*/  IMAD R2, R2, c[0x0][0x210], R148 ;  /* 0x0000840002027a24 */ /* 0x000fc600078e0294 */
        /* <DEDUP_REMOVED lines=16> */
[C---:B------:R-:W-:Y:S02]  /*0830*/  ISETP.GE.OR P5, PT, R0.reuse, R24, P6 ;  /* 0x000000180000720c */ /* 0x040fe400037a6670 */
[----:B------:R-:W-:-:S02]  /*0840*/  IADD3 R4, R0, 0x20, RZ ;  /* 0x0000002000047810 */ /* 0x000fc40007ffe0ff */
[C---:B------:R-:W-:Y:S02]  /*0850*/  IADD3 R5, P0, R3.reuse, R8, RZ ;  /* 0x0000000803057210 */ /* 0x040fe40007f1e0ff */
[----:B------:R-:W-:Y:S02]  /*0860*/  ISETP.GE.OR P4, PT, R6, R24, P6 ;  /* 0x000000180600720c */ /* 0x000fe40003786670 */
[----:B------:R-:W-:Y:S02]  /*0870*/  LEA.HI.X.SX32 R3, R3, R9, 0x1, P0 ;  /* 0x0000000903037211 */ /* 0x000fe400000f0eff */
[----:B------:R-:W-:Y:S02]  /*0880*/  LEA R8, P0, R5, c[0x0][0x1d8], 0x2 ;  /* 0x0000760005087a11 */ /* 0x000fe400078010ff */
        /* <DEDUP_REMOVED lines=8> */
[----:B------:R-:W-:Y:S02]  /*0910*/  ISETP.GE.OR P5, PT, R4, R24, P6 ;  /* 0x000000180400720c */ /* 0x000fe400037a6670 */
[----:B------:R-:W-:-:S02]  /*0920*/  IADD3 R2, P2, R2, R0, RZ ;  /* 0x0000000002027210 */ /* 0x000fc40007f5e0ff */
        /* <DEDUP_REMOVED lines=18> */
.L_x_4732:
[----:B--2---:R-:W-:Y:S01]  /*0a50*/  ISETP.NE.U32.AND P0, PT, RZ, c[0x0][0x2b8], PT ;  /* 0x0000ae00ff007a0c */ /* 0x004fe20003f05070 */
        /* <DEDUP_REMOVED lines=20> */
[----:B------:R-:W-:-:S04]  /*0ba0*/  LOP3.LUT R150, R151, R150, RZ, 0x3c, !PT ;  /* 0x0000009697967212 */ /* 0x000fc800078e3cff */
[----:B------:R-:W-:-:S07]  /*0bb0*/  LOP3.LUT R151, R151, R150, RZ, 0x3c, !PT ;  /* 0x0000009697977212 */ /* 0x000fce00078e3cff */
        /* <DEDUP_REMOVED lines=75> */
.L_x_4733:
        /* <DEDUP_REMOVED lines=17> */
.L_x_4735:
        /* <DEDUP_REMOVED lines=53> */
.L_x_4734:
[----:B------:R-:W-:Y:S01]  /*14d0*/  ISETP.NE.AND P0, PT, R9, -0x1, PT ;  /* 0xffffffff0900780c */ /* 0x000fe20003f05270 */
[----:B------:R-:W-:Y:S01]  /*14e0*/  IMAD R0, R0, c[0x0][0x1b8], RZ ;  /* 0x00006e0000007a24 */ /* 0x000fe200078e02ff */
[----:B------:R-:W-:Y:S01]  /*14f0*/  SHF.R.S32.HI R153, RZ, 0x1f, R121 ;  /* 0x0000001fff997819 */ /* 0x000fe20000011479 */
[----:B------:R-:W-:Y:S01]  /*1500*/  BSSY B0, `(.L_x_4736) ;  /* 0x0000064000007945 */ /* 0x000fe20003800000 */
[----:B------:R-:W-:Y:S01]  /*1510*/  IADD3 R125, -R24, R90, RZ ;  /* 0x0000005a187d7210 */ /* 0x000fe20007ffe1ff */
[----:B------:R-:W-:Y:S01]  /*1520*/  IMAD R0, R18, c[0x0][0x1bc], R0 ;  /* 0x00006f0012007a24 */ /* 0x000fe200078e0200 */
[CC--:B-----5:R-:W-:Y:S02]  /*1530*/  LEA.HI R3, R153.reuse, R121.reuse, RZ, 0x2 ;  /* 0x0000007999037211 */ /* 0x0e0fe400078f10ff */
[----:B------:R-:W-:-:S02]  /*1540*/  LEA.HI R146, R153, R121, RZ, 0x3 ;  /* 0x0000007999927211 */ /* 0x000fc400078f18ff */
[----:B------:R-:W-:Y:S02]  /*1550*/  LOP3.LUT R147, R3, 0xfffffffc, RZ, 0xc0, !PT ;  /* 0xfffffffc03937812 */ /* 0x000fe400078ec0ff */
[----:B------:R-:W-:Y:S01]  /*1560*/  SHF.R.S32.HI R11, RZ, 0x3, R146 ;  /* 0x00000003ff0b7819 */ /* 0x000fe20000011492 */
[----:B------:R-:W-:Y:S01]  /*1570*/  @!P0 IMAD.WIDE.U32 R28, R148, c[0x0][0x178], RZ ;  /* 0x00005e00941c8a25 */ /* 0x000fe200078e00ff */
[----:B------:R-:W-:Y:S02]  /*1580*/  @!P0 SHF.R.S32.HI R4, RZ, 0x1f, R148 ;  /* 0x0000001fff048819 */ /* 0x000fe40000011494 */
[----:B------:R-:W-:Y:S01]  /*1590*/  LEA.HI R8, R153, R121, RZ, 0x4 ;  /* 0x0000007999087211 */ /* 0x000fe200078f20ff */
[----:B------:R-:W-:Y:S01]  /*15a0*/  IMAD.IADD R147, R121, 0x1, -R147 ;  /* 0x0000000179937824 */ /* 0x000fe200078e0a93 */
[----:B------:R-:W-:Y:S01]  /*15b0*/  LEA.HI R7, R146, R11, RZ, 0x1 ;  /* 0x0000000b92077211 */ /* 0x000fe200078f08ff */
[----:B------:R-:W-:Y:S01]  /*15c0*/  @!P0 IMAD R4, R4, c[0x0][0x178], RZ ;  /* 0x00005e0004048a24 */ /* 0x000fe200078e02ff */
[----:B------:R-:W-:Y:S01]  /*15d0*/  LOP3.LUT R89, R8, 0xfffffff0, RZ, 0xc0, !PT ;  /* 0xfffffff008597812 */ /* 0x000fe200078ec0ff */
[----:B------:R-:W-:Y:S01]  /*15e0*/  @P0 IMAD.WIDE.U32 R16, R9, c[0x0][0x190], RZ ;  /* 0x0000640009100a25 */ /* 0x000fe200078e00ff */
[----:B------:R-:W-:-:S02]  /*15f0*/  LOP3.LUT R7, R7, 0xfffffffe, RZ, 0xc0, !PT ;  /* 0xfffffffe07077812 */ /* 0x000fc400078ec0ff */
[----:B------:R-:W-:Y:S01]  /*1600*/  SHF.R.S32.HI R12, RZ, 0x2, R3 ;  /* 0x00000002ff0c7819 */ /* 0x000fe20000011403 */
[----:B------:R-:W-:Y:S01]  /*1610*/  @!P0 IMAD R4, R148, c[0x0][0x17c], R4 ;  /* 0x00005f0094048a24 */ /* 0x000fe200078e0204 */
[----:B------:R-:W-:Y:S01]  /*1620*/  LOP3.LUT R146, R146, 0xfffffff8, RZ, 0xc0, !PT ;  /* 0xfffffff892927812 */ /* 0x000fe200078ec0ff */
[----:B------:R-:W-:Y:S01]  /*1630*/  @!P0 IMAD.MOV.U32 R16, RZ, RZ, R28 ;  /* 0x000000ffff108224 */ /* 0x000fe200078e001c */
[----:B------:R-:W-:Y:S01]  /*1640*/  SHF.R.S32.HI R13, RZ, 0x1f, R12 ;  /* 0x0000001fff0d7819 */ /* 0x000fe2000001140c */
[----:B------:R-:W-:Y:S01]  /*1650*/  IMAD.SHL.U32 R147, R147, 0x8, RZ ;  /* 0x0000000893937824 */ /* 0x000fe200078e00ff */
[----:B------:R-:W-:Y:S01]  /*1660*/  LEA.HI R145, R3, R12, RZ, 0x1 ;  /* 0x0000000c03917211 */ /* 0x000fe200078f08ff */
[----:B------:R-:W-:Y:S01]  /*1670*/  @P0 IMAD R9, R9, c[0x0][0x194], R17 ;  /* 0x0000650009090a24 */ /* 0x000fe200078e0211 */
[----:B------:R-:W-:Y:S01]  /*1680*/  LEA.HI R153, R153, R121, RZ, 0x5 ;  /* 0x0000007999997211 */ /* 0x000fe200078f28ff */
[----:B------:R-:W-:Y:S01]  /*1690*/  @!P0 IMAD.IADD R9, R29, 0x1, R4 ;  /* 0x000000011d098824 */ /* 0x000fe200078e0204 */
[----:B------:R-:W-:Y:S01]  /*16a0*/  IADD3 R26, P2, R147, R26, RZ ;  /* 0x0000001a931a7210 */ /* 0x000fe20007f5e0ff */
[----:B------:R-:W-:Y:S01]  /*16b0*/  IMAD.IADD R89, R121, 0x1, -R89 ;  /* 0x0000000179597824 */ /* 0x000fe200078e0a59 */
[----:B------:R-:W-:Y:S01]  /*16c0*/  SHF.R.S32.HI R10, RZ, 0x1f, R147 ;  /* 0x0000001fff0a7819 */ /* 0x000fe20000011493 */
[----:B------:R-:W-:Y:S01]  /*16d0*/  IMAD.IADD R7, R11, 0x1, -R7 ;  /* 0x000000010b077824 */ /* 0x000fe200078e0a07 */
[----:B------:R-:W-:Y:S01]  /*16e0*/  IADD3 R16, P0, R147, R16, RZ ;  /* 0x0000001093107210 */ /* 0x000fe20007f1e0ff */
[----:B------:R-:W-:Y:S01]  /*16f0*/  IMAD.SHL.U32 R11, R11, 0x40, RZ ;  /* 0x000000400b0b7824 */ /* 0x000fe200078e00ff */
[----:B------:R-:W-:Y:S01]  /*1700*/  IADD3 R22, P3, R147, R22, RZ ;  /* 0x0000001693167210 */ /* 0x000fe20007f7e0ff */
[C---:B------:R-:W-:Y:S01]  /*1710*/  IMAD.X R27, R10.reuse, 0x1, R6, P2 ;  /* 0x000000010a1b7824 */ /* 0x040fe200010e0606 */
[----:B------:R-:W-:Y:S01]  /*1720*/  LOP3.LUT R145, R145, 0x7fffffe, RZ, 0xc0, !PT ;  /* 0x07fffffe91917812 */ /* 0x000fe200078ec0ff */
[C---:B------:R-:W-:Y:S01]  /*1730*/  IMAD.X R17, R10.reuse, 0x1, R9, P0 ;  /* 0x000000010a117824 */ /* 0x040fe200000e0609 */
[----:B------:R-:W-:Y:S01]  /*1740*/  IADD3.X R23, R10, R5, RZ, P3, !PT ;  /* 0x000000050a177210 */ /* 0x000fe20001ffe4ff */
[----:B------:R-:W-:Y:S01]  /*1750*/  IMAD.WIDE.U32 R18, R18, c[0x0][0x1b8], R26 ;  /* 0x00006e0012127a25 */ /* 0x000fe200078e001a */
[----:B------:R-:W-:-:S02]  /*1760*/  LEA.HI R10, R89, R89, RZ, 0x1 ;  /* 0x00000059590a7211 */ /* 0x000fc400078f08ff */
[----:B------:R-:W-:Y:S01]  /*1770*/  LOP3.LUT R11, R11, 0xc0, RZ, 0xc0, !PT ;  /* 0x000000c00b0b7812 */ /* 0x000fe200078ec0ff */
[----:B------:R-:W-:Y:S01]  /*1780*/  IMAD.IADD R146, R121, 0x1, -R146 ;  /* 0x0000000179927824 */ /* 0x000fe200078e0a92 */
[C---:B------:R-:W-:Y:S01]  /*1790*/  IADD3 R74, P0, R12.reuse, R74, RZ ;  /* 0x0000004a0c4a7210 */ /* 0x040fe20007f1e0ff */
[----:B------:R-:W-:Y:S01]  /*17a0*/  IMAD.IADD R145, R12, 0x1, -R145 ;  /* 0x000000010c917824 */ /* 0x000fe200078e0a91 */
[----:B------:R-:W-:Y:S01]  /*17b0*/  SHF.R.S32.HI R3, RZ, 0x1, R10 ;  /* 0x00000001ff037819 */ /* 0x000fe2000001140a */
[----:B------:R-:W-:Y:S01]  /*17c0*/  IMAD.IADD R19, R19, 0x1, R0 ;  /* 0x0000000113137824 */ /* 0x000fe200078e0200 */
[----:B------:R-:W-:Y:S01]  /*17d0*/  SHF.R.S32.HI R9, RZ, 0x1f, R10 ;  /* 0x0000001fff097819 */ /* 0x000fe2000001140a */
[----:B------:R-:W-:Y:S01]  /*17e0*/  IMAD.X R2, R13, 0x1, R2, P0 ;  /* 0x000000010d027824 */ /* 0x000fe200000e0602 */
[----:B------:R-:W-:Y:S01]  /*17f0*/  LOP3.LUT R15, R11, 0x18, R147, 0xf8, !PT ;  /* 0x000000180b0f7812 */ /* 0x000fe200078ef893 */
[----:B------:R-:W-:Y:S01]  /*1800*/  IMAD R68, R13, c[0x0][0x198], RZ ;  /* 0x000066000d447a24 */ /* 0x000fe200078e02ff */
[----:B------:R-:W-:Y:S01]  /*1810*/  SHF.R.U32.HI R11, RZ, 0x3, R11 ;  /* 0x00000003ff0b7819 */ /* 0x000fe2000001160b */
[----:B------:R-:W-:Y:S01]  /*1820*/  IMAD R2, R2, c[0x0][0x1a0], RZ ;  /* 0x0000680002027a24 */ /* 0x000fe200078e02ff */
[----:B------:R-:W-:Y:S01]  /*1830*/  LEA.HI R9, R9, R3, RZ, 0x2 ;  /* 0x0000000309097211 */ /* 0x000fe200078f10ff */
[----:B------:R-:W-:Y:S01]  /*1840*/  IMAD.MOV.U32 R0, RZ, RZ, 0x10 ;  /* 0x00000010ff007424 */ /* 0x000fe200078e00ff */
[----:B------:R-:W-:Y:S01]  /*1850*/  SHF.R.S32.HI R155, RZ, 0x5, R153 ;  /* 0x00000005ff9b7819 */ /* 0x000fe20000011499 */
[----:B------:R-:W-:Y:S01]  /*1860*/  IMAD R77, R74, c[0x0][0x1a4], R2 ;  /* 0x000069004a4d7a24 */ /* 0x000fe200078e0202 */
[----:B------:R-:W-:Y:S01]  /*1870*/  ISETP.GE.AND P0, PT, R12, R125, PT ;  /* 0x0000007d0c00720c */ /* 0x000fe20003f06270 */
[----:B------:R-:W-:Y:S01]  /*1880*/  IMAD.WIDE.U32 R74, R74, c[0x0][0x1a0], R18 ;  /* 0x000068004a4a7a25 */ /* 0x000fe200078e0012 */
[----:B------:R-:W-:-:S02]  /*1890*/  LOP3.LUT R5, R15, R11, RZ, 0x3c, !PT ;  /* 0x0000000b0f057212 */ /* 0x000fc400078e3cff */
[----:B------:R-:W-:Y:S01]  /*18a0*/  LOP3.LUT R9, R9, 0xfffffffc, RZ, 0xc0, !PT ;  /* 0xfffffffc09097812 */ /* 0x000fe200078ec0ff */
[----:B------:R-:W-:Y:S01]  /*18b0*/  IMAD R145, R155, 0x8, R145 ;  /* 0x000000089b917824 */ /* 0x000fe200078e0291 */
[----:B------:R-:W-:Y:S01]  /*18c0*/  SHF.R.S32.HI R15, RZ, 0x1f, R14 ;  /* 0x0000001fff0f7819 */ /* 0x000fe2000001140e */
[----:B------:R-:W-:Y:S01]  /*18d0*/  IMAD R68, R12, c[0x0][0x19c], R68 ;  /* 0x000067000c447a24 */ /* 0x000fe200078e0244 */
[----:B------:R-:W-:Y:S01]  /*18e0*/  LEA.HI R4, R146, R146, RZ, 0x1 ;  /* 0x0000009292047211 */ /* 0x000fe200078f08ff */
[----:B------:R-:W-:Y:S01]  /*18f0*/  IMAD.IADD R9, R3, 0x1, -R9 ;  /* 0x0000000103097824 */ /* 0x000fe200078e0a09 */
[----:B------:R-:W-:Y:S01]  /*1900*/  LEA R145, R145, R5, 0x5 ;  /* 0x0000000591917211 */ /* 0x000fe200078e28ff */
[----:B------:R-:W-:Y:S01]  /*1910*/  IMAD R18, R15, c[0x0][0x1a8], RZ ;  /* 0x00006a000f127a24 */ /* 0x000fe200078e02ff */
[----:B------:R-:W-:Y:S01]  /*1920*/  LOP3.LUT R6, R4, 0xfffffffe, RZ, 0xc0, !PT ;  /* 0xfffffffe04067812 */ /* 0x000fe200078ec0ff */
[----:B------:R-:W-:Y:S01]  /*1930*/  IMAD.WIDE.U32 R22, R12, c[0x0][0x198], R22 ;  /* 0x000066000c167a25 */ /* 0x000fe200078e0016 */
[----:B------:R-:W-:-:S02]  /*1940*/  LOP3.LUT R153, R153, 0xffffffe0, RZ, 0xc0, !PT ;  /* 0xffffffe099997812 */ /* 0x000fc400078ec0ff */
[----:B------:R-:W-:Y:S01]  /*1950*/  LOP3.LUT P2, RZ, R9, 0x2, RZ, 0xc0, !PT ;  /* 0x0000000209ff7812 */ /* 0x000fe2000784c0ff */
[C---:B------:R-:W-:Y:S01]  /*1960*/  IMAD R18, R14.reuse, c[0x0][0x1ac], R18 ;  /* 0x00006b000e127a24 */ /* 0x040fe200078e0212 */
[----:B------:R-:W-:Y:S01]  /*1970*/  SHF.R.S32.HI R8, RZ, 0x4, R8 ;  /* 0x00000004ff087819 */ /* 0x000fe20000011408 */
[----:B------:R-:W-:Y:S01]  /*1980*/  IMAD.WIDE.U32 R16, R14, c[0x0][0x1a8], R16 ;  /* 0x00006a000e107a25 */ /* 0x000fe200078e0010 */
[----:B------:R-:W-:Y:S02]  /*1990*/  SHF.R.S32.HI R4, RZ, 0x1, R4 ;  /* 0x00000001ff047819 */ /* 0x000fe40000011404 */
[----:B------:R-:W-:Y:S01]  /*19a0*/  SEL R0, R0, 0xfffffff0, !P2 ;  /* 0xfffffff000007807 */ /* 0x000fe20005000000 */
[----:B------:R-:W-:-:S04]  /*19b0*/  IMAD.WIDE R20, R20, 0x40, R12 ;  /* 0x0000004014147825 */ /* 0x000fc800078e020c */
[----:B------:R-:W-:Y:S02]  /*19c0*/  IMAD.IADD R146, R146, 0x1, -R6 ;  /* 0x0000000192927824 */ /* 0x000fe400078e0a06 */
[----:B------:R-:W-:Y:S02]  /*19d0*/  IMAD.IADD R68, R23, 0x1, R68 ;  /* 0x0000000117447824 */ /* 0x000fe400078e0244 */
[----:B------:R-:W-:Y:S02]  /*19e0*/  IMAD.MOV.U32 R71, RZ, RZ, R22 ;  /* 0x000000ffff477224 */ /* 0x000fe400078e0016 */
        /* <DEDUP_REMOVED lines=21> */
.L_x_4737:
[----:B------:R-:W-:Y:S05]  /*1b40*/  BSYNC B0 ;  /* 0x0000000000007941 */ /* 0x000fea0003800000 */
.L_x_4736:
        /* <DEDUP_REMOVED lines=20> */
.L_x_4739:
[----:B------:R-:W-:Y:S05]  /*1c90*/  BSYNC B0 ;  /* 0x0000000000007941 */ /* 0x000fea0003800000 */
.L_x_4738:
        /* <DEDUP_REMOVED lines=17> */
.L_x_4741:
[----:B------:R-:W-:Y:S05]  /*1db0*/  BSYNC B0 ;  /* 0x0000000000007941 */ /* 0x000fea0003800000 */
.L_x_4740:
        /* <DEDUP_REMOVED lines=18> */
.L_x_4743:
[----:B------:R-:W-:Y:S05]  /*1ee0*/  BSYNC B0 ;  /* 0x0000000000007941 */ /* 0x000fea0003800000 */
.L_x_4742:
        /* <DEDUP_REMOVED lines=16> */
.L_x_4745:
[----:B------:R-:W-:Y:S05]  /*1ff0*/  BSYNC B0 ;  /* 0x0000000000007941 */ /* 0x000fea0003800000 */
.L_x_4744:
        /* <DEDUP_REMOVED lines=19> */
.L_x_4747:
[----:B------:R-:W-:Y:S05]  /*2130*/  BSYNC B0 ;  /* 0x0000000000007941 */ /* 0x000fea0003800000 */
.L_x_4746:
        /* <DEDUP_REMOVED lines=13> */
[----:B------:R-:W-:Y:S01]  /*2210*/  SHF.R.S32.HI R12, RZ, 0x1f, R153 ;  /* 0x0000001fff0c7819 */ /* 0x000fe20000011499 */
[----:B------:R-:W-:Y:S01]  /*2220*/  IMAD.SHL.U32 R121, R121, 0x2, RZ ;  /* 0x0000000279797824 */ /* 0x000fe200078e00ff */
[----:B------:R-:W-:Y:S02]  /*2230*/  LEA R96, P0, R74, c[0x0][0x170], 0x1 ;  /* 0x00005c004a607a11 */ /* 0x000fe400078008ff */
[----:B------:R-:W-:Y:S01]  /*2240*/  LEA.HI R153, R12, R153, RZ, 0x2 ;  /* 0x000000990c997211 */ /* 0x000fe200078f10ff */
[----:B------:R-:W-:Y:S01]  /*2250*/  BSSY B0, `(.L_x_4748) ;  /* 0x0000014000007945 */ /* 0x000fe20003800000 */
[----:B------:R-:W-:Y:S02]  /*2260*/  LOP3.LUT R121, R121, 0x6, RZ, 0xc0, !PT ;  /* 0x0000000679797812 */ /* 0x000fe400078ec0ff */
[----:B------:R-:W-:Y:S02]  /*2270*/  LEA.HI.X R97, R74, c[0x0][0x174], R77, 0x1, P0 ;  /* 0x00005d004a617a11 */ /* 0x000fe400000f0c4d */
[----:B------:R-:W-:Y:S01]  /*2280*/  SHF.R.S32.HI R153, RZ, 0x2, R153 ;  /* 0x00000002ff997819 */ /* 0x000fe20000011499 */
        /* <DEDUP_REMOVED lines=16> */
.L_x_4749:
[----:B-1----:R-:W-:Y:S05]  /*2390*/  BSYNC B0 ;  /* 0x0000000000007941 */ /* 0x002fea0003800000 */
.L_x_4748:
        /* <DEDUP_REMOVED lines=16> */
.L_x_4751:
[----:B------:R-:W-:Y:S05]  /*24a0*/  BSYNC B0 ;  /* 0x0000000000007941 */ /* 0x000fea0003800000 */
.L_x_4750:
        /* <DEDUP_REMOVED lines=14> */
.L_x_4753:
[----:B------:R-:W-:Y:S05]  /*2590*/  BSYNC B0 ;  /* 0x0000000000007941 */ /* 0x000fea0003800000 */
.L_x_4752:
        /* <DEDUP_REMOVED lines=17> */
.L_x_4755:
[----:B------:R-:W-:Y:S05]  /*26b0*/  BSYNC B0 ;  /* 0x0000000000007941 */ /* 0x000fea0003800000 */
.L_x_4754:
[----:B-1----:R-:W-:Y:S01]  /*26c0*/  LEA.HI R3, R8, R8, RZ, 0x1 ;  /* 0x0000000808037211 */ /* 0x002fe200078f08ff */
[----:B------:R-:W-:Y:S01]  /*26d0*/  IMAD.SHL.U32 R154, R9, 0x40, RZ ;  /* 0x00000040099a7824 */ /* 0x000fe200078e00ff */
[----:B------:R-:W-:Y:S01]  /*26e0*/  SHF.R.S32.HI R2, RZ, 0x1f, R89 ;  /* 0x0000001fff027819 */ /* 0x000fe20000011459 */
[----:B------:R-:W-:Y:S01]  /*26f0*/  IMAD.SHL.U32 R5, R7, 0x8, RZ ;  /* 0x0000000807057824 */ /* 0x000fe200078e00ff */
[----:B------:R-:W-:Y:S01]  /*2700*/  LOP3.LUT R3, R3, 0xfffffffe, RZ, 0xc0, !PT ;  /* 0xfffffffe03037812 */ /* 0x000fe200078ec0ff */
[----:B------:R-:W-:Y:S01]  /*2710*/  IMAD R98, R155, 0x10, R24 ;  /* 0x000000109b627824 */ /* 0x000fe200078e0218 */
[----:B------:R-:W-:Y:S01]  /*2720*/  LEA.HI R2, R2, R89, RZ, 0x3 ;  /* 0x0000005902027211 */ /* 0x000fe200078f18ff */
[----:B------:R-:W-:Y:S01]  /*2730*/  IMAD.IADD R87, R69, 0x1, R121 ;  /* 0x0000000145577824 */ /* 0x000fe200078e0279 */
[----:B------:R-:W-:Y:S01]  /*2740*/  LOP3.LUT R154, R154, 0xc0, RZ, 0xc0, !PT ;  /* 0x000000c09a9a7812 */ /* 0x000fe200078ec0ff */
        /* <DEDUP_REMOVED lines=8> */
[----:B------:R-:W-:Y:S01]  /*27d0*/  IMAD.IADD R89, R89, 0x1, -R10 ;  /* 0x0000000159597824 */ /* 0x000fe200078e0a0a */
[----:B------:R-:W-:Y:S01]  /*27e0*/  LOP3.LUT R2, R2, 0xffffff00, RZ, 0xc0, !PT ;  /* 0xffffff0002027812 */ /* 0x000fe200078ec0ff */
[----:B------:R-:W-:Y:S01]  /*27f0*/  IMAD R115, R8, 0x8, R146 ;  /* 0x0000000808737824 */ /* 0x000fe200078e0292 */
[----:B------:R-:W-:Y:S01]  /*2800*/  LOP3.LUT R5, R3, 0x8, R5, 0xf8, !PT ;  /* 0x0000000803057812 */ /* 0x000fe200078ef805 */
[----:B------:R-:W1:Y:S01]  /*2810*/  I2F R51, R86 ;  /* 0x0000005600337306 */ /* 0x000e620000201400 */
[----:B------:R-:W-:Y:S01]  /*2820*/  LOP3.LUT R7, R154, 0x8, R7, 0xf8, !PT ;  /* 0x000000089a077812 */ /* 0x000fe200078ef807 */
[----:B------:R-:W-:Y:S01]  /*2830*/  IMAD R6, R155, 0x200, R2 ;  /* 0x000002009b067824 */ /* 0x000fe200078e0202 */
[----:B------:R-:W-:Y:S01]  /*2840*/  SHF.R.U32.HI R3, RZ, 0x3, R3 ;  /* 0x00000003ff037819 */ /* 0x000fe20000011603 */
[----:B------:R-:W0:Y:S01]  /*2850*/  LDGDEPBAR ;  /* 0x00000000000079af */ /* 0x000e220000000000 */
[----:B------:R-:W-:Y:S01]  /*2860*/  SHF.R.U32.HI R154, RZ, 0x3, R154 ;  /* 0x00000003ff9a7819 */ /* 0x000fe2000001169a */
[----:B------:R-:W-:Y:S01]  /*2870*/  IMAD R6, R89, 0x20, R6 ;  /* 0x0000002059067824 */ /* 0x000fe200078e0206 */
[----:B------:R-:W-:Y:S01]  /*2880*/  LOP3.LUT R3, R5, R3, RZ, 0x3c, !PT ;  /* 0x0000000305037212 */ /* 0x000fe200078e3cff */
[----:B------:R-:W5:Y:S01]  /*2890*/  I2F R48, R86 ;  /* 0x0000005600307306 */ /* 0x000f620000201400 */
[----:B------:R-:W-:Y:S01]  /*28a0*/  LOP3.LUT R154, R7, R154, RZ, 0x3c, !PT ;  /* 0x0000009a079a7212 */ /* 0x000fe200078e3cff */
[----:B------:R-:W-:Y:S01]  /*28b0*/  IMAD R89, R89, 0x20, R2 ;  /* 0x0000002059597824 */ /* 0x000fe200078e0202 */
[----:B------:R-:W-:Y:S01]  /*28c0*/  IADD3 R50, R87, 0x20, RZ ;  /* 0x0000002057327810 */ /* 0x000fe20007ffe0ff */
[----:B------:R-:W-:Y:S01]  /*28d0*/  IMAD.U32 R115, R115, 0x20, R3 ;  /* 0x0000002073737824 */ /* 0x000fe200078e0003 */
[----:B------:R-:W-:Y:S01]  /*28e0*/  IADD3 R98, R98, 0x1, R153 ;  /* 0x0000000162627810 */ /* 0x000fe20007ffe099 */
[C---:B------:R-:W-:Y:S01]  /*28f0*/  IMAD.IADD R117, R154.reuse, 0x1, R6 ;  /* 0x000000019a757824 */ /* 0x040fe200078e0206 */
[----:B------:R-:W-:Y:S01]  /*2900*/  IADD3 R49, R87, 0x21, RZ ;  /* 0x0000002157317810 */ /* 0x000fe20007ffe0ff */
[----:B------:R-:W-:Y:S01]  /*2910*/  IMAD.SHL.U32 R115, R115, 0x2, RZ ;  /* 0x0000000273737824 */ /* 0x000fe200078e00ff */
[----:B------:R-:W2:Y:S01]  /*2920*/  I2F R85, R50 ;  /* 0x0000003200557306 */ /* 0x000ea20000201400 */
[----:B------:R-:W-:Y:S01]  /*2930*/  IMAD.SHL.U32 R117, R117, 0x2, RZ ;  /* 0x0000000275757824 */ /* 0x000fe200078e00ff */
[----:B------:R-:W-:Y:S01]  /*2940*/  IADD3 R88, R87, 0x28, RZ ;  /* 0x0000002857587810 */ /* 0x000fe20007ffe0ff */
[----:B------:R-:W-:Y:S01]  /*2950*/  IMAD.IADD R154, R154, 0x1, R89 ;  /* 0x000000019a9a7824 */ /* 0x000fe200078e0259 */
[----:B------:R-:W-:Y:S01]  /*2960*/  LDSM.16.M88.4 R20, [R115+0x1c00] ;  /* 0x001c00007314783b */ /* 0x000fe20000000200 */
[C---:B------:R-:W-:Y:S01]  /*2970*/  IADD3 R8, R115.reuse, 0x1000, RZ ;  /* 0x0000100073087810 */ /* 0x040fe20007ffe0ff */
[----:B------:R-:W-:Y:S01]  /*2980*/  IMAD R116, R0, 0x2, R117 ;  /* 0x0000000200747824 */ /* 0x000fe200078e0275 */
[----:B------:R-:W-:Y:S01]  /*2990*/  IADD3 R114, R115, 0x1020, RZ ;  /* 0x0000102073727810 */ /* 0x000fe20007ffe0ff */
[----:B------:R-:W3:Y:S01]  /*29a0*/  LDSM.16.M88.4 R44, [R117] ;  /* 0x00000000752c783b */ /* 0x000ee20000000200 */
[----:B------:R-:W-:Y:S01]  /*29b0*/  @P0 IADD3 R114, R8, -0x20, RZ ;  /* 0xffffffe008720810 */ /* 0x000fe20007ffe0ff */
[----:B------:R-:W4:Y:S01]  /*29c0*/  I2F R83, R50 ;  /* 0x0000003200537306 */ /* 0x000f220000201400 */
[----:B------:R-:W-:Y:S01]  /*29d0*/  IADD3 R98, R76, R98, -R90 ;  /* 0x000000624c627210 */ /* 0x000fe20007ffe85a */
[----:B------:R-:W1:Y:S01]  /*29e0*/  LDSM.16.M88.4 R60, [R115+0x1400] ;  /* 0x00140000733c783b */ /* 0x000e620000000200 */
[----:B------:R-:W-:-:S02]  /*29f0*/  IADD3 R82, R87, 0x29, RZ ;  /* 0x0000002957527810 */ /* 0x000fc40007ffe0ff */
[----:B------:R-:W-:Y:S01]  /*2a00*/  IADD3 R98, R98, c[0x0][0x2e8], RZ ;  /* 0x0000ba0062627a10 */ /* 0x000fe20007ffe0ff */
[----:B------:R-:W1:Y:S01]  /*2a10*/  LDSM.16.M88.4 R4, [R115+0x1800] ;  /* 0x001800007304783b */ /* 0x000e620000000200 */
[----:B------:R-:W-:Y:S01]  /*2a20*/  IADD3 R93, R87, 0x30, RZ ;  /* 0x00000030575d7810 */ /* 0x000fe20007ffe0ff */
[----:B------:R-:W1:Y:S01]  /*2a30*/  I2F R79, R49 ;  /* 0x00000031004f7306 */ /* 0x000e620000201400 */
[C---:B------:R-:W-:Y:S01]  /*2a40*/  IADD3 R2, R98.reuse, 0x8, RZ ;  /* 0x0000000862027810 */ /* 0x040fe20007ffe0ff */
[----:B------:R-:W-:Y:S01]  /*2a50*/  LDSM.16.M88.4 R36, [R116] ;  /* 0x000000007424783b */ /* 0x000fe20000000200 */
[-C--:B------:R-:W-:Y:S02]  /*2a60*/  IMNMX R98, R98, R76.reuse, PT ;  /* 0x0000004c62627217 */ /* 0x080fe40003800200 */
[----:B------:R-:W-:Y:S01]  /*2a70*/  IMNMX R2, R2, R76, PT ;  /* 0x0000004c02027217 */ /* 0x000fe20003800200 */
[----:B------:R-:W2:Y:S01]  /*2a80*/  LDSM.16.M88.4 R52, [R114+0x400] ;  /* 0x000400007234783b */ /* 0x000ea20000000200 */
[C---:B------:R-:W-:Y:S01]  /*2a90*/  ISETP.GE.AND P6, PT, R86.reuse, R98, PT ;  /* 0x000000625600720c */ /* 0x040fe20003fc6270 */
[----:B------:R-:W-:Y:S01]  /*2aa0*/  I2F R81, R88 ;  /* 0x0000005800517306 */ /* 0x000fe20000201400 */
[----:B------:R-:W-:Y:S01]  /*2ab0*/  ISETP.GE.AND P4, PT, R86, R2, PT ;  /* 0x000000025600720c */ /* 0x000fe20003f86270 */
[----:B------:R-:W2:Y:S01]  /*2ac0*/  LDSM.16.M88.4 R28, [R114+0x800] ;  /* 0x00080000721c783b */ /* 0x000ea20000000200 */
[----:B------:R-:W-:-:S02]  /*2ad0*/  ISETP.GE.AND P5, PT, R50, R98, PT ;  /* 0x000000623200720c */ /* 0x000fc40003fa6270 */
[----:B------:R-:W-:Y:S01]  /*2ae0*/  ISETP.GE.AND P3, PT, R50, R2, PT ;  /* 0x000000023200720c */ /* 0x000fe20003f66270 */
[----:B------:R-:W2:Y:S01]  /*2af0*/  LDSM.16.M88.4 R64, [R115+0x1000] ;  /* 0x001000007340783b */ /* 0x000ea20000000200 */
[C---:B------:R-:W-:Y:S01]  /*2b00*/  ISETP.GE.AND P2, PT, R49.reuse, R98, PT ;  /* 0x000000623100720c */ /* 0x040fe20003f46270 */
[----:B------:R-:W-:Y:S01]  /*2b10*/  I2F R3, R87 ;  /* 0x0000005700037306 */ /* 0x000fe20000201400 */
[----:B------:R-:W-:Y:S01]  /*2b20*/  ISETP.GE.AND P0, PT, R49, R2, PT ;  /* 0x000000023100720c */ /* 0x000fe20003f06270 */
[----:B------:R-:W2:Y:S01]  /*2b30*/  LDSM.16.M88.4 R32, [R114+0xc00] ;  /* 0x000c00007220783b */ /* 0x000ea20000000200 */
[C---:B------:R-:W-:Y:S02]  /*2b40*/  IADD3 R94, R87.reuse, 0x38, RZ ;  /* 0x00000038575e7810 */ /* 0x040fe40007ffe0ff */
[C---:B------:R-:W-:Y:S01]  /*2b50*/  IADD3 R84, R87.reuse, 0x39, RZ ;  /* 0x0000003957547810 */ /* 0x040fe20007ffe0ff */
[----:B------:R-:W2:Y:S01]  /*2b60*/  LDSM.16.M88.4 R40, [R115+0x2000] ;  /* 0x002000007328783b */ /* 0x000ea20000000200 */
[C---:B------:R-:W-:Y:S01]  /*2b70*/  IADD3 R99, R87.reuse, 0x41, RZ ;  /* 0x0000004157637810 */ /* 0x040fe20007ffe0ff */
[----:B------:R-:W-:Y:S01]  /*2b80*/  I2F R78, R94 ;  /* 0x0000005e004e7306 */ /* 0x000fe20000201400 */
[C---:B------:R-:W-:Y:S01]  /*2b90*/  IADD3 R101, R87.reuse, 0x48, RZ ;  /* 0x0000004857657810 */ /* 0x040fe20007ffe0ff */
[----:B------:R-:W2:Y:S01]  /*2ba0*/  LDSM.16.M88.4 R56, [R114] ;  /* 0x000000007238783b */ /* 0x000ea20000000200 */
[----:B------:R-:W-:-:S02]  /*2bb0*/  IADD3 R91, R87, 0x40, RZ ;  /* 0x00000040575b7810 */ /* 0x000fc40007ffe0ff */
[----:B------:R-:W-:Y:S01]  /*2bc0*/  IADD3 R102, R87, 0x49, RZ ;  /* 0x0000004957667810 */ /* 0x000fe20007ffe0ff */
[C---:B--23--:R-:W-:Y:S01]  /*2bd0*/  HMMA.16816.F32.BF16 R24, R44.reuse, R20, RZ ;  /* 0x000000142c18723c */ /* 0x04cfe200000418ff */
[C---:B------:R-:W-:Y:S01]  /*2be0*/  IADD3 R113, R114.reuse, 0x400, RZ ;  /* 0x0000040072717810 */ /* 0x040fe20007ffe0ff */
[----:B------:R-:W-:Y:S01]  /*2bf0*/  I2F R80, R94 ;  /* 0x0000005e00507306 */ /* 0x000fe20000201400 */
[C---:B------:R-:W-:Y:S02]  /*2c00*/  IADD3 R112, R114.reuse, 0x800, RZ ;  /* 0x0000080072707810 */ /* 0x040fe40007ffe0ff */
[C---:B------:R-:W-:Y:S02]  /*2c10*/  IADD3 R111, R114.reuse, 0xc00, RZ ;  /* 0x00000c00726f7810 */ /* 0x040fe40007ffe0ff */
[----:B------:R-:W-:Y:S01]  /*2c20*/  SHF.R.S32.HI R20, RZ, 0x1f, R155 ;  /* 0x0000001fff147819 */ /* 0x000fe2000001149b */
[----:B-1----:R-:W-:Y:S01]  /*2c30*/  HMMA.16816.F32.BF16 R12, R44, R62, RZ ;  /* 0x0000003e2c0c723c */ /* 0x002fe200000418ff */
[----:B------:R-:W-:Y:S01]  /*2c40*/  IADD3 R110, R114, 0x1000, RZ ;  /* 0x00001000726e7810 */ /* 0x000fe20007ffe0ff */
[----:B------:R-:W-:Y:S01]  /*2c50*/  I2F R63, R88 ;  /* 0x00000058003f7306 */ /* 0x000fe20000201400 */
[----:B------:R-:W-:-:S02]  /*2c60*/  LEA.HI R20, R20, R155, RZ, 0x2 ;  /* 0x0000009b14147211 */ /* 0x000fc400078f10ff */
[----:B------:R-:W-:Y:S02]  /*2c70*/  IADD3 R109, R114, 0x1400, RZ ;  /* 0x00001400726d7810 */ /* 0x000fe40007ffe0ff */
[----:B------:R-:W-:Y:S01]  /*2c80*/  LOP3.LUT R20, R20, 0xfffffffc, RZ, 0xc0, !PT ;  /* 0xfffffffc14147812 */ /* 0x000fe200078ec0ff */
[----:B------:R-:W-:Y:S01]  /*2c90*/  HMMA.16816.F32.BF16 R8, R44, R4, RZ ;  /* 0x000000042c08723c */ /* 0x000fe200000418ff */
[----:B------:R-:W-:Y:S01]  /*2ca0*/  IADD3 R108, R114, 0x1800, RZ ;  /* 0x00001800726c7810 */ /* 0x000fe20007ffe0ff */
[----:B------:R-:W-:Y:S02]  /*2cb0*/  I2F R62, R82 ;  /* 0x00000052003e7306 */ /* 0x000fe40000201400 */
[----:B------:R-:W-:-:S04]  /*2cc0*/  IMAD.IADD R155, R155, 0x1, -R20 ;  /* 0x000000019b9b7824 */ /* 0x000fc800078e0a14 */
[C---:B------:R-:W-:Y:S02]  /*2cd0*/  HMMA.16816.F32.BF16 R4, R44.reuse, R6, RZ ;  /* 0x000000062c04723c */ /* 0x040fe400000418ff */
[----:B------:R-:W-:Y:S06]  /*2ce0*/  I2F R95, R99 ;  /* 0x00000063005f7306 */ /* 0x000fec0000201400 */
[----:B------:R-:W-:Y:S02]  /*2cf0*/  HMMA.16816.F32.BF16 R20, R44, R22, RZ ;  /* 0x000000162c14723c */ /* 0x000fe400000418ff */
[----:B------:R-:W-:Y:S06]  /*2d00*/  I2F R89, R91 ;  /* 0x0000005b00597306 */ /* 0x000fec0000201400 */
[C---:B------:R-:W-:Y:S02]  /*2d10*/  HMMA.16816.F32.BF16 R12, R36.reuse, R54, R12 ;  /* 0x00000036240c723c */ /* 0x040fe4000004180c */
[----:B------:R-:W-:Y:S06]  /*2d20*/  I2F R54, R93 ;  /* 0x0000005d00367306 */ /* 0x000fec0000201400 */
[C---:B------:R-:W-:Y:S02]  /*2d30*/  HMMA.16816.F32.BF16 R8, R36.reuse, R28, R8 ;  /* 0x0000001c2408723c */ /* 0x040fe40000041808 */
[----:B------:R-:W-:Y:S06]  /*2d40*/  I2F R55, R93 ;  /* 0x0000005d00377306 */ /* 0x000fec0000201400 */
[----:B------:R-:W-:Y:S01]  /*2d50*/  HMMA.16816.F32.BF16 R4, R36, R30, R4 ;  /* 0x0000001e2404723c */ /* 0x000fe20000041804 */
[----:B------:R-:W1:Y:S01]  /*2d60*/  LDSM.16.M88.4 R28, [R114+0x1000] ;  /* 0x00100000721c783b */ /* 0x000e620000000200 */
[----:B------:R-:W-:Y:S06]  /*2d70*/  I2F R92, R91 ;  /* 0x0000005b005c7306 */ /* 0x000fec0000201400 */
[----:B----4-:R-:W-:Y:S01]  /*2d80*/  HMMA.16816.F32.BF16 R16, R44, R64, RZ ;  /* 0x000000402c10723c */ /* 0x010fe200000418ff */
[C---:B------:R-:W-:Y:S01]  /*2d90*/  FFMA.FTZ R13, R118.reuse, R51, R13 ;  /* 0x00000033760d7223 */ /* 0x040fe2000001000d */
[----:B------:R-:W2:Y:S01]  /*2da0*/  I2F R65, R49 ;  /* 0x0000003100417306 */ /* 0x000ea20000201400 */
[----:B-----5:R-:W-:-:S03]  /*2db0*/  FFMA.FTZ R15, R118, R48, R15 ;  /* 0x00000030760f7223 */ /* 0x020fc6000001000f */
[----:B------:R-:W-:Y:S02]  /*2dc0*/  FSEL R13, R13, -INF , !P6 ;  /* 0xff8000000d0d7808 */ /* 0x000fe40007000000 */
[C---:B------:R-:W-:Y:S01]  /*2dd0*/  HMMA.16816.F32.BF16 R24, R36.reuse, R32, R24 ;  /* 0x000000202418723c */ /* 0x040fe20000041818 */
[C---:B------:R-:W-:Y:S01]  /*2de0*/  FFMA.FTZ R8, R118.reuse, R85, R8 ;  /* 0x0000005576087223 */ /* 0x040fe20000010008 */
[----:B------:R-:W3:Y:S01]  /*2df0*/  I2F R64, R82 ;  /* 0x0000005200407306 */ /* 0x000ee20000201400 */
[C---:B------:R-:W-:Y:S01]  /*2e00*/  FFMA.FTZ R10, R118.reuse, R83, R10 ;  /* 0x00000053760a7223 */ /* 0x040fe2000001000a */
[----:B------:R-:W-:Y:S01]  /*2e10*/  FSEL R86, R15, -INF , !P4 ;  /* 0xff8000000f567808 */ /* 0x000fe20006000000 */
[----:B------:R-:W-:Y:S01]  /*2e20*/  FFMA.FTZ R9, R118, R79, R9 ;  /* 0x0000004f76097223 */ /* 0x000fe20000010009 */
[----:B------:R-:W-:Y:S02]  /*2e30*/  ISETP.GE.AND P6, PT, R88, R98, PT ;  /* 0x000000625800720c */ /* 0x000fe40003fc6270 */
[----:B------:R-:W-:Y:S01]  /*2e40*/  HMMA.16816.F32.BF16 R20, R36, R34, R20 ;  /* 0x000000222414723c */ /* 0x000fe20000041814 */
[----:B------:R-:W4:Y:S01]  /*2e50*/  LDSM.16.M88.4 R32, [R115+0x2400] ;  /* 0x002400007320783b */ /* 0x000f220000000200 */
[----:B--2---:R-:W-:Y:S01]  /*2e60*/  FFMA.FTZ R11, R118, R65, R11 ;  /* 0x00000041760b7223 */ /* 0x004fe2000001000b */
[----:B------:R-:W-:Y:S01]  /*2e70*/  ISETP.GE.AND P4, PT, R88, R2, PT ;  /* 0x000000025800720c */ /* 0x000fe20003f86270 */
[----:B------:R-:W-:Y:S01]  /*2e80*/  FFMA.FTZ R4, R118, R81, R4 ;  /* 0x0000005176047223 */ /* 0x000fe20000010004 */
[----:B------:R-:W-:Y:S01]  /*2e90*/  FSEL R15, R8, -INF , !P5 ;  /* 0xff800000080f7808 */ /* 0x000fe20006800000 */
[----:B------:R-:W-:Y:S01]  /*2ea0*/  FFMA.FTZ R6, R118, R63, R6 ;  /* 0x0000003f76067223 */ /* 0x000fe20000010006 */
[----:B------:R-:W-:Y:S01]  /*2eb0*/  FSEL R85, R10, -INF , !P3 ;  /* 0xff8000000a557808 */ /* 0x000fe20005800000 */
[C---:B------:R-:W-:Y:S01]  /*2ec0*/  HMMA.16816.F32.BF16 R48, R44.reuse, R40, RZ ;  /* 0x000000282c30723c */ /* 0x040fe200000418ff */
[----:B------:R-:W-:Y:S01]  /*2ed0*/  ISETP.GE.AND P5, PT, R82, R98, PT ;  /* 0x000000625200720c */ /* 0x000fe20003fa6270 */
[----:B------:R-:W-:Y:S01]  /*2ee0*/  FFMA.FTZ R62, R118, R62, R5 ;  /* 0x0000003e763e7223 */ /* 0x000fe20000010005 */
[----:B------:R-:W-:Y:S01]  /*2ef0*/  ISETP.GE.AND P3, PT, R82, R2, PT ;  /* 0x000000025200720c */ /* 0x000fe20003f66270 */
[C---:B---3--:R-:W-:Y:S01]  /*2f00*/  FFMA.FTZ R81, R118.reuse, R64, R7 ;  /* 0x0000004076517223 */ /* 0x048fe20000010007 */
[----:B------:R-:W-:Y:S01]  /*2f10*/  FSEL R90, R9, -INF , !P2 ;  /* 0xff800000095a7808 */ /* 0x000fe20005000000 */
[----:B------:R-:W-:Y:S01]  /*2f20*/  I2F R88, R99 ;  /* 0x0000006300587306 */ /* 0x000fe20000201400 */
[----:B------:R-:W-:Y:S01]  /*2f30*/  FSEL R82, R11, -INF , !P0 ;  /* 0xff8000000b527808 */ /* 0x000fe20004000000 */
[----:B------:R-:W-:Y:S01]  /*2f40*/  HMMA.16816.F32.BF16 R40, R44, R42, RZ ;  /* 0x0000002a2c28723c */ /* 0x000fe200000418ff */
[C---:B------:R-:W-:Y:S01]  /*2f50*/  ISETP.GE.AND P2, PT, R93.reuse, R98, PT ;  /* 0x000000625d00720c */ /* 0x040fe20003f46270 */
[C---:B------:R-:W-:Y:S01]  /*2f60*/  FFMA.FTZ R24, R118.reuse, R54, R24 ;  /* 0x0000003676187223 */ /* 0x040fe20000010018 */
[----:B------:R-:W-:Y:S01]  /*2f70*/  ISETP.GE.AND P0, PT, R93, R2, PT ;  /* 0x000000025d00720c */ /* 0x000fe20003f06270 */
[----:B------:R-:W-:Y:S01]  /*2f80*/  FFMA.FTZ R55, R118, R55, R26 ;  /* 0x0000003776377223 */ /* 0x000fe2000001001a */
[----:B------:R-:W-:Y:S01]  /*2f90*/  FSEL R93, R4, -INF , !P6 ;  /* 0xff800000045d7808 */ /* 0x000fe20007000000 */
[----:B------:R-:W-:Y:S01]  /*2fa0*/  I2F R54, R102 ;  /* 0x0000006600367306 */ /* 0x000fe20000201400 */
[----:B------:R-:W-:Y:S01]  /*2fb0*/  FSEL R83, R6, -INF , !P4 ;  /* 0xff80000006537808 */ /* 0x000fe20006000000 */
[C---:B------:R-:W-:Y:S01]  /*2fc0*/  HMMA.16816.F32.BF16 R16, R36.reuse, R56, R16 ;  /* 0x000000382410723c */ /* 0x040fe20000041810 */
[----:B------:R-:W2:Y:S01]  /*2fd0*/  LDSM.16.M88.4 R4, [R114+0x1400] ;  /* 0x001400007204783b */ /* 0x000ea20000000200 */
[----:B------:R-:W-:Y:S01]  /*2fe0*/  ISETP.GE.AND P6, PT, R94, R98, PT ;  /* 0x000000625e00720c */ /* 0x000fe20003fc6270 */
[----:B------:R-:W-:Y:S01]  /*2ff0*/  FFMA.FTZ R20, R118, R78, R20 ;  /* 0x0000004e76147223 */ /* 0x000fe20000010014 */
[----:B------:R-:W-:Y:S01]  /*3000*/  ISETP.GE.AND P4, PT, R94, R2, PT ;  /* 0x000000025e00720c */ /* 0x000fe20003f86270 */
[----:B------:R-:W-:Y:S01]  /*3010*/  FFMA.FTZ R22, R118, R80, R22 ;  /* 0x0000005076167223 */ /* 0x000fe20000010016 */
[----:B------:R-:W3:Y:S01]  /*3020*/  I2F R57, R84 ;  /* 0x0000005400397306 */ /* 0x000ee20000201400 */
[----:B------:R-:W-:Y:S01]  /*3030*/  FSEL R94, R62, -INF , !P5 ;  /* 0xff8000003e5e7808 */ /* 0x000fe20006800000 */
[----:B-1----:R-:W-:Y:S01]  /*3040*/  HMMA.16816.F32.BF16 R48, R36, R28, R48 ;  /* 0x0000001c2430723c */ /* 0x002fe20000041830 */
[----:B------:R-:W-:-:S02]  /*3050*/  FSEL R81, R81, -INF , !P3 ;  /* 0xff80000051517808 */ /* 0x000fc40005800000 */
[C---:B------:R-:W-:Y:S02]  /*3060*/  ISETP.GE.AND P5, PT, R84.reuse, R98, PT ;  /* 0x000000625400720c */ /* 0x040fe40003fa6270 */
[----:B------:R-:W-:Y:S01]  /*3070*/  ISETP.GE.AND P3, PT, R84, R2, PT ;  /* 0x000000025400720c */ /* 0x000fe20003f66270 */
[----:B------:R-:W1:Y:S01]  /*3080*/  I2F R56, R84 ;  /* 0x0000005400387306 */ /* 0x000e620000201400 */
[----:B------:R-:W-:Y:S01]  /*3090*/  FSEL R26, R24, -INF , !P2 ;  /* 0xff800000181a7808 */ /* 0x000fe20005000000 */
[----:B------:R-:W-:Y:S01]  /*30a0*/  HMMA.16816.F32.BF16 R40, R36, R30, R40 ;  /* 0x0000001e2428723c */ /* 0x000fe20000041828 */
[----:B------:R-:W-:Y:S02]  /*30b0*/  FSEL R24, R20, -INF , !P6 ;  /* 0xff80000014187808 */ /* 0x000fe40007000000 */
[----:B------:R-:W-:Y:S02]  /*30c0*/  FSEL R79, R22, -INF , !P4 ;  /* 0xff800000164f7808 */ /* 0x000fe40006000000 */
[C---:B------:R-:W-:Y:S01]  /*30d0*/  ISETP.GE.AND P6, PT, R99.reuse, R98, PT ;  /* 0x000000626300720c */ /* 0x040fe20003fc6270 */
[----:B------:R-:W5:Y:S01]  /*30e0*/  I2F R28, R101 ;  /* 0x00000065001c7306 */ /* 0x000f620000201400 */
[----:B---3--:R-:W-:Y:S01]  /*30f0*/  FFMA.FTZ R21, R118, R57, R21 ;  /* 0x0000003976157223 */ /* 0x008fe20000010015 */
[----:B----4-:R-:W-:Y:S01]  /*3100*/  HMMA.16816.F32.BF16 R8, R44, R32, RZ ;  /* 0x000000202c08723c */ /* 0x010fe200000418ff */
[----:B------:R-:W-:-:S02]  /*3110*/  ISETP.GE.AND P4, PT, R99, R2, PT ;  /* 0x000000026300720c */ /* 0x000fc40003f86270 */
[----:B------:R-:W-:Y:S02]  /*3120*/  IADD3 R30, R87, 0x50, RZ ;  /* 0x00000050571e7810 */ /* 0x000fe40007ffe0ff */
[----:B------:R-:W-:Y:S01]  /*3130*/  FSEL R100, R21, -INF , !P5 ;  /* 0xff80000015647808 */ /* 0x000fe20006800000 */
[----:B------:R-:W3:Y:S01]  /*3140*/  I2F R29, R101 ;  /* 0x00000065001d7306 */ /* 0x000ee20000201400 */
[C---:B-1----:R-:W-:Y:S01]  /*3150*/  FFMA.FTZ R23, R118.reuse, R56, R23 ;  /* 0x0000003876177223 */ /* 0x042fe20000010017 */
[C---:B------:R-:W-:Y:S01]  /*3160*/  HMMA.16816.F32.BF16 R64, R44.reuse, R66, RZ ;  /* 0x000000422c40723c */ /* 0x040fe200000418ff */
[C---:B------:R-:W-:Y:S01]  /*3170*/  FFMA.FTZ R49, R118.reuse, R88, R49 ;  /* 0x0000005876317223 */ /* 0x040fe20000010031 */
[----:B------:R-:W-:Y:S01]  /*3180*/  ISETP.GE.AND P5, PT, R101, R98, PT ;  /* 0x000000626500720c */ /* 0x000fe20003fa6270 */
[C---:B------:R-:W-:Y:S01]  /*3190*/  FFMA.FTZ R51, R118.reuse, R95, R51 ;  /* 0x0000005f76337223 */ /* 0x040fe20000010033 */
[----:B------:R-:W-:Y:S01]  /*31a0*/  FSEL R80, R23, -INF , !P3 ;  /* 0xff80000017507808 */ /* 0x000fe20005800000 */
[C---:B------:R-:W-:Y:S01]  /*31b0*/  FFMA.FTZ R89, R118.reuse, R89, R48 ;  /* 0x0000005976597223 */ /* 0x040fe20000010030 */
[----:B------:R-:W-:Y:S01]  /*31c0*/  ISETP.GE.AND P3, PT, R101, R2, PT ;  /* 0x000000026500720c */ /* 0x000fe20003f66270 */
[----:B------:R-:W1:Y:S01]  /*31d0*/  I2F R32, R102 ;  /* 0x0000006600207306 */ /* 0x000e620000201400 */
[----:B------:R-:W-:Y:S01]  /*31e0*/  HMMA.16816.F32.BF16 R60, R44, R60, RZ ;  /* 0x0000003c2c3c723c */ /* 0x000fe200000418ff */
[C---:B-----5:R-:W-:Y:S01]  /*31f0*/  FFMA.FTZ R28, R118.reuse, R28, R40 ;  /* 0x0000001c761c7223 */ /* 0x060fe20000010028 */
[----:B------:R-:W-:Y:S01]  /*3200*/  IADD3 R31, R87, 0x1, RZ ;  /* 0x00000001571f7810 */ /* 0x000fe20007ffe0ff */
[----:B------:R-:W4:Y:S01]  /*3210*/  LDSM.16.M88.4 R20, [R115+0x2800] ;  /* 0x002800007314783b */ /* 0x000f220000000200 */
[----:B------:R-:W-:Y:S01]  /*3220*/  FSEL R104, R49, -INF , !P6 ;  /* 0xff80000031687808 */ /* 0x000fe20007000000 */
[----:B------:R-:W-:Y:S01]  /*3230*/  FFMA.FTZ R50, R118, R92, R50 ;  /* 0x0000005c76327223 */ /* 0x000fe20000010032 */
[----:B------:R-:W-:Y:S01]  /*3240*/  FSEL R103, R28, -INF , !P5 ;  /* 0xff8000001c677808 */ /* 0x000fe20006800000 */
[----:B---3--:R-:W-:Y:S01]  /*3250*/  FFMA.FTZ R29, R118, R29, R42 ;  /* 0x0000001d761d7223 */ /* 0x008fe2000001002a */
[----:B--2---:R-:W-:Y:S01]  /*3260*/  HMMA.16816.F32.BF16 R8, R36, R4, R8 ;  /* 0x000000042408723c */ /* 0x004fe20000041808 */
[----:B------:R-:W-:Y:S01]  /*3270*/  I2F R33, R30 ;  /* 0x0000001e00217306 */ /* 0x000fe20000201400 */
[----:B------:R-:W-:Y:S01]  /*3280*/  ISETP.GE.AND P6, PT, R30, R98, PT ;  /* 0x000000621e00720c */ /* 0x000fe20003fc6270 */
[----:B------:R-:W-:Y:S01]  /*3290*/  FFMA.FTZ R41, R118, R54, R41 ;  /* 0x0000003676297223 */ /* 0x000fe20000010029 */
[----:B------:R-:W-:-:S02]  /*32a0*/  FSEL R57, R29, -INF , !P3 ;  /* 0xff8000001d397808 */ /* 0x000fc40005800000 */
[C---:B------:R-:W-:Y:S01]  /*32b0*/  ISETP.GE.AND P5, PT, R31.reuse, R98, PT ;  /* 0x000000621f00720c */ /* 0x040fe20003fa6270 */
[----:B-1----:R-:W-:Y:S01]  /*32c0*/  FFMA.FTZ R32, R118, R32, R43 ;  /* 0x0000002076207223 */ /* 0x002fe2000001002b */
[C---:B------:R-:W-:Y:S01]  /*32d0*/  HMMA.16816.F32.BF16 R64, R36.reuse, R58, R64 ;  /* 0x0000003a2440723c */ /* 0x040fe20000041840 */
[----:B------:R-:W1:Y:S01]  /*32e0*/  I2F R48, R30 ;  /* 0x0000001e00307306 */ /* 0x000e620000201400 */
[-C--:B------:R-:W-:Y:S02]  /*32f0*/  ISETP.GE.AND P3, PT, R31, R2.reuse, PT ;  /* 0x000000021f00720c */ /* 0x080fe40003f66270 */
[----:B------:R-:W-:Y:S02]  /*3300*/  FSEL R84, R55, -INF , !P0 ;  /* 0xff80000037547808 */ /* 0x000fe40004000000 */
[-C--:B------:R-:W-:Y:S02]  /*3310*/  ISETP.GE.AND P0, PT, R91, R2.reuse, PT ;  /* 0x000000025b00720c */ /* 0x080fe40003f06270 */
[----:B------:R-:W-:Y:S01]  /*3320*/  FSEL R59, R51, -INF , !P4 ;  /* 0xff800000333b7808 */ /* 0x000fe20006000000 */
[----:B------:R-:W2:Y:S01]  /*3330*/  I2F R4, R31 ;  /* 0x0000001f00047306 */ /* 0x000ea20000201400 */
[----:B------:R-:W-:Y:S01]  /*3340*/  ISETP.GE.AND P4, PT, R30, R2, PT ;  /* 0x000000021e00720c */ /* 0x000fe20003f86270 */
[----:B------:R-:W-:Y:S01]  /*3350*/  HMMA.16816.F32.BF16 R60, R36, R52, R60 ;  /* 0x00000034243c723c */ /* 0x000fe2000004183c */
[----:B------:R-:W-:-:S02]  /*3360*/  IADD3 R5, R87, 0x8, RZ ;  /* 0x0000000857057810 */ /* 0x000fc40007ffe0ff */
[----:B------:R-:W-:Y:S02]  /*3370*/  ISETP.GE.AND P2, PT, R91, R98, PT ;  /* 0x000000625b00720c */ /* 0x000fe40003f46270 */
[----:B------:R-:W-:Y:S01]  /*3380*/  FSEL R78, R50, -INF , !P0 ;  /* 0xff800000324e7808 */ /* 0x000fe20004000000 */
[----:B------:R-:W3:Y:S01]  /*3390*/  I2F R55, R5 ;  /* 0x0000000500377306 */ /* 0x000ee20000201400 */
[----:B------:R-:W-:Y:S01]  /*33a0*/  FSEL R101, R89, -INF , !P2 ;  /* 0xff80000059657808 */ /* 0x000fe20005000000 */
[----:B-1----:R-:W-:Y:S01]  /*33b0*/  FFMA.FTZ R10, R118, R48, R10 ;  /* 0x00000030760a7223 */ /* 0x002fe2000001000a */
[----:B------:R-:W-:Y:S01]  /*33c0*/  ISETP.GE.AND P0, PT, R102, R2, PT ;  /* 0x000000026600720c */ /* 0x000fe20003f06270 */
[----:B------:R-:W-:Y:S01]  /*33d0*/  FFMA.FTZ R8, R118, R33, R8 ;  /* 0x0000002176087223 */ /* 0x000fe20000010008 */
[----:B------:R-:W-:Y:S01]  /*33e0*/  ISETP.GE.AND P2, PT, R102, R98, PT ;  /* 0x000000626600720c */ /* 0x000fe20003f46270 */
[----:B------:R-:W-:Y:S01]  /*33f0*/  LDSM.16.M88.4 R48, [R114+0x1800] ;  /* 0x001800007230783b */ /* 0x000fe20000000200 */
[C---:B------:R-:W-:Y:S01]  /*3400*/  IADD3 R40, R87.reuse, 0x9, RZ ;  /* 0x0000000957287810 */ /* 0x040fe20007ffe0ff */
[----:B--2---:R-:W-:Y:S01]  /*3410*/  FFMA.FTZ R17, R118, R4, R17 ;  /* 0x0000000476117223 */ /* 0x004fe20000010011 */
[----:B------:R-:W-:Y:S01]  /*3420*/  IADD3 R53, R87, 0x10, RZ ;  /* 0x0000001057357810 */ /* 0x000fe20007ffe0ff */
[----:B------:R-:W1:Y:S01]  /*3430*/  LDSM.16.M88.4 R28, [R115+0x2c00] ;  /* 0x002c0000731c783b */ /* 0x000e620000000200 */
[----:B------:R-:W-:Y:S01]  /*3440*/  FSEL R58, R32, -INF , !P0 ;  /* 0xff800000203a7808 */ /* 0x000fe20004000000 */
[----:B------:R-:W2:Y:S01]  /*3450*/  I2F R52, R40 ;  /* 0x0000002800347306 */ /* 0x000ea20000201400 */
[----:B------:R-:W-:Y:S01]  /*3460*/  FSEL R106, R41, -INF , !P2 ;  /* 0xff800000296a7808 */ /* 0x000fe20005000000 */
[----:B------:R-:W-:Y:S01]  /*3470*/  HMMA.16816.F32.BF16 R32, R44, R34, RZ ;  /* 0x000000222c20723c */ /* 0x000fe200000418ff */
[C---:B------:R-:W-:Y:S01]  /*3480*/  ISETP.GE.AND P2, PT, R5.reuse, R98, PT ;  /* 0x000000620500720c */ /* 0x040fe20003f46270 */
[----:B---3--:R-:W-:Y:S01]  /*3490*/  FFMA.FTZ R64, R118, R55, R64 ;  /* 0x0000003776407223 */ /* 0x008fe20000010040 */
[----:B------:R-:W-:-:S02]  /*34a0*/  ISETP.GE.AND P0, PT, R5, R2, PT ;  /* 0x000000020500720c */ /* 0x000fc40003f06270 */
[----:B------:R-:W-:Y:S01]  /*34b0*/  FSEL R56, R10, -INF , !P4 ;  /* 0xff8000000a387808 */ /* 0x000fe20006000000 */
[----:B------:R-:W3:Y:S01]  /*34c0*/  I2F R5, R53 ;  /* 0x0000003500057306 */ /* 0x000ee20000201400 */
[----:B------:R-:W-:Y:S02]  /*34d0*/  IADD3 R10, R87, 0x11, RZ ;  /* 0x00000011570a7810 */ /* 0x000fe40007ffe0ff */
[----:B------:R-:W-:Y:S01]  /*34e0*/  FSEL R105, R8, -INF , !P6 ;  /* 0xff80000008697808 */ /* 0x000fe20007000000 */
[C---:B------:R-:W-:Y:S01]  /*34f0*/  FFMA.FTZ R8, R118.reuse, R4, R19 ;  /* 0x0000000476087223 */ /* 0x040fe20000010013 */
[----:B------:R-:W-:Y:S01]  /*3500*/  FSEL R89, R17, -INF , !P5 ;  /* 0xff80000011597808 */ /* 0x000fe20006800000 */
[----:B------:R-:W-:Y:S01]  /*3510*/  FFMA.FTZ R17, R118, R55, R66 ;  /* 0x0000003776117223 */ /* 0x000fe20000010042 */
[----:B------:R-:W-:Y:S01]  /*3520*/  FSEL R64, R64, -INF , !P2 ;  /* 0xff80000040407808 */ /* 0x000fe20005000000 */
[----:B------:R5:W1:Y:S01]  /*3530*/  I2F R4, R10 ;  /* 0x0000000a00047306 */ /* 0x000a620000201400 */
[----:B------:R-:W-:Y:S01]  /*3540*/  ISETP.GE.AND P2, PT, R10, R98, PT ;  /* 0x000000620a00720c */ /* 0x000fe20003f46270 */
[----:B--2---:R-:W-:Y:S01]  /*3550*/  FFMA.FTZ R65, R118, R52, R65 ;  /* 0x0000003476417223 */ /* 0x004fe20000010041 */
[----:B------:R-:W-:-:S02]  /*3560*/  FSEL R17, R17, -INF , !P0 ;  /* 0xff80000011117808 */ /* 0x000fc40004000000 */
[----:B------:R-:W-:Y:S02]  /*3570*/  ISETP.GE.AND P0, PT, R10, R2, PT ;  /* 0x000000020a00720c */ /* 0x000fe40003f06270 */
[----:B------:R-:W-:Y:S01]  /*3580*/  ISETP.GE.AND P6, PT, R40, R98, PT ;  /* 0x000000622800720c */ /* 0x000fe20003fc6270 */
[----:B---3--:R-:W-:Y:S01]  /*3590*/  FFMA.FTZ R60, R118, R5, R60 ;  /* 0x00000005763c7223 */ /* 0x008fe2000001003c */
[----:B------:R-:W-:Y:S01]  /*35a0*/  ISETP.GE.AND P4, PT, R40, R2, PT ;  /* 0x000000022800720c */ /* 0x000fe20003f86270 */
[----:B------:R-:W-:Y:S01]  /*35b0*/  HMMA.16816.F32.BF16 R32, R36, R6, R32 ;  /* 0x000000062420723c */ /* 0x000fe20000041820 */
[----:B------:R-:W-:Y:S02]  /*35c0*/  IADD3 R19, R87, 0x18, RZ ;  /* 0x0000001857137810 */ /* 0x000fe40007ffe0ff */
[C---:B------:R-:W-:Y:S02]  /*35d0*/  ISETP.GE.AND P5, PT, R53.reuse, R98, PT ;  /* 0x000000623500720c */ /* 0x040fe40003fa6270 */
[----:B------:R-:W-:Y:S01]  /*35e0*/  FSEL R8, R8, -INF , !P3 ;  /* 0xff80000008087808 */ /* 0x000fe20005800000 */
[----:B-----5:R-:W-:Y:S01]  /*35f0*/  FFMA.FTZ R10, R118, R52, R67 ;  /* 0x00000034760a7223 */ /* 0x020fe20000010043 */
[----:B------:R-:W-:Y:S01]  /*3600*/  ISETP.GE.AND P3, PT, R53, R2, PT ;  /* 0x000000023500720c */ /* 0x000fe20003f66270 */
[----:B----4-:R-:W-:Y:S01]  /*3610*/  HMMA.16816.F32.BF16 R40, R44, R20, RZ ;  /* 0x000000142c28723c */ /* 0x010fe200000418ff */
[----:B------:R-:W-:Y:S01]  /*3620*/  FSEL R65, R65, -INF , !P6 ;  /* 0xff80000041417808 */ /* 0x000fe20007000000 */
[----:B------:R2:W3:Y:S01]  /*3630*/  I2F R66, R19 ;  /* 0x0000001300427306 */ /* 0x0004e20000201400 */
[----:B------:R-:W-:Y:S01]  /*3640*/  FSEL R10, R10, -INF , !P4 ;  /* 0xff8000000a0a7808 */ /* 0x000fe20006000000 */
[----:B-1----:R-:W-:Y:S01]  /*3650*/  FFMA.FTZ R61, R118, R4, R61 ;  /* 0x00000004763d7223 */ /* 0x002fe2000001003d */
[----:B------:R-:W-:-:S02]  /*3660*/  ISETP.GE.AND P6, PT, R19, R98, PT ;  /* 0x000000621300720c */ /* 0x000fc40003fc6270 */
[----:B------:R-:W-:Y:S01]  /*3670*/  ISETP.GE.AND P4, PT, R19, R2, PT ;  /* 0x000000021300720c */ /* 0x000fe20003f86270 */
[C---:B------:R-:W-:Y:S01]  /*3680*/  HMMA.16816.F32.BF16 R52, R44.reuse, R28, RZ ;  /* 0x0000001c2c34723c */ /* 0x040fe200000418ff */
[C---:B------:R-:W-:Y:S02]  /*3690*/  IADD3 R91, R87.reuse, 0x51, RZ ;  /* 0x00000051575b7810 */ /* 0x040fe40007ffe0ff */
[----:B------:R-:W-:Y:S02]  /*36a0*/  IADD3 R88, R87, 0x58, RZ ;  /* 0x0000005857587810 */ /* 0x000fe40007ffe0ff */
[----:B------:R-:W1:Y:S01]  /*36b0*/  I2F R67, R91 ;  /* 0x0000005b00437306 */ /* 0x000e620000201400 */
[----:B------:R-:W-:Y:S02]  /*36c0*/  FSEL R61, R61, -INF , !P2 ;  /* 0xff8000003d3d7808 */ /* 0x000fe40005000000 */
[----:B------:R-:W-:Y:S01]  /*36d0*/  HMMA.16816.F32.BF16 R20, R44, R22, RZ ;  /* 0x000000162c14723c */ /* 0x000fe200000418ff */
[----:B------:R-:W-:Y:S01]  /*36e0*/  ISETP.GE.AND P2, PT, R88, R98, PT ;  /* 0x000000625800720c */ /* 0x000fe20003f46270 */
[----:B--2---:R-:W-:-:S02]  /*36f0*/  FFMA.FTZ R19, R118, R5, R62 ;  /* 0x0000000576137223 */ /* 0x004fc4000001003e */
[CC--:B---3--:R-:W-:Y:S01]  /*3700*/  FFMA.FTZ R62, R118.reuse, R66.reuse, R12 ;  /* 0x00000042763e7223 */ /* 0x0c8fe2000001000c */
[----:B------:R-:W-:Y:S01]  /*3710*/  IADD3 R12, R87, 0x61, RZ ;  /* 0x00000061570c7810 */ /* 0x000fe20007ffe0ff */
[----:B------:R-:W-:Y:S01]  /*3720*/  FFMA.FTZ R66, R118, R66, R14 ;  /* 0x0000004276427223 */ /* 0x000fe2000001000e */
[----:B------:R-:W-:Y:S01]  /*3730*/  FSEL R19, R19, -INF , !P3 ;  /* 0xff80000013137808 */ /* 0x000fe20005800000 */
[----:B------:R-:W-:Y:S01]  /*3740*/  HMMA.16816.F32.BF16 R28, R44, R30, RZ ;  /* 0x0000001e2c1c723c */ /* 0x000fe200000418ff */
[----:B------:R-:W2:Y:S01]  /*3750*/  I2F R46, R88 ;  /* 0x00000058002e7306 */ /* 0x000ea20000201400 */
[----:B------:R-:W-:Y:S02]  /*3760*/  ISETP.GE.AND P3, PT, R91, R2, PT ;  /* 0x000000025b00720c */ /* 0x000fe40003f66270 */
[----:B------:R-:W-:Y:S01]  /*3770*/  FSEL R62, R62, -INF , !P6 ;  /* 0xff8000003e3e7808 */ /* 0x000fe20007000000 */
[-C--:B-1----:R-:W-:Y:S01]  /*3780*/  FFMA.FTZ R14, R118, R67.reuse, R9 ;  /* 0x00000043760e7223 */ /* 0x082fe20000010009 */
[----:B------:R-:W-:Y:S01]  /*3790*/  FSEL R9, R66, -INF , !P4 ;  /* 0xff80000042097808 */ /* 0x000fe20006000000 */
[----:B------:R-:W-:Y:S01]  /*37a0*/  FFMA.FTZ R67, R118, R67, R11 ;  /* 0x0000004376437223 */ /* 0x000fe2000001000b */
[----:B------:R-:W-:Y:S01]  /*37b0*/  FSEL R45, R60, -INF , !P5 ;  /* 0xff8000003c2d7808 */ /* 0x000fe20006800000 */
[----:B------:R-:W-:Y:S01]  /*37c0*/  FFMA.FTZ R60, R118, R4, R63 ;  /* 0x00000004763c7223 */ /* 0x000fe2000001003f */
[----:B------:R-:W-:Y:S01]  /*37d0*/  HMMA.16816.F32.BF16 R40, R36, R48, R40 ;  /* 0x000000302428723c */ /* 0x000fe20000041828 */
[----:B------:R-:W1:Y:S01]  /*37e0*/  LDSM.16.M88.4 R4, [R114+0x1c00] ;  /* 0x001c00007204783b */ /* 0x000e620000000200 */
[C---:B------:R-:W-:Y:S01]  /*37f0*/  IADD3 R44, R87.reuse, 0x59, RZ ;  /* 0x00000059572c7810 */ /* 0x040fe20007ffe0ff */
[----:B------:R-:W3:Y:S01]  /*3800*/  I2F R49, R12 ;  /* 0x0000000c00317306 */ /* 0x000ee20000201400 */
[----:B------:R-:W-:Y:S01]  /*3810*/  IADD3 R63, R87, 0x60, RZ ;  /* 0x00000060573f7810 */ /* 0x000fe20007ffe0ff */
[----:B------:R-:W-:-:S04]  /*3820*/  DEPBAR.LE SB0, 0x0 ;  /* 0x000080000000791a */ /* 0x000fc80000000000 */
[-C--:B------:R-:W-:Y:S01]  /*3830*/  ISETP.GE.AND P5, PT, R91, R98.reuse, PT ;  /* 0x000000625b00720c */ /* 0x080fe20003fa6270 */
[----:B------:R-:W-:Y:S01]  /*3840*/  HMMA.16816.F32.BF16 R20, R36, R50, R20 ;  /* 0x000000322414723c */ /* 0x000fe20000041814 */
[----:B------:R-:W4:Y:S01]  /*3850*/  I2F R47, R44 ;  /* 0x0000002c002f7306 */ /* 0x000f220000201400 */
[----:B------:R-:W-:Y:S01]  /*3860*/  ISETP.GE.AND P6, PT, R44, R98, PT ;  /* 0x000000622c00720c */ /* 0x000fe20003fc6270 */
[----:B--2---:R-:W-:Y:S01]  /*3870*/  FFMA.FTZ R34, R118, R46, R34 ;  /* 0x0000002e76227223 */ /* 0x004fe20000010022 */
[----:B------:R-:W-:Y:S02]  /*3880*/  ISETP.GE.AND P4, PT, R44, R2, PT ;  /* 0x000000022c00720c */ /* 0x000fe40003f86270 */
[----:B------:R-:W-:Y:S01]  /*3890*/  FSEL R11, R14, -INF , !P5 ;  /* 0xff8000000e0b7808 */ /* 0x000fe20006800000 */
[----:B------:R-:W-:Y:S01]  /*38a0*/  FFMA.FTZ R14, R118, R46, R32 ;  /* 0x0000002e760e7223 */ /* 0x000fe20000010020 */
[----:B------:R-:W-:Y:S01]  /*38b0*/  ISETP.GE.AND P5, PT, R63, R98, PT ;  /* 0x000000623f00720c */ /* 0x000fe20003fa6270 */
[----:B------:R2:W5:Y:S01]  /*38c0*/  I2F R48, R63 ;  /* 0x0000003f00307306 */ /* 0x0005620000201400 */
[----:B------:R-:W-:-:S02]  /*38d0*/  FSEL R60, R60, -INF , !P0 ;  /* 0xff8000003c3c7808 */ /* 0x000fc40004000000 */
[-C--:B------:R-:W-:Y:S02]  /*38e0*/  ISETP.GE.AND P0, PT, R88, R2.reuse, PT ;  /* 0x000000025800720c */ /* 0x080fe40003f06270 */
[----:B------:R-:W-:Y:S01]  /*38f0*/  FSEL R14, R14, -INF , !P2 ;  /* 0xff8000000e0e7808 */ /* 0x000fe20005000000 */
[----:B---3--:R-:W-:Y:S01]  /*3900*/  FFMA.FTZ R41, R118, R49, R41 ;  /* 0x0000003176297223 */ /* 0x008fe20000010029 */
[----:B------:R-:W-:Y:S01]  /*3910*/  FSEL R51, R34, -INF , !P0 ;  /* 0xff80000022337808 */ /* 0x000fe20004000000 */
[CC--:B----4-:R-:W-:Y:S01]  /*3920*/  FFMA.FTZ R33, R118.reuse, R47.reuse, R33 ;  /* 0x0000002f76217223 */ /* 0x0d0fe20000010021 */
[----:B------:R-:W-:Y:S01]  /*3930*/  FSEL R44, R67, -INF , !P3 ;  /* 0xff800000432c7808 */ /* 0x000fe20005800000 */
[C---:B------:R-:W-:Y:S01]  /*3940*/  FFMA.FTZ R47, R118.reuse, R47, R35 ;  /* 0x0000002f762f7223 */ /* 0x040fe20000010023 */
[----:B------:R-:W-:Y:S01]  /*3950*/  ISETP.GE.AND P3, PT, R63, R2, PT ;  /* 0x000000023f00720c */ /* 0x000fe20003f66270 */
[----:B------:R-:W-:Y:S01]  /*3960*/  FFMA.FTZ R43, R118, R49, R43 ;  /* 0x00000031762b7223 */ /* 0x000fe2000001002b */
[----:B------:R-:W-:Y:S01]  /*3970*/  BAR.SYNC.DEFER_BLOCKING 0x0 ;  /* 0x0000000000007b1d */ /* 0x000fe20000010000 */
[----:B------:R-:W-:-:S02]  /*3980*/  ISETP.GE.AND P2, PT, R12, R98, PT ;  /* 0x000000620c00720c */ /* 0x000fc40003f46270 */
[----:B--2---:R-:W-:Y:S01]  /*3990*/  IADD3 R63, R87, 0x68, RZ ;  /* 0x00000068573f7810 */ /* 0x004fe20007ffe0ff */
[----:B-----5:R-:W-:Y:S01]  /*39a0*/  FFMA.FTZ R40, R118, R48, R40 ;  /* 0x0000003076287223 */ /* 0x020fe20000010028 */
[----:B------:R-:W-:Y:S02]  /*39b0*/  ISETP.GE.AND P0, PT, R12, R2, PT ;  /* 0x000000020c00720c */ /* 0x000fe40003f06270 */
[----:B------:R-:W2:Y:S01]  /*39c0*/  I2F R32, R63 ;  /* 0x0000003f00207306 */ /* 0x000ea20000201400 */
[----:B------:R-:W-:Y:S01]  /*39d0*/  FSEL R12, R33, -INF , !P6 ;  /* 0xff800000210c7808 */ /* 0x000fe20007000000 */
[----:B-1----:R-:W-:Y:S01]  /*39e0*/  HMMA.16816.F32.BF16 R52, R36, R4, R52 ;  /* 0x000000042434723c */ /* 0x002fe20000041834 */
[C---:B------:R-:W-:Y:S02]  /*39f0*/  IADD3 R33, R87.reuse, 0x70, RZ ;  /* 0x0000007057217810 */ /* 0x040fe40007ffe0ff */
[----:B------:R-:W-:Y:S02]  /*3a00*/  IADD3 R35, R87, 0x69, RZ ;  /* 0x0000006957237810 */ /* 0x000fe40007ffe0ff */
[----:B------:R-:W-:-:S02]  /*3a10*/  ISETP.GE.AND P6, PT, R63, R98, PT ;  /* 0x000000623f00720c */ /* 0x000fc40003fc6270 */
[----:B------:R-:W-:Y:S01]  /*3a20*/  FFMA.FTZ R4, R118, R48, R42 ;  /* 0x0000003076047223 */ /* 0x000fe2000001002a */
[----:B------:R-:W1:Y:S01]  /*3a30*/  I2F R34, R35 ;  /* 0x0000002300227306 */ /* 0x000e620000201400 */
[----:B------:R-:W-:Y:S02]  /*3a40*/  FSEL R47, R47, -INF , !P4 ;  /* 0xff8000002f2f7808 */ /* 0x000fe40006000000 */
[----:B------:R-:W-:Y:S02]  /*3a50*/  ISETP.GE.AND P4, PT, R63, R2, PT ;  /* 0x000000023f00720c */ /* 0x000fe40003f86270 */
[----:B------:R-:W-:Y:S01]  /*3a60*/  FSEL R49, R4, -INF , !P3 ;  /* 0xff80000004317808 */ /* 0x000fe20005800000 */
[CC--:B--2---:R-:W-:Y:S01]  /*3a70*/  FFMA.FTZ R20, R118.reuse, R32.reuse, R20 ;  /* 0x0000002076147223 */ /* 0x0c4fe20000010014 */
[----:B------:R-:W-:Y:S01]  /*3a80*/  HMMA.16816.F32.BF16 R4, R36, R6, R28 ;  /* 0x000000062404723c */ /* 0x000fe2000004181c */
[----:B------:R2:W3:Y:S01]  /*3a90*/  I2F R48, R33 ;  /* 0x0000002100307306 */ /* 0x0004e20000201400 */
[----:B------:R-:W-:Y:S01]  /*3aa0*/  FFMA.FTZ R46, R118, R32, R22 ;  /* 0x00000020762e7223 */ /* 0x000fe20000010016 */
[----:B------:R-:W-:-:S02]  /*3ab0*/  FSEL R66, R40, -INF , !P5 ;  /* 0xff80000028427808 */ /* 0x000fc40006800000 */
[----:B------:R-:W-:Y:S02]  /*3ac0*/  IADD3 R22, R87, 0x79, RZ ;  /* 0x0000007957167810 */ /* 0x000fe40007ffe0ff */
[----:B------:R-:W-:Y:S02]  /*3ad0*/  FSEL R63, R41, -INF , !P2 ;  /* 0xff800000293f7808 */ /* 0x000fe40005000000 */
[----:B------:R-:W-:Y:S01]  /*3ae0*/  FSEL R40, R43, -INF , !P0 ;  /* 0xff8000002b287808 */ /* 0x000fe20004000000 */
[C---:B-1----:R-:W-:Y:S01]  /*3af0*/  FFMA.FTZ R23, R118.reuse, R34, R23 ;  /* 0x0000002276177223 */ /* 0x042fe20000010017 */
[C---:B------:R-:W-:Y:S01]  /*3b00*/  ISETP.GE.AND P2, PT, R33.reuse, R98, PT ;  /* 0x000000622100720c */ /* 0x040fe20003f46270 */
[----:B------:R-:W-:Y:S01]  /*3b10*/  FFMA.FTZ R99, R118, R34, R21 ;  /* 0x0000002276637223 */ /* 0x000fe20000010015 */
[----:B------:R-:W-:Y:S02]  /*3b20*/  ISETP.GE.AND P0, PT, R33, R2, PT ;  /* 0x000000022100720c */ /* 0x000fe40003f06270 */
[----:B------:R-:W-:-:S02]  /*3b30*/  IADD3 R41, R87, 0x78, RZ ;  /* 0x0000007857297810 */ /* 0x000fc40007ffe0ff */
[----:B--2---:R-:W-:Y:S01]  /*3b40*/  FSEL R33, R20, -INF , !P6 ;  /* 0xff80000014217808 */ /* 0x004fe20007000000 */
[CC--:B---3--:R-:W-:Y:S01]  /*3b50*/  FFMA.FTZ R52, R118.reuse, R48.reuse, R52 ;  /* 0x0000003076347223 */ /* 0x0c8fe20000010034 */
[----:B------:R-:W1:Y:S01]  /*3b60*/  I2F R20, R22 ;  /* 0x0000001600147306 */ /* 0x000e620000201400 */
[----:B------:R-:W-:Y:S01]  /*3b70*/  IADD3 R42, R87, 0x71, RZ ;  /* 0x00000071572a7810 */ /* 0x000fe20007ffe0ff */
[----:B------:R-:W-:Y:S01]  /*3b80*/  FFMA.FTZ R38, R118, R48, R54 ;  /* 0x0000003076267223 */ /* 0x000fe20000010036 */
[C---:B------:R-:W-:Y:S02]  /*3b90*/  ISETP.GE.AND P5, PT, R35.reuse, R98, PT ;  /* 0x000000622300720c */ /* 0x040fe40003fa6270 */
[----:B------:R-:W-:Y:S02]  /*3ba0*/  ISETP.GE.AND P3, PT, R35, R2, PT ;  /* 0x000000022300720c */ /* 0x000fe40003f66270 */
[----:B------:R-:W-:Y:S01]  /*3bb0*/  IADD3 R21, R87, 0x31, RZ ;  /* 0x0000003157157810 */ /* 0x000fe20007ffe0ff */
[----:B------:R-:W2:Y:S01]  /*3bc0*/  I2F R28, R41 ;  /* 0x00000029001c7306 */ /* 0x000ea20000201400 */
[----:B------:R-:W-:-:S02]  /*3bd0*/  FSEL R46, R46, -INF , !P4 ;  /* 0xff8000002e2e7808 */ /* 0x000fc40006000000 */
[C---:B------:R-:W-:Y:S02]  /*3be0*/  ISETP.GE.AND P6, PT, R42.reuse, R98, PT ;  /* 0x000000622a00720c */ /* 0x040fe40003fc6270 */
[----:B------:R-:W-:Y:S02]  /*3bf0*/  ISETP.GE.AND P4, PT, R42, R2, PT ;  /* 0x000000022a00720c */ /* 0x000fe40003f86270 */
[----:B------:R-:W-:Y:S01]  /*3c00*/  FSEL R95, R52, -INF , !P2 ;  /* 0xff800000345f7808 */ /* 0x000fe20005000000 */
[----:B------:R-:W3:Y:S01]  /*3c10*/  I2F R35, R42 ;  /* 0x0000002a00237306 */ /* 0x000ee20000201400 */
[----:B------:R-:W-:Y:S01]  /*3c20*/  FSEL R38, R38, -INF , !P0 ;  /* 0xff80000026267808 */ /* 0x000fe20004000000 */
[----:B-1----:R-:W-:Y:S01]  /*3c30*/  FFMA.FTZ R48, R118, R20, R5 ;  /* 0x0000001476307223 */ /* 0x002fe20000010005 */
[----:B------:R-:W-:Y:S01]  /*3c40*/  ISETP.GE.AND P2, PT, R22, R98, PT ;  /* 0x000000621600720c */ /* 0x000fe20003f46270 */
[----:B------:R-:W-:Y:S01]  /*3c50*/  FFMA.FTZ R7, R118, R20, R7 ;  /* 0x0000001476077223 */ /* 0x000fe20000010007 */
[----:B------:R-:W-:-:S02]  /*3c60*/  ISETP.GE.AND P0, PT, R22, R2, PT ;  /* 0x000000021600720c */ /* 0x000fc40003f06270 */
[----:B------:R-:W-:Y:S01]  /*3c70*/  FSEL R48, R48, -INF , !P2 ;  /* 0xff80000030307808 */ /* 0x000fe20005000000 */
[----:B------:R-:W1:Y:S01]  /*3c80*/  I2F R22, R21 ;  /* 0x0000001500167306 */ /* 0x000e620000201400 */
[----:B------:R-:W-:Y:S01]  /*3c90*/  ISETP.GT.AND P2, PT, R122, R126, PT ;  /* 0x0000007e7a00720c */ /* 0x000fe20003f44270 */
[CC--:B--2---:R-:W-:Y:S01]  /*3ca0*/  FFMA.FTZ R4, R118.reuse, R28.reuse, R4 ;  /* 0x0000001c76047223 */ /* 0x0c4fe20000010004 */
[----:B------:R-:W-:Y:S01]  /*3cb0*/  FSEL R99, R99, -INF , !P5 ;  /* 0xff80000063637808 */ /* 0x000fe20006800000 */
[C---:B------:R-:W-:Y:S01]  /*3cc0*/  FFMA.FTZ R6, R118.reuse, R28, R6 ;  /* 0x0000001c76067223 */ /* 0x040fe20000010006 */
[----:B------:R-:W-:Y:S02]  /*3cd0*/  ISETP.GE.AND P5, PT, R41, R98, PT ;  /* 0x000000622900720c */ /* 0x000fe40003fa6270 */
[----:B------:R-:W-:Y:S01]  /*3ce0*/  FSEL R28, R7, -INF , !P0 ;  /* 0xff800000071c7808 */ /* 0x000fe20004000000 */
[CC--:B---3--:R-:W-:Y:S01]  /*3cf0*/  FFMA.FTZ R53, R118.reuse, R35.reuse, R53 ;  /* 0x0000002376357223 */ /* 0x0c8fe20000010035 */
[----:B------:R-:W-:Y:S01]  /*3d00*/  FSEL R42, R23, -INF , !P3 ;  /* 0xff800000172a7808 */ /* 0x000fe20005800000 */
[----:B------:R-:W-:Y:S01]  /*3d10*/  FFMA.FTZ R34, R118, R35, R55 ;  /* 0x0000002376227223 */ /* 0x000fe20000010037 */
[----:B------:R-:W2:Y:S01]  /*3d20*/  I2F R23, R21 ;  /* 0x0000001500177306 */ /* 0x000ea20000201400 */
[----:B------:R-:W-:-:S02]  /*3d30*/  ISETP.GE.AND P3, PT, R41, R2, PT ;  /* 0x000000022900720c */ /* 0x000fc40003f66270 */
[----:B------:R-:W-:Y:S01]  /*3d40*/  FSEL R43, R4, -INF , !P5 ;  /* 0xff800000042b7808 */ /* 0x000fe20006800000 */
[-C--:B------:R-:W-:Y:S01]  /*3d50*/  FFMA.FTZ R4, R118, R3.reuse, R18 ;  /* 0x0000000376047223 */ /* 0x080fe20000010012 */
[----:B------:R-:W-:Y:S01]  /*3d60*/  FSEL R29, R6, -INF , !P3 ;  /* 0xff800000061d7808 */ /* 0x000fe20005800000 */
[C---:B------:R-:W-:Y:S01]  /*3d70*/  FFMA.FTZ R6, R118.reuse, R3, R16 ;  /* 0x0000000376067223 */ /* 0x040fe20000010010 */
[----:B------:R-:W-:Y:S01]  /*3d80*/  FSEL R88, R53, -INF , !P6 ;  /* 0xff80000035587808 */ /* 0x000fe20007000000 */
[----:B-1----:R-:W-:Y:S01]  /*3d90*/  FFMA.FTZ R27, R118, R22, R27 ;  /* 0x00000016761b7223 */ /* 0x002fe2000001001b */
[----:B------:R-:W-:Y:S02]  /*3da0*/  FSEL R34, R34, -INF , !P4 ;  /* 0xff80000022227808 */ /* 0x000fe40006000000 */
[C---:B------:R-:W-:Y:S02]  /*3db0*/  ISETP.GE.AND P6, PT, R87.reuse, R98, PT ;  /* 0x000000625700720c */ /* 0x040fe40003fc6270 */
[----:B------:R-:W-:-:S02]  /*3dc0*/  ISETP.GE.AND P4, PT, R87, R2, PT ;  /* 0x000000025700720c */ /* 0x000fc40003f86270 */
[C---:B------:R-:W-:Y:S01]  /*3dd0*/  ISETP.GE.AND P5, PT, R21.reuse, R98, PT ;  /* 0x000000621500720c */ /* 0x040fe20003fa6270 */
[----:B--2---:R-:W-:Y:S01]  /*3de0*/  FFMA.FTZ R5, R118, R23, R25 ;  /* 0x0000001776057223 */ /* 0x004fe20000010019 */
[----:B------:R-:W-:Y:S02]  /*3df0*/  ISETP.GE.AND P3, PT, R21, R2, PT ;  /* 0x000000021500720c */ /* 0x000fe40003f66270 */
[----:B------:R-:W-:Y:S02]  /*3e00*/  IADD3 R3, R114, 0x1c00, RZ ;  /* 0x00001c0072037810 */ /* 0x000fe40007ffe0ff */
        /* <DEDUP_REMOVED lines=64> */
.L_x_4757:
[----:B------:R-:W-:-:S04]  /*4210*/  LEA R18, -R70, RZ, 0x7 ;  /* 0x000000ff46127211 */ /* 0x000fc800078e39ff */
[----:B------:R-:W-:Y:S02]  /*4220*/  SHF.R.S32.HI R16, RZ, 0x1f, R18 ;  /* 0x0000001fff107819 */ /* 0x000fe40000011412 */
.L_x_4758:
        /* <DEDUP_REMOVED lines=49> */
.L_x_4760:
[----:B------:R-:W-:Y:S05]  /*4540*/  BSYNC B0 ;  /* 0x0000000000007941 */ /* 0x000fea0003800000 */
.L_x_4759:
[----:B------:R-:W0:Y:S01]  /*4550*/  LDGDEPBAR ;  /* 0x00000000000079af */ /* 0x000e220000000000 */
[----:B------:R-:W-:-:S04]  /*4560*/  IADD3 R71, P0, R18, R71, RZ ;  /* 0x0000004712477210 */ /* 0x000fc80007f1e0ff */
[----:B------:R-:W-:Y:S02]  /*4570*/  IADD3.X R68, R16, R68, RZ, P0, !PT ;  /* 0x0000004410447210 */ /* 0x000fe400007fe4ff */
.L_x_4756:
[----:B------:R-:W-:Y:S02]  /*4580*/  FMNMX.FTZ R7, R6, R89, !PT ;  /* 0x0000005906077209 */ /* 0x000fe40007810000 */
[----:B------:R-:W-:Y:S02]  /*4590*/  SHF.L.U32 R154, R154, 0x1, RZ ;  /* 0x000000019a9a7819 */ /* 0x000fe400000006ff */
        /* <DEDUP_REMOVED lines=52> */
[--C-:B-1----:R-:W-:Y:S02]  /*48e0*/  FFMA.FTZ R36, R5, c[0x0][0x23c], -R50.reuse ;  /* 0x00008f0005247a23 */ /* 0x102fe40000010832 */
        /* <DEDUP_REMOVED lines=18> */
[--C-:B--2---:R-:W-:Y:S01]  /*4a10*/  FFMA.FTZ R22, R14, c[0x0][0x23c], -R50.reuse ;  /* 0x00008f000e167a23 */ /* 0x104fe20000010832 */
[----:B------:R-:W-:Y:S01]  /*4a20*/  FMNMX.FTZ R69, R57, R69, !PT ;  /* 0x0000004539457209 */ /* 0x000fe20007810000 */
[----:B------:R-:W-:-:S02]  /*4a30*/  FFMA.FTZ R21, R12, c[0x0][0x23c], -R50 ;  /* 0x00008f000c157a23 */ /* 0x000fc40000010832 */
[----:B------:R-:W-:Y:S01]  /*4a40*/  LDSM.16.MT88.4 R12, [R154+0x3400] ;  /* 0x003400009a0c783b */ /* 0x000fe20000004200 */
        /* <DEDUP_REMOVED lines=17> */
[----:B--2---:R-:W-:Y:S01]  /*4b60*/  F2FP.BF16.PACK_AB R130, R87, R89 ;  /* 0x000000595782723e */ /* 0x004fe200000010ff */
[----:B------:R-:W2:Y:S01]  /*4b70*/  MUFU.EX2 R55, R55 ;  /* 0x0000003700377308 */ /* 0x000ea20000000800 */
[----:B------:R-:W-:Y:S01]  /*4b80*/  FMNMX.FTZ R69, R49, R69, !PT ;  /* 0x0000004531457209 */ /* 0x000fe20007810000 */
[--C-:B------:R-:W-:Y:S02]  /*4b90*/  FFMA.FTZ R26, R103, c[0x0][0x23c], -R50.reuse ;  /* 0x00008f00671a7a23 */ /* 0x100fe40000010832 */
[----:B------:R-:W-:Y:S01]  /*4ba0*/  FFMA.FTZ R25, R106, c[0x0][0x23c], -R50 ;  /* 0x00008f006a197a23 */ /* 0x000fe20000010832 */
[----:B------:R-:W-:Y:S01]  /*4bb0*/  FMNMX.FTZ R69, R40, R69, !PT ;  /* 0x0000004528457209 */ /* 0x000fe20007810000 */
[----:B------:R-:W-:-:S02]  /*4bc0*/  FADD.FTZ R91, R92, R91 ;  /* 0x0000005b5c5b7221 */ /* 0x000fc40000010000 */
[----:B------:R-:W-:Y:S01]  /*4bd0*/  MUFU.EX2 R54, R54 ;  /* 0x0000003600367308 */ /* 0x000fe20000000800 */
[----:B------:R-:W-:Y:S01]  /*4be0*/  FMNMX.FTZ R69, R46, R69, !PT ;  /* 0x000000452e457209 */ /* 0x000fe20007810000 */
[----:B------:R-:W-:Y:S02]  /*4bf0*/  FADD.FTZ R91, R89, R91 ;  /* 0x0000005b595b7221 */ /* 0x000fe40000010000 */
[----:B------:R-:W-:Y:S01]  /*4c00*/  FFMA.FTZ R24, R105, c[0x0][0x23c], -R50 ;  /* 0x00008f0069187a23 */ /* 0x000fe20000010832 */
[----:B------:R-:W-:Y:S01]  /*4c10*/  FMNMX.FTZ R69, R42, R69, !PT ;  /* 0x000000452a457209 */ /* 0x000fe20007810000 */
[----:B------:R-:W-:Y:S02]  /*4c20*/  FADD.FTZ R87, R87, R91 ;  /* 0x0000005b57577221 */ /* 0x000fe40000010000 */
[----:B------:R-:W-:Y:S01]  /*4c30*/  MUFU.EX2 R53, R53 ;  /* 0x0000003500357308 */ /* 0x000fe20000000800 */
[----:B------:R-:W-:Y:S01]  /*4c40*/  FMNMX.FTZ R69, R38, R69, !PT ;  /* 0x0000004526457209 */ /* 0x000fe20007810000 */
[----:B-1----:R-:W-:-:S02]  /*4c50*/  FADD.FTZ R87, R64, R87 ;  /* 0x0000005740577221 */ /* 0x002fc40000010000 */
[--C-:B------:R-:W-:Y:S01]  /*4c60*/  FFMA.FTZ R33, R33, c[0x0][0x23c], -R50.reuse ;  /* 0x00008f0021217a23 */ /* 0x100fe20000010832 */
[----:B------:R-:W-:Y:S01]  /*4c70*/  FMNMX.FTZ R69, R34, R69, !PT ;  /* 0x0000004522457209 */ /* 0x000fe20007810000 */
[----:B--2---:R-:W-:Y:S02]  /*4c80*/  FADD.FTZ R87, R55, R87 ;  /* 0x0000005737577221 */ /* 0x004fe40000010000 */
        /* <DEDUP_REMOVED lines=20> */
[----:B------:R-:W-:Y:S02]  /*4dd0*/  FSEL R30, R30, RZ, P0 ;  /* 0x000000ff1e1e7208 */ /* 0x000fe40000000000 */
[----:B------:R-:W-:-:S03]  /*4de0*/  LEA R157, P0, R71, c[0x0][0x168], 0x1 ;  /* 0x00005a00479d7a11 */ /* 0x000fc600078008ff */
[----:B------:R-:W-:Y:S01]  /*4df0*/  FFMA.FTZ R94, R4, c[0x0][0x23c], -R30 ;  /* 0x00008f00045e7a23 */ /* 0x000fe2000001081e */
[----:B------:R-:W-:Y:S01]  /*4e00*/  LEA.HI.X R156, R71, c[0x0][0x16c], R68, 0x1, P0 ;  /* 0x00005b00479c7a11 */ /* 0x000fe200000f0c44 */
[----:B------:R-:W1:Y:S01]  /*4e10*/  LDSM.16.MT88.4 R4, [R158+0x3000] ;  /* 0x003000009e04783b */ /* 0x000e620000004200 */
[--C-:B------:R-:W-:Y:S01]  /*4e20*/  FFMA.FTZ R93, R8, c[0x0][0x23c], -R30.reuse ;  /* 0x00008f00085d7a23 */ /* 0x100fe2000001081e */
[----:B------:R-:W-:Y:S01]  /*4e30*/  MUFU.EX2 R26, R26 ;  /* 0x0000001a001a7308 */ /* 0x000fe20000000800 */
[--C-:B------:R-:W-:Y:S02]  /*4e40*/  FFMA.FTZ R90, R17, c[0x0][0x23c], -R30.reuse ;  /* 0x00008f00115a7a23 */ /* 0x100fe4000001081e */
[--C-:B------:R-:W-:Y:S02]  /*4e50*/  FFMA.FTZ R66, R10, c[0x0][0x23c], -R30.reuse ;  /* 0x00008f000a427a23 */ /* 0x100fe4000001081e */
[--C-:B------:R-:W-:Y:S02]  /*4e60*/  FFMA.FTZ R62, R9, c[0x0][0x23c], -R30.reuse ;  /* 0x00008f00093e7a23 */ /* 0x100fe4000001081e */
[----:B------:R-:W2:Y:S01]  /*4e70*/  LDSM.16.MT88.4 R8, [R158+0x3400] ;  /* 0x003400009e08783b */ /* 0x000ea20000004200 */
[----:B------:R-:W-:Y:S01]  /*4e80*/  MUFU.EX2 R94, R94 ;  /* 0x0000005e005e7308 */ /* 0x000fe20000000800 */
[----:B------:R-:W-:-:S02]  /*4e90*/  FFMA.FTZ R65, R19, c[0x0][0x23c], -R30 ;  /* 0x00008f0013417a23 */ /* 0x000fc4000001081e */
[--C-:B------:R-:W-:Y:S01]  /*4ea0*/  FFMA.FTZ R60, R60, c[0x0][0x23c], -R30.reuse ;  /* 0x00008f003c3c7a23 */ /* 0x100fe2000001081e */
[----:B------:R-:W3:Y:S01]  /*4eb0*/  LDSM.16.MT88.4 R16, [R154+0x3800] ;  /* 0x003800009a10783b */ /* 0x000ee20000004200 */
[--C-:B------:R-:W-:Y:S02]  /*4ec0*/  FFMA.FTZ R61, R86, c[0x0][0x23c], -R30.reuse ;  /* 0x00008f00563d7a23 */ /* 0x100fe4000001081e */
[--C-:B------:R-:W-:Y:S01]  /*4ed0*/  FFMA.FTZ R85, R85, c[0x0][0x23c], -R30.reuse ;  /* 0x00008f0055557a23 */ /* 0x100fe2000001081e */
[----:B------:R-:W4:Y:S01]  /*4ee0*/  MUFU.EX2 R93, R93 ;  /* 0x0000005d005d7308 */ /* 0x000f220000000800 */
[--C-:B------:R-:W-:Y:S02]  /*4ef0*/  FFMA.FTZ R63, R82, c[0x0][0x23c], -R30.reuse ;  /* 0x00008f00523f7a23 */ /* 0x100fe4000001081e */
[--C-:B------:R-:W-:Y:S02]  /*4f00*/  FFMA.FTZ R67, R83, c[0x0][0x23c], -R30.reuse ;  /* 0x00008f0053437a23 */ /* 0x100fe4000001081e */
[----:B------:R-:W-:-:S02]  /*4f10*/  FFMA.FTZ R81, R81, c[0x0][0x23c], -R30 ;  /* 0x00008f0051517a23 */ /* 0x000fc4000001081e */
[--C-:B------:R-:W-:Y:S01]  /*4f20*/  FFMA.FTZ R83, R84, c[0x0][0x23c], -R30.reuse ;  /* 0x00008f0054537a23 */ /* 0x100fe2000001081e */
[----:B------:R-:W5:Y:S01]  /*4f30*/  MUFU.EX2 R90, R90 ;  /* 0x0000005a005a7308 */ /* 0x000f620000000800 */
        /* <DEDUP_REMOVED lines=8> */
[----:B------:R-:W-:Y:S02]  /*4fc0*/  FFMA.FTZ R58, R58, c[0x0][0x23c], -R30 ;  /* 0x00008f003a3a7a23 */ /* 0x000fe4000001081e */
[----:B------:R-:W-:Y:S01]  /*4fd0*/  MUFU.EX2 R65, R65 ;  /* 0x0000004100417308 */ /* 0x000fe20000000800 */
[----:B------:R-:W-:Y:S02]  /*4fe0*/  FADD.FTZ R93, R94, R93 ;  /* 0x0000005d5e5d7221 */ /* 0x000fe40000010000 */
[----:B------:R-:W-:Y:S02]  /*4ff0*/  FFMA.FTZ R57, R95, c[0x0][0x23c], -R50 ;  /* 0x00008f005f397a23 */ /* 0x000fe40000010832 */
[----:B-----5:R-:W-:Y:S02]  /*5000*/  FADD.FTZ R93, R90, R93 ;  /* 0x0000005d5a5d7221 */ /* 0x020fe40000010000 */
[----:B------:R-:W-:Y:S01]  /*5010*/  FFMA.FTZ R56, R56, c[0x0][0x23c], -R30 ;  /* 0x00008f0038387a23 */ /* 0x000fe2000001081e */
[C---:B-1----:R-:W-:Y:S01]  /*5020*/  F2FP.BF16.PACK_AB R131, R66.reuse, R90 ;  /* 0x0000005a4283723e */ /* 0x042fe200000010ff */
[----:B------:R-:W1:Y:S01]  /*5030*/  MUFU.EX2 R60, R60 ;  /* 0x0000003c003c7308 */ /* 0x000e620000000800 */
[----:B------:R-:W-:-:S02]  /*5040*/  FADD.FTZ R93, R66, R93 ;  /* 0x0000005d425d7221 */ /* 0x000fc40000010000 */
[--C-:B------:R-:W-:Y:S02]  /*5050*/  FFMA.FTZ R44, R44, c[0x0][0x23c], -R30.reuse ;  /* 0x00008f002c2c7a23 */ /* 0x100fe4000001081e */
[--C-:B------:R-:W-:Y:S01]  /*5060*/  FFMA.FTZ R51, R51, c[0x0][0x23c], -R30.reuse ;  /* 0x00008f0033337a23 */ /* 0x100fe2000001081e */
[C---:B------:R-:W-:Y:S01]  /*5070*/  HMMA.16816.F32.BF16 R140, R128.reuse, R136, RZ ;  /* 0x00000088808c723c */ /* 0x040fe200000418ff */
[----:B------:R-:W-:Y:S01]  /*5080*/  FFMA.FTZ R95, R47, c[0x0][0x23c], -R30 ;  /* 0x00008f002f5f7a23 */ /* 0x000fe2000001081e */
        /* <DEDUP_REMOVED lines=8> */
[----:B------:R-:W-:Y:S02]  /*5110*/  FFMA.FTZ R38, R38, c[0x0][0x23c], -R30 ;  /* 0x00008f0026267a23 */ /* 0x000fe4000001081e */
[----:B------:R-:W-:Y:S01]  /*5120*/  FFMA.FTZ R47, R88, c[0x0][0x23c], -R50 ;  /* 0x00008f00582f7a23 */ /* 0x000fe20000010832 */
[C---:B------:R-:W-:Y:S01]  /*5130*/  HMMA.16816.F32.BF16 R132, R128.reuse, R4, RZ ;  /* 0x000000048084723c */ /* 0x040fe200000418ff */
[--C-:B------:R-:W-:Y:S01]  /*5140*/  FFMA.FTZ R34, R34, c[0x0][0x23c], -R30.reuse ;  /* 0x00008f0022227a23 */ /* 0x100fe2000001081e */
[----:B------:R-:W-:Y:S01]  /*5150*/  MUFU.EX2 R85, R85 ;  /* 0x0000005500557308 */ /* 0x000fe20000000800 */
[--C-:B------:R-:W-:Y:S02]  /*5160*/  FFMA.FTZ R29, R29, c[0x0][0x23c], -R30.reuse ;  /* 0x00008f001d1d7a23 */ /* 0x100fe4000001081e */
[----:B------:R-:W-:Y:S02]  /*5170*/  FFMA.FTZ R120, R28, c[0x0][0x23c], -R30 ;  /* 0x00008f001c787a23 */ /* 0x000fe4000001081e */
[----:B------:R-:W-:Y:S01]  /*5180*/  F2FP.BF16.PACK_AB R4, R55, R64 ;  /* 0x000000403704723e */ /* 0x000fe200000010ff */
[----:B------:R-:W-:Y:S01]  /*5190*/  HMMA.16816.F32.BF16 R128, R128, R6, RZ ;  /* 0x000000068080723c */ /* 0x000fe200000418ff */
[----:B-1----:R-:W-:Y:S01]  /*51a0*/  F2FP.BF16.PACK_AB R5, R60, R65 ;  /* 0x000000413c05723e */ /* 0x002fe200000010ff */
[----:B------:R-:W1:Y:S01]  /*51b0*/  MUFU.EX2 R63, R63 ;  /* 0x0000003f003f7308 */ /* 0x000e620000000800 */
[----:B------:R-:W-:-:S04]  /*51c0*/  FADD.FTZ R65, R65, R93 ;  /* 0x0000005d41417221 */ /* 0x000fc80000010000 */
        /* <DEDUP_REMOVED lines=9> */
[----:B------:R-:W4:Y:S06]  /*5260*/  MUFU.EX2 R81, R81 ;  /* 0x0000005100517308 */ /* 0x000f2c0000000800 */
[C---:B------:R-:W-:Y:S01]  /*5270*/  HMMA.16816.F32.BF16 R136, R4.reuse, R14, R136 ;  /* 0x0000000e0488723c */ /* 0x040fe20000041888 */
[----:B------:R-:W5:Y:S01]  /*5280*/  LDSM.16.MT88.4 R12, [R158+0x3800] ;  /* 0x003800009e0c783b */ /* 0x000f620000004200 */
[----:B------:R-:W1:Y:S06]  /*5290*/  MUFU.EX2 R83, R83 ;  /* 0x0000005300537308 */ /* 0x000e6c0000000800 */
[C---:B--2---:R-:W-:Y:S02]  /*52a0*/  HMMA.16816.F32.BF16 R132, R4.reuse, R8, R132 ;  /* 0x000000080484723c */ /* 0x044fe40000041884 */
[----:B------:R-:W2:Y:S06]  /*52b0*/  MUFU.EX2 R82, R82 ;  /* 0x0000005200527308 */ /* 0x000eac0000000800 */
[----:B------:R-:W-:Y:S01]  /*52c0*/  HMMA.16816.F32.BF16 R128, R4, R10, R128 ;  /* 0x0000000a0480723c */ /* 0x000fe20000041880 */
[----:B------:R-:W5:Y:S01]  /*52d0*/  LDSM.16.MT88.4 R8, [R154+0x3c00] ;  /* 0x003c00009a08783b */ /* 0x000f620000004200 */
[----:B------:R-:W-:Y:S05]  /*52e0*/  MUFU.EX2 R84, R84 ;  /* 0x0000005400547308 */ /* 0x000fea0000000800 */
[----:B------:R-:W-:Y:S01]  /*52f0*/  F2FP.BF16.PACK_AB R4, R45, R52 ;  /* 0x000000342d04723e */ /* 0x000fe200000010ff */
        /* <DEDUP_REMOVED lines=20> */
[----:B------:R-:W4:Y:S01]  /*5440*/  MUFU.EX2 R59, R59 ;  /* 0x0000003b003b7308 */ /* 0x000f220000000800 */
[----:B--2---:R-:W-:Y:S01]  /*5450*/  FADD.FTZ R81, R82, R81 ;  /* 0x0000005152517221 */ /* 0x004fe20000010000 */
[C---:B-----5:R-:W-:Y:S06]  /*5460*/  HMMA.16816.F32.BF16 R132, R4.reuse, R12, R132 ;  /* 0x0000000c0484723c */ /* 0x060fec0000041884 */
[----:B------:R-:W-:Y:S02]  /*5470*/  MUFU.EX2 R78, R78 ;  /* 0x0000004e004e7308 */ /* 0x000fe40000000800 */
[----:B------:R-:W-:Y:S01]  /*5480*/  HMMA.16816.F32.BF16 R128, R4, R14, R128 ;  /* 0x0000000e0480723c */ /* 0x000fe20000041880 */
[----:B------:R-:W2:Y:S05]  /*5490*/  LDSM.16.MT88.4 R12, [R154+0x4000] ;  /* 0x004000009a0c783b */ /* 0x000eaa0000004200 */
[----:B------:R-:W5:Y:S01]  /*54a0*/  MUFU.EX2 R58, R58 ;  /* 0x0000003a003a7308 */ /* 0x000f620000000800 */
[----:B------:R-:W-:-:S02]  /*54b0*/  F2FP.BF16.PACK_AB R4, R36, R37 ;  /* 0x000000252404723e */ /* 0x000fc400000010ff */
[----:B------:R-:W-:Y:S02]  /*54c0*/  F2FP.BF16.PACK_AB R5, R82, R83 ;  /* 0x000000535205723e */ /* 0x000fe400000010ff */
[----:B------:R-:W-:Y:S01]  /*54d0*/  F2FP.BF16.PACK_AB R6, R32, R35 ;  /* 0x000000232006723e */ /* 0x000fe200000010ff */
[----:B------:R-:W-:Y:S01]  /*54e0*/  FADD.FTZ R35, R35, R39 ;  /* 0x0000002723237221 */ /* 0x000fe20000010000 */
[----:B-1----:R-:W-:Y:S01]  /*54f0*/  F2FP.BF16.PACK_AB R7, R80, R84 ;  /* 0x000000545007723e */ /* 0x002fe200000010ff */
[----:B------:R-:W1:Y:S01]  /*5500*/  MUFU.EX2 R24, R24 ;  /* 0x0000001800187308 */ /* 0x000e620000000800 */
[----:B------:R-:W-:Y:S02]  /*5510*/  FADD.FTZ R84, R84, R81 ;  /* 0x0000005154547221 */ /* 0x000fe40000010000 */
[----:B------:R-:W-:Y:S02]  /*5520*/  FADD.FTZ R35, R32, R35 ;  /* 0x0000002320237221 */ /* 0x000fe40000010000 */
[----:B------:R-:W-:Y:S01]  /*5530*/  FADD.FTZ R84, R80, R84 ;  /* 0x0000005450547221 */ /* 0x000fe20000010000 */
[C---:B------:R-:W-:Y:S02]  /*5540*/  HMMA.16816.F32.BF16 R140, R4.reuse, R8, R140 ;  /* 0x00000008048c723c */ /* 0x040fe4000004188c */
        /* <DEDUP_REMOVED lines=11> */
[----:B----4-:R-:W-:Y:S01]  /*5600*/  F2FP.BF16.PACK_AB R5, R59, R86 ;  /* 0x000000563b05723e */ /* 0x010fe200000010ff */
[----:B------:R-:W4:Y:S01]  /*5610*/  MUFU.EX2 R44, R44 ;  /* 0x0000002c002c7308 */ /* 0x000f220000000800 */
[----:B------:R-:W-:Y:S01]  /*5620*/  F2FP.BF16.PACK_AB R6, R25, R26 ;  /* 0x0000001a1906723e */ /* 0x000fe200000010ff */
[----:B------:R-:W-:Y:S01]  /*5630*/  FADD.FTZ R86, R86, R84 ;  /* 0x0000005456567221 */ /* 0x000fe20000010000 */
[----:B-----5:R-:W-:Y:S01]  /*5640*/  F2FP.BF16.PACK_AB R7, R58, R78 ;  /* 0x0000004e3a07723e */ /* 0x020fe200000010ff */
        /* <DEDUP_REMOVED lines=8> */
[----:B------:R-:W2:Y:S01]  /*56d0*/  MUFU.EX2 R95, R95 ;  /* 0x0000005f005f7308 */ /* 0x000ea20000000800 */
[----:B-1----:R-:W-:Y:S01]  /*56e0*/  FADD.FTZ R26, R24, R26 ;  /* 0x0000001a181a7221 */ /* 0x002fe20000010000 */
[C---:B------:R-:W-:Y:S01]  /*56f0*/  HMMA.16816.F32.BF16 R136, R4.reuse, R14, R136 ;  /* 0x0000000e0488723c */ /* 0x040fe20000041888 */
[----:B------:R-:W1:Y:S05]  /*5700*/  LDSM.16.MT88.4 R12, [R158+0x4400] ;  /* 0x004400009e0c783b */ /* 0x000e6a0000004200 */
[----:B------:R-:W5:Y:S02]  /*5710*/  MUFU.EX2 R20, R20 ;  /* 0x0000001400147308 */ /* 0x000f640000000800 */
[C---:B------:R-:W-:Y:S06]  /*5720*/  HMMA.16816.F32.BF16 R132, R4.reuse, R8, R132 ;  /* 0x000000080484723c */ /* 0x040fec0000041884 */
[----:B------:R-:W1:Y:S02]  /*5730*/  MUFU.EX2 R0, R0 ;  /* 0x0000000000007308 */ /* 0x000e640000000800 */
[----:B------:R-:W-:Y:S01]  /*5740*/  HMMA.16816.F32.BF16 R128, R4, R10, R128 ;  /* 0x0000000a0480723c */ /* 0x000fe20000041880 */
[----:B------:R-:W1:Y:S05]  /*5750*/  LDSM.16.MT88.4 R8, [R154+0x4800] ;  /* 0x004800009a08783b */ /* 0x000e6a0000004200 */
[----:B------:R-:W-:Y:S01]  /*5760*/  MUFU.EX2 R33, R33 ;  /* 0x0000002100217308 */ /* 0x000fe20000000800 */
[C---:B------:R-:W-:Y:S01]  /*5770*/  F2FP.BF16.PACK_AB R4, R23.reuse, R24 ;  /* 0x000000181704723e */ /* 0x040fe200000010ff */
[----:B------:R-:W-:Y:S01]  /*5780*/  FADD.FTZ R23, R23, R26 ;  /* 0x0000001a17177221 */ /* 0x000fe20000010000 */
[----:B----4-:R-:W-:Y:S01]  /*5790*/  F2FP.BF16.PACK_AB R5, R44, R56 ;  /* 0x000000382c05723e */ /* 0x010fe200000010ff */
[----:B------:R-:W-:Y:S01]  /*57a0*/  FADD.FTZ R56, R56, R78 ;  /* 0x0000004e38387221 */ /* 0x000fe20000010000 */
[----:B------:R-:W-:Y:S01]  /*57b0*/  F2FP.BF16.PACK_AB R6, R21, R22 ;  /* 0x000000161506723e */ /* 0x000fe200000010ff */
[----:B------:R-:W-:Y:S01]  /*57c0*/  FADD.FTZ R23, R22, R23 ;  /* 0x0000001716177221 */ /* 0x000fe20000010000 */
[----:B--2---:R-:W-:Y:S01]  /*57d0*/  F2FP.BF16.PACK_AB R7, R95, R51 ;  /* 0x000000335f07723e */ /* 0x004fe200000010ff */
[----:B------:R-:W-:Y:S01]  /*57e0*/  MUFU.EX2 R79, R79 ;  /* 0x0000004f004f7308 */ /* 0x000fe20000000800 */
[----:B------:R-:W-:-:S02]  /*57f0*/  FADD.FTZ R56, R44, R56 ;  /* 0x000000382c387221 */ /* 0x000fc40000010000 */
[----:B------:R-:W-:Y:S02]  /*5800*/  FADD.FTZ R21, R21, R23 ;  /* 0x0000001715157221 */ /* 0x000fe40000010000 */
[----:B------:R-:W-:Y:S01]  /*5810*/  FADD.FTZ R51, R51, R56 ;  /* 0x0000003833337221 */ /* 0x000fe20000010000 */
[----:B---3--:R-:W-:Y:S01]  /*5820*/  HMMA.16816.F32.BF16 R140, R4, R16, R140 ;  /* 0x00000010048c723c */ /* 0x008fe2000004188c */
[----:B-----5:R-:W-:Y:S01]  /*5830*/  FADD.FTZ R21, R20, R21 ;  /* 0x0000001514157221 */ /* 0x020fe20000010000 */
[----:B------:R-:W-:Y:S01]  /*5840*/  MUFU.EX2 R49, R49 ;  /* 0x0000003100317308 */ /* 0x000fe20000000800 */
[----:B------:R-:W-:-:S05]  /*5850*/  FADD.FTZ R51, R95, R51 ;  /* 0x000000335f337221 */ /* 0x000fca0000010000 */
[C---:B------:R-:W-:Y:S01]  /*5860*/  HMMA.16816.F32.BF16 R136, R4.reuse, R18, R136 ;  /* 0x000000120488723c */ /* 0x040fe20000041888 */
[----:B------:R-:W2:Y:S01]  /*5870*/  LDSM.16.MT88.4 R16, [R158+0x4800] ;  /* 0x004800009e10783b */ /* 0x000ea20000004200 */
[----:B------:R-:W3:Y:S06]  /*5880*/  MUFU.EX2 R40, R40 ;  /* 0x0000002800287308 */ /* 0x000eec0000000800 */
[C---:B-1----:R-:W-:Y:S02]  /*5890*/  HMMA.16816.F32.BF16 R132, R4.reuse, R12, R132 ;  /* 0x0000000c0484723c */ /* 0x042fe40000041884 */
[----:B------:R-:W-:Y:S06]  /*58a0*/  MUFU.EX2 R46, R46 ;  /* 0x0000002e002e7308 */ /* 0x000fec0000000800 */
[----:B------:R-:W-:Y:S01]  /*58b0*/  HMMA.16816.F32.BF16 R128, R4, R14, R128 ;  /* 0x0000000e0480723c */ /* 0x000fe20000041880 */
[----:B------:R-:W1:Y:S01]  /*58c0*/  LDSM.16.MT88.4 R12, [R154+0x4c00] ;  /* 0x004c00009a0c783b */ /* 0x000e620000004200 */
[----:B------:R-:W4:Y:S05]  /*58d0*/  MUFU.EX2 R42, R42 ;  /* 0x0000002a002a7308 */ /* 0x000f2a0000000800 */
[C---:B------:R-:W-:Y:S01]  /*58e0*/  F2FP.BF16.PACK_AB R4, R0.reuse, R20 ;  /* 0x000000140004723e */ /* 0x040fe200000010ff */
[----:B------:R-:W-:Y:S01]  /*58f0*/  FADD.FTZ R0, R0, R21 ;  /* 0x0000001500007221 */ /* 0x000fe20000010000 */
[----:B---3--:R-:W-:Y:S01]  /*5900*/  F2FP.BF16.PACK_AB R5, R40, R49 ;  /* 0x000000312805723e */ /* 0x008fe200000010ff */
[----:B------:R-:W3:Y:S01]  /*5910*/  MUFU.EX2 R57, R57 ;  /* 0x0000003900397308 */ /* 0x000ee20000000800 */
[----:B------:R-:W-:Y:S01]  /*5920*/  F2FP.BF16.PACK_AB R6, R79, R33 ;  /* 0x000000214f06723e */ /* 0x000fe200000010ff */
[----:B------:R-:W-:-:S02]  /*5930*/  FADD.FTZ R49, R49, R51 ;  /* 0x0000003331317221 */ /* 0x000fc40000010000 */
[----:B------:R-:W-:Y:S02]  /*5940*/  FADD.FTZ R0, R33, R0 ;  /* 0x0000000021007221 */ /* 0x000fe40000010000 */
[----:B------:R-:W-:Y:S01]  /*5950*/  FADD.FTZ R49, R40, R49 ;  /* 0x0000003128317221 */ /* 0x000fe20000010000 */
[----:B----4-:R-:W-:Y:S01]  /*5960*/  F2FP.BF16.PACK_AB R7, R42, R46 ;  /* 0x0000002e2a07723e */ /* 0x010fe200000010ff */
[----:B------:R-:W4:Y:S02]  /*5970*/  MUFU.EX2 R38, R38 ;  /* 0x0000002600267308 */ /* 0x000f240000000800 */
[----:B------:R-:W-:Y:S02]  /*5980*/  FADD.FTZ R46, R46, R49 ;  /* 0x000000312e2e7221 */ /* 0x000fe40000010000 */
[----:B------:R-:W-:Y:S02]  /*5990*/  FADD.FTZ R79, R79, R0 ;  /* 0x000000004f4f7221 */ /* 0x000fe40000010000 */
[----:B------:R-:W-:Y:S01]  /*59a0*/  FADD.FTZ R46, R42, R46 ;  /* 0x0000002e2a2e7221 */ /* 0x000fe20000010000 */
[C---:B------:R-:W-:Y:S01]  /*59b0*/  HMMA.16816.F32.BF16 R140, R4.reuse, R8, R140 ;  /* 0x00000008048c723c */ /* 0x040fe2000004188c */
[----:B---3--:R-:W-:Y:S01]  /*59c0*/  FADD.FTZ R79, R57, R79 ;  /* 0x0000004f394f7221 */ /* 0x008fe20000010000 */
[----:B------:R-:W3:Y:S06]  /*59d0*/  MUFU.EX2 R47, R47 ;  /* 0x0000002f002f7308 */ /* 0x000eec0000000800 */
[----:B------:R-:W-:Y:S01]  /*59e0*/  HMMA.16816.F32.BF16 R136, R4, R10, R136 ;  /* 0x0000000a0488723c */ /* 0x000fe20000041888 */
[----:B------:R-:W5:Y:S01]  /*59f0*/  LDSM.16.MT88.4 R8, [R158+0x4c00] ;  /* 0x004c00009e08783b */ /* 0x000f620000004200 */
[----:B------:R-:W1:Y:S01]  /*5a00*/  MUFU.EX2 R43, R43 ;  /* 0x0000002b002b7308 */ /* 0x000e620000000800 */
[----:B----4-:R-:W-:-:S05]  /*5a10*/  FADD.FTZ R46, R38, R46 ;  /* 0x0000002e262e7221 */ /* 0x010fca0000010000 */
[----:B--2---:R-:W-:Y:S02]  /*5a20*/  HMMA.16816.F32.BF16 R132, R4, R16, R132 ;  /* 0x000000100484723c */ /* 0x004fe40000041884 */
[----:B------:R-:W2:Y:S01]  /*5a30*/  MUFU.EX2 R119, R119 ;  /* 0x0000007700777308 */ /* 0x000ea20000000800 */
[----:B---3--:R-:W-:-:S05]  /*5a40*/  FADD.FTZ R79, R47, R79 ;  /* 0x0000004f2f4f7221 */ /* 0x008fca0000010000 */
[----:B------:R-:W-:Y:S02]  /*5a50*/  HMMA.16816.F32.BF16 R128, R4, R18, R128 ;  /* 0x000000120480723c */ /* 0x000fe40000041880 */
[----:B------:R-:W3:Y:S01]  /*5a60*/  MUFU.EX2 R34, R34 ;  /* 0x0000002200227308 */ /* 0x000ee20000000800 */
[----:B-1----:R-:W-:-:S04]  /*5a70*/  FADD.FTZ R79, R43, R79 ;  /* 0x0000004f2b4f7221 */ /* 0x002fc80000010000 */
[----:B------:R-:W-:-:S03]  /*5a80*/  F2FP.BF16.PACK_AB R4, R47, R57 ;  /* 0x000000392f04723e */ /* 0x000fc600000010ff */
[----:B------:R-:W1:Y:S01]  /*5a90*/  MUFU.EX2 R29, R29 ;  /* 0x0000001d001d7308 */ /* 0x000e620000000800 */
[C---:B--2---:R-:W-:Y:S01]  /*5aa0*/  F2FP.BF16.PACK_AB R6, R119.reuse, R43 ;  /* 0x0000002b7706723e */ /* 0x044fe200000010ff */
[----:B------:R-:W-:-:S06]  /*5ab0*/  FADD.FTZ R119, R119, R79 ;  /* 0x0000004f77777221 */ /* 0x000fcc0000010000 */
        /* <DEDUP_REMOVED lines=8> */
[C---:B-----5:R-:W-:Y:S08]  /*5b40*/  HMMA.16816.F32.BF16 R132, R4.reuse, R8, R132 ;  /* 0x000000080484723c */ /* 0x060ff00000041884 */
[----:B------:R-:W-:Y:S01]  /*5b50*/  HMMA.16816.F32.BF16 R128, R4, R10, R128 ;  /* 0x0000000a0480723c */ /* 0x000fe20000041880 */
[----:B------:R-:W-:Y:S06]  /*5b60*/  @!UPT UIADD3 URZ, URZ, URZ, URZ ;  /* 0x0000003f3f3ff290 */ /* 0x000fec000fffe03f */
[----:B------:R-:W-:Y:S11]  /*5b70*/  @!P2 BRA `(.L_x_4761) ;  /* 0x00003a900000a947 */ /* 0x000ff60003800000 */
[----:B------:R-:W-:-:S04]  /*5b80*/  DEPBAR.LE SB0, 0x0 ;  /* 0x000080000000791a */ /* 0x000fc80000000000 */
[----:B------:R-:W-:Y:S02]  /*5b90*/  IADD3 R122, R72, -0x2, RZ ;  /* 0xfffffffe487a7810 */ /* 0x000fe40007ffe0ff */
[----:B------:R-:W-:Y:S01]  /*5ba0*/  MOV R0, c[0x0][0x1a0] ;  /* 0x0000680000007a02 */ /* 0x000fe20000000f00 */
        /* <DEDUP_REMOVED lines=60> */
.L_x_4762:
[----:B------:R-:W-:-:S04]  /*5f70*/  LEA R6, -R0, RZ, 0x7 ;  /* 0x000000ff00067211 */ /* 0x000fc800078e39ff */
[----:B------:R-:W-:Y:S02]  /*5f80*/  SHF.R.S32.HI R5, RZ, 0x1f, R6 ;  /* 0x0000001fff057819 */ /* 0x000fe40000011406 */
.L_x_4763:
[----:B------:R-:W-:Y:S02]  /*5f90*/  ISETP.GE.AND P0, PT, R147, c[0x0][0x220], PT ;  /* 0x0000880093007a0c */ /* 0x000fe40003f06270 */
[----:B------:R-:W-:-:S04]  /*5fa0*/  LEA R96, P5, R6, R96, 0x1 ;  /* 0x0000006006607211 */ /* 0x000fc800078a08ff */
[----:B------:R-:W-:-:S07]  /*5fb0*/  LEA.HI.X R97, R6, R97, R5, 0x1, P5 ;  /* 0x0000006106617211 */ /* 0x000fce00028f0c05 */
[----:B------:R-:W-:Y:S01]  /*5fc0*/  @!P0 IMAD.MOV.U32 R4, RZ, RZ, c[0x0][0x1a4] ;  /* 0x00006900ff048624 */ /* 0x000fe200078e00ff */
[-C--:B------:R-:W-:Y:S01]  /*5fd0*/  @!P0 LEA R8, P4, R0, R74.reuse, 0x6 ;  /* 0x0000004a00088211 */ /* 0x080fe200078830ff */
[----:B------:R-:W-:Y:S01]  /*5fe0*/  @!P0 IMAD.MOV.U32 R76, RZ, RZ, R74 ;  /* 0x000000ffff4c8224 */ /* 0x000fe200078e004a */
[----:B------:R-:W-:Y:S01]  /*5ff0*/  @!P0 IADD3 R7, P3, P2, R6, R74, R152 ;  /* 0x0000004a06078210 */ /* 0x000fe20007a7e098 */
[----:B------:R-:W-:Y:S01]  /*6000*/  @!P0 IMAD.MOV.U32 R14, RZ, RZ, R96 ;  /* 0x000000ffff0e8224 */ /* 0x000fe200078e0060 */
[CC--:B------:R-:W-:Y:S01]  /*6010*/  @!P0 LEA.HI.X R4, R0.reuse, R77.reuse, R4, 0x6, P4 ;  /* 0x0000004d00048211 */ /* 0x0c0fe200020f3404 */
[----:B------:R-:W-:Y:S01]  /*6020*/  @!P0 IMAD.WIDE.U32 R10, R0, 0x60, R76 ;  /* 0x00000060000a8825 */ /* 0x000fe200078e004c */
[----:B------:R-:W-:Y:S01]  /*6030*/  @!P0 IADD3.X R76, R5, R77, R149, P3, P2 ;  /* 0x0000004d054c8210 */ /* 0x000fe20001fe4495 */
[----:B------:R-:W-:Y:S01]  /*6040*/  @P0 STS [R145+0x3000], RZ ;  /* 0x003000ff91000388 */ /* 0x000fe20000000800 */
[C---:B------:R-:W-:Y:S01]  /*6050*/  @!P0 IADD3 R8, P3, R6.reuse, R8, RZ ;  /* 0x0000000806088210 */ /* 0x040fe20007f7e0ff */
[----:B------:R-:W-:Y:S01]  /*6060*/  @!P0 IMAD.MOV.U32 R0, RZ, RZ, c[0x0][0x1a4] ;  /* 0x00006900ff008624 */ /* 0x000fe200078e00ff */
[----:B------:R-:W-:Y:S01]  /*6070*/  @!P0 IADD3 R9, P2, R6, R10, RZ ;  /* 0x0000000a06098210 */ /* 0x000fe20007f5e0ff */
[----:B------:R-:W-:Y:S01]  /*6080*/  @!P0 IMAD.MOV.U32 R15, RZ, RZ, R97 ;  /* 0x000000ffff0f8224 */ /* 0x000fe200078e0061 */
[----:B------:R-:W-:Y:S01]  /*6090*/  @!P0 LEA R12, P4, R7, c[0x0][0x170], 0x1 ;  /* 0x00005c00070c8a11 */ /* 0x000fe200078808ff */
[----:B------:R-:W-:Y:S01]  /*60a0*/  @!P0 IMAD R0, R0, 0x60, RZ ;  /* 0x0000006000008824 */ /* 0x000fe200078e02ff */
[----:B------:R-:W-:Y:S01]  /*60b0*/  @P0 STS [R145+0x3004], RZ ;  /* 0x003004ff91000388 */ /* 0x000fe20000000800 */
[----:B------:R-:W-:Y:S01]  /*60c0*/  @!P0 IMAD.X R4, R5, 0x1, R4, P3 ;  /* 0x0000000105048824 */ /* 0x000fe200018e0604 */
[----:B------:R-:W-:-:S02]  /*60d0*/  @!P0 LEA R10, P3, R8, c[0x0][0x170], 0x1 ;  /* 0x00005c00080a8a11 */ /* 0x000fc400078608ff */
[----:B------:R-:W-:Y:S01]  /*60e0*/  @!P0 IADD3.X R0, R5, R11, R0, P2, !PT ;  /* 0x0000000b05008210 */ /* 0x000fe200017fe400 */
[----:B------:R-:W-:Y:S01]  /*60f0*/  @P0 STS.64 [R145+0x3008], RZ ;  /* 0x003008ff91000388 */ /* 0x000fe20000000a00 */
[----:B------:R-:W-:Y:S02]  /*6100*/  @!P0 LEA.HI.X R13, R7, c[0x0][0x174], R76, 0x1, P4 ;  /* 0x00005d00070d8a11 */ /* 0x000fe400020f0c4c */
[C---:B------:R-:W-:Y:S01]  /*6110*/  @!P0 LEA R6, P2, R9.reuse, c[0x0][0x170], 0x1 ;  /* 0x00005c0009068a11 */ /* 0x040fe200078408ff */
[----:B------:R-:W-:Y:S01]  /*6120*/  @!PT LDS RZ, [RZ] ;  /* 0x00000000fffff984 */ /* 0x000fe20000000800 */
[----:B------:R-:W-:Y:S01]  /*6130*/  @!PT LDS RZ, [RZ] ;  /* 0x00000000fffff984 */ /* 0x000fe20000000800 */
[----:B------:R-:W-:Y:S01]  /*6140*/  @!PT LDS RZ, [RZ] ;  /* 0x00000000fffff984 */ /* 0x000fe20000000800 */
[----:B------:R1:W-:Y:S01]  /*6150*/  @!P0 LDGSTS.E.BYPASS.LTC128B.128 [R145+0x3000], [R14.64] ;  /* 0x030000000e918fae */ /* 0x0003e2000b901d46 */
[----:B------:R-:W-:Y:S02]  /*6160*/  @!P0 LEA.HI.X R11, R8, c[0x0][0x174], R4, 0x1, P3 ;  /* 0x00005d00080b8a11 */ /* 0x000fe400018f0c04 */
[----:B------:R-:W-:Y:S01]  /*6170*/  @!P0 LEA.HI.X R7, R9, c[0x0][0x174], R0, 0x1, P2 ;  /* 0x00005d0009078a11 */ /* 0x000fe200010f0c00 */
        /* <DEDUP_REMOVED lines=19> */
[----:B--2---:R-:W2:Y:S04]  /*62b0*/  LDSM.16.M88.4 R8, [R117] ;  /* 0x000000007508783b */ /* 0x004ea80000000200 */
[----:B------:R-:W4:Y:S04]  /*62c0*/  LDSM.16.M88.4 R32, [R115+0x2000] ;  /* 0x002000007320783b */ /* 0x000f280000000200 */
[----:B------:R-:W5:Y:S04]  /*62d0*/  LDSM.16.M88.4 R24, [R115+0x2400] ;  /* 0x002400007318783b */ /* 0x000f680000000200 */
[----:B------:R-:W1:Y:S04]  /*62e0*/  LDSM.16.M88.4 R16, [R115+0x2800] ;  /* 0x002800007310783b */ /* 0x000e680000000200 */
[----:B------:R-:W1:Y:S04]  /*62f0*/  LDSM.16.M88.4 R72, [R115+0x2c00] ;  /* 0x002c00007348783b */ /* 0x000e680000000200 */
[----:B------:R-:W-:Y:S04]  /*6300*/  LDSM.16.M88.4 R88, [R116] ;  /* 0x000000007458783b */ /* 0x000fe80000000200 */
[----:B------:R-:W1:Y:S04]  /*6310*/  LDSM.16.M88.4 R80, [R112] ;  /* 0x000000007050783b */ /* 0x000e680000000200 */
[----:B------:R-:W1:Y:S04]  /*6320*/  LDSM.16.M88.4 R84, [R113] ;  /* 0x000000007154783b */ /* 0x000e680000000200 */
[----:B------:R-:W1:Y:S04]  /*6330*/  LDSM.16.M88.4 R76, [R110] ;  /* 0x000000006e4c783b */ /* 0x000e680000000200 */
[----:B------:R-:W1:Y:S01]  /*6340*/  LDSM.16.M88.4 R92, [R114] ;  /* 0x00000000725c783b */ /* 0x000e620000000200 */
[C---:B--2---:R-:W-:Y:S03]  /*6350*/  HMMA.16816.F32.BF16 R52, R8.reuse, R48, RZ ;  /* 0x000000300834723c */ /* 0x044fe600000418ff */
[----:B------:R-:W0:Y:S05]  /*6360*/  LDGDEPBAR ;  /* 0x00000000000079af */ /* 0x000e2a0000000000 */
[C---:B------:R-:W-:Y:S08]  /*6370*/  HMMA.16816.F32.BF16 R48, R8.reuse, R50, RZ ;  /* 0x000000320830723c */ /* 0x040ff000000418ff */
[C---:B------:R-:W-:Y:S08]  /*6380*/  HMMA.16816.F32.BF16 R60, R8.reuse, R56, RZ ;  /* 0x00000038083c723c */ /* 0x040ff000000418ff */
[C---:B------:R-:W-:Y:S08]  /*6390*/  HMMA.16816.F32.BF16 R56, R8.reuse, R58, RZ ;  /* 0x0000003a0838723c */ /* 0x040ff000000418ff */
[C---:B---3--:R-:W-:Y:S08]  /*63a0*/  HMMA.16816.F32.BF16 R4, R8.reuse, R64, RZ ;  /* 0x000000400804723c */ /* 0x048ff000000418ff */
[C---:B------:R-:W-:Y:S08]  /*63b0*/  HMMA.16816.F32.BF16 R44, R8.reuse, R40, RZ ;  /* 0x00000028082c723c */ /* 0x040ff000000418ff */
[C---:B----4-:R-:W-:Y:S08]  /*63c0*/  HMMA.16816.F32.BF16 R36, R8.reuse, R32, RZ ;  /* 0x000000200824723c */ /* 0x050ff000000418ff */
[C---:B-----5:R-:W-:Y:S08]  /*63d0*/  HMMA.16816.F32.BF16 R28, R8.reuse, R24, RZ ;  /* 0x00000018081c723c */ /* 0x060ff000000418ff */
        /* <DEDUP_REMOVED lines=13> */
[C---:B------:R-:W-:Y:S01]  /*64b0*/  HMMA.16816.F32.BF16 R56, R88.reuse, R86, R56 ;  /* 0x000000565838723c */ /* 0x040fe20000041838 */
[----:B------:R-:W3:Y:S07]  /*64c0*/  LDSM.16.M88.4 R84, [R108] ;  /* 0x000000006c54783b */ /* 0x000eee0000000200 */
[C---:B------:R-:W-:Y:S08]  /*64d0*/  HMMA.16816.F32.BF16 R36, R88.reuse, R76, R36 ;  /* 0x0000004c5824723c */ /* 0x040ff00000041824 */
[----:B------:R-:W-:Y:S01]  /*64e0*/  HMMA.16816.F32.BF16 R32, R88, R78, R32 ;  /* 0x0000004e5820723c */ /* 0x000fe20000041820 */
[----:B------:R-:W4:Y:S01]  /*64f0*/  LDSM.16.M88.4 R76, [R111] ;  /* 0x000000006f4c783b */ /* 0x000f220000000200 */
[----:B------:R-:W-:-:S06]  /*6500*/  DEPBAR.LE SB0, 0x0 ;  /* 0x000080000000791a */ /* 0x000fcc0000000000 */
[C---:B------:R-:W-:Y:S07]  /*6510*/  HMMA.16816.F32.BF16 R4, R88.reuse, R92, R4 ;  /* 0x0000005c5804723c */ /* 0x040fee0000041804 */
[----:B------:R-:W-:Y:S01]  /*6520*/  IMAD.SHL.U32 R92, R122, 0x80, RZ ;  /* 0x000000807a5c7824 */ /* 0x000fe200078e00ff */
[----:B-1----:R-:W-:Y:S04]  /*6530*/  HMMA.16816.F32.BF16 R28, R88, R72, R28 ;  /* 0x00000048581c723c */ /* 0x002fe8000004181c */
[----:B------:R-:W-:-:S02]  /*6540*/  LOP3.LUT R103, R92, 0x50, R121, 0xfe, !PT ;  /* 0x000000505c677812 */ /* 0x000fc400078efe79 */
[C-C-:B------:R-:W-:Y:S02]  /*6550*/  LOP3.LUT R105, R92.reuse, 0x60, R121.reuse, 0xfe, !PT ;  /* 0x000000605c697812 */ /* 0x140fe400078efe79 */
[C---:B------:R-:W-:Y:S01]  /*6560*/  LOP3.LUT R73, R92.reuse, R121, RZ, 0xfc, !PT ;  /* 0x000000795c497212 */ /* 0x040fe200078efcff */
[C---:B--2---:R-:W-:Y:S01]  /*6570*/  HMMA.16816.F32.BF16 R12, R88.reuse, R80, R12 ;  /* 0x00000050580c723c */ /* 0x044fe2000004180c */
[----:B------:R-:W1:Y:S01]  /*6580*/  I2F R99, R103 ;  /* 0x0000006700637306 */ /* 0x000e620000201400 */
[C-C-:B------:R-:W-:Y:S02]  /*6590*/  LOP3.LUT R72, R92.reuse, 0x58, R121.reuse, 0xfe, !PT ;  /* 0x000000585c487812 */ /* 0x140fe400078efe79 */
[C-C-:B------:R-:W-:Y:S02]  /*65a0*/  LOP3.LUT R106, R92.reuse, 0x68, R121.reuse, 0xfe, !PT ;  /* 0x000000685c6a7812 */ /* 0x140fe400078efe79 */
[----:B------:R-:W-:Y:S02]  /*65b0*/  LOP3.LUT R107, R92, 0x70, R121, 0xfe, !PT ;  /* 0x000000705c6b7812 */ /* 0x000fe400078efe79 */
[----:B------:R-:W-:Y:S01]  /*65c0*/  IADD3 R80, R73, 0x1, RZ ;  /* 0x0000000149507810 */ /* 0x000fe20007ffe0ff */
[----:B------:R-:W-:Y:S01]  /*65d0*/  HMMA.16816.F32.BF16 R24, R88, R74, R24 ;  /* 0x0000004a5818723c */ /* 0x000fe20000041818 */
[----:B------:R-:W-:Y:S02]  /*65e0*/  I2F R104, R72 ;  /* 0x0000004800687306 */ /* 0x000fe40000201400 */
[----:B------:R-:W-:-:S02]  /*65f0*/  ISETP.GE.AND P4, PT, R80, R2, PT ;  /* 0x000000025000720c */ /* 0x000fc40003f86270 */
[----:B------:R-:W-:-:S03]  /*6600*/  ISETP.GE.AND P5, PT, R80, R98, PT ;  /* 0x000000625000720c */ /* 0x000fc60003fa6270 */
[----:B------:R-:W-:Y:S01]  /*6610*/  HMMA.16816.F32.BF16 R64, R88, R94, R64 ;  /* 0x0000005e5840723c */ /* 0x000fe20000041840 */
[----:B------:R-:W2:Y:S01]  /*6620*/  I2F R75, R80 ;  /* 0x00000050004b7306 */ /* 0x000ea20000201400 */
[----:B-1----:R-:W-:-:S05]  /*6630*/  FFMA.FTZ R30, R118, R99, R30 ;  /* 0x00000063761e7223 */ /* 0x002fca000001001e */
[C-C-:B------:R-:W-:Y:S01]  /*6640*/  LOP3.LUT R94, R92.reuse, 0x40, R121.reuse, 0xfe, !PT ;  /* 0x000000405c5e7812 */ /* 0x140fe200078efe79 */
[C---:B---3--:R-:W-:Y:S01]  /*6650*/  HMMA.16816.F32.BF16 R20, R88.reuse, R84, R20 ;  /* 0x000000545814723c */ /* 0x048fe20000041814 */
[----:B------:R-:W1:Y:S01]  /*6660*/  I2F R81, R80 ;  /* 0x0000005000517306 */ /* 0x000e620000201400 */
[----:B------:R-:W-:Y:S02]  /*6670*/  LOP3.LUT R95, R92, 0x48, R121, 0xfe, !PT ;  /* 0x000000485c5f7812 */ /* 0x000fe400078efe79 */
[C---:B------:R-:W-:Y:S02]  /*6680*/  ISETP.GE.AND P2, PT, R94.reuse, R98, PT ;  /* 0x000000625e00720c */ /* 0x040fe40003f46270 */
[----:B------:R-:W-:Y:S02]  /*6690*/  ISETP.GE.AND P3, PT, R94, R2, PT ;  /* 0x000000025e00720c */ /* 0x000fe40003f66270 */
[----:B------:R-:W-:Y:S01]  /*66a0*/  IADD3 R85, R73, 0x9, RZ ;  /* 0x0000000949557810 */ /* 0x000fe20007ffe0ff */
[----:B------:R-:W-:Y:S01]  /*66b0*/  HMMA.16816.F32.BF16 R8, R88, R82, R8 ;  /* 0x000000525808723c */ /* 0x000fe20000041808 */
[----:B------:R3:W5:Y:S02]  /*66c0*/  I2F R0, R94 ;  /* 0x0000005e00007306 */ /* 0x0007640000201400 */
[----:B------:R-:W-:-:S04]  /*66d0*/  ISETP.GE.AND P6, PT, R85, R98, PT ;  /* 0x000000625500720c */ /* 0x000fc80003fc6270 */
[C---:B--2---:R-:W-:Y:S01]  /*66e0*/  FFMA.FTZ R82, R118.reuse, R75, R5 ;  /* 0x0000004b76527223 */ /* 0x044fe20000010005 */
[C---:B------:R-:W-:Y:S01]  /*66f0*/  HMMA.16816.F32.BF16 R16, R88.reuse, R86, R16 ;  /* 0x000000565810723c */ /* 0x040fe20000041810 */
[----:B------:R-:W2:Y:S01]  /*6700*/  I2F R83, R85 ;  /* 0x0000005500537306 */ /* 0x000ea20000201400 */
[C---:B------:R-:W-:Y:S01]  /*6710*/  IADD3 R75, R73.reuse, 0x19, RZ ;  /* 0x00000019494b7810 */ /* 0x040fe20007ffe0ff */
[----:B-1----:R-:W-:Y:S01]  /*6720*/  FFMA.FTZ R7, R118, R81, R7 ;  /* 0x0000005176077223 */ /* 0x002fe20000010007 */
[C---:B------:R-:W-:Y:S02]  /*6730*/  IADD3 R81, R73.reuse, 0x21, RZ ;  /* 0x0000002149517810 */ /* 0x040fe40007ffe0ff */
[----:B------:R-:W-:Y:S02]  /*6740*/  FSEL R82, R82, -INF , !P5 ;  /* 0xff80000052527808 */ /* 0x000fe40006800000 */
[----:B----4-:R-:W-:Y:S01]  /*6750*/  HMMA.16816.F32.BF16 R44, R88, R76, R44 ;  /* 0x0000004c582c723c */ /* 0x010fe2000004182c */
[----:B---3--:R-:W-:Y:S01]  /*6760*/  IADD3 R94, R73, 0x11, RZ ;  /* 0x00000011495e7810 */ /* 0x008fe20007ffe0ff */
[----:B------:R-:W1:Y:S01]  /*6770*/  I2F R76, R85 ;  /* 0x00000055004c7306 */ /* 0x000e620000201400 */
[----:B------:R-:W-:Y:S01]  /*6780*/  FSEL R7, R7, -INF , !P4 ;  /* 0xff80000007077808 */ /* 0x000fe20006000000 */
[----:B-----5:R-:W-:Y:S01]  /*6790*/  FFMA.FTZ R36, R118, R0, R36 ;  /* 0x0000000076247223 */ /* 0x020fe20000010024 */
[----:B------:R-:W-:-:S02]  /*67a0*/  ISETP.GE.AND P4, PT, R94, R98, PT ;  /* 0x000000625e00720c */ /* 0x000fc40003f86270 */
[-C--:B------:R-:W-:Y:S01]  /*67b0*/  ISETP.GE.AND P5, PT, R85, R2.reuse, PT ;  /* 0x000000025500720c */ /* 0x080fe20003fa6270 */
[----:B------:R-:W-:Y:S01]  /*67c0*/  HMMA.16816.F32.BF16 R40, R88, R78, R40 ;  /* 0x0000004e5828723c */ /* 0x000fe20000041828 */
[----:B--2---:R-:W-:Y:S01]  /*67d0*/  FFMA.FTZ R77, R118, R83, R65 ;  /* 0x00000053764d7223 */ /* 0x004fe20000010041 */
[----:B------:R-:W2:Y:S01]  /*67e0*/  I2F R87, R94 ;  /* 0x0000005e00577306 */ /* 0x000ea20000201400 */
[----:B------:R-:W-:Y:S02]  /*67f0*/  FSEL R159, R36, -INF , !P2 ;  /* 0xff800000249f7808 */ /* 0x000fe40005000000 */
[----:B------:R-:W-:Y:S02]  /*6800*/  IADD3 R36, R73, 0x51, RZ ;  /* 0x0000005149247810 */ /* 0x000fe40007ffe0ff */
[----:B------:R-:W-:Y:S02]  /*6810*/  FSEL R77, R77, -INF , !P6 ;  /* 0xff8000004d4d7808 */ /* 0x000fe40007000000 */
[----:B------:R-:W-:Y:S01]  /*6820*/  ISETP.GE.AND P6, PT, R94, R2, PT ;  /* 0x000000025e00720c */ /* 0x000fe20003fc6270 */
[----:B------:R-:W3:Y:S01]  /*6830*/  I2F R5, R94 ;  /* 0x0000005e00057306 */ /* 0x000ee20000201400 */
[----:B-1----:R-:W-:-:S02]  /*6840*/  FFMA.FTZ R67, R118, R76, R67 ;  /* 0x0000004c76437223 */ /* 0x002fc40000010043 */
[----:B------:R-:W-:Y:S01]  /*6850*/  FFMA.FTZ R85, R118, R0, R38 ;  /* 0x0000000076557223 */ /* 0x000fe20000010026 */
[----:B------:R-:W-:-:S04]  /*6860*/  LOP3.LUT R0, R92, 0x10, R121, 0xfe, !PT ;  /* 0x000000105c007812 */ /* 0x000fc800078efe79 */
[----:B------:R-:W1:Y:S01]  /*6870*/  I2F R65, R75 ;  /* 0x0000004b00417306 */ /* 0x000e620000201400 */
[C---:B--2---:R-:W-:Y:S01]  /*6880*/  FFMA.FTZ R61, R118.reuse, R87, R61 ;  /* 0x00000057763d7223 */ /* 0x044fe2000001003d */
[----:B------:R-:W-:Y:S02]  /*6890*/  FSEL R85, R85, -INF , !P3 ;  /* 0xff80000055557808 */ /* 0x000fe40005800000 */
[----:B------:R-:W-:Y:S02]  /*68a0*/  ISETP.GE.AND P3, PT, R103, R2, PT ;  /* 0x000000026700720c */ /* 0x000fe40003f66270 */
[----:B------:R-:W-:Y:S01]  /*68b0*/  FSEL R124, R61, -INF , !P4 ;  /* 0xff8000003d7c7808 */ /* 0x000fe20006000000 */
[----:B---3--:R-:W-:Y:S01]  /*68c0*/  FFMA.FTZ R102, R118, R5, R63 ;  /* 0x0000000576667223 */ /* 0x008fe2000001003f */
[C---:B------:R-:W-:Y:S01]  /*68d0*/  IADD3 R63, R73.reuse, 0x29, RZ ;  /* 0x00000029493f7810 */ /* 0x040fe20007ffe0ff */
[----:B------:R-:W2:Y:S01]  /*68e0*/  I2F R80, R81 ;  /* 0x0000005100507306 */ /* 0x000ea20000201400 */
[----:B------:R-:W-:-:S02]  /*68f0*/  IADD3 R61, R73, 0x31, RZ ;  /* 0x00000031493d7810 */ /* 0x000fc40007ffe0ff */
[----:B------:R-:W-:Y:S02]  /*6900*/  ISETP.GE.AND P4, PT, R75, R2, PT ;  /* 0x000000024b00720c */ /* 0x000fe40003f86270 */
[----:B------:R-:W-:Y:S01]  /*6910*/  FSEL R102, R102, -INF , !P6 ;  /* 0xff80000066667808 */ /* 0x000fe20007000000 */
[----:B-1----:R-:W-:Y:S01]  /*6920*/  FFMA.FTZ R94, R118, R65, R59 ;  /* 0x00000041765e7223 */ /* 0x002fe2000001003b */
[-C--:B------:R-:W-:Y:S01]  /*6930*/  ISETP.GE.AND P6, PT, R81, R98.reuse, PT ;  /* 0x000000625100720c */ /* 0x080fe20003fc6270 */
[----:B------:R-:W1:Y:S01]  /*6940*/  I2F R83, R63 ;  /* 0x0000003f00537306 */ /* 0x000e620000201400 */
[----:B------:R-:W-:Y:S02]  /*6950*/  FSEL R5, R67, -INF , !P5 ;  /* 0xff80000043057808 */ /* 0x000fe40006800000 */
[----:B------:R-:W-:Y:S02]  /*6960*/  FSEL R94, R94, -INF , !P4 ;  /* 0xff8000005e5e7808 */ /* 0x000fe40006000000 */
[----:B------:R-:W-:-:S02]  /*6970*/  ISETP.GE.AND P5, PT, R75, R98, PT ;  /* 0x000000624b00720c */ /* 0x000fc40003fa6270 */
[----:B------:R-:W-:Y:S01]  /*6980*/  ISETP.GE.AND P4, PT, R63, R98, PT ;  /* 0x000000623f00720c */ /* 0x000fe20003f86270 */
[----:B------:R-:W3:Y:S01]  /*6990*/  I2F R65, R61 ;  /* 0x0000003d00417306 */ /* 0x000ee20000201400 */
[----:B--2---:R-:W-:Y:S01]  /*69a0*/  FFMA.FTZ R53, R118, R80, R53 ;  /* 0x0000005076357223 */ /* 0x004fe20000010035 */
[----:B------:R-:W-:-:S04]  /*69b0*/  LOP3.LUT R67, R92, 0x78, R121, 0xfe, !PT ;  /* 0x000000785c437812 */ /* 0x000fc800078efe79 */
[----:B------:R-:W-:Y:S02]  /*69c0*/  FSEL R53, R53, -INF , !P6 ;  /* 0xff80000035357808 */ /* 0x000fe40007000000 */
[----:B------:R-:W2:Y:S01]  /*69d0*/  I2F R100, R75 ;  /* 0x0000004b00647306 */ /* 0x000ea20000201400 */
[----:B-1----:R-:W-:Y:S01]  /*69e0*/  FFMA.FTZ R49, R118, R83, R49 ;  /* 0x0000005376317223 */ /* 0x002fe20000010031 */
[----:B------:R-:W-:-:S04]  /*69f0*/  ISETP.GE.AND P6, PT, R63, R2, PT ;  /* 0x000000023f00720c */ /* 0x000fc80003fc6270 */
[----:B------:R-:W-:Y:S02]  /*6a00*/  FSEL R123, R49, -INF , !P4 ;  /* 0xff800000317b7808 */ /* 0x000fe40006000000 */
[----:B------:R-:W1:Y:S01]  /*6a10*/  I2F R76, R81 ;  /* 0x00000051004c7306 */ /* 0x000e620000201400 */
[----:B---3--:R-:W-:Y:S01]  /*6a20*/  FFMA.FTZ R45, R118, R65, R45 ;  /* 0x00000041762d7223 */ /* 0x008fe2000001002d */
[----:B------:R-:W-:-:S04]  /*6a30*/  ISETP.GE.AND P4, PT, R61, R98, PT ;  /* 0x000000623d00720c */ /* 0x000fc80003f86270 */
[----:B------:R-:W-:Y:S02]  /*6a40*/  FSEL R87, R45, -INF , !P4 ;  /* 0xff8000002d577808 */ /* 0x000fe40006000000 */
[----:B------:R-:W3:Y:S01]  /*6a50*/  I2F R75, R63 ;  /* 0x0000003f004b7306 */ /* 0x000ee20000201400 */
[----:B------:R-:W-:Y:S01]  /*6a60*/  IADD3 R45, R73, 0x49, RZ ;  /* 0x00000049492d7810 */ /* 0x000fe20007ffe0ff */
[----:B--2---:R-:W-:Y:S01]  /*6a70*/  FFMA.FTZ R57, R118, R100, R57 ;  /* 0x0000006476397223 */ /* 0x004fe20000010039 */
[----:B------:R-:W-:-:S04]  /*6a80*/  ISETP.GE.AND P4, PT, R61, R2, PT ;  /* 0x000000023d00720c */ /* 0x000fc80003f86270 */
[----:B------:R-:W-:Y:S01]  /*6a90*/  FSEL R57, R57, -INF , !P5 ;  /* 0xff80000039397808 */ /* 0x000fe20006800000 */
[----:B------:R-:W2:Y:S01]  /*6aa0*/  I2F R63, R61 ;  /* 0x0000003d003f7306 */ /* 0x000ea20000201400 */
[----:B-1----:R-:W-:Y:S01]  /*6ab0*/  FFMA.FTZ R76, R118, R76, R55 ;  /* 0x0000004c764c7223 */ /* 0x002fe20000010037 */
[----:B------:R-:W-:Y:S02]  /*6ac0*/  ISETP.GE.AND P5, PT, R81, R2, PT ;  /* 0x000000025100720c */ /* 0x000fe40003fa6270 */
[----:B------:R-:W-:Y:S02]  /*6ad0*/  IADD3 R55, R73, 0x41, RZ ;  /* 0x0000004149377810 */ /* 0x000fe40007ffe0ff */
[----:B------:R-:W-:Y:S02]  /*6ae0*/  FSEL R100, R76, -INF , !P5 ;  /* 0xff8000004c647808 */ /* 0x000fe40006800000 */
[----:B------:R1:W4:Y:S01]  /*6af0*/  I2F R93, R95 ;  /* 0x0000005f005d7306 */ /* 0x0003220000201400 */
[----:B---3--:R-:W-:Y:S01]  /*6b00*/  FFMA.FTZ R75, R118, R75, R51 ;  /* 0x0000004b764b7223 */ /* 0x008fe20000010033 */
[----:B------:R-:W-:-:S02]  /*6b10*/  ISETP.GE.AND P5, PT, R95, R98, PT ;  /* 0x000000625f00720c */ /* 0x000fc40003fa6270 */
[----:B------:R-:W-:Y:S02]  /*6b20*/  ISETP.GE.AND P2, PT, R55, R98, PT ;  /* 0x000000623700720c */ /* 0x000fe40003f46270 */
[----:B------:R-:W-:Y:S02]  /*6b30*/  FSEL R101, R75, -INF , !P6 ;  /* 0xff8000004b657808 */ /* 0x000fe40007000000 */
[----:B------:R-:W3:Y:S01]  /*6b40*/  I2F R49, R45 ;  /* 0x0000002d00317306 */ /* 0x000ee20000201400 */
[C---:B--2---:R-:W-:Y:S01]  /*6b50*/  FFMA.FTZ R47, R118.reuse, R63, R47 ;  /* 0x0000003f762f7223 */ /* 0x044fe2000001002f */
[----:B------:R-:W-:Y:S01]  /*6b60*/  ISETP.GE.AND P6, PT, R95, R2, PT ;  /* 0x000000025f00720c */ /* 0x000fe20003fc6270 */
[----:B------:R-:W-:Y:S01]  /*6b70*/  FFMA.FTZ R61, R118, R104, R26 ;  /* 0x00000068763d7223 */ /* 0x000fe2000001001a */
[C-C-:B------:R-:W-:Y:S02]  /*6b80*/  LOP3.LUT R26, R92.reuse, 0x28, R121.reuse, 0xfe, !PT ;  /* 0x000000285c1a7812 */ /* 0x140fe400078efe79 */
[----:B------:R-:W-:-:S02]  /*6b90*/  LOP3.LUT R81, R92, 0x8, R121, 0xfe, !PT ;  /* 0x000000085c517812 */ /* 0x000fc400078efe79 */
[----:B-1----:R-:W-:Y:S01]  /*6ba0*/  FSEL R95, R47, -INF , !P4 ;  /* 0xff8000002f5f7808 */ /* 0x002fe20006000000 */
[CC--:B----4-:R-:W-:Y:S01]  /*6bb0*/  FFMA.FTZ R32, R118.reuse, R93.reuse, R32 ;  /* 0x0000005d76207223 */ /* 0x0d0fe20000010020 */
[----:B------:R-:W1:Y:S01]  /*6bc0*/  I2F R47, R36 ;  /* 0x00000024002f7306 */ /* 0x000e620000201400 */
[----:B------:R-:W-:Y:S01]  /*6bd0*/  FFMA.FTZ R76, R118, R93, R34 ;  /* 0x0000005d764c7223 */ /* 0x000fe20000010022 */
[-C--:B------:R-:W-:Y:S02]  /*6be0*/  ISETP.GE.AND P4, PT, R103, R98.reuse, PT ;  /* 0x000000626700720c */ /* 0x080fe40003f86270 */
[----:B------:R-:W-:Y:S01]  /*6bf0*/  FSEL R34, R32, -INF , !P5 ;  /* 0xff80000020227808 */ /* 0x000fe20006800000 */
[CC--:B---3--:R-:W-:Y:S01]  /*6c00*/  FFMA.FTZ R33, R118.reuse, R49.reuse, R33 ;  /* 0x0000003176217223 */ /* 0x0c8fe20000010021 */
[----:B------:R-:W-:Y:S02]  /*6c10*/  ISETP.GE.AND P5, PT, R45, R98, PT ;  /* 0x000000622d00720c */ /* 0x000fe40003fa6270 */
[----:B------:R-:W2:Y:S01]  /*6c20*/  I2F R51, R55 ;  /* 0x0000003700337306 */ /* 0x000ea20000201400 */
[----:B------:R-:W-:Y:S01]  /*6c30*/  FFMA.FTZ R75, R118, R49, R35 ;  /* 0x00000031764b7223 */ /* 0x000fe20000010023 */
[----:B------:R-:W-:Y:S01]  /*6c40*/  FSEL R76, R76, -INF , !P6 ;  /* 0xff8000004c4c7808 */ /* 0x000fe20007000000 */
[----:B------:R-:W-:Y:S01]  /*6c50*/  FFMA.FTZ R35, R118, R99, R28 ;  /* 0x0000006376237223 */ /* 0x000fe2000001001c */
[----:B------:R-:W-:-:S02]  /*6c60*/  FSEL R33, R33, -INF , !P5 ;  /* 0xff80000021217808 */ /* 0x000fc40006800000 */
[----:B------:R-:W-:Y:S02]  /*6c70*/  ISETP.GE.AND P5, PT, R45, R2, PT ;  /* 0x000000022d00720c */ /* 0x000fe40003fa6270 */
[----:B------:R-:W-:Y:S01]  /*6c80*/  IADD3 R45, R73, 0x59, RZ ;  /* 0x00000059492d7810 */ /* 0x000fe20007ffe0ff */
[-C--:B-1----:R-:W-:Y:S01]  /*6c90*/  FFMA.FTZ R28, R118, R47.reuse, R29 ;  /* 0x0000002f761c7223 */ /* 0x082fe2000001001d */
[----:B------:R-:W-:Y:S01]  /*6ca0*/  FSEL R29, R35, -INF , !P4 ;  /* 0xff800000231d7808 */ /* 0x000fe20006000000 */
[----:B------:R-:W1:Y:S01]  /*6cb0*/  I2F R74, R105 ;  /* 0x00000069004a7306 */ /* 0x000e620000201400 */
[----:B------:R-:W-:Y:S01]  /*6cc0*/  ISETP.GE.AND P4, PT, R36, R98, PT ;  /* 0x000000622400720c */ /* 0x000fe20003f86270 */
[C---:B------:R-:W-:Y:S01]  /*6cd0*/  FFMA.FTZ R65, R118.reuse, R47, R31 ;  /* 0x0000002f76417223 */ /* 0x040fe2000001001f */
[----:B------:R-:W-:Y:S01]  /*6ce0*/  FSEL R75, R75, -INF , !P5 ;  /* 0xff8000004b4b7808 */ /* 0x000fe20006800000 */
[----:B------:R-:W-:Y:S01]  /*6cf0*/  FFMA.FTZ R31, R118, R104, R24 ;  /* 0x00000068761f7223 */ /* 0x000fe20000010018 */
[----:B------:R-:W-:Y:S01]  /*6d00*/  FSEL R28, R28, -INF , !P4 ;  /* 0xff8000001c1c7808 */ /* 0x000fe20006000000 */
[-C--:B--2---:R-:W-:Y:S01]  /*6d10*/  FFMA.FTZ R38, R118, R51.reuse, R37 ;  /* 0x0000003376267223 */ /* 0x084fe20000010025 */
[----:B------:R-:W-:Y:S01]  /*6d20*/  ISETP.GE.AND P4, PT, R36, R2, PT ;  /* 0x000000022400720c */ /* 0x000fe20003f86270 */
[----:B------:R-:W2:Y:S01]  /*6d30*/  I2F R49, R45 ;  /* 0x0000002d00317306 */ /* 0x000ea20000201400 */
[----:B------:R-:W-:Y:S01]  /*6d40*/  FFMA.FTZ R39, R118, R51, R39 ;  /* 0x0000003376277223 */ /* 0x000fe20000010027 */
[----:B------:R-:W-:-:S02]  /*6d50*/  IADD3 R36, R73, 0x61, RZ ;  /* 0x0000006149247810 */ /* 0x000fc40007ffe0ff */
[----:B------:R-:W-:Y:S02]  /*6d60*/  FSEL R38, R38, -INF , !P2 ;  /* 0xff80000026267808 */ /* 0x000fe40005000000 */
[----:B------:R-:W-:Y:S02]  /*6d70*/  ISETP.GE.AND P2, PT, R55, R2, PT ;  /* 0x000000023700720c */ /* 0x000fe40003f46270 */
[----:B------:R-:W3:Y:S01]  /*6d80*/  I2F R47, R36 ;  /* 0x00000024002f7306 */ /* 0x000ee20000201400 */
[----:B------:R-:W-:Y:S01]  /*6d90*/  ISETP.GE.AND P5, PT, R105, R98, PT ;  /* 0x000000626900720c */ /* 0x000fe20003fa6270 */
[----:B-1----:R-:W-:Y:S01]  /*6da0*/  FFMA.FTZ R55, R118, R74, R22 ;  /* 0x0000004a76377223 */ /* 0x002fe20000010016 */
[----:B------:R-:W-:Y:S02]  /*6db0*/  FSEL R80, R39, -INF , !P2 ;  /* 0xff80000027507808 */ /* 0x000fe40005000000 */
[-C--:B------:R-:W-:Y:S02]  /*6dc0*/  ISETP.GE.AND P2, PT, R72, R98.reuse, PT ;  /* 0x000000624800720c */ /* 0x080fe40003f46270 */
[----:B------:R-:W-:Y:S01]  /*6dd0*/  FSEL R65, R65, -INF , !P4 ;  /* 0xff80000041417808 */ /* 0x000fe20006000000 */
[CC--:B--2---:R-:W-:Y:S01]  /*6de0*/  FFMA.FTZ R24, R118.reuse, R49.reuse, R25 ;  /* 0x0000003176187223 */ /* 0x0c4fe20000010019 */
[----:B------:R-:W-:Y:S01]  /*6df0*/  FSEL R25, R31, -INF , !P2 ;  /* 0xff8000001f197808 */ /* 0x000fe20005000000 */
[----:B------:R-:W1:Y:S01]  /*6e00*/  I2F R84, R106 ;  /* 0x0000006a00547306 */ /* 0x000e620000201400 */
[-C--:B------:R-:W-:Y:S01]  /*6e10*/  ISETP.GE.AND P2, PT, R45, R98.reuse, PT ;  /* 0x000000622d00720c */ /* 0x080fe20003f46270 */
[----:B------:R-:W-:Y:S01]  /*6e20*/  FFMA.FTZ R63, R118, R49, R27 ;  /* 0x00000031763f7223 */ /* 0x000fe2000001001b */
[----:B------:R-:W-:-:S02]  /*6e30*/  ISETP.GE.AND P4, PT, R106, R98, PT ;  /* 0x000000626a00720c */ /* 0x000fc40003f86270 */
[----:B------:R-:W-:Y:S01]  /*6e40*/  FSEL R24, R24, -INF , !P2 ;  /* 0xff80000018187808 */ /* 0x000fe20005000000 */
[CC--:B---3--:R-:W-:Y:S01]  /*6e50*/  FFMA.FTZ R51, R118.reuse, R47.reuse, R23 ;  /* 0x0000002f76337223 */ /* 0x0c8fe20000010017 */
[----:B------:R-:W-:Y:S01]  /*6e60*/  ISETP.GE.AND P2, PT, R45, R2, PT ;  /* 0x000000022d00720c */ /* 0x000fe20003f46270 */
[C---:B------:R-:W-:Y:S01]  /*6e70*/  FFMA.FTZ R45, R118.reuse, R74, R20 ;  /* 0x0000004a762d7223 */ /* 0x040fe20000010014 */
[----:B------:R-:W-:Y:S01]  /*6e80*/  IADD3 R49, R73, 0x69, RZ ;  /* 0x0000006949317810 */ /* 0x000fe20007ffe0ff */
[----:B------:R-:W-:Y:S01]  /*6e90*/  FFMA.FTZ R20, R118, R47, R21 ;  /* 0x0000002f76147223 */ /* 0x000fe20000010015 */
[----:B------:R-:W2:Y:S01]  /*6ea0*/  I2F R86, R107 ;  /* 0x0000006b00567306 */ /* 0x000ea20000201400 */
[----:B------:R-:W-:Y:S02]  /*6eb0*/  ISETP.GE.AND P6, PT, R72, R2, PT ;  /* 0x000000024800720c */ /* 0x000fe40003fc6270 */
[----:B------:R-:W-:Y:S02]  /*6ec0*/  FSEL R21, R45, -INF , !P5 ;  /* 0xff8000002d157808 */ /* 0x000fe40006800000 */
[----:B------:R-:W-:Y:S01]  /*6ed0*/  ISETP.GE.AND P5, PT, R36, R98, PT ;  /* 0x000000622400720c */ /* 0x000fe20003fa6270 */
[----:B-1----:R-:W-:Y:S01]  /*6ee0*/  FFMA.FTZ R16, R118, R84, R16 ;  /* 0x0000005476107223 */ /* 0x002fe20000010010 */
[----:B------:R-:W-:Y:S01]  /*6ef0*/  FSEL R72, R30, -INF , !P3 ;  /* 0xff8000001e487808 */ /* 0x000fe20005800000 */
[----:B------:R1:W3:Y:S01]  /*6f00*/  I2F R45, R49 ;  /* 0x00000031002d7306 */ /* 0x0002e20000201400 */
[----:B------:R-:W-:-:S02]  /*6f10*/  FSEL R20, R20, -INF , !P5 ;  /* 0xff80000014147808 */ /* 0x000fc40006800000 */
[----:B------:R-:W-:Y:S02]  /*6f20*/  ISETP.GE.AND P5, PT, R36, R2, PT ;  /* 0x000000022400720c */ /* 0x000fe40003fa6270 */
[----:B------:R-:W-:Y:S02]  /*6f30*/  FSEL R103, R16, -INF , !P4 ;  /* 0xff80000010677808 */ /* 0x000fe40006000000 */
[----:B------:R-:W-:Y:S01]  /*6f40*/  FSEL R51, R51, -INF , !P5 ;  /* 0xff80000033337808 */ /* 0x000fe20006800000 */
[----:B------:R-:W-:Y:S01]  /*6f50*/  I2F R59, R67 ;  /* 0x00000043003b7306 */ /* 0x000fe20000201400 */
[C---:B------:R-:W-:Y:S01]  /*6f60*/  ISETP.GE.AND P5, PT, R49.reuse, R98, PT ;  /* 0x000000623100720c */ /* 0x040fe20003fa6270 */
[C---:B--2---:R-:W-:Y:S01]  /*6f70*/  FFMA.FTZ R36, R118.reuse, R86, R14 ;  /* 0x0000005676247223 */ /* 0x044fe2000001000e */
[----:B------:R-:W-:Y:S01]  /*6f80*/  ISETP.GE.AND P4, PT, R49, R2, PT ;  /* 0x000000023100720c */ /* 0x000fe20003f86270 */
[----:B------:R-:W-:Y:S01]  /*6f90*/  FFMA.FTZ R12, R118, R86, R12 ;  /* 0x00000056760c7223 */ /* 0x000fe2000001000c */
[----:B------:R-:W-:-:S02]  /*6fa0*/  ISETP.GE.AND P3, PT, R105, R2, PT ;  /* 0x000000026900720c */ /* 0x000fc40003f66270 */
[----:B------:R-:W-:Y:S01]  /*6fb0*/  FSEL R61, R61, -INF , !P6 ;  /* 0xff8000003d3d7808 */ /* 0x000fe20007000000 */
[C---:B-1----:R-:W-:Y:S01]  /*6fc0*/  FFMA.FTZ R49, R118.reuse, R84, R18 ;  /* 0x0000005476317223 */ /* 0x042fe20000010012 */
[----:B------:R-:W-:Y:S01]  /*6fd0*/  IADD3 R18, R73, 0x71, RZ ;  /* 0x0000007149127810 */ /* 0x000fe20007ffe0ff */
[-C--:B---3--:R-:W-:Y:S01]  /*6fe0*/  FFMA.FTZ R17, R118, R45.reuse, R17 ;  /* 0x0000002d76117223 */ /* 0x088fe20000010011 */
[----:B------:R-:W-:Y:S01]  /*6ff0*/  I2F R37, R0 ;  /* 0x0000000000257306 */ /* 0x000fe20000201400 */
[-C--:B------:R-:W-:Y:S01]  /*7000*/  ISETP.GE.AND P6, PT, R106, R2.reuse, PT ;  /* 0x000000026a00720c */ /* 0x080fe20003fc6270 */
[----:B------:R-:W-:Y:S01]  /*7010*/  FFMA.FTZ R45, R118, R45, R19 ;  /* 0x0000002d762d7223 */ /* 0x000fe20000010013 */
[C-C-:B------:R-:W-:Y:S02]  /*7020*/  LOP3.LUT R39, R92.reuse, 0x18, R121.reuse, 0xfe, !PT ;  /* 0x000000185c277812 */ /* 0x140fe400078efe79 */
[----:B------:R-:W-:Y:S02]  /*7030*/  LOP3.LUT R27, R92, 0x30, R121, 0xfe, !PT ;  /* 0x000000305c1b7812 */ /* 0x000fe400078efe79 */
[----:B------:R-:W-:Y:S01]  /*7040*/  FSEL R55, R55, -INF , !P3 ;  /* 0xff80000037377808 */ /* 0x000fe20005800000 */
[----:B------:R-:W1:Y:S01]  /*7050*/  I2F R47, R18 ;  /* 0x00000012002f7306 */ /* 0x000e620000201400 */
[----:B------:R-:W-:-:S02]  /*7060*/  ISETP.GE.AND P3, PT, R107, R2, PT ;  /* 0x000000026b00720c */ /* 0x000fc40003f66270 */
[----:B------:R-:W-:Y:S02]  /*7070*/  FSEL R63, R63, -INF , !P2 ;  /* 0xff8000003f3f7808 */ /* 0x000fe40005000000 */
[-C--:B------:R-:W-:Y:S02]  /*7080*/  ISETP.GE.AND P2, PT, R107, R98.reuse, PT ;  /* 0x000000626b00720c */ /* 0x080fe40003f46270 */
[----:B------:R-:W-:Y:S01]  /*7090*/  FSEL R49, R49, -INF , !P6 ;  /* 0xff80000031317808 */ /* 0x000fe20007000000 */
[----:B------:R-:W2:Y:S01]  /*70a0*/  I2F R31, R26 ;  /* 0x0000001a001f7306 */ /* 0x000ea20000201400 */
[----:B------:R-:W-:Y:S02]  /*70b0*/  FSEL R99, R17, -INF , !P5 ;  /* 0xff80000011637808 */ /* 0x000fe40006800000 */
[C---:B------:R-:W-:Y:S02]  /*70c0*/  ISETP.GE.AND P6, PT, R67.reuse, R98, PT ;  /* 0x000000624300720c */ /* 0x040fe40003fc6270 */
[----:B------:R-:W-:-:S02]  /*70d0*/  ISETP.GE.AND P5, PT, R67, R2, PT ;  /* 0x000000024300720c */ /* 0x000fc40003fa6270 */
[----:B------:R-:W-:Y:S01]  /*70e0*/  LOP3.LUT R74, R92, 0x38, R121, 0xfe, !PT ;  /* 0x000000385c4a7812 */ /* 0x000fe200078efe79 */
[----:B------:R3:W-:Y:S01]  /*70f0*/  I2F R83, R81 ;  /* 0x0000005100537306 */ /* 0x0007e20000201400 */
[----:B------:R-:W-:Y:S01]  /*7100*/  FSEL R45, R45, -INF , !P4 ;  /* 0xff8000002d2d7808 */ /* 0x000fe20006000000 */
[----:B-1----:R-:W-:Y:S01]  /*7110*/  FFMA.FTZ R67, R118, R47, R13 ;  /* 0x0000002f76437223 */ /* 0x002fe2000001000d */
[----:B------:R-:W-:Y:S02]  /*7120*/  FSEL R36, R36, -INF , !P3 ;  /* 0xff80000024247808 */ /* 0x000fe40005800000 */
[--C-:B------:R-:W-:Y:S02]  /*7130*/  LOP3.LUT R35, R92, 0x20, R121.reuse, 0xfe, !PT ;  /* 0x000000205c237812 */ /* 0x100fe400078efe79 */
[-C--:B------:R-:W-:Y:S01]  /*7140*/  ISETP.GE.AND P4, PT, R81, R98.reuse, PT ;  /* 0x000000625100720c */ /* 0x080fe20003f86270 */
[----:B------:R-:W1:Y:S01]  /*7150*/  I2F R32, R39 ;  /* 0x0000002700207306 */ /* 0x000e620000201400 */
[----:B------:R-:W-:Y:S01]  /*7160*/  ISETP.GE.AND P3, PT, R18, R98, PT ;  /* 0x000000621200720c */ /* 0x000fe20003f66270 */
[----:B--2---:R-:W-:Y:S01]  /*7170*/  FFMA.FTZ R31, R118, R31, R48 ;  /* 0x0000001f761f7223 */ /* 0x004fe20000010030 */
[----:B------:R-:W-:-:S02]  /*7180*/  LOP3.LUT R14, R92, 0x8, R121, 0xfe, !PT ;  /* 0x000000085c0e7812 */ /* 0x000fc400078efe79 */
[----:B------:R-:W-:Y:S02]  /*7190*/  FSEL R67, R67, -INF , !P3 ;  /* 0xff80000043437808 */ /* 0x000fe40005800000 */
[----:B------:R-:W-:Y:S01]  /*71a0*/  ISETP.GE.AND P3, PT, R18, R2, PT ;  /* 0x000000021200720c */ /* 0x000fe20003f66270 */
[----:B------:R-:W2:Y:S01]  /*71b0*/  I2F R22, R27 ;  /* 0x0000001b00167306 */ /* 0x000ea20000201400 */
[----:B---3--:R-:W-:Y:S01]  /*71c0*/  FSEL R81, R12, -INF , !P2 ;  /* 0xff8000000c517808 */ /* 0x008fe20005000000 */
[----:B------:R-:W-:Y:S01]  /*71d0*/  FFMA.FTZ R18, R118, R37, R60 ;  /* 0x0000002576127223 */ /* 0x000fe2000001003c */
[----:B------:R-:W-:Y:S01]  /*71e0*/  ISETP.GE.AND P2, PT, R0, R98, PT ;  /* 0x000000620000720c */ /* 0x000fe20003f46270 */
[----:B------:R-:W-:Y:S01]  /*71f0*/  FFMA.FTZ R0, R118, R47, R15 ;  /* 0x0000002f76007223 */ /* 0x000fe2000001000f */
[--C-:B------:R-:W-:Y:S01]  /*7200*/  LOP3.LUT R15, R92, 0x18, R121.reuse, 0xfe, !PT ;  /* 0x000000185c0f7812 */ /* 0x100fe200078efe79 */
[-C--:B------:R-:W-:Y:S01]  /*7210*/  FFMA.FTZ R47, R118, R59.reuse, R8 ;  /* 0x0000003b762f7223 */ /* 0x080fe20000010008 */
[----:B------:R-:W-:Y:S01]  /*7220*/  LOP3.LUT R19, R92, 0x10, R121, 0xfe, !PT ;  /* 0x000000105c137812 */ /* 0x000fe200078efe79 */
[----:B------:R-:W3:Y:S01]  /*7230*/  I2F R23, R74 ;  /* 0x0000004a00177306 */ /* 0x000ee20000201400 */
[C---:B------:R-:W-:Y:S01]  /*7240*/  FFMA.FTZ R59, R118.reuse, R59, R10 ;  /* 0x0000003b763b7223 */ /* 0x040fe2000001000a */
[----:B------:R-:W-:Y:S01]  /*7250*/  IADD3 R10, R73, 0x39, RZ ;  /* 0x00000039490a7810 */ /* 0x000fe20007ffe0ff */
[----:B-1----:R-:W-:Y:S01]  /*7260*/  FFMA.FTZ R32, R118, R32, R56 ;  /* 0x0000002076207223 */ /* 0x002fe20000010038 */
[----:B------:R-:W-:-:S02]  /*7270*/  FSEL R0, R0, -INF , !P3 ;  /* 0xff80000000007808 */ /* 0x000fc40005800000 */
[----:B------:R-:W-:Y:S02]  /*7280*/  ISETP.GE.AND P3, PT, R39, R98, PT ;  /* 0x000000622700720c */ /* 0x000fe40003f66270 */
[----:B------:R1:W4:Y:S01]  /*7290*/  I2F R30, R35 ;  /* 0x00000023001e7306 */ /* 0x0003220000201400 */
[----:B------:R-:W-:Y:S01]  /*72a0*/  FSEL R47, R47, -INF , !P6 ;  /* 0xff8000002f2f7808 */ /* 0x000fe20007000000 */
[----:B--2---:R-:W-:Y:S01]  /*72b0*/  FFMA.FTZ R44, R118, R22, R44 ;  /* 0x00000016762c7223 */ /* 0x004fe2000001002c */
[----:B------:R-:W-:Y:S02]  /*72c0*/  FSEL R37, R59, -INF , !P5 ;  /* 0xff8000003b257808 */ /* 0x000fe40006800000 */
[-C--:B------:R-:W-:Y:S02]  /*72d0*/  ISETP.GE.AND P6, PT, R35, R98.reuse, PT ;  /* 0x000000622300720c */ /* 0x080fe40003fc6270 */
[----:B------:R-:W-:Y:S01]  /*72e0*/  ISETP.GE.AND P5, PT, R26, R98, PT ;  /* 0x000000621a00720c */ /* 0x000fe20003fa6270 */
[----:B------:R-:W-:Y:S01]  /*72f0*/  I2F R16, R73 ;  /* 0x0000004900107306 */ /* 0x000fe20000201400 */
[----:B------:R-:W-:Y:S01]  /*7300*/  IADD3 R39, R73, 0x79, RZ ;  /* 0x0000007949277810 */ /* 0x000fe20007ffe0ff */
[----:B---3--:R-:W-:Y:S01]  /*7310*/  FFMA.FTZ R40, R118, R23, R40 ;  /* 0x0000001776287223 */ /* 0x008fe20000010028 */
[----:B------:R-:W-:-:S02]  /*7320*/  FSEL R22, R31, -INF , !P5 ;  /* 0xff8000001f167808 */ /* 0x000fc40006800000 */
[----:B------:R-:W-:Y:S02]  /*7330*/  LOP3.LUT R31, R92, 0x20, R121, 0xfe, !PT ;  /* 0x000000205c1f7812 */ /* 0x000fe400078efe79 */
[----:B------:R-:W-:Y:S01]  /*7340*/  FSEL R18, R18, -INF , !P2 ;  /* 0xff80000012127808 */ /* 0x000fe20005000000 */
[----:B------:R-:W2:Y:S01]  /*7350*/  I2F R17, R73 ;  /* 0x0000004900117306 */ /* 0x000ea20000201400 */
[----:B-1----:R-:W-:Y:S01]  /*7360*/  FFMA.FTZ R35, R118, R83, R64 ;  /* 0x0000005376237223 */ /* 0x002fe20000010040 */
[----:B------:R-:W-:Y:S02]  /*7370*/  ISETP.GE.AND P5, PT, R14, R2, PT ;  /* 0x000000020e00720c */ /* 0x000fe40003fa6270 */
[-C--:B------:R-:W-:Y:S02]  /*7380*/  ISETP.GE.AND P2, PT, R74, R98.reuse, PT ;  /* 0x000000624a00720c */ /* 0x080fe40003f46270 */
[----:B------:R-:W-:Y:S02]  /*7390*/  FSEL R35, R35, -INF , !P4 ;  /* 0xff80000023237808 */ /* 0x000fe40006000000 */
[----:B------:R-:W1:Y:S01]  /*73a0*/  I2F R60, R10 ;  /* 0x0000000a003c7306 */ /* 0x000e620000201400 */
[----:B------:R-:W-:Y:S01]  /*73b0*/  ISETP.GE.AND P4, PT, R27, R98, PT ;  /* 0x000000621b00720c */ /* 0x000fe20003f86270 */
[----:B----4-:R-:W-:Y:S01]  /*73c0*/  FFMA.FTZ R27, R118, R30, R52 ;  /* 0x0000001e761b7223 */ /* 0x010fe20000010034 */
[----:B------:R-:W-:-:S02]  /*73d0*/  FSEL R30, R32, -INF , !P3 ;  /* 0xff800000201e7808 */ /* 0x000fc40005800000 */
[----:B------:R-:W-:Y:S02]  /*73e0*/  ISETP.GE.AND P3, PT, R73, R98, PT ;  /* 0x000000624900720c */ /* 0x000fe40003f66270 */
[----:B------:R-:W-:Y:S01]  /*73f0*/  FSEL R27, R27, -INF , !P6 ;  /* 0xff8000001b1b7808 */ /* 0x000fe20007000000 */
[----:B------:R-:W3:Y:S01]  /*7400*/  I2F R56, R39 ;  /* 0x0000002700387306 */ /* 0x000ee20000201400 */
[----:B--2---:R-:W-:Y:S01]  /*7410*/  FFMA.FTZ R6, R118, R17, R6 ;  /* 0x0000001176067223 */ /* 0x004fe20000010006 */
[----:B------:R-:W-:Y:S02]  /*7420*/  ISETP.GE.AND P6, PT, R73, R2, PT ;  /* 0x000000024900720c */ /* 0x000fe40003fc6270 */
[----:B------:R-:W-:Y:S02]  /*7430*/  LOP3.LUT R32, R92, 0x30, R121, 0xfe, !PT ;  /* 0x000000305c207812 */ /* 0x000fe400078efe79 */
[----:B------:R-:W-:Y:S02]  /*7440*/  FSEL R6, R6, -INF , !P6 ;  /* 0xff80000006067808 */ /* 0x000fe40007000000 */
[----:B------:R-:W2:Y:S01]  /*7450*/  I2F R26, R10 ;  /* 0x0000000a001a7306 */ /* 0x000ea20000201400 */
[----:B-1----:R-:W-:Y:S01]  /*7460*/  FFMA.FTZ R41, R118, R60, R41 ;  /* 0x0000003c76297223 */ /* 0x002fe20000010029 */
[----:B------:R-:W-:-:S06]  /*7470*/  ISETP.GE.AND P6, PT, R10, R2, PT ;  /* 0x000000020a00720c */ /* 0x000fcc0003fc6270 */
[----:B------:R1:W4:Y:S01]  /*7480*/  I2F R12, R14 ;  /* 0x0000000e000c7306 */ /* 0x0003220000201400 */
[CC--:B---3--:R-:W-:Y:S02]  /*7490*/  FFMA.FTZ R59, R118.reuse, R56.reuse, R9 ;  /* 0x00000038763b7223 */ /* 0x0c8fe40000010009 */
[----:B------:R-:W-:-:S05]  /*74a0*/  FFMA.FTZ R11, R118, R56, R11 ;  /* 0x00000038760b7223 */ /* 0x000fca000001000b */
[----:B------:R-:W3:Y:S01]  /*74b0*/  I2F R23, R31 ;  /* 0x0000001f00177306 */ /* 0x000ee20000201400 */
[----:B--2---:R-:W-:-:S05]  /*74c0*/  FFMA.FTZ R26, R118, R26, R43 ;  /* 0x0000001a761a7223 */ /* 0x004fca000001002b */
[----:B------:R-:W-:Y:S02]  /*74d0*/  FSEL R106, R26, -INF , !P6 ;  /* 0xff8000001a6a7808 */ /* 0x000fe40007000000 */
[----:B------:R-:W2:Y:S01]  /*74e0*/  I2F R8, R15 ;  /* 0x0000000f00087306 */ /* 0x000ea20000201400 */
[----:B-1----:R-:W-:Y:S01]  /*74f0*/  FSEL R14, R44, -INF , !P4 ;  /* 0xff8000002c0e7808 */ /* 0x002fe20006000000 */
[C---:B----4-:R-:W-:Y:S01]  /*7500*/  FFMA.FTZ R66, R118.reuse, R12, R66 ;  /* 0x0000000c76427223 */ /* 0x050fe20000010042 */
[----:B------:R-:W-:Y:S01]  /*7510*/  BAR.SYNC.DEFER_BLOCKING 0x0 ;  /* 0x0000000000007b1d */ /* 0x000fe20000010000 */
[----:B------:R-:W-:Y:S01]  /*7520*/  ISETP.GE.AND P4, PT, R19, R2, PT ;  /* 0x000000021300720c */ /* 0x000fe20003f86270 */
[----:B---3--:R-:W-:-:S04]  /*7530*/  FFMA.FTZ R23, R118, R23, R54 ;  /* 0x0000001776177223 */ /* 0x008fc80000010036 */
[----:B------:R1:W-:Y:S01]  /*7540*/  I2F R13, R19 ;  /* 0x00000013000d7306 */ /* 0x0003e20000201400 */
[----:B--2---:R-:W-:-:S07]  /*7550*/  FFMA.FTZ R26, R118, R8, R58 ;  /* 0x00000008761a7223 */ /* 0x004fce000001003a */
[----:B------:R-:W2:Y:S01]  /*7560*/  I2F R9, R32 ;  /* 0x0000002000097306 */ /* 0x000ea20000201400 */
[----:B------:R-:W-:Y:S02]  /*7570*/  FSEL R8, R66, -INF , !P5 ;  /* 0xff80000042087808 */ /* 0x000fe40006800000 */
[----:B------:R-:W-:Y:S01]  /*7580*/  ISETP.GE.AND P5, PT, R32, R2, PT ;  /* 0x000000022000720c */ /* 0x000fe20003fa6270 */
[----:B-1----:R-:W-:Y:S01]  /*7590*/  FFMA.FTZ R19, R118, R16, R4 ;  /* 0x0000001076137223 */ /* 0x002fe20000010004 */
[----:B------:R-:W-:Y:S02]  /*75a0*/  FSEL R16, R40, -INF , !P2 ;  /* 0xff80000028107808 */ /* 0x000fe40005000000 */
[----:B------:R-:W-:Y:S02]  /*75b0*/  ISETP.GE.AND P2, PT, R10, R98, PT ;  /* 0x000000620a00720c */ /* 0x000fe40003f46270 */
[----:B------:R-:W-:Y:S02]  /*75c0*/  FSEL R19, R19, -INF , !P3 ;  /* 0xff80000013137808 */ /* 0x000fe40005800000 */
[----:B------:R-:W-:Y:S01]  /*75d0*/  ISETP.GE.AND P3, PT, R15, R2, PT ;  /* 0x000000020f00720c */ /* 0x000fe20003f66270 */
[----:B--2---:R-:W-:Y:S01]  /*75e0*/  FFMA.FTZ R9, R118, R9, R46 ;  /* 0x0000000976097223 */ /* 0x004fe2000001002e */
[----:B------:R-:W-:-:S02]  /*75f0*/  FSEL R15, R41, -INF , !P2 ;  /* 0xff800000290f7808 */ /* 0x000fc40005000000 */
[C-C-:B------:R-:W-:Y:S02]  /*7600*/  LOP3.LUT R4, R92.reuse, 0x28, R121.reuse, 0xfe, !PT ;  /* 0x000000285c047812 */ /* 0x140fe400078efe79 */
[----:B------:R-:W-:Y:S02]  /*7610*/  ISETP.GE.AND P2, PT, R39, R98, PT ;  /* 0x000000622700720c */ /* 0x000fe40003f46270 */
[----:B------:R-:W-:Y:S01]  /*7620*/  LOP3.LUT R10, R92, 0x38, R121, 0xfe, !PT ;  /* 0x000000385c0a7812 */ /* 0x000fe200078efe79 */
[----:B------:R1:W2:Y:S01]  /*7630*/  I2F R17, R4 ;  /* 0x0000000400117306 */ /* 0x0002a20000201400 */
[----:B------:R-:W-:Y:S02]  /*7640*/  FSEL R59, R59, -INF , !P2 ;  /* 0xff8000003b3b7808 */ /* 0x000fe40005000000 */
[-C--:B------:R-:W-:Y:S02]  /*7650*/  ISETP.GE.AND P2, PT, R31, R2.reuse, PT ;  /* 0x000000021f00720c */ /* 0x080fe40003f46270 */
[----:B------:R-:W-:-:S02]  /*7660*/  ISETP.GE.AND P6, PT, R4, R2, PT ;  /* 0x000000020400720c */ /* 0x000fc40003fc6270 */
[----:B------:R-:W-:Y:S01]  /*7670*/  FSEL R32, R23, -INF , !P2 ;  /* 0xff80000017207808 */ /* 0x000fe20005000000 */
[----:B------:R-:W3:Y:S01]  /*7680*/  I2F R12, R10 ;  /* 0x0000000a000c7306 */ /* 0x000ee20000201400 */
[----:B------:R-:W-:Y:S02]  /*7690*/  ISETP.GT.AND P2, PT, R122, R126, PT ;  /* 0x0000007e7a00720c */ /* 0x000fe40003f44270 */
[----:B------:R-:W-:Y:S02]  /*76a0*/  FSEL R26, R26, -INF , !P3 ;  /* 0xff8000001a1a7808 */ /* 0x000fe40005800000 */
[----:B------:R-:W-:Y:S02]  /*76b0*/  ISETP.GE.AND P3, PT, R39, R2, PT ;  /* 0x000000022700720c */ /* 0x000fe40003f66270 */
[----:B------:R-:W-:Y:S01]  /*76c0*/  FSEL R104, R9, -INF , !P5 ;  /* 0xff80000009687808 */ /* 0x000fe20006800000 */
[C---:B-1----:R-:W-:Y:S02]  /*76d0*/  FFMA.FTZ R4, R118.reuse, R13, R62 ;  /* 0x0000000d76047223 */ /* 0x042fe4000001003e */
[----:B--2---:R-:W-:Y:S01]  /*76e0*/  FFMA.FTZ R17, R118, R17, R50 ;  /* 0x0000001176117223 */ /* 0x004fe20000010032 */
[----:B------:R-:W-:-:S02]  /*76f0*/  FSEL R50, R11, -INF , !P3 ;  /* 0xff8000000b327808 */ /* 0x000fc40005800000 */
[----:B------:R-:W-:Y:S02]  /*7700*/  FSEL R4, R4, -INF , !P4 ;  /* 0xff80000004047808 */ /* 0x000fe40006000000 */
[----:B------:R-:W-:Y:S01]  /*7710*/  ISETP.GE.AND P4, PT, R10, R2, PT ;  /* 0x000000020a00720c */ /* 0x000fe20003f86270 */
[----:B---3--:R-:W-:Y:S01]  /*7720*/  FFMA.FTZ R12, R118, R12, R42 ;  /* 0x0000000c760c7223 */ /* 0x008fe2000001002a */
[----:B------:R-:W-:-:S04]  /*7730*/  FSEL R107, R17, -INF , !P6 ;  /* 0xff800000116b7808 */ /* 0x000fc80007000000 */
[----:B------:R-:W-:Y:S01]  /*7740*/  FSEL R105, R12, -INF , !P4 ;  /* 0xff8000000c697808 */ /* 0x000fe20006000000 */
[----:B------:R-:W-:Y:S05]  /*7750*/  @!P2 BRA `(.L_x_4764) ;  /* 0x000007200000a947 */ /* 0x000fea0003800000 */
[----:B------:R-:W-:Y:S01]  /*7760*/  ULDC.64 UR6, c[0x0][0x118] ;  /* 0x0000460000067ab9 */ /* 0x000fe20000000a00 */
[----:B------:R-:W-:Y:S01]  /*7770*/  MOV R2, c[0x0][0x198] ;  /* 0x0000660000027a02 */ /* 0x000fe20000000f00 */
[----:B------:R-:W-:Y:S05]  /*7780*/  @!P1 BRA `(.L_x_4765) ;  /* 0x000003b000009947 */ /* 0x000fea0003800000 */
[----:B------:R-:W-:Y:S02]  /*7790*/  IABS R9, c[0x0][0x2d0] ;  /* 0x0000b40000097a13 */ /* 0x000fe40000000000 */
[----:B------:R-:W-:Y:S02]  /*77a0*/  IABS R13, R92 ;  /* 0x0000005c000d7213 */ /* 0x000fe40000000000 */
[----:B------:R-:W1:Y:S01]  /*77b0*/  I2F.RP R40, R9 ;  /* 0x0000000900287306 */ /* 0x000e620000209400 */
[C---:B------:R-:W-:Y:S02]  /*77c0*/  IADD3 R17, R92.reuse, -0x80, RZ ;  /* 0xffffff805c117810 */ /* 0x040fe40007ffe0ff */
[----:B------:R-:W-:-:S02]  /*77d0*/  LOP3.LUT R92, R92, c[0x0][0x2d0], RZ, 0x3c, !PT ;  /* 0x0000b4005c5c7a12 */ /* 0x000fc400078e3cff */
        /* <DEDUP_REMOVED lines=35> */
[----:B------:R1:W2:Y:S01]  /*7a10*/  LDG.E R10, [R40.64] ;  /* 0x00000006280a7981 */ /* 0x0002a2000c1e1900 */
[----:B------:R-:W-:-:S06]  /*7a20*/  IMAD.WIDE R12, R11, 0x4, R150 ;  /* 0x000000040b0c7825 */ /* 0x000fcc00078e0296 */
        /* <DEDUP_REMOVED lines=17> */
.L_x_4765:
[----:B------:R-:W-:-:S04]  /*7b40*/  LEA R10, -R2, RZ, 0x7 ;  /* 0x000000ff020a7211 */ /* 0x000fc800078e39ff */
[----:B------:R-:W-:Y:S02]  /*7b50*/  SHF.R.S32.HI R9, RZ, 0x1f, R10 ;  /* 0x0000001fff097819 */ /* 0x000fe4000001140a */
.L_x_4766:
[----:B------:R-:W-:Y:S01]  /*7b60*/  @!P0 IMAD.MOV.U32 R13, RZ, RZ, c[0x0][0x19c] ;  /* 0x00006700ff0d8624 */ /* 0x000fe200078e00ff */
[-C--:B------:R-:W-:Y:S01]  /*7b70*/  @!P0 LEA R17, P4, R2, R71.reuse, 0x6 ;  /* 0x0000004702118211 */ /* 0x080fe200078830ff */
[----:B------:R1:W-:Y:S01]  /*7b80*/  @P0 STS [R145+0x1000], RZ ;  /* 0x001000ff91000388 */ /* 0x0003e20000000800 */
[C---:B------:R-:W-:Y:S01]  /*7b90*/  @!P0 IADD3 R12, P6, P5, R10.reuse, R71, R144 ;  /* 0x000000470a0c8210 */ /* 0x040fe20007dde090 */
[----:B------:R-:W-:Y:S01]  /*7ba0*/  BSSY B0, `(.L_x_4767) ;  /* 0x000002a000007945 */ /* 0x000fe20003800000 */
[----:B------:R-:W-:Y:S01]  /*7bb0*/  @!P0 IADD3 R17, P3, R10, R17, RZ ;  /* 0x000000110a118210 */ /* 0x000fe20007f7e0ff */
[----:B------:R1:W-:Y:S01]  /*7bc0*/  @P0 STS [R145+0x1004], RZ ;  /* 0x001004ff91000388 */ /* 0x0003e20000000800 */
[-C--:B------:R-:W-:Y:S02]  /*7bd0*/  @!P0 LEA.HI.X R13, R2, R68.reuse, R13, 0x6, P4 ;  /* 0x00000044020d8211 */ /* 0x080fe400020f340d */
[----:B------:R-:W-:Y:S01]  /*7be0*/  @!P0 LEA R42, P4, R10, R157, 0x1 ;  /* 0x0000009d0a2a8211 */ /* 0x000fe200078808ff */
[----:B------:R1:W-:Y:S01]  /*7bf0*/  @P0 STS.64 [R145+0x1008], RZ ;  /* 0x001008ff91000388 */ /* 0x0003e20000000a00 */
[C---:B------:R-:W-:Y:S01]  /*7c00*/  @!P0 IADD3.X R11, R9.reuse, R68, R127, P6, P5 ;  /* 0x00000044090b8210 */ /* 0x040fe200037ea47f */
[----:B------:R-:W-:Y:S01]  /*7c10*/  @!P0 IMAD.X R13, R9, 0x1, R13, P3 ;  /* 0x00000001090d8824 */ /* 0x000fe200018e060d */
[----:B------:R-:W-:-:S02]  /*7c20*/  @!P0 LEA R40, P5, R12, c[0x0][0x168], 0x1 ;  /* 0x00005a000c288a11 */ /* 0x000fc400078a08ff */
[C---:B------:R-:W-:Y:S02]  /*7c30*/  @!P0 LEA R78, P3, R17.reuse, c[0x0][0x168], 0x1 ;  /* 0x00005a00114e8a11 */ /* 0x040fe400078608ff */
        /* <DEDUP_REMOVED lines=32> */
.L_x_4768:
[----:B------:R-:W-:Y:S05]  /*7e40*/  BSYNC B0 ;  /* 0x0000000000007941 */ /* 0x000fea0003800000 */
.L_x_4767:
[----:B------:R-:W0:Y:S01]  /*7e50*/  LDGDEPBAR ;  /* 0x00000000000079af */ /* 0x000e220000000000 */
[----:B------:R-:W-:-:S04]  /*7e60*/  LEA R157, P0, R10, R157, 0x1 ;  /* 0x0000009d0a9d7211 */ /* 0x000fc800078008ff */
[----:B------:R-:W-:Y:S02]  /*7e70*/  LEA.HI.X R156, R10, R156, R9, 0x1, P0 ;  /* 0x0000009c0a9c7211 */ /* 0x000fe400000f0c09 */
.L_x_4764:
        /* <DEDUP_REMOVED lines=96> */
[----:B-1----:R-:W-:Y:S01]  /*8480*/  F2FP.BF16.PACK_AB R10, R83, R88 ;  /* 0x00000058530a723e */ /* 0x002fe200000010ff */
[----:B------:R-:W-:Y:S01]  /*8490*/  MUFU.EX2 R77, R77 ;  /* 0x0000004d004d7308 */ /* 0x000fe20000000800 */
[----:B------:R-:W-:-:S04]  /*84a0*/  FMNMX.FTZ R41, R51, R41, !PT ;  /* 0x0000002933297209 */ /* 0x000fc80007810000 */
[----:B------:R-:W-:-:S03]  /*84b0*/  FMNMX.FTZ R41, R49, R41, !PT ;  /* 0x0000002931297209 */ /* 0x000fc60007810000 */
[----:B------:R-:W-:Y:S01]  /*84c0*/  MUFU.EX2 R74, R74 ;  /* 0x0000004a004a7308 */ /* 0x000fe20000000800 */
[----:B------:R-:W-:-:S04]  /*84d0*/  FMNMX.FTZ R41, R45, R41, !PT ;  /* 0x000000292d297209 */ /* 0x000fc80007810000 */
[----:B------:R-:W-:-:S03]  /*84e0*/  FMNMX.FTZ R41, R36, R41, !PT ;  /* 0x0000002924297209 */ /* 0x000fc60007810000 */
[----:B------:R-:W1:Y:S01]  /*84f0*/  MUFU.EX2 R73, R73 ;  /* 0x0000004900497308 */ /* 0x000e620000000800 */
[----:B------:R-:W-:-:S04]  /*8500*/  FMNMX.FTZ R41, R0, R41, !PT ;  /* 0x0000002900297209 */ /* 0x000fc80007810000 */
[----:B------:R-:W-:-:S03]  /*8510*/  FMNMX.FTZ R41, R37, R41, !PT ;  /* 0x0000002925297209 */ /* 0x000fc60007810000 */
[----:B------:R-:W-:Y:S01]  /*8520*/  MUFU.EX2 R71, R71 ;  /* 0x0000004700477308 */ /* 0x000fe20000000800 */
[----:B------:R-:W-:-:S05]  /*8530*/  FMNMX.FTZ R41, R50, R41, !PT ;  /* 0x0000002932297209 */ /* 0x000fca0007810000 */
[----:B------:R-:W3:Y:S01]  /*8540*/  SHFL.BFLY PT, R2, R41, 0x2, 0x1f ;  /* 0x0c401f0029027f89 */ /* 0x000ee200000e0000 */
[----:B-1----:R-:W-:Y:S01]  /*8550*/  F2FP.BF16.PACK_AB R34, R73, R74 ;  /* 0x0000004a4922723e */ /* 0x002fe200000010ff */
[----:B------:R-:W-:Y:S08]  /*8560*/  MUFU.EX2 R68, R68 ;  /* 0x0000004400447308 */ /* 0x000ff00000000800 */
[----:B------:R-:W-:Y:S08]  /*8570*/  MUFU.EX2 R64, R64 ;  /* 0x0000004000407308 */ /* 0x000ff00000000800 */
[----:B------:R-:W-:Y:S01]  /*8580*/  MUFU.EX2 R62, R62 ;  /* 0x0000003e003e7308 */ /* 0x000fe20000000800 */
[----:B---3--:R-:W-:-:S07]  /*8590*/  FMNMX.FTZ R41, R41, R2, !PT ;  /* 0x0000000229297209 */ /* 0x008fce0007810000 */
[----:B------:R-:W-:Y:S01]  /*85a0*/  MUFU.EX2 R60, R60 ;  /* 0x0000003c003c7308 */ /* 0x000fe20000000800 */
[----:B------:R-:W1:Y:S07]  /*85b0*/  SHFL.BFLY PT, R2, R41, 0x1, 0x1f ;  /* 0x0c201f0029027f89 */ /* 0x000e6e00000e0000 */
        /* <DEDUP_REMOVED lines=16> */
[----:B------:R-:W-:Y:S01]  /*86c0*/  FADD.FTZ R6, R70, -R6 ;  /* 0x8000000646067221 */ /* 0x000fe20000010000 */
[----:B------:R-:W-:Y:S01]  /*86d0*/  MUFU.EX2 R87, R87 ;  /* 0x0000005700577308 */ /* 0x000fe20000000800 */
[----:B------:R-:W-:Y:S02]  /*86e0*/  FADD.FTZ R5, R69, -R5 ;  /* 0x8000000545057221 */ /* 0x000fe40000010000 */
[----:B------:R-:W-:-:S02]  /*86f0*/  FMUL.FTZ R6, R6, c[0x0][0x23c] ;  /* 0x00008f0006067a20 */ /* 0x000fc40000410000 */
[----:B------:R-:W-:Y:S02]  /*8700*/  FMUL.FTZ R5, R5, c[0x0][0x23c] ;  /* 0x00008f0005057a20 */ /* 0x000fe40000410000 */
[--C-:B------:R-:W-:Y:S01]  /*8710*/  FFMA.FTZ R69, R4, c[0x0][0x23c], -R52.reuse ;  /* 0x00008f0004457a23 */ /* 0x100fe20000010834 */
[----:B------:R-:W1:Y:S01]  /*8720*/  MUFU.EX2 R93, R6 ;  /* 0x00000006005d7308 */ /* 0x000e620000000800 */
[--C-:B------:R-:W-:Y:S01]  /*8730*/  FFMA.FTZ R82, R8, c[0x0][0x23c], -R52.reuse ;  /* 0x00008f0008527a23 */ /* 0x100fe20000010834 */
[----:B------:R-:W-:Y:S01]  /*8740*/  F2FP.BF16.PACK_AB R8, R89, R92 ;  /* 0x0000005c5908723e */ /* 0x000fe200000010ff */
[--C-:B------:R-:W-:Y:S02]  /*8750*/  FFMA.FTZ R79, R102, c[0x0][0x23c], -R52.reuse ;  /* 0x00008f00664f7a23 */ /* 0x100fe40000010834 */
[--C-:B------:R-:W-:Y:S02]  /*8760*/  FFMA.FTZ R90, R26, c[0x0][0x23c], -R52.reuse ;  /* 0x00008f001a5a7a23 */ /* 0x100fe40000010834 */
[--C-:B------:R-:W-:Y:S01]  /*8770*/  FFMA.FTZ R94, R94, c[0x0][0x23c], -R52.reuse ;  /* 0x00008f005e5e7a23 */ /* 0x100fe20000010834 */
[----:B------:R3:W4:Y:S01]  /*8780*/  MUFU.EX2 R91, R5 ;  /* 0x00000005005b7308 */ /* 0x0007220000000800 */
[----:B------:R-:W-:Y:S01]  /*8790*/  LDSM.16.MT88.4 R24, [R158+0x3400] ;  /* 0x003400009e18783b */ /* 0x000fe20000004200 */
[--C-:B------:R-:W-:Y:S01]  /*87a0*/  FFMA.FTZ R102, R32, c[0x0][0x23c], -R52.reuse ;  /* 0x00008f0020667a23 */ /* 0x100fe20000010834 */
[----:B------:R-:W-:Y:S01]  /*87b0*/  F2FP.BF16.PACK_AB R32, R77, R78 ;  /* 0x0000004e4d20723e */ /* 0x000fe200000010ff */
[----:B------:R-:W-:-:S02]  /*87c0*/  FFMA.FTZ R98, R100, c[0x0][0x23c], -R52 ;  /* 0x00008f0064627a23 */ /* 0x000fc40000010834 */
[----:B------:R-:W-:Y:S02]  /*87d0*/  FFMA.FTZ R100, R107, c[0x0][0x23c], -R52 ;  /* 0x00008f006b647a23 */ /* 0x000fe40000010834 */
[----:B------:R-:W5:Y:S01]  /*87e0*/  MUFU.EX2 R86, R86 ;  /* 0x0000005600567308 */ /* 0x000f620000000800 */
[-C--:B-12---:R-:W-:Y:S02]  /*87f0*/  FMUL.FTZ R12, R140, R93.reuse ;  /* 0x0000005d8c0c7220 */ /* 0x086fe40000410000 */
[-C--:B------:R-:W-:Y:S02]  /*8800*/  FMUL.FTZ R13, R141, R93.reuse ;  /* 0x0000005d8d0d7220 */ /* 0x080fe40000410000 */
[-C--:B------:R-:W-:Y:S02]  /*8810*/  FMUL.FTZ R136, R136, R93.reuse ;  /* 0x0000005d88887220 */ /* 0x080fe40000410000 */
[----:B------:R-:W-:Y:S01]  /*8820*/  FMUL.FTZ R137, R137, R93 ;  /* 0x0000005d89897220 */ /* 0x000fe20000410000 */
[----:B---3--:R-:W1:Y:S01]  /*8830*/  LDSM.16.MT88.4 R4, [R158+0x3000] ;  /* 0x003000009e04783b */ /* 0x008e620000004200 */
[----:B------:R-:W-:Y:S01]  /*8840*/  MUFU.EX2 R82, R82 ;  /* 0x0000005200527308 */ /* 0x000fe20000000800 */
[----:B----4-:R-:W-:-:S02]  /*8850*/  FMUL.FTZ R14, R142, R91 ;  /* 0x0000005b8e0e7220 */ /* 0x010fc40000410000 */
[-C--:B------:R-:W-:Y:S02]  /*8860*/  FMUL.FTZ R15, R143, R91.reuse ;  /* 0x0000005b8f0f7220 */ /* 0x080fe40000410000 */
[----:B------:R-:W-:Y:S01]  /*8870*/  FMUL.FTZ R138, R138, R91 ;  /* 0x0000005b8a8a7220 */ /* 0x000fe20000410000 */
[----:B-----5:R-:W-:Y:S02]  /*8880*/  F2FP.BF16.PACK_AB R9, R86, R87 ;  /* 0x000000575609723e */ /* 0x020fe400000010ff */
[----:B------:R-:W2:Y:S01]  /*8890*/  MUFU.EX2 R84, R84 ;  /* 0x0000005400547308 */ /* 0x000ea20000000800 */
[----:B------:R-:W-:Y:S02]  /*88a0*/  FMUL.FTZ R139, R139, R91 ;  /* 0x0000005b8b8b7220 */ /* 0x000fe40000410000 */
[-C--:B------:R-:W-:Y:S02]  /*88b0*/  FMUL.FTZ R28, R132, R93.reuse ;  /* 0x0000005d841c7220 */ /* 0x080fe40000410000 */
[----:B------:R-:W-:-:S02]  /*88c0*/  FMUL.FTZ R29, R133, R93 ;  /* 0x0000005d851d7220 */ /* 0x000fc40000410000 */
[-C--:B------:R-:W-:Y:S01]  /*88d0*/  FMUL.FTZ R30, R134, R91.reuse ;  /* 0x0000005b861e7220 */ /* 0x080fe20000410000 */
[----:B------:R-:W-:Y:S01]  /*88e0*/  MUFU.EX2 R69, R69 ;  /* 0x0000004500457308 */ /* 0x000fe20000000800 */
[----:B------:R-:W-:Y:S02]  /*88f0*/  FMUL.FTZ R31, R135, R91 ;  /* 0x0000005b871f7220 */ /* 0x000fe40000410000 */
[-C--:B------:R-:W-:Y:S02]  /*8900*/  FMUL.FTZ R128, R128, R93.reuse ;  /* 0x0000005d80807220 */ /* 0x080fe40000410000 */
[----:B------:R-:W-:Y:S02]  /*8910*/  FMUL.FTZ R129, R129, R93 ;  /* 0x0000005d81817220 */ /* 0x000fe40000410000 */
[-C--:B------:R-:W-:Y:S01]  /*8920*/  FMUL.FTZ R130, R130, R91.reuse ;  /* 0x0000005b82827220 */ /* 0x080fe20000410000 */
[----:B--2---:R-:W-:Y:S01]  /*8930*/  F2FP.BF16.PACK_AB R11, R84, R82 ;  /* 0x00000052540b723e */ /* 0x004fe200000010ff */
[----:B------:R-:W-:Y:S01]  /*8940*/  FMUL.FTZ R131, R131, R91 ;  /* 0x0000005b83837220 */ /* 0x000fe20000410000 */
[----:B------:R-:W2:Y:S01]  /*8950*/  MUFU.EX2 R79, R79 ;  /* 0x0000004f004f7308 */ /* 0x000ea20000000800 */
[----:B------:R-:W-:-:S02]  /*8960*/  FFMA.FTZ R101, R101, c[0x0][0x23c], -R52 ;  /* 0x00008f0065657a23 */ /* 0x000fc40000010834 */
[----:B------:R-:W-:Y:S02]  /*8970*/  FFMA.FTZ R70, R103, c[0x0][0x23c], -R66 ;  /* 0x00008f0067467a23 */ /* 0x000fe40000010842 */
[C---:B------:R-:W-:Y:S01]  /*8980*/  HMMA.16816.F32.BF16 R12, R8.reuse, R16, R12 ;  /* 0x00000010080c723c */ /* 0x040fe2000004180c */
[--C-:B------:R-:W-:Y:S02]  /*8990*/  FFMA.FTZ R104, R104, c[0x0][0x23c], -R52.reuse ;  /* 0x00008f0068687a23 */ /* 0x100fe40000010834 */
[----:B------:R-:W-:Y:S01]  /*89a0*/  MUFU.EX2 R90, R90 ;  /* 0x0000005a005a7308 */ /* 0x000fe20000000800 */
[--C-:B------:R-:W-:Y:S02]  /*89b0*/  FFMA.FTZ R103, R95, c[0x0][0x23c], -R52.reuse ;  /* 0x00008f005f677a23 */ /* 0x100fe40000010834 */
[--C-:B------:R-:W-:Y:S02]  /*89c0*/  FFMA.FTZ R105, R105, c[0x0][0x23c], -R52.reuse ;  /* 0x00008f0069697a23 */ /* 0x100fe40000010834 */
[----:B------:R-:W-:Y:S01]  /*89d0*/  HMMA.16816.F32.BF16 R16, R8, R18, R136 ;  /* 0x000000120810723c */ /* 0x000fe20000041888 */
[----:B------:R-:W-:Y:S01]  /*89e0*/  FFMA.FTZ R106, R106, c[0x0][0x23c], -R52 ;  /* 0x00008f006a6a7a23 */ /* 0x000fe20000010834 */
[----:B------:R-:W-:Y:S01]  /*89f0*/  LDSM.16.MT88.4 R136, [R154+0x4c00] ;  /* 0x004c00009a88783b */ /* 0x000fe20000004200 */
[----:B------:R-:W3:Y:S01]  /*8a00*/  MUFU.EX2 R94, R94 ;  /* 0x0000005e005e7308 */ /* 0x000ee20000000800 */
[----:B--2---:R-:W-:Y:S01]  /*8a10*/  F2FP.BF16.PACK_AB R33, R79, R69 ;  /* 0x000000454f21723e */ /* 0x004fe200000010ff */
[----:B------:R-:W-:-:S02]  /*8a20*/  FFMA.FTZ R95, R99, c[0x0][0x23c], -R66 ;  /* 0x00008f00635f7a23 */ /* 0x000fc40000010842 */
[--C-:B------:R-:W-:Y:S01]  /*8a30*/  FFMA.FTZ R85, R85, c[0x0][0x23c], -R52.reuse ;  /* 0x00008f0055557a23 */ /* 0x100fe20000010834 */
[C---:B-1----:R-:W-:Y:S01]  /*8a40*/  HMMA.16816.F32.BF16 R28, R8.reuse, R4, R28 ;  /* 0x00000004081c723c */ /* 0x042fe2000004181c */
[--C-:B------:R-:W-:Y:S02]  /*8a50*/  FFMA.FTZ R80, R80, c[0x0][0x23c], -R52.reuse ;  /* 0x00008f0050507a23 */ /* 0x100fe40000010834 */
[----:B------:R-:W-:Y:S01]  /*8a60*/  MUFU.EX2 R102, R102 ;  /* 0x0000006600667308 */ /* 0x000fe20000000800 */
[--C-:B------:R-:W-:Y:S02]  /*8a70*/  FFMA.FTZ R76, R76, c[0x0][0x23c], -R52.reuse ;  /* 0x00008f004c4c7a23 */ /* 0x100fe40000010834 */
[----:B------:R-:W-:Y:S02]  /*8a80*/  FFMA.FTZ R99, R75, c[0x0][0x23c], -R52 ;  /* 0x00008f004b637a23 */ /* 0x000fe40000010834 */
[----:B------:R-:W-:Y:S01]  /*8a90*/  HMMA.16816.F32.BF16 R8, R8, R6, R128 ;  /* 0x000000060808723c */ /* 0x000fe20000041880 */
[----:B------:R-:W1:Y:S01]  /*8aa0*/  LDSM.16.MT88.4 R4, [R154+0x3800] ;  /* 0x003800009a04783b */ /* 0x000e620000004200 */
[----:B------:R-:W-:Y:S01]  /*8ab0*/  FFMA.FTZ R92, R119, R93, R92 ;  /* 0x0000005d775c7223 */ /* 0x000fe2000001005c */
[----:B---3--:R-:W-:Y:S01]  /*8ac0*/  F2FP.BF16.PACK_AB R35, R94, R90 ;  /* 0x0000005a5e23723e */ /* 0x008fe200000010ff */
[----:B------:R-:W2:Y:S01]  /*8ad0*/  MUFU.EX2 R98, R98 ;  /* 0x0000006200627308 */ /* 0x000ea20000000800 */
[----:B------:R-:W-:Y:S01]  /*8ae0*/  FFMA.FTZ R87, R120, R91, R87 ;  /* 0x0000005b78577223 */ /* 0x000fe20000010057 */
[----:B------:R-:W-:Y:S01]  /*8af0*/  LDSM.16.MT88.4 R128, [R158+0x4c00] ;  /* 0x004c00009e80783b */ /* 0x000fe20000004200 */
[----:B------:R-:W-:-:S02]  /*8b00*/  FADD.FTZ R92, R89, R92 ;  /* 0x0000005c595c7221 */ /* 0x000fc40000010000 */
[----:B------:R-:W-:Y:S01]  /*8b10*/  FADD.FTZ R86, R86, R87 ;  /* 0x0000005756567221 */ /* 0x000fe20000010000 */
[C---:B------:R-:W-:Y:S01]  /*8b20*/  HMMA.16816.F32.BF16 R12, R32.reuse, R20, R12 ;  /* 0x00000014200c723c */ /* 0x040fe2000004180c */
[----:B------:R-:W-:Y:S01]  /*8b30*/  FADD.FTZ R88, R88, R92 ;  /* 0x0000005c58587221 */ /* 0x000fe20000010000 */
[----:B------:R-:W-:Y:S01]  /*8b40*/  MUFU.EX2 R100, R100 ;  /* 0x0000006400647308 */ /* 0x000fe20000000800 */
[----:B------:R-:W-:Y:S02]  /*8b50*/  FADD.FTZ R86, R82, R86 ;  /* 0x0000005652567221 */ /* 0x000fe40000010000 */
[----:B------:R-:W-:Y:S02]  /*8b60*/  FFMA.FTZ R75, R81, c[0x0][0x23c], -R66 ;  /* 0x00008f00514b7a23 */ /* 0x000fe40000010842 */
[--C-:B------:R-:W-:Y:S01]  /*8b70*/  FFMA.FTZ R72, R72, c[0x0][0x23c], -R52.reuse ;  /* 0x00008f0048487a23 */ /* 0x100fe20000010834 */
[----:B------:R-:W-:Y:S01]  /*8b80*/  HMMA.16816.F32.BF16 R16, R32, R22, R16 ;  /* 0x000000162010723c */ /* 0x000fe20000041810 */
[----:B------:R-:W3:Y:S01]  /*8b90*/  LDSM.16.MT88.4 R20, [R158+0x3800] ;  /* 0x003800009e14783b */ /* 0x000ee20000004200 */
[----:B------:R-:W4:Y:S01]  /*8ba0*/  MUFU.EX2 R101, R101 ;  /* 0x0000006500657308 */ /* 0x000f220000000800 */
[----:B------:R-:W-:-:S02]  /*8bb0*/  FFMA.FTZ R65, R65, c[0x0][0x23c], -R52 ;  /* 0x00008f0041417a23 */ /* 0x000fc40000010834 */
[--C-:B------:R-:W-:Y:S02]  /*8bc0*/  FFMA.FTZ R61, R61, c[0x0][0x23c], -R52.reuse ;  /* 0x00008f003d3d7a23 */ /* 0x100fe40000010834 */
[----:B------:R-:W-:Y:S01]  /*8bd0*/  FFMA.FTZ R81, R63, c[0x0][0x23c], -R52 ;  /* 0x00008f003f517a23 */ /* 0x000fe20000010834 */
        /* <DEDUP_REMOVED lines=8> */
[----:B------:R-:W1:Y:S01]  /*8c60*/  MUFU.EX2 R103, R103 ;  /* 0x0000006700677308 */ /* 0x000e620000000800 */
[----:B------:R-:W-:Y:S01]  /*8c70*/  FADD.FTZ R77, R77, R88 ;  /* 0x000000584d4d7221 */ /* 0x000fe20000010000 */
[----:B------:R-:W-:Y:S01]  /*8c80*/  MOV R69, R41 ;  /* 0x0000002900457202 */ /* 0x000fe20000000f00 */
[----:B------:R-:W-:-:S02]  /*8c90*/  FADD.FTZ R84, R79, R84 ;  /* 0x000000544f547221 */ /* 0x000fc40000010000 */
[----:B------:R-:W-:Y:S01]  /*8ca0*/  F2FP.BF16.PACK_AB R32, R68, R71 ;  /* 0x000000474420723e */ /* 0x000fe200000010ff */
[----:B------:R-:W-:Y:S01]  /*8cb0*/  FADD.FTZ R77, R74, R77 ;  /* 0x0000004d4a4d7221 */ /* 0x000fe20000010000 */
[----:B--2---:R-:W-:Y:S01]  /*8cc0*/  F2FP.BF16.PACK_AB R33, R98, R102 ;  /* 0x000000666221723e */ /* 0x004fe200000010ff */
[----:B------:R-:W-:Y:S01]  /*8cd0*/  MUFU.EX2 R105, R105 ;  /* 0x0000006900697308 */ /* 0x000fe20000000800 */
[----:B------:R-:W-:Y:S01]  /*8ce0*/  F2FP.BF16.PACK_AB R34, R62, R64 ;  /* 0x000000403e22723e */ /* 0x000fe200000010ff */
[----:B------:R-:W-:Y:S01]  /*8cf0*/  FADD.FTZ R90, R90, R84 ;  /* 0x000000545a5a7221 */ /* 0x000fe20000010000 */
[----:B----4-:R-:W-:Y:S01]  /*8d00*/  F2FP.BF16.PACK_AB R35, R101, R100 ;  /* 0x000000646523723e */ /* 0x010fe200000010ff */
[----:B------:R-:W-:Y:S02]  /*8d10*/  FADD.FTZ R73, R73, R77 ;  /* 0x0000004d49497221 */ /* 0x000fe40000010000 */
[----:B------:R-:W-:Y:S02]  /*8d20*/  FADD.FTZ R90, R94, R90 ;  /* 0x0000005a5e5a7221 */ /* 0x000fe40000010000 */
        /* <DEDUP_REMOVED lines=8> */
[C---:B------:R-:W-:Y:S01]  /*8db0*/  HMMA.16816.F32.BF16 R16, R32.reuse, R6, R16 ;  /* 0x000000062010723c */ /* 0x040fe20000041810 */
[----:B------:R-:W1:Y:S01]  /*8dc0*/  LDSM.16.MT88.4 R4, [R158+0x3c00] ;  /* 0x003c00009e04783b */ /* 0x000e620000004200 */
[----:B------:R-:W-:Y:S02]  /*8dd0*/  FADD.FTZ R102, R100, R102 ;  /* 0x0000006664667221 */ /* 0x000fe40000010000 */
[----:B------:R-:W-:Y:S02]  /*8de0*/  FADD.FTZ R68, R62, R68 ;  /* 0x000000443e447221 */ /* 0x000fe40000010000 */
[----:B------:R-:W-:Y:S01]  /*8df0*/  MUFU.EX2 R85, R85 ;  /* 0x0000005500557308 */ /* 0x000fe20000000800 */
[----:B------:R-:W-:Y:S01]  /*8e00*/  FADD.FTZ R101, R101, R102 ;  /* 0x0000006665657221 */ /* 0x000fe20000010000 */
[----:B---3--:R-:W-:Y:S01]  /*8e10*/  HMMA.16816.F32.BF16 R28, R32, R20, R28 ;  /* 0x00000014201c723c */ /* 0x008fe2000004181c */
[----:B------:R-:W-:-:S02]  /*8e20*/  FFMA.FTZ R55, R55, c[0x0][0x23c], -R52 ;  /* 0x00008f0037377a23 */ /* 0x000fc40000010834 */
[----:B-----5:R-:W-:Y:S02]  /*8e30*/  FADD.FTZ R101, R104, R101 ;  /* 0x0000006568657221 */ /* 0x020fe40000010000 */
[--C-:B------:R-:W-:Y:S01]  /*8e40*/  FFMA.FTZ R51, R51, c[0x0][0x23c], -R52.reuse ;  /* 0x00008f0033337a23 */ /* 0x100fe20000010834 */
[----:B------:R-:W3:Y:S01]  /*8e50*/  MUFU.EX2 R80, R80 ;  /* 0x0000005000507308 */ /* 0x000ee20000000800 */
[--C-:B------:R-:W-:Y:S01]  /*8e60*/  FFMA.FTZ R49, R49, c[0x0][0x23c], -R52.reuse ;  /* 0x00008f0031317a23 */ /* 0x100fe20000010834 */
[----:B------:R-:W-:Y:S01]  /*8e70*/  HMMA.16816.F32.BF16 R24, R32, R22, R24 ;  /* 0x000000162018723c */ /* 0x000fe20000041818 */
[----:B------:R-:W4:Y:S01]  /*8e80*/  LDSM.16.MT88.4 R20, [R154+0x4000] ;  /* 0x004000009a14783b */ /* 0x000f220000004200 */
[----:B------:R-:W-:Y:S02]  /*8e90*/  FFMA.FTZ R45, R45, c[0x0][0x23c], -R52 ;  /* 0x00008f002d2d7a23 */ /* 0x000fe40000010834 */
[C---:B------:R-:W-:Y:S02]  /*8ea0*/  FADD.FTZ R101, R103.reuse, R101 ;  /* 0x0000006567657221 */ /* 0x040fe40000010000 */
[----:B------:R-:W-:Y:S01]  /*8eb0*/  MUFU.EX2 R76, R76 ;  /* 0x0000004c004c7308 */ /* 0x000fe20000000800 */
        /* <DEDUP_REMOVED lines=13> */
[----:B------:R-:W5:Y:S01]  /*8f90*/  MUFU.EX2 R44, R44 ;  /* 0x0000002c002c7308 */ /* 0x000f620000000800 */
[----:B------:R-:W-:Y:S02]  /*8fa0*/  FFMA.FTZ R119, R59, c[0x0][0x23c], -R66 ;  /* 0x00008f003b777a23 */ /* 0x000fe40000010842 */
[----:B------:R-:W-:Y:S02]  /*8fb0*/  FADD.FTZ R56, R54, R56 ;  /* 0x0000003836387221 */ /* 0x000fe40000010000 */
[--C-:B------:R-:W-:Y:S01]  /*8fc0*/  FFMA.FTZ R0, R0, c[0x0][0x23c], -R52.reuse ;  /* 0x00008f0000007a23 */ /* 0x100fe20000010834 */
[----:B------:R-:W-:Y:S01]  /*8fd0*/  HMMA.16816.F32.BF16 R16, R32, R10, R16 ;  /* 0x0000000a2010723c */ /* 0x000fe20000041810 */
[----:B------:R-:W5:Y:S01]  /*8fe0*/  LDSM.16.MT88.4 R8, [R158+0x4000] ;  /* 0x004000009e08783b */ /* 0x000f620000004200 */
[----:B------:R-:W-:Y:S01]  /*8ff0*/  MUFU.EX2 R40, R40 ;  /* 0x0000002800287308 */ /* 0x000fe20000000800 */
[----:B------:R-:W-:-:S05]  /*9000*/  FFMA.FTZ R120, R50, c[0x0][0x23c], -R52 ;  /* 0x00008f0032787a23 */ /* 0x000fca0000010834 */
[C---:B-1----:R-:W-:Y:S02]  /*9010*/  HMMA.16816.F32.BF16 R28, R32.reuse, R4, R28 ;  /* 0x00000004201c723c */ /* 0x042fe4000004181c */
[----:B------:R-:W-:Y:S06]  /*9020*/  MUFU.EX2 R39, R39 ;  /* 0x0000002700277308 */ /* 0x000fec0000000800 */
[----:B------:R-:W-:Y:S01]  /*9030*/  HMMA.16816.F32.BF16 R24, R32, R6, R24 ;  /* 0x000000062018723c */ /* 0x000fe20000041818 */
[----:B------:R-:W1:Y:S01]  /*9040*/  LDSM.16.MT88.4 R4, [R154+0x4400] ;  /* 0x004400009a04783b */ /* 0x000e620000004200 */
[----:B------:R-:W-:Y:S05]  /*9050*/  MUFU.EX2 R38, R38 ;  /* 0x0000002600267308 */ /* 0x000fea0000000800 */
[C---:B------:R-:W-:Y:S01]  /*9060*/  F2FP.BF16.PACK_AB R32, R53.reuse, R54 ;  /* 0x000000363520723e */ /* 0x040fe200000010ff */
[----:B------:R-:W-:Y:S01]  /*9070*/  FADD.FTZ R53, R53, R56 ;  /* 0x0000003835357221 */ /* 0x000fe20000010000 */
[----:B---3--:R-:W-:Y:S01]  /*9080*/  F2FP.BF16.PACK_AB R33, R80, R85 ;  /* 0x000000555021723e */ /* 0x008fe200000010ff */
[----:B------:R-:W3:Y:S01]  /*9090*/  MUFU.EX2 R72, R72 ;  /* 0x0000004800487308 */ /* 0x000ee20000000800 */
[----:B------:R-:W-:Y:S01]  /*90a0*/  F2FP.BF16.PACK_AB R34, R46, R48 ;  /* 0x000000302e22723e */ /* 0x000fe200000010ff */
[----:B------:R-:W-:Y:S01]  /*90b0*/  FADD.FTZ R85, R85, R105 ;  /* 0x0000006955557221 */ /* 0x000fe20000010000 */
[----:B--2---:R-:W-:Y:S01]  /*90c0*/  F2FP.BF16.PACK_AB R35, R99, R76 ;  /* 0x0000004c6323723e */ /* 0x004fe200000010ff */
[----:B------:R-:W-:-:S02]  /*90d0*/  FADD.FTZ R53, R48, R53 ;  /* 0x0000003530357221 */ /* 0x000fc40000010000 */
[----:B------:R-:W-:Y:S02]  /*90e0*/  FADD.FTZ R85, R80, R85 ;  /* 0x0000005550557221 */ /* 0x000fe40000010000 */
[----:B------:R-:W2:Y:S01]  /*90f0*/  MUFU.EX2 R65, R65 ;  /* 0x0000004100417308 */ /* 0x000ea20000000800 */
[----:B------:R-:W-:Y:S01]  /*9100*/  FADD.FTZ R46, R46, R53 ;  /* 0x000000352e2e7221 */ /* 0x000fe20000010000 */
[C---:B----4-:R-:W-:Y:S01]  /*9110*/  HMMA.16816.F32.BF16 R12, R32.reuse, R20, R12 ;  /* 0x00000014200c723c */ /* 0x050fe2000004180c */
[----:B------:R-:W-:Y:S02]  /*9120*/  FADD.FTZ R76, R76, R85 ;  /* 0x000000554c4c7221 */ /* 0x000fe40000010000 */
[----:B-----5:R-:W-:Y:S02]  /*9130*/  FADD.FTZ R46, R44, R46 ;  /* 0x0000002e2c2e7221 */ /* 0x020fe40000010000 */
[----:B------:R-:W-:Y:S01]  /*9140*/  FADD.FTZ R76, R99, R76 ;  /* 0x0000004c634c7221 */ /* 0x000fe20000010000 */
[----:B------:R-:W-:Y:S02]  /*9150*/  MUFU.EX2 R61, R61 ;  /* 0x0000003d003d7308 */ /* 0x000fe40000000800 */
[----:B------:R-:W-:Y:S01]  /*9160*/  HMMA.16816.F32.BF16 R16, R32, R22, R16 ;  /* 0x000000162010723c */ /* 0x000fe20000041810 */
[----:B------:R-:W4:Y:S01]  /*9170*/  LDSM.16.MT88.4 R20, [R158+0x4400] ;  /* 0x004400009e14783b */ /* 0x000f220000004200 */
[----:B---3--:R-:W-:-:S04]  /*9180*/  FADD.FTZ R76, R72, R76 ;  /* 0x0000004c484c7221 */ /* 0x008fc80000010000 */
[----:B------:R-:W3:Y:S02]  /*9190*/  MUFU.EX2 R81, R81 ;  /* 0x0000005100517308 */ /* 0x000ee40000000800 */
[C---:B------:R-:W-:Y:S06]  /*91a0*/  HMMA.16816.F32.BF16 R28, R32.reuse, R8, R28 ;  /* 0x00000008201c723c */ /* 0x040fec000004181c */
[----:B------:R-:W5:Y:S01]  /*91b0*/  MUFU.EX2 R2, R2 ;  /* 0x0000000200027308 */ /* 0x000f620000000800 */
[C---:B------:R-:W-:Y:S01]  /*91c0*/  F2FP.BF16.PACK_AB R8, R40.reuse, R44 ;  /* 0x0000002c2808723e */ /* 0x040fe200000010ff */
[----:B------:R-:W-:Y:S01]  /*91d0*/  HMMA.16816.F32.BF16 R24, R32, R10, R24 ;  /* 0x0000000a2018723c */ /* 0x000fe20000041818 */
[----:B--2---:R-:W-:Y:S01]  /*91e0*/  F2FP.BF16.PACK_AB R9, R65, R72 ;  /* 0x000000484109723e */ /* 0x004fe200000010ff */
[----:B------:R-:W2:Y:S01]  /*91f0*/  LDSM.16.MT88.4 R32, [R154+0x4800] ;  /* 0x004800009a20783b */ /* 0x000ea20000004200 */
[----:B------:R-:W-:-:S02]  /*9200*/  FADD.FTZ R40, R40, R46 ;  /* 0x0000002e28287221 */ /* 0x000fc40000010000 */
[----:B------:R-:W-:Y:S01]  /*9210*/  FADD.FTZ R65, R65, R76 ;  /* 0x0000004c41417221 */ /* 0x000fe20000010000 */
[----:B------:R-:W2:Y:S01]  /*9220*/  MUFU.EX2 R43, R43 ;  /* 0x0000002b002b7308 */ /* 0x000ea20000000800 */
[C---:B------:R-:W-:Y:S01]  /*9230*/  F2FP.BF16.PACK_AB R10, R38.reuse, R39 ;  /* 0x00000027260a723e */ /* 0x040fe200000010ff */
[----:B------:R-:W-:Y:S01]  /*9240*/  FADD.FTZ R40, R39, R40 ;  /* 0x0000002827287221 */ /* 0x000fe20000010000 */
[----:B---3--:R-:W-:Y:S01]  /*9250*/  F2FP.BF16.PACK_AB R11, R81, R61 ;  /* 0x0000003d510b723e */ /* 0x008fe200000010ff */
[----:B------:R-:W-:Y:S02]  /*9260*/  FADD.FTZ R65, R61, R65 ;  /* 0x000000413d417221 */ /* 0x000fe40000010000 */
[----:B------:R-:W-:Y:S02]  /*9270*/  FADD.FTZ R38, R38, R40 ;  /* 0x0000002826267221 */ /* 0x000fe40000010000 */
[----:B------:R-:W-:Y:S01]  /*9280*/  MUFU.EX2 R70, R70 ;  /* 0x0000004600467308 */ /* 0x000fe20000000800 */
[----:B------:R-:W-:Y:S01]  /*9290*/  FADD.FTZ R81, R81, R65 ;  /* 0x0000004151517221 */ /* 0x000fe20000010000 */
[----:B-1----:R-:W-:Y:S01]  /*92a0*/  HMMA.16816.F32.BF16 R12, R8, R4, R12 ;  /* 0x00000004080c723c */ /* 0x002fe2000004180c */
[----:B-----5:R-:W-:-:S05]  /*92b0*/  FADD.FTZ R38, R2, R38 ;  /* 0x0000002602267221 */ /* 0x020fca0000010000 */
[----:B------:R-:W1:Y:S02]  /*92c0*/  MUFU.EX2 R95, R95 ;  /* 0x0000005f005f7308 */ /* 0x000e640000000800 */
[C---:B------:R-:W-:Y:S01]  /*92d0*/  HMMA.16816.F32.BF16 R16, R8.reuse, R6, R16 ;  /* 0x000000060810723c */ /* 0x040fe20000041810 */
[----:B------:R-:W3:Y:S05]  /*92e0*/  LDSM.16.MT88.4 R4, [R158+0x4800] ;  /* 0x004800009e04783b */ /* 0x000eea0000004200 */
[----:B------:R-:W5:Y:S02]  /*92f0*/  MUFU.EX2 R55, R55 ;  /* 0x0000003700377308 */ /* 0x000f640000000800 */
[C---:B----4-:R-:W-:Y:S06]  /*9300*/  HMMA.16816.F32.BF16 R28, R8.reuse, R20, R28 ;  /* 0x00000014081c723c */ /* 0x050fec000004181c */
[----:B------:R-:W4:Y:S01]  /*9310*/  MUFU.EX2 R51, R51 ;  /* 0x0000003300337308 */ /* 0x000f220000000800 */
[----:B------:R-:W-:Y:S01]  /*9320*/  FFMA.FTZ R20, R47, c[0x0][0x23c], -R66 ;  /* 0x00008f002f147a23 */ /* 0x000fe20000010842 */
[----:B------:R-:W-:Y:S01]  /*9330*/  HMMA.16816.F32.BF16 R24, R8, R22, R24 ;  /* 0x000000160818723c */ /* 0x000fe20000041818 */
[----:B------:R-:W-:-:S05]  /*9340*/  FFMA.FTZ R21, R36, c[0x0][0x23c], -R52 ;  /* 0x00008f0024157a23 */ /* 0x000fca0000010834 */
[----:B------:R-:W3:Y:S01]  /*9350*/  MUFU.EX2 R49, R49 ;  /* 0x0000003100317308 */ /* 0x000ee20000000800 */
[----:B--2---:R-:W-:Y:S01]  /*9360*/  F2FP.BF16.PACK_AB R8, R43, R2 ;  /* 0x000000022b08723e */ /* 0x004fe200000010ff */
[----:B------:R-:W-:Y:S01]  /*9370*/  FFMA.FTZ R22, R37, c[0x0][0x23c], -R52 ;  /* 0x00008f0025167a23 */ /* 0x000fe20000010834 */
[----:B-1----:R-:W-:Y:S01]  /*9380*/  F2FP.BF16.PACK_AB R10, R95, R70 ;  /* 0x000000465f0a723e */ /* 0x002fe200000010ff */
[----:B-----5:R-:W-:Y:S02]  /*9390*/  FADD.FTZ R81, R55, R81 ;  /* 0x0000005137517221 */ /* 0x020fe40000010000 */
[----:B------:R-:W-:Y:S02]  /*93a0*/  FADD.FTZ R43, R43, R38 ;  /* 0x000000262b2b7221 */ /* 0x000fe40000010000 */
[----:B------:R-:W1:Y:S01]  /*93b0*/  MUFU.EX2 R45, R45 ;  /* 0x0000002d002d7308 */ /* 0x000e620000000800 */
[C---:B----4-:R-:W-:Y:S01]  /*93c0*/  F2FP.BF16.PACK_AB R9, R51.reuse, R55 ;  /* 0x000000373309723e */ /* 0x050fe200000010ff */
[----:B------:R-:W-:-:S02]  /*93d0*/  FADD.FTZ R51, R51, R81 ;  /* 0x0000005133337221 */ /* 0x000fc40000010000 */
[----:B------:R-:W-:Y:S01]  /*93e0*/  FADD.FTZ R43, R70, R43 ;  /* 0x0000002b462b7221 */ /* 0x000fe20000010000 */
[----:B------:R-:W-:-:S03]  /*93f0*/  MOV R70, R42 ;  /* 0x0000002a00467202 */ /* 0x000fc60000000f00 */
[----:B------:R-:W2:Y:S01]  /*9400*/  MUFU.EX2 R75, R75 ;  /* 0x0000004b004b7308 */ /* 0x000ea20000000800 */
[----:B---3--:R-:W-:Y:S02]  /*9410*/  FADD.FTZ R51, R49, R51 ;  /* 0x0000003331337221 */ /* 0x008fe40000010000 */
[----:B------:R-:W-:Y:S01]  /*9420*/  FADD.FTZ R95, R95, R43 ;  /* 0x0000002b5f5f7221 */ /* 0x000fe20000010000 */
[----:B-1----:R-:W-:-:S04]  /*9430*/  F2FP.BF16.PACK_AB R11, R45, R49 ;  /* 0x000000312d0b723e */ /* 0x002fc800000010ff */
[----:B------:R-:W1:Y:S01]  /*9440*/  MUFU.EX2 R63, R63 ;  /* 0x0000003f003f7308 */ /* 0x000e620000000800 */
[----:B------:R-:W-:Y:S02]  /*9450*/  FADD.FTZ R45, R45, R51 ;  /* 0x000000332d2d7221 */ /* 0x000fe40000010000 */
[----:B------:R-:W-:Y:S01]  /*9460*/  HMMA.16816.F32.BF16 R12, R8, R32, R12 ;  /* 0x00000020080c723c */ /* 0x000fe2000004180c */
[----:B--2---:R-:W-:-:S04]  /*9470*/  FADD.FTZ R95, R75, R95 ;  /* 0x0000005f4b5f7221 */ /* 0x004fc80000010000 */
[----:B------:R-:W2:Y:S03]  /*9480*/  MUFU.EX2 R20, R20 ;  /* 0x0000001400147308 */ /* 0x000ea60000000800 */
[C---:B------:R-:W-:Y:S05]  /*9490*/  HMMA.16816.F32.BF16 R28, R8.reuse, R4, R28 ;  /* 0x00000004081c723c */ /* 0x040fea000004181c */
[----:B------:R-:W3:Y:S01]  /*94a0*/  MUFU.EX2 R119, R119 ;  /* 0x0000007700777308 */ /* 0x000ee20000000800 */
[C---:B-1----:R-:W-:Y:S01]  /*94b0*/  FADD.FTZ R95, R63.reuse, R95 ;  /* 0x0000005f3f5f7221 */ /* 0x042fe20000010000 */
[----:B------:R-:W-:Y:S01]  /*94c0*/  F2FP.BF16.PACK_AB R4, R63, R75 ;  /* 0x0000004b3f04723e */ /* 0x000fe200000010ff */
[----:B------:R-:W-:Y:S05]  /*94d0*/  HMMA.16816.F32.BF16 R16, R8, R34, R16 ;  /* 0x000000220810723c */ /* 0x000fea0000041810 */
[----:B------:R-:W1:Y:S01]  /*94e0*/  MUFU.EX2 R21, R21 ;  /* 0x0000001500157308 */ /* 0x000e620000000800 */
[----:B--2---:R-:W-:-:S02]  /*94f0*/  FADD.FTZ R95, R20, R95 ;  /* 0x0000005f145f7221 */ /* 0x004fc40000010000 */
[----:B------:R-:W-:Y:S05]  /*9500*/  HMMA.16816.F32.BF16 R24, R8, R6, R24 ;  /* 0x000000060818723c */ /* 0x000fea0000041818 */
[----:B------:R-:W2:Y:S02]  /*9510*/  MUFU.EX2 R0, R0 ;  /* 0x0000000000007308 */ /* 0x000ea40000000800 */
[C---:B---3--:R-:W-:Y:S01]  /*9520*/  F2FP.BF16.PACK_AB R6, R119.reuse, R20 ;  /* 0x000000147706723e */ /* 0x048fe200000010ff */
[----:B------:R-:W-:-:S05]  /*9530*/  FADD.FTZ R119, R119, R95 ;  /* 0x0000005f77777221 */ /* 0x000fca0000010000 */
        /* <DEDUP_REMOVED lines=11> */
[----:B------:R-:W-:Y:S11]  /*95f0*/  HMMA.16816.F32.BF16 R128, R4, R130, R24 ;  /* 0x000000820480723c */ /* 0x000ff60000041818 */
[----:B------:R-:W-:Y:S07]  /*9600*/  @!UPT UIADD3 URZ, URZ, URZ, URZ ;  /* 0x0000003f3f3ff290 */ /* 0x000fee000fffe03f */
.L_x_4761:
[----:B------:R-:W-:Y:S01]  /*9610*/  ULDC.64 UR4, c[0x0][0x118] ;  /* 0x0000460000047ab9 */ /* 0x000fe20000000a00 */
[----:B------:R-:W-:Y:S05]  /*9620*/  @!P2 BRA `(.L_x_4769) ;  /* 0x000030c00000a947 */ /* 0x000fea0003800000 */
[----:B------:R-:W-:Y:S01]  /*9630*/  IMAD.MOV.U32 R161, RZ, RZ, c[0x0][0x1a0] ;  /* 0x00006800ffa17624 */ /* 0x000fe200078e00ff */
[----:B------:R-:W-:-:S02]  /*9640*/  MOV R123, R69 ;  /* 0x00000045007b7202 */ /* 0x000fc40000000f00 */
[----:B------:R-:W-:Y:S01]  /*9650*/  MOV R124, R70 ;  /* 0x00000046007c7202 */ /* 0x000fe20000000f00 */
[----:B------:R-:W-:-:S05]  /*9660*/  IMAD.U32 R160, R161, -0x80, RZ ;  /* 0xffffff80a1a07824 */ /* 0x000fca00078e00ff */
[----:B------:R-:W-:Y:S02]  /*9670*/  SHF.R.S32.HI R159, RZ, 0x1f, R160 ;  /* 0x0000001fff9f7819 */ /* 0x000fe400000114a0 */
.L_x_4773:
        /* <DEDUP_REMOVED lines=51> */
[----:B------:R1:W2:Y:S03]  /*99b0*/  LDG.E R4, [R4.64] ;  /* 0x0000000404047981 */ /* 0x0002a6000c1e1900 */
        /* <DEDUP_REMOVED lines=13> */
.L_x_4770:
[----:B------:R-:W-:Y:S02]  /*9a90*/  ISETP.GE.AND P2, PT, R147, c[0x0][0x220], PT ;  /* 0x0000880093007a0c */ /* 0x000fe40003f46270 */
[C---:B------:R-:W-:Y:S04]  /*9aa0*/  LEA R162, P4, R8.reuse, R96, 0x1 ;  /* 0x0000006008a27211 */ /* 0x040fe800078808ff */
[-CC-:B------:R-:W-:Y:S07]  /*9ab0*/  LEA.HI.X R163, R8, R97.reuse, R4.reuse, 0x1, P4 ;  /* 0x0000006108a37211 */ /* 0x180fee00020f0c04 */
[----:B------:R-:W-:Y:S01]  /*9ac0*/  @P2 STS [R145+0x3000], RZ ;  /* 0x003000ff91002388 */ /* 0x000fe20000000800 */
[-C--:B------:R-:W-:Y:S01]  /*9ad0*/  @!P2 IADD3 R5, P3, R152, R8.reuse, RZ ;  /* 0x000000089805a210 */ /* 0x080fe20007f7e0ff */
[----:B------:R-:W-:Y:S01]  /*9ae0*/  @!P2 IMAD.MOV.U32 R9, RZ, RZ, R4 ;  /* 0x000000ffff09a224 */ /* 0x000fe200078e0004 */
[C---:B------:R-:W-:Y:S01]  /*9af0*/  @!P2 LEA R6, P0, R161.reuse, R8, 0x6 ;  /* 0x00000008a106a211 */ /* 0x040fe200078030ff */
[----:B------:R-:W-:Y:S01]  /*9b00*/  @P2 STS [R145+0x3004], RZ ;  /* 0x003004ff91002388 */ /* 0x000fe20000000800 */
[----:B------:R-:W-:Y:S02]  /*9b10*/  @!P2 IMAD.MOV.U32 R2, RZ, RZ, c[0x0][0x1a4] ;  /* 0x00006900ff02a624 */ /* 0x000fe400078e00ff */
[C---:B------:R-:W-:Y:S01]  /*9b20*/  @!P2 IMAD.WIDE.U32 R8, R161.reuse, 0x60, R8 ;  /* 0x00000060a108a825 */ /* 0x040fe200078e0008 */
[----:B------:R-:W-:Y:S02]  /*9b30*/  @P2 STS.64 [R145+0x3008], RZ ;  /* 0x003008ff91002388 */ /* 0x000fe40000000a00 */
[----:B------:R-:W-:Y:S01]  /*9b40*/  @!P2 LEA.HI.X R2, R161, R4, R2, 0x6, P0 ;  /* 0x00000004a102a211 */ /* 0x000fe200000f3402 */
[----:B------:R-:W-:Y:S01]  /*9b50*/  @!P2 IMAD.X R4, R149, 0x1, R4, P3 ;  /* 0x000000019504a824 */ /* 0x000fe200018e0604 */
[----:B------:R-:W-:Y:S01]  /*9b60*/  @!PT LDS RZ, [RZ] ;  /* 0x00000000fffff984 */ /* 0x000fe20000000800 */
[----:B------:R-:W-:Y:S01]  /*9b70*/  @!PT LDS RZ, [RZ] ;  /* 0x00000000fffff984 */ /* 0x000fe20000000800 */
[----:B------:R-:W-:Y:S01]  /*9b80*/  @!PT LDS RZ, [RZ] ;  /* 0x00000000fffff984 */ /* 0x000fe20000000800 */
[----:B------:R1:W-:Y:S01]  /*9b90*/  @!P2 LDGSTS.E.BYPASS.LTC128B.128 [R145+0x3000], [R162.64] ;  /* 0x03000000a291afae */ /* 0x0003e2000b901d44 */
[CC--:B------:R-:W-:Y:S01]  /*9ba0*/  @!P2 LEA R12, P3, R5.reuse, R96.reuse, 0x1 ;  /* 0x00000060050ca211 */ /* 0x0c0fe200078608ff */
[----:B------:R-:W-:Y:S01]  /*9bb0*/  @!P2 IMAD.MOV.U32 R0, RZ, RZ, c[0x0][0x1a4] ;  /* 0x00006900ff00a624 */ /* 0x000fe200078e00ff */
[-C--:B------:R-:W-:Y:S01]  /*9bc0*/  @!P2 LEA R10, P0, R6, R96.reuse, 0x1 ;  /* 0x00000060060aa211 */ /* 0x080fe200078008ff */
[----:B------:R-:W-:Y:S01]  /*9bd0*/  @P2 STS.128 [R145+0x3800], RZ ;  /* 0x003800ff91002388 */ /* 0x000fe20000000c00 */
[-C--:B------:R-:W-:Y:S01]  /*9be0*/  @!P2 LEA.HI.X R13, R5, R97.reuse, R4, 0x1, P3 ;  /* 0x00000061050da211 */ /* 0x080fe200018f0c04 */
[----:B------:R-:W-:Y:S01]  /*9bf0*/  @!P2 IMAD R0, R0, 0x60, RZ ;  /* 0x000000600000a824 */ /* 0x000fe200078e02ff */
[-C--:B------:R-:W-:Y:S02]  /*9c00*/  @!P2 LEA.HI.X R11, R6, R97.reuse, R2, 0x1, P0 ;  /* 0x00000061060ba211 */ /* 0x080fe400000f0c02 */
[----:B------:R-:W-:Y:S01]  /*9c10*/  @!P2 LEA R4, P0, R8, R96, 0x1 ;  /* 0x000000600804a211 */ /* 0x000fe200078008ff */
        /* <DEDUP_REMOVED lines=11> */
[----:B------:R-:W-:Y:S03]  /*9cd0*/  ISETP.GT.AND P0, PT, R122, R126, PT ;  /* 0x0000007e7a00720c */ /* 0x000fe60003f04270 */
        /* <DEDUP_REMOVED lines=8> */
[----:B------:R-:W-:Y:S04]  /*9d60*/  LDSM.16.M88.4 R24, [R115+0x1800] ;  /* 0x001800007318783b */ /* 0x000fe80000000200 */
[----:B---3--:R-:W4:Y:S04]  /*9d70*/  LDSM.16.M88.4 R8, [R115+0x1000] ;  /* 0x001000007308783b */ /* 0x008f280000000200 */
[----:B------:R-:W3:Y:S04]  /*9d80*/  LDSM.16.M88.4 R32, [R115+0x1c00] ;  /* 0x001c00007320783b */ /* 0x000ee80000000200 */
[----:B------:R-:W5:Y:S04]  /*9d90*/  LDSM.16.M88.4 R40, [R115+0x2000] ;  /* 0x002000007328783b */ /* 0x000f680000000200 */
[----:B------:R-:W1:Y:S04]  /*9da0*/  LDSM.16.M88.4 R48, [R115+0x2400] ;  /* 0x002400007330783b */ /* 0x000e680000000200 */
[----:B------:R-:W1:Y:S04]  /*9db0*/  LDSM.16.M88.4 R56, [R115+0x2800] ;  /* 0x002800007338783b */ /* 0x000e680000000200 */
[----:B------:R-:W1:Y:S04]  /*9dc0*/  LDSM.16.M88.4 R104, [R115+0x2c00] ;  /* 0x002c00007368783b */ /* 0x000e680000000200 */
[----:B------:R-:W-:Y:S04]  /*9dd0*/  LDSM.16.M88.4 R68, [R116] ;  /* 0x000000007444783b */ /* 0x000fe80000000200 */
[----:B------:R-:W1:Y:S01]  /*9de0*/  LDSM.16.M88.4 R100, [R114] ;  /* 0x000000007264783b */ /* 0x000e620000000200 */
[C---:B--2---:R-:W-:Y:S03]  /*9df0*/  HMMA.16816.F32.BF16 R12, R64.reuse, R16, RZ ;  /* 0x00000010400c723c */ /* 0x044fe600000418ff */
[----:B------:R-:W2:Y:S04]  /*9e00*/  LDSM.16.M88.4 R96, [R113] ;  /* 0x000000007160783b */ /* 0x000ea80000000200 */
[----:B------:R-:W1:Y:S01]  /*9e10*/  LDSM.16.M88.4 R92, [R112] ;  /* 0x00000000705c783b */ /* 0x000e620000000200 */
[C---:B----4-:R-:W-:Y:S03]  /*9e20*/  HMMA.16816.F32.BF16 R4, R64.reuse, R8, RZ ;  /* 0x000000084004723c */ /* 0x050fe600000418ff */
[----:B------:R-:W4:Y:S04]  /*9e30*/  LDSM.16.M88.4 R88, [R111] ;  /* 0x000000006f58783b */ /* 0x000f280000000200 */
[----:B------:R-:W1:Y:S01]  /*9e40*/  LDSM.16.M88.4 R84, [R110] ;  /* 0x000000006e54783b */ /* 0x000e620000000200 */
[C---:B------:R-:W-:Y:S03]  /*9e50*/  HMMA.16816.F32.BF16 R8, R64.reuse, R10, RZ ;  /* 0x0000000a4008723c */ /* 0x040fe600000418ff */
[----:B------:R-:W1:Y:S04]  /*9e60*/  LDSM.16.M88.4 R80, [R109] ;  /* 0x000000006d50783b */ /* 0x000e680000000200 */
[----:B------:R-:W1:Y:S01]  /*9e70*/  LDSM.16.M88.4 R76, [R108] ;  /* 0x000000006c4c783b */ /* 0x000e620000000200 */
[C---:B------:R-:W-:Y:S03]  /*9e80*/  HMMA.16816.F32.BF16 R16, R64.reuse, R18, RZ ;  /* 0x000000124010723c */ /* 0x040fe600000418ff */
[----:B------:R-:W1:Y:S01]  /*9e90*/  LDSM.16.M88.4 R72, [R3] ;  /* 0x000000000348783b */ /* 0x000e620000000200 */
[----:B------:R-:W-:Y:S04]  /*9ea0*/  DEPBAR.LE SB0, 0x0 ;  /* 0x000080000000791a */ /* 0x000fe80000000000 */
[----:B------:R-:W-:Y:S01]  /*9eb0*/  BAR.SYNC.DEFER_BLOCKING 0x0 ;  /* 0x0000000000007b1d */ /* 0x000fe20000010000 */
        /* <DEDUP_REMOVED lines=11> */
[----:B------:R-:W-:Y:S08]  /*9f70*/  HMMA.16816.F32.BF16 R64, R64, R106, RZ ;  /* 0x0000006a4040723c */ /* 0x000ff000000418ff */
[C---:B------:R-:W-:Y:S08]  /*9f80*/  HMMA.16816.F32.BF16 R4, R68.reuse, R100, R4 ;  /* 0x000000644404723c */ /* 0x040ff00000041804 */
[C---:B------:R-:W-:Y:S08]  /*9f90*/  HMMA.16816.F32.BF16 R8, R68.reuse, R102, R8 ;  /* 0x000000664408723c */ /* 0x040ff00000041808 */
[C---:B--2---:R-:W-:Y:S07]  /*9fa0*/  HMMA.16816.F32.BF16 R12, R68.reuse, R96, R12 ;  /* 0x00000060440c723c */ /* 0x044fee000004180c */
[----:B------:R-:W-:Y:S01]  /*9fb0*/  IMAD.MOV.U32 R96, RZ, RZ, R162 ;  /* 0x000000ffff607224 */ /* 0x000fe200078e00a2 */
[C---:B------:R-:W-:Y:S04]  /*9fc0*/  HMMA.16816.F32.BF16 R16, R68.reuse, R98, R16 ;  /* 0x000000624410723c */ /* 0x040fe80000041810 */
[----:B------:R-:W-:Y:S04]  /*9fd0*/  IMAD.MOV.U32 R97, RZ, RZ, R163 ;  /* 0x000000ffff617224 */ /* 0x000fe800078e00a3 */
        /* <DEDUP_REMOVED lines=63> */
[----:B------:R-:W-:Y:S01]  /*a3d0*/  IMAD R0, R0, R2, -0x80 ;  /* 0xffffff8000007424 */ /* 0x000fe200078e0202 */
[----:B------:R-:W2:Y:S04]  /*a3e0*/  LDG.E R70, [R70.64] ;  /* 0x0000000446467981 */ /* 0x000ea8000c1e1900 */
[----:B------:R-:W-:Y:S05]  /*a3f0*/  SHF.R.S32.HI R2, RZ, 0x1f, R0 ;  /* 0x0000001fff027819 */ /* 0x000fea0000011400 */
[----:B------:R-:W-:Y:S04]  /*a400*/  IMAD R2, R2, c[0x0][0x198], RZ ;  /* 0x0000660002027a24 */ /* 0x000fe800078e02ff */
[C---:B------:R-:W-:Y:S02]  /*a410*/  IMAD R2, R0.reuse, c[0x0][0x19c], R2 ;  /* 0x0000670000027a24 */ /* 0x040fe400078e0202 */
[----:B-1----:R-:W-:Y:S05]  /*a420*/  IMAD.WIDE.U32 R72, R0, c[0x0][0x198], RZ ;  /* 0x0000660000487a25 */ /* 0x002fea00078e00ff */
[----:B------:R-:W-:Y:S01]  /*a430*/  IADD3 R73, R73, R2, RZ ;  /* 0x0000000249497210 */ /* 0x000fe20007ffe0ff */
[----:B--2---:R-:W-:Y:S04]  /*a440*/  IMAD.IADD R68, R68, 0x1, -R70 ;  /* 0x0000000144447824 */ /* 0x004fe800078e0a46 */
[----:B------:R-:W-:Y:S01]  /*a450*/  IMAD.WIDE.U32 R72, R68, c[0x0][0x180], R72 ;  /* 0x0000600044487a25 */ /* 0x000fe200078e0048 */
[----:B------:R-:W-:Y:S05]  /*a460*/  SHF.R.S32.HI R0, RZ, 0x1f, R68 ;  /* 0x0000001fff007819 */ /* 0x000fea0000011444 */
[----:B------:R-:W-:Y:S04]  /*a470*/  IMAD R0, R0, c[0x0][0x180], RZ ;  /* 0x0000600000007a24 */ /* 0x000fe800078e02ff */
[----:B------:R-:W-:Y:S02]  /*a480*/  IMAD R0, R68, c[0x0][0x184], R0 ;  /* 0x0000610044007a24 */ /* 0x000fe400078e0200 */
[----:B------:R-:W-:Y:S02]  /*a490*/  IMAD.MOV.U32 R68, RZ, RZ, R72 ;  /* 0x000000ffff447224 */ /* 0x000fe400078e0048 */
[----:B------:R-:W-:Y:S02]  /*a4a0*/  IMAD.IADD R2, R73, 0x1, R0 ;  /* 0x0000000149027824 */ /* 0x000fe400078e0200 */
.L_x_4772:
[----:B------:R1:W-:Y:S01]  /*a4b0*/  @P2 STS [R145+0x1000], RZ ;  /* 0x001000ff91002388 */ /* 0x0003e20000000800 */
[-C--:B------:R-:W-:Y:S01]  /*a4c0*/  LEA R76, P5, R68, R157.reuse, 0x1 ;  /* 0x0000009d444c7211 */ /* 0x080fe200078a08ff */
        /* <DEDUP_REMOVED lines=42> */
.L_x_4771:
[----:B------:R-:W-:Y:S04]  /*a770*/  LEA R86, R122, R121, 0x7 ;  /* 0x000000797a567211 */ /* 0x000fe800078e38ff */
[----:B------:R-:W2:Y:S01]  /*a780*/  I2F R0, R86 ;  /* 0x0000005600007306 */ /* 0x000ea20000201400 */
[C---:B-1----:R-:W-:Y:S02]  /*a790*/  IADD3 R77, R86.reuse, 0x29, RZ ;  /* 0x00000029564d7810 */ /* 0x042fe40007ffe0ff */
        /* <DEDUP_REMOVED lines=20> */
[----:B------:R-:W-:Y:S03]  /*a8e0*/  IADD3 R85, R86, 0x49, RZ ;  /* 0x0000004956557810 */ /* 0x000fe60007ffe0ff */
        /* <DEDUP_REMOVED lines=14> */
[----:B------:R-:W4:Y:S10]  /*a9d0*/  I2F R84, R84 ;  /* 0x0000005400547306 */ /* 0x000f340000201400 */
[----:B------:R-:W5:Y:S01]  /*a9e0*/  I2F R85, R85 ;  /* 0x0000005500557306 */ /* 0x000f620000201400 */
[CC--:B--2---:R-:W-:Y:S02]  /*a9f0*/  FFMA.FTZ R4, R118.reuse, R0.reuse, R4 ;  /* 0x0000000076047223 */ /* 0x0c4fe40000010004 */
[----:B------:R-:W-:Y:S01]  /*aa00*/  FFMA.FTZ R6, R118, R0, R6 ;  /* 0x0000000076067223 */ /* 0x000fe20000010006 */
[----:B------:R-:W-:Y:S01]  /*aa10*/  IADD3 R0, R86, 0x50, RZ ;  /* 0x0000005056007810 */ /* 0x000fe20007ffe0ff */
[CC--:B-1----:R-:W-:Y:S02]  /*aa20*/  FFMA.FTZ R5, R118.reuse, R2.reuse, R5 ;  /* 0x0000000276057223 */ /* 0x0c2fe40000010005 */
[----:B------:R-:W-:Y:S01]  /*aa30*/  FFMA.FTZ R7, R118, R2, R7 ;  /* 0x0000000276077223 */ /* 0x000fe20000010007 */
[----:B------:R-:W-:Y:S01]  /*aa40*/  FMNMX.FTZ R2, R4, R124, !PT ;  /* 0x0000007c04027209 */ /* 0x000fe20007810000 */
[CC--:B------:R-:W-:Y:S01]  /*aa50*/  FFMA.FTZ R8, R118.reuse, R68.reuse, R8 ;  /* 0x0000004476087223 */ /* 0x0c0fe20000010008 */
[----:B------:R-:W1:Y:S01]  /*aa60*/  I2F R0, R0 ;  /* 0x0000000000007306 */ /* 0x000e620000201400 */
[C---:B------:R-:W-:Y:S01]  /*aa70*/  FFMA.FTZ R10, R118.reuse, R68, R10 ;  /* 0x00000044760a7223 */ /* 0x040fe2000001000a */
[----:B------:R-:W-:Y:S01]  /*aa80*/  FMNMX.FTZ R87, R5, R2, !PT ;  /* 0x0000000205577209 */ /* 0x000fe20007810000 */
[----:B---3--:R-:W-:Y:S01]  /*aa90*/  FFMA.FTZ R9, R118, R69, R9 ;  /* 0x0000004576097223 */ /* 0x008fe20000010009 */
[----:B------:R-:W-:Y:S01]  /*aaa0*/  FMNMX.FTZ R68, R6, R123, !PT ;  /* 0x0000007b06447209 */ /* 0x000fe20007810000 */
[----:B------:R-:W-:Y:S01]  /*aab0*/  FFMA.FTZ R11, R118, R69, R11 ;  /* 0x00000045760b7223 */ /* 0x000fe2000001000b */
[----:B------:R-:W-:Y:S01]  /*aac0*/  FMNMX.FTZ R87, R8, R87, !PT ;  /* 0x0000005708577209 */ /* 0x000fe20007810000 */
[C---:B----4-:R-:W-:Y:S01]  /*aad0*/  FFMA.FTZ R12, R118.reuse, R70, R12 ;  /* 0x00000046760c7223 */ /* 0x050fe2000001000c */
[----:B------:R-:W-:Y:S01]  /*aae0*/  FMNMX.FTZ R68, R7, R68, !PT ;  /* 0x0000004407447209 */ /* 0x000fe20007810000 */
[C---:B------:R-:W-:Y:S01]  /*aaf0*/  FFMA.FTZ R14, R118.reuse, R70, R14 ;  /* 0x00000046760e7223 */ /* 0x040fe2000001000e */
[----:B------:R-:W-:Y:S01]  /*ab00*/  FMNMX.FTZ R87, R9, R87, !PT ;  /* 0x0000005709577209 */ /* 0x000fe20007810000 */
[-C--:B-----5:R-:W-:Y:S01]  /*ab10*/  FFMA.FTZ R13, R118, R71.reuse, R13 ;  /* 0x00000047760d7223 */ /* 0x0a0fe2000001000d */
[----:B------:R-:W-:Y:S01]  /*ab20*/  FMNMX.FTZ R69, R10, R68, !PT ;  /* 0x000000440a457209 */ /* 0x000fe20007810000 */
[----:B------:R-:W-:Y:S01]  /*ab30*/  FFMA.FTZ R15, R118, R71, R15 ;  /* 0x00000047760f7223 */ /* 0x000fe2000001000f */
[----:B------:R-:W-:Y:S01]  /*ab40*/  FMNMX.FTZ R87, R12, R87, !PT ;  /* 0x000000570c577209 */ /* 0x000fe20007810000 */
[CC--:B------:R-:W-:Y:S01]  /*ab50*/  FFMA.FTZ R16, R118.reuse, R72.reuse, R16 ;  /* 0x0000004876107223 */ /* 0x0c0fe20000010010 */
        /* <DEDUP_REMOVED lines=34> */
[----:B------:R-:W2:Y:S01]  /*ad80*/  I2F R2, R2 ;  /* 0x0000000200027306 */ /* 0x000ea20000201400 */
[----:B------:R-:W-:Y:S01]  /*ad90*/  FMNMX.FTZ R87, R29, R87, !PT ;  /* 0x000000571d577209 */ /* 0x000fe20007810000 */
[-C--:B------:R-:W-:Y:S01]  /*ada0*/  FFMA.FTZ R33, R118, R81.reuse, R33 ;  /* 0x0000005176217223 */ /* 0x080fe20000010021 */
[----:B------:R-:W-:Y:S01]  /*adb0*/  IADD3 R69, R86, 0x59, RZ ;  /* 0x0000005956457810 */ /* 0x000fe20007ffe0ff */
[----:B------:R-:W-:Y:S01]  /*adc0*/  FFMA.FTZ R35, R118, R81, R35 ;  /* 0x0000005176237223 */ /* 0x000fe20000010023 */
[----:B------:R-:W-:Y:S01]  /*add0*/  FMNMX.FTZ R87, R32, R87, !PT ;  /* 0x0000005720577209 */ /* 0x000fe20007810000 */
[-C--:B------:R-:W-:Y:S01]  /*ade0*/  FFMA.FTZ R36, R118, R82.reuse, R36 ;  /* 0x0000005276247223 */ /* 0x080fe20000010024 */
[----:B------:R-:W-:Y:S01]  /*adf0*/  IADD3 R70, R86, 0x60, RZ ;  /* 0x0000006056467810 */ /* 0x000fe20007ffe0ff */
[----:B------:R-:W-:Y:S01]  /*ae00*/  FFMA.FTZ R38, R118, R82, R38 ;  /* 0x0000005276267223 */ /* 0x000fe20000010026 */
[----:B------:R-:W-:Y:S01]  /*ae10*/  IADD3 R71, R86, 0x61, RZ ;  /* 0x0000006156477810 */ /* 0x000fe20007ffe0ff */
[----:B------:R-:W3:Y:S01]  /*ae20*/  I2F R68, R68 ;  /* 0x0000004400447306 */ /* 0x000ee20000201400 */
[-C--:B------:R-:W-:Y:S01]  /*ae30*/  FFMA.FTZ R37, R118, R83.reuse, R37 ;  /* 0x0000005376257223 */ /* 0x080fe20000010025 */
[----:B------:R-:W-:Y:S01]  /*ae40*/  FMNMX.FTZ R73, R26, R72, !PT ;  /* 0x000000481a497209 */ /* 0x000fe20007810000 */
[----:B------:R-:W-:Y:S01]  /*ae50*/  FFMA.FTZ R39, R118, R83, R39 ;  /* 0x0000005376277223 */ /* 0x000fe20000010027 */
[----:B------:R-:W-:Y:S01]  /*ae60*/  IADD3 R72, R86, 0x68, RZ ;  /* 0x0000006856487810 */ /* 0x000fe20007ffe0ff */
[CC--:B------:R-:W-:Y:S01]  /*ae70*/  FFMA.FTZ R40, R118.reuse, R84.reuse, R40 ;  /* 0x0000005476287223 */ /* 0x0c0fe20000010028 */
[----:B------:R-:W-:Y:S01]  /*ae80*/  FMNMX.FTZ R73, R27, R73, !PT ;  /* 0x000000491b497209 */ /* 0x000fe20007810000 */
[C---:B------:R-:W-:Y:S01]  /*ae90*/  FFMA.FTZ R42, R118.reuse, R84, R42 ;  /* 0x00000054762a7223 */ /* 0x040fe2000001002a */
[----:B------:R-:W-:Y:S01]  /*aea0*/  FMNMX.FTZ R87, R33, R87, !PT ;  /* 0x0000005721577209 */ /* 0x000fe20007810000 */
[CC--:B------:R-:W-:Y:S01]  /*aeb0*/  FFMA.FTZ R41, R118.reuse, R85.reuse, R41 ;  /* 0x0000005576297223 */ /* 0x0c0fe20000010029 */
[----:B------:R-:W4:Y:S01]  /*aec0*/  I2F R69, R69 ;  /* 0x0000004500457306 */ /* 0x000f220000201400 */
[----:B------:R-:W-:Y:S01]  /*aed0*/  FFMA.FTZ R43, R118, R85, R43 ;  /* 0x00000055762b7223 */ /* 0x000fe2000001002b */
[----:B------:R-:W-:Y:S01]  /*aee0*/  FMNMX.FTZ R87, R36, R87, !PT ;  /* 0x0000005724577209 */ /* 0x000fe20007810000 */
[-C--:B-1----:R-:W-:Y:S01]  /*aef0*/  FFMA.FTZ R44, R118, R0.reuse, R44 ;  /* 0x00000000762c7223 */ /* 0x082fe2000001002c */
[----:B------:R-:W-:Y:S01]  /*af00*/  FMNMX.FTZ R74, R30, R73, !PT ;  /* 0x000000491e4a7209 */ /* 0x000fe20007810000 */
[----:B------:R-:W-:Y:S01]  /*af10*/  FFMA.FTZ R46, R118, R0, R46 ;  /* 0x00000000762e7223 */ /* 0x000fe2000001002e */
[----:B------:R-:W-:Y:S01]  /*af20*/  IADD3 R73, R86, 0x69, RZ ;  /* 0x0000006956497810 */ /* 0x000fe20007ffe0ff */
[C---:B--2---:R-:W-:Y:S01]  /*af30*/  FFMA.FTZ R45, R118.reuse, R2, R45 ;  /* 0x00000002762d7223 */ /* 0x044fe2000001002d */
[----:B------:R-:W-:Y:S01]  /*af40*/  FMNMX.FTZ R74, R31, R74, !PT ;  /* 0x0000004a1f4a7209 */ /* 0x000fe20007810000 */
[----:B------:R-:W-:Y:S01]  /*af50*/  FFMA.FTZ R47, R118, R2, R47 ;  /* 0x00000002762f7223 */ /* 0x000fe2000001002f */
[----:B------:R-:W1:Y:S01]  /*af60*/  I2F R70, R70 ;  /* 0x0000004600467306 */ /* 0x000e620000201400 */
[----:B------:R-:W-:Y:S02]  /*af70*/  IADD3 R2, R86, 0x78, RZ ;  /* 0x0000007856027810 */ /* 0x000fe40007ffe0ff */
[----:B------:R-:W-:Y:S01]  /*af80*/  FMNMX.FTZ R75, R34, R74, !PT ;  /* 0x0000004a224b7209 */ /* 0x000fe20007810000 */
[-C--:B---3--:R-:W-:Y:S01]  /*af90*/  FFMA.FTZ R48, R118, R68.reuse, R48 ;  /* 0x0000004476307223 */ /* 0x088fe20000010030 */
[----:B------:R-:W-:Y:S01]  /*afa0*/  IADD3 R74, R86, 0x70, RZ ;  /* 0x00000070564a7810 */ /* 0x000fe20007ffe0ff */
[----:B------:R-:W-:Y:S01]  /*afb0*/  FFMA.FTZ R50, R118, R68, R50 ;  /* 0x0000004476327223 */ /* 0x000fe20000010032 */
[----:B------:R-:W-:Y:S02]  /*afc0*/  FMNMX.FTZ R75, R35, R75, !PT ;  /* 0x0000004b234b7209 */ /* 0x000fe40007810000 */
[----:B------:R-:W-:Y:S01]  /*afd0*/  IADD3 R68, R86, 0x79, RZ ;  /* 0x0000007956447810 */ /* 0x000fe20007ffe0ff */
[----:B------:R-:W2:Y:S01]  /*afe0*/  I2F R71, R71 ;  /* 0x0000004700477306 */ /* 0x000ea20000201400 */
[----:B------:R-:W-:Y:S02]  /*aff0*/  FMNMX.FTZ R76, R38, R75, !PT ;  /* 0x0000004b264c7209 */ /* 0x000fe40007810000 */
[----:B------:R-:W-:Y:S01]  /*b000*/  IADD3 R75, R86, 0x71, RZ ;  /* 0x00000071564b7810 */ /* 0x000fe20007ffe0ff */
[CC--:B----4-:R-:W-:Y:S01]  /*b010*/  FFMA.FTZ R49, R118.reuse, R69.reuse, R49 ;  /* 0x0000004576317223 */ /* 0x0d0fe20000010031 */
[----:B------:R-:W-:Y:S01]  /*b020*/  FMNMX.FTZ R76, R39, R76, !PT ;  /* 0x0000004c274c7209 */ /* 0x000fe20007810000 */
[----:B------:R-:W-:Y:S01]  /*b030*/  FFMA.FTZ R51, R118, R69, R51 ;  /* 0x0000004576337223 */ /* 0x000fe20000010033 */
[----:B------:R-:W-:Y:S02]  /*b040*/  FMNMX.FTZ R87, R37, R87, !PT ;  /* 0x0000005725577209 */ /* 0x000fe40007810000 */
[----:B------:R-:W-:Y:S01]  /*b050*/  FMNMX.FTZ R76, R42, R76, !PT ;  /* 0x0000004c2a4c7209 */ /* 0x000fe20007810000 */
[----:B------:R-:W3:Y:S01]  /*b060*/  I2F R72, R72 ;  /* 0x0000004800487306 */ /* 0x000ee20000201400 */
[----:B------:R-:W-:Y:S02]  /*b070*/  FMNMX.FTZ R87, R40, R87, !PT ;  /* 0x0000005728577209 */ /* 0x000fe40007810000 */
[----:B------:R-:W-:Y:S01]  /*b080*/  FMNMX.FTZ R76, R43, R76, !PT ;  /* 0x0000004c2b4c7209 */ /* 0x000fe20007810000 */
[CC--:B-1----:R-:W-:Y:S01]  /*b090*/  FFMA.FTZ R52, R118.reuse, R70.reuse, R52 ;  /* 0x0000004676347223 */ /* 0x0c2fe20000010034 */
[----:B------:R-:W-:Y:S01]  /*b0a0*/  FMNMX.FTZ R87, R41, R87, !PT ;  /* 0x0000005729577209 */ /* 0x000fe20007810000 */
[----:B------:R-:W-:Y:S01]  /*b0b0*/  FFMA.FTZ R54, R118, R70, R54 ;  /* 0x0000004676367223 */ /* 0x000fe20000010036 */
[----:B------:R-:W-:Y:S02]  /*b0c0*/  FMNMX.FTZ R76, R46, R76, !PT ;  /* 0x0000004c2e4c7209 */ /* 0x000fe40007810000 */
[----:B------:R-:W-:Y:S01]  /*b0d0*/  FMNMX.FTZ R87, R44, R87, !PT ;  /* 0x000000572c577209 */ /* 0x000fe20007810000 */
[----:B------:R-:W1:Y:S01]  /*b0e0*/  I2F R73, R73 ;  /* 0x0000004900497306 */ /* 0x000e620000201400 */
[----:B------:R-:W-:Y:S02]  /*b0f0*/  FMNMX.FTZ R76, R47, R76, !PT ;  /* 0x0000004c2f4c7209 */ /* 0x000fe40007810000 */
[----:B------:R-:W-:Y:S01]  /*b100*/  FMNMX.FTZ R87, R45, R87, !PT ;  /* 0x000000572d577209 */ /* 0x000fe20007810000 */
[-C--:B--2---:R-:W-:Y:S01]  /*b110*/  FFMA.FTZ R53, R118, R71.reuse, R53 ;  /* 0x0000004776357223 */ /* 0x084fe20000010035 */
[----:B------:R-:W-:Y:S01]  /*b120*/  FMNMX.FTZ R76, R50, R76, !PT ;  /* 0x0000004c324c7209 */ /* 0x000fe20007810000 */
[----:B------:R-:W-:Y:S01]  /*b130*/  FFMA.FTZ R55, R118, R71, R55 ;  /* 0x0000004776377223 */ /* 0x000fe20000010037 */
[----:B------:R-:W-:Y:S02]  /*b140*/  FMNMX.FTZ R87, R48, R87, !PT ;  /* 0x0000005730577209 */ /* 0x000fe40007810000 */
[----:B------:R-:W-:Y:S01]  /*b150*/  FMNMX.FTZ R76, R51, R76, !PT ;  /* 0x0000004c334c7209 */ /* 0x000fe20007810000 */
[----:B------:R-:W2:Y:S01]  /*b160*/  I2F R74, R74 ;  /* 0x0000004a004a7306 */ /* 0x000ea20000201400 */
[----:B------:R-:W-:Y:S02]  /*b170*/  FMNMX.FTZ R87, R49, R87, !PT ;  /* 0x0000005731577209 */ /* 0x000fe40007810000 */
[----:B------:R-:W-:Y:S01]  /*b180*/  FMNMX.FTZ R76, R54, R76, !PT ;  /* 0x0000004c364c7209 */ /* 0x000fe20007810000 */
[-C--:B---3--:R-:W-:Y:S01]  /*b190*/  FFMA.FTZ R56, R118, R72.reuse, R56 ;  /* 0x0000004876387223 */ /* 0x088fe20000010038 */
[----:B------:R-:W-:Y:S01]  /*b1a0*/  FMNMX.FTZ R87, R52, R87, !PT ;  /* 0x0000005734577209 */ /* 0x000fe20007810000 */
[----:B------:R-:W-:Y:S01]  /*b1b0*/  FFMA.FTZ R58, R118, R72, R58 ;  /* 0x00000048763a7223 */ /* 0x000fe2000001003a */
[----:B------:R-:W-:Y:S02]  /*b1c0*/  FMNMX.FTZ R76, R55, R76, !PT ;  /* 0x0000004c374c7209 */ /* 0x000fe40007810000 */
[----:B------:R-:W-:Y:S01]  /*b1d0*/  FMNMX.FTZ R87, R53, R87, !PT ;  /* 0x0000005735577209 */ /* 0x000fe20007810000 */
[----:B------:R-:W3:Y:S01]  /*b1e0*/  I2F R0, R75 ;  /* 0x0000004b00007306 */ /* 0x000ee20000201400 */
[----:B------:R-:W-:Y:S02]  /*b1f0*/  FMNMX.FTZ R76, R58, R76, !PT ;  /* 0x0000004c3a4c7209 */ /* 0x000fe40007810000 */
[----:B------:R-:W-:Y:S01]  /*b200*/  FMNMX.FTZ R87, R56, R87, !PT ;  /* 0x0000005738577209 */ /* 0x000fe20007810000 */
[CC--:B-1----:R-:W-:Y:S02]  /*b210*/  FFMA.FTZ R57, R118.reuse, R73.reuse, R57 ;  /* 0x0000004976397223 */ /* 0x0c2fe40000010039 */
[C---:B------:R-:W-:Y:S03]  /*b220*/  FFMA.FTZ R59, R118.reuse, R73, R59 ;  /* 0x00000049763b7223 */ /* 0x040fe6000001003b */
[----:B------:R-:W-:Y:S01]  /*b230*/  FMNMX.FTZ R87, R57, R87, !PT ;  /* 0x0000005739577209 */ /* 0x000fe20007810000 */
[----:B------:R-:W1:Y:S01]  /*b240*/  I2F R2, R2 ;  /* 0x0000000200027306 */ /* 0x000e620000201400 */
[CC--:B--2---:R-:W-:Y:S02]  /*b250*/  FFMA.FTZ R60, R118.reuse, R74.reuse, R60 ;  /* 0x0000004a763c7223 */ /* 0x0c4fe4000001003c */
[----:B------:R-:W-:Y:S03]  /*b260*/  FFMA.FTZ R62, R118, R74, R62 ;  /* 0x0000004a763e7223 */ /* 0x000fe6000001003e */
[----:B------:R-:W-:Y:S04]  /*b270*/  FMNMX.FTZ R87, R60, R87, !PT ;  /* 0x000000573c577209 */ /* 0x000fe80007810000 */
[----:B------:R-:W2:Y:S01]  /*b280*/  I2F R68, R68 ;  /* 0x0000004400447306 */ /* 0x000ea20000201400 */
[CC--:B---3--:R-:W-:Y:S02]  /*b290*/  FFMA.FTZ R61, R118.reuse, R0.reuse, R61 ;  /* 0x00000000763d7223 */ /* 0x0c8fe4000001003d */
[----:B------:R-:W-:Y:S01]  /*b2a0*/  FFMA.FTZ R63, R118, R0, R63 ;  /* 0x00000000763f7223 */ /* 0x000fe2000001003f */
[----:B------:R-:W-:Y:S02]  /*b2b0*/  FMNMX.FTZ R0, R59, R76, !PT ;  /* 0x0000004c3b007209 */ /* 0x000fe40007810000 */
[----:B------:R-:W-:Y:S01]  /*b2c0*/  LDSM.16.MT88.4 R76, [R154+0x3000] ;  /* 0x003000009a4c783b */ /* 0x000fe20000004200 */
[----:B------:R-:W-:Y:S02]  /*b2d0*/  FMNMX.FTZ R87, R61, R87, !PT ;  /* 0x000000573d577209 */ /* 0x000fe40007810000 */
[----:B------:R-:W-:Y:S01]  /*b2e0*/  FMNMX.FTZ R0, R62, R0, !PT ;  /* 0x000000003e007209 */ /* 0x000fe20007810000 */
[CC--:B-1----:R-:W-:Y:S02]  /*b2f0*/  FFMA.FTZ R64, R118.reuse, R2.reuse, R64 ;  /* 0x0000000276407223 */ /* 0x0c2fe40000010040 */
[----:B------:R-:W-:Y:S01]  /*b300*/  FFMA.FTZ R66, R118, R2, R66 ;  /* 0x0000000276427223 */ /* 0x000fe20000010042 */
[----:B------:R-:W-:Y:S02]  /*b310*/  FMNMX.FTZ R0, R63, R0, !PT ;  /* 0x000000003f007209 */ /* 0x000fe40007810000 */
[----:B------:R-:W-:Y:S02]  /*b320*/  FMNMX.FTZ R69, R64, R87, !PT ;  /* 0x0000005740457209 */ /* 0x000fe40007810000 */
[----:B------:R-:W-:Y:S01]  /*b330*/  FMNMX.FTZ R0, R66, R0, !PT ;  /* 0x0000000042007209 */ /* 0x000fe20007810000 */
[CC--:B--2---:R-:W-:Y:S02]  /*b340*/  FFMA.FTZ R65, R118.reuse, R68.reuse, R65 ;  /* 0x0000004476417223 */ /* 0x0c4fe40000010041 */
        /* <DEDUP_REMOVED lines=28> */
[C---:B------:R-:W-:Y:S01]  /*b510*/  FMUL.FTZ R130, R72.reuse, R130 ;  /* 0x0000008248827220 */ /* 0x040fe20000410000 */
        /* <DEDUP_REMOVED lines=20> */
[----:B------:R-:W-:Y:S02]  /*b660*/  FFMA.FTZ R6, R15, c[0x0][0x23c], -R4 ;  /* 0x00008f000f067a23 */ /* 0x000fe40000010804 */
[----:B------:R-:W-:Y:S02]  /*b670*/  FFMA.FTZ R24, R45, c[0x0][0x23c], -R68 ;  /* 0x00008f002d187a23 */ /* 0x000fe40000010844 */
[----:B------:R-:W-:Y:S02]  /*b680*/  FFMA.FTZ R45, R14, c[0x0][0x23c], -R4 ;  /* 0x00008f000e2d7a23 */ /* 0x000fe40000010804 */
[----:B------:R-:W-:Y:S01]  /*b690*/  LDSM.16.MT88.4 R12, [R154+0x3400] ;  /* 0x003400009a0c783b */ /* 0x000fe20000004200 */
[--C-:B------:R-:W-:Y:S02]  /*b6a0*/  FFMA.FTZ R86, R28, c[0x0][0x23c], -R68.reuse ;  /* 0x00008f001c567a23 */ /* 0x100fe40000010844 */
[----:B------:R-:W-:Y:S01]  /*b6b0*/  MUFU.EX2 R2, R2 ;  /* 0x0000000200027308 */ /* 0x000fe20000000800 */
[----:B------:R-:W-:Y:S02]  /*b6c0*/  FFMA.FTZ R28, R49, c[0x0][0x23c], -R68 ;  /* 0x00008f00311c7a23 */ /* 0x000fe40000010844 */
[----:B------:R-:W-:Y:S01]  /*b6d0*/  FFMA.FTZ R49, R18, c[0x0][0x23c], -R4 ;  /* 0x00008f0012317a23 */ /* 0x000fe20000010804 */
[----:B-1----:R-:W-:Y:S01]  /*b6e0*/  F2FP.BF16.PACK_AB R82, R94, R99 ;  /* 0x000000635e52723e */ /* 0x002fe200000010ff */
[--C-:B------:R-:W-:Y:S02]  /*b6f0*/  FFMA.FTZ R75, R32, c[0x0][0x23c], -R68.reuse ;  /* 0x00008f00204b7a23 */ /* 0x100fe40000010844 */
[----:B------:R-:W-:Y:S02]  /*b700*/  FFMA.FTZ R32, R53, c[0x0][0x23c], -R68 ;  /* 0x00008f0035207a23 */ /* 0x000fe40000010844 */
[----:B------:R-:W-:Y:S01]  /*b710*/  FFMA.FTZ R53, R19, c[0x0][0x23c], -R4 ;  /* 0x00008f0013357a23 */ /* 0x000fe20000010804 */
[----:B------:R-:W-:Y:S01]  /*b720*/  MUFU.EX2 R52, R52 ;  /* 0x0000003400347308 */ /* 0x000fe20000000800 */
[----:B------:R-:W-:Y:S01]  /*b730*/  LDSM.16.MT88.4 R16, [R158+0x3400] ;  /* 0x003400009e10783b */ /* 0x000fe20000004200 */
[C---:B------:R-:W-:Y:S02]  /*b740*/  FMUL.FTZ R140, R71.reuse, R140 ;  /* 0x0000008c478c7220 */ /* 0x040fe40000410000 */
[C---:B------:R-:W-:Y:S02]  /*b750*/  FMUL.FTZ R141, R71.reuse, R141 ;  /* 0x0000008d478d7220 */ /* 0x040fe40000410000 */
[C---:B------:R-:W-:Y:S02]  /*b760*/  FMUL.FTZ R142, R72.reuse, R142 ;  /* 0x0000008e488e7220 */ /* 0x040fe40000410000 */
[C---:B------:R-:W-:Y:S02]  /*b770*/  FMUL.FTZ R143, R72.reuse, R143 ;  /* 0x0000008f488f7220 */ /* 0x040fe40000410000 */
[----:B------:R-:W-:Y:S01]  /*b780*/  MUFU.EX2 R95, R95 ;  /* 0x0000005f005f7308 */ /* 0x000fe20000000800 */
[C---:B------:R-:W-:Y:S02]  /*b790*/  FMUL.FTZ R136, R71.reuse, R136 ;  /* 0x0000008847887220 */ /* 0x040fe40000410000 */
[----:B------:R-:W-:Y:S02]  /*b7a0*/  FMUL.FTZ R137, R71, R137 ;  /* 0x0000008947897220 */ /* 0x000fe40000410000 */
        /* <DEDUP_REMOVED lines=17> */
[----:B------:R-:W3:Y:S01]  /*b8c0*/  LDSM.16.MT88.4 R8, [R158+0x3000] ;  /* 0x003000009e08783b */ /* 0x000ee20000004200 */
[----:B-1----:R-:W-:Y:S01]  /*b8d0*/  F2FP.BF16.PACK_AB R20, R93, R95 ;  /* 0x0000005f5d14723e */ /* 0x002fe200000010ff */
[--C-:B------:R-:W-:Y:S02]  /*b8e0*/  FFMA.FTZ R84, R33, c[0x0][0x23c], -R68.reuse ;  /* 0x00008f0021547a23 */ /* 0x100fe40000010844 */
[----:B------:R-:W-:Y:S02]  /*b8f0*/  FFMA.FTZ R33, R56, c[0x0][0x23c], -R68 ;  /* 0x00008f0038217a23 */ /* 0x000fe40000010844 */
[----:B------:R-:W-:Y:S01]  /*b900*/  FFMA.FTZ R56, R22, c[0x0][0x23c], -R4 ;  /* 0x00008f0016387a23 */ /* 0x000fe20000010804 */
[----:B------:R-:W1:Y:S01]  /*b910*/  MUFU.EX2 R48, R48 ;  /* 0x0000003000307308 */ /* 0x000e620000000800 */
[----:B------:R-:W-:Y:S02]  /*b920*/  FFMA.FTZ R37, R57, c[0x0][0x23c], -R68 ;  /* 0x00008f0039257a23 */ /* 0x000fe40000010844 */
[--C-:B------:R-:W-:Y:S02]  /*b930*/  FFMA.FTZ R57, R23, c[0x0][0x23c], -R4.reuse ;  /* 0x00008f0017397a23 */ /* 0x100fe40000010804 */
[----:B------:R-:W-:Y:S02]  /*b940*/  FFMA.FTZ R27, R27, c[0x0][0x23c], -R4 ;  /* 0x00008f001b1b7a23 */ /* 0x000fe40000010804 */
[----:B------:R-:W-:Y:S02]  /*b950*/  FFMA.FTZ R5, R44, c[0x0][0x23c], -R68 ;  /* 0x00008f002c057a23 */ /* 0x000fe40000010844 */
[----:B------:R-:W-:Y:S01]  /*b960*/  FFMA.FTZ R34, R34, c[0x0][0x23c], -R4 ;  /* 0x00008f0022227a23 */ /* 0x000fe20000010804 */
[----:B------:R-:W4:Y:S01]  /*b970*/  MUFU.EX2 R7, R7 ;  /* 0x0000000700077308 */ /* 0x000f220000000800 */
[----:B------:R-:W-:Y:S02]  /*b980*/  FFMA.FTZ R41, R60, c[0x0][0x23c], -R68 ;  /* 0x00008f003c297a23 */ /* 0x000fe40000010844 */
[----:B------:R-:W-:Y:S01]  /*b990*/  FFMA.FTZ R60, R26, c[0x0][0x23c], -R4 ;  /* 0x00008f001a3c7a23 */ /* 0x000fe20000010804 */
[----:B--2---:R-:W-:Y:S01]  /*b9a0*/  F2FP.BF16.PACK_AB R80, R98, R0 ;  /* 0x000000006250723e */ /* 0x004fe200000010ff */
[----:B------:R-:W-:Y:S02]  /*b9b0*/  FFMA.FTZ R44, R61, c[0x0][0x23c], -R68 ;  /* 0x00008f003d2c7a23 */ /* 0x000fe40000010844 */
        /* <DEDUP_REMOVED lines=15> */
[----:B------:R-:W-:Y:S01]  /*bab0*/  FFMA.FTZ R0, R119, R71, R0 ;  /* 0x0000004777007223 */ /* 0x000fe20000010000 */
[----:B------:R-:W1:Y:S01]  /*bac0*/  MUFU.EX2 R6, R6 ;  /* 0x0000000600067308 */ /* 0x000e620000000800 */
[C---:B---3--:R-:W-:Y:S05]  /*bad0*/  HMMA.16816.F32.BF16 R132, R80.reuse, R8, R132 ;  /* 0x000000085084723c */ /* 0x048fea0000041884 */
[----:B--2---:R-:W-:Y:S01]  /*bae0*/  F2FP.BF16.PACK_AB R22, R90, R92 ;  /* 0x0000005c5a16723e */ /* 0x004fe200000010ff */
[----:B------:R-:W-:Y:S02]  /*baf0*/  FADD.FTZ R98, R98, R0 ;  /* 0x0000000062627221 */ /* 0x000fe40000010000 */
[C---:B------:R-:W-:Y:S01]  /*bb00*/  HMMA.16816.F32.BF16 R128, R80.reuse, R10, R128 ;  /* 0x0000000a5080723c */ /* 0x040fe20000041880 */
[----:B------:R-:W-:Y:S01]  /*bb10*/  MUFU.EX2 R49, R49 ;  /* 0x0000003100317308 */ /* 0x000fe20000000800 */
[----:B------:R-:W2:Y:S02]  /*bb20*/  LDSM.16.MT88.4 R8, [R154+0x3800] ;  /* 0x003800009a08783b */ /* 0x000ea40000004200 */
[----:B------:R-:W-:Y:S02]  /*bb30*/  FFMA.FTZ R0, R55, c[0x0][0x23c], -R4 ;  /* 0x00008f0037007a23 */ /* 0x000fe40000010804 */
[----:B------:R-:W-:Y:S02]  /*bb40*/  FFMA.FTZ R2, R120, R72, R2 ;  /* 0x0000004878027223 */ /* 0x000fe40000010002 */
[C---:B------:R-:W-:Y:S03]  /*bb50*/  HMMA.16816.F32.BF16 R140, R80.reuse, R76, R140 ;  /* 0x0000004c508c723c */ /* 0x040fe6000004188c */
[----:B------:R-:W3:Y:S01]  /*bb60*/  MUFU.EX2 R53, R53 ;  /* 0x0000003500357308 */ /* 0x000ee20000000800 */
[----:B------:R-:W-:Y:S02]  /*bb70*/  FADD.FTZ R2, R48, R2 ;  /* 0x0000000230027221 */ /* 0x000fe40000010000 */
[----:B------:R-:W-:Y:S01]  /*bb80*/  FADD.FTZ R99, R99, R98 ;  /* 0x0000006263637221 */ /* 0x000fe20000010000 */
[----:B-1----:R-:W-:Y:S01]  /*bb90*/  F2FP.BF16.PACK_AB R21, R6, R45 ;  /* 0x0000002d0615723e */ /* 0x002fe200000010ff */
[----:B------:R-:W-:Y:S04]  /*bba0*/  HMMA.16816.F32.BF16 R136, R80, R78, R136 ;  /* 0x0000004e5088723c */ /* 0x000fe80000041888 */
[----:B------:R-:W-:Y:S01]  /*bbb0*/  FADD.FTZ R52, R52, R2 ;  /* 0x0000000234347221 */ /* 0x000fe20000010000 */
[----:B------:R-:W-:Y:S01]  /*bbc0*/  MUFU.EX2 R91, R91 ;  /* 0x0000005b005b7308 */ /* 0x000fe20000000800 */
[----:B------:R-:W-:Y:S02]  /*bbd0*/  FFMA.FTZ R2, R58, c[0x0][0x23c], -R4 ;  /* 0x00008f003a027a23 */ /* 0x000fe40000010804 */
[----:B------:R-:W-:Y:S04]  /*bbe0*/  FADD.FTZ R52, R7, R52 ;  /* 0x0000003407347221 */ /* 0x000fe80000010000 */
[----:B------:R-:W-:Y:S02]  /*bbf0*/  FADD.FTZ R52, R45, R52 ;  /* 0x000000342d347221 */ /* 0x000fe40000010000 */
[----:B------:R-:W-:Y:S01]  /*bc00*/  FFMA.FTZ R45, R59, c[0x0][0x23c], -R4 ;  /* 0x00008f003b2d7a23 */ /* 0x000fe20000010804 */
        /* <DEDUP_REMOVED lines=8> */
[C---:B------:R-:W-:Y:S05]  /*bc90*/  HMMA.16816.F32.BF16 R140, R20.reuse, R12, R140 ;  /* 0x0000000c148c723c */ /* 0x040fea000004188c */
[----:B------:R-:W-:Y:S02]  /*bca0*/  FADD.FTZ R92, R92, R95 ;  /* 0x0000005f5c5c7221 */ /* 0x000fe40000010000 */
[----:B------:R-:W-:Y:S01]  /*bcb0*/  FADD.FTZ R53, R53, R6 ;  /* 0x0000000635357221 */ /* 0x000fe20000010000 */
[C---:B------:R-:W-:Y:S01]  /*bcc0*/  HMMA.16816.F32.BF16 R136, R20.reuse, R14, R136 ;  /* 0x0000000e1488723c */ /* 0x040fe20000041888 */
[----:B------:R-:W3:Y:S01]  /*bcd0*/  MUFU.EX2 R88, R88 ;  /* 0x0000005800587308 */ /* 0x000ee20000000800 */
[----:B------:R-:W4:Y:S02]  /*bce0*/  LDSM.16.MT88.4 R12, [R158+0x3800] ;  /* 0x003800009e0c783b */ /* 0x000f240000004200 */
[----:B------:R-:W-:Y:S02]  /*bcf0*/  FADD.FTZ R92, R90, R92 ;  /* 0x0000005c5a5c7221 */ /* 0x000fe40000010000 */
[--C-:B------:R-:W-:Y:S02]  /*bd00*/  FFMA.FTZ R26, R64, c[0x0][0x23c], -R68.reuse ;  /* 0x00008f00401a7a23 */ /* 0x100fe40000010844 */
[C---:B------:R-:W-:Y:S03]  /*bd10*/  HMMA.16816.F32.BF16 R132, R20.reuse, R16, R132 ;  /* 0x000000101484723c */ /* 0x040fe60000041884 */
[----:B------:R-:W5:Y:S01]  /*bd20*/  MUFU.EX2 R56, R56 ;  /* 0x0000003800387308 */ /* 0x000f620000000800 */
[----:B------:R-:W-:Y:S02]  /*bd30*/  FFMA.FTZ R68, R65, c[0x0][0x23c], -R68 ;  /* 0x00008f0041447a23 */ /* 0x000fe40000010844 */
[--C-:B------:R-:W-:Y:S02]  /*bd40*/  FFMA.FTZ R48, R62, c[0x0][0x23c], -R4.reuse ;  /* 0x00008f003e307a23 */ /* 0x100fe40000010804 */
[----:B------:R-:W-:Y:S01]  /*bd50*/  HMMA.16816.F32.BF16 R128, R20, R18, R128 ;  /* 0x000000121480723c */ /* 0x000fe20000041880 */
[----:B------:R-:W2:Y:S03]  /*bd60*/  LDSM.16.MT88.4 R16, [R154+0x3c00] ;  /* 0x003c00009a10783b */ /* 0x000ea60000004200 */
[--C-:B------:R-:W-:Y:S01]  /*bd70*/  FFMA.FTZ R49, R66, c[0x0][0x23c], -R4.reuse ;  /* 0x00008f0042317a23 */ /* 0x100fe20000010804 */
[----:B------:R-:W4:Y:S01]  /*bd80*/  MUFU.EX2 R57, R57 ;  /* 0x0000003900397308 */ /* 0x000f220000000800 */
[----:B------:R-:W-:Y:S01]  /*bd90*/  FFMA.FTZ R63, R63, c[0x0][0x23c], -R4 ;  /* 0x00008f003f3f7a23 */ /* 0x000fe20000010804 */
[----:B-1----:R-:W-:Y:S01]  /*bda0*/  F2FP.BF16.PACK_AB R20, R89, R91 ;  /* 0x0000005b5914723e */ /* 0x002fe200000010ff */
[----:B------:R-:W-:Y:S01]  /*bdb0*/  FADD.FTZ R91, R91, R92 ;  /* 0x0000005c5b5b7221 */ /* 0x000fe20000010000 */
[----:B---3--:R-:W-:Y:S03]  /*bdc0*/  F2FP.BF16.PACK_AB R22, R88, R87 ;  /* 0x000000575816723e */ /* 0x008fe600000010ff */
[----:B------:R-:W-:Y:S02]  /*bdd0*/  FADD.FTZ R91, R89, R91 ;  /* 0x0000005b595b7221 */ /* 0x000fe40000010000 */
[----:B------:R-:W-:Y:S01]  /*bde0*/  FFMA.FTZ R4, R67, c[0x0][0x23c], -R4 ;  /* 0x00008f0043047a23 */ /* 0x000fe20000010804 */
[----:B------:R-:W-:Y:S01]  /*bdf0*/  MUFU.EX2 R60, R60 ;  /* 0x0000003c003c7308 */ /* 0x000fe20000000800 */
[----:B------:R-:W-:Y:S02]  /*be00*/  FADD.FTZ R91, R87, R91 ;  /* 0x0000005b575b7221 */ /* 0x000fe40000010000 */
[----:B-----5:R-:W-:Y:S02]  /*be10*/  FADD.FTZ R53, R56, R53 ;  /* 0x0000003538357221 */ /* 0x020fe40000010000 */
[----:B------:R-:W-:Y:S05]  /*be20*/  FADD.FTZ R88, R88, R91 ;  /* 0x0000005b58587221 */ /* 0x000fea0000010000 */
[----:B------:R-:W1:Y:S01]  /*be30*/  MUFU.EX2 R27, R27 ;  /* 0x0000001b001b7308 */ /* 0x000e620000000800 */
[C---:B----4-:R-:W-:Y:S01]  /*be40*/  F2FP.BF16.PACK_AB R21, R57.reuse, R56 ;  /* 0x000000383915723e */ /* 0x050fe200000010ff */
[----:B------:R-:W-:Y:S08]  /*be50*/  FADD.FTZ R53, R57, R53 ;  /* 0x0000003539357221 */ /* 0x000ff00000010000 */
[----:B------:R-:W3:Y:S10]  /*be60*/  MUFU.EX2 R86, R86 ;  /* 0x0000005600567308 */ /* 0x000ef40000000800 */
[----:B------:R-:W4:Y:S01]  /*be70*/  MUFU.EX2 R85, R85 ;  /* 0x0000005500557308 */ /* 0x000f220000000800 */
[C---:B-1----:R-:W-:Y:S01]  /*be80*/  F2FP.BF16.PACK_AB R23, R27.reuse, R60 ;  /* 0x0000003c1b17723e */ /* 0x042fe200000010ff */
        /* <DEDUP_REMOVED lines=35> */
[----:B------:R-:W-:Y:S05]  /*c0c0*/  MUFU.EX2 R38, R38 ;  /* 0x0000002600267308 */ /* 0x000fea0000000800 */
[----:B------:R-:W-:Y:S01]  /*c0d0*/  HMMA.16816.F32.BF16 R128, R20, R10, R128 ;  /* 0x0000000a1480723c */ /* 0x000fe20000041880 */
[----:B------:R-:W2:Y:S04]  /*c0e0*/  LDSM.16.MT88.4 R8, [R154+0x4400] ;  /* 0x004400009a08783b */ /* 0x000ea80000004200 */
[----:B------:R-:W3:Y:S02]  /*c0f0*/  MUFU.EX2 R35, R35 ;  /* 0x0000002300237308 */ /* 0x000ee40000000800 */
[C---:B-----5:R-:W-:Y:S01]  /*c100*/  F2FP.BF16.PACK_AB R20, R73.reuse, R74 ;  /* 0x0000004a4914723e */ /* 0x060fe200000010ff */
[----:B------:R-:W-:Y:S01]  /*c110*/  FADD.FTZ R73, R73, R84 ;  /* 0x0000005449497221 */ /* 0x000fe20000010000 */
[----:B-1----:R-:W-:Y:S03]  /*c120*/  F2FP.BF16.PACK_AB R22, R40, R36 ;  /* 0x000000242816723e */ /* 0x002fe600000010ff */
[----:B------:R-:W-:Y:S03]  /*c130*/  FADD.FTZ R73, R36, R73 ;  /* 0x0000004924497221 */ /* 0x000fe60000010000 */
[----:B------:R-:W-:Y:S01]  /*c140*/  MUFU.EX2 R39, R39 ;  /* 0x0000002700277308 */ /* 0x000fe20000000800 */
[----:B------:R-:W-:Y:S09]  /*c150*/  FADD.FTZ R40, R40, R73 ;  /* 0x0000004928287221 */ /* 0x000ff20000010000 */
[----:B------:R-:W1:Y:S01]  /*c160*/  MUFU.EX2 R42, R42 ;  /* 0x0000002a002a7308 */ /* 0x000e620000000800 */
[C---:B---3--:R-:W-:Y:S01]  /*c170*/  F2FP.BF16.PACK_AB R21, R35.reuse, R38 ;  /* 0x000000262315723e */ /* 0x048fe200000010ff */
[----:B------:R-:W-:Y:S04]  /*c180*/  FADD.FTZ R38, R38, R34 ;  /* 0x0000002226267221 */ /* 0x000fe80000010000 */
[----:B------:R-:W-:Y:S04]  /*c190*/  FADD.FTZ R38, R35, R38 ;  /* 0x0000002623267221 */ /* 0x000fe80000010000 */
[----:B------:R-:W3:Y:S10]  /*c1a0*/  MUFU.EX2 R5, R5 ;  /* 0x0000000500057308 */ /* 0x000ef40000000800 */
[----:B------:R-:W5:Y:S01]  /*c1b0*/  MUFU.EX2 R24, R24 ;  /* 0x0000001800187308 */ /* 0x000f620000000800 */
[C---:B-1----:R-:W-:Y:S01]  /*c1c0*/  F2FP.BF16.PACK_AB R23, R42.reuse, R39 ;  /* 0x000000272a17723e */ /* 0x042fe200000010ff */
[----:B------:R-:W-:Y:S04]  /*c1d0*/  FADD.FTZ R39, R39, R38 ;  /* 0x0000002627277221 */ /* 0x000fe80000010000 */
[----:B------:R-:W-:Y:S04]  /*c1e0*/  FADD.FTZ R39, R42, R39 ;  /* 0x000000272a277221 */ /* 0x000fe80000010000 */
[----:B------:R-:W1:Y:S01]  /*c1f0*/  MUFU.EX2 R25, R25 ;  /* 0x0000001900197308 */ /* 0x000e620000000800 */
[C---:B------:R-:W-:Y:S03]  /*c200*/  HMMA.16816.F32.BF16 R140, R20.reuse, R12, R140 ;  /* 0x0000000c148c723c */ /* 0x040fe6000004188c */
[----:B---3--:R-:W-:Y:S05]  /*c210*/  FADD.FTZ R40, R5, R40 ;  /* 0x0000002805287221 */ /* 0x008fea0000010000 */
[C---:B------:R-:W-:Y:S01]  /*c220*/  HMMA.16816.F32.BF16 R136, R20.reuse, R14, R136 ;  /* 0x0000000e1488723c */ /* 0x040fe20000041888 */
[----:B------:R-:W3:Y:S01]  /*c230*/  MUFU.EX2 R28, R28 ;  /* 0x0000001c001c7308 */ /* 0x000ee20000000800 */
        /* <DEDUP_REMOVED lines=8> */
[----:B-1----:R-:W-:Y:S01]  /*c2c0*/  FADD.FTZ R24, R25, R24 ;  /* 0x0000001819187221 */ /* 0x002fe20000010000 */
[C---:B---3--:R-:W-:Y:S03]  /*c2d0*/  F2FP.BF16.PACK_AB R18, R28.reuse, R25 ;  /* 0x000000191c12723e */ /* 0x048fe600000010ff */
[----:B------:R-:W-:Y:S03]  /*c2e0*/  FADD.FTZ R28, R28, R24 ;  /* 0x000000181c1c7221 */ /* 0x000fe60000010000 */
[----:B------:R-:W1:Y:S01]  /*c2f0*/  MUFU.EX2 R47, R47 ;  /* 0x0000002f002f7308 */ /* 0x000e620000000800 */
[----:B----4-:R-:W-:Y:S09]  /*c300*/  FADD.FTZ R39, R43, R39 ;  /* 0x000000272b277221 */ /* 0x010ff20000010000 */
[----:B------:R-:W3:Y:S01]  /*c310*/  MUFU.EX2 R50, R50 ;  /* 0x0000003200327308 */ /* 0x000ee20000000800 */
[C---:B--2---:R-:W-:Y:S01]  /*c320*/  F2FP.BF16.PACK_AB R17, R46.reuse, R43 ;  /* 0x0000002b2e11723e */ /* 0x044fe200000010ff */
[----:B------:R-:W-:Y:S08]  /*c330*/  FADD.FTZ R46, R46, R39 ;  /* 0x000000272e2e7221 */ /* 0x000ff00000010000 */
[----:B------:R-:W2:Y:S01]  /*c340*/  MUFU.EX2 R29, R29 ;  /* 0x0000001d001d7308 */ /* 0x000ea20000000800 */
[----:B-1----:R-:W-:Y:S09]  /*c350*/  FADD.FTZ R46, R47, R46 ;  /* 0x0000002e2f2e7221 */ /* 0x002ff20000010000 */
[----:B------:R-:W1:Y:S01]  /*c360*/  MUFU.EX2 R32, R32 ;  /* 0x0000002000207308 */ /* 0x000e620000000800 */
[C---:B---3--:R-:W-:Y:S01]  /*c370*/  F2FP.BF16.PACK_AB R19, R50.reuse, R47 ;  /* 0x0000002f3213723e */ /* 0x048fe200000010ff */
[----:B------:R-:W-:Y:S08]  /*c380*/  FADD.FTZ R50, R50, R46 ;  /* 0x0000002e32327221 */ /* 0x000ff00000010000 */
[----:B------:R-:W-:Y:S01]  /*c390*/  MUFU.EX2 R33, R33 ;  /* 0x0000002100217308 */ /* 0x000fe20000000800 */
[C---:B------:R-:W-:Y:S05]  /*c3a0*/  HMMA.16816.F32.BF16 R140, R16.reuse, R8, R140 ;  /* 0x00000008108c723c */ /* 0x040fea000004188c */
[----:B--2---:R-:W-:Y:S03]  /*c3b0*/  FADD.FTZ R28, R29, R28 ;  /* 0x0000001c1d1c7221 */ /* 0x004fe60000010000 */
[C---:B------:R-:W-:Y:S01]  /*c3c0*/  HMMA.16816.F32.BF16 R136, R16.reuse, R10, R136 ;  /* 0x0000000a1088723c */ /* 0x040fe20000041888 */
[----:B------:R-:W2:Y:S01]  /*c3d0*/  MUFU.EX2 R37, R37 ;  /* 0x0000002500257308 */ /* 0x000ea20000000800 */
[----:B------:R-:W3:Y:S06]  /*c3e0*/  LDSM.16.MT88.4 R8, [R158+0x4800] ;  /* 0x004800009e08783b */ /* 0x000eec0000004200 */
[C---:B------:R-:W-:Y:S03]  /*c3f0*/  HMMA.16816.F32.BF16 R132, R16.reuse, R12, R132 ;  /* 0x0000000c1084723c */ /* 0x040fe60000041884 */
[----:B------:R-:W4:Y:S05]  /*c400*/  MUFU.EX2 R51, R51 ;  /* 0x0000003300337308 */ /* 0x000f2a0000000800 */
[----:B------:R-:W-:Y:S01]  /*c410*/  HMMA.16816.F32.BF16 R128, R16, R14, R128 ;  /* 0x0000000e1080723c */ /* 0x000fe20000041880 */
[----:B------:R-:W3:Y:S04]  /*c420*/  LDSM.16.MT88.4 R12, [R154+0x4c00] ;  /* 0x004c00009a0c783b */ /* 0x000ee80000004200 */
[----:B------:R-:W5:Y:S02]  /*c430*/  MUFU.EX2 R0, R0 ;  /* 0x0000000000007308 */ /* 0x000f640000000800 */
[C---:B-1----:R-:W-:Y:S01]  /*c440*/  F2FP.BF16.PACK_AB R16, R32.reuse, R29 ;  /* 0x0000001d2010723e */ /* 0x042fe200000010ff */
[----:B------:R-:W-:Y:S01]  /*c450*/  FADD.FTZ R32, R32, R28 ;  /* 0x0000001c20207221 */ /* 0x000fe20000010000 */
[----:B--2---:R-:W-:Y:S03]  /*c460*/  F2FP.BF16.PACK_AB R18, R37, R33 ;  /* 0x000000212512723e */ /* 0x004fe600000010ff */
[----:B------:R-:W-:Y:S03]  /*c470*/  FADD.FTZ R32, R33, R32 ;  /* 0x0000002021207221 */ /* 0x000fe60000010000 */
[----:B------:R-:W1:Y:S01]  /*c480*/  MUFU.EX2 R2, R2 ;  /* 0x0000000200027308 */ /* 0x000e620000000800 */
[----:B------:R-:W-:Y:S02]  /*c490*/  FADD.FTZ R37, R37, R32 ;  /* 0x0000002025257221 */ /* 0x000fe40000010000 */
[----:B----4-:R-:W-:Y:S07]  /*c4a0*/  FADD.FTZ R50, R51, R50 ;  /* 0x0000003233327221 */ /* 0x010fee0000010000 */
[----:B------:R-:W2:Y:S01]  /*c4b0*/  MUFU.EX2 R45, R45 ;  /* 0x0000002d002d7308 */ /* 0x000ea20000000800 */
[C---:B-----5:R-:W-:Y:S01]  /*c4c0*/  F2FP.BF16.PACK_AB R17, R0.reuse, R51 ;  /* 0x000000330011723e */ /* 0x060fe200000010ff */
[----:B------:R-:W-:Y:S08]  /*c4d0*/  FADD.FTZ R0, R0, R50 ;  /* 0x0000003200007221 */ /* 0x000ff00000010000 */
[----:B------:R-:W4:Y:S01]  /*c4e0*/  MUFU.EX2 R41, R41 ;  /* 0x0000002900297308 */ /* 0x000f220000000800 */
[----:B-1----:R-:W-:Y:S09]  /*c4f0*/  FADD.FTZ R0, R2, R0 ;  /* 0x0000000002007221 */ /* 0x002ff20000010000 */
[----:B------:R-:W1:Y:S01]  /*c500*/  MUFU.EX2 R44, R44 ;  /* 0x0000002c002c7308 */ /* 0x000e620000000800 */
[C---:B--2---:R-:W-:Y:S01]  /*c510*/  F2FP.BF16.PACK_AB R19, R45.reuse, R2 ;  /* 0x000000022d13723e */ /* 0x044fe200000010ff */
[----:B------:R-:W-:Y:S08]  /*c520*/  FADD.FTZ R45, R45, R0 ;  /* 0x000000002d2d7221 */ /* 0x000ff00000010000 */
[----:B------:R-:W2:Y:S01]  /*c530*/  MUFU.EX2 R26, R26 ;  /* 0x0000001a001a7308 */ /* 0x000ea20000000800 */
[C---:B------:R-:W-:Y:S03]  /*c540*/  HMMA.16816.F32.BF16 R140, R16.reuse, R20, R140 ;  /* 0x00000014108c723c */ /* 0x040fe6000004188c */
[----:B----4-:R-:W-:Y:S05]  /*c550*/  FADD.FTZ R37, R41, R37 ;  /* 0x0000002529257221 */ /* 0x010fea0000010000 */
[C---:B------:R-:W-:Y:S01]  /*c560*/  HMMA.16816.F32.BF16 R136, R16.reuse, R22, R136 ;  /* 0x000000161088723c */ /* 0x040fe20000041888 */
[----:B------:R-:W4:Y:S01]  /*c570*/  MUFU.EX2 R68, R68 ;  /* 0x0000004400447308 */ /* 0x000f220000000800 */
[----:B------:R-:W5:Y:S02]  /*c580*/  LDSM.16.MT88.4 R20, [R158+0x4c00] ;  /* 0x004c00009e14783b */ /* 0x000f640000004200 */
[----:B-1----:R-:W-:Y:S04]  /*c590*/  FADD.FTZ R37, R44, R37 ;  /* 0x000000252c257221 */ /* 0x002fe80000010000 */
[C---:B---3--:R-:W-:Y:S03]  /*c5a0*/  HMMA.16816.F32.BF16 R132, R16.reuse, R8, R132 ;  /* 0x000000081084723c */ /* 0x048fe60000041884 */
[----:B------:R-:W1:Y:S01]  /*c5b0*/  MUFU.EX2 R48, R48 ;  /* 0x0000003000307308 */ /* 0x000e620000000800 */
[----:B--2---:R-:W-:Y:S04]  /*c5c0*/  FADD.FTZ R37, R26, R37 ;  /* 0x000000251a257221 */ /* 0x004fe80000010000 */
[----:B------:R-:W-:Y:S05]  /*c5d0*/  HMMA.16816.F32.BF16 R128, R16, R10, R128 ;  /* 0x0000000a1080723c */ /* 0x000fea0000041880 */
[----:B------:R-:W2:Y:S01]  /*c5e0*/  MUFU.EX2 R27, R63 ;  /* 0x0000003f001b7308 */ /* 0x000ea20000000800 */
[C---:B----4-:R-:W-:Y:S01]  /*c5f0*/  F2FP.BF16.PACK_AB R6, R68.reuse, R26 ;  /* 0x0000001a4406723e */ /* 0x050fe200000010ff */
[----:B------:R-:W-:Y:S08]  /*c600*/  FADD.FTZ R119, R68, R37 ;  /* 0x0000002544777221 */ /* 0x000ff00000010000 */
[----:B------:R-:W3:Y:S01]  /*c610*/  MUFU.EX2 R49, R49 ;  /* 0x0000003100317308 */ /* 0x000ee20000000800 */
[----:B-1----:R-:W-:Y:S09]  /*c620*/  FADD.FTZ R45, R48, R45 ;  /* 0x0000002d302d7221 */ /* 0x002ff20000010000 */
[----:B------:R1:W4:Y:S01]  /*c630*/  MUFU.EX2 R120, R4 ;  /* 0x0000000400787308 */ /* 0x0003220000000800 */
[C---:B--2---:R-:W-:Y:S01]  /*c640*/  F2FP.BF16.PACK_AB R5, R27.reuse, R48 ;  /* 0x000000301b05723e */ /* 0x044fe200000010ff */
[----:B------:R-:W-:Y:S04]  /*c650*/  FADD.FTZ R45, R27, R45 ;  /* 0x0000002d1b2d7221 */ /* 0x000fe80000010000 */
[----:B---3--:R-:W-:Y:S01]  /*c660*/  FADD.FTZ R45, R49, R45 ;  /* 0x0000002d312d7221 */ /* 0x008fe20000010000 */
[----:B-1----:R-:W-:Y:S02]  /*c670*/  F2FP.BF16.PACK_AB R4, R44, R41 ;  /* 0x000000292c04723e */ /* 0x002fe400000010ff */
[C---:B----4-:R-:W-:Y:S01]  /*c680*/  F2FP.BF16.PACK_AB R7, R120.reuse, R49 ;  /* 0x000000317807723e */ /* 0x050fe200000010ff */
[----:B------:R-:W-:Y:S06]  /*c690*/  FADD.FTZ R120, R120, R45 ;  /* 0x0000002d78787221 */ /* 0x000fec0000010000 */
[C---:B------:R-:W-:Y:S08]  /*c6a0*/  HMMA.16816.F32.BF16 R140, R4.reuse, R12, R140 ;  /* 0x0000000c048c723c */ /* 0x040ff0000004188c */
[C---:B------:R-:W-:Y:S08]  /*c6b0*/  HMMA.16816.F32.BF16 R136, R4.reuse, R14, R136 ;  /* 0x0000000e0488723c */ /* 0x040ff00000041888 */
[C---:B-----5:R-:W-:Y:S08]  /*c6c0*/  HMMA.16816.F32.BF16 R132, R4.reuse, R20, R132 ;  /* 0x000000140484723c */ /* 0x060ff00000041884 */
[----:B------:R-:W-:Y:S01]  /*c6d0*/  HMMA.16816.F32.BF16 R128, R4, R22, R128 ;  /* 0x000000160480723c */ /* 0x000fe20000041880 */
[----:B------:R-:W-:-:S07]  /*c6e0*/  @P0 BRA `(.L_x_4773) ;  /* 0xffffcf9000000947 */ /* 0x000fce000383ffff */
.L_x_4769:
        /* <DEDUP_REMOVED lines=8> */
[----:B------:R-:W-:Y:S01]  /*c770*/  BAR.SYNC.DEFER_BLOCKING 0x0 ;  /* 0x0000000000007b1d */ /* 0x000fe20000010000 */
[----:B-1----:R-:W-:Y:S02]  /*c780*/  FADD.FTZ R119, R2, R119 ;  /* 0x0000007702777221 */ /* 0x002fe40000010000 */
[----:B--2---:R-:W-:-:S03]  /*c790*/  FADD.FTZ R120, R0, R120 ;  /* 0x0000007800787221 */ /* 0x004fc60000010000 */
[----:B------:R-:W1:Y:S01]  /*c7a0*/  SHFL.BFLY PT, R5, R119, 0x1, 0x1f ;  /* 0x0c201f0077057f89 */ /* 0x000e6200000e0000 */
[----:B---3--:R-:W-:-:S03]  /*c7b0*/  SHF.R.S32.HI R2, RZ, 0x1f, R3 ;  /* 0x0000001fff027819 */ /* 0x008fc60000011403 */
[----:B------:R-:W2:Y:S01]  /*c7c0*/  SHFL.BFLY PT, R4, R120, 0x1, 0x1f ;  /* 0x0c201f0078047f89 */ /* 0x000ea200000e0000 */
[----:B----4-:R-:W-:Y:S02]  /*c7d0*/  SHF.R.S32.HI R9, RZ, 0x1f, R13 ;  /* 0x0000001fff097819 */ /* 0x010fe4000001140d */
[----:B------:R-:W-:Y:S02]  /*c7e0*/  LEA.HI R10, R2, R3, RZ, 0x2 ;  /* 0x00000003020a7211 */ /* 0x000fe400078f10ff */
[----:B------:R-:W-:Y:S02]  /*c7f0*/  LEA.HI R9, R9, R13, RZ, 0x3 ;  /* 0x0000000d09097211 */ /* 0x000fe400078f18ff */
[----:B------:R-:W-:Y:S02]  /*c800*/  LOP3.LUT R12, R10, 0xfffffffc, RZ, 0xc0, !PT ;  /* 0xfffffffc0a0c7812 */ /* 0x000fe400078ec0ff */
[----:B------:R-:W-:Y:S02]  /*c810*/  LOP3.LUT R8, R9, 0xfffffff8, RZ, 0xc0, !PT ;  /* 0xfffffff809087812 */ /* 0x000fe400078ec0ff */
[----:B------:R-:W-:Y:S01]  /*c820*/  LEA.HI R0, R2, R3, RZ, 0x5 ;  /* 0x0000000302007211 */ /* 0x000fe200078f28ff */
[----:B------:R-:W-:Y:S01]  /*c830*/  IMAD.IADD R12, R3, 0x1, -R12 ;  /* 0x00000001030c7824 */ /* 0x000fe200078e0a0c */
[----:B------:R-:W-:-:S02]  /*c840*/  SHF.R.S32.HI R10, RZ, 0x2, R10 ;  /* 0x00000002ff0a7819 */ /* 0x000fc4000001140a */
[----:B------:R-:W-:Y:S02]  /*c850*/  IADD3 R8, -R8, R13, RZ ;  /* 0x0000000d08087210 */ /* 0x000fe40007ffe1ff */
[----:B------:R-:W-:Y:S01]  /*c860*/  SHF.R.S32.HI R11, RZ, 0x5, R0 ;  /* 0x00000005ff0b7819 */ /* 0x000fe20000011400 */
[----:B-1----:R-:W-:Y:S01]  /*c870*/  FADD.FTZ R5, R119, R5 ;  /* 0x0000000577057221 */ /* 0x002fe20000010000 */
[----:B------:R-:W-:Y:S02]  /*c880*/  SHF.R.S32.HI R13, RZ, 0x1f, R10 ;  /* 0x0000001fff0d7819 */ /* 0x000fe4000001140a */
[----:B------:R-:W-:Y:S01]  /*c890*/  LEA.HI R14, R2, R3, RZ, 0x6 ;  /* 0x00000003020e7211 */ /* 0x000fe200078f30ff */
[----:B------:R-:W-:Y:S01]  /*c8a0*/  IMAD R11, R11, 0x100, R12 ;  /* 0x000001000b0b7824 */ /* 0x000fe200078e020c */
[----:B------:R-:W-:Y:S01]  /*c8b0*/  LEA.HI R13, R13, R10, RZ, 0x3 ;  /* 0x0000000a0d0d7211 */ /* 0x000fe200078f18ff */
[----:B--2---:R-:W-:Y:S01]  /*c8c0*/  FADD.FTZ R4, R120, R4 ;  /* 0x0000000478047221 */ /* 0x004fe20000010000 */
[----:B------:R-:W-:Y:S01]  /*c8d0*/  SHF.R.S32.HI R12, RZ, 0x3, R9 ;  /* 0x00000003ff0c7819 */ /* 0x000fe20000011409 */
[----:B------:R-:W-:Y:S01]  /*c8e0*/  IMAD.SHL.U32 R14, R14, 0x4, RZ ;  /* 0x000000040e0e7824 */ /* 0x000fe200078e00ff */
[----:B------:R-:W-:-:S02]  /*c8f0*/  LOP3.LUT R13, R13, 0xfffffff8, RZ, 0xc0, !PT ;  /* 0xfffffff80d0d7812 */ /* 0x000fc400078ec0ff */
[----:B------:R-:W-:Y:S02]  /*c900*/  LEA.HI R16, R9, R12, RZ, 0x1 ;  /* 0x0000000c09107211 */ /* 0x000fe400078f08ff */
[----:B------:R-:W-:Y:S02]  /*c910*/  LEA.HI R15, R2, R3, RZ, 0x4 ;  /* 0x00000003020f7211 */ /* 0x000fe400078f20ff */
[----:B------:R-:W-:Y:S02]  /*c920*/  IADD3 R10, R10, -R13, RZ ;  /* 0x8000000d0a0a7210 */ /* 0x000fe40007ffe0ff */
[----:B------:R-:W-:Y:S02]  /*c930*/  FSETP.NE.FTZ.AND P3, PT, R5, RZ, PT ;  /* 0x000000ff0500720b */ /* 0x000fe40003f75000 */
[----:B------:R-:W-:Y:S02]  /*c940*/  LOP3.LUT R16, R16, 0xfffffffe, RZ, 0xc0, !PT ;  /* 0xfffffffe10107812 */ /* 0x000fe400078ec0ff */
[----:B------:R-:W-:-:S02]  /*c950*/  SHF.R.S32.HI R15, RZ, 0x4, R15 ;  /* 0x00000004ff0f7819 */ /* 0x000fc4000001140f */
[----:B------:R-:W-:Y:S01]  /*c960*/  LEA.HI R13, R10, R10, RZ, 0x1 ;  /* 0x0000000a0a0d7211 */ /* 0x000fe200078f08ff */
[----:B------:R-:W-:Y:S01]  /*c970*/  IMAD.IADD R16, R12, 0x1, -R16 ;  /* 0x000000010c107824 */ /* 0x000fe200078e0a10 */
[----:B------:R-:W-:Y:S02]  /*c980*/  FSETP.NE.FTZ.AND P2, PT, R4, RZ, PT ;  /* 0x000000ff0400720b */ /* 0x000fe40003f55000 */
[----:B------:R-:W-:Y:S01]  /*c990*/  LEA.HI R9, R8, R8, RZ, 0x1 ;  /* 0x0000000808097211 */ /* 0x000fe200078f08ff */
[----:B------:R-:W-:Y:S01]  /*c9a0*/  IMAD.SHL.U32 R8, R15, 0x40, RZ ;  /* 0x000000400f087824 */ /* 0x000fe200078e00ff */
[----:B------:R-:W-:Y:S01]  /*c9b0*/  LOP3.LUT R14, R14, 0x3fffff00, RZ, 0xc0, !PT ;  /* 0x3fffff000e0e7812 */ /* 0x000fe200078ec0ff */
[----:B------:R-:W1:Y:S01]  /*c9c0*/  @P3 MUFU.RCP R7, R5 ;  /* 0x0000000500073308 */ /* 0x000e620000001000 */
[----:B------:R-:W-:Y:S02]  /*c9d0*/  SHF.R.S32.HI R15, RZ, 0x1, R13 ;  /* 0x00000001ff0f7819 */ /* 0x000fe4000001140d */
[----:B------:R-:W-:-:S02]  /*c9e0*/  SHF.R.S32.HI R9, RZ, 0x1, R9 ;  /* 0x00000001ff097819 */ /* 0x000fc40000011409 */
[----:B------:R-:W-:Y:S01]  /*c9f0*/  LEA R16, R16, R14, 0x5 ;  /* 0x0000000e10107211 */ /* 0x000fe200078e28ff */
[----:B------:R-:W-:Y:S01]  /*ca00*/  IMAD.SHL.U32 R14, R15, 0x40, RZ ;  /* 0x000000400f0e7824 */ /* 0x000fe200078e00ff */
[----:B------:R-:W-:Y:S01]  /*ca10*/  LOP3.LUT R13, R13, 0x1fffffe, RZ, 0xc0, !PT ;  /* 0x01fffffe0d0d7812 */ /* 0x000fe200078ec0ff */
[----:B------:R-:W-:Y:S01]  /*ca20*/  IMAD.SHL.U32 R9, R9, 0x8, RZ ;  /* 0x0000000809097824 */ /* 0x000fe200078e00ff */
[----:B------:R-:W-:Y:S01]  /*ca30*/  LOP3.LUT R8, R8, 0xc0, RZ, 0xc0, !PT ;  /* 0x000000c008087812 */ /* 0x000fe200078ec0ff */
[----:B------:R-:W2:Y:S01]  /*ca40*/  @P2 MUFU.RCP R6, R4 ;  /* 0x0000000400062308 */ /* 0x000ea20000001000 */
[----:B------:R-:W-:Y:S01]  /*ca50*/  LOP3.LUT R14, R14, 0xc0, RZ, 0xc0, !PT ;  /* 0x000000c00e0e7812 */ /* 0x000fe200078ec0ff */
[----:B------:R-:W-:Y:S01]  /*ca60*/  IMAD.IADD R13, R10, 0x1, -R13 ;  /* 0x000000010a0d7824 */ /* 0x000fe200078e0a0d */
[----:B------:R-:W-:Y:S02]  /*ca70*/  LOP3.LUT R9, R8, 0x18, R9, 0xf8, !PT ;  /* 0x0000001808097812 */ /* 0x000fe400078ef809 */
[----:B------:R-:W-:Y:S01]  /*ca80*/  SHF.R.U32.HI R8, RZ, 0x3, R8 ;  /* 0x00000003ff087819 */ /* 0x000fe20000011608 */
[----:B------:R-:W-:Y:S01]  /*ca90*/  IMAD R11, R13, 0x10, R11 ;  /* 0x000000100d0b7824 */ /* 0x000fe200078e020b */
[----:B------:R-:W-:Y:S01]  /*caa0*/  LEA.HI R14, R14, R14, RZ, 0x1d ;  /* 0x0000000e0e0e7211 */ /* 0x000fe200078fe8ff */
[----:B-1----:R-:W-:Y:S01]  /*cab0*/  FMUL.FTZ R140, R7, R140 ;  /* 0x0000008c078c7220 */ /* 0x002fe20000410000 */
[----:B------:R-:W-:Y:S01]  /*cac0*/  LOP3.LUT P0, RZ, R15, 0x2, RZ, 0xc0, !PT ;  /* 0x000000020fff7812 */ /* 0x000fe2000780c0ff */
[----:B------:R-:W-:Y:S01]  /*cad0*/  FMUL.FTZ R141, R7, R141 ;  /* 0x0000008d078d7220 */ /* 0x000fe20000410000 */
[----:B------:R-:W-:Y:S01]  /*cae0*/  LOP3.LUT R10, R15, 0x1, RZ, 0xc0, !PT ;  /* 0x000000010f0a7812 */ /* 0x000fe200078ec0ff */
[----:B------:R-:W-:Y:S01]  /*caf0*/  FMUL.FTZ R136, R7, R136 ;  /* 0x0000008807887220 */ /* 0x000fe20000410000 */
[----:B------:R-:W-:Y:S01]  /*cb00*/  LOP3.LUT R8, R9, R8, RZ, 0x3c, !PT ;  /* 0x0000000809087212 */ /* 0x000fe200078e3cff */
[----:B------:R-:W-:Y:S01]  /*cb10*/  FMUL.FTZ R137, R7, R137 ;  /* 0x0000008907897220 */ /* 0x000fe20000410000 */
[----:B------:R-:W-:Y:S01]  /*cb20*/  LEA R9, R11, R14, 0x1 ;  /* 0x0000000e0b097211 */ /* 0x000fe200078e08ff */
[C---:B------:R-:W-:Y:S01]  /*cb30*/  FMUL.FTZ R132, R7.reuse, R132 ;  /* 0x0000008407847220 */ /* 0x040fe20000410000 */
[----:B------:R-:W-:Y:S01]  /*cb40*/  ISETP.NE.U32.AND P1, PT, R10, 0x1, PT ;  /* 0x000000010a00780c */ /* 0x000fe20003f25070 */
[C---:B------:R-:W-:Y:S01]  /*cb50*/  FMUL.FTZ R133, R7.reuse, R133 ;  /* 0x0000008507857220 */ /* 0x040fe20000410000 */
[----:B------:R-:W-:Y:S01]  /*cb60*/  LEA R146, R146, R16, 0x2 ;  /* 0x0000001092927211 */ /* 0x000fe200078e10ff */
[----:B------:R-:W-:Y:S01]  /*cb70*/  IMAD.MOV.U32 R10, RZ, RZ, -0x20 ;  /* 0xffffffe0ff0a7424 */ /* 0x000fe200078e00ff */
[----:B------:R-:W-:Y:S01]  /*cb80*/  STS.64 [R9.X4], R140 ;  /* 0x0000008c09007388 */ /* 0x000fe20000004a00 */
[C---:B------:R-:W-:Y:S01]  /*cb90*/  FMUL.FTZ R128, R7.reuse, R128 ;  /* 0x0000008007807220 */ /* 0x040fe20000410000 */
[----:B------:R-:W-:Y:S01]  /*cba0*/  LOP3.LUT R0, R0, 0xffffffe0, RZ, 0xc0, !PT ;  /* 0xffffffe000007812 */ /* 0x000fe200078ec0ff */
[----:B------:R-:W-:Y:S01]  /*cbb0*/  FMUL.FTZ R129, R7, R129 ;  /* 0x0000008107817220 */ /* 0x000fe20000410000 */
[----:B------:R-:W-:Y:S01]  /*cbc0*/  SEL R10, R10, 0x20, !P1 ;  /* 0x000000200a0a7807 */ /* 0x000fe20004800000 */
[----:B------:R-:W-:Y:S01]  /*cbd0*/  IMAD.SHL.U32 R7, R9, 0x4, RZ ;  /* 0x0000000409077824 */ /* 0x000fe200078e00ff */
[----:B------:R-:W1:Y:S01]  /*cbe0*/  S2R R13, SR_CTAID.Z ;  /* 0x00000000000d7919 */ /* 0x000e620000002700 */
[C---:B--2---:R-:W-:Y:S01]  /*cbf0*/  FMUL.FTZ R143, R6.reuse, R143 ;  /* 0x0000008f068f7220 */ /* 0x044fe20000410000 */
[----:B------:R-:W2:Y:S01]  /*cc00*/  @P2 MUFU.LG2 R4, R4 ;  /* 0x0000000400042308 */ /* 0x000ea20000000c00 */
[C---:B------:R-:W-:Y:S01]  /*cc10*/  FMUL.FTZ R142, R6.reuse, R142 ;  /* 0x0000008e068e7220 */ /* 0x040fe20000410000 */
[----:B------:R-:W3:Y:S01]  /*cc20*/  S2R R14, SR_CTAID.X ;  /* 0x00000000000e7919 */ /* 0x000ee20000002500 */
[----:B------:R-:W-:Y:S01]  /*cc30*/  FMUL.FTZ R139, R6, R139 ;  /* 0x0000008b068b7220 */ /* 0x000fe20000410000 */
[----:B------:R-:W-:Y:S01]  /*cc40*/  LEA.HI R2, R2, R3, RZ, 0x3 ;  /* 0x0000000302027211 */ /* 0x000fe200078f18ff */
[C---:B------:R-:W-:Y:S01]  /*cc50*/  FMUL.FTZ R138, R6.reuse, R138 ;  /* 0x0000008a068a7220 */ /* 0x040fe20000410000 */
[----:B------:R-:W-:Y:S01]  /*cc60*/  STS.64 [R9.X4+0x400], R142 ;  /* 0x0004008e09007388 */ /* 0x000fe20000004a00 */
[----:B------:R-:W-:Y:S01]  /*cc70*/  FMUL.FTZ R135, R6, R135 ;  /* 0x0000008706877220 */ /* 0x000fe20000410000 */
[----:B------:R-:W-:Y:S01]  /*cc80*/  LOP3.LUT R2, R2, 0xfffffff8, RZ, 0xc0, !PT ;  /* 0xfffffff802027812 */ /* 0x000fe200078ec0ff */
[----:B------:R-:W-:-:S02]  /*cc90*/  FMUL.FTZ R134, R6, R134 ;  /* 0x0000008606867220 */ /* 0x000fc40000410000 */
[----:B------:R-:W-:Y:S01]  /*cca0*/  FMUL.FTZ R131, R6, R131 ;  /* 0x0000008306837220 */ /* 0x000fe20000410000 */
[----:B------:R-:W-:Y:S01]  /*ccb0*/  IADD3 R2, -R2, R3, RZ ;  /* 0x0000000302027210 */ /* 0x000fe20007ffe1ff */
[----:B------:R-:W-:Y:S01]  /*ccc0*/  FMUL.FTZ R130, R6, R130 ;  /* 0x0000008206827220 */ /* 0x000fe20000410000 */
[----:B------:R-:W-:Y:S01]  /*ccd0*/  IADD3 R6, R146, R8, RZ ;  /* 0x0000000892067210 */ /* 0x000fe20007ffe0ff */
[C---:B------:R-:W-:Y:S01]  /*cce0*/  IMAD.IADD R11, R7.reuse, 0x1, R10 ;  /* 0x00000001070b7824 */ /* 0x040fe200078e020a */
[----:B------:R-:W-:Y:S01]  /*ccf0*/  IADD3 R8, R7, 0x40, RZ ;  /* 0x0000004007087810 */ /* 0x000fe20007ffe0ff */
[----:B------:R-:W-:Y:S01]  /*cd00*/  IMAD.IADD R0, R3, 0x1, -R0 ;  /* 0x0000000103007824 */ /* 0x000fe200078e0a00 */
[----:B------:R-:W-:Y:S01]  /*cd10*/  @P0 IADD3 R8, R7, -0x40, RZ ;  /* 0xffffffc007080810 */ /* 0x000fe20007ffe0ff */
[----:B--2---:R-:W-:Y:S01]  /*cd20*/  @P2 FMUL.FTZ R4, R4, 0.69314718246459960938 ;  /* 0x3f31721804042820 */ /* 0x004fe20000410000 */
[----:B------:R-:W-:Y:S02]  /*cd30*/  STS.64 [R11], R136 ;  /* 0x000000880b007388 */ /* 0x000fe40000000a00 */
[----:B------:R-:W-:Y:S01]  /*cd40*/  LOP3.LUT P0, RZ, R0, 0x3, RZ, 0xc0, !PT ;  /* 0x0000000300ff7812 */ /* 0x000fe2000780c0ff */
[----:B------:R-:W-:Y:S01]  /*cd50*/  IMAD.IADD R10, R10, 0x1, R8 ;  /* 0x000000010a0a7824 */ /* 0x000fe200078e0208 */
[----:B------:R-:W-:Y:S01]  /*cd60*/  STS.64 [R11+0x400], R138 ;  /* 0x0004008a0b007388 */ /* 0x000fe20000000a00 */
[----:B------:R-:W-:Y:S01]  /*cd70*/  MOV R0, 0xff800000 ;  /* 0xff80000000007802 */ /* 0x000fe20000000f00 */
[----:B---3--:R-:W-:-:S02]  /*cd80*/  IMAD.SHL.U32 R14, R14, 0x40, RZ ;  /* 0x000000400e0e7824 */ /* 0x008fc400078e00ff */
[----:B------:R-:W-:Y:S04]  /*cd90*/  STS.64 [R8], R132 ;  /* 0x0000008408007388 */ /* 0x000fe80000000a00 */
[----:B------:R-:W-:Y:S04]  /*cda0*/  STS.64 [R8+0x400], R134 ;  /* 0x0004008608007388 */ /* 0x000fe80000000a00 */
[----:B------:R-:W-:Y:S04]  /*cdb0*/  STS.64 [R10], R128 ;  /* 0x000000800a007388 */ /* 0x000fe80000000a00 */
[----:B------:R-:W-:Y:S04]  /*cdc0*/  STS.64 [R10+0x400], R130 ;  /* 0x000400820a007388 */ /* 0x000fe80000000a00 */
[----:B------:R-:W-:Y:S06]  /*cdd0*/  BAR.SYNC.DEFER_BLOCKING 0x0 ;  /* 0x0000000000007b1d */ /* 0x000fec0000010000 */
[----:B------:R-:W2:Y:S04]  /*cde0*/  S2R R7, SR_CTAID.Y ;  /* 0x0000000000077919 */ /* 0x000ea80000002600 */
[----:B------:R-:W3:Y:S04]  /*cdf0*/  LDS.128 R20, [R6.X4] ;  /* 0x0000000006147984 */ /* 0x000ee80000004c00 */
[----:B------:R-:W4:Y:S01]  /*ce00*/  LDS.128 R16, [R6.X4+0x800] ;  /* 0x0008000006107984 */ /* 0x000f220000004c00 */
[----:B--2---:R-:W-:-:S03]  /*ce10*/  IMAD R7, R7, c[0x0][0x210], R148 ;  /* 0x0000840007077a24 */ /* 0x004fc600078e0294 */
[----:B------:R-:W2:Y:S04]  /*ce20*/  LDS.128 R8, [R6.X4+0x1000] ;  /* 0x0010000006087984 */ /* 0x000ea80000004c00 */
[----:B------:R5:W1:Y:S02]  /*ce30*/  LDS.128 R24, [R6.X4+0x1800] ;  /* 0x0018000006187984 */ /* 0x000a640000004c00 */
[----:B-----5:R5:W1:Y:S02]  /*ce40*/  @P3 MUFU.LG2 R6, R5 ;  /* 0x0000000500063308 */ /* 0x020a640000000c00 */
[----:B-----5:R-:W-:Y:S01]  /*ce50*/  IADD3 R5, -R148, RZ, RZ ;  /* 0x000000ff94057210 */ /* 0x020fe20007ffe1ff */
[----:B-1----:R-:W-:-:S04]  /*ce60*/  @P3 FMUL.FTZ R6, R6, 0.69314718246459960938 ;  /* 0x3f31721806063820 */ /* 0x002fc80000410000 */
[----:B------:R-:W-:Y:S02]  /*ce70*/  IMAD R5, R5, c[0x0][0x1c0], R13 ;  /* 0x0000700005057a24 */ /* 0x000fe400078e020d */
[----:B------:R-:W-:Y:S02]  /*ce80*/  @P3 FFMA.FTZ R0, R70, c[0x0][0x238], R6 ;  /* 0x00008e0046003a23 */ /* 0x000fe40000010006 */
[----:B------:R-:W-:Y:S02]  /*ce90*/  IMAD R5, R7, c[0x0][0x1c0], R5 ;  /* 0x0000700007057a24 */ /* 0x000fe400078e0205 */
[----:B------:R-:W-:Y:S02]  /*cea0*/  IMAD.MOV.U32 R7, RZ, RZ, -0x800000 ;  /* 0xff800000ff077424 */ /* 0x000fe400078e00ff */
[----:B------:R-:W-:Y:S02]  /*ceb0*/  IMAD R5, R5, c[0x0][0x214], R14 ;  /* 0x0000850005057a24 */ /* 0x000fe400078e020e */
[----:B------:R-:W-:-:S02]  /*cec0*/  @P2 FFMA.FTZ R7, R69, c[0x0][0x238], R4 ;  /* 0x00008e0045072a23 */ /* 0x000fc40000010004 */
[----:B------:R-:W-:Y:S01]  /*ced0*/  IMAD.SHL.U32 R6, R2, 0x4, RZ ;  /* 0x0000000402067824 */ /* 0x000fe200078e00ff */
[----:B------:R-:W-:Y:S05]  /*cee0*/  @P0 BRA `(.L_x_4775) ;  /* 0x000000a000000947 */ /* 0x000fea0003800000 */
[----:B--234-:R-:W-:Y:S02]  /*cef0*/  IADD3 R4, R155, 0x8, RZ ;  /* 0x000000089b047810 */ /* 0x01cfe40007ffe0ff */
        /* <DEDUP_REMOVED lines=9> */
.L_x_4775:
[----:B--234-:R-:W-:Y:S05]  /*cf90*/  BSYNC B0 ;  /* 0x0000000000007941 */ /* 0x01cfea0003800000 */
.L_x_4774:
[--C-:B-1----:R-:W-:Y:S01]  /*cfa0*/  SHF.R.S32.HI R7, RZ, 0x1f, R6.reuse ;  /* 0x0000001fff077819 */ /* 0x102fe20000011406 */
        /* <DEDUP_REMOVED lines=21> */
.L_x_4776:
        /* <DEDUP_REMOVED lines=16> */
.L_x_5254:


//--------------------- .text._ZN5flash24flash_fwd_splitkv_kernelI23Flash_fwd_kernel_traitsILi32ELi64ELi128ELi4ELb0ELb0EN7cutlass10bfloat16_tE19Flash_kernel_traitsILi32ELi64ELi128ELi4ES3_EELb1ELb0ELb1ELb0ELb0ELb1ELb1ELb0EEEvNS_16Flash_fwd_paramsE --------------------------
	.section	.text._ZN5flash24flash_fwd_splitkv_kernelI23Flash_fwd_kernel_traitsILi32ELi64ELi128ELi4ELb0ELb0EN7cutlass10bfloat16_tE19Flash_kernel_traitsILi32ELi64ELi128ELi4ES3_EELb1ELb0ELb1ELb0ELb0ELb1ELb1ELb0EEEvNS_16Flash_fwd_paramsE,"ax",@progbits
	.sectioninfo	@"SHI_REGISTERS=203"
	.align	128
        .global         _ZN5flash24flash_fwd_splitkv_kernelI23Flash_fwd_kernel_traitsILi32ELi64ELi128ELi4ELb0ELb0EN7cutlass10bfloat16_tE19Flash_kernel_traitsILi32ELi64ELi128ELi4ES3_EELb1ELb0ELb1ELb0ELb0ELb1ELb1ELb0EEEvNS_16Flash_fwd_paramsE
        .type           _ZN5flash24flash_fwd_splitkv_kernelI23Flash_fwd_kernel_traitsILi32ELi64ELi128ELi4ELb0ELb0EN7cutlass10bfloat16_tE19Flash_kernel_traitsILi32ELi64ELi128ELi4ES3_EELb1ELb0ELb1ELb0ELb0ELb1ELb1ELb0EEEvNS_16Flash_fwd_paramsE,@function
        .size           _ZN5flash24flash_fwd_splitkv_kernelI23Flash_fwd_kernel_traitsILi32ELi64ELi128ELi4ELb0ELb0EN7cutlass10bfloat16_tE19Flash_kernel_traitsILi32ELi64ELi128ELi4ES3_EELb1ELb0ELb1ELb0ELb0ELb1ELb1ELb0EEEvNS_16Flash_fwd_paramsE,(.L_x_5255 - _ZN5flash24flash_fwd_splitkv_kernelI23Flash_fwd_kernel_traitsILi32ELi64ELi128ELi4ELb0ELb0EN7cutlass10bfloat16_tE19Flash_kernel_traitsILi32ELi64ELi128ELi4ES3_EELb1ELb0ELb1ELb0ELb0ELb1ELb1ELb0EEEvNS_16Flash_fwd_paramsE)
        .other          _ZN5flash24flash_fwd_splitkv_kernelI23Flash_fwd_kernel_traitsILi32ELi64ELi128ELi4ELb0ELb0EN7cutlass10bfloat16_tE19Flash_kernel_traitsILi32ELi64ELi128ELi4ES3_EELb1ELb0ELb1ELb0ELb0ELb1ELb1ELb0EEEvNS_16Flash_fwd_paramsE,@"STO_CUDA_ENTRY STV_DEFAULT"
_ZN5flash24flash_fwd_splitkv_kernelI23Flash_fwd_kernel_traitsILi32ELi64ELi128ELi4ELb0ELb0EN7cutlass10bfloat16_tE19Flash_kernel_traitsILi32ELi64ELi128ELi4ES3_EELb1ELb0ELb1ELb0ELb0ELb1ELb1ELb0EEEvNS_16Flash_fwd_paramsE:
.text._ZN5flash24flash_fwd_splitkv_kernelI23Flash_fwd_kernel_traitsILi32ELi64ELi128ELi4ELb0ELb0EN7cutlass10bfloat16_tE19Flash_kernel_traitsILi32ELi64ELi128ELi4ES3_EELb1ELb0ELb1ELb0ELb0ELb1ELb1ELb0EEEvNS_16Flash_fwd_paramsE:
        /* <DEDUP_REMOVED lines=53> */
.L_x_4777:
[----:B-1-34-:R-:W-:Y:S02]  /*0350*/  MOV R4, c[0x0][0x218] ;  /* 0x0000860000047a02 */ /* 0x01afe40000000f00 */
.L_x_4778:
        /* <DEDUP_REMOVED lines=30> */
[----:B------:R-:W-:Y:S01]  /*0540*/  IMAD.HI.U32 R4, R11, R4, R10 ;  /* 0x000000040b047227 */ /* 0x000fe200078e000a */
[----:B------:R-:W-:-:S05]  /*0550*/  IADD3 R11, R125, 0x7f, RZ ;  /* 0x0000007f7d0b7810 */ /* 0x000fca0007ffe0ff */
        /* <DEDUP_REMOVED lines=9> */
[----:B------:R-:W-:Y:S02]  /*05f0*/  IADD3 R5, R4, c[0x0][0x2e8], R125 ;  /* 0x0000ba0004057a10 */ /* 0x000fe40007ffe07d */
[----:B------:R-:W-:Y:S02]  /*0600*/  SHF.R.S32.HI R4, RZ, 0x1f, R11 ;  /* 0x0000001fff047819 */ /* 0x000fe4000001140b */
[----:B------:R-:W-:Y:S02]  /*0610*/  SHF.R.S32.HI R20, RZ, 0x1f, R5 ;  /* 0x0000001fff147819 */ /* 0x000fe40000011405 */
[----:B------:R-:W-:Y:S02]  /*0620*/  LEA.HI R4, R4, R11, RZ, 0x7 ;  /* 0x0000000b04047211 */ /* 0x000fe400078f38ff */
[----:B------:R-:W-:Y:S02]  /*0630*/  @P2 IADD3 R10, R10, 0x1, RZ ;  /* 0x000000010a0a2810 */ /* 0x000fe40007ffe0ff */
[----:B------:R-:W-:-:S02]  /*0640*/  LEA.HI R20, R20, R5, RZ, 0x7 ;  /* 0x0000000514147211 */ /* 0x000fc400078f38ff */
        /* <DEDUP_REMOVED lines=37> */
[-C--:B------:R-:W-:Y:S02]  /*08a0*/  ISETP.GE.AND P0, PT, R7, R24.reuse, PT ;  /* 0x000000180700720c */ /* 0x080fe40003f06270 */
[----:B------:R-:W-:Y:S01]  /*08b0*/  SHF.R.S32.HI R0, RZ, 0x1f, R2 ;  /* 0x0000001fff007819 */ /* 0x000fe20000011402 */
[----:B------:R1:W-:Y:S01]  /*08c0*/  @!P5 STG.E.128 [R4.64], RZ ;  /* 0x000000ff0400d986 */ /* 0x0003e2000c101d06 */
[----:B------:R-:W-:Y:S02]  /*08d0*/  ISETP.NE.OR P0, PT, R101, RZ, P0 ;  /* 0x000000ff6500720c */ /* 0x000fe40000705670 */
[-C--:B------:R-:W-:Y:S01]  /*08e0*/  ISETP.GE.OR P5, PT, R7, R24.reuse, P6 ;  /* 0x000000180700720c */ /* 0x080fe200037a6670 */
[----:B------:R1:W-:Y:S01]  /*08f0*/  @!P4 STG.E.128 [R4.64+0x800], RZ ;  /* 0x000800ff0400c986 */ /* 0x0003e2000c101d06 */
[----:B------:R-:W-:Y:S02]  /*0900*/  IADD3 R2, P2, R2, R3, RZ ;  /* 0x0000000302027210 */ /* 0x000fe40007f5e0ff */
[----:B------:R-:W-:-:S02]  /*0910*/  ISETP.GE.OR P6, PT, R9, R24, P6 ;  /* 0x000000180900720c */ /* 0x000fc400037c6670 */
[----:B------:R-:W-:Y:S02]  /*0920*/  LEA.HI.X.SX32 R3, R3, R0, 0x1, P2 ;  /* 0x0000000003037211 */ /* 0x000fe400010f0eff */
[C---:B------:R-:W-:Y:S02]  /*0930*/  LEA R6, P2, R2.reuse, c[0x0][0x208], 0x2 ;  /* 0x0000820002067a11 */ /* 0x040fe400078410ff */
[----:B------:R-:W-:Y:S01]  /*0940*/  ISETP.NE.OR P1, PT, R101, RZ, P1 ;  /* 0x000000ff6500720c */ /* 0x000fe20000f25670 */
[----:B------:R-:W-:Y:S01]  /*0950*/  @!P0 IMAD.MOV.U32 R0, RZ, RZ, -0x800000 ;  /* 0xff800000ff008424 */ /* 0x000fe200078e00ff */
        /* <DEDUP_REMOVED lines=14> */
.L_x_4779:
        /* <DEDUP_REMOVED lines=21> */
[----:B-1---5:R-:W1:Y:S01]  /*0b90*/  I2F.RP R4, R21 ;  /* 0x0000001500047306 */ /* 0x022e620000209400 */
        /* <DEDUP_REMOVED lines=66> */
[C---:B------:R-:W-:Y:S02]  /*0fc0*/  IMAD R7, R14.reuse, c[0x0][0x1b4], R7 ;  /* 0x00006d000e077a24 */ /* 0x040fe400078e0207 */
[----:B------:R-:W-:-:S04]  /*0fd0*/  IMAD.WIDE.U32 R30, R14, c[0x0][0x1b0], R12 ;  /* 0x00006c000e1e7a25 */ /* 0x000fc800078e000c */
[----:B------:R-:W-:Y:S01]  /*0fe0*/  IMAD.IADD R2, R31, 0x1, R7 ;  /* 0x000000011f027824 */ /* 0x000fe200078e0207 */
[----:B------:R-:W-:Y:S05]  /*0ff0*/  BRA `(.L_x_4781) ;  /* 0x0000041000007947 */ /* 0x000fea0003800000 */
.L_x_4780:
        /* <DEDUP_REMOVED lines=16> */
.L_x_4782:
[----:B------:R-:W-:Y:S01]  /*1100*/  IABS R3, c[0x0][0x1c8] ;  /* 0x0000720000037a13 */ /* 0x000fe20000000000 */
[----:B------:R-:W-:-:S03]  /*1110*/  @P4 IMAD.IADD R8, R6, 0x1, R7 ;  /* 0x0000000106084824 */ /* 0x000fc600078e0207 */
[----:B------:R-:W1:Y:S01]  /*1120*/  I2F.RP R5, R3 ;  /* 0x0000000300057306 */ /* 0x000e620000209400 */
[----:B------:R-:W-:-:S04]  /*1130*/  @P4 IMAD.WIDE.U32 R32, R8, c[0x0][0x1a0], RZ ;  /* 0x0000680008204a25 */ /* 0x000fc800078e00ff */
[----:B------:R-:W-:-:S03]  /*1140*/  @P4 IMAD R8, R8, c[0x0][0x1a4], R33 ;  /* 0x0000690008084a24 */ /* 0x000fc600078e0221 */
[----:B-1----:R-:W1:Y:S02]  /*1150*/  MUFU.RCP R12, R5 ;  /* 0x00000005000c7308 */ /* 0x002e640000001000 */
[----:B-1----:R-:W-:Y:S02]  /*1160*/  IADD3 R12, R12, 0xffffffe, RZ ;  /* 0x0ffffffe0c0c7810 */ /* 0x002fe40007ffe0ff */
[----:B------:R-:W-:-:S04]  /*1170*/  LEA R5, R20, 0xffffff80, 0x7 ;  /* 0xffffff8014057811 */ /* 0x000fc800078e38ff */
[----:B------:R-:W1:Y:S01]  /*1180*/  F2I.FTZ.U32.TRUNC.NTZ R13, R12 ;  /* 0x0000000c000d7305 */ /* 0x000e62000021f000 */
[----:B------:R-:W-:-:S04]  /*1190*/  IMAD.WIDE.U32 R10, R5, c[0x0][0x198], R10 ;  /* 0x00006600050a7a25 */ /* 0x000fc800078e000a */
        /* <DEDUP_REMOVED lines=39> */
.L_x_4781:
[----:B------:R-:W-:Y:S01]  /*1410*/  ISETP.NE.AND P0, PT, R9, -0x1, PT ;  /* 0xffffffff0900780c */ /* 0x000fe20003f05270 */
[----:B------:R-:W-:Y:S01]  /*1420*/  IMAD.IADD R107, R135, 0x1, -R24 ;  /* 0x00000001876b7824 */ /* 0x000fe200078e0a18 */
[----:B------:R-:W-:Y:S01]  /*1430*/  SHF.R.S32.HI R142, RZ, 0x1f, R101 ;  /* 0x0000001fff8e7819 */ /* 0x000fe20000011465 */
[----:B------:R-:W-:Y:S01]  /*1440*/  BSSY B0, `(.L_x_4783) ;  /* 0x0000063000007945 */ /* 0x000fe20003800000 */
[----:B------:R-:W-:Y:S02]  /*1450*/  SHF.R.S32.HI R19, RZ, 0x1f, R18 ;  /* 0x0000001fff137819 */ /* 0x000fe40000011412 */
[CC--:B------:R-:W-:Y:S02]  /*1460*/  LEA.HI R7, R142.reuse, R101.reuse, RZ, 0x2 ;  /* 0x000000658e077211 */ /* 0x0c0fe400078f10ff */
[----:B------:R-:W-:Y:S02]  /*1470*/  LEA.HI R13, R142, R101, RZ, 0x3 ;  /* 0x000000658e0d7211 */ /* 0x000fe400078f18ff */
[----:B------:R-:W-:-:S02]  /*1480*/  LOP3.LUT R6, R7, 0xfffffffc, RZ, 0xc0, !PT ;  /* 0xfffffffc07067812 */ /* 0x000fc400078ec0ff */
[----:B------:R-:W-:Y:S01]  /*1490*/  SHF.R.S32.HI R12, RZ, 0x3, R13 ;  /* 0x00000003ff0c7819 */ /* 0x000fe2000001140d */
[C---:B------:R-:W-:Y:S01]  /*14a0*/  @P0 IMAD.WIDE.U32 R10, R9.reuse, c[0x0][0x190], RZ ;  /* 0x00006400090a0a25 */ /* 0x040fe200078e00ff */
[----:B-----5:R-:W-:Y:S02]  /*14b0*/  @!P0 SHF.R.S32.HI R4, RZ, 0x1f, R121 ;  /* 0x0000001fff048819 */ /* 0x020fe40000011479 */
[----:B------:R-:W-:Y:S01]  /*14c0*/  LEA.HI R92, R142, R101, RZ, 0x4 ;  /* 0x000000658e5c7211 */ /* 0x000fe200078f20ff */
[----:B------:R-:W-:Y:S01]  /*14d0*/  @P0 IMAD R9, R9, c[0x0][0x194], R11 ;  /* 0x0000650009090a24 */ /* 0x000fe200078e020b */
[----:B------:R-:W-:Y:S01]  /*14e0*/  LEA.HI R11, R13, R12, RZ, 0x1 ;  /* 0x0000000c0d0b7211 */ /* 0x000fe200078f08ff */
[----:B------:R-:W-:Y:S01]  /*14f0*/  @!P0 IMAD R4, R4, c[0x0][0x178], RZ ;  /* 0x00005e0004048a24 */ /* 0x000fe200078e02ff */
[----:B------:R-:W-:Y:S01]  /*1500*/  SHF.R.S32.HI R16, RZ, 0x2, R7 ;  /* 0x00000002ff107819 */ /* 0x000fe20000011407 */
[----:B------:R-:W-:Y:S01]  /*1510*/  @!P0 IMAD.WIDE.U32 R22, R121, c[0x0][0x178], RZ ;  /* 0x00005e0079168a25 */ /* 0x000fe200078e00ff */
[----:B------:R-:W-:-:S02]  /*1520*/  LOP3.LUT R11, R11, 0xfffffffe, RZ, 0xc0, !PT ;  /* 0xfffffffe0b0b7812 */ /* 0x000fc400078ec0ff */
[----:B------:R-:W-:Y:S01]  /*1530*/  SHF.R.S32.HI R17, RZ, 0x1f, R16 ;  /* 0x0000001fff117819 */ /* 0x000fe20000011410 */
[----:B------:R-:W-:Y:S01]  /*1540*/  @!P0 IMAD R4, R121, c[0x0][0x17c], R4 ;  /* 0x00005f0079048a24 */ /* 0x000fe200078e0204 */
[----:B------:R-:W-:Y:S01]  /*1550*/  LEA.HI R142, R142, R101, RZ, 0x5 ;  /* 0x000000658e8e7211 */ /* 0x000fe200078f28ff */
[----:B------:R-:W-:Y:S02]  /*1560*/  IMAD.IADD R119, R101, 0x1, -R6 ;  /* 0x0000000165777824 */ /* 0x000fe400078e0a06 */
[----:B------:R-:W-:Y:S01]  /*1570*/  @!P0 IMAD.IADD R9, R23, 0x1, R4 ;  /* 0x0000000117098824 */ /* 0x000fe200078e0204 */
[----:B------:R-:W-:Y:S01]  /*1580*/  LOP3.LUT R4, R13, 0xfffffff8, RZ, 0xc0, !PT ;  /* 0xfffffff80d047812 */ /* 0x000fe200078ec0ff */
[----:B------:R-:W-:Y:S01]  /*1590*/  IMAD.SHL.U32 R119, R119, 0x8, RZ ;  /* 0x0000000877777824 */ /* 0x000fe200078e00ff */
[----:B------:R-:W-:Y:S01]  /*15a0*/  SHF.R.S32.HI R143, RZ, 0x5, R142 ;  /* 0x00000005ff8f7819 */ /* 0x000fe2000001148e */
[----:B------:R-:W-:Y:S01]  /*15b0*/  IMAD.IADD R6, R12, 0x1, -R11 ;  /* 0x000000010c067824 */ /* 0x000fe200078e0a0b */
[----:B------:R-:W-:Y:S01]  /*15c0*/  LOP3.LUT R142, R142, 0xffffffe0, RZ, 0xc0, !PT ;  /* 0xffffffe08e8e7812 */ /* 0x000fe200078ec0ff */
[----:B------:R-:W-:Y:S01]  /*15d0*/  IMAD.IADD R117, R101, 0x1, -R4 ;  /* 0x0000000165757824 */ /* 0x000fe200078e0a04 */
[C---:B------:R-:W-:Y:S01]  /*15e0*/  IADD3 R30, P3, R119.reuse, R30, RZ ;  /* 0x0000001e771e7210 */ /* 0x040fe20007f7e0ff */
[----:B------:R-:W-:Y:S01]  /*15f0*/  @!P0 IMAD.MOV.U32 R10, RZ, RZ, R22 ;  /* 0x000000ffff0a8224 */ /* 0x000fe200078e0016 */
[----:B------:R-:W-:Y:S01]  /*1600*/  SHF.R.S32.HI R11, RZ, 0x1f, R119 ;  /* 0x0000001fff0b7819 */ /* 0x000fe20000011477 */
[----:B------:R-:W-:Y:S01]  /*1610*/  IMAD.SHL.U32 R12, R12, 0x40, RZ ;  /* 0x000000400c0c7824 */ /* 0x000fe200078e00ff */
[----:B------:R-:W-:Y:S01]  /*1620*/  IADD3 R32, P2, R119, R32, RZ ;  /* 0x0000002077207210 */ /* 0x000fe20007f5e0ff */
[----:B------:R-:W-:Y:S01]  /*1630*/  IMAD.WIDE R26, R27, 0x40, R16 ;  /* 0x000000401b1a7825 */ /* 0x000fe200078e0210 */
[----:B------:R-:W-:-:S02]  /*1640*/  LEA.HI R4, R117, R117, RZ, 0x1 ;  /* 0x0000007575047211 */ /* 0x000fc400078f08ff */
[----:B------:R-:W-:Y:S01]  /*1650*/  IADD3 R10, P0, R119, R10, RZ ;  /* 0x0000000a770a7210 */ /* 0x000fe20007f1e0ff */
[C---:B------:R-:W-:Y:S01]  /*1660*/  IMAD.X R31, R11.reuse, 0x1, R2, P3 ;  /* 0x000000010b1f7824 */ /* 0x040fe200018e0602 */
[----:B------:R-:W-:Y:S01]  /*1670*/  LOP3.LUT R2, R92, 0xfffffff0, RZ, 0xc0, !PT ;  /* 0xfffffff05c027812 */ /* 0x000fe200078ec0ff */
[C---:B------:R-:W-:Y:S01]  /*1680*/  IMAD.X R33, R11.reuse, 0x1, R8, P2 ;  /* 0x000000010b217824 */ /* 0x040fe200010e0608 */
[----:B------:R-:W-:Y:S01]  /*1690*/  LOP3.LUT R8, R4, 0xfffffffe, RZ, 0xc0, !PT ;  /* 0xfffffffe04087812 */ /* 0x000fe200078ec0ff */
[----:B------:R-:W-:Y:S01]  /*16a0*/  IMAD.X R11, R11, 0x1, R9, P0 ;  /* 0x000000010b0b7824 */ /* 0x000fe200000e0609 */
[----:B------:R-:W-:Y:S01]  /*16b0*/  IADD3 R22, P0, R16, R5, RZ ;  /* 0x0000000510167210 */ /* 0x000fe20007f1e0ff */
[----:B------:R-:W-:Y:S01]  /*16c0*/  IMAD.IADD R137, R101, 0x1, -R2 ;  /* 0x0000000165897824 */ /* 0x000fe200078e0a02 */
[----:B------:R-:W-:Y:S01]  /*16d0*/  LOP3.LUT R12, R12, 0xc0, RZ, 0xc0, !PT ;  /* 0x000000c00c0c7812 */ /* 0x000fe200078ec0ff */
[----:B------:R-:W-:Y:S01]  /*16e0*/  IMAD.IADD R117, R117, 0x1, -R8 ;  /* 0x0000000175757824 */ /* 0x000fe200078e0a08 */
[----:B------:R-:W-:Y:S01]  /*16f0*/  IADD3.X R3, R17, R3, RZ, P0, !PT ;  /* 0x0000000311037210 */ /* 0x000fe200007fe4ff */
[----:B------:R-:W-:Y:S01]  /*1700*/  IMAD R9, R0, c[0x0][0x1b8], RZ ;  /* 0x00006e0000097a24 */ /* 0x000fe200078e02ff */
[----:B------:R-:W-:Y:S01]  /*1710*/  LEA.HI R8, R137, R137, RZ, 0x1 ;  /* 0x0000008989087211 */ /* 0x000fe200078f08ff */
[C---:B------:R-:W-:Y:S01]  /*1720*/  IMAD.WIDE.U32 R64, R16.reuse, c[0x0][0x198], R30 ;  /* 0x0000660010407a25 */ /* 0x040fe200078e001e */
[----:B------:R-:W-:-:S02]  /*1730*/  ISETP.GE.AND P0, PT, R16, R107, PT ;  /* 0x0000006b1000720c */ /* 0x000fc40003f06270 */
[--C-:B------:R-:W-:Y:S01]  /*1740*/  SHF.R.S32.HI R5, RZ, 0x1, R8.reuse ;  /* 0x00000001ff057819 */ /* 0x100fe20000011408 */
[C---:B------:R-:W-:Y:S01]  /*1750*/  IMAD R0, R14.reuse, c[0x0][0x1bc], R9 ;  /* 0x00006f000e007a24 */ /* 0x040fe200078e0209 */
[----:B------:R-:W-:Y:S01]  /*1760*/  SHF.R.S32.HI R134, RZ, 0x1f, R8 ;  /* 0x0000001fff867819 */ /* 0x000fe20000011408 */
[----:B------:R-:W-:Y:S01]  /*1770*/  IMAD.WIDE.U32 R14, R14, c[0x0][0x1b8], R32 ;  /* 0x00006e000e0e7a25 */ /* 0x000fe200078e0020 */
[----:B------:R-:W-:Y:S02]  /*1780*/  LEA.HI R9, R7, R16, RZ, 0x1 ;  /* 0x0000001007097211 */ /* 0x000fe400078f08ff */
[----:B------:R-:W-:Y:S01]  /*1790*/  LEA.HI R134, R134, R5, RZ, 0x2 ;  /* 0x0000000586867211 */ /* 0x000fe200078f10ff */
[----:B------:R-:W-:Y:S01]  /*17a0*/  IMAD R3, R3, c[0x0][0x1a0], RZ ;  /* 0x0000680003037a24 */ /* 0x000fe200078e02ff */
[----:B------:R-:W-:Y:S01]  /*17b0*/  LOP3.LUT R9, R9, 0x7fffffe, RZ, 0xc0, !PT ;  /* 0x07fffffe09097812 */ /* 0x000fe200078ec0ff */
[----:B------:R-:W-:Y:S01]  /*17c0*/  IMAD R7, R17, c[0x0][0x198], RZ ;  /* 0x0000660011077a24 */ /* 0x000fe200078e02ff */
[----:B------:R-:W-:Y:S01]  /*17d0*/  LOP3.LUT R13, R12, 0x18, R119, 0xf8, !PT ;  /* 0x000000180c0d7812 */ /* 0x000fe200078ef877 */
[----:B------:R-:W-:Y:S01]  /*17e0*/  IMAD.IADD R15, R15, 0x1, R0 ;  /* 0x000000010f0f7824 */ /* 0x000fe200078e0200 */
[----:B------:R-:W-:Y:S01]  /*17f0*/  LOP3.LUT R134, R134, 0xfffffffc, RZ, 0xc0, !PT ;  /* 0xfffffffc86867812 */ /* 0x000fe200078ec0ff */
[----:B------:R-:W-:Y:S01]  /*1800*/  IMAD.IADD R28, R16, 0x1, -R9 ;  /* 0x00000001101c7824 */ /* 0x000fe200078e0a09 */
[----:B------:R-:W-:Y:S01]  /*1810*/  SHF.R.U32.HI R12, RZ, 0x3, R12 ;  /* 0x00000003ff0c7819 */ /* 0x000fe2000001160c */
[----:B------:R-:W-:Y:S01]  /*1820*/  IMAD R25, R22, c[0x0][0x1a4], R3 ;  /* 0x0000690016197a24 */ /* 0x000fe200078e0203 */
[----:B------:R-:W-:Y:S01]  /*1830*/  MOV R3, 0x10 ;  /* 0x0000001000037802 */ /* 0x000fe20000000f00 */
[----:B------:R-:W-:Y:S01]  /*1840*/  IMAD.IADD R134, R5, 0x1, -R134 ;  /* 0x0000000105867824 */ /* 0x000fe200078e0a86 */
[----:B------:R-:W-:Y:S01]  /*1850*/  LOP3.LUT R12, R13, R12, RZ, 0x3c, !PT ;  /* 0x0000000c0d0c7212 */ /* 0x000fe200078e3cff */
[----:B------:R-:W-:Y:S01]  /*1860*/  IMAD R115, R143, 0x8, R28 ;  /* 0x000000088f737824 */ /* 0x000fe200078e021c */
[----:B------:R-:W-:Y:S01]  /*1870*/  SHF.R.S32.HI R92, RZ, 0x4, R92 ;  /* 0x00000004ff5c7819 */ /* 0x000fe2000001145c */
[----:B------:R-:W-:Y:S01]  /*1880*/  IMAD R13, R19, c[0x0][0x1a8], RZ ;  /* 0x00006a00130d7a24 */ /* 0x000fe200078e02ff */
[----:B------:R-:W-:Y:S01]  /*1890*/  LOP3.LUT P2, RZ, R134, 0x2, RZ, 0xc0, !PT ;  /* 0x0000000286ff7812 */ /* 0x000fe2000784c0ff */
[----:B------:R-:W-:Y:S01]  /*18a0*/  IMAD R2, R16, c[0x0][0x19c], R7 ;  /* 0x0000670010027a24 */ /* 0x000fe200078e0207 */
[----:B------:R-:W-:Y:S01]  /*18b0*/  SHF.R.S32.HI R4, RZ, 0x1, R4 ;  /* 0x00000001ff047819 */ /* 0x000fe20000011404 */
[----:B------:R-:W-:Y:S01]  /*18c0*/  IMAD.U32 R115, R115, 0x20, R12 ;  /* 0x0000002073737824 */ /* 0x000fe200078e000c */
[----:B------:R-:W-:Y:S01]  /*18d0*/  SEL R3, R3, 0xfffffff0, !P2 ;  /* 0xfffffff003037807 */ /* 0x000fe20005000000 */
[----:B------:R-:W-:-:S04]  /*18e0*/  IMAD.WIDE.U32 R22, R22, c[0x0][0x1a0], R14 ;  /* 0x0000680016167a25 */ /* 0x000fc800078e000e */
[C---:B------:R-:W-:Y:S02]  /*18f0*/  IMAD R13, R18.reuse, c[0x0][0x1ac], R13 ;  /* 0x00006b00120d7a24 */ /* 0x040fe400078e020d */
[----:B------:R-:W-:-:S04]  /*1900*/  IMAD.WIDE.U32 R10, R18, c[0x0][0x1a8], R10 ;  /* 0x00006a00120a7a25 */ /* 0x000fc800078e000a */
        /* <DEDUP_REMOVED lines=22> */
.L_x_4784:
[----:B------:R-:W-:Y:S05]  /*1a70*/  BSYNC B0 ;  /* 0x0000000000007941 */ /* 0x000fea0003800000 */
.L_x_4783:
        /* <DEDUP_REMOVED lines=20> */
.L_x_4786:
[----:B------:R-:W-:Y:S05]  /*1bc0*/  BSYNC B0 ;  /* 0x0000000000007941 */ /* 0x000fea0003800000 */
.L_x_4785:
        /* <DEDUP_REMOVED lines=17> */
.L_x_4788:
[----:B------:R-:W-:Y:S05]  /*1ce0*/  BSYNC B0 ;  /* 0x0000000000007941 */ /* 0x000fea0003800000 */
.L_x_4787:
        /* <DEDUP_REMOVED lines=18> */
.L_x_4790:
[----:B------:R-:W-:Y:S05]  /*1e10*/  BSYNC B0 ;  /* 0x0000000000007941 */ /* 0x000fea0003800000 */
.L_x_4789:
[----:B----4-:R-:W-:Y:S01]  /*1e20*/  IADD3 R12, R16, 0x40, RZ ;  /* 0x00000040100c7810 */ /* 0x010fe20007ffe0ff */
        /* <DEDUP_REMOVED lines=15> */
.L_x_4792:
[----:B------:R-:W-:Y:S05]  /*1f20*/  BSYNC B0 ;  /* 0x0000000000007941 */ /* 0x000fea0003800000 */
.L_x_4791:
[----:B-1----:R-:W-:Y:S01]  /*1f30*/  IADD3 R10, R16, 0x60, RZ ;  /* 0x00000060100a7810 */ /* 0x002fe20007ffe0ff */
        /* <DEDUP_REMOVED lines=11> */
[----:B--2---:R-:W-:-:S04]  /*1ff0*/  LEA R28, P0, R30, c[0x0][0x168], 0x1 ;  /* 0x00005a001e1c7a11 */ /* 0x004fc800078008ff */
[----:B------:R-:W-:-:S05]  /*2000*/  LEA.HI.X R29, R30, c[0x0][0x16c], R0, 0x1, P0 ;  /* 0x00005b001e1d7a11 */ /* 0x000fca00000f0c00 */
[----:B------:R-:W-:Y:S01]  /*2010*/  @!PT LDS RZ, [RZ] ;  /* 0x00000000fffff984 */ /* 0x000fe20000000800 */
[----:B------:R-:W-:Y:S01]  /*2020*/  @!PT LDS RZ, [RZ] ;  /* 0x00000000fffff984 */ /* 0x000fe20000000800 */
[----:B------:R-:W-:Y:S01]  /*2030*/  @!PT LDS RZ, [RZ] ;  /* 0x00000000fffff984 */ /* 0x000fe20000000800 */
[----:B------:R2:W-:Y:S04]  /*2040*/  LDGSTS.E.BYPASS.LTC128B.128 [R115+0x2800], [R28.64] ;  /* 0x028000001c737fae */ /* 0x0005e8000b901d46 */
.L_x_4794:
[----:B------:R-:W-:Y:S05]  /*2050*/  BSYNC B0 ;  /* 0x0000000000007941 */ /* 0x000fea0003800000 */
.L_x_4793:
[----:B------:R-:W-:Y:S01]  /*2060*/  SHF.R.S32.HI R0, RZ, 0x1f, R121 ;  /* 0x0000001fff007819 */ /* 0x000fe20000011479 */
[----:B------:R-:W-:Y:S01]  /*2070*/  IMAD.WIDE.U32 R18, R121, c[0x0][0x320], R18 ;  /* 0x0000c80079127a25 */ /* 0x000fe200078e0012 */
[----:B------:R-:W0:Y:S03]  /*2080*/  LDGDEPBAR ;  /* 0x00000000000079af */ /* 0x000e260000000000 */
[----:B------:R-:W-:Y:S01]  /*2090*/  IMAD R0, R0, c[0x0][0x320], RZ ;  /* 0x0000c80000007a24 */ /* 0x000fe200078e02ff */
[----:B--2---:R-:W-:-:S03]  /*20a0*/  LEA R28, P0, R18, c[0x0][0x318], 0x2 ;  /* 0x0000c600121c7a11 */ /* 0x004fc600078010ff */
[----:B------:R-:W-:-:S04]  /*20b0*/  IMAD R0, R121, c[0x0][0x324], R0 ;  /* 0x0000c90079007a24 */ /* 0x000fc800078e0200 */
[----:B------:R-:W-:-:S05]  /*20c0*/  IMAD.IADD R0, R19, 0x1, R0 ;  /* 0x0000000113007824 */ /* 0x000fca00078e0200 */
[----:B------:R-:W-:-:S05]  /*20d0*/  LEA.HI.X R29, R18, c[0x0][0x31c], R0, 0x2, P0 ;  /* 0x0000c700121d7a11 */ /* 0x000fca00000f1400 */
[----:B------:R-:W2:Y:S01]  /*20e0*/  LDG.E R0, [R28.64] ;  /* 0x000000061c007981 */ /* 0x000ea2000c1e1900 */
[----:B------:R-:W-:Y:S01]  /*20f0*/  ISETP.GE.AND P2, PT, R16, R5, PT ;  /* 0x000000051000720c */ /* 0x000fe20003f46270 */
[----:B------:R-:W2:Y:S01]  /*2100*/  MUFU.RCP R95, c[0x0][0x238] ;  /* 0x00008e00005f7b08 */ /* 0x000ea20000001000 */
[----:B------:R-:W-:-:S04]  /*2110*/  DEPBAR.LE SB0, 0x0 ;  /* 0x000080000000791a */ /* 0x000fc80000000000 */
[----:B------:R-:W-:Y:S01]  /*2120*/  BAR.SYNC.DEFER_BLOCKING 0x0 ;  /* 0x0000000000007b1d */ /* 0x000fe20000010000 */
[----:B------:R-:W-:Y:S01]  /*2130*/  SHF.R.S32.HI R7, RZ, 0x1f, R142 ;  /* 0x0000001fff077819 */ /* 0x000fe2000001148e */
[----:B------:R-:W-:Y:S01]  /*2140*/  IMAD.SHL.U32 R101, R101, 0x2, RZ ;  /* 0x0000000265657824 */ /* 0x000fe200078e00ff */
[C---:B------:R-:W-:Y:S02]  /*2150*/  LEA R160, P0, R22.reuse, c[0x0][0x170], 0x1 ;  /* 0x00005c0016a07a11 */ /* 0x040fe400078008ff */
        /* <DEDUP_REMOVED lines=19> */
.L_x_4796:
[----:B-1----:R-:W-:Y:S05]  /*2290*/  BSYNC B0 ;  /* 0x0000000000007941 */ /* 0x002fea0003800000 */
.L_x_4795:
        /* <DEDUP_REMOVED lines=16> */
.L_x_4798:
[----:B------:R-:W-:Y:S05]  /*23a0*/  BSYNC B0 ;  /* 0x0000000000007941 */ /* 0x000fea0003800000 */
.L_x_4797:
        /* <DEDUP_REMOVED lines=14> */
.L_x_4800:
[----:B------:R-:W-:Y:S05]  /*2490*/  BSYNC B0 ;  /* 0x0000000000007941 */ /* 0x000fea0003800000 */
.L_x_4799:
        /* <DEDUP_REMOVED lines=15> */
.L_x_4802:
[----:B------:R-:W-:Y:S05]  /*2590*/  BSYNC B0 ;  /* 0x0000000000007941 */ /* 0x000fea0003800000 */
.L_x_4801:
[----:B------:R-:W-:Y:S01]  /*25a0*/  LEA.HI R5, R92, R92, RZ, 0x1 ;  /* 0x0000005c5c057211 */ /* 0x000fe200078f08ff */
[----:B------:R-:W-:Y:S01]  /*25b0*/  IMAD.SHL.U32 R7, R4, 0x40, RZ ;  /* 0x0000004004077824 */ /* 0x000fe200078e00ff */
[----:B------:R-:W-:Y:S01]  /*25c0*/  SHF.R.S32.HI R0, RZ, 0x1f, R137 ;  /* 0x0000001fff007819 */ /* 0x000fe20000011489 */
[----:B------:R-:W-:Y:S01]  /*25d0*/  IMAD.SHL.U32 R134, R134, 0x40, RZ ;  /* 0x0000004086867824 */ /* 0x000fe200078e00ff */
[----:B------:R-:W-:Y:S01]  /*25e0*/  LOP3.LUT R5, R5, 0xfffffffe, RZ, 0xc0, !PT ;  /* 0xfffffffe05057812 */ /* 0x000fe200078ec0ff */
[----:B------:R-:W-:Y:S01]  /*25f0*/  IMAD.SHL.U32 R6, R6, 0x8, RZ ;  /* 0x0000000806067824 */ /* 0x000fe200078e00ff */
[----:B------:R-:W-:Y:S01]  /*2600*/  LEA.HI R0, R0, R137, RZ, 0x3 ;  /* 0x0000008900007211 */ /* 0x000fe200078f18ff */
[----:B------:R-:W-:Y:S01]  /*2610*/  IMAD.IADD R53, R26, 0x1, R101 ;  /* 0x000000011a357824 */ /* 0x000fe200078e0265 */
[----:B------:R-:W-:Y:S01]  /*2620*/  LOP3.LUT R7, R7, 0xc0, RZ, 0xc0, !PT ;  /* 0x000000c007077812 */ /* 0x000fe200078ec0ff */
[----:B------:R-:W-:Y:S01]  /*2630*/  IMAD.IADD R92, R92, 0x1, -R5 ;  /* 0x000000015c5c7824 */ /* 0x000fe200078e0a05 */
[----:B------:R-:W-:Y:S01]  /*2640*/  LOP3.LUT R134, R134, 0xc0, RZ, 0xc0, !PT ;  /* 0x000000c086867812 */ /* 0x000fe200078ec0ff */
[----:B------:R-:W-:Y:S01]  /*2650*/  IMAD.SHL.U32 R0, R0, 0x20, RZ ;  /* 0x0000002000007824 */ /* 0x000fe200078e00ff */
[----:B------:R-:W-:Y:S01]  /*2660*/  LOP3.LUT R6, R7, 0x8, R6, 0xf8, !PT ;  /* 0x0000000807067812 */ /* 0x000fe200078ef806 */
[----:B------:R-:W-:Y:S01]  /*2670*/  IMAD.SHL.U32 R5, R92, 0x8, RZ ;  /* 0x000000085c057824 */ /* 0x000fe200078e00ff */
[----:B------:R-:W-:Y:S01]  /*2680*/  LOP3.LUT R8, R8, 0x7fffffe, RZ, 0xc0, !PT ;  /* 0x07fffffe08087812 */ /* 0x000fe200078ec0ff */
[----:B------:R-:W-:Y:S01]  /*2690*/  IMAD R92, R92, 0x8, R117 ;  /* 0x000000085c5c7824 */ /* 0x000fe200078e0275 */
[----:B------:R-:W-:Y:S01]  /*26a0*/  SHF.R.U32.HI R7, RZ, 0x3, R7 ;  /* 0x00000003ff077819 */ /* 0x000fe20000011607 */
[----:B------:R-:W0:Y:S01]  /*26b0*/  LDGDEPBAR ;  /* 0x00000000000079af */ /* 0x000e220000000000 */
[----:B------:R-:W-:Y:S01]  /*26c0*/  LOP3.LUT R0, R0, 0xffffff00, RZ, 0xc0, !PT ;  /* 0xffffff0000007812 */ /* 0x000fe200078ec0ff */
[----:B------:R-:W-:Y:S01]  /*26d0*/  IMAD.IADD R137, R137, 0x1, -R8 ;  /* 0x0000000189897824 */ /* 0x000fe200078e0a08 */
[----:B------:R-:W-:Y:S01]  /*26e0*/  LOP3.LUT R5, R134, 0x8, R5, 0xf8, !PT ;  /* 0x0000000886057812 */ /* 0x000fe200078ef805 */
[----:B------:R-:W-:Y:S01]  /*26f0*/  I2F R52, R53 ;  /* 0x0000003500347306 */ /* 0x000fe20000201400 */
[----:B------:R-:W-:-:S02]  /*2700*/  SHF.R.U32.HI R134, RZ, 0x3, R134 ;  /* 0x00000003ff867819 */ /* 0x000fc40000011686 */
[----:B------:R-:W-:Y:S01]  /*2710*/  LOP3.LUT R7, R6, R7, RZ, 0x3c, !PT ;  /* 0x0000000706077212 */ /* 0x000fe200078e3cff */
[----:B------:R-:W-:Y:S01]  /*2720*/  IMAD R6, R143, 0x200, R0 ;  /* 0x000002008f067824 */ /* 0x000fe200078e0200 */
[----:B------:R-:W-:Y:S02]  /*2730*/  LOP3.LUT R134, R5, R134, RZ, 0x3c, !PT ;  /* 0x0000008605867212 */ /* 0x000fe400078e3cff */
[----:B------:R-:W-:Y:S01]  /*2740*/  LOP3.LUT P0, RZ, R4, 0x2, RZ, 0xc0, !PT ;  /* 0x0000000204ff7812 */ /* 0x000fe2000780c0ff */
[----:B------:R-:W-:Y:S01]  /*2750*/  IMAD R5, R137, 0x20, R6 ;  /* 0x0000002089057824 */ /* 0x000fe200078e0206 */
[C---:B------:R-:W-:Y:S01]  /*2760*/  IADD3 R131, R53.reuse, 0x20, RZ ;  /* 0x0000002035837810 */ /* 0x040fe20007ffe0ff */
[----:B------:R-:W-:Y:S01]  /*2770*/  IMAD.U32 R92, R92, 0x20, R7 ;  /* 0x000000205c5c7824 */ /* 0x000fe200078e0007 */
[C---:B------:R-:W-:Y:S01]  /*2780*/  IADD3 R129, R53.reuse, 0x21, RZ ;  /* 0x0000002135817810 */ /* 0x040fe20007ffe0ff */
[----:B------:R-:W-:Y:S01]  /*2790*/  IMAD.IADD R94, R134, 0x1, R5 ;  /* 0x00000001865e7824 */ /* 0x000fe200078e0205 */
[C---:B------:R-:W-:Y:S01]  /*27a0*/  IADD3 R133, R53.reuse, 0x19, RZ ;  /* 0x0000001935857810 */ /* 0x040fe20007ffe0ff */
[----:B------:R-:W-:Y:S01]  /*27b0*/  IMAD.SHL.U32 R92, R92, 0x2, RZ ;  /* 0x000000025c5c7824 */ /* 0x000fe200078e00ff */
[----:B------:R-:W-:Y:S01]  /*27c0*/  I2F R130, R131 ;  /* 0x0000008300827306 */ /* 0x000fe20000201400 */
[----:B------:R-:W-:Y:S01]  /*27d0*/  IMAD.SHL.U32 R94, R94, 0x2, RZ ;  /* 0x000000025e5e7824 */ /* 0x000fe200078e00ff */
[----:B------:R-:W-:Y:S01]  /*27e0*/  IADD3 R127, R53, 0x28, RZ ;  /* 0x00000028357f7810 */ /* 0x000fe20007ffe0ff */
[----:B------:R-:W-:Y:S01]  /*27f0*/  IMAD R137, R137, 0x20, R0 ;  /* 0x0000002089897824 */ /* 0x000fe200078e0200 */
[----:B------:R-:W-:Y:S01]  /*2800*/  LDSM.16.M88.4 R28, [R92+0x1000] ;  /* 0x001000005c1c783b */ /* 0x000fe20000000200 */
[C---:B------:R-:W-:Y:S01]  /*2810*/  IADD3 R4, R92.reuse, 0x1000, RZ ;  /* 0x000010005c047810 */ /* 0x040fe20007ffe0ff */
[----:B------:R-:W-:Y:S01]  /*2820*/  IMAD R93, R3, 0x2, R94 ;  /* 0x00000002035d7824 */ /* 0x000fe200078e025e */
[----:B------:R-:W-:Y:S01]  /*2830*/  IADD3 R91, R92, 0x1020, RZ ;  /* 0x000010205c5b7810 */ /* 0x000fe20007ffe0ff */
[----:B-1----:R-:W1:Y:S01]  /*2840*/  LDSM.16.M88.4 R8, [R94] ;  /* 0x000000005e08783b */ /* 0x002e620000000200 */
[----:B------:R-:W-:Y:S01]  /*2850*/  @P0 IADD3 R91, R4, -0x20, RZ ;  /* 0xffffffe0045b0810 */ /* 0x000fe20007ffe0ff */
[----:B------:R-:W-:Y:S01]  /*2860*/  I2F R124, R131 ;  /* 0x00000083007c7306 */ /* 0x000fe20000201400 */
[C---:B------:R-:W-:Y:S01]  /*2870*/  IADD3 R105, R53.reuse, 0x29, RZ ;  /* 0x0000002935697810 */ /* 0x040fe20007ffe0ff */
[----:B------:R-:W-:Y:S01]  /*2880*/  LDSM.16.M88.4 R4, [R93] ;  /* 0x000000005d04783b */ /* 0x000fe20000000200 */
[C---:B------:R-:W-:Y:S01]  /*2890*/  IADD3 R103, R53.reuse, 0x30, RZ ;  /* 0x0000003035677810 */ /* 0x040fe20007ffe0ff */
[----:B------:R-:W-:Y:S01]  /*28a0*/  IMAD.IADD R144, R134, 0x1, R137 ;  /* 0x0000000186907824 */ /* 0x000fe200078e0289 */
[C---:B------:R-:W-:Y:S01]  /*28b0*/  IADD3 R99, R53.reuse, 0x38, RZ ;  /* 0x0000003835637810 */ /* 0x040fe20007ffe0ff */
[----:B------:R-:W-:Y:S01]  /*28c0*/  LDSM.16.M88.4 R44, [R91] ;  /* 0x000000005b2c783b */ /* 0x000fe20000000200 */
[C---:B------:R-:W-:Y:S01]  /*28d0*/  IADD3 R97, R53.reuse, 0x39, RZ ;  /* 0x0000003935617810 */ /* 0x040fe20007ffe0ff */
[----:B------:R-:W-:Y:S01]  /*28e0*/  I2F R126, R129 ;  /* 0x00000081007e7306 */ /* 0x000fe20000201400 */
[C---:B------:R-:W-:Y:S01]  /*28f0*/  IADD3 R85, R53.reuse, 0x40, RZ ;  /* 0x0000004035557810 */ /* 0x040fe20007ffe0ff */
[----:B------:R-:W5:Y:S01]  /*2900*/  LDSM.16.M88.4 R40, [R92+0x1400] ;  /* 0x001400005c28783b */ /* 0x000f620000000200 */
[----:B------:R-:W-:-:S02]  /*2910*/  IADD3 R79, R53, 0x41, RZ ;  /* 0x00000041354f7810 */ /* 0x000fc40007ffe0ff */
[C---:B------:R-:W-:Y:S01]  /*2920*/  IADD3 R81, R53.reuse, 0x48, RZ ;  /* 0x0000004835517810 */ /* 0x040fe20007ffe0ff */
[----:B------:R-:W-:Y:S01]  /*2930*/  LDSM.16.M88.4 R16, [R92+0x1800] ;  /* 0x001800005c10783b */ /* 0x000fe20000000200 */
[C---:B------:R-:W-:Y:S01]  /*2940*/  IADD3 R77, R53.reuse, 0x49, RZ ;  /* 0x00000049354d7810 */ /* 0x040fe20007ffe0ff */
[----:B------:R-:W-:Y:S01]  /*2950*/  I2F R118, R129 ;  /* 0x0000008100767306 */ /* 0x000fe20000201400 */
[C---:B------:R-:W-:Y:S01]  /*2960*/  IADD3 R63, R53.reuse, 0x50, RZ ;  /* 0x00000050353f7810 */ /* 0x040fe20007ffe0ff */
[----:B------:R-:W2:Y:S01]  /*2970*/  LDSM.16.M88.4 R36, [R91+0x400] ;  /* 0x000400005b24783b */ /* 0x000ea20000000200 */
[C---:B------:R-:W-:Y:S02]  /*2980*/  IADD3 R65, R53.reuse, 0x1, RZ ;  /* 0x0000000135417810 */ /* 0x040fe40007ffe0ff */
[C---:B------:R-:W-:Y:S01]  /*2990*/  IADD3 R61, R53.reuse, 0x8, RZ ;  /* 0x00000008353d7810 */ /* 0x040fe20007ffe0ff */
[----:B------:R-:W3:Y:S01]  /*29a0*/  LDSM.16.M88.4 R48, [R91+0x800] ;  /* 0x000800005b30783b */ /* 0x000ee20000000200 */
[C---:B------:R-:W-:Y:S01]  /*29b0*/  IADD3 R57, R53.reuse, 0x9, RZ ;  /* 0x0000000935397810 */ /* 0x040fe20007ffe0ff */
[----:B------:R-:W-:Y:S01]  /*29c0*/  I2F R132, R133 ;  /* 0x0000008500847306 */ /* 0x000fe20000201400 */
[----:B------:R-:W-:-:S02]  /*29d0*/  IADD3 R137, R53, 0x59, RZ ;  /* 0x0000005935897810 */ /* 0x000fc40007ffe0ff */
[C---:B------:R-:W-:Y:S02]  /*29e0*/  IADD3 R59, R53.reuse, 0x10, RZ ;  /* 0x00000010353b7810 */ /* 0x040fe40007ffe0ff */
[C---:B------:R-:W-:Y:S02]  /*29f0*/  IADD3 R139, R53.reuse, 0x51, RZ ;  /* 0x00000051358b7810 */ /* 0x040fe40007ffe0ff */
[----:B------:R-:W-:Y:S01]  /*2a00*/  IADD3 R145, R53, 0x60, RZ ;  /* 0x0000006035917810 */ /* 0x000fe20007ffe0ff */
[----:B------:R-:W-:Y:S01]  /*2a10*/  I2F R128, R133 ;  /* 0x0000008500807306 */ /* 0x000fe20000201400 */
[C---:B-1----:R-:W-:Y:S07]  /*2a20*/  HMMA.16816.F32.BF16 R32, R8.reuse, R28, RZ ;  /* 0x0000001c0820723c */ /* 0x042fee00000418ff */
[----:B------:R-:W-:Y:S01]  /*2a30*/  I2F R116, R127 ;  /* 0x0000007f00747306 */ /* 0x000fe20000201400 */
[C---:B------:R-:W-:Y:S07]  /*2a40*/  HMMA.16816.F32.BF16 R28, R8.reuse, R30, RZ ;  /* 0x0000001e081c723c */ /* 0x040fee00000418ff */
[----:B------:R-:W-:Y:S01]  /*2a50*/  I2F R112, R127 ;  /* 0x0000007f00707306 */ /* 0x000fe20000201400 */
[----:B-----5:R-:W-:Y:S07]  /*2a60*/  HMMA.16816.F32.BF16 R12, R8, R40, RZ ;  /* 0x00000028080c723c */ /* 0x020fee00000418ff */
[----:B------:R-:W-:Y:S01]  /*2a70*/  I2F R108, R105 ;  /* 0x00000069006c7306 */ /* 0x000fe20000201400 */
[C---:B------:R-:W-:Y:S07]  /*2a80*/  HMMA.16816.F32.BF16 R32, R4.reuse, R44, R32 ;  /* 0x0000002c0420723c */ /* 0x040fee0000041820 */
[----:B------:R-:W-:Y:S01]  /*2a90*/  I2F R72, R105 ;  /* 0x0000006900487306 */ /* 0x000fe20000201400 */
[C---:B------:R-:W-:Y:S01]  /*2aa0*/  HMMA.16816.F32.BF16 R28, R4.reuse, R46, R28 ;  /* 0x0000002e041c723c */ /* 0x040fe2000004181c */
[----:B------:R-:W-:Y:S06]  /*2ab0*/  LDSM.16.M88.4 R44, [R91+0xc00] ;  /* 0x000c00005b2c783b */ /* 0x000fec0000000200 */
[----:B------:R-:W-:Y:S01]  /*2ac0*/  I2F R104, R103 ;  /* 0x0000006700687306 */ /* 0x000fe20000201400 */
[----:B--2---:R-:W-:Y:S07]  /*2ad0*/  HMMA.16816.F32.BF16 R12, R4, R36, R12 ;  /* 0x00000024040c723c */ /* 0x004fee000004180c */
[----:B------:R-:W-:Y:S01]  /*2ae0*/  I2F R100, R103 ;  /* 0x0000006700647306 */ /* 0x000fe20000201400 */
[----:B------:R-:W-:Y:S01]  /*2af0*/  FMUL.FTZ R32, R32, c[0x0][0x2ec] ;  /* 0x0000bb0020207a20 */ /* 0x000fe20000410000 */
[----:B------:R-:W-:Y:S01]  /*2b00*/  HMMA.16816.F32.BF16 R40, R8, R42, RZ ;  /* 0x0000002a0828723c */ /* 0x000fe200000418ff */
[----:B------:R-:W-:-:S05]  /*2b10*/  FMUL.FTZ R33, R33, c[0x0][0x2ec] ;  /* 0x0000bb0021217a20 */ /* 0x000fca0000410000 */
[----:B------:R-:W-:Y:S01]  /*2b20*/  I2F R102, R99 ;  /* 0x0000006300667306 */ /* 0x000fe20000201400 */
[----:B------:R-:W-:Y:S02]  /*2b30*/  FMUL.FTZ R34, R34, c[0x0][0x2ec] ;  /* 0x0000bb0022227a20 */ /* 0x000fe40000410000 */
[----:B------:R-:W-:Y:S02]  /*2b40*/  FMUL.FTZ R75, R35, c[0x0][0x2ec] ;  /* 0x0000bb00234b7a20 */ /* 0x000fe40000410000 */
[----:B------:R-:W-:Y:S02]  /*2b50*/  FMUL.FTZ R69, R28, c[0x0][0x2ec] ;  /* 0x0000bb001c457a20 */ /* 0x000fe40000410000 */
[----:B------:R-:W-:Y:S01]  /*2b60*/  FMUL.FTZ R71, R29, c[0x0][0x2ec] ;  /* 0x0000bb001d477a20 */ /* 0x000fe20000410000 */
[----:B------:R-:W-:Y:S01]  /*2b70*/  MUFU.TANH R54, R32 ;  /* 0x0000002000367308 */ /* 0x000fe20000002400 */
[----:B------:R-:W-:Y:S02]  /*2b80*/  FMUL.FTZ R73, R30, c[0x0][0x2ec] ;  /* 0x0000bb001e497a20 */ /* 0x000fe40000410000 */
[----:B------:R-:W-:-:S02]  /*2b90*/  FMUL.FTZ R83, R31, c[0x0][0x2ec] ;  /* 0x0000bb001f537a20 */ /* 0x000fc40000410000 */
[----:B------:R-:W1:Y:S01]  /*2ba0*/  LDSM.16.M88.4 R28, [R92+0x1c00] ;  /* 0x001c00005c1c783b */ /* 0x000e620000000200 */
[----:B------:R-:W-:Y:S02]  /*2bb0*/  FMUL.FTZ R12, R12, c[0x0][0x2ec] ;  /* 0x0000bb000c0c7a20 */ /* 0x000fe40000410000 */
[----:B------:R-:W-:Y:S01]  /*2bc0*/  MUFU.TANH R67, R33 ;  /* 0x0000002100437308 */ /* 0x000fe20000002400 */
[----:B------:R-:W-:Y:S02]  /*2bd0*/  FMUL.FTZ R13, R13, c[0x0][0x2ec] ;  /* 0x0000bb000d0d7a20 */ /* 0x000fe40000410000 */
[----:B------:R-:W-:Y:S01]  /*2be0*/  FMUL.FTZ R14, R14, c[0x0][0x2ec] ;  /* 0x0000bb000e0e7a20 */ /* 0x000fe20000410000 */
[----:B------:R-:W-:Y:S01]  /*2bf0*/  HMMA.16816.F32.BF16 R40, R4, R38, R40 ;  /* 0x000000260428723c */ /* 0x000fe20000041828 */
[----:B------:R-:W2:Y:S03]  /*2c00*/  LDSM.16.M88.4 R36, [R92+0x2000] ;  /* 0x002000005c24783b */ /* 0x000ea60000000200 */
[----:B------:R5:W-:Y:S08]  /*2c10*/  MUFU.TANH R55, R34 ;  /* 0x0000002200377308 */ /* 0x000bf00000002400 */
[----:B------:R-:W-:Y:S01]  /*2c20*/  MUFU.TANH R87, R12 ;  /* 0x0000000c00577308 */ /* 0x000fe20000002400 */
[C---:B-----5:R-:W-:Y:S07]  /*2c30*/  HMMA.16816.F32.BF16 R32, R8.reuse, R16, RZ ;  /* 0x000000100820723c */ /* 0x060fee00000418ff */
[----:B------:R-:W-:Y:S04]  /*2c40*/  MUFU.TANH R106, R13 ;  /* 0x0000000d006a7308 */ /* 0x000fe80000002400 */
[----:B------:R-:W-:Y:S01]  /*2c50*/  FMUL.FTZ R40, R40, c[0x0][0x2ec] ;  /* 0x0000bb0028287a20 */ /* 0x000fe20000410000 */
[----:B------:R-:W-:Y:S03]  /*2c60*/  HMMA.16816.F32.BF16 R16, R8, R18, RZ ;  /* 0x000000120810723c */ /* 0x000fe600000418ff */
[----:B------:R1:W-:Y:S01]  /*2c70*/  MUFU.TANH R89, R14 ;  /* 0x0000000e00597308 */ /* 0x0003e20000002400 */
[----:B------:R-:W-:-:S02]  /*2c80*/  FMUL.FTZ R41, R41, c[0x0][0x2ec] ;  /* 0x0000bb0029297a20 */ /* 0x000fc40000410000 */
[----:B------:R-:W-:Y:S02]  /*2c90*/  FMUL.FTZ R42, R42, c[0x0][0x2ec] ;  /* 0x0000bb002a2a7a20 */ /* 0x000fe40000410000 */
[----:B------:R-:W-:-:S03]  /*2ca0*/  FMUL.FTZ R43, R43, c[0x0][0x2ec] ;  /* 0x0000bb002b2b7a20 */ /* 0x000fc60000410000 */
[----:B------:R-:W-:Y:S01]  /*2cb0*/  MUFU.TANH R110, R40 ;  /* 0x00000028006e7308 */ /* 0x000fe20000002400 */
[----:B---3--:R-:W-:Y:S07]  /*2cc0*/  HMMA.16816.F32.BF16 R32, R4, R48, R32 ;  /* 0x000000300420723c */ /* 0x008fee0000041820 */
[----:B------:R-:W-:Y:S01]  /*2cd0*/  MUFU.TANH R138, R41 ;  /* 0x00000029008a7308 */ /* 0x000fe20000002400 */
[----:B------:R-:W-:-:S04]  /*2ce0*/  FMUL.FTZ R48, R15, c[0x0][0x2ec] ;  /* 0x0000bb000f307a20 */ /* 0x000fc80000410000 */
[----:B------:R-:W-:Y:S03]  /*2cf0*/  HMMA.16816.F32.BF16 R16, R4, R50, R16 ;  /* 0x000000320410723c */ /* 0x000fe60000041810 */
[----:B------:R-:W-:Y:S01]  /*2d00*/  MUFU.TANH R114, R42 ;  /* 0x0000002a00727308 */ /* 0x000fe20000002400 */
[----:B------:R-:W-:-:S03]  /*2d10*/  IADD3 R49, R53, 0x11, RZ ;  /* 0x0000001135317810 */ /* 0x000fc60007ffe0ff */
[----:B------:R-:W-:Y:S01]  /*2d20*/  IADD3 R51, R53, 0x18, RZ ;  /* 0x0000001835337810 */ /* 0x000fe20007ffe0ff */
[C---:B-1----:R-:W-:Y:S03]  /*2d30*/  HMMA.16816.F32.BF16 R12, R8.reuse, R28, RZ ;  /* 0x0000001c080c723c */ /* 0x042fe600000418ff */
[----:B------:R2:W1:Y:S05]  /*2d40*/  MUFU.TANH R146, R43 ;  /* 0x0000002b00927308 */ /* 0x00046a0000002400 */
[----:B------:R-:W-:Y:S01]  /*2d50*/  HMMA.16816.F32.BF16 R28, R8, R30, RZ ;  /* 0x0000001e081c723c */ /* 0x000fe200000418ff */
[----:B------:R-:W-:-:S02]  /*2d60*/  FMUL.FTZ R148, R32, c[0x0][0x2ec] ;  /* 0x0000bb0020947a20 */ /* 0x000fc40000410000 */
[----:B------:R-:W-:Y:S01]  /*2d70*/  I2F R96, R99 ;  /* 0x0000006300607306 */ /* 0x000fe20000201400 */
[----:B------:R-:W-:Y:S02]  /*2d80*/  FMUL.FTZ R147, R33, c[0x0][0x2ec] ;  /* 0x0000bb0021937a20 */ /* 0x000fe40000410000 */
[----:B------:R-:W-:Y:S02]  /*2d90*/  FMUL.FTZ R149, R34, c[0x0][0x2ec] ;  /* 0x0000bb0022957a20 */ /* 0x000fe40000410000 */
[----:B------:R-:W-:Y:S02]  /*2da0*/  FMUL.FTZ R150, R35, c[0x0][0x2ec] ;  /* 0x0000bb0023967a20 */ /* 0x000fe40000410000 */
[----:B------:R-:W-:Y:S01]  /*2db0*/  FMUL.FTZ R16, R16, c[0x0][0x2ec] ;  /* 0x0000bb0010107a20 */ /* 0x000fe20000410000 */
[----:B------:R-:W3:Y:S01]  /*2dc0*/  LDSM.16.M88.4 R32, [R91+0x1000] ;  /* 0x001000005b20783b */ /* 0x000ee20000000200 */
[----:B------:R-:W-:Y:S01]  /*2dd0*/  FMUL.FTZ R153, R17, c[0x0][0x2ec] ;  /* 0x0000bb0011997a20 */ /* 0x000fe20000410000 */
[----:B--2---:R-:W-:Y:S01]  /*2de0*/  HMMA.16816.F32.BF16 R40, R8, R36, RZ ;  /* 0x000000240828723c */ /* 0x004fe200000418ff */
[----:B------:R2:W-:Y:S01]  /*2df0*/  MUFU.TANH R159, R16 ;  /* 0x00000010009f7308 */ /* 0x0005e20000002400 */
[----:B------:R-:W-:-:S02]  /*2e00*/  FMUL.FTZ R168, R18, c[0x0][0x2ec] ;  /* 0x0000bb0012a87a20 */ /* 0x000fc40000410000 */
[----:B------:R-:W-:Y:S02]  /*2e10*/  FMUL.FTZ R165, R19, c[0x0][0x2ec] ;  /* 0x0000bb0013a57a20 */ /* 0x000fe40000410000 */
[----:B-1----:R-:W-:Y:S02]  /*2e20*/  FFMA.FTZ R128, R95, R128, R146 ;  /* 0x000000805f807223 */ /* 0x002fe40000010092 */
[C---:B------:R-:W-:Y:S01]  /*2e30*/  HMMA.16816.F32.BF16 R12, R4.reuse, R44, R12 ;  /* 0x0000002c040c723c */ /* 0x040fe2000004180c */
[----:B------:R-:W-:Y:S07]  /*2e40*/  MUFU.TANH R148, R148 ;  /* 0x0000009400947308 */ /* 0x000fee0000002400 */
[----:B------:R-:W-:Y:S01]  /*2e50*/  HMMA.16816.F32.BF16 R28, R4, R46, R28 ;  /* 0x0000002e041c723c */ /* 0x000fe2000004181c */
[----:B--2---:R-:W1:Y:S01]  /*2e60*/  LDSM.16.M88.4 R16, [R92+0x2400] ;  /* 0x002400005c10783b */ /* 0x004e620000000200 */
[----:B------:R-:W2:Y:S06]  /*2e70*/  MUFU.TANH R149, R149 ;  /* 0x0000009500957308 */ /* 0x000eac0000002400 */
[----:B------:R-:W-:Y:S01]  /*2e80*/  HMMA.16816.F32.BF16 R44, R8, R38, RZ ;  /* 0x00000026082c723c */ /* 0x000fe200000418ff */
[----:B------:R-:W5:Y:S01]  /*2e90*/  LDSM.16.M88.4 R36, [R91+0x1400] ;  /* 0x001400005b24783b */ /* 0x000f620000000200 */
[----:B------:R-:W4:Y:S06]  /*2ea0*/  MUFU.TANH R147, R147 ;  /* 0x0000009300937308 */ /* 0x000f2c0000002400 */
[----:B------:R-:W-:-:S02]  /*2eb0*/  FMUL.FTZ R158, R12, c[0x0][0x2ec] ;  /* 0x0000bb000c9e7a20 */ /* 0x000fc40000410000 */
[----:B------:R-:W-:Y:S01]  /*2ec0*/  FMUL.FTZ R12, R13, c[0x0][0x2ec] ;  /* 0x0000bb000d0c7a20 */ /* 0x000fe20000410000 */
[----:B------:R-:W4:Y:S01]  /*2ed0*/  MUFU.TANH R150, R150 ;  /* 0x0000009600967308 */ /* 0x000f220000002400 */
[----:B------:R-:W-:Y:S01]  /*2ee0*/  IMAD R13, R143, 0x10, R24 ;  /* 0x000000108f0d7824 */ /* 0x000fe200078e0218 */
[----:B---3--:R-:W-:Y:S01]  /*2ef0*/  HMMA.16816.F32.BF16 R40, R4, R32, R40 ;  /* 0x000000200428723c */ /* 0x008fe20000041828 */
[----:B------:R-:W-:Y:S02]  /*2f00*/  FMUL.FTZ R14, R14, c[0x0][0x2ec] ;  /* 0x0000bb000e0e7a20 */ /* 0x000fe40000410000 */
[----:B------:R-:W-:Y:S01]  /*2f10*/  FMUL.FTZ R28, R28, c[0x0][0x2ec] ;  /* 0x0000bb001c1c7a20 */ /* 0x000fe20000410000 */
[----:B------:R-:W-:Y:S01]  /*2f20*/  IADD3 R66, R13, 0x1, R142 ;  /* 0x000000010d427810 */ /* 0x000fe20007ffe08e */
[----:B------:R-:W-:Y:S01]  /*2f30*/  FMUL.FTZ R157, R29, c[0x0][0x2ec] ;  /* 0x0000bb001d9d7a20 */ /* 0x000fe20000410000 */
[----:B------:R-:W3:Y:S01]  /*2f40*/  MUFU.TANH R168, R168 ;  /* 0x000000a800a87308 */ /* 0x000ee20000002400 */
[----:B------:R-:W-:Y:S01]  /*2f50*/  FMUL.FTZ R164, R30, c[0x0][0x2ec] ;  /* 0x0000bb001ea47a20 */ /* 0x000fe20000410000 */
[----:B------:R-:W-:Y:S01]  /*2f60*/  IADD3 R66, R125, R66, -R135 ;  /* 0x000000427d427210 */ /* 0x000fe20007ffe887 */
[----:B------:R-:W-:-:S02]  /*2f70*/  FMUL.FTZ R167, R31, c[0x0][0x2ec] ;  /* 0x0000bb001fa77a20 */ /* 0x000fc40000410000 */
[----:B------:R-:W-:Y:S01]  /*2f80*/  HMMA.16816.F32.BF16 R44, R4, R34, R44 ;  /* 0x00000022042c723c */ /* 0x000fe2000004182c */
[C---:B--2---:R-:W-:Y:S01]  /*2f90*/  FFMA.FTZ R149, R95.reuse, R124, R149 ;  /* 0x0000007c5f957223 */ /* 0x044fe20000010095 */
[----:B------:R-:W-:Y:S01]  /*2fa0*/  IADD3 R66, R66, c[0x0][0x2e8], RZ ;  /* 0x0000ba0042427a10 */ /* 0x000fe20007ffe0ff */
[C---:B----4-:R-:W-:Y:S01]  /*2fb0*/  FFMA.FTZ R126, R95.reuse, R126, R147 ;  /* 0x0000007e5f7e7223 */ /* 0x050fe20000010093 */
[----:B------:R1:W-:Y:S01]  /*2fc0*/  MUFU.TANH R155, R28 ;  /* 0x0000001c009b7308 */ /* 0x0003e20000002400 */
[C---:B------:R-:W-:Y:S01]  /*2fd0*/  FFMA.FTZ R150, R95.reuse, R118, R150 ;  /* 0x000000765f967223 */ /* 0x040fe20000010096 */
[C---:B------:R-:W-:Y:S01]  /*2fe0*/  IADD3 R0, R66.reuse, 0x8, RZ ;  /* 0x0000000842007810 */ /* 0x040fe20007ffe0ff */
[----:B------:R-:W-:Y:S01]  /*2ff0*/  FFMA.FTZ R13, R95, R132, R138 ;  /* 0x000000845f0d7223 */ /* 0x000fe2000001008a */
[-C--:B------:R-:W-:Y:S01]  /*3000*/  IMNMX R66, R66, R125.reuse, PT ;  /* 0x0000007d42427217 */ /* 0x080fe20003800200 */
[----:B------:R-:W-:Y:S01]  /*3010*/  FMUL.FTZ R15, R15, c[0x0][0x2ec] ;  /* 0x0000bb000f0f7a20 */ /* 0x000fe20000410000 */
[----:B------:R-:W-:Y:S01]  /*3020*/  IMNMX R0, R0, R125, PT ;  /* 0x0000007d00007217 */ /* 0x000fe20003800200 */
[----:B------:R-:W-:Y:S01]  /*3030*/  FFMA.FTZ R125, R95, R130, R148 ;  /* 0x000000825f7d7223 */ /* 0x000fe20000010094 */
[----:B------:R-:W2:Y:S01]  /*3040*/  MUFU.TANH R153, R153 ;  /* 0x0000009900997308 */ /* 0x000ea20000002400 */
[C---:B------:R-:W-:Y:S01]  /*3050*/  ISETP.GE.AND P5, PT, R131.reuse, R66, PT ;  /* 0x000000428300720c */ /* 0x040fe20003fa6270 */
[----:B------:R-:W-:Y:S01]  /*3060*/  FMUL.FTZ R40, R40, c[0x0][0x2ec] ;  /* 0x0000bb0028287a20 */ /* 0x000fe20000410000 */
[----:B------:R-:W-:Y:S01]  /*3070*/  ISETP.GE.AND P3, PT, R131, R0, PT ;  /* 0x000000008300720c */ /* 0x000fe20003f66270 */
[----:B------:R-:W-:Y:S01]  /*3080*/  FMUL.FTZ R41, R41, c[0x0][0x2ec] ;  /* 0x0000bb0029297a20 */ /* 0x000fe20000410000 */
[C---:B------:R-:W-:Y:S01]  /*3090*/  ISETP.GE.AND P2, PT, R129.reuse, R66, PT ;  /* 0x000000428100720c */ /* 0x040fe20003f46270 */
[----:B------:R-:W-:Y:S01]  /*30a0*/  FMUL.FTZ R42, R42, c[0x0][0x2ec] ;  /* 0x0000bb002a2a7a20 */ /* 0x000fe20000410000 */
[----:B------:R-:W-:Y:S01]  /*30b0*/  ISETP.GE.AND P0, PT, R129, R0, PT ;  /* 0x000000008100720c */ /* 0x000fe20003f06270 */
[----:B-1----:R-:W-:Y:S01]  /*30c0*/  HMMA.16816.F32.BF16 R28, R8, R16, RZ ;  /* 0x00000010081c723c */ /* 0x002fe200000418ff */
[----:B------:R-:W1:Y:S01]  /*30d0*/  MUFU.TANH R165, R165 ;  /* 0x000000a500a57308 */ /* 0x000e620000002400 */
[----:B------:R-:W-:Y:S01]  /*30e0*/  FMUL.FTZ R43, R43, c[0x0][0x2ec] ;  /* 0x0000bb002b2b7a20 */ /* 0x000fe20000410000 */
[----:B------:R-:W-:Y:S01]  /*30f0*/  ISETP.GE.AND P6, PT, R133, R66, PT ;  /* 0x000000428500720c */ /* 0x000fe20003fc6270 */
[----:B---3--:R-:W-:Y:S01]  /*3100*/  FFMA.FTZ R112, R95, R112, R168 ;  /* 0x000000705f707223 */ /* 0x008fe200000100a8 */
[----:B------:R-:W-:Y:S01]  /*3110*/  ISETP.GE.AND P4, PT, R133, R0, PT ;  /* 0x000000008500720c */ /* 0x000fe20003f86270 */
[----:B------:R-:W-:Y:S01]  /*3120*/  FMUL.FTZ R44, R44, c[0x0][0x2ec] ;  /* 0x0000bb002c2c7a20 */ /* 0x000fe20000410000 */
[----:B------:R-:W-:Y:S01]  /*3130*/  SHF.R.S32.HI R16, RZ, 0x1f, R143 ;  /* 0x0000001fff107819 */ /* 0x000fe2000001148f */
[----:B--2---:R-:W-:Y:S01]  /*3140*/  FFMA.FTZ R108, R95, R108, R153 ;  /* 0x0000006c5f6c7223 */ /* 0x004fe20000010099 */
[----:B------:R-:W-:Y:S01]  /*3150*/  MUFU.TANH R151, R40 ;  /* 0x0000002800977308 */ /* 0x000fe20000002400 */
[----:B------:R-:W-:Y:S01]  /*3160*/  FSEL R125, R125, -INF , !P5 ;  /* 0xff8000007d7d7808 */ /* 0x000fe20006800000 */
[----:B------:R-:W-:Y:S01]  /*3170*/  FMUL.FTZ R46, R46, c[0x0][0x2ec] ;  /* 0x0000bb002e2e7a20 */ /* 0x000fe20000410000 */
[----:B------:R-:W-:Y:S01]  /*3180*/  LEA.HI R16, R16, R143, RZ, 0x2 ;  /* 0x0000008f10107211 */ /* 0x000fe200078f10ff */
[----:B------:R-:W-:Y:S01]  /*3190*/  FMUL.FTZ R45, R45, c[0x0][0x2ec] ;  /* 0x0000bb002d2d7a20 */ /* 0x000fe20000410000 */
[----:B------:R-:W-:Y:S01]  /*31a0*/  FSEL R152, R149, -INF , !P3 ;  /* 0xff80000095987808 */ /* 0x000fe20005800000 */
[----:B------:R-:W-:Y:S01]  /*31b0*/  FFMA.FTZ R102, R95, R102, R155 ;  /* 0x000000665f667223 */ /* 0x000fe2000001009b */
[----:B------:R-:W-:Y:S01]  /*31c0*/  LOP3.LUT R16, R16, 0xfffffffc, RZ, 0xc0, !PT ;  /* 0xfffffffc10107812 */ /* 0x000fe200078ec0ff */
[----:B------:R-:W-:Y:S01]  /*31d0*/  MUFU.TANH R156, R41 ;  /* 0x00000029009c7308 */ /* 0x000fe20000002400 */
[----:B------:R-:W-:Y:S01]  /*31e0*/  ISETP.GE.AND P5, PT, R105, R66, PT ;  /* 0x000000426900720c */ /* 0x000fe20003fa6270 */
[----:B-1----:R-:W-:Y:S01]  /*31f0*/  FFMA.FTZ R72, R95, R72, R165 ;  /* 0x000000485f487223 */ /* 0x002fe200000100a5 */
[----:B------:R-:W-:Y:S01]  /*3200*/  ISETP.GE.AND P3, PT, R105, R0, PT ;  /* 0x000000006900720c */ /* 0x000fe20003f66270 */
[----:B------:R-:W-:Y:S01]  /*3210*/  IMAD.IADD R143, R143, 0x1, -R16 ;  /* 0x000000018f8f7824 */ /* 0x000fe200078e0a10 */
[----:B------:R-:W-:Y:S01]  /*3220*/  FSEL R105, R126, -INF , !P2 ;  /* 0xff8000007e697808 */ /* 0x000fe20005000000 */
[----:B------:R-:W-:Y:S01]  /*3230*/  FMUL.FTZ R47, R47, c[0x0][0x2ec] ;  /* 0x0000bb002f2f7a20 */ /* 0x000fe20000410000 */
[----:B-----5:R-:W-:Y:S01]  /*3240*/  HMMA.16816.F32.BF16 R32, R4, R36, R28 ;  /* 0x000000240420723c */ /* 0x020fe2000004181c */
[----:B------:R-:W-:Y:S01]  /*3250*/  MUFU.TANH R169, R42 ;  /* 0x0000002a00a97308 */ /* 0x000fe20000002400 */
[----:B------:R-:W-:-:S02]  /*3260*/  FSEL R150, R150, -INF , !P0 ;  /* 0xff80000096967808 */ /* 0x000fc40004000000 */
[C---:B------:R-:W-:Y:S02]  /*3270*/  ISETP.GE.AND P2, PT, R103.reuse, R66, PT ;  /* 0x000000426700720c */ /* 0x040fe40003f46270 */
[----:B------:R-:W-:Y:S01]  /*3280*/  ISETP.GE.AND P0, PT, R103, R0, PT ;  /* 0x000000006700720c */ /* 0x000fe20003f06270 */
[----:B------:R-:W-:Y:S01]  /*3290*/  FFMA.FTZ R103, R95, R116, R159 ;  /* 0x000000745f677223 */ /* 0x000fe2000001009f */
[----:B------:R-:W-:Y:S01]  /*32a0*/  HMMA.16816.F32.BF16 R28, R8, R18, RZ ;  /* 0x00000012081c723c */ /* 0x000fe200000418ff */
[----:B------:R-:W1:Y:S01]  /*32b0*/  LDSM.16.M88.4 R16, [R92+0x2800] ;  /* 0x002800005c10783b */ /* 0x000e620000000200 */
[----:B------:R2:W-:Y:S01]  /*32c0*/  MUFU.TANH R163, R43 ;  /* 0x0000002b00a37308 */ /* 0x0005e20000002400 */
[----:B------:R-:W-:Y:S02]  /*32d0*/  FSEL R13, R13, -INF , !P6 ;  /* 0xff8000000d0d7808 */ /* 0x000fe40007000000 */
[----:B------:R-:W-:Y:S02]  /*32e0*/  FSEL R128, R128, -INF , !P4 ;  /* 0xff80000080807808 */ /* 0x000fe40006000000 */
[----:B------:R-:W-:-:S02]  /*32f0*/  ISETP.GE.AND P6, PT, R127, R66, PT ;  /* 0x000000427f00720c */ /* 0x000fc40003fc6270 */
[----:B------:R-:W-:Y:S01]  /*3300*/  ISETP.GE.AND P4, PT, R127, R0, PT ;  /* 0x000000007f00720c */ /* 0x000fe20003f86270 */
[----:B------:R-:W-:Y:S01]  /*3310*/  MUFU.TANH R158, R158 ;  /* 0x0000009e009e7308 */ /* 0x000fe20000002400 */
[----:B------:R-:W-:Y:S02]  /*3320*/  FSEL R103, R103, -INF , !P6 ;  /* 0xff80000067677808 */ /* 0x000fe40007000000 */
[----:B------:R-:W-:Y:S02]  /*3330*/  FSEL R148, R112, -INF , !P4 ;  /* 0xff80000070947808 */ /* 0x000fe40006000000 */
[C---:B------:R-:W-:Y:S01]  /*3340*/  ISETP.GE.AND P6, PT, R99.reuse, R66, PT ;  /* 0x000000426300720c */ /* 0x040fe20003fc6270 */
[----:B------:R-:W-:Y:S01]  /*3350*/  FMUL.FTZ R32, R32, c[0x0][0x2ec] ;  /* 0x0000bb0020207a20 */ /* 0x000fe20000410000 */
[----:B------:R-:W-:Y:S01]  /*3360*/  ISETP.GE.AND P4, PT, R99, R0, PT ;  /* 0x000000006300720c */ /* 0x000fe20003f86270 */
[----:B------:R-:W3:Y:S01]  /*3370*/  MUFU.TANH R154, R14 ;  /* 0x0000000e009a7308 */ /* 0x000ee20000002400 */
[----:B--2---:R-:W2:Y:S01]  /*3380*/  LDSM.16.M88.4 R40, [R91+0x1800] ;  /* 0x001800005b28783b */ /* 0x004ea20000000200 */
[----:B------:R-:W-:Y:S01]  /*3390*/  FMUL.FTZ R33, R33, c[0x0][0x2ec] ;  /* 0x0000bb0021217a20 */ /* 0x000fe20000410000 */
[----:B------:R-:W-:Y:S01]  /*33a0*/  FSEL R99, R108, -INF , !P5 ;  /* 0xff8000006c637808 */ /* 0x000fe20006800000 */
[----:B------:R-:W-:Y:S01]  /*33b0*/  FMUL.FTZ R34, R34, c[0x0][0x2ec] ;  /* 0x0000bb0022227a20 */ /* 0x000fe20000410000 */
[----:B------:R-:W-:Y:S01]  /*33c0*/  FSEL R72, R72, -INF , !P3 ;  /* 0xff80000048487808 */ /* 0x000fe20005800000 */
[----:B------:R-:W-:Y:S01]  /*33d0*/  HMMA.16816.F32.BF16 R28, R4, R38, R28 ;  /* 0x00000026041c723c */ /* 0x000fe2000004181c */
[----:B------:R-:W-:Y:S01]  /*33e0*/  FMUL.FTZ R35, R35, c[0x0][0x2ec] ;  /* 0x0000bb0023237a20 */ /* 0x000fe20000410000 */
[----:B------:R-:W-:Y:S01]  /*33f0*/  I2F R98, R97 ;  /* 0x0000006100627306 */ /* 0x000fe20000201400 */
[----:B------:R-:W-:-:S02]  /*3400*/  ISETP.GE.AND P5, PT, R97, R66, PT ;  /* 0x000000426100720c */ /* 0x000fc40003fa6270 */
[----:B------:R-:W-:Y:S02]  /*3410*/  ISETP.GE.AND P3, PT, R97, R0, PT ;  /* 0x000000006100720c */ /* 0x000fe40003f66270 */
[----:B------:R-:W-:Y:S02]  /*3420*/  FSEL R127, R102, -INF , !P6 ;  /* 0xff800000667f7808 */ /* 0x000fe40007000000 */
[----:B------:R-:W-:Y:S01]  /*3430*/  ISETP.GE.AND P6, PT, R79, R66, PT ;  /* 0x000000424f00720c */ /* 0x000fe20003fc6270 */
[----:B------:R4:W-:Y:S01]  /*3440*/  I2F R90, R97 ;  /* 0x00000061005a7306 */ /* 0x0009e20000201400 */
[----:B---3--:R-:W-:Y:S01]  /*3450*/  FFMA.FTZ R100, R95, R100, R154 ;  /* 0x000000645f647223 */ /* 0x008fe2000001009a */
[C---:B------:R-:W-:Y:S02]  /*3460*/  IADD3 R129, R53.reuse, 0x68, RZ ;  /* 0x0000006835817810 */ /* 0x040fe40007ffe0ff */
[----:B------:R-:W-:Y:S02]  /*3470*/  IADD3 R135, R53, 0x58, RZ ;  /* 0x0000005835877810 */ /* 0x000fe40007ffe0ff */
[----:B------:R-:W-:Y:S01]  /*3480*/  FSEL R100, R100, -INF , !P0 ;  /* 0xff80000064647808 */ /* 0x000fe20004000000 */
[----:B-1----:R-:W-:Y:S01]  /*3490*/  HMMA.16816.F32.BF16 R36, R8, R16, RZ ;  /* 0x000000100824723c */ /* 0x002fe200000418ff */
[----:B------:R-:W1:Y:S01]  /*34a0*/  MUFU.TANH R164, R164 ;  /* 0x000000a400a47308 */ /* 0x000e620000002400 */
[----:B------:R-:W-:-:S02]  /*34b0*/  ISETP.GE.AND P0, PT, R85, R0, PT ;  /* 0x000000005500720c */ /* 0x000fc40003f06270 */
[C---:B------:R-:W-:Y:S02]  /*34c0*/  IADD3 R155, R53.reuse, 0x79, RZ ;  /* 0x00000079359b7810 */ /* 0x040fe40007ffe0ff */
[----:B------:R-:W-:Y:S01]  /*34d0*/  IADD3 R131, R53, 0x69, RZ ;  /* 0x0000006935837810 */ /* 0x000fe20007ffe0ff */
[----:B------:R-:W-:Y:S01]  /*34e0*/  FMUL.FTZ R28, R28, c[0x0][0x2ec] ;  /* 0x0000bb001c1c7a20 */ /* 0x000fe20000410000 */
[----:B------:R-:W-:Y:S01]  /*34f0*/  HMMA.16816.F32.BF16 R16, R8, R18, RZ ;  /* 0x000000120810723c */ /* 0x000fe200000418ff */
[----:B----4-:R-:W-:Y:S01]  /*3500*/  FFMA.FTZ R97, R95, R104, R158 ;  /* 0x000000685f617223 */ /* 0x010fe2000001009e */
[----:B------:R-:W-:Y:S01]  /*3510*/  MUFU.TANH R159, R32 ;  /* 0x00000020009f7308 */ /* 0x000fe20000002400 */
[----:B------:R-:W-:Y:S01]  /*3520*/  FMUL.FTZ R29, R29, c[0x0][0x2ec] ;  /* 0x0000bb001d1d7a20 */ /* 0x000fe20000410000 */
[----:B------:R-:W-:Y:S02]  /*3530*/  IADD3 R153, R53, 0x71, RZ ;  /* 0x0000007135997810 */ /* 0x000fe40007ffe0ff */
[----:B------:R-:W-:-:S02]  /*3540*/  FSEL R97, R97, -INF , !P2 ;  /* 0xff80000061617808 */ /* 0x000fc40005000000 */
[----:B------:R-:W-:Y:S01]  /*3550*/  ISETP.GE.AND P2, PT, R85, R66, PT ;  /* 0x000000425500720c */ /* 0x000fe20003f46270 */
[----:B-1----:R-:W-:Y:S01]  /*3560*/  FFMA.FTZ R146, R95, R96, R164 ;  /* 0x000000605f927223 */ /* 0x002fe200000100a4 */
[----:B------:R-:W-:Y:S04]  /*3570*/  MUFU.TANH R149, R33 ;  /* 0x0000002100957308 */ /* 0x000fe80000002400 */
[----:B------:R-:W-:Y:S02]  /*3580*/  FSEL R146, R146, -INF , !P4 ;  /* 0xff80000092927808 */ /* 0x000fe40006000000 */
[----:B------:R-:W-:Y:S01]  /*3590*/  ISETP.GE.AND P4, PT, R79, R0, PT ;  /* 0x000000004f00720c */ /* 0x000fe20003f86270 */
[C---:B--2---:R-:W-:Y:S01]  /*35a0*/  HMMA.16816.F32.BF16 R36, R4.reuse, R40, R36 ;  /* 0x000000280424723c */ /* 0x044fe20000041824 */
[----:B------:R-:W-:Y:S06]  /*35b0*/  MUFU.TANH R158, R34 ;  /* 0x00000022009e7308 */ /* 0x000fec0000002400 */
[----:B------:R-:W-:Y:S01]  /*35c0*/  FMUL.FTZ R40, R30, c[0x0][0x2ec] ;  /* 0x0000bb001e287a20 */ /* 0x000fe20000410000 */
[----:B------:R-:W-:Y:S01]  /*35d0*/  HMMA.16816.F32.BF16 R16, R4, R42, R16 ;  /* 0x0000002a0410723c */ /* 0x000fe20000041810 */
[----:B------:R1:W-:Y:S01]  /*35e0*/  MUFU.TANH R154, R35 ;  /* 0x00000023009a7308 */ /* 0x0003e20000002400 */
[----:B------:R-:W-:-:S07]  /*35f0*/  FMUL.FTZ R41, R31, c[0x0][0x2ec] ;  /* 0x0000bb001f297a20 */ /* 0x000fce0000410000 */
[----:B------:R-:W2:Y:S07]  /*3600*/  I2F R88, R85 ;  /* 0x0000005500587306 */ /* 0x000eae0000201400 */
[----:B------:R-:W-:Y:S01]  /*3610*/  FMUL.FTZ R37, R37, c[0x0][0x2ec] ;  /* 0x0000bb0025257a20 */ /* 0x000fe20000410000 */
[----:B------:R-:W3:Y:S01]  /*3620*/  I2F R86, R85 ;  /* 0x0000005500567306 */ /* 0x000ee20000201400 */
[----:B-1----:R-:W1:Y:S01]  /*3630*/  LDSM.16.M88.4 R32, [R92+0x2c00] ;  /* 0x002c00005c20783b */ /* 0x002e620000000200 */
[----:B------:R-:W-:-:S02]  /*3640*/  FMUL.FTZ R39, R39, c[0x0][0x2ec] ;  /* 0x0000bb0027277a20 */ /* 0x000fc40000410000 */
[----:B------:R-:W-:-:S03]  /*3650*/  FMUL.FTZ R36, R36, c[0x0][0x2ec] ;  /* 0x0000bb0024247a20 */ /* 0x000fc60000410000 */
[----:B------:R-:W-:Y:S01]  /*3660*/  FMUL.FTZ R17, R17, c[0x0][0x2ec] ;  /* 0x0000bb0011117a20 */ /* 0x000fe20000410000 */
[----:B------:R-:W4:Y:S01]  /*3670*/  MUFU.TANH R157, R157 ;  /* 0x0000009d009d7308 */ /* 0x000f220000002400 */
[----:B--2---:R-:W-:Y:S01]  /*3680*/  FFMA.FTZ R88, R95, R88, R151 ;  /* 0x000000585f587223 */ /* 0x004fe20000010097 */
[----:B------:R-:W-:-:S04]  /*3690*/  IADD3 R151, R53, 0x31, RZ ;  /* 0x0000003135977810 */ /* 0x000fc80007ffe0ff */
[----:B------:R-:W-:Y:S02]  /*36a0*/  FSEL R133, R88, -INF , !P2 ;  /* 0xff80000058857808 */ /* 0x000fe40005000000 */
[----:B------:R-:W2:Y:S01]  /*36b0*/  MUFU.TANH R167, R167 ;  /* 0x000000a700a77308 */ /* 0x000ea20000002400 */
[----:B---3--:R-:W-:Y:S01]  /*36c0*/  FFMA.FTZ R116, R95, R86, R169 ;  /* 0x000000565f747223 */ /* 0x008fe200000100a9 */
[----:B------:R-:W-:Y:S02]  /*36d0*/  ISETP.GE.AND P2, PT, R77, R66, PT ;  /* 0x000000424d00720c */ /* 0x000fe40003f46270 */
[----:B------:R-:W-:Y:S02]  /*36e0*/  IADD3 R85, R53, 0x78, RZ ;  /* 0x0000007835557810 */ /* 0x000fe40007ffe0ff */
[----:B------:R-:W-:Y:S02]  /*36f0*/  FSEL R116, R116, -INF , !P0 ;  /* 0xff80000074747808 */ /* 0x000fe40004000000 */
[----:B------:R-:W3:Y:S01]  /*3700*/  I2F R82, R79 ;  /* 0x0000004f00527306 */ /* 0x000ee20000201400 */
[----:B----4-:R-:W-:Y:S01]  /*3710*/  FFMA.FTZ R98, R95, R98, R157 ;  /* 0x000000625f627223 */ /* 0x010fe2000001009d */
[----:B------:R-:W-:-:S02]  /*3720*/  ISETP.GE.AND P0, PT, R77, R0, PT ;  /* 0x000000004d00720c */ /* 0x000fc40003f06270 */
[----:B------:R-:W-:-:S04]  /*3730*/  IADD3 R88, R91, 0xc00, RZ ;  /* 0x00000c005b587810 */ /* 0x000fc80007ffe0ff */
[----:B------:R4:W5:Y:S01]  /*3740*/  I2F R84, R79 ;  /* 0x0000004f00547306 */ /* 0x0009620000201400 */
[----:B--2---:R-:W-:-:S05]  /*3750*/  FFMA.FTZ R90, R95, R90, R167 ;  /* 0x0000005a5f5a7223 */ /* 0x004fca00000100a7 */
[----:B------:R-:W-:Y:S02]  /*3760*/  FSEL R118, R90, -INF , !P3 ;  /* 0xff8000005a767808 */ /* 0x000fe40005800000 */
[----:B------:R-:W-:Y:S01]  /*3770*/  I2F R80, R81 ;  /* 0x0000005100507306 */ /* 0x000fe20000201400 */
[----:B------:R-:W-:Y:S01]  /*3780*/  ISETP.GE.AND P3, PT, R81, R0, PT ;  /* 0x000000005100720c */ /* 0x000fe20003f66270 */
[----:B---3--:R-:W-:-:S05]  /*3790*/  FFMA.FTZ R82, R95, R82, R156 ;  /* 0x000000525f527223 */ /* 0x008fca000001009c */
[----:B------:R-:W-:Y:S01]  /*37a0*/  FSEL R147, R82, -INF , !P6 ;  /* 0xff80000052937808 */ /* 0x000fe20007000000 */
[----:B------:R-:W-:Y:S01]  /*37b0*/  I2F R76, R81 ;  /* 0x00000051004c7306 */ /* 0x000fe20000201400 */
[----:B----4-:R-:W-:Y:S01]  /*37c0*/  FSEL R79, R98, -INF , !P5 ;  /* 0xff800000624f7808 */ /* 0x010fe20006800000 */
[----:B-----5:R-:W-:Y:S01]  /*37d0*/  FFMA.FTZ R84, R95, R84, R163 ;  /* 0x000000545f547223 */ /* 0x020fe200000100a3 */
[-C--:B------:R-:W-:Y:S02]  /*37e0*/  ISETP.GE.AND P5, PT, R81, R66.reuse, PT ;  /* 0x000000425100720c */ /* 0x080fe40003fa6270 */
[C---:B------:R-:W-:Y:S02]  /*37f0*/  ISETP.GE.AND P6, PT, R63.reuse, R66, PT ;  /* 0x000000423f00720c */ /* 0x040fe40003fc6270 */
[----:B------:R-:W-:Y:S01]  /*3800*/  FSEL R112, R84, -INF , !P4 ;  /* 0xff80000054707808 */ /* 0x000fe20006000000 */
[----:B------:R-:W-:Y:S01]  /*3810*/  MUFU.TANH R162, R44 ;  /* 0x0000002c00a27308 */ /* 0x000fe20000002400 */
[----:B------:R-:W-:-:S02]  /*3820*/  ISETP.GE.AND P4, PT, R63, R0, PT ;  /* 0x000000003f00720c */ /* 0x000fc40003f86270 */
[----:B------:R-:W-:-:S05]  /*3830*/  IADD3 R84, R91, 0x1c00, RZ ;  /* 0x00001c005b547810 */ /* 0x000fca0007ffe0ff */
[----:B------:R-:W2:Y:S08]  /*3840*/  MUFU.TANH R171, R46 ;  /* 0x0000002e00ab7308 */ /* 0x000eb00000002400 */
[----:B------:R-:W-:Y:S08]  /*3850*/  I2F R78, R77 ;  /* 0x0000004d004e7306 */ /* 0x000ff00000201400 */
[----:B------:R-:W3:Y:S01]  /*3860*/  MUFU.TANH R166, R45 ;  /* 0x0000002d00a67308 */ /* 0x000ee20000002400 */
[----:B--2---:R-:W-:-:S05]  /*3870*/  FFMA.FTZ R108, R95, R76, R171 ;  /* 0x0000004c5f6c7223 */ /* 0x004fca00000100ab */
[----:B------:R-:W-:Y:S02]  /*3880*/  FSEL R108, R108, -INF , !P3 ;  /* 0xff8000006c6c7808 */ /* 0x000fe40005800000 */
[----:B------:R-:W-:Y:S01]  /*3890*/  I2F R74, R77 ;  /* 0x0000004d004a7306 */ /* 0x000fe20000201400 */
[----:B------:R-:W-:-:S07]  /*38a0*/  ISETP.GE.AND P3, PT, R65, R0, PT ;  /* 0x000000004100720c */ /* 0x000fce0003f66270 */
[----:B------:R-:W-:Y:S01]  /*38b0*/  MUFU.TANH R77, R28 ;  /* 0x0000001c004d7308 */ /* 0x000fe20000002400 */
[----:B---3--:R-:W-:Y:S01]  /*38c0*/  FFMA.FTZ R78, R95, R78, R166 ;  /* 0x0000004e5f4e7223 */ /* 0x008fe200000100a6 */
[----:B------:R-:W-:-:S06]  /*38d0*/  IADD3 R45, R53, 0x61, RZ ;  /* 0x00000061352d7810 */ /* 0x000fcc0007ffe0ff */
[----:B------:R2:W-:Y:S08]  /*38e0*/  MUFU.TANH R81, R29 ;  /* 0x0000001d00517308 */ /* 0x0005f00000002400 */
[----:B------:R-:W3:Y:S01]  /*38f0*/  I2F R62, R63 ;  /* 0x0000003f003e7306 */ /* 0x000ee20000201400 */
[----:B--2---:R-:W2:Y:S07]  /*3900*/  LDSM.16.M88.4 R28, [R91+0x1c00] ;  /* 0x001c00005b1c783b */ /* 0x004eae0000000200 */
[----:B------:R4:W5:Y:S01]  /*3910*/  I2F R68, R63 ;  /* 0x0000003f00447306 */ /* 0x0009620000201400 */
[----:B------:R-:W-:-:S04]  /*3920*/  DEPBAR.LE SB0, 0x0 ;  /* 0x000080000000791a */ /* 0x000fc80000000000 */
[----:B---3--:R-:W-:-:S03]  /*3930*/  FFMA.FTZ R62, R95, R62, R159 ;  /* 0x0000003e5f3e7223 */ /* 0x008fc6000001009f */
[----:B------:R-:W3:Y:S01]  /*3940*/  I2F R70, R65 ;  /* 0x0000004100467306 */ /* 0x000ee20000201400 */
[----:B----4-:R-:W-:-:S07]  /*3950*/  FFMA.FTZ R63, R95, R80, R162 ;  /* 0x000000505f3f7223 */ /* 0x010fce00000100a2 */
[----:B------:R-:W-:Y:S01]  /*3960*/  MUFU.TANH R76, R40 ;  /* 0x00000028004c7308 */ /* 0x000fe20000002400 */
[----:B-----5:R-:W-:Y:S01]  /*3970*/  FFMA.FTZ R68, R95, R68, R158 ;  /* 0x000000445f447223 */ /* 0x020fe2000001009e */
[----:B------:R-:W-:Y:S02]  /*3980*/  FSEL R63, R63, -INF , !P5 ;  /* 0xff8000003f3f7808 */ /* 0x000fe40006800000 */
[----:B------:R-:W-:Y:S01]  /*3990*/  ISETP.GE.AND P5, PT, R65, R66, PT ;  /* 0x000000424100720c */ /* 0x000fe20003fa6270 */
[----:B---3--:R-:W-:Y:S01]  /*39a0*/  FFMA.FTZ R67, R95, R70, R67 ;  /* 0x000000465f437223 */ /* 0x008fe20000010043 */
[----:B------:R-:W-:Y:S02]  /*39b0*/  FSEL R65, R78, -INF , !P2 ;  /* 0xff8000004e417808 */ /* 0x000fe40005000000 */
[----:B------:R-:W3:Y:S01]  /*39c0*/  MUFU.TANH R170, R47 ;  /* 0x0000002f00aa7308 */ /* 0x000ee20000002400 */
[----:B------:R-:W-:Y:S02]  /*39d0*/  ISETP.GE.AND P2, PT, R61, R66, PT ;  /* 0x000000423d00720c */ /* 0x000fe40003f46270 */
[----:B------:R-:W-:-:S02]  /*39e0*/  FSEL R102, R68, -INF , !P4 ;  /* 0xff80000044667808 */ /* 0x000fc40006000000 */
[----:B------:R-:W-:-:S03]  /*39f0*/  ISETP.GE.AND P4, PT, R57, R0, PT ;  /* 0x000000003900720c */ /* 0x000fc60003f86270 */
[----:B------:R1:W-:Y:S08]  /*3a00*/  MUFU.TANH R78, R41 ;  /* 0x00000029004e7308 */ /* 0x0003f00000002400 */
[----:B------:R-:W4:Y:S01]  /*3a10*/  MUFU.TANH R75, R75 ;  /* 0x0000004b004b7308 */ /* 0x000f220000002400 */
[----:B---3--:R-:W-:Y:S01]  /*3a20*/  FFMA.FTZ R74, R95, R74, R170 ;  /* 0x0000004a5f4a7223 */ /* 0x008fe200000100aa */
[----:B------:R-:W-:-:S04]  /*3a30*/  IADD3 R47, R53, 0x70, RZ ;  /* 0x00000070352f7810 */ /* 0x000fc80007ffe0ff */
[----:B------:R-:W-:Y:S01]  /*3a40*/  FSEL R104, R74, -INF , !P0 ;  /* 0xff8000004a687808 */ /* 0x000fe20004000000 */
[----:B-1----:R-:W-:Y:S01]  /*3a50*/  HMMA.16816.F32.BF16 R40, R8, R32, RZ ;  /* 0x000000200828723c */ /* 0x002fe200000418ff */
[----:B------:R1:W-:Y:S01]  /*3a60*/  I2F R60, R61 ;  /* 0x0000003d003c7306 */ /* 0x0003e20000201400 */
[----:B------:R-:W-:-:S05]  /*3a70*/  ISETP.GE.AND P0, PT, R61, R0, PT ;  /* 0x000000003d00720c */ /* 0x000fca0003f06270 */
[----:B------:R-:W-:Y:S01]  /*3a80*/  FSEL R33, R67, -INF , !P5 ;  /* 0xff80000043217808 */ /* 0x000fe20006800000 */
[----:B------:R-:W-:Y:S01]  /*3a90*/  HMMA.16816.F32.BF16 R8, R8, R34, RZ ;  /* 0x000000220808723c */ /* 0x000fe200000418ff */
[----:B------:R-:W3:Y:S01]  /*3aa0*/  MUFU.TANH R69, R69 ;  /* 0x0000004500457308 */ /* 0x000ee20000002400 */
[----:B----4-:R-:W-:Y:S01]  /*3ab0*/  FFMA.FTZ R70, R95, R70, R75 ;  /* 0x000000465f467223 */ /* 0x010fe2000001004b */
[----:B------:R-:W-:Y:S02]  /*3ac0*/  FSEL R75, R62, -INF , !P6 ;  /* 0xff8000003e4b7808 */ /* 0x000fe40007000000 */
[-C--:B------:R-:W-:Y:S02]  /*3ad0*/  ISETP.GE.AND P6, PT, R57, R66.reuse, PT ;  /* 0x000000423900720c */ /* 0x080fe40003fc6270 */
[----:B------:R-:W-:Y:S02]  /*3ae0*/  ISETP.GE.AND P5, PT, R59, R66, PT ;  /* 0x000000423b00720c */ /* 0x000fe40003fa6270 */
[----:B------:R-:W4:Y:S01]  /*3af0*/  MUFU.TANH R73, R73 ;  /* 0x0000004900497308 */ /* 0x000f220000002400 */
[----:B-1----:R-:W-:Y:S01]  /*3b00*/  FMUL.FTZ R61, R38, c[0x0][0x2ec] ;  /* 0x0000bb00263d7a20 */ /* 0x002fe20000410000 */
[----:B------:R-:W-:-:S02]  /*3b10*/  FSEL R38, R70, -INF , !P3 ;  /* 0xff80000046267808 */ /* 0x000fc40005800000 */
[----:B------:R-:W-:-:S03]  /*3b20*/  ISETP.GE.AND P3, PT, R59, R0, PT ;  /* 0x000000003b00720c */ /* 0x000fc60003f66270 */
[----:B--2---:R-:W-:Y:S01]  /*3b30*/  HMMA.16816.F32.BF16 R40, R4, R28, R40 ;  /* 0x0000001c0428723c */ /* 0x004fe20000041828 */
[----:B------:R-:W-:Y:S01]  /*3b40*/  I2F R58, R57 ;  /* 0x00000039003a7306 */ /* 0x000fe20000201400 */
[----:B---3--:R-:W-:-:S06]  /*3b50*/  FFMA.FTZ R69, R95, R60, R69 ;  /* 0x0000003c5f457223 */ /* 0x008fcc0000010045 */
[----:B------:R-:W-:Y:S01]  /*3b60*/  HMMA.16816.F32.BF16 R8, R4, R30, R8 ;  /* 0x0000001e0408723c */ /* 0x000fe20000041808 */
[----:B------:R-:W1:Y:S01]  /*3b70*/  MUFU.TANH R71, R71 ;  /* 0x0000004700477308 */ /* 0x000e620000002400 */
[----:B----4-:R-:W-:-:S05]  /*3b80*/  FFMA.FTZ R62, R95, R60, R73 ;  /* 0x0000003c5f3e7223 */ /* 0x010fca0000010049 */
[----:B------:R-:W-:Y:S02]  /*3b90*/  FSEL R62, R62, -INF , !P0 ;  /* 0xff8000003e3e7808 */ /* 0x000fe40004000000 */
[----:B------:R-:W-:Y:S01]  /*3ba0*/  I2F R50, R51 ;  /* 0x0000003300327306 */ /* 0x000fe20000201400 */
[----:B------:R-:W-:-:S06]  /*3bb0*/  ISETP.GE.AND P0, PT, R49, R0, PT ;  /* 0x000000003100720c */ /* 0x000fcc0003f06270 */
[----:B------:R-:W-:Y:S01]  /*3bc0*/  FMUL.FTZ R40, R40, c[0x0][0x2ec] ;  /* 0x0000bb0028287a20 */ /* 0x000fe20000410000 */
[----:B------:R2:W-:Y:S01]  /*3bd0*/  MUFU.TANH R32, R37 ;  /* 0x0000002500207308 */ /* 0x0005e20000002400 */
[----:B-1----:R-:W-:Y:S02]  /*3be0*/  FFMA.FTZ R35, R95, R58, R71 ;  /* 0x0000003a5f237223 */ /* 0x002fe40000010047 */
[----:B------:R-:W-:Y:S02]  /*3bf0*/  FMUL.FTZ R6, R41, c[0x0][0x2ec] ;  /* 0x0000bb0029067a20 */ /* 0x000fe40000410000 */
[----:B------:R-:W-:Y:S01]  /*3c00*/  FMUL.FTZ R30, R42, c[0x0][0x2ec] ;  /* 0x0000bb002a1e7a20 */ /* 0x000fe20000410000 */
[----:B------:R-:W-:Y:S01]  /*3c10*/  FSEL R35, R35, -INF , !P6 ;  /* 0xff80000023237808 */ /* 0x000fe20007000000 */
[----:B------:R-:W-:Y:S01]  /*3c20*/  FMUL.FTZ R8, R8, c[0x0][0x2ec] ;  /* 0x0000bb0008087a20 */ /* 0x000fe20000410000 */
[----:B------:R1:W-:Y:S01]  /*3c30*/  I2F R14, R49 ;  /* 0x00000031000e7306 */ /* 0x0003e20000201400 */
[----:B------:R-:W-:Y:S01]  /*3c40*/  ISETP.GE.AND P6, PT, R51, R66, PT ;  /* 0x000000423300720c */ /* 0x000fe20003fc6270 */
[----:B------:R-:W-:-:S02]  /*3c50*/  FMUL.FTZ R31, R43, c[0x0][0x2ec] ;  /* 0x0000bb002b1f7a20 */ /* 0x000fc40000410000 */
[----:B------:R-:W-:Y:S01]  /*3c60*/  FMUL.FTZ R10, R10, c[0x0][0x2ec] ;  /* 0x0000bb000a0a7a20 */ /* 0x000fe20000410000 */
[----:B--2---:R-:W-:-:S03]  /*3c70*/  FSEL R37, R69, -INF , !P2 ;  /* 0xff80000045257808 */ /* 0x004fc60005000000 */
[----:B------:R-:W2:Y:S01]  /*3c80*/  I2F R134, R137 ;  /* 0x0000008900867306 */ /* 0x000ea20000201400 */
[----:B------:R-:W-:Y:S01]  /*3c90*/  ISETP.GE.AND P2, PT, R49, R66, PT ;  /* 0x000000423100720c */ /* 0x000fe20003f46270 */
[----:B-1----:R-:W-:-:S06]  /*3ca0*/  FMUL.FTZ R49, R16, c[0x0][0x2ec] ;  /* 0x0000bb0010317a20 */ /* 0x002fcc0000410000 */
[----:B------:R-:W-:Y:S08]  /*3cb0*/  I2F R130, R129 ;  /* 0x0000008100827306 */ /* 0x000ff00000201400 */
[----:B------:R1:W3:Y:S01]  /*3cc0*/  MUFU.TANH R28, R49 ;  /* 0x00000031001c7308 */ /* 0x0002e20000002400 */
[CC--:B--2---:R-:W-:Y:S02]  /*3cd0*/  FFMA.FTZ R5, R95.reuse, R134.reuse, R81 ;  /* 0x000000865f057223 */ /* 0x0c4fe40000010051 */
[----:B------:R-:W-:-:S05]  /*3ce0*/  FFMA.FTZ R78, R95, R134, R78 ;  /* 0x000000865f4e7223 */ /* 0x000fca000001004e */
[----:B------:R-:W2:Y:S01]  /*3cf0*/  MUFU.TANH R83, R83 ;  /* 0x0000005300537308 */ /* 0x000ea20000002400 */
[----:B-1----:R-:W-:-:S07]  /*3d00*/  FFMA.FTZ R49, R95, R50, R110 ;  /* 0x000000325f317223 */ /* 0x002fce000001006e */
[----:B------:R-:W1:Y:S01]  /*3d10*/  MUFU.TANH R48, R48 ;  /* 0x0000003000307308 */ /* 0x000e620000002400 */
[----:B---3--:R-:W-:Y:S01]  /*3d20*/  FFMA.FTZ R28, R95, R130, R28 ;  /* 0x000000825f1c7223 */ /* 0x008fe2000001001c */
[----:B------:R-:W-:Y:S02]  /*3d30*/  FSEL R49, R49, -INF , !P6 ;  /* 0xff80000031317808 */ /* 0x000fe40007000000 */
[----:B------:R-:W-:Y:S01]  /*3d40*/  ISETP.GE.AND P6, PT, R137, R66, PT ;  /* 0x000000428900720c */ /* 0x000fe20003fc6270 */
[----:B--2---:R-:W-:-:S03]  /*3d50*/  FFMA.FTZ R83, R95, R58, R83 ;  /* 0x0000003a5f537223 */ /* 0x004fc60000010053 */
[----:B------:R-:W-:Y:S01]  /*3d60*/  I2F R46, R47 ;  /* 0x0000002f002e7306 */ /* 0x000fe20000201400 */
[----:B------:R-:W-:Y:S02]  /*3d70*/  FSEL R5, R5, -INF , !P6 ;  /* 0xff80000005057808 */ /* 0x000fe40007000000 */
[----:B------:R-:W-:Y:S02]  /*3d80*/  ISETP.GE.AND P6, PT, R129, R66, PT ;  /* 0x000000428100720c */ /* 0x000fe40003fc6270 */
[----:B------:R-:W-:-:S03]  /*3d90*/  FSEL R16, R83, -INF , !P4 ;  /* 0xff80000053107808 */ /* 0x000fc60006000000 */
[----:B------:R-:W2:Y:S01]  /*3da0*/  MUFU.TANH R4, R40 ;  /* 0x0000002800047308 */ /* 0x000ea20000002400 */
[----:B------:R-:W-:Y:S01]  /*3db0*/  FSEL R71, R28, -INF , !P6 ;  /* 0xff8000001c477808 */ /* 0x000fe20007000000 */
[----:B------:R-:W-:Y:S01]  /*3dc0*/  FMUL.FTZ R28, R9, c[0x0][0x2ec] ;  /* 0x0000bb00091c7a20 */ /* 0x000fe20000410000 */
[----:B------:R-:W-:Y:S01]  /*3dd0*/  ISETP.GE.AND P4, PT, R51, R0, PT ;  /* 0x000000003300720c */ /* 0x000fe20003f86270 */
[----:B-1----:R-:W-:Y:S01]  /*3de0*/  FFMA.FTZ R74, R95, R14, R48 ;  /* 0x0000000e5f4a7223 */ /* 0x002fe20000010030 */
[----:B------:R-:W-:Y:S01]  /*3df0*/  ISETP.GE.AND P6, PT, R153, R66, PT ;  /* 0x000000429900720c */ /* 0x000fe20003fc6270 */
[----:B------:R-:W-:Y:S02]  /*3e00*/  FMUL.FTZ R51, R18, c[0x0][0x2ec] ;  /* 0x0000bb0012337a20 */ /* 0x000fe40000410000 */
[----:B------:R-:W1:Y:S01]  /*3e10*/  I2F R56, R59 ;  /* 0x0000003b00387306 */ /* 0x000e620000201400 */
[----:B------:R-:W-:Y:S01]  /*3e20*/  FSEL R74, R74, -INF , !P0 ;  /* 0xff8000004a4a7808 */ /* 0x000fe20004000000 */
[----:B------:R-:W-:Y:S01]  /*3e30*/  FFMA.FTZ R18, R95, R50, R114 ;  /* 0x000000325f127223 */ /* 0x000fe20000010072 */
[----:B------:R-:W-:Y:S01]  /*3e40*/  ISETP.GE.AND P0, PT, R135, R0, PT ;  /* 0x000000008700720c */ /* 0x000fe20003f06270 */
[----:B------:R-:W-:-:S03]  /*3e50*/  FMUL.FTZ R9, R11, c[0x0][0x2ec] ;  /* 0x0000bb000b097a20 */ /* 0x000fc60000410000 */
[----:B------:R-:W-:Y:S01]  /*3e60*/  FSEL R18, R18, -INF , !P4 ;  /* 0xff80000012127808 */ /* 0x000fe20006000000 */
[----:B------:R-:W3:Y:S01]  /*3e70*/  I2F R44, R135 ;  /* 0x00000087002c7306 */ /* 0x000ee20000201400 */
[----:B--2---:R-:W-:Y:S01]  /*3e80*/  FFMA.FTZ R81, R95, R46, R4 ;  /* 0x0000002e5f517223 */ /* 0x004fe20000010004 */
[----:B------:R-:W-:-:S06]  /*3e90*/  ISETP.GE.AND P4, PT, R137, R0, PT ;  /* 0x000000008900720c */ /* 0x000fcc0003f86270 */
[----:B------:R-:W-:Y:S01]  /*3ea0*/  I2F R138, R45 ;  /* 0x0000002d008a7306 */ /* 0x000fe20000201400 */
[-C--:B-1----:R-:W-:Y:S01]  /*3eb0*/  FFMA.FTZ R29, R95, R56.reuse, R87 ;  /* 0x000000385f1d7223 */ /* 0x082fe20000010057 */
[----:B------:R-:W-:Y:S01]  /*3ec0*/  IADD3 R87, R91, 0x1000, RZ ;  /* 0x000010005b577810 */ /* 0x000fe20007ffe0ff */
[----:B------:R-:W-:Y:S02]  /*3ed0*/  FFMA.FTZ R89, R95, R56, R89 ;  /* 0x000000385f597223 */ /* 0x000fe40000010059 */
[----:B------:R-:W-:Y:S01]  /*3ee0*/  FMUL.FTZ R56, R19, c[0x0][0x2ec] ;  /* 0x0000bb0013387a20 */ /* 0x000fe20000410000 */
[----:B------:R-:W-:Y:S02]  /*3ef0*/  FSEL R29, R29, -INF , !P5 ;  /* 0xff8000001d1d7808 */ /* 0x000fe40006800000 */
[----:B------:R1:W2:Y:S01]  /*3f00*/  MUFU.TANH R57, R39 ;  /* 0x0000002700397308 */ /* 0x0002a20000002400 */
[----:B---3--:R-:W-:Y:S01]  /*3f10*/  FFMA.FTZ R7, R95, R44, R77 ;  /* 0x0000002c5f077223 */ /* 0x008fe2000001004d */
[----:B------:R-:W-:Y:S01]  /*3f20*/  ISETP.GE.AND P5, PT, R139, R66, PT ;  /* 0x000000428b00720c */ /* 0x000fe20003fa6270 */
[----:B------:R-:W-:-:S05]  /*3f30*/  FFMA.FTZ R76, R95, R44, R76 ;  /* 0x0000002c5f4c7223 */ /* 0x000fca000001004c */
[----:B------:R-:W3:Y:S01]  /*3f40*/  I2F R136, R139 ;  /* 0x0000008b00887306 */ /* 0x000ee20000201400 */
[----:B------:R-:W-:Y:S02]  /*3f50*/  FSEL R114, R76, -INF , !P0 ;  /* 0xff8000004c727808 */ /* 0x000fe40004000000 */
[----:B------:R-:W-:Y:S01]  /*3f60*/  ISETP.GE.AND P0, PT, R45, R0, PT ;  /* 0x000000002d00720c */ /* 0x000fe20003f06270 */
[----:B-1----:R-:W-:-:S04]  /*3f70*/  FFMA.FTZ R39, R95, R14, R106 ;  /* 0x0000000e5f277223 */ /* 0x002fc8000001006a */
[----:B------:R-:W-:Y:S01]  /*3f80*/  I2F R96, R85 ;  /* 0x0000005500607306 */ /* 0x000fe20000201400 */
[----:B--2---:R-:W-:Y:S01]  /*3f90*/  FFMA.FTZ R76, R95, R138, R57 ;  /* 0x0000008a5f4c7223 */ /* 0x004fe20000010039 */
[----:B------:R-:W-:Y:S02]  /*3fa0*/  FSEL R14, R89, -INF , !P3 ;  /* 0xff800000590e7808 */ /* 0x000fe40005800000 */
[----:B------:R-:W-:Y:S02]  /*3fb0*/  FSEL R39, R39, -INF , !P2 ;  /* 0xff80000027277808 */ /* 0x000fe40005000000 */
[----:B------:R-:W-:Y:S01]  /*3fc0*/  ISETP.GE.AND P2, PT, R135, R66, PT ;  /* 0x000000428700720c */ /* 0x000fe20003f46270 */
[CC--:B---3--:R-:W-:Y:S01]  /*3fd0*/  FFMA.FTZ R19, R95.reuse, R136.reuse, R149 ;  /* 0x000000885f137223 */ /* 0x0c8fe20000010095 */
[----:B------:R-:W-:Y:S01]  /*3fe0*/  MUFU.TANH R8, R8 ;  /* 0x0000000800087308 */ /* 0x000fe20000002400 */
[----:B------:R-:W-:Y:S01]  /*3ff0*/  FFMA.FTZ R110, R95, R136, R154 ;  /* 0x000000885f6e7223 */ /* 0x000fe2000001009a */
[----:B------:R-:W-:-:S02]  /*4000*/  FSEL R7, R7, -INF , !P2 ;  /* 0xff80000007077808 */ /* 0x000fc40005000000 */
[----:B------:R-:W-:Y:S02]  /*4010*/  ISETP.GE.AND P2, PT, R45, R66, PT ;  /* 0x000000422d00720c */ /* 0x000fe40003f46270 */
[-C--:B------:R-:W-:Y:S02]  /*4020*/  ISETP.GE.AND P3, PT, R139, R0.reuse, PT ;  /* 0x000000008b00720c */ /* 0x080fe40003f66270 */
[----:B------:R-:W-:Y:S01]  /*4030*/  I2F R90, R155 ;  /* 0x0000009b005a7306 */ /* 0x000fe20000201400 */
[----:B------:R-:W-:Y:S02]  /*4040*/  FSEL R76, R76, -INF , !P0 ;  /* 0xff8000004c4c7808 */ /* 0x000fe40004000000 */
[----:B------:R-:W-:Y:S02]  /*4050*/  ISETP.GE.AND P0, PT, R47, R0, PT ;  /* 0x000000002f00720c */ /* 0x000fe40003f06270 */
[----:B------:R-:W-:Y:S02]  /*4060*/  FSEL R19, R19, -INF , !P5 ;  /* 0xff80000013137808 */ /* 0x000fe40006800000 */
[----:B------:R-:W-:Y:S01]  /*4070*/  FSEL R110, R110, -INF , !P3 ;  /* 0xff8000006e6e7808 */ /* 0x000fe20005800000 */
[----:B------:R-:W1:Y:S01]  /*4080*/  MUFU.TANH R4, R28 ;  /* 0x0000001c00047308 */ /* 0x000e620000002400 */
[----:B------:R-:W-:-:S02]  /*4090*/  ISETP.GE.AND P5, PT, R145, R66, PT ;  /* 0x000000429100720c */ /* 0x000fc40003fa6270 */
[-C--:B------:R-:W-:Y:S02]  /*40a0*/  ISETP.GE.AND P3, PT, R145, R0.reuse, PT ;  /* 0x000000009100720c */ /* 0x080fe40003f66270 */
[----:B------:R-:W-:Y:S02]  /*40b0*/  FSEL R106, R78, -INF , !P4 ;  /* 0xff8000004e6a7808 */ /* 0x000fe40006000000 */
[----:B------:R-:W-:Y:S01]  /*40c0*/  ISETP.GE.AND P4, PT, R129, R0, PT ;  /* 0x000000008100720c */ /* 0x000fe20003f86270 */
[----:B------:R-:W-:Y:S01]  /*40d0*/  I2F R132, R145 ;  /* 0x0000009100847306 */ /* 0x000fe20000201400 */
[----:B------:R-:W-:-:S07]  /*40e0*/  IADD3 R89, R91, 0x800, RZ ;  /* 0x000008005b597810 */ /* 0x000fce0007ffe0ff */
[----:B------:R-:W2:Y:S01]  /*40f0*/  MUFU.TANH R36, R36 ;  /* 0x0000002400247308 */ /* 0x000ea20000002400 */
[C---:B-1----:R-:W-:Y:S02]  /*4100*/  FFMA.FTZ R45, R95.reuse, R90, R4 ;  /* 0x0000005a5f2d7223 */ /* 0x042fe40000010004 */
[----:B------:R-:W-:-:S05]  /*4110*/  FFMA.FTZ R4, R95, R52, R55 ;  /* 0x000000345f047223 */ /* 0x000fca0000010037 */
[----:B------:R-:W1:Y:S08]  /*4120*/  MUFU.TANH R34, R61 ;  /* 0x0000003d00227308 */ /* 0x000e700000002400 */
[----:B------:R3:W-:Y:S01]  /*4130*/  MUFU.TANH R48, R17 ;  /* 0x0000001100307308 */ /* 0x0007e20000002400 */
[----:B--2---:R-:W-:-:S05]  /*4140*/  FFMA.FTZ R36, R95, R132, R36 ;  /* 0x000000845f247223 */ /* 0x004fca0000010024 */
[----:B------:R-:W-:Y:S02]  /*4150*/  FSEL R57, R36, -INF , !P5 ;  /* 0xff80000024397808 */ /* 0x000fe40006800000 */
[----:B------:R-:W2:Y:S01]  /*4160*/  I2F R124, R131 ;  /* 0x00000083007c7306 */ /* 0x000ea20000201400 */
[----:B-1----:R-:W-:Y:S01]  /*4170*/  FFMA.FTZ R34, R95, R132, R34 ;  /* 0x000000845f227223 */ /* 0x002fe20000010022 */
[----:B------:R-:W-:-:S04]  /*4180*/  ISETP.GE.AND P5, PT, R131, R66, PT ;  /* 0x000000428300720c */ /* 0x000fc80003fa6270 */
[----:B------:R-:W-:Y:S02]  /*4190*/  FSEL R82, R34, -INF , !P3 ;  /* 0xff80000022527808 */ /* 0x000fe40005800000 */
[----:B------:R-:W1:Y:S01]  /*41a0*/  MUFU.TANH R51, R51 ;  /* 0x0000003300337308 */ /* 0x000e620000002400 */
[----:B---3--:R-:W-:Y:S01]  /*41b0*/  FFMA.FTZ R17, R95, R138, R32 ;  /* 0x0000008a5f117223 */ /* 0x008fe20000010020 */
[----:B------:R-:W-:-:S04]  /*41c0*/  ISETP.GE.AND P3, PT, R131, R0, PT ;  /* 0x000000008300720c */ /* 0x000fc80003f66270 */
[----:B------:R-:W-:Y:S02]  /*41d0*/  FSEL R17, R17, -INF , !P2 ;  /* 0xff80000011117808 */ /* 0x000fe40005000000 */
[----:B------:R-:W3:Y:S01]  /*41e0*/  MUFU.TANH R50, R56 ;  /* 0x0000003800327308 */ /* 0x000ee20000002400 */
[----:B------:R-:W-:Y:S01]  /*41f0*/  ISETP.GE.AND P2, PT, R47, R66, PT ;  /* 0x000000422f00720c */ /* 0x000fe20003f46270 */
[C---:B------:R-:W-:Y:S02]  /*4200*/  FFMA.FTZ R47, R95.reuse, R96, R8 ;  /* 0x000000605f2f7223 */ /* 0x040fe40000010008 */
[----:B--2---:R-:W-:Y:S01]  /*4210*/  FFMA.FTZ R48, R95, R124, R48 ;  /* 0x0000007c5f307223 */ /* 0x004fe20000010030 */
[----:B------:R-:W-:Y:S02]  /*4220*/  FSEL R81, R81, -INF , !P2 ;  /* 0xff80000051517808 */ /* 0x000fe40005000000 */
[----:B------:R-:W-:Y:S01]  /*4230*/  ISETP.GE.AND P2, PT, R155, R66, PT ;  /* 0x000000429b00720c */ /* 0x000fe20003f46270 */
[----:B------:R-:W-:Y:S01]  /*4240*/  I2F R126, R153 ;  /* 0x00000099007e7306 */ /* 0x000fe20000201400 */
[----:B-1----:R-:W-:Y:S01]  /*4250*/  FFMA.FTZ R51, R95, R130, R51 ;  /* 0x000000825f337223 */ /* 0x002fe20000010033 */
[----:B------:R-:W-:-:S02]  /*4260*/  FSEL R61, R48, -INF , !P5 ;  /* 0xff800000303d7808 */ /* 0x000fc40006800000 */
[----:B------:R-:W-:Y:S02]  /*4270*/  FSEL R45, R45, -INF , !P2 ;  /* 0xff8000002d2d7808 */ /* 0x000fe40005000000 */
[----:B------:R-:W-:Y:S02]  /*4280*/  ISETP.GT.AND P2, PT, R120, R109, PT ;  /* 0x0000006d7800720c */ /* 0x000fe40003f44270 */
[----:B------:R-:W1:Y:S01]  /*4290*/  MUFU.TANH R6, R6 ;  /* 0x0000000600067308 */ /* 0x000e620000002400 */
[----:B---3--:R-:W-:Y:S01]  /*42a0*/  FFMA.FTZ R50, R95, R124, R50 ;  /* 0x0000007c5f327223 */ /* 0x008fe20000010032 */
[----:B------:R-:W-:Y:S02]  /*42b0*/  FSEL R60, R51, -INF , !P4 ;  /* 0xff800000333c7808 */ /* 0x000fe40006000000 */
[----:B------:R-:W-:Y:S02]  /*42c0*/  ISETP.GE.AND P4, PT, R153, R0, PT ;  /* 0x000000009900720c */ /* 0x000fe40003f86270 */
[----:B------:R-:W-:-:S02]  /*42d0*/  FSEL R56, R50, -INF , !P3 ;  /* 0xff80000032387808 */ /* 0x000fc40005800000 */
[----:B------:R-:W2:Y:S01]  /*42e0*/  MUFU.TANH R30, R30 ;  /* 0x0000001e001e7308 */ /* 0x000ea20000002400 */
[C---:B------:R-:W-:Y:S02]  /*42f0*/  ISETP.GE.AND P5, PT, R85.reuse, R66, PT ;  /* 0x000000425500720c */ /* 0x040fe40003fa6270 */
[----:B------:R-:W-:Y:S02]  /*4300*/  ISETP.GE.AND P3, PT, R85, R0, PT ;  /* 0x000000005500720c */ /* 0x000fe40003f66270 */
[----:B------:R-:W-:Y:S02]  /*4310*/  FSEL R47, R47, -INF , !P5 ;  /* 0xff8000002f2f7808 */ /* 0x000fe40006800000 */
[----:B------:R-:W-:Y:S01]  /*4320*/  ISETP.GE.AND P5, PT, R151, R66, PT ;  /* 0x000000429700720c */ /* 0x000fe20003fa6270 */
[----:B------:R-:W3:Y:S01]  /*4330*/  MUFU.TANH R31, R31 ;  /* 0x0000001f001f7308 */ /* 0x000ee20000002400 */
[----:B-1----:R-:W-:Y:S01]  /*4340*/  FFMA.FTZ R6, R95, R126, R6 ;  /* 0x0000007e5f067223 */ /* 0x002fe20000010006 */
[----:B------:R-:W-:-:S04]  /*4350*/  IADD3 R85, R91, 0x1800, RZ ;  /* 0x000018005b557810 */ /* 0x000fc80007ffe0ff */
[----:B------:R-:W-:Y:S01]  /*4360*/  FSEL R73, R6, -INF , !P6 ;  /* 0xff80000006497808 */ /* 0x000fe20007000000 */
[C---:B------:R-:W-:Y:S01]  /*4370*/  FFMA.FTZ R6, R95.reuse, R52, R54 ;  /* 0x000000345f067223 */ /* 0x040fe20000010036 */
[----:B------:R-:W1:Y:S01]  /*4380*/  MUFU.TANH R10, R10 ;  /* 0x0000000a000a7308 */ /* 0x000e620000002400 */
[----:B--2---:R-:W-:Y:S01]  /*4390*/  FFMA.FTZ R30, R95, R46, R30 ;  /* 0x0000002e5f1e7223 */ /* 0x004fe2000001001e */
[----:B------:R-:W-:-:S04]  /*43a0*/  ISETP.GE.AND P6, PT, R53, R66, PT ;  /* 0x000000423500720c */ /* 0x000fc80003fc6270 */
[----:B------:R-:W-:Y:S02]  /*43b0*/  FSEL R50, R30, -INF , !P0 ;  /* 0xff8000001e327808 */ /* 0x000fe40004000000 */
[----:B------:R-:W2:Y:S01]  /*43c0*/  MUFU.TANH R9, R9 ;  /* 0x0000000900097308 */ /* 0x000ea20000002400 */
[----:B---3--:R-:W-:Y:S01]  /*43d0*/  FFMA.FTZ R31, R95, R126, R31 ;  /* 0x0000007e5f1f7223 */ /* 0x008fe2000001001f */
[----:B------:R-:W-:Y:S02]  /*43e0*/  ISETP.GE.AND P0, PT, R155, R0, PT ;  /* 0x000000009b00720c */ /* 0x000fe40003f06270 */
[----:B------:R-:W-:Y:S02]  /*43f0*/  FSEL R6, R6, -INF , !P6 ;  /* 0xff80000006067808 */ /* 0x000fe40007000000 */
[----:B------:R-:W-:Y:S02]  /*4400*/  FSEL R44, R31, -INF , !P4 ;  /* 0xff8000001f2c7808 */ /* 0x000fe40006000000 */
[----:B------:R-:W-:Y:S01]  /*4410*/  MUFU.TANH R12, R12 ;  /* 0x0000000c000c7308 */ /* 0x000fe20000002400 */
[----:B-1----:R-:W-:Y:S01]  /*4420*/  FFMA.FTZ R10, R95, R96, R10 ;  /* 0x000000605f0a7223 */ /* 0x002fe2000001000a */
[----:B------:R-:W-:Y:S01]  /*4430*/  BAR.SYNC.DEFER_BLOCKING 0x0 ;  /* 0x0000000000007b1d */ /* 0x000fe20000010000 */
[----:B------:R-:W-:-:S03]  /*4440*/  ISETP.GE.AND P4, PT, R53, R0, PT ;  /* 0x000000003500720c */ /* 0x000fc60003f86270 */
[----:B------:R-:W-:Y:S02]  /*4450*/  FSEL R40, R10, -INF , !P3 ;  /* 0xff8000000a287808 */ /* 0x000fe40005800000 */
[----:B------:R-:W1:Y:S01]  /*4460*/  I2F R86, R151 ;  /* 0x0000009700567306 */ /* 0x000e620000201400 */
[----:B--2---:R-:W-:Y:S01]  /*4470*/  FFMA.FTZ R9, R95, R90, R9 ;  /* 0x0000005a5f097223 */ /* 0x004fe20000010009 */
[----:B------:R-:W-:Y:S02]  /*4480*/  ISETP.GE.AND P3, PT, R151, R0, PT ;  /* 0x000000009700720c */ /* 0x000fe40003f66270 */
[----:B------:R-:W-:Y:S02]  /*4490*/  IADD3 R90, R91, 0x400, RZ ;  /* 0x000004005b5a7810 */ /* 0x000fe40007ffe0ff */
[----:B------:R-:W-:Y:S02]  /*44a0*/  FSEL R34, R9, -INF , !P0 ;  /* 0xff80000009227808 */ /* 0x000fe40004000000 */
[----:B------:R-:W-:Y:S01]  /*44b0*/  I2F R80, R151 ;  /* 0x0000009700507306 */ /* 0x000fe20000201400 */
[----:B------:R-:W-:-:S07]  /*44c0*/  FSEL R4, R4, -INF , !P4 ;  /* 0xff80000004047808 */ /* 0x000fce0006000000 */
[----:B------:R-:W2:Y:S01]  /*44d0*/  MUFU.TANH R8, R15 ;  /* 0x0000000f00087308 */ /* 0x000ea20000002400 */
[----:B-1----:R-:W-:Y:S01]  /*44e0*/  FFMA.FTZ R12, R95, R86, R12 ;  /* 0x000000565f0c7223 */ /* 0x002fe2000001000c */
[----:B------:R-:W-:-:S04]  /*44f0*/  IADD3 R86, R91, 0x1400, RZ ;  /* 0x000014005b567810 */ /* 0x000fc80007ffe0ff */
[----:B------:R-:W-:Y:S01]  /*4500*/  FSEL R9, R12, -INF , !P5 ;  /* 0xff8000000c097808 */ /* 0x000fe20006800000 */
[----:B--2---:R-:W-:-:S05]  /*4510*/  FFMA.FTZ R80, R95, R80, R8 ;  /* 0x000000505f507223 */ /* 0x004fca0000010008 */
        /* <DEDUP_REMOVED lines=60> */
.L_x_4804:
[----:B------:R-:W-:-:S04]  /*48e0*/  LEA R15, -R27, RZ, 0x7 ;  /* 0x000000ff1b0f7211 */ /* 0x000fc800078e39ff */
[----:B------:R-:W-:Y:S02]  /*48f0*/  SHF.R.S32.HI R11, RZ, 0x1f, R15 ;  /* 0x0000001fff0b7819 */ /* 0x000fe4000001140f */
.L_x_4805:
        /* <DEDUP_REMOVED lines=49> */
.L_x_4807:
[----:B------:R-:W-:Y:S05]  /*4c10*/  BSYNC B0 ;  /* 0x0000000000007941 */ /* 0x000fea0003800000 */
.L_x_4806:
[----:B------:R-:W0:Y:S01]  /*4c20*/  LDGDEPBAR ;  /* 0x00000000000079af */ /* 0x000e220000000000 */
[----:B------:R-:W-:-:S04]  /*4c30*/  IADD3 R64, P0, R15, R64, RZ ;  /* 0x000000400f407210 */ /* 0x000fc80007f1e0ff */
[----:B------:R-:W-:Y:S02]  /*4c40*/  IADD3.X R2, R11, R2, RZ, P0, !PT ;  /* 0x000000020b027210 */ /* 0x000fe400007fe4ff */
.L_x_4803:
        /* <DEDUP_REMOVED lines=62> */
[----:B------:R-:W2:Y:S02]  /*5030*/  SHFL.BFLY PT, R8, R15, 0x2, 0x1f ;  /* 0x0c401f000f087f89 */ /* 0x000ea400000e0000 */
[----:B--2---:R-:W-:-:S05]  /*5040*/  FMNMX.FTZ R8, R15, R8, !PT ;  /* 0x000000080f087209 */ /* 0x004fca0007810000 */
[----:B------:R-:W2:Y:S02]  /*5050*/  SHFL.BFLY PT, R67, R8, 0x1, 0x1f ;  /* 0x0c201f0008437f89 */ /* 0x000ea400000e0000 */
[----:B--2---:R-:W-:Y:S02]  /*5060*/  FMNMX.FTZ R67, R8, R67, !PT ;  /* 0x0000004308437209 */ /* 0x004fe40007810000 */
[----:B------:R-:W-:Y:S02]  /*5070*/  FMNMX.FTZ R8, R34, R11, !PT ;  /* 0x0000000b22087209 */ /* 0x000fe40007810000 */
[C---:B------:R-:W-:Y:S01]  /*5080*/  FSETP.NEU.FTZ.AND P0, PT, R67.reuse, -INF , PT ;  /* 0xff8000004300780b */ /* 0x040fe20003f1d000 */
[----:B-1----:R-:W-:Y:S02]  /*5090*/  FMUL.FTZ R52, R67, c[0x0][0x23c] ;  /* 0x00008f0043347a20 */ /* 0x002fe40000410000 */
        /* <DEDUP_REMOVED lines=9> */
[----:B------:R-:W-:Y:S01]  /*5130*/  LDSM.16.MT88.4 R132, [R144+0x3000] ;  /* 0x003000009084783b */ /* 0x000fe20000004200 */
[----:B------:R-:W-:-:S02]  /*5140*/  FFMA.FTZ R77, R33, c[0x0][0x23c], -R52 ;  /* 0x00008f00214d7a23 */ /* 0x000fc40000010834 */
[--C-:B------:R-:W-:Y:S01]  /*5150*/  FFMA.FTZ R33, R147, c[0x0][0x23c], -R52.reuse ;  /* 0x00008f0093217a23 */ /* 0x100fe20000010834 */
[----:B------:R-:W-:Y:S01]  /*5160*/  LEA R147, R3, R144, 0x1 ;  /* 0x0000009003937211 */ /* 0x000fe200078e08ff */
[--C-:B------:R-:W-:Y:S01]  /*5170*/  FFMA.FTZ R32, R63, c[0x0][0x23c], -R52.reuse ;  /* 0x00008f003f207a23 */ /* 0x100fe20000010834 */
[----:B-1----:R-:W-:Y:S01]  /*5180*/  FMNMX.FTZ R6, R8, R11, !PT ;  /* 0x0000000b08067209 */ /* 0x002fe20007810000 */
[--C-:B------:R-:W-:Y:S01]  /*5190*/  FFMA.FTZ R30, R75, c[0x0][0x23c], -R52.reuse ;  /* 0x00008f004b1e7a23 */ /* 0x100fe20000010834 */
[----:B------:R-:W1:Y:S01]  /*51a0*/  MUFU.EX2 R77, R77 ;  /* 0x0000004d004d7308 */ /* 0x000e620000000800 */
[--C-:B------:R-:W-:Y:S02]  /*51b0*/  FFMA.FTZ R78, R37, c[0x0][0x23c], -R52.reuse ;  /* 0x00008f00254e7a23 */ /* 0x100fe40000010834 */
[----:B------:R-:W2:Y:S01]  /*51c0*/  SHFL.BFLY PT, R9, R6, 0x1, 0x1f ;  /* 0x0c201f0006097f89 */ /* 0x000ea200000e0000 */
[--C-:B------:R-:W-:Y:S02]  /*51d0*/  FFMA.FTZ R28, R7, c[0x0][0x23c], -R52.reuse ;  /* 0x00008f00071c7a23 */ /* 0x100fe40000010834 */
[----:B------:R-:W-:-:S02]  /*51e0*/  FFMA.FTZ R27, R5, c[0x0][0x23c], -R52 ;  /* 0x00008f00051b7a23 */ /* 0x000fc40000010834 */
        /* <DEDUP_REMOVED lines=11> */
[--C-:B------:R-:W-:Y:S01]  /*52a0*/  FFMA.FTZ R3, R17, c[0x0][0x23c], -R52.reuse ;  /* 0x00008f0011037a23 */ /* 0x100fe20000010834 */
[----:B--2---:R-:W-:Y:S01]  /*52b0*/  FMNMX.FTZ R65, R6, R9, !PT ;  /* 0x0000000906417209 */ /* 0x004fe20007810000 */
[--C-:B------:R-:W-:Y:S01]  /*52c0*/  FFMA.FTZ R43, R105, c[0x0][0x23c], -R52.reuse ;  /* 0x00008f00692b7a23 */ /* 0x100fe20000010834 */
[----:B------:R-:W-:Y:S01]  /*52d0*/  LDSM.16.MT88.4 R8, [R147+0x3400] ;  /* 0x003400009308783b */ /* 0x000fe20000004200 */
[--C-:B------:R-:W-:Y:S01]  /*52e0*/  FFMA.FTZ R48, R103, c[0x0][0x23c], -R52.reuse ;  /* 0x00008f0067307a23 */ /* 0x100fe20000010834 */
[C---:B------:R-:W-:Y:S01]  /*52f0*/  FSETP.NEU.FTZ.AND P0, PT, R65.reuse, -INF , PT ;  /* 0xff8000004100780b */ /* 0x040fe20003f1d000 */
[----:B------:R-:W-:Y:S01]  /*5300*/  FMUL.FTZ R35, R65, c[0x0][0x23c] ;  /* 0x00008f0041237a20 */ /* 0x000fe20000410000 */
[----:B---3--:R-:W-:Y:S01]  /*5310*/  F2FP.BF16.PACK_AB R126, R69, R78 ;  /* 0x0000004e457e723e */ /* 0x008fe200000010ff */
[----:B------:R-:W-:Y:S01]  /*5320*/  MUFU.EX2 R68, R68 ;  /* 0x0000004400447308 */ /* 0x000fe20000000800 */
[----:B------:R-:W-:-:S02]  /*5330*/  FFMA.FTZ R41, R99, c[0x0][0x23c], -R52 ;  /* 0x00008f0063297a23 */ /* 0x000fc40000010834 */
[----:B------:R-:W-:Y:S01]  /*5340*/  FSEL R35, R35, RZ, P0 ;  /* 0x000000ff23237208 */ /* 0x000fe20000000000 */
[--C-:B------:R-:W-:Y:S02]  /*5350*/  FFMA.FTZ R37, R79, c[0x0][0x23c], -R52.reuse ;  /* 0x00008f004f257a23 */ /* 0x100fe40000010834 */
[----:B------:R-:W-:Y:S02]  /*5360*/  FFMA.FTZ R46, R97, c[0x0][0x23c], -R52 ;  /* 0x00008f00612e7a23 */ /* 0x000fe40000010834 */
[--C-:B------:R-:W-:Y:S01]  /*5370*/  FFMA.FTZ R96, R4, c[0x0][0x23c], -R35.reuse ;  /* 0x00008f0004607a23 */ /* 0x100fe20000010823 */
[----:B------:R-:W-:Y:S01]  /*5380*/  MUFU.EX2 R58, R58 ;  /* 0x0000003a003a7308 */ /* 0x000fe20000000800 */
[--C-:B------:R-:W-:Y:S01]  /*5390*/  FFMA.FTZ R75, R38, c[0x0][0x23c], -R35.reuse ;  /* 0x00008f00264b7a23 */ /* 0x100fe20000010823 */
[----:B------:R-:W1:Y:S01]  /*53a0*/  LDSM.16.MT88.4 R4, [R147+0x3000] ;  /* 0x003000009304783b */ /* 0x000e620000004200 */
[--C-:B------:R-:W-:Y:S02]  /*53b0*/  FFMA.FTZ R80, R62, c[0x0][0x23c], -R35.reuse ;  /* 0x00008f003e507a23 */ /* 0x100fe40000010823 */
[----:B------:R-:W-:-:S02]  /*53c0*/  FFMA.FTZ R63, R16, c[0x0][0x23c], -R35 ;  /* 0x00008f00103f7a23 */ /* 0x000fc40000010823 */
[--C-:B------:R-:W-:Y:S01]  /*53d0*/  FFMA.FTZ R70, R14, c[0x0][0x23c], -R35.reuse ;  /* 0x00008f000e467a23 */ /* 0x100fe20000010823 */
[----:B------:R-:W-:Y:S01]  /*53e0*/  MUFU.EX2 R96, R96 ;  /* 0x0000006000607308 */ /* 0x000fe20000000800 */
[----:B------:R-:W2:Y:S01]  /*53f0*/  LDSM.16.MT88.4 R12, [R144+0x3400] ;  /* 0x00340000900c783b */ /* 0x000ea20000004200 */
[--C-:B------:R-:W-:Y:S02]  /*5400*/  FFMA.FTZ R57, R74, c[0x0][0x23c], -R35.reuse ;  /* 0x00008f004a397a23 */ /* 0x100fe40000010823 */
        /* <DEDUP_REMOVED lines=12> */
[--C-:B------:R-:W-:Y:S01]  /*54d0*/  FFMA.FTZ R79, R146, c[0x0][0x23c], -R35.reuse ;  /* 0x00008f00924f7a23 */ /* 0x100fe20000010823 */
[----:B------:R-:W5:Y:S01]  /*54e0*/  MUFU.EX2 R63, R63 ;  /* 0x0000003f003f7308 */ /* 0x000f620000000800 */
[----:B----4-:R-:W-:Y:S01]  /*54f0*/  F2FP.BF16.PACK_AB R125, R75, R96 ;  /* 0x000000604b7d723e */ /* 0x010fe200000010ff */
[--C-:B------:R-:W-:Y:S01]  /*5500*/  FFMA.FTZ R118, R118, c[0x0][0x23c], -R35.reuse ;  /* 0x00008f0076767a23 */ /* 0x100fe20000010823 */
[----:B------:R-:W-:Y:S01]  /*5510*/  LEA R146, P0, R64, c[0x0][0x168], 0x1 ;  /* 0x00005a0040927a11 */ /* 0x000fe200078008ff */
[--C-:B------:R-:W-:Y:S02]  /*5520*/  FFMA.FTZ R116, R116, c[0x0][0x23c], -R35.reuse ;  /* 0x00008f0074747a23 */ /* 0x100fe40000010823 */
[--C-:B------:R-:W-:Y:S01]  /*5530*/  FFMA.FTZ R83, R112, c[0x0][0x23c], -R35.reuse ;  /* 0x00008f0070537a23 */ /* 0x100fe20000010823 */
[----:B------:R-:W-:Y:S01]  /*5540*/  LEA.HI.X R145, R64, c[0x0][0x16c], R2, 0x1, P0 ;  /* 0x00005b0040917a11 */ /* 0x000fe200000f0c02 */
[----:B------:R-:W-:Y:S01]  /*5550*/  MUFU.EX2 R49, R49 ;  /* 0x0000003100317308 */ /* 0x000fe20000000800 */
[----:B------:R-:W-:-:S02]  /*5560*/  FFMA.FTZ R97, R108, c[0x0][0x23c], -R35 ;  /* 0x00008f006c617a23 */ /* 0x000fc40000010823 */
[--C-:B------:R-:W-:Y:S02]  /*5570*/  FFMA.FTZ R104, R104, c[0x0][0x23c], -R35.reuse ;  /* 0x00008f0068687a23 */ /* 0x100fe40000010823 */
[--C-:B------:R-:W-:Y:S02]  /*5580*/  FFMA.FTZ R102, R102, c[0x0][0x23c], -R35.reuse ;  /* 0x00008f0066667a23 */ /* 0x100fe40000010823 */
[--C-:B------:R-:W-:Y:S01]  /*5590*/  FFMA.FTZ R99, R110, c[0x0][0x23c], -R35.reuse ;  /* 0x00008f006e637a23 */ /* 0x100fe20000010823 */
[----:B-----5:R-:W-:Y:S01]  /*55a0*/  F2FP.BF16.PACK_AB R127, R63, R80 ;  /* 0x000000503f7f723e */ /* 0x020fe200000010ff */
[----:B------:R-:W-:Y:S01]  /*55b0*/  MUFU.EX2 R70, R70 ;  /* 0x0000004600467308 */ /* 0x000fe20000000800 */
[--C-:B------:R-:W-:Y:S02]  /*55c0*/  FFMA.FTZ R103, R114, c[0x0][0x23c], -R35.reuse ;  /* 0x00008f0072677a23 */ /* 0x100fe40000010823 */
[----:B------:R-:W-:Y:S02]  /*55d0*/  FFMA.FTZ R108, R106, c[0x0][0x23c], -R35 ;  /* 0x00008f006a6c7a23 */ /* 0x000fe40000010823 */
[----:B------:R-:W-:Y:S01]  /*55e0*/  FADD.FTZ R77, R98, R77 ;  /* 0x0000004d624d7221 */ /* 0x000fe20000010000 */
[----:B------:R-:W-:Y:S01]  /*55f0*/  HMMA.16816.F32.BF16 R136, R124, R132, RZ ;  /* 0x000000847c88723c */ /* 0x000fe200000418ff */
[----:B------:R-:W-:Y:S01]  /*5600*/  FADD.FTZ R75, R96, R75 ;  /* 0x0000004b604b7221 */ /* 0x000fe20000010000 */
[----:B------:R-:W4:Y:S01]  /*5610*/  MUFU.EX2 R57, R57 ;  /* 0x0000003900397308 */ /* 0x000f220000000800 */
[----:B------:R-:W-:-:S02]  /*5620*/  FADD.FTZ R78, R78, R77 ;  /* 0x0000004d4e4e7221 */ /* 0x000fc40000010000 */
[----:B------:R-:W-:Y:S02]  /*5630*/  FADD.FTZ R80, R80, R75 ;  /* 0x0000004b50507221 */ /* 0x000fe40000010000 */
[----:B------:R-:W-:Y:S01]  /*5640*/  FADD.FTZ R69, R69, R78 ;  /* 0x0000004e45457221 */ /* 0x000fe20000010000 */
[C---:B------:R-:W-:Y:S01]  /*5650*/  HMMA.16816.F32.BF16 R132, R124.reuse, R134, RZ ;  /* 0x000000867c84723c */ /* 0x040fe200000418ff */
[----:B------:R-:W-:Y:S01]  /*5660*/  FADD.FTZ R63, R63, R80 ;  /* 0x000000503f3f7221 */ /* 0x000fe20000010000 */
[----:B------:R-:W-:Y:S01]  /*5670*/  MUFU.EX2 R62, R62 ;  /* 0x0000003e003e7308 */ /* 0x000fe20000000800 */
[--C-:B------:R-:W-:Y:S02]  /*5680*/  FFMA.FTZ R106, R73, c[0x0][0x23c], -R52.reuse ;  /* 0x00008f00496a7a23 */ /* 0x100fe40000010834 */
[----:B------:R-:W-:Y:S02]  /*5690*/  FFMA.FTZ R61, R61, c[0x0][0x23c], -R52 ;  /* 0x00008f003d3d7a23 */ /* 0x000fe40000010834 */
[--C-:B------:R-:W-:Y:S01]  /*56a0*/  FFMA.FTZ R82, R82, c[0x0][0x23c], -R35.reuse ;  /* 0x00008f0052527a23 */ /* 0x100fe20000010823 */
[----:B-1----:R-:W-:Y:S01]  /*56b0*/  HMMA.16816.F32.BF16 R128, R124, R4, RZ ;  /* 0x000000047c80723c */ /* 0x002fe200000418ff */
[--C-:B------:R-:W-:Y:S01]  /*56c0*/  FFMA.FTZ R73, R76, c[0x0][0x23c], -R35.reuse ;  /* 0x00008f004c497a23 */ /* 0x100fe20000010823 */
[----:B------:R-:W1:Y:S01]  /*56d0*/  MUFU.EX2 R55, R55 ;  /* 0x0000003700377308 */ /* 0x000e620000000800 */
[----:B------:R-:W-:-:S02]  /*56e0*/  FFMA.FTZ R60, R60, c[0x0][0x23c], -R35 ;  /* 0x00008f003c3c7a23 */ /* 0x000fc40000010823 */
[----:B------:R-:W-:Y:S02]  /*56f0*/  FFMA.FTZ R56, R56, c[0x0][0x23c], -R35 ;  /* 0x00008f0038387a23 */ /* 0x000fe40000010823 */
[----:B------:R-:W-:Y:S01]  /*5700*/  F2FP.BF16.PACK_AB R4, R51, R68 ;  /* 0x000000443304723e */ /* 0x000fe200000010ff */
[----:B------:R-:W-:Y:S01]  /*5710*/  HMMA.16816.F32.BF16 R124, R124, R6, RZ ;  /* 0x000000067c7c723c */ /* 0x000fe200000418ff */
[----:B----4-:R-:W-:Y:S01]  /*5720*/  F2FP.BF16.PACK_AB R5, R57, R70 ;  /* 0x000000463905723e */ /* 0x010fe200000010ff */
[----:B------:R-:W-:Y:S01]  /*5730*/  MUFU.EX2 R54, R54 ;  /* 0x0000003600367308 */ /* 0x000fe20000000800 */
[----:B------:R-:W-:Y:S02]  /*5740*/  FADD.FTZ R68, R68, R69 ;  /* 0x0000004544447221 */ /* 0x000fe40000010000 */
[----:B------:R-:W-:Y:S02]  /*5750*/  FADD.FTZ R70, R70, R63 ;  /* 0x0000003f46467221 */ /* 0x000fe40000010000 */
        /* <DEDUP_REMOVED lines=11> */
[--C-:B------:R-:W-:Y:S02]  /*5810*/  FFMA.FTZ R81, R81, c[0x0][0x23c], -R52.reuse ;  /* 0x00008f0051517a23 */ /* 0x100fe40000010834 */
[----:B------:R-:W-:Y:S01]  /*5820*/  FFMA.FTZ R47, R47, c[0x0][0x23c], -R52 ;  /* 0x00008f002f2f7a23 */ /* 0x000fe20000010834 */
[----:B------:R-:W-:Y:S01]  /*5830*/  HMMA.16816.F32.BF16 R132, R4, R14, R132 ;  /* 0x0000000e0484723c */ /* 0x000fe20000041884 */
[----:B------:R-:W2:Y:S01]  /*5840*/  LDSM.16.MT88.4 R12, [R147+0x3800] ;  /* 0x00380000930c783b */ /* 0x000ea20000004200 */
[----:B------:R-:W4:Y:S01]  /*5850*/  MUFU.EX2 R41, R41 ;  /* 0x0000002900297308 */ /* 0x000f220000000800 */
[----:B------:R-:W-:-:S02]  /*5860*/  FFMA.FTZ R44, R44, c[0x0][0x23c], -R35 ;  /* 0x00008f002c2c7a23 */ /* 0x000fc40000010823 */
[----:B------:R-:W-:Y:S02]  /*5870*/  FFMA.FTZ R34, R34, c[0x0][0x23c], -R35 ;  /* 0x00008f0022227a23 */ /* 0x000fe40000010823 */
[----:B------:R-:W-:Y:S01]  /*5880*/  FFMA.FTZ R45, R45, c[0x0][0x23c], -R52 ;  /* 0x00008f002d2d7a23 */ /* 0x000fe20000010834 */
[C---:B------:R-:W-:Y:S02]  /*5890*/  HMMA.16816.F32.BF16 R128, R4.reuse, R8, R128 ;  /* 0x000000080480723c */ /* 0x040fe40000041880 */
[----:B------:R-:W-:Y:S06]  /*58a0*/  MUFU.EX2 R74, R74 ;  /* 0x0000004a004a7308 */ /* 0x000fec0000000800 */
[----:B------:R-:W-:Y:S01]  /*58b0*/  HMMA.16816.F32.BF16 R124, R4, R10, R124 ;  /* 0x0000000a047c723c */ /* 0x000fe2000004187c */
[----:B------:R-:W5:Y:S01]  /*58c0*/  LDSM.16.MT88.4 R8, [R144+0x3c00] ;  /* 0x003c00009008783b */ /* 0x000f620000004200 */
[----:B------:R-:W3:Y:S05]  /*58d0*/  MUFU.EX2 R53, R53 ;  /* 0x0000003500357308 */ /* 0x000eea0000000800 */
[----:B-1----:R-:W-:Y:S01]  /*58e0*/  F2FP.BF16.PACK_AB R4, R43, R54 ;  /* 0x000000362b04723e */ /* 0x002fe200000010ff */
[----:B------:R-:W-:Y:S01]  /*58f0*/  FADD.FTZ R54, R54, R49 ;  /* 0x0000003136367221 */ /* 0x000fe20000010000 */
[----:B----4-:R-:W-:Y:S01]  /*5900*/  F2FP.BF16.PACK_AB R6, R41, R48 ;  /* 0x000000302906723e */ /* 0x010fe200000010ff */
[----:B------:R-:W-:Y:S01]  /*5910*/  MUFU.EX2 R59, R59 ;  /* 0x0000003b003b7308 */ /* 0x000fe20000000800 */
[----:B------:R-:W-:-:S02]  /*5920*/  FFMA.FTZ R49, R50, c[0x0][0x23c], -R35 ;  /* 0x00008f0032317a23 */ /* 0x000fc40000010823 */
[----:B------:R-:W-:-:S04]  /*5930*/  FADD.FTZ R43, R43, R54 ;  /* 0x000000362b2b7221 */ /* 0x000fc80000010000 */
[----:B------:R-:W-:Y:S01]  /*5940*/  FADD.FTZ R48, R48, R43 ;  /* 0x0000002b30307221 */ /* 0x000fe20000010000 */
[----:B------:R-:W1:Y:S01]  /*5950*/  MUFU.EX2 R72, R72 ;  /* 0x0000004800487308 */ /* 0x000e620000000800 */
[----:B---3--:R-:W-:Y:S01]  /*5960*/  F2FP.BF16.PACK_AB R5, R53, R74 ;  /* 0x0000004a3505723e */ /* 0x008fe200000010ff */
[----:B------:R-:W-:Y:S02]  /*5970*/  FADD.FTZ R74, R74, R55 ;  /* 0x000000374a4a7221 */ /* 0x000fe40000010000 */
[----:B------:R-:W-:Y:S02]  /*5980*/  FADD.FTZ R41, R41, R48 ;  /* 0x0000003029297221 */ /* 0x000fe40000010000 */
[----:B------:R-:W-:Y:S02]  /*5990*/  FADD.FTZ R74, R53, R74 ;  /* 0x0000004a354a7221 */ /* 0x000fe40000010000 */
[----:B------:R-:W-:Y:S01]  /*59a0*/  MUFU.EX2 R46, R46 ;  /* 0x0000002e002e7308 */ /* 0x000fe20000000800 */
[----:B-1----:R-:W-:-:S07]  /*59b0*/  F2FP.BF16.PACK_AB R7, R72, R59 ;  /* 0x0000003b4807723e */ /* 0x002fce00000010ff */
[----:B------:R-:W1:Y:S01]  /*59c0*/  MUFU.EX2 R39, R39 ;  /* 0x0000002700277308 */ /* 0x000e620000000800 */
[C---:B------:R-:W-:Y:S07]  /*59d0*/  HMMA.16816.F32.BF16 R136, R4.reuse, R16, R136 ;  /* 0x000000100488723c */ /* 0x040fee0000041888 */
[----:B------:R-:W-:Y:S01]  /*59e0*/  MUFU.EX2 R42, R42 ;  /* 0x0000002a002a7308 */ /* 0x000fe20000000800 */
[C---:B------:R-:W-:Y:S01]  /*59f0*/  HMMA.16816.F32.BF16 R132, R4.reuse, R18, R132 ;  /* 0x000000120484723c */ /* 0x040fe20000041884 */
[----:B------:R-:W3:Y:S06]  /*5a00*/  LDSM.16.MT88.4 R16, [R147+0x3c00] ;  /* 0x003c00009310783b */ /* 0x000eec0000004200 */
        /* <DEDUP_REMOVED lines=8> */
[----:B----4-:R-:W-:-:S05]  /*5a90*/  F2FP.BF16.PACK_AB R6, R37, R42 ;  /* 0x0000002a2506723e */ /* 0x010fca00000010ff */
        /* <DEDUP_REMOVED lines=8> */
[C---:B------:R-:W-:Y:S01]  /*5b20*/  HMMA.16816.F32.BF16 R132, R4.reuse, R10, R132 ;  /* 0x0000000a0484723c */ /* 0x040fe20000041884 */
[----:B------:R-:W4:Y:S06]  /*5b30*/  LDSM.16.MT88.4 R8, [R147+0x4000] ;  /* 0x004000009308783b */ /* 0x000f2c0000004200 */
[----:B------:R-:W5:Y:S01]  /*5b40*/  MUFU.EX2 R31, R31 ;  /* 0x0000001f001f7308 */ /* 0x000f620000000800 */
[C---:B---3--:R-:W-:Y:S07]  /*5b50*/  HMMA.16816.F32.BF16 R128, R4.reuse, R16, R128 ;  /* 0x000000100480723c */ /* 0x048fee0000041880 */
[----:B------:R-:W-:Y:S01]  /*5b60*/  MUFU.EX2 R116, R116 ;  /* 0x0000007400747308 */ /* 0x000fe20000000800 */
[----:B------:R-:W-:Y:S01]  /*5b70*/  HMMA.16816.F32.BF16 R124, R4, R18, R124 ;  /* 0x00000012047c723c */ /* 0x000fe2000004187c */
[----:B------:R-:W3:Y:S06]  /*5b80*/  LDSM.16.MT88.4 R16, [R144+0x4400] ;  /* 0x004400009010783b */ /* 0x000eec0000004200 */
[----:B------:R-:W2:Y:S01]  /*5b90*/  MUFU.EX2 R83, R83 ;  /* 0x0000005300537308 */ /* 0x000ea20000000800 */
[----:B-1----:R-:W-:-:S02]  /*5ba0*/  F2FP.BF16.PACK_AB R4, R33, R36 ;  /* 0x000000242104723e */ /* 0x002fc400000010ff */
[----:B-----5:R-:W-:-:S05]  /*5bb0*/  F2FP.BF16.PACK_AB R6, R31, R32 ;  /* 0x000000201f06723e */ /* 0x020fca00000010ff */
[----:B------:R-:W-:Y:S08]  /*5bc0*/  MUFU.EX2 R97, R97 ;  /* 0x0000006100617308 */ /* 0x000ff00000000800 */
[----:B------:R-:W1:Y:S01]  /*5bd0*/  MUFU.EX2 R104, R104 ;  /* 0x0000006800687308 */ /* 0x000e620000000800 */
[----:B--2---:R-:W-:-:S07]  /*5be0*/  F2FP.BF16.PACK_AB R5, R83, R116 ;  /* 0x000000745305723e */ /* 0x004fce00000010ff */
[----:B------:R-:W-:Y:S01]  /*5bf0*/  MUFU.EX2 R30, R30 ;  /* 0x0000001e001e7308 */ /* 0x000fe20000000800 */
[----:B-1----:R-:W-:-:S07]  /*5c00*/  F2FP.BF16.PACK_AB R7, R104, R97 ;  /* 0x000000616807723e */ /* 0x002fce00000010ff */
[----:B------:R-:W1:Y:S01]  /*5c10*/  MUFU.EX2 R29, R29 ;  /* 0x0000001d001d7308 */ /* 0x000e620000000800 */
[C---:B------:R-:W-:Y:S07]  /*5c20*/  HMMA.16816.F32.BF16 R136, R4.reuse, R12, R136 ;  /* 0x0000000c0488723c */ /* 0x040fee0000041888 */
[----:B------:R-:W-:Y:S01]  /*5c30*/  MUFU.EX2 R28, R28 ;  /* 0x0000001c001c7308 */ /* 0x000fe20000000800 */
[C---:B------:R-:W-:Y:S01]  /*5c40*/  HMMA.16816.F32.BF16 R132, R4.reuse, R14, R132 ;  /* 0x0000000e0484723c */ /* 0x040fe20000041884 */
[----:B------:R-:W2:Y:S06]  /*5c50*/  LDSM.16.MT88.4 R12, [R147+0x4400] ;  /* 0x00440000930c783b */ /* 0x000eac0000004200 */
[----:B------:R-:W5:Y:S01]  /*5c60*/  MUFU.EX2 R27, R27 ;  /* 0x0000001b001b7308 */ /* 0x000f620000000800 */
[C---:B----4-:R-:W-:Y:S07]  /*5c70*/  HMMA.16816.F32.BF16 R128, R4.reuse, R8, R128 ;  /* 0x000000080480723c */ /* 0x050fee0000041880 */
[----:B------:R-:W-:Y:S01]  /*5c80*/  MUFU.EX2 R102, R102 ;  /* 0x0000006600667308 */ /* 0x000fe20000000800 */
[----:B------:R-:W-:Y:S01]  /*5c90*/  HMMA.16816.F32.BF16 R124, R4, R10, R124 ;  /* 0x0000000a047c723c */ /* 0x000fe2000004187c */
[----:B------:R-:W4:Y:S06]  /*5ca0*/  LDSM.16.MT88.4 R8, [R144+0x4800] ;  /* 0x004800009008783b */ /* 0x000f2c0000004200 */
[----:B------:R-:W3:Y:S01]  /*5cb0*/  MUFU.EX2 R99, R99 ;  /* 0x0000006300637308 */ /* 0x000ee20000000800 */
[----:B-1----:R-:W-:-:S02]  /*5cc0*/  F2FP.BF16.PACK_AB R4, R29, R30 ;  /* 0x0000001e1d04723e */ /* 0x002fc400000010ff */
[----:B-----5:R-:W-:-:S05]  /*5cd0*/  F2FP.BF16.PACK_AB R6, R27, R28 ;  /* 0x0000001c1b06723e */ /* 0x020fca00000010ff */
[----:B------:R-:W-:Y:S08]  /*5ce0*/  MUFU.EX2 R103, R103 ;  /* 0x0000006700677308 */ /* 0x000ff00000000800 */
[----:B------:R-:W1:Y:S01]  /*5cf0*/  MUFU.EX2 R108, R108 ;  /* 0x0000006c006c7308 */ /* 0x000e620000000800 */
[----:B---3--:R-:W-:-:S07]  /*5d00*/  F2FP.BF16.PACK_AB R5, R99, R102 ;  /* 0x000000666305723e */ /* 0x008fce00000010ff */
        /* <DEDUP_REMOVED lines=10> */
[----:B------:R-:W-:Y:S01]  /*5db0*/  FADD.FTZ R13, R59, R74 ;  /* 0x0000004a3b0d7221 */ /* 0x000fe20000010000 */
[----:B------:R-:W-:Y:S06]  /*5dc0*/  HMMA.16816.F32.BF16 R124, R4, R14, R124 ;  /* 0x0000000e047c723c */ /* 0x000fec000004187c */
[----:B------:R-:W2:Y:S01]  /*5dd0*/  MUFU.EX2 R73, R73 ;  /* 0x0000004900497308 */ /* 0x000ea20000000800 */
[----:B------:R-:W-:Y:S01]  /*5de0*/  FADD.FTZ R13, R72, R13 ;  /* 0x0000000d480d7221 */ /* 0x000fe20000010000 */
[----:B-1----:R-:W-:-:S03]  /*5df0*/  F2FP.BF16.PACK_AB R4, R3, R26 ;  /* 0x0000001a0304723e */ /* 0x002fc600000010ff */
[----:B------:R-:W-:Y:S01]  /*5e00*/  FADD.FTZ R100, R100, R13 ;  /* 0x0000000d64647221 */ /* 0x000fe20000010000 */
[----:B-----5:R-:W-:Y:S02]  /*5e10*/  F2FP.BF16.PACK_AB R6, R61, R38 ;  /* 0x000000263d06723e */ /* 0x020fe400000010ff */
[----:B------:R-:W-:Y:S01]  /*5e20*/  MUFU.EX2 R60, R60 ;  /* 0x0000003c003c7308 */ /* 0x000fe20000000800 */
[----:B------:R-:W-:Y:S01]  /*5e30*/  LDSM.16.MT88.4 R12, [R144+0x4c00] ;  /* 0x004c0000900c783b */ /* 0x000fe20000004200 */
[----:B------:R-:W-:-:S04]  /*5e40*/  FADD.FTZ R100, R71, R100 ;  /* 0x0000006447647221 */ /* 0x000fc80000010000 */
[----:B------:R-:W-:Y:S02]  /*5e50*/  FADD.FTZ R79, R79, R100 ;  /* 0x000000644f4f7221 */ /* 0x000fe40000010000 */
        /* <DEDUP_REMOVED lines=11> */
[----:B----4-:R-:W-:Y:S01]  /*5f10*/  HMMA.16816.F32.BF16 R136, R4, R8, R136 ;  /* 0x000000080488723c */ /* 0x010fe20000041888 */
[----:B------:R-:W-:Y:S02]  /*5f20*/  MUFU.EX2 R47, R47 ;  /* 0x0000002f002f7308 */ /* 0x000fe40000000800 */
[----:B------:R-:W-:-:S04]  /*5f30*/  FADD.FTZ R102, R99, R102 ;  /* 0x0000006663667221 */ /* 0x000fc80000010000 */
[----:B------:R-:W-:Y:S01]  /*5f40*/  FADD.FTZ R9, R39, R46 ;  /* 0x0000002e27097221 */ /* 0x000fe20000010000 */
[C---:B------:R-:W-:Y:S01]  /*5f50*/  HMMA.16816.F32.BF16 R132, R4.reuse, R10, R132 ;  /* 0x0000000a0484723c */ /* 0x040fe20000041884 */
[----:B------:R-:W-:Y:S01]  /*5f60*/  FFMA.FTZ R39, R40, c[0x0][0x23c], -R35 ;  /* 0x00008f0028277a23 */ /* 0x000fe20000010823 */
[----:B------:R-:W2:Y:S01]  /*5f70*/  MUFU.EX2 R50, R45 ;  /* 0x0000002d00327308 */ /* 0x000ea20000000800 */
[----:B------:R-:W-:Y:S02]  /*5f80*/  FADD.FTZ R42, R42, R9 ;  /* 0x000000092a2a7221 */ /* 0x000fe40000010000 */
[----:B------:R-:W4:Y:S01]  /*5f90*/  LDSM.16.MT88.4 R8, [R147+0x4c00] ;  /* 0x004c00009308783b */ /* 0x000f220000004200 */
[----:B------:R-:W-:Y:S02]  /*5fa0*/  FADD.FTZ R103, R103, R102 ;  /* 0x0000006667677221 */ /* 0x000fe40000010000 */
[----:B------:R-:W-:Y:S01]  /*5fb0*/  FADD.FTZ R37, R37, R42 ;  /* 0x0000002a25257221 */ /* 0x000fe20000010000 */
[----:B---3--:R-:W-:Y:S01]  /*5fc0*/  HMMA.16816.F32.BF16 R128, R4, R16, R128 ;  /* 0x000000100480723c */ /* 0x008fe20000041880 */
[----:B------:R-:W-:Y:S01]  /*5fd0*/  MUFU.EX2 R43, R49 ;  /* 0x00000031002b7308 */ /* 0x000fe20000000800 */
[----:B------:R-:W-:-:S02]  /*5fe0*/  FADD.FTZ R103, R108, R103 ;  /* 0x000000676c677221 */ /* 0x000fc40000010000 */
[----:B------:R-:W-:Y:S02]  /*5ff0*/  FADD.FTZ R36, R36, R37 ;  /* 0x0000002524247221 */ /* 0x000fe40000010000 */
[----:B------:R-:W-:Y:S02]  /*6000*/  FADD.FTZ R82, R82, R103 ;  /* 0x0000006752527221 */ /* 0x000fe40000010000 */
[----:B------:R-:W-:Y:S01]  /*6010*/  FADD.FTZ R33, R33, R36 ;  /* 0x0000002421217221 */ /* 0x000fe20000010000 */
[----:B------:R-:W3:Y:S01]  /*6020*/  MUFU.EX2 R44, R44 ;  /* 0x0000002c002c7308 */ /* 0x000ee20000000800 */
[----:B------:R-:W-:Y:S01]  /*6030*/  HMMA.16816.F32.BF16 R124, R4, R18, R124 ;  /* 0x00000012047c723c */ /* 0x000fe2000004187c */
[----:B------:R-:W-:Y:S02]  /*6040*/  FADD.FTZ R73, R73, R82 ;  /* 0x0000005249497221 */ /* 0x000fe40000010000 */
[----:B------:R-:W-:Y:S02]  /*6050*/  FADD.FTZ R32, R32, R33 ;  /* 0x0000002120207221 */ /* 0x000fe40000010000 */
[----:B------:R-:W-:-:S02]  /*6060*/  FADD.FTZ R60, R60, R73 ;  /* 0x000000493c3c7221 */ /* 0x000fc40000010000 */
[----:B------:R-:W-:Y:S01]  /*6070*/  FADD.FTZ R31, R31, R32 ;  /* 0x000000201f1f7221 */ /* 0x000fe20000010000 */
[----:B------:R-:W-:Y:S01]  /*6080*/  MUFU.EX2 R39, R39 ;  /* 0x0000002700277308 */ /* 0x000fe20000000800 */
[----:B-1----:R-:W-:Y:S01]  /*6090*/  F2FP.BF16.PACK_AB R4, R106, R81 ;  /* 0x000000516a04723e */ /* 0x002fe200000010ff */
[----:B------:R-:W-:Y:S01]  /*60a0*/  FADD.FTZ R60, R51, R60 ;  /* 0x0000003c333c7221 */ /* 0x000fe20000010000 */
[----:B--2---:R-:W-:Y:S01]  /*60b0*/  F2FP.BF16.PACK_AB R6, R50, R47 ;  /* 0x0000002f3206723e */ /* 0x004fe200000010ff */
[----:B------:R-:W-:Y:S01]  /*60c0*/  FADD.FTZ R30, R30, R31 ;  /* 0x0000001f1e1e7221 */ /* 0x000fe20000010000 */
[----:B---3--:R-:W-:-:S03]  /*60d0*/  F2FP.BF16.PACK_AB R5, R44, R43 ;  /* 0x0000002b2c05723e */ /* 0x008fc600000010ff */
[----:B------:R-:W1:Y:S01]  /*60e0*/  MUFU.EX2 R34, R34 ;  /* 0x0000002200227308 */ /* 0x000e620000000800 */
[----:B------:R-:W-:Y:S02]  /*60f0*/  FADD.FTZ R29, R29, R30 ;  /* 0x0000001e1d1d7221 */ /* 0x000fe40000010000 */
        /* <DEDUP_REMOVED lines=8> */
[----:B----4-:R-:W-:Y:S02]  /*6180*/  HMMA.16816.F32.BF16 R128, R4, R8, R128 ;  /* 0x000000080480723c */ /* 0x010fe40000041880 */
[----:B------:R-:W-:-:S05]  /*6190*/  FADD.FTZ R99, R34, R39 ;  /* 0x0000002722637221 */ /* 0x000fca0000010000 */
        /* <DEDUP_REMOVED lines=8> */
[----:B------:R-:W-:Y:S01]  /*6220*/  FADD.FTZ R97, R50, R47 ;  /* 0x0000002f32617221 */ /* 0x000fe20000010000 */
[----:B------:R-:W-:Y:S03]  /*6230*/  @!UPT UIADD3 URZ, URZ, URZ, URZ ;  /* 0x0000003f3f3ff290 */ /* 0x000fe6000fffe03f */
        /* <DEDUP_REMOVED lines=63> */
.L_x_4809:
[----:B------:R-:W-:-:S04]  /*6630*/  LEA R6, -R3, RZ, 0x7 ;  /* 0x000000ff03067211 */ /* 0x000fc800078e39ff */
[----:B------:R-:W-:Y:S02]  /*6640*/  SHF.R.S32.HI R5, RZ, 0x1f, R6 ;  /* 0x0000001fff057819 */ /* 0x000fe40000011406 */
.L_x_4810:
[----:B------:R-:W-:Y:S01]  /*6650*/  ISETP.GE.AND P0, PT, R119, c[0x0][0x220], PT ;  /* 0x0000880077007a0c */ /* 0x000fe20003f06270 */
[----:B------:R-:W-:Y:S01]  /*6660*/  IMAD.SHL.U32 R96, R120, 0x80, RZ ;  /* 0x0000008078607824 */ /* 0x000fe200078e00ff */
[----:B------:R-:W-:-:S04]  /*6670*/  LEA R160, P5, R6, R160, 0x1 ;  /* 0x000000a006a07211 */ /* 0x000fc800078a08ff */
[----:B------:R-:W-:Y:S02]  /*6680*/  LEA.HI.X R161, R6, R161, R5, 0x1, P5 ;  /* 0x000000a106a17211 */ /* 0x000fe400028f0c05 */
[C-C-:B------:R-:W-:Y:S02]  /*6690*/  LOP3.LUT R103, R96.reuse, 0x48, R101.reuse, 0xfe, !PT ;  /* 0x0000004860677812 */ /* 0x140fe400078efe65 */
[----:B------:R-:W-:Y:S02]  /*66a0*/  LOP3.LUT R105, R96, 0x50, R101, 0xfe, !PT ;  /* 0x0000005060697812 */ /* 0x000fe400078efe65 */
[----:B------:R-:W-:Y:S01]  /*66b0*/  I2F R100, R103 ;  /* 0x0000006700647306 */ /* 0x000fe20000201400 */
        /* <DEDUP_REMOVED lines=9> */
[C---:B------:R-:W-:Y:S01]  /*6750*/  @!P0 IADD3 R9, P3, R6.reuse, R9, RZ ;  /* 0x0000000906098210 */ /* 0x040fe20007f7e0ff */
[----:B------:R-:W-:Y:S01]  /*6760*/  @!P0 IMAD.MOV.U32 R3, RZ, RZ, c[0x0][0x1a4] ;  /* 0x00006900ff038624 */ /* 0x000fe200078e00ff */
[----:B------:R-:W-:Y:S01]  /*6770*/  @!P0 IADD3 R8, P2, R6, R10, RZ ;  /* 0x0000000a06088210 */ /* 0x000fe20007f5e0ff */
[----:B------:R-:W-:Y:S01]  /*6780*/  @P0 STS.64 [R115+0x3008], RZ ;  /* 0x003008ff73000388 */ /* 0x000fe20000000a00 */
[----:B------:R-:W-:Y:S01]  /*6790*/  @!P0 LEA R12, P4, R7, c[0x0][0x170], 0x1 ;  /* 0x00005c00070c8a11 */ /* 0x000fe200078808ff */
[----:B------:R-:W-:Y:S01]  /*67a0*/  @!P0 IMAD R3, R3, 0x60, RZ ;  /* 0x0000006003038824 */ /* 0x000fe200078e02ff */
[----:B------:R-:W-:Y:S01]  /*67b0*/  I2F R102, R105 ;  /* 0x0000006900667306 */ /* 0x000fe20000201400 */
        /* <DEDUP_REMOVED lines=9> */
[C---:B------:R-:W-:Y:S02]  /*6850*/  @!P0 LEA R10, P2, R8.reuse, c[0x0][0x170], 0x1 ;  /* 0x00005c00080a8a11 */ /* 0x040fe400078408ff */
        /* <DEDUP_REMOVED lines=8> */
[----:B------:R-:W-:Y:S01]  /*68e0*/  I2F R98, R3 ;  /* 0x0000000300627306 */ /* 0x000fe20000201400 */
[----:B------:R-:W-:Y:S01]  /*68f0*/  @!PT LDS RZ, [RZ] ;  /* 0x00000000fffff984 */ /* 0x000fe20000000800 */
[----:B------:R-:W-:Y:S01]  /*6900*/  @!PT LDS RZ, [RZ] ;  /* 0x00000000fffff984 */ /* 0x000fe20000000800 */
[----:B------:R-:W-:Y:S01]  /*6910*/  @!PT LDS RZ, [RZ] ;  /* 0x00000000fffff984 */ /* 0x000fe20000000800 */
[----:B------:R2:W-:Y:S01]  /*6920*/  @!P0 LDGSTS.E.BYPASS.LTC128B.128 [R115+0x4000], [R14.64] ;  /* 0x040000000e738fae */ /* 0x0005e2000b901d46 */
[----:B------:R-:W-:-:S02]  /*6930*/  ISETP.GE.AND P3, PT, R3, R66, PT ;  /* 0x000000420300720c */ /* 0x000fc40003f66270 */
[----:B------:R-:W-:Y:S01]  /*6940*/  ISETP.GE.AND P4, PT, R3, R0, PT ;  /* 0x000000000300720c */ /* 0x000fe20003f86270 */
        /* <DEDUP_REMOVED lines=9> */
[----:B------:R-:W-:Y:S04]  /*69e0*/  LDSM.16.M88.4 R156, [R93] ;  /* 0x000000005d9c783b */ /* 0x000fe80000000200 */
[----:B------:R-:W1:Y:S04]  /*69f0*/  LDSM.16.M88.4 R80, [R89] ;  /* 0x000000005950783b */ /* 0x000e680000000200 */
[----:B------:R-:W1:Y:S04]  /*6a00*/  LDSM.16.M88.4 R60, [R92+0x1000] ;  /* 0x001000005c3c783b */ /* 0x000e680000000200 */
[----:B------:R-:W1:Y:S04]  /*6a10*/  LDSM.16.M88.4 R28, [R92+0x2000] ;  /* 0x002000005c1c783b */ /* 0x000e680000000200 */
[----:B------:R-:W1:Y:S04]  /*6a20*/  LDSM.16.M88.4 R20, [R92+0x2400] ;  /* 0x002400005c14783b */ /* 0x000e680000000200 */
[----:B--2---:R-:W2:Y:S04]  /*6a30*/  LDSM.16.M88.4 R12, [R92+0x2800] ;  /* 0x002800005c0c783b */ /* 0x004ea80000000200 */
[----:B------:R-:W3:Y:S01]  /*6a40*/  LDSM.16.M88.4 R72, [R92+0x2c00] ;  /* 0x002c00005c48783b */ /* 0x000ee20000000200 */
[C---:B----4-:R-:W-:Y:S03]  /*6a50*/  HMMA.16816.F32.BF16 R48, R4.reuse, R44, RZ ;  /* 0x0000002c0430723c */ /* 0x050fe600000418ff */
[----:B------:R-:W4:Y:S04]  /*6a60*/  LDSM.16.M88.4 R148, [R90] ;  /* 0x000000005a94783b */ /* 0x000f280000000200 */
[----:B------:R-:W2:Y:S01]  /*6a70*/  LDSM.16.M88.4 R76, [R88] ;  /* 0x00000000584c783b */ /* 0x000ea20000000200 */
[C---:B------:R-:W-:Y:S03]  /*6a80*/  HMMA.16816.F32.BF16 R44, R4.reuse, R46, RZ ;  /* 0x0000002e042c723c */ /* 0x040fe600000418ff */
[----:B------:R-:W2:Y:S04]  /*6a90*/  LDSM.16.M88.4 R152, [R91] ;  /* 0x000000005b98783b */ /* 0x000ea80000000200 */
[----:B------:R-:W0:Y:S01]  /*6aa0*/  LDGDEPBAR ;  /* 0x00000000000079af */ /* 0x000e220000000000 */
[C---:B-----5:R-:W-:Y:S08]  /*6ab0*/  HMMA.16816.F32.BF16 R56, R4.reuse, R52, RZ ;  /* 0x000000340438723c */ /* 0x060ff000000418ff */
[C---:B------:R-:W-:Y:S08]  /*6ac0*/  HMMA.16816.F32.BF16 R52, R4.reuse, R54, RZ ;  /* 0x000000360434723c */ /* 0x040ff000000418ff */
[C---:B-1----:R-:W-:Y:S08]  /*6ad0*/  HMMA.16816.F32.BF16 R40, R4.reuse, R36, RZ ;  /* 0x000000240428723c */ /* 0x042ff000000418ff */
[----:B------:R-:W-:Y:S08]  /*6ae0*/  HMMA.16816.F32.BF16 R36, R4, R38, RZ ;  /* 0x000000260424723c */ /* 0x000ff000000418ff */
[C---:B------:R-:W-:Y:S08]  /*6af0*/  HMMA.16816.F32.BF16 R48, R156.reuse, R80, R48 ;  /* 0x000000509c30723c */ /* 0x040ff00000041830 */
[----:B------:R-:W-:Y:S01]  /*6b00*/  HMMA.16816.F32.BF16 R44, R156, R82, R44 ;  /* 0x000000529c2c723c */ /* 0x000fe2000004182c */
[----:B------:R-:W1:Y:S07]  /*6b10*/  LDSM.16.M88.4 R80, [R85] ;  /* 0x000000005550783b */ /* 0x000e6e0000000200 */
[C---:B------:R-:W-:Y:S08]  /*6b20*/  HMMA.16816.F32.BF16 R68, R4.reuse, R60, RZ ;  /* 0x0000003c0444723c */ /* 0x040ff000000418ff */
[----:B------:R-:W-:Y:S01]  /*6b30*/  HMMA.16816.F32.BF16 R32, R4, R28, RZ ;  /* 0x0000001c0420723c */ /* 0x000fe200000418ff */
[----:B------:R-:W-:-:S04]  /*6b40*/  FMUL.FTZ R49, R49, c[0x0][0x2ec] ;  /* 0x0000bb0031317a20 */ /* 0x000fc80000410000 */
[----:B------:R-:W-:Y:S03]  /*6b50*/  MUFU.TANH R118, R49 ;  /* 0x0000003100767308 */ /* 0x000fe60000002400 */
[C---:B------:R-:W-:Y:S01]  /*6b60*/  HMMA.16816.F32.BF16 R24, R4.reuse, R20, RZ ;  /* 0x000000140418723c */ /* 0x040fe200000418ff */
[----:B------:R-:W-:Y:S02]  /*6b70*/  FMUL.FTZ R168, R44, c[0x0][0x2ec] ;  /* 0x0000bb002ca87a20 */ /* 0x000fe40000410000 */
[----:B------:R-:W-:Y:S02]  /*6b80*/  FMUL.FTZ R45, R45, c[0x0][0x2ec] ;  /* 0x0000bb002d2d7a20 */ /* 0x000fe40000410000 */
[----:B------:R-:W-:Y:S02]  /*6b90*/  FMUL.FTZ R47, R47, c[0x0][0x2ec] ;  /* 0x0000bb002f2f7a20 */ /* 0x000fe40000410000 */
[----:B------:R-:W-:Y:S01]  /*6ba0*/  MUFU.TANH R116, R45 ;  /* 0x0000002d00747308 */ /* 0x000fe20000002400 */
[C---:B--2---:R-:W-:Y:S07]  /*6bb0*/  HMMA.16816.F32.BF16 R16, R4.reuse, R12, RZ ;  /* 0x0000000c0410723c */ /* 0x044fee00000418ff */
[----:B------:R-:W-:Y:S01]  /*6bc0*/  MUFU.TANH R168, R168 ;  /* 0x000000a800a87308 */ /* 0x000fe20000002400 */
[C---:B------:R-:W-:Y:S08]  /*6bd0*/  HMMA.16816.F32.BF16 R60, R4.reuse, R62, RZ ;  /* 0x0000003e043c723c */ /* 0x040ff000000418ff */
[C---:B------:R-:W-:Y:S08]  /*6be0*/  HMMA.16816.F32.BF16 R28, R4.reuse, R30, RZ ;  /* 0x0000001e041c723c */ /* 0x040ff000000418ff */
[C---:B------:R-:W-:Y:S08]  /*6bf0*/  HMMA.16816.F32.BF16 R20, R4.reuse, R22, RZ ;  /* 0x000000160414723c */ /* 0x040ff000000418ff */
[C---:B------:R-:W-:Y:S08]  /*6c00*/  HMMA.16816.F32.BF16 R12, R4.reuse, R14, RZ ;  /* 0x0000000e040c723c */ /* 0x040ff000000418ff */
[C---:B---3--:R-:W-:Y:S08]  /*6c10*/  HMMA.16816.F32.BF16 R8, R4.reuse, R72, RZ ;  /* 0x000000480408723c */ /* 0x048ff000000418ff */
[----:B------:R-:W-:Y:S01]  /*6c20*/  HMMA.16816.F32.BF16 R4, R4, R74, RZ ;  /* 0x0000004a0404723c */ /* 0x000fe200000418ff */
[----:B------:R-:W2:Y:S07]  /*6c30*/  LDSM.16.M88.4 R72, [R87] ;  /* 0x000000005748783b */ /* 0x000eae0000000200 */
[C---:B----4-:R-:W-:Y:S08]  /*6c40*/  HMMA.16816.F32.BF16 R56, R156.reuse, R148, R56 ;  /* 0x000000949c38723c */ /* 0x050ff00000041838 */
[C---:B------:R-:W-:Y:S01]  /*6c50*/  HMMA.16816.F32.BF16 R52, R156.reuse, R150, R52 ;  /* 0x000000969c34723c */ /* 0x040fe20000041834 */
[----:B------:R-:W3:Y:S07]  /*6c60*/  LDSM.16.M88.4 R148, [R86] ;  /* 0x000000005694783b */ /* 0x000eee0000000200 */
[C---:B------:R-:W-:Y:S08]  /*6c70*/  HMMA.16816.F32.BF16 R40, R156.reuse, R76, R40 ;  /* 0x0000004c9c28723c */ /* 0x040ff00000041828 */
[----:B------:R-:W-:Y:S01]  /*6c80*/  HMMA.16816.F32.BF16 R36, R156, R78, R36 ;  /* 0x0000004e9c24723c */ /* 0x000fe20000041824 */
[----:B------:R-:W4:Y:S01]  /*6c90*/  LDSM.16.M88.4 R76, [R84] ;  /* 0x00000000544c783b */ /* 0x000f220000000200 */
[----:B------:R-:W-:Y:S01]  /*6ca0*/  FMUL.FTZ R104, R57, c[0x0][0x2ec] ;  /* 0x0000bb0039687a20 */ /* 0x000fe20000410000 */
[----:B------:R-:W-:-:S04]  /*6cb0*/  DEPBAR.LE SB0, 0x0 ;  /* 0x000080000000791a */ /* 0x000fc80000000000 */
[----:B------:R-:W-:Y:S01]  /*6cc0*/  FMUL.FTZ R166, R58, c[0x0][0x2ec] ;  /* 0x0000bb003aa67a20 */ /* 0x000fe20000410000 */
[C---:B------:R-:W-:Y:S01]  /*6cd0*/  HMMA.16816.F32.BF16 R68, R156.reuse, R152, R68 ;  /* 0x000000989c44723c */ /* 0x040fe20000041844 */
[----:B------:R-:W-:Y:S01]  /*6ce0*/  MUFU.TANH R104, R104 ;  /* 0x0000006800687308 */ /* 0x000fe20000002400 */
[----:B------:R-:W-:Y:S02]  /*6cf0*/  FMUL.FTZ R58, R59, c[0x0][0x2ec] ;  /* 0x0000bb003b3a7a20 */ /* 0x000fe40000410000 */
[----:B------:R-:W-:Y:S02]  /*6d00*/  FMUL.FTZ R53, R53, c[0x0][0x2ec] ;  /* 0x0000bb0035357a20 */ /* 0x000fe40000410000 */
[----:B------:R-:W-:Y:S01]  /*6d10*/  FMUL.FTZ R57, R52, c[0x0][0x2ec] ;  /* 0x0000bb0034397a20 */ /* 0x000fe20000410000 */
[----:B------:R-:W-:Y:S01]  /*6d20*/  LOP3.LUT R153, R96, 0x18, R101, 0xfe, !PT ;  /* 0x0000001860997812 */ /* 0x000fe200078efe65 */
[----:B-1----:R-:W-:Y:S01]  /*6d30*/  HMMA.16816.F32.BF16 R16, R156, R80, R16 ;  /* 0x000000509c10723c */ /* 0x002fe20000041810 */
[----:B------:R-:W-:Y:S01]  /*6d40*/  FMUL.FTZ R43, R43, c[0x0][0x2ec] ;  /* 0x0000bb002b2b7a20 */ /* 0x000fe20000410000 */
[----:B------:R-:W-:Y:S01]  /*6d50*/  MUFU.TANH R58, R58 ;  /* 0x0000003a003a7308 */ /* 0x000fe20000002400 */
[----:B------:R-:W-:-:S02]  /*6d60*/  FMUL.FTZ R52, R54, c[0x0][0x2ec] ;  /* 0x0000bb0036347a20 */ /* 0x000fc40000410000 */
[----:B------:R-:W-:Y:S02]  /*6d70*/  FMUL.FTZ R54, R48, c[0x0][0x2ec] ;  /* 0x0000bb0030367a20 */ /* 0x000fe40000410000 */
[----:B------:R-:W-:Y:S01]  /*6d80*/  FMUL.FTZ R48, R50, c[0x0][0x2ec] ;  /* 0x0000bb0032307a20 */ /* 0x000fe20000410000 */
[C---:B------:R-:W-:Y:S01]  /*6d90*/  HMMA.16816.F32.BF16 R60, R156.reuse, R154, R60 ;  /* 0x0000009a9c3c723c */ /* 0x040fe2000004183c */
[----:B------:R-:W-:Y:S01]  /*6da0*/  FMUL.FTZ R50, R51, c[0x0][0x2ec] ;  /* 0x0000bb0033327a20 */ /* 0x000fe20000410000 */
[----:B------:R1:W-:Y:S01]  /*6db0*/  MUFU.TANH R44, R43 ;  /* 0x0000002b002c7308 */ /* 0x0003e20000002400 */
[----:B------:R-:W-:Y:S01]  /*6dc0*/  FMUL.FTZ R55, R55, c[0x0][0x2ec] ;  /* 0x0000bb0037377a20 */ /* 0x000fe20000410000 */
[C-C-:B------:R-:W-:Y:S01]  /*6dd0*/  LOP3.LUT R81, R96.reuse, 0x78, R101.reuse, 0xfe, !PT ;  /* 0x0000007860517812 */ /* 0x140fe200078efe65 */
[----:B------:R-:W-:Y:S01]  /*6de0*/  FMUL.FTZ R41, R41, c[0x0][0x2ec] ;  /* 0x0000bb0029297a20 */ /* 0x000fe20000410000 */
[----:B------:R-:W-:Y:S01]  /*6df0*/  LOP3.LUT R51, R96, 0x38, R101, 0xfe, !PT ;  /* 0x0000003860337812 */ /* 0x000fe200078efe65 */
[----:B------:R-:W-:Y:S01]  /*6e00*/  FMUL.FTZ R170, R37, c[0x0][0x2ec] ;  /* 0x0000bb0025aa7a20 */ /* 0x000fe20000410000 */
[----:B------:R-:W-:Y:S01]  /*6e10*/  HMMA.16816.F32.BF16 R12, R156, R82, R12 ;  /* 0x000000529c0c723c */ /* 0x000fe2000004180c */
[----:B------:R-:W-:Y:S01]  /*6e20*/  FMUL.FTZ R164, R70, c[0x0][0x2ec] ;  /* 0x0000bb0046a47a20 */ /* 0x000fe20000410000 */
[----:B------:R-:W-:Y:S01]  /*6e30*/  MUFU.TANH R110, R53 ;  /* 0x00000035006e7308 */ /* 0x000fe20000002400 */
[----:B------:R-:W-:-:S02]  /*6e40*/  FMUL.FTZ R70, R71, c[0x0][0x2ec] ;  /* 0x0000bb0047467a20 */ /* 0x000fc40000410000 */
[----:B------:R-:W-:Y:S02]  /*6e50*/  FMUL.FTZ R56, R56, c[0x0][0x2ec] ;  /* 0x0000bb0038387a20 */ /* 0x000fe40000410000 */
[----:B------:R-:W-:Y:S01]  /*6e60*/  FMUL.FTZ R36, R36, c[0x0][0x2ec] ;  /* 0x0000bb0024247a20 */ /* 0x000fe20000410000 */
[C---:B--2---:R-:W-:Y:S01]  /*6e70*/  HMMA.16816.F32.BF16 R32, R156.reuse, R72, R32 ;  /* 0x000000489c20723c */ /* 0x044fe20000041820 */
[----:B------:R-:W-:Y:S01]  /*6e80*/  FMUL.FTZ R200, R19, c[0x0][0x2ec] ;  /* 0x0000bb0013c87a20 */ /* 0x000fe20000410000 */
[----:B------:R-:W-:Y:S01]  /*6e90*/  MUFU.TANH R70, R70 ;  /* 0x0000004600467308 */ /* 0x000fe20000002400 */
[----:B------:R-:W-:Y:S01]  /*6ea0*/  FMUL.FTZ R194, R17, c[0x0][0x2ec] ;  /* 0x0000bb0011c27a20 */ /* 0x000fe20000410000 */
[--C-:B------:R-:W-:Y:S01]  /*6eb0*/  LOP3.LUT R83, R96, 0x8, R101.reuse, 0xfe, !PT ;  /* 0x0000000860537812 */ /* 0x100fe200078efe65 */
[----:B------:R-:W-:Y:S02]  /*6ec0*/  FMUL.FTZ R16, R16, c[0x0][0x2ec] ;  /* 0x0000bb0010107a20 */ /* 0x000fe40000410000 */
[----:B------:R-:W-:Y:S01]  /*6ed0*/  FMUL.FTZ R18, R18, c[0x0][0x2ec] ;  /* 0x0000bb0012127a20 */ /* 0x000fe20000410000 */
[----:B---3--:R-:W-:Y:S01]  /*6ee0*/  HMMA.16816.F32.BF16 R20, R156, R150, R20 ;  /* 0x000000969c14723c */ /* 0x008fe20000041814 */
[----:B------:R-:W-:Y:S01]  /*6ef0*/  FMUL.FTZ R61, R61, c[0x0][0x2ec] ;  /* 0x0000bb003d3d7a20 */ /* 0x000fe20000410000 */
[----:B------:R-:W-:Y:S01]  /*6f00*/  MUFU.TANH R50, R50 ;  /* 0x0000003200327308 */ /* 0x000fe20000002400 */
[----:B------:R-:W-:Y:S01]  /*6f10*/  LOP3.LUT R73, R96, 0x58, R101, 0xfe, !PT ;  /* 0x0000005860497812 */ /* 0x000fe200078efe65 */
[----:B------:R-:W-:-:S02]  /*6f20*/  FMUL.FTZ R39, R39, c[0x0][0x2ec] ;  /* 0x0000bb0027277a20 */ /* 0x000fc40000410000 */
[----:B------:R-:W-:Y:S01]  /*6f30*/  FMUL.FTZ R40, R40, c[0x0][0x2ec] ;  /* 0x0000bb0028287a20 */ /* 0x000fe20000410000 */
[--C-:B------:R-:W-:Y:S01]  /*6f40*/  LOP3.LUT R151, R96, 0x70, R101.reuse, 0xfe, !PT ;  /* 0x0000007060977812 */ /* 0x100fe200078efe65 */
[C---:B------:R-:W-:Y:S01]  /*6f50*/  HMMA.16816.F32.BF16 R24, R156.reuse, R148, R24 ;  /* 0x000000949c18723c */ /* 0x040fe20000041818 */
[----:B------:R-:W-:Y:S01]  /*6f60*/  FMUL.FTZ R17, R12, c[0x0][0x2ec] ;  /* 0x0000bb000c117a20 */ /* 0x000fe20000410000 */
[----:B------:R-:W-:Y:S01]  /*6f70*/  MUFU.TANH R80, R61 ;  /* 0x0000003d00507308 */ /* 0x000fe20000002400 */
[----:B------:R-:W-:Y:S02]  /*6f80*/  FMUL.FTZ R192, R13, c[0x0][0x2ec] ;  /* 0x0000bb000dc07a20 */ /* 0x000fe40000410000 */
[----:B------:R-:W-:Y:S02]  /*6f90*/  FMUL.FTZ R13, R14, c[0x0][0x2ec] ;  /* 0x0000bb000e0d7a20 */ /* 0x000fe40000410000 */
[----:B------:R-:W-:Y:S01]  /*6fa0*/  LOP3.LUT R149, R96, 0x68, R101, 0xfe, !PT ;  /* 0x0000006860957812 */ /* 0x000fe200078efe65 */
[----:B----4-:R-:W-:Y:S01]  /*6fb0*/  HMMA.16816.F32.BF16 R4, R156, R78, R4 ;  /* 0x0000004e9c04723c */ /* 0x010fe20000041804 */
[----:B------:R-:W-:Y:S01]  /*6fc0*/  FMUL.FTZ R35, R35, c[0x0][0x2ec] ;  /* 0x0000bb0023237a20 */ /* 0x000fe20000410000 */
[----:B------:R-:W-:Y:S01]  /*6fd0*/  MUFU.TANH R112, R55 ;  /* 0x0000003700707308 */ /* 0x000fe20000002400 */
[----:B------:R-:W-:-:S02]  /*6fe0*/  FMUL.FTZ R34, R34, c[0x0][0x2ec] ;  /* 0x0000bb0022227a20 */ /* 0x000fc40000410000 */
[----:B------:R-:W-:Y:S02]  /*6ff0*/  FMUL.FTZ R190, R33, c[0x0][0x2ec] ;  /* 0x0000bb0021be7a20 */ /* 0x000fe40000410000 */
[----:B------:R-:W-:Y:S01]  /*7000*/  LOP3.LUT R79, R96, R101, RZ, 0xfc, !PT ;  /* 0x00000065604f7212 */ /* 0x000fe200078efcff */
[C---:B------:R-:W-:Y:S01]  /*7010*/  HMMA.16816.F32.BF16 R28, R156.reuse, R74, R28 ;  /* 0x0000004a9c1c723c */ /* 0x040fe2000004181c */
[----:B------:R-:W-:Y:S01]  /*7020*/  FMUL.FTZ R196, R23, c[0x0][0x2ec] ;  /* 0x0000bb0017c47a20 */ /* 0x000fe20000410000 */
[----:B------:R2:W-:Y:S01]  /*7030*/  MUFU.TANH R188, R35 ;  /* 0x0000002300bc7308 */ /* 0x0005e20000002400 */
[C---:B------:R-:W-:Y:S01]  /*7040*/  IADD3 R155, R79.reuse, 0x1, RZ ;  /* 0x000000014f9b7810 */ /* 0x040fe20007ffe0ff */
[----:B------:R-:W-:Y:S01]  /*7050*/  FMUL.FTZ R20, R20, c[0x0][0x2ec] ;  /* 0x0000bb0014147a20 */ /* 0x000fe20000410000 */
[----:B------:R-:W-:Y:S01]  /*7060*/  IADD3 R19, R79, 0x9, RZ ;  /* 0x000000094f137810 */ /* 0x000fe20007ffe0ff */
[----:B------:R-:W-:Y:S01]  /*7070*/  FMUL.FTZ R32, R32, c[0x0][0x2ec] ;  /* 0x0000bb0020207a20 */ /* 0x000fe20000410000 */
[----:B------:R-:W-:Y:S01]  /*7080*/  ISETP.GE.AND P6, PT, R155, R66, PT ;  /* 0x000000429b00720c */ /* 0x000fe20003fc6270 */
[----:B------:R-:W-:Y:S01]  /*7090*/  HMMA.16816.F32.BF16 R8, R156, R76, R8 ;  /* 0x0000004c9c08723c */ /* 0x000fe20000041808 */
[----:B------:R-:W-:Y:S01]  /*70a0*/  FMUL.FTZ R27, R27, c[0x0][0x2ec] ;  /* 0x0000bb001b1b7a20 */ /* 0x000fe20000410000 */
[----:B------:R-:W-:Y:S01]  /*70b0*/  I2F R78, R155 ;  /* 0x0000009b004e7306 */ /* 0x000fe20000201400 */
[----:B------:R-:W-:Y:S01]  /*70c0*/  ISETP.GE.AND P5, PT, R155, R0, PT ;  /* 0x000000009b00720c */ /* 0x000fe20003fa6270 */
[----:B------:R-:W-:Y:S01]  /*70d0*/  FMUL.FTZ R24, R24, c[0x0][0x2ec] ;  /* 0x0000bb0018187a20 */ /* 0x000fe20000410000 */
[----:B------:R-:W-:Y:S01]  /*70e0*/  ISETP.GE.AND P2, PT, R19, R66, PT ;  /* 0x000000421300720c */ /* 0x000fe20003f46270 */
[----:B------:R-:W-:Y:S01]  /*70f0*/  FMUL.FTZ R26, R26, c[0x0][0x2ec] ;  /* 0x0000bb001a1a7a20 */ /* 0x000fe20000410000 */
[C---:B-1----:R-:W-:Y:S01]  /*7100*/  IADD3 R43, R79.reuse, 0x19, RZ ;  /* 0x000000194f2b7810 */ /* 0x042fe20007ffe0ff */
[----:B------:R-:W-:Y:S01]  /*7110*/  FMUL.FTZ R158, R68, c[0x0][0x2ec] ;  /* 0x0000bb00449e7a20 */ /* 0x000fe20000410000 */
[----:B------:R-:W-:Y:S01]  /*7120*/  IADD3 R45, R79, 0x49, RZ ;  /* 0x000000494f2d7810 */ /* 0x000fe20007ffe0ff */
[----:B------:R-:W-:Y:S01]  /*7130*/  FMUL.FTZ R68, R69, c[0x0][0x2ec] ;  /* 0x0000bb0045447a20 */ /* 0x000fe20000410000 */
[----:B------:R-:W1:Y:S01]  /*7140*/  I2F R76, R155 ;  /* 0x0000009b004c7306 */ /* 0x000e620000201400 */
[----:B--2---:R-:W-:Y:S01]  /*7150*/  IADD3 R35, R79, 0x11, RZ ;  /* 0x000000114f237810 */ /* 0x004fe20007ffe0ff */
[----:B------:R-:W-:Y:S01]  /*7160*/  FMUL.FTZ R69, R60, c[0x0][0x2ec] ;  /* 0x0000bb003c457a20 */ /* 0x000fe20000410000 */
[C-C-:B------:R-:W-:Y:S01]  /*7170*/  LOP3.LUT R75, R96.reuse, 0x60, R101.reuse, 0xfe, !PT ;  /* 0x00000060604b7812 */ /* 0x140fe200078efe65 */
[----:B------:R-:W-:Y:S01]  /*7180*/  FMUL.FTZ R60, R63, c[0x0][0x2ec] ;  /* 0x0000bb003f3c7a20 */ /* 0x000fe20000410000 */
[----:B------:R-:W-:Y:S01]  /*7190*/  LOP3.LUT R77, R96, 0x10, R101, 0xfe, !PT ;  /* 0x00000010604d7812 */ /* 0x000fe200078efe65 */
[----:B------:R-:W-:-:S02]  /*71a0*/  FMUL.FTZ R156, R25, c[0x0][0x2ec] ;  /* 0x0000bb00199c7a20 */ /* 0x000fc40000410000 */
[----:B------:R-:W2:Y:S01]  /*71b0*/  MUFU.TANH R68, R68 ;  /* 0x0000004400447308 */ /* 0x000ea20000002400 */
[----:B------:R-:W-:Y:S02]  /*71c0*/  FMUL.FTZ R186, R31, c[0x0][0x2ec] ;  /* 0x0000bb001fba7a20 */ /* 0x000fe40000410000 */
[----:B------:R-:W-:Y:S02]  /*71d0*/  FMUL.FTZ R33, R28, c[0x0][0x2ec] ;  /* 0x0000bb001c217a20 */ /* 0x000fe40000410000 */
[----:B------:R-:W-:Y:S02]  /*71e0*/  FMUL.FTZ R30, R30, c[0x0][0x2ec] ;  /* 0x0000bb001e1e7a20 */ /* 0x000fe40000410000 */
[----:B------:R-:W-:Y:S01]  /*71f0*/  FMUL.FTZ R28, R29, c[0x0][0x2ec] ;  /* 0x0000bb001d1c7a20 */ /* 0x000fe20000410000 */
[----:B------:R-:W3:Y:S01]  /*7200*/  I2F R12, R19 ;  /* 0x00000013000c7306 */ /* 0x000ee20000201400 */
[----:B-1----:R-:W-:Y:S02]  /*7210*/  FFMA.FTZ R14, R95, R76, R70 ;  /* 0x0000004c5f0e7223 */ /* 0x002fe40000010046 */
[----:B------:R-:W-:-:S02]  /*7220*/  FMUL.FTZ R4, R4, c[0x0][0x2ec] ;  /* 0x0000bb0004047a20 */ /* 0x000fc40000410000 */
[----:B------:R-:W-:Y:S01]  /*7230*/  FMUL.FTZ R49, R10, c[0x0][0x2ec] ;  /* 0x0000bb000a317a20 */ /* 0x000fe20000410000 */
[----:B------:R-:W-:Y:S01]  /*7240*/  FSEL R14, R14, -INF , !P5 ;  /* 0xff8000000e0e7808 */ /* 0x000fe20006800000 */
[----:B------:R-:W-:Y:S01]  /*7250*/  FMUL.FTZ R6, R6, c[0x0][0x2ec] ;  /* 0x0000bb0006067a20 */ /* 0x000fe20000410000 */
[----:B------:R-:W-:Y:S01]  /*7260*/  MUFU.TANH R23, R16 ;  /* 0x0000001000177308 */ /* 0x000fe20000002400 */
[----:B--2---:R-:W-:Y:S01]  /*7270*/  FFMA.FTZ R68, R95, R78, R68 ;  /* 0x0000004e5f447223 */ /* 0x004fe20000010044 */
[----:B------:R-:W-:Y:S01]  /*7280*/  ISETP.GE.AND P5, PT, R35, R66, PT ;  /* 0x000000422300720c */ /* 0x000fe20003fa6270 */
[----:B------:R-:W-:Y:S02]  /*7290*/  FMUL.FTZ R9, R9, c[0x0][0x2ec] ;  /* 0x0000bb0009097a20 */ /* 0x000fe40000410000 */
[----:B------:R-:W-:Y:S01]  /*72a0*/  FMUL.FTZ R15, R15, c[0x0][0x2ec] ;  /* 0x0000bb000f0f7a20 */ /* 0x000fe20000410000 */
[----:B------:R-:W-:Y:S01]  /*72b0*/  FSEL R184, R68, -INF , !P6 ;  /* 0xff80000044b87808 */ /* 0x000fe20007000000 */
[----:B------:R-:W-:Y:S01]  /*72c0*/  FMUL.FTZ R5, R5, c[0x0][0x2ec] ;  /* 0x0000bb0005057a20 */ /* 0x000fe20000410000 */
[----:B------:R-:W1:Y:S01]  /*72d0*/  I2F R16, R35 ;  /* 0x0000002300107306 */ /* 0x000e620000201400 */
[----:B---3--:R-:W-:Y:S01]  /*72e0*/  FFMA.FTZ R12, R95, R12, R80 ;  /* 0x0000000c5f0c7223 */ /* 0x008fe20000010050 */
[----:B------:R-:W-:Y:S01]  /*72f0*/  ISETP.GE.AND P6, PT, R19, R0, PT ;  /* 0x000000001300720c */ /* 0x000fe20003fc6270 */
[----:B------:R-:W-:-:S02]  /*7300*/  FMUL.FTZ R62, R62, c[0x0][0x2ec] ;  /* 0x0000bb003e3e7a20 */ /* 0x000fc40000410000 */
[----:B------:R-:W-:Y:S01]  /*7310*/  FMUL.FTZ R42, R42, c[0x0][0x2ec] ;  /* 0x0000bb002a2a7a20 */ /* 0x000fe20000410000 */
[----:B------:R-:W-:Y:S01]  /*7320*/  FSEL R182, R12, -INF , !P2 ;  /* 0xff8000000cb67808 */ /* 0x000fe20005000000 */
[----:B------:R-:W-:Y:S01]  /*7330*/  FMUL.FTZ R7, R7, c[0x0][0x2ec] ;  /* 0x0000bb0007077a20 */ /* 0x000fe20000410000 */
[----:B------:R-:W-:Y:S01]  /*7340*/  MUFU.TANH R60, R60 ;  /* 0x0000003c003c7308 */ /* 0x000fe20000002400 */
[----:B------:R-:W-:Y:S01]  /*7350*/  ISETP.GE.AND P2, PT, R35, R0, PT ;  /* 0x000000002300720c */ /* 0x000fe20003f46270 */
[----:B------:R-:W-:-:S06]  /*7360*/  FMUL.FTZ R38, R38, c[0x0][0x2ec] ;  /* 0x0000bb0026267a20 */ /* 0x000fcc0000410000 */
        /* <DEDUP_REMOVED lines=8> */
[----:B------:R1:W2:Y:S01]  /*73f0*/  I2F R18, R35 ;  /* 0x0000002300127306 */ /* 0x0002a20000201400 */
[----:B------:R-:W-:-:S07]  /*7400*/  ISETP.GE.AND P6, PT, R43, R66, PT ;  /* 0x000000422b00720c */ /* 0x000fce0003fc6270 */
[----:B------:R-:W3:Y:S01]  /*7410*/  I2F R19, R43 ;  /* 0x0000002b00137306 */ /* 0x000ee20000201400 */
[----:B-1----:R-:W-:-:S07]  /*7420*/  IADD3 R35, R79, 0x21, RZ ;  /* 0x000000214f237810 */ /* 0x002fce0007ffe0ff */
[----:B------:R-:W-:Y:S01]  /*7430*/  MUFU.TANH R25, R20 ;  /* 0x0000001400197308 */ /* 0x000fe20000002400 */
[C---:B--2---:R-:W-:Y:S02]  /*7440*/  FFMA.FTZ R58, R95.reuse, R18, R58 ;  /* 0x000000125f3a7223 */ /* 0x044fe4000001003a */
[----:B---3--:R-:W-:-:S05]  /*7450*/  FFMA.FTZ R19, R95, R19, R110 ;  /* 0x000000135f137223 */ /* 0x008fca000001006e */
[----:B------:R-:W1:Y:S01]  /*7460*/  I2F R20, R35 ;  /* 0x0000002300147306 */ /* 0x000e620000201400 */
[----:B------:R-:W-:Y:S02]  /*7470*/  FSEL R178, R19, -INF , !P6 ;  /* 0xff80000013b27808 */ /* 0x000fe40007000000 */
[----:B------:R-:W-:-:S05]  /*7480*/  ISETP.GE.AND P6, PT, R35, R0, PT ;  /* 0x000000002300720c */ /* 0x000fca0003fc6270 */
[----:B------:R2:W3:Y:S01]  /*7490*/  I2F R16, R35 ;  /* 0x0000002300107306 */ /* 0x0004e20000201400 */
[----:B------:R-:W-:-:S07]  /*74a0*/  LOP3.LUT R19, R96, 0x20, R101, 0xfe, !PT ;  /* 0x0000002060137812 */ /* 0x000fce00078efe65 */
[----:B------:R-:W4:Y:S01]  /*74b0*/  I2F R3, R43 ;  /* 0x0000002b00037306 */ /* 0x000f220000201400 */
[----:B-1----:R-:W-:Y:S01]  /*74c0*/  FFMA.FTZ R118, R95, R20, R118 ;  /* 0x000000145f767223 */ /* 0x002fe20000010076 */
[----:B------:R-:W-:Y:S02]  /*74d0*/  FSEL R20, R58, -INF , !P2 ;  /* 0xff8000003a147808 */ /* 0x000fe40005000000 */
[----:B------:R-:W-:Y:S02]  /*74e0*/  ISETP.GE.AND P2, PT, R35, R66, PT ;  /* 0x000000422300720c */ /* 0x000fe40003f46270 */
[----:B--2---:R-:W-:Y:S02]  /*74f0*/  IADD3 R35, R79, 0x31, RZ ;  /* 0x000000314f237810 */ /* 0x004fe40007ffe0ff */
[----:B------:R-:W-:Y:S01]  /*7500*/  MUFU.TANH R31, R24 ;  /* 0x00000018001f7308 */ /* 0x000fe20000002400 */
[----:B---3--:R-:W-:Y:S01]  /*7510*/  FFMA.FTZ R16, R95, R16, R50 ;  /* 0x000000105f107223 */ /* 0x008fe20000010032 */
[----:B------:R-:W-:-:S04]  /*7520*/  FSEL R176, R118, -INF , !P2 ;  /* 0xff80000076b07808 */ /* 0x000fc80005000000 */
[----:B------:R-:W-:Y:S01]  /*7530*/  FSEL R162, R16, -INF , !P6 ;  /* 0xff80000010a27808 */ /* 0x000fe20007000000 */
[----:B----4-:R-:W-:Y:S01]  /*7540*/  FFMA.FTZ R3, R95, R3, R112 ;  /* 0x000000035f037223 */ /* 0x010fe20000010070 */
[----:B------:R-:W-:Y:S01]  /*7550*/  IADD3 R43, R79, 0x29, RZ ;  /* 0x000000294f2b7810 */ /* 0x000fe20007ffe0ff */
[----:B------:R-:W-:Y:S01]  /*7560*/  MUFU.TANH R152, R41 ;  /* 0x0000002900987308 */ /* 0x000fe20000002400 */
[----:B------:R-:W-:Y:S02]  /*7570*/  ISETP.GE.AND P6, PT, R103, R66, PT ;  /* 0x000000426700720c */ /* 0x000fe40003fc6270 */
[----:B------:R-:W-:-:S05]  /*7580*/  ISETP.GE.AND P2, PT, R43, R0, PT ;  /* 0x000000002b00720c */ /* 0x000fca0003f46270 */
[----:B------:R-:W1:Y:S08]  /*7590*/  I2F R18, R43 ;  /* 0x0000002b00127306 */ /* 0x000e700000201400 */
[----:B------:R-:W2:Y:S08]  /*75a0*/  I2F R24, R35 ;  /* 0x0000002300187306 */ /* 0x000eb00000201400 */
[----:B------:R3:W-:Y:S01]  /*75b0*/  MUFU.TANH R148, R47 ;  /* 0x0000002f00947308 */ /* 0x0007e20000002400 */
[----:B-1----:R-:W-:-:S07]  /*75c0*/  FFMA.FTZ R116, R95, R18, R116 ;  /* 0x000000125f747223 */ /* 0x002fce0000010074 */
[----:B------:R1:W4:Y:S01]  /*75d0*/  MUFU.TANH R41, R34 ;  /* 0x0000002200297308 */ /* 0x0003220000002400 */
[----:B--2---:R-:W-:Y:S01]  /*75e0*/  FFMA.FTZ R24, R95, R24, R152 ;  /* 0x000000185f187223 */ /* 0x004fe20000010098 */
[----:B---3--:R-:W-:-:S06]  /*75f0*/  IADD3 R47, R79, 0x41, RZ ;  /* 0x000000414f2f7810 */ /* 0x008fcc0007ffe0ff */
[----:B------:R-:W-:Y:S01]  /*7600*/  MUFU.TANH R190, R190 ;  /* 0x000000be00be7308 */ /* 0x000fe20000002400 */
[----:B-1----:R-:W-:-:S07]  /*7610*/  FMUL.FTZ R34, R21, c[0x0][0x2ec] ;  /* 0x0000bb0015227a20 */ /* 0x002fce0000410000 */
[----:B------:R-:W1:Y:S01]  /*7620*/  I2F R16, R47 ;  /* 0x0000002f00107306 */ /* 0x000e620000201400 */
[----:B------:R-:W-:Y:S02]  /*7630*/  FMUL.FTZ R21, R22, c[0x0][0x2ec] ;  /* 0x0000bb0016157a20 */ /* 0x000fe40000410000 */
[----:B----4-:R-:W-:-:S05]  /*7640*/  FFMA.FTZ R41, R95, R98, R41 ;  /* 0x000000625f297223 */ /* 0x010fca0000010029 */
[----:B------:R-:W2:Y:S08]  /*7650*/  I2F R22, R43 ;  /* 0x0000002b00167306 */ /* 0x000eb00000201400 */
[----:B------:R-:W3:Y:S01]  /*7660*/  MUFU.TANH R33, R33 ;  /* 0x0000002100217308 */ /* 0x000ee20000002400 */
[----:B-1----:R-:W-:-:S07]  /*7670*/  FFMA.FTZ R118, R95, R16, R188 ;  /* 0x000000105f767223 */ /* 0x002fce00000100bc */
[----:B------:R1:W-:Y:S01]  /*7680*/  MUFU.TANH R37, R32 ;  /* 0x0000002000257308 */ /* 0x0003e20000002400 */
[----:B--2---:R-:W-:Y:S01]  /*7690*/  FFMA.FTZ R22, R95, R22, R148 ;  /* 0x000000165f167223 */ /* 0x004fe20000010094 */
[----:B------:R-:W-:Y:S02]  /*76a0*/  FSEL R148, R41, -INF , !P4 ;  /* 0xff80000029947808 */ /* 0x000fe40006000000 */
[----:B------:R-:W-:Y:S02]  /*76b0*/  ISETP.GE.AND P4, PT, R47, R66, PT ;  /* 0x000000422f00720c */ /* 0x000fe40003f86270 */
[----:B------:R-:W-:Y:S01]  /*76c0*/  FSEL R112, R22, -INF , !P2 ;  /* 0xff80000016707808 */ /* 0x000fe20005000000 */
[C---:B------:R-:W-:Y:S01]  /*76d0*/  FFMA.FTZ R22, R95.reuse, R102, R31 ;  /* 0x000000665f167223 */ /* 0x040fe2000001001f */
[----:B------:R-:W2:Y:S01]  /*76e0*/  MUFU.TANH R30, R30 ;  /* 0x0000001e001e7308 */ /* 0x000ea20000002400 */
[----:B---3--:R-:W-:Y:S01]  /*76f0*/  FFMA.FTZ R33, R95, R100, R33 ;  /* 0x000000645f217223 */ /* 0x008fe20000010021 */
[----:B------:R-:W-:-:S02]  /*7700*/  ISETP.GE.AND P2, PT, R103, R0, PT ;  /* 0x000000006700720c */ /* 0x000fc40003f46270 */
[----:B-1----:R-:W-:-:S04]  /*7710*/  FSEL R32, R3, -INF , !P5 ;  /* 0xff80000003207808 */ /* 0x002fc80006800000 */
[----:B------:R-:W-:Y:S01]  /*7720*/  MUFU.TANH R28, R28 ;  /* 0x0000001c001c7308 */ /* 0x000fe20000002400 */
[----:B------:R-:W-:Y:S01]  /*7730*/  ISETP.GE.AND P5, PT, R43, R66, PT ;  /* 0x000000422b00720c */ /* 0x000fe20003fa6270 */
[----:B------:R-:W-:-:S03]  /*7740*/  FMUL.FTZ R43, R8, c[0x0][0x2ec] ;  /* 0x0000bb00082b7a20 */ /* 0x000fc60000410000 */
[----:B------:R-:W-:Y:S02]  /*7750*/  FSEL R174, R116, -INF , !P5 ;  /* 0xff80000074ae7808 */ /* 0x000fe40006800000 */
[----:B------:R-:W-:Y:S01]  /*7760*/  ISETP.GE.AND P5, PT, R35, R66, PT ;  /* 0x000000422300720c */ /* 0x000fe20003fa6270 */
[----:B------:R-:W1:Y:S01]  /*7770*/  I2F R18, R35 ;  /* 0x0000002300127306 */ /* 0x000e620000201400 */
[----:B--2---:R-:W-:Y:S01]  /*7780*/  FFMA.FTZ R116, R95, R100, R30 ;  /* 0x000000645f747223 */ /* 0x004fe2000001001e */
[----:B------:R-:W-:Y:S02]  /*7790*/  FSEL R30, R33, -INF , !P6 ;  /* 0xff800000211e7808 */ /* 0x000fe40007000000 */
[----:B------:R-:W-:Y:S01]  /*77a0*/  FSEL R172, R24, -INF , !P5 ;  /* 0xff80000018ac7808 */ /* 0x000fe20006800000 */
[----:B------:R-:W-:Y:S01]  /*77b0*/  FFMA.FTZ R24, R95, R16, R190 ;  /* 0x000000105f187223 */ /* 0x000fe200000100be */
[----:B------:R-:W-:Y:S02]  /*77c0*/  ISETP.GE.AND P5, PT, R35, R0, PT ;  /* 0x000000002300720c */ /* 0x000fe40003fa6270 */
[----:B------:R-:W2:Y:S01]  /*77d0*/  I2F R8, R45 ;  /* 0x0000002d00087306 */ /* 0x000ea20000201400 */
[----:B------:R-:W-:-:S02]  /*77e0*/  ISETP.GE.AND P6, PT, R45, R66, PT ;  /* 0x000000422d00720c */ /* 0x000fc40003fc6270 */
[----:B------:R-:W-:Y:S02]  /*77f0*/  FSEL R24, R24, -INF , !P4 ;  /* 0xff80000018187808 */ /* 0x000fe40006000000 */
[----:B------:R-:W-:Y:S02]  /*7800*/  ISETP.GE.AND P4, PT, R47, R0, PT ;  /* 0x000000002f00720c */ /* 0x000fe40003f86270 */
[----:B------:R-:W-:Y:S01]  /*7810*/  IADD3 R47, R79, 0x51, RZ ;  /* 0x000000514f2f7810 */ /* 0x000fe20007ffe0ff */
[----:B------:R-:W3:Y:S01]  /*7820*/  MUFU.TANH R186, R186 ;  /* 0x000000ba00ba7308 */ /* 0x000ee20000002400 */
[----:B-1----:R-:W-:Y:S01]  /*7830*/  FFMA.FTZ R18, R95, R18, R44 ;  /* 0x000000125f127223 */ /* 0x002fe2000001002c */
[----:B------:R-:W-:Y:S02]  /*7840*/  FSEL R116, R116, -INF , !P2 ;  /* 0xff80000074747808 */ /* 0x000fe40005000000 */
[----:B------:R-:W-:Y:S02]  /*7850*/  ISETP.GE.AND P2, PT, R73, R0, PT ;  /* 0x000000004900720c */ /* 0x000fe40003f46270 */
[----:B------:R-:W-:-:S02]  /*7860*/  FSEL R152, R18, -INF , !P5 ;  /* 0xff80000012987808 */ /* 0x000fc40006800000 */
[----:B------:R-:W1:Y:S01]  /*7870*/  MUFU.TANH R29, R26 ;  /* 0x0000001a001d7308 */ /* 0x000e620000002400 */
[----:B--2---:R-:W-:Y:S01]  /*7880*/  FFMA.FTZ R28, R95, R8, R28 ;  /* 0x000000085f1c7223 */ /* 0x004fe2000001001c */
[----:B------:R-:W-:Y:S02]  /*7890*/  ISETP.GE.AND P5, PT, R105, R66, PT ;  /* 0x000000426900720c */ /* 0x000fe40003fa6270 */
[----:B------:R-:W-:Y:S02]  /*78a0*/  FSEL R118, R118, -INF , !P4 ;  /* 0xff80000076767808 */ /* 0x000fe40006000000 */
[----:B------:R-:W-:Y:S02]  /*78b0*/  FSEL R28, R28, -INF , !P6 ;  /* 0xff8000001c1c7808 */ /* 0x000fe40007000000 */
[----:B------:R-:W-:Y:S01]  /*78c0*/  MUFU.TANH R156, R156 ;  /* 0x0000009c009c7308 */ /* 0x000fe20000002400 */
[----:B---3--:R-:W-:Y:S01]  /*78d0*/  FFMA.FTZ R110, R95, R8, R186 ;  /* 0x000000085f6e7223 */ /* 0x008fe200000100ba */
[----:B------:R-:W-:-:S02]  /*78e0*/  ISETP.GE.AND P6, PT, R45, R0, PT ;  /* 0x000000002d00720c */ /* 0x000fc40003fc6270 */
[----:B------:R-:W-:Y:S02]  /*78f0*/  FSEL R22, R22, -INF , !P5 ;  /* 0xff80000016167808 */ /* 0x000fe40006800000 */
[----:B------:R-:W-:Y:S02]  /*7900*/  FSEL R110, R110, -INF , !P6 ;  /* 0xff8000006e6e7808 */ /* 0x000fe40007000000 */
[----:B------:R2:W3:Y:S01]  /*7910*/  I2F R16, R47 ;  /* 0x0000002f00107306 */ /* 0x0004e20000201400 */
[----:B------:R-:W-:Y:S01]  /*7920*/  ISETP.GE.AND P6, PT, R47, R66, PT ;  /* 0x000000422f00720c */ /* 0x000fe20003fc6270 */
[----:B-1----:R-:W-:Y:S01]  /*7930*/  FFMA.FTZ R104, R95, R102, R29 ;  /* 0x000000665f687223 */ /* 0x002fe2000001001d */
[----:B------:R-:W-:Y:S01]  /*7940*/  ISETP.GE.AND P5, PT, R47, R0, PT ;  /* 0x000000002f00720c */ /* 0x000fe20003fa6270 */
[----:B------:R-:W-:Y:S01]  /*7950*/  FFMA.FTZ R26, R95, R98, R37 ;  /* 0x000000625f1a7223 */ /* 0x000fe20000010025 */
[----:B------:R-:W-:Y:S02]  /*7960*/  IADD3 R45, R79, 0x61, RZ ;  /* 0x000000614f2d7810 */ /* 0x000fe40007ffe0ff */
[----:B------:R-:W-:Y:S01]  /*7970*/  ISETP.GE.AND P4, PT, R73, R66, PT ;  /* 0x000000424900720c */ /* 0x000fe20003f86270 */
[----:B------:R-:W1:Y:S01]  /*7980*/  I2F R74, R75 ;  /* 0x0000004b004a7306 */ /* 0x000e620000201400 */
[----:B------:R-:W-:-:S02]  /*7990*/  FSEL R26, R26, -INF , !P3 ;  /* 0xff8000001a1a7808 */ /* 0x000fc40005800000 */
[----:B------:R-:W-:Y:S02]  /*79a0*/  ISETP.GE.AND P3, PT, R105, R0, PT ;  /* 0x000000006900720c */ /* 0x000fe40003f66270 */
[----:B------:R-:W-:Y:S02]  /*79b0*/  LOP3.LUT R37, R96, 0x30, R101, 0xfe, !PT ;  /* 0x0000003060257812 */ /* 0x000fe400078efe65 */
[----:B------:R-:W-:Y:S01]  /*79c0*/  FSEL R104, R104, -INF , !P3 ;  /* 0xff80000068687808 */ /* 0x000fe20005800000 */
[----:B------:R-:W-:Y:S01]  /*79d0*/  MUFU.TANH R194, R194 ;  /* 0x000000c200c27308 */ /* 0x000fe20000002400 */
[----:B--2---:R-:W-:Y:S01]  /*79e0*/  IADD3 R47, R79, 0x59, RZ ;  /* 0x000000594f2f7810 */ /* 0x004fe20007ffe0ff */
[----:B---3--:R-:W-:Y:S01]  /*79f0*/  FFMA.FTZ R18, R95, R16, R156 ;  /* 0x000000105f127223 */ /* 0x008fe2000001009c */
[----:B------:R-:W-:Y:S01]  /*7a00*/  ISETP.GE.AND P3, PT, R75, R66, PT ;  /* 0x000000424b00720c */ /* 0x000fe20003f66270 */
[----:B------:R-:W-:-:S03]  /*7a10*/  FFMA.FTZ R98, R95, R16, R198 ;  /* 0x000000105f627223 */ /* 0x000fc600000100c6 */
[----:B------:R-:W-:Y:S01]  /*7a20*/  FSEL R18, R18, -INF , !P6 ;  /* 0xff80000012127808 */ /* 0x000fe20007000000 */
[----:B------:R-:W2:Y:S01]  /*7a30*/  I2F R8, R45 ;  /* 0x0000002d00087306 */ /* 0x000ea20000201400 */
[----:B-1----:R-:W-:Y:S01]  /*7a40*/  FFMA.FTZ R70, R95, R74, R27 ;  /* 0x0000004a5f467223 */ /* 0x002fe2000001001b */
[----:B------:R-:W-:Y:S01]  /*7a50*/  ISETP.GE.AND P6, PT, R75, R0, PT ;  /* 0x000000004b00720c */ /* 0x000fe20003fc6270 */
[----:B------:R-:W-:Y:S01]  /*7a60*/  FFMA.FTZ R23, R95, R74, R23 ;  /* 0x0000004a5f177223 */ /* 0x000fe20000010017 */
[----:B------:R-:W-:Y:S01]  /*7a70*/  IADD3 R27, R79, 0x69, RZ ;  /* 0x000000694f1b7810 */ /* 0x000fe20007ffe0ff */
[----:B------:R-:W-:Y:S01]  /*7a80*/  FMUL.FTZ R74, R11, c[0x0][0x2ec] ;  /* 0x0000bb000b4a7a20 */ /* 0x000fe20000410000 */
[----:B------:R-:W-:Y:S02]  /*7a90*/  FSEL R70, R70, -INF , !P6 ;  /* 0xff80000046467808 */ /* 0x000fe40007000000 */
[----:B------:R-:W-:Y:S01]  /*7aa0*/  MUFU.TANH R34, R34 ;  /* 0x0000002200227308 */ /* 0x000fe20000002400 */
[----:B------:R-:W-:-:S02]  /*7ab0*/  ISETP.GE.AND P6, PT, R45, R66, PT ;  /* 0x000000422d00720c */ /* 0x000fc40003fc6270 */
[----:B------:R-:W-:Y:S02]  /*7ac0*/  FSEL R98, R98, -INF , !P5 ;  /* 0xff80000062627808 */ /* 0x000fe40006800000 */
[----:B------:R-:W-:-:S03]  /*7ad0*/  ISETP.GE.AND P5, PT, R149, R66, PT ;  /* 0x000000429500720c */ /* 0x000fc60003fa6270 */
[----:B------:R-:W1:Y:S01]  /*7ae0*/  I2F R29, R47 ;  /* 0x0000002f001d7306 */ /* 0x000e620000201400 */
[----:B--2---:R-:W-:-:S07]  /*7af0*/  FFMA.FTZ R194, R95, R8, R194 ;  /* 0x000000085fc27223 */ /* 0x004fce00000100c2 */
[----:B------:R-:W2:Y:S08]  /*7b00*/  I2F R72, R73 ;  /* 0x0000004900487306 */ /* 0x000eb00000201400 */
[----:B------:R-:W3:Y:S01]  /*7b10*/  MUFU.TANH R21, R21 ;  /* 0x0000001500157308 */ /* 0x000ee20000002400 */
[----:B-1----:R-:W-:-:S07]  /*7b20*/  FFMA.FTZ R10, R95, R29, R34 ;  /* 0x0000001d5f0a7223 */ /* 0x002fce0000010022 */
[----:B------:R-:W1:Y:S01]  /*7b30*/  MUFU.TANH R200, R200 ;  /* 0x000000c800c87308 */ /* 0x000e620000002400 */
[----:B--2---:R-:W-:-:S05]  /*7b40*/  FFMA.FTZ R16, R95, R72, R25 ;  /* 0x000000485f107223 */ /* 0x004fca0000010019 */
[----:B------:R-:W-:Y:S02]  /*7b50*/  FSEL R16, R16, -INF , !P4 ;  /* 0xff80000010107808 */ /* 0x000fe40006000000 */
[----:B------:R-:W2:Y:S01]  /*7b60*/  MUFU.TANH R196, R196 ;  /* 0x000000c400c47308 */ /* 0x000ea20000002400 */
[----:B---3--:R-:W-:Y:S01]  /*7b70*/  FFMA.FTZ R21, R95, R72, R21 ;  /* 0x000000485f157223 */ /* 0x008fe20000010015 */
[----:B------:R-:W-:Y:S02]  /*7b80*/  ISETP.GE.AND P4, PT, R149, R0, PT ;  /* 0x000000009500720c */ /* 0x000fe40003f86270 */
[----:B------:R-:W-:Y:S02]  /*7b90*/  FSEL R72, R23, -INF , !P3 ;  /* 0xff80000017487808 */ /* 0x000fe40005800000 */
[----:B------:R-:W-:Y:S02]  /*7ba0*/  FSEL R80, R21, -INF , !P2 ;  /* 0xff80000015507808 */ /* 0x000fe40005000000 */
[----:B------:R-:W-:Y:S01]  /*7bb0*/  I2F R108, R151 ;  /* 0x00000097006c7306 */ /* 0x000fe20000201400 */
[----:B-1----:R-:W-:Y:S01]  /*7bc0*/  FFMA.FTZ R68, R95, R8, R200 ;  /* 0x000000085f447223 */ /* 0x002fe200000100c8 */
[----:B------:R-:W-:-:S02]  /*7bd0*/  FSEL R8, R194, -INF , !P6 ;  /* 0xff800000c2087808 */ /* 0x000fc40007000000 */
[----:B------:R-:W-:Y:S02]  /*7be0*/  ISETP.GE.AND P6, PT, R45, R0, PT ;  /* 0x000000002d00720c */ /* 0x000fe40003fc6270 */
[----:B------:R-:W-:Y:S02]  /*7bf0*/  ISETP.GE.AND P2, PT, R47, R66, PT ;  /* 0x000000422f00720c */ /* 0x000fe40003f46270 */
[----:B------:R-:W1:Y:S01]  /*7c00*/  MUFU.TANH R43, R43 ;  /* 0x0000002b002b7308 */ /* 0x000e620000002400 */
[----:B--2---:R-:W-:Y:S01]  /*7c10*/  FFMA.FTZ R78, R95, R29, R196 ;  /* 0x0000001d5f4e7223 */ /* 0x004fe200000100c4 */
[----:B------:R-:W-:Y:S02]  /*7c20*/  FSEL R10, R10, -INF , !P2 ;  /* 0xff8000000a0a7808 */ /* 0x000fe40005000000 */
[----:B------:R-:W-:Y:S02]  /*7c30*/  ISETP.GE.AND P2, PT, R47, R0, PT ;  /* 0x000000002f00720c */ /* 0x000fe40003f46270 */
[----:B------:R-:W-:-:S02]  /*7c40*/  FSEL R68, R68, -INF , !P6 ;  /* 0xff80000044447808 */ /* 0x000fc40007000000 */
[----:B------:R2:W3:Y:S01]  /*7c50*/  MUFU.TANH R34, R49 ;  /* 0x0000003100227308 */ /* 0x0004e20000002400 */
[----:B------:R-:W-:Y:S02]  /*7c60*/  FSEL R78, R78, -INF , !P2 ;  /* 0xff8000004e4e7808 */ /* 0x000fe40005000000 */
[-C--:B------:R-:W-:Y:S02]  /*7c70*/  ISETP.GE.AND P2, PT, R151, R66.reuse, PT ;  /* 0x000000429700720c */ /* 0x080fe40003f46270 */
[----:B------:R-:W-:Y:S02]  /*7c80*/  ISETP.GE.AND P6, PT, R81, R66, PT ;  /* 0x000000425100720c */ /* 0x000fe40003fc6270 */
[----:B------:R-:W-:Y:S01]  /*7c90*/  ISETP.GE.AND P3, PT, R151, R0, PT ;  /* 0x000000009700720c */ /* 0x000fe20003f66270 */
[----:B------:R-:W-:Y:S01]  /*7ca0*/  I2F R106, R149 ;  /* 0x00000095006a7306 */ /* 0x000fe20000201400 */
[----:B-1----:R-:W-:Y:S01]  /*7cb0*/  FFMA.FTZ R43, R95, R108, R43 ;  /* 0x0000006c5f2b7223 */ /* 0x002fe2000001002b */
[----:B------:R-:W-:-:S02]  /*7cc0*/  LOP3.LUT R29, R96, 0x8, R101, 0xfe, !PT ;  /* 0x00000008601d7812 */ /* 0x000fc400078efe65 */
[----:B------:R-:W-:-:S04]  /*7cd0*/  LOP3.LUT R23, R96, 0x10, R101, 0xfe, !PT ;  /* 0x0000001060177812 */ /* 0x000fc800078efe65 */
[----:B------:R-:W-:Y:S01]  /*7ce0*/  I2F R114, R81 ;  /* 0x0000005100727306 */ /* 0x000fe20000201400 */
[----:B--2---:R-:W-:Y:S01]  /*7cf0*/  IADD3 R49, R79, 0x71, RZ ;  /* 0x000000714f317810 */ /* 0x004fe20007ffe0ff */
[----:B---3--:R-:W-:Y:S01]  /*7d00*/  FFMA.FTZ R34, R95, R108, R34 ;  /* 0x0000006c5f227223 */ /* 0x008fe20000010022 */
[----:B------:R-:W-:Y:S02]  /*7d10*/  FSEL R108, R43, -INF , !P2 ;  /* 0xff8000002b6c7808 */ /* 0x000fe40005000000 */
[----:B------:R-:W-:Y:S02]  /*7d20*/  ISETP.GE.AND P2, PT, R49, R66, PT ;  /* 0x000000423100720c */ /* 0x000fe40003f46270 */
[----:B------:R-:W-:Y:S01]  /*7d30*/  LOP3.LUT R43, R96, 0x28, R101, 0xfe, !PT ;  /* 0x00000028602b7812 */ /* 0x000fe200078efe65 */
[----:B------:R-:W1:Y:S08]  /*7d40*/  MUFU.TANH R17, R17 ;  /* 0x0000001100117308 */ /* 0x000e700000002400 */
[----:B------:R-:W2:Y:S08]  /*7d50*/  MUFU.TANH R4, R4 ;  /* 0x0000000400047308 */ /* 0x000eb00000002400 */
[----:B------:R3:W-:Y:S01]  /*7d60*/  MUFU.TANH R44, R9 ;  /* 0x00000009002c7308 */ /* 0x0007e20000002400 */
[----:B-1----:R-:W-:-:S05]  /*7d70*/  FFMA.FTZ R17, R95, R106, R17 ;  /* 0x0000006a5f117223 */ /* 0x002fca0000010011 */
[----:B------:R-:W-:Y:S02]  /*7d80*/  FSEL R156, R17, -INF , !P5 ;  /* 0xff800000119c7808 */ /* 0x000fe40006800000 */
[----:B------:R-:W1:Y:S01]  /*7d90*/  I2F R45, R49 ;  /* 0x00000031002d7306 */ /* 0x000e620000201400 */
[----:B--2---:R-:W-:Y:S01]  /*7da0*/  FFMA.FTZ R4, R95, R114, R4 ;  /* 0x000000725f047223 */ /* 0x004fe20000010004 */
[----:B------:R-:W-:Y:S02]  /*7db0*/  ISETP.GE.AND P5, PT, R81, R0, PT ;  /* 0x000000005100720c */ /* 0x000fe40003fa6270 */
[--C-:B------:R-:W-:Y:S02]  /*7dc0*/  LOP3.LUT R17, R96, 0x18, R101.reuse, 0xfe, !PT ;  /* 0x0000001860117812 */ /* 0x100fe400078efe65 */
[----:B------:R-:W-:Y:S02]  /*7dd0*/  FSEL R55, R4, -INF , !P6 ;  /* 0xff80000004377808 */ /* 0x000fe40007000000 */
[----:B------:R-:W2:Y:S01]  /*7de0*/  MUFU.TANH R6, R6 ;  /* 0x0000000600067308 */ /* 0x000ea20000002400 */
[----:B---3--:R-:W-:-:S02]  /*7df0*/  LOP3.LUT R9, R96, 0x38, R101, 0xfe, !PT ;  /* 0x0000003860097812 */ /* 0x008fc400078efe65 */
[----:B------:R-:W-:-:S05]  /*7e00*/  ISETP.GE.AND P6, PT, R19, R66, PT ;  /* 0x000000421300720c */ /* 0x000fca0003fc6270 */
[----:B------:R-:W3:Y:S01]  /*7e10*/  MUFU.TANH R13, R13 ;  /* 0x0000000d000d7308 */ /* 0x000ee20000002400 */
[----:B-1----:R-:W-:-:S05]  /*7e20*/  FFMA.FTZ R44, R95, R45, R44 ;  /* 0x0000002d5f2c7223 */ /* 0x002fca000001002c */
[----:B------:R-:W-:Y:S02]  /*7e30*/  FSEL R76, R44, -INF , !P2 ;  /* 0xff8000002c4c7808 */ /* 0x000fe40005000000 */
[----:B------:R-:W-:Y:S01]  /*7e40*/  I2F R150, R77 ;  /* 0x0000004d00967306 */ /* 0x000fe20000201400 */
[----:B--2---:R-:W-:Y:S01]  /*7e50*/  FFMA.FTZ R6, R95, R114, R6 ;  /* 0x000000725f067223 */ /* 0x004fe20000010006 */
[----:B------:R-:W-:-:S04]  /*7e60*/  ISETP.GE.AND P2, PT, R77, R66, PT ;  /* 0x000000424d00720c */ /* 0x000fc80003f46270 */
[----:B------:R-:W-:Y:S02]  /*7e70*/  FSEL R44, R6, -INF , !P5 ;  /* 0xff800000062c7808 */ /* 0x000fe40006800000 */
[----:B------:R-:W1:Y:S01]  /*7e80*/  MUFU.TANH R56, R56 ;  /* 0x0000003800387308 */ /* 0x000e620000002400 */
[----:B---3--:R-:W-:-:S05]  /*7e90*/  FFMA.FTZ R60, R95, R106, R13 ;  /* 0x0000006a5f3c7223 */ /* 0x008fca000001000d */
[----:B------:R-:W-:Y:S02]  /*7ea0*/  FSEL R60, R60, -INF , !P4 ;  /* 0xff8000003c3c7808 */ /* 0x000fe40006000000 */
[----:B------:R-:W-:Y:S01]  /*7eb0*/  MUFU.TANH R192, R192 ;  /* 0x000000c000c07308 */ /* 0x000fe20000002400 */
[----:B------:R-:W-:-:S07]  /*7ec0*/  ISETP.GE.AND P4, PT, R27, R66, PT ;  /* 0x000000421b00720c */ /* 0x000fce0003f86270 */
        /* <DEDUP_REMOVED lines=8> */
[----:B------:R2:W4:Y:S01]  /*7f50*/  I2F R3, R19 ;  /* 0x0000001300037306 */ /* 0x0005220000201400 */
[C-C-:B-1----:R-:W-:Y:S01]  /*7f60*/  LOP3.LUT R15, R96.reuse, 0x28, R101.reuse, 0xfe, !PT ;  /* 0x00000028600f7812 */ /* 0x142fe200078efe65 */
[----:B---3--:R-:W-:Y:S01]  /*7f70*/  FFMA.FTZ R50, R95, R47, R50 ;  /* 0x0000002f5f327223 */ /* 0x008fe20000010032 */
[----:B------:R-:W-:Y:S02]  /*7f80*/  LOP3.LUT R47, R96, 0x20, R101, 0xfe, !PT ;  /* 0x00000020602f7812 */ /* 0x000fe400078efe65 */
[----:B------:R-:W-:Y:S02]  /*7f90*/  ISETP.GE.AND P5, PT, R15, R66, PT ;  /* 0x000000420f00720c */ /* 0x000fe40003fa6270 */
[----:B------:R-:W-:Y:S01]  /*7fa0*/  ISETP.GE.AND P4, PT, R27, R0, PT ;  /* 0x000000001b00720c */ /* 0x000fe20003f86270 */
[----:B------:R-:W-:Y:S03]  /*7fb0*/  MUFU.TANH R36, R36 ;  /* 0x0000002400247308 */ /* 0x000fe60000002400 */
[----:B------:R-:W-:-:S02]  /*7fc0*/  FSEL R58, R50, -INF , !P4 ;  /* 0xff800000323a7808 */ /* 0x000fc40006000000 */
[----:B------:R-:W-:Y:S02]  /*7fd0*/  FSEL R50, R34, -INF , !P3 ;  /* 0xff80000022327808 */ /* 0x000fe40005800000 */
[----:B------:R-:W-:Y:S01]  /*7fe0*/  ISETP.GE.AND P3, PT, R49, R0, PT ;  /* 0x000000003100720c */ /* 0x000fe20003f66270 */
[----:B------:R1:W3:Y:S01]  /*7ff0*/  I2F R33, R9 ;  /* 0x0000000900217306 */ /* 0x0002e20000201400 */
[----:B--2---:R-:W-:Y:S01]  /*8000*/  IADD3 R19, R79, 0x39, RZ ;  /* 0x000000394f137810 */ /* 0x004fe20007ffe0ff */
[----:B----4-:R-:W-:Y:S01]  /*8010*/  FFMA.FTZ R54, R95, R3, R54 ;  /* 0x000000035f367223 */ /* 0x010fe20000010036 */
[----:B------:R-:W-:Y:S02]  /*8020*/  LOP3.LUT R49, R96, 0x30, R101, 0xfe, !PT ;  /* 0x0000003060317812 */ /* 0x000fe400078efe65 */
[----:B------:R-:W-:-:S03]  /*8030*/  ISETP.GE.AND P4, PT, R83, R66, PT ;  /* 0x000000425300720c */ /* 0x000fc60003f86270 */
[----:B------:R-:W-:Y:S08]  /*8040*/  MUFU.TANH R170, R170 ;  /* 0x000000aa00aa7308 */ /* 0x000ff00000002400 */
[----:B------:R2:W4:Y:S01]  /*8050*/  I2F R35, R15 ;  /* 0x0000000f00237306 */ /* 0x0005220000201400 */
[----:B-1----:R-:W-:Y:S02]  /*8060*/  FMUL.FTZ R9, R46, c[0x0][0x2ec] ;  /* 0x0000bb002e097a20 */ /* 0x002fe40000410000 */
[----:B---3--:R-:W-:-:S05]  /*8070*/  FFMA.FTZ R36, R95, R33, R36 ;  /* 0x000000215f247223 */ /* 0x008fca0000010024 */
[----:B------:R-:W1:Y:S01]  /*8080*/  I2F R4, R19 ;  /* 0x0000001300047306 */ /* 0x000e620000201400 */
[----:B------:R-:W-:Y:S02]  /*8090*/  FSEL R36, R36, -INF , !P2 ;  /* 0xff80000024247808 */ /* 0x000fe40005000000 */
[----:B------:R-:W-:Y:S02]  /*80a0*/  ISETP.GE.AND P2, PT, R19, R66, PT ;  /* 0x000000421300720c */ /* 0x000fe40003f46270 */
[----:B--2---:R-:W-:-:S03]  /*80b0*/  IADD3 R15, R79, 0x79, RZ ;  /* 0x000000794f0f7810 */ /* 0x004fc60007ffe0ff */
[----:B------:R-:W-:Y:S01]  /*80c0*/  MUFU.TANH R5, R5 ;  /* 0x0000000500057308 */ /* 0x000fe20000002400 */
[----:B----4-:R-:W-:Y:S01]  /*80d0*/  FFMA.FTZ R35, R95, R35, R168 ;  /* 0x000000235f237223 */ /* 0x010fe200000100a8 */
[----:B------:R-:W-:Y:S02]  /*80e0*/  FSEL R168, R54, -INF , !P6 ;  /* 0xff80000036a87808 */ /* 0x000fe40007000000 */
[----:B------:R-:W-:Y:S02]  /*80f0*/  ISETP.GE.AND P6, PT, R79, R0, PT ;  /* 0x000000004f00720c */ /* 0x000fe40003fc6270 */
[----:B------:R-:W-:Y:S01]  /*8100*/  FSEL R54, R35, -INF , !P5 ;  /* 0xff80000023367808 */ /* 0x000fe20006800000 */
[----:B-1----:R-:W-:Y:S01]  /*8110*/  FFMA.FTZ R4, R95, R4, R170 ;  /* 0x000000045f047223 */ /* 0x002fe200000100aa */
[----:B------:R-:W1:Y:S01]  /*8120*/  I2F R188, R15 ;  /* 0x0000000f00bc7306 */ /* 0x000e620000201400 */
[----:B------:R-:W-:-:S03]  /*8130*/  ISETP.GE.AND P5, PT, R29, R0, PT ;  /* 0x000000001d00720c */ /* 0x000fc60003fa6270 */
[----:B------:R-:W-:Y:S02]  /*8140*/  FSEL R46, R4, -INF , !P2 ;  /* 0xff800000042e7808 */ /* 0x000fe40005000000 */
[----:B------:R-:W-:Y:S02]  /*8150*/  ISETP.GE.AND P2, PT, R15, R66, PT ;  /* 0x000000420f00720c */ /* 0x000fe40003f46270 */
[----:B------:R-:W2:Y:S08]  /*8160*/  MUFU.TANH R74, R74 ;  /* 0x0000004a004a7308 */ /* 0x000eb00000002400 */
[----:B------:R-:W-:Y:S01]  /*8170*/  I2F R56, R19 ;  /* 0x0000001300387306 */ /* 0x000fe20000201400 */
[----:B-1----:R-:W-:-:S07]  /*8180*/  FFMA.FTZ R5, R95, R188, R5 ;  /* 0x000000bc5f057223 */ /* 0x002fce0000010005 */
[----:B------:R-:W1:Y:S01]  /*8190*/  MUFU.TANH R3, R39 ;  /* 0x0000002700037308 */ /* 0x000e620000002400 */
[----:B--2---:R-:W-:-:S05]  /*81a0*/  FFMA.FTZ R45, R95, R45, R74 ;  /* 0x0000002d5f2d7223 */ /* 0x004fca000001004a */
[----:B------:R-:W-:Y:S02]  /*81b0*/  FSEL R45, R45, -INF , !P3 ;  /* 0xff8000002d2d7808 */ /* 0x000fe40005800000 */
[----:B------:R-:W-:Y:S01]  /*81c0*/  MUFU.TANH R48, R48 ;  /* 0x0000003000307308 */ /* 0x000fe20000002400 */
[----:B------:R-:W-:-:S07]  /*81d0*/  ISETP.GE.AND P3, PT, R153, R66, PT ;  /* 0x000000429900720c */ /* 0x000fce0003f66270 */
[----:B------:R-:W2:Y:S01]  /*81e0*/  I2F R27, R47 ;  /* 0x0000002f001b7306 */ /* 0x000ea20000201400 */
[----:B-1----:R-:W-:Y:S01]  /*81f0*/  FFMA.FTZ R150, R95, R56, R3 ;  /* 0x000000385f967223 */ /* 0x002fe20000010003 */
[----:B------:R-:W-:Y:S02]  /*8200*/  FSEL R56, R5, -INF , !P2 ;  /* 0xff80000005387808 */ /* 0x000fe40005000000 */
[----:B------:R-:W-:-:S04]  /*8210*/  ISETP.GE.AND P2, PT, R47, R0, PT ;  /* 0x000000002f00720c */ /* 0x000fc80003f46270 */
[----:B------:R-:W-:Y:S08]  /*8220*/  I2F R82, R83 ;  /* 0x0000005300527306 */ /* 0x000ff00000201400 */
[----:B------:R-:W-:Y:S01]  /*8230*/  I2F R154, R153 ;  /* 0x00000099009a7306 */ /* 0x000fe20000201400 */
[----:B--2---:R-:W-:-:S07]  /*8240*/  FFMA.FTZ R27, R95, R27, R48 ;  /* 0x0000001b5f1b7223 */ /* 0x004fce0000010030 */
[----:B------:R-:W1:Y:S08]  /*8250*/  MUFU.TANH R69, R69 ;  /* 0x0000004500457308 */ /* 0x000e700000002400 */
[----:B------:R-:W2:Y:S08]  /*8260*/  MUFU.TANH R57, R57 ;  /* 0x0000003900397308 */ /* 0x000eb00000002400 */
[----:B------:R-:W-:Y:S01]  /*8270*/  I2F R34, R43 ;  /* 0x0000002b00227306 */ /* 0x000fe20000201400 */
[----:B-1----:R-:W-:-:S05]  /*8280*/  FFMA.FTZ R69, R95, R82, R69 ;  /* 0x000000525f457223 */ /* 0x002fca0000010045 */
[----:B------:R-:W-:Y:S02]  /*8290*/  FSEL R74, R69, -INF , !P4 ;  /* 0xff800000454a7808 */ /* 0x000fe40006000000 */
[----:B------:R-:W1:Y:S01]  /*82a0*/  MUFU.TANH R9, R9 ;  /* 0x0000000900097308 */ /* 0x000e620000002400 */
[----:B--2---:R-:W-:Y:S01]  /*82b0*/  FFMA.FTZ R57, R95, R154, R57 ;  /* 0x0000009a5f397223 */ /* 0x004fe20000010039 */
[----:B------:R-:W-:-:S04]  /*82c0*/  ISETP.GE.AND P4, PT, R37, R66, PT ;  /* 0x000000422500720c */ /* 0x000fc80003f86270 */
[----:B------:R-:W-:Y:S02]  /*82d0*/  FSEL R186, R57, -INF , !P3 ;  /* 0xff80000039ba7808 */ /* 0x000fe40005800000 */
[----:B------:R-:W-:Y:S01]  /*82e0*/  MUFU.TANH R158, R158 ;  /* 0x0000009e009e7308 */ /* 0x000fe20000002400 */
[----:B------:R-:W-:-:S07]  /*82f0*/  ISETP.GE.AND P3, PT, R79, R66, PT ;  /* 0x000000424f00720c */ /* 0x000fce0003f66270 */
[----:B------:R-:W-:Y:S01]  /*8300*/  MUFU.TANH R164, R164 ;  /* 0x000000a400a47308 */ /* 0x000fe20000002400 */
[----:B-1----:R-:W-:Y:S01]  /*8310*/  FFMA.FTZ R9, R95, R34, R9 ;  /* 0x000000225f097223 */ /* 0x002fe20000010009 */
[----:B------:R-:W-:Y:S02]  /*8320*/  FSEL R34, R27, -INF , !P2 ;  /* 0xff8000001b227808 */ /* 0x000fe40005000000 */
[----:B------:R-:W-:-:S04]  /*8330*/  ISETP.GT.AND P2, PT, R120, R109, PT ;  /* 0x0000006d7800720c */ /* 0x000fc80003f44270 */
[----:B------:R-:W-:Y:S08]  /*8340*/  MUFU.TANH R40, R40 ;  /* 0x0000002800287308 */ /* 0x000ff00000002400 */
[----:B------:R-:W1:Y:S08]  /*8350*/  I2F R41, R37 ;  /* 0x0000002500297306 */ /* 0x000e700000201400 */
[----:B------:R-:W2:Y:S08]  /*8360*/  I2F R31, R79 ;  /* 0x0000004f001f7306 */ /* 0x000eb00000201400 */
[----:B------:R-:W3:Y:S01]  /*8370*/  I2F R25, R79 ;  /* 0x0000004f00197306 */ /* 0x000ee20000201400 */
[----:B-1----:R-:W-:-:S05]  /*8380*/  FFMA.FTZ R40, R95, R41, R40 ;  /* 0x000000295f287223 */ /* 0x002fca0000010028 */
[----:B------:R-:W-:Y:S02]  /*8390*/  FSEL R40, R40, -INF , !P4 ;  /* 0xff80000028287808 */ /* 0x000fe40006000000 */
[----:B------:R-:W-:Y:S01]  /*83a0*/  MUFU.TANH R62, R62 ;  /* 0x0000003e003e7308 */ /* 0x000fe20000002400 */
[----:B--2---:R-:W-:Y:S01]  /*83b0*/  FFMA.FTZ R31, R95, R31, R158 ;  /* 0x0000001f5f1f7223 */ /* 0x004fe2000001009e */
[----:B------:R-:W-:-:S04]  /*83c0*/  ISETP.GE.AND P4, PT, R23, R0, PT ;  /* 0x000000001700720c */ /* 0x000fc80003f86270 */
[----:B------:R-:W-:Y:S02]  /*83d0*/  FSEL R170, R31, -INF , !P3 ;  /* 0xff8000001faa7808 */ /* 0x000fe40005800000 */
[----:B------:R-:W1:Y:S01]  /*83e0*/  I2F R21, R29 ;  /* 0x0000001d00157306 */ /* 0x000e620000201400 */
[----:B---3--:R-:W-:Y:S01]  /*83f0*/  FFMA.FTZ R25, R95, R25, R164 ;  /* 0x000000195f197223 */ /* 0x008fe200000100a4 */
[----:B------:R-:W-:-:S04]  /*8400*/  ISETP.GE.AND P3, PT, R17, R0, PT ;  /* 0x000000001100720c */ /* 0x000fc80003f66270 */
[----:B------:R-:W-:Y:S02]  /*8410*/  FSEL R82, R25, -INF , !P6 ;  /* 0xff80000019527808 */ /* 0x000fe40007000000 */
[----:B------:R-:W-:Y:S01]  /*8420*/  MUFU.TANH R166, R166 ;  /* 0x000000a600a67308 */ /* 0x000fe20000002400 */
[----:B------:R-:W-:-:S04]  /*8430*/  ISETP.GE.AND P6, PT, R19, R0, PT ;  /* 0x000000001300720c */ /* 0x000fc80003fc6270 */
[----:B------:R-:W-:Y:S02]  /*8440*/  FSEL R150, R150, -INF , !P6 ;  /* 0xff80000096967808 */ /* 0x000fe40007000000 */
[----:B------:R-:W-:Y:S01]  /*8450*/  ISETP.GE.AND P6, PT, R43, R0, PT ;  /* 0x000000002b00720c */ /* 0x000fe20003fc6270 */
[----:B------:R-:W-:Y:S01]  /*8460*/  MUFU.TANH R52, R52 ;  /* 0x0000003400347308 */ /* 0x000fe20000002400 */
[----:B-1----:R-:W-:Y:S02]  /*8470*/  FFMA.FTZ R21, R95, R21, R62 ;  /* 0x000000155f157223 */ /* 0x002fe4000001003e */
[----:B------:R-:W-:-:S05]  /*8480*/  FSEL R164, R9, -INF , !P6 ;  /* 0xff80000009a47808 */ /* 0x000fca0007000000 */
[----:B------:R-:W1:Y:S08]  /*8490*/  I2F R11, R23 ;  /* 0x00000017000b7306 */ /* 0x000e700000201400 */
[----:B------:R-:W2:Y:S08]  /*84a0*/  I2F R13, R17 ;  /* 0x00000011000d7306 */ /* 0x000eb00000201400 */
[----:B------:R-:W-:Y:S01]  /*84b0*/  I2F R100, R49 ;  /* 0x0000003100647306 */ /* 0x000fe20000201400 */
[----:B-1----:R-:W-:Y:S01]  /*84c0*/  FFMA.FTZ R4, R95, R11, R166 ;  /* 0x0000000b5f047223 */ /* 0x002fe200000100a6 */
[----:B------:R-:W-:Y:S01]  /*84d0*/  FSEL R166, R21, -INF , !P5 ;  /* 0xff80000015a67808 */ /* 0x000fe20006800000 */
[----:B------:R-:W-:Y:S01]  /*84e0*/  BAR.SYNC.DEFER_BLOCKING 0x0 ;  /* 0x0000000000007b1d */ /* 0x000fe20000010000 */
[----:B------:R-:W-:-:S02]  /*84f0*/  ISETP.GE.AND P5, PT, R49, R0, PT ;  /* 0x000000003100720c */ /* 0x000fc40003fa6270 */
[----:B------:R-:W-:Y:S01]  /*8500*/  FSEL R4, R4, -INF , !P4 ;  /* 0xff80000004047808 */ /* 0x000fe20006000000 */
[----:B--2---:R-:W-:Y:S02]  /*8510*/  FFMA.FTZ R13, R95, R13, R52 ;  /* 0x0000000d5f0d7223 */ /* 0x004fe40000010034 */
[----:B------:R-:W1:Y:S01]  /*8520*/  MUFU.TANH R42, R42 ;  /* 0x0000002a002a7308 */ /* 0x000e620000002400 */
[-C--:B------:R-:W-:Y:S02]  /*8530*/  ISETP.GE.AND P4, PT, R51, R0.reuse, PT ;  /* 0x000000003300720c */ /* 0x080fe40003f86270 */
[----:B------:R-:W-:Y:S02]  /*8540*/  FSEL R102, R13, -INF , !P3 ;  /* 0xff8000000d667808 */ /* 0x000fe40005800000 */
[----:B------:R-:W-:-:S03]  /*8550*/  ISETP.GE.AND P3, PT, R15, R0, PT ;  /* 0x000000000f00720c */ /* 0x000fc60003f66270 */
[----:B------:R-:W-:Y:S08]  /*8560*/  I2F R114, R51 ;  /* 0x0000003300727306 */ /* 0x000ff00000201400 */
[----:B------:R-:W2:Y:S01]  /*8570*/  MUFU.TANH R3, R38 ;  /* 0x0000002600037308 */ /* 0x000ea20000002400 */
[----:B-1----:R-:W-:-:S05]  /*8580*/  FFMA.FTZ R42, R95, R100, R42 ;  /* 0x000000645f2a7223 */ /* 0x002fca000001002a */
[----:B------:R-:W-:Y:S02]  /*8590*/  FSEL R158, R42, -INF , !P5 ;  /* 0xff8000002a9e7808 */ /* 0x000fe40006800000 */
[----:B------:R-:W1:Y:S01]  /*85a0*/  MUFU.TANH R7, R7 ;  /* 0x0000000700077308 */ /* 0x000e620000002400 */
[----:B--2---:R-:W-:-:S05]  /*85b0*/  FFMA.FTZ R3, R95, R114, R3 ;  /* 0x000000725f037223 */ /* 0x004fca0000010003 */
[----:B------:R-:W-:Y:S01]  /*85c0*/  FSEL R154, R3, -INF , !P4 ;  /* 0xff800000039a7808 */ /* 0x000fe20006000000 */
[----:B-1----:R-:W-:-:S05]  /*85d0*/  FFMA.FTZ R7, R95, R188, R7 ;  /* 0x000000bc5f077223 */ /* 0x002fca0000010007 */
        /* <DEDUP_REMOVED lines=37> */
[----:B------:R-:W-:-:S03]  /*8830*/  ISETP.GE.AND P3, PT, R11, RZ, PT ;  /* 0x000000ff0b00720c */ /* 0x000fc60003f66270 */
        /* <DEDUP_REMOVED lines=12> */
[----:B------:R-:W-:-:S05]  /*8900*/  IMAD R7, R0, R7, -0x80 ;  /* 0xffffff8000077424 */ /* 0x000fca00078e0207 */
[----:B------:R-:W-:-:S05]  /*8910*/  SHF.R.S32.HI R0, RZ, 0x1f, R7 ;  /* 0x0000001fff007819 */ /* 0x000fca0000011407 */
[----:B------:R-:W-:-:S04]  /*8920*/  IMAD R0, R0, c[0x0][0x198], RZ ;  /* 0x0000660000007a24 */ /* 0x000fc800078e02ff */
[----:B------:R-:W-:Y:S02]  /*8930*/  IMAD R0, R7, c[0x0][0x19c], R0 ;  /* 0x0000670007007a24 */ /* 0x000fe400078e0200 */
        /* <DEDUP_REMOVED lines=10> */
.L_x_4812:
[----:B------:R-:W-:-:S04]  /*89e0*/  LEA R5, -R3, RZ, 0x7 ;  /* 0x000000ff03057211 */ /* 0x000fc800078e39ff */
[----:B------:R-:W-:Y:S02]  /*89f0*/  SHF.R.S32.HI R0, RZ, 0x1f, R5 ;  /* 0x0000001fff007819 */ /* 0x000fe40000011405 */
.L_x_4813:
        /* <DEDUP_REMOVED lines=46> */
.L_x_4815:
[----:B------:R-:W-:Y:S05]  /*8ce0*/  BSYNC B0 ;  /* 0x0000000000007941 */ /* 0x000fea0003800000 */
.L_x_4814:
[----:B------:R-:W0:Y:S01]  /*8cf0*/  LDGDEPBAR ;  /* 0x00000000000079af */ /* 0x000e220000000000 */
[----:B------:R-:W-:-:S04]  /*8d00*/  LEA R146, P0, R5, R146, 0x1 ;  /* 0x0000009205927211 */ /* 0x000fc800078008ff */
[----:B------:R-:W-:Y:S02]  /*8d10*/  LEA.HI.X R145, R5, R145, R0, 0x1, P0 ;  /* 0x0000009105917211 */ /* 0x000fe400000f0c00 */
.L_x_4811:
        /* <DEDUP_REMOVED lines=68> */
[----:B------:R-:W-:Y:S01]  /*9160*/  FMUL.FTZ R83, R5, c[0x0][0x23c] ;  /* 0x00008f0005537a20 */ /* 0x000fe20000410000 */
        /* <DEDUP_REMOVED lines=39> */
[--C-:B------:R-:W-:Y:S01]  /*93e0*/  FFMA.FTZ R108, R108, c[0x0][0x23c], -R59.reuse ;  /* 0x00008f006c6c7a23 */ /* 0x100fe2000001083b */
[----:B------:R-:W3:Y:S01]  /*93f0*/  SHFL.BFLY PT, R3, R2, 0x2, 0x1f ;  /* 0x0c401f0002037f89 */ /* 0x000ee200000e0000 */
[----:B------:R-:W-:Y:S02]  /*9400*/  FFMA.FTZ R76, R76, c[0x0][0x23c], -R59 ;  /* 0x00008f004c4c7a23 */ /* 0x000fe4000001083b */
[-C--:B--2---:R-:W-:Y:S01]  /*9410*/  FMUL.FTZ R13, R137, R83.reuse ;  /* 0x00000053890d7220 */ /* 0x084fe20000410000 */
[----:B------:R-:W-:Y:S01]  /*9420*/  MUFU.EX2 R64, R64 ;  /* 0x0000004000407308 */ /* 0x000fe20000000800 */
[-C--:B------:R-:W-:Y:S02]  /*9430*/  FMUL.FTZ R132, R132, R83.reuse ;  /* 0x0000005384847220 */ /* 0x080fe40000410000 */
[-C--:B------:R-:W-:Y:S02]  /*9440*/  FMUL.FTZ R133, R133, R83.reuse ;  /* 0x0000005385857220 */ /* 0x080fe40000410000 */
[----:B------:R-:W-:-:S02]  /*9450*/  FMUL.FTZ R28, R128, R83 ;  /* 0x00000053801c7220 */ /* 0x000fc40000410000 */
[-C--:B------:R-:W-:Y:S01]  /*9460*/  FMUL.FTZ R29, R129, R83.reuse ;  /* 0x00000053811d7220 */ /* 0x080fe20000410000 */
[----:B------:R-:W2:Y:S01]  /*9470*/  MUFU.EX2 R63, R63 ;  /* 0x0000003f003f7308 */ /* 0x000ea20000000800 */
[-C--:B------:R-:W-:Y:S02]  /*9480*/  FMUL.FTZ R124, R124, R83.reuse ;  /* 0x000000537c7c7220 */ /* 0x080fe40000410000 */
[-C--:B------:R-:W-:Y:S02]  /*9490*/  FMUL.FTZ R125, R125, R83.reuse ;  /* 0x000000537d7d7220 */ /* 0x080fe40000410000 */
[----:B------:R-:W-:Y:S02]  /*94a0*/  FFMA.FTZ R100, R97, R83, R100 ;  /* 0x0000005361647223 */ /* 0x000fe40000010064 */
[--C-:B------:R-:W-:Y:S01]  /*94b0*/  FFMA.FTZ R97, R56, c[0x0][0x23c], -R59.reuse ;  /* 0x00008f0038617a23 */ /* 0x100fe2000001083b */
[----:B------:R-:W-:Y:S01]  /*94c0*/  MUFU.EX2 R62, R62 ;  /* 0x0000003e003e7308 */ /* 0x000fe20000000800 */
[----:B------:R-:W-:Y:S01]  /*94d0*/  FADD.FTZ R77, R77, R100 ;  /* 0x000000644d4d7221 */ /* 0x000fe20000010000 */
[----:B---3--:R-:W-:Y:S01]  /*94e0*/  FMNMX.FTZ R0, R2, R3, !PT ;  /* 0x0000000302007209 */ /* 0x008fe20007810000 */
[----:B------:R-:W-:-:S02]  /*94f0*/  FFMA.FTZ R3, R16, c[0x0][0x23c], -R59 ;  /* 0x00008f0010037a23 */ /* 0x000fc4000001083b */
[----:B------:R-:W-:Y:S01]  /*9500*/  LDSM.16.MT88.4 R16, [R144+0x3000] ;  /* 0x003000009010783b */ /* 0x000fe20000004200 */
[----:B------:R-:W-:Y:S01]  /*9510*/  FFMA.FTZ R2, R10, c[0x0][0x23c], -R59 ;  /* 0x00008f000a027a23 */ /* 0x000fe2000001083b */
[----:B------:R-:W-:Y:S01]  /*9520*/  F2FP.BF16.PACK_AB R10, R73, R96 ;  /* 0x00000060490a723e */ /* 0x000fe200000010ff */
[----:B------:R-:W-:Y:S01]  /*9530*/  MUFU.EX2 R61, R61 ;  /* 0x0000003d003d7308 */ /* 0x000fe20000000800 */
[----:B------:R-:W3:Y:S01]  /*9540*/  SHFL.BFLY PT, R37, R0, 0x1, 0x1f ;  /* 0x0c201f0000257f89 */ /* 0x000ee200000e0000 */
[----:B------:R-:W-:-:S04]  /*9550*/  FADD.FTZ R96, R96, R77 ;  /* 0x0000004d60607221 */ /* 0x000fc80000010000 */
[----:B------:R-:W-:Y:S02]  /*9560*/  FADD.FTZ R96, R73, R96 ;  /* 0x0000006049607221 */ /* 0x000fe40000010000 */
[----:B------:R-:W-:Y:S08]  /*9570*/  MUFU.EX2 R57, R57 ;  /* 0x0000003900397308 */ /* 0x000ff00000000800 */
[----:B------:R-:W-:Y:S08]  /*9580*/  MUFU.EX2 R54, R54 ;  /* 0x0000003600367308 */ /* 0x000ff00000000800 */
[----:B------:R-:W-:Y:S01]  /*9590*/  MUFU.EX2 R53, R53 ;  /* 0x0000003500357308 */ /* 0x000fe20000000800 */
[----:B---3--:R-:W-:Y:S01]  /*95a0*/  FMNMX.FTZ R37, R0, R37, !PT ;  /* 0x0000002500257209 */ /* 0x008fe20007810000 */
[----:B------:R-:W-:-:S03]  /*95b0*/  FFMA.FTZ R0, R72, c[0x0][0x23c], -R59 ;  /* 0x00008f0048007a23 */ /* 0x000fc6000001083b */
        /* <DEDUP_REMOVED lines=8> */
[----:B------:R-:W-:Y:S02]  /*9640*/  FMUL.FTZ R81, R6, c[0x0][0x23c] ;  /* 0x00008f0006517a20 */ /* 0x000fe40000410000 */
[----:B------:R-:W3:Y:S01]  /*9650*/  LDSM.16.MT88.4 R4, [R147+0x3000] ;  /* 0x003000009304783b */ /* 0x000ee20000004200 */
[--C-:B------:R-:W-:Y:S02]  /*9660*/  FFMA.FTZ R82, R82, c[0x0][0x23c], -R47.reuse ;  /* 0x00008f0052527a23 */ /* 0x100fe4000001082f */
[--C-:B------:R-:W-:Y:S02]  /*9670*/  FFMA.FTZ R75, R14, c[0x0][0x23c], -R47.reuse ;  /* 0x00008f000e4b7a23 */ /* 0x100fe4000001082f */
[--C-:B------:R-:W-:Y:S01]  /*9680*/  FFMA.FTZ R71, R166, c[0x0][0x23c], -R47.reuse ;  /* 0x00008f00a6477a23 */ /* 0x100fe2000001082f */
[----:B------:R-:W4:Y:S01]  /*9690*/  MUFU.EX2 R81, R81 ;  /* 0x0000005100517308 */ /* 0x000f220000000800 */
[----:B------:R-:W-:-:S02]  /*96a0*/  FFMA.FTZ R74, R12, c[0x0][0x23c], -R47 ;  /* 0x00008f000c4a7a23 */ /* 0x000fc4000001082f */
[--C-:B------:R-:W-:Y:S02]  /*96b0*/  FFMA.FTZ R72, R20, c[0x0][0x23c], -R47.reuse ;  /* 0x00008f0014487a23 */ /* 0x100fe4000001082f */
[----:B------:R-:W5:Y:S01]  /*96c0*/  LDSM.16.MT88.4 R20, [R144+0x3400] ;  /* 0x003400009014783b */ /* 0x000f620000004200 */
[----:B------:R-:W-:Y:S02]  /*96d0*/  FMUL.FTZ R12, R136, R83 ;  /* 0x00000053880c7220 */ /* 0x000fe40000410000 */
[----:B------:R-:W-:Y:S01]  /*96e0*/  MUFU.EX2 R82, R82 ;  /* 0x0000005200527308 */ /* 0x000fe20000000800 */
[--C-:B------:R-:W-:Y:S02]  /*96f0*/  FFMA.FTZ R79, R102, c[0x0][0x23c], -R47.reuse ;  /* 0x00008f00664f7a23 */ /* 0x100fe4000001082f */
[--C-:B------:R-:W-:Y:S01]  /*9700*/  FFMA.FTZ R102, R32, c[0x0][0x23c], -R47.reuse ;  /* 0x00008f0020667a23 */ /* 0x100fe2000001082f */
[----:B-1----:R-:W-:Y:S01]  /*9710*/  F2FP.BF16.PACK_AB R32, R66, R69 ;  /* 0x000000454220723e */ /* 0x002fe200000010ff */
[--C-:B------:R-:W-:Y:S01]  /*9720*/  FFMA.FTZ R114, R34, c[0x0][0x23c], -R47.reuse ;  /* 0x00008f0022727a23 */ /* 0x100fe2000001082f */
[----:B--2---:R-:W-:Y:S01]  /*9730*/  F2FP.BF16.PACK_AB R34, R63, R64 ;  /* 0x000000403f22723e */ /* 0x004fe200000010ff */
[----:B------:R-:W-:Y:S01]  /*9740*/  FFMA.FTZ R103, R162, c[0x0][0x23c], -R47 ;  /* 0x00008f00a2677a23 */ /* 0x000fe2000001082f */
[----:B------:R-:W1:Y:S01]  /*9750*/  MUFU.EX2 R75, R75 ;  /* 0x0000004b004b7308 */ /* 0x000e620000000800 */
[----:B----4-:R-:W-:-:S02]  /*9760*/  FMUL.FTZ R14, R138, R81 ;  /* 0x000000518a0e7220 */ /* 0x010fc40000410000 */
[-C--:B------:R-:W-:Y:S02]  /*9770*/  FMUL.FTZ R15, R139, R81.reuse ;  /* 0x000000518b0f7220 */ /* 0x080fe40000410000 */
[-C--:B------:R-:W-:Y:S02]  /*9780*/  FMUL.FTZ R134, R134, R81.reuse ;  /* 0x0000005186867220 */ /* 0x080fe40000410000 */
[-C--:B------:R-:W-:Y:S01]  /*9790*/  FMUL.FTZ R135, R135, R81.reuse ;  /* 0x0000005187877220 */ /* 0x080fe20000410000 */
[----:B------:R-:W-:Y:S01]  /*97a0*/  MUFU.EX2 R71, R71 ;  /* 0x0000004700477308 */ /* 0x000fe20000000800 */
[-C--:B------:R-:W-:Y:S02]  /*97b0*/  FMUL.FTZ R30, R130, R81.reuse ;  /* 0x00000051821e7220 */ /* 0x080fe40000410000 */
[-C--:B------:R-:W-:Y:S02]  /*97c0*/  FMUL.FTZ R31, R131, R81.reuse ;  /* 0x00000051831f7220 */ /* 0x080fe40000410000 */
[----:B------:R-:W-:-:S02]  /*97d0*/  FMUL.FTZ R126, R126, R81 ;  /* 0x000000517e7e7220 */ /* 0x000fc40000410000 */
[----:B------:R-:W-:Y:S01]  /*97e0*/  FMUL.FTZ R127, R127, R81 ;  /* 0x000000517f7f7220 */ /* 0x000fe20000410000 */
[----:B------:R-:W2:Y:S01]  /*97f0*/  MUFU.EX2 R74, R74 ;  /* 0x0000004a004a7308 */ /* 0x000ea20000000800 */
[----:B-1----:R-:W-:Y:S01]  /*9800*/  F2FP.BF16.PACK_AB R9, R75, R82 ;  /* 0x000000524b09723e */ /* 0x002fe200000010ff */
        /* <DEDUP_REMOVED lines=8> */
[----:B--2---:R-:W-:Y:S01]  /*9890*/  F2FP.BF16.PACK_AB R11, R74, R71 ;  /* 0x000000474a0b723e */ /* 0x004fe200000010ff */
[----:B------:R-:W1:Y:S01]  /*98a0*/  MUFU.EX2 R72, R72 ;  /* 0x0000004800487308 */ /* 0x000e620000000800 */
[--C-:B------:R-:W-:Y:S02]  /*98b0*/  FFMA.FTZ R137, R98, c[0x0][0x23c], -R47.reuse ;  /* 0x00008f0062897a23 */ /* 0x100fe4000001082f */
[--C-:B------:R-:W-:Y:S02]  /*98c0*/  FFMA.FTZ R80, R80, c[0x0][0x23c], -R47.reuse ;  /* 0x00008f0050507a23 */ /* 0x100fe4000001082f */
[--C-:B------:R-:W-:Y:S01]  /*98d0*/  FFMA.FTZ R149, R78, c[0x0][0x23c], -R47.reuse ;  /* 0x00008f004e957a23 */ /* 0x100fe2000001082f */
[----:B------:R-:W-:Y:S01]  /*98e0*/  HMMA.16816.F32.BF16 R12, R8, R16, R12 ;  /* 0x00000010080c723c */ /* 0x000fe2000004180c */
[----:B------:R-:W-:Y:S01]  /*98f0*/  FFMA.FTZ R78, R99, R81, R82 ;  /* 0x00000051634e7223 */ /* 0x000fe20000010052 */
[----:B------:R-:W-:Y:S01]  /*9900*/  MUFU.EX2 R79, R79 ;  /* 0x0000004f004f7308 */ /* 0x000fe20000000800 */
[----:B------:R-:W-:-:S02]  /*9910*/  FFMA.FTZ R70, R70, c[0x0][0x23c], -R47 ;  /* 0x00008f0046467a23 */ /* 0x000fc4000001082f */
[----:B------:R-:W-:Y:S02]  /*9920*/  FADD.FTZ R78, R75, R78 ;  /* 0x0000004e4b4e7221 */ /* 0x000fe40000010000 */
[--C-:B------:R-:W-:Y:S01]  /*9930*/  FFMA.FTZ R60, R60, c[0x0][0x23c], -R47.reuse ;  /* 0x00008f003c3c7a23 */ /* 0x100fe2000001082f */
[C---:B------:R-:W-:Y:S01]  /*9940*/  HMMA.16816.F32.BF16 R16, R8.reuse, R18, R132 ;  /* 0x000000120810723c */ /* 0x040fe20000041884 */
[--C-:B------:R-:W-:Y:S01]  /*9950*/  FFMA.FTZ R68, R68, c[0x0][0x23c], -R47.reuse ;  /* 0x00008f0044447a23 */ /* 0x100fe2000001082f */
[----:B------:R-:W2:Y:S01]  /*9960*/  MUFU.EX2 R102, R102 ;  /* 0x0000006600667308 */ /* 0x000ea20000000800 */
[----:B-1----:R-:W-:Y:S01]  /*9970*/  F2FP.BF16.PACK_AB R33, R72, R65 ;  /* 0x000000414821723e */ /* 0x002fe200000010ff */
[----:B------:R-:W-:Y:S04]  /*9980*/  LDSM.16.MT88.4 R132, [R144+0x4c00] ;  /* 0x004c00009084783b */ /* 0x000fe80000004200 */
[C---:B---3--:R-:W-:Y:S02]  /*9990*/  HMMA.16816.F32.BF16 R28, R8.reuse, R4, R28 ;  /* 0x00000004081c723c */ /* 0x048fe4000004181c */
[----:B------:R-:W-:Y:S06]  /*99a0*/  MUFU.EX2 R114, R114 ;  /* 0x0000007200727308 */ /* 0x000fec0000000800 */
[----:B------:R-:W-:Y:S01]  /*99b0*/  HMMA.16816.F32.BF16 R8, R8, R6, R124 ;  /* 0x000000060808723c */ /* 0x000fe2000004187c */
[----:B------:R-:W1:Y:S01]  /*99c0*/  LDSM.16.MT88.4 R4, [R144+0x3800] ;  /* 0x003800009004783b */ /* 0x000e620000004200 */
[----:B--2---:R-:W-:Y:S01]  /*99d0*/  F2FP.BF16.PACK_AB R35, R102, R79 ;  /* 0x0000004f6623723e */ /* 0x004fe200000010ff */
[----:B------:R-:W2:Y:S04]  /*99e0*/  MUFU.EX2 R103, R103 ;  /* 0x0000006700677308 */ /* 0x000ea80000000800 */
[----:B------:R-:W-:-:S02]  /*99f0*/  FFMA.FTZ R125, R158, c[0x0][0x23c], -R47 ;  /* 0x00008f009e7d7a23 */ /* 0x000fc4000001082f */
[----:B-----5:R-:W-:Y:S01]  /*9a00*/  HMMA.16816.F32.BF16 R12, R32, R20, R12 ;  /* 0x00000014200c723c */ /* 0x020fe2000004180c */
[--C-:B------:R-:W-:Y:S01]  /*9a10*/  FFMA.FTZ R124, R152, c[0x0][0x23c], -R47.reuse ;  /* 0x00008f00987c7a23 */ /* 0x100fe2000001082f */
[----:B------:R-:W-:Y:S01]  /*9a20*/  MUFU.EX2 R105, R105 ;  /* 0x0000006900697308 */ /* 0x000fe20000000800 */
[--C-:B------:R-:W-:Y:S02]  /*9a30*/  FFMA.FTZ R126, R154, c[0x0][0x23c], -R47.reuse ;  /* 0x00008f009a7e7a23 */ /* 0x100fe4000001082f */
[----:B------:R-:W-:-:S03]  /*9a40*/  FFMA.FTZ R127, R150, c[0x0][0x23c], -R47 ;  /* 0x00008f00967f7a23 */ /* 0x000fc6000001082f */
        /* <DEDUP_REMOVED lines=8> */
[----:B------:R-:W-:-:S02]  /*9ad0*/  F2FP.BF16.PACK_AB R32, R61, R62 ;  /* 0x0000003e3d20723e */ /* 0x000fc400000010ff */
[----:B--2---:R-:W-:Y:S01]  /*9ae0*/  F2FP.BF16.PACK_AB R33, R103, R114 ;  /* 0x000000726721723e */ /* 0x004fe200000010ff */
[----:B------:R-:W2:Y:S01]  /*9af0*/  MUFU.EX2 R124, R124 ;  /* 0x0000007c007c7308 */ /* 0x000ea20000000800 */
[----:B------:R-:W-:Y:S02]  /*9b00*/  F2FP.BF16.PACK_AB R34, R54, R57 ;  /* 0x000000393622723e */ /* 0x000fe400000010ff */
[----:B----4-:R-:W-:-:S05]  /*9b10*/  F2FP.BF16.PACK_AB R35, R112, R105 ;  /* 0x000000697023723e */ /* 0x010fca00000010ff */
[----:B------:R-:W-:Y:S02]  /*9b20*/  MUFU.EX2 R126, R126 ;  /* 0x0000007e007e7308 */ /* 0x000fe40000000800 */
[C---:B-1----:R-:W-:Y:S06]  /*9b30*/  HMMA.16816.F32.BF16 R12, R32.reuse, R4, R12 ;  /* 0x00000004200c723c */ /* 0x042fec000004180c */
        /* <DEDUP_REMOVED lines=9> */
[----:B------:R-:W-:-:S02]  /*9bd0*/  F2FP.BF16.PACK_AB R32, R52, R53 ;  /* 0x000000353420723e */ /* 0x000fc400000010ff */
[----:B--2---:R-:W-:Y:S02]  /*9be0*/  F2FP.BF16.PACK_AB R33, R124, R125 ;  /* 0x0000007d7c21723e */ /* 0x004fe400000010ff */
[----:B------:R-:W-:Y:S02]  /*9bf0*/  F2FP.BF16.PACK_AB R34, R48, R51 ;  /* 0x000000333022723e */ /* 0x000fe400000010ff */
[----:B-1----:R-:W-:Y:S01]  /*9c00*/  F2FP.BF16.PACK_AB R35, R127, R126 ;  /* 0x0000007e7f23723e */ /* 0x002fe200000010ff */
[----:B------:R-:W-:Y:S06]  /*9c10*/  MUFU.EX2 R40, R40 ;  /* 0x0000002800287308 */ /* 0x000fec0000000800 */
[C---:B-----5:R-:W-:Y:S02]  /*9c20*/  HMMA.16816.F32.BF16 R12, R32.reuse, R8, R12 ;  /* 0x00000008200c723c */ /* 0x060fe4000004180c */
[----:B------:R-:W-:Y:S06]  /*9c30*/  MUFU.EX2 R129, R129 ;  /* 0x0000008100817308 */ /* 0x000fec0000000800 */
[C---:B------:R-:W-:Y:S01]  /*9c40*/  HMMA.16816.F32.BF16 R16, R32.reuse, R10, R16 ;  /* 0x0000000a2010723c */ /* 0x040fe20000041810 */
[----:B------:R-:W1:Y:S01]  /*9c50*/  LDSM.16.MT88.4 R8, [R147+0x4000] ;  /* 0x004000009308783b */ /* 0x000e620000004200 */
[----:B------:R-:W2:Y:S06]  /*9c60*/  MUFU.EX2 R118, R118 ;  /* 0x0000007600767308 */ /* 0x000eac0000000800 */
[C---:B----4-:R-:W-:Y:S02]  /*9c70*/  HMMA.16816.F32.BF16 R28, R32.reuse, R4, R28 ;  /* 0x00000004201c723c */ /* 0x050fe4000004181c */
[----:B------:R-:W-:Y:S06]  /*9c80*/  MUFU.EX2 R116, R116 ;  /* 0x0000007400747308 */ /* 0x000fec0000000800 */
[----:B------:R-:W-:Y:S01]  /*9c90*/  HMMA.16816.F32.BF16 R24, R32, R6, R24 ;  /* 0x000000062018723c */ /* 0x000fe20000041818 */
[----:B------:R-:W4:Y:S01]  /*9ca0*/  LDSM.16.MT88.4 R4, [R144+0x4400] ;  /* 0x004400009004783b */ /* 0x000f220000004200 */
[----:B------:R-:W5:Y:S05]  /*9cb0*/  MUFU.EX2 R131, R131 ;  /* 0x0000008300837308 */ /* 0x000f6a0000000800 */
[----:B---3--:R-:W-:-:S02]  /*9cc0*/  F2FP.BF16.PACK_AB R32, R46, R49 ;  /* 0x000000312e20723e */ /* 0x008fc400000010ff */
[----:B--2---:R-:W-:Y:S01]  /*9cd0*/  F2FP.BF16.PACK_AB R33, R118, R129 ;  /* 0x000000817621723e */ /* 0x004fe200000010ff */
[----:B------:R-:W-:Y:S01]  /*9ce0*/  MUFU.EX2 R41, R41 ;  /* 0x0000002900297308 */ /* 0x000fe20000000800 */
[----:B------:R-:W-:Y:S02]  /*9cf0*/  F2FP.BF16.PACK_AB R34, R40, R43 ;  /* 0x0000002b2822723e */ /* 0x000fe400000010ff */
[----:B-----5:R-:W-:-:S05]  /*9d00*/  F2FP.BF16.PACK_AB R35, R131, R116 ;  /* 0x000000748323723e */ /* 0x020fca00000010ff */
[----:B------:R-:W2:Y:S02]  /*9d10*/  MUFU.EX2 R36, R36 ;  /* 0x0000002400247308 */ /* 0x000ea40000000800 */
[C---:B------:R-:W-:Y:S06]  /*9d20*/  HMMA.16816.F32.BF16 R12, R32.reuse, R20, R12 ;  /* 0x00000014200c723c */ /* 0x040fec000004180c */
[----:B------:R-:W-:Y:S02]  /*9d30*/  MUFU.EX2 R3, R3 ;  /* 0x0000000300037308 */ /* 0x000fe40000000800 */
[C---:B------:R-:W-:Y:S01]  /*9d40*/  HMMA.16816.F32.BF16 R16, R32.reuse, R22, R16 ;  /* 0x000000162010723c */ /* 0x040fe20000041810 */
[----:B------:R-:W3:Y:S05]  /*9d50*/  LDSM.16.MT88.4 R20, [R147+0x4400] ;  /* 0x004400009314783b */ /* 0x000eea0000004200 */
[----:B------:R-:W5:Y:S02]  /*9d60*/  MUFU.EX2 R2, R2 ;  /* 0x0000000200027308 */ /* 0x000f640000000800 */
[C---:B-1----:R-:W-:Y:S06]  /*9d70*/  HMMA.16816.F32.BF16 R28, R32.reuse, R8, R28 ;  /* 0x00000008201c723c */ /* 0x042fec000004181c */
[----:B------:R-:W-:Y:S01]  /*9d80*/  MUFU.EX2 R104, R104 ;  /* 0x0000006800687308 */ /* 0x000fe20000000800 */
[----:B--2---:R-:W-:Y:S01]  /*9d90*/  F2FP.BF16.PACK_AB R8, R36, R41 ;  /* 0x000000292408723e */ /* 0x004fe200000010ff */
[----:B------:R-:W-:Y:S06]  /*9da0*/  HMMA.16816.F32.BF16 R24, R32, R10, R24 ;  /* 0x0000000a2018723c */ /* 0x000fec0000041818 */
[----:B------:R-:W1:Y:S01]  /*9db0*/  MUFU.EX2 R137, R137 ;  /* 0x0000008900897308 */ /* 0x000e620000000800 */
[----:B-----5:R-:W-:Y:S01]  /*9dc0*/  F2FP.BF16.PACK_AB R10, R2, R3 ;  /* 0x00000003020a723e */ /* 0x020fe200000010ff */
[----:B------:R-:W-:-:S06]  /*9dd0*/  FADD.FTZ R33, R71, R78 ;  /* 0x0000004e47217221 */ /* 0x000fcc0000010000 */
[----:B------:R-:W-:Y:S01]  /*9de0*/  MUFU.EX2 R80, R80 ;  /* 0x0000005000507308 */ /* 0x000fe20000000800 */
[----:B------:R-:W-:Y:S02]  /*9df0*/  FADD.FTZ R74, R74, R33 ;  /* 0x000000214a4a7221 */ /* 0x000fe40000010000 */
[----:B------:R-:W2:Y:S02]  /*9e00*/  LDSM.16.MT88.4 R32, [R144+0x4800] ;  /* 0x004800009020783b */ /* 0x000ea40000004200 */
[----:B------:R-:W-:-:S03]  /*9e10*/  FADD.FTZ R65, R65, R74 ;  /* 0x0000004a41417221 */ /* 0x000fc60000010000 */
[----:B------:R-:W5:Y:S01]  /*9e20*/  MUFU.EX2 R149, R149 ;  /* 0x0000009500957308 */ /* 0x000f620000000800 */
[----:B-1----:R-:W-:Y:S01]  /*9e30*/  F2FP.BF16.PACK_AB R9, R137, R104 ;  /* 0x000000688909723e */ /* 0x002fe200000010ff */
[----:B------:R-:W-:Y:S02]  /*9e40*/  FADD.FTZ R72, R72, R65 ;  /* 0x0000004148487221 */ /* 0x000fe40000010000 */
[----:B------:R-:W-:Y:S02]  /*9e50*/  FFMA.FTZ R65, R58, c[0x0][0x23c], -R47 ;  /* 0x00008f003a417a23 */ /* 0x000fe4000001082f */
[----:B------:R-:W-:Y:S02]  /*9e60*/  FADD.FTZ R79, R79, R72 ;  /* 0x000000484f4f7221 */ /* 0x000fe40000010000 */
[----:B------:R-:W-:Y:S02]  /*9e70*/  MUFU.EX2 R0, R0 ;  /* 0x0000000000007308 */ /* 0x000fe40000000800 */
[----:B------:R-:W-:-:S04]  /*9e80*/  FADD.FTZ R79, R102, R79 ;  /* 0x0000004f664f7221 */ /* 0x000fc80000010000 */
[----:B------:R-:W-:Y:S01]  /*9e90*/  FADD.FTZ R114, R114, R79 ;  /* 0x0000004f72727221 */ /* 0x000fe20000010000 */
[----:B-----5:R-:W-:Y:S01]  /*9ea0*/  F2FP.BF16.PACK_AB R11, R149, R80 ;  /* 0x00000050950b723e */ /* 0x020fe200000010ff */
        /* <DEDUP_REMOVED lines=13> */
[----:B---3--:R-:W-:Y:S01]  /*9f80*/  HMMA.16816.F32.BF16 R28, R8, R20, R28 ;  /* 0x00000014081c723c */ /* 0x008fe2000004181c */
[----:B------:R-:W3:Y:S01]  /*9f90*/  LDSM.16.MT88.4 R4, [R147+0x4800] ;  /* 0x004800009304783b */ /* 0x000ee20000004200 */
        /* <DEDUP_REMOVED lines=10> */
[----:B------:R-:W3:Y:S01]  /*a040*/  LDSM.16.MT88.4 R124, [R147+0x4c00] ;  /* 0x004c0000937c783b */ /* 0x000ee20000004200 */
[----:B-1----:R-:W-:Y:S01]  /*a050*/  F2FP.BF16.PACK_AB R8, R39, R0 ;  /* 0x000000002708723e */ /* 0x002fe200000010ff */
[----:B------:R-:W-:Y:S01]  /*a060*/  MUFU.EX2 R60, R60 ;  /* 0x0000003c003c7308 */ /* 0x000fe20000000800 */
[----:B------:R-:W-:Y:S01]  /*a070*/  FADD.FTZ R54, R54, R57 ;  /* 0x0000003936367221 */ /* 0x000fe20000010000 */
[----:B----4-:R-:W-:Y:S01]  /*a080*/  F2FP.BF16.PACK_AB R10, R106, R67 ;  /* 0x000000436a0a723e */ /* 0x010fe200000010ff */
[----:B------:R-:W-:-:S02]  /*a090*/  FADD.FTZ R129, R118, R129 ;  /* 0x0000008176817221 */ /* 0x000fc40000010000 */
[----:B------:R-:W-:Y:S02]  /*a0a0*/  FADD.FTZ R53, R53, R54 ;  /* 0x0000003635357221 */ /* 0x000fe40000010000 */
[----:B------:R-:W-:Y:S01]  /*a0b0*/  FADD.FTZ R116, R116, R129 ;  /* 0x0000008174747221 */ /* 0x000fe20000010000 */
[----:B------:R-:W1:Y:S01]  /*a0c0*/  MUFU.EX2 R65, R65 ;  /* 0x0000004100417308 */ /* 0x000e620000000800 */
        /* <DEDUP_REMOVED lines=10> */
[----:B-1----:R-:W-:Y:S01]  /*a170*/  F2FP.BF16.PACK_AB R11, R65, R60 ;  /* 0x0000003c410b723e */ /* 0x002fe200000010ff */
[----:B------:R-:W-:Y:S01]  /*a180*/  FADD.FTZ R46, R46, R49 ;  /* 0x000000312e2e7221 */ /* 0x000fe20000010000 */
[----:B------:R-:W1:Y:S01]  /*a190*/  MUFU.EX2 R83, R76 ;  /* 0x0000004c00537308 */ /* 0x000e620000000800 */
[----:B------:R-:W-:Y:S02]  /*a1a0*/  FADD.FTZ R131, R131, R116 ;  /* 0x0000007483837221 */ /* 0x000fe40000010000 */
[----:B------:R-:W-:-:S02]  /*a1b0*/  FADD.FTZ R43, R43, R46 ;  /* 0x0000002e2b2b7221 */ /* 0x000fc40000010000 */
[C---:B--2---:R-:W-:Y:S01]  /*a1c0*/  HMMA.16816.F32.BF16 R12, R8.reuse, R32, R12 ;  /* 0x00000020080c723c */ /* 0x044fe2000004180c */
[----:B------:R-:W-:Y:S02]  /*a1d0*/  FADD.FTZ R104, R104, R131 ;  /* 0x0000008368687221 */ /* 0x000fe40000010000 */
[----:B------:R-:W-:Y:S01]  /*a1e0*/  FADD.FTZ R40, R40, R43 ;  /* 0x0000002b28287221 */ /* 0x000fe20000010000 */
[----:B------:R-:W-:Y:S03]  /*a1f0*/  MUFU.EX2 R20, R20 ;  /* 0x0000001400147308 */ /* 0x000fe60000000800 */
[----:B------:R-:W-:Y:S01]  /*a200*/  FFMA.FTZ R32, R42, c[0x0][0x23c], -R47 ;  /* 0x00008f002a207a23 */ /* 0x000fe2000001082f */
[----:B---3--:R-:W-:Y:S01]  /*a210*/  HMMA.16816.F32.BF16 R28, R8, R4, R28 ;  /* 0x00000004081c723c */ /* 0x008fe2000004181c */
[----:B------:R-:W-:-:S03]  /*a220*/  FADD.FTZ R41, R41, R40 ;  /* 0x0000002829297221 */ /* 0x000fc60000010000 */
[----:B------:R-:W2:Y:S01]  /*a230*/  MUFU.EX2 R97, R97 ;  /* 0x0000006100617308 */ /* 0x000ea20000000800 */
[----:B------:R-:W-:Y:S02]  /*a240*/  FADD.FTZ R36, R36, R41 ;  /* 0x0000002924247221 */ /* 0x000fe40000010000 */
[----:B-1----:R-:W-:Y:S01]  /*a250*/  F2FP.BF16.PACK_AB R4, R83, R108 ;  /* 0x0000006c5304723e */ /* 0x002fe200000010ff */
[----:B------:R-:W-:Y:S01]  /*a260*/  HMMA.16816.F32.BF16 R16, R8, R34, R16 ;  /* 0x000000220810723c */ /* 0x000fe20000041810 */
[----:B------:R-:W-:-:S03]  /*a270*/  FADD.FTZ R3, R3, R36 ;  /* 0x0000002403037221 */ /* 0x000fc60000010000 */
[----:B------:R-:W-:Y:S01]  /*a280*/  MUFU.EX2 R21, R21 ;  /* 0x0000001500157308 */ /* 0x000fe20000000800 */
[----:B------:R-:W-:-:S03]  /*a290*/  FADD.FTZ R3, R2, R3 ;  /* 0x0000000302037221 */ /* 0x000fc60000010000 */
[----:B------:R-:W-:Y:S01]  /*a2a0*/  HMMA.16816.F32.BF16 R24, R8, R6, R24 ;  /* 0x000000060818723c */ /* 0x000fe20000041818 */
[----:B------:R-:W-:-:S03]  /*a2b0*/  FADD.FTZ R0, R0, R3 ;  /* 0x0000000300007221 */ /* 0x000fc60000010000 */
[----:B------:R-:W1:Y:S01]  /*a2c0*/  MUFU.EX2 R22, R22 ;  /* 0x0000001600167308 */ /* 0x000e620000000800 */
[----:B------:R-:W-:Y:S02]  /*a2d0*/  FADD.FTZ R0, R39, R0 ;  /* 0x0000000027007221 */ /* 0x000fe40000010000 */
[----:B------:R-:W-:Y:S01]  /*a2e0*/  FADD.FTZ R9, R137, R104 ;  /* 0x0000006889097221 */ /* 0x000fe20000010000 */
[----:B--2---:R-:W-:Y:S01]  /*a2f0*/  F2FP.BF16.PACK_AB R6, R97, R20 ;  /* 0x000000146106723e */ /* 0x004fe200000010ff */
        /* <DEDUP_REMOVED lines=8> */
[----:B------:R-:W2:Y:S01]  /*a380*/  MUFU.EX2 R32, R32 ;  /* 0x0000002000207308 */ /* 0x000ea20000000800 */
[----:B-1----:R-:W-:Y:S01]  /*a390*/  F2FP.BF16.PACK_AB R5, R22, R21 ;  /* 0x000000151605723e */ /* 0x002fe200000010ff */
[----:B------:R-:W-:Y:S02]  /*a3a0*/  FADD.FTZ R83, R83, R108 ;  /* 0x0000006c53537221 */ /* 0x000fe40000010000 */
[----:B------:R-:W-:Y:S02]  /*a3b0*/  FADD.FTZ R71, R71, R70 ;  /* 0x0000004647477221 */ /* 0x000fe40000010000 */
[----:B------:R-:W-:Y:S02]  /*a3c0*/  FADD.FTZ R20, R20, R83 ;  /* 0x0000005314147221 */ /* 0x000fe40000010000 */
[----:B------:R-:W-:-:S02]  /*a3d0*/  FADD.FTZ R0, R60, R71 ;  /* 0x000000473c007221 */ /* 0x000fc40000010000 */
[----:B------:R-:W-:Y:S02]  /*a3e0*/  FADD.FTZ R97, R97, R20 ;  /* 0x0000001461617221 */ /* 0x000fe40000010000 */
[----:B------:R-:W-:Y:S01]  /*a3f0*/  FADD.FTZ R0, R65, R0 ;  /* 0x0000000041007221 */ /* 0x000fe20000010000 */
[----:B------:R-:W-:Y:S02]  /*a400*/  MOV R65, R37 ;  /* 0x0000002500417202 */ /* 0x000fe40000000f00 */
[----:B--2---:R-:W-:Y:S01]  /*a410*/  F2FP.BF16.PACK_AB R7, R32, R23 ;  /* 0x000000172007723e */ /* 0x004fe200000010ff */
[----:B------:R-:W-:-:S04]  /*a420*/  FADD.FTZ R21, R21, R0 ;  /* 0x0000000015157221 */ /* 0x000fc80000010000 */
[----:B------:R-:W-:Y:S02]  /*a430*/  FADD.FTZ R22, R22, R21 ;  /* 0x0000001516167221 */ /* 0x000fe40000010000 */
[----:B------:R-:W-:Y:S02]  /*a440*/  HMMA.16816.F32.BF16 R136, R4, R132, R12 ;  /* 0x000000840488723c */ /* 0x000fe4000004180c */
[----:B------:R-:W-:-:S04]  /*a450*/  FADD.FTZ R23, R23, R22 ;  /* 0x0000001617177221 */ /* 0x000fc80000010000 */
[----:B------:R-:W-:Y:S02]  /*a460*/  FADD.FTZ R99, R32, R23 ;  /* 0x0000001720637221 */ /* 0x000fe40000010000 */
[C---:B------:R-:W-:Y:S08]  /*a470*/  HMMA.16816.F32.BF16 R128, R4.reuse, R124, R28 ;  /* 0x0000007c0480723c */ /* 0x040ff0000004181c */
[C---:B------:R-:W-:Y:S08]  /*a480*/  HMMA.16816.F32.BF16 R132, R4.reuse, R134, R16 ;  /* 0x000000860484723c */ /* 0x040ff00000041810 */
[----:B------:R-:W-:Y:S11]  /*a490*/  HMMA.16816.F32.BF16 R124, R4, R126, R24 ;  /* 0x0000007e047c723c */ /* 0x000ff60000041818 */
[----:B------:R-:W-:Y:S07]  /*a4a0*/  @!UPT UIADD3 URZ, URZ, URZ, URZ ;  /* 0x0000003f3f3ff290 */ /* 0x000fee000fffe03f */
.L_x_4808:
[----:B------:R-:W-:Y:S01]  /*a4b0*/  ULDC.64 UR4, c[0x0][0x118] ;  /* 0x0000460000047ab9 */ /* 0x000fe20000000a00 */
[----:B------:R-:W-:Y:S05]  /*a4c0*/  @!P2 BRA `(.L_x_4816) ;  /* 0x000038b00000a947 */ /* 0x000fea0003800000 */
[----:B------:R-:W-:Y:S01]  /*a4d0*/  IMAD.MOV.U32 R150, RZ, RZ, c[0x0][0x1a0] ;  /* 0x00006800ff967624 */ /* 0x000fe200078e00ff */
[----:B------:R-:W-:-:S02]  /*a4e0*/  MOV R103, R65 ;  /* 0x0000004100677202 */ /* 0x000fc40000000f00 */
[----:B------:R-:W-:Y:S01]  /*a4f0*/  MOV R105, R67 ;  /* 0x0000004300697202 */ /* 0x000fe20000000f00 */
[----:B------:R-:W-:-:S05]  /*a500*/  IMAD.U32 R149, R150, -0x80, RZ ;  /* 0xffffff8096957824 */ /* 0x000fca00078e00ff */
[----:B------:R-:W-:Y:S02]  /*a510*/  SHF.R.S32.HI R148, RZ, 0x1f, R149 ;  /* 0x0000001fff947819 */ /* 0x000fe40000011495 */
.L_x_4820:
[----:B------:R-:W-:Y:S01]  /*a520*/  IADD3 R120, R120, -0x1, RZ ;  /* 0xffffffff78787810 */ /* 0x000fe20007ffe0ff */
[----:B------:R-:W-:Y:S04]  /*a530*/  DEPBAR.LE SB0, 0x0 ;  /* 0x000080000000791a */ /* 0x000fe80000000000 */
[----:B------:R-:W-:Y:S01]  /*a540*/  BAR.SYNC.DEFER_BLOCKING 0x0 ;  /* 0x0000000000007b1d */ /* 0x000fe20000010000 */
[----:B------:R-:W-:Y:S01]  /*a550*/  MOV R155, R148 ;  /* 0x00000094009b7202 */ /* 0x000fe20000000f00 */
[----:B------:R-:W-:Y:S04]  /*a560*/  IMAD.MOV.U32 R154, RZ, RZ, R149 ;  /* 0x000000ffff9a7224 */ /* 0x000fe800078e0095 */
        /* <DEDUP_REMOVED lines=60> */
.L_x_4817:
[----:B------:R-:W-:Y:S02]  /*a930*/  ISETP.GE.AND P2, PT, R119, c[0x0][0x220], PT ;  /* 0x0000880077007a0c */ /* 0x000fe40003f46270 */
[C---:B------:R-:W-:Y:S04]  /*a940*/  LEA R152, P4, R154.reuse, R160, 0x1 ;  /* 0x000000a09a987211 */ /* 0x040fe800078808ff */
[----:B------:R-:W-:Y:S07]  /*a950*/  LEA.HI.X R153, R154, R161, R155, 0x1, P4 ;  /* 0x000000a19a997211 */ /* 0x000fee00020f0c9b */
[----:B------:R-:W-:Y:S01]  /*a960*/  @P2 STS.64 [R115+0x3008], RZ ;  /* 0x003008ff73002388 */ /* 0x000fe20000000a00 */
[-C--:B------:R-:W-:Y:S02]  /*a970*/  @!P2 IADD3 R98, P3, R141, R154.reuse, RZ ;  /* 0x0000009a8d62a210 */ /* 0x080fe40007f7e0ff */
[----:B------:R-:W-:Y:S02]  /*a980*/  @!P2 LEA R100, P0, R150, R154, 0x6 ;  /* 0x0000009a9664a211 */ /* 0x000fe400078030ff */
[----:B------:R-:W-:Y:S01]  /*a990*/  @!P2 IADD3.X R102, R140, R155, RZ, P3, !PT ;  /* 0x0000009b8c66a210 */ /* 0x000fe20001ffe4ff */
[----:B------:R-:W-:Y:S01]  /*a9a0*/  @P2 STS [R115+0x3000], RZ ;  /* 0x003000ff73002388 */ /* 0x000fe20000000800 */
[CC--:B------:R-:W-:Y:S02]  /*a9b0*/  @!P2 LEA R162, P3, R98.reuse, R160.reuse, 0x1 ;  /* 0x000000a062a2a211 */ /* 0x0c0fe400078608ff */
[----:B------:R-:W-:Y:S01]  /*a9c0*/  @!P2 MOV R151, c[0x0][0x1a4] ;  /* 0x000069000097aa02 */ /* 0x000fe20000000f00 */
[----:B------:R-:W-:Y:S01]  /*a9d0*/  @P2 STS [R115+0x3004], RZ ;  /* 0x003004ff73002388 */ /* 0x000fe20000000800 */
[----:B------:R-:W-:Y:S02]  /*a9e0*/  @!P2 LEA.HI.X R163, R98, R161, R102, 0x1, P3 ;  /* 0x000000a162a3a211 */ /* 0x000fe400018f0c66 */
[----:B------:R-:W-:Y:S01]  /*a9f0*/  @!P2 LEA.HI.X R151, R150, R155, R151, 0x6, P0 ;  /* 0x0000009b9697a211 */ /* 0x000fe200000f3497 */
[----:B------:R-:W-:Y:S01]  /*aa00*/  @!PT LDS RZ, [RZ] ;  /* 0x00000000fffff984 */ /* 0x000fe20000000800 */
[----:B------:R-:W-:Y:S01]  /*aa10*/  @!PT LDS RZ, [RZ] ;  /* 0x00000000fffff984 */ /* 0x000fe20000000800 */
[----:B------:R-:W-:Y:S01]  /*aa20*/  @!PT LDS RZ, [RZ] ;  /* 0x00000000fffff984 */ /* 0x000fe20000000800 */
[----:B------:R1:W-:Y:S01]  /*aa30*/  @!P2 LDGSTS.E.BYPASS.LTC128B.128 [R115+0x3000], [R152.64] ;  /* 0x030000009873afae */ /* 0x0003e2000b901d44 */
[-C--:B------:R-:W-:Y:S01]  /*aa40*/  @!P2 LEA R158, P0, R100, R160.reuse, 0x1 ;  /* 0x000000a0649ea211 */ /* 0x080fe200078008ff */
[----:B------:R-:W-:Y:S01]  /*aa50*/  @!P2 IMAD.WIDE.U32 R154, R150, 0x60, R154 ;  /* 0x00000060969aa825 */ /* 0x000fe200078e009a */
[----:B------:R-:W-:Y:S02]  /*aa60*/  @!P2 MOV R96, c[0x0][0x1a4] ;  /* 0x000069000060aa02 */ /* 0x000fe40000000f00 */
[----:B------:R-:W-:Y:S02]  /*aa70*/  @!P2 LEA.HI.X R159, R100, R161, R151, 0x1, P0 ;  /* 0x000000a1649fa211 */ /* 0x000fe400000f0c97 */
[----:B------:R-:W-:Y:S01]  /*aa80*/  @!P2 LEA R160, P0, R154, R160, 0x1 ;  /* 0x000000a09aa0a211 */ /* 0x000fe200078008ff */
        /* <DEDUP_REMOVED lines=8> */
[----:B------:R-:W-:Y:S04]  /*ab10*/  ISETP.GT.AND P0, PT, R120, R109, PT ;  /* 0x0000006d7800720c */ /* 0x000fe80003f04270 */
        /* <DEDUP_REMOVED lines=198> */
[----:B------:R-:W-:Y:S02]  /*b780*/  IABS R70, c[0x0][0x2d0] ;  /* 0x0000b40000467a13 */ /* 0x000fe40000000000 */
[----:B------:R-:W-:Y:S02]  /*b790*/  LOP3.LUT R66, RZ, c[0x0][0x2d0], RZ, 0x33, !PT ;  /* 0x0000b400ff427a12 */ /* 0x000fe400078e33ff */
[----:B------:R-:W2:Y:S10]  /*b7a0*/  I2F.RP R75, R70 ;  /* 0x00000046004b7306 */ /* 0x000eb40000209400 */
[----:B--2---:R-:W2:Y:S02]  /*b7b0*/  MUFU.RCP R71, R75 ;  /* 0x0000004b00477308 */ /* 0x004ea40000001000 */
[----:B--2---:R-:W-:Y:S01]  /*b7c0*/  IADD3 R78, R71, 0xffffffe, RZ ;  /* 0x0ffffffe474e7810 */ /* 0x004fe20007ffe0ff */
[----:B------:R-:W-:Y:S07]  /*b7d0*/  IMAD.SHL.U32 R71, R120, 0x80, RZ ;  /* 0x0000008078477824 */ /* 0x000fee00078e00ff */
[----:B------:R-:W2:Y:S01]  /*b7e0*/  F2I.FTZ.U32.TRUNC.NTZ R79, R78 ;  /* 0x0000004e004f7305 */ /* 0x000ea2000021f000 */
[C---:B------:R-:W-:Y:S02]  /*b7f0*/  IADD3 R76, R71.reuse, -0x80, RZ ;  /* 0xffffff80474c7810 */ /* 0x040fe40007ffe0ff */
[----:B------:R-:W-:Y:S02]  /*b800*/  IABS R74, R71 ;  /* 0x00000047004a7213 */ /* 0x000fe40000000000 */
[----:B------:R-:W-:Y:S02]  /*b810*/  LOP3.LUT R71, R71, c[0x0][0x2d0], RZ, 0x3c, !PT ;  /* 0x0000b40047477a12 */ /* 0x000fe400078e3cff */
[----:B------:R-:W-:Y:S02]  /*b820*/  IABS R72, R76 ;  /* 0x0000004c00487213 */ /* 0x000fe40000000000 */
[----:B------:R-:W-:Y:S04]  /*b830*/  LOP3.LUT R76, R76, c[0x0][0x2d0], RZ, 0x3c, !PT ;  /* 0x0000b4004c4c7a12 */ /* 0x000fe800078e3cff */
[----:B------:R-:W-:Y:S01]  /*b840*/  ISETP.GE.AND P3, PT, R76, RZ, PT ;  /* 0x000000ff4c00720c */ /* 0x000fe20003f66270 */
        /* <DEDUP_REMOVED lines=47> */
.L_x_4819:
[----:B------:R2:W-:Y:S01]  /*bb40*/  @P2 STS [R115+0x1000], RZ ;  /* 0x001000ff73002388 */ /* 0x0005e20000000800 */
[-C--:B------:R-:W-:Y:S01]  /*bb50*/  LEA R74, P5, R71, R146.reuse, 0x1 ;  /* 0x00000092474a7211 */ /* 0x080fe200078a08ff */
        /* <DEDUP_REMOVED lines=42> */
.L_x_4818:
[----:B--234-:R-:W-:Y:S01]  /*be00*/  LDSM.16.MT88.4 R156, [R147+0x3000] ;  /* 0x00300000939c783b */ /* 0x01cfe20000004200 */
[----:B------:R-:W-:Y:S04]  /*be10*/  LEA R71, R120, R101, 0x7 ;  /* 0x0000006578477211 */ /* 0x000fe800078e38ff */
[----:B------:R-:W2:Y:S01]  /*be20*/  I2F R69, R71 ;  /* 0x0000004700457306 */ /* 0x000ea20000201400 */
[C---:B------:R-:W-:Y:S02]  /*be30*/  IADD3 R75, R71.reuse, 0x18, RZ ;  /* 0x00000018474b7810 */ /* 0x040fe40007ffe0ff */
[C---:B------:R-:W-:Y:S02]  /*be40*/  IADD3 R78, R71.reuse, 0x11, RZ ;  /* 0x00000011474e7810 */ /* 0x040fe40007ffe0ff */
[C---:B------:R-:W-:Y:S02]  /*be50*/  IADD3 R73, R71.reuse, 0x19, RZ ;  /* 0x0000001947497810 */ /* 0x040fe40007ffe0ff */
[C---:B------:R-:W-:Y:S02]  /*be60*/  IADD3 R83, R71.reuse, 0x20, RZ ;  /* 0x0000002047537810 */ /* 0x040fe40007ffe0ff */
[C---:B------:R-:W-:Y:S01]  /*be70*/  IADD3 R81, R71.reuse, 0x21, RZ ;  /* 0x0000002147517810 */ /* 0x040fe20007ffe0ff */
[----:B------:R3:W-:Y:S01]  /*be80*/  I2F R80, R75 ;  /* 0x0000004b00507306 */ /* 0x0007e20000201400 */
[C---:B------:R-:W-:Y:S02]  /*be90*/  IADD3 R79, R71.reuse, 0x28, RZ ;  /* 0x00000028474f7810 */ /* 0x040fe40007ffe0ff */
[C---:B------:R-:W-:Y:S02]  /*bea0*/  IADD3 R77, R71.reuse, 0x29, RZ ;  /* 0x00000029474d7810 */ /* 0x040fe40007ffe0ff */
[C---:B------:R-:W-:Y:S02]  /*beb0*/  IADD3 R72, R71.reuse, 0x8, RZ ;  /* 0x0000000847487810 */ /* 0x040fe40007ffe0ff */
[C---:B------:R-:W-:Y:S02]  /*bec0*/  IADD3 R74, R71.reuse, 0x9, RZ ;  /* 0x00000009474a7810 */ /* 0x040fe40007ffe0ff */
[C---:B------:R-:W-:Y:S01]  /*bed0*/  IADD3 R76, R71.reuse, 0x10, RZ ;  /* 0x00000010474c7810 */ /* 0x040fe20007ffe0ff */
[----:B------:R-:W-:Y:S01]  /*bee0*/  I2F R78, R78 ;  /* 0x0000004e004e7306 */ /* 0x000fe20000201400 */
[C---:B------:R-:W-:Y:S09]  /*bef0*/  IADD3 R70, R71.reuse, 0x1, RZ ;  /* 0x0000000147467810 */ /* 0x040ff20007ffe0ff */
[----:B------:R-:W4:Y:S01]  /*bf00*/  I2F R70, R70 ;  /* 0x0000004600467306 */ /* 0x000f220000201400 */
[C---:B---3--:R-:W-:Y:S09]  /*bf10*/  IADD3 R75, R71.reuse, 0x30, RZ ;  /* 0x00000030474b7810 */ /* 0x048ff20007ffe0ff */
[----:B------:R-:W3:Y:S10]  /*bf20*/  I2F R72, R72 ;  /* 0x0000004800487306 */ /* 0x000ef40000201400 */
[----:B------:R-:W5:Y:S10]  /*bf30*/  I2F R74, R74 ;  /* 0x0000004a004a7306 */ /* 0x000f740000201400 */
[----:B------:R-:W1:Y:S10]  /*bf40*/  I2F R76, R76 ;  /* 0x0000004c004c7306 */ /* 0x000e740000201400 */
[----:B------:R1:W1:Y:S10]  /*bf50*/  I2F R82, R73 ;  /* 0x0000004900527306 */ /* 0x0002740000201400 */
[----:B------:R2:W2:Y:S10]  /*bf60*/  I2F R96, R83 ;  /* 0x0000005300607306 */ /* 0x0004b40000201400 */
[----:B------:R3:W3:Y:S01]  /*bf70*/  I2F R98, R81 ;  /* 0x0000005100627306 */ /* 0x0006e20000201400 */
[C---:B-1----:R-:W-:Y:S09]  /*bf80*/  IADD3 R73, R71.reuse, 0x31, RZ ;  /* 0x0000003147497810 */ /* 0x042ff20007ffe0ff */
[----:B------:R1:W1:Y:S01]  /*bf90*/  I2F R100, R79 ;  /* 0x0000004f00647306 */ /* 0x0002620000201400 */
[C---:B--2---:R-:W-:Y:S09]  /*bfa0*/  IADD3 R83, R71.reuse, 0x38, RZ ;  /* 0x0000003847537810 */ /* 0x044ff20007ffe0ff */
[----:B------:R2:W2:Y:S01]  /*bfb0*/  I2F R102, R77 ;  /* 0x0000004d00667306 */ /* 0x0004a20000201400 */
[C---:B---3--:R-:W-:Y:S09]  /*bfc0*/  IADD3 R81, R71.reuse, 0x39, RZ ;  /* 0x0000003947517810 */ /* 0x048ff20007ffe0ff */
[----:B------:R3:W3:Y:S01]  /*bfd0*/  I2F R104, R75 ;  /* 0x0000004b00687306 */ /* 0x0006e20000201400 */
[C---:B-1----:R-:W-:Y:S09]  /*bfe0*/  IADD3 R79, R71.reuse, 0x40, RZ ;  /* 0x00000040474f7810 */ /* 0x042ff20007ffe0ff */
[----:B------:R1:W1:Y:S01]  /*bff0*/  I2F R106, R73 ;  /* 0x00000049006a7306 */ /* 0x0002620000201400 */
[C---:B--2---:R-:W-:Y:S09]  /*c000*/  IADD3 R77, R71.reuse, 0x41, RZ ;  /* 0x00000041474d7810 */ /* 0x044ff20007ffe0ff */
[----:B------:R-:W2:Y:S01]  /*c010*/  I2F R108, R83 ;  /* 0x00000053006c7306 */ /* 0x000ea20000201400 */
[C---:B---3--:R-:W-:Y:S09]  /*c020*/  IADD3 R75, R71.reuse, 0x48, RZ ;  /* 0x00000048474b7810 */ /* 0x048ff20007ffe0ff */
[----:B------:R-:W3:Y:S01]  /*c030*/  I2F R110, R81 ;  /* 0x00000051006e7306 */ /* 0x000ee20000201400 */
[----:B-1----:R-:W-:Y:S09]  /*c040*/  IADD3 R73, R71, 0x49, RZ ;  /* 0x0000004947497810 */ /* 0x002ff20007ffe0ff */
[----:B------:R-:W1:Y:S10]  /*c050*/  I2F R112, R79 ;  /* 0x0000004f00707306 */ /* 0x000e740000201400 */
[----:B------:R-:W1:Y:S10]  /*c060*/  I2F R114, R77 ;  /* 0x0000004d00727306 */ /* 0x000e740000201400 */
[----:B------:R-:W1:Y:S10]  /*c070*/  I2F R116, R75 ;  /* 0x0000004b00747306 */ /* 0x000e740000201400 */
[----:B------:R-:W1:Y:S01]  /*c080*/  I2F R118, R73 ;  /* 0x0000004900767306 */ /* 0x000e620000201400 */
[CC--:B------:R-:W-:Y:S02]  /*c090*/  FFMA.FTZ R0, R95.reuse, R69.reuse, R0 ;  /* 0x000000455f007223 */ /* 0x0c0fe40000010000 */
[----:B------:R-:W-:Y:S01]  /*c0a0*/  FFMA.FTZ R2, R95, R69, R2 ;  /* 0x000000455f027223 */ /* 0x000fe20000010002 */
[----:B------:R-:W-:Y:S01]  /*c0b0*/  IADD3 R69, R71, 0x51, RZ ;  /* 0x0000005147457810 */ /* 0x000fe20007ffe0ff */
[CC--:B----4-:R-:W-:Y:S01]  /*c0c0*/  FFMA.FTZ R3, R95.reuse, R70.reuse, R3 ;  /* 0x000000465f037223 */ /* 0x0d0fe20000010003 */
[----:B------:R-:W-:Y:S01]  /*c0d0*/  FMNMX.FTZ R66, R0, R105, !PT ;  /* 0x0000006900427209 */ /* 0x000fe20007810000 */
[----:B------:R-:W-:Y:S01]  /*c0e0*/  FFMA.FTZ R4, R95, R70, R4 ;  /* 0x000000465f047223 */ /* 0x000fe20000010004 */
[----:B------:R-:W-:Y:S01]  /*c0f0*/  IADD3 R70, R71, 0x50, RZ ;  /* 0x0000005047467810 */ /* 0x000fe20007ffe0ff */
[----:B------:R-:W-:Y:S01]  /*c100*/  FFMA.FTZ R5, R95, R72, R5 ;  /* 0x000000485f057223 */ /* 0x000fe20000010005 */
[----:B------:R-:W-:Y:S01]  /*c110*/  FMNMX.FTZ R66, R3, R66, !PT ;  /* 0x0000004203427209 */ /* 0x000fe20007810000 */
[C---:B------:R-:W-:Y:S01]  /*c120*/  FFMA.FTZ R6, R95.reuse, R72, R6 ;  /* 0x000000485f067223 */ /* 0x040fe20000010006 */
[----:B------:R-:W-:Y:S01]  /*c130*/  FMNMX.FTZ R65, R2, R103, !PT ;  /* 0x0000006702417209 */ /* 0x000fe20007810000 */
[CC--:B-----5:R-:W-:Y:S01]  /*c140*/  FFMA.FTZ R7, R95.reuse, R74.reuse, R7 ;  /* 0x0000004a5f077223 */ /* 0x0e0fe20000010007 */
[----:B------:R-:W4:Y:S01]  /*c150*/  I2F R70, R70 ;  /* 0x0000004600467306 */ /* 0x000f220000201400 */
        /* <DEDUP_REMOVED lines=8> */
[C---:B------:R-:W-:Y:S01]  /*c1e0*/  FFMA.FTZ R12, R95.reuse, R78, R12 ;  /* 0x0000004e5f0c7223 */ /* 0x040fe2000001000c */
[----:B------:R-:W5:Y:S01]  /*c1f0*/  I2F R66, R69 ;  /* 0x0000004500427306 */ /* 0x000f620000201400 */
        /* <DEDUP_REMOVED lines=32> */
[----:B--2---:R-:W-:Y:S01]  /*c400*/  FFMA.FTZ R29, R95, R108, R29 ;  /* 0x0000006c5f1d7223 */ /* 0x004fe2000001001d */
[----:B------:R-:W-:Y:S01]  /*c410*/  FMNMX.FTZ R152, R25, R152, !PT ;  /* 0x0000009819987209 */ /* 0x000fe20007810000 */
[C---:B------:R-:W-:Y:S01]  /*c420*/  FFMA.FTZ R30, R95.reuse, R108, R30 ;  /* 0x0000006c5f1e7223 */ /* 0x040fe2000001001e */
[----:B------:R-:W-:Y:S01]  /*c430*/  FMNMX.FTZ R151, R24, R151, !PT ;  /* 0x0000009718977209 */ /* 0x000fe20007810000 */
[----:B---3--:R-:W-:Y:S01]  /*c440*/  FFMA.FTZ R31, R95, R110, R31 ;  /* 0x0000006e5f1f7223 */ /* 0x008fe2000001001f */
[----:B------:R-:W-:Y:S01]  /*c450*/  FMNMX.FTZ R152, R27, R152, !PT ;  /* 0x000000981b987209 */ /* 0x000fe20007810000 */
[C---:B------:R-:W-:Y:S01]  /*c460*/  FFMA.FTZ R32, R95.reuse, R110, R32 ;  /* 0x0000006e5f207223 */ /* 0x040fe20000010020 */
[----:B------:R-:W-:Y:S01]  /*c470*/  FMNMX.FTZ R151, R26, R151, !PT ;  /* 0x000000971a977209 */ /* 0x000fe20007810000 */
[----:B-1----:R-:W-:Y:S01]  /*c480*/  FFMA.FTZ R33, R95, R112, R33 ;  /* 0x000000705f217223 */ /* 0x002fe20000010021 */
[----:B------:R-:W-:Y:S01]  /*c490*/  FMNMX.FTZ R152, R29, R152, !PT ;  /* 0x000000981d987209 */ /* 0x000fe20007810000 */
[----:B------:R-:W-:Y:S01]  /*c4a0*/  FFMA.FTZ R34, R95, R112, R34 ;  /* 0x000000705f227223 */ /* 0x000fe20000010022 */
[----:B------:R-:W-:Y:S01]  /*c4b0*/  IADD3 R67, R71, 0x59, RZ ;  /* 0x0000005947437810 */ /* 0x000fe20007ffe0ff */
[----:B------:R-:W-:Y:S01]  /*c4c0*/  FFMA.FTZ R35, R95, R114, R35 ;  /* 0x000000725f237223 */ /* 0x000fe20000010023 */
[----:B------:R-:W-:Y:S01]  /*c4d0*/  FMNMX.FTZ R152, R31, R152, !PT ;  /* 0x000000981f987209 */ /* 0x000fe20007810000 */
[C---:B------:R-:W-:Y:S01]  /*c4e0*/  FFMA.FTZ R36, R95.reuse, R114, R36 ;  /* 0x000000725f247223 */ /* 0x040fe20000010024 */
[----:B------:R1:W-:Y:S01]  /*c4f0*/  I2F R72, R67 ;  /* 0x0000004300487306 */ /* 0x0003e20000201400 */
[----:B------:R-:W-:Y:S01]  /*c500*/  FFMA.FTZ R37, R95, R116, R37 ;  /* 0x000000745f257223 */ /* 0x000fe20000010025 */
[----:B------:R-:W-:Y:S01]  /*c510*/  FMNMX.FTZ R152, R33, R152, !PT ;  /* 0x0000009821987209 */ /* 0x000fe20007810000 */
[----:B------:R-:W-:Y:S01]  /*c520*/  FFMA.FTZ R38, R95, R116, R38 ;  /* 0x000000745f267223 */ /* 0x000fe20000010026 */
[----:B------:R-:W-:Y:S01]  /*c530*/  IADD3 R65, R71, 0x58, RZ ;  /* 0x0000005847417810 */ /* 0x000fe20007ffe0ff */
[CC--:B------:R-:W-:Y:S01]  /*c540*/  FFMA.FTZ R39, R95.reuse, R118.reuse, R39 ;  /* 0x000000765f277223 */ /* 0x0c0fe20000010027 */
[----:B------:R-:W-:Y:S01]  /*c550*/  FMNMX.FTZ R151, R28, R151, !PT ;  /* 0x000000971c977209 */ /* 0x000fe20007810000 */
[----:B------:R-:W-:Y:S01]  /*c560*/  FFMA.FTZ R40, R95, R118, R40 ;  /* 0x000000765f287223 */ /* 0x000fe20000010028 */
[----:B------:R-:W-:Y:S01]  /*c570*/  FMNMX.FTZ R152, R35, R152, !PT ;  /* 0x0000009823987209 */ /* 0x000fe20007810000 */
[CC--:B----4-:R-:W-:Y:S01]  /*c580*/  FFMA.FTZ R41, R95.reuse, R70.reuse, R41 ;  /* 0x000000465f297223 */ /* 0x0d0fe20000010029 */
[----:B------:R-:W2:Y:S01]  /*c590*/  I2F R68, R65 ;  /* 0x0000004100447306 */ /* 0x000ea20000201400 */
[C---:B------:R-:W-:Y:S01]  /*c5a0*/  FFMA.FTZ R42, R95.reuse, R70, R42 ;  /* 0x000000465f2a7223 */ /* 0x040fe2000001002a */
[----:B------:R-:W-:Y:S01]  /*c5b0*/  FMNMX.FTZ R151, R30, R151, !PT ;  /* 0x000000971e977209 */ /* 0x000fe20007810000 */
[----:B-----5:R-:W-:Y:S01]  /*c5c0*/  FFMA.FTZ R43, R95, R66, R43 ;  /* 0x000000425f2b7223 */ /* 0x020fe2000001002b */
[----:B------:R-:W-:Y:S01]  /*c5d0*/  FMNMX.FTZ R152, R37, R152, !PT ;  /* 0x0000009825987209 */ /* 0x000fe20007810000 */
[----:B------:R-:W-:Y:S01]  /*c5e0*/  FFMA.FTZ R44, R95, R66, R44 ;  /* 0x000000425f2c7223 */ /* 0x000fe2000001002c */
[----:B------:R-:W-:Y:S02]  /*c5f0*/  FMNMX.FTZ R151, R32, R151, !PT ;  /* 0x0000009720977209 */ /* 0x000fe40007810000 */
[----:B------:R-:W-:Y:S02]  /*c600*/  FMNMX.FTZ R152, R39, R152, !PT ;  /* 0x0000009827987209 */ /* 0x000fe40007810000 */
[----:B------:R-:W-:Y:S02]  /*c610*/  FMNMX.FTZ R151, R34, R151, !PT ;  /* 0x0000009722977209 */ /* 0x000fe40007810000 */
[----:B------:R-:W-:Y:S02]  /*c620*/  FMNMX.FTZ R152, R41, R152, !PT ;  /* 0x0000009829987209 */ /* 0x000fe40007810000 */
[----:B-1----:R-:W-:Y:S02]  /*c630*/  IADD3 R67, R71, 0x61, RZ ;  /* 0x0000006147437810 */ /* 0x002fe40007ffe0ff */
[----:B------:R-:W-:Y:S02]  /*c640*/  FMNMX.FTZ R152, R43, R152, !PT ;  /* 0x000000982b987209 */ /* 0x000fe40007810000 */
[----:B------:R1:W-:Y:S01]  /*c650*/  I2F R76, R67 ;  /* 0x00000043004c7306 */ /* 0x0003e20000201400 */
[----:B------:R-:W-:Y:S02]  /*c660*/  FMNMX.FTZ R151, R36, R151, !PT ;  /* 0x0000009724977209 */ /* 0x000fe40007810000 */
[----:B------:R-:W-:Y:S02]  /*c670*/  IADD3 R66, R71, 0x78, RZ ;  /* 0x0000007847427810 */ /* 0x000fe40007ffe0ff */
[----:B------:R-:W-:Y:S01]  /*c680*/  FMNMX.FTZ R151, R38, R151, !PT ;  /* 0x0000009726977209 */ /* 0x000fe20007810000 */
[-C--:B--2---:R-:W-:Y:S01]  /*c690*/  FFMA.FTZ R45, R95, R68.reuse, R45 ;  /* 0x000000445f2d7223 */ /* 0x084fe2000001002d */
[----:B------:R-:W-:Y:S01]  /*c6a0*/  IADD3 R65, R71, 0x60, RZ ;  /* 0x0000006047417810 */ /* 0x000fe20007ffe0ff */
[C---:B------:R-:W-:Y:S01]  /*c6b0*/  FFMA.FTZ R46, R95.reuse, R68, R46 ;  /* 0x000000445f2e7223 */ /* 0x040fe2000001002e */
[----:B------:R-:W-:Y:S01]  /*c6c0*/  FMNMX.FTZ R151, R40, R151, !PT ;  /* 0x0000009728977209 */ /* 0x000fe20007810000 */
[----:B------:R-:W-:Y:S01]  /*c6d0*/  I2F R66, R66 ;  /* 0x0000004200427306 */ /* 0x000fe20000201400 */
[----:B------:R-:W-:Y:S01]  /*c6e0*/  FFMA.FTZ R47, R95, R72, R47 ;  /* 0x000000485f2f7223 */ /* 0x000fe2000001002f */
[----:B------:R-:W-:Y:S01]  /*c6f0*/  FMNMX.FTZ R152, R45, R152, !PT ;  /* 0x000000982d987209 */ /* 0x000fe20007810000 */
[----:B------:R-:W-:Y:S01]  /*c700*/  FFMA.FTZ R48, R95, R72, R48 ;  /* 0x000000485f307223 */ /* 0x000fe20000010030 */
[----:B------:R-:W-:Y:S02]  /*c710*/  FMNMX.FTZ R151, R42, R151, !PT ;  /* 0x000000972a977209 */ /* 0x000fe40007810000 */
[----:B------:R-:W-:Y:S02]  /*c720*/  FMNMX.FTZ R152, R47, R152, !PT ;  /* 0x000000982f987209 */ /* 0x000fe40007810000 */
[----:B------:R-:W-:Y:S02]  /*c730*/  FMNMX.FTZ R151, R44, R151, !PT ;  /* 0x000000972c977209 */ /* 0x000fe40007810000 */
[----:B------:R-:W2:Y:S02]  /*c740*/  I2F R74, R65 ;  /* 0x00000041004a7306 */ /* 0x000ea40000201400 */
[----:B------:R-:W-:Y:S02]  /*c750*/  FMNMX.FTZ R151, R46, R151, !PT ;  /* 0x000000972e977209 */ /* 0x000fe40007810000 */
[----:B-1----:R-:W-:Y:S02]  /*c760*/  IADD3 R67, R71, 0x69, RZ ;  /* 0x0000006947437810 */ /* 0x002fe40007ffe0ff */
[----:B------:R-:W-:Y:S04]  /*c770*/  FMNMX.FTZ R151, R48, R151, !PT ;  /* 0x0000009730977209 */ /* 0x000fe80007810000 */
[----:B------:R1:W-:Y:S01]  /*c780*/  I2F R80, R67 ;  /* 0x0000004300507306 */ /* 0x0003e20000201400 */
[-C--:B--2---:R-:W-:Y:S01]  /*c790*/  FFMA.FTZ R49, R95, R74.reuse, R49 ;  /* 0x0000004a5f317223 */ /* 0x084fe20000010031 */
[----:B------:R-:W-:Y:S01]  /*c7a0*/  IADD3 R65, R71, 0x68, RZ ;  /* 0x0000006847417810 */ /* 0x000fe20007ffe0ff */
[C---:B------:R-:W-:Y:S02]  /*c7b0*/  FFMA.FTZ R50, R95.reuse, R74, R50 ;  /* 0x0000004a5f327223 */ /* 0x040fe40000010032 */
[----:B------:R-:W-:Y:S05]  /*c7c0*/  FFMA.FTZ R51, R95, R76, R51 ;  /* 0x0000004c5f337223 */ /* 0x000fea0000010033 */
[----:B------:R2:W3:Y:S01]  /*c7d0*/  I2F R78, R65 ;  /* 0x00000041004e7306 */ /* 0x0004e20000201400 */
[----:B------:R-:W-:Y:S01]  /*c7e0*/  FMNMX.FTZ R152, R49, R152, !PT ;  /* 0x0000009831987209 */ /* 0x000fe20007810000 */
[----:B------:R-:W-:Y:S01]  /*c7f0*/  FFMA.FTZ R52, R95, R76, R52 ;  /* 0x0000004c5f347223 */ /* 0x000fe20000010034 */
[----:B------:R-:W-:Y:S02]  /*c800*/  FMNMX.FTZ R151, R50, R151, !PT ;  /* 0x0000009732977209 */ /* 0x000fe40007810000 */
[----:B-1----:R-:W-:Y:S02]  /*c810*/  IADD3 R67, R71, 0x71, RZ ;  /* 0x0000007147437810 */ /* 0x002fe40007ffe0ff */
[----:B------:R-:W-:Y:S02]  /*c820*/  FMNMX.FTZ R152, R51, R152, !PT ;  /* 0x0000009833987209 */ /* 0x000fe40007810000 */
[----:B------:R-:W-:Y:S01]  /*c830*/  FMNMX.FTZ R151, R52, R151, !PT ;  /* 0x0000009734977209 */ /* 0x000fe20007810000 */
[----:B------:R-:W-:Y:S01]  /*c840*/  I2F R70, R67 ;  /* 0x0000004300467306 */ /* 0x000fe20000201400 */
[----:B--2---:R-:W-:Y:S01]  /*c850*/  IADD3 R65, R71, 0x70, RZ ;  /* 0x0000007047417810 */ /* 0x004fe20007ffe0ff */
[CC--:B---3--:R-:W-:Y:S02]  /*c860*/  FFMA.FTZ R53, R95.reuse, R78.reuse, R53 ;  /* 0x0000004e5f357223 */ /* 0x0c8fe40000010035 */
[C---:B------:R-:W-:Y:S06]  /*c870*/  FFMA.FTZ R54, R95.reuse, R78, R54 ;  /* 0x0000004e5f367223 */ /* 0x040fec0000010036 */
[----:B------:R1:W2:Y:S01]  /*c880*/  I2F R82, R65 ;  /* 0x0000004100527306 */ /* 0x0002a20000201400 */
[----:B------:R-:W-:Y:S01]  /*c890*/  FFMA.FTZ R55, R95, R80, R55 ;  /* 0x000000505f377223 */ /* 0x000fe20000010037 */
[----:B------:R-:W-:Y:S01]  /*c8a0*/  FMNMX.FTZ R152, R53, R152, !PT ;  /* 0x0000009835987209 */ /* 0x000fe20007810000 */
[----:B------:R-:W-:Y:S01]  /*c8b0*/  FFMA.FTZ R56, R95, R80, R56 ;  /* 0x000000505f387223 */ /* 0x000fe20000010038 */
[----:B------:R-:W-:Y:S02]  /*c8c0*/  FMNMX.FTZ R151, R54, R151, !PT ;  /* 0x0000009736977209 */ /* 0x000fe40007810000 */
[----:B------:R-:W-:Y:S02]  /*c8d0*/  FMNMX.FTZ R152, R55, R152, !PT ;  /* 0x0000009837987209 */ /* 0x000fe40007810000 */
[----:B-1----:R-:W-:Y:S01]  /*c8e0*/  IADD3 R65, R71, 0x79, RZ ;  /* 0x0000007947417810 */ /* 0x002fe20007ffe0ff */
[CC--:B--2---:R-:W-:Y:S02]  /*c8f0*/  FFMA.FTZ R57, R95.reuse, R82.reuse, R57 ;  /* 0x000000525f397223 */ /* 0x0c4fe40000010039 */
[C---:B------:R-:W-:Y:S01]  /*c900*/  FFMA.FTZ R58, R95.reuse, R82, R58 ;  /* 0x000000525f3a7223 */ /* 0x040fe2000001003a */
[----:B------:R1:W2:Y:S01]  /*c910*/  I2F R68, R65 ;  /* 0x0000004100447306 */ /* 0x0002a20000201400 */
[----:B------:R-:W-:Y:S01]  /*c920*/  FFMA.FTZ R59, R95, R70, R59 ;  /* 0x000000465f3b7223 */ /* 0x000fe2000001003b */
[----:B------:R-:W-:Y:S01]  /*c930*/  FMNMX.FTZ R152, R57, R152, !PT ;  /* 0x0000009839987209 */ /* 0x000fe20007810000 */
[C---:B------:R-:W-:Y:S02]  /*c940*/  FFMA.FTZ R60, R95.reuse, R70, R60 ;  /* 0x000000465f3c7223 */ /* 0x040fe4000001003c */
[----:B------:R-:W-:Y:S01]  /*c950*/  FFMA.FTZ R61, R95, R66, R61 ;  /* 0x000000425f3d7223 */ /* 0x000fe2000001003d */
[----:B------:R-:W-:Y:S01]  /*c960*/  FMNMX.FTZ R152, R59, R152, !PT ;  /* 0x000000983b987209 */ /* 0x000fe20007810000 */
[----:B------:R-:W-:Y:S03]  /*c970*/  FFMA.FTZ R62, R95, R66, R62 ;  /* 0x000000425f3e7223 */ /* 0x000fe6000001003e */
[----:B------:R-:W-:Y:S02]  /*c980*/  FMNMX.FTZ R154, R61, R152, !PT ;  /* 0x000000983d9a7209 */ /* 0x000fe40007810000 */
[----:B-1----:R-:W-:Y:S01]  /*c990*/  FMNMX.FTZ R65, R56, R151, !PT ;  /* 0x0000009738417209 */ /* 0x002fe20007810000 */
[CC--:B--2---:R-:W-:Y:S02]  /*c9a0*/  FFMA.FTZ R63, R95.reuse, R68.reuse, R63 ;  /* 0x000000445f3f7223 */ /* 0x0c4fe4000001003f */
        /* <DEDUP_REMOVED lines=17> */
[----:B------:R-:W-:Y:S02]  /*cac0*/  MOV R105, R67 ;  /* 0x0000004300697202 */ /* 0x000fe40000000f00 */
[----:B------:R-:W-:Y:S01]  /*cad0*/  FSEL R66, R66, RZ, P0 ;  /* 0x000000ff42427208 */ /* 0x000fe20000000000 */
[----:B------:R-:W-:Y:S01]  /*cae0*/  FMUL.FTZ R72, R69, c[0x0][0x23c] ;  /* 0x00008f0045487a20 */ /* 0x000fe20000410000 */
[----:B--2---:R-:W-:Y:S03]  /*caf0*/  FMNMX.FTZ R65, R68, R65, !PT ;  /* 0x0000004144417209 */ /* 0x004fe60007810000 */
[----:B------:R-:W2:Y:S01]  /*cb00*/  MUFU.EX2 R69, R72 ;  /* 0x0000004800457308 */ /* 0x000ea20000000800 */
        /* <DEDUP_REMOVED lines=16> */
[C---:B--2---:R-:W-:Y:S02]  /*cc10*/  FMUL.FTZ R136, R69.reuse, R136 ;  /* 0x0000008845887220 */ /* 0x044fe40000410000 */
        /* <DEDUP_REMOVED lines=22> */
[----:B------:R-:W-:Y:S01]  /*cd80*/  ISETP.GT.AND P0, PT, R120, R109, PT ;  /* 0x0000006d7800720c */ /* 0x000fe20003f04270 */
[--C-:B------:R-:W-:Y:S02]  /*cd90*/  FFMA.FTZ R35, R53, c[0x0][0x23c], -R66.reuse ;  /* 0x00008f0035237a23 */ /* 0x100fe40000010842 */
[--C-:B------:R-:W-:Y:S02]  /*cda0*/  FFMA.FTZ R41, R12, c[0x0][0x23c], -R11.reuse ;  /* 0x00008f000c297a23 */ /* 0x100fe4000001080b */
[--C-:B------:R-:W-:Y:S02]  /*cdb0*/  FFMA.FTZ R47, R14, c[0x0][0x23c], -R11.reuse ;  /* 0x00008f000e2f7a23 */ /* 0x100fe4000001080b */
[----:B------:R-:W-:Y:S01]  /*cdc0*/  MUFU.EX2 R188, R188 ;  /* 0x000000bc00bc7308 */ /* 0x000fe20000000800 */
[----:B------:R-:W2:Y:S01]  /*cdd0*/  LDSM.16.MT88.4 R12, [R144+0x3400] ;  /* 0x00340000900c783b */ /* 0x000ea20000004200 */
[--C-:B------:R-:W-:Y:S02]  /*cde0*/  FFMA.FTZ R196, R16, c[0x0][0x23c], -R11.reuse ;  /* 0x00008f0010c47a23 */ /* 0x100fe4000001080b */
[--C-:B------:R-:W-:Y:S02]  /*cdf0*/  FFMA.FTZ R49, R18, c[0x0][0x23c], -R11.reuse ;  /* 0x00008f0012317a23 */ /* 0x100fe4000001080b */
[--C-:B------:R-:W-:Y:S02]  /*ce00*/  FFMA.FTZ R51, R22, c[0x0][0x23c], -R11.reuse ;  /* 0x00008f0016337a23 */ /* 0x100fe4000001080b */
[--C-:B------:R-:W-:Y:S01]  /*ce10*/  FFMA.FTZ R192, R10, c[0x0][0x23c], -R11.reuse ;  /* 0x00008f000ac07a23 */ /* 0x100fe2000001080b */
[----:B------:R-:W3:Y:S01]  /*ce20*/  LDSM.16.MT88.4 R16, [R147+0x3400] ;  /* 0x003400009310783b */ /* 0x000ee20000004200 */
        /* <DEDUP_REMOVED lines=28> */
[----:B------:R-:W-:Y:S02]  /*cff0*/  FFMA.FTZ R61, R44, c[0x0][0x23c], -R11 ;  /* 0x00008f002c3d7a23 */ /* 0x000fe4000001080b */
[----:B------:R-:W-:Y:S01]  /*d000*/  FADD.FTZ R71, -R65, R103 ;  /* 0x0000006741477221 */ /* 0x000fe20000010100 */
[----:B------:R-:W4:Y:S01]  /*d010*/  MUFU.EX2 R181, R181 ;  /* 0x000000b500b57308 */ /* 0x000f220000000800 */
[--C-:B------:R-:W-:Y:S01]  /*d020*/  FFMA.FTZ R44, R60, c[0x0][0x23c], -R11.reuse ;  /* 0x00008f003c2c7a23 */ /* 0x100fe2000001080b */
[----:B------:R-:W-:Y:S01]  /*d030*/  MOV R103, R65 ;  /* 0x0000004100677202 */ /* 0x000fe20000000f00 */
[----:B------:R-:W-:Y:S02]  /*d040*/  FMUL.FTZ R70, R71, c[0x0][0x23c] ;  /* 0x00008f0047467a20 */ /* 0x000fe40000410000 */
[----:B------:R-:W-:Y:S02]  /*d050*/  FFMA.FTZ R46, R62, c[0x0][0x23c], -R11 ;  /* 0x00008f003e2e7a23 */ /* 0x000fe4000001080b */
[----:B------:R-:W-:Y:S03]  /*d060*/  FFMA.FTZ R66, R63, c[0x0][0x23c], -R66 ;  /* 0x00008f003f427a23 */ /* 0x000fe60000010842 */
[----:B------:R-:W5:Y:S10]  /*d070*/  MUFU.EX2 R70, R70 ;  /* 0x0000004600467308 */ /* 0x000f740000000800 */
[----:B------:R-:W-:Y:S01]  /*d080*/  MUFU.EX2 R190, R190 ;  /* 0x000000be00be7308 */ /* 0x000fe20000000800 */
[----:B----4-:R-:W-:Y:S01]  /*d090*/  F2FP.BF16.PACK_AB R164, R181, R0 ;  /* 0x00000000b5a4723e */ /* 0x010fe200000010ff */
[----:B------:R-:W-:Y:S04]  /*d0a0*/  FFMA.FTZ R0, R97, R69, R0 ;  /* 0x0000004561007223 */ /* 0x000fe80000010000 */
[----:B------:R-:W-:Y:S04]  /*d0b0*/  FADD.FTZ R181, R181, R0 ;  /* 0x00000000b5b57221 */ /* 0x000fe80000010000 */
[----:B------:R-:W4:Y:S01]  /*d0c0*/  MUFU.EX2 R179, R179 ;  /* 0x000000b300b37308 */ /* 0x000f220000000800 */
[C---:B-----5:R-:W-:Y:S02]  /*d0d0*/  FMUL.FTZ R138, R70.reuse, R138 ;  /* 0x0000008a468a7220 */ /* 0x060fe40000410000 */
[C---:B------:R-:W-:Y:S02]  /*d0e0*/  FMUL.FTZ R139, R70.reuse, R139 ;  /* 0x0000008b468b7220 */ /* 0x040fe40000410000 */
[C---:B------:R-:W-:Y:S05]  /*d0f0*/  FMUL.FTZ R134, R70.reuse, R134 ;  /* 0x0000008646867220 */ /* 0x040fea0000410000 */
[----:B------:R-:W-:Y:S01]  /*d100*/  MUFU.EX2 R2, R2 ;  /* 0x0000000200027308 */ /* 0x000fe20000000800 */
[C---:B------:R-:W-:Y:S02]  /*d110*/  FMUL.FTZ R135, R70.reuse, R135 ;  /* 0x0000008746877220 */ /* 0x040fe40000410000 */
[C---:B------:R-:W-:Y:S02]  /*d120*/  FMUL.FTZ R130, R70.reuse, R130 ;  /* 0x0000008246827220 */ /* 0x040fe40000410000 */
[C---:B------:R-:W-:Y:S02]  /*d130*/  FMUL.FTZ R131, R70.reuse, R131 ;  /* 0x0000008346837220 */ /* 0x040fe40000410000 */
[C---:B------:R-:W-:Y:S02]  /*d140*/  FMUL.FTZ R126, R70.reuse, R126 ;  /* 0x0000007e467e7220 */ /* 0x040fe40000410000 */
[----:B------:R-:W-:Y:S01]  /*d150*/  FMUL.FTZ R127, R70, R127 ;  /* 0x0000007f467f7220 */ /* 0x000fe20000410000 */
[----:B------:R-:W5:Y:S01]  /*d160*/  MUFU.EX2 R45, R45 ;  /* 0x0000002d002d7308 */ /* 0x000f620000000800 */
[C---:B----4-:R-:W-:Y:S01]  /*d170*/  F2FP.BF16.PACK_AB R166, R179.reuse, R190 ;  /* 0x000000beb3a6723e */ /* 0x050fe200000010ff */
[----:B------:R-:W-:Y:S04]  /*d180*/  FADD.FTZ R190, R190, R181 ;  /* 0x000000b5bebe7221 */ /* 0x000fe80000010000 */
[----:B------:R-:W-:Y:S04]  /*d190*/  FADD.FTZ R179, R179, R190 ;  /* 0x000000beb3b37221 */ /* 0x000fe80000010000 */
[----:B------:R-:W-:Y:S10]  /*d1a0*/  MUFU.EX2 R194, R194 ;  /* 0x000000c200c27308 */ /* 0x000ff40000000800 */
[----:B------:R-:W4:Y:S01]  /*d1b0*/  MUFU.EX2 R43, R43 ;  /* 0x0000002b002b7308 */ /* 0x000f220000000800 */
[----:B-----5:R-:W-:Y:S01]  /*d1c0*/  F2FP.BF16.PACK_AB R165, R45, R2 ;  /* 0x000000022da5723e */ /* 0x020fe200000010ff */
[----:B------:R-:W-:Y:S08]  /*d1d0*/  FFMA.FTZ R2, R99, R70, R2 ;  /* 0x0000004663027223 */ /* 0x000ff00000010002 */
[----:B------:R-:W5:Y:S10]  /*d1e0*/  MUFU.EX2 R182, R182 ;  /* 0x000000b600b67308 */ /* 0x000f740000000800 */
[----:B------:R-:W-:Y:S01]  /*d1f0*/  MUFU.EX2 R49, R49 ;  /* 0x0000003100317308 */ /* 0x000fe20000000800 */
[----:B----4-:R-:W-:Y:S09]  /*d200*/  F2FP.BF16.PACK_AB R167, R43, R194 ;  /* 0x000000c22ba7723e */ /* 0x010ff200000010ff */
[----:B------:R-:W-:Y:S01]  /*d210*/  MUFU.EX2 R51, R51 ;  /* 0x0000003300337308 */ /* 0x000fe20000000800 */
[C---:B-1----:R-:W-:Y:S07]  /*d220*/  HMMA.16816.F32.BF16 R136, R164.reuse, R152, R136 ;  /* 0x00000098a488723c */ /* 0x042fee0000041888 */
[----:B------:R-:W-:Y:S01]  /*d230*/  F2FP.BF16.PACK_AB R152, R177, R188 ;  /* 0x000000bcb198723e */ /* 0x000fe200000010ff */
[C---:B------:R-:W-:Y:S01]  /*d240*/  HMMA.16816.F32.BF16 R132, R164.reuse, R154, R132 ;  /* 0x0000009aa484723c */ /* 0x040fe20000041884 */
[----:B------:R-:W-:Y:S03]  /*d250*/  MUFU.EX2 R180, R180 ;  /* 0x000000b400b47308 */ /* 0x000fe60000000800 */
[----:B------:R-:W-:Y:S01]  /*d260*/  F2FP.BF16.PACK_AB R153, R41, R192 ;  /* 0x000000c02999723e */ /* 0x000fe200000010ff */
[----:B------:R-:W-:Y:S02]  /*d270*/  FADD.FTZ R188, R188, R179 ;  /* 0x000000b3bcbc7221 */ /* 0x000fe40000010000 */
[----:B------:R-:W-:Y:S01]  /*d280*/  F2FP.BF16.PACK_AB R154, R175, R186 ;  /* 0x000000baaf9a723e */ /* 0x000fe200000010ff */
[C---:B------:R-:W-:Y:S03]  /*d290*/  HMMA.16816.F32.BF16 R128, R164.reuse, R156, R128 ;  /* 0x0000009ca480723c */ /* 0x040fe60000041880 */
[----:B------:R-:W-:Y:S01]  /*d2a0*/  MUFU.EX2 R169, R169 ;  /* 0x000000a900a97308 */ /* 0x000fe20000000800 */
[----:B------:R-:W-:Y:S01]  /*d2b0*/  F2FP.BF16.PACK_AB R155, R196, R47 ;  /* 0x0000002fc49b723e */ /* 0x000fe200000010ff */
[----:B------:R-:W-:Y:S02]  /*d2c0*/  FADD.FTZ R177, R177, R188 ;  /* 0x000000bcb1b17221 */ /* 0x000fe40000010000 */
[----:B------:R-:W-:Y:S01]  /*d2d0*/  FFMA.FTZ R156, R20, c[0x0][0x23c], -R11 ;  /* 0x00008f00149c7a23 */ /* 0x000fe2000001080b */
[----:B------:R-:W-:Y:S01]  /*d2e0*/  HMMA.16816.F32.BF16 R124, R164, R158, R124 ;  /* 0x0000009ea47c723c */ /* 0x000fe2000004187c */
[----:B------:R-:W1:Y:S03]  /*d2f0*/  LDSM.16.MT88.4 R20, [R144+0x3800] ;  /* 0x003800009014783b */ /* 0x000e660000004200 */
[----:B------:R-:W-:Y:S01]  /*d300*/  FADD.FTZ R186, R186, R177 ;  /* 0x000000b1baba7221 */ /* 0x000fe20000010000 */
[----:B------:R-:W4:Y:S02]  /*d310*/  MUFU.EX2 R156, R156 ;  /* 0x0000009c009c7308 */ /* 0x000f240000000800 */
[--C-:B------:R-:W-:Y:S01]  /*d320*/  FFMA.FTZ R158, R24, c[0x0][0x23c], -R11.reuse ;  /* 0x00008f00189e7a23 */ /* 0x100fe2000001080b */
[C---:B--2---:R-:W-:Y:S05]  /*d330*/  HMMA.16816.F32.BF16 R136, R152.reuse, R12, R136 ;  /* 0x0000000c9888723c */ /* 0x044fea0000041888 */
[----:B------:R-:W-:Y:S01]  /*d340*/  F2FP.BF16.PACK_AB R24, R173, R184 ;  /* 0x000000b8ad18723e */ /* 0x000fe200000010ff */
[----:B------:R-:W-:Y:S01]  /*d350*/  FFMA.FTZ R164, R26, c[0x0][0x23c], -R11 ;  /* 0x00008f001aa47a23 */ /* 0x000fe2000001080b */
[----:B------:R-:W2:Y:S01]  /*d360*/  MUFU.EX2 R158, R158 ;  /* 0x0000009e009e7308 */ /* 0x000ea20000000800 */
[C---:B------:R-:W-:Y:S01]  /*d370*/  HMMA.16816.F32.BF16 R132, R152.reuse, R14, R132 ;  /* 0x0000000e9884723c */ /* 0x040fe20000041884 */
[----:B------:R-:W1:Y:S03]  /*d380*/  LDSM.16.MT88.4 R12, [R147+0x3800] ;  /* 0x00380000930c783b */ /* 0x000e660000004200 */
[----:B-----5:R-:W-:Y:S01]  /*d390*/  F2FP.BF16.PACK_AB R26, R182, R171 ;  /* 0x000000abb61a723e */ /* 0x020fe200000010ff */
[----:B------:R-:W-:Y:S03]  /*d3a0*/  FADD.FTZ R175, R175, R186 ;  /* 0x000000baafaf7221 */ /* 0x000fe60000010000 */
[C---:B---3--:R-:W-:Y:S01]  /*d3b0*/  HMMA.16816.F32.BF16 R128, R152.reuse, R16, R128 ;  /* 0x000000109880723c */ /* 0x048fe20000041880 */
[----:B------:R-:W-:Y:S03]  /*d3c0*/  MUFU.EX2 R163, R163 ;  /* 0x000000a300a37308 */ /* 0x000fe60000000800 */
[----:B------:R-:W-:Y:S01]  /*d3d0*/  FADD.FTZ R184, R184, R175 ;  /* 0x000000afb8b87221 */ /* 0x000fe20000010000 */
[----:B----4-:R-:W-:Y:S03]  /*d3e0*/  F2FP.BF16.PACK_AB R25, R156, R49 ;  /* 0x000000319c19723e */ /* 0x010fe600000010ff */
[----:B------:R-:W-:Y:S01]  /*d3f0*/  HMMA.16816.F32.BF16 R124, R152, R18, R124 ;  /* 0x00000012987c723c */ /* 0x000fe2000004187c */
[----:B------:R-:W3:Y:S02]  /*d400*/  LDSM.16.MT88.4 R16, [R144+0x3c00] ;  /* 0x003c00009010783b */ /* 0x000ee40000004200 */
[----:B------:R-:W4:Y:S01]  /*d410*/  MUFU.EX2 R178, R178 ;  /* 0x000000b200b27308 */ /* 0x000f220000000800 */
[----:B------:R-:W-:Y:S01]  /*d420*/  FADD.FTZ R184, R173, R184 ;  /* 0x000000b8adb87221 */ /* 0x000fe20000010000 */
[----:B--2---:R-:W-:Y:S02]  /*d430*/  F2FP.BF16.PACK_AB R27, R158, R51 ;  /* 0x000000339e1b723e */ /* 0x004fe400000010ff */
[--C-:B------:R-:W-:Y:S06]  /*d440*/  FFMA.FTZ R153, R48, c[0x0][0x23c], -R11.reuse ;  /* 0x00008f0030997a23 */ /* 0x100fec000001080b */
[----:B------:R-:W-:Y:S01]  /*d450*/  MUFU.EX2 R164, R164 ;  /* 0x000000a400a47308 */ /* 0x000fe20000000800 */
[C---:B-1----:R-:W-:Y:S08]  /*d460*/  HMMA.16816.F32.BF16 R136, R24.reuse, R20, R136 ;  /* 0x000000141888723c */ /* 0x042ff00000041888 */
[C---:B------:R-:W-:Y:S01]  /*d470*/  HMMA.16816.F32.BF16 R132, R24.reuse, R22, R132 ;  /* 0x000000161884723c */ /* 0x040fe20000041884 */
[----:B------:R-:W1:Y:S01]  /*d480*/  MUFU.EX2 R53, R53 ;  /* 0x0000003500357308 */ /* 0x000e620000000800 */
[----:B------:R-:W2:Y:S06]  /*d490*/  LDSM.16.MT88.4 R20, [R147+0x3c00] ;  /* 0x003c00009314783b */ /* 0x000eac0000004200 */
[C---:B------:R-:W-:Y:S03]  /*d4a0*/  HMMA.16816.F32.BF16 R128, R24.reuse, R12, R128 ;  /* 0x0000000c1880723c */ /* 0x040fe60000041880 */
[----:B------:R-:W-:Y:S05]  /*d4b0*/  MUFU.EX2 R55, R55 ;  /* 0x0000003700377308 */ /* 0x000fea0000000800 */
[----:B------:R-:W-:Y:S01]  /*d4c0*/  HMMA.16816.F32.BF16 R124, R24, R14, R124 ;  /* 0x0000000e187c723c */ /* 0x000fe2000004187c */
[----:B------:R-:W5:Y:S04]  /*d4d0*/  LDSM.16.MT88.4 R12, [R144+0x4000] ;  /* 0x00400000900c783b */ /* 0x000f680000004200 */
[----:B------:R-:W2:Y:S02]  /*d4e0*/  MUFU.EX2 R30, R30 ;  /* 0x0000001e001e7308 */ /* 0x000ea40000000800 */
[----:B------:R-:W-:Y:S02]  /*d4f0*/  F2FP.BF16.PACK_AB R24, R169, R180 ;  /* 0x000000b4a918723e */ /* 0x000fe400000010ff */
[----:B----4-:R-:W-:Y:S03]  /*d500*/  F2FP.BF16.PACK_AB R26, R178, R163 ;  /* 0x000000a3b21a723e */ /* 0x010fe600000010ff */
[----:B-1----:R-:W-:Y:S03]  /*d510*/  F2FP.BF16.PACK_AB R25, R53, R164 ;  /* 0x000000a43519723e */ /* 0x002fe600000010ff */
[----:B------:R-:W-:Y:S10]  /*d520*/  MUFU.EX2 R174, R174 ;  /* 0x000000ae00ae7308 */ /* 0x000ff40000000800 */
[----:B------:R-:W1:Y:S01]  /*d530*/  MUFU.EX2 R151, R151 ;  /* 0x0000009700977308 */ /* 0x000e620000000800 */
[----:B--2---:R-:W-:Y:S09]  /*d540*/  F2FP.BF16.PACK_AB R27, R30, R55 ;  /* 0x000000371e1b723e */ /* 0x004ff200000010ff */
[----:B------:R-:W-:Y:S01]  /*d550*/  MUFU.EX2 R37, R37 ;  /* 0x0000002500257308 */ /* 0x000fe20000000800 */
[C---:B---3--:R-:W-:Y:S08]  /*d560*/  HMMA.16816.F32.BF16 R136, R24.reuse, R16, R136 ;  /* 0x000000101888723c */ /* 0x048ff00000041888 */
[C---:B------:R-:W-:Y:S01]  /*d570*/  HMMA.16816.F32.BF16 R132, R24.reuse, R18, R132 ;  /* 0x000000121884723c */ /* 0x040fe20000041884 */
[----:B------:R-:W2:Y:S01]  /*d580*/  MUFU.EX2 R172, R172 ;  /* 0x000000ac00ac7308 */ /* 0x000ea20000000800 */
[----:B------:R-:W3:Y:S06]  /*d590*/  LDSM.16.MT88.4 R16, [R147+0x4000] ;  /* 0x004000009310783b */ /* 0x000eec0000004200 */
[C---:B------:R-:W-:Y:S03]  /*d5a0*/  HMMA.16816.F32.BF16 R128, R24.reuse, R20, R128 ;  /* 0x000000141880723c */ /* 0x040fe60000041880 */
[----:B------:R-:W-:Y:S05]  /*d5b0*/  MUFU.EX2 R57, R57 ;  /* 0x0000003900397308 */ /* 0x000fea0000000800 */
[----:B------:R-:W-:Y:S01]  /*d5c0*/  HMMA.16816.F32.BF16 R124, R24, R22, R124 ;  /* 0x00000016187c723c */ /* 0x000fe2000004187c */
[----:B------:R-:W4:Y:S04]  /*d5d0*/  LDSM.16.MT88.4 R20, [R144+0x4400] ;  /* 0x004400009014783b */ /* 0x000f280000004200 */
        /* <DEDUP_REMOVED lines=12> */
[----:B------:R-:W1:Y:S06]  /*d6a0*/  MUFU.EX2 R162, R162 ;  /* 0x000000a200a27308 */ /* 0x000e6c0000000800 */
[----:B--2---:R-:W-:Y:S01]  /*d6b0*/  F2FP.BF16.PACK_AB R16, R68, R29 ;  /* 0x0000001d4410723e */ /* 0x004fe200000010ff */
[C---:B------:R-:W-:Y:S03]  /*d6c0*/  HMMA.16816.F32.BF16 R124, R24.reuse, R18, R124 ;  /* 0x00000012187c723c */ /* 0x040fe6000004187c */
[----:B------:R-:W-:Y:S01]  /*d6d0*/  MUFU.EX2 R36, R36 ;  /* 0x0000002400247308 */ /* 0x000fe20000000800 */
[----:B------:R-:W-:Y:S02]  /*d6e0*/  FADD.FTZ R17, R45, R2 ;  /* 0x000000022d117221 */ /* 0x000fe40000010000 */
[----:B------:R-:W-:Y:S02]  /*d6f0*/  FFMA.FTZ R45, R52, c[0x0][0x23c], -R11 ;  /* 0x00008f00342d7a23 */ /* 0x000fe4000001080b */
[----:B------:R-:W-:Y:S01]  /*d700*/  HMMA.16816.F32.BF16 R132, R24, R14, R132 ;  /* 0x0000000e1884723c */ /* 0x000fe20000041884 */
[----:B------:R-:W2:Y:S03]  /*d710*/  LDSM.16.MT88.4 R12, [R147+0x4400] ;  /* 0x00440000930c783b */ /* 0x000ea60000004200 */
[----:B------:R-:W-:Y:S01]  /*d720*/  FADD.FTZ R194, R194, R17 ;  /* 0x00000011c2c27221 */ /* 0x000fe20000010000 */
[----:B------:R-:W3:Y:S03]  /*d730*/  MUFU.EX2 R61, R61 ;  /* 0x0000003d003d7308 */ /* 0x000ee60000000800 */
[----:B------:R-:W-:Y:S01]  /*d740*/  FADD.FTZ R43, R43, R194 ;  /* 0x000000c22b2b7221 */ /* 0x000fe20000010000 */
[----:B------:R-:W5:Y:S03]  /*d750*/  LDSM.16.MT88.4 R24, [R144+0x4800] ;  /* 0x004800009018783b */ /* 0x000f660000004200 */
[----:B-1----:R-:W-:Y:S03]  /*d760*/  F2FP.BF16.PACK_AB R18, R162, R31 ;  /* 0x0000001fa212723e */ /* 0x002fe600000010ff */
[----:B------:R-:W-:Y:S10]  /*d770*/  MUFU.EX2 R38, R38 ;  /* 0x0000002600267308 */ /* 0x000ff40000000800 */
[----:B------:R-:W1:Y:S01]  /*d780*/  MUFU.EX2 R153, R153 ;  /* 0x0000009900997308 */ /* 0x000e620000000800 */
[----:B---3--:R-:W-:Y:S09]  /*d790*/  F2FP.BF16.PACK_AB R17, R61, R36 ;  /* 0x000000243d11723e */ /* 0x008ff200000010ff */
[----:B------:R-:W-:Y:S10]  /*d7a0*/  MUFU.EX2 R33, R33 ;  /* 0x0000002100217308 */ /* 0x000ff40000000800 */
[----:B------:R-:W3:Y:S01]  /*d7b0*/  MUFU.EX2 R168, R168 ;  /* 0x000000a800a87308 */ /* 0x000ee20000000800 */
[----:B-1----:R-:W-:Y:S09]  /*d7c0*/  F2FP.BF16.PACK_AB R19, R153, R38 ;  /* 0x000000269913723e */ /* 0x002ff200000010ff */
[----:B------:R-:W-:Y:S01]  /*d7d0*/  MUFU.EX2 R35, R35 ;  /* 0x0000002300237308 */ /* 0x000fe20000000800 */
[C---:B----4-:R-:W-:Y:S07]  /*d7e0*/  HMMA.16816.F32.BF16 R136, R16.reuse, R20, R136 ;  /* 0x000000141088723c */ /* 0x050fee0000041888 */
[----:B------:R-:W-:Y:S01]  /*d7f0*/  FADD.FTZ R20, R192, R43 ;  /* 0x0000002bc0147221 */ /* 0x000fe20000010000 */
[C---:B--2---:R-:W-:Y:S01]  /*d800*/  HMMA.16816.F32.BF16 R128, R16.reuse, R12, R128 ;  /* 0x0000000c1080723c */ /* 0x044fe20000041880 */
[----:B------:R-:W1:Y:S03]  /*d810*/  MUFU.EX2 R170, R170 ;  /* 0x000000aa00aa7308 */ /* 0x000e660000000800 */
[----:B------:R-:W-:Y:S02]  /*d820*/  FADD.FTZ R20, R41, R20 ;  /* 0x0000001429147221 */ /* 0x000fe40000010000 */
[----:B------:R-:W-:Y:S02]  /*d830*/  FFMA.FTZ R41, R56, c[0x0][0x23c], -R11 ;  /* 0x00008f0038297a23 */ /* 0x000fe4000001080b */
[----:B------:R-:W-:Y:S01]  /*d840*/  FADD.FTZ R47, R47, R20 ;  /* 0x000000142f2f7221 */ /* 0x000fe20000010000 */
[C---:B------:R-:W-:Y:S01]  /*d850*/  HMMA.16816.F32.BF16 R132, R16.reuse, R22, R132 ;  /* 0x000000161084723c */ /* 0x040fe20000041884 */
[----:B------:R-:W2:Y:S01]  /*d860*/  LDSM.16.MT88.4 R20, [R147+0x4800] ;  /* 0x004800009314783b */ /* 0x000ea20000004200 */
[----:B------:R-:W-:Y:S01]  /*d870*/  MUFU.EX2 R40, R40 ;  /* 0x0000002800287308 */ /* 0x000fe20000000800 */
[----:B------:R-:W-:Y:S02]  /*d880*/  FADD.FTZ R13, R171, R184 ;  /* 0x000000b8ab0d7221 */ /* 0x000fe40000010000 */
[----:B------:R-:W-:Y:S02]  /*d890*/  FADD.FTZ R196, R196, R47 ;  /* 0x0000002fc4c47221 */ /* 0x000fe40000010000 */
[----:B------:R-:W-:Y:S01]  /*d8a0*/  FADD.FTZ R13, R182, R13 ;  /* 0x0000000db60d7221 */ /* 0x000fe20000010000 */
[----:B------:R-:W-:Y:S04]  /*d8b0*/  HMMA.16816.F32.BF16 R124, R16, R14, R124 ;  /* 0x0000000e107c723c */ /* 0x000fe8000004187c */
[----:B------:R-:W4:Y:S01]  /*d8c0*/  MUFU.EX2 R45, R45 ;  /* 0x0000002d002d7308 */ /* 0x000f220000000800 */
[----:B------:R-:W-:Y:S02]  /*d8d0*/  FADD.FTZ R48, R180, R13 ;  /* 0x0000000db4307221 */ /* 0x000fe40000010000 */
[----:B------:R-:W2:Y:S01]  /*d8e0*/  LDSM.16.MT88.4 R12, [R144+0x4c00] ;  /* 0x004c0000900c783b */ /* 0x000ea20000004200 */
[----:B---3--:R-:W-:Y:S01]  /*d8f0*/  F2FP.BF16.PACK_AB R16, R168, R33 ;  /* 0x00000021a810723e */ /* 0x008fe200000010ff */
[----:B------:R-:W-:Y:S03]  /*d900*/  FADD.FTZ R48, R169, R48 ;  /* 0x00000030a9307221 */ /* 0x000fe60000010000 */
[----:B-1----:R-:W-:Y:S01]  /*d910*/  F2FP.BF16.PACK_AB R18, R170, R35 ;  /* 0x00000023aa12723e */ /* 0x002fe200000010ff */
[----:B------:R-:W-:Y:S01]  /*d920*/  FADD.FTZ R49, R49, R196 ;  /* 0x000000c431317221 */ /* 0x000fe20000010000 */
[----:B------:R-:W-:Y:S01]  /*d930*/  MUFU.EX2 R42, R42 ;  /* 0x0000002a002a7308 */ /* 0x000fe20000000800 */
[----:B------:R-:W-:Y:S02]  /*d940*/  FFMA.FTZ R43, R58, c[0x0][0x23c], -R11 ;  /* 0x00008f003a2b7a23 */ /* 0x000fe4000001080b */
[----:B------:R-:W-:Y:S02]  /*d950*/  FADD.FTZ R156, R156, R49 ;  /* 0x000000319c9c7221 */ /* 0x000fe40000010000 */
[----:B------:R-:W-:Y:S02]  /*d960*/  FFMA.FTZ R11, R64, c[0x0][0x23c], -R11 ;  /* 0x00008f00400b7a23 */ /* 0x000fe4000001080b */
[----:B------:R-:W-:Y:S03]  /*d970*/  FADD.FTZ R51, R51, R156 ;  /* 0x0000009c33337221 */ /* 0x000fe60000010000 */
[----:B------:R-:W1:Y:S01]  /*d980*/  MUFU.EX2 R41, R41 ;  /* 0x0000002900297308 */ /* 0x000e620000000800 */
[----:B------:R-:W-:Y:S01]  /*d990*/  FADD.FTZ R51, R158, R51 ;  /* 0x000000339e337221 */ /* 0x000fe20000010000 */
[----:B----4-:R-:W-:Y:S03]  /*d9a0*/  F2FP.BF16.PACK_AB R17, R45, R40 ;  /* 0x000000282d11723e */ /* 0x010fe600000010ff */
[----:B------:R-:W-:Y:S04]  /*d9b0*/  FADD.FTZ R164, R164, R51 ;  /* 0x00000033a4a47221 */ /* 0x000fe80000010000 */
[----:B------:R-:W-:Y:S01]  /*d9c0*/  FADD.FTZ R164, R53, R164 ;  /* 0x000000a435a47221 */ /* 0x000fe20000010000 */
[----:B------:R-:W-:Y:S03]  /*d9d0*/  MUFU.EX2 R39, R39 ;  /* 0x0000002700277308 */ /* 0x000fe60000000800 */
[----:B------:R-:W-:Y:S07]  /*d9e0*/  FADD.FTZ R55, R55, R164 ;  /* 0x000000a437377221 */ /* 0x000fee0000010000 */
[----:B------:R-:W3:Y:S01]  /*d9f0*/  MUFU.EX2 R176, R176 ;  /* 0x000000b000b07308 */ /* 0x000ee20000000800 */
[----:B-1----:R-:W-:Y:S09]  /*da00*/  F2FP.BF16.PACK_AB R19, R41, R42 ;  /* 0x0000002a2913723e */ /* 0x002ff200000010ff */
[----:B------:R-:W-:Y:S01]  /*da10*/  MUFU.EX2 R28, R28 ;  /* 0x0000001c001c7308 */ /* 0x000fe20000000800 */
[C---:B-----5:R-:W-:Y:S07]  /*da20*/  HMMA.16816.F32.BF16 R136, R16.reuse, R24, R136 ;  /* 0x000000181088723c */ /* 0x060fee0000041888 */
[----:B------:R-:W-:Y:S01]  /*da30*/  FADD.FTZ R25, R163, R48 ;  /* 0x00000030a3197221 */ /* 0x000fe20000010000 */
[C---:B------:R-:W-:Y:S01]  /*da40*/  HMMA.16816.F32.BF16 R132, R16.reuse, R26, R132 ;  /* 0x0000001a1084723c */ /* 0x040fe20000041884 */
[----:B------:R-:W1:Y:S03]  /*da50*/  MUFU.EX2 R63, R66 ;  /* 0x00000042003f7308 */ /* 0x000e660000000800 */
[----:B------:R-:W-:Y:S02]  /*da60*/  FADD.FTZ R25, R178, R25 ;  /* 0x00000019b2197221 */ /* 0x000fe40000010000 */
[----:B------:R-:W-:Y:S02]  /*da70*/  FADD.FTZ R24, R30, R55 ;  /* 0x000000371e187221 */ /* 0x000fe40000010000 */
[----:B------:R-:W-:Y:S01]  /*da80*/  FADD.FTZ R30, R174, R25 ;  /* 0x00000019ae1e7221 */ /* 0x000fe20000010000 */
[C---:B--2---:R-:W-:Y:S02]  /*da90*/  HMMA.16816.F32.BF16 R128, R16.reuse, R20, R128 ;  /* 0x000000141080723c */ /* 0x044fe40000041880 */
[----:B------:R-:W-:Y:S01]  /*daa0*/  MUFU.EX2 R43, R43 ;  /* 0x0000002b002b7308 */ /* 0x000fe20000000800 */
[----:B------:R-:W-:Y:S02]  /*dab0*/  FADD.FTZ R57, R57, R24 ;  /* 0x0000001839397221 */ /* 0x000fe40000010000 */
[----:B------:R-:W-:Y:S01]  /*dac0*/  FADD.FTZ R30, R151, R30 ;  /* 0x0000001e971e7221 */ /* 0x000fe20000010000 */
[----:B------:R-:W2:Y:S01]  /*dad0*/  LDSM.16.MT88.4 R24, [R147+0x4c00] ;  /* 0x004c00009318783b */ /* 0x000ea20000004200 */
[----:B------:R-:W-:Y:S01]  /*dae0*/  FADD.FTZ R57, R32, R57 ;  /* 0x0000003920397221 */ /* 0x000fe20000010000 */
[----:B------:R-:W-:Y:S04]  /*daf0*/  HMMA.16816.F32.BF16 R124, R16, R22, R124 ;  /* 0x00000016107c723c */ /* 0x000fe8000004187c */
[----:B------:R-:W-:Y:S01]  /*db00*/  FADD.FTZ R37, R37, R30 ;  /* 0x0000001e25257221 */ /* 0x000fe20000010000 */
[----:B------:R-:W4:Y:S01]  /*db10*/  MUFU.EX2 R44, R44 ;  /* 0x0000002c002c7308 */ /* 0x000f220000000800 */
[----:B------:R-:W-:Y:S01]  /*db20*/  FADD.FTZ R34, R34, R57 ;  /* 0x0000003922227221 */ /* 0x000fe20000010000 */
[----:B---3--:R-:W-:Y:S01]  /*db30*/  F2FP.BF16.PACK_AB R16, R176, R39 ;  /* 0x00000027b010723e */ /* 0x008fe200000010ff */
        /* <DEDUP_REMOVED lines=16> */
[----:B------:R-:W-:Y:S02]  /*dc40*/  FADD.FTZ R168, R168, R33 ;  /* 0x00000021a8a87221 */ /* 0x000fe40000010000 */
[----:B------:R-:W-:Y:S02]  /*dc50*/  FADD.FTZ R45, R45, R40 ;  /* 0x000000282d2d7221 */ /* 0x000fe40000010000 */
[----:B------:R-:W-:Y:S04]  /*dc60*/  FADD.FTZ R35, R35, R168 ;  /* 0x000000a823237221 */ /* 0x000fe80000010000 */
[----:B------:R-:W-:Y:S04]  /*dc70*/  FADD.FTZ R170, R170, R35 ;  /* 0x00000023aaaa7221 */ /* 0x000fe80000010000 */
[----:B------:R-:W-:Y:S01]  /*dc80*/  FADD.FTZ R39, R39, R170 ;  /* 0x000000aa27277221 */ /* 0x000fe20000010000 */
[----:B-1----:R-:W-:Y:S03]  /*dc90*/  F2FP.BF16.PACK_AB R19, R11, R46 ;  /* 0x0000002e0b13723e */ /* 0x002fe600000010ff */
[----:B------:R-:W-:Y:S04]  /*dca0*/  FADD.FTZ R39, R176, R39 ;  /* 0x00000027b0277221 */ /* 0x000fe80000010000 */
[----:B------:R-:W-:Y:S01]  /*dcb0*/  FADD.FTZ R28, R28, R39 ;  /* 0x000000271c1c7221 */ /* 0x000fe20000010000 */
[C---:B------:R-:W-:Y:S03]  /*dcc0*/  HMMA.16816.F32.BF16 R136, R16.reuse, R12, R136 ;  /* 0x0000000c1088723c */ /* 0x040fe60000041888 */
[----:B------:R-:W-:Y:S04]  /*dcd0*/  FADD.FTZ R97, R63, R28 ;  /* 0x0000001c3f617221 */ /* 0x000fe80000010000 */
[----:B------:R-:W-:Y:S01]  /*dce0*/  FADD.FTZ R12, R42, R45 ;  /* 0x0000002d2a0c7221 */ /* 0x000fe20000010000 */
[C---:B------:R-:W-:Y:S04]  /*dcf0*/  HMMA.16816.F32.BF16 R132, R16.reuse, R14, R132 ;  /* 0x0000000e1084723c */ /* 0x040fe80000041884 */
[----:B------:R-:W-:Y:S04]  /*dd00*/  FADD.FTZ R12, R41, R12 ;  /* 0x0000000c290c7221 */ /* 0x000fe80000010000 */
[C---:B--2---:R-:W-:Y:S04]  /*dd10*/  HMMA.16816.F32.BF16 R128, R16.reuse, R24, R128 ;  /* 0x000000181080723c */ /* 0x044fe80000041880 */
[----:B------:R-:W-:Y:S04]  /*dd20*/  FADD.FTZ R43, R43, R12 ;  /* 0x0000000c2b2b7221 */ /* 0x000fe80000010000 */
[----:B------:R-:W-:Y:S04]  /*dd30*/  HMMA.16816.F32.BF16 R124, R16, R26, R124 ;  /* 0x0000001a107c723c */ /* 0x000fe8000004187c */
[----:B------:R-:W-:Y:S04]  /*dd40*/  FADD.FTZ R43, R44, R43 ;  /* 0x0000002b2c2b7221 */ /* 0x000fe80000010000 */
[----:B------:R-:W-:Y:S04]  /*dd50*/  FADD.FTZ R46, R46, R43 ;  /* 0x0000002b2e2e7221 */ /* 0x000fe80000010000 */
[----:B------:R-:W-:Y:S01]  /*dd60*/  FADD.FTZ R99, R11, R46 ;  /* 0x0000002e0b637221 */ /* 0x000fe20000010000 */
[----:B------:R-:W-:-:S05]  /*dd70*/  @P0 BRA `(.L_x_4820) ;  /* 0xffffc7a000000947 */ /* 0x000fca000383ffff */
.L_x_4816:
[----:B------:R-:W1:Y:S01]  /*dd80*/  SHFL.BFLY PT, R0, R97, 0x2, 0x1f ;  /* 0x0c401f0061007f89 */ /* 0x000e6200000e0000 */
[----:B------:R-:W-:Y:S01]  /*dd90*/  IMAD.MOV.U32 R7, RZ, RZ, 0x3f800000 ;  /* 0x3f800000ff077424 */ /* 0x000fe200078e00ff */
[----:B------:R-:W-:Y:S01]  /*dda0*/  IADD3 R28, -R121, RZ, RZ ;  /* 0x000000ff791c7210 */ /* 0x000fe20007ffe1ff */
[----:B------:R-:W-:Y:S01]  /*ddb0*/  IMAD.MOV.U32 R6, RZ, RZ, 0x3f800000 ;  /* 0x3f800000ff067424 */ /* 0x000fe200078e00ff */
[----:B------:R-:W2:Y:S01]  /*ddc0*/  SHFL.BFLY PT, R2, R99, 0x2, 0x1f ;  /* 0x0c401f0063027f89 */ /* 0x000ea200000e0000 */
[----:B------:R-:W-:Y:S01]  /*ddd0*/  BSSY B0, `(.L_x_4821) ;  /* 0x0000085000007945 */ /* 0x000fe20003800000 */
[----:B------:R-:W-:-:S02]  /*dde0*/  IMAD R142, R143, 0x10, R142 ;  /* 0x000000108f8e7824 */ /* 0x000fc400078e028e */
        /* <DEDUP_REMOVED lines=9> */
[CC--:B------:R-:W-:Y:S02]  /*de80*/  LEA.HI R10, R2.reuse, R3.reuse, RZ, 0x2 ;  /* 0x00000003020a7211 */ /* 0x0c0fe400078f10ff */
[-C--:B------:R-:W-:Y:S02]  /*de90*/  LEA.HI R15, R2, R3.reuse, RZ, 0x6 ;  /* 0x00000003020f7211 */ /* 0x080fe400078f30ff */
[----:B------:R-:W-:Y:S02]  /*dea0*/  LOP3.LUT R12, R10, 0xfffffffc, RZ, 0xc0, !PT ;  /* 0xfffffffc0a0c7812 */ /* 0x000fe400078ec0ff */
[----:B------:R-:W-:Y:S01]  /*deb0*/  SHF.R.S32.HI R10, RZ, 0x2, R10 ;  /* 0x00000002ff0a7819 */ /* 0x000fe2000001140a */
[----:B------:R-:W-:Y:S01]  /*dec0*/  IMAD.SHL.U32 R15, R15, 0x4, RZ ;  /* 0x000000040f0f7824 */ /* 0x000fe200078e00ff */
[----:B------:R-:W-:Y:S01]  /*ded0*/  LEA.HI R14, R2, R3, RZ, 0x4 ;  /* 0x00000003020e7211 */ /* 0x000fe200078f20ff */
[----:B------:R-:W-:-:S03]  /*dee0*/  IMAD.IADD R12, R3, 0x1, -R12 ;  /* 0x00000001030c7824 */ /* 0x000fc600078e0a0c */
[----:B------:R-:W-:Y:S02]  /*def0*/  LOP3.LUT R15, R15, 0x3fffff00, RZ, 0xc0, !PT ;  /* 0x3fffff000f0f7812 */ /* 0x000fe400078ec0ff */
[----:B------:R-:W-:Y:S01]  /*df00*/  SHF.R.S32.HI R14, RZ, 0x4, R14 ;  /* 0x00000004ff0e7819 */ /* 0x000fe2000001140e */
[----:B-1----:R-:W-:Y:S01]  /*df10*/  FADD.FTZ R5, R0, R5 ;  /* 0x0000000500057221 */ /* 0x002fe20000010000 */
[CC--:B------:R-:W-:Y:S02]  /*df20*/  LEA.HI R0, R2.reuse, R3.reuse, RZ, 0x5 ;  /* 0x0000000302007211 */ /* 0x0c0fe400078f28ff */
[----:B------:R-:W-:Y:S01]  /*df30*/  LEA.HI R2, R2, R3, RZ, 0x3 ;  /* 0x0000000302027211 */ /* 0x000fe200078f18ff */
[----:B--2---:R-:W-:Y:S01]  /*df40*/  FADD.FTZ R4, R9, R4 ;  /* 0x0000000409047221 */ /* 0x004fe20000010000 */
[----:B------:R-:W-:Y:S02]  /*df50*/  LEA.HI R9, R8, R13, RZ, 0x3 ;  /* 0x0000000d08097211 */ /* 0x000fe400078f18ff */
[----:B------:R-:W-:-:S02]  /*df60*/  SHF.R.S32.HI R11, RZ, 0x5, R0 ;  /* 0x00000005ff0b7819 */ /* 0x000fc40000011400 */
[----:B------:R-:W-:Y:S02]  /*df70*/  LOP3.LUT R8, R9, 0xfffffff8, RZ, 0xc0, !PT ;  /* 0xfffffff809087812 */ /* 0x000fe400078ec0ff */
[----:B------:R-:W-:Y:S01]  /*df80*/  FSETP.NE.FTZ.AND P3, PT, R5, RZ, PT ;  /* 0x000000ff0500720b */ /* 0x000fe20003f75000 */
[----:B------:R-:W-:Y:S01]  /*df90*/  IMAD R11, R11, 0x100, R12 ;  /* 0x000001000b0b7824 */ /* 0x000fe200078e020c */
[----:B------:R-:W-:Y:S02]  /*dfa0*/  IADD3 R8, -R8, R13, RZ ;  /* 0x0000000d08087210 */ /* 0x000fe40007ffe1ff */
[----:B------:R-:W-:Y:S02]  /*dfb0*/  SHF.R.S32.HI R13, RZ, 0x1f, R10 ;  /* 0x0000001fff0d7819 */ /* 0x000fe4000001140a */
[----:B------:R-:W-:Y:S02]  /*dfc0*/  SHF.R.S32.HI R12, RZ, 0x3, R9 ;  /* 0x00000003ff0c7819 */ /* 0x000fe40000011409 */
[----:B------:R-:W-:-:S02]  /*dfd0*/  LEA.HI R13, R13, R10, RZ, 0x3 ;  /* 0x0000000a0d0d7211 */ /* 0x000fc400078f18ff */
[----:B------:R-:W-:Y:S02]  /*dfe0*/  LEA.HI R9, R9, R12, RZ, 0x1 ;  /* 0x0000000c09097211 */ /* 0x000fe400078f08ff */
[----:B------:R-:W-:Y:S01]  /*dff0*/  LOP3.LUT R13, R13, 0xfffffff8, RZ, 0xc0, !PT ;  /* 0xfffffff80d0d7812 */ /* 0x000fe200078ec0ff */
[----:B------:R-:W1:Y:S01]  /*e000*/  @P3 MUFU.RCP R7, R5 ;  /* 0x0000000500073308 */ /* 0x000e620000001000 */
[----:B------:R-:W-:Y:S02]  /*e010*/  LOP3.LUT R9, R9, 0xfffffffe, RZ, 0xc0, !PT ;  /* 0xfffffffe09097812 */ /* 0x000fe400078ec0ff */
[----:B------:R-:W-:Y:S02]  /*e020*/  IADD3 R10, R10, -R13, RZ ;  /* 0x8000000d0a0a7210 */ /* 0x000fe40007ffe0ff */
[----:B------:R-:W-:Y:S01]  /*e030*/  FSETP.NE.FTZ.AND P2, PT, R4, RZ, PT ;  /* 0x000000ff0400720b */ /* 0x000fe20003f55000 */
[----:B------:R-:W-:Y:S01]  /*e040*/  IMAD.IADD R16, R12, 0x1, -R9 ;  /* 0x000000010c107824 */ /* 0x000fe200078e0a09 */
[----:B------:R-:W-:Y:S01]  /*e050*/  LEA.HI R13, R10, R10, RZ, 0x1 ;  /* 0x0000000a0a0d7211 */ /* 0x000fe200078f08ff */
[----:B------:R-:W-:Y:S01]  /*e060*/  @P3 MUFU.LG2 R5, R5 ;  /* 0x0000000500053308 */ /* 0x000fe20000000c00 */
[----:B------:R-:W-:Y:S01]  /*e070*/  LEA.HI R9, R8, R8, RZ, 0x1 ;  /* 0x0000000808097211 */ /* 0x000fe200078f08ff */
[----:B------:R-:W-:Y:S01]  /*e080*/  IMAD.SHL.U32 R8, R14, 0x40, RZ ;  /* 0x000000400e087824 */ /* 0x000fe200078e00ff */
[----:B------:R-:W-:-:S02]  /*e090*/  LEA R16, R16, R15, 0x5 ;  /* 0x0000000f10107211 */ /* 0x000fc400078e28ff */
[----:B------:R-:W-:Y:S02]  /*e0a0*/  SHF.R.S32.HI R15, RZ, 0x1, R13 ;  /* 0x00000001ff0f7819 */ /* 0x000fe4000001140d */
[----:B------:R-:W-:Y:S01]  /*e0b0*/  SHF.R.S32.HI R9, RZ, 0x1, R9 ;  /* 0x00000001ff097819 */ /* 0x000fe20000011409 */
[----:B-1----:R-:W-:Y:S01]  /*e0c0*/  FMUL.FTZ R136, R7, R136 ;  /* 0x0000008807887220 */ /* 0x002fe20000410000 */
[----:B------:R-:W-:Y:S01]  /*e0d0*/  LOP3.LUT R13, R13, 0x1fffffe, RZ, 0xc0, !PT ;  /* 0x01fffffe0d0d7812 */ /* 0x000fe200078ec0ff */
[----:B------:R-:W-:Y:S01]  /*e0e0*/  IMAD.SHL.U32 R14, R15, 0x40, RZ ;  /* 0x000000400f0e7824 */ /* 0x000fe200078e00ff */
[----:B------:R-:W-:Y:S01]  /*e0f0*/  LOP3.LUT R8, R8, 0xc0, RZ, 0xc0, !PT ;  /* 0x000000c008087812 */ /* 0x000fe200078ec0ff */
[----:B------:R-:W-:Y:S01]  /*e100*/  IMAD.SHL.U32 R9, R9, 0x8, RZ ;  /* 0x0000000809097824 */ /* 0x000fe200078e00ff */
[----:B------:R-:W1:Y:S01]  /*e110*/  @P2 MUFU.RCP R6, R4 ;  /* 0x0000000400062308 */ /* 0x000e620000001000 */
[----:B------:R-:W-:Y:S01]  /*e120*/  IMAD.IADD R10, R10, 0x1, -R13 ;  /* 0x000000010a0a7824 */ /* 0x000fe200078e0a0d */
[----:B------:R-:W-:Y:S01]  /*e130*/  LOP3.LUT R14, R14, 0xc0, RZ, 0xc0, !PT ;  /* 0x000000c00e0e7812 */ /* 0x000fe200078ec0ff */
[C---:B------:R-:W-:Y:S01]  /*e140*/  FMUL.FTZ R137, R7.reuse, R137 ;  /* 0x0000008907897220 */ /* 0x040fe20000410000 */
[----:B------:R-:W-:Y:S01]  /*e150*/  LOP3.LUT R9, R8, 0x18, R9, 0xf8, !PT ;  /* 0x0000001808097812 */ /* 0x000fe200078ef809 */
[----:B------:R-:W-:Y:S01]  /*e160*/  IMAD R10, R10, 0x10, R11 ;  /* 0x000000100a0a7824 */ /* 0x000fe200078e020b */
[----:B------:R-:W-:Y:S01]  /*e170*/  SHF.R.U32.HI R8, RZ, 0x3, R8 ;  /* 0x00000003ff087819 */ /* 0x000fe20000011608 */
[C---:B------:R-:W-:Y:S01]  /*e180*/  FMUL.FTZ R132, R7.reuse, R132 ;  /* 0x0000008407847220 */ /* 0x040fe20000410000 */
[----:B------:R-:W-:Y:S01]  /*e190*/  LEA.HI R13, R14, R14, RZ, 0x1d ;  /* 0x0000000e0e0d7211 */ /* 0x000fe200078fe8ff */
[----:B------:R-:W-:Y:S01]  /*e1a0*/  FMUL.FTZ R133, R7, R133 ;  /* 0x0000008507857220 */ /* 0x000fe20000410000 */
[----:B------:R-:W-:Y:S01]  /*e1b0*/  LOP3.LUT P0, RZ, R15, 0x2, RZ, 0xc0, !PT ;  /* 0x000000020fff7812 */ /* 0x000fe2000780c0ff */
[----:B------:R-:W-:Y:S01]  /*e1c0*/  FMUL.FTZ R128, R7, R128 ;  /* 0x0000008007807220 */ /* 0x000fe20000410000 */
[----:B------:R-:W-:Y:S01]  /*e1d0*/  LOP3.LUT R8, R9, R8, RZ, 0x3c, !PT ;  /* 0x0000000809087212 */ /* 0x000fe200078e3cff */
[----:B------:R-:W-:Y:S01]  /*e1e0*/  FMUL.FTZ R129, R7, R129 ;  /* 0x0000008107817220 */ /* 0x000fe20000410000 */
[----:B------:R-:W-:Y:S01]  /*e1f0*/  LEA R9, R10, R13, 0x1 ;  /* 0x0000000d0a097211 */ /* 0x000fe200078e08ff */
[----:B------:R-:W-:Y:S01]  /*e200*/  IMAD.MOV.U32 R10, RZ, RZ, -0x20 ;  /* 0xffffffe0ff0a7424 */ /* 0x000fe200078e00ff */
[----:B------:R-:W-:Y:S01]  /*e210*/  LOP3.LUT R11, R15, 0x1, RZ, 0xc0, !PT ;  /* 0x000000010f0b7812 */ /* 0x000fe200078ec0ff */
[----:B------:R-:W-:Y:S01]  /*e220*/  FMUL.FTZ R124, R7, R124 ;  /* 0x0000007c077c7220 */ /* 0x000fe20000410000 */
[----:B------:R-:W-:Y:S01]  /*e230*/  LEA R117, R117, R16, 0x2 ;  /* 0x0000001075757211 */ /* 0x000fe200078e10ff */
[----:B------:R-:W-:Y:S01]  /*e240*/  FMUL.FTZ R125, R7, R125 ;  /* 0x0000007d077d7220 */ /* 0x000fe20000410000 */
[----:B------:R-:W-:Y:S01]  /*e250*/  ISETP.NE.U32.AND P1, PT, R11, 0x1, PT ;  /* 0x000000010b00780c */ /* 0x000fe20003f25070 */
[----:B------:R-:W-:Y:S01]  /*e260*/  IMAD.SHL.U32 R7, R9, 0x4, RZ ;  /* 0x0000000409077824 */ /* 0x000fe200078e00ff */
[----:B------:R-:W2:Y:S01]  /*e270*/  S2R R14, SR_CTAID.Y ;  /* 0x00000000000e7919 */ /* 0x000ea20000002600 */
[----:B-1----:R-:W-:Y:S01]  /*e280*/  FMUL.FTZ R139, R6, R139 ;  /* 0x0000008b068b7220 */ /* 0x002fe20000410000 */
[----:B------:R-:W-:Y:S01]  /*e290*/  SEL R10, R10, 0x20, !P1 ;  /* 0x000000200a0a7807 */ /* 0x000fe20004800000 */
[C---:B------:R-:W-:Y:S01]  /*e2a0*/  FMUL.FTZ R138, R6.reuse, R138 ;  /* 0x0000008a068a7220 */ /* 0x040fe20000410000 */
[C---:B------:R-:W-:Y:S01]  /*e2b0*/  IADD3 R13, R7.reuse, 0x40, RZ ;  /* 0x00000040070d7810 */ /* 0x040fe20007ffe0ff */
[C---:B------:R-:W-:Y:S01]  /*e2c0*/  FMUL.FTZ R135, R6.reuse, R135 ;  /* 0x0000008706877220 */ /* 0x040fe20000410000 */
[----:B------:R-:W-:Y:S01]  /*e2d0*/  @P0 IADD3 R13, R7, -0x40, RZ ;  /* 0xffffffc0070d0810 */ /* 0x000fe20007ffe0ff */
[C---:B------:R-:W-:Y:S01]  /*e2e0*/  FMUL.FTZ R134, R6.reuse, R134 ;  /* 0x0000008606867220 */ /* 0x040fe20000410000 */
[----:B------:R-:W-:Y:S01]  /*e2f0*/  STS.64 [R9.X4], R136 ;  /* 0x0000008809007388 */ /* 0x000fe20000004a00 */
[----:B------:R-:W-:Y:S01]  /*e300*/  FMUL.FTZ R131, R6, R131 ;  /* 0x0000008306837220 */ /* 0x000fe20000410000 */
[----:B------:R-:W-:Y:S01]  /*e310*/  LOP3.LUT R0, R0, 0xffffffe0, RZ, 0xc0, !PT ;  /* 0xffffffe000007812 */ /* 0x000fe200078ec0ff */
[C---:B------:R-:W-:Y:S01]  /*e320*/  FMUL.FTZ R130, R6.reuse, R130 ;  /* 0x0000008206827220 */ /* 0x040fe20000410000 */
[----:B------:R-:W-:Y:S01]  /*e330*/  STS.64 [R9.X4+0x400], R138 ;  /* 0x0004008a09007388 */ /* 0x000fe20000004a00 */
[C---:B------:R-:W-:Y:S01]  /*e340*/  FMUL.FTZ R127, R6.reuse, R127 ;  /* 0x0000007f067f7220 */ /* 0x040fe20000410000 */
[----:B------:R-:W1:Y:S01]  /*e350*/  @P2 MUFU.LG2 R4, R4 ;  /* 0x0000000400042308 */ /* 0x000e620000000c00 */
[----:B------:R-:W-:Y:S01]  /*e360*/  FMUL.FTZ R126, R6, R126 ;  /* 0x0000007e067e7220 */ /* 0x000fe20000410000 */
[----:B------:R-:W-:Y:S01]  /*e370*/  IADD3 R6, R117, R8, RZ ;  /* 0x0000000875067210 */ /* 0x000fe20007ffe0ff */
[----:B------:R-:W-:Y:S01]  /*e380*/  IMAD.IADD R8, R7, 0x1, R10 ;  /* 0x0000000107087824 */ /* 0x000fe200078e020a */
[----:B------:R-:W3:Y:S01]  /*e390*/  S2R R15, SR_CTAID.X ;  /* 0x00000000000f7919 */ /* 0x000ee20000002500 */
[----:B------:R-:W-:Y:S01]  /*e3a0*/  IMAD.IADD R29, R10, 0x1, R13 ;  /* 0x000000010a1d7824 */ /* 0x000fe200078e020d */
[----:B------:R-:W-:Y:S01]  /*e3b0*/  LOP3.LUT R2, R2, 0xfffffff8, RZ, 0xc0, !PT ;  /* 0xfffffff802027812 */ /* 0x000fe200078ec0ff */
[----:B------:R-:W-:Y:S01]  /*e3c0*/  IMAD.IADD R0, R3, 0x1, -R0 ;  /* 0x0000000103007824 */ /* 0x000fe200078e0a00 */
[----:B------:R-:W4:Y:S01]  /*e3d0*/  S2R R7, SR_CTAID.Z ;  /* 0x0000000000077919 */ /* 0x000f220000002700 */
[----:B--2---:R-:W-:Y:S01]  /*e3e0*/  IMAD R14, R14, c[0x0][0x210], R121 ;  /* 0x000084000e0e7a24 */ /* 0x004fe200078e0279 */
[----:B------:R-:W-:-:S02]  /*e3f0*/  IADD3 R2, -R2, R3, RZ ;  /* 0x0000000302027210 */ /* 0x000fc40007ffe1ff */
[----:B------:R-:W-:Y:S01]  /*e400*/  STS.64 [R8], R132 ;  /* 0x0000008408007388 */ /* 0x000fe20000000a00 */
[----:B------:R-:W-:Y:S02]  /*e410*/  LOP3.LUT P0, RZ, R0, 0x3, RZ, 0xc0, !PT ;  /* 0x0000000300ff7812 */ /* 0x000fe4000780c0ff */
[----:B------:R-:W-:Y:S01]  /*e420*/  MOV R0, 0xff800000 ;  /* 0xff80000000007802 */ /* 0x000fe20000000f00 */
[----:B------:R-:W-:Y:S01]  /*e430*/  STS.64 [R8+0x400], R134 ;  /* 0x0004008608007388 */ /* 0x000fe20000000a00 */
[----:B-1----:R-:W-:-:S03]  /*e440*/  @P2 FMUL.FTZ R4, R4, 0.69314718246459960938 ;  /* 0x3f31721804042820 */ /* 0x002fc60000410000 */
[----:B------:R-:W-:Y:S04]  /*e450*/  STS.64 [R13], R128 ;  /* 0x000000800d007388 */ /* 0x000fe80000000a00 */
[----:B------:R1:W-:Y:S04]  /*e460*/  STS.64 [R13+0x400], R130 ;  /* 0x000400820d007388 */ /* 0x0003e80000000a00 */
[----:B------:R-:W-:Y:S04]  /*e470*/  STS.64 [R29], R124 ;  /* 0x0000007c1d007388 */ /* 0x000fe80000000a00 */
[----:B------:R-:W-:Y:S01]  /*e480*/  STS.64 [R29+0x400], R126 ;  /* 0x0004007e1d007388 */ /* 0x000fe20000000a00 */
[----:B----4-:R-:W-:-:S03]  /*e490*/  IMAD R7, R28, c[0x0][0x1c0], R7 ;  /* 0x000070001c077a24 */ /* 0x010fc600078e0207 */
[----:B------:R-:W-:Y:S01]  /*e4a0*/  BAR.SYNC.DEFER_BLOCKING 0x0 ;  /* 0x0000000000007b1d */ /* 0x000fe20000010000 */
[----:B------:R-:W-:Y:S02]  /*e4b0*/  IMAD R7, R14, c[0x0][0x1c0], R7 ;  /* 0x000070000e077a24 */ /* 0x000fe400078e0207 */
[----:B------:R-:W-:-:S04]  /*e4c0*/  @P3 FMUL.FTZ R14, R5, 0.69314718246459960938 ;  /* 0x3f317218050e3820 */ /* 0x000fc80000410000 */
[----:B------:R-:W-:Y:S02]  /*e4d0*/  @P3 FFMA.FTZ R0, R67, c[0x0][0x238], R14 ;  /* 0x00008e0043003a23 */ /* 0x000fe4000001000e */
[----:B------:R-:W-:Y:S02]  /*e4e0*/  IMAD.SHL.U32 R14, R2, 0x4, RZ ;  /* 0x00000004020e7824 */ /* 0x000fe400078e00ff */
[----:B-1----:R-:W-:Y:S02]  /*e4f0*/  IMAD.MOV.U32 R13, RZ, RZ, -0x800000 ;  /* 0xff800000ff0d7424 */ /* 0x002fe400078e00ff */
[----:B------:R-:W-:Y:S01]  /*e500*/  @P2 FFMA.FTZ R13, R65, c[0x0][0x238], R4 ;  /* 0x00008e00410d2a23 */ /* 0x000fe20000010004 */
[----:B------:R-:W1:Y:S04]  /*e510*/  LDS.128 R20, [R6.X4] ;  /* 0x0000000006147984 */ /* 0x000e680000004c00 */
[----:B------:R-:W2:Y:S04]  /*e520*/  LDS.128 R16, [R6.X4+0x800] ;  /* 0x0008000006107984 */ /* 0x000ea80000004c00 */
[----:B------:R-:W4:Y:S04]  /*e530*/  LDS.128 R8, [R6.X4+0x1000] ;  /* 0x0010000006087984 */ /* 0x000f280000004c00 */
[----:B------:R3:W1:Y:S02]  /*e540*/  LDS.128 R24, [R6.X4+0x1800] ;  /* 0x0018000006187984 */ /* 0x0006640000004c00 */
[----:B---3--:R-:W-:-:S04]  /*e550*/  IMAD.SHL.U32 R6, R15, 0x40, RZ ;  /* 0x000000400f067824 */ /* 0x008fc800078e00ff */
[----:B------:R-:W-:Y:S01]  /*e560*/  IMAD R7, R7, c[0x0][0x214], R6 ;  /* 0x0000850007077a24 */ /* 0x000fe200078e0206 */
[----:B------:R-:W-:Y:S05]  /*e570*/  @P0 BRA `(.L_x_4822) ;  /* 0x000000a000000947 */ /* 0x000fea0003800000 */
[C---:B------:R-:W-:Y:S02]  /*e580*/  IADD3 R6, R142.reuse, 0x8, RZ ;  /* 0x000000088e067810 */ /* 0x040fe40007ffe0ff */
[----:B------:R-:W-:Y:S02]  /*e590*/  SHF.R.S32.HI R4, RZ, 0x1f, R142 ;  /* 0x0000001fff047819 */ /* 0x000fe4000001148e */
[C---:B------:R-:W-:Y:S02]  /*e5a0*/  IADD3 R2, P0, R7.reuse, R142, RZ ;  /* 0x0000008e07027210 */ /* 0x040fe40007f1e0ff */
[-C--:B------:R-:W-:Y:S02]  /*e5b0*/  ISETP.GE.AND P2, PT, R142, R107.reuse, PT ;  /* 0x0000006b8e00720c */ /* 0x080fe40003f46270 */
[----:B------:R-:W-:Y:S02]  /*e5c0*/  ISETP.GE.AND P1, PT, R6, R107, PT ;  /* 0x0000006b0600720c */ /* 0x000fe40003f26270 */
[----:B------:R-:W-:-:S02]  /*e5d0*/  LEA.HI.X.SX32 R3, R7, R4, 0x1, P0 ;  /* 0x0000000407037211 */ /* 0x000fc400000f0eff */
[----:B------:R-:W-:-:S04]  /*e5e0*/  LEA R4, P0, R2, c[0x0][0x208], 0x2 ;  /* 0x0000820002047a11 */ /* 0x000fc800078010ff */
[----:B------:R-:W-:-:S05]  /*e5f0*/  LEA.HI.X R5, R2, c[0x0][0x20c], R3, 0x2, P0 ;  /* 0x0000830002057a11 */ /* 0x000fca00000f1403 */
[----:B------:R3:W-:Y:S04]  /*e600*/  @!P2 STG.E [R4.64], R0 ;  /* 0x000000000400a986 */ /* 0x0007e8000c101904 */
[----:B------:R3:W-:Y:S02]  /*e610*/  @!P1 STG.E [R4.64+0x20], R13 ;  /* 0x0000200d04009986 */ /* 0x0007e4000c101904 */
.L_x_4822:
[----:B------:R-:W-:Y:S05]  /*e620*/  BSYNC B0 ;  /* 0x0000000000007941 */ /* 0x000fea0003800000 */
.L_x_4821:
[--C-:B------:R-:W-:Y:S01]  /*e630*/  SHF.R.S32.HI R15, RZ, 0x1f, R14.reuse ;  /* 0x0000001fff0f7819 */ /* 0x100fe2000001140e */
[----:B------:R-:W-:Y:S01]  /*e640*/  IMAD R7, R7, c[0x0][0x22c], RZ ;  /* 0x00008b0007077a24 */ /* 0x000fe200078e02ff */
[----:B------:R-:W-:Y:S02]  /*e650*/  ISETP.GE.AND P1, PT, R14, c[0x0][0x220], PT ;  /* 0x000088000e007a0c */ /* 0x000fe40003f26270 */
[C---:B------:R-:W-:Y:S01]  /*e660*/  IADD3 R2, R12.reuse, 0x10, RZ ;  /* 0x000000100c027810 */ /* 0x040fe20007ffe0ff */
[C---:B---3--:R-:W-:Y:S01]  /*e670*/  IMAD.WIDE R4, R12.reuse, 0x20, R14 ;  /* 0x000000200c047825 */ /* 0x048fe200078e020e */
        /* <DEDUP_REMOVED lines=11> */
[----:B----4-:R2:W-:Y:S04]  /*e730*/  @!P2 STG.E.128 [R2.64+0x1000], R8 ;  /* 0x001000080200a986 */ /* 0x0105e8000c101d04 */
[----:B-1----:R2:W-:Y:S04]  /*e740*/  @!P4 STG.E.64 [R2.64], R20 ;  /* 0x000000140200c986 */ /* 0x0025e8000c101b04 */
[----:B------:R2:W-:Y:S01]  /*e750*/  @!P4 STG.E.64 [R2.64+0x8], R22 ;  /* 0x000008160200c986 */ /* 0x0005e2000c101b04 */
[----:B------:R-:W-:Y:S05]  /*e760*/  @P1 EXIT ;  /* 0x000000000000194d */ /* 0x000fea0003800000 */
[----:B------:R-:W-:Y:S01]  /*e770*/  STG.E.128 [R2.64+0x1800], R24 ;  /* 0x0018001802007986 */ /* 0x000fe2000c101d04 */
[----:B------:R-:W-:Y:S05]  /*e780*/  EXIT ;  /* 0x000000000000794d */ /* 0x000fea0003800000 */
.L_x_4823:
        /* <DEDUP_REMOVED lines=15> */
.L_x_5255:


//--------------------- .text._ZN5flash24flash_fwd_splitkv_kernelI23Flash_fwd_kernel_traitsILi32ELi64ELi128ELi4ELb0ELb0EN7cutlass10bfloat16_tE19Flash_kernel_traitsILi32ELi64ELi128ELi4ES3_EELb1ELb0ELb0ELb0ELb1ELb0ELb1ELb1EEEvNS_16Flash_fwd_paramsE --------------------------
	.section	.text._ZN5flash24flash_fwd_splitkv_kernelI23Flash_fwd_kernel_traitsILi32ELi64ELi128ELi4ELb0ELb0EN7cutlass10bfloat16_tE19Flash_kernel_traitsILi32ELi64ELi128ELi4ES3_EELb1ELb0ELb0ELb0ELb1ELb0ELb1ELb1EEEvNS_16Flash_fwd_paramsE,"ax",@progbits
	.sectioninfo	@"SHI_REGISTERS=167"
	.align	128
        .global         _ZN5flash24flash_fwd_splitkv_kernelI23Flash_fwd_kernel_traitsILi32ELi64ELi128ELi4ELb0ELb0EN7cutlass10bfloat16_tE19Flash_kernel_traitsILi32ELi64ELi128ELi4ES3_EELb1ELb0ELb0ELb0ELb1ELb0ELb1ELb1EEEvNS_16Flash_fwd_paramsE
        .type           _ZN5flash24flash_fwd_splitkv_kernelI23Flash_fwd_kernel_traitsILi32ELi64ELi128ELi4ELb0ELb0EN7cutlass10bfloat16_tE19Flash_kernel_traitsILi32ELi64ELi128ELi4ES3_EELb1ELb0ELb0ELb0ELb1ELb0ELb1ELb1EEEvNS_16Flash_fwd_paramsE,@function
        .size           _ZN5flash24flash_fwd_splitkv_kernelI23Flash_fwd_kernel_traitsILi32ELi64ELi128ELi4ELb0ELb0EN7cutlass10bfloat16_tE19Flash_kernel_traitsILi32ELi64ELi128ELi4ES3_EELb1ELb0ELb0ELb0ELb1ELb0ELb1ELb1EEEvNS_16Flash_fwd_paramsE,(.L_x_5256 - _ZN5flash24flash_fwd_splitkv_kernelI23Flash_fwd_kernel_traitsILi32ELi64ELi128ELi4ELb0ELb0EN7cutlass10bfloat16_tE19Flash_kernel_traitsILi32ELi64ELi128ELi4ES3_EELb1ELb0ELb0ELb0ELb1ELb0ELb1ELb1EEEvNS_16Flash_fwd_paramsE)
        .other          _ZN5flash24flash_fwd_splitkv_kernelI23Flash_fwd_kernel_traitsILi32ELi64ELi128ELi4ELb0ELb0EN7cutlass10bfloat16_tE19Flash_kernel_traitsILi32ELi64ELi128ELi4ES3_EELb1ELb0ELb0ELb0ELb1ELb0ELb1ELb1EEEvNS_16Flash_fwd_paramsE,@"STO_CUDA_ENTRY STV_DEFAULT"
_ZN5flash24flash_fwd_splitkv_kernelI23Flash_fwd_kernel_traitsILi32ELi64ELi128ELi4ELb0ELb0EN7cutlass10bfloat16_tE19Flash_kernel_traitsILi32ELi64ELi128ELi4ES3_EELb1ELb0ELb0ELb0ELb1ELb0ELb1ELb1EEEvNS_16Flash_fwd_paramsE:
.text._ZN5flash24flash_fwd_splitkv_kernelI23Flash_fwd_kernel_traitsILi32ELi64ELi128ELi4ELb0ELb0EN7cutlass10bfloat16_tE19Flash_kernel_traitsILi32ELi64ELi128ELi4ES3_EELb1ELb0ELb0ELb0ELb1ELb0ELb1ELb1EEEvNS_16Flash_fwd_paramsE:
        /* <DEDUP_REMOVED lines=53> */
.L_x_4824:
[----:B-1-34-:R-:W-:Y:S02]  /*0350*/  MOV R4, c[0x0][0x218] ;  /* 0x0000860000047a02 */ /* 0x01afe40000000f00 */
.L_x_4825:
        /* <DEDUP_REMOVED lines=40> */
[----:B------:R-:W-:-:S04]  /*05e0*/  IADD3 R6, R53, 0x7f, RZ ;  /* 0x0000007f35067810 */ /* 0x000fc80007ffe0ff */
[----:B------:R-:W-:-:S04]  /*05f0*/  SHF.R.S32.HI R5, RZ, 0x1f, R6 ;  /* 0x0000001fff057819 */ /* 0x000fc80000011406 */
[----:B------:R-:W-:-:S03]  /*0600*/  LEA.HI R5, R5, R6, RZ, 0x7 ;  /* 0x0000000605057211 */ /* 0x000fc600078f38ff */
[----:B------:R-:W-:Y:S02]  /*0610*/  @P2 IADD3 R8, R8, 0x1, RZ ;  /* 0x0000000108082810 */ /* 0x000fe40007ffe0ff */
[----:B------:R-:W-:-:S03]  /*0620*/  SHF.R.S32.HI R5, RZ, 0x7, R5 ;  /* 0x00000007ff057819 */ /* 0x000fc60000011405 */
        /* <DEDUP_REMOVED lines=19> */
[----:B------:R-:W-:Y:S02]  /*0760*/  LOP3.LUT R5, R0, 0x3ffffff8, RZ, 0xc0, !PT ;  /* 0x3ffffff800057812 */ /* 0x000fe400078ec0ff */
[----:B------:R-:W-:-:S03]  /*0770*/  SHF.R.S32.HI R2, RZ, 0x3, R0 ;  /* 0x00000003ff027819 */ /* 0x000fc60000011400 */
[----:B------:R-:W-:-:S04]  /*0780*/  IMAD.IADD R5, R14, 0x1, -R5 ;  /* 0x000000010e057824 */ /* 0x000fc800078e0a05 */
[----:B------:R-:W-:Y:S02]  /*0790*/  IMAD.SHL.U32 R6, R5, 0x4, RZ ;  /* 0x0000000405067824 */ /* 0x000fe400078e00ff */
[--C-:B------:R-:W-:Y:S02]  /*07a0*/  IMAD R5, R106, c[0x0][0x214], R3.reuse ;  /* 0x000085006a057a24 */ /* 0x100fe400078e0203 */
[----:B------:R-:W-:Y:S01]  /*07b0*/  IMAD.IADD R3, R142, 0x1, -R3 ;  /* 0x000000018e037824 */ /* 0x000fe200078e0a03 */
[----:B------:R-:W-:Y:S01]  /*07c0*/  SHF.R.S32.HI R7, RZ, 0x1f, R6 ;  /* 0x0000001fff077819 */ /* 0x000fe20000011406 */
[----:B------:R-:W-:-:S03]  /*07d0*/  IMAD R4, R5, c[0x0][0x22c], RZ ;  /* 0x00008b0005047a24 */ /* 0x000fc600078e02ff */
[C---:B------:R-:W-:Y:S01]  /*07e0*/  ISETP.GE.OR P5, PT, R2.reuse, R3, P6 ;  /* 0x000000030200720c */ /* 0x040fe200037a6670 */
[----:B------:R-:W-:-:S05]  /*07f0*/  IMAD.WIDE R6, R2, 0x20, R6 ;  /* 0x0000002002067825 */ /* 0x000fca00078e0206 */
[----:B------:R-:W-:Y:S02]  /*0800*/  IADD3 R0, P0, R4, R6, RZ ;  /* 0x0000000604007210 */ /* 0x000fe40007f1e0ff */
[----:B------:R-:W-:Y:S02]  /*0810*/  IADD3 R6, R2, 0x10, RZ ;  /* 0x0000001002067810 */ /* 0x000fe40007ffe0ff */
[----:B------:R-:W-:Y:S02]  /*0820*/  LEA.HI.X.SX32 R7, R4, R7, 0x1, P0 ;  /* 0x0000000704077211 */ /* 0x000fe400000f0eff */
[-C--:B------:R-:W-:Y:S02]  /*0830*/  ISETP.GE.AND P0, PT, R2, R3.reuse, PT ;  /* 0x000000030200720c */ /* 0x080fe40003f06270 */
[----:B------:R-:W-:Y:S02]  /*0840*/  ISETP.GE.AND P1, PT, R6, R3, PT ;  /* 0x000000030600720c */ /* 0x000fe40003f26270 */
[----:B------:R-:W-:-:S02]  /*0850*/  LEA R8, P2, R0, c[0x0][0x1d8], 0x2 ;  /* 0x0000760000087a11 */ /* 0x000fc400078410ff */
[----:B------:R-:W-:Y:S02]  /*0860*/  IADD3 R4, R2, 0x20, RZ ;  /* 0x0000002002047810 */ /* 0x000fe40007ffe0ff */
[----:B------:R-:W-:Y:S02]  /*0870*/  LEA.HI.X R9, R0, c[0x0][0x1dc], R7, 0x2, P2 ;  /* 0x0000770000097a11 */ /* 0x000fe400010f1407 */
[-C--:B------:R-:W-:Y:S02]  /*0880*/  ISETP.GE.OR P4, PT, R6, R3.reuse, P6 ;  /* 0x000000030600720c */ /* 0x080fe40003786670 */
[----:B------:R-:W-:Y:S01]  /*0890*/  ISETP.GE.OR P3, PT, R4, R3, P6 ;  /* 0x000000030400720c */ /* 0x000fe20003766670 */
[----:B------:R1:W-:Y:S01]  /*08a0*/  @!P0 STG.E.128 [R8.64], RZ ;  /* 0x000000ff08008986 */ /* 0x0003e2000c101d06 */
[----:B------:R-:W-:Y:S02]  /*08b0*/  IADD3 R0, R2, 0x30, RZ ;  /* 0x0000003002007810 */ /* 0x000fe40007ffe0ff */
[----:B------:R-:W-:Y:S01]  /*08c0*/  SHF.R.S32.HI R7, RZ, 0x1f, R5 ;  /* 0x0000001fff077819 */ /* 0x000fe20000011405 */
[----:B------:R1:W-:Y:S01]  /*08d0*/  @!P1 STG.E.128 [R8.64+0x800], RZ ;  /* 0x000800ff08009986 */ /* 0x0003e2000c101d06 */
[----:B------:R-:W-:-:S02]  /*08e0*/  IADD3 R5, P0, R5, R2, RZ ;  /* 0x0000000205057210 */ /* 0x000fc40007f1e0ff */
[-C--:B------:R-:W-:Y:S02]  /*08f0*/  ISETP.GE.AND P2, PT, R4, R3.reuse, PT ;  /* 0x000000030400720c */ /* 0x080fe40003f46270 */
[CC--:B------:R-:W-:Y:S01]  /*0900*/  ISETP.GE.AND P1, PT, R0.reuse, R3.reuse, PT ;  /* 0x000000030000720c */ /* 0x0c0fe20003f26270 */
[----:B------:R-:W-:Y:S01]  /*0910*/  @!P4 IMAD.MOV.U32 R4, RZ, RZ, -0x800000 ;  /* 0xff800000ff04c424 */ /* 0x000fe200078e00ff */
[----:B------:R-:W-:Y:S02]  /*0920*/  ISETP.GE.OR P6, PT, R0, R3, P6 ;  /* 0x000000030000720c */ /* 0x000fe400037c6670 */
[----:B------:R-:W-:Y:S02]  /*0930*/  LEA.HI.X.SX32 R2, R2, R7, 0x1, P0 ;  /* 0x0000000702027211 */ /* 0x000fe400000f0eff */
[----:B------:R-:W-:-:S04]  /*0940*/  LEA R6, P0, R5, c[0x0][0x208], 0x2 ;  /* 0x0000820005067a11 */ /* 0x000fc800078010ff */
[----:B------:R-:W-:Y:S01]  /*0950*/  LEA.HI.X R7, R5, c[0x0][0x20c], R2, 0x2, P0 ;  /* 0x0000830005077a11 */ /* 0x000fe200000f1402 */
[----:B------:R-:W-:Y:S01]  /*0960*/  @!P5 IMAD.MOV.U32 R5, RZ, RZ, -0x800000 ;  /* 0xff800000ff05d424 */ /* 0x000fe200078e00ff */
[----:B------:R1:W-:Y:S01]  /*0970*/  @!P2 STG.E.128 [R8.64+0x1000], RZ ;  /* 0x001000ff0800a986 */ /* 0x0003e2000c101d06 */
[----:B------:R-:W-:-:S03]  /*0980*/  @!P3 IMAD.MOV.U32 R2, RZ, RZ, -0x800000 ;  /* 0xff800000ff02b424 */ /* 0x000fc600078e00ff */
        /* <DEDUP_REMOVED lines=8> */
.L_x_4826:
        /* <DEDUP_REMOVED lines=42> */
[----:B------:R-:W-:-:S05]  /*0cb0*/  IMAD.MOV.U32 R3, RZ, RZ, R5 ;  /* 0x000000ffff037224 */ /* 0x000fca00078e0005 */
[----:B------:R-:W-:Y:S02]  /*0cc0*/  @!P0 IADD3 R3, -R3, RZ, RZ ;  /* 0x000000ff03038210 */ /* 0x000fe40007ffe1ff */
[----:B------:R-:W-:-:S05]  /*0cd0*/  @!P2 LOP3.LUT R3, RZ, c[0x0][0x2d0], RZ, 0x33, !PT ;  /* 0x0000b400ff03aa12 */ /* 0x000fca00078e33ff */
[----:B------:R-:W-:-:S05]  /*0ce0*/  IMAD.WIDE R12, R3, 0x4, R144 ;  /* 0x00000004030c7825 */ /* 0x000fca00078e0290 */
[----:B-----5:R-:W2:Y:S01]  /*0cf0*/  LDG.E R7, [R12.64] ;  /* 0x000000060c077981 */ /* 0x020ea2000c1e1900 */
[----:B------:R-:W-:Y:S01]  /*0d00*/  IABS R2, c[0x0][0x1c8] ;  /* 0x0000720000027a13 */ /* 0x000fe20000000000 */
[----:B------:R-:W-:-:S03]  /*0d10*/  IMAD.MOV R3, RZ, RZ, -R3 ;  /* 0x000000ffff037224 */ /* 0x000fc600078e0a03 */
[----:B------:R-:W1:Y:S08]  /*0d20*/  I2F.RP R10, R2 ;  /* 0x00000002000a7306 */ /* 0x000e700000209400 */
[----:B-1----:R-:W1:Y:S02]  /*0d30*/  MUFU.RCP R9, R10 ;  /* 0x0000000a00097308 */ /* 0x002e640000001000 */
[----:B-1----:R-:W-:-:S06]  /*0d40*/  IADD3 R9, R9, 0xffffffe, RZ ;  /* 0x0ffffffe09097810 */ /* 0x002fcc0007ffe0ff */
[----:B------:R-:W1:Y:S02]  /*0d50*/  F2I.FTZ.U32.TRUNC.NTZ R9, R9 ;  /* 0x0000000900097305 */ /* 0x000e64000021f000 */
[----:B-1----:R-:W-:-:S04]  /*0d60*/  IMAD.MOV R4, RZ, RZ, -R9 ;  /* 0x000000ffff047224 */ /* 0x002fc800078e0a09 */
        /* <DEDUP_REMOVED lines=40> */
.L_x_4827:
        /* <DEDUP_REMOVED lines=16> */
.L_x_4829:
[----:B------:R-:W-:Y:S01]  /*10f0*/  IABS R3, c[0x0][0x1c8] ;  /* 0x0000720000037a13 */ /* 0x000fe20000000000 */
[----:B------:R-:W-:Y:S01]  /*1100*/  @P4 IMAD.IADD R15, R11, 0x1, R10 ;  /* 0x000000010b0f4824 */ /* 0x000fe200078e020a */
[----:B------:R-:W-:Y:S02]  /*1110*/  MOV R4, RZ ;  /* 0x000000ff00047202 */ /* 0x000fe40000000f00 */
[----:B------:R-:W1:Y:S01]  /*1120*/  I2F.RP R13, R3 ;  /* 0x00000003000d7306 */ /* 0x000e620000209400 */
[----:B------:R-:W-:-:S04]  /*1130*/  @P4 IMAD.WIDE.U32 R18, R15, c[0x0][0x1a0], RZ ;  /* 0x000068000f124a25 */ /* 0x000fc800078e00ff */
[----:B------:R-:W-:Y:S01]  /*1140*/  @P4 IMAD R15, R15, c[0x0][0x1a4], R19 ;  /* 0x000069000f0f4a24 */ /* 0x000fe200078e0213 */
[----:B------:R-:W-:Y:S02]  /*1150*/  @P4 MOV R10, R18 ;  /* 0x00000012000a4202 */ /* 0x000fe40000000f00 */
        /* <DEDUP_REMOVED lines=17> */
[----:B------:R-:W-:Y:S02]  /*1270*/  ISETP.GE.AND P2, PT, R0, RZ, PT ;  /* 0x000000ff0000720c */ /* 0x000fe40003f46270 */
[----:B------:R-:W-:-:S04]  /*1280*/  LEA R0, R52, 0xffffff80, 0x7 ;  /* 0xffffff8034007811 */ /* 0x000fc800078e38ff */
[----:B------:R-:W-:Y:S01]  /*1290*/  SHF.R.S32.HI R3, RZ, 0x1f, R0 ;  /* 0x0000001fff037819 */ /* 0x000fe20000011400 */
[----:B------:R-:W-:Y:S01]  /*12a0*/  IMAD.WIDE.U32 R8, R0, c[0x0][0x198], R8 ;  /* 0x0000660000087a25 */ /* 0x000fe200078e0008 */
[----:B------:R-:W-:-:S03]  /*12b0*/  @P3 IADD3 R4, R4, 0x1, RZ ;  /* 0x0000000104043810 */ /* 0x000fc60007ffe0ff */
[----:B------:R-:W-:Y:S02]  /*12c0*/  IMAD R5, R3, c[0x0][0x198], RZ ;  /* 0x0000660003057a24 */ /* 0x000fe400078e02ff */
[----:B------:R-:W-:Y:S01]  /*12d0*/  @!P2 IADD3 R4, -R4, RZ, RZ ;  /* 0x000000ff0404a210 */ /* 0x000fe20007ffe1ff */
[----:B------:R-:W-:Y:S01]  /*12e0*/  IMAD.MOV.U32 R12, RZ, RZ, R8 ;  /* 0x000000ffff0c7224 */ /* 0x000fe200078e0008 */
[----:B------:R-:W-:Y:S01]  /*12f0*/  @!P0 LOP3.LUT R4, RZ, c[0x0][0x1c8], RZ, 0x33, !PT ;  /* 0x00007200ff048a12 */ /* 0x000fe200078e33ff */
[----:B------:R-:W-:-:S03]  /*1300*/  IMAD R5, R0, c[0x0][0x19c], R5 ;  /* 0x0000670000057a24 */ /* 0x000fc600078e0205 */
[----:B------:R-:W-:Y:S02]  /*1310*/  SHF.R.S32.HI R2, RZ, 0x1f, R4 ;  /* 0x0000001fff027819 */ /* 0x000fe40000011404 */
[----:B------:R-:W-:Y:S01]  /*1320*/  IADD3 R13, R9, R5, RZ ;  /* 0x00000005090d7210 */ /* 0x000fe20007ffe0ff */
        /* <DEDUP_REMOVED lines=18> */
.L_x_4828:
        /* <DEDUP_REMOVED lines=14> */
[-C--:B------:R-:W-:Y:S01]  /*1530*/  LEA.HI R18, R19, R14.reuse, RZ, 0x5 ;  /* 0x0000000e13127211 */ /* 0x080fe200078f28ff */
[----:B------:R-:W-:Y:S01]  /*1540*/  @!P0 IMAD R16, R6, c[0x0][0x178], RZ ;  /* 0x00005e0006108a24 */ /* 0x000fe200078e02ff */
[----:B------:R-:W-:Y:S01]  /*1550*/  SHF.R.S32.HI R105, RZ, 0x1f, R104 ;  /* 0x0000001fff697819 */ /* 0x000fe20000011468 */
[----:B------:R-:W-:Y:S01]  /*1560*/  @P0 IMAD.WIDE.U32 R26, R17, c[0x0][0x190], RZ ;  /* 0x00006400111a0a25 */ /* 0x000fe200078e00ff */
[----:B------:R-:W-:Y:S02]  /*1570*/  SHF.R.S32.HI R18, RZ, 0x5, R18 ;  /* 0x00000005ff127819 */ /* 0x000fe40000011412 */
[----:B------:R-:W-:Y:S01]  /*1580*/  LEA.HI R19, R19, R14, RZ, 0x4 ;  /* 0x0000000e13137211 */ /* 0x000fe200078f20ff */
[----:B------:R-:W-:Y:S01]  /*1590*/  @!P0 IMAD.WIDE.U32 R22, R143, c[0x0][0x178], RZ ;  /* 0x00005e008f168a25 */ /* 0x000fe200078e00ff */
[----:B------:R-:W-:Y:S02]  /*15a0*/  @P0 MOV R20, R26 ;  /* 0x0000001a00140202 */ /* 0x000fe40000000f00 */
[----:B------:R-:W-:Y:S01]  /*15b0*/  LOP3.LUT R19, R19, 0xfffffff0, RZ, 0xc0, !PT ;  /* 0xfffffff013137812 */ /* 0x000fe200078ec0ff */
[----:B-----5:R-:W-:Y:S01]  /*15c0*/  @!P0 IMAD R7, R143, c[0x0][0x17c], R16 ;  /* 0x00005f008f078a24 */ /* 0x020fe200078e0210 */
[----:B------:R-:W-:Y:S01]  /*15d0*/  LEA.HI R74, R74, R61, RZ, 0x7 ;  /* 0x0000003d4a4a7211 */ /* 0x000fe200078f38ff */
[----:B------:R-:W-:Y:S01]  /*15e0*/  @P0 IMAD R17, R17, c[0x0][0x194], R27 ;  /* 0x0000650011110a24 */ /* 0x000fe200078e021b */
[----:B------:R-:W-:Y:S01]  /*15f0*/  IADD3 R19, -R19, R14, RZ ;  /* 0x0000000e13137210 */ /* 0x000fe20007ffe1ff */
        /* <DEDUP_REMOVED lines=17> */
[----:B------:R-:W-:Y:S01]  /*1710*/  IMAD R14, R24, c[0x0][0x194], R25 ;  /* 0x00006500180e7a24 */ /* 0x000fe200078e0219 */
[----:B------:R-:W-:Y:S01]  /*1720*/  SHF.R.S32.HI R13, RZ, 0x1f, R12 ;  /* 0x0000001fff0d7819 */ /* 0x000fe2000001140c */
[----:B------:R-:W-:Y:S01]  /*1730*/  IMAD.MOV.U32 R98, RZ, RZ, 0x5 ;  /* 0x00000005ff627424 */ /* 0x000fe200078e00ff */
[----:B------:R-:W-:Y:S01]  /*1740*/  IADD3 R8, P2, R12, R8, RZ ;  /* 0x000000080c087210 */ /* 0x000fe20007f5e0ff */
[----:B------:R-:W-:Y:S01]  /*1750*/  IMAD.SHL.U32 R55, R111, 0x20, RZ ;  /* 0x000000206f377824 */ /* 0x000fe200078e00ff */
[----:B------:R-:W-:Y:S01]  /*1760*/  LEA.HI R59, R19, R19, RZ, 0x1 ;  /* 0x00000013133b7211 */ /* 0x000fe200078f08ff */
[----:B------:R-:W-:Y:S01]  /*1770*/  IMAD.X R21, R13, 0x1, R17, P0 ;  /* 0x000000010d157824 */ /* 0x000fe200000e0611 */
[----:B------:R-:W-:Y:S01]  /*1780*/  IMNMX R74, R137, R74, !PT ;  /* 0x0000004a894a7217 */ /* 0x000fe20007800200 */
[----:B------:R-:W-:Y:S01]  /*1790*/  IMAD R17, R2, c[0x0][0x1b8], RZ ;  /* 0x00006e0002117a24 */ /* 0x000fe200078e02ff */
[----:B------:R-:W-:Y:S01]  /*17a0*/  LOP3.LUT R23, R23, R16, RZ, 0x3c, !PT ;  /* 0x0000001017177212 */ /* 0x000fe200078e3cff */
[----:B------:R-:W-:Y:S01]  /*17b0*/  IMAD.WIDE.U32 R20, R24, c[0x0][0x190], R20 ;  /* 0x0000640018147a25 */ /* 0x000fe200078e0014 */
[----:B------:R-:W-:-:S02]  /*17c0*/  IADD3 R24, P0, R12, R10, RZ ;  /* 0x0000000a0c187210 */ /* 0x000fc40007f1e0ff */
[----:B------:R-:W-:Y:S01]  /*17d0*/  ISETP.GT.AND P3, PT, R52, R74, PT ;  /* 0x0000004a3400720c */ /* 0x000fe20003f64270 */
[C---:B------:R-:W-:Y:S01]  /*17e0*/  IMAD.X R9, R13.reuse, 0x1, R9, P2 ;  /* 0x000000010d097824 */ /* 0x040fe200010e0609 */
[----:B------:R-:W-:Y:S01]  /*17f0*/  SHF.R.S32.HI R65, RZ, 0x1, R67 ;  /* 0x00000001ff417819 */ /* 0x000fe20000011443 */
[----:B------:R-:W-:Y:S01]  /*1800*/  IMAD.X R25, R13, 0x1, R15, P0 ;  /* 0x000000010d197824 */ /* 0x000fe200000e060f */
[----:B------:R-:W-:Y:S01]  /*1810*/  IADD3 R5, P0, R104, R5, RZ ;  /* 0x0000000568057210 */ /* 0x000fe20007f1e0ff */
[C---:B------:R-:W-:Y:S01]  /*1820*/  IMAD R17, R4.reuse, c[0x0][0x1bc], R17 ;  /* 0x00006f0004117a24 */ /* 0x040fe200078e0211 */
[----:B------:R-:W-:Y:S01]  /*1830*/  SHF.L.U32 R7, R7, 0x2, RZ ;  /* 0x0000000207077819 */ /* 0x000fe200000006ff */
[----:B------:R-:W-:Y:S01]  /*1840*/  IMAD.WIDE.U32 R24, R4, c[0x0][0x1b8], R24 ;  /* 0x00006e0004187a25 */ /* 0x000fe200078e0018 */
[----:B------:R-:W-:Y:S02]  /*1850*/  SHF.R.S32.HI R54, RZ, 0x1, R59 ;  /* 0x00000001ff367819 */ /* 0x000fe4000001143b */
[----:B------:R-:W-:Y:S01]  /*1860*/  IADD3 R21, R21, R14, RZ ;  /* 0x0000000e15157210 */ /* 0x000fe20007ffe0ff */
[----:B------:R-:W-:Y:S01]  /*1870*/  IMAD.X R3, R105, 0x1, R3, P0 ;  /* 0x0000000169037824 */ /* 0x000fe200000e0603 */
[----:B------:R-:W-:Y:S01]  /*1880*/  SHF.L.U64.HI R56, R111, R98, c[0x0][0x19c] ;  /* 0x000067006f387619 */ /* 0x000fe20000010262 */
[----:B------:R-:W-:Y:S01]  /*1890*/  IMAD.WIDE.U32 R26, R104, c[0x0][0x198], R8 ;  /* 0x00006600681a7a25 */ /* 0x000fe200078e0008 */
[----:B------:R-:W-:-:S03]  /*18a0*/  SHF.R.S32.HI R8, RZ, 0x1f, R106 ;  /* 0x0000001fff087819 */ /* 0x000fc6000001146a */
[----:B------:R-:W-:Y:S01]  /*18b0*/  IMAD.IADD R25, R25, 0x1, R17 ;  /* 0x0000000119197824 */ /* 0x000fe200078e0211 */
[----:B------:R-:W-:Y:S01]  /*18c0*/  LEA R76, P2, R26, c[0x0][0x168], 0x1 ;  /* 0x00005a001a4c7a11 */ /* 0x000fe200078408ff */
[----:B------:R-:W-:Y:S02]  /*18d0*/  IMAD R10, R3, c[0x0][0x1a0], RZ ;  /* 0x00006800030a7a24 */ /* 0x000fe400078e02ff */
[----:B------:R-:W-:Y:S02]  /*18e0*/  IMAD R19, R105, c[0x0][0x198], RZ ;  /* 0x0000660069137a24 */ /* 0x000fe400078e02ff */
[----:B------:R-:W-:Y:S02]  /*18f0*/  IMAD R3, R8, c[0x0][0x1a8], RZ ;  /* 0x00006a0008037a24 */ /* 0x000fe400078e02ff */
[C---:B------:R-:W-:Y:S02]  /*1900*/  IMAD R79, R5.reuse, c[0x0][0x1a4], R10 ;  /* 0x00006900054f7a24 */ /* 0x040fe400078e020a */
[----:B------:R-:W-:-:S04]  /*1910*/  IMAD.WIDE.U32 R8, R5, c[0x0][0x1a0], R24 ;  /* 0x0000680005087a25 */ /* 0x000fc800078e0018 */
[----:B------:R-:W-:Y:S01]  /*1920*/  IMAD R19, R104, c[0x0][0x19c], R19 ;  /* 0x0000670068137a24 */ /* 0x000fe200078e0213 */
[----:B------:R-:W-:Y:S01]  /*1930*/  LEA R78, P0, R8, c[0x0][0x170], 0x1 ;  /* 0x00005c00084e7a11 */ /* 0x000fe200078008ff */
[----:B------:R-:W-:Y:S02]  /*1940*/  IMAD.IADD R79, R9, 0x1, R79 ;  /* 0x00000001094f7824 */ /* 0x000fe400078e024f */
        /* <DEDUP_REMOVED lines=110> */
[----:B------:R-:W-:Y:S01]  /*2030*/  IMAD.SHL.U32 R81, R99, 0x40, RZ ;  /* 0x0000004063517824 */ /* 0x000fe200078e00ff */
        /* <DEDUP_REMOVED lines=20> */
.L_x_4860:
        /* <DEDUP_REMOVED lines=43> */
[----:B--2---:R-:W2:Y:S11]  /*2430*/  LDG.E.128 R16, [R92.64] ;  /* 0x000000065c107981 */ /* 0x004eb6000c1e1d00 */
        /* <DEDUP_REMOVED lines=45> */
.L_x_4834:
[----:B------:R-:W-:Y:S05]  /*2710*/  BSYNC B0 ;  /* 0x0000000000007941 */ /* 0x000fea0003800000 */
.L_x_4833:
        /* <DEDUP_REMOVED lines=57> */
.L_x_4836:
[----:B------:R-:W-:Y:S05]  /*2ab0*/  BSYNC B0 ;  /* 0x0000000000007941 */ /* 0x000fea0003800000 */
.L_x_4835:
        /* <DEDUP_REMOVED lines=57> */
.L_x_4838:
[----:B------:R-:W-:Y:S05]  /*2e50*/  BSYNC B0 ;  /* 0x0000000000007941 */ /* 0x000fea0003800000 */
.L_x_4837:
[----:B------:R-:W-:Y:S01]  /*2e60*/  BSSY B0, `(.L_x_4839) ;  /* 0x000003c000007945 */ /* 0x000fe20003800000 */
[----:B------:R-:W-:-:S05]  /*2e70*/  @!P2 BRA `(.L_x_4840) ;  /* 0x000003a00000a947 */ /* 0x000fca0003800000 */
[----:B------:R-:W-:Y:S02]  /*2e80*/  ISETP.GE.AND P0, PT, R12, UR4, PT ;  /* 0x000000040c007c0c */ /* 0x000fe4000bf06270 */
[----:B------:R-:W-:Y:S02]  /*2e90*/  MOV R33, c[0x0][0x288] ;  /* 0x0000a20000217a02 */ /* 0x000fe40000000f00 */
[----:B-1----:R-:W-:Y:S03]  /*2ea0*/  MOV R35, 0xc0 ;  /* 0x000000c000237802 */ /* 0x002fe60000000f00 */
[----:B------:R-:W-:Y:S04]  /*2eb0*/  IMAD.WIDE.U32 R32, R33, 0xc0, R92 ;  /* 0x000000c021207825 */ /* 0x000fe800078e005c */
[----:B------:R-:W-:Y:S01]  /*2ec0*/  IMAD.WIDE.U32 R38, R35, c[0x0][0x198], R76 ;  /* 0x0000660023267a25 */ /* 0x000fe200078e004c */
[----:B------:R-:W-:Y:S02]  /*2ed0*/  IADD3 R33, R33, UR12, RZ ;  /* 0x0000000c21217c10 */ /* 0x000fe4000fffe0ff */
[C---:B------:R-:W-:Y:S01]  /*2ee0*/  @!P0 SHF.L.U64.HI R26, R69.reuse, 0x1, R68 ;  /* 0x00000001451a8819 */ /* 0x040fe20000010244 */
[----:B--2---:R-:W-:Y:S02]  /*2ef0*/  @!P0 IMAD.SHL.U32 R31, R69, 0x2, RZ ;  /* 0x00000002451f8824 */ /* 0x004fe400078e00ff */
        /* <DEDUP_REMOVED lines=50> */
.L_x_4840:
[----:B------:R-:W-:Y:S05]  /*3220*/  BSYNC B0 ;  /* 0x0000000000007941 */ /* 0x000fea0003800000 */
.L_x_4839:
        /* <DEDUP_REMOVED lines=9> */
.L_x_4832:
        /* <DEDUP_REMOVED lines=86> */
.L_x_4845:
[----:B------:R-:W-:Y:S05]  /*3820*/  BSYNC B0 ;  /* 0x0000000000007941 */ /* 0x000fea0003800000 */
.L_x_4844:
[----:B-----5:R3:W-:Y:S02]  /*3830*/  STG.E.128 [R76.64], R40 ;  /* 0x000000284c007986 */ /* 0x0207e4000c101d06 */
.L_x_4843:
[----:B------:R-:W-:Y:S05]  /*3840*/  BSYNC B1 ;  /* 0x0000000000017941 */ /* 0x000fea0003800000 */
.L_x_4842:
        /* <DEDUP_REMOVED lines=88> */
.L_x_4849:
[----:B------:R-:W-:Y:S05]  /*3dd0*/  BSYNC B0 ;  /* 0x0000000000007941 */ /* 0x000fea0003800000 */
.L_x_4848:
[C---:B--2---:R-:W-:Y:S04]  /*3de0*/  LEA R2, P0, R55.reuse, R76, 0x1 ;  /* 0x0000004c37027211 */ /* 0x044fe800078008ff */
[----:B------:R-:W-:Y:S05]  /*3df0*/  LEA.HI.X R3, R55, R77, R56, 0x1, P0 ;  /* 0x0000004d37037211 */ /* 0x000fea00000f0c38 */
[----:B-----5:R2:W-:Y:S04]  /*3e00*/  STG.E.128 [R2.64], R40 ;  /* 0x0000002802007986 */ /* 0x0205e8000c101d06 */
.L_x_4847:
[----:B------:R-:W-:Y:S05]  /*3e10*/  BSYNC B1 ;  /* 0x0000000000017941 */ /* 0x000fea0003800000 */
.L_x_4846:
        /* <DEDUP_REMOVED lines=88> */
.L_x_4853:
[----:B------:R-:W-:Y:S05]  /*43a0*/  BSYNC B0 ;  /* 0x0000000000007941 */ /* 0x000fea0003800000 */
.L_x_4852:
[C---:B------:R-:W-:Y:S04]  /*43b0*/  LEA R2, P0, R110.reuse, R76, 0x1 ;  /* 0x0000004c6e027211 */ /* 0x040fe800078008ff */
[----:B------:R-:W-:Y:S05]  /*43c0*/  LEA.HI.X R3, R110, R77, R82, 0x1, P0 ;  /* 0x0000004d6e037211 */ /* 0x000fea00000f0c52 */
[----:B-----5:R3:W-:Y:S04]  /*43d0*/  STG.E.128 [R2.64], R40 ;  /* 0x0000002802007986 */ /* 0x0207e8000c101d06 */
.L_x_4851:
[----:B------:R-:W-:Y:S05]  /*43e0*/  BSYNC B1 ;  /* 0x0000000000017941 */ /* 0x000fea0003800000 */
.L_x_4850:
        /* <DEDUP_REMOVED lines=21> */
[----:B------:R-:W-:Y:S01]  /*4540*/  LEA R14, P0, R113, R116, 0x1 ;  /* 0x00000074710e7211 */ /* 0x000fe200078008ff */
[----:B--2---:R-:W-:Y:S01]  /*4550*/  IMAD.MOV.U32 R116, RZ, RZ, RZ ;  /* 0x000000ffff747224 */ /* 0x004fe200078e00ff */
[----:B------:R-:W-:Y:S01]  /*4560*/  IADD3 R112, P3, R69, R114, RZ ;  /* 0x0000007245707210 */ /* 0x000fe20007f7e0ff */
[----:B------:R-:W-:Y:S01]  /*4570*/  @P2 IMAD R116, RZ, RZ, -UR5 ;  /* 0x80000005ff742e24 */ /* 0x000fe2000f8e02ff */
[----:B------:R-:W-:Y:S02]  /*4580*/  LEA.HI.X.SX32 R15, R113, R117, 0x1, P0 ;  /* 0x00000075710f7211 */ /* 0x000fe400000f0eff */
[----:B------:R-:W-:Y:S02]  /*4590*/  LEA.HI.X.SX32 R113, R114, R68, 0x1, P3 ;  /* 0x0000004472717211 */ /* 0x000fe400018f0eff */
[C---:B------:R-:W-:Y:S01]  /*45a0*/  LEA R118, P0, R112.reuse, R94, 0x1 ;  /* 0x0000005e70767211 */ /* 0x040fe200078008ff */
[----:B------:R-:W2:Y:S03]  /*45b0*/  LDG.E.128 R24, [R14.64] ;  /* 0x000000060e187981 */ /* 0x000ea6000c1e1d00 */
[----:B------:R-:W-:Y:S02]  /*45c0*/  LEA.HI.X R119, R112, R95, R113, 0x1, P0 ;  /* 0x0000005f70777211 */ /* 0x000fe400000f0c71 */
[----:B------:R-:W-:Y:S03]  /*45d0*/  IADD3 R117, P0, R69, R116, RZ ;  /* 0x0000007445757210 */ /* 0x000fe60007f1e0ff */
[----:B------:R-:W3:Y:S01]  /*45e0*/  LDG.E.128 R112, [R118.64] ;  /* 0x0000000676707981 */ /* 0x000ee2000c1e1d00 */
        /* <DEDUP_REMOVED lines=56> */
.L_x_4857:
[----:B------:R-:W-:Y:S05]  /*4970*/  BSYNC B0 ;  /* 0x0000000000007941 */ /* 0x000fea0003800000 */
.L_x_4856:
[----:B------:R-:W-:Y:S05]  /*4980*/  MOV R3, 0xc0 ;  /* 0x000000c000037802 */ /* 0x000fea0000000f00 */
[C---:B------:R-:W-:Y:S04]  /*4990*/  IMAD.WIDE.U32 R4, R3.reuse, c[0x0][0x198], R76 ;  /* 0x0000660003047a25 */ /* 0x040fe800078e004c */
[----:B------:R-:W-:Y:S05]  /*49a0*/  IMAD R0, R3, c[0x0][0x19c], RZ ;  /* 0x0000670003007a24 */ /* 0x000fea00078e02ff */
[----:B------:R-:W-:Y:S05]  /*49b0*/  IADD3 R5, R5, R0, RZ ;  /* 0x0000000005057210 */ /* 0x000fea0007ffe0ff */
[----:B-----5:R3:W-:Y:S02]  /*49c0*/  STG.E.128 [R4.64], R40 ;  /* 0x0000002804007986 */ /* 0x0207e4000c101d06 */
.L_x_4855:
[----:B------:R-:W-:Y:S05]  /*49d0*/  BSYNC B1 ;  /* 0x0000000000017941 */ /* 0x000fea0003800000 */
.L_x_4854:
        /* <DEDUP_REMOVED lines=8> */
.L_x_4831:
[----:B--2---:R-:W2:Y:S01]  /*4a60*/  @P0 LDG.E.128 R20, [R92.64] ;  /* 0x000000065c140981 */ /* 0x004ea2000c1e1d00 */
[C---:B------:R-:W-:Y:S01]  /*4a70*/  @P4 LEA R14, P5, R99.reuse, R92, 0x1 ;  /* 0x0000005c630e4211 */ /* 0x040fe200078a08ff */
[----:B------:R-:W-:Y:S01]  /*4a80*/  @P2 IMAD.MOV.U32 R3, RZ, RZ, c[0x0][0x288] ;  /* 0x0000a200ff032624 */ /* 0x000fe200078e00ff */
[----:B------:R-:W-:Y:S01]  /*4a90*/  UMOV UR4, URZ ;  /* 0x0000003f00047c82 */ /* 0x000fe20008000000 */
[----:B------:R-:W-:Y:S01]  /*4aa0*/  @P2 IMAD.MOV.U32 R0, RZ, RZ, c[0x0][0x28c] ;  /* 0x0000a300ff002624 */ /* 0x000fe200078e00ff */
[----:B------:R-:W-:Y:S01]  /*4ab0*/  @P4 LEA.HI.X R15, R99, R93, R98, 0x1, P5 ;  /* 0x0000005d630f4211 */ /* 0x000fe200028f0c62 */
[----:B------:R-:W-:Y:S01]  /*4ac0*/  @P2 IMAD.WIDE.U32 R2, R3, 0xc0, R92 ;  /* 0x000000c003022825 */ /* 0x000fe200078e005c */
[C---:B------:R-:W-:Y:S03]  /*4ad0*/  @P4 LEA R24, P5, R55.reuse, R76, 0x1 ;  /* 0x0000004c37184211 */ /* 0x040fe600078a08ff */
[----:B------:R-:W-:Y:S01]  /*4ae0*/  @P2 IMAD R0, R0, 0xc0, RZ ;  /* 0x000000c000002824 */ /* 0x000fe200078e02ff */
[----:B------:R-:W-:Y:S04]  /*4af0*/  @P4 LEA.HI.X R25, R55, R77, R56, 0x1, P5 ;  /* 0x0000004d37194211 */ /* 0x000fe800028f0c38 */
[----:B------:R-:W-:Y:S01]  /*4b00*/  @P2 IADD3 R3, R3, R0, RZ ;  /* 0x0000000003032210 */ /* 0x000fe20007ffe0ff */
[----:B--2---:R-:W-:Y:S01]  /*4b10*/  @P0 STG.E.128 [R76.64], R20 ;  /* 0x000000144c000986 */ /* 0x004fe2000c101d06 */
[C---:B------:R-:W-:Y:S03]  /*4b20*/  @P3 LEA R16, P0, R81.reuse, R92, 0x1 ;  /* 0x0000005c51103211 */ /* 0x040fe600078008ff */
[----:B------:R1:W2:Y:S01]  /*4b30*/  @P4 LDG.E.128 R4, [R14.64] ;  /* 0x000000060e044981 */ /* 0x0002a2000c1e1d00 */
[----:B------:R-:W-:Y:S02]  /*4b40*/  @P3 LEA.HI.X R17, R81, R93, R80, 0x1, P0 ;  /* 0x0000005d51113211 */ /* 0x000fe400000f0c50 */
[C---:B-1----:R-:W-:Y:S04]  /*4b50*/  @P3 LEA R14, P0, R110.reuse, R76, 0x1 ;  /* 0x0000004c6e0e3211 */ /* 0x042fe800078008ff */
[----:B------:R-:W-:Y:S01]  /*4b60*/  @P3 LEA.HI.X R15, R110, R77, R82, 0x1, P0 ;  /* 0x0000004d6e0f3211 */ /* 0x000fe200000f0c52 */
[----:B--2---:R1:W-:Y:S04]  /*4b70*/  @P4 STG.E.128 [R24.64], R4 ;  /* 0x0000000418004986 */ /* 0x0043e8000c101d06 */
[----:B------:R-:W2:Y:S04]  /*4b80*/  @P3 LDG.E.128 R16, [R16.64] ;  /* 0x0000000610103981 */ /* 0x000ea8000c1e1d00 */
[----:B--2---:R2:W-:Y:S04]  /*4b90*/  @P3 STG.E.128 [R14.64], R16 ;  /* 0x000000100e003986 */ /* 0x0045e8000c101d06 */
[----:B-1----:R1:W3:Y:S02]  /*4ba0*/  @P2 LDG.E.128 R4, [R2.64] ;  /* 0x0000000602042981 */ /* 0x0022e4000c1e1d00 */
[----:B-1----:R-:W-:Y:S04]  /*4bb0*/  @P2 IMAD.MOV.U32 R3, RZ, RZ, 0xc0 ;  /* 0x000000c0ff032424 */ /* 0x002fe800078e00ff */
[C---:B------:R-:W-:Y:S04]  /*4bc0*/  @P2 IMAD.WIDE.U32 R20, R3.reuse, c[0x0][0x198], R76 ;  /* 0x0000660003142a25 */ /* 0x040fe800078e004c */
[----:B------:R-:W-:Y:S05]  /*4bd0*/  @P2 IMAD R0, R3, c[0x0][0x19c], RZ ;  /* 0x0000670003002a24 */ /* 0x000fea00078e02ff */
[----:B------:R-:W-:Y:S05]  /*4be0*/  @P2 IADD3 R21, R21, R0, RZ ;  /* 0x0000000015152210 */ /* 0x000fea0007ffe0ff */
[----:B---3--:R2:W-:Y:S02]  /*4bf0*/  @P2 STG.E.128 [R20.64], R4 ;  /* 0x0000000414002986 */ /* 0x0085e4000c101d06 */
.L_x_4841:
        /* <DEDUP_REMOVED lines=82> */
.L_x_4858:
[----:B------:R-:W-:Y:S02]  /*5120*/  IMAD.MOV.U32 R2, RZ, RZ, c[0x0][0x1a0] ;  /* 0x00006800ff027624 */ /* 0x000fe400078e00ff */
[----:B------:R-:W-:Y:S02]  /*5130*/  IMAD.MOV.U32 R0, RZ, RZ, c[0x0][0x198] ;  /* 0x00006600ff007624 */ /* 0x000fe400078e00ff */
[----:B------:R-:W-:Y:S02]  /*5140*/  IMAD.U32 R3, R2, -0x80, RZ ;  /* 0xffffff8002037824 */ /* 0x000fe400078e00ff */
[----:B--2---:R-:W-:Y:S03]  /*5150*/  IMAD.U32 R5, R0, -0x80, RZ ;  /* 0xffffff8000057824 */ /* 0x004fe600078e00ff */
[----:B------:R-:W-:Y:S02]  /*5160*/  LEA R78, P2, R3, R78, 0x1 ;  /* 0x0000004e034e7211 */ /* 0x000fe400078408ff */
[----:B------:R-:W-:Y:S02]  /*5170*/  LEA R76, P0, R5, R76, 0x1 ;  /* 0x0000004c054c7211 */ /* 0x000fe400078008ff */
[----:B------:R-:W-:Y:S02]  /*5180*/  LEA.HI.X.SX32 R79, R3, R79, 0x1, P2 ;  /* 0x0000004f034f7211 */ /* 0x000fe400010f0eff */
[----:B------:R-:W-:Y:S02]  /*5190*/  LEA.HI.X.SX32 R77, R5, R77, 0x1, P0 ;  /* 0x0000004d054d7211 */ /* 0x000fe400000f0eff */
.L_x_4859:
[----:B------:R-:W-:Y:S04]  /*51a0*/  IADD3 R11, R11, -0x1, RZ ;  /* 0xffffffff0b0b7810 */ /* 0x000fe80007ffe0ff */
[----:B------:R-:W-:Y:S11]  /*51b0*/  ISETP.GT.AND P0, PT, R11, R74, PT ;  /* 0x0000004a0b00720c */ /* 0x000ff60003f04270 */
[----:B------:R-:W-:Y:S02]  /*51c0*/  @!UPT UIADD3 URZ, URZ, URZ, URZ ;  /* 0x0000003f3f3ff290 */ /* 0x000fe4000fffe03f */
[----:B------:R-:W-:-:S05]  /*51d0*/  @P0 BRA `(.L_x_4860) ;  /* 0xffffcfa000000947 */ /* 0x000fca000383ffff */
.L_x_4830:
        /* <DEDUP_REMOVED lines=13> */
[----:B--2---:R-:W-:-:S05]  /*52b0*/  @P0 IMAD.WIDE R6, R143, R2, c[0x0][0x250] ;  /* 0x000094008f060625 */ /* 0x004fca00078e0202 */
[----:B------:R-:W2:Y:S01]  /*52c0*/  @P0 LDG.E R0, [R6.64] ;  /* 0x0000000606000981 */ /* 0x000ea2000c1e1900 */
[C---:B------:R-:W-:Y:S01]  /*52d0*/  IADD3 R3, P0, R106.reuse, UR4, RZ ;  /* 0x000000046a037c10 */ /* 0x040fe2000ff1e0ff */
[----:B------:R-:W-:Y:S01]  /*52e0*/  ULDC.U8 UR4, c[0x0][0x313] ;  /* 0x0000c4c000047ab9 */ /* 0x000fe20000000000 */
[----:B------:R-:W-:Y:S01]  /*52f0*/  LEA R8, P3, R106, c[0x0][0x160], 0x1 ;  /* 0x000058006a087a11 */ /* 0x000fe200078608ff */
[----:B------:R-:W1:Y:S01]  /*5300*/  S2R R21, SR_CTAID.X ;  /* 0x0000000000157919 */ /* 0x000e620000002500 */
[----:B------:R-:W-:Y:S01]  /*5310*/  IADD3.X R2, R60, UR5, RZ, P0, !PT ;  /* 0x000000053c027c10 */ /* 0x000fe200087fe4ff */
[----:B------:R-:W-:Y:S01]  /*5320*/  IMAD.SHL.U32 R15, R65, 0x20, RZ ;  /* 0x00000020410f7824 */ /* 0x000fe200078e00ff */
[----:B------:R-:W-:Y:S02]  /*5330*/  ISETP.NE.AND P0, PT, RZ, UR4, PT ;  /* 0x00000004ff007c0c */ /* 0x000fe4000bf05270 */
[----:B------:R-:W-:Y:S02]  /*5340*/  LEA R28, P2, R3, c[0x0][0x160], 0x1 ;  /* 0x00005800031c7a11 */ /* 0x000fe400078408ff */
[----:B------:R-:W-:-:S02]  /*5350*/  LEA.HI.X R9, R106, c[0x0][0x164], R60, 0x1, P3 ;  /* 0x000059006a097a11 */ /* 0x000fc400018f0c3c */
[----:B------:R-:W-:Y:S01]  /*5360*/  LEA.HI.X R29, R3, c[0x0][0x164], R2, 0x1, P2 ;  /* 0x00005900031d7a11 */ /* 0x000fe200010f0c02 */
        /* <DEDUP_REMOVED lines=63> */
.L_x_4867:
[----:B------:R-:W-:Y:S05]  /*5760*/  BSYNC B0 ;  /* 0x0000000000007941 */ /* 0x000fea0003800000 */
.L_x_4866:
[----:B-----5:R1:W-:Y:S04]  /*5770*/  STS.64 [R147], R8 ;  /* 0x0000000893007388 */ /* 0x0203e80000000a00 */
[----:B------:R1:W-:Y:S02]  /*5780*/  STS.64 [R147+0x8], R10 ;  /* 0x0000080a93007388 */ /* 0x0003e40000000a00 */
.L_x_4865:
[----:B------:R-:W-:Y:S05]  /*5790*/  BSYNC B1 ;  /* 0x0000000000017941 */ /* 0x000fea0003800000 */
.L_x_4864:
        /* <DEDUP_REMOVED lines=54> */
.L_x_4870:
[----:B------:R-:W-:Y:S05]  /*5b00*/  BSYNC B0 ;  /* 0x0000000000007941 */ /* 0x000fea0003800000 */
.L_x_4869:
[----:B-----5:R2:W-:Y:S01]  /*5b10*/  STS.128 [R147+0x800], R28 ;  /* 0x0008001c93007388 */ /* 0x0205e20000000c00 */
[----:B------:R-:W-:Y:S05]  /*5b20*/  BRA `(.L_x_4868) ;  /* 0x00000cf000007947 */ /* 0x000fea0003800000 */
.L_x_4863:
        /* <DEDUP_REMOVED lines=91> */
.L_x_4874:
[----:B------:R-:W-:Y:S05]  /*60e0*/  BSYNC B0 ;  /* 0x0000000000007941 */ /* 0x000fea0003800000 */
.L_x_4873:
[----:B-----5:R2:W-:Y:S04]  /*60f0*/  STS.64 [R147], R24 ;  /* 0x0000001893007388 */ /* 0x0205e80000000a00 */
[----:B------:R2:W-:Y:S02]  /*6100*/  STS.64 [R147+0x8], R26 ;  /* 0x0000081a93007388 */ /* 0x0005e40000000a00 */
.L_x_4872:
[----:B------:R-:W-:Y:S05]  /*6110*/  BSYNC B1 ;  /* 0x0000000000017941 */ /* 0x000fea0003800000 */
.L_x_4871:
        /* <DEDUP_REMOVED lines=10> */
[----:B------:R-:W-:-:S11]  /*61c0*/  IADD3 R0, P2, R15, R0, RZ ;  /* 0x000000000f007210 */ /* 0x000fd60007f5e0ff */
[--C-:B------:R-:W-:Y:S02]  /*61d0*/  @P0 SHF.R.S32.HI R2, RZ, 0x1, R67.reuse ;  /* 0x00000001ff020819 */ /* 0x100fe40000011443 */
[----:B------:R-:W-:-:S03]  /*61e0*/  @P0 SHF.R.S32.HI R3, RZ, 0x1, R67 ;  /* 0x00000001ff030819 */ /* 0x000fc60000011443 */
[----:B------:R-:W-:Y:S01]  /*61f0*/  @P0 IMAD.MOV R9, RZ, RZ, -R2 ;  /* 0x000000ffff090224 */ /* 0x000fe200078e0a02 */
[----:B------:R-:W-:Y:S02]  /*6200*/  @P0 IADD3 R65, -R3, RZ, RZ ;  /* 0x000000ff03410210 */ /* 0x000fe40007ffe1ff */
[----:B------:R-:W-:Y:S02]  /*6210*/  LEA.HI.X.SX32 R2, R15, R14, 0x1, P2 ;  /* 0x0000000e0f027211 */ /* 0x000fe400010f0eff */
[----:B------:R-:W-:Y:S01]  /*6220*/  IADD3 R3, P2, R9, R0, RZ ;  /* 0x0000000009037210 */ /* 0x000fe20007f5e0ff */
[----:B------:R-:W-:Y:S01]  /*6230*/  IMAD.WIDE R10, R65, 0x2, R28 ;  /* 0x00000002410a7825 */ /* 0x000fe200078e021c */
[----:B------:R-:W-:Y:S02]  /*6240*/  @P0 SHF.R.S32.HI R67, RZ, 0x1, R67 ;  /* 0x00000001ff430819 */ /* 0x000fe40000011443 */
[----:B------:R-:W-:Y:S02]  /*6250*/  LEA.HI.X.SX32 R12, R9, R2, 0x1, P2 ;  /* 0x00000002090c7211 */ /* 0x000fe400010f0eff */
[C---:B------:R-:W-:Y:S01]  /*6260*/  LEA R14, P2, R3.reuse, c[0x0][0x2b0], 0x1 ;  /* 0x0000ac00030e7a11 */ /* 0x040fe200078408ff */
[----:B------:R-:W4:Y:S03]  /*6270*/  LDG.E.128 R8, [R10.64] ;  /* 0x000000060a087981 */ /* 0x000f26000c1e1d00 */
[----:B------:R-:W-:Y:S01]  /*6280*/  LEA.HI.X R15, R3, c[0x0][0x2b4], R12, 0x1, P2 ;  /* 0x0000ad00030f7a11 */ /* 0x000fe200010f0c0c */
[----:B------:R-:W-:-:S02]  /*6290*/  IMAD.MOV.U32 R3, RZ, RZ, RZ ;  /* 0x000000ffff037224 */ /* 0x000fc400078e00ff */
        /* <DEDUP_REMOVED lines=15> */
[C---:B----4-:R-:W-:Y:S01]  /*6390*/  IMAD.U32 R6, R9.reuse, 0x10000, RZ ;  /* 0x0001000009067824 */ /* 0x050fe200078e00ff */
[----:B------:R-:W-:Y:S01]  /*63a0*/  LOP3.LUT R27, R9, 0xffff0000, RZ, 0xc0, !PT ;  /* 0xffff0000091b7812 */ /* 0x000fe200078ec0ff */
[----:B------:R-:W-:Y:S01]  /*63b0*/  IMAD.U32 R24, R8, 0x10000, RZ ;  /* 0x0001000008187824 */ /* 0x000fe200078e00ff */
[----:B------:R-:W-:-:S02]  /*63c0*/  SHF.L.U32 R26, R10, 0x10, RZ ;  /* 0x000000100a1a7819 */ /* 0x000fc400000006ff */
[----:B------:R-:W-:Y:S02]  /*63d0*/  LOP3.LUT R9, R10, 0xffff0000, RZ, 0xc0, !PT ;  /* 0xffff00000a097812 */ /* 0x000fe400078ec0ff */
[----:B------:R-:W-:Y:S01]  /*63e0*/  LOP3.LUT R7, R8, 0xffff0000, RZ, 0xc0, !PT ;  /* 0xffff000008077812 */ /* 0x000fe200078ec0ff */
[C---:B------:R-:W-:Y:S01]  /*63f0*/  IMAD.U32 R8, R11.reuse, 0x10000, RZ ;  /* 0x000100000b087824 */ /* 0x040fe200078e00ff */
[C---:B--2---:R-:W-:Y:S01]  /*6400*/  LOP3.LUT R10, R12.reuse, 0xffff0000, RZ, 0xc0, !PT ;  /* 0xffff00000c0a7812 */ /* 0x044fe200078ec0ff */
        /* <DEDUP_REMOVED lines=14> */
[----:B---3--:R-:W-:Y:S01]  /*64f0*/  LOP3.LUT R14, R18, 0xffff0000, RZ, 0xc0, !PT ;  /* 0xffff0000120e7812 */ /* 0x008fe200078ec0ff */
        /* <DEDUP_REMOVED lines=31> */
.L_x_4876:
[----:B------:R-:W-:Y:S05]  /*66f0*/  BSYNC B0 ;  /* 0x0000000000007941 */ /* 0x000fea0003800000 */
.L_x_4875:
[----:B-----5:R4:W-:Y:S01]  /*6700*/  STS.128 [R147+0x800], R4 ;  /* 0x0008000493007388 */ /* 0x0209e20000000c00 */
[----:B------:R-:W-:Y:S05]  /*6710*/  BRA `(.L_x_4868) ;  /* 0x0000010000007947 */ /* 0x000fea0003800000 */
.L_x_4862:
        /* <DEDUP_REMOVED lines=16> */
.L_x_4868:
[----:B------:R-:W-:Y:S05]  /*6820*/  BSYNC B2 ;  /* 0x0000000000027941 */ /* 0x000fea0003800000 */
.L_x_4861:
[----:B------:R-:W-:Y:S01]  /*6830*/  IADD3 R146, R52, -0x1, RZ ;  /* 0xffffffff34927810 */ /* 0x000fe20007ffe0ff */
[----:B-1----:R-:W1:Y:S01]  /*6840*/  S2R R2, SR_TID.X ;  /* 0x0000000000027919 */ /* 0x002e620000002100 */
[C---:B----4-:R-:W-:Y:S02]  /*6850*/  IADD3 R5, R104.reuse, 0x40, RZ ;  /* 0x0000004068057810 */ /* 0x050fe40007ffe0ff */
[----:B------:R-:W-:Y:S01]  /*6860*/  IADD3 R3, R104, 0x60, RZ ;  /* 0x0000006068037810 */ /* 0x000fe20007ffe0ff */
[----:B------:R-:W-:Y:S01]  /*6870*/  IMAD.SHL.U32 R0, R146, 0x80, RZ ;  /* 0x0000008092007824 */ /* 0x000fe200078e00ff */
[----:B------:R-:W-:-:S03]  /*6880*/  LOP3.LUT R23, R59, 0x7fffffe, RZ, 0xc0, !PT ;  /* 0x07fffffe3b177812 */ /* 0x000fc600078ec0ff */
[----:B------:R-:W-:-:S05]  /*6890*/  IMAD.IADD R6, R53, 0x1, -R0 ;  /* 0x0000000135067824 */ /* 0x000fca00078e0a00 */
[-C--:B------:R-:W-:Y:S02]  /*68a0*/  ISETP.GE.AND P5, PT, R20, R6.reuse, PT ;  /* 0x000000061400720c */ /* 0x080fe40003fa6270 */
[-C--:B------:R-:W-:Y:S02]  /*68b0*/  ISETP.GE.AND P0, PT, R5, R6.reuse, PT ;  /* 0x000000060500720c */ /* 0x080fe40003f06270 */
[-C--:B------:R-:W-:Y:S02]  /*68c0*/  ISETP.GE.AND P6, PT, R3, R6.reuse, PT ;  /* 0x000000060300720c */ /* 0x080fe40003fc6270 */
[-C--:B------:R-:W-:Y:S02]  /*68d0*/  ISETP.GE.AND P3, PT, R104, R6.reuse, PT ;  /* 0x000000066800720c */ /* 0x080fe40003f66270 */
[----:B------:R-:W-:Y:S01]  /*68e0*/  ISETP.GE.AND P4, PT, R20, R6, PT ;  /* 0x000000061400720c */ /* 0x000fe20003f86270 */
[----:B-1----:R-:W-:-:S04]  /*68f0*/  IMAD.SHL.U32 R92, R2, 0x2, RZ ;  /* 0x00000002025c7824 */ /* 0x002fc800078e00ff */
[CC--:B------:R-:W-:Y:S02]  /*6900*/  @!P5 LEA R12, P2, R55.reuse, R138.reuse, 0x1 ;  /* 0x0000008a370cd211 */ /* 0x0c0fe400078408ff */
[----:B------:R-:W-:Y:S01]  /*6910*/  @!P0 IMAD.MOV.U32 R4, RZ, RZ, c[0x0][0x198] ;  /* 0x00006600ff048624 */ /* 0x000fe200078e00ff */
[----:B------:R-:W-:Y:S01]  /*6920*/  LOP3.LUT R92, R92, 0x6, RZ, 0xc0, !PT ;  /* 0x000000065c5c7812 */ /* 0x000fe200078ec0ff */
[----:B------:R-:W-:Y:S01]  /*6930*/  @!P0 IMAD.MOV.U32 R7, RZ, RZ, c[0x0][0x19c] ;  /* 0x00006700ff078624 */ /* 0x000fe200078e00ff */
[-C--:B------:R-:W-:Y:S01]  /*6940*/  @!P5 LEA.HI.X R13, R55, R139.reuse, R56, 0x1, P2 ;  /* 0x0000008b370dd211 */ /* 0x080fe200010f0c38 */
[----:B------:R-:W-:Y:S01]  /*6950*/  @!P6 IMAD.MOV.U32 R10, RZ, RZ, c[0x0][0x198] ;  /* 0x00006600ff0ae624 */ /* 0x000fe200078e00ff */
[----:B------:R-:W-:Y:S01]  /*6960*/  @!P0 LEA R16, P2, R4, R138, 0x7 ;  /* 0x0000008a04108211 */ /* 0x000fe200078438ff */
[----:B------:R-:W-:Y:S01]  /*6970*/  @!P6 IMAD.MOV.U32 R19, RZ, RZ, c[0x0][0x19c] ;  /* 0x00006700ff13e624 */ /* 0x000fe200078e00ff */
[----:B------:R-:W-:Y:S01]  /*6980*/  @!PT LDS RZ, [RZ] ;  /* 0x00000000fffff984 */ /* 0x000fe20000000800 */
[----:B------:R-:W-:Y:S01]  /*6990*/  @!PT LDS RZ, [RZ] ;  /* 0x00000000fffff984 */ /* 0x000fe20000000800 */
[----:B------:R-:W-:Y:S01]  /*69a0*/  @!PT LDS RZ, [RZ] ;  /* 0x00000000fffff984 */ /* 0x000fe20000000800 */
[----:B------:R1:W-:Y:S01]  /*69b0*/  @!P3 LDGSTS.E.BYPASS.LTC128B.128 [R147+0x1000], [R138.64] ;  /* 0x010000008a93bfae */ /* 0x0003e2000b901d46 */
[-C--:B------:R-:W-:Y:S01]  /*69c0*/  ISETP.GE.AND P3, PT, R5, R6.reuse, PT ;  /* 0x000000060500720c */ /* 0x080fe20003f66270 */
[----:B------:R-:W-:Y:S01]  /*69d0*/  @!P6 IMAD.WIDE.U32 R10, R10, 0xc0, R138 ;  /* 0x000000c00a0ae825 */ /* 0x000fe200078e008a */
[----:B------:R-:W-:Y:S01]  /*69e0*/  @!P0 LEA.HI.X R17, R4, R139, R7, 0x7, P2 ;  /* 0x0000008b04118211 */ /* 0x000fe200010f3c07 */
[----:B------:R4:W-:Y:S01]  /*69f0*/  @!P5 LDGSTS.E.BYPASS.LTC128B.128 [R147+0x1800], [R12.64] ;  /* 0x018000000c93dfae */ /* 0x0009e2000b901d46 */
[----:B------:R-:W-:Y:S01]  /*6a00*/  ISETP.GE.AND P2, PT, R3, R6, PT ;  /* 0x000000060300720c */ /* 0x000fe20003f46270 */
[----:B------:R-:W-:Y:S01]  /*6a10*/  @!P6 IMAD R19, R19, 0xc0, RZ ;  /* 0x000000c01313e824 */ /* 0x000fe200078e02ff */
[----:B------:R-:W-:Y:S01]  /*6a20*/  SHF.R.S32.HI R3, RZ, 0x1f, R2 ;  /* 0x0000001fff037819 */ /* 0x000fe20000011402 */
[----:B------:R-:W-:Y:S01]  /*6a30*/  @!P6 IMAD.MOV.U32 R18, RZ, RZ, R10 ;  /* 0x000000ffff12e224 */ /* 0x000fe200078e000a */
[----:B------:R5:W-:Y:S01]  /*6a40*/  @!P0 LDGSTS.E.BYPASS.LTC128B.128 [R147+0x2000], [R16.64] ;  /* 0x0200000010938fae */ /* 0x000be2000b901d46 */
[----:B------:R-:W-:Y:S01]  /*6a50*/  @!P6 IMAD.IADD R19, R11, 0x1, R19 ;  /* 0x000000010b13e824 */ /* 0x000fe200078e0213 */
[----:B------:R-:W-:-:S02]  /*6a60*/  LEA.HI R15, R3, R2, RZ, 0x3 ;  /* 0x00000002030f7211 */ /* 0x000fc400078f18ff */
[----:B------:R-:W-:Y:S01]  /*6a70*/  LEA.HI R9, R3, R2, RZ, 0x4 ;  /* 0x0000000203097211 */ /* 0x000fe200078f20ff */
[----:B------:R-:W-:Y:S01]  /*6a80*/  @!P3 IMAD.MOV.U32 R7, RZ, RZ, c[0x0][0x1a0] ;  /* 0x00006800ff07b624 */ /* 0x000fe200078e00ff */
[----:B------:R2:W-:Y:S01]  /*6a90*/  @!P6 LDGSTS.E.BYPASS.LTC128B.128 [R147+0x2800], [R18.64] ;  /* 0x028000001293efae */ /* 0x0005e2000b901d46 */
[----:B------:R-:W-:Y:S01]  /*6aa0*/  @!P4 LEA R4, P0, R57, R140, 0x1 ;  /* 0x0000008c3904c211 */ /* 0x000fe200078008ff */
[----:B------:R-:W-:Y:S01]  /*6ab0*/  @!P3 IMAD.MOV.U32 R8, RZ, RZ, c[0x0][0x1a4] ;  /* 0x00006900ff08b624 */ /* 0x000fe200078e00ff */
[----:B------:R-:W-:Y:S01]  /*6ac0*/  SHF.R.S32.HI R14, RZ, 0x4, R9 ;  /* 0x00000004ff0e7819 */ /* 0x000fe20000011409 */
[----:B------:R-:W0:Y:S01]  /*6ad0*/  LDGDEPBAR ;  /* 0x00000000000079af */ /* 0x000e220000000000 */
[----:B------:R-:W-:Y:S01]  /*6ae0*/  LOP3.LUT R9, R9, 0xfffffff0, RZ, 0xc0, !PT ;  /* 0xfffffff009097812 */ /* 0x000fe200078ec0ff */
[----:B------:R-:W-:Y:S01]  /*6af0*/  @!P2 IMAD.MOV.U32 R10, RZ, RZ, c[0x0][0x1a4] ;  /* 0x00006900ff0aa624 */ /* 0x000fe200078e00ff */
[----:B------:R-:W-:Y:S02]  /*6b00*/  ISETP.GE.AND P5, PT, R104, R6, PT ;  /* 0x000000066800720c */ /* 0x000fe40003fa6270 */
[----:B------:R-:W-:Y:S01]  /*6b10*/  @!P4 LEA.HI.X R5, R57, R141, R58, 0x1, P0 ;  /* 0x0000008d3905c211 */ /* 0x000fe200000f0c3a */
[----:B------:R-:W-:Y:S01]  /*6b20*/  IMAD.IADD R20, R2, 0x1, -R9 ;  /* 0x0000000102147824 */ /* 0x000fe200078e0a09 */
[----:B------:R-:W-:-:S02]  /*6b30*/  @!P3 LEA R6, P0, R7, R140, 0x7 ;  /* 0x0000008c0706b211 */ /* 0x000fc400078038ff */
[----:B--23--:R-:W-:Y:S01]  /*6b40*/  LEA.HI R28, R3, R2, RZ, 0x5 ;  /* 0x00000002031c7211 */ /* 0x00cfe200078f28ff */
[----:B------:R-:W-:Y:S01]  /*6b50*/  IMAD.IADD R23, R20, 0x1, -R23 ;  /* 0x0000000114177824 */ /* 0x000fe200078e0a17 */
[----:B------:R-:W-:Y:S01]  /*6b60*/  @!P3 LEA.HI.X R7, R7, R141, R8, 0x7, P0 ;  /* 0x0000008d0707b211 */ /* 0x000fe200000f3c08 */
[----:B----4-:R-:W-:Y:S01]  /*6b70*/  @!P2 IMAD.MOV.U32 R12, RZ, RZ, c[0x0][0x1a0] ;  /* 0x00006800ff0ca624 */ /* 0x010fe200078e00ff */
[----:B------:R-:W-:Y:S02]  /*6b80*/  SHF.R.S32.HI R8, RZ, 0x3, R15 ;  /* 0x00000003ff087819 */ /* 0x000fe4000001140f */
[----:B------:R-:W-:Y:S01]  /*6b90*/  LEA.HI R55, R14, R14, RZ, 0x1 ;  /* 0x0000000e0e377211 */ /* 0x000fe200078f08ff */
[----:B------:R-:W-:Y:S01]  /*6ba0*/  @!P2 IMAD.WIDE.U32 R12, R12, 0xc0, R140 ;  /* 0x000000c00c0ca825 */ /* 0x000fe200078e008c */
[C---:B-----5:R-:W-:Y:S02]  /*6bb0*/  LOP3.LUT R17, R15.reuse, 0xfffffff8, RZ, 0xc0, !PT ;  /* 0xfffffff80f117812 */ /* 0x060fe400078ec0ff */
[----:B------:R-:W-:-:S02]  /*6bc0*/  LEA.HI R15, R15, R8, RZ, 0x1 ;  /* 0x000000080f0f7211 */ /* 0x000fc400078f08ff */
[----:B------:R-:W-:Y:S01]  /*6bd0*/  LOP3.LUT R55, R55, 0xfffffffe, RZ, 0xc0, !PT ;  /* 0xfffffffe37377812 */ /* 0x000fe200078ec0ff */
[----:B------:R-:W-:Y:S01]  /*6be0*/  IMAD.IADD R134, R2, 0x1, -R17 ;  /* 0x0000000102867824 */ /* 0x000fe200078e0a11 */
[----:B------:R-:W-:Y:S01]  /*6bf0*/  LOP3.LUT R15, R15, 0xfffffffe, RZ, 0xc0, !PT ;  /* 0xfffffffe0f0f7812 */ /* 0x000fe200078ec0ff */
[----:B------:R-:W-:-:S04]  /*6c00*/  DEPBAR.LE SB0, 0x0 ;  /* 0x000080000000791a */ /* 0x000fc80000000000 */
[----:B------:R-:W-:Y:S01]  /*6c10*/  LEA.HI R9, R134, R134, RZ, 0x1 ;  /* 0x0000008686097211 */ /* 0x000fe200078f08ff */
[----:B------:R-:W-:Y:S01]  /*6c20*/  IMAD.IADD R8, R8, 0x1, -R15 ;  /* 0x0000000108087824 */ /* 0x000fe200078e0a0f */
[----:B------:R-:W-:Y:S01]  /*6c30*/  SHF.R.S32.HI R17, RZ, 0x1f, R20 ;  /* 0x0000001fff117819 */ /* 0x000fe20000011414 */
[----:B------:R-:W-:Y:S01]  /*6c40*/  BAR.SYNC.DEFER_BLOCKING 0x0 ;  /* 0x0000000000007b1d */ /* 0x000fe20000010000 */
[----:B------:R-:W-:Y:S01]  /*6c50*/  LOP3.LUT R11, R9, 0xfffffffe, RZ, 0xc0, !PT ;  /* 0xfffffffe090b7812 */ /* 0x000fe200078ec0ff */
[----:B------:R-:W-:Y:S01]  /*6c60*/  IMAD.IADD R55, R14, 0x1, -R55 ;  /* 0x000000010e377824 */ /* 0x000fe200078e0a37 */
[----:B------:R-:W-:Y:S01]  /*6c70*/  SHF.R.S32.HI R3, RZ, 0x1, R9 ;  /* 0x00000001ff037819 */ /* 0x000fe20000011409 */
[----:B------:R-:W-:Y:S01]  /*6c80*/  @!P2 IMAD R9, R10, 0xc0, RZ ;  /* 0x000000c00a09a824 */ /* 0x000fe200078e02ff */
[----:B------:R-:W-:Y:S01]  /*6c90*/  LEA.HI R20, R17, R20, RZ, 0x3 ;  /* 0x0000001411147211 */ /* 0x000fe200078f18ff */
[----:B------:R-:W-:Y:S01]  /*6ca0*/  IMAD.IADD R134, R134, 0x1, -R11 ;  /* 0x0000000186867824 */ /* 0x000fe200078e0a0b */
[----:B------:R-:W-:Y:S01]  /*6cb0*/  SHF.R.S32.HI R22, RZ, 0x5, R28 ;  /* 0x00000005ff167819 */ /* 0x000fe2000001141c */
[----:B------:R-:W-:Y:S01]  /*6cc0*/  IMAD.SHL.U32 R11, R54, 0x40, RZ ;  /* 0x00000040360b7824 */ /* 0x000fe200078e00ff */
[----:B------:R-:W-:Y:S01]  /*6cd0*/  LOP3.LUT P0, RZ, R3, 0x2, RZ, 0xc0, !PT ;  /* 0x0000000203ff7812 */ /* 0x000fe2000780c0ff */
[----:B------:R-:W-:Y:S01]  /*6ce0*/  IMAD.SHL.U32 R8, R8, 0x8, RZ ;  /* 0x0000000808087824 */ /* 0x000fe200078e00ff */
[----:B------:R-:W-:Y:S01]  /*6cf0*/  LOP3.LUT R29, R28, 0xffffffe0, RZ, 0xc0, !PT ;  /* 0xffffffe01c1d7812 */ /* 0x000fe200078ec0ff */
[----:B------:R-:W-:Y:S01]  /*6d00*/  IMAD.SHL.U32 R20, R20, 0x20, RZ ;  /* 0x0000002014147824 */ /* 0x000fe200078e00ff */
[----:B------:R-:W-:Y:S01]  /*6d10*/  LOP3.LUT R10, R11, 0xc0, RZ, 0xc0, !PT ;  /* 0x000000c00b0a7812 */ /* 0x000fe200078ec0ff */
[----:B------:R-:W-:-:S02]  /*6d20*/  IMAD.SHL.U32 R11, R3, 0x40, RZ ;  /* 0x00000040030b7824 */ /* 0x000fc400078e00ff */
[C---:B------:R-:W-:Y:S01]  /*6d30*/  IMAD R134, R55.reuse, 0x8, R134 ;  /* 0x0000000837867824 */ /* 0x040fe200078e0286 */
[----:B------:R-:W-:Y:S01]  /*6d40*/  LOP3.LUT R20, R20, 0xffffff00, RZ, 0xc0, !PT ;  /* 0xffffff0014147812 */ /* 0x000fe200078ec0ff */
[----:B------:R-:W-:Y:S01]  /*6d50*/  IMAD.SHL.U32 R55, R55, 0x8, RZ ;  /* 0x0000000837377824 */ /* 0x000fe200078e00ff */
[----:B------:R-:W-:Y:S01]  /*6d60*/  LOP3.LUT R11, R11, 0xc0, RZ, 0xc0, !PT ;  /* 0x000000c00b0b7812 */ /* 0x000fe200078ec0ff */
[----:B------:R-:W-:Y:S02]  /*6d70*/  @!P2 IMAD.IADD R9, R13, 0x1, R9 ;  /* 0x000000010d09a824 */ /* 0x000fe400078e0209 */
[----:B------:R-:W-:Y:S01]  /*6d80*/  IMAD.MOV.U32 R3, RZ, RZ, 0x20 ;  /* 0x00000020ff037424 */ /* 0x000fe200078e00ff */
[----:B------:R-:W-:Y:S01]  /*6d90*/  LOP3.LUT R8, R11, 0x8, R8, 0xf8, !PT ;  /* 0x000000080b087812 */ /* 0x000fe200078ef808 */
[----:B------:R-:W-:Y:S01]  /*6da0*/  @P5 STS [R147+0x3000], RZ ;  /* 0x003000ff93005388 */ /* 0x000fe20000000800 */
[----:B------:R-:W-:Y:S01]  /*6db0*/  SHF.R.U32.HI R11, RZ, 0x3, R11 ;  /* 0x00000003ff0b7819 */ /* 0x000fe2000001160b */
[----:B------:R-:W-:Y:S01]  /*6dc0*/  IMAD.IADD R29, R2, 0x1, -R29 ;  /* 0x00000001021d7824 */ /* 0x000fe200078e0a1d */
[----:B------:R-:W-:Y:S01]  /*6dd0*/  LOP3.LUT R55, R10, 0x8, R55, 0xf8, !PT ;  /* 0x000000080a377812 */ /* 0x000fe200078ef837 */
[----:B------:R-:W-:Y:S01]  /*6de0*/  @P5 STS [R147+0x3004], RZ ;  /* 0x003004ff93005388 */ /* 0x000fe20000000800 */
[----:B------:R-:W-:Y:S01]  /*6df0*/  LOP3.LUT R11, R8, R11, RZ, 0x3c, !PT ;  /* 0x0000000b080b7212 */ /* 0x000fe200078e3cff */
[----:B------:R-:W-:Y:S01]  /*6e00*/  @!P2 IMAD.MOV.U32 R8, RZ, RZ, R12 ;  /* 0x000000ffff08a224 */ /* 0x000fe200078e000c */
[----:B------:R-:W-:Y:S01]  /*6e10*/  SHF.R.U32.HI R10, RZ, 0x3, R10 ;  /* 0x00000003ff0a7819 */ /* 0x000fe2000001160a */
[----:B------:R-:W-:Y:S01]  /*6e20*/  IMAD R12, R22, 0x200, R20 ;  /* 0x00000200160c7824 */ /* 0x000fe200078e0214 */
[----:B------:R-:W-:Y:S01]  /*6e30*/  @P5 STS.64 [R147+0x3008], RZ ;  /* 0x003008ff93005388 */ /* 0x000fe20000000a00 */
[----:B------:R-:W-:Y:S01]  /*6e40*/  IMAD.U32 R134, R134, 0x20, R11 ;  /* 0x0000002086867824 */ /* 0x000fe200078e000b */
[----:B------:R-:W-:Y:S01]  /*6e50*/  LOP3.LUT R55, R55, R10, RZ, 0x3c, !PT ;  /* 0x0000000a37377212 */ /* 0x000fe200078e3cff */
[----:B------:R-:W-:Y:S01]  /*6e60*/  IMAD R12, R23, 0x20, R12 ;  /* 0x00000020170c7824 */ /* 0x000fe200078e020c */
[----:B------:R-:W-:Y:S01]  /*6e70*/  @!PT LDS RZ, [RZ] ;  /* 0x00000000fffff984 */ /* 0x000fe20000000800 */
[----:B------:R-:W-:Y:S01]  /*6e80*/  @!PT LDS RZ, [RZ] ;  /* 0x00000000fffff984 */ /* 0x000fe20000000800 */
[----:B------:R-:W-:Y:S01]  /*6e90*/  @!PT LDS RZ, [RZ] ;  /* 0x00000000fffff984 */ /* 0x000fe20000000800 */
[----:B------:R1:W-:Y:S01]  /*6ea0*/  @!P5 LDGSTS.E.BYPASS.LTC128B.128 [R147+0x3000], [R140.64] ;  /* 0x030000008c93dfae */ /* 0x0003e2000b901d46 */
[----:B------:R-:W-:Y:S01]  /*6eb0*/  IMAD.SHL.U32 R134, R134, 0x2, RZ ;  /* 0x0000000286867824 */ /* 0x000fe200078e00ff */
[----:B------:R-:W-:Y:S01]  /*6ec0*/  SHF.R.S32.HI R28, RZ, 0x1f, R29 ;  /* 0x0000001fff1c7819 */ /* 0x000fe2000001141d */
[----:B------:R-:W-:Y:S01]  /*6ed0*/  IMAD.IADD R136, R55, 0x1, R12 ;  /* 0x0000000137887824 */ /* 0x000fe200078e020c */
[----:B------:R-:W-:Y:S01]  /*6ee0*/  @P4 STS.128 [R147+0x3800], RZ ;  /* 0x003800ff93004388 */ /* 0x000fe20000000c00 */
[----:B------:R-:W-:Y:S01]  /*6ef0*/  IMAD R21, R21, 0x4, R22 ;  /* 0x0000000415157824 */ /* 0x000fe200078e0216 */
[----:B------:R-:W-:Y:S01]  /*6f00*/  IADD3 R133, R134, 0x1020, RZ ;  /* 0x0000102086857810 */ /* 0x000fe20007ffe0ff */
[----:B------:R-:W-:Y:S01]  /*6f10*/  IMAD.SHL.U32 R136, R136, 0x2, RZ ;  /* 0x0000000288887824 */ /* 0x000fe200078e00ff */
[----:B------:R-:W-:Y:S01]  /*6f20*/  @!PT LDS RZ, [RZ] ;  /* 0x00000000fffff984 */ /* 0x000fe20000000800 */
[----:B------:R-:W-:Y:S01]  /*6f30*/  @!PT LDS RZ, [RZ] ;  /* 0x00000000fffff984 */ /* 0x000fe20000000800 */
[----:B------:R-:W-:Y:S01]  /*6f40*/  @!PT LDS RZ, [RZ] ;  /* 0x00000000fffff984 */ /* 0x000fe20000000800 */
[----:B------:R2:W-:Y:S01]  /*6f50*/  @!P4 LDGSTS.E.BYPASS.LTC128B.128 [R147+0x3800], [R4.64] ;  /* 0x038000000493cfae */ /* 0x0005e2000b901d46 */
[----:B------:R-:W-:Y:S01]  /*6f60*/  LEA.HI R28, R28, R29, RZ, 0x2 ;  /* 0x0000001d1c1c7211 */ /* 0x000fe200078f10ff */
[----:B------:R-:W-:-:S02]  /*6f70*/  IMAD R84, R23, 0x20, R20 ;  /* 0x0000002017547824 */ /* 0x000fc400078e0214 */
[----:B------:R-:W-:Y:S01]  /*6f80*/  @P3 STS.128 [R147+0x4000], RZ ;  /* 0x004000ff93003388 */ /* 0x000fe20000000c00 */
[----:B------:R-:W-:Y:S01]  /*6f90*/  SHF.R.S32.HI R148, RZ, 0x2, R28 ;  /* 0x00000002ff947819 */ /* 0x000fe2000001141c */
[----:B------:R-:W-:Y:S02]  /*6fa0*/  IMAD.IADD R2, R0, 0x1, R92 ;  /* 0x0000000100027824 */ /* 0x000fe400078e025c */
[----:B------:R-:W-:Y:S01]  /*6fb0*/  @!PT LDS RZ, [RZ] ;  /* 0x00000000fffff984 */ /* 0x000fe20000000800 */
[----:B------:R-:W-:Y:S01]  /*6fc0*/  @!PT LDS RZ, [RZ] ;  /* 0x00000000fffff984 */ /* 0x000fe20000000800 */
[----:B------:R-:W-:Y:S01]  /*6fd0*/  @!PT LDS RZ, [RZ] ;  /* 0x00000000fffff984 */ /* 0x000fe20000000800 */
[----:B------:R3:W-:Y:S02]  /*6fe0*/  @!P3 LDGSTS.E.BYPASS.LTC128B.128 [R147+0x4000], [R6.64] ;  /* 0x040000000693bfae */ /* 0x0007e4000b901d46 */
[----:B------:R-:W-:Y:S02]  /*6ff0*/  IMAD.U32 R21, R21, 0x10, R148 ;  /* 0x0000001015157824 */ /* 0x000fe400078e0094 */
[----:B------:R-:W-:Y:S03]  /*7000*/  @P2 STS.128 [R147+0x4800], RZ ;  /* 0x004800ff93002388 */ /* 0x000fe60000000c00 */
[----:B------:R-:W-:Y:S01]  /*7010*/  IADD3 R86, -R142, 0x1, R21 ;  /* 0x000000018e567810 */ /* 0x000fe20007ffe115 */
[----:B------:R-:W-:Y:S01]  /*7020*/  @!PT LDS RZ, [RZ] ;  /* 0x00000000fffff984 */ /* 0x000fe20000000800 */
[----:B------:R-:W-:Y:S01]  /*7030*/  @!PT LDS RZ, [RZ] ;  /* 0x00000000fffff984 */ /* 0x000fe20000000800 */
[----:B------:R-:W-:Y:S01]  /*7040*/  @!PT LDS RZ, [RZ] ;  /* 0x00000000fffff984 */ /* 0x000fe20000000800 */
[----:B------:R4:W-:Y:S01]  /*7050*/  @!P2 LDGSTS.E.BYPASS.LTC128B.128 [R147+0x4800], [R8.64] ;  /* 0x048000000893afae */ /* 0x0009e2000b901d46 */
[----:B------:R-:W-:-:S02]  /*7060*/  LOP3.LUT P2, RZ, R54, 0x2, RZ, 0xc0, !PT ;  /* 0x0000000236ff7812 */ /* 0x000fc4000784c0ff */
[----:B------:R-:W-:Y:S01]  /*7070*/  IADD3 R86, R86, c[0x0][0x2e8], R53 ;  /* 0x0000ba0056567a10 */ /* 0x000fe20007ffe035 */
[----:B------:R-:W-:Y:S01]  /*7080*/  LDSM.16.M88.4 R80, [R136] ;  /* 0x000000008850783b */ /* 0x000fe20000000200 */
[----:B------:R-:W-:Y:S02]  /*7090*/  SEL R3, R3, 0xffffffe0, !P2 ;  /* 0xffffffe003037807 */ /* 0x000fe40005000000 */
[C---:B------:R-:W-:Y:S01]  /*70a0*/  IADD3 R94, R86.reuse, 0x8, RZ ;  /* 0x00000008565e7810 */ /* 0x040fe20007ffe0ff */
[----:B------:R-:W5:Y:S01]  /*70b0*/  LDSM.16.M88.4 R12, [R134+0x1000] ;  /* 0x00100000860c783b */ /* 0x000f620000000200 */
[----:B------:R-:W-:Y:S01]  /*70c0*/  IMNMX R93, R86, R53, PT ;  /* 0x00000035565d7217 */ /* 0x000fe20003800200 */
[----:B------:R-:W-:Y:S01]  /*70d0*/  IMAD.IADD R135, R136, 0x1, R3 ;  /* 0x0000000188877824 */ /* 0x000fe200078e0203 */
[----:B--2---:R-:W-:Y:S01]  /*70e0*/  IADD3 R4, R134, 0x1000, RZ ;  /* 0x0000100086047810 */ /* 0x004fe20007ffe0ff */
[----:B------:R-:W4:Y:S01]  /*70f0*/  LDSM.16.M88.4 R68, [R134+0x1400] ;  /* 0x001400008644783b */ /* 0x000f220000000200 */
[----:B------:R-:W-:-:S02]  /*7100*/  IADD3 R54, R2, 0x1, RZ ;  /* 0x0000000102367810 */ /* 0x000fc40007ffe0ff */
[----:B------:R-:W-:Y:S01]  /*7110*/  @P0 IADD3 R133, R4, -0x20, RZ ;  /* 0xffffffe004850810 */ /* 0x000fe20007ffe0ff */
[----:B------:R-:W-:Y:S01]  /*7120*/  LDSM.16.M88.4 R76, [R135] ;  /* 0x00000000874c783b */ /* 0x000fe20000000200 */
[----:B------:R-:W-:Y:S02]  /*7130*/  IMNMX R94, R94, R53, PT ;  /* 0x000000355e5e7217 */ /* 0x000fe40003800200 */
[----:B------:R-:W-:Y:S01]  /*7140*/  ISETP.GE.AND P5, PT, R54, R93, PT ;  /* 0x0000005d3600720c */ /* 0x000fe20003fa6270 */
[----:B---3--:R-:W2:Y:S01]  /*7150*/  LDSM.16.M88.4 R4, [R133] ;  /* 0x000000008504783b */ /* 0x008ea20000000200 */
[----:B------:R-:W-:Y:S02]  /*7160*/  IADD3 R53, R2, 0x11, RZ ;  /* 0x0000001102357810 */ /* 0x000fe40007ffe0ff */
[----:B------:R-:W-:Y:S01]  /*7170*/  ISETP.GE.AND P6, PT, R54, R94, PT ;  /* 0x0000005e3600720c */ /* 0x000fe20003fc6270 */
[----:B------:R-:W3:Y:S01]  /*7180*/  LDSM.16.M88.4 R60, [R134+0x1800] ;  /* 0x00180000863c783b */ /* 0x000ee20000000200 */
[----:B------:R-:W-:-:S02]  /*7190*/  IADD3 R54, R2, 0x31, RZ ;  /* 0x0000003102367810 */ /* 0x000fc40007ffe0ff */
[C---:B------:R-:W-:Y:S01]  /*71a0*/  IADD3 R130, R133.reuse, 0x400, RZ ;  /* 0x0000040085827810 */ /* 0x040fe20007ffe0ff */
[----:B------:R-:W1:Y:S01]  /*71b0*/  LDSM.16.M88.4 R88, [R133+0x400] ;  /* 0x000400008558783b */ /* 0x000e620000000200 */
[C---:B------:R-:W-:Y:S02]  /*71c0*/  IADD3 R129, R133.reuse, 0x800, RZ ;  /* 0x0000080085817810 */ /* 0x040fe40007ffe0ff */
[C---:B------:R-:W-:Y:S01]  /*71d0*/  IADD3 R128, R133.reuse, 0xc00, RZ ;  /* 0x00000c0085807810 */ /* 0x040fe20007ffe0ff */
[----:B------:R-:W1:Y:S01]  /*71e0*/  LDSM.16.M88.4 R48, [R134+0x1c00] ;  /* 0x001c00008630783b */ /* 0x000e620000000200 */
[C---:B------:R-:W-:Y:S02]  /*71f0*/  IADD3 R127, R133.reuse, 0x1000, RZ ;  /* 0x00001000857f7810 */ /* 0x040fe40007ffe0ff */
[C---:B------:R-:W-:Y:S01]  /*7200*/  IADD3 R126, R133.reuse, 0x1400, RZ ;  /* 0x00001400857e7810 */ /* 0x040fe20007ffe0ff */
[----:B------:R-:W1:Y:S01]  /*7210*/  LDSM.16.M88.4 R40, [R134+0x2000] ;  /* 0x002000008628783b */ /* 0x000e620000000200 */
[----:B------:R-:W-:-:S02]  /*7220*/  IADD3 R125, R133, 0x1800, RZ ;  /* 0x00001800857d7810 */ /* 0x000fc40007ffe0ff */
[----:B------:R-:W-:Y:S01]  /*7230*/  IADD3 R124, R133, 0x1c00, RZ ;  /* 0x00001c00857c7810 */ /* 0x000fe20007ffe0ff */
[----:B------:R-:W-:Y:S04]  /*7240*/  LDSM.16.M88.4 R32, [R134+0x2400] ;  /* 0x002400008620783b */ /* 0x000fe80000000200 */
[----:B------:R-:W-:Y:S01]  /*7250*/  LDSM.16.M88.4 R24, [R134+0x2800] ;  /* 0x002800008618783b */ /* 0x000fe20000000200 */
[C---:B-----5:R-:W-:Y:S03]  /*7260*/  HMMA.16816.F32.BF16 R16, R80.reuse, R12, RZ ;  /* 0x0000000c5010723c */ /* 0x060fe600000418ff */
[----:B------:R-:W-:Y:S04]  /*7270*/  LDSM.16.M88.4 R72, [R133+0x800] ;  /* 0x000800008548783b */ /* 0x000fe80000000200 */
[----:B------:R-:W0:Y:S01]  /*7280*/  LDGDEPBAR ;  /* 0x00000000000079af */ /* 0x000e220000000000 */
[C---:B------:R-:W-:Y:S08]  /*7290*/  HMMA.16816.F32.BF16 R12, R80.reuse, R14, RZ ;  /* 0x0000000e500c723c */ /* 0x040ff000000418ff */
[----:B----4-:R-:W-:Y:S08]  /*72a0*/  HMMA.16816.F32.BF16 R8, R80, R68, RZ ;  /* 0x000000445008723c */ /* 0x010ff000000418ff */
[C---:B--2---:R-:W-:Y:S08]  /*72b0*/  HMMA.16816.F32.BF16 R16, R76.reuse, R4, R16 ;  /* 0x000000044c10723c */ /* 0x044ff00000041810 */
[----:B------:R-:W-:Y:S01]  /*72c0*/  HMMA.16816.F32.BF16 R12, R76, R6, R12 ;  /* 0x000000064c0c723c */ /* 0x000fe2000004180c */
[----:B------:R-:W2:Y:S07]  /*72d0*/  LDSM.16.M88.4 R4, [R134+0x2c00] ;  /* 0x002c00008604783b */ /* 0x000eae0000000200 */
[C---:B------:R-:W-:Y:S08]  /*72e0*/  HMMA.16816.F32.BF16 R68, R80.reuse, R70, RZ ;  /* 0x000000465044723c */ /* 0x040ff000000418ff */
[----:B---3--:R-:W-:Y:S08]  /*72f0*/  HMMA.16816.F32.BF16 R64, R80, R60, RZ ;  /* 0x0000003c5040723c */ /* 0x008ff000000418ff */
[----:B-1----:R-:W-:Y:S08]  /*7300*/  HMMA.16816.F32.BF16 R8, R76, R88, R8 ;  /* 0x000000584c08723c */ /* 0x002ff00000041808 */
[C---:B------:R-:W-:Y:S08]  /*7310*/  HMMA.16816.F32.BF16 R56, R80.reuse, R48, RZ ;  /* 0x000000305038723c */ /* 0x040ff000000418ff */
[C---:B------:R-:W-:Y:S08]  /*7320*/  HMMA.16816.F32.BF16 R44, R80.reuse, R40, RZ ;  /* 0x00000028502c723c */ /* 0x040ff000000418ff */
[C---:B--2---:R-:W-:Y:S07]  /*7330*/  HMMA.16816.F32.BF16 R20, R80.reuse, R4, RZ ;  /* 0x000000045014723c */ /* 0x044fee00000418ff */
[----:B------:R-:W-:Y:S01]  /*7340*/  IMAD.IADD R4, R55, 0x1, R84 ;  /* 0x0000000137047824 */ /* 0x000fe200078e0254 */
[----:B------:R-:W-:Y:S01]  /*7350*/  HMMA.16816.F32.BF16 R36, R80, R32, RZ ;  /* 0x000000205024723c */ /* 0x000fe200000418ff */
[----:B------:R-:W1:Y:S01]  /*7360*/  LDSM.16.M88.4 R84, [R133+0xc00] ;  /* 0x000c00008554783b */ /* 0x000e620000000200 */
[----:B------:R-:W-:-:S04]  /*7370*/  IADD3 R5, R2, 0x8, RZ ;  /* 0x0000000802057810 */ /* 0x000fc80007ffe0ff */
[C---:B------:R-:W-:Y:S02]  /*7380*/  ISETP.GE.AND P3, PT, R5.reuse, R93, PT ;  /* 0x0000005d0500720c */ /* 0x040fe40003f66270 */
[----:B------:R-:W-:Y:S01]  /*7390*/  HMMA.16816.F32.BF16 R28, R80, R24, RZ ;  /* 0x00000018501c723c */ /* 0x000fe200000418ff */
[----:B------:R-:W-:Y:S02]  /*73a0*/  ISETP.GE.AND P2, PT, R5, R94, PT ;  /* 0x0000005e0500720c */ /* 0x000fe40003f46270 */
[----:B------:R-:W-:Y:S02]  /*73b0*/  FSEL R5, R12, -INF , !P3 ;  /* 0xff8000000c057808 */ /* 0x000fe40005800000 */
[----:B------:R-:W-:-:S03]  /*73c0*/  IADD3 R12, R2, 0x18, RZ ;  /* 0x00000018020c7810 */ /* 0x000fc60007ffe0ff */
        /* <DEDUP_REMOVED lines=9> */
[CC--:B------:R-:W-:Y:S02]  /*7460*/  ISETP.GE.AND P0, PT, R6.reuse, R93.reuse, PT ;  /* 0x0000005d0600720c */ /* 0x0c0fe40003f06270 */
[-C--:B------:R-:W-:Y:S02]  /*7470*/  ISETP.GE.AND P4, PT, R6, R94.reuse, PT ;  /* 0x0000005e0600720c */ /* 0x080fe40003f86270 */
        /* <DEDUP_REMOVED lines=33> */
[-C--:B------:R-:W-:Y:S01]  /*7690*/  ISETP.GE.AND P3, PT, R9, R94.reuse, PT ;  /* 0x0000005e0900720c */ /* 0x080fe20003f66270 */
[C---:B-1----:R-:W-:Y:S01]  /*76a0*/  HMMA.16816.F32.BF16 R44, R76.reuse, R12, R44 ;  /* 0x0000000c4c2c723c */ /* 0x042fe2000004182c */
[C---:B------:R-:W-:Y:S02]  /*76b0*/  ISETP.GE.AND P2, PT, R8.reuse, R93, PT ;  /* 0x0000005d0800720c */ /* 0x040fe40003f46270 */
[----:B------:R-:W-:Y:S02]  /*76c0*/  ISETP.GE.AND P0, PT, R8, R94, PT ;  /* 0x0000005e0800720c */ /* 0x000fe40003f06270 */
[----:B------:R-:W1:Y:S01]  /*76d0*/  LDSM.16.M88.4 R8, [R133+0x1400] ;  /* 0x001400008508783b */ /* 0x000e620000000200 */
[----:B------:R-:W-:Y:S02]  /*76e0*/  IADD3 R17, R2, 0x29, RZ ;  /* 0x0000002902117810 */ /* 0x000fe40007ffe0ff */
[----:B------:R-:W-:Y:S01]  /*76f0*/  FSEL R88, R66, -INF , !P4 ;  /* 0xff80000042587808 */ /* 0x000fe20006000000 */
[----:B------:R-:W-:Y:S01]  /*7700*/  HMMA.16816.F32.BF16 R40, R76, R14, R40 ;  /* 0x0000000e4c28723c */ /* 0x000fe20000041828 */
[----:B------:R-:W-:-:S02]  /*7710*/  FSEL R65, R65, -INF , !P5 ;  /* 0xff80000041417808 */ /* 0x000fc40006800000 */
[C---:B------:R-:W-:Y:S02]  /*7720*/  ISETP.GE.AND P4, PT, R17.reuse, R93, PT ;  /* 0x0000005d1100720c */ /* 0x040fe40003f86270 */
[----:B------:R-:W-:Y:S02]  /*7730*/  ISETP.GE.AND P5, PT, R17, R94, PT ;  /* 0x0000005e1100720c */ /* 0x000fe40003fa6270 */
[----:B------:R-:W-:Y:S02]  /*7740*/  IADD3 R17, R2, 0x30, RZ ;  /* 0x0000003002117810 */ /* 0x000fe40007ffe0ff */
[----:B------:R-:W-:Y:S02]  /*7750*/  FSEL R96, R67, -INF , !P3 ;  /* 0xff80000043607808 */ /* 0x000fe40005800000 */
[----:B------:R-:W-:Y:S02]  /*7760*/  FSEL R67, R60, -INF , !P2 ;  /* 0xff8000003c437808 */ /* 0x000fe40005000000 */
[----:B------:R-:W-:-:S02]  /*7770*/  FSEL R90, R62, -INF , !P0 ;  /* 0xff8000003e5a7808 */ /* 0x000fc40004000000 */
[----:B------:R-:W-:Y:S02]  /*7780*/  FSEL R85, R61, -INF , !P4 ;  /* 0xff8000003d557808 */ /* 0x000fe40006000000 */
[----:B------:R-:W-:Y:S02]  /*7790*/  FSEL R98, R63, -INF , !P5 ;  /* 0xff8000003f627808 */ /* 0x000fe40006800000 */
[----:B------:R-:W2:Y:S01]  /*77a0*/  LDSM.16.M88.4 R60, [R133+0x1800] ;  /* 0x00180000853c783b */ /* 0x000ea20000000200 */
[C---:B------:R-:W-:Y:S02]  /*77b0*/  ISETP.GE.AND P2, PT, R17.reuse, R94, PT ;  /* 0x0000005e1100720c */ /* 0x040fe40003f46270 */
[-C--:B------:R-:W-:Y:S02]  /*77c0*/  ISETP.GE.AND P0, PT, R54, R93.reuse, PT ;  /* 0x0000005d3600720c */ /* 0x080fe40003f06270 */
[----:B------:R-:W-:Y:S02]  /*77d0*/  ISETP.GE.AND P3, PT, R17, R93, PT ;  /* 0x0000005d1100720c */ /* 0x000fe40003f66270 */
[----:B------:R-:W-:-:S02]  /*77e0*/  IADD3 R12, R2, 0x39, RZ ;  /* 0x00000039020c7810 */ /* 0x000fc40007ffe0ff */
[----:B------:R-:W-:Y:S02]  /*77f0*/  IADD3 R17, R2, 0x38, RZ ;  /* 0x0000003802117810 */ /* 0x000fe40007ffe0ff */
[----:B------:R-:W-:Y:S02]  /*7800*/  FSEL R58, R58, -INF , !P2 ;  /* 0xff8000003a3a7808 */ /* 0x000fe40005000000 */
[----:B------:R-:W-:Y:S02]  /*7810*/  FSEL R57, R57, -INF , !P0 ;  /* 0xff80000039397808 */ /* 0x000fe40004000000 */
[----:B------:R-:W-:Y:S02]  /*7820*/  FSEL R56, R56, -INF , !P3 ;  /* 0xff80000038387808 */ /* 0x000fe40005800000 */
[C---:B------:R-:W-:Y:S01]  /*7830*/  ISETP.GE.AND P2, PT, R12.reuse, R93, PT ;  /* 0x0000005d0c00720c */ /* 0x040fe20003f46270 */
[----:B-1----:R-:W-:Y:S01]  /*7840*/  HMMA.16816.F32.BF16 R36, R76, R8, R36 ;  /* 0x000000084c24723c */ /* 0x002fe20000041824 */
[----:B------:R-:W-:-:S02]  /*7850*/  ISETP.GE.AND P0, PT, R12, R94, PT ;  /* 0x0000005e0c00720c */ /* 0x000fc40003f06270 */
[-C--:B------:R-:W-:Y:S02]  /*7860*/  ISETP.GE.AND P4, PT, R54, R94.reuse, PT ;  /* 0x0000005e3600720c */ /* 0x080fe40003f86270 */
        /* <DEDUP_REMOVED lines=9> */
[CC--:B------:R-:W-:Y:S01]  /*7900*/  ISETP.GE.AND P4, PT, R12.reuse, R93.reuse, PT ;  /* 0x0000005d0c00720c */ /* 0x0c0fe20003f86270 */
[----:B--2---:R-:W-:Y:S01]  /*7910*/  HMMA.16816.F32.BF16 R28, R76, R60, R28 ;  /* 0x0000003c4c1c723c */ /* 0x004fe2000004181c */
[----:B------:R-:W-:Y:S02]  /*7920*/  ISETP.GE.AND P5, PT, R12, R94, PT ;  /* 0x0000005e0c00720c */ /* 0x000fe40003fa6270 */
[----:B------:R-:W-:-:S02]  /*7930*/  ISETP.GE.AND P3, PT, R13, R93, PT ;  /* 0x0000005d0d00720c */ /* 0x000fc40003f66270 */
[----:B------:R-:W-:Y:S02]  /*7940*/  ISETP.GE.AND P2, PT, R13, R94, PT ;  /* 0x0000005e0d00720c */ /* 0x000fe40003f46270 */
[----:B------:R-:W1:Y:S01]  /*7950*/  LDSM.16.M88.4 R12, [R133+0x1c00] ;  /* 0x001c0000850c783b */ /* 0x000e620000000200 */
[C---:B------:R-:W-:Y:S01]  /*7960*/  IADD3 R17, R2.reuse, 0x48, RZ ;  /* 0x0000004802117810 */ /* 0x040fe20007ffe0ff */
[----:B------:R-:W-:Y:S01]  /*7970*/  HMMA.16816.F32.BF16 R24, R76, R62, R24 ;  /* 0x0000003e4c18723c */ /* 0x000fe20000041818 */
[----:B------:R-:W-:Y:S01]  /*7980*/  IADD3 R8, R2, 0x49, RZ ;  /* 0x0000004902087810 */ /* 0x000fe20007ffe0ff */
[----:B------:R-:W-:-:S04]  /*7990*/  DEPBAR.LE SB0, 0x0 ;  /* 0x000080000000791a */ /* 0x000fc80000000000 */
[----:B------:R-:W-:Y:S02]  /*79a0*/  FSEL R86, R51, -INF , !P0 ;  /* 0xff80000033567808 */ /* 0x000fe40004000000 */
[----:B------:R-:W-:Y:S02]  /*79b0*/  FSEL R46, R46, -INF , !P5 ;  /* 0xff8000002e2e7808 */ /* 0x000fe40006800000 */
[----:B------:R-:W-:Y:S02]  /*79c0*/  FSEL R45, R45, -INF , !P3 ;  /* 0xff8000002d2d7808 */ /* 0x000fe40005800000 */
[-C--:B------:R-:W-:Y:S01]  /*79d0*/  ISETP.GE.AND P0, PT, R17, R93.reuse, PT ;  /* 0x0000005d1100720c */ /* 0x080fe20003f06270 */
[----:B------:R-:W-:Y:S01]  /*79e0*/  BAR.SYNC.DEFER_BLOCKING 0x0 ;  /* 0x0000000000007b1d */ /* 0x000fe20000010000 */
[C---:B------:R-:W-:Y:S02]  /*79f0*/  ISETP.GE.AND P5, PT, R8.reuse, R93, PT ;  /* 0x0000005d0800720c */ /* 0x040fe40003fa6270 */
[----:B------:R-:W-:-:S02]  /*7a00*/  ISETP.GE.AND P3, PT, R8, R94, PT ;  /* 0x0000005e0800720c */ /* 0x000fc40003f66270 */
[----:B------:R-:W-:Y:S02]  /*7a10*/  IADD3 R8, R2, 0x50, RZ ;  /* 0x0000005002087810 */ /* 0x000fe40007ffe0ff */
[----:B------:R-:W-:Y:S02]  /*7a20*/  FSEL R44, R44, -INF , !P4 ;  /* 0xff8000002c2c7808 */ /* 0x000fe40006000000 */
[----:B------:R-:W-:Y:S02]  /*7a30*/  FSEL R54, R47, -INF , !P2 ;  /* 0xff8000002f367808 */ /* 0x000fe40005000000 */
[----:B------:R-:W-:Y:S02]  /*7a40*/  ISETP.GE.AND P4, PT, R17, R94, PT ;  /* 0x0000005e1100720c */ /* 0x000fe40003f86270 */
[----:B------:R-:W-:Y:S02]  /*7a50*/  FSEL R47, R40, -INF , !P0 ;  /* 0xff800000282f7808 */ /* 0x000fe40004000000 */
[----:B------:R-:W-:-:S02]  /*7a60*/  IADD3 R9, R2, 0x51, RZ ;  /* 0x0000005102097810 */ /* 0x000fc40007ffe0ff */
[CC--:B------:R-:W-:Y:S02]  /*7a70*/  ISETP.GE.AND P2, PT, R8.reuse, R93.reuse, PT ;  /* 0x0000005d0800720c */ /* 0x0c0fe40003f46270 */
[----:B------:R-:W-:Y:S02]  /*7a80*/  ISETP.GE.AND P0, PT, R8, R94, PT ;  /* 0x0000005e0800720c */ /* 0x000fe40003f06270 */
[----:B------:R-:W-:Y:S02]  /*7a90*/  IADD3 R8, R2, 0x58, RZ ;  /* 0x0000005802087810 */ /* 0x000fe40007ffe0ff */
[----:B------:R-:W-:Y:S02]  /*7aa0*/  FSEL R50, R42, -INF , !P4 ;  /* 0xff8000002a327808 */ /* 0x000fe40006000000 */
[----:B------:R-:W-:Y:S01]  /*7ab0*/  FSEL R41, R41, -INF , !P5 ;  /* 0xff80000029297808 */ /* 0x000fe20006800000 */
[----:B-1----:R-:W-:Y:S01]  /*7ac0*/  HMMA.16816.F32.BF16 R20, R76, R12, R20 ;  /* 0x0000000c4c14723c */ /* 0x002fe20000041814 */
[----:B------:R-:W-:-:S02]  /*7ad0*/  ISETP.GE.AND P4, PT, R9, R93, PT ;  /* 0x0000005d0900720c */ /* 0x000fc40003f86270 */
[-C--:B------:R-:W-:Y:S02]  /*7ae0*/  ISETP.GE.AND P5, PT, R9, R94.reuse, PT ;  /* 0x0000005e0900720c */ /* 0x080fe40003fa6270 */
[----:B------:R-:W-:Y:S02]  /*7af0*/  FSEL R64, R43, -INF , !P3 ;  /* 0xff8000002b407808 */ /* 0x000fe40005800000 */
[----:B------:R-:W-:Y:S01]  /*7b00*/  FSEL R17, R36, -INF , !P2 ;  /* 0xff80000024117808 */ /* 0x000fe20005000000 */
[----:B------:R-:W-:Y:S01]  /*7b10*/  HMMA.16816.F32.BF16 R80, R76, R14, R80 ;  /* 0x0000000e4c50723c */ /* 0x000fe20000041850 */
[----:B------:R-:W-:Y:S02]  /*7b20*/  IADD3 R9, R2, 0x59, RZ ;  /* 0x0000005902097810 */ /* 0x000fe40007ffe0ff */
[C---:B------:R-:W-:Y:S02]  /*7b30*/  ISETP.GE.AND P3, PT, R8.reuse, R93, PT ;  /* 0x0000005d0800720c */ /* 0x040fe40003f66270 */
[----:B------:R-:W-:-:S02]  /*7b40*/  ISETP.GE.AND P2, PT, R8, R94, PT ;  /* 0x0000005e0800720c */ /* 0x000fc40003f46270 */
[----:B------:R-:W-:Y:S02]  /*7b50*/  IADD3 R8, R2, 0x60, RZ ;  /* 0x0000006002087810 */ /* 0x000fe40007ffe0ff */
[----:B------:R-:W-:Y:S02]  /*7b60*/  FSEL R37, R37, -INF , !P4 ;  /* 0xff80000025257808 */ /* 0x000fe40006000000 */
[----:B------:R-:W-:Y:S02]  /*7b70*/  FSEL R38, R38, -INF , !P0 ;  /* 0xff80000026267808 */ /* 0x000fe40004000000 */
[----:B------:R-:W-:Y:S02]  /*7b80*/  ISETP.GE.AND P4, PT, R9, R94, PT ;  /* 0x0000005e0900720c */ /* 0x000fe40003f86270 */
[----:B------:R-:W-:Y:S02]  /*7b90*/  FSEL R36, R39, -INF , !P5 ;  /* 0xff80000027247808 */ /* 0x000fe40006800000 */
[----:B------:R-:W-:-:S02]  /*7ba0*/  FSEL R32, R32, -INF , !P3 ;  /* 0xff80000020207808 */ /* 0x000fc40005800000 */
        /* <DEDUP_REMOVED lines=20> */
[----:B------:R-:W-:Y:S02]  /*7cf0*/  ISETP.GE.AND P4, PT, R8, R94, PT ;  /* 0x0000005e0800720c */ /* 0x000fe40003f86270 */
[----:B------:R-:W-:Y:S02]  /*7d00*/  IADD3 R8, R2, 0x71, RZ ;  /* 0x0000007102087810 */ /* 0x000fe40007ffe0ff */
[----:B------:R-:W-:Y:S02]  /*7d10*/  FSEL R42, R26, -INF , !P5 ;  /* 0xff8000001a2a7808 */ /* 0x000fe40006800000 */
[----:B------:R-:W-:-:S02]  /*7d20*/  FSEL R25, R25, -INF , !P3 ;  /* 0xff80000019197808 */ /* 0x000fc40005800000 */
[C---:B------:R-:W-:Y:S02]  /*7d30*/  ISETP.GE.AND P5, PT, R8.reuse, R93, PT ;  /* 0x0000005d0800720c */ /* 0x040fe40003fa6270 */
[-C--:B------:R-:W-:Y:S02]  /*7d40*/  ISETP.GE.AND P3, PT, R8, R94.reuse, PT ;  /* 0x0000005e0800720c */ /* 0x080fe40003f66270 */
[----:B------:R-:W-:Y:S02]  /*7d50*/  FSEL R13, R29, -INF , !P2 ;  /* 0xff8000001d0d7808 */ /* 0x000fe40005000000 */
[----:B------:R-:W-:Y:S02]  /*7d60*/  FSEL R8, R19, -INF , !P6 ;  /* 0xff80000013087808 */ /* 0x000fe40007000000 */
[----:B------:R-:W-:Y:S02]  /*7d70*/  ISETP.GE.AND P2, PT, R9, R94, PT ;  /* 0x0000005e0900720c */ /* 0x000fe40003f46270 */
[----:B------:R-:W-:-:S02]  /*7d80*/  FSEL R19, R20, -INF , !P0 ;  /* 0xff80000014137808 */ /* 0x000fc40004000000 */
[----:B------:R-:W-:Y:S02]  /*7d90*/  FSEL R26, R22, -INF , !P4 ;  /* 0xff800000161a7808 */ /* 0x000fe40006000000 */
[C---:B------:R-:W-:Y:S02]  /*7da0*/  IADD3 R9, R2.reuse, 0x78, RZ ;  /* 0x0000007802097810 */ /* 0x040fe40007ffe0ff */
[C---:B------:R-:W-:Y:S02]  /*7db0*/  ISETP.GE.AND P0, PT, R2.reuse, R93, PT ;  /* 0x0000005d0200720c */ /* 0x040fe40003f06270 */
[C---:B------:R-:W-:Y:S02]  /*7dc0*/  ISETP.GE.AND P4, PT, R2.reuse, R94, PT ;  /* 0x0000005e0200720c */ /* 0x040fe40003f86270 */
[----:B------:R-:W-:Y:S02]  /*7dd0*/  IADD3 R2, R2, 0x79, RZ ;  /* 0x0000007902027810 */ /* 0x000fe40007ffe0ff */
[----:B------:R-:W-:-:S02]  /*7de0*/  FSEL R10, R16, -INF , !P0 ;  /* 0xff800000100a7808 */ /* 0x000fc40004000000 */
[----:B------:R-:W-:Y:S02]  /*7df0*/  ISETP.GE.AND P0, PT, R2, R94, PT ;  /* 0x0000005e0200720c */ /* 0x000fe40003f06270 */
[----:B------:R-:W-:Y:S02]  /*7e00*/  FSEL R40, R27, -INF , !P2 ;  /* 0xff8000001b287808 */ /* 0x000fe40005000000 */
[----:B------:R-:W-:Y:S02]  /*7e10*/  FSEL R20, R83, -INF , !P0 ;  /* 0xff80000053147808 */ /* 0x000fe40004000000 */
[----:B------:R-:W-:Y:S02]  /*7e20*/  ISETP.GT.AND P0, PT, R146, R137, PT ;  /* 0x000000899200720c */ /* 0x000fe40003f04270 */
[----:B------:R-:W-:Y:S02]  /*7e30*/  FSEL R27, R21, -INF , !P5 ;  /* 0xff800000151b7808 */ /* 0x000fe40006800000 */
[----:B------:R-:W-:-:S02]  /*7e40*/  ISETP.GE.AND P6, PT, R9, R93, PT ;  /* 0x0000005d0900720c */ /* 0x000fc40003fc6270 */
[----:B------:R-:W-:Y:S02]  /*7e50*/  ISETP.GE.AND P2, PT, R9, R94, PT ;  /* 0x0000005e0900720c */ /* 0x000fe40003f46270 */
        /* <DEDUP_REMOVED lines=65> */
.L_x_4878:
[----:B------:R-:W-:-:S05]  /*8270*/  IMAD.MOV.U32 R14, RZ, RZ, c[0x0][0x198] ;  /* 0x00006600ff0e7624 */ /* 0x000fca00078e00ff */
[----:B------:R-:W-:-:S04]  /*8280*/  LEA R14, -R14, RZ, 0x7 ;  /* 0x000000ff0e0e7211 */ /* 0x000fc800078e39ff */
[----:B------:R-:W-:Y:S02]  /*8290*/  SHF.R.S32.HI R0, RZ, 0x1f, R14 ;  /* 0x0000001fff007819 */ /* 0x000fe4000001140e */
.L_x_4879:
        /* <DEDUP_REMOVED lines=20> */
.L_x_4877:
        /* <DEDUP_REMOVED lines=102> */
[----:B------:R-:W-:Y:S01]  /*8a40*/  FSEL R21, R21, RZ, P2 ;  /* 0x000000ff15157208 */ /* 0x000fe20001000000 */
[--C-:B------:R-:W-:Y:S02]  /*8a50*/  FFMA.FTZ R37, R37, c[0x0][0x23c], -R60.reuse ;  /* 0x00008f0025257a23 */ /* 0x100fe4000001083c */
[----:B------:R-:W-:Y:S02]  /*8a60*/  FFMA.FTZ R25, R25, c[0x0][0x23c], -R60 ;  /* 0x00008f0019197a23 */ /* 0x000fe4000001083c */
        /* <DEDUP_REMOVED lines=25> */
[----:B------:R-:W-:Y:S02]  /*8c00*/  FFMA.FTZ R58, R86, c[0x0][0x23c], -R21 ;  /* 0x00008f00563a7a23 */ /* 0x000fe40000010815 */
[----:B------:R-:W-:-:S02]  /*8c10*/  FFMA.FTZ R86, R44, c[0x0][0x23c], -R60 ;  /* 0x00008f002c567a23 */ /* 0x000fc4000001083c */
[----:B------:R-:W3:Y:S01]  /*8c20*/  MUFU.EX2 R39, R39 ;  /* 0x0000002700277308 */ /* 0x000ee20000000800 */
[----:B------:R-:W-:Y:S02]  /*8c30*/  FFMA.FTZ R44, R41, c[0x0][0x23c], -R60 ;  /* 0x00008f00292c7a23 */ /* 0x000fe4000001083c */
[--C-:B------:R-:W-:Y:S02]  /*8c40*/  FFMA.FTZ R66, R46, c[0x0][0x23c], -R21.reuse ;  /* 0x00008f002e427a23 */ /* 0x100fe40000010815 */
[--C-:B------:R-:W-:Y:S02]  /*8c50*/  FFMA.FTZ R85, R54, c[0x0][0x23c], -R21.reuse ;  /* 0x00008f0036557a23 */ /* 0x100fe40000010815 */
        /* <DEDUP_REMOVED lines=9> */
[----:B------:R-:W-:Y:S02]  /*8cf0*/  FFMA.FTZ R50, R17, c[0x0][0x23c], -R60 ;  /* 0x00008f0011327a23 */ /* 0x000fe4000001083c */
[----:B------:R-:W-:Y:S02]  /*8d00*/  FFMA.FTZ R38, R38, c[0x0][0x23c], -R21 ;  /* 0x00008f0026267a23 */ /* 0x000fe40000010815 */
[----:B------:R-:W-:Y:S01]  /*8d10*/  FADD.FTZ R104, R104, R59 ;  /* 0x0000003b68687221 */ /* 0x000fe20000010000 */
[----:B------:R-:W-:Y:S01]  /*8d20*/  HMMA.16816.F32.BF16 R72, R80, R74, RZ ;  /* 0x0000004a5048723c */ /* 0x000fe200000418ff */
[----:B------:R-:W-:Y:S01]  /*8d30*/  FFMA.FTZ R59, R30, c[0x0][0x23c], -R21 ;  /* 0x00008f001e3b7a23 */ /* 0x000fe20000010815 */
[----:B------:R-:W-:Y:S01]  /*8d40*/  MUFU.EX2 R106, R106 ;  /* 0x0000006a006a7308 */ /* 0x000fe20000000800 */
[----:B------:R-:W-:-:S02]  /*8d50*/  FADD.FTZ R51, R51, R104 ;  /* 0x0000006833337221 */ /* 0x000fc40000010000 */
[----:B------:R-:W-:Y:S02]  /*8d60*/  FFMA.FTZ R54, R27, c[0x0][0x23c], -R60 ;  /* 0x00008f001b367a23 */ /* 0x000fe4000001083c */
[----:B------:R-:W-:Y:S01]  /*8d70*/  FADD.FTZ R51, R108, R51 ;  /* 0x000000336c337221 */ /* 0x000fe20000010000 */
[C---:B-1----:R-:W-:Y:S01]  /*8d80*/  HMMA.16816.F32.BF16 R76, R80.reuse, R4, RZ ;  /* 0x00000004504c723c */ /* 0x042fe200000418ff */
[--C-:B------:R-:W-:Y:S01]  /*8d90*/  FFMA.FTZ R30, R28, c[0x0][0x23c], -R21.reuse ;  /* 0x00008f001c1e7a23 */ /* 0x100fe20000010815 */
[----:B------:R-:W1:Y:S01]  /*8da0*/  MUFU.EX2 R31, R31 ;  /* 0x0000001f001f7308 */ /* 0x000e620000000800 */
[--C-:B------:R-:W-:Y:S02]  /*8db0*/  FFMA.FTZ R28, R42, c[0x0][0x23c], -R21.reuse ;  /* 0x00008f002a1c7a23 */ /* 0x100fe40000010815 */
[--C-:B------:R-:W-:Y:S02]  /*8dc0*/  FFMA.FTZ R27, R40, c[0x0][0x23c], -R21.reuse ;  /* 0x00008f00281b7a23 */ /* 0x100fe40000010815 */
[----:B---3--:R-:W-:Y:S01]  /*8dd0*/  F2FP.BF16.PACK_AB R4, R39, R14 ;  /* 0x0000000e2704723e */ /* 0x008fe200000010ff */
[----:B------:R-:W-:Y:S01]  /*8de0*/  HMMA.16816.F32.BF16 R80, R80, R6, RZ ;  /* 0x000000065050723c */ /* 0x000fe200000418ff */
[--C-:B------:R-:W-:Y:S01]  /*8df0*/  FFMA.FTZ R24, R24, c[0x0][0x23c], -R21.reuse ;  /* 0x00008f0018187a23 */ /* 0x100fe20000010815 */
[----:B------:R-:W-:Y:S01]  /*8e00*/  MUFU.EX2 R62, R62 ;  /* 0x0000003e003e7308 */ /* 0x000fe20000000800 */
[----:B------:R-:W-:-:S04]  /*8e10*/  FFMA.FTZ R22, R22, c[0x0][0x23c], -R21 ;  /* 0x00008f0016167a23 */ /* 0x000fc80000010815 */
[----:B--2---:R-:W-:-:S03]  /*8e20*/  F2FP.BF16.PACK_AB R6, R18, R29 ;  /* 0x0000001d1206723e */ /* 0x004fc600000010ff */
[----:B------:R-:W2:Y:S01]  /*8e30*/  MUFU.EX2 R3, R3 ;  /* 0x0000000300037308 */ /* 0x000ea20000000800 */
[----:B-1----:R-:W-:Y:S01]  /*8e40*/  F2FP.BF16.PACK_AB R5, R31, R106 ;  /* 0x0000006a1f05723e */ /* 0x002fe200000010ff */
[----:B------:R-:W-:Y:S02]  /*8e50*/  FADD.FTZ R106, R106, R51 ;  /* 0x000000336a6a7221 */ /* 0x000fe40000010000 */
[----:B------:R-:W-:Y:S02]  /*8e60*/  FFMA.FTZ R51, R19, c[0x0][0x23c], -R60 ;  /* 0x00008f0013337a23 */ /* 0x000fe4000001083c */
[----:B------:R-:W-:Y:S02]  /*8e70*/  FADD.FTZ R31, R31, R106 ;  /* 0x0000006a1f1f7221 */ /* 0x000fe40000010000 */
[----:B------:R-:W-:Y:S01]  /*8e80*/  MUFU.EX2 R114, R114 ;  /* 0x0000007200727308 */ /* 0x000fe20000000800 */
[----:B--2---:R-:W-:-:S07]  /*8e90*/  F2FP.BF16.PACK_AB R7, R3, R62 ;  /* 0x0000003e0307723e */ /* 0x004fce00000010ff */
        /* <DEDUP_REMOVED lines=52> */
[----:B------:R-:W5:Y:S08]  /*91e0*/  MUFU.EX2 R33, R33 ;  /* 0x0000002100217308 */ /* 0x000f700000000800 */
        /* <DEDUP_REMOVED lines=20> */
[----:B------:R-:W-:Y:S01]  /*9330*/  MUFU.EX2 R22, R22 ;  /* 0x0000001600167308 */ /* 0x000fe20000000800 */
[C---:B-1----:R-:W-:Y:S08]  /*9340*/  HMMA.16816.F32.BF16 R76, R4.reuse, R8, R76 ;  /* 0x00000008044c723c */ /* 0x042ff0000004184c */
[----:B------:R-:W-:Y:S01]  /*9350*/  HMMA.16816.F32.BF16 R80, R4, R10, R80 ;  /* 0x0000000a0450723c */ /* 0x000fe20000041850 */
[----:B------:R-:W1:Y:S06]  /*9360*/  LDSM.16.MT88.4 R8, [R132+0x4400] ;  /* 0x004400008408783b */ /* 0x000e6c0000004200 */
[----:B------:R-:W-:Y:S01]  /*9370*/  FADD.FTZ R5, R102, R43 ;  /* 0x0000002b66057221 */ /* 0x000fe20000010000 */
[----:B---3--:R-:W-:Y:S01]  /*9380*/  F2FP.BF16.PACK_AB R6, R32, R87 ;  /* 0x000000572006723e */ /* 0x008fe200000010ff */
[----:B------:R-:W-:-:S02]  /*9390*/  FFMA.FTZ R4, R34, c[0x0][0x23c], -R21 ;  /* 0x00008f0022047a23 */ /* 0x000fc40000010815 */
[----:B------:R-:W-:Y:S01]  /*93a0*/  FADD.FTZ R100, R100, R5 ;  /* 0x0000000564647221 */ /* 0x000fe20000010000 */
[----:B-----5:R-:W-:Y:S01]  /*93b0*/  F2FP.BF16.PACK_AB R5, R33, R38 ;  /* 0x000000262105723e */ /* 0x020fe200000010ff */
[----:B------:R-:W-:Y:S01]  /*93c0*/  FFMA.FTZ R34, R48, c[0x0][0x23c], -R21 ;  /* 0x00008f0030227a23 */ /* 0x000fe20000010815 */
[----:B------:R2:W-:Y:S01]  /*93d0*/  MUFU.EX2 R43, R4 ;  /* 0x00000004002b7308 */ /* 0x0005e20000000800 */
[----:B------:R-:W-:Y:S02]  /*93e0*/  FADD.FTZ R15, R15, R100 ;  /* 0x000000640f0f7221 */ /* 0x000fe40000010000 */
[----:B------:R-:W-:Y:S02]  /*93f0*/  FFMA.FTZ R48, R12, c[0x0][0x23c], -R60 ;  /* 0x00008f000c307a23 */ /* 0x000fe4000001083c */
[----:B------:R-:W-:Y:S02]  /*9400*/  FADD.FTZ R64, R14, R15 ;  /* 0x0000000f0e407221 */ /* 0x000fe40000010000 */
[----:B------:R-:W3:Y:S01]  /*9410*/  LDSM.16.MT88.4 R12, [R131+0x4400] ;  /* 0x00440000830c783b */ /* 0x000ee20000004200 */
[----:B------:R-:W4:Y:S01]  /*9420*/  MUFU.EX2 R34, R34 ;  /* 0x0000002200227308 */ /* 0x000f220000000800 */
[----:B------:R-:W-:-:S04]  /*9430*/  FADD.FTZ R64, R39, R64 ;  /* 0x0000004027407221 */ /* 0x000fc80000010000 */
[----:B------:R-:W-:Y:S01]  /*9440*/  FADD.FTZ R29, R29, R64 ;  /* 0x000000401d1d7221 */ /* 0x000fe20000010000 */
[----:B--2---:R-:W-:-:S03]  /*9450*/  F2FP.BF16.PACK_AB R4, R37, R50 ;  /* 0x000000322504723e */ /* 0x004fc600000010ff */
[----:B------:R-:W-:Y:S01]  /*9460*/  FADD.FTZ R29, R18, R29 ;  /* 0x0000001d121d7221 */ /* 0x000fe20000010000 */
[----:B------:R-:W2:Y:S03]  /*9470*/  MUFU.EX2 R48, R48 ;  /* 0x0000003000307308 */ /* 0x000ea60000000800 */
[----:B------:R-:W-:Y:S01]  /*9480*/  FADD.FTZ R114, R114, R29 ;  /* 0x0000001d72727221 */ /* 0x000fe20000010000 */
[----:B----4-:R-:W-:-:S03]  /*9490*/  F2FP.BF16.PACK_AB R7, R34, R43 ;  /* 0x0000002b2207723e */ /* 0x010fc600000010ff */
        /* <DEDUP_REMOVED lines=16> */
[----:B------:R-:W3:Y:S01]  /*95a0*/  LDSM.16.MT88.4 R16, [R131+0x4800] ;  /* 0x004800008310783b */ /* 0x000ee20000004200 */
[----:B------:R-:W-:Y:S01]  /*95b0*/  FADD.FTZ R86, R45, R86 ;  /* 0x000000562d567221 */ /* 0x000fe20000010000 */
[----:B------:R4:W-:Y:S01]  /*95c0*/  MUFU.EX2 R3, R12 ;  /* 0x0000000c00037308 */ /* 0x0009e20000000800 */
[----:B------:R-:W-:Y:S01]  /*95d0*/  FADD.FTZ R63, R63, R112 ;  /* 0x000000703f3f7221 */ /* 0x000fe20000010000 */
[----:B------:R-:W-:Y:S01]  /*95e0*/  F2FP.BF16.PACK_AB R4, R35, R36 ;  /* 0x000000242304723e */ /* 0x000fe200000010ff */
[----:B------:R-:W-:Y:S01]  /*95f0*/  FADD.FTZ R47, R47, R86 ;  /* 0x000000562f2f7221 */ /* 0x000fe20000010000 */
[----:B------:R-:W-:Y:S01]  /*9600*/  F2FP.BF16.PACK_AB R5, R30, R59 ;  /* 0x0000003b1e05723e */ /* 0x000fe200000010ff */
[----:B------:R-:W-:Y:S01]  /*9610*/  FADD.FTZ R88, R88, R63 ;  /* 0x0000003f58587221 */ /* 0x000fe20000010000 */
[----:B--2---:R-:W-:Y:S01]  /*9620*/  F2FP.BF16.PACK_AB R6, R25, R48 ;  /* 0x000000301906723e */ /* 0x004fe200000010ff */
[----:B------:R-:W-:Y:S01]  /*9630*/  FADD.FTZ R47, R44, R47 ;  /* 0x0000002f2c2f7221 */ /* 0x000fe20000010000 */
[----:B------:R-:W-:Y:S01]  /*9640*/  F2FP.BF16.PACK_AB R7, R27, R28 ;  /* 0x0000001c1b07723e */ /* 0x000fe200000010ff */
[----:B------:R-:W-:-:S02]  /*9650*/  FADD.FTZ R88, R61, R88 ;  /* 0x000000583d587221 */ /* 0x000fc40000010000 */
[----:B------:R-:W-:Y:S02]  /*9660*/  FADD.FTZ R50, R50, R47 ;  /* 0x0000002f32327221 */ /* 0x000fe40000010000 */
[----:B------:R-:W-:Y:S02]  /*9670*/  FADD.FTZ R57, R57, R88 ;  /* 0x0000005839397221 */ /* 0x000fe40000010000 */
[----:B------:R-:W-:Y:S01]  /*9680*/  FADD.FTZ R50, R37, R50 ;  /* 0x0000003225327221 */ /* 0x000fe20000010000 */
[----:B----4-:R-:W2:Y:S01]  /*9690*/  LDSM.16.MT88.4 R12, [R132+0x4c00] ;  /* 0x004c0000840c783b */ /* 0x010ea20000004200 */
[----:B------:R-:W-:Y:S01]  /*96a0*/  FADD.FTZ R84, R84, R57 ;  /* 0x0000003954547221 */ /* 0x000fe20000010000 */
[----:B-1----:R-:W-:Y:S01]  /*96b0*/  HMMA.16816.F32.BF16 R68, R4, R8, R68 ;  /* 0x000000080444723c */ /* 0x002fe20000041844 */
[----:B------:R-:W-:Y:S02]  /*96c0*/  FFMA.FTZ R60, R23, c[0x0][0x23c], -R60 ;  /* 0x00008f00173c7a23 */ /* 0x000fe4000001083c */
[----:B------:R-:W-:-:S02]  /*96d0*/  FADD.FTZ R29, R55, R84 ;  /* 0x00000054371d7221 */ /* 0x000fc40000010000 */
[----:B------:R-:W-:Y:S02]  /*96e0*/  FADD.FTZ R87, R87, R50 ;  /* 0x0000003257577221 */ /* 0x000fe40000010000 */
[----:B------:R-:W-:Y:S01]  /*96f0*/  FADD.FTZ R29, R58, R29 ;  /* 0x0000001d3a1d7221 */ /* 0x000fe20000010000 */
[----:B------:R-:W-:Y:S01]  /*9700*/  HMMA.16816.F32.BF16 R72, R4, R10, R72 ;  /* 0x0000000a0448723c */ /* 0x000fe20000041848 */
[----:B------:R-:W1:Y:S01]  /*9710*/  LDSM.16.MT88.4 R8, [R131+0x4c00] ;  /* 0x004c00008308783b */ /* 0x000e620000004200 */
[----:B------:R-:W-:Y:S02]  /*9720*/  FFMA.FTZ R23, R26, c[0x0][0x23c], -R21 ;  /* 0x00008f001a177a23 */ /* 0x000fe40000010815 */
[----:B------:R-:W-:Y:S01]  /*9730*/  FADD.FTZ R66, R66, R29 ;  /* 0x0000001d42427221 */ /* 0x000fe20000010000 */
[----:B------:R-:W-:Y:S01]  /*9740*/  MUFU.EX2 R26, R60 ;  /* 0x0000003c001a7308 */ /* 0x000fe20000000800 */
[----:B------:R-:W-:Y:S02]  /*9750*/  FFMA.FTZ R21, R20, c[0x0][0x23c], -R21 ;  /* 0x00008f0014157a23 */ /* 0x000fe40000010815 */
[----:B------:R-:W-:-:S02]  /*9760*/  FADD.FTZ R85, R85, R66 ;  /* 0x0000004255557221 */ /* 0x000fc40000010000 */
[----:B------:R-:W-:Y:S02]  /*9770*/  FADD.FTZ R87, R32, R87 ;  /* 0x0000005720577221 */ /* 0x000fe40000010000 */
[----:B------:R-:W-:Y:S01]  /*9780*/  FADD.FTZ R46, R46, R85 ;  /* 0x000000552e2e7221 */ /* 0x000fe20000010000 */
[----:B------:R-:W4:Y:S01]  /*9790*/  MUFU.EX2 R23, R23 ;  /* 0x0000001700177308 */ /* 0x000f220000000800 */
[----:B------:R-:W-:Y:S01]  /*97a0*/  FADD.FTZ R36, R36, R87 ;  /* 0x0000005724247221 */ /* 0x000fe20000010000 */
[C---:B---3--:R-:W-:Y:S01]  /*97b0*/  HMMA.16816.F32.BF16 R76, R4.reuse, R16, R76 ;  /* 0x00000010044c723c */ /* 0x048fe2000004184c */
[----:B------:R-:W-:Y:S02]  /*97c0*/  FADD.FTZ R41, R41, R46 ;  /* 0x0000002e29297221 */ /* 0x000fe40000010000 */
[----:B------:R-:W-:Y:S02]  /*97d0*/  FADD.FTZ R35, R35, R36 ;  /* 0x0000002423237221 */ /* 0x000fe40000010000 */
[----:B------:R-:W-:Y:S01]  /*97e0*/  FADD.FTZ R38, R38, R41 ;  /* 0x0000002926267221 */ /* 0x000fe20000010000 */
[----:B------:R-:W3:Y:S01]  /*97f0*/  MUFU.EX2 R21, R21 ;  /* 0x0000001500157308 */ /* 0x000ee20000000800 */
[----:B------:R-:W-:Y:S01]  /*9800*/  FADD.FTZ R48, R48, R35 ;  /* 0x0000002330307221 */ /* 0x000fe20000010000 */
[----:B------:R-:W-:Y:S01]  /*9810*/  HMMA.16816.F32.BF16 R80, R4, R18, R80 ;  /* 0x000000120450723c */ /* 0x000fe20000041850 */
[----:B------:R-:W-:-:S02]  /*9820*/  FADD.FTZ R38, R33, R38 ;  /* 0x0000002621267221 */ /* 0x000fc40000010000 */
[----:B------:R-:W-:Y:S02]  /*9830*/  FADD.FTZ R48, R25, R48 ;  /* 0x0000003019307221 */ /* 0x000fe40000010000 */
[----:B------:R-:W-:Y:S02]  /*9840*/  FADD.FTZ R43, R43, R38 ;  /* 0x000000262b2b7221 */ /* 0x000fe40000010000 */
[----:B------:R-:W-:Y:S01]  /*9850*/  F2FP.BF16.PACK_AB R4, R54, R51 ;  /* 0x000000333604723e */ /* 0x000fe200000010ff */
[----:B------:R-:W-:Y:S01]  /*9860*/  FADD.FTZ R51, R51, R48 ;  /* 0x0000003033337221 */ /* 0x000fe20000010000 */
[----:B----4-:R-:W-:Y:S01]  /*9870*/  F2FP.BF16.PACK_AB R5, R24, R23 ;  /* 0x000000171805723e */ /* 0x010fe200000010ff */
[----:B------:R-:W-:Y:S01]  /*9880*/  FADD.FTZ R34, R34, R43 ;  /* 0x0000002b22227221 */ /* 0x000fe20000010000 */
[----:B------:R-:W-:Y:S01]  /*9890*/  F2FP.BF16.PACK_AB R6, R26, R3 ;  /* 0x000000031a06723e */ /* 0x000fe200000010ff */
[----:B------:R-:W-:Y:S02]  /*98a0*/  FADD.FTZ R54, R54, R51 ;  /* 0x0000003336367221 */ /* 0x000fe40000010000 */
[----:B------:R-:W-:Y:S01]  /*98b0*/  FADD.FTZ R59, R59, R34 ;  /* 0x000000223b3b7221 */ /* 0x000fe20000010000 */
[----:B---3--:R-:W-:Y:S01]  /*98c0*/  F2FP.BF16.PACK_AB R7, R21, R22 ;  /* 0x000000161507723e */ /* 0x008fe200000010ff */
[----:B------:R-:W-:-:S02]  /*98d0*/  FADD.FTZ R3, R3, R54 ;  /* 0x0000003603037221 */ /* 0x000fc40000010000 */
[----:B------:R-:W-:Y:S02]  /*98e0*/  FADD.FTZ R59, R30, R59 ;  /* 0x0000003b1e3b7221 */ /* 0x000fe40000010000 */
[----:B------:R-:W-:Y:S02]  /*98f0*/  FADD.FTZ R151, R26, R3 ;  /* 0x000000031a977221 */ /* 0x000fe40000010000 */
[----:B------:R-:W-:Y:S01]  /*9900*/  FADD.FTZ R28, R28, R59 ;  /* 0x0000003b1c1c7221 */ /* 0x000fe20000010000 */
[----:B--2---:R-:W-:Y:S03]  /*9910*/  HMMA.16816.F32.BF16 R68, R4, R12, R68 ;  /* 0x0000000c0444723c */ /* 0x004fe60000041844 */
[----:B------:R-:W-:-:S04]  /*9920*/  FADD.FTZ R28, R27, R28 ;  /* 0x0000001c1b1c7221 */ /* 0x000fc80000010000 */
[----:B------:R-:W-:Y:S01]  /*9930*/  FADD.FTZ R23, R23, R28 ;  /* 0x0000001c17177221 */ /* 0x000fe20000010000 */
[----:B------:R-:W-:Y:S03]  /*9940*/  HMMA.16816.F32.BF16 R72, R4, R14, R72 ;  /* 0x0000000e0448723c */ /* 0x000fe60000041848 */
[----:B------:R-:W-:-:S04]  /*9950*/  FADD.FTZ R23, R24, R23 ;  /* 0x0000001718177221 */ /* 0x000fc80000010000 */
[----:B------:R-:W-:Y:S01]  /*9960*/  FADD.FTZ R22, R22, R23 ;  /* 0x0000001716167221 */ /* 0x000fe20000010000 */
[----:B-1----:R-:W-:Y:S03]  /*9970*/  HMMA.16816.F32.BF16 R76, R4, R8, R76 ;  /* 0x00000008044c723c */ /* 0x002fe6000004184c */
[----:B------:R-:W-:-:S05]  /*9980*/  FADD.FTZ R152, R21, R22 ;  /* 0x0000001615987221 */ /* 0x000fca0000010000 */
        /* <DEDUP_REMOVED lines=65> */
.L_x_4881:
[----:B------:R-:W-:-:S05]  /*9da0*/  IMAD.MOV.U32 R8, RZ, RZ, c[0x0][0x1a0] ;  /* 0x00006800ff087624 */ /* 0x000fca00078e00ff */
[----:B------:R-:W-:-:S04]  /*9db0*/  LEA R8, -R8, RZ, 0x7 ;  /* 0x000000ff08087211 */ /* 0x000fc800078e39ff */
[----:B------:R-:W-:Y:S02]  /*9dc0*/  SHF.R.S32.HI R4, RZ, 0x1f, R8 ;  /* 0x0000001fff047819 */ /* 0x000fe40000011408 */
.L_x_4882:
        /* <DEDUP_REMOVED lines=18> */
[----:B------:R-:W-:Y:S02]  /*9ef0*/  IADD3 R8, P0, R10, UR9, RZ ;  /* 0x000000090a087c10 */ /* 0x000fe4000ff1e0ff */
[----:B------:R-:W-:Y:S01]  /*9f00*/  ISETP.GE.AND P2, PT, R119, R94, PT ;  /* 0x0000005e7700720c */ /* 0x000fe20003f46270 */
[----:B------:R3:W-:Y:S01]  /*9f10*/  LDGSTS.E.BYPASS.LTC128B.128 [R147+0x4000], [R10.64] ;  /* 0x040000000a937fae */ /* 0x0007e2000b901d46 */
[----:B------:R-:W-:-:S05]  /*9f20*/  IADD3.X R9, R11, UR5, RZ, P0, !PT ;  /* 0x000000050b097c10 */ /* 0x000fca00087fe4ff */
[----:B------:R3:W-:Y:S04]  /*9f30*/  LDGSTS.E.BYPASS.LTC128B.128 [R147+0x4800], [R8.64] ;  /* 0x0480000008937fae */ /* 0x0007e8000b901d46 */
[----:B------:R-:W-:Y:S04]  /*9f40*/  LDSM.16.M88.4 R88, [R136] ;  /* 0x000000008858783b */ /* 0x000fe80000000200 */
[----:B------:R-:W4:Y:S04]  /*9f50*/  LDSM.16.M88.4 R36, [R134+0x1000] ;  /* 0x001000008624783b */ /* 0x000f280000000200 */
[----:B------:R-:W-:Y:S04]  /*9f60*/  LDSM.16.M88.4 R84, [R135] ;  /* 0x000000008754783b */ /* 0x000fe80000000200 */
[----:B------:R-:W-:Y:S04]  /*9f70*/  LDSM.16.M88.4 R4, [R133] ;  /* 0x000000008504783b */ /* 0x000fe80000000200 */
[----:B------:R-:W5:Y:S04]  /*9f80*/  LDSM.16.M88.4 R20, [R134+0x1800] ;  /* 0x001800008614783b */ /* 0x000f680000000200 */
[----:B------:R-:W1:Y:S04]  /*9f90*/  LDSM.16.M88.4 R28, [R134+0x1400] ;  /* 0x00140000861c783b */ /* 0x000e680000000200 */
[----:B---3--:R-:W3:Y:S04]  /*9fa0*/  LDSM.16.M88.4 R8, [R129] ;  /* 0x000000008108783b */ /* 0x008ee80000000200 */
[----:B------:R-:W-:Y:S04]  /*9fb0*/  LDSM.16.M88.4 R60, [R130] ;  /* 0x00000000823c783b */ /* 0x000fe80000000200 */
[----:B------:R-:W-:Y:S04]  /*9fc0*/  LDSM.16.M88.4 R48, [R127] ;  /* 0x000000007f30783b */ /* 0x000fe80000000200 */
[----:B------:R-:W-:Y:S04]  /*9fd0*/  LDSM.16.M88.4 R44, [R134+0x2800] ;  /* 0x00280000862c783b */ /* 0x000fe80000000200 */
[----:B--2---:R-:W-:Y:S01]  /*9fe0*/  LDSM.16.M88.4 R12, [R134+0x1c00] ;  /* 0x001c0000860c783b */ /* 0x004fe20000000200 */
        /* <DEDUP_REMOVED lines=9> */
[----:B------:R-:W2:Y:S07]  /*a080*/  LDSM.16.M88.4 R4, [R134+0x2000] ;  /* 0x002000008604783b */ /* 0x000eae0000000200 */
[C---:B------:R-:W-:Y:S08]  /*a090*/  HMMA.16816.F32.BF16 R20, R88.reuse, R22, RZ ;  /* 0x000000165814723c */ /* 0x040ff000000418ff */
[----:B-1----:R-:W-:Y:S01]  /*a0a0*/  HMMA.16816.F32.BF16 R32, R88, R28, RZ ;  /* 0x0000001c5820723c */ /* 0x002fe200000418ff */
[----:B------:R-:W-:-:S02]  /*a0b0*/  FSEL R117, R40, -INF , !P4 ;  /* 0xff80000028757808 */ /* 0x000fc40006000000 */
[----:B------:R-:W-:Y:S02]  /*a0c0*/  FSEL R111, R42, -INF , !P2 ;  /* 0xff8000002a6f7808 */ /* 0x000fe40005000000 */
[----:B------:R-:W-:-:S03]  /*a0d0*/  IADD3 R40, R119, 0x9, RZ ;  /* 0x0000000977287810 */ /* 0x000fc60007ffe0ff */
[----:B------:R-:W-:Y:S08]  /*a0e0*/  HMMA.16816.F32.BF16 R28, R88, R30, RZ ;  /* 0x0000001e581c723c */ /* 0x000ff000000418ff */
[C---:B---3--:R-:W-:Y:S08]  /*a0f0*/  HMMA.16816.F32.BF16 R24, R84.reuse, R8, R24 ;  /* 0x000000085418723c */ /* 0x048ff00000041818 */
[----:B------:R-:W-:Y:S08]  /*a100*/  HMMA.16816.F32.BF16 R20, R84, R10, R20 ;  /* 0x0000000a5414723c */ /* 0x000ff00000041814 */
[C---:B--2---:R-:W-:Y:S08]  /*a110*/  HMMA.16816.F32.BF16 R8, R88.reuse, R4, RZ ;  /* 0x000000045808723c */ /* 0x044ff000000418ff */
[----:B------:R-:W-:Y:S08]  /*a120*/  HMMA.16816.F32.BF16 R4, R88, R6, RZ ;  /* 0x000000065804723c */ /* 0x000ff000000418ff */
[C---:B------:R-:W-:Y:S08]  /*a130*/  HMMA.16816.F32.BF16 R32, R84.reuse, R60, R32 ;  /* 0x0000003c5420723c */ /* 0x040ff00000041820 */
[C---:B------:R-:W-:Y:S01]  /*a140*/  HMMA.16816.F32.BF16 R28, R84.reuse, R62, R28 ;  /* 0x0000003e541c723c */ /* 0x040fe2000004181c */
[----:B------:R-:W1:Y:S07]  /*a150*/  LDSM.16.M88.4 R60, [R125] ;  /* 0x000000007d3c783b */ /* 0x000e6e0000000200 */
[C---:B------:R-:W-:Y:S08]  /*a160*/  HMMA.16816.F32.BF16 R8, R84.reuse, R48, R8 ;  /* 0x000000305408723c */ /* 0x040ff00000041808 */
[----:B------:R-:W-:Y:S08]  /*a170*/  HMMA.16816.F32.BF16 R4, R84, R50, R4 ;  /* 0x000000325404723c */ /* 0x000ff00000041804 */
[C---:B------:R-:W-:Y:S08]  /*a180*/  HMMA.16816.F32.BF16 R48, R88.reuse, R44, RZ ;  /* 0x0000002c5830723c */ /* 0x040ff000000418ff */
[C---:B------:R-:W-:Y:S08]  /*a190*/  HMMA.16816.F32.BF16 R16, R88.reuse, R12, RZ ;  /* 0x0000000c5810723c */ /* 0x040ff000000418ff */
[----:B------:R-:W-:Y:S08]  /*a1a0*/  HMMA.16816.F32.BF16 R12, R88, R14, RZ ;  /* 0x0000000e580c723c */ /* 0x000ff000000418ff */
[C---:B-1----:R-:W-:Y:S07]  /*a1b0*/  HMMA.16816.F32.BF16 R48, R84.reuse, R60, R48 ;  /* 0x0000003c5430723c */ /* 0x042fee0000041830 */
[----:B------:R-:W-:Y:S01]  /*a1c0*/  LOP3.LUT R60, R3, 0x8, R92, 0xfe, !PT ;  /* 0x00000008033c7812 */ /* 0x000fe200078efe5c */
[----:B------:R-:W-:Y:S03]  /*a1d0*/  HMMA.16816.F32.BF16 R16, R84, R56, R16 ;  /* 0x000000385410723c */ /* 0x000fe60000041810 */
[----:B------:R-:W-:-:S02]  /*a1e0*/  ISETP.GE.AND P6, PT, R60, R93, PT ;  /* 0x0000005d3c00720c */ /* 0x000fc40003fc6270 */
[-C--:B------:R-:W-:Y:S02]  /*a1f0*/  ISETP.GE.AND P5, PT, R60, R94.reuse, PT ;  /* 0x0000005e3c00720c */ /* 0x080fe40003fa6270 */
[----:B------:R-:W-:Y:S01]  /*a200*/  LOP3.LUT R60, R3, 0x10, R92, 0xfe, !PT ;  /* 0x00000010033c7812 */ /* 0x000fe200078efe5c */
[----:B------:R-:W-:Y:S01]  /*a210*/  HMMA.16816.F32.BF16 R44, R88, R46, RZ ;  /* 0x0000002e582c723c */ /* 0x000fe200000418ff */
[----:B------:R-:W-:Y:S02]  /*a220*/  FSEL R150, R38, -INF , !P5 ;  /* 0xff80000026967808 */ /* 0x000fe40006800000 */
[C---:B------:R-:W-:Y:S02]  /*a230*/  ISETP.GE.AND P0, PT, R60.reuse, R93, PT ;  /* 0x0000005d3c00720c */ /* 0x040fe40003f06270 */
[----:B------:R-:W-:Y:S02]  /*a240*/  ISETP.GE.AND P3, PT, R60, R94, PT ;  /* 0x0000005e3c00720c */ /* 0x000fe40003f66270 */
[----:B------:R-:W-:Y:S01]  /*a250*/  IADD3 R60, R119, 0x1, RZ ;  /* 0x00000001773c7810 */ /* 0x000fe20007ffe0ff */
[----:B------:R-:W-:Y:S01]  /*a260*/  HMMA.16816.F32.BF16 R12, R84, R58, R12 ;  /* 0x0000003a540c723c */ /* 0x000fe2000004180c */
[----:B------:R-:W-:-:S02]  /*a270*/  FSEL R118, R34, -INF , !P3 ;  /* 0xff80000022767808 */ /* 0x000fc40005800000 */
[CC--:B------:R-:W-:Y:S02]  /*a280*/  ISETP.GE.AND P4, PT, R60.reuse, R93.reuse, PT ;  /* 0x0000005d3c00720c */ /* 0x0c0fe40003f86270 */
[-C--:B------:R-:W-:Y:S02]  /*a290*/  ISETP.GE.AND P2, PT, R60, R94.reuse, PT ;  /* 0x0000005e3c00720c */ /* 0x080fe40003f46270 */
[----:B------:R-:W-:Y:S01]  /*a2a0*/  FSEL R115, R41, -INF , !P4 ;  /* 0xff80000029737808 */ /* 0x000fe20006000000 */
[----:B------:R-:W-:Y:S01]  /*a2b0*/  HMMA.16816.F32.BF16 R56, R88, R52, RZ ;  /* 0x000000345838723c */ /* 0x000fe200000418ff */
[----:B------:R-:W-:Y:S02]  /*a2c0*/  FSEL R120, R43, -INF , !P2 ;  /* 0xff8000002b787808 */ /* 0x000fe40005000000 */
[C---:B------:R-:W-:Y:S02]  /*a2d0*/  ISETP.GE.AND P4, PT, R40.reuse, R93, PT ;  /* 0x0000005d2800720c */ /* 0x040fe40003f86270 */
[----:B------:R-:W-:-:S02]  /*a2e0*/  ISETP.GE.AND P2, PT, R40, R94, PT ;  /* 0x0000005e2800720c */ /* 0x000fc40003f46270 */
[----:B------:R-:W-:Y:S01]  /*a2f0*/  IADD3 R40, R119, 0x11, RZ ;  /* 0x0000001177287810 */ /* 0x000fe20007ffe0ff */
[----:B------:R-:W-:Y:S01]  /*a300*/  HMMA.16816.F32.BF16 R52, R88, R54, RZ ;  /* 0x000000365834723c */ /* 0x000fe200000418ff */
[----:B------:R-:W-:Y:S02]  /*a310*/  FSEL R113, R37, -INF , !P4 ;  /* 0xff80000025717808 */ /* 0x000fe40006000000 */
[C---:B------:R-:W-:Y:S02]  /*a320*/  ISETP.GE.AND P4, PT, R40.reuse, R93, PT ;  /* 0x0000005d2800720c */ /* 0x040fe40003f86270 */
[----:B------:R-:W-:Y:S02]  /*a330*/  FSEL R122, R39, -INF , !P2 ;  /* 0xff800000277a7808 */ /* 0x000fe40005000000 */
[----:B------:R-:W-:Y:S01]  /*a340*/  ISETP.GE.AND P2, PT, R40, R94, PT ;  /* 0x0000005e2800720c */ /* 0x000fe20003f46270 */
[----:B------:R-:W-:Y:S01]  /*a350*/  HMMA.16816.F32.BF16 R44, R84, R62, R44 ;  /* 0x0000003e542c723c */ /* 0x000fe2000004182c */
[----:B------:R-:W-:-:S02]  /*a360*/  IADD3 R37, R119, 0x19, RZ ;  /* 0x0000001977257810 */ /* 0x000fc40007ffe0ff */
[----:B------:R-:W-:Y:S02]  /*a370*/  FSEL R107, R33, -INF , !P4 ;  /* 0xff800000216b7808 */ /* 0x000fe40006000000 */
[----:B------:R-:W-:Y:S02]  /*a380*/  ISETP.GE.AND P4, PT, R37, R93, PT ;  /* 0x0000005d2500720c */ /* 0x000fe40003f86270 */
[----:B------:R-:W-:Y:S01]  /*a390*/  FSEL R114, R35, -INF , !P2 ;  /* 0xff80000023727808 */ /* 0x000fe20005000000 */
[----:B------:R-:W-:Y:S01]  /*a3a0*/  HMMA.16816.F32.BF16 R56, R84, R64, R56 ;  /* 0x000000405438723c */ /* 0x000fe20000041838 */
[----:B------:R-:W-:Y:S02]  /*a3b0*/  ISETP.GE.AND P2, PT, R37, R94, PT ;  /* 0x0000005e2500720c */ /* 0x000fe40003f46270 */
[----:B------:R-:W-:Y:S02]  /*a3c0*/  IADD3 R33, R119, 0x21, RZ ;  /* 0x0000002177217810 */ /* 0x000fe40007ffe0ff */
[----:B------:R-:W-:-:S02]  /*a3d0*/  FSEL R109, R29, -INF , !P4 ;  /* 0xff8000001d6d7808 */ /* 0x000fc40006000000 */
[-C--:B------:R-:W-:Y:S01]  /*a3e0*/  ISETP.GE.AND P4, PT, R33, R93.reuse, PT ;  /* 0x0000005d2100720c */ /* 0x080fe20003f86270 */
[----:B------:R-:W-:Y:S01]  /*a3f0*/  HMMA.16816.F32.BF16 R52, R84, R66, R52 ;  /* 0x000000425434723c */ /* 0x000fe20000041834 */
[----:B------:R-:W-:Y:S02]  /*a400*/  FSEL R112, R31, -INF , !P2 ;  /* 0xff8000001f707808 */ /* 0x000fe40005000000 */
[----:B------:R-:W-:Y:S02]  /*a410*/  IADD3 R31, R119, 0x29, RZ ;  /* 0x00000029771f7810 */ /* 0x000fe40007ffe0ff */
[----:B------:R-:W-:Y:S02]  /*a420*/  ISETP.GE.AND P2, PT, R33, R94, PT ;  /* 0x0000005e2100720c */ /* 0x000fe40003f46270 */
[----:B------:R-:W-:Y:S02]  /*a430*/  FSEL R29, R25, -INF , !P4 ;  /* 0xff800000191d7808 */ /* 0x000fe40006000000 */
[----:B------:R-:W-:-:S02]  /*a440*/  ISETP.GE.AND P4, PT, R31, R93, PT ;  /* 0x0000005d1f00720c */ /* 0x000fc40003f86270 */
[----:B------:R-:W-:Y:S02]  /*a450*/  FSEL R110, R27, -INF , !P2 ;  /* 0xff8000001b6e7808 */ /* 0x000fe40005000000 */
[----:B------:R-:W-:Y:S02]  /*a460*/  IADD3 R25, R119, 0x31, RZ ;  /* 0x0000003177197810 */ /* 0x000fe40007ffe0ff */
[----:B------:R-:W-:Y:S02]  /*a470*/  ISETP.GE.AND P2, PT, R31, R94, PT ;  /* 0x0000005e1f00720c */ /* 0x000fe40003f46270 */
[----:B------:R-:W-:Y:S02]  /*a480*/  FSEL R31, R21, -INF , !P4 ;  /* 0xff800000151f7808 */ /* 0x000fe40006000000 */
[----:B------:R-:W-:Y:S02]  /*a490*/  ISETP.GE.AND P4, PT, R25, R93, PT ;  /* 0x0000005d1900720c */ /* 0x000fe40003f86270 */
[----:B------:R-:W-:-:S02]  /*a4a0*/  FSEL R106, R23, -INF , !P2 ;  /* 0xff800000176a7808 */ /* 0x000fc40005000000 */
[----:B------:R-:W-:Y:S02]  /*a4b0*/  IADD3 R21, R119, 0x39, RZ ;  /* 0x0000003977157810 */ /* 0x000fe40007ffe0ff */
[-C--:B------:R-:W-:Y:S02]  /*a4c0*/  ISETP.GE.AND P2, PT, R25, R94.reuse, PT ;  /* 0x0000005e1900720c */ /* 0x080fe40003f46270 */
[----:B------:R-:W-:Y:S02]  /*a4d0*/  FSEL R61, R17, -INF , !P4 ;  /* 0xff800000113d7808 */ /* 0x000fe40006000000 */
[----:B------:R-:W-:Y:S02]  /*a4e0*/  ISETP.GE.AND P4, PT, R21, R93, PT ;  /* 0x0000005d1500720c */ /* 0x000fe40003f86270 */
[----:B------:R-:W-:Y:S02]  /*a4f0*/  FSEL R98, R19, -INF , !P2 ;  /* 0xff80000013627808 */ /* 0x000fe40005000000 */
[----:B------:R-:W-:-:S02]  /*a500*/  ISETP.GE.AND P2, PT, R21, R94, PT ;  /* 0x0000005e1500720c */ /* 0x000fc40003f46270 */
[----:B------:R-:W-:Y:S02]  /*a510*/  LOP3.LUT R17, R3, 0x18, R92, 0xfe, !PT ;  /* 0x0000001803117812 */ /* 0x000fe400078efe5c */
[----:B------:R-:W-:Y:S02]  /*a520*/  FSEL R63, R13, -INF , !P4 ;  /* 0xff8000000d3f7808 */ /* 0x000fe40006000000 */
[----:B------:R-:W-:Y:S02]  /*a530*/  IADD3 R13, R119, 0x41, RZ ;  /* 0x00000041770d7810 */ /* 0x000fe40007ffe0ff */
[----:B------:R-:W-:Y:S02]  /*a540*/  FSEL R100, R15, -INF , !P2 ;  /* 0xff8000000f647808 */ /* 0x000fe40005000000 */
[C---:B------:R-:W-:Y:S02]  /*a550*/  ISETP.GE.AND P4, PT, R17.reuse, R93, PT ;  /* 0x0000005d1100720c */ /* 0x040fe40003f86270 */
[----:B------:R-:W-:-:S02]  /*a560*/  ISETP.GE.AND P2, PT, R17, R94, PT ;  /* 0x0000005e1100720c */ /* 0x000fc40003f46270 */
[----:B------:R-:W-:Y:S02]  /*a570*/  FSEL R17, R36, -INF , !P6 ;  /* 0xff80000024117808 */ /* 0x000fe40007000000 */
[----:B------:R-:W-:Y:S02]  /*a580*/  ISETP.GE.AND P6, PT, R13, R93, PT ;  /* 0x0000005d0d00720c */ /* 0x000fe40003fc6270 */
[----:B------:R-:W-:Y:S02]  /*a590*/  FSEL R25, R32, -INF , !P0 ;  /* 0xff80000020197808 */ /* 0x000fe40004000000 */
[----:B------:R-:W-:Y:S02]  /*a5a0*/  FSEL R39, R9, -INF , !P6 ;  /* 0xff80000009277808 */ /* 0x000fe40007000000 */
[----:B------:R-:W-:Y:S02]  /*a5b0*/  ISETP.GE.AND P0, PT, R13, R94, PT ;  /* 0x0000005e0d00720c */ /* 0x000fe40003f06270 */
[----:B------:R-:W-:-:S02]  /*a5c0*/  LOP3.LUT R9, R3, 0x28, R92, 0xfe, !PT ;  /* 0x0000002803097812 */ /* 0x000fc400078efe5c */
[----:B------:R-:W-:Y:S02]  /*a5d0*/  FSEL R64, R11, -INF , !P0 ;  /* 0xff8000000b407808 */ /* 0x000fe40004000000 */
[----:B------:R-:W-:Y:S02]  /*a5e0*/  LOP3.LUT R15, R3, 0x20, R92, 0xfe, !PT ;  /* 0x00000020030f7812 */ /* 0x000fe400078efe5c */
[CC--:B------:R-:W-:Y:S02]  /*a5f0*/  ISETP.GE.AND P3, PT, R9.reuse, R93.reuse, PT ;  /* 0x0000005d0900720c */ /* 0x0c0fe40003f66270 */
[----:B------:R-:W-:Y:S02]  /*a600*/  ISETP.GE.AND P0, PT, R9, R94, PT ;  /* 0x0000005e0900720c */ /* 0x000fe40003f06270 */
[----:B------:R-:W-:Y:S02]  /*a610*/  IADD3 R9, R119, 0x49, RZ ;  /* 0x0000004977097810 */ /* 0x000fe40007ffe0ff */
[----:B------:R-:W-:-:S02]  /*a620*/  ISETP.GE.AND P5, PT, R15, R93, PT ;  /* 0x0000005d0f00720c */ /* 0x000fc40003fa6270 */
[----:B------:R-:W-:Y:S02]  /*a630*/  FSEL R27, R28, -INF , !P4 ;  /* 0xff8000001c1b7808 */ /* 0x000fe40006000000 */
[----:B------:R-:W-:Y:S02]  /*a640*/  ISETP.GE.AND P4, PT, R9, R93, PT ;  /* 0x0000005d0900720c */ /* 0x000fe40003f86270 */
[----:B------:R-:W-:Y:S02]  /*a650*/  FSEL R103, R24, -INF , !P5 ;  /* 0xff80000018677808 */ /* 0x000fe40006800000 */
[-C--:B------:R-:W-:Y:S02]  /*a660*/  ISETP.GE.AND P6, PT, R15, R94.reuse, PT ;  /* 0x0000005e0f00720c */ /* 0x080fe40003fc6270 */
[----:B------:R-:W-:Y:S02]  /*a670*/  FSEL R43, R5, -INF , !P4 ;  /* 0xff800000052b7808 */ /* 0x000fe40006000000 */
[----:B------:R-:W-:-:S02]  /*a680*/  ISETP.GE.AND P5, PT, R9, R94, PT ;  /* 0x0000005e0900720c */ /* 0x000fc40003fa6270 */
        /* <DEDUP_REMOVED lines=8> */
[----:B------:R-:W-:Y:S02]  /*a710*/  IADD3 R5, R119, 0x51, RZ ;  /* 0x0000005177057810 */ /* 0x000fe40007ffe0ff */
[----:B------:R-:W-:Y:S02]  /*a720*/  FSEL R105, R20, -INF , !P3 ;  /* 0xff80000014697808 */ /* 0x000fe40005800000 */
[----:B------:R-:W-:Y:S02]  /*a730*/  FSEL R99, R16, -INF , !P2 ;  /* 0xff80000010637808 */ /* 0x000fe40005000000 */
        /* <DEDUP_REMOVED lines=15> */
[-C--:B------:R-:W-:Y:S02]  /*a830*/  ISETP.GE.AND P3, PT, R7, R94.reuse, PT ;  /* 0x0000005e0700720c */ /* 0x080fe40003f66270 */
        /* <DEDUP_REMOVED lines=11> */
[-C--:B------:R-:W-:Y:S02]  /*a8f0*/  ISETP.GE.AND P5, PT, R7, R93.reuse, PT ;  /* 0x0000005d0700720c */ /* 0x080fe40003fa6270 */
[----:B------:R-:W-:Y:S02]  /*a900*/  ISETP.GE.AND P4, PT, R5, R93, PT ;  /* 0x0000005d0500720c */ /* 0x000fe40003f86270 */
[----:B------:R-:W-:Y:S02]  /*a910*/  LOP3.LUT R4, R3, 0x60, R92, 0xfe, !PT ;  /* 0x0000006003047812 */ /* 0x000fe400078efe5c */
[----:B------:R-:W-:-:S02]  /*a920*/  FSEL R53, R53, -INF , !P6 ;  /* 0xff80000035357808 */ /* 0x000fc40007000000 */
[----:B------:R-:W-:Y:S02]  /*a930*/  FSEL R96, R6, -INF , !P2 ;  /* 0xff80000006607808 */ /* 0x000fe40005000000 */
[----:B------:R-:W-:Y:S02]  /*a940*/  FSEL R55, R49, -INF , !P4 ;  /* 0xff80000031377808 */ /* 0x000fe40006000000 */
[----:B------:R-:W-:Y:S02]  /*a950*/  FSEL R65, R56, -INF , !P5 ;  /* 0xff80000038417808 */ /* 0x000fe40006800000 */
[-C--:B------:R-:W-:Y:S02]  /*a960*/  ISETP.GE.AND P6, PT, R7, R94.reuse, PT ;  /* 0x0000005e0700720c */ /* 0x080fe40003fc6270 */
[C---:B------:R-:W-:Y:S02]  /*a970*/  ISETP.GE.AND P2, PT, R4.reuse, R93, PT ;  /* 0x0000005d0400720c */ /* 0x040fe40003f46270 */
[----:B------:R-:W-:-:S02]  /*a980*/  ISETP.GE.AND P4, PT, R4, R94, PT ;  /* 0x0000005e0400720c */ /* 0x000fc40003f86270 */
[----:B------:R-:W-:Y:S02]  /*a990*/  ISETP.GE.AND P5, PT, R5, R94, PT ;  /* 0x0000005e0500720c */ /* 0x000fe40003fa6270 */
[----:B------:R-:W-:Y:S02]  /*a9a0*/  LOP3.LUT R4, R3, 0x68, R92, 0xfe, !PT ;  /* 0x0000006803047812 */ /* 0x000fe400078efe5c */
[----:B------:R-:W-:Y:S02]  /*a9b0*/  IADD3 R8, R119, 0x69, RZ ;  /* 0x0000006977087810 */ /* 0x000fe40007ffe0ff */
[----:B------:R-:W-:Y:S02]  /*a9c0*/  FSEL R58, R58, -INF , !P6 ;  /* 0xff8000003a3a7808 */ /* 0x000fe40007000000 */
[----:B------:R-:W-:Y:S02]  /*a9d0*/  FSEL R38, R51, -INF , !P5 ;  /* 0xff80000033267808 */ /* 0x000fe40006800000 */
[----:B------:R-:W-:-:S02]  /*a9e0*/  ISETP.GE.AND P6, PT, R4, R93, PT ;  /* 0x0000005d0400720c */ /* 0x000fc40003fc6270 */
[----:B------:R-:W-:Y:S02]  /*a9f0*/  ISETP.GE.AND P5, PT, R4, R94, PT ;  /* 0x0000005e0400720c */ /* 0x000fe40003fa6270 */
[----:B------:R-:W-:Y:S02]  /*aa00*/  FSEL R95, R52, -INF , !P3 ;  /* 0xff800000345f7808 */ /* 0x000fe40005800000 */
[----:B------:R-:W-:Y:S02]  /*aa10*/  ISETP.GE.AND P3, PT, R8, R93, PT ;  /* 0x0000005d0800720c */ /* 0x000fe40003f66270 */
[----:B------:R-:W-:Y:S02]  /*aa20*/  LOP3.LUT R4, R3, 0x70, R92, 0xfe, !PT ;  /* 0x0000007003047812 */ /* 0x000fe400078efe5c */
[----:B------:R-:W-:Y:S02]  /*aa30*/  FSEL R54, R54, -INF , !P0 ;  /* 0xff80000036367808 */ /* 0x000fe40004000000 */
[----:B------:R-:W-:-:S02]  /*aa40*/  FSEL R49, R45, -INF , !P3 ;  /* 0xff8000002d317808 */ /* 0x000fc40005800000 */
[C---:B------:R-:W-:Y:S02]  /*aa50*/  ISETP.GE.AND P3, PT, R4.reuse, R93, PT ;  /* 0x0000005d0400720c */ /* 0x040fe40003f66270 */
[-C--:B------:R-:W-:Y:S02]  /*aa60*/  ISETP.GE.AND P0, PT, R4, R94.reuse, PT ;  /* 0x0000005e0400720c */ /* 0x080fe40003f06270 */
[----:B------:R-:W1:Y:S01]  /*aa70*/  LDSM.16.M88.4 R4, [R134+0x2c00] ;  /* 0x002c00008604783b */ /* 0x000e620000000200 */
[----:B------:R-:W-:Y:S02]  /*aa80*/  FSEL R97, R48, -INF , !P2 ;  /* 0xff80000030617808 */ /* 0x000fe40005000000 */
[----:B------:R-:W-:Y:S02]  /*aa90*/  ISETP.GE.AND P2, PT, R8, R94, PT ;  /* 0x0000005e0800720c */ /* 0x000fe40003f46270 */
[----:B------:R-:W-:Y:S02]  /*aaa0*/  IADD3 R8, R119, 0x71, RZ ;  /* 0x0000007177087810 */ /* 0x000fe40007ffe0ff */
[----:B------:R-:W-:-:S02]  /*aab0*/  FSEL R50, R50, -INF , !P4 ;  /* 0xff80000032327808 */ /* 0x000fc40006000000 */
[----:B------:R-:W-:Y:S02]  /*aac0*/  FSEL R33, R47, -INF , !P2 ;  /* 0xff8000002f217808 */ /* 0x000fe40005000000 */
[C---:B------:R-:W-:Y:S02]  /*aad0*/  ISETP.GE.AND P2, PT, R8.reuse, R93, PT ;  /* 0x0000005d0800720c */ /* 0x040fe40003f46270 */
[----:B------:R-:W-:Y:S02]  /*aae0*/  ISETP.GE.AND P4, PT, R8, R94, PT ;  /* 0x0000005e0800720c */ /* 0x000fe40003f86270 */
[----:B------:R-:W2:Y:S01]  /*aaf0*/  LDSM.16.M88.4 R8, [R124] ;  /* 0x000000007c08783b */ /* 0x000ea20000000200 */
[----:B------:R-:W-:Y:S01]  /*ab00*/  FSEL R47, R44, -INF , !P6 ;  /* 0xff8000002c2f7808 */ /* 0x000fe20007000000 */
[----:B------:R-:W-:-:S04]  /*ab10*/  DEPBAR.LE SB0, 0x0 ;  /* 0x000080000000791a */ /* 0x000fc80000000000 */
[----:B------:R-:W-:Y:S02]  /*ab20*/  LOP3.LUT R92, R3, 0x78, R92, 0xfe, !PT ;  /* 0x00000078035c7812 */ /* 0x000fe400078efe5c */
[----:B------:R-:W-:Y:S02]  /*ab30*/  IADD3 R119, R119, 0x79, RZ ;  /* 0x0000007977777810 */ /* 0x000fe40007ffe0ff */
[----:B------:R-:W-:Y:S01]  /*ab40*/  FSEL R40, R46, -INF , !P5 ;  /* 0xff8000002e287808 */ /* 0x000fe20006800000 */
[----:B------:R-:W-:Y:S01]  /*ab50*/  BAR.SYNC.DEFER_BLOCKING 0x0 ;  /* 0x0000000000007b1d */ /* 0x000fe20000010000 */
[-C--:B------:R-:W-:Y:S02]  /*ab60*/  ISETP.GE.AND P6, PT, R92, R93.reuse, PT ;  /* 0x0000005d5c00720c */ /* 0x080fe40003fc6270 */
[----:B------:R-:W-:Y:S01]  /*ab70*/  ISETP.GE.AND P5, PT, R119, R93, PT ;  /* 0x0000005d7700720c */ /* 0x000fe20003fa6270 */
[C---:B-1----:R-:W-:Y:S08]  /*ab80*/  HMMA.16816.F32.BF16 R12, R88.reuse, R4, RZ ;  /* 0x00000004580c723c */ /* 0x042ff000000418ff */
[----:B------:R-:W-:Y:S11]  /*ab90*/  HMMA.16816.F32.BF16 R4, R88, R6, RZ ;  /* 0x000000065804723c */ /* 0x000ff600000418ff */
[----:B------:R-:W-:Y:S05]  /*aba0*/  @!UPT UIADD3 URZ, URZ, URZ, URZ ;  /* 0x0000003f3f3ff290 */ /* 0x000fea000fffe03f */
[C---:B--2---:R-:W-:Y:S08]  /*abb0*/  HMMA.16816.F32.BF16 R12, R84.reuse, R8, R12 ;  /* 0x00000008540c723c */ /* 0x044ff0000004180c */
[----:B------:R-:W-:Y:S11]  /*abc0*/  HMMA.16816.F32.BF16 R4, R84, R10, R4 ;  /* 0x0000000a5404723c */ /* 0x000ff60000041804 */
[----:B------:R-:W-:Y:S05]  /*abd0*/  @!UPT UIADD3 URZ, URZ, URZ, URZ ;  /* 0x0000003f3f3ff290 */ /* 0x000fea000fffe03f */
[----:B------:R-:W-:Y:S02]  /*abe0*/  FSEL R44, R14, -INF , !P0 ;  /* 0xff8000000e2c7808 */ /* 0x000fe40004000000 */
[----:B------:R-:W-:Y:S02]  /*abf0*/  ISETP.GT.AND P0, PT, R146, R137, PT ;  /* 0x000000899200720c */ /* 0x000fe40003f04270 */
[----:B------:R-:W-:Y:S02]  /*ac00*/  FSEL R51, R12, -INF , !P3 ;  /* 0xff8000000c337808 */ /* 0x000fe40005800000 */
[----:B------:R-:W-:Y:S02]  /*ac10*/  FSEL R45, R13, -INF , !P2 ;  /* 0xff8000000d2d7808 */ /* 0x000fe40005000000 */
[-C--:B------:R-:W-:Y:S02]  /*ac20*/  ISETP.GE.AND P3, PT, R92, R94.reuse, PT ;  /* 0x0000005e5c00720c */ /* 0x080fe40003f66270 */
[----:B------:R-:W-:-:S02]  /*ac30*/  ISETP.GE.AND P2, PT, R119, R94, PT ;  /* 0x0000005e7700720c */ /* 0x000fc40003f46270 */
        /* <DEDUP_REMOVED lines=56> */
[----:B------:R-:W-:Y:S01]  /*afc0*/  IMAD.IADD R7, R9, 0x1, R6 ;  /* 0x0000000109077824 */ /* 0x000fe200078e0206 */
[----:B------:R-:W-:Y:S01]  /*afd0*/  MOV R6, R8 ;  /* 0x0000000800067202 */ /* 0x000fe20000000f00 */
[----:B--2---:R-:W-:-:S04]  /*afe0*/  IMAD.IADD R4, R4, 0x1, -R5 ;  /* 0x0000000104047824 */ /* 0x004fc800078e0a05 */
[----:B------:R-:W-:Y:S01]  /*aff0*/  IMAD.WIDE.U32 R6, R4, c[0x0][0x180], R6 ;  /* 0x0000600004067a25 */ /* 0x000fe200078e0006 */
[----:B------:R-:W-:-:S05]  /*b000*/  SHF.R.S32.HI R3, RZ, 0x1f, R4 ;  /* 0x0000001fff037819 */ /* 0x000fca0000011404 */
[----:B------:R-:W-:-:S04]  /*b010*/  IMAD R3, R3, c[0x0][0x180], RZ ;  /* 0x0000600003037a24 */ /* 0x000fc800078e02ff */
[----:B------:R-:W-:-:S04]  /*b020*/  IMAD R3, R4, c[0x0][0x184], R3 ;  /* 0x0000610004037a24 */ /* 0x000fc800078e0203 */
[----:B------:R-:W-:Y:S01]  /*b030*/  IMAD.IADD R4, R7, 0x1, R3 ;  /* 0x0000000107047824 */ /* 0x000fe200078e0203 */
[----:B------:R-:W-:Y:S05]  /*b040*/  BRA `(.L_x_4885) ;  /* 0x0000003000007947 */ /* 0x000fea0003800000 */
.L_x_4884:
[----:B------:R-:W-:-:S05]  /*b050*/  IMAD.MOV.U32 R6, RZ, RZ, c[0x0][0x198] ;  /* 0x00006600ff067624 */ /* 0x000fca00078e00ff */
[----:B------:R-:W-:-:S04]  /*b060*/  LEA R6, -R6, RZ, 0x7 ;  /* 0x000000ff06067211 */ /* 0x000fc800078e39ff */
[----:B------:R-:W-:Y:S02]  /*b070*/  SHF.R.S32.HI R4, RZ, 0x1f, R6 ;  /* 0x0000001fff047819 */ /* 0x000fe40000011406 */
.L_x_4885:
        /* <DEDUP_REMOVED lines=20> */
.L_x_4883:
[----:B------:R-:W-:Y:S01]  /*b1c0*/  FMNMX.FTZ R3, R0, R111, !PT ;  /* 0x0000006f00037209 */ /* 0x000fe20007810000 */
[----:B-1----:R-:W-:Y:S01]  /*b1d0*/  LDSM.16.MT88.4 R8, [R132+0x3000] ;  /* 0x003000008408783b */ /* 0x002fe20000004200 */
        /* <DEDUP_REMOVED lines=73> */
[----:B------:R-:W-:Y:S02]  /*b670*/  FSETP.NEU.FTZ.AND P2, PT, R3, -INF , PT ;  /* 0xff8000000300780b */ /* 0x000fe40003f5d000 */
[C---:B------:R-:W-:Y:S01]  /*b680*/  FSETP.NEU.FTZ.AND P3, PT, R32.reuse, -INF , PT ;  /* 0xff8000002000780b */ /* 0x040fe20003f7d000 */
[C---:B------:R-:W-:Y:S01]  /*b690*/  FMUL.FTZ R46, R32.reuse, c[0x0][0x23c] ;  /* 0x00008f00202e7a20 */ /* 0x040fe20000410000 */
[----:B------:R-:W-:Y:S02]  /*b6a0*/  FSEL R35, R35, RZ, P2 ;  /* 0x000000ff23237208 */ /* 0x000fe40001000000 */
[----:B------:R-:W-:Y:S02]  /*b6b0*/  FSEL R5, R32, RZ, P3 ;  /* 0x000000ff20057208 */ /* 0x000fe40001800000 */
[----:B------:R-:W-:Y:S01]  /*b6c0*/  FSEL R119, R3, RZ, P2 ;  /* 0x000000ff03777208 */ /* 0x000fe20001000000 */
[----:B------:R-:W-:Y:S01]  /*b6d0*/  FFMA.FTZ R92, R120, c[0x0][0x23c], -R35 ;  /* 0x00008f00785c7a23 */ /* 0x000fe20000010823 */
[----:B------:R-:W-:Y:S01]  /*b6e0*/  FSEL R46, R46, RZ, P3 ;  /* 0x000000ff2e2e7208 */ /* 0x000fe20001800000 */
[----:B------:R-:W-:-:S02]  /*b6f0*/  FADD.FTZ R120, R2, -R5 ;  /* 0x8000000502787221 */ /* 0x000fc40000010000 */
[----:B------:R-:W-:Y:S02]  /*b700*/  FADD.FTZ R119, R0, -R119 ;  /* 0x8000007700777221 */ /* 0x000fe40000010000 */
        /* <DEDUP_REMOVED lines=8> */
[----:B------:R-:W-:Y:S02]  /*b790*/  FMUL.FTZ R120, R120, c[0x0][0x23c] ;  /* 0x00008f0078787a20 */ /* 0x000fe40000410000 */
[----:B------:R-:W-:Y:S02]  /*b7a0*/  FMUL.FTZ R119, R119, c[0x0][0x23c] ;  /* 0x00008f0077777a20 */ /* 0x000fe40000410000 */
[----:B------:R-:W-:Y:S01]  /*b7b0*/  FFMA.FTZ R2, R122, c[0x0][0x23c], -R35 ;  /* 0x00008f007a027a23 */ /* 0x000fe20000010823 */
[----:B------:R-:W1:Y:S01]  /*b7c0*/  MUFU.EX2 R117, R117 ;  /* 0x0000007500757308 */ /* 0x000e620000000800 */
[--C-:B------:R-:W-:Y:S02]  /*b7d0*/  FFMA.FTZ R113, R25, c[0x0][0x23c], -R46.reuse ;  /* 0x00008f0019717a23 */ /* 0x100fe4000001082e */
[--C-:B------:R-:W-:Y:S02]  /*b7e0*/  FFMA.FTZ R85, R27, c[0x0][0x23c], -R46.reuse ;  /* 0x00008f001b557a23 */ /* 0x100fe4000001082e */
[----:B------:R-:W2:Y:S01]  /*b7f0*/  LDSM.16.MT88.4 R24, [R132+0x3400] ;  /* 0x003400008418783b */ /* 0x000ea20000004200 */
[----:B------:R-:W-:-:S02]  /*b800*/  FFMA.FTZ R84, R107, c[0x0][0x23c], -R46 ;  /* 0x00008f006b547a23 */ /* 0x000fc4000001082e */
[----:B------:R-:W-:Y:S01]  /*b810*/  MUFU.EX2 R93, R93 ;  /* 0x0000005d005d7308 */ /* 0x000fe20000000800 */
        /* <DEDUP_REMOVED lines=13> */
[--C-:B------:R-:W-:Y:S01]  /*b8f0*/  FFMA.FTZ R90, R110, c[0x0][0x23c], -R35.reuse ;  /* 0x00008f006e5a7a23 */ /* 0x100fe20000010823 */
[----:B------:R-:W-:Y:S01]  /*b900*/  MUFU.EX2 R111, R111 ;  /* 0x0000006f006f7308 */ /* 0x000fe20000000800 */
[----:B---3--:R-:W-:Y:S01]  /*b910*/  F2FP.BF16.PACK_AB R18, R48, R93 ;  /* 0x0000005d3012723e */ /* 0x008fe200000010ff */
[----:B------:R-:W-:-:S02]  /*b920*/  FFMA.FTZ R86, R30, c[0x0][0x23c], -R35 ;  /* 0x00008f001e567a23 */ /* 0x000fc40000010823 */
[--C-:B------:R-:W-:Y:S02]  /*b930*/  FFMA.FTZ R91, R106, c[0x0][0x23c], -R35.reuse ;  /* 0x00008f006a5b7a23 */ /* 0x100fe40000010823 */
[--C-:B------:R-:W-:Y:S02]  /*b940*/  FFMA.FTZ R59, R59, c[0x0][0x23c], -R46.reuse ;  /* 0x00008f003b3b7a23 */ /* 0x100fe4000001082e */
[----:B------:R-:W3:Y:S01]  /*b950*/  MUFU.EX2 R120, R120 ;  /* 0x0000007800787308 */ /* 0x000ee20000000800 */
[----:B-1----:R-:W-:Y:S01]  /*b960*/  F2FP.BF16.PACK_AB R17, R92, R115 ;  /* 0x000000735c11723e */ /* 0x002fe200000010ff */
[----:B------:R-:W-:Y:S02]  /*b970*/  FFMA.FTZ R49, R49, c[0x0][0x23c], -R46 ;  /* 0x00008f0031317a23 */ /* 0x000fe4000001082e */
[--C-:B------:R-:W-:Y:S02]  /*b980*/  FFMA.FTZ R50, R50, c[0x0][0x23c], -R35.reuse ;  /* 0x00008f0032327a23 */ /* 0x100fe40000010823 */
[----:B------:R-:W-:-:S02]  /*b990*/  FFMA.FTZ R33, R33, c[0x0][0x23c], -R35 ;  /* 0x00008f0021217a23 */ /* 0x000fc40000010823 */
[----:B------:R-:W1:Y:S01]  /*b9a0*/  MUFU.EX2 R119, R119 ;  /* 0x0000007700777308 */ /* 0x000e620000000800 */
[--C-:B------:R-:W-:Y:S02]  /*b9b0*/  FFMA.FTZ R45, R45, c[0x0][0x23c], -R46.reuse ;  /* 0x00008f002d2d7a23 */ /* 0x100fe4000001082e */
[----:B------:R-:W-:Y:S02]  /*b9c0*/  FFMA.FTZ R41, R41, c[0x0][0x23c], -R46 ;  /* 0x00008f0029297a23 */ /* 0x000fe4000001082e */
[----:B------:R-:W-:-:S03]  /*b9d0*/  FFMA.FTZ R42, R42, c[0x0][0x23c], -R35 ;  /* 0x00008f002a2a7a23 */ /* 0x000fc60000010823 */
[----:B------:R-:W4:Y:S01]  /*b9e0*/  MUFU.EX2 R2, R2 ;  /* 0x0000000200027308 */ /* 0x000f220000000800 */
[-C--:B---3--:R-:W-:Y:S02]  /*b9f0*/  FMUL.FTZ R4, R68, R120.reuse ;  /* 0x0000007844047220 */ /* 0x088fe40000410000 */
[-C--:B------:R-:W-:Y:S02]  /*ba00*/  FMUL.FTZ R5, R69, R120.reuse ;  /* 0x0000007845057220 */ /* 0x080fe40000410000 */
[-C--:B------:R-:W-:Y:S02]  /*ba10*/  FMUL.FTZ R72, R72, R120.reuse ;  /* 0x0000007848487220 */ /* 0x080fe40000410000 */
[----:B------:R-:W-:Y:S01]  /*ba20*/  FMUL.FTZ R73, R73, R120 ;  /* 0x0000007849497220 */ /* 0x000fe20000410000 */
[----:B------:R-:W-:Y:S01]  /*ba30*/  MUFU.EX2 R113, R113 ;  /* 0x0000007100717308 */ /* 0x000fe20000000800 */
[-C--:B-1----:R-:W-:Y:S02]  /*ba40*/  FMUL.FTZ R6, R70, R119.reuse ;  /* 0x0000007746067220 */ /* 0x082fe40000410000 */
[----:B------:R-:W-:-:S02]  /*ba50*/  FMUL.FTZ R7, R71, R119 ;  /* 0x0000007747077220 */ /* 0x000fc40000410000 */
[-C--:B------:R-:W-:Y:S02]  /*ba60*/  FMUL.FTZ R74, R74, R119.reuse ;  /* 0x000000774a4a7220 */ /* 0x080fe40000410000 */
[----:B------:R-:W-:Y:S01]  /*ba70*/  FMUL.FTZ R75, R75, R119 ;  /* 0x000000774b4b7220 */ /* 0x000fe20000410000 */
[----:B----4-:R-:W-:Y:S01]  /*ba80*/  F2FP.BF16.PACK_AB R19, R2, R111 ;  /* 0x0000006f0213723e */ /* 0x010fe200000010ff */
[----:B------:R-:W1:Y:S01]  /*ba90*/  MUFU.EX2 R84, R84 ;  /* 0x0000005400547308 */ /* 0x000e620000000800 */
[-C--:B------:R-:W-:Y:S02]  /*baa0*/  FMUL.FTZ R12, R76, R120.reuse ;  /* 0x000000784c0c7220 */ /* 0x080fe40000410000 */
[-C--:B------:R-:W-:Y:S02]  /*bab0*/  FMUL.FTZ R13, R77, R120.reuse ;  /* 0x000000784d0d7220 */ /* 0x080fe40000410000 */
[-C--:B------:R-:W-:Y:S01]  /*bac0*/  FMUL.FTZ R14, R78, R119.reuse ;  /* 0x000000774e0e7220 */ /* 0x080fe20000410000 */
[----:B------:R-:W-:Y:S01]  /*bad0*/  HMMA.16816.F32.BF16 R4, R16, R8, R4 ;  /* 0x000000081004723c */ /* 0x000fe20000041804 */
[----:B------:R-:W-:Y:S01]  /*bae0*/  FMUL.FTZ R15, R79, R119 ;  /* 0x000000774f0f7220 */ /* 0x000fe20000410000 */
[----:B------:R-:W-:Y:S01]  /*baf0*/  MUFU.EX2 R85, R85 ;  /* 0x0000005500557308 */ /* 0x000fe20000000800 */
[----:B------:R-:W-:-:S02]  /*bb00*/  FMUL.FTZ R80, R80, R120 ;  /* 0x0000007850507220 */ /* 0x000fc40000410000 */
[-C--:B------:R-:W-:Y:S02]  /*bb10*/  FMUL.FTZ R81, R81, R120.reuse ;  /* 0x0000007851517220 */ /* 0x080fe40000410000 */
[-C--:B------:R-:W-:Y:S01]  /*bb20*/  FMUL.FTZ R82, R82, R119.reuse ;  /* 0x0000007752527220 */ /* 0x080fe20000410000 */
[C---:B------:R-:W-:Y:S01]  /*bb30*/  HMMA.16816.F32.BF16 R8, R16.reuse, R10, R72 ;  /* 0x0000000a1008723c */ /* 0x040fe20000041848 */
[-C--:B------:R-:W-:Y:S01]  /*bb40*/  FMUL.FTZ R83, R83, R119.reuse ;  /* 0x0000007753537220 */ /* 0x080fe20000410000 */
        /* <DEDUP_REMOVED lines=11> */
[--C-:B------:R-:W-:Y:S01]  /*bc00*/  FFMA.FTZ R94, R43, c[0x0][0x23c], -R46.reuse ;  /* 0x00008f002b5e7a23 */ /* 0x100fe2000001082e */
[----:B------:R-:W1:Y:S01]  /*bc10*/  MUFU.EX2 R88, R88 ;  /* 0x0000005800587308 */ /* 0x000e620000000800 */
[----:B------:R-:W-:Y:S02]  /*bc20*/  FADD.FTZ R48, R48, R93 ;  /* 0x0000005d30307221 */ /* 0x000fe40000010000 */
[----:B------:R-:W-:Y:S02]  /*bc30*/  FFMA.FTZ R43, R47, c[0x0][0x23c], -R46 ;  /* 0x00008f002f2b7a23 */ /* 0x000fe4000001082e */
[----:B---3--:R-:W-:Y:S01]  /*bc40*/  F2FP.BF16.PACK_AB R22, R52, R85 ;  /* 0x000000553416723e */ /* 0x008fe200000010ff */
[----:B------:R-:W-:-:S02]  /*bc50*/  FADD.FTZ R113, R113, R48 ;  /* 0x0000003071717221 */ /* 0x000fc40000010000 */
[----:B------:R-:W-:Y:S01]  /*bc60*/  MUFU.EX2 R87, R87 ;  /* 0x0000005700577308 */ /* 0x000fe20000000800 */
[----:B------:R-:W-:Y:S02]  /*bc70*/  FADD.FTZ R111, R111, R92 ;  /* 0x0000005c6f6f7221 */ /* 0x000fe40000010000 */
[--C-:B------:R-:W-:Y:S02]  /*bc80*/  FFMA.FTZ R47, R58, c[0x0][0x23c], -R35.reuse ;  /* 0x00008f003a2f7a23 */ /* 0x100fe40000010823 */
[----:B------:R-:W-:Y:S02]  /*bc90*/  FFMA.FTZ R92, R65, c[0x0][0x23c], -R46 ;  /* 0x00008f00415c7a23 */ /* 0x000fe4000001082e */
[----:B------:R-:W-:Y:S01]  /*bca0*/  FFMA.FTZ R58, R60, c[0x0][0x23c], -R35 ;  /* 0x00008f003c3a7a23 */ /* 0x000fe20000010823 */
[----:B------:R-:W3:Y:S01]  /*bcb0*/  MUFU.EX2 R0, R0 ;  /* 0x0000000000007308 */ /* 0x000ee20000000800 */
[----:B-1----:R-:W-:Y:S01]  /*bcc0*/  F2FP.BF16.PACK_AB R21, R88, R107 ;  /* 0x0000006b5815723e */ /* 0x002fe200000010ff */
[----:B------:R-:W-:-:S02]  /*bcd0*/  FADD.FTZ R2, R2, R111 ;  /* 0x0000006f02027221 */ /* 0x000fc40000010000 */
[----:B------:R-:W-:Y:S02]  /*bce0*/  FADD.FTZ R84, R84, R113 ;  /* 0x0000007154547221 */ /* 0x000fe40000010000 */
[----:B------:R-:W-:Y:S02]  /*bcf0*/  FADD.FTZ R107, R107, R2 ;  /* 0x000000026b6b7221 */ /* 0x000fe40000010000 */
[----:B------:R-:W-:Y:S01]  /*bd00*/  MUFU.EX2 R103, R103 ;  /* 0x0000006700677308 */ /* 0x000fe20000000800 */
[----:B------:R-:W-:Y:S02]  /*bd10*/  FFMA.FTZ R2, R51, c[0x0][0x23c], -R46 ;  /* 0x00008f0033027a23 */ /* 0x000fe4000001082e */
[----:B------:R-:W-:Y:S02]  /*bd20*/  FADD.FTZ R88, R88, R107 ;  /* 0x0000006b58587221 */ /* 0x000fe40000010000 */
[----:B------:R-:W-:Y:S02]  /*bd30*/  FADD.FTZ R85, R85, R84 ;  /* 0x0000005455557221 */ /* 0x000fe40000010000 */
[----:B------:R-:W-:Y:S01]  /*bd40*/  FFMA.FTZ R51, R38, c[0x0][0x23c], -R35 ;  /* 0x00008f0026337a23 */ /* 0x000fe20000010823 */
[----:B---3--:R-:W-:Y:S01]  /*bd50*/  F2FP.BF16.PACK_AB R23, R0, R87 ;  /* 0x000000570017723e */ /* 0x008fe200000010ff */
[----:B------:R-:W1:Y:S01]  /*bd60*/  MUFU.EX2 R112, R112 ;  /* 0x0000007000707308 */ /* 0x000e620000000800 */
[----:B------:R-:W-:-:S02]  /*bd70*/  FADD.FTZ R87, R87, R88 ;  /* 0x0000005857577221 */ /* 0x000fc40000010000 */
[----:B------:R-:W-:Y:S02]  /*bd80*/  FFMA.FTZ R38, R40, c[0x0][0x23c], -R35 ;  /* 0x00008f0028267a23 */ /* 0x000fe40000010823 */
[----:B------:R-:W-:Y:S01]  /*bd90*/  FADD.FTZ R52, R52, R85 ;  /* 0x0000005534347221 */ /* 0x000fe20000010000 */
[----:B--2---:R-:W-:Y:S01]  /*bda0*/  HMMA.16816.F32.BF16 R4, R20, R24, R4 ;  /* 0x000000181404723c */ /* 0x004fe20000041804 */
[----:B------:R-:W-:Y:S01]  /*bdb0*/  FADD.FTZ R0, R0, R87 ;  /* 0x0000005700007221 */ /* 0x000fe20000010000 */
[----:B------:R-:W-:Y:S01]  /*bdc0*/  MUFU.EX2 R89, R89 ;  /* 0x0000005900597308 */ /* 0x000fe20000000800 */
[----:B------:R-:W-:Y:S02]  /*bdd0*/  FFMA.FTZ R151, R37, c[0x0][0x23c], -R46 ;  /* 0x00008f0025977a23 */ /* 0x000fe4000001082e */
[----:B------:R-:W-:-:S03]  /*bde0*/  FFMA.FTZ R37, R44, c[0x0][0x23c], -R35 ;  /* 0x00008f002c257a23 */ /* 0x000fc60000010823 */
        /* <DEDUP_REMOVED lines=23> */
[----:B------:R3:W-:Y:S08]  /*bf60*/  MUFU.EX2 R48, R49 ;  /* 0x0000003100307308 */ /* 0x0007f00000000800 */
[----:B------:R-:W-:Y:S01]  /*bf70*/  MUFU.EX2 R92, R92 ;  /* 0x0000005c005c7308 */ /* 0x000fe20000000800 */
[----:B---3--:R-:W-:-:S07]  /*bf80*/  FFMA.FTZ R49, R54, c[0x0][0x23c], -R35 ;  /* 0x00008f0036317a23 */ /* 0x008fce0000010823 */
[----:B------:R-:W-:Y:S01]  /*bf90*/  MUFU.EX2 R47, R47 ;  /* 0x0000002f002f7308 */ /* 0x000fe20000000800 */
[----:B------:R-:W-:-:S07]  /*bfa0*/  FFMA.FTZ R54, R62, c[0x0][0x23c], -R35 ;  /* 0x00008f003e367a23 */ /* 0x000fce0000010823 */
[----:B------:R-:W-:Y:S01]  /*bfb0*/  MUFU.EX2 R58, R58 ;  /* 0x0000003a003a7308 */ /* 0x000fe20000000800 */
[C---:B-1----:R-:W-:Y:S07]  /*bfc0*/  HMMA.16816.F32.BF16 R4, R28.reuse, R24, R4 ;  /* 0x000000181c04723c */ /* 0x042fee0000041804 */
[----:B------:R-:W-:Y:S01]  /*bfd0*/  MUFU.EX2 R49, R49 ;  /* 0x0000003100317308 */ /* 0x000fe20000000800 */
[----:B------:R-:W-:Y:S01]  /*bfe0*/  FFMA.FTZ R25, R61, c[0x0][0x23c], -R46 ;  /* 0x00008f003d197a23 */ /* 0x000fe2000001082e */
[----:B------:R-:W-:Y:S01]  /*bff0*/  HMMA.16816.F32.BF16 R8, R28, R26, R8 ;  /* 0x0000001a1c08723c */ /* 0x000fe20000041808 */
[----:B------:R-:W-:-:S02]  /*c000*/  FFMA.FTZ R24, R98, c[0x0][0x23c], -R35 ;  /* 0x00008f0062187a23 */ /* 0x000fc40000010823 */
[----:B------:R-:W-:-:S03]  /*c010*/  FFMA.FTZ R98, R39, c[0x0][0x23c], -R46 ;  /* 0x00008f0027627a23 */ /* 0x000fc6000001082e */
[----:B------:R-:W-:Y:S01]  /*c020*/  MUFU.EX2 R54, R54 ;  /* 0x0000003600367308 */ /* 0x000fe20000000800 */
[--C-:B------:R-:W-:Y:S02]  /*c030*/  FFMA.FTZ R39, R55, c[0x0][0x23c], -R46.reuse ;  /* 0x00008f0037277a23 */ /* 0x100fe4000001082e */
[--C-:B------:R-:W-:Y:S01]  /*c040*/  FFMA.FTZ R26, R104, c[0x0][0x23c], -R35.reuse ;  /* 0x00008f00681a7a23 */ /* 0x100fe20000010823 */
[C---:B--2---:R-:W-:Y:S01]  /*c050*/  HMMA.16816.F32.BF16 R12, R28.reuse, R20, R12 ;  /* 0x000000141c0c723c */ /* 0x044fe2000004180c */
[--C-:B------:R-:W-:Y:S02]  /*c060*/  FFMA.FTZ R55, R64, c[0x0][0x23c], -R35.reuse ;  /* 0x00008f0040377a23 */ /* 0x100fe40000010823 */
[--C-:B------:R-:W-:Y:S01]  /*c070*/  FFMA.FTZ R61, R67, c[0x0][0x23c], -R46.reuse ;  /* 0x00008f00433d7a23 */ /* 0x100fe2000001082e */
[----:B------:R-:W-:Y:S01]  /*c080*/  MUFU.EX2 R25, R25 ;  /* 0x0000001900197308 */ /* 0x000fe20000000800 */
[--C-:B------:R-:W-:Y:S02]  /*c090*/  FFMA.FTZ R64, R96, c[0x0][0x23c], -R35.reuse ;  /* 0x00008f0060407a23 */ /* 0x100fe40000010823 */
[----:B------:R-:W-:Y:S01]  /*c0a0*/  FFMA.FTZ R20, R101, c[0x0][0x23c], -R46 ;  /* 0x00008f0065147a23 */ /* 0x000fe2000001082e */
[----:B------:R-:W-:Y:S01]  /*c0b0*/  HMMA.16816.F32.BF16 R16, R28, R22, R16 ;  /* 0x000000161c10723c */ /* 0x000fe20000041810 */
        /* <DEDUP_REMOVED lines=11> */
[----:B------:R-:W-:Y:S01]  /*c170*/  FFMA.FTZ R22, R97, c[0x0][0x23c], -R46 ;  /* 0x00008f0061167a23 */ /* 0x000fe2000001082e */
[----:B------:R-:W1:Y:S08]  /*c180*/  MUFU.EX2 R30, R30 ;  /* 0x0000001e001e7308 */ /* 0x000e700000000800 */
[----:B------:R-:W2:Y:S08]  /*c190*/  MUFU.EX2 R23, R23 ;  /* 0x0000001700177308 */ /* 0x000eb00000000800 */
[----:B------:R-:W3:Y:S01]  /*c1a0*/  MUFU.EX2 R29, R29 ;  /* 0x0000001d001d7308 */ /* 0x000ee20000000800 */
[----:B-1----:R-:W-:Y:S01]  /*c1b0*/  F2FP.BF16.PACK_AB R80, R25, R30 ;  /* 0x0000001e1950723e */ /* 0x002fe200000010ff */
[----:B------:R-:W-:-:S04]  /*c1c0*/  FADD.FTZ R30, R30, R89 ;  /* 0x000000591e1e7221 */ /* 0x000fc80000010000 */
[----:B------:R-:W-:Y:S02]  /*c1d0*/  FADD.FTZ R25, R25, R30 ;  /* 0x0000001e19197221 */ /* 0x000fe40000010000 */
        /* <DEDUP_REMOVED lines=12> */
[----:B------:R-:W4:Y:S08]  /*c2a0*/  MUFU.EX2 R55, R55 ;  /* 0x0000003700377308 */ /* 0x000f300000000800 */
[----:B------:R-:W-:Y:S08]  /*c2b0*/  MUFU.EX2 R64, R64 ;  /* 0x0000004000407308 */ /* 0x000ff00000000800 */
[----:B------:R-:W5:Y:S08]  /*c2c0*/  MUFU.EX2 R53, R53 ;  /* 0x0000003500357308 */ /* 0x000f700000000800 */
[----:B------:R-:W3:Y:S01]  /*c2d0*/  MUFU.EX2 R31, R31 ;  /* 0x0000001f001f7308 */ /* 0x000ee20000000800 */
[C---:B--2---:R-:W-:Y:S01]  /*c2e0*/  HMMA.16816.F32.BF16 R76, R80.reuse, R4, R12 ;  /* 0x00000004504c723c */ /* 0x044fe2000004180c */
[----:B------:R-:W2:Y:S06]  /*c2f0*/  LDSM.16.MT88.4 R12, [R132+0x4000] ;  /* 0x00400000840c783b */ /* 0x000eac0000004200 */
[----:B------:R-:W-:Y:S01]  /*c300*/  MUFU.EX2 R27, R27 ;  /* 0x0000001b001b7308 */ /* 0x000fe20000000800 */
[----:B-1----:R-:W-:Y:S01]  /*c310*/  F2FP.BF16.PACK_AB R4, R98, R61 ;  /* 0x0000003d6204723e */ /* 0x002fe200000010ff */
[----:B------:R-:W-:Y:S01]  /*c320*/  HMMA.16816.F32.BF16 R80, R80, R6, R16 ;  /* 0x000000065050723c */ /* 0x000fe20000041810 */
[----:B----4-:R-:W-:Y:S01]  /*c330*/  F2FP.BF16.PACK_AB R5, R55, R100 ;  /* 0x000000643705723e */ /* 0x010fe200000010ff */
[----:B------:R-:W1:Y:S04]  /*c340*/  LDSM.16.MT88.4 R16, [R132+0x4400] ;  /* 0x004400008410783b */ /* 0x000e680000004200 */
[----:B------:R-:W4:Y:S01]  /*c350*/  MUFU.EX2 R28, R28 ;  /* 0x0000001c001c7308 */ /* 0x000f220000000800 */
[----:B------:R-:W-:-:S02]  /*c360*/  F2FP.BF16.PACK_AB R6, R94, R59 ;  /* 0x0000003b5e06723e */ /* 0x000fc400000010ff */
[----:B-----5:R-:W-:-:S05]  /*c370*/  F2FP.BF16.PACK_AB R7, R53, R64 ;  /* 0x000000403507723e */ /* 0x020fca00000010ff */
[----:B------:R-:W-:Y:S02]  /*c380*/  MUFU.EX2 R22, R22 ;  /* 0x0000001600167308 */ /* 0x000fe40000000800 */
[C---:B---3--:R-:W-:Y:S06]  /*c390*/  HMMA.16816.F32.BF16 R76, R4.reuse, R8, R76 ;  /* 0x00000008044c723c */ /* 0x048fec000004184c */
[----:B------:R-:W3:Y:S02]  /*c3a0*/  MUFU.EX2 R39, R39 ;  /* 0x0000002700277308 */ /* 0x000ee40000000800 */
[C---:B------:R-:W-:Y:S01]  /*c3b0*/  HMMA.16816.F32.BF16 R80, R4.reuse, R10, R80 ;  /* 0x0000000a0450723c */ /* 0x040fe20000041850 */
[----:B------:R-:W-:Y:S05]  /*c3c0*/  LDSM.16.MT88.4 R8, [R132+0x4800] ;  /* 0x004800008408783b */ /* 0x000fea0000004200 */
[----:B------:R-:W-:Y:S02]  /*c3d0*/  MUFU.EX2 R43, R43 ;  /* 0x0000002b002b7308 */ /* 0x000fe40000000800 */
        /* <DEDUP_REMOVED lines=31> */
[C---:B------:R-:W-:Y:S02]  /*c5d0*/  HMMA.16816.F32.BF16 R68, R4.reuse, R8, R68 ;  /* 0x000000080444723c */ /* 0x040fe40000041844 */
[----:B------:R-:W3:Y:S05]  /*c5e0*/  MUFU.EX2 R30, R42 ;  /* 0x0000002a001e7308 */ /* 0x000eea0000000800 */
[----:B------:R-:W-:Y:S01]  /*c5f0*/  FADD.FTZ R8, R20, R25 ;  /* 0x0000001914087221 */ /* 0x000fe20000010000 */
[----:B------:R-:W-:Y:S01]  /*c600*/  HMMA.16816.F32.BF16 R72, R4, R10, R72 ;  /* 0x0000000a0448723c */ /* 0x000fe20000041848 */
[----:B------:R-:W-:Y:S02]  /*c610*/  FADD.FTZ R9, R21, R26 ;  /* 0x0000001a15097221 */ /* 0x000fe40000010000 */
[----:B------:R-:W-:-:S02]  /*c620*/  FADD.FTZ R8, R23, R8 ;  /* 0x0000000817087221 */ /* 0x000fc40000010000 */
[--C-:B------:R-:W-:Y:S02]  /*c630*/  FFMA.FTZ R20, R36, c[0x0][0x23c], -R35.reuse ;  /* 0x00008f0024147a23 */ /* 0x100fe40000010823 */
[----:B------:R-:W-:Y:S01]  /*c640*/  FFMA.FTZ R21, R34, c[0x0][0x23c], -R35 ;  /* 0x00008f0022157a23 */ /* 0x000fe20000010823 */
[C---:B-1----:R-:W-:Y:S01]  /*c650*/  HMMA.16816.F32.BF16 R76, R4.reuse, R16, R76 ;  /* 0x00000010044c723c */ /* 0x042fe2000004184c */
[----:B------:R-:W-:Y:S02]  /*c660*/  FADD.FTZ R61, R61, R8 ;  /* 0x000000083d3d7221 */ /* 0x000fe40000010000 */
[----:B------:R-:W-:Y:S01]  /*c670*/  FADD.FTZ R100, R100, R9 ;  /* 0x0000000964647221 */ /* 0x000fe20000010000 */
[----:B------:R-:W-:Y:S01]  /*c680*/  MUFU.EX2 R20, R20 ;  /* 0x0000001400147308 */ /* 0x000fe20000000800 */
[----:B------:R-:W1:Y:S01]  /*c690*/  LDSM.16.MT88.4 R8, [R131+0x4c00] ;  /* 0x004c00008308783b */ /* 0x000e620000004200 */
[----:B------:R-:W-:Y:S02]  /*c6a0*/  FADD.FTZ R98, R98, R61 ;  /* 0x0000003d62627221 */ /* 0x000fe40000010000 */
[----:B------:R-:W-:Y:S01]  /*c6b0*/  FADD.FTZ R55, R55, R100 ;  /* 0x0000006437377221 */ /* 0x000fe20000010000 */
[----:B------:R-:W-:Y:S01]  /*c6c0*/  HMMA.16816.F32.BF16 R80, R4, R18, R80 ;  /* 0x000000120450723c */ /* 0x000fe20000041850 */
[----:B------:R-:W-:-:S02]  /*c6d0*/  FADD.FTZ R17, R59, R98 ;  /* 0x000000623b117221 */ /* 0x000fc40000010000 */
[----:B------:R-:W4:Y:S01]  /*c6e0*/  MUFU.EX2 R21, R21 ;  /* 0x0000001500157308 */ /* 0x000f220000000800 */
[----:B------:R-:W-:Y:S02]  /*c6f0*/  FADD.FTZ R64, R64, R55 ;  /* 0x0000003740407221 */ /* 0x000fe40000010000 */
[----:B------:R-:W-:Y:S01]  /*c700*/  FADD.FTZ R17, R94, R17 ;  /* 0x000000115e117221 */ /* 0x000fe20000010000 */
[----:B------:R-:W-:Y:S01]  /*c710*/  F2FP.BF16.PACK_AB R4, R45, R2 ;  /* 0x000000022d04723e */ /* 0x000fe200000010ff */
[----:B------:R-:W-:Y:S01]  /*c720*/  FADD.FTZ R64, R53, R64 ;  /* 0x0000004035407221 */ /* 0x000fe20000010000 */
[----:B---3--:R-:W-:Y:S01]  /*c730*/  F2FP.BF16.PACK_AB R5, R30, R37 ;  /* 0x000000251e05723e */ /* 0x008fe200000010ff */
[----:B------:R-:W-:Y:S01]  /*c740*/  FADD.FTZ R16, R92, R17 ;  /* 0x000000115c107221 */ /* 0x000fe20000010000 */
[----:B------:R-:W-:Y:S01]  /*c750*/  F2FP.BF16.PACK_AB R6, R151, R0 ;  /* 0x000000009706723e */ /* 0x000fe200000010ff */
[----:B------:R-:W-:Y:S02]  /*c760*/  FADD.FTZ R47, R47, R64 ;  /* 0x000000402f2f7221 */ /* 0x000fe40000010000 */
[----:B------:R-:W-:-:S02]  /*c770*/  FADD.FTZ R16, R31, R16 ;  /* 0x000000101f107221 */ /* 0x000fc40000010000 */
[----:B------:R-:W-:Y:S01]  /*c780*/  FADD.FTZ R58, R58, R47 ;  /* 0x0000002f3a3a7221 */ /* 0x000fe20000010000 */
[----:B----4-:R-:W-:-:S03]  /*c790*/  F2FP.BF16.PACK_AB R7, R21, R20 ;  /* 0x000000141507723e */ /* 0x010fc600000010ff */
[----:B------:R-:W-:-:S04]  /*c7a0*/  FADD.FTZ R17, R49, R58 ;  /* 0x0000003a31117221 */ /* 0x000fc80000010000 */
[----:B------:R-:W-:Y:S01]  /*c7b0*/  FADD.FTZ R17, R54, R17 ;  /* 0x0000001136117221 */ /* 0x000fe20000010000 */
[----:B--2---:R-:W-:Y:S03]  /*c7c0*/  HMMA.16816.F32.BF16 R68, R4, R12, R68 ;  /* 0x0000000c0444723c */ /* 0x004fe60000041844 */
[----:B------:R-:W-:-:S04]  /*c7d0*/  FADD.FTZ R50, R50, R17 ;  /* 0x0000001132327221 */ /* 0x000fc80000010000 */
[----:B------:R-:W-:Y:S02]  /*c7e0*/  FADD.FTZ R51, R51, R50 ;  /* 0x0000003233337221 */ /* 0x000fe40000010000 */
[----:B------:R-:W-:Y:S01]  /*c7f0*/  FADD.FTZ R13, R27, R16 ;  /* 0x000000101b0d7221 */ /* 0x000fe20000010000 */
[----:B------:R-:W-:Y:S03]  /*c800*/  HMMA.16816.F32.BF16 R72, R4, R14, R72 ;  /* 0x0000000e0448723c */ /* 0x000fe60000041848 */
[----:B------:R-:W-:-:S04]  /*c810*/  FADD.FTZ R13, R28, R13 ;  /* 0x0000000d1c0d7221 */ /* 0x000fc80000010000 */
[----:B------:R-:W-:Y:S01]  /*c820*/  FADD.FTZ R12, R22, R13 ;  /* 0x0000000d160c7221 */ /* 0x000fe20000010000 */
[----:B-1----:R-:W-:Y:S03]  /*c830*/  HMMA.16816.F32.BF16 R76, R4, R8, R76 ;  /* 0x00000008044c723c */ /* 0x002fe6000004184c */
[----:B------:R-:W-:-:S04]  /*c840*/  FADD.FTZ R12, R39, R12 ;  /* 0x0000000c270c7221 */ /* 0x000fc80000010000 */
[----:B------:R-:W-:Y:S01]  /*c850*/  FADD.FTZ R9, R43, R12 ;  /* 0x0000000c2b097221 */ /* 0x000fe20000010000 */
[----:B------:R-:W-:Y:S01]  /*c860*/  HMMA.16816.F32.BF16 R80, R4, R10, R80 ;  /* 0x0000000a0450723c */ /* 0x000fe20000041850 */
        /* <DEDUP_REMOVED lines=9> */
[----:B------:R-:W-:Y:S02]  /*c900*/  FADD.FTZ R20, R20, R37 ;  /* 0x0000002514147221 */ /* 0x000fe40000010000 */
[----:B------:R-:W-:Y:S01]  /*c910*/  FADD.FTZ R151, R151, R0 ;  /* 0x0000000097977221 */ /* 0x000fe20000010000 */
[----:B------:R-:W-:Y:S01]  /*c920*/  MOV R0, R3 ;  /* 0x0000000300007202 */ /* 0x000fe20000000f00 */
[----:B------:R-:W-:-:S02]  /*c930*/  FADD.FTZ R152, R21, R20 ;  /* 0x0000001415987221 */ /* 0x000fc40000010000 */
.L_x_4880:
        /* <DEDUP_REMOVED lines=13> */
.L_x_4890:
        /* <DEDUP_REMOVED lines=65> */
.L_x_4887:
        /* <DEDUP_REMOVED lines=135> */
.L_x_4889:
        /* <DEDUP_REMOVED lines=18> */
.L_x_4888:
        /* <DEDUP_REMOVED lines=91> */
[----:B------:R-:W-:Y:S01]  /*dd60*/  FMUL.FTZ R3, R85, c[0x0][0x23c] ;  /* 0x00008f0055037a20 */ /* 0x000fe20000410000 */
[----:B------:R-:W-:Y:S01]  /*dd70*/  MOV R85, R2 ;  /* 0x0000000200557202 */ /* 0x000fe20000000f00 */
[--C-:B------:R-:W-:Y:S01]  /*dd80*/  FFMA.FTZ R108, R4, c[0x0][0x23c], -R87.reuse ;  /* 0x00008f00046c7a23 */ /* 0x100fe20000010857 */
[----:B------:R-:W-:Y:S01]  /*dd90*/  MUFU.EX2 R160, R160 ;  /* 0x000000a000a07308 */ /* 0x000fe20000000800 */
[--C-:B------:R-:W-:Y:S02]  /*dda0*/  FFMA.FTZ R105, R20, c[0x0][0x23c], -R87.reuse ;  /* 0x00008f0014697a23 */ /* 0x100fe40000010857 */
[--C-:B------:R-:W-:Y:S01]  /*ddb0*/  FFMA.FTZ R100, R21, c[0x0][0x23c], -R87.reuse ;  /* 0x00008f0015647a23 */ /* 0x100fe20000010857 */
[----:B--2---:R-:W-:Y:S01]  /*ddc0*/  FSEL R86, R88, RZ, P0 ;  /* 0x000000ff58567208 */ /* 0x004fe20000000000 */
[----:B---3--:R-:W-:Y:S01]  /*ddd0*/  FMUL.FTZ R68, R84, R68 ;  /* 0x0000004454447220 */ /* 0x008fe20000410000 */
[----:B------:R-:W-:Y:S01]  /*dde0*/  ISETP.GT.AND P0, PT, R146, R137, PT ;  /* 0x000000899200720c */ /* 0x000fe20003f04270 */
[----:B------:R-:W-:Y:S02]  /*ddf0*/  FMUL.FTZ R69, R84, R69 ;  /* 0x0000004554457220 */ /* 0x000fe40000410000 */
[--C-:B------:R-:W-:Y:S01]  /*de00*/  FFMA.FTZ R54, R54, c[0x0][0x23c], -R86.reuse ;  /* 0x00008f0036367a23 */ /* 0x100fe20000010856 */
[----:B------:R-:W2:Y:S01]  /*de10*/  MUFU.EX2 R3, R3 ;  /* 0x0000000300037308 */ /* 0x000ea20000000800 */
[C---:B------:R-:W-:Y:S02]  /*de20*/  FMUL.FTZ R72, R84.reuse, R72 ;  /* 0x0000004854487220 */ /* 0x040fe40000410000 */
[C---:B------:R-:W-:Y:S02]  /*de30*/  FMUL.FTZ R73, R84.reuse, R73 ;  /* 0x0000004954497220 */ /* 0x040fe40000410000 */
[C---:B------:R-:W-:Y:S02]  /*de40*/  FMUL.FTZ R76, R84.reuse, R76 ;  /* 0x0000004c544c7220 */ /* 0x040fe40000410000 */
[C---:B------:R-:W-:Y:S02]  /*de50*/  FMUL.FTZ R77, R84.reuse, R77 ;  /* 0x0000004d544d7220 */ /* 0x040fe40000410000 */
[C---:B------:R-:W-:Y:S01]  /*de60*/  FMUL.FTZ R80, R84.reuse, R80 ;  /* 0x0000005054507220 */ /* 0x040fe20000410000 */
[----:B------:R-:W3:Y:S01]  /*de70*/  MUFU.EX2 R108, R108 ;  /* 0x0000006c006c7308 */ /* 0x000ee20000000800 */
[----:B------:R-:W-:Y:S02]  /*de80*/  FMUL.FTZ R81, R84, R81 ;  /* 0x0000005154517220 */ /* 0x000fe40000410000 */
[--C-:B------:R-:W-:Y:S02]  /*de90*/  FFMA.FTZ R159, R7, c[0x0][0x23c], -R86.reuse ;  /* 0x00008f00079f7a23 */ /* 0x100fe40000010856 */
[--C-:B------:R-:W-:Y:S02]  /*dea0*/  FFMA.FTZ R112, R14, c[0x0][0x23c], -R86.reuse ;  /* 0x00008f000e707a23 */ /* 0x100fe40000010856 */
[--C-:B------:R-:W-:Y:S02]  /*deb0*/  FFMA.FTZ R113, R15, c[0x0][0x23c], -R86.reuse ;  /* 0x00008f000f717a23 */ /* 0x100fe40000010856 */
[--C-:B------:R-:W-:Y:S01]  /*dec0*/  FFMA.FTZ R99, R18, c[0x0][0x23c], -R86.reuse ;  /* 0x00008f0012637a23 */ /* 0x100fe20000010856 */
[----:B------:R-:W-:Y:S01]  /*ded0*/  MUFU.EX2 R159, R159 ;  /* 0x0000009f009f7308 */ /* 0x000fe20000000800 */
[--C-:B------:R-:W-:Y:S02]  /*dee0*/  FFMA.FTZ R106, R19, c[0x0][0x23c], -R86.reuse ;  /* 0x00008f00136a7a23 */ /* 0x100fe40000010856 */
[----:B------:R-:W-:Y:S02]  /*def0*/  FFMA.FTZ R154, R47, c[0x0][0x23c], -R86 ;  /* 0x00008f002f9a7a23 */ /* 0x000fe40000010856 */
[C---:B--2---:R-:W-:Y:S02]  /*df00*/  FMUL.FTZ R70, R3.reuse, R70 ;  /* 0x0000004603467220 */ /* 0x044fe40000410000 */
[C---:B------:R-:W-:Y:S02]  /*df10*/  FMUL.FTZ R71, R3.reuse, R71 ;  /* 0x0000004703477220 */ /* 0x040fe40000410000 */
[C---:B------:R-:W-:Y:S01]  /*df20*/  FMUL.FTZ R74, R3.reuse, R74 ;  /* 0x0000004a034a7220 */ /* 0x040fe20000410000 */
[----:B------:R-:W2:Y:S01]  /*df30*/  MUFU.EX2 R155, R155 ;  /* 0x0000009b009b7308 */ /* 0x000ea20000000800 */
[C---:B------:R-:W-:Y:S02]  /*df40*/  FMUL.FTZ R75, R3.reuse, R75 ;  /* 0x0000004b034b7220 */ /* 0x040fe40000410000 */
[----:B------:R-:W-:Y:S01]  /*df50*/  FMUL.FTZ R78, R3, R78 ;  /* 0x0000004e034e7220 */ /* 0x000fe20000410000 */
[----:B---3--:R-:W-:Y:S01]  /*df60*/  F2FP.BF16.PACK_AB R88, R153, R108 ;  /* 0x0000006c9958723e */ /* 0x008fe200000010ff */
[C---:B------:R-:W-:Y:S02]  /*df70*/  FMUL.FTZ R79, R3.reuse, R79 ;  /* 0x0000004f034f7220 */ /* 0x040fe40000410000 */
[C---:B------:R-:W-:Y:S02]  /*df80*/  FMUL.FTZ R82, R3.reuse, R82 ;  /* 0x0000005203527220 */ /* 0x040fe40000410000 */
[----:B------:R-:W-:Y:S01]  /*df90*/  FMUL.FTZ R83, R3, R83 ;  /* 0x0000005303537220 */ /* 0x000fe20000410000 */
[----:B------:R-:W-:Y:S01]  /*dfa0*/  MUFU.EX2 R110, R110 ;  /* 0x0000006e006e7308 */ /* 0x000fe20000000800 */
[----:B------:R-:W-:Y:S02]  /*dfb0*/  FFMA.FTZ R164, R84, R151, R108 ;  /* 0x0000009754a47223 */ /* 0x000fe4000001006c */
[----:B------:R-:W-:Y:S02]  /*dfc0*/  FFMA.FTZ R151, R46, c[0x0][0x23c], -R86 ;  /* 0x00008f002e977a23 */ /* 0x000fe40000010856 */
[----:B------:R-:W-:Y:S02]  /*dfd0*/  FADD.FTZ R163, R153, R164 ;  /* 0x000000a499a37221 */ /* 0x000fe40000010000 */
[----:B------:R-:W-:Y:S02]  /*dfe0*/  FFMA.FTZ R153, R49, c[0x0][0x23c], -R87 ;  /* 0x00008f0031997a23 */ /* 0x000fe40000010857 */
[----:B------:R-:W-:Y:S01]  /*dff0*/  FADD.FTZ R164, R160, R163 ;  /* 0x000000a3a0a47221 */ /* 0x000fe20000010000 */
[----:B------:R-:W-:Y:S01]  /*e000*/  MUFU.EX2 R111, R111 ;  /* 0x0000006f006f7308 */ /* 0x000fe20000000800 */
[--C-:B------:R-:W-:Y:S02]  /*e010*/  FFMA.FTZ R158, R6, c[0x0][0x23c], -R86.reuse ;  /* 0x00008f00069e7a23 */ /* 0x100fe40000010856 */
[----:B------:R-:W-:Y:S01]  /*e020*/  FFMA.FTZ R162, R10, c[0x0][0x23c], -R86 ;  /* 0x00008f000aa27a23 */ /* 0x000fe20000010856 */
[C---:B--2---:R-:W-:Y:S01]  /*e030*/  F2FP.BF16.PACK_AB R90, R155.reuse, R160 ;  /* 0x000000a09b5a723e */ /* 0x044fe200000010ff */
[--C-:B------:R-:W-:Y:S02]  /*e040*/  FFMA.FTZ R160, R52, c[0x0][0x23c], -R87.reuse ;  /* 0x00008f0034a07a23 */ /* 0x100fe40000010857 */
[----:B------:R-:W-:Y:S02]  /*e050*/  FADD.FTZ R163, R155, R164 ;  /* 0x000000a49ba37221 */ /* 0x000fe40000010000 */
        /* <DEDUP_REMOVED lines=17> */
[----:B------:R-:W-:Y:S01]  /*e170*/  FFMA.FTZ R158, R3, R152, R158 ;  /* 0x00000098039e7223 */ /* 0x000fe2000001009e */
[----:B------:R-:W-:Y:S01]  /*e180*/  MOV R3, R0 ;  /* 0x0000000000037202 */ /* 0x000fe20000000f00 */
[--C-:B------:R-:W-:Y:S02]  /*e190*/  FFMA.FTZ R152, R48, c[0x0][0x23c], -R87.reuse ;  /* 0x00008f0030987a23 */ /* 0x100fe40000010857 */
[----:B------:R-:W-:Y:S01]  /*e1a0*/  FADD.FTZ R161, R159, R158 ;  /* 0x0000009e9fa17221 */ /* 0x000fe20000010000 */
[----:B------:R-:W-:Y:S01]  /*e1b0*/  MUFU.EX2 R112, R112 ;  /* 0x0000007000707308 */ /* 0x000fe20000000800 */
[--C-:B------:R-:W-:Y:S02]  /*e1c0*/  FFMA.FTZ R158, R50, c[0x0][0x23c], -R86.reuse ;  /* 0x00008f00329e7a23 */ /* 0x100fe40000010856 */
[--C-:B------:R-:W-:Y:S02]  /*e1d0*/  FFMA.FTZ R159, R51, c[0x0][0x23c], -R86.reuse ;  /* 0x00008f00339f7a23 */ /* 0x100fe40000010856 */
[----:B------:R-:W-:Y:S01]  /*e1e0*/  LDSM.16.MT88.4 R48, [R131+0x3c00] ;  /* 0x003c00008330783b */ /* 0x000fe20000004200 */
[--C-:B------:R-:W-:Y:S02]  /*e1f0*/  FFMA.FTZ R108, R34, c[0x0][0x23c], -R86.reuse ;  /* 0x00008f00226c7a23 */ /* 0x100fe40000010856 */
[----:B------:R-:W-:Y:S02]  /*e200*/  FFMA.FTZ R121, R35, c[0x0][0x23c], -R86 ;  /* 0x00008f0023797a23 */ /* 0x000fe40000010856 */
[----:B------:R-:W2:Y:S01]  /*e210*/  MUFU.EX2 R113, R113 ;  /* 0x0000007100717308 */ /* 0x000ea20000000800 */
[--C-:B------:R-:W-:Y:S02]  /*e220*/  FFMA.FTZ R123, R36, c[0x0][0x23c], -R87.reuse ;  /* 0x00008f00247b7a23 */ /* 0x100fe40000010857 */
[----:B------:R-:W-:Y:S01]  /*e230*/  FFMA.FTZ R120, R37, c[0x0][0x23c], -R87 ;  /* 0x00008f0025787a23 */ /* 0x000fe20000010857 */
[----:B---3--:R-:W-:Y:S01]  /*e240*/  F2FP.BF16.PACK_AB R91, R157, R162 ;  /* 0x000000a29d5b723e */ /* 0x008fe200000010ff */
[----:B------:R-:W-:Y:S02]  /*e250*/  FADD.FTZ R162, R162, R161 ;  /* 0x000000a1a2a27221 */ /* 0x000fe40000010000 */
[--C-:B------:R-:W-:Y:S02]  /*e260*/  FFMA.FTZ R161, R53, c[0x0][0x23c], -R87.reuse ;  /* 0x00008f0035a17a23 */ /* 0x100fe40000010857 */
[----:B------:R-:W-:Y:S01]  /*e270*/  FADD.FTZ R157, R157, R162 ;  /* 0x000000a29d9d7221 */ /* 0x000fe20000010000 */
        /* <DEDUP_REMOVED lines=8> */
[--C-:B------:R-:W-:Y:S02]  /*e300*/  FFMA.FTZ R60, R60, c[0x0][0x23c], -R87.reuse ;  /* 0x00008f003c3c7a23 */ /* 0x100fe40000010857 */
[--C-:B------:R-:W-:Y:S03]  /*e310*/  FFMA.FTZ R61, R61, c[0x0][0x23c], -R87.reuse ;  /* 0x00008f003d3d7a23 */ /* 0x100fe60000010857 */
[----:B------:R-:W-:Y:S01]  /*e320*/  MUFU.EX2 R99, R99 ;  /* 0x0000006300637308 */ /* 0x000fe20000000800 */
[--C-:B------:R-:W-:Y:S02]  /*e330*/  FFMA.FTZ R64, R64, c[0x0][0x23c], -R87.reuse ;  /* 0x00008f0040407a23 */ /* 0x100fe40000010857 */
[--C-:B------:R-:W-:Y:S02]  /*e340*/  FFMA.FTZ R62, R62, c[0x0][0x23c], -R86.reuse ;  /* 0x00008f003e3e7a23 */ /* 0x100fe40000010856 */
[--C-:B------:R-:W-:Y:S05]  /*e350*/  FFMA.FTZ R63, R63, c[0x0][0x23c], -R86.reuse ;  /* 0x00008f003f3f7a23 */ /* 0x100fea0000010856 */
[----:B------:R-:W4:Y:S10]  /*e360*/  MUFU.EX2 R106, R106 ;  /* 0x0000006a006a7308 */ /* 0x000f340000000800 */
[----:B------:R-:W-:Y:S10]  /*e370*/  MUFU.EX2 R105, R105 ;  /* 0x0000006900697308 */ /* 0x000ff40000000800 */
[----:B------:R-:W5:Y:S01]  /*e380*/  MUFU.EX2 R100, R100 ;  /* 0x0000006400647308 */ /* 0x000f620000000800 */
[C---:B---3--:R-:W-:Y:S08]  /*e390*/  HMMA.16816.F32.BF16 R76, R88.reuse, R92, R76 ;  /* 0x0000005c584c723c */ /* 0x048ff0000004184c */
[----:B------:R-:W-:Y:S01]  /*e3a0*/  HMMA.16816.F32.BF16 R80, R88, R94, R80 ;  /* 0x0000005e5850723c */ /* 0x000fe20000041850 */
[----:B------:R-:W-:Y:S01]  /*e3b0*/  MUFU.EX2 R102, R102 ;  /* 0x0000006600667308 */ /* 0x000fe20000000800 */
[----:B------:R-:W3:Y:S05]  /*e3c0*/  LDSM.16.MT88.4 R92, [R132+0x3400] ;  /* 0x00340000845c783b */ /* 0x000eea0000004200 */
[----:B------:R-:W-:Y:S02]  /*e3d0*/  F2FP.BF16.PACK_AB R88, R111, R110 ;  /* 0x0000006e6f58723e */ /* 0x000fe400000010ff */
[----:B--2---:R-:W-:Y:S02]  /*e3e0*/  F2FP.BF16.PACK_AB R89, R113, R112 ;  /* 0x000000707159723e */ /* 0x004fe400000010ff */
[----:B------:R-:W-:Y:S01]  /*e3f0*/  MUFU.EX2 R103, R103 ;  /* 0x0000006700677308 */ /* 0x000fe20000000800 */
[----:B-1----:R-:W-:Y:S02]  /*e400*/  F2FP.BF16.PACK_AB R90, R97, R96 ;  /* 0x00000060615a723e */ /* 0x002fe400000010ff */
[----:B----4-:R-:W-:Y:S02]  /*e410*/  F2FP.BF16.PACK_AB R91, R106, R99 ;  /* 0x000000636a5b723e */ /* 0x010fe400000010ff */
[----:B-----5:R-:W-:Y:S05]  /*e420*/  F2FP.BF16.PACK_AB R44, R100, R105 ;  /* 0x00000069642c723e */ /* 0x020fea00000010ff */
[----:B------:R-:W-:Y:S10]  /*e430*/  MUFU.EX2 R101, R101 ;  /* 0x0000006500657308 */ /* 0x000ff40000000800 */
[----:B------:R-:W1:Y:S10]  /*e440*/  MUFU.EX2 R98, R98 ;  /* 0x0000006200627308 */ /* 0x000e740000000800 */
[----:B------:R-:W-:Y:S01]  /*e450*/  MUFU.EX2 R104, R104 ;  /* 0x0000006800687308 */ /* 0x000fe20000000800 */
[C---:B---3--:R-:W-:Y:S08]  /*e460*/  HMMA.16816.F32.BF16 R68, R88.reuse, R92, R68 ;  /* 0x0000005c5844723c */ /* 0x048ff00000041844 */
[C---:B------:R-:W-:Y:S01]  /*e470*/  HMMA.16816.F32.BF16 R72, R88.reuse, R94, R72 ;  /* 0x0000005e5848723c */ /* 0x040fe20000041848 */
[----:B------:R-:W2:Y:S01]  /*e480*/  MUFU.EX2 R107, R107 ;  /* 0x0000006b006b7308 */ /* 0x000ea20000000800 */
[----:B------:R-:W3:Y:S02]  /*e490*/  LDSM.16.MT88.4 R92, [R131+0x3400] ;  /* 0x00340000835c783b */ /* 0x000ee40000004200 */
[----:B-1----:R-:W-:Y:S07]  /*e4a0*/  F2FP.BF16.PACK_AB R46, R98, R101 ;  /* 0x00000065622e723e */ /* 0x002fee00000010ff */
[----:B------:R1:W-:Y:S10]  /*e4b0*/  MUFU.EX2 R84, R115 ;  /* 0x0000007300547308 */ /* 0x0003f40000000800 */
[----:B------:R-:W-:Y:S01]  /*e4c0*/  MUFU.EX2 R114, R114 ;  /* 0x0000007200727308 */ /* 0x000fe20000000800 */
[----:B--2---:R-:W-:Y:S09]  /*e4d0*/  F2FP.BF16.PACK_AB R47, R107, R104 ;  /* 0x000000686b2f723e */ /* 0x004ff200000010ff */
[----:B------:R-:W2:Y:S01]  /*e4e0*/  MUFU.EX2 R117, R117 ;  /* 0x0000007500757308 */ /* 0x000ea20000000800 */
[--C-:B-1----:R-:W-:Y:S02]  /*e4f0*/  FFMA.FTZ R115, R39, c[0x0][0x23c], -R86.reuse ;  /* 0x00008f0027737a23 */ /* 0x102fe40000010856 */
[--C-:B------:R-:W-:Y:S02]  /*e500*/  FFMA.FTZ R39, R41, c[0x0][0x23c], -R87.reuse ;  /* 0x00008f0029277a23 */ /* 0x100fe40000010857 */
[--C-:B------:R-:W-:Y:S05]  /*e510*/  FFMA.FTZ R41, R42, c[0x0][0x23c], -R86.reuse ;  /* 0x00008f002a297a23 */ /* 0x100fea0000010856 */
[----:B------:R-:W-:Y:S01]  /*e520*/  MUFU.EX2 R116, R116 ;  /* 0x0000007400747308 */ /* 0x000fe20000000800 */
[C---:B---3--:R-:W-:Y:S03]  /*e530*/  HMMA.16816.F32.BF16 R76, R88.reuse, R92, R76 ;  /* 0x0000005c584c723c */ /* 0x048fe6000004184c */
[--C-:B------:R-:W-:Y:S02]  /*e540*/  FFMA.FTZ R42, R43, c[0x0][0x23c], -R86.reuse ;  /* 0x00008f002b2a7a23 */ /* 0x100fe40000010856 */
[--C-:B------:R-:W-:Y:S01]  /*e550*/  FFMA.FTZ R43, R45, c[0x0][0x23c], -R87.reuse ;  /* 0x00008f002d2b7a23 */ /* 0x100fe20000010857 */
[----:B------:R-:W-:Y:S02]  /*e560*/  F2FP.BF16.PACK_AB R45, R103, R102 ;  /* 0x00000066672d723e */ /* 0x000fe400000010ff */
[----:B------:R-:W-:Y:S01]  /*e570*/  HMMA.16816.F32.BF16 R80, R88, R94, R80 ;  /* 0x0000005e5850723c */ /* 0x000fe20000041850 */
[----:B------:R-:W1:Y:S01]  /*e580*/  MUFU.EX2 R119, R119 ;  /* 0x0000007700777308 */ /* 0x000e620000000800 */
[----:B------:R-:W3:Y:S08]  /*e590*/  LDSM.16.MT88.4 R88, [R132+0x3800] ;  /* 0x003800008458783b */ /* 0x000ef00000004200 */
[----:B------:R-:W4:Y:S01]  /*e5a0*/  LDSM.16.MT88.4 R92, [R131+0x3800] ;  /* 0x00380000835c783b */ /* 0x000f220000004200 */
[----:B------:R-:W5:Y:S10]  /*e5b0*/  MUFU.EX2 R109, R109 ;  /* 0x0000006d006d7308 */ /* 0x000f740000000800 */
[----:B------:R-:W-:Y:S10]  /*e5c0*/  MUFU.EX2 R108, R108 ;  /* 0x0000006c006c7308 */ /* 0x000ff40000000800 */
[----:B------:R-:W1:Y:S10]  /*e5d0*/  MUFU.EX2 R121, R121 ;  /* 0x0000007900797308 */ /* 0x000e740000000800 */
[----:B------:R1:W-:Y:S01]  /*e5e0*/  MUFU.EX2 R155, R54 ;  /* 0x00000036009b7308 */ /* 0x0003e20000000800 */
[C---:B---3--:R-:W-:Y:S08]  /*e5f0*/  HMMA.16816.F32.BF16 R68, R44.reuse, R88, R68 ;  /* 0x000000582c44723c */ /* 0x048ff00000041844 */
[C---:B------:R-:W-:Y:S01]  /*e600*/  HMMA.16816.F32.BF16 R72, R44.reuse, R90, R72 ;  /* 0x0000005a2c48723c */ /* 0x040fe20000041848 */
[----:B------:R-:W-:Y:S01]  /*e610*/  MUFU.EX2 R123, R123 ;  /* 0x0000007b007b7308 */ /* 0x000fe20000000800 */
[----:B------:R-:W3:Y:S06]  /*e620*/  LDSM.16.MT88.4 R88, [R132+0x3c00] ;  /* 0x003c00008458783b */ /* 0x000eec0000004200 */
[C---:B----4-:R-:W-:Y:S03]  /*e630*/  HMMA.16816.F32.BF16 R76, R44.reuse, R92, R76 ;  /* 0x0000005c2c4c723c */ /* 0x050fe6000004184c */
[----:B------:R-:W4:Y:S01]  /*e640*/  MUFU.EX2 R120, R120 ;  /* 0x0000007800787308 */ /* 0x000f220000000800 */
[----:B-1----:R-:W-:Y:S04]  /*e650*/  LDSM.16.MT88.4 R52, [R131+0x4000] ;  /* 0x004000008334783b */ /* 0x002fe80000004200 */
[----:B------:R-:W-:Y:S05]  /*e660*/  HMMA.16816.F32.BF16 R80, R44, R94, R80 ;  /* 0x0000005e2c50723c */ /* 0x000fea0000041850 */
[----:B------:R-:W-:Y:S01]  /*e670*/  MUFU.EX2 R122, R122 ;  /* 0x0000007a007a7308 */ /* 0x000fe20000000800 */
[----:B------:R-:W1:Y:S01]  /*e680*/  LDSM.16.MT88.4 R92, [R132+0x4000] ;  /* 0x00400000845c783b */ /* 0x000e620000004200 */
[----:B--2---:R-:W-:Y:S02]  /*e690*/  F2FP.BF16.PACK_AB R44, R117, R114 ;  /* 0x00000072752c723e */ /* 0x004fe400000010ff */
[----:B------:R-:W-:Y:S03]  /*e6a0*/  F2FP.BF16.PACK_AB R45, R119, R116 ;  /* 0x00000074772d723e */ /* 0x000fe600000010ff */
[----:B-----5:R-:W-:Y:S03]  /*e6b0*/  F2FP.BF16.PACK_AB R46, R84, R109 ;  /* 0x0000006d542e723e */ /* 0x020fe600000010ff */
[----:B------:R-:W2:Y:S01]  /*e6c0*/  MUFU.EX2 R115, R115 ;  /* 0x0000007300737308 */ /* 0x000ea20000000800 */
[----:B------:R-:W-:Y:S09]  /*e6d0*/  F2FP.BF16.PACK_AB R47, R121, R108 ;  /* 0x0000006c792f723e */ /* 0x000ff200000010ff */
[----:B------:R-:W-:Y:S01]  /*e6e0*/  MUFU.EX2 R118, R118 ;  /* 0x0000007600767308 */ /* 0x000fe20000000800 */
[C---:B---3--:R-:W-:Y:S07]  /*e6f0*/  HMMA.16816.F32.BF16 R68, R44.reuse, R88, R68 ;  /* 0x000000582c44723c */ /* 0x048fee0000041844 */
[--C-:B------:R-:W-:Y:S01]  /*e700*/  FFMA.FTZ R88, R56, c[0x0][0x23c], -R87.reuse ;  /* 0x00008f0038587a23 */ /* 0x100fe20000010857 */
[C---:B------:R-:W-:Y:S01]  /*e710*/  HMMA.16816.F32.BF16 R72, R44.reuse, R90, R72 ;  /* 0x0000005a2c48723c */ /* 0x040fe20000041848 */
[----:B------:R-:W3:Y:S03]  /*e720*/  MUFU.EX2 R39, R39 ;  /* 0x0000002700277308 */ /* 0x000ee60000000800 */
[--C-:B------:R-:W-:Y:S02]  /*e730*/  FFMA.FTZ R89, R57, c[0x0][0x23c], -R87.reuse ;  /* 0x00008f0039597a23 */ /* 0x100fe40000010857 */
[----:B------:R-:W-:Y:S02]  /*e740*/  FFMA.FTZ R87, R65, c[0x0][0x23c], -R87 ;  /* 0x00008f0041577a23 */ /* 0x000fe40000010857 */
[--C-:B------:R-:W-:Y:S01]  /*e750*/  FFMA.FTZ R90, R58, c[0x0][0x23c], -R86.reuse ;  /* 0x00008f003a5a7a23 */ /* 0x100fe20000010856 */
[C---:B------:R-:W-:Y:S02]  /*e760*/  HMMA.16816.F32.BF16 R76, R44.reuse, R48, R76 ;  /* 0x000000302c4c723c */ /* 0x040fe4000004184c */
[----:B------:R-:W-:Y:S01]  /*e770*/  MUFU.EX2 R41, R41 ;  /* 0x0000002900297308 */ /* 0x000fe20000000800 */
[----:B------:R-:W-:Y:S02]  /*e780*/  FFMA.FTZ R91, R59, c[0x0][0x23c], -R86 ;  /* 0x00008f003b5b7a23 */ /* 0x000fe40000010856 */
[----:B------:R-:W-:Y:S02]  /*e790*/  LDSM.16.MT88.4 R56, [R131+0x4400] ;  /* 0x004400008338783b */ /* 0x000fe40000004200 */
[----:B------:R-:W-:Y:S01]  /*e7a0*/  FADD.FTZ R48, R110, R163 ;  /* 0x000000a36e307221 */ /* 0x000fe20000010000 */
[----:B------:R-:W-:Y:S04]  /*e7b0*/  HMMA.16816.F32.BF16 R80, R44, R50, R80 ;  /* 0x000000322c50723c */ /* 0x000fe80000041850 */
[----:B------:R-:W5:Y:S01]  /*e7c0*/  MUFU.EX2 R42, R42 ;  /* 0x0000002a002a7308 */ /* 0x000f620000000800 */
[----:B------:R-:W-:Y:S02]  /*e7d0*/  FADD.FTZ R111, R111, R48 ;  /* 0x000000306f6f7221 */ /* 0x000fe40000010000 */
[----:B------:R-:W1:Y:S01]  /*e7e0*/  LDSM.16.MT88.4 R48, [R132+0x4400] ;  /* 0x004400008430783b */ /* 0x000e620000004200 */
[----:B----4-:R-:W-:Y:S01]  /*e7f0*/  F2FP.BF16.PACK_AB R44, R120, R123 ;  /* 0x0000007b782c723e */ /* 0x010fe200000010ff */
[----:B------:R-:W-:Y:S03]  /*e800*/  FADD.FTZ R110, R112, R157 ;  /* 0x0000009d706e7221 */ /* 0x000fe60000010000 */
[----:B--2---:R-:W-:Y:S01]  /*e810*/  F2FP.BF16.PACK_AB R45, R115, R122 ;  /* 0x0000007a732d723e */ /* 0x004fe200000010ff */
[----:B------:R-:W-:Y:S01]  /*e820*/  FADD.FTZ R110, R113, R110 ;  /* 0x0000006e716e7221 */ /* 0x000fe20000010000 */
[----:B------:R-:W-:Y:S01]  /*e830*/  MUFU.EX2 R156, R156 ;  /* 0x0000009c009c7308 */ /* 0x000fe20000000800 */
[----:B---3--:R-:W-:Y:S09]  /*e840*/  F2FP.BF16.PACK_AB R46, R39, R118 ;  /* 0x00000076272e723e */ /* 0x008ff200000010ff */
[----:B------:R-:W2:Y:S01]  /*e850*/  MUFU.EX2 R43, R43 ;  /* 0x0000002b002b7308 */ /* 0x000ea20000000800 */
[----:B-----5:R-:W-:Y:S09]  /*e860*/  F2FP.BF16.PACK_AB R47, R42, R41 ;  /* 0x000000292a2f723e */ /* 0x020ff200000010ff */
[----:B------:R-:W-:Y:S01]  /*e870*/  MUFU.EX2 R151, R151 ;  /* 0x0000009700977308 */ /* 0x000fe20000000800 */
[C---:B-1----:R-:W-:Y:S07]  /*e880*/  HMMA.16816.F32.BF16 R68, R44.reuse, R92, R68 ;  /* 0x0000005c2c44723c */ /* 0x042fee0000041844 */
[----:B------:R-:W-:Y:S01]  /*e890*/  FADD.FTZ R92, R96, R111 ;  /* 0x0000006f605c7221 */ /* 0x000fe20000010000 */
[C---:B------:R-:W-:Y:S01]  /*e8a0*/  HMMA.16816.F32.BF16 R72, R44.reuse, R94, R72 ;  /* 0x0000005e2c48723c */ /* 0x040fe20000041848 */
[----:B------:R-:W1:Y:S03]  /*e8b0*/  MUFU.EX2 R154, R154 ;  /* 0x0000009a009a7308 */ /* 0x000e660000000800 */
[----:B------:R-:W-:Y:S02]  /*e8c0*/  FADD.FTZ R93, R99, R110 ;  /* 0x0000006e635d7221 */ /* 0x000fe40000010000 */
[----:B------:R-:W-:Y:S02]  /*e8d0*/  FADD.FTZ R92, R97, R92 ;  /* 0x0000005c615c7221 */ /* 0x000fe40000010000 */
        /* <DEDUP_REMOVED lines=8> */
[----:B------:R-:W-:Y:S01]  /*e960*/  FADD.FTZ R100, R100, R105 ;  /* 0x0000006964647221 */ /* 0x000fe20000010000 */
        /* <DEDUP_REMOVED lines=8> */
[--C-:B------:R-:W-:Y:S02]  /*e9f0*/  FFMA.FTZ R92, R66, c[0x0][0x23c], -R86.reuse ;  /* 0x00008f00425c7a23 */ /* 0x100fe40000010856 */
[----:B------:R-:W-:Y:S02]  /*ea00*/  FFMA.FTZ R86, R67, c[0x0][0x23c], -R86 ;  /* 0x00008f0043567a23 */ /* 0x000fe40000010856 */
        /* <DEDUP_REMOVED lines=28> */
[----:B------:R-:W4:Y:S02]  /*ebd0*/  LDSM.16.MT88.4 R48, [R131+0x4800] ;  /* 0x004800008330783b */ /* 0x000f240000004200 */
[----:B------:R-:W-:Y:S02]  /*ebe0*/  FADD.FTZ R39, R154, R39 ;  /* 0x000000279a277221 */ /* 0x000fe40000010000 */
[----:B------:R-:W-:Y:S02]  /*ebf0*/  FADD.FTZ R152, R152, R43 ;  /* 0x0000002b98987221 */ /* 0x000fe40000010000 */
[C---:B------:R-:W-:Y:S03]  /*ec00*/  HMMA.16816.F32.BF16 R76, R44.reuse, R56, R76 ;  /* 0x000000382c4c723c */ /* 0x040fe6000004184c */
[----:B------:R-:W5:Y:S01]  /*ec10*/  MUFU.EX2 R89, R89 ;  /* 0x0000005900597308 */ /* 0x000f620000000800 */
[----:B------:R-:W-:Y:S02]  /*ec20*/  FADD.FTZ R42, R158, R39 ;  /* 0x000000279e2a7221 */ /* 0x000fe40000010000 */
[----:B------:R-:W-:Y:S02]  /*ec30*/  FADD.FTZ R153, R153, R152 ;  /* 0x0000009899997221 */ /* 0x000fe40000010000 */
[----:B------:R-:W-:Y:S01]  /*ec40*/  HMMA.16816.F32.BF16 R80, R44, R58, R80 ;  /* 0x0000003a2c50723c */ /* 0x000fe20000041850 */
[----:B------:R-:W3:Y:S03]  /*ec50*/  LDSM.16.MT88.4 R56, [R132+0x4c00] ;  /* 0x004c00008438783b */ /* 0x000ee60000004200 */
[----:B------:R-:W-:Y:S01]  /*ec60*/  FADD.FTZ R42, R159, R42 ;  /* 0x0000002a9f2a7221 */ /* 0x000fe20000010000 */
[----:B------:R-:W-:Y:S02]  /*ec70*/  MUFU.EX2 R90, R90 ;  /* 0x0000005a005a7308 */ /* 0x000fe40000000800 */
[----:B--2---:R-:W-:Y:S01]  /*ec80*/  F2FP.BF16.PACK_AB R44, R161, R160 ;  /* 0x000000a0a12c723e */ /* 0x004fe200000010ff */
[----:B------:R-:W-:Y:S01]  /*ec90*/  FADD.FTZ R160, R160, R153 ;  /* 0x00000099a0a07221 */ /* 0x000fe20000010000 */
[C---:B-1----:R-:W-:Y:S03]  /*eca0*/  F2FP.BF16.PACK_AB R45, R162.reuse, R155 ;  /* 0x0000009ba22d723e */ /* 0x042fe600000010ff */
[----:B------:R-:W-:Y:S02]  /*ecb0*/  FADD.FTZ R39, R155, R42 ;  /* 0x0000002a9b277221 */ /* 0x000fe40000010000 */
[----:B------:R-:W-:Y:S01]  /*ecc0*/  FADD.FTZ R161, R161, R160 ;  /* 0x000000a0a1a17221 */ /* 0x000fe20000010000 */
[----:B------:R-:W1:Y:S01]  /*ecd0*/  MUFU.EX2 R91, R91 ;  /* 0x0000005b005b7308 */ /* 0x000e620000000800 */
[----:B------:R-:W-:Y:S01]  /*ece0*/  FADD.FTZ R39, R162, R39 ;  /* 0x00000027a2277221 */ /* 0x000fe20000010000 */
[C---:B-----5:R-:W-:Y:S01]  /*ecf0*/  F2FP.BF16.PACK_AB R46, R89.reuse, R88 ;  /* 0x00000058592e723e */ /* 0x060fe200000010ff */
[----:B------:R-:W-:Y:S04]  /*ed00*/  FADD.FTZ R88, R88, R161 ;  /* 0x000000a158587221 */ /* 0x000fe80000010000 */
[----:B------:R-:W-:Y:S03]  /*ed10*/  FADD.FTZ R89, R89, R88 ;  /* 0x0000005859597221 */ /* 0x000fe60000010000 */
        /* <DEDUP_REMOVED lines=22> */
[C---:B----4-:R-:W-:Y:S01]  /*ee80*/  F2FP.BF16.PACK_AB R46, R87.reuse, R64 ;  /* 0x00000040572e723e */ /* 0x050fe200000010ff */
        /* <DEDUP_REMOVED lines=10> */
.L_x_4886:
[----:B------:R-:W1:Y:S01]  /*ef30*/  SHFL.BFLY PT, R8, R151, 0x2, 0x1f ;  /* 0x0c401f0097087f89 */ /* 0x000e6200000e0000 */
[----:B------:R-:W-:Y:S01]  /*ef40*/  IMAD.MOV.U32 R7, RZ, RZ, 0x3f800000 ;  /* 0x3f800000ff077424 */ /* 0x000fe200078e00ff */
[----:B------:R-:W-:Y:S01]  /*ef50*/  BSSY B0, `(.L_x_4891) ;  /* 0x0000089000007945 */ /* 0x000fe20003800000 */
[----:B------:R-:W-:Y:S01]  /*ef60*/  IMAD.MOV.U32 R6, RZ, RZ, 0x3f800000 ;  /* 0x3f800000ff067424 */ /* 0x000fe200078e00ff */
[----:B------:R-:W2:Y:S01]  /*ef70*/  SHFL.BFLY PT, R9, R152, 0x2, 0x1f ;  /* 0x0c401f0098097f89 */ /* 0x000ea200000e0000 */
[----:B------:R-:W-:-:S03]  /*ef80*/  IMAD.MOV R30, RZ, RZ, -R143 ;  /* 0x000000ffff1e7224 */ /* 0x000fc600078e0a8f */
        /* <DEDUP_REMOVED lines=32> */
[----:B------:R-:W-:Y:S01]  /*f190*/  IMAD.IADD R15, R10, 0x1, -R15 ;  /* 0x000000010a0f7824 */ /* 0x000fe200078e0a0f */
[----:B------:R-:W-:Y:S02]  /*f1a0*/  LOP3.LUT R12, R12, 0xfffffffc, RZ, 0xc0, !PT ;  /* 0xfffffffc0c0c7812 */ /* 0x000fe400078ec0ff */
[----:B------:R-:W-:Y:S01]  /*f1b0*/  FSETP.NE.FTZ.AND P3, PT, R5, RZ, PT ;  /* 0x000000ff0500720b */ /* 0x000fe20003f75000 */
[----:B------:R-:W-:Y:S01]  /*f1c0*/  IMAD R14, R15, 0x4, R14 ;  /* 0x000000040f0e7824 */ /* 0x000fe200078e020e */
[----:B------:R-:W-:Y:S01]  /*f1d0*/  SHF.R.S32.HI R17, RZ, 0x4, R17 ;  /* 0x00000004ff117819 */ /* 0x000fe20000011411 */
[----:B------:R-:W-:Y:S01]  /*f1e0*/  IMAD.IADD R15, R3, 0x1, -R12 ;  /* 0x00000001030f7824 */ /* 0x000fe200078e0a0c */
[----:B------:R-:W-:-:S02]  /*f1f0*/  LEA.HI R19, R16, R16, RZ, 0x1 ;  /* 0x0000001010137211 */ /* 0x000fc400078f08ff */
[----:B------:R-:W-:Y:S01]  /*f200*/  LEA.HI R11, R8, R3, RZ, 0x5 ;  /* 0x00000003080b7211 */ /* 0x000fe200078f28ff */
[----:B------:R-:W-:Y:S01]  /*f210*/  IMAD.SHL.U32 R12, R17, 0x40, RZ ;  /* 0x00000040110c7824 */ /* 0x000fe200078e00ff */
[----:B------:R-:W-:Y:S02]  /*f220*/  FSETP.NE.FTZ.AND P2, PT, R4, RZ, PT ;  /* 0x000000ff0400720b */ /* 0x000fe40003f55000 */
[----:B------:R-:W-:Y:S02]  /*f230*/  SHF.R.S32.HI R17, RZ, 0x1, R19 ;  /* 0x00000001ff117819 */ /* 0x000fe40000011413 */
[----:B------:R-:W-:Y:S01]  /*f240*/  LOP3.LUT R19, R19, 0x1fffffe, RZ, 0xc0, !PT ;  /* 0x01fffffe13137812 */ /* 0x000fe200078ec0ff */
[----:B------:R-:W1:Y:S01]  /*f250*/  @P3 MUFU.RCP R7, R5 ;  /* 0x0000000500073308 */ /* 0x000e620000001000 */
[----:B------:R-:W-:Y:S01]  /*f260*/  SHF.R.S32.HI R8, RZ, 0x5, R11 ;  /* 0x00000005ff087819 */ /* 0x000fe2000001140b */
[----:B------:R-:W-:Y:S01]  /*f270*/  IMAD.SHL.U32 R18, R17, 0x40, RZ ;  /* 0x0000004011127824 */ /* 0x000fe200078e00ff */
[----:B------:R-:W-:Y:S01]  /*f280*/  SHF.R.S32.HI R13, RZ, 0x1, R13 ;  /* 0x00000001ff0d7819 */ /* 0x000fe2000001140d */
[----:B------:R-:W-:Y:S01]  /*f290*/  IMAD.IADD R19, R16, 0x1, -R19 ;  /* 0x0000000110137824 */ /* 0x000fe200078e0a13 */
[----:B------:R-:W-:Y:S01]  /*f2a0*/  LOP3.LUT R12, R12, 0xc0, RZ, 0xc0, !PT ;  /* 0x000000c00c0c7812 */ /* 0x000fe200078ec0ff */
[----:B------:R-:W-:Y:S01]  /*f2b0*/  IMAD R16, R8, 0x100, R15 ;  /* 0x0000010008107824 */ /* 0x000fe200078e020f */
[----:B------:R-:W-:Y:S01]  /*f2c0*/  SHF.L.U32 R13, R13, 0x3, RZ ;  /* 0x000000030d0d7819 */ /* 0x000fe200000006ff */
[----:B------:R-:W2:Y:S01]  /*f2d0*/  @P2 MUFU.RCP R6, R4 ;  /* 0x0000000400062308 */ /* 0x000ea20000001000 */
[----:B------:R-:W-:-:S02]  /*f2e0*/  LOP3.LUT R18, R18, 0xc0, RZ, 0xc0, !PT ;  /* 0x000000c012127812 */ /* 0x000fc400078ec0ff */
[----:B------:R-:W-:Y:S02]  /*f2f0*/  LOP3.LUT R13, R12, 0x18, R13, 0xf8, !PT ;  /* 0x000000180c0d7812 */ /* 0x000fe400078ef80d */
[----:B------:R-:W-:Y:S02]  /*f300*/  LEA R16, R19, R16, 0x4 ;  /* 0x0000001013107211 */ /* 0x000fe400078e20ff */
[----:B------:R-:W-:Y:S01]  /*f310*/  SHF.R.U32.HI R12, RZ, 0x3, R12 ;  /* 0x00000003ff0c7819 */ /* 0x000fe2000001160c */
[C---:B-1----:R-:W-:Y:S01]  /*f320*/  FMUL.FTZ R68, R7.reuse, R68 ;  /* 0x0000004407447220 */ /* 0x042fe20000410000 */
[----:B------:R-:W-:Y:S01]  /*f330*/  LEA.HI R19, R18, R18, RZ, 0x1d ;  /* 0x0000001212137211 */ /* 0x000fe200078fe8ff */
[----:B------:R-:W-:Y:S01]  /*f340*/  FMUL.FTZ R69, R7, R69 ;  /* 0x0000004507457220 */ /* 0x000fe20000410000 */
[----:B------:R-:W-:Y:S01]  /*f350*/  LOP3.LUT R15, R17, 0x1, RZ, 0xc0, !PT ;  /* 0x00000001110f7812 */ /* 0x000fe200078ec0ff */
[----:B------:R-:W-:Y:S01]  /*f360*/  FMUL.FTZ R72, R7, R72 ;  /* 0x0000004807487220 */ /* 0x000fe20000410000 */
[----:B------:R-:W-:Y:S01]  /*f370*/  LOP3.LUT P0, RZ, R17, 0x2, RZ, 0xc0, !PT ;  /* 0x0000000211ff7812 */ /* 0x000fe2000780c0ff */
[----:B------:R-:W-:Y:S01]  /*f380*/  FMUL.FTZ R73, R7, R73 ;  /* 0x0000004907497220 */ /* 0x000fe20000410000 */
[----:B------:R-:W-:Y:S01]  /*f390*/  LOP3.LUT R13, R13, R12, RZ, 0x3c, !PT ;  /* 0x0000000c0d0d7212 */ /* 0x000fe200078e3cff */
[----:B------:R-:W-:Y:S01]  /*f3a0*/  IMAD.U32 R12, R16, 0x2, R19 ;  /* 0x00000002100c7824 */ /* 0x000fe200078e0013 */
[----:B------:R-:W-:Y:S01]  /*f3b0*/  ISETP.NE.U32.AND P1, PT, R15, 0x1, PT ;  /* 0x000000010f00780c */ /* 0x000fe20003f25070 */
[----:B------:R-:W-:Y:S01]  /*f3c0*/  IMAD.MOV.U32 R15, RZ, RZ, -0x20 ;  /* 0xffffffe0ff0f7424 */ /* 0x000fe200078e00ff */
[----:B------:R-:W-:Y:S01]  /*f3d0*/  LOP3.LUT R32, R11, 0xffffffe0, RZ, 0xc0, !PT ;  /* 0xffffffe00b207812 */ /* 0x000fe200078ec0ff */
[C---:B------:R-:W-:Y:S01]  /*f3e0*/  FMUL.FTZ R76, R7.reuse, R76 ;  /* 0x0000004c074c7220 */ /* 0x040fe20000410000 */
[----:B------:R-:W-:Y:S01]  /*f3f0*/  STS.64 [R12.X4], R68 ;  /* 0x000000440c007388 */ /* 0x000fe20000004a00 */
[----:B------:R-:W-:Y:S01]  /*f400*/  FMUL.FTZ R77, R7, R77 ;  /* 0x0000004d074d7220 */ /* 0x000fe20000410000 */
[----:B------:R-:W-:Y:S01]  /*f410*/  SEL R16, R15, 0x20, !P1 ;  /* 0x000000200f107807 */ /* 0x000fe20004800000 */
[C---:B------:R-:W-:Y:S01]  /*f420*/  FMUL.FTZ R80, R7.reuse, R80 ;  /* 0x0000005007507220 */ /* 0x040fe20000410000 */
[----:B------:R-:W1:Y:S01]  /*f430*/  @P3 MUFU.LG2 R5, R5 ;  /* 0x0000000500053308 */ /* 0x000e620000000c00 */
[----:B------:R-:W-:Y:S01]  /*f440*/  FMUL.FTZ R81, R7, R81 ;  /* 0x0000005107517220 */ /* 0x000fe20000410000 */
[----:B------:R-:W-:Y:S01]  /*f450*/  SHF.L.U32 R7, R12, 0x2, RZ ;  /* 0x000000020c077819 */ /* 0x000fe200000006ff */
[C---:B--2---:R-:W-:Y:S01]  /*f460*/  FMUL.FTZ R71, R6.reuse, R71 ;  /* 0x0000004706477220 */ /* 0x044fe20000410000 */
[----:B------:R-:W-:Y:S01]  /*f470*/  SHF.R.S32.HI R11, RZ, 0x1f, R8 ;  /* 0x0000001fff0b7819 */ /* 0x000fe20000011408 */
[C---:B------:R-:W-:Y:S01]  /*f480*/  FMUL.FTZ R70, R6.reuse, R70 ;  /* 0x0000004606467220 */ /* 0x040fe20000410000 */
[C---:B------:R-:W-:Y:S01]  /*f490*/  IADD3 R29, R7.reuse, 0x40, RZ ;  /* 0x00000040071d7810 */ /* 0x040fe20007ffe0ff */
[C---:B------:R-:W-:Y:S01]  /*f4a0*/  FMUL.FTZ R75, R6.reuse, R75 ;  /* 0x0000004b064b7220 */ /* 0x040fe20000410000 */
[----:B------:R-:W-:Y:S01]  /*f4b0*/  @P0 IADD3 R29, R7, -0x40, RZ ;  /* 0xffffffc0071d0810 */ /* 0x000fe20007ffe0ff */
[C---:B------:R-:W-:Y:S01]  /*f4c0*/  FMUL.FTZ R74, R6.reuse, R74 ;  /* 0x0000004a064a7220 */ /* 0x040fe20000410000 */
[----:B------:R-:W-:Y:S01]  /*f4d0*/  STS.64 [R12.X4+0x400], R70 ;  /* 0x000400460c007388 */ /* 0x000fe20000004a00 */
[----:B------:R-:W-:Y:S01]  /*f4e0*/  FMUL.FTZ R79, R6, R79 ;  /* 0x0000004f064f7220 */ /* 0x000fe20000410000 */
[----:B------:R-:W-:Y:S01]  /*f4f0*/  IADD3 R33, R16, R29, RZ ;  /* 0x0000001d10217210 */ /* 0x000fe20007ffe0ff */
[C---:B------:R-:W-:Y:S01]  /*f500*/  FMUL.FTZ R78, R6.reuse, R78 ;  /* 0x0000004e064e7220 */ /* 0x040fe20000410000 */
[----:B------:R-:W2:Y:S01]  /*f510*/  @P2 MUFU.LG2 R4, R4 ;  /* 0x0000000400042308 */ /* 0x000ea20000000c00 */
[C---:B------:R-:W-:Y:S01]  /*f520*/  FMUL.FTZ R83, R6.reuse, R83 ;  /* 0x0000005306537220 */ /* 0x040fe20000410000 */
[----:B------:R-:W-:Y:S01]  /*f530*/  LEA.HI R11, R11, R8, RZ, 0x2 ;  /* 0x000000080b0b7211 */ /* 0x000fe200078f10ff */
[----:B------:R-:W-:-:S02]  /*f540*/  FMUL.FTZ R82, R6, R82 ;  /* 0x0000005206527220 */ /* 0x000fc40000410000 */
[----:B------:R-:W-:Y:S01]  /*f550*/  IMAD.IADD R6, R14, 0x1, R13 ;  /* 0x000000010e067824 */ /* 0x000fe200078e020d */
[----:B------:R-:W-:Y:S01]  /*f560*/  LOP3.LUT R11, R11, 0xffffffc, RZ, 0xc0, !PT ;  /* 0x0ffffffc0b0b7812 */ /* 0x000fe200078ec0ff */
[----:B------:R-:W-:Y:S02]  /*f570*/  IMAD.IADD R13, R7, 0x1, R16 ;  /* 0x00000001070d7824 */ /* 0x000fe400078e0210 */
[----:B------:R-:W3:Y:S01]  /*f580*/  S2R R7, SR_CTAID.Z ;  /* 0x0000000000077919 */ /* 0x000ee20000002700 */
[----:B------:R-:W-:Y:S01]  /*f590*/  IMAD.IADD R32, R3, 0x1, -R32 ;  /* 0x0000000103207824 */ /* 0x000fe200078e0a20 */
[----:B------:R-:W-:Y:S01]  /*f5a0*/  IADD3 R11, R8, -R11, RZ ;  /* 0x8000000b080b7210 */ /* 0x000fe20007ffe0ff */
[----:B-1----:R-:W-:Y:S01]  /*f5b0*/  @P3 FMUL.FTZ R5, R5, 0.69314718246459960938 ;  /* 0x3f31721805053820 */ /* 0x002fe20000410000 */
[----:B------:R-:W-:Y:S01]  /*f5c0*/  STS.64 [R13], R72 ;  /* 0x000000480d007388 */ /* 0x000fe20000000a00 */
[----:B------:R-:W-:Y:S02]  /*f5d0*/  MOV R3, 0xff800000 ;  /* 0xff80000000037802 */ /* 0x000fe40000000f00 */
[----:B------:R-:W-:Y:S01]  /*f5e0*/  LOP3.LUT P0, RZ, R32, 0x3, RZ, 0xc0, !PT ;  /* 0x0000000320ff7812 */ /* 0x000fe2000780c0ff */
[----:B------:R-:W-:Y:S01]  /*f5f0*/  STS.64 [R13+0x400], R74 ;  /* 0x0004004a0d007388 */ /* 0x000fe20000000a00 */
[----:B------:R-:W-:-:S02]  /*f600*/  @P3 FFMA.FTZ R3, R2, c[0x0][0x238], R5 ;  /* 0x00008e0002033a23 */ /* 0x000fc40000010005 */
[----:B------:R-:W-:Y:S01]  /*f610*/  IMAD R11, R11, 0x10, R148 ;  /* 0x000000100b0b7824 */ /* 0x000fe200078e0294 */
[----:B------:R-:W-:Y:S04]  /*f620*/  STS.64 [R29], R76 ;  /* 0x0000004c1d007388 */ /* 0x000fe80000000a00 */
[----:B------:R2:W-:Y:S04]  /*f630*/  STS.64 [R29+0x400], R78 ;  /* 0x0004004e1d007388 */ /* 0x0005e80000000a00 */
[----:B------:R-:W-:Y:S04]  /*f640*/  STS.64 [R33], R80 ;  /* 0x0000005021007388 */ /* 0x000fe80000000a00 */
[----:B------:R-:W-:Y:S01]  /*f650*/  STS.64 [R33+0x400], R82 ;  /* 0x0004005221007388 */ /* 0x000fe20000000a00 */
[----:B---3--:R-:W-:-:S03]  /*f660*/  IMAD R7, R30, c[0x0][0x1c0], R7 ;  /* 0x000070001e077a24 */ /* 0x008fc600078e0207 */
[----:B------:R-:W-:Y:S01]  /*f670*/  BAR.SYNC.DEFER_BLOCKING 0x0 ;  /* 0x0000000000007b1d */ /* 0x000fe20000010000 */
[----:B------:R-:W-:Y:S02]  /*f680*/  IMAD R7, R28, c[0x0][0x1c0], R7 ;  /* 0x000070001c077a24 */ /* 0x000fe400078e0207 */
[----:B------:R-:W-:Y:S02]  /*f690*/  IMAD.MOV.U32 R28, RZ, RZ, -0x800000 ;  /* 0xff800000ff1c7424 */ /* 0x000fe400078e00ff */
[----:B--2---:R-:W-:-:S04]  /*f6a0*/  @P2 FMUL.FTZ R29, R4, 0.69314718246459960938 ;  /* 0x3f317218041d2820 */ /* 0x004fc80000410000 */
[----:B------:R-:W-:Y:S01]  /*f6b0*/  @P2 FFMA.FTZ R28, R0, c[0x0][0x238], R29 ;  /* 0x00008e00001c2a23 */ /* 0x000fe2000001001d */
[----:B------:R-:W1:Y:S04]  /*f6c0*/  LDS.128 R20, [R6.X4] ;  /* 0x0000000006147984 */ /* 0x000e680000004c00 */
[----:B------:R-:W2:Y:S04]  /*f6d0*/  LDS.128 R16, [R6.X4+0x800] ;  /* 0x0008000006107984 */ /* 0x000ea80000004c00 */
[----:B------:R-:W3:Y:S04]  /*f6e0*/  LDS.128 R12, [R6.X4+0x1000] ;  /* 0x00100000060c7984 */ /* 0x000ee80000004c00 */
[----:B------:R5:W4:Y:S02]  /*f6f0*/  LDS.128 R24, [R6.X4+0x1800] ;  /* 0x0018000006187984 */ /* 0x000b240000004c00 */
[----:B-----5:R-:W-:-:S04]  /*f700*/  IMAD.SHL.U32 R6, R31, 0x40, RZ ;  /* 0x000000401f067824 */ /* 0x020fc800078e00ff */
        /* <DEDUP_REMOVED lines=13> */
.L_x_4892:
[----:B-1----:R-:W-:Y:S05]  /*f7e0*/  BSYNC B0 ;  /* 0x0000000000007941 */ /* 0x002fea0003800000 */
.L_x_4891:
[----:B------:R-:W-:Y:S01]  /*f7f0*/  IMAD.SHL.U32 R4, R10, 0x4, RZ ;  /* 0x000000040a047824 */ /* 0x000fe200078e00ff */
[C---:B------:R-:W-:Y:S01]  /*f800*/  IADD3 R2, R9.reuse, 0x10, RZ ;  /* 0x0000001009027810 */ /* 0x040fe20007ffe0ff */
[----:B------:R-:W-:Y:S01]  /*f810*/  IMAD R6, R6, c[0x0][0x22c], RZ ;  /* 0x00008b0006067a24 */ /* 0x000fe200078e02ff */
[----:B------:R-:W-:Y:S01]  /*f820*/  IADD3 R0, R9, 0x20, RZ ;  /* 0x0000002009007810 */ /* 0x000fe20007ffe0ff */
[----:B------:R-:W-:Y:S01]  /*f830*/  IMAD R31, R31, -0x40, R142 ;  /* 0xffffffc01f1f7824 */ /* 0x000fe200078e028e */
[----:B------:R-:W-:-:S04]  /*f840*/  SHF.R.S32.HI R5, RZ, 0x1f, R4 ;  /* 0x0000001fff057819 */ /* 0x000fc80000011404 */
[-C--:B------:R-:W-:Y:S01]  /*f850*/  ISETP.GE.AND P2, PT, R2, R31.reuse, PT ;  /* 0x0000001f0200720c */ /* 0x080fe20003f46270 */
[C---:B------:R-:W-:Y:S01]  /*f860*/  IMAD.WIDE R4, R9.reuse, 0x20, R4 ;  /* 0x0000002009047825 */ /* 0x040fe200078e0204 */
[-C--:B------:R-:W-:Y:S02]  /*f870*/  ISETP.GE.AND P1, PT, R0, R31.reuse, PT ;  /* 0x0000001f0000720c */ /* 0x080fe40003f26270 */
[C---:B------:R-:W-:Y:S02]  /*f880*/  IADD3 R0, R9.reuse, 0x30, RZ ;  /* 0x0000003009007810 */ /* 0x040fe40007ffe0ff */
[C---:B------:R-:W-:Y:S02]  /*f890*/  IADD3 R3, P0, R6.reuse, R4, RZ ;  /* 0x0000000406037210 */ /* 0x040fe40007f1e0ff */
[----:B------:R-:W-:Y:S02]  /*f8a0*/  ISETP.GE.AND P3, PT, R9, R31, PT ;  /* 0x0000001f0900720c */ /* 0x000fe40003f66270 */
[----:B------:R-:W-:-:S02]  /*f8b0*/  LEA.HI.X.SX32 R6, R6, R5, 0x1, P0 ;  /* 0x0000000506067211 */ /* 0x000fc400000f0eff */
[----:B------:R-:W-:-:S04]  /*f8c0*/  LEA R2, P0, R3, c[0x0][0x1d8], 0x2 ;  /* 0x0000760003027a11 */ /* 0x000fc800078010ff */
[----:B------:R-:W-:Y:S02]  /*f8d0*/  LEA.HI.X R3, R3, c[0x0][0x1dc], R6, 0x2, P0 ;  /* 0x0000770003037a11 */ /* 0x000fe400000f1406 */
[----:B------:R-:W-:-:S03]  /*f8e0*/  ISETP.GE.AND P0, PT, R0, R31, PT ;  /* 0x0000001f0000720c */ /* 0x000fc60003f06270 */
[----:B--2---:R1:W-:Y:S04]  /*f8f0*/  @!P2 STG.E.128 [R2.64+0x800], R16 ;  /* 0x000800100200a986 */ /* 0x0043e8000c101d06 */
[----:B---3--:R1:W-:Y:S04]  /*f900*/  @!P1 STG.E.128 [R2.64+0x1000], R12 ;  /* 0x0010000c02009986 */ /* 0x0083e8000c101d06 */
[----:B------:R1:W-:Y:S04]  /*f910*/  @!P3 STG.E.64 [R2.64], R20 ;  /* 0x000000140200b986 */ /* 0x0003e8000c101b06 */
[----:B------:R1:W-:Y:S01]  /*f920*/  @!P3 STG.E.64 [R2.64+0x8], R22 ;  /* 0x000008160200b986 */ /* 0x0003e2000c101b06 */
[----:B------:R-:W-:Y:S05]  /*f930*/  @P0 EXIT ;  /* 0x000000000000094d */ /* 0x000fea0003800000 */
[----:B----4-:R-:W-:Y:S01]  /*f940*/  STG.E.128 [R2.64+0x1800], R24 ;  /* 0x0018001802007986 */ /* 0x010fe2000c101d06 */
[----:B------:R-:W-:Y:S05]  /*f950*/  EXIT ;  /* 0x000000000000794d */ /* 0x000fea0003800000 */
.L_x_4893:
        /* <DEDUP_REMOVED lines=10> */
.L_x_5256:


//--------------------- .text._ZN5flash24flash_fwd_splitkv_kernelI23Flash_fwd_kernel_traitsILi32ELi64ELi128ELi4ELb0ELb0EN7cutlass10bfloat16_tE19Flash_kernel_traitsILi32ELi64ELi128ELi4ES3_EELb1ELb0ELb0ELb0ELb1ELb1ELb1ELb1EEEvNS_16Flash_fwd_paramsE --------------------------
	.section	.text._ZN5flash24flash_fwd_splitkv_kernelI23Flash_fwd_kernel_traitsILi32ELi64ELi128ELi4ELb0ELb0EN7cutlass10bfloat16_tE19Flash_kernel_traitsILi32ELi64ELi128ELi4ES3_EELb1ELb0ELb0ELb0ELb1ELb1ELb1ELb1EEEvNS_16Flash_fwd_paramsE,"ax",@progbits
	.sectioninfo	@"SHI_REGISTERS=168"
	.align	128
        .global         _ZN5flash24flash_fwd_splitkv_kernelI23Flash_fwd_kernel_traitsILi32ELi64ELi128ELi4ELb0ELb0EN7cutlass10bfloat16_tE19Flash_kernel_traitsILi32ELi64ELi128ELi4ES3_EELb1ELb0ELb0ELb0ELb1ELb1ELb1ELb1EEEvNS_16Flash_fwd_paramsE
        .type           _ZN5flash24flash_fwd_splitkv_kernelI23Flash_fwd_kernel_traitsILi32ELi64ELi128ELi4ELb0ELb0EN7cutlass10bfloat16_tE19Flash_kernel_traitsILi32ELi64ELi128ELi4ES3_EELb1ELb0ELb0ELb0ELb1ELb1ELb1ELb1EEEvNS_16Flash_fwd_paramsE,@function
        .size           _ZN5flash24flash_fwd_splitkv_kernelI23Flash_fwd_kernel_traitsILi32ELi64ELi128ELi4ELb0ELb0EN7cutlass10bfloat16_tE19Flash_kernel_traitsILi32ELi64ELi128ELi4ES3_EELb1ELb0ELb0ELb0ELb1ELb1ELb1ELb1EEEvNS_16Flash_fwd_paramsE,(.L_x_5257 - _ZN5flash24flash_fwd_splitkv_kernelI23Flash_fwd_kernel_traitsILi32ELi64ELi128ELi4ELb0ELb0EN7cutlass10bfloat16_tE19Flash_kernel_traitsILi32ELi64ELi128ELi4ES3_EELb1ELb0ELb0ELb0ELb1ELb1ELb1ELb1EEEvNS_16Flash_fwd_paramsE)
        .other          _ZN5flash24flash_fwd_splitkv_kernelI23Flash_fwd_kernel_traitsILi32ELi64ELi128ELi4ELb0ELb0EN7cutlass10bfloat16_tE19Flash_kernel_traitsILi32ELi64ELi128ELi4ES3_EELb1ELb0ELb0ELb0ELb1ELb1ELb1ELb1EEEvNS_16Flash_fwd_paramsE,@"STO_CUDA_ENTRY STV_DEFAULT"
_ZN5flash24flash_fwd_splitkv_kernelI23Flash_fwd_kernel_traitsILi32ELi64ELi128ELi4ELb0ELb0EN7cutlass10bfloat16_tE19Flash_kernel_traitsILi32ELi64ELi128ELi4ES3_EELb1ELb0ELb0ELb0ELb1ELb1ELb1ELb1EEEvNS_16Flash_fwd_paramsE:
.text._ZN5flash24flash_fwd_splitkv_kernelI23Flash_fwd_kernel_traitsILi32ELi64ELi128ELi4ELb0ELb0EN7cutlass10bfloat16_tE19Flash_kernel_traitsILi32ELi64ELi128ELi4ES3_EELb1ELb0ELb0ELb0ELb1ELb1ELb1ELb1EEEvNS_16Flash_fwd_paramsE:
        /* <DEDUP_REMOVED lines=53> */
.L_x_4894:
[----:B-1-34-:R-:W-:Y:S02]  /*0350*/  MOV R4, c[0x0][0x218] ;  /* 0x0000860000047a02 */ /* 0x01afe40000000f00 */
.L_x_4895:
        /* <DEDUP_REMOVED lines=107> */
.L_x_4896:
        /* <DEDUP_REMOVED lines=94> */
.L_x_4897:
        /* <DEDUP_REMOVED lines=16> */
.L_x_4899:
        /* <DEDUP_REMOVED lines=54> */
.L_x_4898:
        /* <DEDUP_REMOVED lines=211> */
.L_x_4930:
        /* <DEDUP_REMOVED lines=89> */
.L_x_4904:
[----:B------:R-:W-:Y:S05]  /*2710*/  BSYNC B0 ;  /* 0x0000000000007941 */ /* 0x000fea0003800000 */
.L_x_4903:
        /* <DEDUP_REMOVED lines=57> */
.L_x_4906:
[----:B------:R-:W-:Y:S05]  /*2ab0*/  BSYNC B0 ;  /* 0x0000000000007941 */ /* 0x000fea0003800000 */
.L_x_4905:
        /* <DEDUP_REMOVED lines=57> */
.L_x_4908:
[----:B------:R-:W-:Y:S05]  /*2e50*/  BSYNC B0 ;  /* 0x0000000000007941 */ /* 0x000fea0003800000 */
.L_x_4907:
        /* <DEDUP_REMOVED lines=60> */
.L_x_4910:
[----:B------:R-:W-:Y:S05]  /*3220*/  BSYNC B0 ;  /* 0x0000000000007941 */ /* 0x000fea0003800000 */
.L_x_4909:
        /* <DEDUP_REMOVED lines=9> */
.L_x_4902:
        /* <DEDUP_REMOVED lines=86> */
.L_x_4915:
[----:B------:R-:W-:Y:S05]  /*3820*/  BSYNC B0 ;  /* 0x0000000000007941 */ /* 0x000fea0003800000 */
.L_x_4914:
[----:B-----5:R3:W-:Y:S02]  /*3830*/  STG.E.128 [R76.64], R40 ;  /* 0x000000284c007986 */ /* 0x0207e4000c101d06 */
.L_x_4913:
[----:B------:R-:W-:Y:S05]  /*3840*/  BSYNC B1 ;  /* 0x0000000000017941 */ /* 0x000fea0003800000 */
.L_x_4912:
        /* <DEDUP_REMOVED lines=88> */
.L_x_4919:
[----:B------:R-:W-:Y:S05]  /*3dd0*/  BSYNC B0 ;  /* 0x0000000000007941 */ /* 0x000fea0003800000 */
.L_x_4918:
[C---:B--2---:R-:W-:Y:S04]  /*3de0*/  LEA R2, P0, R55.reuse, R76, 0x1 ;  /* 0x0000004c37027211 */ /* 0x044fe800078008ff */
[----:B------:R-:W-:Y:S05]  /*3df0*/  LEA.HI.X R3, R55, R77, R56, 0x1, P0 ;  /* 0x0000004d37037211 */ /* 0x000fea00000f0c38 */
[----:B-----5:R2:W-:Y:S04]  /*3e00*/  STG.E.128 [R2.64], R40 ;  /* 0x0000002802007986 */ /* 0x0205e8000c101d06 */
.L_x_4917:
[----:B------:R-:W-:Y:S05]  /*3e10*/  BSYNC B1 ;  /* 0x0000000000017941 */ /* 0x000fea0003800000 */
.L_x_4916:
        /* <DEDUP_REMOVED lines=88> */
.L_x_4923:
[----:B------:R-:W-:Y:S05]  /*43a0*/  BSYNC B0 ;  /* 0x0000000000007941 */ /* 0x000fea0003800000 */
.L_x_4922:
[C---:B------:R-:W-:Y:S04]  /*43b0*/  LEA R2, P0, R110.reuse, R76, 0x1 ;  /* 0x0000004c6e027211 */ /* 0x040fe800078008ff */
[----:B------:R-:W-:Y:S05]  /*43c0*/  LEA.HI.X R3, R110, R77, R82, 0x1, P0 ;  /* 0x0000004d6e037211 */ /* 0x000fea00000f0c52 */
[----:B-----5:R3:W-:Y:S04]  /*43d0*/  STG.E.128 [R2.64], R40 ;  /* 0x0000002802007986 */ /* 0x0207e8000c101d06 */
.L_x_4921:
[----:B------:R-:W-:Y:S05]  /*43e0*/  BSYNC B1 ;  /* 0x0000000000017941 */ /* 0x000fea0003800000 */
.L_x_4920:
        /* <DEDUP_REMOVED lines=88> */
.L_x_4927:
[----:B------:R-:W-:Y:S05]  /*4970*/  BSYNC B0 ;  /* 0x0000000000007941 */ /* 0x000fea0003800000 */
.L_x_4926:
[----:B------:R-:W-:Y:S05]  /*4980*/  MOV R3, 0xc0 ;  /* 0x000000c000037802 */ /* 0x000fea0000000f00 */
[C---:B------:R-:W-:Y:S04]  /*4990*/  IMAD.WIDE.U32 R4, R3.reuse, c[0x0][0x198], R76 ;  /* 0x0000660003047a25 */ /* 0x040fe800078e004c */
[----:B------:R-:W-:Y:S05]  /*49a0*/  IMAD R0, R3, c[0x0][0x19c], RZ ;  /* 0x0000670003007a24 */ /* 0x000fea00078e02ff */
[----:B------:R-:W-:Y:S05]  /*49b0*/  IADD3 R5, R5, R0, RZ ;  /* 0x0000000005057210 */ /* 0x000fea0007ffe0ff */
[----:B-----5:R3:W-:Y:S02]  /*49c0*/  STG.E.128 [R4.64], R40 ;  /* 0x0000002804007986 */ /* 0x0207e4000c101d06 */
.L_x_4925:
[----:B------:R-:W-:Y:S05]  /*49d0*/  BSYNC B1 ;  /* 0x0000000000017941 */ /* 0x000fea0003800000 */
.L_x_4924:
        /* <DEDUP_REMOVED lines=8> */
.L_x_4901:
        /* <DEDUP_REMOVED lines=26> */
.L_x_4911:
        /* <DEDUP_REMOVED lines=82> */
.L_x_4928:
        /* <DEDUP_REMOVED lines=8> */
.L_x_4929:
[----:B------:R-:W-:Y:S04]  /*51a0*/  IADD3 R11, R11, -0x1, RZ ;  /* 0xffffffff0b0b7810 */ /* 0x000fe80007ffe0ff */
[----:B------:R-:W-:Y:S11]  /*51b0*/  ISETP.GT.AND P0, PT, R11, R74, PT ;  /* 0x0000004a0b00720c */ /* 0x000ff60003f04270 */
[----:B------:R-:W-:Y:S02]  /*51c0*/  @!UPT UIADD3 URZ, URZ, URZ, URZ ;  /* 0x0000003f3f3ff290 */ /* 0x000fe4000fffe03f */
[----:B------:R-:W-:-:S05]  /*51d0*/  @P0 BRA `(.L_x_4930) ;  /* 0xffffcfa000000947 */ /* 0x000fca000383ffff */
.L_x_4900:
        /* <DEDUP_REMOVED lines=88> */
.L_x_4937:
[----:B------:R-:W-:Y:S05]  /*5760*/  BSYNC B0 ;  /* 0x0000000000007941 */ /* 0x000fea0003800000 */
.L_x_4936:
[----:B-----5:R1:W-:Y:S04]  /*5770*/  STS.64 [R153], R8 ;  /* 0x0000000899007388 */ /* 0x0203e80000000a00 */
[----:B------:R1:W-:Y:S02]  /*5780*/  STS.64 [R153+0x8], R10 ;  /* 0x0000080a99007388 */ /* 0x0003e40000000a00 */
.L_x_4935:
[----:B------:R-:W-:Y:S05]  /*5790*/  BSYNC B1 ;  /* 0x0000000000017941 */ /* 0x000fea0003800000 */
.L_x_4934:
        /* <DEDUP_REMOVED lines=54> */
.L_x_4940:
[----:B------:R-:W-:Y:S05]  /*5b00*/  BSYNC B0 ;  /* 0x0000000000007941 */ /* 0x000fea0003800000 */
.L_x_4939:
[----:B-----5:R2:W-:Y:S01]  /*5b10*/  STS.128 [R153+0x800], R24 ;  /* 0x0008001899007388 */ /* 0x0205e20000000c00 */
[----:B------:R-:W-:Y:S05]  /*5b20*/  BRA `(.L_x_4938) ;  /* 0x00000ce000007947 */ /* 0x000fea0003800000 */
.L_x_4933:
        /* <DEDUP_REMOVED lines=92> */
.L_x_4944:
[----:B------:R-:W-:Y:S05]  /*60f0*/  BSYNC B0 ;  /* 0x0000000000007941 */ /* 0x000fea0003800000 */
.L_x_4943:
[----:B-----5:R2:W-:Y:S04]  /*6100*/  STS.64 [R153], R20 ;  /* 0x0000001499007388 */ /* 0x0205e80000000a00 */
[----:B------:R2:W-:Y:S02]  /*6110*/  STS.64 [R153+0x8], R22 ;  /* 0x0000081699007388 */ /* 0x0005e40000000a00 */
.L_x_4942:
[----:B------:R-:W-:Y:S05]  /*6120*/  BSYNC B1 ;  /* 0x0000000000017941 */ /* 0x000fea0003800000 */
.L_x_4941:
        /* <DEDUP_REMOVED lines=14> */
[----:B------:R-:W-:Y:S01]  /*6210*/  LEA.HI.X.SX32 R2, R15, R14, 0x1, P2 ;  /* 0x0000000e0f027211 */ /* 0x000fe200010f0eff */
[----:B------:R-:W-:-:S03]  /*6220*/  @P0 IMAD.MOV R65, RZ, RZ, -R3 ;  /* 0x000000ffff410224 */ /* 0x000fc600078e0a03 */
[----:B------:R-:W-:Y:S01]  /*6230*/  IADD3 R3, P2, R9, R0, RZ ;  /* 0x0000000009037210 */ /* 0x000fe20007f5e0ff */
[----:B------:R-:W-:Y:S01]  /*6240*/  IMAD.WIDE R10, R65, 0x2, R26 ;  /* 0x00000002410a7825 */ /* 0x000fe200078e021a */
[----:B------:R-:W-:Y:S02]  /*6250*/  @P0 SHF.R.S32.HI R67, RZ, 0x1, R67 ;  /* 0x00000001ff430819 */ /* 0x000fe40000011443 */
[----:B------:R-:W-:Y:S02]  /*6260*/  LEA.HI.X.SX32 R12, R9, R2, 0x1, P2 ;  /* 0x00000002090c7211 */ /* 0x000fe400010f0eff */
[C---:B------:R-:W-:Y:S01]  /*6270*/  LEA R14, P2, R3.reuse, c[0x0][0x2b0], 0x1 ;  /* 0x0000ac00030e7a11 */ /* 0x040fe200078408ff */
[----:B------:R-:W3:Y:S03]  /*6280*/  LDG.E.128 R8, [R10.64] ;  /* 0x000000060a087981 */ /* 0x000ee6000c1e1d00 */
[----:B------:R-:W-:-:S02]  /*6290*/  LEA.HI.X R15, R3, c[0x0][0x2b4], R12, 0x1, P2 ;  /* 0x0000ad00030f7a11 */ /* 0x000fc400010f0c0c */
        /* <DEDUP_REMOVED lines=68> */
.L_x_4946:
[----:B------:R-:W-:Y:S05]  /*66e0*/  BSYNC B0 ;  /* 0x0000000000007941 */ /* 0x000fea0003800000 */
.L_x_4945:
[----:B-----5:R3:W-:Y:S01]  /*66f0*/  STS.128 [R153+0x800], R4 ;  /* 0x0008000499007388 */ /* 0x0207e20000000c00 */
[----:B------:R-:W-:Y:S05]  /*6700*/  BRA `(.L_x_4938) ;  /* 0x0000010000007947 */ /* 0x000fea0003800000 */
.L_x_4932:
[----:B------:R-:W1:Y:S01]  /*6710*/  S2R R41, SR_CTAID.X ;  /* 0x0000000000297919 */ /* 0x000e620000002500 */
[----:B--2---:R-:W-:Y:S01]  /*6720*/  IADD3 R20, R104, 0x20, RZ ;  /* 0x0000002068147810 */ /* 0x004fe20007ffe0ff */
        /* <DEDUP_REMOVED lines=14> */
.L_x_4938:
[----:B------:R-:W-:Y:S05]  /*6810*/  BSYNC B2 ;  /* 0x0000000000027941 */ /* 0x000fea0003800000 */
.L_x_4931:
[----:B------:R-:W-:Y:S01]  /*6820*/  IADD3 R152, R52, -0x1, RZ ;  /* 0xffffffff34987810 */ /* 0x000fe20007ffe0ff */
[----:B------:R-:W4:Y:S01]  /*6830*/  S2R R42, SR_TID.X ;  /* 0x00000000002a7919 */ /* 0x000f220000002100 */
[C---:B-1-3--:R-:W-:Y:S02]  /*6840*/  IADD3 R4, R104.reuse, 0x40, RZ ;  /* 0x0000004068047810 */ /* 0x04afe40007ffe0ff */
        /* <DEDUP_REMOVED lines=8> */
[----:B------:R-:W-:Y:S02]  /*68d0*/  ISETP.GE.AND P4, PT, R20, R5, PT ;  /* 0x000000051400720c */ /* 0x000fe40003f86270 */
[----:B----4-:R-:W-:Y:S01]  /*68e0*/  SHF.R.S32.HI R9, RZ, 0x1f, R42 ;  /* 0x0000001fff097819 */ /* 0x010fe2000001142a */
[----:B------:R-:W-:-:S02]  /*68f0*/  IMAD.SHL.U32 R66, R42, 0x2, RZ ;  /* 0x000000022a427824 */ /* 0x000fc400078e00ff */
[----:B------:R-:W-:Y:S02]  /*6900*/  @!P5 LEA R12, P2, R55, R144, 0x1 ;  /* 0x00000090370cd211 */ /* 0x000fe400078408ff */
[----:B------:R-:W-:Y:S01]  /*6910*/  @!P0 IMAD.MOV.U32 R3, RZ, RZ, c[0x0][0x198] ;  /* 0x00006600ff038624 */ /* 0x000fe200078e00ff */
[----:B------:R-:W-:Y:S01]  /*6920*/  LEA.HI R15, R9, R42, RZ, 0x4 ;  /* 0x0000002a090f7211 */ /* 0x000fe200078f20ff */
[----:B------:R-:W-:Y:S01]  /*6930*/  @!P0 IMAD.MOV.U32 R6, RZ, RZ, c[0x0][0x19c] ;  /* 0x00006700ff068624 */ /* 0x000fe200078e00ff */
[----:B------:R-:W-:Y:S01]  /*6940*/  @!P5 LEA.HI.X R13, R55, R145, R56, 0x1, P2 ;  /* 0x00000091370dd211 */ /* 0x000fe200010f0c38 */
[----:B------:R-:W-:Y:S01]  /*6950*/  @!PT LDS RZ, [RZ] ;  /* 0x00000000fffff984 */ /* 0x000fe20000000800 */
[----:B------:R-:W-:Y:S01]  /*6960*/  @!PT LDS RZ, [RZ] ;  /* 0x00000000fffff984 */ /* 0x000fe20000000800 */
[----:B------:R-:W-:Y:S01]  /*6970*/  @!PT LDS RZ, [RZ] ;  /* 0x00000000fffff984 */ /* 0x000fe20000000800 */
[----:B------:R1:W-:Y:S01]  /*6980*/  @!P3 LDGSTS.E.BYPASS.LTC128B.128 [R153+0x1000], [R144.64] ;  /* 0x010000009099bfae */ /* 0x0003e2000b901d46 */
[C---:B------:R-:W-:Y:S01]  /*6990*/  @!P0 LEA R16, P2, R3.reuse, R144, 0x7 ;  /* 0x0000009003108211 */ /* 0x040fe200078438ff */
[----:B------:R-:W-:Y:S01]  /*69a0*/  @!P6 IMAD.MOV.U32 R10, RZ, RZ, c[0x0][0x198] ;  /* 0x00006600ff0ae624 */ /* 0x000fe200078e00ff */
[----:B------:R-:W-:Y:S01]  /*69b0*/  ISETP.GE.AND P3, PT, R4, R5, PT ;  /* 0x000000050400720c */ /* 0x000fe20003f66270 */
[----:B------:R3:W-:Y:S01]  /*69c0*/  @!P5 LDGSTS.E.BYPASS.LTC128B.128 [R153+0x1800], [R12.64] ;  /* 0x018000000c99dfae */ /* 0x0007e2000b901d46 */
[----:B------:R-:W-:Y:S01]  /*69d0*/  @!P0 LEA.HI.X R17, R3, R145, R6, 0x7, P2 ;  /* 0x0000009103118211 */ /* 0x000fe200010f3c06 */
[----:B------:R-:W-:Y:S01]  /*69e0*/  @!P6 IMAD.WIDE.U32 R10, R10, 0xc0, R144 ;  /* 0x000000c00a0ae825 */ /* 0x000fe200078e0090 */
[----:B------:R-:W-:-:S02]  /*69f0*/  ISETP.GE.AND P2, PT, R2, R5, PT ;  /* 0x000000050200720c */ /* 0x000fc40003f46270 */
[----:B------:R-:W-:Y:S01]  /*6a00*/  SHF.R.S32.HI R2, RZ, 0x4, R15 ;  /* 0x00000004ff027819 */ /* 0x000fe2000001140f */
[----:B------:R4:W-:Y:S01]  /*6a10*/  @!P0 LDGSTS.E.BYPASS.LTC128B.128 [R153+0x2000], [R16.64] ;  /* 0x0200000010998fae */ /* 0x0009e2000b901d46 */
[----:B------:R-:W-:Y:S02]  /*6a20*/  @!P4 LEA R6, P0, R57, R146, 0x1 ;  /* 0x000000923906c211 */ /* 0x000fe400078008ff */
[----:B------:R-:W-:Y:S02]  /*6a30*/  LEA.HI R8, R9, R42, RZ, 0x3 ;  /* 0x0000002a09087211 */ /* 0x000fe400078f18ff */
[----:B------:R-:W-:Y:S01]  /*6a40*/  @!P4 LEA.HI.X R7, R57, R147, R58, 0x1, P0 ;  /* 0x000000933907c211 */ /* 0x000fe200000f0c3a */
[----:B------:R-:W-:Y:S01]  /*6a50*/  @!P3 IMAD.MOV.U32 R3, RZ, RZ, c[0x0][0x1a0] ;  /* 0x00006800ff03b624 */ /* 0x000fe200078e00ff */
[----:B------:R-:W-:Y:S01]  /*6a60*/  ISETP.GE.AND P5, PT, R104, R5, PT ;  /* 0x000000056800720c */ /* 0x000fe20003fa6270 */
[----:B------:R-:W-:Y:S01]  /*6a70*/  @!P3 IMAD.MOV.U32 R14, RZ, RZ, c[0x0][0x1a4] ;  /* 0x00006900ff0eb624 */ /* 0x000fe200078e00ff */
[----:B------:R-:W-:-:S02]  /*6a80*/  LEA.HI R43, R2, R2, RZ, 0x1 ;  /* 0x00000002022b7211 */ /* 0x000fc400078f08ff */
[C---:B------:R-:W-:Y:S02]  /*6a90*/  @!P3 LEA R4, P0, R3.reuse, R146, 0x7 ;  /* 0x000000920304b211 */ /* 0x040fe400078038ff */
[----:B------:R-:W-:Y:S02]  /*6aa0*/  LOP3.LUT R19, R8, 0xfffffff8, RZ, 0xc0, !PT ;  /* 0xfffffff808137812 */ /* 0x000fe400078ec0ff */
[----:B------:R-:W-:Y:S02]  /*6ab0*/  @!P3 LEA.HI.X R5, R3, R147, R14, 0x7, P0 ;  /* 0x000000930305b211 */ /* 0x000fe400000f3c0e */
[----:B------:R-:W-:Y:S01]  /*6ac0*/  SHF.R.S32.HI R3, RZ, 0x3, R8 ;  /* 0x00000003ff037819 */ /* 0x000fe20000011408 */
[----:B------:R-:W-:Y:S01]  /*6ad0*/  IMAD.IADD R140, R42, 0x1, -R19 ;  /* 0x000000012a8c7824 */ /* 0x000fe200078e0a13 */
[----:B------:R-:W-:Y:S02]  /*6ae0*/  LOP3.LUT R43, R43, 0xfffffffe, RZ, 0xc0, !PT ;  /* 0xfffffffe2b2b7812 */ /* 0x000fe400078ec0ff */
[----:B------:R-:W-:Y:S01]  /*6af0*/  LEA.HI R8, R8, R3, RZ, 0x1 ;  /* 0x0000000308087211 */ /* 0x000fe200078f08ff */
[----:B---3--:R-:W-:Y:S01]  /*6b00*/  @!P2 IMAD.MOV.U32 R12, RZ, RZ, c[0x0][0x1a0] ;  /* 0x00006800ff0ca624 */ /* 0x008fe200078e00ff */
[----:B------:R-:W-:Y:S01]  /*6b10*/  LOP3.LUT R15, R15, 0xfffffff0, RZ, 0xc0, !PT ;  /* 0xfffffff00f0f7812 */ /* 0x000fe200078ec0ff */
[----:B------:R-:W-:Y:S01]  /*6b20*/  IMAD.IADD R43, R2, 0x1, -R43 ;  /* 0x00000001022b7824 */ /* 0x000fe200078e0a2b */
[----:B------:R-:W-:Y:S01]  /*6b30*/  LOP3.LUT R8, R8, 0xfffffffe, RZ, 0xc0, !PT ;  /* 0xfffffffe08087812 */ /* 0x000fe200078ec0ff */
[----:B------:R-:W-:Y:S01]  /*6b40*/  @!P2 IMAD.WIDE.U32 R12, R12, 0xc0, R146 ;  /* 0x000000c00c0ca825 */ /* 0x000fe200078e0092 */
[----:B------:R-:W-:-:S02]  /*6b50*/  LEA.HI R2, R140, R140, RZ, 0x1 ;  /* 0x0000008c8c027211 */ /* 0x000fc400078f08ff */
[----:B------:R-:W-:Y:S01]  /*6b60*/  LEA.HI R48, R9, R42, RZ, 0x5 ;  /* 0x0000002a09307211 */ /* 0x000fe200078f28ff */
[----:B----4-:R-:W-:Y:S01]  /*6b70*/  @!P6 IMAD.MOV.U32 R17, RZ, RZ, c[0x0][0x19c] ;  /* 0x00006700ff11e624 */ /* 0x010fe200078e00ff */
[----:B------:R-:W-:Y:S01]  /*6b80*/  LOP3.LUT R66, R66, 0x6, RZ, 0xc0, !PT ;  /* 0x0000000642427812 */ /* 0x000fe200078ec0ff */
[----:B------:R-:W-:Y:S01]  /*6b90*/  @!P6 IMAD.MOV.U32 R16, RZ, RZ, R10 ;  /* 0x000000ffff10e224 */ /* 0x000fe200078e000a */
[----:B------:R-:W-:Y:S01]  /*6ba0*/  SHF.R.S32.HI R46, RZ, 0x5, R48 ;  /* 0x00000005ff2e7819 */ /* 0x000fe20000011430 */
[----:B------:R-:W-:Y:S02]  /*6bb0*/  @!P6 IMAD R17, R17, 0xc0, RZ ;  /* 0x000000c01111e824 */ /* 0x000fe400078e02ff */
[----:B------:R-:W-:Y:S02]  /*6bc0*/  IMAD.IADD R44, R42, 0x1, -R15 ;  /* 0x000000012a2c7824 */ /* 0x000fe400078e0a0f */
[----:B------:R-:W-:Y:S01]  /*6bd0*/  @!P6 IMAD.IADD R17, R11, 0x1, R17 ;  /* 0x000000010b11e824 */ /* 0x000fe200078e0211 */
[----:B------:R-:W-:Y:S01]  /*6be0*/  LOP3.LUT R11, R2, 0xfffffffe, RZ, 0xc0, !PT ;  /* 0xfffffffe020b7812 */ /* 0x000fe200078ec0ff */
[----:B------:R-:W-:Y:S01]  /*6bf0*/  IMAD.IADD R3, R3, 0x1, -R8 ;  /* 0x0000000103037824 */ /* 0x000fe200078e0a08 */
[----:B------:R-:W-:Y:S01]  /*6c00*/  SHF.R.S32.HI R2, RZ, 0x1, R2 ;  /* 0x00000001ff027819 */ /* 0x000fe20000011402 */
[----:B------:R-:W-:Y:S01]  /*6c10*/  @!P2 IMAD.MOV.U32 R8, RZ, RZ, c[0x0][0x1a4] ;  /* 0x00006900ff08a624 */ /* 0x000fe200078e00ff */
[----:B------:R3:W-:Y:S01]  /*6c20*/  @!P6 LDGSTS.E.BYPASS.LTC128B.128 [R153+0x2800], [R16.64] ;  /* 0x028000001099efae */ /* 0x0007e2000b901d46 */
[----:B------:R-:W-:Y:S01]  /*6c30*/  SHF.R.S32.HI R15, RZ, 0x1f, R44 ;  /* 0x0000001fff0f7819 */ /* 0x000fe2000001142c */
[----:B------:R-:W-:Y:S01]  /*6c40*/  IMAD.IADD R45, R44, 0x1, -R45 ;  /* 0x000000012c2d7824 */ /* 0x000fe200078e0a2d */
[----:B------:R-:W-:Y:S01]  /*6c50*/  LOP3.LUT P0, RZ, R2, 0x2, RZ, 0xc0, !PT ;  /* 0x0000000202ff7812 */ /* 0x000fe2000780c0ff */
[----:B------:R-:W0:Y:S01]  /*6c60*/  LDGDEPBAR ;  /* 0x00000000000079af */ /* 0x000e220000000000 */
[----:B------:R-:W-:Y:S01]  /*6c70*/  @!P2 IMAD R9, R8, 0xc0, RZ ;  /* 0x000000c00809a824 */ /* 0x000fe200078e02ff */
[----:B------:R-:W-:Y:S01]  /*6c80*/  LEA.HI R44, R15, R44, RZ, 0x3 ;  /* 0x0000002c0f2c7211 */ /* 0x000fe200078f18ff */
[----:B------:R-:W-:-:S02]  /*6c90*/  IMAD.SHL.U32 R8, R2, 0x40, RZ ;  /* 0x0000004002087824 */ /* 0x000fc400078e00ff */
[----:B------:R-:W-:Y:S02]  /*6ca0*/  IMAD.IADD R140, R140, 0x1, -R11 ;  /* 0x000000018c8c7824 */ /* 0x000fe400078e0a0b */
[----:B------:R-:W-:Y:S01]  /*6cb0*/  IMAD.SHL.U32 R3, R3, 0x8, RZ ;  /* 0x0000000803037824 */ /* 0x000fe200078e00ff */
[----:B------:R-:W-:Y:S01]  /*6cc0*/  LOP3.LUT R8, R8, 0xc0, RZ, 0xc0, !PT ;  /* 0x000000c008087812 */ /* 0x000fe200078ec0ff */
[----:B------:R-:W-:Y:S02]  /*6cd0*/  IMAD.SHL.U32 R10, R54, 0x40, RZ ;  /* 0x00000040360a7824 */ /* 0x000fe400078e00ff */
[----:B------:R-:W-:Y:S01]  /*6ce0*/  IMAD.SHL.U32 R44, R44, 0x20, RZ ;  /* 0x000000202c2c7824 */ /* 0x000fe200078e00ff */
[----:B------:R-:W-:Y:S01]  /*6cf0*/  LOP3.LUT R3, R8, 0x8, R3, 0xf8, !PT ;  /* 0x0000000808037812 */ /* 0x000fe200078ef803 */
[C---:B------:R-:W-:Y:S01]  /*6d00*/  IMAD R140, R43.reuse, 0x8, R140 ;  /* 0x000000082b8c7824 */ /* 0x040fe200078e028c */
[----:B------:R-:W-:Y:S01]  /*6d10*/  LOP3.LUT R10, R10, 0xc0, RZ, 0xc0, !PT ;  /* 0x000000c00a0a7812 */ /* 0x000fe200078ec0ff */
[----:B------:R-:W-:Y:S01]  /*6d20*/  IMAD.SHL.U32 R43, R43, 0x8, RZ ;  /* 0x000000082b2b7824 */ /* 0x000fe200078e00ff */
[----:B------:R-:W-:Y:S01]  /*6d30*/  SHF.R.U32.HI R8, RZ, 0x3, R8 ;  /* 0x00000003ff087819 */ /* 0x000fe20000011608 */
[----:B------:R-:W-:Y:S01]  /*6d40*/  @!P2 IMAD.IADD R9, R13, 0x1, R9 ;  /* 0x000000010d09a824 */ /* 0x000fe200078e0209 */
[----:B------:R-:W-:Y:S01]  /*6d50*/  LOP3.LUT R44, R44, 0xffffff00, RZ, 0xc0, !PT ;  /* 0xffffff002c2c7812 */ /* 0x000fe200078ec0ff */
[----:B------:R-:W-:Y:S01]  /*6d60*/  IMAD R41, R41, 0x4, R46 ;  /* 0x0000000429297824 */ /* 0x000fe200078e022e */
[----:B------:R-:W-:-:S02]  /*6d70*/  LOP3.LUT R43, R10, 0x8, R43, 0xf8, !PT ;  /* 0x000000080a2b7812 */ /* 0x000fc400078ef82b */
[----:B------:R-:W-:Y:S01]  /*6d80*/  LOP3.LUT R3, R3, R8, RZ, 0x3c, !PT ;  /* 0x0000000803037212 */ /* 0x000fe200078e3cff */
[----:B------:R-:W-:Y:S01]  /*6d90*/  @!P2 IMAD.MOV.U32 R8, RZ, RZ, R12 ;  /* 0x000000ffff08a224 */ /* 0x000fe200078e000c */
[----:B------:R-:W-:-:S04]  /*6da0*/  DEPBAR.LE SB0, 0x0 ;  /* 0x000080000000791a */ /* 0x000fc80000000000 */
[----:B------:R-:W-:Y:S01]  /*6db0*/  BAR.SYNC.DEFER_BLOCKING 0x0 ;  /* 0x0000000000007b1d */ /* 0x000fe20000010000 */
[----:B------:R-:W-:Y:S01]  /*6dc0*/  SHF.R.U32.HI R10, RZ, 0x3, R10 ;  /* 0x00000003ff0a7819 */ /* 0x000fe2000001160a */
[----:B------:R-:W-:Y:S02]  /*6dd0*/  IMAD R12, R46, 0x200, R44 ;  /* 0x000002002e0c7824 */ /* 0x000fe400078e022c */
[----:B------:R-:W-:Y:S01]  /*6de0*/  IMAD.U32 R140, R140, 0x20, R3 ;  /* 0x000000208c8c7824 */ /* 0x000fe200078e0003 */
[----:B------:R-:W-:Y:S01]  /*6df0*/  LOP3.LUT R43, R43, R10, RZ, 0x3c, !PT ;  /* 0x0000000a2b2b7212 */ /* 0x000fe200078e3cff */
[----:B------:R-:W-:Y:S02]  /*6e00*/  IMAD R12, R45, 0x20, R12 ;  /* 0x000000202d0c7824 */ /* 0x000fe400078e020c */
[----:B------:R-:W-:Y:S02]  /*6e10*/  IMAD.SHL.U32 R140, R140, 0x2, RZ ;  /* 0x000000028c8c7824 */ /* 0x000fe400078e00ff */
[----:B------:R-:W-:-:S02]  /*6e20*/  IMAD.IADD R142, R43, 0x1, R12 ;  /* 0x000000012b8e7824 */ /* 0x000fc400078e020c */
[----:B------:R-:W-:Y:S01]  /*6e30*/  IMAD.MOV.U32 R3, RZ, RZ, 0x20 ;  /* 0x00000020ff037424 */ /* 0x000fe200078e00ff */
[----:B------:R-:W-:Y:S01]  /*6e40*/  IADD3 R2, R140, 0x1000, RZ ;  /* 0x000010008c027810 */ /* 0x000fe20007ffe0ff */
[----:B------:R-:W-:Y:S01]  /*6e50*/  IMAD.SHL.U32 R142, R142, 0x2, RZ ;  /* 0x000000028e8e7824 */ /* 0x000fe200078e00ff */
[----:B------:R-:W-:Y:S01]  /*6e60*/  IADD3 R139, R140, 0x1020, RZ ;  /* 0x000010208c8b7810 */ /* 0x000fe20007ffe0ff */
[----:B------:R-:W-:Y:S01]  /*6e70*/  IMAD R44, R45, 0x20, R44 ;  /* 0x000000202d2c7824 */ /* 0x000fe200078e022c */
[----:B------:R-:W-:-:S04]  /*6e80*/  @P0 IADD3 R139, R2, -0x20, RZ ;  /* 0xffffffe0028b0810 */ /* 0x000fc80007ffe0ff */
[C---:B------:R-:W-:Y:S02]  /*6e90*/  IADD3 R136, R139.reuse, 0x400, RZ ;  /* 0x000004008b887810 */ /* 0x040fe40007ffe0ff */
[C---:B------:R-:W-:Y:S01]  /*6ea0*/  IADD3 R135, R139.reuse, 0x800, RZ ;  /* 0x000008008b877810 */ /* 0x040fe20007ffe0ff */
[----:B------:R-:W-:Y:S01]  /*6eb0*/  @P5 STS [R153+0x3000], RZ ;  /* 0x003000ff99005388 */ /* 0x000fe20000000800 */
[C---:B------:R-:W-:Y:S02]  /*6ec0*/  IADD3 R134, R139.reuse, 0xc00, RZ ;  /* 0x00000c008b867810 */ /* 0x040fe40007ffe0ff */
[C---:B------:R-:W-:Y:S01]  /*6ed0*/  IADD3 R133, R139.reuse, 0x1000, RZ ;  /* 0x000010008b857810 */ /* 0x040fe20007ffe0ff */
[----:B------:R-:W-:Y:S01]  /*6ee0*/  @P5 STS [R153+0x3004], RZ ;  /* 0x003004ff99005388 */ /* 0x000fe20000000800 */
[C---:B------:R-:W-:Y:S02]  /*6ef0*/  IADD3 R132, R139.reuse, 0x1400, RZ ;  /* 0x000014008b847810 */ /* 0x040fe40007ffe0ff */
[C---:B------:R-:W-:Y:S01]  /*6f00*/  IADD3 R86, R139.reuse, 0x1800, RZ ;  /* 0x000018008b567810 */ /* 0x040fe20007ffe0ff */
[----:B------:R-:W-:Y:S01]  /*6f10*/  @P5 STS.64 [R153+0x3008], RZ ;  /* 0x003008ff99005388 */ /* 0x000fe20000000a00 */
[----:B------:R-:W-:-:S03]  /*6f20*/  IADD3 R84, R139, 0x1c00, RZ ;  /* 0x00001c008b547810 */ /* 0x000fc60007ffe0ff */
        /* <DEDUP_REMOVED lines=20> */
[----:B------:R-:W-:Y:S01]  /*7070*/  LDSM.16.M88.4 R12, [R142] ;  /* 0x000000008e0c783b */ /* 0x000fe20000000200 */
[----:B------:R-:W-:-:S03]  /*7080*/  SEL R3, R3, 0xffffffe0, !P2 ;  /* 0xffffffe003037807 */ /* 0x000fc60005000000 */
[----:B--2---:R-:W2:Y:S02]  /*7090*/  LDSM.16.M88.4 R24, [R140+0x1000] ;  /* 0x001000008c18783b */ /* 0x004ea40000000200 */
[----:B------:R-:W-:Y:S02]  /*70a0*/  IMAD.IADD R141, R142, 0x1, R3 ;  /* 0x000000018e8d7824 */ /* 0x000fe400078e0203 */
[----:B---3--:R-:W-:Y:S04]  /*70b0*/  LDSM.16.M88.4 R16, [R139] ;  /* 0x000000008b10783b */ /* 0x008fe80000000200 */
[----:B------:R-:W-:Y:S04]  /*70c0*/  LDSM.16.M88.4 R28, [R139+0x400] ;  /* 0x000400008b1c783b */ /* 0x000fe80000000200 */
[----:B----4-:R-:W3:Y:S04]  /*70d0*/  LDSM.16.M88.4 R4, [R140+0x1400] ;  /* 0x001400008c04783b */ /* 0x010ee80000000200 */
[----:B------:R-:W-:Y:S04]  /*70e0*/  LDSM.16.M88.4 R36, [R139+0xc00] ;  /* 0x000c00008b24783b */ /* 0x000fe80000000200 */
[----:B-----5:R-:W4:Y:S04]  /*70f0*/  LDSM.16.M88.4 R8, [R141] ;  /* 0x000000008d08783b */ /* 0x020f280000000200 */
[----:B------:R-:W0:Y:S01]  /*7100*/  LDGDEPBAR ;  /* 0x00000000000079af */ /* 0x000e220000000000 */
[C---:B--2---:R-:W-:Y:S08]  /*7110*/  HMMA.16816.F32.BF16 R20, R12.reuse, R24, RZ ;  /* 0x000000180c14723c */ /* 0x044ff000000418ff */
[C---:B------:R-:W-:Y:S08]  /*7120*/  HMMA.16816.F32.BF16 R24, R12.reuse, R26, RZ ;  /* 0x0000001a0c18723c */ /* 0x040ff000000418ff */
[----:B---3--:R-:W-:Y:S08]  /*7130*/  HMMA.16816.F32.BF16 R32, R12, R4, RZ ;  /* 0x000000040c20723c */ /* 0x008ff000000418ff */
[C---:B----4-:R-:W-:Y:S08]  /*7140*/  HMMA.16816.F32.BF16 R20, R8.reuse, R16, R20 ;  /* 0x000000100814723c */ /* 0x050ff00000041814 */
[----:B------:R-:W-:Y:S01]  /*7150*/  HMMA.16816.F32.BF16 R24, R8, R18, R24 ;  /* 0x000000120818723c */ /* 0x000fe20000041818 */
[----:B------:R-:W2:Y:S07]  /*7160*/  LDSM.16.M88.4 R16, [R140+0x1800] ;  /* 0x001800008c10783b */ /* 0x000eae0000000200 */
[----:B------:R-:W-:Y:S08]  /*7170*/  HMMA.16816.F32.BF16 R4, R12, R6, RZ ;  /* 0x000000060c04723c */ /* 0x000ff000000418ff */
[----:B------:R-:W-:Y:S01]  /*7180*/  FMUL.FTZ R20, R20, c[0x0][0x2ec] ;  /* 0x0000bb0014147a20 */ /* 0x000fe20000410000 */
[----:B------:R-:W-:Y:S01]  /*7190*/  HMMA.16816.F32.BF16 R32, R8, R28, R32 ;  /* 0x0000001c0820723c */ /* 0x000fe20000041820 */
[----:B------:R-:W-:-:S02]  /*71a0*/  FMUL.FTZ R47, R21, c[0x0][0x2ec] ;  /* 0x0000bb00152f7a20 */ /* 0x000fc40000410000 */
[----:B------:R3:W-:Y:S01]  /*71b0*/  MUFU.TANH R40, R20 ;  /* 0x0000001400287308 */ /* 0x0007e20000002400 */
[----:B------:R-:W-:Y:S02]  /*71c0*/  FMUL.FTZ R2, R22, c[0x0][0x2ec] ;  /* 0x0000bb0016027a20 */ /* 0x000fe40000410000 */
[----:B------:R-:W-:Y:S02]  /*71d0*/  FMUL.FTZ R50, R23, c[0x0][0x2ec] ;  /* 0x0000bb0017327a20 */ /* 0x000fe40000410000 */
[----:B------:R-:W-:Y:S02]  /*71e0*/  FMUL.FTZ R54, R24, c[0x0][0x2ec] ;  /* 0x0000bb0018367a20 */ /* 0x000fe40000410000 */
[----:B------:R-:W-:Y:S01]  /*71f0*/  FMUL.FTZ R49, R25, c[0x0][0x2ec] ;  /* 0x0000bb0019317a20 */ /* 0x000fe20000410000 */
[----:B------:R-:W4:Y:S01]  /*7200*/  MUFU.TANH R47, R47 ;  /* 0x0000002f002f7308 */ /* 0x000f220000002400 */
[----:B------:R-:W-:Y:S02]  /*7210*/  FMUL.FTZ R56, R26, c[0x0][0x2ec] ;  /* 0x0000bb001a387a20 */ /* 0x000fe40000410000 */
[----:B------:R-:W-:Y:S01]  /*7220*/  FMUL.FTZ R70, R27, c[0x0][0x2ec] ;  /* 0x0000bb001b467a20 */ /* 0x000fe20000410000 */
[----:B------:R-:W-:Y:S01]  /*7230*/  HMMA.16816.F32.BF16 R4, R8, R30, R4 ;  /* 0x0000001e0804723c */ /* 0x000fe20000041804 */
[----:B------:R-:W5:Y:S03]  /*7240*/  LDSM.16.M88.4 R28, [R140+0x1c00] ;  /* 0x001c00008c1c783b */ /* 0x000f660000000200 */
[----:B------:R-:W1:Y:S01]  /*7250*/  MUFU.TANH R50, R50 ;  /* 0x0000003200327308 */ /* 0x000e620000002400 */
[----:B---3--:R-:W3:Y:S03]  /*7260*/  LDSM.16.M88.4 R20, [R139+0x800] ;  /* 0x000800008b14783b */ /* 0x008ee60000000200 */
[----:B--2---:R-:W-:Y:S01]  /*7270*/  HMMA.16816.F32.BF16 R24, R12, R16, RZ ;  /* 0x000000100c18723c */ /* 0x004fe200000418ff */
[----:B------:R-:W-:-:S02]  /*7280*/  FMUL.FTZ R32, R32, c[0x0][0x2ec] ;  /* 0x0000bb0020207a20 */ /* 0x000fc40000410000 */
[----:B------:R-:W-:Y:S01]  /*7290*/  FMUL.FTZ R33, R33, c[0x0][0x2ec] ;  /* 0x0000bb0021217a20 */ /* 0x000fe20000410000 */
[----:B------:R-:W2:Y:S01]  /*72a0*/  MUFU.TANH R54, R54 ;  /* 0x0000003600367308 */ /* 0x000ea20000002400 */
[----:B------:R-:W-:Y:S02]  /*72b0*/  FMUL.FTZ R34, R34, c[0x0][0x2ec] ;  /* 0x0000bb0022227a20 */ /* 0x000fe40000410000 */
[----:B------:R-:W-:Y:S01]  /*72c0*/  FMUL.FTZ R35, R35, c[0x0][0x2ec] ;  /* 0x0000bb0023237a20 */ /* 0x000fe20000410000 */
[----:B------:R-:W-:Y:S04]  /*72d0*/  HMMA.16816.F32.BF16 R16, R12, R18, RZ ;  /* 0x000000120c10723c */ /* 0x000fe800000418ff */
[----:B------:R-:W-:Y:S04]  /*72e0*/  MUFU.TANH R55, R32 ;  /* 0x0000002000377308 */ /* 0x000fe80000002400 */
[----:B------:R-:W-:-:S02]  /*72f0*/  FMUL.FTZ R59, R4, c[0x0][0x2ec] ;  /* 0x0000bb00043b7a20 */ /* 0x000fc40000410000 */
[----:B------:R-:W-:Y:S02]  /*7300*/  FMUL.FTZ R58, R5, c[0x0][0x2ec] ;  /* 0x0000bb00053a7a20 */ /* 0x000fe40000410000 */
[----:B------:R-:W-:Y:S01]  /*7310*/  FMUL.FTZ R62, R6, c[0x0][0x2ec] ;  /* 0x0000bb00063e7a20 */ /* 0x000fe20000410000 */
[----:B------:R-:W-:Y:S01]  /*7320*/  MUFU.TANH R51, R33 ;  /* 0x0000002100337308 */ /* 0x000fe20000002400 */
[----:B------:R-:W-:-:S07]  /*7330*/  FMUL.FTZ R60, R7, c[0x0][0x2ec] ;  /* 0x0000bb00073c7a20 */ /* 0x000fce0000410000 */
[----:B------:R-:W-:Y:S01]  /*7340*/  MUFU.TANH R57, R34 ;  /* 0x0000002200397308 */ /* 0x000fe20000002400 */
[----:B-----5:R-:W-:Y:S07]  /*7350*/  HMMA.16816.F32.BF16 R4, R12, R28, RZ ;  /* 0x0000001c0c04723c */ /* 0x020fee00000418ff */
[----:B------:R5:W-:Y:S01]  /*7360*/  MUFU.TANH R68, R35 ;  /* 0x0000002300447308 */ /* 0x000be20000002400 */
[C---:B---3--:R-:W-:Y:S07]  /*7370*/  HMMA.16816.F32.BF16 R24, R8.reuse, R20, R24 ;  /* 0x000000140818723c */ /* 0x048fee0000041818 */
[----:B------:R-:W3:Y:S01]  /*7380*/  MUFU.TANH R56, R56 ;  /* 0x0000003800387308 */ /* 0x000ee20000002400 */
[----:B------:R-:W-:Y:S01]  /*7390*/  HMMA.16816.F32.BF16 R16, R8, R22, R16 ;  /* 0x000000160810723c */ /* 0x000fe20000041810 */
[----:B------:R-:W1:Y:S06]  /*73a0*/  LDSM.16.M88.4 R20, [R140+0x2000] ;  /* 0x002000008c14783b */ /* 0x000e6c0000000200 */
[----:B------:R-:W1:Y:S01]  /*73b0*/  MUFU.TANH R49, R49 ;  /* 0x0000003100317308 */ /* 0x000e620000002400 */
[----:B-----5:R-:W-:Y:S01]  /*73c0*/  LDSM.16.M88.4 R32, [R139+0x1000] ;  /* 0x001000008b20783b */ /* 0x020fe20000000200 */
[----:B------:R-:W-:Y:S06]  /*73d0*/  HMMA.16816.F32.BF16 R28, R12, R30, RZ ;  /* 0x0000001e0c1c723c */ /* 0x000fec00000418ff */
[----:B------:R-:W5:Y:S02]  /*73e0*/  MUFU.TANH R70, R70 ;  /* 0x0000004600467308 */ /* 0x000f640000002400 */
[----:B------:R-:W-:Y:S01]  /*73f0*/  HMMA.16816.F32.BF16 R4, R8, R36, R4 ;  /* 0x000000240804723c */ /* 0x000fe20000041804 */
[----:B------:R-:W-:-:S02]  /*7400*/  FMUL.FTZ R24, R24, c[0x0][0x2ec] ;  /* 0x0000bb0018187a20 */ /* 0x000fc40000410000 */
[----:B------:R-:W-:-:S03]  /*7410*/  FMUL.FTZ R25, R25, c[0x0][0x2ec] ;  /* 0x0000bb0019197a20 */ /* 0x000fc60000410000 */
        /* <DEDUP_REMOVED lines=9> */
[----:B------:R-:W-:-:S03]  /*74b0*/  IMAD.IADD R37, R0, 0x1, R66 ;  /* 0x0000000100257824 */ /* 0x000fc600078e0242 */
[----:B------:R1:W-:Y:S02]  /*74c0*/  MUFU.TANH R63, R16 ;  /* 0x00000010003f7308 */ /* 0x0003e40000002400 */
[----:B------:R-:W-:Y:S02]  /*74d0*/  FMUL.FTZ R4, R4, c[0x0][0x2ec] ;  /* 0x0000bb0004047a20 */ /* 0x000fe40000410000 */
[----:B------:R-:W-:-:S04]  /*74e0*/  FMUL.FTZ R67, R5, c[0x0][0x2ec] ;  /* 0x0000bb0005437a20 */ /* 0x000fc80000410000 */
[----:B------:R-:W-:Y:S01]  /*74f0*/  MUFU.TANH R61, R25 ;  /* 0x00000019003d7308 */ /* 0x000fe20000002400 */
[----:B------:R-:W-:Y:S02]  /*7500*/  FMUL.FTZ R90, R6, c[0x0][0x2ec] ;  /* 0x0000bb00065a7a20 */ /* 0x000fe40000410000 */
[----:B------:R-:W-:Y:S01]  /*7510*/  FMUL.FTZ R106, R7, c[0x0][0x2ec] ;  /* 0x0000bb00076a7a20 */ /* 0x000fe20000410000 */
[----:B-1----:R-:W1:Y:S04]  /*7520*/  LDSM.16.M88.4 R16, [R140+0x2400] ;  /* 0x002400008c10783b */ /* 0x002e680000000200 */
[----:B------:R2:W-:Y:S04]  /*7530*/  MUFU.TANH R75, R26 ;  /* 0x0000001a004b7308 */ /* 0x0005e80000002400 */
[----:B------:R-:W-:-:S02]  /*7540*/  FMUL.FTZ R39, R28, c[0x0][0x2ec] ;  /* 0x0000bb001c277a20 */ /* 0x000fc40000410000 */
[----:B------:R-:W-:Y:S02]  /*7550*/  FMUL.FTZ R38, R29, c[0x0][0x2ec] ;  /* 0x0000bb001d267a20 */ /* 0x000fe40000410000 */
[----:B------:R-:W-:Y:S01]  /*7560*/  FMUL.FTZ R88, R30, c[0x0][0x2ec] ;  /* 0x0000bb001e587a20 */ /* 0x000fe20000410000 */
[----:B------:R3:W-:Y:S01]  /*7570*/  MUFU.TANH R85, R4 ;  /* 0x0000000400557308 */ /* 0x0007e20000002400 */
[----:B------:R-:W-:Y:S01]  /*7580*/  FMUL.FTZ R104, R31, c[0x0][0x2ec] ;  /* 0x0000bb001f687a20 */ /* 0x000fe20000410000 */
[C---:B--2---:R-:W-:Y:S06]  /*7590*/  HMMA.16816.F32.BF16 R24, R12.reuse, R20, RZ ;  /* 0x000000140c18723c */ /* 0x044fec00000418ff */
[----:B------:R-:W2:Y:S02]  /*75a0*/  MUFU.TANH R62, R62 ;  /* 0x0000003e003e7308 */ /* 0x000ea40000002400 */
[C---:B---3--:R-:W-:Y:S01]  /*75b0*/  HMMA.16816.F32.BF16 R4, R12.reuse, R22, RZ ;  /* 0x000000160c04723c */ /* 0x048fe200000418ff */
[----:B------:R-:W3:Y:S05]  /*75c0*/  LDSM.16.M88.4 R20, [R139+0x1400] ;  /* 0x001400008b14783b */ /* 0x000eea0000000200 */
[----:B------:R-:W2:Y:S08]  /*75d0*/  MUFU.TANH R58, R58 ;  /* 0x0000003a003a7308 */ /* 0x000eb00000002400 */
[----:B------:R-:W2:Y:S01]  /*75e0*/  MUFU.TANH R60, R60 ;  /* 0x0000003c003c7308 */ /* 0x000ea20000002400 */
[----:B-1----:R-:W-:Y:S07]  /*75f0*/  HMMA.16816.F32.BF16 R28, R12, R16, RZ ;  /* 0x000000100c1c723c */ /* 0x002fee00000418ff */
[----:B------:R-:W1:Y:S01]  /*7600*/  MUFU.TANH R98, R98 ;  /* 0x0000006200627308 */ /* 0x000e620000002400 */
[C---:B------:R-:W-:Y:S07]  /*7610*/  HMMA.16816.F32.BF16 R24, R8.reuse, R32, R24 ;  /* 0x000000200818723c */ /* 0x040fee0000041818 */
[----:B------:R-:W1:Y:S01]  /*7620*/  MUFU.TANH R72, R72 ;  /* 0x0000004800487308 */ /* 0x000e620000002400 */
[----:B------:R-:W-:Y:S01]  /*7630*/  LOP3.LUT R33, R48, 0xffffffe0, RZ, 0xc0, !PT ;  /* 0xffffffe030217812 */ /* 0x000fe200078ec0ff */
[----:B------:R-:W-:Y:S01]  /*7640*/  HMMA.16816.F32.BF16 R4, R8, R34, R4 ;  /* 0x000000220804723c */ /* 0x000fe20000041804 */
[----:B------:R-:W-:-:S05]  /*7650*/  IADD3 R32, R37, 0x18, RZ ;  /* 0x0000001825207810 */ /* 0x000fca0007ffe0ff */
[----:B------:R-:W1:Y:S01]  /*7660*/  MUFU.TANH R90, R90 ;  /* 0x0000005a005a7308 */ /* 0x000e620000002400 */
[----:B------:R-:W-:-:S05]  /*7670*/  IMAD.IADD R17, R42, 0x1, -R33 ;  /* 0x000000012a117824 */ /* 0x000fca00078e0a21 */
[----:B------:R-:W-:Y:S01]  /*7680*/  SHF.R.S32.HI R16, RZ, 0x1f, R17 ;  /* 0x0000001fff107819 */ /* 0x000fe20000011411 */
[----:B---3--:R-:W-:Y:S01]  /*7690*/  HMMA.16816.F32.BF16 R28, R8, R20, R28 ;  /* 0x00000014081c723c */ /* 0x008fe2000004181c */
[----:B------:R-:W3:Y:S02]  /*76a0*/  MUFU.TANH R36, R36 ;  /* 0x0000002400247308 */ /* 0x000ee40000002400 */
[----:B------:R-:W-:Y:S02]  /*76b0*/  LEA.HI R16, R16, R17, RZ, 0x2 ;  /* 0x0000001110107211 */ /* 0x000fe400078f10ff */
[----:B------:R-:W-:Y:S01]  /*76c0*/  IADD3 R17, R37, 0x1, RZ ;  /* 0x0000000125117810 */ /* 0x000fe20007ffe0ff */
[----:B------:R-:W-:Y:S01]  /*76d0*/  FMUL.FTZ R24, R24, c[0x0][0x2ec] ;  /* 0x0000bb0018187a20 */ /* 0x000fe20000410000 */
[----:B------:R-:W-:Y:S01]  /*76e0*/  SHF.R.S32.HI R154, RZ, 0x2, R16 ;  /* 0x00000002ff9a7819 */ /* 0x000fe20000011410 */
[----:B------:R-:W-:Y:S01]  /*76f0*/  FMUL.FTZ R25, R25, c[0x0][0x2ec] ;  /* 0x0000bb0019197a20 */ /* 0x000fe20000410000 */
[----:B------:R-:W-:Y:S01]  /*7700*/  IADD3 R20, R37, 0x8, RZ ;  /* 0x0000000825147810 */ /* 0x000fe20007ffe0ff */
[----:B------:R-:W-:Y:S01]  /*7710*/  FMUL.FTZ R26, R26, c[0x0][0x2ec] ;  /* 0x0000bb001a1a7a20 */ /* 0x000fe20000410000 */
[----:B------:R-:W-:Y:S01]  /*7720*/  MUFU.TANH R93, R24 ;  /* 0x00000018005d7308 */ /* 0x000fe20000002400 */
[----:B------:R-:W-:-:S02]  /*7730*/  IMAD.U32 R41, R41, 0x10, R154 ;  /* 0x0000001029297824 */ /* 0x000fc400078e009a */
[----:B------:R-:W-:Y:S02]  /*7740*/  FMUL.FTZ R27, R27, c[0x0][0x2ec] ;  /* 0x0000bb001b1b7a20 */ /* 0x000fe40000410000 */
[----:B------:R-:W-:Y:S01]  /*7750*/  FMUL.FTZ R87, R5, c[0x0][0x2ec] ;  /* 0x0000bb0005577a20 */ /* 0x000fe20000410000 */
[----:B------:R-:W-:Y:S01]  /*7760*/  IADD3 R16, -R148, 0x1, R41 ;  /* 0x0000000194107810 */ /* 0x000fe20007ffe129 */
[----:B------:R-:W-:Y:S01]  /*7770*/  FMUL.FTZ R94, R7, c[0x0][0x2ec] ;  /* 0x0000bb00075e7a20 */ /* 0x000fe20000410000 */
[----:B------:R-:W-:Y:S01]  /*7780*/  MUFU.TANH R91, R25 ;  /* 0x00000019005b7308 */ /* 0x000fe20000002400 */
[----:B------:R-:W-:Y:S01]  /*7790*/  IADD3 R5, R37, 0x9, RZ ;  /* 0x0000000925057810 */ /* 0x000fe20007ffe0ff */
[----:B------:R-:W-:Y:S01]  /*77a0*/  FMUL.FTZ R96, R6, c[0x0][0x2ec] ;  /* 0x0000bb0006607a20 */ /* 0x000fe20000410000 */
[----:B------:R-:W-:Y:S01]  /*77b0*/  IADD3 R16, R16, c[0x0][0x2e8], R53 ;  /* 0x0000ba0010107a10 */ /* 0x000fe20007ffe035 */
[----:B------:R-:W-:Y:S02]  /*77c0*/  FMUL.FTZ R89, R4, c[0x0][0x2ec] ;  /* 0x0000bb0004597a20 */ /* 0x000fe40000410000 */
[----:B------:R-:W-:Y:S01]  /*77d0*/  IMAD.IADD R4, R43, 0x1, R44 ;  /* 0x000000012b047824 */ /* 0x000fe200078e022c */
[C---:B------:R-:W-:Y:S01]  /*77e0*/  IADD3 R64, R16.reuse, 0x8, RZ ;  /* 0x0000000810407810 */ /* 0x040fe20007ffe0ff */
[----:B------:R-:W-:Y:S01]  /*77f0*/  MUFU.TANH R102, R26 ;  /* 0x0000001a00667308 */ /* 0x000fe20000002400 */
[-C--:B------:R-:W-:Y:S01]  /*7800*/  IMNMX R65, R16, R53.reuse, PT ;  /* 0x0000003510417217 */ /* 0x080fe20003800200 */
[----:B------:R-:W-:Y:S01]  /*7810*/  FMUL.FTZ R42, R29, c[0x0][0x2ec] ;  /* 0x0000bb001d2a7a20 */ /* 0x000fe20000410000 */
[----:B------:R-:W-:Y:S01]  /*7820*/  IMNMX R64, R64, R53, PT ;  /* 0x0000003540407217 */ /* 0x000fe20003800200 */
[----:B------:R-:W-:Y:S01]  /*7830*/  FMUL.FTZ R53, R28, c[0x0][0x2ec] ;  /* 0x0000bb001c357a20 */ /* 0x000fe20000410000 */
[CC--:B------:R-:W-:Y:S01]  /*7840*/  ISETP.GE.AND P6, PT, R17.reuse, R65.reuse, PT ;  /* 0x000000411100720c */ /* 0x0c0fe20003fc6270 */
[----:B------:R-:W-:Y:S01]  /*7850*/  FMUL.FTZ R30, R30, c[0x0][0x2ec] ;  /* 0x0000bb001e1e7a20 */ /* 0x000fe20000410000 */
[-C--:B------:R-:W-:Y:S01]  /*7860*/  ISETP.GE.AND P4, PT, R17, R64.reuse, PT ;  /* 0x000000401100720c */ /* 0x080fe20003f86270 */
[----:B------:R1:W-:Y:S01]  /*7870*/  MUFU.TANH R100, R27 ;  /* 0x0000001b00647308 */ /* 0x0003e20000002400 */
[----:B------:R-:W-:Y:S01]  /*7880*/  HMMA.16816.F32.BF16 R16, R12, R18, RZ ;  /* 0x000000120c10723c */ /* 0x000fe200000418ff */
[----:B------:R-:W-:Y:S01]  /*7890*/  ISETP.GE.AND P0, PT, R5, R65, PT ;  /* 0x000000410500720c */ /* 0x000fe20003f06270 */
[----:B------:R-:W-:Y:S01]  /*78a0*/  FMUL.FTZ R31, R31, c[0x0][0x2ec] ;  /* 0x0000bb001f1f7a20 */ /* 0x000fe20000410000 */
[----:B------:R-:W-:-:S02]  /*78b0*/  ISETP.GE.AND P3, PT, R5, R64, PT ;  /* 0x000000400500720c */ /* 0x000fc40003f66270 */
[C---:B------:R-:W-:Y:S02]  /*78c0*/  IADD3 R5, R37.reuse, 0x10, RZ ;  /* 0x0000001025057810 */ /* 0x040fe40007ffe0ff */
[CC--:B------:R-:W-:Y:S01]  /*78d0*/  ISETP.GE.AND P5, PT, R20.reuse, R65.reuse, PT ;  /* 0x000000411400720c */ /* 0x0c0fe20003fa6270 */
[----:B------:R-:W2:Y:S01]  /*78e0*/  MUFU.TANH R92, R92 ;  /* 0x0000005c005c7308 */ /* 0x000ea20000002400 */
[----:B------:R-:W-:Y:S02]  /*78f0*/  ISETP.GE.AND P2, PT, R20, R64, PT ;  /* 0x000000401400720c */ /* 0x000fe40003f46270 */
[----:B------:R-:W-:Y:S02]  /*7900*/  IADD3 R20, R37, 0x11, RZ ;  /* 0x0000001125147810 */ /* 0x000fe40007ffe0ff */
[----:B----4-:R-:W-:Y:S01]  /*7910*/  FSEL R7, R47, -INF , !P6 ;  /* 0xff8000002f077808 */ /* 0x010fe20007000000 */
[----:B-1----:R-:W1:Y:S01]  /*7920*/  LDSM.16.M88.4 R24, [R140+0x2800] ;  /* 0x002800008c18783b */ /* 0x002e620000000200 */
[----:B------:R-:W-:Y:S01]  /*7930*/  FSEL R48, R50, -INF , !P4 ;  /* 0xff80000032307808 */ /* 0x000fe20006000000 */
[----:B------:R-:W4:Y:S01]  /*7940*/  MUFU.TANH R67, R67 ;  /* 0x0000004300437308 */ /* 0x000f220000002400 */
[----:B------:R-:W-:-:S02]  /*7950*/  ISETP.GE.AND P6, PT, R5, R65, PT ;  /* 0x000000410500720c */ /* 0x000fc40003fc6270 */
[-C--:B------:R-:W-:Y:S02]  /*7960*/  ISETP.GE.AND P4, PT, R5, R64.reuse, PT ;  /* 0x000000400500720c */ /* 0x080fe40003f86270 */
[----:B------:R-:W-:Y:S02]  /*7970*/  FSEL R5, R54, -INF , !P5 ;  /* 0xff80000036057808 */ /* 0x000fe40006800000 */
[----:B------:R-:W-:Y:S01]  /*7980*/  FSEL R6, R56, -INF , !P2 ;  /* 0xff80000038067808 */ /* 0x000fe20005000000 */
[----:B------:R-:W-:Y:S01]  /*7990*/  MUFU.TANH R54, R30 ;  /* 0x0000001e00367308 */ /* 0x000fe20000002400 */
[C---:B------:R-:W-:Y:S02]  /*79a0*/  ISETP.GE.AND P5, PT, R20.reuse, R65, PT ;  /* 0x000000411400720c */ /* 0x040fe40003fa6270 */
[----:B------:R-:W-:Y:S02]  /*79b0*/  ISETP.GE.AND P2, PT, R20, R64, PT ;  /* 0x000000401400720c */ /* 0x000fe40003f46270 */
[----:B------:R-:W-:Y:S01]  /*79c0*/  HMMA.16816.F32.BF16 R20, R8, R22, R16 ;  /* 0x000000160814723c */ /* 0x000fe20000041810 */
[----:B------:R-:W3:Y:S01]  /*79d0*/  LDSM.16.M88.4 R16, [R139+0x1800] ;  /* 0x001800008b10783b */ /* 0x000ee20000000200 */
[----:B------:R-:W-:Y:S01]  /*79e0*/  IADD3 R28, R37, 0x19, RZ ;  /* 0x00000019251c7810 */ /* 0x000fe20007ffe0ff */
[----:B------:R1:W-:Y:S01]  /*79f0*/  MUFU.TANH R50, R31 ;  /* 0x0000001f00327308 */ /* 0x0003e20000002400 */
[----:B------:R-:W-:-:S02]  /*7a00*/  FSEL R43, R55, -INF , !P6 ;  /* 0xff800000372b7808 */ /* 0x000fc40007000000 */
[----:B------:R-:W-:Y:S02]  /*7a10*/  FSEL R46, R57, -INF , !P4 ;  /* 0xff800000392e7808 */ /* 0x000fe40006000000 */
[----:B------:R-:W-:Y:S02]  /*7a20*/  FSEL R41, R49, -INF , !P0 ;  /* 0xff80000031297808 */ /* 0x000fe40004000000 */
[----:B-----5:R-:W-:Y:S01]  /*7a30*/  FSEL R70, R70, -INF , !P3 ;  /* 0xff80000046467808 */ /* 0x020fe20005800000 */
[----:B------:R-:W5:Y:S01]  /*7a40*/  MUFU.TANH R106, R106 ;  /* 0x0000006a006a7308 */ /* 0x000f620000002400 */
[CC--:B------:R-:W-:Y:S02]  /*7a50*/  ISETP.GE.AND P6, PT, R28.reuse, R65.reuse, PT ;  /* 0x000000411c00720c */ /* 0x0c0fe40003fc6270 */
[----:B------:R-:W-:Y:S02]  /*7a60*/  ISETP.GE.AND P4, PT, R28, R64, PT ;  /* 0x000000401c00720c */ /* 0x000fe40003f86270 */
[----:B------:R-:W-:-:S02]  /*7a70*/  ISETP.GE.AND P0, PT, R32, R65, PT ;  /* 0x000000412000720c */ /* 0x000fc40003f06270 */
[-C--:B------:R-:W-:Y:S01]  /*7a80*/  ISETP.GE.AND P3, PT, R32, R64.reuse, PT ;  /* 0x000000402000720c */ /* 0x080fe20003f66270 */
[----:B------:R-:W3:Y:S01]  /*7a90*/  MUFU.TANH R39, R39 ;  /* 0x0000002700277308 */ /* 0x000ee20000002400 */
[C---:B------:R-:W-:Y:S02]  /*7aa0*/  IADD3 R29, R37.reuse, 0x20, RZ ;  /* 0x00000020251d7810 */ /* 0x040fe40007ffe0ff */
[----:B------:R-:W-:Y:S02]  /*7ab0*/  IADD3 R28, R37, 0x21, RZ ;  /* 0x00000021251c7810 */ /* 0x000fe40007ffe0ff */
[----:B------:R-:W-:Y:S01]  /*7ac0*/  FSEL R69, R51, -INF , !P5 ;  /* 0xff80000033457808 */ /* 0x000fe20006800000 */
[----:B-1----:R-:W-:Y:S01]  /*7ad0*/  HMMA.16816.F32.BF16 R32, R12, R24, RZ ;  /* 0x000000180c20723c */ /* 0x002fe200000418ff */
[----:B------:R-:W-:Y:S01]  /*7ae0*/  FSEL R68, R68, -INF , !P2 ;  /* 0xff80000044447808 */ /* 0x000fe20005000000 */
[----:B------:R-:W-:Y:S01]  /*7af0*/  FMUL.FTZ R20, R20, c[0x0][0x2ec] ;  /* 0x0000bb0014147a20 */ /* 0x000fe20000410000 */
[----:B------:R-:W-:Y:S01]  /*7b00*/  FSEL R71, R59, -INF , !P0 ;  /* 0xff8000003b477808 */ /* 0x000fe20004000000 */
[----:B------:R-:W-:Y:S01]  /*7b10*/  FMUL.FTZ R21, R21, c[0x0][0x2ec] ;  /* 0x0000bb0015157a20 */ /* 0x000fe20000410000 */
[----:B--2---:R-:W-:Y:S01]  /*7b20*/  FSEL R62, R62, -INF , !P3 ;  /* 0xff8000003e3e7808 */ /* 0x004fe20005800000 */
[----:B------:R-:W-:Y:S01]  /*7b30*/  FMUL.FTZ R22, R22, c[0x0][0x2ec] ;  /* 0x0000bb0016167a20 */ /* 0x000fe20000410000 */
[CC--:B------:R-:W-:Y:S01]  /*7b40*/  ISETP.GE.AND P5, PT, R29.reuse, R65.reuse, PT ;  /* 0x000000411d00720c */ /* 0x0c0fe20003fa6270 */
[----:B------:R-:W-:Y:S01]  /*7b50*/  MUFU.TANH R49, R20 ;  /* 0x0000001400317308 */ /* 0x000fe20000002400 */
[----:B------:R-:W-:Y:S01]  /*7b60*/  ISETP.GE.AND P2, PT, R29, R64, PT ;  /* 0x000000401d00720c */ /* 0x000fe20003f46270 */
[----:B------:R-:W-:Y:S01]  /*7b70*/  FMUL.FTZ R51, R23, c[0x0][0x2ec] ;  /* 0x0000bb0017337a20 */ /* 0x000fe20000410000 */
[----:B------:R-:W-:-:S02]  /*7b80*/  ISETP.GE.AND P0, PT, R28, R65, PT ;  /* 0x000000411c00720c */ /* 0x000fc40003f06270 */
[----:B------:R-:W-:Y:S02]  /*7b90*/  ISETP.GE.AND P3, PT, R28, R64, PT ;  /* 0x000000401c00720c */ /* 0x000fe40003f66270 */
[----:B------:R-:W1:Y:S01]  /*7ba0*/  LDSM.16.M88.4 R28, [R140+0x2c00] ;  /* 0x002c00008c1c783b */ /* 0x000e620000000200 */
[C---:B------:R-:W-:Y:S01]  /*7bb0*/  IADD3 R25, R37.reuse, 0x28, RZ ;  /* 0x0000002825197810 */ /* 0x040fe20007ffe0ff */
[----:B------:R-:W-:Y:S01]  /*7bc0*/  MUFU.TANH R47, R21 ;  /* 0x00000015002f7308 */ /* 0x000fe20000002400 */
[----:B------:R-:W-:Y:S02]  /*7bd0*/  IADD3 R24, R37, 0x29, RZ ;  /* 0x0000002925187810 */ /* 0x000fe40007ffe0ff */
[----:B------:R-:W-:Y:S02]  /*7be0*/  FSEL R73, R58, -INF , !P6 ;  /* 0xff8000003a497808 */ /* 0x000fe40007000000 */
[----:B------:R-:W-:Y:S02]  /*7bf0*/  FSEL R58, R60, -INF , !P4 ;  /* 0xff8000003c3a7808 */ /* 0x000fe40006000000 */
[----:B------:R-:W-:Y:S01]  /*7c00*/  FSEL R59, R74, -INF , !P5 ;  /* 0xff8000004a3b7808 */ /* 0x000fe20006800000 */
[----:B---3--:R-:W-:Y:S01]  /*7c10*/  HMMA.16816.F32.BF16 R32, R8, R16, R32 ;  /* 0x000000100820723c */ /* 0x008fe20000041820 */
[----:B------:R-:W-:Y:S01]  /*7c20*/  FSEL R60, R75, -INF , !P2 ;  /* 0xff8000004b3c7808 */ /* 0x000fe20005000000 */
[----:B------:R2:W-:Y:S01]  /*7c30*/  MUFU.TANH R44, R22 ;  /* 0x00000016002c7308 */ /* 0x0005e20000002400 */
[----:B------:R-:W-:-:S02]  /*7c40*/  ISETP.GE.AND P6, PT, R25, R65, PT ;  /* 0x000000411900720c */ /* 0x000fc40003fc6270 */
[-C--:B------:R-:W-:Y:S02]  /*7c50*/  ISETP.GE.AND P4, PT, R25, R64.reuse, PT ;  /* 0x000000401900720c */ /* 0x080fe40003f86270 */
[C---:B------:R-:W-:Y:S02]  /*7c60*/  ISETP.GE.AND P5, PT, R24.reuse, R65, PT ;  /* 0x000000411800720c */ /* 0x040fe40003fa6270 */
[----:B------:R-:W-:Y:S01]  /*7c70*/  ISETP.GE.AND P2, PT, R24, R64, PT ;  /* 0x000000401800720c */ /* 0x000fe20003f46270 */
[----:B------:R-:W3:Y:S01]  /*7c80*/  MUFU.TANH R88, R88 ;  /* 0x0000005800587308 */ /* 0x000ee20000002400 */
[----:B------:R-:W-:Y:S01]  /*7c90*/  HMMA.16816.F32.BF16 R24, R12, R26, RZ ;  /* 0x0000001a0c18723c */ /* 0x000fe200000418ff */
[----:B------:R-:W-:Y:S02]  /*7ca0*/  IADD3 R16, R37, 0x30, RZ ;  /* 0x0000003025107810 */ /* 0x000fe40007ffe0ff */
[----:B------:R-:W-:Y:S02]  /*7cb0*/  FSEL R57, R61, -INF , !P0 ;  /* 0xff8000003d397808 */ /* 0x000fe40004000000 */
[----:B------:R-:W-:-:S02]  /*7cc0*/  FSEL R98, R98, -INF , !P3 ;  /* 0xff80000062627808 */ /* 0x000fc40005800000 */
[C---:B------:R-:W-:Y:S01]  /*7cd0*/  ISETP.GE.AND P0, PT, R16.reuse, R65, PT ;  /* 0x000000411000720c */ /* 0x040fe20003f06270 */
[----:B--2---:R-:W2:Y:S01]  /*7ce0*/  LDSM.16.M88.4 R20, [R139+0x1c00] ;  /* 0x001c00008b14783b */ /* 0x004ea20000000200 */
[----:B------:R-:W-:Y:S01]  /*7cf0*/  ISETP.GE.AND P3, PT, R16, R64, PT ;  /* 0x000000401000720c */ /* 0x000fe20003f66270 */
[----:B------:R-:W1:Y:S01]  /*7d00*/  MUFU.TANH R38, R38 ;  /* 0x0000002600267308 */ /* 0x000e620000002400 */
[----:B------:R-:W-:Y:S01]  /*7d10*/  IADD3 R16, R37, 0x31, RZ ;  /* 0x0000003125107810 */ /* 0x000fe20007ffe0ff */
[----:B------:R-:W-:-:S04]  /*7d20*/  DEPBAR.LE SB0, 0x0 ;  /* 0x000080000000791a */ /* 0x000fc80000000000 */
[----:B------:R-:W-:Y:S01]  /*7d30*/  FSEL R55, R63, -INF , !P6 ;  /* 0xff8000003f377808 */ /* 0x000fe20007000000 */
[----:B------:R-:W-:Y:S01]  /*7d40*/  FMUL.FTZ R33, R33, c[0x0][0x2ec] ;  /* 0x0000bb0021217a20 */ /* 0x000fe20000410000 */
[----:B------:R-:W-:Y:S01]  /*7d50*/  FSEL R56, R72, -INF , !P4 ;  /* 0xff80000048387808 */ /* 0x000fe20006000000 */
[----:B------:R-:W1:Y:S01]  /*7d60*/  MUFU.TANH R104, R104 ;  /* 0x0000006800687308 */ /* 0x000e620000002400 */
[----:B------:R-:W-:Y:S01]  /*7d70*/  ISETP.GE.AND P6, PT, R16, R65, PT ;  /* 0x000000411000720c */ /* 0x000fe20003fc6270 */
[----:B------:R-:W-:Y:S01]  /*7d80*/  FMUL.FTZ R32, R32, c[0x0][0x2ec] ;  /* 0x0000bb0020207a20 */ /* 0x000fe20000410000 */
[----:B------:R-:W-:Y:S02]  /*7d90*/  ISETP.GE.AND P4, PT, R16, R64, PT ;  /* 0x000000401000720c */ /* 0x000fe40003f86270 */
[----:B------:R-:W-:Y:S01]  /*7da0*/  IADD3 R16, R37, 0x39, RZ ;  /* 0x0000003925107810 */ /* 0x000fe20007ffe0ff */
[----:B------:R-:W-:Y:S01]  /*7db0*/  HMMA.16816.F32.BF16 R24, R8, R18, R24 ;  /* 0x000000120818723c */ /* 0x000fe20000041818 */
[----:B------:R-:W-:Y:S01]  /*7dc0*/  FSEL R85, R85, -INF , !P0 ;  /* 0xff80000055557808 */ /* 0x000fe20004000000 */
[----:B------:R-:W1:Y:S01]  /*7dd0*/  MUFU.TANH R89, R89 ;  /* 0x0000005900597308 */ /* 0x000e620000002400 */
[----:B------:R-:W-:-:S02]  /*7de0*/  FSEL R90, R90, -INF , !P3 ;  /* 0xff8000005a5a7808 */ /* 0x000fc40005800000 */
[C---:B------:R-:W-:Y:S02]  /*7df0*/  ISETP.GE.AND P0, PT, R16.reuse, R65, PT ;  /* 0x000000411000720c */ /* 0x040fe40003f06270 */
[----:B------:R-:W-:Y:S02]  /*7e00*/  ISETP.GE.AND P3, PT, R16, R64, PT ;  /* 0x000000401000720c */ /* 0x000fe40003f66270 */
[C---:B------:R-:W-:Y:S01]  /*7e10*/  IADD3 R17, R37.reuse, 0x38, RZ ;  /* 0x0000003825117810 */ /* 0x040fe20007ffe0ff */
[----:B------:R-:W1:Y:S01]  /*7e20*/  MUFU.TANH R96, R96 ;  /* 0x0000006000607308 */ /* 0x000e620000002400 */
[----:B------:R-:W-:Y:S02]  /*7e30*/  IADD3 R16, R37, 0x40, RZ ;  /* 0x0000004025107810 */ /* 0x000fe40007ffe0ff */
[----:B------:R-:W-:Y:S01]  /*7e40*/  FSEL R45, R36, -INF , !P5 ;  /* 0xff800000242d7808 */ /* 0x000fe20006800000 */
[----:B------:R-:W-:Y:S01]  /*7e50*/  FMUL.FTZ R36, R34, c[0x0][0x2ec] ;  /* 0x0000bb0022247a20 */ /* 0x000fe20000410000 */
[----:B------:R-:W-:Y:S01]  /*7e60*/  FSEL R92, R92, -INF , !P2 ;  /* 0xff8000005c5c7808 */ /* 0x000fe20005000000 */
[----:B------:R-:W-:Y:S01]  /*7e70*/  FMUL.FTZ R34, R35, c[0x0][0x2ec] ;  /* 0x0000bb0023227a20 */ /* 0x000fe20000410000 */
[----:B----4-:R-:W-:Y:S01]  /*7e80*/  FSEL R67, R67, -INF , !P6 ;  /* 0xff80000043437808 */ /* 0x010fe20007000000 */
[----:B------:R-:W4:Y:S01]  /*7e90*/  MUFU.TANH R87, R87 ;  /* 0x0000005700577308 */ /* 0x000f220000002400 */
[----:B-----5:R-:W-:-:S02]  /*7ea0*/  FSEL R106, R106, -INF , !P4 ;  /* 0xff8000006a6a7808 */ /* 0x020fc40006000000 */
[CC--:B------:R-:W-:Y:S02]  /*7eb0*/  ISETP.GE.AND P5, PT, R17.reuse, R65.reuse, PT ;  /* 0x000000411100720c */ /* 0x0c0fe40003fa6270 */
[-C--:B------:R-:W-:Y:S01]  /*7ec0*/  ISETP.GE.AND P2, PT, R17, R64.reuse, PT ;  /* 0x000000401100720c */ /* 0x080fe20003f46270 */
[----:B------:R-:W-:Y:S01]  /*7ed0*/  FMUL.FTZ R24, R24, c[0x0][0x2ec] ;  /* 0x0000bb0018187a20 */ /* 0x000fe20000410000 */
[C---:B------:R-:W-:Y:S01]  /*7ee0*/  ISETP.GE.AND P6, PT, R16.reuse, R65, PT ;  /* 0x000000411000720c */ /* 0x040fe20003fc6270 */
[----:B------:R-:W5:Y:S01]  /*7ef0*/  MUFU.TANH R94, R94 ;  /* 0x0000005e005e7308 */ /* 0x000f620000002400 */
[----:B------:R-:W-:Y:S02]  /*7f00*/  ISETP.GE.AND P4, PT, R16, R64, PT ;  /* 0x000000401000720c */ /* 0x000fe40003f86270 */
[----:B-1----:R-:W-:Y:S01]  /*7f10*/  HMMA.16816.F32.BF16 R16, R12, R28, RZ ;  /* 0x0000001c0c10723c */ /* 0x002fe200000418ff */
[----:B------:R-:W-:Y:S02]  /*7f20*/  IADD3 R61, R37, 0x41, RZ ;  /* 0x00000041253d7810 */ /* 0x000fe40007ffe0ff */
[----:B------:R-:W-:-:S02]  /*7f30*/  FSEL R63, R39, -INF , !P5 ;  /* 0xff800000273f7808 */ /* 0x000fc40006800000 */
[----:B------:R-:W1:Y:S01]  /*7f40*/  MUFU.TANH R53, R53 ;  /* 0x0000003500357308 */ /* 0x000e620000002400 */
[----:B---3--:R-:W-:Y:S02]  /*7f50*/  FSEL R88, R88, -INF , !P2 ;  /* 0xff80000058587808 */ /* 0x008fe40005000000 */
[----:B------:R-:W-:Y:S01]  /*7f60*/  HMMA.16816.F32.BF16 R12, R12, R30, RZ ;  /* 0x0000001e0c0c723c */ /* 0x000fe200000418ff */
[C---:B------:R-:W-:Y:S02]  /*7f70*/  ISETP.GE.AND P5, PT, R61.reuse, R65, PT ;  /* 0x000000413d00720c */ /* 0x040fe40003fa6270 */
[----:B------:R-:W-:Y:S02]  /*7f80*/  ISETP.GE.AND P2, PT, R61, R64, PT ;  /* 0x000000403d00720c */ /* 0x000fe40003f46270 */
[C---:B------:R-:W-:Y:S01]  /*7f90*/  IADD3 R28, R37.reuse, 0x50, RZ ;  /* 0x00000050251c7810 */ /* 0x040fe20007ffe0ff */
[----:B------:R3:W1:Y:S01]  /*7fa0*/  MUFU.TANH R72, R51 ;  /* 0x0000003300487308 */ /* 0x0006620000002400 */
[----:B------:R-:W-:-:S02]  /*7fb0*/  IADD3 R29, R37, 0x49, RZ ;  /* 0x00000049251d7810 */ /* 0x000fc40007ffe0ff */
[----:B------:R-:W-:Y:S02]  /*7fc0*/  FSEL R91, R91, -INF , !P5 ;  /* 0xff8000005b5b7808 */ /* 0x000fe40006800000 */
[----:B------:R-:W-:Y:S02]  /*7fd0*/  FSEL R100, R100, -INF , !P2 ;  /* 0xff80000064647808 */ /* 0x000fe40005000000 */
[C---:B------:R-:W-:Y:S01]  /*7fe0*/  ISETP.GE.AND P5, PT, R28.reuse, R65, PT ;  /* 0x000000411c00720c */ /* 0x040fe20003fa6270 */
[----:B------:R-:W1:Y:S01]  /*7ff0*/  MUFU.TANH R42, R42 ;  /* 0x0000002a002a7308 */ /* 0x000e620000002400 */
[----:B------:R-:W-:Y:S01]  /*8000*/  ISETP.GE.AND P2, PT, R28, R64, PT ;  /* 0x000000401c00720c */ /* 0x000fe20003f46270 */
[----:B--2---:R-:W-:Y:S01]  /*8010*/  HMMA.16816.F32.BF16 R16, R8, R20, R16 ;  /* 0x000000140810723c */ /* 0x004fe20000041810 */
[----:B------:R-:W-:Y:S01]  /*8020*/  FSEL R61, R38, -INF , !P0 ;  /* 0xff800000263d7808 */ /* 0x000fe20004000000 */
[----:B------:R-:W-:Y:S01]  /*8030*/  FMUL.FTZ R28, R25, c[0x0][0x2ec] ;  /* 0x0000bb00191c7a20 */ /* 0x000fe20000410000 */
[----:B------:R-:W-:-:S02]  /*8040*/  FSEL R104, R104, -INF , !P3 ;  /* 0xff80000068687808 */ /* 0x000fc40005800000 */
[----:B------:R-:W-:Y:S01]  /*8050*/  FSEL R93, R93, -INF , !P6 ;  /* 0xff8000005d5d7808 */ /* 0x000fe20007000000 */
[----:B------:R-:W2:Y:S01]  /*8060*/  MUFU.TANH R33, R33 ;  /* 0x0000002100217308 */ /* 0x000ea20000002400 */
[----:B---3--:R-:W-:Y:S01]  /*8070*/  IADD3 R51, R37, 0x48, RZ ;  /* 0x0000004825337810 */ /* 0x008fe20007ffe0ff */
[----:B------:R-:W-:Y:S01]  /*8080*/  HMMA.16816.F32.BF16 R8, R8, R22, R12 ;  /* 0x000000160808723c */ /* 0x000fe2000004180c */
[----:B------:R-:W-:Y:S02]  /*8090*/  FSEL R102, R102, -INF , !P4 ;  /* 0xff80000066667808 */ /* 0x000fe40006000000 */
[C---:B------:R-:W-:Y:S02]  /*80a0*/  ISETP.GE.AND P0, PT, R51.reuse, R65, PT ;  /* 0x000000413300720c */ /* 0x040fe40003f06270 */
[----:B------:R-:W-:Y:S01]  /*80b0*/  ISETP.GE.AND P3, PT, R51, R64, PT ;  /* 0x000000403300720c */ /* 0x000fe20003f66270 */
[----:B------:R-:W3:Y:S01]  /*80c0*/  MUFU.TANH R34, R34 ;  /* 0x0000002200227308 */ /* 0x000ee20000002400 */
[----:B------:R-:W-:-:S02]  /*80d0*/  IADD3 R21, R37, 0x51, RZ ;  /* 0x0000005125157810 */ /* 0x000fc40007ffe0ff */
[CC--:B------:R-:W-:Y:S02]  /*80e0*/  ISETP.GE.AND P6, PT, R29.reuse, R65.reuse, PT ;  /* 0x000000411d00720c */ /* 0x0c0fe40003fc6270 */
[-C--:B------:R-:W-:Y:S01]  /*80f0*/  ISETP.GE.AND P4, PT, R29, R64.reuse, PT ;  /* 0x000000401d00720c */ /* 0x080fe20003f86270 */
[----:B------:R-:W-:Y:S01]  /*8100*/  FMUL.FTZ R29, R26, c[0x0][0x2ec] ;  /* 0x0000bb001a1d7a20 */ /* 0x000fe20000410000 */
[----:B------:R-:W-:Y:S01]  /*8110*/  IADD3 R25, R37, 0x58, RZ ;  /* 0x0000005825197810 */ /* 0x000fe20007ffe0ff */
[----:B------:R-:W1:Y:S01]  /*8120*/  MUFU.TANH R32, R32 ;  /* 0x0000002000207308 */ /* 0x000e620000002400 */
[----:B------:R-:W-:Y:S01]  /*8130*/  FSEL R89, R89, -INF , !P0 ;  /* 0xff80000059597808 */ /* 0x000fe20004000000 */
[----:B------:R-:W-:Y:S01]  /*8140*/  FMUL.FTZ R17, R17, c[0x0][0x2ec] ;  /* 0x0000bb0011117a20 */ /* 0x000fe20000410000 */
[----:B------:R-:W-:Y:S01]  /*8150*/  FSEL R96, R96, -INF , !P3 ;  /* 0xff80000060607808 */ /* 0x000fe20005800000 */
[----:B------:R-:W-:Y:S01]  /*8160*/  FMUL.FTZ R16, R16, c[0x0][0x2ec] ;  /* 0x0000bb0010107a20 */ /* 0x000fe20000410000 */
[CC--:B------:R-:W-:Y:S01]  /*8170*/  ISETP.GE.AND P0, PT, R21.reuse, R65.reuse, PT ;  /* 0x000000411500720c */ /* 0x0c0fe20003f06270 */
[----:B------:R-:W-:Y:S01]  /*8180*/  FMUL.FTZ R18, R18, c[0x0][0x2ec] ;  /* 0x0000bb0012127a20 */ /* 0x000fe20000410000 */
[-C--:B------:R-:W-:Y:S01]  /*8190*/  ISETP.GE.AND P3, PT, R21, R64.reuse, PT ;  /* 0x000000401500720c */ /* 0x080fe20003f66270 */
[----:B------:R2:W-:Y:S01]  /*81a0*/  MUFU.TANH R20, R28 ;  /* 0x0000001c00147308 */ /* 0x0005e20000002400 */
[----:B----4-:R-:W-:Y:S01]  /*81b0*/  FSEL R87, R87, -INF , !P6 ;  /* 0xff80000057577808 */ /* 0x010fe20007000000 */
[----:B------:R-:W-:Y:S01]  /*81c0*/  FMUL.FTZ R8, R8, c[0x0][0x2ec] ;  /* 0x0000bb0008087a20 */ /* 0x000fe20000410000 */
[----:B-----5:R-:W-:Y:S01]  /*81d0*/  FSEL R94, R94, -INF , !P4 ;  /* 0xff8000005e5e7808 */ /* 0x020fe20006000000 */
[----:B------:R-:W-:Y:S01]  /*81e0*/  FMUL.FTZ R9, R9, c[0x0][0x2ec] ;  /* 0x0000bb0009097a20 */ /* 0x000fe20000410000 */
[C---:B------:R-:W-:Y:S01]  /*81f0*/  ISETP.GE.AND P6, PT, R25.reuse, R65, PT ;  /* 0x000000411900720c */ /* 0x040fe20003fc6270 */
[----:B------:R-:W-:Y:S01]  /*8200*/  FMUL.FTZ R10, R10, c[0x0][0x2ec] ;  /* 0x0000bb000a0a7a20 */ /* 0x000fe20000410000 */
[----:B------:R-:W-:Y:S01]  /*8210*/  ISETP.GE.AND P4, PT, R25, R64, PT ;  /* 0x000000401900720c */ /* 0x000fe20003f86270 */
[----:B------:R-:W4:Y:S01]  /*8220*/  MUFU.TANH R36, R36 ;  /* 0x0000002400247308 */ /* 0x000f220000002400 */
[----:B-1----:R-:W-:Y:S01]  /*8230*/  FSEL R53, R53, -INF , !P5 ;  /* 0xff80000035357808 */ /* 0x002fe20006800000 */
[----:B------:R-:W-:Y:S01]  /*8240*/  FMUL.FTZ R25, R27, c[0x0][0x2ec] ;  /* 0x0000bb001b197a20 */ /* 0x000fe20000410000 */
[----:B------:R-:W-:Y:S01]  /*8250*/  FSEL R54, R54, -INF , !P2 ;  /* 0xff80000036367808 */ /* 0x000fe20005000000 */
[----:B------:R-:W-:Y:S01]  /*8260*/  FMUL.FTZ R11, R11, c[0x0][0x2ec] ;  /* 0x0000bb000b0b7a20 */ /* 0x000fe20000410000 */
[----:B------:R-:W-:-:S02]  /*8270*/  IADD3 R12, R37, 0x61, RZ ;  /* 0x00000061250c7810 */ /* 0x000fc40007ffe0ff */
[C---:B------:R-:W-:Y:S01]  /*8280*/  IADD3 R13, R37.reuse, 0x68, RZ ;  /* 0x00000068250d7810 */ /* 0x040fe20007ffe0ff */
[----:B------:R-:W1:Y:S01]  /*8290*/  MUFU.TANH R24, R24 ;  /* 0x0000001800187308 */ /* 0x000e620000002400 */
[----:B--2---:R-:W-:Y:S02]  /*82a0*/  IADD3 R28, R37, 0x59, RZ ;  /* 0x00000059251c7810 */ /* 0x004fe40007ffe0ff */
[----:B------:R-:W-:Y:S02]  /*82b0*/  FSEL R49, R49, -INF , !P6 ;  /* 0xff80000031317808 */ /* 0x000fe40007000000 */
[C---:B------:R-:W-:Y:S02]  /*82c0*/  ISETP.GE.AND P5, PT, R28.reuse, R65, PT ;  /* 0x000000411c00720c */ /* 0x040fe40003fa6270 */
[----:B------:R-:W-:Y:S01]  /*82d0*/  ISETP.GE.AND P2, PT, R28, R64, PT ;  /* 0x000000401c00720c */ /* 0x000fe20003f46270 */
[----:B------:R-:W2:Y:S01]  /*82e0*/  MUFU.TANH R21, R29 ;  /* 0x0000001d00157308 */ /* 0x000ea20000002400 */
[----:B------:R-:W-:-:S02]  /*82f0*/  FSEL R14, R44, -INF , !P4 ;  /* 0xff8000002c0e7808 */ /* 0x000fc40006000000 */
[----:B------:R-:W-:Y:S02]  /*8300*/  IADD3 R26, R37, 0x60, RZ ;  /* 0x00000060251a7810 */ /* 0x000fe40007ffe0ff */
[CC--:B------:R-:W-:Y:S02]  /*8310*/  ISETP.GE.AND P6, PT, R12.reuse, R65.reuse, PT ;  /* 0x000000410c00720c */ /* 0x0c0fe40003fc6270 */
[----:B------:R-:W-:Y:S01]  /*8320*/  ISETP.GE.AND P4, PT, R12, R64, PT ;  /* 0x000000400c00720c */ /* 0x000fe20003f86270 */
[----:B------:R-:W-:Y:S01]  /*8330*/  MUFU.TANH R27, R17 ;  /* 0x00000011001b7308 */ /* 0x000fe20000002400 */
[----:B------:R-:W-:Y:S02]  /*8340*/  FSEL R47, R47, -INF , !P5 ;  /* 0xff8000002f2f7808 */ /* 0x000fe40006800000 */
[----:B------:R-:W-:Y:S02]  /*8350*/  FSEL R12, R72, -INF , !P2 ;  /* 0xff800000480c7808 */ /* 0x000fe40005000000 */
[----:B------:R-:W-:-:S02]  /*8360*/  ISETP.GE.AND P5, PT, R13, R65, PT ;  /* 0x000000410d00720c */ /* 0x000fc40003fa6270 */
[-C--:B------:R-:W-:Y:S01]  /*8370*/  ISETP.GE.AND P2, PT, R13, R64.reuse, PT ;  /* 0x000000400d00720c */ /* 0x080fe20003f46270 */
[----:B------:R-:W-:Y:S01]  /*8380*/  MUFU.TANH R17, R8 ;  /* 0x0000000800117308 */ /* 0x000fe20000002400 */
[----:B------:R-:W-:Y:S02]  /*8390*/  FSEL R51, R42, -INF , !P0 ;  /* 0xff8000002a337808 */ /* 0x000fe40004000000 */
[----:B------:R-:W-:Y:S02]  /*83a0*/  IADD3 R13, R37, 0x70, RZ ;  /* 0x00000070250d7810 */ /* 0x000fe40007ffe0ff */
[----:B------:R-:W-:Y:S02]  /*83b0*/  ISETP.GE.AND P0, PT, R26, R65, PT ;  /* 0x000000411a00720c */ /* 0x000fe40003f06270 */
[----:B------:R-:W-:Y:S01]  /*83c0*/  FSEL R50, R50, -INF , !P3 ;  /* 0xff80000032327808 */ /* 0x000fe20005800000 */
[----:B------:R5:W1:Y:S01]  /*83d0*/  MUFU.TANH R29, R16 ;  /* 0x00000010001d7308 */ /* 0x000a620000002400 */
[----:B------:R-:W-:-:S02]  /*83e0*/  ISETP.GE.AND P3, PT, R26, R64, PT ;  /* 0x000000401a00720c */ /* 0x000fc40003f66270 */
[----:B------:R-:W-:Y:S02]  /*83f0*/  IADD3 R15, R37, 0x69, RZ ;  /* 0x00000069250f7810 */ /* 0x000fe40007ffe0ff */
[----:B------:R-:W-:Y:S02]  /*8400*/  FSEL R33, R33, -INF , !P6 ;  /* 0xff80000021217808 */ /* 0x000fe40007000000 */
[----:B---3--:R-:W-:Y:S01]  /*8410*/  FSEL R34, R34, -INF , !P4 ;  /* 0xff80000022227808 */ /* 0x008fe20006000000 */
[----:B------:R-:W3:Y:S01]  /*8420*/  MUFU.TANH R26, R18 ;  /* 0x00000012001a7308 */ /* 0x000ee20000002400 */
[C---:B------:R-:W-:Y:S02]  /*8430*/  ISETP.GE.AND P6, PT, R13.reuse, R65, PT ;  /* 0x000000410d00720c */ /* 0x040fe40003fc6270 */
[----:B------:R-:W-:Y:S02]  /*8440*/  ISETP.GE.AND P4, PT, R13, R64, PT ;  /* 0x000000400d00720c */ /* 0x000fe40003f86270 */
[----:B------:R-:W-:-:S02]  /*8450*/  FSEL R35, R32, -INF , !P0 ;  /* 0xff80000020237808 */ /* 0x000fc40004000000 */
[----:B------:R-:W-:Y:S01]  /*8460*/  IADD3 R13, R37, 0x71, RZ ;  /* 0x00000071250d7810 */ /* 0x000fe20007ffe0ff */
[----:B-----5:R-:W-:Y:S01]  /*8470*/  FMUL.FTZ R16, R19, c[0x0][0x2ec] ;  /* 0x0000bb0013107a20 */ /* 0x020fe20000410000 */
[C---:B------:R-:W-:Y:S01]  /*8480*/  ISETP.GE.AND P0, PT, R15.reuse, R65, PT ;  /* 0x000000410f00720c */ /* 0x040fe20003f06270 */
[----:B------:R-:W5:Y:S01]  /*8490*/  MUFU.TANH R25, R25 ;  /* 0x0000001900197308 */ /* 0x000f620000002400 */
[----:B----4-:R-:W-:Y:S02]  /*84a0*/  FSEL R36, R36, -INF , !P3 ;  /* 0xff80000024247808 */ /* 0x010fe40005800000 */
[----:B------:R-:W-:Y:S02]  /*84b0*/  ISETP.GE.AND P3, PT, R15, R64, PT ;  /* 0x000000400f00720c */ /* 0x000fe40003f66270 */
[----:B------:R-:W-:Y:S02]  /*84c0*/  IADD3 R19, R37, 0x78, RZ ;  /* 0x0000007825137810 */ /* 0x000fe40007ffe0ff */
[----:B-1----:R-:W-:Y:S01]  /*84d0*/  FSEL R15, R24, -INF , !P5 ;  /* 0xff800000180f7808 */ /* 0x002fe20006800000 */
[----:B------:R-:W1:Y:S01]  /*84e0*/  MUFU.TANH R16, R16 ;  /* 0x0000001000107308 */ /* 0x000e620000002400 */
[----:B--2---:R-:W-:-:S02]  /*84f0*/  FSEL R32, R21, -INF , !P2 ;  /* 0xff80000015207808 */ /* 0x004fc40005000000 */
[CC--:B------:R-:W-:Y:S02]  /*8500*/  ISETP.GE.AND P5, PT, R13.reuse, R65.reuse, PT ;  /* 0x000000410d00720c */ /* 0x0c0fe40003fa6270 */
[----:B------:R-:W-:Y:S02]  /*8510*/  ISETP.GE.AND P2, PT, R13, R64, PT ;  /* 0x000000400d00720c */ /* 0x000fe40003f46270 */
[----:B------:R-:W-:Y:S01]  /*8520*/  FSEL R13, R20, -INF , !P0 ;  /* 0xff800000140d7808 */ /* 0x000fe20004000000 */
[----:B------:R-:W2:Y:S01]  /*8530*/  MUFU.TANH R2, R2 ;  /* 0x0000000200027308 */ /* 0x000ea20000002400 */
[----:B------:R-:W-:Y:S02]  /*8540*/  ISETP.GE.AND P0, PT, R19, R65, PT ;  /* 0x000000411300720c */ /* 0x000fe40003f06270 */
[----:B------:R-:W-:Y:S02]  /*8550*/  FSEL R29, R29, -INF , !P6 ;  /* 0xff8000001d1d7808 */ /* 0x000fe40007000000 */
[----:B------:R-:W-:-:S02]  /*8560*/  FSEL R17, R17, -INF , !P0 ;  /* 0xff80000011117808 */ /* 0x000fc40004000000 */
[----:B------:R-:W-:Y:S01]  /*8570*/  ISETP.GT.AND P0, PT, R152, R143, PT ;  /* 0x0000008f9800720c */ /* 0x000fe20003f04270 */
[----:B------:R-:W-:Y:S01]  /*8580*/  MUFU.TANH R23, R9 ;  /* 0x0000000900177308 */ /* 0x000fe20000002400 */
[----:B---3--:R-:W-:Y:S01]  /*8590*/  FSEL R26, R26, -INF , !P4 ;  /* 0xff8000001a1a7808 */ /* 0x008fe20006000000 */
[----:B------:R-:W-:Y:S01]  /*85a0*/  BAR.SYNC.DEFER_BLOCKING 0x0 ;  /* 0x0000000000007b1d */ /* 0x000fe20000010000 */
[C---:B------:R-:W-:Y:S02]  /*85b0*/  ISETP.GE.AND P6, PT, R37.reuse, R65, PT ;  /* 0x000000412500720c */ /* 0x040fe40003fc6270 */
[C---:B------:R-:W-:Y:S02]  /*85c0*/  ISETP.GE.AND P4, PT, R37.reuse, R64, PT ;  /* 0x000000402500720c */ /* 0x040fe40003f86270 */
[----:B------:R-:W-:Y:S01]  /*85d0*/  IADD3 R37, R37, 0x79, RZ ;  /* 0x0000007925257810 */ /* 0x000fe20007ffe0ff */
[----:B------:R-:W3:Y:S01]  /*85e0*/  MUFU.TANH R22, R10 ;  /* 0x0000000a00167308 */ /* 0x000ee20000002400 */
[----:B-----5:R-:W-:-:S02]  /*85f0*/  FSEL R18, R25, -INF , !P3 ;  /* 0xff80000019127808 */ /* 0x020fc40005800000 */
[----:B------:R-:W-:Y:S02]  /*8600*/  FSEL R27, R27, -INF , !P5 ;  /* 0xff8000001b1b7808 */ /* 0x000fe40006800000 */
[----:B-1----:R-:W-:Y:S02]  /*8610*/  FSEL R24, R16, -INF , !P2 ;  /* 0xff80000010187808 */ /* 0x002fe40005000000 */
[-C--:B------:R-:W-:Y:S01]  /*8620*/  ISETP.GE.AND P3, PT, R19, R64.reuse, PT ;  /* 0x000000401300720c */ /* 0x080fe20003f66270 */
[----:B------:R-:W1:Y:S01]  /*8630*/  MUFU.TANH R20, R11 ;  /* 0x0000000b00147308 */ /* 0x000e620000002400 */
[C---:B------:R-:W-:Y:S02]  /*8640*/  ISETP.GE.AND P5, PT, R37.reuse, R65, PT ;  /* 0x000000412500720c */ /* 0x040fe40003fa6270 */
[----:B------:R-:W-:Y:S02]  /*8650*/  ISETP.GE.AND P2, PT, R37, R64, PT ;  /* 0x000000402500720c */ /* 0x000fe40003f46270 */
[----:B------:R-:W-:-:S02]  /*8660*/  FSEL R40, R40, -INF , !P6 ;  /* 0xff80000028287808 */ /* 0x000fc40007000000 */
[----:B--2---:R-:W-:Y:S02]  /*8670*/  FSEL R8, R2, -INF , !P4 ;  /* 0xff80000002087808 */ /* 0x004fe40006000000 */
[----:B---3--:R-:W-:Y:S02]  /*8680*/  FSEL R22, R22, -INF , !P3 ;  /* 0xff80000016167808 */ /* 0x008fe40005800000 */
[----:B------:R-:W-:Y:S02]  /*8690*/  FSEL R23, R23, -INF , !P5 ;  /* 0xff80000017177808 */ /* 0x000fe40006800000 */
[----:B-1----:R-:W-:Y:S01]  /*86a0*/  FSEL R20, R20, -INF , !P2 ;  /* 0xff80000014147808 */ /* 0x002fe20005000000 */
        /* <DEDUP_REMOVED lines=59> */
.L_x_4948:
[----:B------:R-:W-:-:S05]  /*8a60*/  IMAD.MOV.U32 R10, RZ, RZ, c[0x0][0x198] ;  /* 0x00006600ff0a7624 */ /* 0x000fca00078e00ff */
[----:B------:R-:W-:-:S04]  /*8a70*/  LEA R10, -R10, RZ, 0x7 ;  /* 0x000000ff0a0a7211 */ /* 0x000fc800078e39ff */
[----:B------:R-:W-:Y:S02]  /*8a80*/  SHF.R.S32.HI R0, RZ, 0x1f, R10 ;  /* 0x0000001fff007819 */ /* 0x000fe4000001140a */
.L_x_4949:
        /* <DEDUP_REMOVED lines=20> */
.L_x_4947:
        /* <DEDUP_REMOVED lines=64> */
[----:B------:R-:W-:Y:S01]  /*8fd0*/  IADD3 R137, R3, R138, RZ ;  /* 0x0000008a03897210 */ /* 0x000fe20007ffe0ff */
[----:B------:R-:W2:Y:S04]  /*8fe0*/  SHFL.BFLY PT, R9, R10, 0x2, 0x1f ;  /* 0x0c401f000a097f89 */ /* 0x000ea800000e0000 */
        /* <DEDUP_REMOVED lines=20> */
[--C-:B------:R-:W-:Y:S02]  /*9130*/  FFMA.FTZ R44, R8, c[0x0][0x23c], -R21.reuse ;  /* 0x00008f00082c7a23 */ /* 0x100fe40000010815 */
[--C-:B------:R-:W-:Y:S01]  /*9140*/  FFMA.FTZ R41, R6, c[0x0][0x23c], -R21.reuse ;  /* 0x00008f0006297a23 */ /* 0x100fe20000010815 */
[----:B------:R-:W-:Y:S01]  /*9150*/  MUFU.EX2 R42, R42 ;  /* 0x0000002a002a7308 */ /* 0x000fe20000000800 */
[--C-:B------:R-:W-:Y:S01]  /*9160*/  FFMA.FTZ R48, R70, c[0x0][0x23c], -R21.reuse ;  /* 0x00008f0046307a23 */ /* 0x100fe20000010815 */
[----:B------:R-:W1:Y:S01]  /*9170*/  LDSM.16.MT88.4 R4, [R137+0x3000] ;  /* 0x003000008904783b */ /* 0x000e620000004200 */
[--C-:B------:R-:W-:Y:S02]  /*9180*/  FFMA.FTZ R31, R69, c[0x0][0x23c], -R28.reuse ;  /* 0x00008f00451f7a23 */ /* 0x100fe4000001081c */
[--C-:B------:R-:W-:Y:S01]  /*9190*/  FFMA.FTZ R19, R71, c[0x0][0x23c], -R28.reuse ;  /* 0x00008f0047137a23 */ /* 0x100fe2000001081c */
[----:B------:R-:W2:Y:S01]  /*91a0*/  LDSM.16.MT88.4 R8, [R138+0x3400] ;  /* 0x003400008a08783b */ /* 0x000ea20000004200 */
[----:B------:R-:W-:Y:S01]  /*91b0*/  FFMA.FTZ R25, R68, c[0x0][0x23c], -R21 ;  /* 0x00008f0044197a23 */ /* 0x000fe20000010815 */
[----:B------:R-:W3:Y:S01]  /*91c0*/  MUFU.EX2 R39, R39 ;  /* 0x0000002700277308 */ /* 0x000ee20000000800 */
[----:B------:R-:W-:-:S02]  /*91d0*/  FFMA.FTZ R16, R73, c[0x0][0x23c], -R28 ;  /* 0x00008f0049107a23 */ /* 0x000fc4000001081c */
[--C-:B------:R-:W-:Y:S02]  /*91e0*/  FFMA.FTZ R46, R46, c[0x0][0x23c], -R21.reuse ;  /* 0x00008f002e2e7a23 */ /* 0x100fe40000010815 */
[--C-:B------:R-:W-:Y:S02]  /*91f0*/  FFMA.FTZ R30, R62, c[0x0][0x23c], -R21.reuse ;  /* 0x00008f003e1e7a23 */ /* 0x100fe40000010815 */
[----:B------:R-:W-:Y:S01]  /*9200*/  FFMA.FTZ R3, R58, c[0x0][0x23c], -R21 ;  /* 0x00008f003a037a23 */ /* 0x000fe20000010815 */
[----:B------:R-:W-:Y:S01]  /*9210*/  MUFU.EX2 R40, R40 ;  /* 0x0000002800287308 */ /* 0x000fe20000000800 */
[--C-:B------:R-:W-:Y:S02]  /*9220*/  FFMA.FTZ R62, R59, c[0x0][0x23c], -R28.reuse ;  /* 0x00008f003b3e7a23 */ /* 0x100fe4000001081c */
[--C-:B------:R-:W-:Y:S02]  /*9230*/  FFMA.FTZ R59, R57, c[0x0][0x23c], -R28.reuse ;  /* 0x00008f00393b7a23 */ /* 0x100fe4000001081c */
[----:B------:R-:W-:-:S02]  /*9240*/  FFMA.FTZ R58, R55, c[0x0][0x23c], -R28 ;  /* 0x00008f00373a7a23 */ /* 0x000fc4000001081c */
[----:B------:R-:W-:Y:S01]  /*9250*/  FFMA.FTZ R57, R45, c[0x0][0x23c], -R28 ;  /* 0x00008f002d397a23 */ /* 0x000fe2000001081c */
[----:B------:R-:W4:Y:S01]  /*9260*/  MUFU.EX2 R37, R37 ;  /* 0x0000002500257308 */ /* 0x000f220000000800 */
        /* <DEDUP_REMOVED lines=9> */
[----:B------:R-:W3:Y:S01]  /*9300*/  MUFU.EX2 R43, R43 ;  /* 0x0000002b002b7308 */ /* 0x000ee20000000800 */
[----:B----4-:R-:W-:Y:S01]  /*9310*/  F2FP.BF16.PACK_AB R70, R37, R40 ;  /* 0x000000282546723e */ /* 0x010fe200000010ff */
        /* <DEDUP_REMOVED lines=11> */
[----:B------:R-:W-:Y:S02]  /*93d0*/  FFMA.FTZ R91, R91, c[0x0][0x23c], -R28 ;  /* 0x00008f005b5b7a23 */ /* 0x000fe4000001081c */
[--C-:B------:R-:W-:Y:S02]  /*93e0*/  FFMA.FTZ R93, R102, c[0x0][0x23c], -R21.reuse ;  /* 0x00008f00665d7a23 */ /* 0x100fe40000010815 */
[----:B------:R-:W3:Y:S01]  /*93f0*/  MUFU.EX2 R31, R31 ;  /* 0x0000001f001f7308 */ /* 0x000ee20000000800 */
[--C-:B------:R-:W-:Y:S02]  /*9400*/  FFMA.FTZ R100, R100, c[0x0][0x23c], -R21.reuse ;  /* 0x00008f0064647a23 */ /* 0x100fe40000010815 */
[--C-:B------:R-:W-:Y:S02]  /*9410*/  FFMA.FTZ R96, R96, c[0x0][0x23c], -R21.reuse ;  /* 0x00008f0060607a23 */ /* 0x100fe40000010815 */
[----:B------:R-:W-:Y:S02]  /*9420*/  FFMA.FTZ R87, R94, c[0x0][0x23c], -R21 ;  /* 0x00008f005e577a23 */ /* 0x000fe40000010815 */
[----:B------:R-:W-:Y:S01]  /*9430*/  FADD.FTZ R39, R42, R39 ;  /* 0x000000272a277221 */ /* 0x000fe20000010000 */
[----:B----4-:R-:W-:Y:S01]  /*9440*/  F2FP.BF16.PACK_AB R71, R48, R41 ;  /* 0x000000293047723e */ /* 0x010fe200000010ff */
[----:B------:R-:W-:Y:S01]  /*9450*/  MUFU.EX2 R19, R19 ;  /* 0x0000001300137308 */ /* 0x000fe20000000800 */
[----:B------:R-:W-:-:S02]  /*9460*/  FADD.FTZ R44, R44, R43 ;  /* 0x0000002b2c2c7221 */ /* 0x000fc40000010000 */
[----:B------:R-:W-:Y:S02]  /*9470*/  FADD.FTZ R40, R40, R39 ;  /* 0x0000002728287221 */ /* 0x000fe40000010000 */
[----:B------:R-:W-:Y:S01]  /*9480*/  FADD.FTZ R41, R41, R44 ;  /* 0x0000002c29297221 */ /* 0x000fe20000010000 */
[C---:B------:R-:W-:Y:S01]  /*9490*/  HMMA.16816.F32.BF16 R80, R68.reuse, R76, RZ ;  /* 0x0000004c4450723c */ /* 0x040fe200000418ff */
[----:B------:R-:W-:Y:S01]  /*94a0*/  FADD.FTZ R37, R37, R40 ;  /* 0x0000002825257221 */ /* 0x000fe20000010000 */
[----:B------:R-:W4:Y:S01]  /*94b0*/  MUFU.EX2 R16, R16 ;  /* 0x0000001000107308 */ /* 0x000f220000000800 */
[--C-:B------:R-:W-:Y:S02]  /*94c0*/  FFMA.FTZ R14, R14, c[0x0][0x23c], -R21.reuse ;  /* 0x00008f000e0e7a23 */ /* 0x100fe40000010815 */
[----:B------:R-:W-:Y:S02]  /*94d0*/  FFMA.FTZ R12, R12, c[0x0][0x23c], -R21 ;  /* 0x00008f000c0c7a23 */ /* 0x000fe40000010815 */
[----:B------:R-:W-:Y:S01]  /*94e0*/  FFMA.FTZ R40, R35, c[0x0][0x23c], -R28 ;  /* 0x00008f0023287a23 */ /* 0x000fe2000001081c */
[----:B------:R-:W-:Y:S01]  /*94f0*/  HMMA.16816.F32.BF16 R76, R68, R78, RZ ;  /* 0x0000004e444c723c */ /* 0x000fe200000418ff */
[----:B------:R-:W-:Y:S01]  /*9500*/  FADD.FTZ R41, R48, R41 ;  /* 0x0000002930297221 */ /* 0x000fe20000010000 */
[----:B------:R-:W-:Y:S01]  /*9510*/  MUFU.EX2 R46, R46 ;  /* 0x0000002e002e7308 */ /* 0x000fe20000000800 */
[----:B------:R-:W-:-:S02]  /*9520*/  FADD.FTZ R48, R38, R37 ;  /* 0x0000002526307221 */ /* 0x000fc40000010000 */
[--C-:B------:R-:W-:Y:S02]  /*9530*/  FFMA.FTZ R35, R15, c[0x0][0x23c], -R28.reuse ;  /* 0x00008f000f237a23 */ /* 0x100fe4000001081c */
[--C-:B------:R-:W-:Y:S01]  /*9540*/  FFMA.FTZ R94, R49, c[0x0][0x23c], -R28.reuse ;  /* 0x00008f00315e7a23 */ /* 0x100fe2000001081c */
[C---:B-1----:R-:W-:Y:S01]  /*9550*/  HMMA.16816.F32.BF16 R72, R68.reuse, R4, RZ ;  /* 0x000000044448723c */ /* 0x042fe200000418ff */
[--C-:B------:R-:W-:Y:S01]  /*9560*/  FFMA.FTZ R102, R53, c[0x0][0x23c], -R28.reuse ;  /* 0x00008f0035667a23 */ /* 0x100fe2000001081c */
[----:B------:R-:W1:Y:S01]  /*9570*/  MUFU.EX2 R25, R25 ;  /* 0x0000001900197308 */ /* 0x000e620000000800 */
[--C-:B------:R-:W-:Y:S02]  /*9580*/  FFMA.FTZ R51, R51, c[0x0][0x23c], -R28.reuse ;  /* 0x00008f0033337a23 */ /* 0x100fe4000001081c */
[----:B------:R-:W-:Y:S02]  /*9590*/  FFMA.FTZ R47, R47, c[0x0][0x23c], -R28 ;  /* 0x00008f002f2f7a23 */ /* 0x000fe4000001081c */
[----:B---3--:R-:W-:Y:S01]  /*95a0*/  F2FP.BF16.PACK_AB R4, R31, R38 ;  /* 0x000000261f04723e */ /* 0x008fe200000010ff */
[----:B------:R-:W-:Y:S01]  /*95b0*/  HMMA.16816.F32.BF16 R68, R68, R6, RZ ;  /* 0x000000064444723c */ /* 0x000fe200000418ff */
[--C-:B------:R-:W-:Y:S01]  /*95c0*/  FFMA.FTZ R54, R54, c[0x0][0x23c], -R21.reuse ;  /* 0x00008f0036367a23 */ /* 0x100fe20000010815 */
[----:B------:R-:W-:Y:S01]  /*95d0*/  MUFU.EX2 R30, R30 ;  /* 0x0000001e001e7308 */ /* 0x000fe20000000800 */
[----:B------:R-:W-:-:S02]  /*95e0*/  FFMA.FTZ R49, R50, c[0x0][0x23c], -R21 ;  /* 0x00008f0032317a23 */ /* 0x000fc40000010815 */
[----:B------:R-:W-:Y:S02]  /*95f0*/  FADD.FTZ R48, R31, R48 ;  /* 0x000000301f307221 */ /* 0x000fe40000010000 */
[----:B----4-:R-:W-:Y:S01]  /*9600*/  F2FP.BF16.PACK_AB R6, R16, R19 ;  /* 0x000000131006723e */ /* 0x010fe200000010ff */
[----:B------:R-:W-:Y:S02]  /*9610*/  FFMA.FTZ R44, R27, c[0x0][0x23c], -R28 ;  /* 0x00008f001b2c7a23 */ /* 0x000fe4000001081c */
[----:B------:R-:W3:Y:S01]  /*9620*/  MUFU.EX2 R3, R3 ;  /* 0x0000000300037308 */ /* 0x000ee20000000800 */
[----:B-1----:R-:W-:Y:S01]  /*9630*/  F2FP.BF16.PACK_AB R5, R25, R46 ;  /* 0x0000002e1905723e */ /* 0x002fe200000010ff */
        /* <DEDUP_REMOVED lines=8> */
[----:B---3--:R-:W-:Y:S01]  /*96c0*/  F2FP.BF16.PACK_AB R7, R3, R30 ;  /* 0x0000001e0307723e */ /* 0x008fe200000010ff */
[----:B------:R-:W1:Y:S01]  /*96d0*/  MUFU.EX2 R59, R59 ;  /* 0x0000003b003b7308 */ /* 0x000e620000000800 */
[----:B------:R-:W-:-:S02]  /*96e0*/  FADD.FTZ R30, R30, R31 ;  /* 0x0000001f1e1e7221 */ /* 0x000fc40000010000 */
[--C-:B------:R-:W-:Y:S02]  /*96f0*/  FFMA.FTZ R27, R34, c[0x0][0x23c], -R21.reuse ;  /* 0x00008f00221b7a23 */ /* 0x100fe40000010815 */
[--C-:B------:R-:W-:Y:S01]  /*9700*/  FFMA.FTZ R32, R32, c[0x0][0x23c], -R21.reuse ;  /* 0x00008f0020207a23 */ /* 0x100fe20000010815 */
[C---:B--2---:R-:W-:Y:S01]  /*9710*/  HMMA.16816.F32.BF16 R80, R4.reuse, R8, R80 ;  /* 0x000000080450723c */ /* 0x044fe20000041850 */
[--C-:B------:R-:W-:Y:S01]  /*9720*/  FFMA.FTZ R157, R20, c[0x0][0x23c], -R21.reuse ;  /* 0x00008f00149d7a23 */ /* 0x100fe20000010815 */
[----:B------:R-:W-:Y:S01]  /*9730*/  MUFU.EX2 R58, R58 ;  /* 0x0000003a003a7308 */ /* 0x000fe20000000800 */
[--C-:B------:R-:W-:Y:S02]  /*9740*/  FFMA.FTZ R158, R23, c[0x0][0x23c], -R28.reuse ;  /* 0x00008f00179e7a23 */ /* 0x100fe4000001081c */
[----:B------:R-:W-:Y:S02]  /*9750*/  FFMA.FTZ R29, R29, c[0x0][0x23c], -R28 ;  /* 0x00008f001d1d7a23 */ /* 0x000fe4000001081c */
[--C-:B------:R-:W-:Y:S01]  /*9760*/  FFMA.FTZ R23, R26, c[0x0][0x23c], -R21.reuse ;  /* 0x00008f001a177a23 */ /* 0x100fe20000010815 */
[----:B------:R-:W-:Y:S01]  /*9770*/  HMMA.16816.F32.BF16 R76, R4, R10, R76 ;  /* 0x0000000a044c723c */ /* 0x000fe2000004184c */
[----:B------:R-:W2:Y:S01]  /*9780*/  LDSM.16.MT88.4 R8, [R137+0x3400] ;  /* 0x003400008908783b */ /* 0x000ea20000004200 */
[----:B------:R-:W-:Y:S01]  /*9790*/  MUFU.EX2 R57, R57 ;  /* 0x0000003900397308 */ /* 0x000fe20000000800 */
[----:B------:R-:W-:-:S02]  /*97a0*/  FFMA.FTZ R24, R24, c[0x0][0x23c], -R21 ;  /* 0x00008f0018187a23 */ /* 0x000fc40000010815 */
        /* <DEDUP_REMOVED lines=222> */
.L_x_4951:
[----:B------:R-:W-:-:S05]  /*a590*/  IMAD.MOV.U32 R8, RZ, RZ, c[0x0][0x1a0] ;  /* 0x00006800ff087624 */ /* 0x000fca00078e00ff */
[----:B------:R-:W-:-:S04]  /*a5a0*/  LEA R8, -R8, RZ, 0x7 ;  /* 0x000000ff08087211 */ /* 0x000fc800078e39ff */
[----:B------:R-:W-:Y:S02]  /*a5b0*/  SHF.R.S32.HI R4, RZ, 0x1f, R8 ;  /* 0x0000001fff047819 */ /* 0x000fe40000011408 */
.L_x_4952:
        /* <DEDUP_REMOVED lines=25> */
[----:B------:R-:W1:Y:S04]  /*a750*/  LDSM.16.M88.4 R8, [R136] ;  /* 0x000000008808783b */ /* 0x000e680000000200 */
[----:B---3--:R-:W3:Y:S04]  /*a760*/  LDSM.16.M88.4 R4, [R140+0x1c00] ;  /* 0x001c00008c04783b */ /* 0x008ee80000000200 */
[----:B------:R-:W1:Y:S04]  /*a770*/  LDSM.16.M88.4 R32, [R135] ;  /* 0x000000008720783b */ /* 0x000e680000000200 */
[----:B------:R-:W1:Y:S04]  /*a780*/  LDSM.16.M88.4 R28, [R140+0x2000] ;  /* 0x002000008c1c783b */ /* 0x000e680000000200 */
[----:B--2---:R-:W2:Y:S01]  /*a790*/  LDSM.16.M88.4 R24, [R134] ;  /* 0x000000008618783b */ /* 0x004ea20000000200 */
[C---:B----4-:R-:W-:Y:S03]  /*a7a0*/  HMMA.16816.F32.BF16 R40, R52.reuse, R36, RZ ;  /* 0x000000243428723c */ /* 0x050fe600000418ff */
[----:B------:R-:W4:Y:S04]  /*a7b0*/  LDSM.16.M88.4 R56, [R140+0x2400] ;  /* 0x002400008c38783b */ /* 0x000f280000000200 */
[----:B------:R-:W-:Y:S01]  /*a7c0*/  LDSM.16.M88.4 R48, [R140+0x2800] ;  /* 0x002800008c30783b */ /* 0x000fe20000000200 */
[C---:B------:R-:W-:Y:S03]  /*a7d0*/  HMMA.16816.F32.BF16 R36, R52.reuse, R38, RZ ;  /* 0x000000263424723c */ /* 0x040fe600000418ff */
[----:B------:R-:W0:Y:S05]  /*a7e0*/  LDGDEPBAR ;  /* 0x00000000000079af */ /* 0x000e2a0000000000 */
[----:B-----5:R-:W-:Y:S08]  /*a7f0*/  HMMA.16816.F32.BF16 R60, R52, R20, RZ ;  /* 0x00000014343c723c */ /* 0x020ff000000418ff */
[----:B------:R-:W-:Y:S08]  /*a800*/  HMMA.16816.F32.BF16 R40, R44, R16, R40 ;  /* 0x000000102c28723c */ /* 0x000ff00000041828 */
[----:B------:R-:W-:Y:S08]  /*a810*/  HMMA.16816.F32.BF16 R20, R52, R22, RZ ;  /* 0x000000163414723c */ /* 0x000ff000000418ff */
[----:B------:R-:W-:Y:S08]  /*a820*/  HMMA.16816.F32.BF16 R36, R44, R18, R36 ;  /* 0x000000122c24723c */ /* 0x000ff00000041824 */
[----:B-1----:R-:W-:Y:S01]  /*a830*/  HMMA.16816.F32.BF16 R16, R52, R12, RZ ;  /* 0x0000000c3410723c */ /* 0x002fe200000418ff */
[----:B------:R-:W-:-:S02]  /*a840*/  FMUL.FTZ R40, R40, c[0x0][0x2ec] ;  /* 0x0000bb0028287a20 */ /* 0x000fc40000410000 */
[----:B------:R-:W-:Y:S02]  /*a850*/  FMUL.FTZ R85, R41, c[0x0][0x2ec] ;  /* 0x0000bb0029557a20 */ /* 0x000fe40000410000 */
[----:B------:R1:W5:Y:S01]  /*a860*/  MUFU.TANH R67, R40 ;  /* 0x0000002800437308 */ /* 0x0003620000002400 */
[----:B------:R-:W-:Y:S02]  /*a870*/  FMUL.FTZ R88, R42, c[0x0][0x2ec] ;  /* 0x0000bb002a587a20 */ /* 0x000fe40000410000 */
[----:B------:R-:W-:Y:S01]  /*a880*/  HMMA.16816.F32.BF16 R12, R52, R14, RZ ;  /* 0x0000000e340c723c */ /* 0x000fe200000418ff */
[----:B------:R-:W-:-:S04]  /*a890*/  FMUL.FTZ R89, R43, c[0x0][0x2ec] ;  /* 0x0000bb002b597a20 */ /* 0x000fc80000410000 */
[----:B------:R-:W2:Y:S03]  /*a8a0*/  MUFU.TANH R88, R88 ;  /* 0x0000005800587308 */ /* 0x000ea60000002400 */
[C---:B------:R-:W-:Y:S01]  /*a8b0*/  HMMA.16816.F32.BF16 R60, R44.reuse, R8, R60 ;  /* 0x000000082c3c723c */ /* 0x040fe2000004183c */
[----:B------:R-:W-:Y:S02]  /*a8c0*/  FMUL.FTZ R3, R36, c[0x0][0x2ec] ;  /* 0x0000bb0024037a20 */ /* 0x000fe40000410000 */
[----:B------:R-:W-:Y:S01]  /*a8d0*/  FMUL.FTZ R90, R37, c[0x0][0x2ec] ;  /* 0x0000bb00255a7a20 */ /* 0x000fe20000410000 */
[----:B-1----:R-:W1:Y:S01]  /*a8e0*/  LDSM.16.M88.4 R40, [R133] ;  /* 0x000000008528783b */ /* 0x002e620000000200 */
[----:B------:R-:W-:Y:S01]  /*a8f0*/  FMUL.FTZ R87, R38, c[0x0][0x2ec] ;  /* 0x0000bb0026577a20 */ /* 0x000fe20000410000 */
[----:B------:R-:W1:Y:S02]  /*a900*/  MUFU.TANH R85, R85 ;  /* 0x0000005500557308 */ /* 0x000e640000002400 */
[----:B------:R-:W-:Y:S01]  /*a910*/  HMMA.16816.F32.BF16 R20, R44, R10, R20 ;  /* 0x0000000a2c14723c */ /* 0x000fe20000041814 */
[----:B------:R-:W-:-:S02]  /*a920*/  FMUL.FTZ R91, R39, c[0x0][0x2ec] ;  /* 0x0000bb00275b7a20 */ /* 0x000fc40000410000 */
[----:B------:R-:W1:Y:S03]  /*a930*/  LDSM.16.M88.4 R36, [R132] ;  /* 0x000000008424783b */ /* 0x000e660000000200 */
[----:B------:R-:W-:Y:S02]  /*a940*/  MUFU.TANH R89, R89 ;  /* 0x0000005900597308 */ /* 0x000fe40000002400 */
[C---:B---3--:R-:W-:Y:S06]  /*a950*/  HMMA.16816.F32.BF16 R8, R52.reuse, R4, RZ ;  /* 0x000000043408723c */ /* 0x048fec00000418ff */
[----:B------:R-:W3:Y:S02]  /*a960*/  MUFU.TANH R90, R90 ;  /* 0x0000005a005a7308 */ /* 0x000ee40000002400 */
[----:B------:R-:W-:Y:S01]  /*a970*/  HMMA.16816.F32.BF16 R4, R52, R6, RZ ;  /* 0x000000063404723c */ /* 0x000fe200000418ff */
[----:B------:R-:W-:-:S02]  /*a980*/  FMUL.FTZ R61, R61, c[0x0][0x2ec] ;  /* 0x0000bb003d3d7a20 */ /* 0x000fc40000410000 */
[----:B------:R-:W-:Y:S02]  /*a990*/  FMUL.FTZ R63, R63, c[0x0][0x2ec] ;  /* 0x0000bb003f3f7a20 */ /* 0x000fe40000410000 */
[----:B------:R-:W-:Y:S01]  /*a9a0*/  FMUL.FTZ R105, R60, c[0x0][0x2ec] ;  /* 0x0000bb003c697a20 */ /* 0x000fe20000410000 */
[----:B------:R-:W1:Y:S02]  /*a9b0*/  MUFU.TANH R91, R91 ;  /* 0x0000005b005b7308 */ /* 0x000e640000002400 */
[C---:B------:R-:W-:Y:S01]  /*a9c0*/  HMMA.16816.F32.BF16 R16, R44.reuse, R32, R16 ;  /* 0x000000202c10723c */ /* 0x040fe20000041810 */
[----:B------:R-:W-:Y:S02]  /*a9d0*/  FMUL.FTZ R21, R21, c[0x0][0x2ec] ;  /* 0x0000bb0015157a20 */ /* 0x000fe40000410000 */
[----:B------:R-:W-:Y:S02]  /*a9e0*/  FMUL.FTZ R106, R23, c[0x0][0x2ec] ;  /* 0x0000bb00176a7a20 */ /* 0x000fe40000410000 */
[----:B------:R-:W-:Y:S01]  /*a9f0*/  FMUL.FTZ R118, R22, c[0x0][0x2ec] ;  /* 0x0000bb0016767a20 */ /* 0x000fe20000410000 */
[----:B------:R-:W-:Y:S02]  /*aa00*/  MUFU.TANH R60, R21 ;  /* 0x00000015003c7308 */ /* 0x000fe40000002400 */
[----:B------:R-:W-:Y:S01]  /*aa10*/  HMMA.16816.F32.BF16 R12, R44, R34, R12 ;  /* 0x000000222c0c723c */ /* 0x000fe2000004180c */
[----:B------:R-:W-:-:S05]  /*aa20*/  FMUL.FTZ R62, R62, c[0x0][0x2ec] ;  /* 0x0000bb003e3e7a20 */ /* 0x000fca0000410000 */
[----:B------:R-:W1:Y:S02]  /*aa30*/  MUFU.TANH R103, R61 ;  /* 0x0000003d00677308 */ /* 0x000e640000002400 */
[C---:B------:R-:W-:Y:S06]  /*aa40*/  HMMA.16816.F32.BF16 R32, R52.reuse, R28, RZ ;  /* 0x0000001c3420723c */ /* 0x040fec00000418ff */
[----:B------:R-:W1:Y:S02]  /*aa50*/  MUFU.TANH R116, R63 ;  /* 0x0000003f00747308 */ /* 0x000e640000002400 */
[----:B------:R-:W-:Y:S01]  /*aa60*/  HMMA.16816.F32.BF16 R28, R52, R30, RZ ;  /* 0x0000001e341c723c */ /* 0x000fe200000418ff */
[----:B------:R-:W-:-:S02]  /*aa70*/  FMUL.FTZ R19, R19, c[0x0][0x2ec] ;  /* 0x0000bb0013137a20 */ /* 0x000fc40000410000 */
[----:B------:R-:W-:Y:S02]  /*aa80*/  FMUL.FTZ R17, R17, c[0x0][0x2ec] ;  /* 0x0000bb0011117a20 */ /* 0x000fe40000410000 */
[----:B------:R-:W-:Y:S01]  /*aa90*/  FMUL.FTZ R18, R18, c[0x0][0x2ec] ;  /* 0x0000bb0012127a20 */ /* 0x000fe20000410000 */
[----:B------:R1:W-:Y:S02]  /*aaa0*/  MUFU.TANH R104, R19 ;  /* 0x0000001300687308 */ /* 0x0003e40000002400 */
[C---:B--2---:R-:W-:Y:S01]  /*aab0*/  HMMA.16816.F32.BF16 R8, R44.reuse, R24, R8 ;  /* 0x000000182c08723c */ /* 0x044fe20000041808 */
[----:B------:R-:W-:Y:S02]  /*aac0*/  FMUL.FTZ R16, R16, c[0x0][0x2ec] ;  /* 0x0000bb0010107a20 */ /* 0x000fe40000410000 */
[----:B------:R-:W-:Y:S02]  /*aad0*/  FMUL.FTZ R13, R13, c[0x0][0x2ec] ;  /* 0x0000bb000d0d7a20 */ /* 0x000fe40000410000 */
[----:B------:R-:W-:Y:S01]  /*aae0*/  FMUL.FTZ R15, R15, c[0x0][0x2ec] ;  /* 0x0000bb000f0f7a20 */ /* 0x000fe20000410000 */
[----:B------:R-:W2:Y:S02]  /*aaf0*/  MUFU.TANH R106, R106 ;  /* 0x0000006a006a7308 */ /* 0x000ea40000002400 */
[----:B------:R-:W-:Y:S01]  /*ab00*/  HMMA.16816.F32.BF16 R4, R44, R26, R4 ;  /* 0x0000001a2c04723c */ /* 0x000fe20000041804 */
[----:B------:R-:W-:-:S02]  /*ab10*/  FMUL.FTZ R101, R12, c[0x0][0x2ec] ;  /* 0x0000bb000c657a20 */ /* 0x000fc40000410000 */
[----:B------:R-:W-:Y:S02]  /*ab20*/  FMUL.FTZ R12, R14, c[0x0][0x2ec] ;  /* 0x0000bb000e0c7a20 */ /* 0x000fe40000410000 */
[----:B-1----:R-:W-:-:S03]  /*ab30*/  IMAD.SHL.U32 R19, R152, 0x80, RZ ;  /* 0x0000008098137824 */ /* 0x002fc600078e00ff */
[C---:B----4-:R-:W-:Y:S01]  /*ab40*/  HMMA.16816.F32.BF16 R24, R52.reuse, R56, RZ ;  /* 0x000000383418723c */ /* 0x050fe200000418ff */
[----:B------:R-:W-:Y:S07]  /*ab50*/  MUFU.TANH R107, R16 ;  /* 0x00000010006b7308 */ /* 0x000fee0000002400 */
[----:B------:R-:W-:Y:S01]  /*ab60*/  HMMA.16816.F32.BF16 R56, R52, R58, RZ ;  /* 0x0000003a3438723c */ /* 0x000fe200000418ff */
[----:B------:R-:W-:Y:S01]  /*ab70*/  FMUL.FTZ R97, R8, c[0x0][0x2ec] ;  /* 0x0000bb0008617a20 */ /* 0x000fe20000410000 */
[--C-:B------:R-:W-:Y:S01]  /*ab80*/  LOP3.LUT R8, R19, 0x8, R66.reuse, 0xfe, !PT ;  /* 0x0000000813087812 */ /* 0x100fe200078efe42 */
[----:B------:R-:W-:Y:S01]  /*ab90*/  FMUL.FTZ R10, R10, c[0x0][0x2ec] ;  /* 0x0000bb000a0a7a20 */ /* 0x000fe20000410000 */
[----:B------:R-:W-:Y:S01]  /*aba0*/  MUFU.TANH R13, R13 ;  /* 0x0000000d000d7308 */ /* 0x000fe20000002400 */
[----:B------:R-:W-:Y:S01]  /*abb0*/  FMUL.FTZ R9, R9, c[0x0][0x2ec] ;  /* 0x0000bb0009097a20 */ /* 0x000fe20000410000 */
[CC--:B------:R-:W-:Y:S01]  /*abc0*/  ISETP.GE.AND P0, PT, R8.reuse, R65.reuse, PT ;  /* 0x000000410800720c */ /* 0x0c0fe20003f06270 */
[----:B------:R-:W-:Y:S01]  /*abd0*/  FMUL.FTZ R11, R11, c[0x0][0x2ec] ;  /* 0x0000bb000b0b7a20 */ /* 0x000fe20000410000 */
[C---:B------:R-:W-:Y:S01]  /*abe0*/  HMMA.16816.F32.BF16 R32, R44.reuse, R40, R32 ;  /* 0x000000282c20723c */ /* 0x040fe20000041820 */
[----:B------:R-:W-:Y:S01]  /*abf0*/  FMUL.FTZ R93, R5, c[0x0][0x2ec] ;  /* 0x0000bb00055d7a20 */ /* 0x000fe20000410000 */
[----:B------:R-:W-:Y:S01]  /*ac00*/  LOP3.LUT R5, R19, R66, RZ, 0xfc, !PT ;  /* 0x0000004213057212 */ /* 0x000fe200078efcff */
[----:B------:R-:W-:Y:S01]  /*ac10*/  FMUL.FTZ R96, R7, c[0x0][0x2ec] ;  /* 0x0000bb0007607a20 */ /* 0x000fe20000410000 */
[-C--:B------:R-:W-:Y:S01]  /*ac20*/  ISETP.GE.AND P6, PT, R8, R64.reuse, PT ;  /* 0x000000400800720c */ /* 0x080fe20003fc6270 */
[----:B------:R1:W-:Y:S01]  /*ac30*/  MUFU.TANH R100, R10 ;  /* 0x0000000a00647308 */ /* 0x0003e20000002400 */
[C---:B------:R-:W-:Y:S01]  /*ac40*/  ISETP.GE.AND P2, PT, R5.reuse, R65, PT ;  /* 0x000000410500720c */ /* 0x040fe20003f46270 */
[----:B------:R-:W-:Y:S01]  /*ac50*/  FMUL.FTZ R99, R4, c[0x0][0x2ec] ;  /* 0x0000bb0004637a20 */ /* 0x000fe20000410000 */
[----:B------:R-:W-:Y:S01]  /*ac60*/  HMMA.16816.F32.BF16 R28, R44, R42, R28 ;  /* 0x0000002a2c1c723c */ /* 0x000fe2000004181c */
[----:B------:R-:W4:Y:S01]  /*ac70*/  LDSM.16.M88.4 R40, [R86] ;  /* 0x000000005628783b */ /* 0x000f220000000200 */
[----:B------:R-:W-:Y:S01]  /*ac80*/  ISETP.GE.AND P4, PT, R5, R64, PT ;  /* 0x000000400500720c */ /* 0x000fe20003f86270 */
[----:B------:R-:W-:Y:S01]  /*ac90*/  FMUL.FTZ R6, R6, c[0x0][0x2ec] ;  /* 0x0000bb0006067a20 */ /* 0x000fe20000410000 */
[----:B------:R-:W-:Y:S01]  /*aca0*/  LOP3.LUT R8, R19, 0x10, R66, 0xfe, !PT ;  /* 0x0000001013087812 */ /* 0x000fe200078efe42 */
[----:B------:R-:W-:Y:S01]  /*acb0*/  MUFU.TANH R102, R15 ;  /* 0x0000000f00667308 */ /* 0x000fe20000002400 */
[----:B------:R-:W-:-:S02]  /*acc0*/  IADD3 R7, R5, 0x1, RZ ;  /* 0x0000000105077810 */ /* 0x000fc40007ffe0ff */
[----:B------:R-:W-:Y:S01]  /*acd0*/  HMMA.16816.F32.BF16 R24, R44, R36, R24 ;  /* 0x000000242c18723c */ /* 0x000fe20000041818 */
[----:B-----5:R-:W-:Y:S02]  /*ace0*/  FSEL R109, R67, -INF , !P2 ;  /* 0xff800000436d7808 */ /* 0x020fe40005000000 */
[CC--:B------:R-:W-:Y:S02]  /*acf0*/  ISETP.GE.AND P3, PT, R8.reuse, R65.reuse, PT ;  /* 0x000000410800720c */ /* 0x0c0fe40003f66270 */
[----:B------:R5:W2:Y:S01]  /*ad00*/  MUFU.TANH R36, R17 ;  /* 0x0000001100247308 */ /* 0x000aa20000002400 */
[----:B------:R-:W-:Y:S01]  /*ad10*/  ISETP.GE.AND P5, PT, R8, R64, PT ;  /* 0x000000400800720c */ /* 0x000fe20003fa6270 */
[----:B------:R-:W-:Y:S01]  /*ad20*/  FMUL.FTZ R37, R20, c[0x0][0x2ec] ;  /* 0x0000bb0014257a20 */ /* 0x000fe20000410000 */
[----:B------:R-:W-:Y:S01]  /*ad30*/  ISETP.GE.AND P2, PT, R7, R65, PT ;  /* 0x000000410700720c */ /* 0x000fe20003f46270 */
[----:B------:R-:W-:Y:S01]  /*ad40*/  HMMA.16816.F32.BF16 R20, R52, R48, RZ ;  /* 0x000000303414723c */ /* 0x000fe200000418ff */
[----:B------:R-:W-:Y:S01]  /*ad50*/  IADD3 R8, R5, 0x9, RZ ;  /* 0x0000000905087810 */ /* 0x000fe20007ffe0ff */
[----:B------:R-:W-:Y:S01]  /*ad60*/  FMUL.FTZ R33, R33, c[0x0][0x2ec] ;  /* 0x0000bb0021217a20 */ /* 0x000fe20000410000 */
[C---:B-1----:R-:W-:Y:S01]  /*ad70*/  IADD3 R10, R5.reuse, 0x19, RZ ;  /* 0x00000019050a7810 */ /* 0x042fe20007ffe0ff */
[----:B------:R-:W-:Y:S01]  /*ad80*/  MUFU.TANH R9, R9 ;  /* 0x0000000900097308 */ /* 0x000fe20000002400 */
[----:B------:R-:W-:Y:S01]  /*ad90*/  IADD3 R4, R5, 0x69, RZ ;  /* 0x0000006905047810 */ /* 0x000fe20007ffe0ff */
[----:B------:R-:W-:-:S02]  /*ada0*/  FMUL.FTZ R32, R32, c[0x0][0x2ec] ;  /* 0x0000bb0020207a20 */ /* 0x000fc40000410000 */
[----:B------:R-:W-:Y:S01]  /*adb0*/  HMMA.16816.F32.BF16 R48, R52, R50, RZ ;  /* 0x000000323430723c */ /* 0x000fe200000418ff */
[----:B------:R-:W-:Y:S02]  /*adc0*/  FMUL.FTZ R29, R29, c[0x0][0x2ec] ;  /* 0x0000bb001d1d7a20 */ /* 0x000fe40000410000 */
[----:B------:R-:W-:Y:S01]  /*add0*/  FMUL.FTZ R31, R31, c[0x0][0x2ec] ;  /* 0x0000bb001f1f7a20 */ /* 0x000fe20000410000 */
[----:B-----5:R-:W-:Y:S01]  /*ade0*/  FSEL R17, R88, -INF , !P4 ;  /* 0xff80000058117808 */ /* 0x020fe20006000000 */
[----:B------:R-:W-:Y:S01]  /*adf0*/  FMUL.FTZ R88, R35, c[0x0][0x2ec] ;  /* 0x0000bb0023587a20 */ /* 0x000fe20000410000 */
[----:B------:R-:W-:Y:S01]  /*ae00*/  ISETP.GE.AND P4, PT, R7, R64, PT ;  /* 0x000000400700720c */ /* 0x000fe20003f86270 */
[----:B------:R1:W5:Y:S01]  /*ae10*/  MUFU.TANH R94, R11 ;  /* 0x0000000b005e7308 */ /* 0x0003620000002400 */
[----:B------:R-:W-:Y:S01]  /*ae20*/  HMMA.16816.F32.BF16 R56, R44, R38, R56 ;  /* 0x000000262c38723c */ /* 0x000fe20000041838 */
[----:B------:R-:W-:Y:S01]  /*ae30*/  FSEL R35, R85, -INF , !P2 ;  /* 0xff80000055237808 */ /* 0x000fe20005000000 */
[----:B------:R-:W-:Y:S01]  /*ae40*/  FMUL.FTZ R14, R25, c[0x0][0x2ec] ;  /* 0x0000bb00190e7a20 */ /* 0x000fe20000410000 */
[----:B------:R-:W-:Y:S01]  /*ae50*/  ISETP.GE.AND P2, PT, R8, R65, PT ;  /* 0x000000410800720c */ /* 0x000fe20003f46270 */
[----:B------:R-:W-:-:S02]  /*ae60*/  FMUL.FTZ R27, R27, c[0x0][0x2ec] ;  /* 0x0000bb001b1b7a20 */ /* 0x000fc40000410000 */
[----:B------:R-:W-:Y:S01]  /*ae70*/  FMUL.FTZ R28, R28, c[0x0][0x2ec] ;  /* 0x0000bb001c1c7a20 */ /* 0x000fe20000410000 */
[----:B------:R2:W-:Y:S01]  /*ae80*/  MUFU.TANH R38, R18 ;  /* 0x0000001200267308 */ /* 0x0005e20000002400 */
[----:B---3--:R-:W-:Y:S01]  /*ae90*/  FSEL R113, R90, -INF , !P2 ;  /* 0xff8000005a717808 */ /* 0x008fe20005000000 */
[C---:B----4-:R-:W-:Y:S01]  /*aea0*/  HMMA.16816.F32.BF16 R20, R44.reuse, R40, R20 ;  /* 0x000000282c14723c */ /* 0x050fe20000041814 */
[----:B------:R-:W-:Y:S02]  /*aeb0*/  FMUL.FTZ R34, R34, c[0x0][0x2ec] ;  /* 0x0000bb0022227a20 */ /* 0x000fe40000410000 */
[----:B------:R-:W-:Y:S02]  /*aec0*/  FMUL.FTZ R26, R26, c[0x0][0x2ec] ;  /* 0x0000bb001a1a7a20 */ /* 0x000fe40000410000 */
[----:B------:R-:W-:Y:S01]  /*aed0*/  FMUL.FTZ R24, R24, c[0x0][0x2ec] ;  /* 0x0000bb0018187a20 */ /* 0x000fe20000410000 */
[----:B-1----:R-:W-:Y:S01]  /*aee0*/  IADD3 R11, R5, 0x29, RZ ;  /* 0x00000029050b7810 */ /* 0x002fe20007ffe0ff */
[----:B------:R-:W1:Y:S01]  /*aef0*/  MUFU.TANH R93, R93 ;  /* 0x0000005d005d7308 */ /* 0x000e620000002400 */
[----:B------:R-:W-:Y:S01]  /*af00*/  HMMA.16816.F32.BF16 R48, R44, R42, R48 ;  /* 0x0000002a2c30723c */ /* 0x000fe20000041830 */
[----:B--2---:R-:W-:-:S06]  /*af10*/  FSEL R18, R89, -INF , !P4 ;  /* 0xff80000059127808 */ /* 0x004fcc0006000000 */
[----:B------:R-:W2:Y:S01]  /*af20*/  MUFU.TANH R96, R96 ;  /* 0x0000006000607308 */ /* 0x000ea20000002400 */
[-C--:B------:R-:W-:Y:S01]  /*af30*/  ISETP.GE.AND P4, PT, R8, R64.reuse, PT ;  /* 0x000000400800720c */ /* 0x080fe20003f86270 */
[----:B------:R-:W-:Y:S01]  /*af40*/  FMUL.FTZ R57, R57, c[0x0][0x2ec] ;  /* 0x0000bb0039397a20 */ /* 0x000fe20000410000 */
[----:B------:R-:W-:Y:S01]  /*af50*/  IADD3 R8, R5, 0x11, RZ ;  /* 0x0000001105087810 */ /* 0x000fe20007ffe0ff */
[----:B------:R-:W-:Y:S01]  /*af60*/  FMUL.FTZ R59, R59, c[0x0][0x2ec] ;  /* 0x0000bb003b3b7a20 */ /* 0x000fe20000410000 */
[----:B------:R-:W-:Y:S01]  /*af70*/  FSEL R16, R91, -INF , !P4 ;  /* 0xff8000005b107808 */ /* 0x000fe20006000000 */
[----:B------:R-:W-:Y:S01]  /*af80*/  FMUL.FTZ R56, R56, c[0x0][0x2ec] ;  /* 0x0000bb0038387a20 */ /* 0x000fe20000410000 */
[CC--:B------:R-:W-:Y:S01]  /*af90*/  ISETP.GE.AND P2, PT, R8.reuse, R65.reuse, PT ;  /* 0x000000410800720c */ /* 0x0c0fe20003f46270 */
[----:B------:R3:W-:Y:S01]  /*afa0*/  MUFU.TANH R7, R33 ;  /* 0x0000002100077308 */ /* 0x0007e20000002400 */
[-C--:B------:R-:W-:Y:S01]  /*afb0*/  ISETP.GE.AND P4, PT, R8, R64.reuse, PT ;  /* 0x000000400800720c */ /* 0x080fe20003f86270 */
[----:B------:R-:W-:Y:S01]  /*afc0*/  FMUL.FTZ R21, R21, c[0x0][0x2ec] ;  /* 0x0000bb0015157a20 */ /* 0x000fe20000410000 */
[----:B------:R-:W-:Y:S01]  /*afd0*/  FSEL R103, R103, -INF , !P2 ;  /* 0xff80000067677808 */ /* 0x000fe20005000000 */
[----:B------:R-:W-:Y:S01]  /*afe0*/  FMUL.FTZ R23, R23, c[0x0][0x2ec] ;  /* 0x0000bb0017177a20 */ /* 0x000fe20000410000 */
[----:B------:R-:W-:Y:S01]  /*aff0*/  FSEL R116, R116, -INF , !P4 ;  /* 0xff80000074747808 */ /* 0x000fe20006000000 */
        /* <DEDUP_REMOVED lines=10> */
[----:B------:R-:W1:Y:S01]  /*b0a0*/  MUFU.TANH R88, R88 ;  /* 0x0000005800587308 */ /* 0x000e620000002400 */
[C---:B------:R-:W-:Y:S01]  /*b0b0*/  ISETP.GE.AND P2, PT, R10.reuse, R65, PT ;  /* 0x000000410a00720c */ /* 0x040fe20003f46270 */
[----:B---3--:R-:W-:Y:S01]  /*b0c0*/  FMUL.FTZ R33, R51, c[0x0][0x2ec] ;  /* 0x0000bb0033217a20 */ /* 0x008fe20000410000 */
[----:B------:R-:W-:Y:S01]  /*b0d0*/  ISETP.GE.AND P4, PT, R10, R64, PT ;  /* 0x000000400a00720c */ /* 0x000fe20003f86270 */
[----:B------:R-:W-:-:S02]  /*b0e0*/  FMUL.FTZ R40, R50, c[0x0][0x2ec] ;  /* 0x0000bb0032287a20 */ /* 0x000fc40000410000 */
[----:B------:R-:W-:Y:S01]  /*b0f0*/  FMUL.FTZ R48, R48, c[0x0][0x2ec] ;  /* 0x0000bb0030307a20 */ /* 0x000fe20000410000 */
[----:B------:R-:W-:Y:S01]  /*b100*/  FSEL R104, R104, -INF , !P4 ;  /* 0xff80000068687808 */ /* 0x000fe20006000000 */
[----:B------:R3:W-:Y:S01]  /*b110*/  MUFU.TANH R90, R31 ;  /* 0x0000001f005a7308 */ /* 0x0007e20000002400 */
[----:B----4-:R-:W-:Y:S02]  /*b120*/  FSEL R29, R36, -INF , !P2 ;  /* 0xff800000241d7808 */ /* 0x010fe40005000000 */
[C---:B------:R-:W-:Y:S02]  /*b130*/  ISETP.GE.AND P2, PT, R11.reuse, R65, PT ;  /* 0x000000410b00720c */ /* 0x040fe40003f46270 */
[----:B------:R-:W-:Y:S02]  /*b140*/  ISETP.GE.AND P4, PT, R11, R64, PT ;  /* 0x000000400b00720c */ /* 0x000fe40003f86270 */
[----:B------:R-:W-:Y:S01]  /*b150*/  IADD3 R11, R5, 0x31, RZ ;  /* 0x00000031050b7810 */ /* 0x000fe20007ffe0ff */
[----:B------:R-:W-:Y:S01]  /*b160*/  MUFU.TANH R10, R14 ;  /* 0x0000000e000a7308 */ /* 0x000fe20000002400 */
[----:B------:R-:W-:-:S02]  /*b170*/  FSEL R102, R102, -INF , !P4 ;  /* 0xff80000066667808 */ /* 0x000fc40006000000 */
[----:B------:R-:W-:-:S04]  /*b180*/  ISETP.GE.AND P4, PT, R11, R64, PT ;  /* 0x000000400b00720c */ /* 0x000fc80003f86270 */
[----:B-----5:R-:W-:Y:S01]  /*b190*/  FSEL R94, R94, -INF , !P4 ;  /* 0xff8000005e5e7808 */ /* 0x020fe20006000000 */
[----:B------:R-:W-:Y:S01]  /*b1a0*/  MUFU.TANH R60, R27 ;  /* 0x0000001b003c7308 */ /* 0x000fe20000002400 */
[----:B---3--:R-:W-:Y:S02]  /*b1b0*/  FSEL R31, R13, -INF , !P2 ;  /* 0xff8000000d1f7808 */ /* 0x008fe40005000000 */
[-C--:B------:R-:W-:Y:S02]  /*b1c0*/  ISETP.GE.AND P2, PT, R11, R65.reuse, PT ;  /* 0x000000410b00720c */ /* 0x080fe40003f46270 */
[----:B------:R-:W-:Y:S02]  /*b1d0*/  IADD3 R11, R5, 0x39, RZ ;  /* 0x00000039050b7810 */ /* 0x000fe40007ffe0ff */
[----:B------:R-:W-:Y:S01]  /*b1e0*/  FSEL R91, R9, -INF , !P2 ;  /* 0xff800000095b7808 */ /* 0x000fe20005000000 */
[----:B------:R-:W3:Y:S01]  /*b1f0*/  MUFU.TANH R112, R62 ;  /* 0x0000003e00707308 */ /* 0x000ee20000002400 */
[----:B------:R-:W-:-:S02]  /*b200*/  ISETP.GE.AND P2, PT, R11, R65, PT ;  /* 0x000000410b00720c */ /* 0x000fc40003f46270 */
[-C--:B------:R-:W-:Y:S02]  /*b210*/  ISETP.GE.AND P4, PT, R11, R64.reuse, PT ;  /* 0x000000400b00720c */ /* 0x080fe40003f86270 */
[----:B------:R-:W-:Y:S02]  /*b220*/  IADD3 R9, R5, 0x41, RZ ;  /* 0x0000004105097810 */ /* 0x000fe40007ffe0ff */
[----:B-1----:R-:W-:Y:S01]  /*b230*/  FSEL R93, R93, -INF , !P2 ;  /* 0xff8000005d5d7808 */ /* 0x002fe20005000000 */
[----:B------:R1:W4:Y:S01]  /*b240*/  MUFU.TANH R61, R57 ;  /* 0x00000039003d7308 */ /* 0x0003220000002400 */
[----:B--2---:R-:W-:Y:S02]  /*b250*/  FSEL R96, R96, -INF , !P4 ;  /* 0xff80000060607808 */ /* 0x004fe40006000000 */
[C---:B------:R-:W-:Y:S02]  /*b260*/  ISETP.GE.AND P2, PT, R9.reuse, R65, PT ;  /* 0x000000410900720c */ /* 0x040fe40003f46270 */
[----:B------:R-:W-:-:S02]  /*b270*/  ISETP.GE.AND P4, PT, R9, R64, PT ;  /* 0x000000400900720c */ /* 0x000fc40003f86270 */
[----:B------:R-:W-:Y:S01]  /*b280*/  IADD3 R11, R5, 0x49, RZ ;  /* 0x00000049050b7810 */ /* 0x000fe20007ffe0ff */
[----:B------:R2:W5:Y:S01]  /*b290*/  MUFU.TANH R62, R59 ;  /* 0x0000003b003e7308 */ /* 0x0005620000002400 */
[----:B------:R-:W-:Y:S02]  /*b2a0*/  FSEL R88, R88, -INF , !P4 ;  /* 0xff80000058587808 */ /* 0x000fe40006000000 */
[----:B------:R-:W-:Y:S02]  /*b2b0*/  ISETP.GE.AND P4, PT, R11, R64, PT ;  /* 0x000000400b00720c */ /* 0x000fe40003f86270 */
[----:B---3--:R-:W-:Y:S02]  /*b2c0*/  FSEL R112, R112, -INF , !P5 ;  /* 0xff80000070707808 */ /* 0x008fe40006800000 */
[----:B------:R-:W-:Y:S01]  /*b2d0*/  FSEL R90, R90, -INF , !P4 ;  /* 0xff8000005a5a7808 */ /* 0x000fe20006000000 */
[----:B------:R-:W-:Y:S01]  /*b2e0*/  MUFU.TANH R3, R3 ;  /* 0x0000000300037308 */ /* 0x000fe20000002400 */
[----:B-1----:R-:W-:-:S02]  /*b2f0*/  FSEL R57, R7, -INF , !P2 ;  /* 0xff80000007397808 */ /* 0x002fc40005000000 */
[----:B------:R-:W-:Y:S02]  /*b300*/  ISETP.GE.AND P2, PT, R11, R65, PT ;  /* 0x000000410b00720c */ /* 0x000fe40003f46270 */
[----:B------:R-:W-:-:S03]  /*b310*/  IADD3 R7, R5, 0x51, RZ ;  /* 0x0000005105077810 */ /* 0x000fc60007ffe0ff */
[----:B------:R-:W1:Y:S01]  /*b320*/  MUFU.TANH R9, R21 ;  /* 0x0000001500097308 */ /* 0x000e620000002400 */
[----:B--2---:R-:W-:Y:S02]  /*b330*/  FSEL R59, R8, -INF , !P2 ;  /* 0xff800000083b7808 */ /* 0x004fe40005000000 */
[C---:B------:R-:W-:Y:S02]  /*b340*/  ISETP.GE.AND P2, PT, R7.reuse, R65, PT ;  /* 0x000000410700720c */ /* 0x040fe40003f46270 */
[----:B------:R-:W-:Y:S02]  /*b350*/  ISETP.GE.AND P4, PT, R7, R64, PT ;  /* 0x000000400700720c */ /* 0x000fe40003f86270 */
[----:B------:R-:W-:Y:S01]  /*b360*/  IADD3 R7, R5, 0x59, RZ ;  /* 0x0000005905077810 */ /* 0x000fe20007ffe0ff */
[----:B------:R-:W2:Y:S01]  /*b370*/  MUFU.TANH R36, R23 ;  /* 0x0000001700247308 */ /* 0x000ea20000002400 */
[----:B------:R-:W-:Y:S02]  /*b380*/  FSEL R51, R10, -INF , !P2 ;  /* 0xff8000000a337808 */ /* 0x000fe40005000000 */
[----:B------:R-:W-:-:S02]  /*b390*/  FSEL R60, R60, -INF , !P4 ;  /* 0xff8000003c3c7808 */ /* 0x000fc40006000000 */
[CC--:B------:R-:W-:Y:S02]  /*b3a0*/  ISETP.GE.AND P2, PT, R7.reuse, R65.reuse, PT ;  /* 0x000000410700720c */ /* 0x0c0fe40003f46270 */
[-C--:B------:R-:W-:Y:S01]  /*b3b0*/  ISETP.GE.AND P4, PT, R7, R64.reuse, PT ;  /* 0x000000400700720c */ /* 0x080fe20003f86270 */
[----:B------:R-:W3:Y:S01]  /*b3c0*/  MUFU.TANH R41, R41 ;  /* 0x0000002900297308 */ /* 0x000ee20000002400 */
[----:B------:R-:W-:Y:S02]  /*b3d0*/  IADD3 R7, R5, 0x61, RZ ;  /* 0x0000006105077810 */ /* 0x000fe40007ffe0ff */
[----:B----4-:R-:W-:Y:S02]  /*b3e0*/  FSEL R61, R61, -INF , !P2 ;  /* 0xff8000003d3d7808 */ /* 0x010fe40005000000 */
[----:B-----5:R-:W-:Y:S02]  /*b3f0*/  FSEL R62, R62, -INF , !P4 ;  /* 0xff8000003e3e7808 */ /* 0x020fe40006000000 */
[C---:B------:R-:W-:Y:S01]  /*b400*/  ISETP.GE.AND P2, PT, R7.reuse, R65, PT ;  /* 0x000000410700720c */ /* 0x040fe20003f46270 */
[----:B------:R-:W4:Y:S01]  /*b410*/  MUFU.TANH R33, R33 ;  /* 0x0000002100217308 */ /* 0x000f220000002400 */
[----:B------:R-:W-:-:S02]  /*b420*/  ISETP.GE.AND P4, PT, R7, R64, PT ;  /* 0x000000400700720c */ /* 0x000fc40003f86270 */
[----:B-1----:R-:W-:Y:S02]  /*b430*/  FSEL R49, R9, -INF , !P2 ;  /* 0xff80000009317808 */ /* 0x002fe40005000000 */
[----:B--2---:R-:W-:Y:S01]  /*b440*/  FSEL R36, R36, -INF , !P4 ;  /* 0xff80000024247808 */ /* 0x004fe20006000000 */
[----:B------:R-:W-:Y:S01]  /*b450*/  LDSM.16.M88.4 R8, [R84] ;  /* 0x000000005408783b */ /* 0x000fe20000000200 */
[----:B------:R-:W-:Y:S01]  /*b460*/  FSEL R21, R3, -INF , !P0 ;  /* 0xff80000003157808 */ /* 0x000fe20004000000 */
[----:B------:R-:W1:Y:S01]  /*b470*/  MUFU.TANH R105, R105 ;  /* 0x0000006900697308 */ /* 0x000e620000002400 */
[C---:B------:R-:W-:Y:S02]  /*b480*/  ISETP.GE.AND P2, PT, R4.reuse, R65, PT ;  /* 0x000000410400720c */ /* 0x040fe40003f46270 */
[----:B------:R-:W-:Y:S02]  /*b490*/  ISETP.GE.AND P4, PT, R4, R64, PT ;  /* 0x000000400400720c */ /* 0x000fe40003f86270 */
[----:B------:R-:W-:-:S02]  /*b4a0*/  LOP3.LUT R3, R19, 0x28, R66, 0xfe, !PT ;  /* 0x0000002813037812 */ /* 0x000fc400078efe42 */
[----:B------:R-:W-:Y:S01]  /*b4b0*/  LOP3.LUT R4, R19, 0x18, R66, 0xfe, !PT ;  /* 0x0000001813047812 */ /* 0x000fe200078efe42 */
[----:B------:R-:W-:Y:S01]  /*b4c0*/  MUFU.TANH R12, R12 ;  /* 0x0000000c000c7308 */ /* 0x000fe20000002400 */
[----:B---3--:R-:W-:Y:S02]  /*b4d0*/  FSEL R41, R41, -INF , !P2 ;  /* 0xff80000029297808 */ /* 0x008fe40005000000 */
[----:B----4-:R-:W-:Y:S02]  /*b4e0*/  FSEL R33, R33, -INF , !P4 ;  /* 0xff80000021217808 */ /* 0x010fe40006000000 */
[-C--:B------:R-:W-:Y:S02]  /*b4f0*/  ISETP.GE.AND P5, PT, R3, R64.reuse, PT ;  /* 0x000000400300720c */ /* 0x080fe40003fa6270 */
[C---:B------:R-:W-:Y:S01]  /*b500*/  ISETP.GE.AND P2, PT, R4.reuse, R65, PT ;  /* 0x000000410400720c */ /* 0x040fe20003f46270 */
[----:B------:R-:W2:Y:S01]  /*b510*/  MUFU.TANH R87, R87 ;  /* 0x0000005700577308 */ /* 0x000ea20000002400 */
[----:B------:R-:W-:-:S02]  /*b520*/  ISETP.GE.AND P4, PT, R4, R64, PT ;  /* 0x000000400400720c */ /* 0x000fc40003f86270 */
[--C-:B------:R-:W-:Y:S02]  /*b530*/  LOP3.LUT R4, R19, 0x20, R66.reuse, 0xfe, !PT ;  /* 0x0000002013047812 */ /* 0x100fe400078efe42 */
[----:B-1----:R-:W-:Y:S02]  /*b540*/  FSEL R105, R105, -INF , !P3 ;  /* 0xff80000069697808 */ /* 0x002fe40005800000 */
[-C--:B------:R-:W-:Y:S01]  /*b550*/  ISETP.GE.AND P3, PT, R3, R65.reuse, PT ;  /* 0x000000410300720c */ /* 0x080fe20003f66270 */
[----:B------:R-:W1:Y:S01]  /*b560*/  MUFU.TANH R37, R37 ;  /* 0x0000002500257308 */ /* 0x000e620000002400 */
[C-C-:B------:R-:W-:Y:S02]  /*b570*/  LOP3.LUT R3, R19.reuse, 0x30, R66.reuse, 0xfe, !PT ;  /* 0x0000003013037812 */ /* 0x140fe400078efe42 */
[----:B------:R-:W-:Y:S02]  /*b580*/  ISETP.GE.AND P0, PT, R4, R65, PT ;  /* 0x000000410400720c */ /* 0x000fe40003f06270 */
[----:B------:R-:W-:-:S02]  /*b590*/  LOP3.LUT R7, R19, 0x58, R66, 0xfe, !PT ;  /* 0x0000005813077812 */ /* 0x000fc400078efe42 */
[----:B------:R-:W-:Y:S01]  /*b5a0*/  FSEL R107, R107, -INF , !P0 ;  /* 0xff8000006b6b7808 */ /* 0x000fe20004000000 */
[----:B------:R-:W3:Y:S01]  /*b5b0*/  MUFU.TANH R118, R118 ;  /* 0x0000007600767308 */ /* 0x000ee20000002400 */
[----:B--2---:R-:W-:Y:S02]  /*b5c0*/  FSEL R114, R87, -INF , !P6 ;  /* 0xff80000057727808 */ /* 0x004fe40007000000 */
[----:B------:R-:W-:Y:S02]  /*b5d0*/  ISETP.GE.AND P6, PT, R4, R64, PT ;  /* 0x000000400400720c */ /* 0x000fe40003fc6270 */
[----:B------:R-:W-:-:S03]  /*b5e0*/  LOP3.LUT R4, R19, 0x38, R66, 0xfe, !PT ;  /* 0x0000003813047812 */ /* 0x000fc600078efe42 */
[----:B------:R-:W2:Y:S01]  /*b5f0*/  MUFU.TANH R97, R97 ;  /* 0x0000006100617308 */ /* 0x000ea20000002400 */
[----:B-1----:R-:W-:Y:S02]  /*b600*/  FSEL R27, R37, -INF , !P2 ;  /* 0xff800000251b7808 */ /* 0x002fe40005000000 */
[-C--:B------:R-:W-:Y:S02]  /*b610*/  ISETP.GE.AND P2, PT, R3, R65.reuse, PT ;  /* 0x000000410300720c */ /* 0x080fe40003f46270 */
[----:B------:R-:W-:-:S03]  /*b620*/  ISETP.GE.AND P0, PT, R4, R65, PT ;  /* 0x000000410400720c */ /* 0x000fc60003f06270 */
[----:B------:R-:W1:Y:S01]  /*b630*/  MUFU.TANH R101, R101 ;  /* 0x0000006500657308 */ /* 0x000e620000002400 */
[----:B---3--:R-:W-:Y:S02]  /*b640*/  FSEL R118, R118, -INF , !P4 ;  /* 0xff80000076767808 */ /* 0x008fe40006000000 */
[----:B------:R-:W-:-:S04]  /*b650*/  ISETP.GE.AND P4, PT, R3, R64, PT ;  /* 0x000000400300720c */ /* 0x000fc80003f86270 */
[----:B------:R-:W-:Y:S01]  /*b660*/  FSEL R100, R100, -INF , !P4 ;  /* 0xff80000064647808 */ /* 0x000fe20006000000 */
[----:B------:R3:W-:Y:S01]  /*b670*/  MUFU.TANH R67, R28 ;  /* 0x0000001c00437308 */ /* 0x0007e20000002400 */
[----:B--2---:R-:W-:-:S07]  /*b680*/  FSEL R97, R97, -INF , !P2 ;  /* 0xff80000061617808 */ /* 0x004fce0005000000 */
[----:B------:R-:W2:Y:S01]  /*b690*/  MUFU.TANH R99, R99 ;  /* 0x0000006300637308 */ /* 0x000ea20000002400 */
[----:B-1----:R-:W-:-:S07]  /*b6a0*/  FSEL R101, R101, -INF , !P3 ;  /* 0xff80000065657808 */ /* 0x002fce0005800000 */
[----:B------:R1:W4:Y:S01]  /*b6b0*/  MUFU.TANH R98, R6 ;  /* 0x0000000600627308 */ /* 0x0003220000002400 */
[----:B---3--:R-:W-:Y:S02]  /*b6c0*/  FSEL R28, R12, -INF , !P5 ;  /* 0xff8000000c1c7808 */ /* 0x008fe40006800000 */
[----:B------:R-:W3:Y:S01]  /*b6d0*/  LDSM.16.M88.4 R12, [R140+0x2c00] ;  /* 0x002c00008c0c783b */ /* 0x000ee20000000200 */
[----:B------:R-:W-:-:S04]  /*b6e0*/  DEPBAR.LE SB0, 0x0 ;  /* 0x000080000000791a */ /* 0x000fc80000000000 */
[----:B------:R-:W5:Y:S01]  /*b6f0*/  MUFU.TANH R95, R32 ;  /* 0x00000020005f7308 */ /* 0x000f620000002400 */
[----:B--2---:R-:W-:Y:S01]  /*b700*/  FSEL R99, R99, -INF , !P0 ;  /* 0xff80000063637808 */ /* 0x004fe20004000000 */
[----:B-1----:R-:W-:Y:S01]  /*b710*/  FMUL.FTZ R6, R30, c[0x0][0x2ec] ;  /* 0x0000bb001e067a20 */ /* 0x002fe20000410000 */
[----:B------:R-:W-:-:S05]  /*b720*/  FSEL R30, R38, -INF , !P6 ;  /* 0xff800000261e7808 */ /* 0x000fca0007000000 */
[----:B------:R-:W1:Y:S01]  /*b730*/  MUFU.TANH R92, R34 ;  /* 0x00000022005c7308 */ /* 0x000e620000002400 */
[----:B------:R-:W-:Y:S01]  /*b740*/  BAR.SYNC.DEFER_BLOCKING 0x0 ;  /* 0x0000000000007b1d */ /* 0x000fe20000010000 */
[-C--:B------:R-:W-:Y:S02]  /*b750*/  ISETP.GE.AND P6, PT, R4, R64.reuse, PT ;  /* 0x000000400400720c */ /* 0x080fe40003fc6270 */
[----:B------:R-:W-:Y:S02]  /*b760*/  LOP3.LUT R4, R19, 0x40, R66, 0xfe, !PT ;  /* 0x0000004013047812 */ /* 0x000fe400078efe42 */
[----:B----4-:R-:W-:Y:S02]  /*b770*/  FSEL R98, R98, -INF , !P6 ;  /* 0xff80000062627808 */ /* 0x010fe40007000000 */
[----:B------:R2:W-:Y:S01]  /*b780*/  MUFU.TANH R3, R6 ;  /* 0x0000000600037308 */ /* 0x0005e20000002400 */
[C---:B------:R-:W-:Y:S02]  /*b790*/  ISETP.GE.AND P3, PT, R4.reuse, R65, PT ;  /* 0x000000410400720c */ /* 0x040fe40003f66270 */
[----:B------:R-:W-:-:S02]  /*b7a0*/  ISETP.GE.AND P5, PT, R4, R64, PT ;  /* 0x000000400400720c */ /* 0x000fc40003fa6270 */
[----:B-----5:R-:W-:Y:S02]  /*b7b0*/  FSEL R95, R95, -INF , !P3 ;  /* 0xff8000005f5f7808 */ /* 0x020fe40005800000 */
[CC--:B------:R-:W-:Y:S01]  /*b7c0*/  ISETP.GE.AND P3, PT, R7.reuse, R65.reuse, PT ;  /* 0x000000410700720c */ /* 0x0c0fe20003f66270 */
[----:B------:R-:W4:Y:S01]  /*b7d0*/  MUFU.TANH R4, R26 ;  /* 0x0000001a00047308 */ /* 0x000f220000002400 */
[----:B-1----:R-:W-:Y:S02]  /*b7e0*/  FSEL R92, R92, -INF , !P5 ;  /* 0xff8000005c5c7808 */ /* 0x002fe40006800000 */
[----:B------:R-:W-:Y:S02]  /*b7f0*/  ISETP.GE.AND P5, PT, R7, R64, PT ;  /* 0x000000400700720c */ /* 0x000fe40003fa6270 */
[C-C-:B------:R-:W-:Y:S02]  /*b800*/  LOP3.LUT R7, R19.reuse, 0x60, R66.reuse, 0xfe, !PT ;  /* 0x0000006013077812 */ /* 0x140fe400078efe42 */
[----:B--2---:R-:W-:Y:S01]  /*b810*/  LOP3.LUT R6, R19, 0x48, R66, 0xfe, !PT ;  /* 0x0000004813067812 */ /* 0x004fe200078efe42 */
[----:B------:R4:W1:Y:S03]  /*b820*/  MUFU.TANH R89, R56 ;  /* 0x0000003800597308 */ /* 0x0008660000002400 */
[----:B------:R-:W-:-:S02]  /*b830*/  ISETP.GE.AND P2, PT, R6, R65, PT ;  /* 0x000000410600720c */ /* 0x000fc40003f46270 */
[-C--:B------:R-:W-:Y:S02]  /*b840*/  ISETP.GE.AND P4, PT, R6, R64.reuse, PT ;  /* 0x000000400600720c */ /* 0x080fe40003f86270 */
[----:B------:R-:W-:Y:S01]  /*b850*/  LOP3.LUT R6, R19, 0x50, R66, 0xfe, !PT ;  /* 0x0000005013067812 */ /* 0x000fe200078efe42 */
[----:B------:R-:W2:Y:S01]  /*b860*/  MUFU.TANH R85, R24 ;  /* 0x0000001800557308 */ /* 0x000ea20000002400 */
[----:B------:R-:W-:Y:S02]  /*b870*/  FSEL R67, R67, -INF , !P2 ;  /* 0xff80000043437808 */ /* 0x000fe40005000000 */
[CC--:B------:R-:W-:Y:S02]  /*b880*/  ISETP.GE.AND P0, PT, R6.reuse, R65.reuse, PT ;  /* 0x000000410600720c */ /* 0x0c0fe40003f06270 */
[----:B------:R-:W-:Y:S02]  /*b890*/  ISETP.GE.AND P6, PT, R6, R64, PT ;  /* 0x000000400600720c */ /* 0x000fe40003fc6270 */
[----:B------:R-:W-:Y:S01]  /*b8a0*/  ISETP.GE.AND P2, PT, R7, R65, PT ;  /* 0x000000410700720c */ /* 0x000fe20003f46270 */
[----:B------:R5:W3:Y:S01]  /*b8b0*/  MUFU.TANH R6, R58 ;  /* 0x0000003a00067308 */ /* 0x000ae20000002400 */
[----:B----4-:R-:W-:-:S02]  /*b8c0*/  FSEL R56, R4, -INF , !P6 ;  /* 0xff80000004387808 */ /* 0x010fc40007000000 */
[----:B------:R-:W-:Y:S02]  /*b8d0*/  LOP3.LUT R4, R19, 0x70, R66, 0xfe, !PT ;  /* 0x0000007013047812 */ /* 0x000fe400078efe42 */
[----:B-1----:R-:W-:Y:S02]  /*b8e0*/  FSEL R89, R89, -INF , !P3 ;  /* 0xff80000059597808 */ /* 0x002fe40005800000 */
[----:B------:R-:W-:Y:S01]  /*b8f0*/  ISETP.GE.AND P3, PT, R4, R65, PT ;  /* 0x000000410400720c */ /* 0x000fe20003f66270 */
[----:B------:R-:W1:Y:S01]  /*b900*/  MUFU.TANH R87, R20 ;  /* 0x0000001400577308 */ /* 0x000e620000002400 */
[----:B--2---:R-:W-:Y:S02]  /*b910*/  FSEL R85, R85, -INF , !P0 ;  /* 0xff80000055557808 */ /* 0x004fe40004000000 */
[----:B-----5:R-:W-:-:S05]  /*b920*/  FSEL R58, R3, -INF , !P4 ;  /* 0xff800000033a7808 */ /* 0x020fca0006000000 */
[----:B------:R-:W2:Y:S01]  /*b930*/  MUFU.TANH R63, R48 ;  /* 0x00000030003f7308 */ /* 0x000ea20000002400 */
[----:B---3--:R-:W-:Y:S02]  /*b940*/  FSEL R50, R6, -INF , !P5 ;  /* 0xff80000006327808 */ /* 0x008fe40006800000 */
[-C--:B------:R-:W-:Y:S02]  /*b950*/  ISETP.GE.AND P4, PT, R7, R64.reuse, PT ;  /* 0x000000400700720c */ /* 0x080fe40003f86270 */
[----:B------:R-:W-:Y:S02]  /*b960*/  ISETP.GE.AND P5, PT, R4, R64, PT ;  /* 0x000000400400720c */ /* 0x000fe40003fa6270 */
[----:B------:R-:W-:Y:S01]  /*b970*/  LOP3.LUT R7, R19, 0x68, R66, 0xfe, !PT ;  /* 0x0000006813077812 */ /* 0x000fe200078efe42 */
[----:B------:R-:W3:Y:S01]  /*b980*/  MUFU.TANH R3, R22 ;  /* 0x0000001600037308 */ /* 0x000ee20000002400 */
[----:B------:R-:W-:Y:S02]  /*b990*/  IADD3 R4, R5, 0x71, RZ ;  /* 0x0000007105047810 */ /* 0x000fe40007ffe0ff */
[----:B-1----:R-:W-:-:S02]  /*b9a0*/  FSEL R87, R87, -INF , !P2 ;  /* 0xff80000057577808 */ /* 0x002fc40005000000 */
[CC--:B------:R-:W-:Y:S02]  /*b9b0*/  ISETP.GE.AND P0, PT, R7.reuse, R65.reuse, PT ;  /* 0x000000410700720c */ /* 0x0c0fe40003f06270 */
[----:B------:R-:W-:Y:S01]  /*b9c0*/  ISETP.GE.AND P6, PT, R7, R64, PT ;  /* 0x000000400700720c */ /* 0x000fe20003fc6270 */
[----:B------:R-:W1:Y:S01]  /*b9d0*/  MUFU.TANH R40, R40 ;  /* 0x0000002800287308 */ /* 0x000e620000002400 */
[-C--:B------:R-:W-:Y:S02]  /*b9e0*/  ISETP.GE.AND P2, PT, R4, R65.reuse, PT ;  /* 0x000000410400720c */ /* 0x080fe40003f46270 */
[----:B------:R-:W-:Y:S02]  /*b9f0*/  LOP3.LUT R66, R19, 0x78, R66, 0xfe, !PT ;  /* 0x0000007813427812 */ /* 0x000fe400078efe42 */
[----:B--2---:R-:W-:Y:S02]  /*ba00*/  FSEL R63, R63, -INF , !P0 ;  /* 0xff8000003f3f7808 */ /* 0x004fe40004000000 */
[----:B------:R-:W-:-:S02]  /*ba10*/  ISETP.GE.AND P0, PT, R66, R65, PT ;  /* 0x000000414200720c */ /* 0x000fc40003f06270 */
[----:B---3--:R-:W-:Y:S02]  /*ba20*/  FSEL R48, R3, -INF , !P4 ;  /* 0xff80000003307808 */ /* 0x008fe40006000000 */
[----:B------:R-:W-:Y:S02]  /*ba30*/  ISETP.GE.AND P4, PT, R4, R64, PT ;  /* 0x000000400400720c */ /* 0x000fe40003f86270 */
[----:B------:R-:W-:Y:S02]  /*ba40*/  IADD3 R3, R5, 0x79, RZ ;  /* 0x0000007905037810 */ /* 0x000fe40007ffe0ff */
[----:B------:R-:W-:Y:S01]  /*ba50*/  HMMA.16816.F32.BF16 R4, R52, R12, RZ ;  /* 0x0000000c3404723c */ /* 0x000fe200000418ff */
[----:B-1----:R-:W-:Y:S02]  /*ba60*/  FSEL R40, R40, -INF , !P6 ;  /* 0xff80000028287808 */ /* 0x002fe40007000000 */
[----:B------:R-:W-:-:S05]  /*ba70*/  ISETP.GE.AND P6, PT, R3, R65, PT ;  /* 0x000000410300720c */ /* 0x000fca0003fc6270 */
[----:B------:R-:W-:Y:S11]  /*ba80*/  HMMA.16816.F32.BF16 R12, R52, R14, RZ ;  /* 0x0000000e340c723c */ /* 0x000ff600000418ff */
[----:B------:R-:W-:Y:S05]  /*ba90*/  @!UPT UIADD3 URZ, URZ, URZ, URZ ;  /* 0x0000003f3f3ff290 */ /* 0x000fea000fffe03f */
[C---:B------:R-:W-:Y:S08]  /*baa0*/  HMMA.16816.F32.BF16 R4, R44.reuse, R8, R4 ;  /* 0x000000082c04723c */ /* 0x040ff00000041804 */
        /* <DEDUP_REMOVED lines=20> */
[----:B------:R-:W-:-:S05]  /*bbf0*/  ISETP.GT.AND P0, PT, R152, R143, PT ;  /* 0x0000008f9800720c */ /* 0x000fca0003f04270 */
        /* <DEDUP_REMOVED lines=23> */
[C---:B------:R-:W-:Y:S01]  /*bd70*/  IMAD.HI.U32 R10, R8.reuse, R7, RZ ;  /* 0x00000007080a7227 */ /* 0x040fe200078e00ff */
        /* <DEDUP_REMOVED lines=44> */
.L_x_4954:
[----:B------:R-:W-:-:S05]  /*c040*/  IMAD.MOV.U32 R6, RZ, RZ, c[0x0][0x198] ;  /* 0x00006600ff067624 */ /* 0x000fca00078e00ff */
[----:B------:R-:W-:-:S04]  /*c050*/  LEA R6, -R6, RZ, 0x7 ;  /* 0x000000ff06067211 */ /* 0x000fc800078e39ff */
[----:B------:R-:W-:Y:S02]  /*c060*/  SHF.R.S32.HI R4, RZ, 0x1f, R6 ;  /* 0x0000001fff047819 */ /* 0x000fe40000011406 */
.L_x_4955:
        /* <DEDUP_REMOVED lines=20> */
.L_x_4953:
        /* <DEDUP_REMOVED lines=73> */
[----:B------:R-:W-:Y:S01]  /*c640*/  FMUL.FTZ R46, R32, c[0x0][0x23c] ;  /* 0x00008f00202e7a20 */ /* 0x000fe20000410000 */
[----:B--2---:R-:W-:Y:S02]  /*c650*/  FMNMX.FTZ R3, R4, R3, !PT ;  /* 0x0000000304037209 */ /* 0x004fe40007810000 */
[----:B------:R-:W-:Y:S02]  /*c660*/  FSEL R119, R32, RZ, P3 ;  /* 0x000000ff20777208 */ /* 0x000fe40001800000 */
[----:B------:R-:W-:Y:S02]  /*c670*/  FSEL R46, R46, RZ, P3 ;  /* 0x000000ff2e2e7208 */ /* 0x000fe40001800000 */
[----:B------:R-:W-:Y:S01]  /*c680*/  FSETP.NEU.FTZ.AND P2, PT, R3, -INF , PT ;  /* 0xff8000000300780b */ /* 0x000fe20003f5d000 */
[----:B------:R-:W-:Y:S02]  /*c690*/  FADD.FTZ R119, R2, -R119 ;  /* 0x8000007702777221 */ /* 0x000fe40000010000 */
[----:B------:R-:W-:Y:S01]  /*c6a0*/  FFMA.FTZ R111, R35, c[0x0][0x23c], -R46 ;  /* 0x00008f00236f7a23 */ /* 0x000fe2000001082e */
[C---:B------:R-:W-:Y:S01]  /*c6b0*/  FSEL R5, R3.reuse, RZ, P2 ;  /* 0x000000ff03057208 */ /* 0x040fe20001000000 */
[----:B------:R-:W-:-:S02]  /*c6c0*/  FMUL.FTZ R35, R3, c[0x0][0x23c] ;  /* 0x00008f0003237a20 */ /* 0x000fc40000410000 */
[--C-:B------:R-:W-:Y:S02]  /*c6d0*/  FFMA.FTZ R45, R113, c[0x0][0x23c], -R46.reuse ;  /* 0x00008f00712d7a23 */ /* 0x100fe4000001082e */
[----:B------:R-:W-:Y:S01]  /*c6e0*/  FADD.FTZ R120, R0, -R5 ;  /* 0x8000000500787221 */ /* 0x000fe20000010000 */
[----:B------:R-:W-:Y:S01]  /*c6f0*/  FSEL R35, R35, RZ, P2 ;  /* 0x000000ff23237208 */ /* 0x000fe20001000000 */
[--C-:B------:R-:W-:Y:S01]  /*c700*/  FFMA.FTZ R117, R109, c[0x0][0x23c], -R46.reuse ;  /* 0x00008f006d757a23 */ /* 0x100fe2000001082e */
[----:B------:R-:W-:Y:S01]  /*c710*/  MUFU.EX2 R111, R111 ;  /* 0x0000006f006f7308 */ /* 0x000fe20000000800 */
[----:B------:R-:W-:Y:S02]  /*c720*/  FFMA.FTZ R110, R21, c[0x0][0x23c], -R46 ;  /* 0x00008f00156e7a23 */ /* 0x000fe4000001082e */
[--C-:B------:R-:W-:Y:S01]  /*c730*/  FFMA.FTZ R115, R17, c[0x0][0x23c], -R35.reuse ;  /* 0x00008f0011737a23 */ /* 0x100fe20000010823 */
[----:B------:R-:W1:Y:S01]  /*c740*/  LDSM.16.MT88.4 R20, [R137+0x3000] ;  /* 0x003000008914783b */ /* 0x000e620000004200 */
[----:B------:R-:W-:-:S02]  /*c750*/  FFMA.FTZ R108, R18, c[0x0][0x23c], -R35 ;  /* 0x00008f00126c7a23 */ /* 0x000fc40000010823 */
[--C-:B------:R-:W-:Y:S01]  /*c760*/  FFMA.FTZ R113, R114, c[0x0][0x23c], -R35.reuse ;  /* 0x00008f0072717a23 */ /* 0x100fe20000010823 */
[----:B------:R-:W2:Y:S01]  /*c770*/  MUFU.EX2 R117, R117 ;  /* 0x0000007500757308 */ /* 0x000ea20000000800 */
[----:B------:R-:W-:Y:S02]  /*c780*/  FMUL.FTZ R119, R119, c[0x0][0x23c] ;  /* 0x00008f0077777a20 */ /* 0x000fe40000410000 */
[----:B------:R-:W-:Y:S02]  /*c790*/  FMUL.FTZ R120, R120, c[0x0][0x23c] ;  /* 0x00008f0078787a20 */ /* 0x000fe40000410000 */
[----:B------:R-:W-:Y:S02]  /*c7a0*/  FFMA.FTZ R2, R16, c[0x0][0x23c], -R35 ;  /* 0x00008f0010027a23 */ /* 0x000fe40000010823 */
[--C-:B------:R-:W-:Y:S01]  /*c7b0*/  FFMA.FTZ R64, R27, c[0x0][0x23c], -R46.reuse ;  /* 0x00008f001b407a23 */ /* 0x100fe2000001082e */
[----:B------:R-:W-:Y:S01]  /*c7c0*/  MUFU.EX2 R110, R110 ;  /* 0x0000006e006e7308 */ /* 0x000fe20000000800 */
[----:B------:R-:W-:-:S02]  /*c7d0*/  FFMA.FTZ R47, R25, c[0x0][0x23c], -R46 ;  /* 0x00008f00192f7a23 */ /* 0x000fc4000001082e */
[----:B------:R-:W3:Y:S01]  /*c7e0*/  LDSM.16.MT88.4 R24, [R138+0x3400] ;  /* 0x003400008a18783b */ /* 0x000ee20000004200 */
[--C-:B------:R-:W-:Y:S02]  /*c7f0*/  FFMA.FTZ R114, R105, c[0x0][0x23c], -R46.reuse ;  /* 0x00008f0069727a23 */ /* 0x100fe4000001082e */
[----:B------:R-:W-:Y:S02]  /*c800*/  FFMA.FTZ R105, R103, c[0x0][0x23c], -R46 ;  /* 0x00008f0067697a23 */ /* 0x000fe4000001082e */
[----:B------:R-:W4:Y:S01]  /*c810*/  MUFU.EX2 R45, R45 ;  /* 0x0000002d002d7308 */ /* 0x000f220000000800 */
[----:B--2---:R-:W-:Y:S01]  /*c820*/  F2FP.BF16.PACK_AB R16, R111, R117 ;  /* 0x000000756f10723e */ /* 0x004fe200000010ff */
        /* <DEDUP_REMOVED lines=21> */
[--C-:B------:R-:W-:Y:S02]  /*c980*/  FFMA.FTZ R33, R33, c[0x0][0x23c], -R35.reuse ;  /* 0x00008f0021217a23 */ /* 0x100fe40000010823 */
[--C-:B------:R-:W-:Y:S02]  /*c990*/  FFMA.FTZ R43, R43, c[0x0][0x23c], -R46.reuse ;  /* 0x00008f002b2b7a23 */ /* 0x100fe4000001082e */
[----:B------:R-:W2:Y:S01]  /*c9a0*/  MUFU.EX2 R120, R120 ;  /* 0x0000007800787308 */ /* 0x000ea20000000800 */
[--C-:B------:R-:W-:Y:S02]  /*c9b0*/  FFMA.FTZ R39, R39, c[0x0][0x23c], -R46.reuse ;  /* 0x00008f0027277a23 */ /* 0x100fe4000001082e */
[----:B------:R-:W-:Y:S02]  /*c9c0*/  FFMA.FTZ R37, R37, c[0x0][0x23c], -R46 ;  /* 0x00008f0025257a23 */ /* 0x000fe4000001082e */
        /* <DEDUP_REMOVED lines=11> */
[-C--:B------:R-:W-:Y:S01]  /*ca80*/  FMUL.FTZ R79, R79, R120.reuse ;  /* 0x000000784f4f7220 */ /* 0x080fe20000410000 */
[----:B-----5:R-:W-:Y:S01]  /*ca90*/  F2FP.BF16.PACK_AB R19, R2, R113 ;  /* 0x000000710213723e */ /* 0x020fe200000010ff */
[----:B------:R-:W2:Y:S01]  /*caa0*/  MUFU.EX2 R105, R105 ;  /* 0x0000006900697308 */ /* 0x000ea20000000800 */
        /* <DEDUP_REMOVED lines=29> */
[----:B------:R-:W-:Y:S02]  /*cc80*/  FFMA.FTZ R50, R62, c[0x0][0x23c], -R35 ;  /* 0x00008f003e327a23 */ /* 0x000fe40000010823 */
[----:B------:R-:W-:Y:S02]  /*cc90*/  FADD.FTZ R113, R2, R113 ;  /* 0x0000007102717221 */ /* 0x000fe40000010000 */
[----:B------:R-:W-:Y:S02]  /*cca0*/  FADD.FTZ R105, R105, R114 ;  /* 0x0000007269697221 */ /* 0x000fe40000010000 */
[----:B------:R-:W-:Y:S01]  /*ccb0*/  FFMA.FTZ R2, R65, c[0x0][0x23c], -R46 ;  /* 0x00008f0041027a23 */ /* 0x000fe2000001082e */
[----:B------:R-:W2:Y:S01]  /*ccc0*/  MUFU.EX2 R0, R0 ;  /* 0x0000000000007308 */ /* 0x000ea20000000800 */
[----:B-1----:R-:W-:Y:S01]  /*ccd0*/  F2FP.BF16.PACK_AB R21, R103, R112 ;  /* 0x000000706715723e */ /* 0x002fe200000010ff */
[----:B------:R-:W-:-:S02]  /*cce0*/  FADD.FTZ R112, R112, R113 ;  /* 0x0000007170707221 */ /* 0x000fc40000010000 */
[----:B------:R-:W-:Y:S02]  /*ccf0*/  FADD.FTZ R64, R64, R105 ;  /* 0x0000006940407221 */ /* 0x000fe40000010000 */
[----:B------:R-:W-:Y:S02]  /*cd00*/  FADD.FTZ R112, R103, R112 ;  /* 0x0000007067707221 */ /* 0x000fe40000010000 */
[----:B------:R-:W-:Y:S01]  /*cd10*/  MUFU.EX2 R106, R106 ;  /* 0x0000006a006a7308 */ /* 0x000fe20000000800 */
[----:B------:R-:W-:Y:S02]  /*cd20*/  FADD.FTZ R47, R47, R64 ;  /* 0x000000402f2f7221 */ /* 0x000fe40000010000 */
[----:B------:R-:W-:Y:S01]  /*cd30*/  FFMA.FTZ R157, R34, c[0x0][0x23c], -R35 ;  /* 0x00008f00229d7a23 */ /* 0x000fe20000010823 */
[----:B--2---:R-:W-:-:S04]  /*cd40*/  F2FP.BF16.PACK_AB R23, R0, R55 ;  /* 0x000000370017723e */ /* 0x004fc800000010ff */
[----:B------:R-:W1:Y:S03]  /*cd50*/  MUFU.EX2 R107, R107 ;  /* 0x0000006b006b7308 */ /* 0x000e660000000800 */
[C---:B---3--:R-:W-:Y:S05]  /*cd60*/  HMMA.16816.F32.BF16 R4, R20.reuse, R24, R4 ;  /* 0x000000181404723c */ /* 0x048fea0000041804 */
[----:B------:R-:W-:Y:S03]  /*cd70*/  MUFU.EX2 R101, R101 ;  /* 0x0000006500657308 */ /* 0x000fe60000000800 */
[----:B------:R-:W-:Y:S01]  /*cd80*/  HMMA.16816.F32.BF16 R8, R20, R26, R8 ;  /* 0x0000001a1408723c */ /* 0x000fe20000041808 */
[----:B------:R-:W2:Y:S04]  /*cd90*/  LDSM.16.MT88.4 R24, [R137+0x3400] ;  /* 0x003400008918783b */ /* 0x000ea80000004200 */
[----:B------:R-:W3:Y:S01]  /*cda0*/  MUFU.EX2 R52, R52 ;  /* 0x0000003400347308 */ /* 0x000ee20000000800 */
[----:B-1----:R-:W-:-:S07]  /*cdb0*/  F2FP.BF16.PACK_AB R28, R107, R106 ;  /* 0x0000006a6b1c723e */ /* 0x002fce00000010ff */
[----:B------:R-:W-:Y:S08]  /*cdc0*/  MUFU.EX2 R109, R109 ;  /* 0x0000006d006d7308 */ /* 0x000ff00000000800 */
[----:B------:R-:W1:Y:S01]  /*cdd0*/  MUFU.EX2 R66, R66 ;  /* 0x0000004200427308 */ /* 0x000e620000000800 */
[----:B---3--:R-:W-:-:S07]  /*cde0*/  F2FP.BF16.PACK_AB R30, R52, R101 ;  /* 0x00000065341e723e */ /* 0x008fce00000010ff */
        /* <DEDUP_REMOVED lines=22> */
[----:B------:R-:W-:Y:S01]  /*cf50*/  FFMA.FTZ R26, R98, c[0x0][0x23c], -R35 ;  /* 0x00008f00621a7a23 */ /* 0x000fe20000010823 */
[----:B--2---:R-:W-:Y:S01]  /*cf60*/  HMMA.16816.F32.BF16 R12, R28, R20, R12 ;  /* 0x000000141c0c723c */ /* 0x004fe2000004180c */
[--C-:B------:R-:W-:Y:S01]  /*cf70*/  FFMA.FTZ R98, R57, c[0x0][0x23c], -R46.reuse ;  /* 0x00008f0039627a23 */ /* 0x100fe2000001082e */
[----:B------:R-:W-:Y:S01]  /*cf80*/  MUFU.EX2 R25, R25 ;  /* 0x0000001900197308 */ /* 0x000fe20000000800 */
[--C-:B------:R-:W-:Y:S02]  /*cf90*/  FFMA.FTZ R57, R67, c[0x0][0x23c], -R46.reuse ;  /* 0x00008f0043397a23 */ /* 0x100fe4000001082e */
        /* <DEDUP_REMOVED lines=11> */
[--C-:B------:R-:W-:Y:S02]  /*d050*/  FFMA.FTZ R28, R61, c[0x0][0x23c], -R46.reuse ;  /* 0x00008f003d1c7a23 */ /* 0x100fe4000001082e */
[--C-:B------:R-:W-:Y:S02]  /*d060*/  FFMA.FTZ R61, R88, c[0x0][0x23c], -R35.reuse ;  /* 0x00008f00583d7a23 */ /* 0x100fe40000010823 */
[--C-:B------:R-:W-:Y:S01]  /*d070*/  FFMA.FTZ R88, R58, c[0x0][0x23c], -R35.reuse ;  /* 0x00008f003a587a23 */ /* 0x100fe20000010823 */
[----:B------:R-:W1:Y:S01]  /*d080*/  MUFU.EX2 R30, R30 ;  /* 0x0000001e001e7308 */ /* 0x000e620000000800 */
[--C-:B------:R-:W-:Y:S02]  /*d090*/  FFMA.FTZ R58, R41, c[0x0][0x23c], -R46.reuse ;  /* 0x00008f00293a7a23 */ /* 0x100fe4000001082e */
[----:B------:R-:W-:Y:S02]  /*d0a0*/  FFMA.FTZ R41, R56, c[0x0][0x23c], -R35 ;  /* 0x00008f0038297a23 */ /* 0x000fe40000010823 */
[----:B------:R-:W-:-:S02]  /*d0b0*/  FFMA.FTZ R31, R51, c[0x0][0x23c], -R46 ;  /* 0x00008f00331f7a23 */ /* 0x000fc4000001082e */
[--C-:B------:R-:W-:Y:S01]  /*d0c0*/  FFMA.FTZ R56, R60, c[0x0][0x23c], -R35.reuse ;  /* 0x00008f003c387a23 */ /* 0x100fe20000010823 */
[----:B------:R-:W2:Y:S01]  /*d0d0*/  MUFU.EX2 R23, R23 ;  /* 0x0000001700177308 */ /* 0x000ea20000000800 */
[----:B------:R-:W-:Y:S02]  /*d0e0*/  FFMA.FTZ R51, R63, c[0x0][0x23c], -R46 ;  /* 0x00008f003f337a23 */ /* 0x000fe4000001082e */
[----:B------:R-:W-:Y:S02]  /*d0f0*/  FADD.FTZ R63, R55, R112 ;  /* 0x00000070373f7221 */ /* 0x000fe40000010000 */
[--C-:B------:R-:W-:Y:S02]  /*d100*/  FFMA.FTZ R55, R36, c[0x0][0x23c], -R35.reuse ;  /* 0x00008f0024377a23 */ /* 0x100fe40000010823 */
[----:B------:R-:W-:Y:S01]  /*d110*/  FFMA.FTZ R22, R87, c[0x0][0x23c], -R46 ;  /* 0x00008f0057167a23 */ /* 0x000fe2000001082e */
[----:B------:R-:W3:Y:S01]  /*d120*/  MUFU.EX2 R29, R29 ;  /* 0x0000001d001d7308 */ /* 0x000ee20000000800 */
[----:B-1----:R-:W-:Y:S01]  /*d130*/  F2FP.BF16.PACK_AB R68, R25, R30 ;  /* 0x0000001e1944723e */ /* 0x002fe200000010ff */
[----:B------:R-:W-:-:S02]  /*d140*/  FFMA.FTZ R36, R40, c[0x0][0x23c], -R35 ;  /* 0x00008f0028247a23 */ /* 0x000fc40000010823 */
[----:B------:R-:W-:-:S04]  /*d150*/  FADD.FTZ R0, R0, R63 ;  /* 0x0000003f00007221 */ /* 0x000fc80000010000 */
[----:B------:R-:W-:Y:S01]  /*d160*/  MUFU.EX2 R26, R26 ;  /* 0x0000001a001a7308 */ /* 0x000fe20000000800 */
[----:B--2---:R-:W-:Y:S01]  /*d170*/  F2FP.BF16.PACK_AB R70, R23, R20 ;  /* 0x000000141746723e */ /* 0x004fe200000010ff */
        /* <DEDUP_REMOVED lines=13> */
[C---:B------:R-:W-:Y:S01]  /*d250*/  HMMA.16816.F32.BF16 R80, R68.reuse, R76, R4 ;  /* 0x0000004c4450723c */ /* 0x040fe20000041804 */
[----:B------:R-:W2:Y:S01]  /*d260*/  LDSM.16.MT88.4 R4, [R137+0x3c00] ;  /* 0x003c00008904783b */ /* 0x000ea20000004200 */
[----:B------:R-:W-:Y:S06]  /*d270*/  MUFU.EX2 R57, R57 ;  /* 0x0000003900397308 */ /* 0x000fec0000000800 */
[C---:B------:R-:W-:Y:S01]  /*d280*/  HMMA.16816.F32.BF16 R76, R68.reuse, R78, R8 ;  /* 0x0000004e444c723c */ /* 0x040fe20000041808 */
[----:B------:R-:W3:Y:S01]  /*d290*/  LDSM.16.MT88.4 R8, [R137+0x4000] ;  /* 0x004000008908783b */ /* 0x000ee20000004200 */
[----:B------:R-:W-:Y:S08]  /*d2a0*/  MUFU.EX2 R96, R96 ;  /* 0x0000006000607308 */ /* 0x000ff00000000800 */
[----:B------:R-:W4:Y:S08]  /*d2b0*/  MUFU.EX2 R61, R61 ;  /* 0x0000003d003d7308 */ /* 0x000f300000000800 */
[----:B------:R-:W-:Y:S08]  /*d2c0*/  MUFU.EX2 R88, R88 ;  /* 0x0000005800587308 */ /* 0x000ff00000000800 */
[----:B------:R-:W5:Y:S01]  /*d2d0*/  MUFU.EX2 R59, R59 ;  /* 0x0000003b003b7308 */ /* 0x000f620000000800 */
        /* <DEDUP_REMOVED lines=16> */
[----:B------:R-:W3:Y:S05]  /*d3e0*/  MUFU.EX2 R28, R28 ;  /* 0x0000001c001c7308 */ /* 0x000eea0000000800 */
[C---:B------:R-:W-:Y:S01]  /*d3f0*/  HMMA.16816.F32.BF16 R68, R4.reuse, R10, R68 ;  /* 0x0000000a0444723c */ /* 0x040fe20000041844 */
[----:B------:R-:W-:Y:S02]  /*d400*/  LDSM.16.MT88.4 R8, [R138+0x4800] ;  /* 0x004800008a08783b */ /* 0x000fe40000004200 */
[----:B------:R-:W-:Y:S05]  /*d410*/  MUFU.EX2 R41, R41 ;  /* 0x0000002900297308 */ /* 0x000fea0000000800 */
[C---:B--2---:R-:W-:Y:S03]  /*d420*/  HMMA.16816.F32.BF16 R80, R4.reuse, R12, R80 ;  /* 0x0000000c0450723c */ /* 0x044fe60000041850 */
[----:B------:R-:W2:Y:S05]  /*d430*/  MUFU.EX2 R56, R56 ;  /* 0x0000003800387308 */ /* 0x000eaa0000000800 */
[----:B------:R-:W-:Y:S01]  /*d440*/  HMMA.16816.F32.BF16 R76, R4, R14, R76 ;  /* 0x0000000e044c723c */ /* 0x000fe2000004184c */
[----:B------:R-:W5:Y:S02]  /*d450*/  LDSM.16.MT88.4 R12, [R137+0x4400] ;  /* 0x00440000890c783b */ /* 0x000f640000004200 */
[----:B------:R-:W1:Y:S04]  /*d460*/  MUFU.EX2 R22, R22 ;  /* 0x0000001600167308 */ /* 0x000e680000000800 */
[----:B----4-:R-:W-:-:S02]  /*d470*/  F2FP.BF16.PACK_AB R4, R31, R94 ;  /* 0x0000005e1f04723e */ /* 0x010fc400000010ff */
[----:B---3--:R-:W-:Y:S02]  /*d480*/  F2FP.BF16.PACK_AB R6, R28, R27 ;  /* 0x0000001b1c06723e */ /* 0x008fe400000010ff */
[----:B------:R-:W-:Y:S01]  /*d490*/  MUFU.EX2 R51, R51 ;  /* 0x0000003300337308 */ /* 0x000fe20000000800 */
[----:B--2---:R-:W-:Y:S01]  /*d4a0*/  F2FP.BF16.PACK_AB R5, R56, R41 ;  /* 0x000000293805723e */ /* 0x004fe200000010ff */
[----:B------:R-:W-:Y:S01]  /*d4b0*/  FADD.FTZ R41, R41, R88 ;  /* 0x0000005829297221 */ /* 0x000fe20000010000 */
[----:B------:R-:W-:-:S03]  /*d4c0*/  F2FP.BF16.PACK_AB R7, R50, R45 ;  /* 0x0000002d3207723e */ /* 0x000fc600000010ff */
[----:B------:R-:W-:Y:S02]  /*d4d0*/  FADD.FTZ R56, R56, R41 ;  /* 0x0000002938387221 */ /* 0x000fe40000010000 */
[----:B------:R-:W-:Y:S02]  /*d4e0*/  MUFU.EX2 R58, R58 ;  /* 0x0000003a003a7308 */ /* 0x000fe40000000800 */
[C---:B-1----:R-:W-:Y:S06]  /*d4f0*/  HMMA.16816.F32.BF16 R80, R4.reuse, R16, R80 ;  /* 0x000000100450723c */ /* 0x042fec0000041850 */
[----:B------:R-:W1:Y:S02]  /*d500*/  MUFU.EX2 R55, R55 ;  /* 0x0000003700377308 */ /* 0x000e640000000800 */
[C---:B------:R-:W-:Y:S01]  /*d510*/  HMMA.16816.F32.BF16 R76, R4.reuse, R18, R76 ;  /* 0x00000012044c723c */ /* 0x040fe2000004184c */
[----:B------:R-:W2:Y:S05]  /*d520*/  LDSM.16.MT88.4 R16, [R137+0x4800] ;  /* 0x004800008910783b */ /* 0x000eaa0000004200 */
[----:B------:R-:W3:Y:S02]  /*d530*/  MUFU.EX2 R36, R36 ;  /* 0x0000002400247308 */ /* 0x000ee40000000800 */
[C---:B-----5:R-:W-:Y:S06]  /*d540*/  HMMA.16816.F32.BF16 R72, R4.reuse, R12, R72 ;  /* 0x0000000c0448723c */ /* 0x060fec0000041848 */
[----:B------:R-:W-:Y:S01]  /*d550*/  MUFU.EX2 R0, R39 ;  /* 0x0000002700007308 */ /* 0x000fe20000000800 */
[----:B------:R-:W-:Y:S01]  /*d560*/  FADD.FTZ R12, R106, R47 ;  /* 0x0000002f6a0c7221 */ /* 0x000fe20000010000 */
[----:B------:R-:W-:Y:S06]  /*d570*/  HMMA.16816.F32.BF16 R68, R4, R14, R68 ;  /* 0x0000000e0444723c */ /* 0x000fec0000041844 */
[----:B------:R-:W-:Y:S01]  /*d580*/  MUFU.EX2 R37, R37 ;  /* 0x0000002500257308 */ /* 0x000fe20000000800 */
[----:B------:R-:W-:-:S04]  /*d590*/  FADD.FTZ R12, R107, R12 ;  /* 0x0000000c6b0c7221 */ /* 0x000fc80000010000 */
[----:B------:R-:W-:Y:S01]  /*d5a0*/  FADD.FTZ R101, R101, R12 ;  /* 0x0000000c65657221 */ /* 0x000fe20000010000 */
[----:B------:R-:W-:Y:S01]  /*d5b0*/  F2FP.BF16.PACK_AB R4, R49, R22 ;  /* 0x000000163104723e */ /* 0x000fe200000010ff */
[----:B------:R-:W4:Y:S01]  /*d5c0*/  LDSM.16.MT88.4 R12, [R138+0x4c00] ;  /* 0x004c00008a0c783b */ /* 0x000f220000004200 */
[----:B-1----:R-:W-:Y:S01]  /*d5d0*/  F2FP.BF16.PACK_AB R5, R55, R48 ;  /* 0x000000303705723e */ /* 0x002fe200000010ff */
[----:B------:R-:W-:Y:S01]  /*d5e0*/  FADD.FTZ R101, R52, R101 ;  /* 0x0000006534657221 */ /* 0x000fe20000010000 */
[----:B------:R-:W-:Y:S01]  /*d5f0*/  F2FP.BF16.PACK_AB R6, R58, R51 ;  /* 0x000000333a06723e */ /* 0x000fe200000010ff */
[----:B------:R-:W-:Y:S01]  /*d600*/  MUFU.EX2 R39, R44 ;  /* 0x0000002c00277308 */ /* 0x000fe20000000800 */
[----:B---3--:R-:W-:Y:S01]  /*d610*/  F2FP.BF16.PACK_AB R7, R33, R36 ;  /* 0x000000242107723e */ /* 0x008fe200000010ff */
[----:B------:R-:W-:-:S04]  /*d620*/  FADD.FTZ R30, R30, R101 ;  /* 0x000000651e1e7221 */ /* 0x000fc80000010000 */
[----:B------:R-:W-:Y:S02]  /*d630*/  FADD.FTZ R25, R25, R30 ;  /* 0x0000001e19197221 */ /* 0x000fe40000010000 */
[C---:B------:R-:W-:Y:S01]  /*d640*/  HMMA.16816.F32.BF16 R80, R4.reuse, R8, R80 ;  /* 0x000000080450723c */ /* 0x040fe20000041850 */
[----:B------:R-:W1:Y:S06]  /*d650*/  MUFU.EX2 R30, R42 ;  /* 0x0000002a001e7308 */ /* 0x000e6c0000000800 */
[----:B------:R-:W-:Y:S01]  /*d660*/  FADD.FTZ R8, R20, R25 ;  /* 0x0000001914087221 */ /* 0x000fe20000010000 */
[----:B------:R-:W-:Y:S01]  /*d670*/  HMMA.16816.F32.BF16 R76, R4, R10, R76 ;  /* 0x0000000a044c723c */ /* 0x000fe2000004184c */
[----:B------:R-:W-:Y:S01]  /*d680*/  FFMA.FTZ R20, R38, c[0x0][0x23c], -R35 ;  /* 0x00008f0026147a23 */ /* 0x000fe20000010823 */
[----:B------:R-:W-:Y:S01]  /*d690*/  MUFU.EX2 R157, R157 ;  /* 0x0000009d009d7308 */ /* 0x000fe20000000800 */
[----:B------:R-:W-:-:S04]  /*d6a0*/  FADD.FTZ R8, R23, R8 ;  /* 0x0000000817087221 */ /* 0x000fc80000010000 */
[----:B------:R-:W-:Y:S01]  /*d6b0*/  FADD.FTZ R91, R91, R8 ;  /* 0x000000085b5b7221 */ /* 0x000fe20000010000 */
[----:B--2---:R-:W-:Y:S01]  /*d6c0*/  HMMA.16816.F32.BF16 R72, R4, R16, R72 ;  /* 0x000000100448723c */ /* 0x004fe20000041848 */
[----:B------:R-:W2:Y:S01]  /*d6d0*/  LDSM.16.MT88.4 R8, [R137+0x4c00] ;  /* 0x004c00008908783b */ /* 0x000ea20000004200 */
[----:B------:R-:W3:Y:S01]  /*d6e0*/  MUFU.EX2 R20, R20 ;  /* 0x0000001400147308 */ /* 0x000ee20000000800 */
[----:B------:R-:W-:-:S04]  /*d6f0*/  FADD.FTZ R98, R98, R91 ;  /* 0x0000005b62627221 */ /* 0x000fc80000010000 */
        /* <DEDUP_REMOVED lines=10> */
[----:B---3--:R-:W-:-:S03]  /*d7a0*/  F2FP.BF16.PACK_AB R7, R157, R20 ;  /* 0x000000149d07723e */ /* 0x008fc600000010ff */
[----:B------:R-:W-:-:S04]  /*d7b0*/  FADD.FTZ R48, R48, R17 ;  /* 0x0000001130307221 */ /* 0x000fc80000010000 */
[----:B----4-:R-:W-:Y:S01]  /*d7c0*/  HMMA.16816.F32.BF16 R80, R4, R12, R80 ;  /* 0x0000000c0450723c */ /* 0x010fe20000041850 */
[----:B------:R-:W-:-:S06]  /*d7d0*/  FADD.FTZ R55, R55, R48 ;  /* 0x0000003037377221 */ /* 0x000fcc0000010000 */
        /* <DEDUP_REMOVED lines=21> */
.L_x_4950:
        /* <DEDUP_REMOVED lines=13> */
.L_x_4960:
        /* <DEDUP_REMOVED lines=65> */
.L_x_4957:
        /* <DEDUP_REMOVED lines=13> */
[----:B------:R-:W-:Y:S01]  /*dee0*/  ISETP.GT.AND P0, PT, R152, R143, PT ;  /* 0x0000008f9800720c */ /* 0x000fe20003f04270 */
        /* <DEDUP_REMOVED lines=36> */
[----:B---3--:R-:W-:Y:S02]  /*e130*/  FMUL.FTZ R160, R4, c[0x0][0x2ec] ;  /* 0x0000bb0004a07a20 */ /* 0x008fe40000410000 */
[----:B------:R2:W3:Y:S01]  /*e140*/  MUFU.TANH R98, R0 ;  /* 0x0000000000627308 */ /* 0x0004e20000002400 */
[----:B------:R-:W-:Y:S02]  /*e150*/  FMUL.FTZ R159, R7, c[0x0][0x2ec] ;  /* 0x0000bb00079f7a20 */ /* 0x000fe40000410000 */
[----:B----4-:R-:W-:Y:S01]  /*e160*/  FMUL.FTZ R2, R5, c[0x0][0x2ec] ;  /* 0x0000bb0005027a20 */ /* 0x010fe20000410000 */
[C---:B-1----:R-:W-:Y:S03]  /*e170*/  HMMA.16816.F32.BF16 R12, R124.reuse, R88, R12 ;  /* 0x000000587c0c723c */ /* 0x042fe6000004180c */
[----:B------:R-:W-:Y:S03]  /*e180*/  FMUL.FTZ R3, R8, c[0x0][0x2ec] ;  /* 0x0000bb0008037a20 */ /* 0x000fe60000410000 */
[----:B------:R1:W4:Y:S01]  /*e190*/  MUFU.TANH R97, R160 ;  /* 0x000000a000617308 */ /* 0x0003220000002400 */
[----:B------:R-:W-:Y:S01]  /*e1a0*/  FMUL.FTZ R163, R9, c[0x0][0x2ec] ;  /* 0x0000bb0009a37a20 */ /* 0x000fe20000410000 */
[C---:B------:R-:W-:Y:S01]  /*e1b0*/  HMMA.16816.F32.BF16 R16, R124.reuse, R90, R16 ;  /* 0x0000005a7c10723c */ /* 0x040fe20000041810 */
[----:B------:R-:W5:Y:S07]  /*e1c0*/  LDSM.16.M88.4 R88, [R134] ;  /* 0x000000008658783b */ /* 0x000f6e0000000200 */
[----:B------:R3:W3:Y:S01]  /*e1d0*/  MUFU.TANH R101, R3 ;  /* 0x0000000300657308 */ /* 0x0006e20000002400 */
[C---:B------:R-:W-:Y:S03]  /*e1e0*/  HMMA.16816.F32.BF16 R20, R124.reuse, R92, R20 ;  /* 0x0000005c7c14723c */ /* 0x040fe60000041814 */
[----:B--2---:R-:W-:Y:S05]  /*e1f0*/  FMUL.FTZ R0, R11, c[0x0][0x2ec] ;  /* 0x0000bb000b007a20 */ /* 0x004fea0000410000 */
[C---:B------:R-:W-:Y:S01]  /*e200*/  HMMA.16816.F32.BF16 R24, R124.reuse, R94, R24 ;  /* 0x0000005e7c18723c */ /* 0x040fe20000041818 */
[----:B------:R2:W2:Y:S01]  /*e210*/  MUFU.TANH R102, R159 ;  /* 0x0000009f00667308 */ /* 0x0004a20000002400 */
[----:B------:R-:W4:Y:S02]  /*e220*/  LDSM.16.M88.4 R92, [R133] ;  /* 0x00000000855c783b */ /* 0x000f240000000200 */
[----:B------:R-:W-:Y:S02]  /*e230*/  FMUL.FTZ R161, R13, c[0x0][0x2ec] ;  /* 0x0000bb000da17a20 */ /* 0x000fe40000410000 */
[----:B-1----:R-:W-:Y:S02]  /*e240*/  FMUL.FTZ R160, R14, c[0x0][0x2ec] ;  /* 0x0000bb000ea07a20 */ /* 0x002fe40000410000 */
[----:B------:R-:W-:Y:S03]  /*e250*/  FMUL.FTZ R162, R12, c[0x0][0x2ec] ;  /* 0x0000bb000ca27a20 */ /* 0x000fe60000410000 */
[----:B------:R1:W1:Y:S01]  /*e260*/  MUFU.TANH R99, R2 ;  /* 0x0000000200637308 */ /* 0x0002620000002400 */
[----:B---3--:R-:W-:Y:S09]  /*e270*/  FMUL.FTZ R3, R16, c[0x0][0x2ec] ;  /* 0x0000bb0010037a20 */ /* 0x008ff20000410000 */
        /* <DEDUP_REMOVED lines=8> */
[C---:B----4-:R-:W-:Y:S03]  /*e300*/  HMMA.16816.F32.BF16 R36, R124.reuse, R92, R36 ;  /* 0x0000005c7c24723c */ /* 0x050fe60000041824 */
[----:B---3--:R-:W-:Y:S05]  /*e310*/  FMUL.FTZ R3, R24, c[0x0][0x2ec] ;  /* 0x0000bb0018037a20 */ /* 0x008fea0000410000 */
[C---:B------:R-:W-:Y:S01]  /*e320*/  HMMA.16816.F32.BF16 R40, R124.reuse, R94, R40 ;  /* 0x0000005e7c28723c */ /* 0x040fe20000041828 */
[----:B------:R3:W4:Y:S01]  /*e330*/  MUFU.TANH R13, R161 ;  /* 0x000000a1000d7308 */ /* 0x0007220000002400 */
[----:B------:R-:W4:Y:S02]  /*e340*/  LDSM.16.M88.4 R92, [R86] ;  /* 0x00000000565c783b */ /* 0x000f240000000200 */
[----:B--2---:R-:W-:Y:S07]  /*e350*/  FMUL.FTZ R0, R19, c[0x0][0x2ec] ;  /* 0x0000bb0013007a20 */ /* 0x004fee0000410000 */
[----:B------:R2:W2:Y:S01]  /*e360*/  MUFU.TANH R11, R160 ;  /* 0x000000a0000b7308 */ /* 0x0004a20000002400 */
[----:B-1----:R-:W-:Y:S09]  /*e370*/  FMUL.FTZ R163, R17, c[0x0][0x2ec] ;  /* 0x0000bb0011a37a20 */ /* 0x002ff20000410000 */
[----:B------:R1:W1:Y:S01]  /*e380*/  MUFU.TANH R120, R159 ;  /* 0x0000009f00787308 */ /* 0x0002620000002400 */
[C---:B-----5:R-:W-:Y:S03]  /*e390*/  HMMA.16816.F32.BF16 R44, R124.reuse, R88, R44 ;  /* 0x000000587c2c723c */ /* 0x060fe6000004182c */
[----:B---3--:R-:W-:Y:S06]  /*e3a0*/  FMUL.FTZ R161, R21, c[0x0][0x2ec] ;  /* 0x0000bb0015a17a20 */ /* 0x008fec0000410000 */
[----:B------:R3:W3:Y:S01]  /*e3b0*/  MUFU.TANH R109, R3 ;  /* 0x00000003006d7308 */ /* 0x0006e20000002400 */
[C---:B------:R-:W-:Y:S01]  /*e3c0*/  HMMA.16816.F32.BF16 R48, R124.reuse, R90, R48 ;  /* 0x0000005a7c30723c */ /* 0x040fe20000041830 */
[----:B------:R-:W5:Y:S01]  /*e3d0*/  LDSM.16.M88.4 R88, [R84] ;  /* 0x000000005458783b */ /* 0x000f620000000200 */
[----:B------:R-:W-:Y:S04]  /*e3e0*/  DEPBAR.LE SB0, 0x0 ;  /* 0x000080000000791a */ /* 0x000fe80000000000 */
[----:B--2---:R-:W-:Y:S03]  /*e3f0*/  FMUL.FTZ R160, R22, c[0x0][0x2ec] ;  /* 0x0000bb0016a07a20 */ /* 0x004fe60000410000 */
[----:B------:R2:W2:Y:S01]  /*e400*/  MUFU.TANH R129, R2 ;  /* 0x0000000200817308 */ /* 0x0004a20000002400 */
[----:B------:R-:W-:Y:S01]  /*e410*/  BAR.SYNC.DEFER_BLOCKING 0x0 ;  /* 0x0000000000007b1d */ /* 0x000fe20000010000 */
[C---:B----4-:R-:W-:Y:S05]  /*e420*/  HMMA.16816.F32.BF16 R52, R124.reuse, R92, R52 ;  /* 0x0000005c7c34723c */ /* 0x050fea0000041834 */
[----:B-1----:R-:W-:Y:S03]  /*e430*/  FMUL.FTZ R159, R23, c[0x0][0x2ec] ;  /* 0x0000bb00179f7a20 */ /* 0x002fe60000410000 */
[----:B------:R1:W4:Y:S01]  /*e440*/  MUFU.TANH R10, R0 ;  /* 0x00000000000a7308 */ /* 0x0003220000002400 */
[C---:B------:R-:W-:Y:S03]  /*e450*/  HMMA.16816.F32.BF16 R56, R124.reuse, R94, R56 ;  /* 0x0000005e7c38723c */ /* 0x040fe60000041838 */
[----:B---3--:R-:W-:Y:S06]  /*e460*/  FMUL.FTZ R3, R32, c[0x0][0x2ec] ;  /* 0x0000bb0020037a20 */ /* 0x008fec0000410000 */
[----:B------:R3:W3:Y:S03]  /*e470*/  MUFU.TANH R8, R162 ;  /* 0x000000a200087308 */ /* 0x0006e60000002400 */
[----:B--2---:R-:W-:Y:S07]  /*e480*/  FMUL.FTZ R2, R18, c[0x0][0x2ec] ;  /* 0x0000bb0012027a20 */ /* 0x004fee0000410000 */
[----:B------:R2:W2:Y:S01]  /*e490*/  MUFU.TANH R16, R163 ;  /* 0x000000a300107308 */ /* 0x0004a20000002400 */
[C---:B-----5:R-:W-:Y:S03]  /*e4a0*/  HMMA.16816.F32.BF16 R60, R124.reuse, R88, R60 ;  /* 0x000000587c3c723c */ /* 0x060fe6000004183c */
[----:B-1----:R-:W-:Y:S02]  /*e4b0*/  FMUL.FTZ R0, R27, c[0x0][0x2ec] ;  /* 0x0000bb001b007a20 */ /* 0x002fe40000410000 */
[----:B------:R-:W-:Y:S04]  /*e4c0*/  FMUL.FTZ R165, R59, c[0x0][0x2ec] ;  /* 0x0000bb003ba57a20 */ /* 0x000fe80000410000 */
[----:B------:R1:W1:Y:S01]  /*e4d0*/  MUFU.TANH R111, R161 ;  /* 0x000000a1006f7308 */ /* 0x0002620000002400 */
[----:B------:R-:W-:Y:S03]  /*e4e0*/  HMMA.16816.F32.BF16 R64, R124, R90, R64 ;  /* 0x0000005a7c40723c */ /* 0x000fe60000041840 */
[----:B---3--:R-:W-:Y:S06]  /*e4f0*/  FMUL.FTZ R162, R20, c[0x0][0x2ec] ;  /* 0x0000bb0014a27a20 */ /* 0x008fec0000410000 */
[----:B------:R3:W3:Y:S03]  /*e500*/  MUFU.TANH R130, R160 ;  /* 0x000000a000827308 */ /* 0x0006e60000002400 */
[----:B--2---:R-:W-:Y:S02]  /*e510*/  FMUL.FTZ R163, R25, c[0x0][0x2ec] ;  /* 0x0000bb0019a37a20 */ /* 0x004fe40000410000 */
[----:B------:R-:W-:Y:S05]  /*e520*/  FMUL.FTZ R164, R62, c[0x0][0x2ec] ;  /* 0x0000bb003ea47a20 */ /* 0x000fea0000410000 */
[----:B------:R2:W2:Y:S01]  /*e530*/  MUFU.TANH R122, R159 ;  /* 0x0000009f007a7308 */ /* 0x0004a20000002400 */
[----:B-1----:R-:W-:Y:S09]  /*e540*/  FMUL.FTZ R161, R29, c[0x0][0x2ec] ;  /* 0x0000bb001da17a20 */ /* 0x002ff20000410000 */
[----:B------:R1:W1:Y:S01]  /*e550*/  MUFU.TANH R107, R3 ;  /* 0x00000003006b7308 */ /* 0x0002620000002400 */
[----:B---3--:R-:W-:Y:S09]  /*e560*/  FMUL.FTZ R160, R30, c[0x0][0x2ec] ;  /* 0x0000bb001ea07a20 */ /* 0x008ff20000410000 */
[----:B------:R3:W3:Y:S01]  /*e570*/  MUFU.TANH R18, R2 ;  /* 0x0000000200127308 */ /* 0x0006e20000002400 */
[----:B--2---:R-:W-:Y:S09]  /*e580*/  FMUL.FTZ R159, R31, c[0x0][0x2ec] ;  /* 0x0000bb001f9f7a20 */ /* 0x004ff20000410000 */
        /* <DEDUP_REMOVED lines=66> */
[----:B------:R-:W2:Y:S01]  /*e9b0*/  MUFU.TANH R165, R165 ;  /* 0x000000a500a57308 */ /* 0x000ea20000002400 */
[----:B-1----:R-:W-:Y:S09]  /*e9c0*/  FMUL.FTZ R2, R57, c[0x0][0x2ec] ;  /* 0x0000bb0039027a20 */ /* 0x002ff20000410000 */
[----:B------:R1:W1:Y:S01]  /*e9d0*/  MUFU.TANH R35, R2 ;  /* 0x0000000200237308 */ /* 0x0002620000002400 */
[----:B---3--:R-:W-:Y:S09]  /*e9e0*/  FMUL.FTZ R0, R66, c[0x0][0x2ec] ;  /* 0x0000bb0042007a20 */ /* 0x008ff20000410000 */
[----:B------:R-:W3:Y:S10]  /*e9f0*/  MUFU.TANH R161, R161 ;  /* 0x000000a100a17308 */ /* 0x000ef40000002400 */
        /* <DEDUP_REMOVED lines=73> */
.L_x_4959:
        /* <DEDUP_REMOVED lines=18> */
.L_x_4958:
[----:B--234-:R-:W-:Y:S01]  /*efb0*/  LDSM.16.MT88.4 R28, [R137+0x3000] ;  /* 0x00300000891c783b */ /* 0x01cfe20000004200 */
        /* <DEDUP_REMOVED lines=84> */
[----:B------:R-:W2:Y:S01]  /*f500*/  LDSM.16.MT88.4 R12, [R138+0x3000] ;  /* 0x003000008a0c783b */ /* 0x000ea20000004200 */
[----:B------:R-:W-:Y:S01]  /*f510*/  FMUL.FTZ R20, R4, c[0x0][0x23c] ;  /* 0x00008f0004147a20 */ /* 0x000fe20000410000 */
        /* <DEDUP_REMOVED lines=18> */
[----:B------:R-:W-:Y:S02]  /*f640*/  FMUL.FTZ R9, R21, R77 ;  /* 0x0000004d15097220 */ /* 0x000fe40000410000 */
[C---:B---3--:R-:W-:Y:S02]  /*f650*/  FMUL.FTZ R11, R20.reuse, R79 ;  /* 0x0000004f140b7220 */ /* 0x048fe40000410000 */
[----:B------:R-:W-:Y:S02]  /*f660*/  FMUL.FTZ R10, R20, R78 ;  /* 0x0000004e140a7220 */ /* 0x000fe40000410000 */
[--C-:B------:R-:W-:Y:S01]  /*f670*/  FFMA.FTZ R77, R22, c[0x0][0x23c], -R34.reuse ;  /* 0x00008f00164d7a23 */ /* 0x100fe20000010822 */
[----:B------:R-:W1:Y:S01]  /*f680*/  MUFU.EX2 R91, R91 ;  /* 0x0000005b005b7308 */ /* 0x000e620000000800 */
[----:B------:R-:W-:Y:S02]  /*f690*/  FMUL.FTZ R7, R20, R83 ;  /* 0x0000005314077220 */ /* 0x000fe40000410000 */
        /* <DEDUP_REMOVED lines=35> */
[----:B------:R-:W3:Y:S01]  /*f8d0*/  MUFU.EX2 R97, R97 ;  /* 0x0000006100617308 */ /* 0x000ee20000000800 */
[--C-:B------:R-:W-:Y:S02]  /*f8e0*/  FFMA.FTZ R64, R116, c[0x0][0x23c], -R33.reuse ;  /* 0x00008f0074407a23 */ /* 0x100fe40000010821 */
[--C-:B------:R-:W-:Y:S01]  /*f8f0*/  FFMA.FTZ R81, R104, c[0x0][0x23c], -R33.reuse ;  /* 0x00008f0068517a23 */ /* 0x100fe20000010821 */
[----:B-1----:R-:W-:Y:S01]  /*f900*/  F2FP.BF16.PACK_AB R24, R85, R58 ;  /* 0x0000003a5518723e */ /* 0x002fe200000010ff */
[----:B------:R-:W-:Y:S02]  /*f910*/  FFMA.FTZ R158, R21, R158, R58 ;  /* 0x0000009e159e7223 */ /* 0x000fe4000001003a */
        /* <DEDUP_REMOVED lines=10> */
[----:B------:R-:W-:Y:S01]  /*f9c0*/  FFMA.FTZ R45, R45, c[0x0][0x23c], -R34 ;  /* 0x00008f002d2d7a23 */ /* 0x000fe20000010822 */
[----:B---3--:R-:W-:Y:S01]  /*f9d0*/  F2FP.BF16.PACK_AB R25, R97, R90 ;  /* 0x0000005a6119723e */ /* 0x008fe200000010ff */
[----:B------:R-:W-:Y:S02]  /*f9e0*/  FFMA.FTZ R90, R20, R157, R90 ;  /* 0x0000009d145a7223 */ /* 0x000fe4000001005a */
[----:B------:R-:W-:Y:S02]  /*f9f0*/  FFMA.FTZ R54, R35, c[0x0][0x23c], -R34 ;  /* 0x00008f0023367a23 */ /* 0x000fe40000010822 */
[----:B------:R-:W-:Y:S01]  /*fa00*/  FADD.FTZ R76, R97, R90 ;  /* 0x0000005a614c7221 */ /* 0x000fe20000010000 */
[----:B------:R-:W3:Y:S01]  /*fa10*/  MUFU.EX2 R88, R88 ;  /* 0x0000005800587308 */ /* 0x000ee20000000800 */
[--C-:B------:R-:W-:Y:S02]  /*fa20*/  FFMA.FTZ R35, R42, c[0x0][0x23c], -R33.reuse ;  /* 0x00008f002a237a23 */ /* 0x100fe40000010821 */
[--C-:B------:R-:W-:Y:S02]  /*fa30*/  FFMA.FTZ R42, R165, c[0x0][0x23c], -R33.reuse ;  /* 0x00008f00a52a7a23 */ /* 0x100fe40000010821 */
[----:B------:R-:W-:Y:S02]  /*fa40*/  FFMA.FTZ R164, R164, c[0x0][0x23c], -R33 ;  /* 0x00008f00a4a47a23 */ /* 0x000fe40000010821 */
[----:B------:R-:W-:Y:S03]  /*fa50*/  FFMA.FTZ R159, R159, c[0x0][0x23c], -R34 ;  /* 0x00008f009f9f7a23 */ /* 0x000fe60000010822 */
[----:B------:R-:W-:Y:S01]  /*fa60*/  MUFU.EX2 R44, R44 ;  /* 0x0000002c002c7308 */ /* 0x000fe20000000800 */
[C---:B-1----:R-:W-:Y:S01]  /*fa70*/  F2FP.BF16.PACK_AB R27, R92.reuse, R95 ;  /* 0x0000005f5c1b723e */ /* 0x042fe200000010ff */
        /* <DEDUP_REMOVED lines=9> */
[----:B------:R-:W-:Y:S03]  /*fb10*/  FADD.FTZ R37, R85, R158 ;  /* 0x0000009e55257221 */ /* 0x000fe60000010000 */
[----:B------:R-:W2:Y:S01]  /*fb20*/  MUFU.EX2 R56, R56 ;  /* 0x0000003800387308 */ /* 0x000ea20000000800 */
[----:B------:R-:W-:Y:S02]  /*fb30*/  FADD.FTZ R78, R94, R37 ;  /* 0x000000255e4e7221 */ /* 0x000fe40000010000 */
[C---:B------:R-:W-:Y:S02]  /*fb40*/  FMUL.FTZ R14, R20.reuse, R74 ;  /* 0x0000004a140e7220 */ /* 0x040fe40000410000 */
[----:B------:R-:W-:Y:S02]  /*fb50*/  FADD.FTZ R76, R91, R78 ;  /* 0x0000004e5b4c7221 */ /* 0x000fe40000010000 */
[----:B------:R-:W-:Y:S02]  /*fb60*/  FMUL.FTZ R15, R20, R75 ;  /* 0x0000004b140f7220 */ /* 0x000fe40000410000 */
[--C-:B------:R-:W-:Y:S01]  /*fb70*/  FFMA.FTZ R73, R114, c[0x0][0x23c], -R33.reuse ;  /* 0x00008f0072497a23 */ /* 0x100fe20000010821 */
[----:B------:R-:W-:Y:S01]  /*fb80*/  MUFU.EX2 R55, R55 ;  /* 0x0000003700377308 */ /* 0x000fe20000000800 */
[----:B------:R-:W-:Y:S02]  /*fb90*/  FFMA.FTZ R75, R105, c[0x0][0x23c], -R34 ;  /* 0x00008f00694b7a23 */ /* 0x000fe40000010822 */
[--C-:B------:R-:W-:Y:S01]  /*fba0*/  FFMA.FTZ R74, R118, c[0x0][0x23c], -R33.reuse ;  /* 0x00008f00764a7a23 */ /* 0x100fe20000010821 */
[C---:B------:R-:W-:Y:S06]  /*fbb0*/  HMMA.16816.F32.BF16 R12, R24.reuse, R28, R12 ;  /* 0x0000001c180c723c */ /* 0x040fec000004180c */
[----:B------:R-:W4:Y:S02]  /*fbc0*/  MUFU.EX2 R52, R52 ;  /* 0x0000003400347308 */ /* 0x000f240000000800 */
[----:B------:R-:W-:Y:S01]  /*fbd0*/  HMMA.16816.F32.BF16 R16, R24, R30, R16 ;  /* 0x0000001e1810723c */ /* 0x000fe20000041810 */
[----:B------:R-:W5:Y:S06]  /*fbe0*/  LDSM.16.MT88.4 R28, [R138+0x3400] ;  /* 0x003400008a1c783b */ /* 0x000f6c0000004200 */
[----:B------:R-:W-:Y:S01]  /*fbf0*/  F2FP.BF16.PACK_AB R24, R62, R63 ;  /* 0x0000003f3e18723e */ /* 0x000fe200000010ff */
[----:B------:R-:W-:Y:S01]  /*fc00*/  MUFU.EX2 R50, R50 ;  /* 0x0000003200327308 */ /* 0x000fe20000000800 */
[----:B---3--:R-:W-:Y:S03]  /*fc10*/  F2FP.BF16.PACK_AB R25, R88, R65 ;  /* 0x000000415819723e */ /* 0x008fe600000010ff */
[----:B-1----:R-:W-:Y:S01]  /*fc20*/  F2FP.BF16.PACK_AB R26, R43, R44 ;  /* 0x0000002c2b1a723e */ /* 0x002fe200000010ff */
[----:B------:R-:W-:Y:S01]  /*fc30*/  FADD.FTZ R63, R63, R76 ;  /* 0x0000004c3f3f7221 */ /* 0x000fe20000010000 */
[----:B--2---:R-:W-:Y:S04]  /*fc40*/  F2FP.BF16.PACK_AB R27, R56, R51 ;  /* 0x00000033381b723e */ /* 0x004fe800000010ff */
[----:B------:R-:W1:Y:S01]  /*fc50*/  MUFU.EX2 R49, R49 ;  /* 0x0000003100317308 */ /* 0x000e620000000800 */
[----:B----4-:R-:W-:Y:S09]  /*fc60*/  F2FP.BF16.PACK_AB R20, R52, R55 ;  /* 0x000000373414723e */ /* 0x010ff200000010ff */
[----:B------:R-:W-:Y:S10]  /*fc70*/  MUFU.EX2 R41, R41 ;  /* 0x0000002900297308 */ /* 0x000ff40000000800 */
[----:B------:R-:W2:Y:S01]  /*fc80*/  MUFU.EX2 R40, R40 ;  /* 0x0000002800287308 */ /* 0x000ea20000000800 */
[C---:B-----5:R-:W-:Y:S03]  /*fc90*/  HMMA.16816.F32.BF16 R4, R24.reuse, R28, R4 ;  /* 0x0000001c1804723c */ /* 0x060fe60000041804 */
[----:B-1----:R-:W-:Y:S06]  /*fca0*/  F2FP.BF16.PACK_AB R21, R49, R50 ;  /* 0x000000323115723e */ /* 0x002fec00000010ff */
[----:B------:R-:W-:Y:S01]  /*fcb0*/  MUFU.EX2 R48, R48 ;  /* 0x0000003000307308 */ /* 0x000fe20000000800 */
[C---:B------:R-:W-:Y:S01]  /*fcc0*/  HMMA.16816.F32.BF16 R8, R24.reuse, R30, R8 ;  /* 0x0000001e1808723c */ /* 0x040fe20000041808 */
[----:B------:R-:W1:Y:S08]  /*fcd0*/  LDSM.16.MT88.4 R28, [R137+0x3400] ;  /* 0x00340000891c783b */ /* 0x000e700000004200 */
[----:B------:R-:W3:Y:S03]  /*fce0*/  MUFU.EX2 R57, R57 ;  /* 0x0000003900397308 */ /* 0x000ee60000000800 */
[----:B--2---:R-:W-:Y:S07]  /*fcf0*/  F2FP.BF16.PACK_AB R22, R40, R41 ;  /* 0x000000292816723e */ /* 0x004fee00000010ff */
[----:B------:R3:W-:Y:S10]  /*fd00*/  MUFU.EX2 R58, R23 ;  /* 0x00000017003a7308 */ /* 0x0007f40000000800 */
[----:B------:R2:W-:Y:S10]  /*fd10*/  MUFU.EX2 R85, R77 ;  /* 0x0000004d00557308 */ /* 0x0005f40000000800 */
[----:B------:R4:W-:Y:S01]  /*fd20*/  MUFU.EX2 R90, R39 ;  /* 0x00000027005a7308 */ /* 0x0009e20000000800 */
[C---:B-1----:R-:W-:Y:S03]  /*fd30*/  HMMA.16816.F32.BF16 R12, R24.reuse, R28, R12 ;  /* 0x0000001c180c723c */ /* 0x042fe6000004180c */
[----:B---3--:R-:W-:Y:S06]  /*fd40*/  F2FP.BF16.PACK_AB R23, R57, R48 ;  /* 0x000000303917723e */ /* 0x008fec00000010ff */
[----:B------:R-:W-:Y:S01]  /*fd50*/  MUFU.EX2 R66, R66 ;  /* 0x0000004200427308 */ /* 0x000fe20000000800 */
[----:B------:R-:W-:Y:S01]  /*fd60*/  HMMA.16816.F32.BF16 R16, R24, R30, R16 ;  /* 0x0000001e1810723c */ /* 0x000fe20000041810 */
[----:B------:R-:W1:Y:S02]  /*fd70*/  LDSM.16.MT88.4 R24, [R138+0x3800] ;  /* 0x003800008a18783b */ /* 0x000e640000004200 */
[----:B--2---:R-:W-:Y:S06]  /*fd80*/  FFMA.FTZ R77, R38, c[0x0][0x23c], -R33 ;  /* 0x00008f00264d7a23 */ /* 0x004fec0000010821 */
[----:B------:R-:W2:Y:S01]  /*fd90*/  MUFU.EX2 R69, R69 ;  /* 0x0000004500457308 */ /* 0x000ea20000000800 */
[----:B------:R-:W3:Y:S08]  /*fda0*/  LDSM.16.MT88.4 R28, [R137+0x3800] ;  /* 0x00380000891c783b */ /* 0x000ef00000004200 */
[----:B----4-:R-:W-:Y:S01]  /*fdb0*/  LDSM.16.MT88.4 R36, [R137+0x3c00] ;  /* 0x003c00008924783b */ /* 0x010fe20000004200 */
[----:B------:R-:W-:Y:S10]  /*fdc0*/  MUFU.EX2 R68, R68 ;  /* 0x0000004400447308 */ /* 0x000ff40000000800 */
[----:B------:R-:W4:Y:S10]  /*fdd0*/  MUFU.EX2 R71, R71 ;  /* 0x0000004700477308 */ /* 0x000f340000000800 */
[----:B------:R-:W5:Y:S01]  /*fde0*/  MUFU.EX2 R59, R59 ;  /* 0x0000003b003b7308 */ /* 0x000f620000000800 */
[C---:B-1----:R-:W-:Y:S09]  /*fdf0*/  HMMA.16816.F32.BF16 R4, R20.reuse, R24, R4 ;  /* 0x000000181404723c */ /* 0x042ff20000041804 */
[----:B------:R-:W-:Y:S01]  /*fe00*/  MUFU.EX2 R60, R60 ;  /* 0x0000003c003c7308 */ /* 0x000fe20000000800 */
[C---:B------:R-:W-:Y:S01]  /*fe10*/  HMMA.16816.F32.BF16 R8, R20.reuse, R26, R8 ;  /* 0x0000001a1408723c */ /* 0x040fe20000041808 */
[----:B------:R-:W1:Y:S07]  /*fe20*/  LDSM.16.MT88.4 R24, [R138+0x3c00] ;  /* 0x003c00008a18783b */ /* 0x000e6e0000004200 */
[C---:B---3--:R-:W-:Y:S01]  /*fe30*/  HMMA.16816.F32.BF16 R12, R20.reuse, R28, R12 ;  /* 0x0000001c140c723c */ /* 0x048fe2000004180c */
[----:B------:R-:W3:Y:S07]  /*fe40*/  MUFU.EX2 R73, R73 ;  /* 0x0000004900497308 */ /* 0x000eee0000000800 */
[----:B------:R-:W-:Y:S01]  /*fe50*/  HMMA.16816.F32.BF16 R16, R20, R30, R16 ;  /* 0x0000001e1410723c */ /* 0x000fe20000041810 */
[----:B------:R-:W1:Y:S02]  /*fe60*/  LDSM.16.MT88.4 R28, [R138+0x4000] ;  /* 0x004000008a1c783b */ /* 0x000e640000004200 */
[----:B------:R-:W-:Y:S04]  /*fe70*/  MUFU.EX2 R75, R75 ;  /* 0x0000004b004b7308 */ /* 0x000fe80000000800 */
[----:B--2---:R-:W-:Y:S02]  /*fe80*/  F2FP.BF16.PACK_AB R20, R69, R66 ;  /* 0x000000424514723e */ /* 0x004fe400000010ff */
[----:B----4-:R-:W-:Y:S03]  /*fe90*/  F2FP.BF16.PACK_AB R21, R71, R68 ;  /* 0x000000444715723e */ /* 0x010fe600000010ff */
[----:B-----5:R-:W-:Y:S01]  /*fea0*/  F2FP.BF16.PACK_AB R22, R58, R59 ;  /* 0x0000003b3a16723e */ /* 0x020fe200000010ff */
[----:B------:R-:W2:Y:S01]  /*feb0*/  MUFU.EX2 R72, R72 ;  /* 0x0000004800487308 */ /* 0x000ea20000000800 */
[----:B---3--:R-:W-:Y:S09]  /*fec0*/  F2FP.BF16.PACK_AB R23, R73, R60 ;  /* 0x0000003c4917723e */ /* 0x008ff200000010ff */
[----:B------:R-:W-:Y:S01]  /*fed0*/  MUFU.EX2 R74, R74 ;  /* 0x0000004a004a7308 */ /* 0x000fe20000000800 */
[C---:B-1----:R-:W-:Y:S09]  /*fee0*/  HMMA.16816.F32.BF16 R4, R20.reuse, R24, R4 ;  /* 0x000000181404723c */ /* 0x042ff20000041804 */
[----:B------:R-:W1:Y:S01]  /*fef0*/  MUFU.EX2 R67, R67 ;  /* 0x0000004300437308 */ /* 0x000e620000000800 */
[C---:B------:R-:W-:Y:S01]  /*ff00*/  HMMA.16816.F32.BF16 R8, R20.reuse, R26, R8 ;  /* 0x0000001a1408723c */ /* 0x040fe20000041808 */
[----:B------:R-:W3:Y:S07]  /*ff10*/  LDSM.16.MT88.4 R24, [R137+0x4000] ;  /* 0x004000008918783b */ /* 0x000eee0000004200 */
[C---:B------:R-:W-:Y:S01]  /*ff20*/  HMMA.16816.F32.BF16 R12, R20.reuse, R36, R12 ;  /* 0x00000024140c723c */ /* 0x040fe2000004180c */
[----:B------:R-:W-:Y:S06]  /*ff30*/  MUFU.EX2 R70, R70 ;  /* 0x0000004600467308 */ /* 0x000fec0000000800 */
[----:B------:R-:W-:Y:S01]  /*ff40*/  FADD.FTZ R37, R65, R92 ;  /* 0x0000005c41257221 */ /* 0x000fe20000010000 */
[----:B------:R-:W-:Y:S03]  /*ff50*/  HMMA.16816.F32.BF16 R16, R20, R38, R16 ;  /* 0x000000261410723c */ /* 0x000fe60000041810 */
[----:B------:R-:W4:Y:S01]  /*ff60*/  MUFU.EX2 R61, R61 ;  /* 0x0000003d003d7308 */ /* 0x000f220000000800 */
[----:B------:R-:W-:Y:S02]  /*ff70*/  FADD.FTZ R88, R88, R37 ;  /* 0x0000002558587221 */ /* 0x000fe40000010000 */
[----:B------:R-:W5:Y:S01]  /*ff80*/  LDSM.16.MT88.4 R36, [R138+0x4400] ;  /* 0x004400008a24783b */ /* 0x000f620000004200 */
[----:B--2---:R-:W-:Y:S01]  /*ff90*/  F2FP.BF16.PACK_AB R20, R72, R75 ;  /* 0x0000004b4814723e */ /* 0x004fe200000010ff */
[----:B------:R-:W-:Y:S01]  /*ffa0*/  FADD.FTZ R51, R51, R88 ;  /* 0x0000005833337221 */ /* 0x000fe20000010000 */
[----:B-1----:R-:W-:Y:S03]  /*ffb0*/  F2FP.BF16.PACK_AB R21, R67, R74 ;  /* 0x0000004a4315723e */ /* 0x002fe600000010ff */
[----:B------:R-:W-:Y:S01]  /*ffc0*/  FADD.FTZ R51, R56, R51 ;  /* 0x0000003338337221 */ /* 0x000fe20000010000 */
[----:B------:R-:W-:Y:S01]  /*ffd0*/  MUFU.EX2 R64, R64 ;  /* 0x0000004000407308 */ /* 0x000fe20000000800 */
[----:B------:R-:W-:Y:S02]  /*ffe0*/  FADD.FTZ R65, R62, R63 ;  /* 0x0000003f3e417221 */ /* 0x000fe40000010000 */
[--C-:B------:R-:W-:Y:S02]  /*fff0*/  FFMA.FTZ R62, R161, c[0x0][0x23c], -R34.reuse ;  /* 0x00008f00a13e7a23 */ /* 0x100fe40000010822 */
[----:B------:R-:W-:Y:S02]  /*10000*/  FADD.FTZ R76, R44, R65 ;  /* 0x000000412c4c7221 */ /* 0x000fe40000010000 */
[----:B------:R-:W-:Y:S02]  /*10010*/  FFMA.FTZ R63, R163, c[0x0][0x23c], -R34 ;  /* 0x00008f00a33f7a23 */ /* 0x000fe40000010822 */
        /* <DEDUP_REMOVED lines=8> */
[----:B------:R-:W-:Y:S09]  /*100a0*/  FADD.FTZ R41, R41, R52 ;  /* 0x0000003429297221 */ /* 0x000ff20000010000 */
[----:B------:R-:W2:Y:S01]  /*100b0*/  MUFU.EX2 R80, R80 ;  /* 0x0000005000507308 */ /* 0x000ea20000000800 */
[----:B-1----:R-:W-:Y:S09]  /*100c0*/  F2FP.BF16.PACK_AB R23, R81, R64 ;  /* 0x000000405117723e */ /* 0x002ff200000010ff */
        /* <DEDUP_REMOVED lines=9> */
[----:B------:R4:W4:Y:S02]  /*10160*/  MUFU.EX2 R94, R77 ;  /* 0x0000004d005e7308 */ /* 0x0009240000000800 */
[----:B--2---:R-:W-:Y:S02]  /*10170*/  F2FP.BF16.PACK_AB R20, R80, R89 ;  /* 0x000000595014723e */ /* 0x004fe400000010ff */
[----:B-1----:R-:W-:Y:S03]  /*10180*/  F2FP.BF16.PACK_AB R21, R83, R82 ;  /* 0x000000525315723e */ /* 0x002fe600000010ff */
[----:B------:R-:W-:Y:S03]  /*10190*/  F2FP.BF16.PACK_AB R22, R90, R85 ;  /* 0x000000555a16723e */ /* 0x000fe600000010ff */
[----:B------:R-:W-:Y:S10]  /*101a0*/  MUFU.EX2 R47, R47 ;  /* 0x0000002f002f7308 */ /* 0x000ff40000000800 */
[----:B------:R-:W1:Y:S01]  /*101b0*/  MUFU.EX2 R96, R96 ;  /* 0x0000006000607308 */ /* 0x000e620000000800 */
[----:B----4-:R-:W-:Y:S01]  /*101c0*/  LDSM.16.MT88.4 R76, [R138+0x4c00] ;  /* 0x004c00008a4c783b */ /* 0x010fe20000004200 */
[----:B------:R-:W-:Y:S08]  /*101d0*/  F2FP.BF16.PACK_AB R23, R94, R93 ;  /* 0x0000005d5e17723e */ /* 0x000ff000000010ff */
[----:B------:R-:W-:Y:S01]  /*101e0*/  MUFU.EX2 R53, R53 ;  /* 0x0000003500357308 */ /* 0x000fe20000000800 */
[C---:B-----5:R-:W-:Y:S07]  /*101f0*/  HMMA.16816.F32.BF16 R4, R20.reuse, R36, R4 ;  /* 0x000000241404723c */ /* 0x060fee0000041804 */
[----:B------:R-:W-:Y:S02]  /*10200*/  FADD.FTZ R36, R50, R51 ;  /* 0x0000003332247221 */ /* 0x000fe40000010000 */
[----:B------:R-:W2:Y:S01]  /*10210*/  MUFU.EX2 R46, R46 ;  /* 0x0000002e002e7308 */ /* 0x000ea20000000800 */
[C---:B------:R-:W-:Y:S03]  /*10220*/  HMMA.16816.F32.BF16 R8, R20.reuse, R38, R8 ;  /* 0x000000261408723c */ /* 0x040fe60000041808 */
[----:B------:R-:W-:Y:S02]  /*10230*/  FADD.FTZ R49, R49, R36 ;  /* 0x0000002431317221 */ /* 0x000fe40000010000 */
[----:B------:R-:W4:Y:S02]  /*10240*/  LDSM.16.MT88.4 R36, [R137+0x4800] ;  /* 0x004800008924783b */ /* 0x000f240000004200 */
[----:B------:R-:W-:Y:S01]  /*10250*/  FADD.FTZ R48, R48, R49 ;  /* 0x0000003130307221 */ /* 0x000fe20000010000 */
[C---:B------:R-:W-:Y:S01]  /*10260*/  HMMA.16816.F32.BF16 R12, R20.reuse, R28, R12 ;  /* 0x0000001c140c723c */ /* 0x040fe2000004180c */
[----:B------:R-:W-:Y:S03]  /*10270*/  MUFU.EX2 R45, R45 ;  /* 0x0000002d002d7308 */ /* 0x000fe60000000800 */
[----:B------:R-:W-:Y:S02]  /*10280*/  FADD.FTZ R49, R40, R41 ;  /* 0x0000002928317221 */ /* 0x000fe40000010000 */
[----:B------:R-:W-:Y:S02]  /*10290*/  FADD.FTZ R57, R57, R48 ;  /* 0x0000003039397221 */ /* 0x000fe40000010000 */
[----:B------:R-:W-:Y:S03]  /*102a0*/  HMMA.16816.F32.BF16 R16, R20, R30, R16 ;  /* 0x0000001e1410723c */ /* 0x000fe60000041810 */
[----:B------:R-:W5:Y:S01]  /*102b0*/  MUFU.EX2 R54, R54 ;  /* 0x0000003600367308 */ /* 0x000f620000000800 */
[----:B------:R-:W-:Y:S02]  /*102c0*/  FADD.FTZ R66, R66, R49 ;  /* 0x0000003142427221 */ /* 0x000fe40000010000 */
[----:B------:R-:W-:Y:S01]  /*102d0*/  FADD.FTZ R68, R68, R57 ;  /* 0x0000003944447221 */ /* 0x000fe20000010000 */
[----:B-1----:R-:W-:Y:S01]  /*102e0*/  F2FP.BF16.PACK_AB R20, R96, R47 ;  /* 0x0000002f6014723e */ /* 0x002fe200000010ff */
[--C-:B------:R-:W-:Y:S01]  /*102f0*/  FFMA.FTZ R28, R32, c[0x0][0x23c], -R33.reuse ;  /* 0x00008f00201c7a23 */ /* 0x100fe20000010821 */
[----:B--2---:R-:W-:Y:S03]  /*10300*/  F2FP.BF16.PACK_AB R21, R46, R53 ;  /* 0x000000352e15723e */ /* 0x004fe600000010ff */
[----:B------:R-:W-:Y:S01]  /*10310*/  FFMA.FTZ R33, R3, c[0x0][0x23c], -R33 ;  /* 0x00008f0003217a23 */ /* 0x000fe20000010821 */
        /* <DEDUP_REMOVED lines=31> */
[----:B------:R-:W-:Y:S02]  /*10510*/  FADD.FTZ R22, R82, R81 ;  /* 0x0000005152167221 */ /* 0x000fe40000010000 */
[----:B------:R-:W-:Y:S03]  /*10520*/  FADD.FTZ R20, R80, R89 ;  /* 0x0000005950147221 */ /* 0x000fe60000010000 */
[----:B------:R-:W-:Y:S01]  /*10530*/  FADD.FTZ R22, R83, R22 ;  /* 0x0000001653167221 */ /* 0x000fe20000010000 */
[----:B-1----:R-:W-:Y:S01]  /*10540*/  F2FP.BF16.PACK_AB R69, R44, R43 ;  /* 0x0000002b2c45723e */ /* 0x002fe200000010ff */
[----:B------:R-:W-:Y:S01]  /*10550*/  FADD.FTZ R85, R85, R20 ;  /* 0x0000001455557221 */ /* 0x000fe20000010000 */
[----:B------:R-:W-:Y:S01]  /*10560*/  MUFU.EX2 R28, R28 ;  /* 0x0000001c001c7308 */ /* 0x000fe20000000800 */
[----:B------:R-:W-:Y:S02]  /*10570*/  FADD.FTZ R93, R93, R22 ;  /* 0x000000165d5d7221 */ /* 0x000fe40000010000 */
[----:B------:R-:W-:Y:S01]  /*10580*/  FADD.FTZ R90, R90, R85 ;  /* 0x000000555a5a7221 */ /* 0x000fe20000010000 */
[----:B------:R-:W-:Y:S01]  /*10590*/  MOV R85, R0 ;  /* 0x0000000000557202 */ /* 0x000fe20000000f00 */
        /* <DEDUP_REMOVED lines=25> */
.L_x_4956:
[----:B------:R-:W1:Y:S01]  /*10730*/  SHFL.BFLY PT, R3, R158, 0x2, 0x1f ;  /* 0x0c401f009e037f89 */ /* 0x000e6200000e0000 */
[----:B------:R-:W-:Y:S01]  /*10740*/  IMAD.MOV.U32 R7, RZ, RZ, 0x3f800000 ;  /* 0x3f800000ff077424 */ /* 0x000fe200078e00ff */
[----:B------:R-:W-:Y:S01]  /*10750*/  BSSY B0, `(.L_x_4961) ;  /* 0x0000089000007945 */ /* 0x000fe20003800000 */
[----:B------:R-:W-:Y:S01]  /*10760*/  IMAD.MOV.U32 R6, RZ, RZ, 0x3f800000 ;  /* 0x3f800000ff067424 */ /* 0x000fe200078e00ff */
[----:B------:R-:W2:Y:S01]  /*10770*/  SHFL.BFLY PT, R4, R157, 0x2, 0x1f ;  /* 0x0c401f009d047f89 */ /* 0x000ea200000e0000 */
[----:B------:R-:W-:-:S03]  /*10780*/  IMAD.MOV R30, RZ, RZ, -R149 ;  /* 0x000000ffff1e7224 */ /* 0x000fc600078e0a95 */
[----:B------:R-:W-:Y:S06]  /*10790*/  BAR.SYNC.DEFER_BLOCKING 0x0 ;  /* 0x0000000000007b1d */ /* 0x000fec0000010000 */
[----:B------:R-:W3:Y:S04]  /*107a0*/  S2R R28, SR_CTAID.Y ;  /* 0x00000000001c7919 */ /* 0x000ee80000002600 */
[----:B------:R-:W4:Y:S01]  /*107b0*/  S2R R31, SR_CTAID.X ;  /* 0x00000000001f7919 */ /* 0x000f220000002500 */
[----:B-1----:R-:W-:-:S03]  /*107c0*/  FADD.FTZ R8, R3, R158 ;  /* 0x0000009e03087221 */ /* 0x002fc60000010000 */
[----:B------:R-:W1:Y:S01]  /*107d0*/  S2R R3, SR_TID.X ;  /* 0x0000000000037919 */ /* 0x000e620000002100 */
[----:B--2---:R-:W-:-:S03]  /*107e0*/  FADD.FTZ R9, R4, R157 ;  /* 0x0000009d04097221 */ /* 0x004fc60000010000 */
[----:B------:R-:W2:Y:S04]  /*107f0*/  SHFL.BFLY PT, R5, R8, 0x1, 0x1f ;  /* 0x0c201f0008057f89 */ /* 0x000ea800000e0000 */
[----:B------:R-:W5:Y:S01]  /*10800*/  SHFL.BFLY PT, R4, R9, 0x1, 0x1f ;  /* 0x0c201f0009047f89 */ /* 0x000f6200000e0000 */
[----:B---3--:R-:W-:Y:S02]  /*10810*/  IMAD R28, R28, c[0x0][0x210], R149 ;  /* 0x000084001c1c7a24 */ /* 0x008fe400078e0295 */
[----:B--2---:R-:W-:Y:S01]  /*10820*/  FADD.FTZ R5, R8, R5 ;  /* 0x0000000508057221 */ /* 0x004fe20000010000 */
[----:B-1----:R-:W-:Y:S01]  /*10830*/  SHF.R.S32.HI R8, RZ, 0x1f, R3 ;  /* 0x0000001fff087819 */ /* 0x002fe20000011403 */
[----:B-----5:R-:W-:-:S03]  /*10840*/  FADD.FTZ R4, R9, R4 ;  /* 0x0000000409047221 */ /* 0x020fc60000010000 */
        /* <DEDUP_REMOVED lines=106> */
[----:B------:R4:W1:Y:S02]  /*10ef0*/  LDS.128 R24, [R6.X4+0x1800] ;  /* 0x0018000006187984 */ /* 0x0008640000004c00 */
[----:B----4-:R-:W-:-:S04]  /*10f00*/  IMAD.SHL.U32 R6, R31, 0x40, RZ ;  /* 0x000000401f067824 */ /* 0x010fc800078e00ff */
[----:B------:R-:W-:Y:S01]  /*10f10*/  IMAD R6, R7, c[0x0][0x214], R6 ;  /* 0x0000850007067a24 */ /* 0x000fe200078e0206 */
[----:B------:R-:W-:Y:S05]  /*10f20*/  @P0 BRA `(.L_x_4962) ;  /* 0x000000b000000947 */ /* 0x000fea0003800000 */
[----:B------:R-:W-:Y:S01]  /*10f30*/  IMAD R0, R31, -0x40, R148 ;  /* 0xffffffc01f007824 */ /* 0x000fe200078e0294 */
        /* <DEDUP_REMOVED lines=10> */
.L_x_4962:
[----:B------:R-:W-:Y:S05]  /*10fe0*/  BSYNC B0 ;  /* 0x0000000000007941 */ /* 0x000fea0003800000 */
.L_x_4961:
[----:B----4-:R-:W-:Y:S01]  /*10ff0*/  IMAD.SHL.U32 R4, R10, 0x4, RZ ;  /* 0x000000040a047824 */ /* 0x010fe200078e00ff */
        /* <DEDUP_REMOVED lines=17> */
[----:B-1----:R2:W-:Y:S04]  /*11110*/  @!P3 STG.E.64 [R2.64], R20 ;  /* 0x000000140200b986 */ /* 0x0025e8000c101b06 */
[----:B------:R2:W-:Y:S01]  /*11120*/  @!P3 STG.E.64 [R2.64+0x8], R22 ;  /* 0x000008160200b986 */ /* 0x0005e2000c101b06 */
[----:B------:R-:W-:Y:S05]  /*11130*/  @P0 EXIT ;  /* 0x000000000000094d */ /* 0x000fea0003800000 */
[----:B------:R-:W-:Y:S01]  /*11140*/  STG.E.128 [R2.64+0x1800], R24 ;  /* 0x0018001802007986 */ /* 0x000fe2000c101d06 */
[----:B------:R-:W-:Y:S05]  /*11150*/  EXIT ;  /* 0x000000000000794d */ /* 0x000fea0003800000 */
.L_x_4963:
        /* <DEDUP_REMOVED lines=10> */
.L_x_5257:


//--------------------- .text._ZN5flash24flash_fwd_splitkv_kernelI23Flash_fwd_kernel_traitsILi32ELi64ELi128ELi4ELb0ELb0EN7cutlass10bfloat16_tE19Flash_kernel_traitsILi32ELi64ELi128ELi4ES3_EELb1ELb0ELb1ELb0ELb0ELb0ELb1ELb1EEEvNS_16Flash_fwd_paramsE --------------------------
	.section	.text._ZN5flash24flash_fwd_splitkv_kernelI23Flash_fwd_kernel_traitsILi32ELi64ELi128ELi4ELb0ELb0EN7cutlass10bfloat16_tE19Flash_kernel_traitsILi32ELi64ELi128ELi4ES3_EELb1ELb0ELb1ELb0ELb0ELb0ELb1ELb1EEEvNS_16Flash_fwd_paramsE,"ax",@progbits
	.sectioninfo	@"SHI_REGISTERS=168"
	.align	128
        .global         _ZN5flash24flash_fwd_splitkv_kernelI23Flash_fwd_kernel_traitsILi32ELi64ELi128ELi4ELb0ELb0EN7cutlass10bfloat16_tE19Flash_kernel_traitsILi32ELi64ELi128ELi4ES3_EELb1ELb0ELb1ELb0ELb0ELb0ELb1ELb1EEEvNS_16Flash_fwd_paramsE
        .type           _ZN5flash24flash_fwd_splitkv_kernelI23Flash_fwd_kernel_traitsILi32ELi64ELi128ELi4ELb0ELb0EN7cutlass10bfloat16_tE19Flash_kernel_traitsILi32ELi64ELi128ELi4ES3_EELb1ELb0ELb1ELb0ELb0ELb0ELb1ELb1EEEvNS_16Flash_fwd_paramsE,@function
        .size           _ZN5flash24flash_fwd_splitkv_kernelI23Flash_fwd_kernel_traitsILi32ELi64ELi128ELi4ELb0ELb0EN7cutlass10bfloat16_tE19Flash_kernel_traitsILi32ELi64ELi128ELi4ES3_EELb1ELb0ELb1ELb0ELb0ELb0ELb1ELb1EEEvNS_16Flash_fwd_paramsE,(.L_x_5258 - _ZN5flash24flash_fwd_splitkv_kernelI23Flash_fwd_kernel_traitsILi32ELi64ELi128ELi4ELb0ELb0EN7cutlass10bfloat16_tE19Flash_kernel_traitsILi32ELi64ELi128ELi4ES3_EELb1ELb0ELb1ELb0ELb0ELb0ELb1ELb1EEEvNS_16Flash_fwd_paramsE)
        .other          _ZN5flash24flash_fwd_splitkv_kernelI23Flash_fwd_kernel_traitsILi32ELi64ELi128ELi4ELb0ELb0EN7cutlass10bfloat16_tE19Flash_kernel_traitsILi32ELi64ELi128ELi4ES3_EELb1ELb0ELb1ELb0ELb0ELb0ELb1ELb1EEEvNS_16Flash_fwd_paramsE,@"STO_CUDA_ENTRY STV_DEFAULT"
_ZN5flash24flash_fwd_splitkv_kernelI23Flash_fwd_kernel_traitsILi32ELi64ELi128ELi4ELb0ELb0EN7cutlass10bfloat16_tE19Flash_kernel_traitsILi32ELi64ELi128ELi4ES3_EELb1ELb0ELb1ELb0ELb0ELb0ELb1ELb1EEEvNS_16Flash_fwd_paramsE:
.text._ZN5flash24flash_fwd_splitkv_kernelI23Flash_fwd_kernel_traitsILi32ELi64ELi128ELi4ELb0ELb0EN7cutlass10bfloat16_tE19Flash_kernel_traitsILi32ELi64ELi128ELi4ES3_EELb1ELb0ELb1ELb0ELb0ELb0ELb1ELb1EEEvNS_16Flash_fwd_paramsE:
        /* <DEDUP_REMOVED lines=53> */
.L_x_4964:
[----:B-1-34-:R-:W-:Y:S02]  /*0350*/  MOV R5, c[0x0][0x218] ;  /* 0x0000860000057a02 */ /* 0x01afe40000000f00 */
.L_x_4965:
        /* <DEDUP_REMOVED lines=40> */
[----:B------:R-:W-:Y:S02]  /*05e0*/  IADD3 R5, -R148, 0xbf, R3 ;  /* 0x000000bf94057810 */ /* 0x000fe40007ffe103 */
[----:B------:R-:W-:Y:S02]  /*05f0*/  IADD3 R6, R52, 0x7f, RZ ;  /* 0x0000007f34067810 */ /* 0x000fe40007ffe0ff */
[----:B------:R-:W-:-:S02]  /*0600*/  IADD3 R4, R5, c[0x0][0x2e8], R52 ;  /* 0x0000ba0005047a10 */ /* 0x000fc40007ffe034 */
[----:B------:R-:W-:Y:S02]  /*0610*/  SHF.R.S32.HI R5, RZ, 0x1f, R6 ;  /* 0x0000001fff057819 */ /* 0x000fe40000011406 */
[----:B------:R-:W-:Y:S02]  /*0620*/  SHF.R.S32.HI R53, RZ, 0x1f, R4 ;  /* 0x0000001fff357819 */ /* 0x000fe40000011404 */
[----:B------:R-:W-:Y:S02]  /*0630*/  LEA.HI R5, R5, R6, RZ, 0x7 ;  /* 0x0000000605057211 */ /* 0x000fe400078f38ff */
        /* <DEDUP_REMOVED lines=14> */
[----:B------:R-:W-:Y:S02]  /*0720*/  IMAD R149, R0, c[0x0][0x210], R149 ;  /* 0x0000840000957a24 */ /* 0x000fe400078e0295 */
[----:B------:R-:W-:Y:S01]  /*0730*/  IMAD.IADD R148, R148, 0x1, -R3 ;  /* 0x0000000194947824 */ /* 0x000fe200078e0a03 */
[----:B------:R-:W-:Y:S01]  /*0740*/  LEA.HI R2, R5, R54, RZ, 0x3 ;  /* 0x0000003605027211 */ /* 0x000fe200078f18ff */
[----:B------:R-:W-:-:S03]  /*0750*/  IMAD R0, R149, c[0x0][0x1c0], R112 ;  /* 0x0000700095007a24 */ /* 0x000fc600078e0270 */
[----:B------:R-:W-:Y:S01]  /*0760*/  LOP3.LUT R5, R2, 0xfffffff8, RZ, 0xc0, !PT ;  /* 0xfffffff802057812 */ /* 0x000fe200078ec0ff */
[----:B------:R-:W-:-:S04]  /*0770*/  IMAD R0, R0, c[0x0][0x214], R3 ;  /* 0x0000850000007a24 */ /* 0x000fc800078e0203 */
[----:B------:R-:W-:Y:S01]  /*0780*/  IMAD.IADD R54, R54, 0x1, -R5 ;  /* 0x0000000136367824 */ /* 0x000fe200078e0a05 */
[----:B------:R-:W-:Y:S01]  /*0790*/  SHF.R.S32.HI R5, RZ, 0x3, R2 ;  /* 0x00000003ff057819 */ /* 0x000fe20000011402 */
[----:B------:R-:W-:Y:S02]  /*07a0*/  IMAD R2, R0, c[0x0][0x22c], RZ ;  /* 0x00008b0000027a24 */ /* 0x000fe400078e02ff */
[C---:B------:R-:W-:Y:S01]  /*07b0*/  IMAD.SHL.U32 R6, R54.reuse, 0x4, RZ ;  /* 0x0000000436067824 */ /* 0x040fe200078e00ff */
[----:B------:R-:W-:-:S04]  /*07c0*/  ISETP.NE.AND P3, PT, R54, RZ, PT ;  /* 0x000000ff3600720c */ /* 0x000fc80003f65270 */
[--C-:B------:R-:W-:Y:S02]  /*07d0*/  SHF.R.S32.HI R7, RZ, 0x1f, R6.reuse ;  /* 0x0000001fff077819 */ /* 0x100fe40000011406 */
[----:B------:R-:W-:Y:S02]  /*07e0*/  ISETP.GE.AND P6, PT, R6, c[0x0][0x220], PT ;  /* 0x0000880006007a0c */ /* 0x000fe40003fc6270 */
[CC--:B------:R-:W-:Y:S01]  /*07f0*/  ISETP.GE.OR P3, PT, R5.reuse, R148.reuse, P3 ;  /* 0x000000940500720c */ /* 0x0c0fe20001f66670 */
[C---:B------:R-:W-:Y:S01]  /*0800*/  IMAD.WIDE R8, R5.reuse, 0x20, R6 ;  /* 0x0000002005087825 */ /* 0x040fe200078e0206 */
[C---:B------:R-:W-:Y:S02]  /*0810*/  IADD3 R7, R5.reuse, 0x10, RZ ;  /* 0x0000001005077810 */ /* 0x040fe40007ffe0ff */
[----:B------:R-:W-:Y:S02]  /*0820*/  ISETP.GE.OR P5, PT, R5, R148, P6 ;  /* 0x000000940500720c */ /* 0x000fe400037a6670 */
[----:B------:R-:W-:-:S02]  /*0830*/  IADD3 R3, P0, R2, R8, RZ ;  /* 0x0000000802037210 */ /* 0x000fc40007f1e0ff */
[-C--:B------:R-:W-:Y:S02]  /*0840*/  ISETP.GE.AND P1, PT, R7, R148.reuse, PT ;  /* 0x000000940700720c */ /* 0x080fe40003f26270 */
[----:B------:R-:W-:Y:S02]  /*0850*/  LEA.HI.X.SX32 R2, R2, R9, 0x1, P0 ;  /* 0x0000000902027211 */ /* 0x000fe400000f0eff */
[----:B------:R-:W-:Y:S01]  /*0860*/  LEA R8, P0, R3, c[0x0][0x1d8], 0x2 ;  /* 0x0000760003087a11 */ /* 0x000fe200078010ff */
[----:B------:R-:W-:Y:S01]  /*0870*/  @!P3 IMAD.MOV.U32 R4, RZ, RZ, -0x800000 ;  /* 0xff800000ff04b424 */ /* 0x000fe200078e00ff */
[----:B------:R-:W-:Y:S02]  /*0880*/  ISETP.GE.OR P4, PT, R7, R148, P6 ;  /* 0x000000940700720c */ /* 0x000fe40003786670 */
[----:B------:R-:W-:Y:S02]  /*0890*/  IADD3 R7, R5, 0x20, RZ ;  /* 0x0000002005077810 */ /* 0x000fe40007ffe0ff */
        /* <DEDUP_REMOVED lines=8> */
[----:B------:R-:W-:-:S02]  /*0920*/  ISETP.GE.OR P5, PT, R7, R148, P6 ;  /* 0x000000940700720c */ /* 0x000fc400037a6670 */
[----:B------:R-:W-:Y:S02]  /*0930*/  ISETP.GE.OR P6, PT, R3, R148, P6 ;  /* 0x000000940300720c */ /* 0x000fe400037c6670 */
[----:B------:R-:W-:Y:S02]  /*0940*/  LEA.HI.X.SX32 R5, R5, R2, 0x1, P2 ;  /* 0x0000000205057211 */ /* 0x000fe400010f0eff */
[----:B------:R-:W-:Y:S02]  /*0950*/  LEA R6, P2, R0, c[0x0][0x208], 0x2 ;  /* 0x0000820000067a11 */ /* 0x000fe400078410ff */
[----:B------:R-:W-:Y:S02]  /*0960*/  ISETP.NE.OR P1, PT, R54, RZ, P1 ;  /* 0x000000ff3600720c */ /* 0x000fe40000f25670 */
        /* <DEDUP_REMOVED lines=11> */
[----:B------:R-:W-:-:S05]  /*0a20*/  MOV R3, 0xff800000 ;  /* 0xff80000000037802 */ /* 0x000fca0000000f00 */
[----:B------:R-:W-:Y:S01]  /*0a30*/  STG.E [R6.64+0xc0], R3 ;  /* 0x0000c00306007986 */ /* 0x000fe2000c101906 */
[----:B------:R-:W-:Y:S05]  /*0a40*/  EXIT ;  /* 0x000000000000794d */ /* 0x000fea0003800000 */
.L_x_4966:
        /* <DEDUP_REMOVED lines=28> */
[----:B-----5:R-:W-:Y:S01]  /*0c10*/  IMAD R0, R3, R2, RZ ;  /* 0x0000000203007224 */ /* 0x020fe200078e02ff */
        /* <DEDUP_REMOVED lines=17> */
[----:B------:R-:W-:Y:S02]  /*0d30*/  IABS R5, c[0x0][0x1c8] ;  /* 0x0000720000057a13 */ /* 0x000fe40000000000 */
[----:B------:R-:W-:Y:S02]  /*0d40*/  IABS R3, R112 ;  /* 0x0000007000037213 */ /* 0x000fe40000000000 */
[----:B------:R-:W3:Y:S08]  /*0d50*/  I2F.RP R8, R5 ;  /* 0x0000000500087306 */ /* 0x000ef00000209400 */
[----:B---3--:R-:W3:Y:S02]  /*0d60*/  MUFU.RCP R10, R8 ;  /* 0x00000008000a7308 */ /* 0x008ee40000001000 */
[----:B---3--:R-:W-:-:S06]  /*0d70*/  IADD3 R10, R10, 0xffffffe, RZ ;  /* 0x0ffffffe0a0a7810 */ /* 0x008fcc0007ffe0ff */
[----:B------:R-:W3:Y:S02]  /*0d80*/  F2I.FTZ.U32.TRUNC.NTZ R11, R10 ;  /* 0x0000000a000b7305 */ /* 0x000ee4000021f000 */
[----:B---3--:R-:W-:Y:S01]  /*0d90*/  IADD3 R2, RZ, -R11, RZ ;  /* 0x8000000bff027210 */ /* 0x008fe20007ffe0ff */
[----:B------:R-:W-:-:S04]  /*0da0*/  IMAD.MOV.U32 R10, RZ, RZ, RZ ;  /* 0x000000ffff0a7224 */ /* 0x000fc800078e00ff */
[----:B------:R-:W-:-:S04]  /*0db0*/  IMAD R4, R2, R5, RZ ;  /* 0x0000000502047224 */ /* 0x000fc800078e02ff */
        /* <DEDUP_REMOVED lines=11> */
[----:B-1----:R-:W-:-:S05]  /*0e70*/  IMAD R15, R2, c[0x0][0x2d0], R7 ;  /* 0x0000b400020f7a24 */ /* 0x002fca00078e0207 */
        /* <DEDUP_REMOVED lines=25> */
.L_x_4967:
        /* <DEDUP_REMOVED lines=17> */
.L_x_4969:
[----:B------:R-:W-:Y:S01]  /*1120*/  IABS R7, c[0x0][0x1c8] ;  /* 0x0000720000077a13 */ /* 0x000fe20000000000 */
[----:B------:R-:W-:Y:S01]  /*1130*/  IMAD.MOV.U32 R18, RZ, RZ, R10 ;  /* 0x000000ffff127224 */ /* 0x000fe200078e000a */
[----:B------:R-:W-:Y:S01]  /*1140*/  IABS R3, R112 ;  /* 0x0000007000037213 */ /* 0x000fe20000000000 */
[----:B------:R-:W-:Y:S01]  /*1150*/  @P4 IMAD.IADD R11, R8, 0x1, R11 ;  /* 0x00000001080b4824 */ /* 0x000fe200078e020b */
[----:B------:R-:W1:Y:S01]  /*1160*/  I2F.RP R9, R7 ;  /* 0x0000000700097306 */ /* 0x000e620000209400 */
[----:B------:R-:W-:-:S07]  /*1170*/  MOV R19, R5 ;  /* 0x0000000500137202 */ /* 0x000fce0000000f00 */
[----:B-1----:R-:W1:Y:S02]  /*1180*/  MUFU.RCP R14, R9 ;  /* 0x00000009000e7308 */ /* 0x002e640000001000 */
[----:B-1----:R-:W-:-:S06]  /*1190*/  IADD3 R14, R14, 0xffffffe, RZ ;  /* 0x0ffffffe0e0e7810 */ /* 0x002fcc0007ffe0ff */
[----:B------:R-:W1:Y:S02]  /*11a0*/  F2I.FTZ.U32.TRUNC.NTZ R15, R14 ;  /* 0x0000000e000f7305 */ /* 0x000e64000021f000 */
[----:B-1----:R-:W-:Y:S02]  /*11b0*/  IMAD.MOV R2, RZ, RZ, -R15 ;  /* 0x000000ffff027224 */ /* 0x002fe400078e0a0f */
[----:B------:R-:W-:Y:S02]  /*11c0*/  IMAD.MOV.U32 R14, RZ, RZ, RZ ;  /* 0x000000ffff0e7224 */ /* 0x000fe400078e00ff */
[----:B------:R-:W-:-:S04]  /*11d0*/  IMAD R4, R2, R7, RZ ;  /* 0x0000000702047224 */ /* 0x000fc800078e02ff */
[----:B------:R-:W-:-:S04]  /*11e0*/  IMAD.HI.U32 R4, R15, R4, R14 ;  /* 0x000000040f047227 */ /* 0x000fc800078e000e */
[----:B------:R-:W-:-:S04]  /*11f0*/  @P4 IMAD.WIDE.U32 R14, R11, c[0x0][0x1a0], RZ ;  /* 0x000068000b0e4a25 */ /* 0x000fc800078e00ff */
[----:B------:R-:W-:-:S04]  /*1200*/  IMAD.HI.U32 R4, R4, R3, RZ ;  /* 0x0000000304047227 */ /* 0x000fc800078e00ff */
[----:B------:R-:W-:Y:S01]  /*1210*/  @P4 IMAD R11, R11, c[0x0][0x1a4], R15 ;  /* 0x000069000b0b4a24 */ /* 0x000fe200078e020f */
[----:B------:R-:W-:Y:S01]  /*1220*/  IADD3 R2, -R4, RZ, RZ ;  /* 0x000000ff04027210 */ /* 0x000fe20007ffe1ff */
[----:B------:R-:W-:-:S04]  /*1230*/  @P4 IMAD.MOV.U32 R12, RZ, RZ, R14 ;  /* 0x000000ffff0c4224 */ /* 0x000fc800078e000e */
        /* <DEDUP_REMOVED lines=16> */
[----:B------:R-:W-:Y:S02]  /*1340*/  @!P0 LOP3.LUT R4, RZ, c[0x0][0x1c8], RZ, 0x33, !PT ;  /* 0x00007200ff048a12 */ /* 0x000fe400078e33ff */
[----:B------:R-:W-:-:S02]  /*1350*/  IADD3 R19, R19, R5, RZ ;  /* 0x0000000513137210 */ /* 0x000fc40007ffe0ff */
[----:B------:R-:W-:-:S03]  /*1360*/  SHF.R.S32.HI R2, RZ, 0x1f, R4 ;  /* 0x0000001fff027819 */ /* 0x000fc60000011404 */
        /* <DEDUP_REMOVED lines=16> */
.L_x_4968:
[----:B------:R1:W5:Y:S01]  /*1470*/  @P5 LDG.E R44, [R44.64] ;  /* 0x000000062c2c5981 */ /* 0x000362000c1e1900 */
[----:B------:R-:W-:Y:S01]  /*1480*/  ISETP.NE.AND P0, PT, R13, -0x1, PT ;  /* 0xffffffff0d00780c */ /* 0x000fe20003f05270 */
[----:B------:R-:W-:Y:S01]  /*1490*/  IMAD.MOV.U32 R9, RZ, RZ, 0x2 ;  /* 0x00000002ff097424 */ /* 0x000fe200078e00ff */
[----:B------:R-:W-:Y:S01]  /*14a0*/  SHF.R.S32.HI R19, RZ, 0x1f, R54 ;  /* 0x0000001fff137819 */ /* 0x000fe20000011436 */
[----:B------:R-:W-:Y:S01]  /*14b0*/  IMAD.MOV.U32 R62, RZ, RZ, c[0x0][0x230] ;  /* 0x00008c00ff3e7624 */ /* 0x000fe200078e00ff */
[----:B------:R-:W-:Y:S01]  /*14c0*/  MOV R26, RZ ;  /* 0x000000ff001a7202 */ /* 0x000fe20000000f00 */
[----:B------:R-:W-:Y:S01]  /*14d0*/  IMAD.MOV.U32 R27, RZ, RZ, c[0x0][0x230] ;  /* 0x00008c00ff1b7624 */ /* 0x000fe200078e00ff */
[CC--:B------:R-:W-:Y:S01]  /*14e0*/  LEA.HI R21, R19.reuse, R54.reuse, RZ, 0x2 ;  /* 0x0000003613157211 */ /* 0x0c0fe200078f10ff */
[----:B------:R-:W-:Y:S01]  /*14f0*/  IMAD.MOV.U32 R94, RZ, RZ, 0x5 ;  /* 0x00000005ff5e7424 */ /* 0x000fe200078e00ff */
[----:B------:R-:W-:Y:S01]  /*1500*/  LEA.HI R99, R19, R54, RZ, 0x5 ;  /* 0x0000003613637211 */ /* 0x000fe200078f28ff */
[----:B------:R-:W-:Y:S01]  /*1510*/  IMAD.HI.U32 R62, R9, R62, R26 ;  /* 0x0000003e093e7227 */ /* 0x000fe200078e001a */
[----:B------:R-:W-:-:S02]  /*1520*/  SHF.R.S32.HI R110, RZ, 0x2, R21 ;  /* 0x00000002ff6e7819 */ /* 0x000fc40000011415 */
[----:B------:R-:W-:Y:S01]  /*1530*/  SHF.R.S32.HI R99, RZ, 0x5, R99 ;  /* 0x00000005ff637819 */ /* 0x000fe20000011463 */
[----:B-----5:R-:W-:Y:S01]  /*1540*/  @!P0 IMAD R0, R6, c[0x0][0x178], RZ ;  /* 0x00005e0006008a24 */ /* 0x020fe200078e02ff */
[----:B------:R-:W-:Y:S01]  /*1550*/  LEA.HI R9, R21, R110, RZ, 0x1 ;  /* 0x0000006e15097211 */ /* 0x000fe200078f08ff */
[----:B------:R-:W-:Y:S01]  /*1560*/  @P0 IMAD.WIDE.U32 R24, R13, c[0x0][0x190], RZ ;  /* 0x000064000d180a25 */ /* 0x000fe200078e00ff */
[----:B------:R-:W-:Y:S02]  /*1570*/  LOP3.LUT R21, R21, 0xfffffffc, RZ, 0xc0, !PT ;  /* 0xfffffffc15157812 */ /* 0x000fe400078ec0ff */
[----:B------:R-:W-:Y:S01]  /*1580*/  LOP3.LUT R9, R9, 0x7fffffe, RZ, 0xc0, !PT ;  /* 0x07fffffe09097812 */ /* 0x000fe200078ec0ff */
[----:B------:R-:W-:Y:S01]  /*1590*/  @!P0 IMAD.WIDE.U32 R22, R149, c[0x0][0x178], RZ ;  /* 0x00005e0095168a25 */ /* 0x000fe200078e00ff */
[----:B------:R-:W-:Y:S02]  /*15a0*/  IADD3 R60, -R21, R54, RZ ;  /* 0x00000036153c7210 */ /* 0x000fe40007ffe1ff */
[----:B------:R-:W-:Y:S01]  /*15b0*/  SHF.R.S32.HI R111, RZ, 0x1f, R110 ;  /* 0x0000001fff6f7819 */ /* 0x000fe2000001146e */
[----:B------:R-:W-:Y:S01]  /*15c0*/  @!P0 IMAD R0, R149, c[0x0][0x17c], R0 ;  /* 0x00005f0095008a24 */ /* 0x000fe200078e0200 */
[----:B------:R-:W-:Y:S01]  /*15d0*/  IADD3 R100, P2, R110, R15, RZ ;  /* 0x0000000f6e647210 */ /* 0x000fe20007f5e0ff */
[----:B------:R-:W-:Y:S01]  /*15e0*/  @P0 IMAD R13, R13, c[0x0][0x194], R25 ;  /* 0x000065000d0d0a24 */ /* 0x000fe200078e0219 */
[----:B------:R-:W-:Y:S01]  /*15f0*/  SHF.R.S32.HI R113, RZ, 0x1f, R112 ;  /* 0x0000001fff717819 */ /* 0x000fe20000011470 */
[----:B------:R-:W-:Y:S01]  /*1600*/  IMAD.SHL.U32 R108, R60, 0x8, RZ ;  /* 0x000000083c6c7824 */ /* 0x000fe200078e00ff */
[----:B------:R-:W-:Y:S01]  /*1610*/  @!P0 IADD3 R13, R23, R0, RZ ;  /* 0x00000000170d8210 */ /* 0x000fe20007ffe0ff */
[----:B------:R-:W-:Y:S01]  /*1620*/  IMAD.IADD R0, R110, 0x1, -R9 ;  /* 0x000000016e007824 */ /* 0x000fe200078e0a09 */
[----:B------:R-:W-:Y:S01]  /*1630*/  LEA.HI R9, R19, R54, RZ, 0x3 ;  /* 0x0000003613097211 */ /* 0x000fe200078f18ff */
[----:B------:R-:W-:Y:S01]  /*1640*/  @P0 IMAD.MOV.U32 R14, RZ, RZ, R24 ;  /* 0x000000ffff0e0224 */ /* 0x000fe200078e0018 */
[----:B------:R-:W-:Y:S01]  /*1650*/  SHF.R.S32.HI R109, RZ, 0x1f, R108 ;  /* 0x0000001fff6d7819 */ /* 0x000fe2000001146c */
[----:B------:R-:W-:Y:S01]  /*1660*/  @!P0 IMAD.MOV.U32 R14, RZ, RZ, R22 ;  /* 0x000000ffff0e8224 */ /* 0x000fe200078e0016 */
[----:B------:R-:W-:Y:S01]  /*1670*/  SHF.R.S32.HI R9, RZ, 0x3, R9 ;  /* 0x00000003ff097819 */ /* 0x000fe20000011409 */
[----:B------:R-:W-:Y:S01]  /*1680*/  IMAD.WIDE R16, R17, 0x40, R110 ;  /* 0x0000004011107825 */ /* 0x000fe200078e026e */
[----:B------:R-:W-:-:S02]  /*1690*/  IADD3 R12, P0, R108, R12, RZ ;  /* 0x0000000c6c0c7210 */ /* 0x000fc40007f1e0ff */
[----:B------:R-:W-:Y:S01]  /*16a0*/  SHF.L.U32 R9, R9, 0x6, RZ ;  /* 0x0000000609097819 */ /* 0x000fe200000006ff */
[----:B------:R-:W-:Y:S01]  /*16b0*/  IMAD R114, R17, c[0x0][0x190], RZ ;  /* 0x0000640011727a24 */ /* 0x000fe200078e02ff */
[----:B------:R-:W-:Y:S01]  /*16c0*/  IADD3 R14, P3, R108, R14, RZ ;  /* 0x0000000e6c0e7210 */ /* 0x000fe20007f7e0ff */
[----:B------:R-:W-:Y:S01]  /*16d0*/  IMAD R21, R2, c[0x0][0x1b8], RZ ;  /* 0x00006e0002157a24 */ /* 0x000fe200078e02ff */
[----:B------:R-:W-:Y:S01]  /*16e0*/  LOP3.LUT R9, R9, 0xc0, RZ, 0xc0, !PT ;  /* 0x000000c009097812 */ /* 0x000fe200078ec0ff */
[C---:B------:R-:W-:Y:S01]  /*16f0*/  IMAD R114, R16.reuse, c[0x0][0x194], R114 ;  /* 0x0000650010727a24 */ /* 0x040fe200078e0272 */
[----:B------:R-:W-:Y:S01]  /*1700*/  IADD3.X R3, R111, R3, RZ, P2, !PT ;  /* 0x000000036f037210 */ /* 0x000fe200017fe4ff */
[----:B------:R-:W-:Y:S01]  /*1710*/  IMAD.X R15, R109, 0x1, R13, P3 ;  /* 0x000000016d0f7824 */ /* 0x000fe200018e060d */
[----:B------:R-:W-:Y:S01]  /*1720*/  LOP3.LUT R10, R9, 0x18, R108, 0xf8, !PT ;  /* 0x00000018090a7812 */ /* 0x000fe200078ef86c */
[----:B------:R-:W-:Y:S01]  /*1730*/  IMAD.X R13, R109, 0x1, R11, P0 ;  /* 0x000000016d0d7824 */ /* 0x000fe200000e060b */
[----:B------:R-:W-:Y:S01]  /*1740*/  SHF.R.U32.HI R9, RZ, 0x3, R9 ;  /* 0x00000003ff097819 */ /* 0x000fe20000011609 */
[----:B------:R-:W-:Y:S01]  /*1750*/  IMAD.WIDE.U32 R14, R16, c[0x0][0x190], R14 ;  /* 0x00006400100e7a25 */ /* 0x000fe200078e000e */
[----:B------:R-:W-:-:S02]  /*1760*/  IADD3 R104, P0, R108, R104, RZ ;  /* 0x000000686c687210 */ /* 0x000fc40007f1e0ff */
[----:B------:R-:W-:Y:S01]  /*1770*/  LOP3.LUT R10, R10, R9, RZ, 0x3c, !PT ;  /* 0x000000090a0a7212 */ /* 0x000fe200078e3cff */
[----:B------:R-:W-:Y:S01]  /*1780*/  IMAD R99, R99, 0x8, R0 ;  /* 0x0000000863637824 */ /* 0x000fe200078e0200 */
[----:B------:R-:W-:Y:S01]  /*1790*/  SHF.R.S32.HI R9, RZ, 0x1f, R56 ;  /* 0x0000001fff097819 */ /* 0x000fe20000011438 */
[----:B------:R-:W-:Y:S01]  /*17a0*/  IMAD.X R105, R109, 0x1, R5, P0 ;  /* 0x000000016d697824 */ /* 0x000fe200000e0605 */
[----:B------:R-:W-:Y:S01]  /*17b0*/  SHF.R.S32.HI R59, RZ, 0x1, R62 ;  /* 0x00000001ff3b7819 */ /* 0x000fe2000001143e */
[C---:B------:R-:W-:Y:S01]  /*17c0*/  IMAD R0, R4.reuse, c[0x0][0x1bc], R21 ;  /* 0x00006f0004007a24 */ /* 0x040fe200078e0215 */
[----:B------:R-:W-:Y:S01]  /*17d0*/  LEA.HI R9, R9, R56, RZ, 0x7 ;  /* 0x0000003809097211 */ /* 0x000fe200078f38ff */
[----:B------:R-:W-:Y:S01]  /*17e0*/  IMAD.WIDE.U32 R12, R4, c[0x0][0x1b8], R12 ;  /* 0x00006e00040c7a25 */ /* 0x000fe200078e000c */
[----:B------:R-:W-:Y:S02]  /*17f0*/  SHF.L.U32 R60, R60, 0x2, RZ ;  /* 0x000000023c3c7819 */ /* 0x000fe400000006ff */
[----:B------:R-:W-:Y:S01]  /*1800*/  SHF.R.S32.HI R9, RZ, 0x7, R9 ;  /* 0x00000007ff097819 */ /* 0x000fe20000011409 */
[----:B------:R-:W-:Y:S01]  /*1810*/  IMAD.IADD R115, R15, 0x1, R114 ;  /* 0x000000010f737824 */ /* 0x000fe200078e0272 */
[----:B------:R-:W-:Y:S01]  /*1820*/  LEA.HI R8, R19, R54, RZ, 0x4 ;  /* 0x0000003613087211 */ /* 0x000fe200078f20ff */
[----:B------:R-:W-:Y:S01]  /*1830*/  IMAD R3, R3, c[0x0][0x1a0], RZ ;  /* 0x0000680003037a24 */ /* 0x000fe200078e02ff */
[----:B------:R-:W-:Y:S01]  /*1840*/  IMNMX R70, R126, R9, !PT ;  /* 0x000000097e467217 */ /* 0x000fe20007800200 */
[----:B------:R-:W-:Y:S01]  /*1850*/  IMAD.MOV.U32 R114, RZ, RZ, R14 ;  /* 0x000000ffff727224 */ /* 0x000fe200078e000e */
[----:B------:R-:W-:Y:S01]  /*1860*/  LOP3.LUT R11, R8, 0xfffffff0, RZ, 0xc0, !PT ;  /* 0xfffffff0080b7812 */ /* 0x000fe200078ec0ff */
[----:B------:R-:W-:Y:S01]  /*1870*/  IMAD R55, R113, c[0x0][0x1a8], RZ ;  /* 0x00006a0071377a24 */ /* 0x000fe200078e02ff */
[----:B------:R-:W-:Y:S01]  /*1880*/  ISETP.GT.AND P0, PT, R53, R70, PT ;  /* 0x000000463500720c */ /* 0x000fe20003f04270 */
[----:B------:R-:W-:Y:S01]  /*1890*/  IMAD R107, R111, c[0x0][0x198], RZ ;  /* 0x000066006f6b7a24 */ /* 0x000fe200078e02ff */
[----:B------:R-:W-:Y:S01]  /*18a0*/  IADD3 R54, -R11, R54, RZ ;  /* 0x000000360b367210 */ /* 0x000fe20007ffe1ff */
[----:B------:R-:W-:Y:S01]  /*18b0*/  IMAD R61, R110, R59, R60 ;  /* 0x0000003b6e3d7224 */ /* 0x000fe200078e023c */
[----:B------:R-:W-:Y:S01]  /*18c0*/  MOV R119, c[0x0][0x198] ;  /* 0x0000660000777a02 */ /* 0x000fe20000000f00 */
[----:B------:R-:W-:Y:S01]  /*18d0*/  IMAD.IADD R13, R13, 0x1, R0 ;  /* 0x000000010d0d7824 */ /* 0x000fe200078e0200 */
[----:B------:R-:W-:Y:S01]  /*18e0*/  LEA.HI R54, R54, R54, RZ, 0x1 ;  /* 0x0000003636367211 */ /* 0x000fe200078f08ff */
[----:B------:R-:W-:Y:S01]  /*18f0*/  IMAD R103, R100, c[0x0][0x1a4], R3 ;  /* 0x0000690064677a24 */ /* 0x000fe200078e0203 */
[CC--:B------:R-:W-:Y:S01]  /*1900*/  SHF.L.U64.HI R144, R119.reuse, R94.reuse, c[0x0][0x19c] ;  /* 0x0000670077907619 */ /* 0x0c0fe2000001025e */
[----:B------:R-:W-:Y:S01]  /*1910*/  IMAD.MOV.U32 R3, RZ, RZ, c[0x0][0x1a0] ;  /* 0x00006800ff037624 */ /* 0x000fe200078e00ff */
[----:B------:R-:W-:Y:S01]  /*1920*/  SHF.L.U32 R145, R119, 0x5, RZ ;  /* 0x0000000577917819 */ /* 0x000fe200000006ff */
[----:B------:R-:W-:Y:S01]  /*1930*/  IMAD R55, R112, c[0x0][0x1ac], R55 ;  /* 0x00006b0070377a24 */ /* 0x000fe200078e0237 */
[----:B------:R-:W-:Y:S01]  /*1940*/  SHF.R.S32.HI R58, RZ, 0x1f, R61 ;  /* 0x0000001fff3a7819 */ /* 0x000fe2000001143d */
[----:B------:R-:W-:Y:S01]  /*1950*/  IMAD R107, R110, c[0x0][0x19c], R107 ;  /* 0x000067006e6b7a24 */ /* 0x000fe200078e026b */
[----:B------:R-:W-:Y:S01]  /*1960*/  SHF.L.U64.HI R146, R3, R94, c[0x0][0x1a4] ;  /* 0x0000690003927619 */ /* 0x000fe2000001025e */
[----:B------:R-:W-:-:S02]  /*1970*/  IMAD.IADD R60, R60, 0x1, R61 ;  /* 0x000000013c3c7824 */ /* 0x000fc400078e023d */
[----:B------:R-:W-:-:S03]  /*1980*/  IMAD.WIDE.U32 R104, R110, c[0x0][0x198], R104 ;  /* 0x000066006e687a25 */ /* 0x000fc600078e0068 */
[----:B------:R-:W-:Y:S01]  /*1990*/  SHF.R.S32.HI R57, RZ, 0x1f, R60 ;  /* 0x0000001fff397819 */ /* 0x000fe2000001143c */
[----:B------:R-:W-:Y:S01]  /*19a0*/  IMAD.WIDE.U32 R114, R112, c[0x0][0x1a8], R114 ;  /* 0x00006a0070727a25 */ /* 0x000fe200078e0072 */
[----:B------:R-:W-:-:S03]  /*19b0*/  IADD3 R107, R105, R107, RZ ;  /* 0x0000006b696b7210 */ /* 0x000fc60007ffe0ff */
[----:B------:R-:W-:Y:S01]  /*19c0*/  IMAD.WIDE.U32 R100, R100, c[0x0][0x1a0], R12 ;  /* 0x0000680064647a25 */ /* 0x000fe200078e000c */
[----:B------:R-:W-:-:S03]  /*19d0*/  IADD3 R55, R115, R55, RZ ;  /* 0x0000003773377210 */ /* 0x000fc60007ffe0ff */
[----:B------:R-:W-:Y:S02]  /*19e0*/  IMAD.U32 R99, R99, 0x20, R10 ;  /* 0x0000002063637824 */ /* 0x000fe400078e000a */
[----:B------:R-:W-:Y:S02]  /*19f0*/  IMAD.SHL.U32 R147, R3, 0x20, RZ ;  /* 0x0000002003937824 */ /* 0x000fe400078e00ff */
        /* <DEDUP_REMOVED lines=112> */
.L_x_5000:
        /* <DEDUP_REMOVED lines=87> */
.L_x_4974:
[----:B------:R-:W-:Y:S05]  /*2670*/  BSYNC B0 ;  /* 0x0000000000007941 */ /* 0x000fea0003800000 */
.L_x_4973:
        /* <DEDUP_REMOVED lines=57> */
.L_x_4976:
[----:B------:R-:W-:Y:S05]  /*2a10*/  BSYNC B0 ;  /* 0x0000000000007941 */ /* 0x000fea0003800000 */
.L_x_4975:
        /* <DEDUP_REMOVED lines=57> */
.L_x_4978:
[----:B------:R-:W-:Y:S05]  /*2db0*/  BSYNC B0 ;  /* 0x0000000000007941 */ /* 0x000fea0003800000 */
.L_x_4977:
        /* <DEDUP_REMOVED lines=61> */
.L_x_4980:
[----:B------:R-:W-:Y:S05]  /*3190*/  BSYNC B0 ;  /* 0x0000000000007941 */ /* 0x000fea0003800000 */
.L_x_4979:
        /* <DEDUP_REMOVED lines=9> */
.L_x_4972:
        /* <DEDUP_REMOVED lines=86> */
.L_x_4985:
[----:B------:R-:W-:Y:S05]  /*3790*/  BSYNC B0 ;  /* 0x0000000000007941 */ /* 0x000fea0003800000 */
.L_x_4984:
[----:B------:R-:W-:Y:S05]  /*37a0*/  MOV R83, R81 ;  /* 0x0000005100537202 */ /* 0x000fea0000000f00 */
[----:B-----5:R3:W-:Y:S02]  /*37b0*/  STG.E.128 [R82.64], R40 ;  /* 0x0000002852007986 */ /* 0x0207e4000c101d06 */
.L_x_4983:
[----:B------:R-:W-:Y:S05]  /*37c0*/  BSYNC B1 ;  /* 0x0000000000017941 */ /* 0x000fea0003800000 */
.L_x_4982:
        /* <DEDUP_REMOVED lines=25> */
[----:B------:R-:W-:Y:S01]  /*3960*/  LEA.HI.X.SX32 R120, R120, R67, 0x1, P6 ;  /* 0x0000004378787211 */ /* 0x000fe200030f0eff */
[----:B------:R-:W2:Y:S03]  /*3970*/  LDG.E.128 R20, [R12.64] ;  /* 0x000000060c147981 */ /* 0x000ea6000c1e1d00 */
        /* <DEDUP_REMOVED lines=9> */
[----:B--2---:R-:W-:Y:S01]  /*3a10*/  IMAD.U32 R25, R20, 0x10000, RZ ;  /* 0x0001000014197824 */ /* 0x004fe200078e00ff */
[C---:B------:R-:W-:Y:S01]  /*3a20*/  SHF.L.U32 R15, R23.reuse, 0x10, RZ ;  /* 0x00000010170f7819 */ /* 0x040fe200000006ff */
[----:B------:R-:W-:Y:S01]  /*3a30*/  IMAD.U32 R18, R22, 0x10000, RZ ;  /* 0x0001000016127824 */ /* 0x000fe200078e00ff */
[----:B------:R-:W-:Y:S02]  /*3a40*/  LOP3.LUT R13, R23, 0xffff0000, RZ, 0xc0, !PT ;  /* 0xffff0000170d7812 */ /* 0x000fe400078ec0ff */
[----:B------:R-:W-:Y:S02]  /*3a50*/  LOP3.LUT R24, R20, 0xffff0000, RZ, 0xc0, !PT ;  /* 0xffff000014187812 */ /* 0x000fe400078ec0ff */
[----:B------:R-:W-:Y:S02]  /*3a60*/  LOP3.LUT R17, R22, 0xffff0000, RZ, 0xc0, !PT ;  /* 0xffff000016117812 */ /* 0x000fe400078ec0ff */
[----:B------:R-:W-:Y:S01]  /*3a70*/  SHF.L.U32 R20, R21, 0x10, RZ ;  /* 0x0000001015147819 */ /* 0x000fe200000006ff */
[C---:B----4-:R-:W-:Y:S01]  /*3a80*/  IMAD.U32 R26, R128.reuse, 0x10000, RZ ;  /* 0x00010000801a7824 */ /* 0x050fe200078e00ff */
        /* <DEDUP_REMOVED lines=44> */
.L_x_4989:
[----:B------:R-:W-:Y:S05]  /*3d50*/  BSYNC B0 ;  /* 0x0000000000007941 */ /* 0x000fea0003800000 */
.L_x_4988:
[C---:B--2---:R-:W-:Y:S04]  /*3d60*/  LEA R2, P0, R145.reuse, R82, 0x1 ;  /* 0x0000005291027211 */ /* 0x044fe800078008ff */
[----:B------:R-:W-:Y:S05]  /*3d70*/  LEA.HI.X R3, R145, R81, R144, 0x1, P0 ;  /* 0x0000005191037211 */ /* 0x000fea00000f0c90 */
[----:B-----5:R2:W-:Y:S04]  /*3d80*/  STG.E.128 [R2.64], R40 ;  /* 0x0000002802007986 */ /* 0x0205e8000c101d06 */
.L_x_4987:
[----:B------:R-:W-:Y:S05]  /*3d90*/  BSYNC B1 ;  /* 0x0000000000017941 */ /* 0x000fea0003800000 */
.L_x_4986:
        /* <DEDUP_REMOVED lines=25> */
[----:B------:R-:W-:Y:S01]  /*3f30*/  LEA.HI.X.SX32 R120, R120, R65, 0x1, P5 ;  /* 0x0000004178787211 */ /* 0x000fe200028f0eff */
[----:B------:R-:W3:Y:S03]  /*3f40*/  LDG.E.128 R20, [R12.64] ;  /* 0x000000060c147981 */ /* 0x000ee6000c1e1d00 */
        /* <DEDUP_REMOVED lines=9> */
[----:B---3--:R-:W-:Y:S01]  /*3fe0*/  IMAD.U32 R25, R20, 0x10000, RZ ;  /* 0x0001000014197824 */ /* 0x008fe200078e00ff */
        /* <DEDUP_REMOVED lines=19> */
[C---:B--2---:R-:W-:Y:S01]  /*4120*/  IMAD.U32 R28, R48.reuse, 0x10000, RZ ;  /* 0x00010000301c7824 */ /* 0x044fe200078e00ff */
        /* <DEDUP_REMOVED lines=31> */
.L_x_4993:
[----:B------:R-:W-:Y:S05]  /*4320*/  BSYNC B0 ;  /* 0x0000000000007941 */ /* 0x000fea0003800000 */
.L_x_4992:
[C---:B------:R-:W-:Y:S04]  /*4330*/  LEA R2, P0, R118.reuse, R82, 0x1 ;  /* 0x0000005276027211 */ /* 0x040fe800078008ff */
[----:B------:R-:W-:Y:S05]  /*4340*/  LEA.HI.X R3, R118, R81, R73, 0x1, P0 ;  /* 0x0000005176037211 */ /* 0x000fea00000f0c49 */
[----:B-----5:R3:W-:Y:S04]  /*4350*/  STG.E.128 [R2.64], R40 ;  /* 0x0000002802007986 */ /* 0x0207e8000c101d06 */
.L_x_4991:
[----:B------:R-:W-:Y:S05]  /*4360*/  BSYNC B1 ;  /* 0x0000000000017941 */ /* 0x000fea0003800000 */
.L_x_4990:
        /* <DEDUP_REMOVED lines=88> */
.L_x_4997:
[----:B------:R-:W-:Y:S05]  /*48f0*/  BSYNC B0 ;  /* 0x0000000000007941 */ /* 0x000fea0003800000 */
.L_x_4996:
[----:B------:R-:W-:Y:S02]  /*4900*/  MOV R3, 0xc0 ;  /* 0x000000c000037802 */ /* 0x000fe40000000f00 */
[----:B------:R-:W-:Y:S03]  /*4910*/  MOV R83, R81 ;  /* 0x0000005100537202 */ /* 0x000fe60000000f00 */
[C---:B------:R-:W-:Y:S02]  /*4920*/  IMAD R0, R3.reuse, c[0x0][0x19c], RZ ;  /* 0x0000670003007a24 */ /* 0x040fe400078e02ff */
[----:B------:R-:W-:Y:S05]  /*4930*/  IMAD.WIDE.U32 R4, R3, c[0x0][0x198], R82 ;  /* 0x0000660003047a25 */ /* 0x000fea00078e0052 */
[----:B------:R-:W-:Y:S05]  /*4940*/  IADD3 R5, R5, R0, RZ ;  /* 0x0000000005057210 */ /* 0x000fea0007ffe0ff */
[----:B-----5:R3:W-:Y:S02]  /*4950*/  STG.E.128 [R4.64], R40 ;  /* 0x0000002804007986 */ /* 0x0207e4000c101d06 */
.L_x_4995:
[----:B------:R-:W-:Y:S05]  /*4960*/  BSYNC B1 ;  /* 0x0000000000017941 */ /* 0x000fea0003800000 */
.L_x_4994:
        /* <DEDUP_REMOVED lines=8> */
.L_x_4971:
        /* <DEDUP_REMOVED lines=28> */
.L_x_4981:
        /* <DEDUP_REMOVED lines=82> */
.L_x_4998:
        /* <DEDUP_REMOVED lines=9> */
.L_x_4999:
[----:B------:R-:W-:Y:S04]  /*5160*/  IADD3 R11, R11, -0x1, RZ ;  /* 0xffffffff0b0b7810 */ /* 0x000fe80007ffe0ff */
[----:B------:R-:W-:Y:S11]  /*5170*/  ISETP.GT.AND P0, PT, R11, R70, PT ;  /* 0x000000460b00720c */ /* 0x000ff60003f04270 */
[----:B------:R-:W-:Y:S02]  /*5180*/  @!UPT UIADD3 URZ, URZ, URZ, URZ ;  /* 0x0000003f3f3ff290 */ /* 0x000fe4000fffe03f */
[----:B------:R-:W-:-:S05]  /*5190*/  @P0 BRA `(.L_x_5000) ;  /* 0xffffcf6000000947 */ /* 0x000fca000383ffff */
.L_x_4970:
        /* <DEDUP_REMOVED lines=15> */
[C---:B------:R-:W-:Y:S01]  /*5290*/  LEA R10, P3, R114.reuse, c[0x0][0x160], 0x1 ;  /* 0x00005800720a7a11 */ /* 0x040fe200078608ff */
[----:B------:R-:W-:Y:S02]  /*52a0*/  IMAD.SHL.U32 R19, R59, 0x20, RZ ;  /* 0x000000203b137824 */ /* 0x000fe400078e00ff */
[----:B------:R-:W1:Y:S01]  /*52b0*/  S2R R17, SR_CTAID.X ;  /* 0x0000000000117919 */ /* 0x000e620000002500 */
[C---:B------:R-:W-:Y:S01]  /*52c0*/  LEA.HI.X R11, R114.reuse, c[0x0][0x164], R55, 0x1, P3 ;  /* 0x00005900720b7a11 */ /* 0x040fe200018f0c37 */
[C---:B-1----:R-:W-:Y:S02]  /*52d0*/  IMAD R3, R17.reuse, 0x40, R56 ;  /* 0x0000004011037824 */ /* 0x042fe400078e0238 */
[----:B------:R-:W-:Y:S02]  /*52e0*/  IMAD R25, R17, -0x40, R148 ;  /* 0xffffffc011197824 */ /* 0x000fe400078e0294 */
[----:B--2---:R-:W-:Y:S01]  /*52f0*/  IMAD.IADD R0, R3, 0x1, R0 ;  /* 0x0000000103007824 */ /* 0x004fe200078e0200 */
[----:B------:R-:W-:Y:S01]  /*5300*/  IADD3 R3, P0, R114, UR4, RZ ;  /* 0x0000000472037c10 */ /* 0x000fe2000ff1e0ff */
[----:B------:R-:W-:-:S02]  /*5310*/  ULDC.U8 UR4, c[0x0][0x313] ;  /* 0x0000c4c000047ab9 */ /* 0x000fc40000000000 */
[----:B------:R-:W-:Y:S01]  /*5320*/  IMAD R4, R59, R0, RZ ;  /* 0x000000003b047224 */ /* 0x000fe200078e02ff */
        /* <DEDUP_REMOVED lines=57> */
[C---:B------:R-:W-:Y:S02]  /*56c0*/  FMUL.FTZ R3, R14.reuse, R3 ;  /* 0x000000030e037220 */ /* 0x040fe40000410000 */
        /* <DEDUP_REMOVED lines=10> */
.L_x_5007:
[----:B------:R-:W-:Y:S05]  /*5770*/  BSYNC B0 ;  /* 0x0000000000007941 */ /* 0x000fea0003800000 */
.L_x_5006:
[----:B-----5:R2:W-:Y:S04]  /*5780*/  STS.64 [R154], R8 ;  /* 0x000000089a007388 */ /* 0x0205e80000000a00 */
[----:B------:R2:W-:Y:S02]  /*5790*/  STS.64 [R154+0x8], R10 ;  /* 0x0000080a9a007388 */ /* 0x0005e40000000a00 */
.L_x_5005:
[----:B------:R-:W-:Y:S05]  /*57a0*/  BSYNC B1 ;  /* 0x0000000000017941 */ /* 0x000fea0003800000 */
.L_x_5004:
        /* <DEDUP_REMOVED lines=25> */
[----:B------:R-:W-:Y:S02]  /*5940*/  SHF.L.U32 R8, R32, 0x10, RZ ;  /* 0x0000001020087819 */ /* 0x000fe400000006ff */
[----:B------:R-:W-:-:S02]  /*5950*/  SHF.L.U32 R12, R34, 0x10, RZ ;  /* 0x00000010220c7819 */ /* 0x000fc400000006ff */
[----:B------:R-:W-:Y:S02]  /*5960*/  LOP3.LUT R32, R32, 0xffff0000, RZ, 0xc0, !PT ;  /* 0xffff000020207812 */ /* 0x000fe400078ec0ff */
[----:B------:R-:W-:Y:S02]  /*5970*/  LOP3.LUT R34, R34, 0xffff0000, RZ, 0xc0, !PT ;  /* 0xffff000022227812 */ /* 0x000fe400078ec0ff */
[----:B----4-:R-:W-:Y:S02]  /*5980*/  LOP3.LUT R9, R2, 0xffff0000, RZ, 0xc0, !PT ;  /* 0xffff000002097812 */ /* 0x010fe400078ec0ff */
[----:B------:R-:W-:Y:S02]  /*5990*/  LOP3.LUT R13, R3, 0xffff0000, RZ, 0xc0, !PT ;  /* 0xffff0000030d7812 */ /* 0x000fe400078ec0ff */
[----:B--2---:R-:W-:Y:S01]  /*59a0*/  LOP3.LUT R19, R4, 0xffff0000, RZ, 0xc0, !PT ;  /* 0xffff000004137812 */ /* 0x004fe200078ec0ff */
[-C--:B------:R-:W-:Y:S01]  /*59b0*/  FMUL.FTZ R14, R0, R9.reuse ;  /* 0x00000009000e7220 */ /* 0x080fe20000410000 */
[----:B------:R-:W-:Y:S01]  /*59c0*/  LOP3.LUT R15, R5, 0xffff0000, RZ, 0xc0, !PT ;  /* 0xffff0000050f7812 */ /* 0x000fe200078ec0ff */
[----:B------:R-:W-:Y:S01]  /*59d0*/  FMUL.FTZ R9, R7, R9 ;  /* 0x0000000907097220 */ /* 0x000fe20000410000 */
[----:B------:R-:W-:Y:S01]  /*59e0*/  SHF.L.U32 R3, R3, 0x10, RZ ;  /* 0x0000001003037819 */ /* 0x000fe200000006ff */
[----:B------:R-:W-:Y:S01]  /*59f0*/  FFMA.FTZ R14, R7, R19, -R14 ;  /* 0x00000013070e7223 */ /* 0x000fe2000001080e */
[----:B------:R-:W-:Y:S01]  /*5a00*/  SHF.L.U32 R5, R5, 0x10, RZ ;  /* 0x0000001005057819 */ /* 0x000fe200000006ff */
[----:B------:R-:W-:-:S02]  /*5a10*/  FMUL.FTZ R16, R10, R13 ;  /* 0x0000000d0a107220 */ /* 0x000fc40000410000 */
[----:B------:R-:W-:Y:S02]  /*5a20*/  IMAD.U32 R7, R2, 0x10000, RZ ;  /* 0x0001000002077824 */ /* 0x000fe400078e00ff */
[----:B------:R-:W-:Y:S02]  /*5a30*/  FFMA.FTZ R9, R0, R19, R9 ;  /* 0x0000001300097223 */ /* 0x000fe40000010009 */
[C---:B------:R-:W-:Y:S02]  /*5a40*/  FMUL.FTZ R13, R11.reuse, R13 ;  /* 0x0000000d0b0d7220 */ /* 0x040fe40000410000 */
[----:B------:R-:W-:Y:S01]  /*5a50*/  FFMA.FTZ R16, R11, R15, -R16 ;  /* 0x0000000f0b107223 */ /* 0x000fe20000010810 */
[----:B------:R-:W-:Y:S01]  /*5a60*/  F2FP.BF16.PACK_AB R33, R9, R14 ;  /* 0x0000000e0921723e */ /* 0x000fe200000010ff */
[----:B------:R-:W-:Y:S02]  /*5a70*/  FMUL.FTZ R0, R32, R7 ;  /* 0x0000000720007220 */ /* 0x000fe40000410000 */
[----:B------:R-:W-:-:S02]  /*5a80*/  FMUL.FTZ R2, R34, R3 ;  /* 0x0000000322027220 */ /* 0x000fc40000410000 */
[----:B------:R-:W-:Y:S02]  /*5a90*/  IMAD.U32 R11, R4, 0x10000, RZ ;  /* 0x00010000040b7824 */ /* 0x000fe400078e00ff */
[----:B------:R-:W-:Y:S02]  /*5aa0*/  FMUL.FTZ R7, R8, R7 ;  /* 0x0000000708077220 */ /* 0x000fe40000410000 */
[----:B------:R-:W-:Y:S02]  /*5ab0*/  FMUL.FTZ R3, R12, R3 ;  /* 0x000000030c037220 */ /* 0x000fe40000410000 */
[----:B------:R-:W-:Y:S02]  /*5ac0*/  FFMA.FTZ R13, R10, R15, R13 ;  /* 0x0000000f0a0d7223 */ /* 0x000fe4000001000d */
[-C--:B------:R-:W-:Y:S02]  /*5ad0*/  FFMA.FTZ R0, R8, R11.reuse, -R0 ;  /* 0x0000000b08007223 */ /* 0x080fe40000010800 */
[----:B------:R-:W-:Y:S01]  /*5ae0*/  FFMA.FTZ R7, R32, R11, R7 ;  /* 0x0000000b20077223 */ /* 0x000fe20000010007 */
[----:B------:R-:W-:Y:S01]  /*5af0*/  F2FP.BF16.PACK_AB R35, R13, R16 ;  /* 0x000000100d23723e */ /* 0x000fe200000010ff */
[----:B------:R-:W-:-:S02]  /*5b00*/  FFMA.FTZ R2, R12, R5, -R2 ;  /* 0x000000050c027223 */ /* 0x000fc40000010802 */
[----:B------:R-:W-:Y:S01]  /*5b10*/  FFMA.FTZ R3, R34, R5, R3 ;  /* 0x0000000522037223 */ /* 0x000fe20000010003 */
[----:B------:R-:W-:-:S04]  /*5b20*/  F2FP.BF16.PACK_AB R32, R7, R0 ;  /* 0x000000000720723e */ /* 0x000fc800000010ff */
[----:B------:R-:W-:Y:S02]  /*5b30*/  F2FP.BF16.PACK_AB R34, R3, R2 ;  /* 0x000000020322723e */ /* 0x000fe400000010ff */
.L_x_5010:
[----:B------:R-:W-:Y:S05]  /*5b40*/  BSYNC B0 ;  /* 0x0000000000007941 */ /* 0x000fea0003800000 */
.L_x_5009:
[----:B-----5:R4:W-:Y:S01]  /*5b50*/  STS.128 [R154+0x800], R32 ;  /* 0x000800209a007388 */ /* 0x0209e20000000c00 */
[----:B------:R-:W-:Y:S05]  /*5b60*/  BRA `(.L_x_5008) ;  /* 0x00000e4000007947 */ /* 0x000fea0003800000 */
.L_x_5003:
        /* <DEDUP_REMOVED lines=96> */
.L_x_5014:
[----:B------:R-:W-:Y:S05]  /*6170*/  BSYNC B0 ;  /* 0x0000000000007941 */ /* 0x000fea0003800000 */
.L_x_5013:
[----:B-----5:R3:W-:Y:S04]  /*6180*/  STS.64 [R154], R20 ;  /* 0x000000149a007388 */ /* 0x0207e80000000a00 */
[----:B------:R3:W-:Y:S02]  /*6190*/  STS.64 [R154+0x8], R22 ;  /* 0x000008169a007388 */ /* 0x0007e40000000a00 */
.L_x_5012:
[----:B------:R-:W-:Y:S05]  /*61a0*/  BSYNC B1 ;  /* 0x0000000000017941 */ /* 0x000fea0003800000 */
.L_x_5011:
        /* <DEDUP_REMOVED lines=23> */
[C---:B---3--:R-:W-:Y:S01]  /*6320*/  LEA R20, P2, R2.reuse, c[0x0][0x2b0], 0x1 ;  /* 0x0000ac0002147a11 */ /* 0x048fe200078408ff */
[----:B------:R-:W3:Y:S03]  /*6330*/  LDG.E.128 R12, [R12.64] ;  /* 0x000000060c0c7981 */ /* 0x000ee6000c1e1d00 */
        /* <DEDUP_REMOVED lines=14> */
[----:B------:R-:W-:Y:S02]  /*6420*/  LOP3.LUT R4, R11, 0xffff0000, RZ, 0xc0, !PT ;  /* 0xffff00000b047812 */ /* 0x000fe400078ec0ff */
[C---:B------:R-:W-:Y:S02]  /*6430*/  LOP3.LUT R0, R9.reuse, 0xffff0000, RZ, 0xc0, !PT ;  /* 0xffff000009007812 */ /* 0x040fe400078ec0ff */
[----:B------:R-:W-:-:S02]  /*6440*/  SHF.L.U32 R8, R9, 0x10, RZ ;  /* 0x0000001009087819 */ /* 0x000fc400000006ff */
[C---:B---3--:R-:W-:Y:S01]  /*6450*/  SHF.L.U32 R11, R12.reuse, 0x10, RZ ;  /* 0x000000100c0b7819 */ /* 0x048fe200000006ff */
[C---:B------:R-:W-:Y:S01]  /*6460*/  IMAD.U32 R9, R13.reuse, 0x10000, RZ ;  /* 0x000100000d097824 */ /* 0x040fe200078e00ff */
[----:B------:R-:W-:Y:S01]  /*6470*/  LOP3.LUT R10, R12, 0xffff0000, RZ, 0xc0, !PT ;  /* 0xffff00000c0a7812 */ /* 0x000fe200078ec0ff */
[----:B------:R-:W-:Y:S01]  /*6480*/  IMAD.U32 R18, R14, 0x10000, RZ ;  /* 0x000100000e127824 */ /* 0x000fe200078e00ff */
[----:B------:R-:W-:Y:S02]  /*6490*/  LOP3.LUT R19, R13, 0xffff0000, RZ, 0xc0, !PT ;  /* 0xffff00000d137812 */ /* 0x000fe400078ec0ff */
[C---:B------:R-:W-:Y:S02]  /*64a0*/  SHF.L.U32 R12, R15.reuse, 0x10, RZ ;  /* 0x000000100f0c7819 */ /* 0x040fe400000006ff */
[----:B------:R-:W-:Y:S01]  /*64b0*/  LOP3.LUT R29, R15, 0xffff0000, RZ, 0xc0, !PT ;  /* 0xffff00000f1d7812 */ /* 0x000fe200078ec0ff */
[----:B--2---:R-:W-:Y:S01]  /*64c0*/  IMAD.U32 R28, R20, 0x10000, RZ ;  /* 0x00010000141c7824 */ /* 0x004fe200078e00ff */
        /* <DEDUP_REMOVED lines=15> */
[----:B------:R-:W-:Y:S01]  /*65c0*/  FMUL.FTZ R28, R11, R28 ;  /* 0x0000001c0b1c7220 */ /* 0x000fe20000410000 */
[----:B----4-:R-:W-:Y:S01]  /*65d0*/  LOP3.LUT R11, R24, 0xffff0000, RZ, 0xc0, !PT ;  /* 0xffff0000180b7812 */ /* 0x010fe200078ec0ff */
[----:B------:R-:W-:Y:S02]  /*65e0*/  @!P0 FADD.FTZ R31, -R31, -RZ ;  /* 0x800000ff1f1f8221 */ /* 0x000fe40000010100 */
[----:B------:R-:W-:-:S02]  /*65f0*/  FMUL.FTZ R21, R12, R21 ;  /* 0x000000150c157220 */ /* 0x000fc40000410000 */
[----:B------:R-:W-:Y:S01]  /*6600*/  FMUL.FTZ R15, R10, R15 ;  /* 0x0000000f0a0f7220 */ /* 0x000fe20000410000 */
[----:B------:R-:W-:Y:S01]  /*6610*/  SHF.L.U32 R10, R25, 0x10, RZ ;  /* 0x00000010190a7819 */ /* 0x000fe200000006ff */
[----:B------:R-:W-:Y:S01]  /*6620*/  FMUL.FTZ R9, R9, R14 ;  /* 0x0000000e09097220 */ /* 0x000fe20000410000 */
[----:B------:R-:W-:Y:S01]  /*6630*/  LOP3.LUT R14, R26, 0xffff0000, RZ, 0xc0, !PT ;  /* 0xffff00001a0e7812 */ /* 0x000fe200078ec0ff */
[----:B------:R-:W-:Y:S02]  /*6640*/  FMUL.FTZ R29, R29, R22 ;  /* 0x000000161d1d7220 */ /* 0x000fe40000410000 */
        /* <DEDUP_REMOVED lines=17> */
[----:B------:R-:W-:-:S03]  /*6760*/  FFMA.FTZ R14, R5, R14, R20 ;  /* 0x0000000e050e7223 */ /* 0x000fc60000010014 */
[----:B------:R-:W-:Y:S02]  /*6770*/  F2FP.BF16.PACK_AB R11, R4, R13 ;  /* 0x0000000d040b723e */ /* 0x000fe400000010ff */
[----:B------:R-:W-:Y:S02]  /*6780*/  F2FP.BF16.PACK_AB R10, R14, R7 ;  /* 0x000000070e0a723e */ /* 0x000fe400000010ff */
.L_x_5016:
[----:B------:R-:W-:Y:S05]  /*6790*/  BSYNC B0 ;  /* 0x0000000000007941 */ /* 0x000fea0003800000 */
.L_x_5015:
[----:B-----5:R1:W-:Y:S01]  /*67a0*/  STS.128 [R154+0x800], R8 ;  /* 0x000800089a007388 */ /* 0x0203e20000000c00 */
[----:B------:R-:W-:Y:S05]  /*67b0*/  BRA `(.L_x_5008) ;  /* 0x000001f000007947 */ /* 0x000fea0003800000 */
.L_x_5002:
[----:B--2---:R-:W1:Y:S01]  /*67c0*/  S2R R17, SR_CTAID.X ;  /* 0x0000000000117919 */ /* 0x004e620000002500 */
        /* <DEDUP_REMOVED lines=15> */
.L_x_5018:
[----:B------:R-:W-:Y:S05]  /*68c0*/  BSYNC B0 ;  /* 0x0000000000007941 */ /* 0x000fea0003800000 */
.L_x_5017:
        /* <DEDUP_REMOVED lines=14> */
.L_x_5008:
[----:B------:R-:W-:Y:S05]  /*69b0*/  BSYNC B2 ;  /* 0x0000000000027941 */ /* 0x000fea0003800000 */
.L_x_5001:
[----:B------:R-:W-:Y:S01]  /*69c0*/  IADD3 R125, R53, -0x1, RZ ;  /* 0xffffffff357d7810 */ /* 0x000fe20007ffe0ff */
[----:B------:R-:W-:Y:S01]  /*69d0*/  BSSY B0, `(.L_x_5019) ;  /* 0x000000f000007945 */ /* 0x000fe20003800000 */
[----:B------:R-:W-:-:S03]  /*69e0*/  LEA R152, P0, R104, c[0x0][0x168], 0x1 ;  /* 0x00005a0068987a11 */ /* 0x000fc600078008ff */
[----:B--2---:R-:W-:Y:S01]  /*69f0*/  IMAD R5, R125, -0x80, R52 ;  /* 0xffffff807d057824 */ /* 0x004fe200078e0234 */
[----:B------:R-:W-:-:S04]  /*6a00*/  LEA.HI.X R153, R104, c[0x0][0x16c], R107, 0x1, P0 ;  /* 0x00005b0068997a11 */ /* 0x000fc800000f0c6b */
        /* <DEDUP_REMOVED lines=11> */
.L_x_5020:
[----:B------:R-:W-:Y:S05]  /*6ac0*/  BSYNC B0 ;  /* 0x0000000000007941 */ /* 0x000fea0003800000 */
.L_x_5019:
        /* <DEDUP_REMOVED lines=12> */
.L_x_5022:
[----:B------:R-:W-:Y:S05]  /*6b90*/  BSYNC B0 ;  /* 0x0000000000007941 */ /* 0x000fea0003800000 */
.L_x_5021:
        /* <DEDUP_REMOVED lines=8> */
[----:B----4-:R-:W-:-:S03]  /*6c20*/  IMAD.MOV.U32 R2, RZ, RZ, c[0x0][0x19c] ;  /* 0x00006700ff027624 */ /* 0x010fc600078e00ff */
[----:B-1----:R-:W-:-:S04]  /*6c30*/  LEA R8, P0, R0, R152, 0x7 ;  /* 0x0000009800087211 */ /* 0x002fc800078038ff */
[----:B------:R-:W-:-:S05]  /*6c40*/  LEA.HI.X R9, R0, R153, R2, 0x7, P0 ;  /* 0x0000009900097211 */ /* 0x000fca00000f3c02 */
[----:B------:R-:W-:Y:S01]  /*6c50*/  @!PT LDS RZ, [RZ] ;  /* 0x00000000fffff984 */ /* 0x000fe20000000800 */
[----:B------:R-:W-:Y:S01]  /*6c60*/  @!PT LDS RZ, [RZ] ;  /* 0x00000000fffff984 */ /* 0x000fe20000000800 */
[----:B------:R-:W-:Y:S01]  /*6c70*/  @!PT LDS RZ, [RZ] ;  /* 0x00000000fffff984 */ /* 0x000fe20000000800 */
[----:B------:R1:W-:Y:S04]  /*6c80*/  LDGSTS.E.BYPASS.LTC128B.128 [R154+0x2000], [R8.64] ;  /* 0x02000000089a7fae */ /* 0x0003e8000b901d46 */
.L_x_5024:
[----:B------:R-:W-:Y:S05]  /*6c90*/  BSYNC B0 ;  /* 0x0000000000007941 */ /* 0x000fea0003800000 */
.L_x_5023:
        /* <DEDUP_REMOVED lines=16> */
.L_x_5026:
[----:B------:R-:W-:Y:S05]  /*6da0*/  BSYNC B0 ;  /* 0x0000000000007941 */ /* 0x000fea0003800000 */
.L_x_5025:
[----:B----4-:R-:W-:Y:S01]  /*6db0*/  SHF.R.S32.HI R2, RZ, 0x1f, R149 ;  /* 0x0000001fff027819 */ /* 0x010fe20000011495 */
[----:B------:R-:W-:Y:S01]  /*6dc0*/  IMAD.WIDE.U32 R112, R149, c[0x0][0x320], R112 ;  /* 0x0000c80095707a25 */ /* 0x000fe200078e0070 */
[----:B------:R-:W0:Y:S03]  /*6dd0*/  LDGDEPBAR ;  /* 0x00000000000079af */ /* 0x000e260000000000 */
[----:B------:R-:W-:Y:S01]  /*6de0*/  IMAD R2, R2, c[0x0][0x320], RZ ;  /* 0x0000c80002027a24 */ /* 0x000fe200078e02ff */
[----:B-1----:R-:W-:-:S03]  /*6df0*/  LEA R8, P0, R112, c[0x0][0x318], 0x2 ;  /* 0x0000c60070087a11 */ /* 0x002fc600078010ff */
[----:B------:R-:W-:-:S04]  /*6e00*/  IMAD R2, R149, c[0x0][0x324], R2 ;  /* 0x0000c90095027a24 */ /* 0x000fc800078e0202 */
[----:B------:R-:W-:-:S05]  /*6e10*/  IMAD.IADD R2, R113, 0x1, R2 ;  /* 0x0000000171027824 */ /* 0x000fca00078e0202 */
[----:B------:R-:W-:-:S05]  /*6e20*/  LEA.HI.X R9, R112, c[0x0][0x31c], R2, 0x2, P0 ;  /* 0x0000c70070097a11 */ /* 0x000fca00000f1402 */
[----:B------:R1:W4:Y:S01]  /*6e30*/  LDG.E R3, [R8.64] ;  /* 0x0000000608037981 */ /* 0x000322000c1e1900 */
[----:B------:R-:W-:Y:S01]  /*6e40*/  ISETP.GE.AND P2, PT, R110, R5, PT ;  /* 0x000000056e00720c */ /* 0x000fe20003f46270 */
[----:B------:R-:W4:Y:S01]  /*6e50*/  MUFU.RCP R120, c[0x0][0x238] ;  /* 0x00008e0000787b08 */ /* 0x000f220000001000 */
[----:B------:R-:W-:-:S04]  /*6e60*/  DEPBAR.LE SB0, 0x0 ;  /* 0x000080000000791a */ /* 0x000fc80000000000 */
[----:B------:R-:W5:Y:S04]  /*6e70*/  S2R R2, SR_TID.X ;  /* 0x0000000000027919 */ /* 0x000f680000002100 */
[----:B------:R-:W-:Y:S01]  /*6e80*/  BAR.SYNC.DEFER_BLOCKING 0x0 ;  /* 0x0000000000007b1d */ /* 0x000fe20000010000 */
[----:B------:R-:W-:-:S04]  /*6e90*/  LEA R158, P0, R100, c[0x0][0x170], 0x1 ;  /* 0x00005c00649e7a11 */ /* 0x000fc800078008ff */
[----:B------:R-:W-:Y:S01]  /*6ea0*/  LEA.HI.X R159, R100, c[0x0][0x174], R103, 0x1, P0 ;  /* 0x00005d00649f7a11 */ /* 0x000fe200000f0c67 */
[----:B------:R-:W-:Y:S01]  /*6eb0*/  BSSY B0, `(.L_x_5027) ;  /* 0x0000016000007945 */ /* 0x000fe20003800000 */
[----:B-----5:R-:W-:-:S04]  /*6ec0*/  SHF.R.S32.HI R7, RZ, 0x1f, R2 ;  /* 0x0000001fff077819 */ /* 0x020fc80000011402 */
[----:B------:R-:W-:Y:S01]  /*6ed0*/  LEA.HI R16, R7, R2, RZ, 0x5 ;  /* 0x0000000207107211 */ /* 0x000fe200078f28ff */
[----:B------:R2:W-:Y:S03]  /*6ee0*/  @P2 STS [R154+0x3000], RZ ;  /* 0x003000ff9a002388 */ /* 0x0005e60000000800 */
[----:B-1----:R-:W-:Y:S01]  /*6ef0*/  LOP3.LUT R9, R16, 0xffffffe0, RZ, 0xc0, !PT ;  /* 0xffffffe010097812 */ /* 0x002fe200078ec0ff */
[----:B------:R2:W-:Y:S04]  /*6f00*/  @P2 STS [R154+0x3004], RZ ;  /* 0x003004ff9a002388 */ /* 0x0005e80000000800 */
[----:B------:R2:W-:Y:S01]  /*6f10*/  @P2 STS.64 [R154+0x3008], RZ ;  /* 0x003008ff9a002388 */ /* 0x0005e20000000a00 */
[----:B------:R-:W-:-:S05]  /*6f20*/  IMAD.IADD R8, R2, 0x1, -R9 ;  /* 0x0000000102087824 */ /* 0x000fca00078e0a09 */
[----:B------:R-:W-:-:S04]  /*6f30*/  SHF.R.S32.HI R155, RZ, 0x1f, R8 ;  /* 0x0000001fff9b7819 */ /* 0x000fc80000011408 */
[----:B------:R-:W-:-:S04]  /*6f40*/  LEA.HI R155, R155, R8, RZ, 0x2 ;  /* 0x000000089b9b7211 */ /* 0x000fc800078f10ff */
[----:B------:R-:W-:Y:S01]  /*6f50*/  SHF.R.S32.HI R155, RZ, 0x2, R155 ;  /* 0x00000002ff9b7819 */ /* 0x000fe2000001149b */
[----:B----4-:R-:W-:Y:S01]  /*6f60*/  FMUL.FTZ R120, R3, R120 ;  /* 0x0000007803787220 */ /* 0x010fe20000410000 */
[----:B------:R-:W-:Y:S05]  /*6f70*/  @P2 BRA `(.L_x_5028) ;  /* 0x0000009000002947 */ /* 0x000fea0003800000 */
[----:B--2---:R-:W-:-:S13]  /*6f80*/  ISETP.GE.AND P0, PT, R108, c[0x0][0x220], PT ;  /* 0x000088006c007a0c */ /* 0x004fda0003f06270 */
        /* <DEDUP_REMOVED lines=8> */
.L_x_5028:
[----:B--2---:R-:W-:Y:S05]  /*7010*/  BSYNC B0 ;  /* 0x0000000000007941 */ /* 0x004fea0003800000 */
.L_x_5027:
        /* <DEDUP_REMOVED lines=13> */
.L_x_5030:
[----:B------:R-:W-:Y:S05]  /*70f0*/  BSYNC B0 ;  /* 0x0000000000007941 */ /* 0x000fea0003800000 */
.L_x_5029:
        /* <DEDUP_REMOVED lines=15> */
.L_x_5032:
[----:B------:R-:W-:Y:S05]  /*71f0*/  BSYNC B0 ;  /* 0x0000000000007941 */ /* 0x000fea0003800000 */
.L_x_5031:
        /* <DEDUP_REMOVED lines=21> */
.L_x_5034:
[----:B------:R-:W-:Y:S05]  /*7350*/  BSYNC B0 ;  /* 0x0000000000007941 */ /* 0x000fea0003800000 */
.L_x_5033:
[CC--:B------:R-:W-:Y:S01]  /*7360*/  LEA.HI R3, R7.reuse, R2.reuse, RZ, 0x4 ;  /* 0x0000000207037211 */ /* 0x0c0fe200078f20ff */
[----:B------:R-:W-:Y:S01]  /*7370*/  IMAD.SHL.U32 R10, R0, 0x40, RZ ;  /* 0x00000040000a7824 */ /* 0x000fe200078e00ff */
[----:B------:R-:W-:Y:S01]  /*7380*/  LEA.HI R6, R7, R2, RZ, 0x3 ;  /* 0x0000000207067211 */ /* 0x000fe200078f18ff */
[----:B------:R-:W0:Y:S01]  /*7390*/  LDGDEPBAR ;  /* 0x00000000000079af */ /* 0x000e220000000000 */
[----:B------:R-:W-:Y:S02]  /*73a0*/  SHF.R.S32.HI R117, RZ, 0x4, R3 ;  /* 0x00000004ff757819 */ /* 0x000fe40000011403 */
[----:B------:R-:W-:Y:S02]  /*73b0*/  LOP3.LUT R3, R3, 0xfffffff0, RZ, 0xc0, !PT ;  /* 0xfffffff003037812 */ /* 0x000fe400078ec0ff */
[----:B-1----:R-:W-:Y:S02]  /*73c0*/  LEA.HI R4, R117, R117, RZ, 0x1 ;  /* 0x0000007575047211 */ /* 0x002fe400078f08ff */
[----:B------:R-:W-:Y:S01]  /*73d0*/  LOP3.LUT R7, R6, 0xfffffff8, RZ, 0xc0, !PT ;  /* 0xfffffff806077812 */ /* 0x000fe200078ec0ff */
[----:B------:R-:W-:Y:S01]  /*73e0*/  IMAD.IADD R3, R2, 0x1, -R3 ;  /* 0x0000000102037824 */ /* 0x000fe200078e0a03 */
[----:B------:R-:W-:-:S02]  /*73f0*/  LOP3.LUT R4, R4, 0xfffffffe, RZ, 0xc0, !PT ;  /* 0xfffffffe04047812 */ /* 0x000fc400078ec0ff */
[----:B------:R-:W-:Y:S01]  /*7400*/  SHF.R.S32.HI R5, RZ, 0x3, R6 ;  /* 0x00000003ff057819 */ /* 0x000fe20000011406 */
[----:B------:R-:W-:Y:S01]  /*7410*/  IMAD.IADD R12, R2, 0x1, -R7 ;  /* 0x00000001020c7824 */ /* 0x000fe200078e0a07 */
[----:B------:R-:W-:Y:S01]  /*7420*/  LOP3.LUT R8, R54, 0x7fffffe, RZ, 0xc0, !PT ;  /* 0x07fffffe36087812 */ /* 0x000fe200078ec0ff */
[----:B------:R-:W-:Y:S01]  /*7430*/  IMAD.IADD R117, R117, 0x1, -R4 ;  /* 0x0000000175757824 */ /* 0x000fe200078e0a04 */
[----:B------:R-:W-:Y:S01]  /*7440*/  SHF.R.S32.HI R54, RZ, 0x1f, R3 ;  /* 0x0000001fff367819 */ /* 0x000fe20000011403 */
[----:B------:R-:W-:Y:S01]  /*7450*/  IMAD.SHL.U32 R2, R2, 0x2, RZ ;  /* 0x0000000202027824 */ /* 0x000fe200078e00ff */
[----:B------:R-:W-:Y:S01]  /*7460*/  LEA.HI R6, R6, R5, RZ, 0x1 ;  /* 0x0000000506067211 */ /* 0x000fe200078f08ff */
[----:B------:R-:W-:Y:S01]  /*7470*/  IMAD.IADD R45, R3, 0x1, -R8 ;  /* 0x00000001032d7824 */ /* 0x000fe200078e0a08 */
[----:B------:R-:W-:Y:S02]  /*7480*/  LEA.HI R4, R12, R12, RZ, 0x1 ;  /* 0x0000000c0c047211 */ /* 0x000fe400078f08ff */
[----:B------:R-:W-:-:S02]  /*7490*/  LEA.HI R54, R54, R3, RZ, 0x3 ;  /* 0x0000000336367211 */ /* 0x000fc400078f18ff */
[----:B------:R-:W-:Y:S02]  /*74a0*/  LOP3.LUT R6, R6, 0xfffffffe, RZ, 0xc0, !PT ;  /* 0xfffffffe06067812 */ /* 0x000fe400078ec0ff */
[----:B------:R-:W-:Y:S01]  /*74b0*/  LOP3.LUT R3, R4, 0xfffffffe, RZ, 0xc0, !PT ;  /* 0xfffffffe04037812 */ /* 0x000fe200078ec0ff */
[----:B------:R-:W-:Y:S01]  /*74c0*/  IMAD.SHL.U32 R54, R54, 0x20, RZ ;  /* 0x0000002036367824 */ /* 0x000fe200078e00ff */
        /* <DEDUP_REMOVED lines=20> */
[----:B------:R-:W-:-:S02]  /*7610*/  LOP3.LUT R3, R3, R10, RZ, 0x3c, !PT ;  /* 0x0000000a03037212 */ /* 0x000fc400078e3cff */
[----:B------:R-:W-:Y:S02]  /*7620*/  LOP3.LUT R6, R5, R6, RZ, 0x3c, !PT ;  /* 0x0000000605067212 */ /* 0x000fe400078e3cff */
[----:B------:R-:W-:Y:S01]  /*7630*/  LOP3.LUT P2, RZ, R0, 0x2, RZ, 0xc0, !PT ;  /* 0x0000000200ff7812 */ /* 0x000fe2000784c0ff */
[----:B------:R-:W-:Y:S01]  /*7640*/  IMAD.IADD R119, R3, 0x1, R8 ;  /* 0x0000000103777824 */ /* 0x000fe200078e0208 */
[----:B------:R-:W-:Y:S01]  /*7650*/  LOP3.LUT R122, R2, 0x6, RZ, 0xc0, !PT ;  /* 0x00000006027a7812 */ /* 0x000fe200078ec0ff */
[----:B------:R-:W-:Y:S02]  /*7660*/  IMAD.U32 R117, R117, 0x20, R6 ;  /* 0x0000002075757824 */ /* 0x000fe400078e0006 */
[----:B------:R-:W-:Y:S02]  /*7670*/  IMAD.SHL.U32 R119, R119, 0x2, RZ ;  /* 0x0000000277777824 */ /* 0x000fe400078e00ff */
[----:B------:R-:W-:Y:S02]  /*7680*/  IMAD.SHL.U32 R117, R117, 0x2, RZ ;  /* 0x0000000275757824 */ /* 0x000fe400078e00ff */
[----:B------:R-:W-:Y:S01]  /*7690*/  IMAD.MOV.U32 R0, RZ, RZ, 0x20 ;  /* 0x00000020ff007424 */ /* 0x000fe200078e00ff */
[----:B------:R-:W-:Y:S01]  /*76a0*/  LDSM.16.M88.4 R8, [R119] ;  /* 0x000000007708783b */ /* 0x000fe20000000200 */
[----:B------:R-:W-:Y:S01]  /*76b0*/  IMAD R93, R125, 0x80, R122 ;  /* 0x000000807d5d7824 */ /* 0x000fe200078e027a */
[----:B------:R-:W-:Y:S01]  /*76c0*/  IADD3 R4, R117, 0x1000, RZ ;  /* 0x0000100075047810 */ /* 0x000fe20007ffe0ff */
[----:B------:R-:W-:Y:S01]  /*76d0*/  IMAD.IADD R157, R3, 0x1, R54 ;  /* 0x00000001039d7824 */ /* 0x000fe200078e0236 */
[----:B------:R-:W1:Y:S01]  /*76e0*/  LDSM.16.M88.4 R12, [R117+0x1400] ;  /* 0x00140000750c783b */ /* 0x000e620000000200 */
[----:B------:R-:W-:Y:S01]  /*76f0*/  SEL R0, R0, 0xffffffe0, !P2 ;  /* 0xffffffe000007807 */ /* 0x000fe20005000000 */
[----:B------:R-:W-:Y:S01]  /*7700*/  I2F R69, R93 ;  /* 0x0000005d00457306 */ /* 0x000fe20000201400 */
[----:B------:R-:W-:Y:S01]  /*7710*/  IADD3 R116, R117, 0x1020, RZ ;  /* 0x0000102075747810 */ /* 0x000fe20007ffe0ff */
[----:B------:R-:W5:Y:S01]  /*7720*/  LDSM.16.M88.4 R32, [R117+0x1000] ;  /* 0x001000007520783b */ /* 0x000f620000000200 */
[----:B------:R-:W-:Y:S01]  /*7730*/  @P0 IADD3 R116, R4, -0x20, RZ ;  /* 0xffffffe004740810 */ /* 0x000fe20007ffe0ff */
[----:B------:R-:W-:Y:S01]  /*7740*/  IMAD.IADD R118, R119, 0x1, R0 ;  /* 0x0000000177767824 */ /* 0x000fe200078e0200 */
[C---:B------:R-:W-:Y:S01]  /*7750*/  IADD3 R71, R93.reuse, 0x18, RZ ;  /* 0x000000185d477810 */ /* 0x040fe20007ffe0ff */
[----:B------:R-:W-:Y:S01]  /*7760*/  LDSM.16.M88.4 R56, [R117+0x1800] ;  /* 0x001800007538783b */ /* 0x000fe20000000200 */
[----:B------:R-:W-:-:S02]  /*7770*/  IADD3 R65, R93, 0x10, RZ ;  /* 0x000000105d417810 */ /* 0x000fc40007ffe0ff */
[----:B------:R-:W-:Y:S01]  /*7780*/  I2F R63, R71 ;  /* 0x00000047003f7306 */ /* 0x000fe20000201400 */
[----:B------:R-:W-:Y:S01]  /*7790*/  LDSM.16.M88.4 R4, [R118] ;  /* 0x000000007604783b */ /* 0x000fe20000000200 */
[C---:B------:R-:W-:Y:S02]  /*77a0*/  IADD3 R55, R93.reuse, 0x11, RZ ;  /* 0x000000115d377810 */ /* 0x040fe40007ffe0ff */
[C---:B------:R-:W-:Y:S01]  /*77b0*/  IADD3 R67, R93.reuse, 0x19, RZ ;  /* 0x000000195d437810 */ /* 0x040fe20007ffe0ff */
[----:B---3--:R-:W3:Y:S01]  /*77c0*/  LDSM.16.M88.4 R20, [R116+0x400] ;  /* 0x000400007414783b */ /* 0x008ee20000000200 */
[----:B------:R-:W-:Y:S02]  /*77d0*/  IADD3 R61, R93, 0x20, RZ ;  /* 0x000000205d3d7810 */ /* 0x000fe40007ffe0ff */
[----:B------:R-:W-:Y:S01]  /*77e0*/  I2F R47, R71 ;  /* 0x00000047002f7306 */ /* 0x000fe20000201400 */
[----:B------:R-:W2:Y:S01]  /*77f0*/  LDSM.16.M88.4 R40, [R116] ;  /* 0x000000007428783b */ /* 0x000ea20000000200 */
[----:B------:R-:W-:-:S02]  /*7800*/  IADD3 R115, R116, 0x400, RZ ;  /* 0x0000040074737810 */ /* 0x000fc40007ffe0ff */
[C---:B------:R-:W-:Y:S01]  /*7810*/  IADD3 R114, R116.reuse, 0x800, RZ ;  /* 0x0000080074727810 */ /* 0x040fe20007ffe0ff */
[----:B------:R-:W4:Y:S01]  /*7820*/  LDSM.16.M88.4 R24, [R116+0x800] ;  /* 0x000800007418783b */ /* 0x000f220000000200 */
[C---:B------:R-:W-:Y:S02]  /*7830*/  IADD3 R113, R116.reuse, 0xc00, RZ ;  /* 0x00000c0074717810 */ /* 0x040fe40007ffe0ff */
[----:B------:R-:W2:Y:S01]  /*7840*/  I2F R37, R65 ;  /* 0x0000004100257306 */ /* 0x000ea20000201400 */
[C---:B------:R-:W-:Y:S02]  /*7850*/  IADD3 R112, R116.reuse, 0x1000, RZ ;  /* 0x0000100074707810 */ /* 0x040fe40007ffe0ff */
        /* <DEDUP_REMOVED lines=9> */
[----:B------:R-:W1:Y:S01]  /*78f0*/  I2F R32, R55 ;  /* 0x0000003700207306 */ /* 0x000e620000201400 */
[C---:B---3--:R-:W-:Y:S07]  /*7900*/  HMMA.16816.F32.BF16 R28, R4.reuse, R20, R28 ;  /* 0x00000014041c723c */ /* 0x048fee000004181c */
[----:B------:R-:W3:Y:S01]  /*7910*/  I2F R33, R55 ;  /* 0x0000003700217306 */ /* 0x000ee20000201400 */
[----:B------:R-:W-:Y:S01]  /*7920*/  IMAD.U32 R21, R16, 0x10, R155 ;  /* 0x0000001010157824 */ /* 0x000fe200078e009b */
[----:B------:R-:W-:Y:S04]  /*7930*/  HMMA.16816.F32.BF16 R12, R4, R22, R12 ;  /* 0x00000016040c723c */ /* 0x000fe8000004180c */
[----:B------:R-:W-:-:S04]  /*7940*/  IADD3 R21, -R148, 0x1, R21 ;  /* 0x0000000194157810 */ /* 0x000fc80007ffe115 */
[----:B------:R-:W-:Y:S07]  /*7950*/  HMMA.16816.F32.BF16 R16, R8, R56, RZ ;  /* 0x000000380810723c */ /* 0x000fee00000418ff */
[----:B------:R-:W-:Y:S01]  /*7960*/  IADD3 R57, R21, c[0x0][0x2e8], R52 ;  /* 0x0000ba0015397a10 */ /* 0x000fe20007ffe034 */
[----:B--2---:R-:W-:Y:S01]  /*7970*/  HMMA.16816.F32.BF16 R48, R4, R40, R48 ;  /* 0x000000280430723c */ /* 0x004fe20000041830 */
[----:B------:R-:W2:Y:S01]  /*7980*/  I2F R40, R67 ;  /* 0x0000004300287306 */ /* 0x000ea20000201400 */
[C---:B------:R-:W-:Y:S01]  /*7990*/  FFMA.FTZ R37, R120.reuse, R37, R28 ;  /* 0x0000002578257223 */ /* 0x040fe2000001001c */
[C---:B------:R-:W-:Y:S01]  /*79a0*/  IADD3 R21, R57.reuse, 0x8, RZ ;  /* 0x0000000839157810 */ /* 0x040fe20007ffe0ff */
[C---:B-1----:R-:W-:Y:S01]  /*79b0*/  FFMA.FTZ R62, R120.reuse, R32, R29 ;  /* 0x00000020783e7223 */ /* 0x042fe2000001001d */
[-C--:B------:R-:W-:Y:S01]  /*79c0*/  IMNMX R2, R57, R52.reuse, PT ;  /* 0x0000003439027217 */ /* 0x080fe20003800200 */
[C---:B---3--:R-:W-:Y:S01]  /*79d0*/  FFMA.FTZ R31, R120.reuse, R33, R31 ;  /* 0x00000021781f7223 */ /* 0x048fe2000001001f */
[----:B------:R-:W-:Y:S01]  /*79e0*/  IMNMX R68, R21, R52, PT ;  /* 0x0000003415447217 */ /* 0x000fe20003800200 */
[----:B------:R-:W-:Y:S01]  /*79f0*/  HMMA.16816.F32.BF16 R56, R8, R58, RZ ;  /* 0x0000003a0838723c */ /* 0x000fe200000418ff */
[----:B------:R-:W1:Y:S01]  /*7a00*/  LDSM.16.M88.4 R20, [R117+0x1c00] ;  /* 0x001c00007514783b */ /* 0x000e620000000200 */
[C---:B------:R-:W-:Y:S01]  /*7a10*/  FFMA.FTZ R12, R120.reuse, R63, R12 ;  /* 0x0000003f780c7223 */ /* 0x040fe2000001000c */
[C---:B------:R-:W-:Y:S01]  /*7a20*/  ISETP.GE.AND P2, PT, R71.reuse, R2, PT ;  /* 0x000000024700720c */ /* 0x040fe20003f46270 */
[C---:B------:R-:W-:Y:S01]  /*7a30*/  FFMA.FTZ R14, R120.reuse, R47, R14 ;  /* 0x0000002f780e7223 */ /* 0x040fe2000001000e */
[----:B------:R-:W-:Y:S01]  /*7a40*/  ISETP.GE.AND P0, PT, R71, R68, PT ;  /* 0x000000444700720c */ /* 0x000fe20003f06270 */
[C---:B------:R-:W-:Y:S01]  /*7a50*/  FFMA.FTZ R44, R120.reuse, R44, R15 ;  /* 0x0000002c782c7223 */ /* 0x040fe2000001000f */
[C---:B------:R-:W-:Y:S01]  /*7a60*/  ISETP.GE.AND P5, PT, R55.reuse, R2, PT ;  /* 0x000000023700720c */ /* 0x040fe20003fa6270 */
[----:B----4-:R-:W-:Y:S01]  /*7a70*/  HMMA.16816.F32.BF16 R16, R4, R24, R16 ;  /* 0x000000180410723c */ /* 0x010fe20000041810 */
[----:B------:R-:W-:Y:S01]  /*7a80*/  ISETP.GE.AND P3, PT, R55, R68, PT ;  /* 0x000000443700720c */ /* 0x000fe20003f66270 */
[C---:B--2---:R-:W-:Y:S01]  /*7a90*/  FFMA.FTZ R40, R120.reuse, R40, R13 ;  /* 0x0000002878287223 */ /* 0x044fe2000001000d */
[----:B------:R-:W-:Y:S01]  /*7aa0*/  IADD3 R55, R93, 0x21, RZ ;  /* 0x000000215d377810 */ /* 0x000fe20007ffe0ff */
[----:B------:R-:W-:Y:S01]  /*7ab0*/  FFMA.FTZ R30, R120, R39, R30 ;  /* 0x00000027781e7223 */ /* 0x000fe2000001001e */
[----:B------:R-:W-:Y:S01]  /*7ac0*/  FSEL R64, R12, -INF , !P2 ;  /* 0xff8000000c407808 */ /* 0x000fe20005000000 */
[----:B------:R-:W2:Y:S01]  /*7ad0*/  I2F R41, R61 ;  /* 0x0000003d00297306 */ /* 0x000ea20000201400 */
[----:B------:R-:W-:Y:S01]  /*7ae0*/  FSEL R95, R14, -INF , !P0 ;  /* 0xff8000000e5f7808 */ /* 0x000fe20004000000 */
[----:B------:R-:W-:Y:S01]  /*7af0*/  HMMA.16816.F32.BF16 R32, R8, R34, RZ ;  /* 0x000000220820723c */ /* 0x000fe200000418ff */
[----:B------:R-:W-:Y:S01]  /*7b00*/  ISETP.GE.AND P6, PT, R65, R2, PT ;  /* 0x000000024100720c */ /* 0x000fe20003fc6270 */
[----:B------:R-:W-:Y:S01]  /*7b10*/  LDSM.16.M88.4 R12, [R117+0x2000] ;  /* 0x00200000750c783b */ /* 0x000fe20000000200 */
[----:B------:R-:W-:Y:S01]  /*7b20*/  IADD3 R63, R93, 0x28, RZ ;  /* 0x000000285d3f7810 */ /* 0x000fe20007ffe0ff */
[----:B------:R-:W-:Y:S01]  /*7b30*/  FFMA.FTZ R48, R120, R69, R48 ;  /* 0x0000004578307223 */ /* 0x000fe20000010030 */
[----:B------:R-:W-:Y:S01]  /*7b40*/  FSEL R52, R37, -INF , !P6 ;  /* 0xff80000025347808 */ /* 0x000fe20007000000 */
[----:B------:R-:W3:Y:S01]  /*7b50*/  I2F R29, R55 ;  /* 0x00000037001d7306 */ /* 0x000ee20000201400 */
[----:B------:R-:W4:Y:S01]  /*7b60*/  LDSM.16.M88.4 R36, [R116+0xc00] ;  /* 0x000c00007424783b */ /* 0x000f220000000200 */
[----:B------:R-:W-:Y:S01]  /*7b70*/  HMMA.16816.F32.BF16 R56, R4, R26, R56 ;  /* 0x0000001a0438723c */ /* 0x000fe20000041838 */
[----:B------:R-:W-:-:S02]  /*7b80*/  FSEL R97, R31, -INF , !P3 ;  /* 0xff8000001f617808 */ /* 0x000fc40005800000 */
[----:B------:R-:W-:Y:S02]  /*7b90*/  IADD3 R47, R93, 0x1, RZ ;  /* 0x000000015d2f7810 */ /* 0x000fe40007ffe0ff */
[-C--:B------:R-:W-:Y:S01]  /*7ba0*/  ISETP.GE.AND P4, PT, R65, R68.reuse, PT ;  /* 0x000000444100720c */ /* 0x080fe20003f86270 */
[----:B------:R-:W5:Y:S01]  /*7bb0*/  I2F R28, R55 ;  /* 0x00000037001c7306 */ /* 0x000f620000201400 */
[C---:B------:R-:W-:Y:S01]  /*7bc0*/  ISETP.GE.AND P0, PT, R55.reuse, R68, PT ;  /* 0x000000443700720c */ /* 0x040fe20003f06270 */
[C---:B--2---:R-:W-:Y:S01]  /*7bd0*/  FFMA.FTZ R16, R120.reuse, R41, R16 ;  /* 0x0000002978107223 */ /* 0x044fe20000010010 */
[----:B------:R-:W-:Y:S01]  /*7be0*/  ISETP.GE.AND P2, PT, R55, R2, PT ;  /* 0x000000023700720c */ /* 0x000fe20003f46270 */
[----:B------:R-:W-:Y:S01]  /*7bf0*/  FFMA.FTZ R18, R120, R45, R18 ;  /* 0x0000002d78127223 */ /* 0x000fe20000010012 */
[----:B------:R-:W-:Y:S02]  /*7c00*/  FSEL R83, R30, -INF , !P4 ;  /* 0xff8000001e537808 */ /* 0x000fe40006000000 */
[----:B------:R-:W-:Y:S01]  /*7c10*/  ISETP.GE.AND P4, PT, R67, R68, PT ;  /* 0x000000444300720c */ /* 0x000fe20003f86270 */
[----:B------:R-:W2:Y:S01]  /*7c20*/  I2F R31, R63 ;  /* 0x0000003f001f7306 */ /* 0x000ea20000201400 */
[----:B---3--:R-:W-:Y:S01]  /*7c30*/  FFMA.FTZ R29, R120, R29, R19 ;  /* 0x0000001d781d7223 */ /* 0x008fe20000010013 */
[----:B------:R-:W-:Y:S01]  /*7c40*/  HMMA.16816.F32.BF16 R32, R4, R42, R32 ;  /* 0x0000002a0420723c */ /* 0x000fe20000041820 */
[----:B------:R-:W-:-:S02]  /*7c50*/  FSEL R62, R62, -INF , !P5 ;  /* 0xff8000003e3e7808 */ /* 0x000fc40006800000 */
[----:B------:R-:W-:Y:S02]  /*7c60*/  IADD3 R19, R93, 0x8, RZ ;  /* 0x000000085d137810 */ /* 0x000fe40007ffe0ff */
[----:B------:R-:W-:Y:S01]  /*7c70*/  ISETP.GE.AND P6, PT, R67, R2, PT ;  /* 0x000000024300720c */ /* 0x000fe20003fc6270 */
[C---:B-----5:R-:W-:Y:S01]  /*7c80*/  FFMA.FTZ R17, R120.reuse, R28, R17 ;  /* 0x0000001c78117223 */ /* 0x060fe20000010011 */
[----:B------:R-:W-:Y:S01]  /*7c90*/  FSEL R55, R29, -INF , !P0 ;  /* 0xff8000001d377808 */ /* 0x000fe20004000000 */
[----:B-1----:R-:W-:Y:S01]  /*7ca0*/  HMMA.16816.F32.BF16 R24, R8, R20, RZ ;  /* 0x000000140818723c */ /* 0x002fe200000418ff */
[----:B------:R-:W1:Y:S01]  /*7cb0*/  I2F R21, R63 ;  /* 0x0000003f00157306 */ /* 0x000e620000201400 */
[C---:B------:R-:W-:Y:S02]  /*7cc0*/  ISETP.GE.AND P5, PT, R61.reuse, R2, PT ;  /* 0x000000023d00720c */ /* 0x040fe40003fa6270 */
[-C--:B------:R-:W-:Y:S01]  /*7cd0*/  ISETP.GE.AND P3, PT, R61, R68.reuse, PT ;  /* 0x000000443d00720c */ /* 0x080fe20003f66270 */
[----:B--2---:R-:W-:Y:S01]  /*7ce0*/  FFMA.FTZ R56, R120, R31, R56 ;  /* 0x0000001f78387223 */ /* 0x004fe20000010038 */
[----:B------:R-:W-:Y:S01]  /*7cf0*/  FSEL R81, R44, -INF , !P4 ;  /* 0xff8000002c517808 */ /* 0x000fe20006000000 */
[----:B------:R-:W2:Y:S02]  /*7d00*/  LDSM.16.M88.4 R28, [R116+0x1000] ;  /* 0x00100000741c783b */ /* 0x000ea40000000200 */
[----:B------:R-:W3:Y:S01]  /*7d10*/  I2F R20, R47 ;  /* 0x0000002f00147306 */ /* 0x000ee20000201400 */
[----:B------:R-:W-:-:S02]  /*7d20*/  ISETP.GE.AND P4, PT, R63, R68, PT ;  /* 0x000000443f00720c */ /* 0x000fc40003f86270 */
[----:B------:R-:W-:Y:S02]  /*7d30*/  FSEL R74, R17, -INF , !P2 ;  /* 0xff800000114a7808 */ /* 0x000fe40005000000 */
[----:B------:R-:W-:Y:S02]  /*7d40*/  FSEL R72, R40, -INF , !P6 ;  /* 0xff80000028487808 */ /* 0x000fe40007000000 */
[----:B------:R-:W-:Y:S01]  /*7d50*/  FSEL R80, R16, -INF , !P5 ;  /* 0xff80000010507808 */ /* 0x000fe20006800000 */
[----:B-1----:R-:W-:Y:S01]  /*7d60*/  FFMA.FTZ R21, R120, R21, R58 ;  /* 0x0000001578157223 */ /* 0x002fe2000001003a */
[----:B------:R1:W5:Y:S01]  /*7d70*/  I2F R45, R19 ;  /* 0x00000013002d7306 */ /* 0x0003620000201400 */
[----:B------:R-:W-:Y:S02]  /*7d80*/  FSEL R85, R18, -INF , !P3 ;  /* 0xff80000012557808 */ /* 0x000fe40005800000 */
[C---:B------:R-:W-:Y:S02]  /*7d90*/  ISETP.GE.AND P2, PT, R19.reuse, R2, PT ;  /* 0x000000021300720c */ /* 0x040fe40003f46270 */
[----:B------:R-:W-:Y:S01]  /*7da0*/  ISETP.GE.AND P0, PT, R19, R68, PT ;  /* 0x000000441300720c */ /* 0x000fe20003f06270 */
[----:B----4-:R-:W-:Y:S01]  /*7db0*/  HMMA.16816.F32.BF16 R24, R4, R36, R24 ;  /* 0x000000240418723c */ /* 0x010fe20000041818 */
[----:B------:R-:W-:Y:S01]  /*7dc0*/  IADD3 R41, R93, 0x9, RZ ;  /* 0x000000095d297810 */ /* 0x000fe20007ffe0ff */
[C---:B---3--:R-:W-:Y:S01]  /*7dd0*/  FFMA.FTZ R49, R120.reuse, R20, R49 ;  /* 0x0000001478317223 */ /* 0x048fe20000010031 */
[----:B------:R-:W-:Y:S01]  /*7de0*/  ISETP.GE.AND P6, PT, R63, R2, PT ;  /* 0x000000023f00720c */ /* 0x000fe20003fc6270 */
[----:B------:R-:W-:Y:S01]  /*7df0*/  FFMA.FTZ R51, R120, R20, R51 ;  /* 0x0000001478337223 */ /* 0x000fe20000010033 */
[----:B------:R-:W-:Y:S01]  /*7e00*/  FSEL R65, R21, -INF , !P4 ;  /* 0xff80000015417808 */ /* 0x000fe20006000000 */
[----:B------:R3:W4:Y:S01]  /*7e10*/  I2F R44, R41 ;  /* 0x00000029002c7306 */ /* 0x0007220000201400 */
[----:B------:R-:W-:-:S02]  /*7e20*/  FSEL R56, R56, -INF , !P6 ;  /* 0xff80000038387808 */ /* 0x000fc40007000000 */
[C---:B------:R-:W-:Y:S01]  /*7e30*/  ISETP.GE.AND P6, PT, R41.reuse, R2, PT ;  /* 0x000000022900720c */ /* 0x040fe20003fc6270 */
[C---:B-1----:R-:W-:Y:S01]  /*7e40*/  HMMA.16816.F32.BF16 R16, R8.reuse, R22, RZ ;  /* 0x000000160810723c */ /* 0x042fe200000418ff */
[----:B------:R-:W1:Y:S01]  /*7e50*/  LDSM.16.M88.4 R20, [R117+0x2400] ;  /* 0x002400007514783b */ /* 0x000e620000000200 */
[----:B------:R-:W-:Y:S01]  /*7e60*/  ISETP.GE.AND P4, PT, R41, R68, PT ;  /* 0x000000442900720c */ /* 0x000fe20003f86270 */
[CC--:B-----5:R-:W-:Y:S01]  /*7e70*/  FFMA.FTZ R32, R120.reuse, R45.reuse, R32 ;  /* 0x0000002d78207223 */ /* 0x0e0fe20000010020 */
[C---:B------:R-:W-:Y:S01]  /*7e80*/  ISETP.GE.AND P5, PT, R47.reuse, R2, PT ;  /* 0x000000022f00720c */ /* 0x040fe20003fa6270 */
[C---:B------:R-:W-:Y:S01]  /*7e90*/  FFMA.FTZ R34, R120.reuse, R45, R34 ;  /* 0x0000002d78227223 */ /* 0x040fe20000010022 */
[----:B------:R-:W-:Y:S02]  /*7ea0*/  ISETP.GE.AND P3, PT, R47, R68, PT ;  /* 0x000000442f00720c */ /* 0x000fe40003f66270 */
[C---:B------:R-:W-:Y:S02]  /*7eb0*/  IADD3 R47, R93.reuse, 0x30, RZ ;  /* 0x000000305d2f7810 */ /* 0x040fe40007ffe0ff */
[----:B------:R-:W-:Y:S01]  /*7ec0*/  IADD3 R45, R93, 0x31, RZ ;  /* 0x000000315d2d7810 */ /* 0x000fe20007ffe0ff */
[----:B---3--:R-:W-:Y:S01]  /*7ed0*/  HMMA.16816.F32.BF16 R40, R8, R12, RZ ;  /* 0x0000000c0828723c */ /* 0x008fe200000418ff */
[----:B------:R-:W3:Y:S01]  /*7ee0*/  I2F R37, R47 ;  /* 0x0000002f00257306 */ /* 0x000ee20000201400 */
[-C--:B----4-:R-:W-:Y:S01]  /*7ef0*/  FFMA.FTZ R33, R120, R44.reuse, R33 ;  /* 0x0000002c78217223 */ /* 0x090fe20000010021 */
[----:B------:R-:W-:Y:S01]  /*7f00*/  FSEL R82, R32, -INF , !P2 ;  /* 0xff80000020527808 */ /* 0x000fe20005000000 */
[----:B------:R-:W-:Y:S01]  /*7f10*/  FFMA.FTZ R35, R120, R44, R35 ;  /* 0x0000002c78237223 */ /* 0x000fe20000010023 */
[----:B------:R-:W-:-:S02]  /*7f20*/  FSEL R129, R34, -INF , !P0 ;  /* 0xff80000022817808 */ /* 0x000fc40004000000 */
[----:B------:R-:W-:Y:S01]  /*7f30*/  FSEL R88, R33, -INF , !P6 ;  /* 0xff80000021587808 */ /* 0x000fe20007000000 */
[----:B------:R-:W-:Y:S01]  /*7f40*/  HMMA.16816.F32.BF16 R12, R8, R14, RZ ;  /* 0x0000000e080c723c */ /* 0x000fe200000418ff */
[----:B------:R4:W5:Y:S01]  /*7f50*/  I2F R36, R45 ;  /* 0x0000002d00247306 */ /* 0x0009620000201400 */
[----:B------:R-:W-:Y:S02]  /*7f60*/  FSEL R131, R35, -INF , !P4 ;  /* 0xff80000023837808 */ /* 0x000fe40006000000 */
[----:B------:R-:W1:Y:S01]  /*7f70*/  LDSM.16.M88.4 R32, [R116+0x1400] ;  /* 0x001400007420783b */ /* 0x000e620000000200 */
[----:B------:R-:W-:Y:S02]  /*7f80*/  FSEL R58, R49, -INF , !P5 ;  /* 0xff800000313a7808 */ /* 0x000fe40006800000 */
[----:B------:R-:W-:Y:S01]  /*7f90*/  FSEL R123, R51, -INF , !P3 ;  /* 0xff800000337b7808 */ /* 0x000fe20005800000 */
[----:B------:R-:W-:Y:S01]  /*7fa0*/  HMMA.16816.F32.BF16 R16, R4, R38, R16 ;  /* 0x000000260410723c */ /* 0x000fe20000041810 */
[C---:B------:R-:W-:Y:S01]  /*7fb0*/  ISETP.GE.AND P5, PT, R47.reuse, R2, PT ;  /* 0x000000022f00720c */ /* 0x040fe20003fa6270 */
[CC--:B---3--:R-:W-:Y:S01]  /*7fc0*/  FFMA.FTZ R24, R120.reuse, R37.reuse, R24 ;  /* 0x0000002578187223 */ /* 0x0c8fe20000010018 */
[----:B------:R-:W-:Y:S01]  /*7fd0*/  ISETP.GE.AND P3, PT, R47, R68, PT ;  /* 0x000000442f00720c */ /* 0x000fe20003f66270 */
[----:B------:R-:W-:Y:S01]  /*7fe0*/  FFMA.FTZ R26, R120, R37, R26 ;  /* 0x00000025781a7223 */ /* 0x000fe2000001001a */
[----:B------:R-:W-:-:S02]  /*7ff0*/  ISETP.GE.AND P2, PT, R45, R2, PT ;  /* 0x000000022d00720c */ /* 0x000fc40003f46270 */
[----:B------:R-:W-:Y:S01]  /*8000*/  ISETP.GE.AND P0, PT, R45, R68, PT ;  /* 0x000000442d00720c */ /* 0x000fe20003f06270 */
[C---:B--2---:R-:W-:Y:S01]  /*8010*/  HMMA.16816.F32.BF16 R40, R4.reuse, R28, R40 ;  /* 0x0000001c0428723c */ /* 0x044fe20000041828 */
[----:B----4-:R-:W2:Y:S01]  /*8020*/  LDSM.16.M88.4 R44, [R117+0x2800] ;  /* 0x00280000752c783b */ /* 0x010ea20000000200 */
[C---:B------:R-:W-:Y:S01]  /*8030*/  IADD3 R61, R93.reuse, 0x38, RZ ;  /* 0x000000385d3d7810 */ /* 0x040fe20007ffe0ff */
[CC--:B-----5:R-:W-:Y:S01]  /*8040*/  FFMA.FTZ R25, R120.reuse, R36.reuse, R25 ;  /* 0x0000002478197223 */ /* 0x0e0fe20000010019 */
[C---:B------:R-:W-:Y:S01]  /*8050*/  IADD3 R51, R93.reuse, 0x39, RZ ;  /* 0x000000395d337810 */ /* 0x040fe20007ffe0ff */
[----:B------:R-:W-:Y:S01]  /*8060*/  FFMA.FTZ R27, R120, R36, R27 ;  /* 0x00000024781b7223 */ /* 0x000fe2000001001b */
[----:B------:R-:W3:Y:S01]  /*8070*/  I2F R49, R61 ;  /* 0x0000003d00317306 */ /* 0x000ee20000201400 */
[----:B------:R-:W-:Y:S01]  /*8080*/  IADD3 R29, R93, 0x40, RZ ;  /* 0x000000405d1d7810 */ /* 0x000fe20007ffe0ff */
[----:B------:R-:W-:Y:S01]  /*8090*/  HMMA.16816.F32.BF16 R12, R4, R30, R12 ;  /* 0x0000001e040c723c */ /* 0x000fe2000004180c */
[----:B------:R-:W-:-:S02]  /*80a0*/  FSEL R86, R24, -INF , !P5 ;  /* 0xff80000018567808 */ /* 0x000fc40006800000 */
[----:B------:R-:W-:Y:S02]  /*80b0*/  FSEL R99, R26, -INF , !P3 ;  /* 0xff8000001a637808 */ /* 0x000fe40005800000 */
[----:B------:R-:W-:Y:S01]  /*80c0*/  FSEL R90, R25, -INF , !P2 ;  /* 0xff800000195a7808 */ /* 0x000fe20005000000 */
[----:B------:R4:W5:Y:S01]  /*80d0*/  I2F R37, R51 ;  /* 0x0000003300257306 */ /* 0x0009620000201400 */
[----:B------:R-:W-:Y:S02]  /*80e0*/  FSEL R91, R27, -INF , !P0 ;  /* 0xff8000001b5b7808 */ /* 0x000fe40004000000 */
[C---:B-1----:R-:W-:Y:S01]  /*80f0*/  HMMA.16816.F32.BF16 R24, R8.reuse, R20, RZ ;  /* 0x000000140818723c */ /* 0x042fe200000418ff */
[C---:B------:R-:W-:Y:S02]  /*8100*/  ISETP.GE.AND P5, PT, R51.reuse, R2, PT ;  /* 0x000000023300720c */ /* 0x040fe40003fa6270 */
[----:B------:R-:W-:Y:S02]  /*8110*/  ISETP.GE.AND P3, PT, R51, R68, PT ;  /* 0x000000443300720c */ /* 0x000fe40003f66270 */
[----:B------:R-:W1:Y:S01]  /*8120*/  I2F R39, R29 ;  /* 0x0000001d00277306 */ /* 0x000e620000201400 */
[CC--:B---3--:R-:W-:Y:S01]  /*8130*/  FFMA.FTZ R16, R120.reuse, R49.reuse, R16 ;  /* 0x0000003178107223 */ /* 0x0c8fe20000010010 */
[C---:B------:R-:W-:Y:S01]  /*8140*/  ISETP.GE.AND P6, PT, R61.reuse, R2, PT ;  /* 0x000000023d00720c */ /* 0x040fe20003fc6270 */
[----:B------:R-:W-:Y:S01]  /*8150*/  FFMA.FTZ R18, R120, R49, R18 ;  /* 0x0000003178127223 */ /* 0x000fe20000010012 */
[----:B------:R-:W-:Y:S01]  /*8160*/  ISETP.GE.AND P4, PT, R61, R68, PT ;  /* 0x000000443d00720c */ /* 0x000fe20003f86270 */
[----:B------:R-:W-:Y:S01]  /*8170*/  HMMA.16816.F32.BF16 R20, R8, R22, RZ ;  /* 0x000000160814723c */ /* 0x000fe200000418ff */
[----:B------:R-:W-:-:S02]  /*8180*/  IADD3 R63, R93, 0x48, RZ ;  /* 0x000000485d3f7810 */ /* 0x000fc40007ffe0ff */
[C---:B----4-:R-:W-:Y:S01]  /*8190*/  IADD3 R51, R93.reuse, 0x41, RZ ;  /* 0x000000415d337810 */ /* 0x050fe20007ffe0ff */
[CC--:B-----5:R-:W-:Y:S01]  /*81a0*/  FFMA.FTZ R17, R120.reuse, R37.reuse, R17 ;  /* 0x0000002578117223 */ /* 0x0e0fe20000010011 */
[----:B------:R-:W-:Y:S01]  /*81b0*/  IADD3 R61, R93, 0x49, RZ ;  /* 0x000000495d3d7810 */ /* 0x000fe20007ffe0ff */
[----:B------:R-:W-:Y:S01]  /*81c0*/  FFMA.FTZ R19, R120, R37, R19 ;  /* 0x0000002578137223 */ /* 0x000fe20000010013 */
[----:B------:R-:W-:Y:S01]  /*81d0*/  FSEL R92, R16, -INF , !P6 ;  /* 0xff800000105c7808 */ /* 0x000fe20007000000 */
[----:B------:R-:W3:Y:S01]  /*81e0*/  I2F R49, R51 ;  /* 0x0000003300317306 */ /* 0x000ee20000201400 */
[----:B------:R-:W-:Y:S01]  /*81f0*/  FSEL R87, R18, -INF , !P4 ;  /* 0xff80000012577808 */ /* 0x000fe20006000000 */
[CC--:B-1----:R-:W-:Y:S01]  /*8200*/  FFMA.FTZ R96, R120.reuse, R39.reuse, R40 ;  /* 0x0000002778607223 */ /* 0x0c2fe20000010028 */
[C---:B------:R-:W-:Y:S01]  /*8210*/  ISETP.GE.AND P6, PT, R51.reuse, R2, PT ;  /* 0x000000023300720c */ /* 0x040fe20003fc6270 */
[----:B------:R-:W-:Y:S01]  /*8220*/  FFMA.FTZ R42, R120, R39, R42 ;  /* 0x00000027782a7223 */ /* 0x000fe2000001002a */
[----:B------:R-:W-:Y:S01]  /*8230*/  ISETP.GE.AND P4, PT, R51, R68, PT ;  /* 0x000000443300720c */ /* 0x000fe20003f86270 */
[----:B------:R-:W-:Y:S01]  /*8240*/  LDSM.16.M88.4 R36, [R117+0x2c00] ;  /* 0x002c00007524783b */ /* 0x000fe20000000200 */
[C---:B------:R-:W-:Y:S01]  /*8250*/  ISETP.GE.AND P2, PT, R29.reuse, R2, PT ;  /* 0x000000021d00720c */ /* 0x040fe20003f46270 */
[----:B------:R1:W4:Y:S01]  /*8260*/  I2F R51, R63 ;  /* 0x0000003f00337306 */ /* 0x0003220000201400 */
[----:B------:R-:W-:Y:S01]  /*8270*/  ISETP.GE.AND P0, PT, R29, R68, PT ;  /* 0x000000441d00720c */ /* 0x000fe20003f06270 */
[----:B------:R-:W-:Y:S01]  /*8280*/  HMMA.16816.F32.BF16 R24, R4, R32, R24 ;  /* 0x000000200418723c */ /* 0x000fe20000041818 */
[----:B------:R-:W5:Y:S01]  /*8290*/  LDSM.16.M88.4 R28, [R116+0x1800] ;  /* 0x00180000741c783b */ /* 0x000f620000000200 */
[----:B------:R-:W-:-:S02]  /*82a0*/  FSEL R94, R17, -INF , !P5 ;  /* 0xff800000115e7808 */ /* 0x000fc40006800000 */
[----:B------:R-:W-:Y:S02]  /*82b0*/  FSEL R79, R19, -INF , !P3 ;  /* 0xff800000134f7808 */ /* 0x000fe40005800000 */
[----:B------:R-:W4:Y:S01]  /*82c0*/  I2F R40, R61 ;  /* 0x0000003d00287306 */ /* 0x000f220000201400 */
[----:B------:R-:W-:Y:S01]  /*82d0*/  FSEL R75, R42, -INF , !P0 ;  /* 0xff8000002a4b7808 */ /* 0x000fe20004000000 */
[----:B--2---:R-:W-:Y:S01]  /*82e0*/  HMMA.16816.F32.BF16 R16, R8, R44, RZ ;  /* 0x0000002c0810723c */ /* 0x004fe200000418ff */
[C---:B------:R-:W-:Y:S01]  /*82f0*/  ISETP.GE.AND P5, PT, R63.reuse, R2, PT ;  /* 0x000000023f00720c */ /* 0x040fe20003fa6270 */
[-C--:B---3--:R-:W-:Y:S01]  /*8300*/  FFMA.FTZ R42, R120, R49.reuse, R41 ;  /* 0x00000031782a7223 */ /* 0x088fe20000010029 */
[----:B------:R-:W-:Y:S02]  /*8310*/  ISETP.GE.AND P3, PT, R63, R68, PT ;  /* 0x000000443f00720c */ /* 0x000fe40003f66270 */
[----:B------:R-:W-:Y:S01]  /*8320*/  FSEL R96, R96, -INF , !P2 ;  /* 0xff80000060607808 */ /* 0x000fe20005000000 */
[C---:B-1----:R-:W-:Y:S01]  /*8330*/  FFMA.FTZ R63, R120.reuse, R49, R43 ;  /* 0x00000031783f7223 */ /* 0x042fe2000001002b */
[----:B------:R-:W-:Y:S01]  /*8340*/  IADD3 R45, R93, 0x50, RZ ;  /* 0x000000505d2d7810 */ /* 0x000fe20007ffe0ff */
[CC--:B----4-:R-:W-:Y:S01]  /*8350*/  FFMA.FTZ R12, R120.reuse, R51.reuse, R12 ;  /* 0x00000033780c7223 */ /* 0x0d0fe2000001000c */
[C---:B------:R-:W-:Y:S01]  /*8360*/  ISETP.GE.AND P2, PT, R61.reuse, R2, PT ;  /* 0x000000023d00720c */ /* 0x040fe20003f46270 */
[C---:B------:R-:W-:Y:S01]  /*8370*/  FFMA.FTZ R14, R120.reuse, R51, R14 ;  /* 0x00000033780e7223 */ /* 0x040fe2000001000e */
[----:B------:R-:W1:Y:S01]  /*8380*/  I2F R41, R45 ;  /* 0x0000002d00297306 */ /* 0x000e620000201400 */
[----:B------:R-:W-:Y:S01]  /*8390*/  ISETP.GE.AND P0, PT, R61, R68, PT ;  /* 0x000000443d00720c */ /* 0x000fe20003f06270 */
[----:B------:R-:W-:Y:S01]  /*83a0*/  HMMA.16816.F32.BF16 R20, R4, R34, R20 ;  /* 0x000000220414723c */ /* 0x000fe20000041814 */
[CC--:B------:R-:W-:Y:S01]  /*83b0*/  FFMA.FTZ R13, R120.reuse, R40.reuse, R13 ;  /* 0x00000028780d7223 */ /* 0x0c0fe2000001000d */
[----:B------:R-:W-:Y:S01]  /*83c0*/  IADD3 R43, R93, 0x51, RZ ;  /* 0x000000515d2b7810 */ /* 0x000fe20007ffe0ff */
[----:B------:R-:W-:Y:S01]  /*83d0*/  FFMA.FTZ R15, R120, R40, R15 ;  /* 0x00000028780f7223 */ /* 0x000fe2000001000f */
[----:B------:R-:W-:-:S02]  /*83e0*/  FSEL R98, R12, -INF , !P5 ;  /* 0xff8000000c627808 */ /* 0x000fc40006800000 */
[----:B------:R-:W2:Y:S01]  /*83f0*/  I2F R33, R43 ;  /* 0x0000002b00217306 */ /* 0x000ea20000201400 */
[----:B------:R-:W-:Y:S02]  /*8400*/  FSEL R73, R14, -INF , !P3 ;  /* 0xff8000000e497808 */ /* 0x000fe40005800000 */
[----:B------:R-:W-:Y:S02]  /*8410*/  FSEL R124, R13, -INF , !P2 ;  /* 0xff8000000d7c7808 */ /* 0x000fe40005000000 */
[----:B------:R-:W-:Y:S02]  /*8420*/  FSEL R89, R15, -INF , !P0 ;  /* 0xff8000000f597808 */ /* 0x000fe40004000000 */
[----:B------:R-:W3:Y:S01]  /*8430*/  LDSM.16.M88.4 R12, [R116+0x1c00] ;  /* 0x001c0000740c783b */ /* 0x000ee20000000200 */
[----:B------:R-:W-:Y:S01]  /*8440*/  FSEL R32, R42, -INF , !P6 ;  /* 0xff8000002a207808 */ /* 0x000fe20007000000 */
[CC--:B-1----:R-:W-:Y:S01]  /*8450*/  FFMA.FTZ R24, R120.reuse, R41.reuse, R24 ;  /* 0x0000002978187223 */ /* 0x0c2fe20000010018 */
[----:B------:R-:W-:Y:S01]  /*8460*/  FSEL R63, R63, -INF , !P4 ;  /* 0xff8000003f3f7808 */ /* 0x000fe20006000000 */
[----:B------:R-:W-:Y:S01]  /*8470*/  FFMA.FTZ R26, R120, R41, R26 ;  /* 0x00000029781a7223 */ /* 0x000fe2000001001a */
[----:B------:R-:W-:Y:S01]  /*8480*/  ISETP.GE.AND P6, PT, R45, R2, PT ;  /* 0x000000022d00720c */ /* 0x000fe20003fc6270 */
[----:B------:R-:W-:-:S04]  /*8490*/  DEPBAR.LE SB0, 0x0 ;  /* 0x000080000000791a */ /* 0x000fc80000000000 */
[----:B------:R-:W-:Y:S01]  /*84a0*/  BAR.SYNC.DEFER_BLOCKING 0x0 ;  /* 0x0000000000007b1d */ /* 0x000fe20000010000 */
[----:B------:R-:W-:Y:S01]  /*84b0*/  ISETP.GE.AND P4, PT, R45, R68, PT ;  /* 0x000000442d00720c */ /* 0x000fe20003f86270 */
[CC--:B--2---:R-:W-:Y:S01]  /*84c0*/  FFMA.FTZ R130, R120.reuse, R33.reuse, R25 ;  /* 0x0000002178827223 */ /* 0x0c4fe20000010019 */
[----:B------:R-:W-:Y:S01]  /*84d0*/  IADD3 R45, R93, 0x58, RZ ;  /* 0x000000585d2d7810 */ /* 0x000fe20007ffe0ff */
[----:B-----5:R-:W-:Y:S01]  /*84e0*/  HMMA.16816.F32.BF16 R16, R4, R28, R16 ;  /* 0x0000001c0410723c */ /* 0x020fe20000041810 */
[C---:B------:R-:W-:Y:S02]  /*84f0*/  ISETP.GE.AND P5, PT, R43.reuse, R2, PT ;  /* 0x000000022b00720c */ /* 0x040fe40003fa6270 */
[----:B------:R-:W-:Y:S01]  /*8500*/  ISETP.GE.AND P3, PT, R43, R68, PT ;  /* 0x000000442b00720c */ /* 0x000fe20003f66270 */
[----:B------:R-:W1:Y:S01]  /*8510*/  I2F R35, R45 ;  /* 0x0000002d00237306 */ /* 0x000e620000201400 */
[C---:B------:R-:W-:Y:S01]  /*8520*/  ISETP.GE.AND P2, PT, R45.reuse, R2, PT ;  /* 0x000000022d00720c */ /* 0x040fe20003f46270 */
[----:B------:R-:W-:Y:S01]  /*8530*/  FFMA.FTZ R43, R120, R33, R27 ;  /* 0x00000021782b7223 */ /* 0x000fe2000001001b */
[----:B------:R-:W-:-:S02]  /*8540*/  ISETP.GE.AND P0, PT, R45, R68, PT ;  /* 0x000000442d00720c */ /* 0x000fc40003f06270 */
[----:B------:R-:W-:Y:S02]  /*8550*/  FSEL R128, R24, -INF , !P6 ;  /* 0xff80000018807808 */ /* 0x000fe40007000000 */
[----:B------:R-:W-:Y:S02]  /*8560*/  FSEL R71, R26, -INF , !P4 ;  /* 0xff8000001a477808 */ /* 0x000fe40006000000 */
[C---:B------:R-:W-:Y:S01]  /*8570*/  HMMA.16816.F32.BF16 R24, R8.reuse, R36, RZ ;  /* 0x000000240818723c */ /* 0x040fe200000418ff */
[C---:B------:R-:W-:Y:S02]  /*8580*/  IADD3 R29, R93.reuse, 0x59, RZ ;  /* 0x000000595d1d7810 */ /* 0x040fe40007ffe0ff */
[----:B------:R-:W-:Y:S02]  /*8590*/  IADD3 R41, R93, 0x60, RZ ;  /* 0x000000605d297810 */ /* 0x000fe40007ffe0ff */
[----:B------:R-:W2:Y:S01]  /*85a0*/  I2F R28, R29 ;  /* 0x0000001d001c7306 */ /* 0x000ea20000201400 */
[C---:B------:R-:W-:Y:S01]  /*85b0*/  ISETP.GE.AND P6, PT, R29.reuse, R2, PT ;  /* 0x000000021d00720c */ /* 0x040fe20003fc6270 */
[CC--:B-1----:R-:W-:Y:S01]  /*85c0*/  FFMA.FTZ R61, R120.reuse, R35.reuse, R22 ;  /* 0x00000023783d7223 */ /* 0x0c2fe20000010016 */
[----:B------:R-:W-:Y:S01]  /*85d0*/  HMMA.16816.F32.BF16 R44, R8, R46, RZ ;  /* 0x0000002e082c723c */ /* 0x000fe200000418ff */
[----:B------:R-:W-:Y:S01]  /*85e0*/  ISETP.GE.AND P4, PT, R29, R68, PT ;  /* 0x000000441d00720c */ /* 0x000fe20003f86270 */
[----:B------:R-:W-:Y:S01]  /*85f0*/  FFMA.FTZ R20, R120, R35, R20 ;  /* 0x0000002378147223 */ /* 0x000fe20000010014 */
[----:B------:R-:W-:-:S02]  /*8600*/  IADD3 R33, R93, 0x61, RZ ;  /* 0x000000615d217810 */ /* 0x000fc40007ffe0ff */
[----:B------:R-:W1:Y:S01]  /*8610*/  I2F R29, R41 ;  /* 0x00000029001d7306 */ /* 0x000e620000201400 */
[----:B------:R-:W-:Y:S02]  /*8620*/  FSEL R130, R130, -INF , !P5 ;  /* 0xff80000082827808 */ /* 0x000fe40006800000 */
[----:B------:R-:W-:Y:S01]  /*8630*/  HMMA.16816.F32.BF16 R8, R8, R38, RZ ;  /* 0x000000260808723c */ /* 0x000fe200000418ff */
[----:B------:R-:W-:Y:S02]  /*8640*/  ISETP.GE.AND P5, PT, R41, R2, PT ;  /* 0x000000022900720c */ /* 0x000fe40003fa6270 */
[----:B------:R-:W-:Y:S01]  /*8650*/  IADD3 R35, R93, 0x68, RZ ;  /* 0x000000685d237810 */ /* 0x000fe20007ffe0ff */
[-C--:B--2---:R-:W-:Y:S01]  /*8660*/  FFMA.FTZ R23, R120, R28.reuse, R23 ;  /* 0x0000001c78177223 */ /* 0x084fe20000010017 */
[----:B------:R-:W2:Y:S01]  /*8670*/  I2F R22, R33 ;  /* 0x0000002100167306 */ /* 0x000ea20000201400 */
[----:B------:R-:W-:Y:S02]  /*8680*/  FSEL R43, R43, -INF , !P3 ;  /* 0xff8000002b2b7808 */ /* 0x000fe40005800000 */
[----:B---3--:R-:W-:Y:S01]  /*8690*/  HMMA.16816.F32.BF16 R24, R4, R12, R24 ;  /* 0x0000000c0418723c */ /* 0x008fe20000041818 */
[----:B------:R-:W-:Y:S01]  /*86a0*/  FSEL R20, R20, -INF , !P2 ;  /* 0xff80000014147808 */ /* 0x000fe20005000000 */
[C---:B------:R-:W-:Y:S01]  /*86b0*/  FFMA.FTZ R132, R120.reuse, R28, R21 ;  /* 0x0000001c78847223 */ /* 0x040fe20000010015 */
[----:B------:R-:W-:Y:S01]  /*86c0*/  FSEL R77, R23, -INF , !P4 ;  /* 0xff800000174d7808 */ /* 0x000fe20006000000 */
[CC--:B-1----:R-:W-:Y:S01]  /*86d0*/  FFMA.FTZ R16, R120.reuse, R29.reuse, R16 ;  /* 0x0000001d78107223 */ /* 0x0c2fe20000010010 */
[----:B------:R-:W-:Y:S01]  /*86e0*/  FSEL R61, R61, -INF , !P0 ;  /* 0xff8000003d3d7808 */ /* 0x000fe20004000000 */
[----:B------:R-:W-:-:S02]  /*86f0*/  FFMA.FTZ R51, R120, R29, R18 ;  /* 0x0000001d78337223 */ /* 0x000fc40000010012 */
[C---:B------:R-:W-:Y:S01]  /*8700*/  HMMA.16816.F32.BF16 R44, R4.reuse, R30, R44 ;  /* 0x0000001e042c723c */ /* 0x040fe2000004182c */
[----:B------:R-:W-:Y:S01]  /*8710*/  IADD3 R29, R93, 0x70, RZ ;  /* 0x000000705d1d7810 */ /* 0x000fe20007ffe0ff */
[----:B------:R-:W1:Y:S01]  /*8720*/  I2F R21, R35 ;  /* 0x0000002300157306 */ /* 0x000e620000201400 */
[----:B------:R-:W-:Y:S02]  /*8730*/  FSEL R18, R16, -INF , !P5 ;  /* 0xff80000010127808 */ /* 0x000fe40006800000 */
[----:B------:R-:W-:Y:S01]  /*8740*/  ISETP.GE.AND P3, PT, R41, R68, PT ;  /* 0x000000442900720c */ /* 0x000fe20003f66270 */
[CC--:B--2---:R-:W-:Y:S01]  /*8750*/  FFMA.FTZ R16, R120.reuse, R22.reuse, R17 ;  /* 0x0000001678107223 */ /* 0x0c4fe20000010011 */
[----:B------:R-:W-:Y:S01]  /*8760*/  IADD3 R31, R93, 0x69, RZ ;  /* 0x000000695d1f7810 */ /* 0x000fe20007ffe0ff */
[----:B------:R-:W-:Y:S01]  /*8770*/  HMMA.16816.F32.BF16 R8, R4, R14, R8 ;  /* 0x0000000e0408723c */ /* 0x000fe20000041808 */
[----:B------:R-:W-:Y:S01]  /*8780*/  FFMA.FTZ R19, R120, R22, R19 ;  /* 0x0000001678137223 */ /* 0x000fe20000010013 */
[----:B------:R-:W2:Y:S01]  /*8790*/  I2F R13, R29 ;  /* 0x0000001d000d7306 */ /* 0x000ea20000201400 */
[----:B------:R-:W-:-:S02]  /*87a0*/  ISETP.GE.AND P2, PT, R33, R2, PT ;  /* 0x000000022100720c */ /* 0x000fc40003f46270 */
[----:B------:R-:W-:Y:S02]  /*87b0*/  ISETP.GE.AND P0, PT, R33, R68, PT ;  /* 0x000000442100720c */ /* 0x000fe40003f06270 */
[C---:B------:R-:W-:Y:S02]  /*87c0*/  IADD3 R7, R93.reuse, 0x79, RZ ;  /* 0x000000795d077810 */ /* 0x040fe40007ffe0ff */
[C---:B------:R-:W-:Y:S01]  /*87d0*/  IADD3 R17, R93.reuse, 0x71, RZ ;  /* 0x000000715d117810 */ /* 0x040fe20007ffe0ff */
[----:B------:R-:W3:Y:S01]  /*87e0*/  I2F R23, R31 ;  /* 0x0000001f00177306 */ /* 0x000ee20000201400 */
[----:B------:R-:W-:Y:S02]  /*87f0*/  IADD3 R5, R93, 0x78, RZ ;  /* 0x000000785d057810 */ /* 0x000fe40007ffe0ff */
[----:B------:R-:W-:Y:S02]  /*8800*/  ISETP.GE.AND P5, PT, R31, R2, PT ;  /* 0x000000021f00720c */ /* 0x000fe40003fa6270 */
[----:B------:R-:W-:Y:S01]  /*8810*/  FSEL R51, R51, -INF , !P3 ;  /* 0xff80000033337808 */ /* 0x000fe20005800000 */
[----:B-1----:R-:W-:Y:S01]  /*8820*/  FFMA.FTZ R44, R120, R21, R44 ;  /* 0x00000015782c7223 */ /* 0x002fe2000001002c */
[----:B------:R-:W-:Y:S01]  /*8830*/  FSEL R16, R16, -INF , !P2 ;  /* 0xff80000010107808 */ /* 0x000fe20005000000 */
[----:B------:R-:W1:Y:S01]  /*8840*/  I2F R6, R7 ;  /* 0x0000000700067306 */ /* 0x000e620000201400 */
[----:B------:R-:W-:Y:S01]  /*8850*/  FSEL R49, R19, -INF , !P0 ;  /* 0xff80000013317808 */ /* 0x000fe20004000000 */
[CC--:B--2---:R-:W-:Y:S01]  /*8860*/  FFMA.FTZ R24, R120.reuse, R13.reuse, R24 ;  /* 0x0000000d78187223 */ /* 0x0c4fe20000010018 */
[----:B------:R-:W-:Y:S01]  /*8870*/  ISETP.GE.AND P3, PT, R31, R68, PT ;  /* 0x000000441f00720c */ /* 0x000fe20003f66270 */
[C---:B------:R-:W-:Y:S01]  /*8880*/  FFMA.FTZ R26, R120.reuse, R13, R26 ;  /* 0x0000000d781a7223 */ /* 0x040fe2000001001a */
[C---:B------:R-:W-:Y:S01]  /*8890*/  ISETP.GE.AND P2, PT, R29.reuse, R2, PT ;  /* 0x000000021d00720c */ /* 0x040fe20003f46270 */
[C---:B------:R-:W-:Y:S01]  /*88a0*/  FFMA.FTZ R46, R120.reuse, R21, R46 ;  /* 0x00000015782e7223 */ /* 0x040fe2000001002e */
[----:B------:R-:W-:Y:S01]  /*88b0*/  ISETP.GE.AND P0, PT, R29, R68, PT ;  /* 0x000000441d00720c */ /* 0x000fe20003f06270 */
[CC--:B---3--:R-:W-:Y:S01]  /*88c0*/  FFMA.FTZ R45, R120.reuse, R23.reuse, R45 ;  /* 0x00000017782d7223 */ /* 0x0c8fe2000001002d */
[----:B------:R-:W2:Y:S01]  /*88d0*/  I2F R4, R17 ;  /* 0x0000001100047306 */ /* 0x000ea20000201400 */
[----:B------:R-:W-:Y:S01]  /*88e0*/  FFMA.FTZ R47, R120, R23, R47 ;  /* 0x00000017782f7223 */ /* 0x000fe2000001002f */
[----:B------:R-:W-:-:S02]  /*88f0*/  IADD3 R13, R93, 0x29, RZ ;  /* 0x000000295d0d7810 */ /* 0x000fc40007ffe0ff */
[----:B------:R-:W-:Y:S02]  /*8900*/  FSEL R78, R45, -INF , !P5 ;  /* 0xff8000002d4e7808 */ /* 0x000fe40006800000 */
[----:B------:R-:W-:Y:S01]  /*8910*/  FSEL R45, R47, -INF , !P3 ;  /* 0xff8000002f2d7808 */ /* 0x000fe20005800000 */
[-C--:B-1----:R-:W-:Y:S01]  /*8920*/  FFMA.FTZ R9, R120, R6.reuse, R9 ;  /* 0x0000000678097223 */ /* 0x082fe20000010009 */
[----:B------:R-:W1:Y:S01]  /*8930*/  I2F R15, R5 ;  /* 0x00000005000f7306 */ /* 0x000e620000201400 */
[----:B------:R-:W-:Y:S01]  /*8940*/  FSEL R76, R24, -INF , !P2 ;  /* 0xff800000184c7808 */ /* 0x000fe20005000000 */
[----:B------:R-:W-:Y:S01]  /*8950*/  FFMA.FTZ R11, R120, R6, R11 ;  /* 0x00000006780b7223 */ /* 0x000fe2000001000b */
[----:B------:R-:W-:Y:S02]  /*8960*/  FSEL R37, R26, -INF , !P0 ;  /* 0xff8000001a257808 */ /* 0x000fe40004000000 */
[C---:B------:R-:W-:Y:S02]  /*8970*/  ISETP.GE.AND P5, PT, R5.reuse, R2, PT ;  /* 0x000000020500720c */ /* 0x040fe40003fa6270 */
[----:B------:R-:W-:Y:S01]  /*8980*/  ISETP.GE.AND P3, PT, R5, R68, PT ;  /* 0x000000440500720c */ /* 0x000fe20003f66270 */
[C---:B--2---:R-:W-:Y:S01]  /*8990*/  FFMA.FTZ R25, R120.reuse, R4, R25 ;  /* 0x0000000478197223 */ /* 0x044fe20000010019 */
[C---:B------:R-:W-:Y:S01]  /*89a0*/  ISETP.GE.AND P2, PT, R7.reuse, R2, PT ;  /* 0x000000020700720c */ /* 0x040fe20003f46270 */
[----:B------:R-:W2:Y:S01]  /*89b0*/  I2F R5, R13 ;  /* 0x0000000d00057306 */ /* 0x000ea20000201400 */
[----:B------:R-:W-:Y:S01]  /*89c0*/  ISETP.GE.AND P0, PT, R7, R68, PT ;  /* 0x000000440700720c */ /* 0x000fe20003f06270 */
[C---:B------:R-:W-:Y:S01]  /*89d0*/  FFMA.FTZ R27, R120.reuse, R4, R27 ;  /* 0x00000004781b7223 */ /* 0x040fe2000001001b */
[----:B------:R-:W-:Y:S01]  /*89e0*/  FSEL R42, R9, -INF , !P2 ;  /* 0xff800000092a7808 */ /* 0x000fe20005000000 */
[----:B------:R-:W-:Y:S01]  /*89f0*/  FFMA.FTZ R4, R120, R69, R50 ;  /* 0x0000004578047223 */ /* 0x000fe20000010032 */
[----:B------:R-:W-:Y:S01]  /*8a00*/  FSEL R132, R132, -INF , !P6 ;  /* 0xff80000084847808 */ /* 0x000fe20007000000 */
[CC--:B-1----:R-:W-:Y:S01]  /*8a10*/  FFMA.FTZ R8, R120.reuse, R15.reuse, R8 ;  /* 0x0000000f78087223 */ /* 0x0c2fe20000010008 */
[----:B------:R-:W-:Y:S01]  /*8a20*/  ISETP.GT.AND P2, PT, R125, R126, PT ;  /* 0x0000007e7d00720c */ /* 0x000fe20003f44270 */
[----:B------:R-:W1:Y:S01]  /*8a30*/  I2F R7, R13 ;  /* 0x0000000d00077306 */ /* 0x000e620000201400 */
[C---:B------:R-:W-:Y:S01]  /*8a40*/  ISETP.GE.AND P6, PT, R35.reuse, R2, PT ;  /* 0x000000022300720c */ /* 0x040fe20003fc6270 */
[----:B------:R-:W-:Y:S01]  /*8a50*/  FFMA.FTZ R10, R120, R15, R10 ;  /* 0x0000000f780a7223 */ /* 0x000fe2000001000a */
[----:B------:R-:W-:-:S02]  /*8a60*/  ISETP.GE.AND P4, PT, R35, R68, PT ;  /* 0x000000442300720c */ /* 0x000fc40003f86270 */
[----:B------:R-:W-:Y:S02]  /*8a70*/  FSEL R84, R44, -INF , !P6 ;  /* 0xff8000002c547808 */ /* 0x000fe40007000000 */
[----:B------:R-:W-:Y:S01]  /*8a80*/  FSEL R67, R46, -INF , !P4 ;  /* 0xff8000002e437808 */ /* 0x000fe20006000000 */
[C---:B--2---:R-:W-:Y:S01]  /*8a90*/  FFMA.FTZ R6, R120.reuse, R5, R57 ;  /* 0x0000000578067223 */ /* 0x044fe20000010039 */
[C---:B------:R-:W-:Y:S02]  /*8aa0*/  ISETP.GE.AND P6, PT, R17.reuse, R2, PT ;  /* 0x000000021100720c */ /* 0x040fe40003fc6270 */
[----:B------:R-:W-:Y:S02]  /*8ab0*/  ISETP.GE.AND P4, PT, R17, R68, PT ;  /* 0x000000441100720c */ /* 0x000fe40003f86270 */
[----:B------:R-:W-:Y:S02]  /*8ac0*/  FSEL R60, R25, -INF , !P6 ;  /* 0xff800000193c7808 */ /* 0x000fe40007000000 */
[----:B------:R-:W-:Y:S01]  /*8ad0*/  FSEL R31, R27, -INF , !P4 ;  /* 0xff8000001b1f7808 */ /* 0x000fe20006000000 */
[----:B-1----:R-:W-:Y:S01]  /*8ae0*/  FFMA.FTZ R7, R120, R7, R59 ;  /* 0x0000000778077223 */ /* 0x002fe2000001003b */
[----:B------:R-:W-:-:S02]  /*8af0*/  FSEL R40, R8, -INF , !P5 ;  /* 0xff80000008287808 */ /* 0x000fc40006800000 */
[----:B------:R-:W-:Y:S02]  /*8b00*/  FSEL R30, R10, -INF , !P3 ;  /* 0xff8000000a1e7808 */ /* 0x000fe40005800000 */
[C---:B------:R-:W-:Y:S02]  /*8b10*/  ISETP.GE.AND P6, PT, R93.reuse, R2, PT ;  /* 0x000000025d00720c */ /* 0x040fe40003fc6270 */
[----:B------:R-:W-:Y:S02]  /*8b20*/  ISETP.GE.AND P4, PT, R93, R68, PT ;  /* 0x000000445d00720c */ /* 0x000fe40003f86270 */
[C---:B------:R-:W-:Y:S02]  /*8b30*/  ISETP.GE.AND P5, PT, R13.reuse, R2, PT ;  /* 0x000000020d00720c */ /* 0x040fe40003fa6270 */
[----:B------:R-:W-:Y:S02]  /*8b40*/  ISETP.GE.AND P3, PT, R13, R68, PT ;  /* 0x000000440d00720c */ /* 0x000fe40003f66270 */
[----:B------:R-:W-:-:S02]  /*8b50*/  FSEL R29, R11, -INF , !P0 ;  /* 0xff8000000b1d7808 */ /* 0x000fc40004000000 */
[----:B------:R-:W-:Y:S02]  /*8b60*/  FSEL R5, R48, -INF , !P6 ;  /* 0xff80000030057808 */ /* 0x000fe40007000000 */
[----:B------:R-:W-:Y:S02]  /*8b70*/  FSEL R4, R4, -INF , !P4 ;  /* 0xff80000004047808 */ /* 0x000fe40006000000 */
[----:B------:R-:W-:Y:S02]  /*8b80*/  FSEL R6, R6, -INF , !P5 ;  /* 0xff80000006067808 */ /* 0x000fe40006800000 */
[----:B------:R-:W-:Y:S01]  /*8b90*/  FSEL R161, R7, -INF , !P3 ;  /* 0xff80000007a17808 */ /* 0x000fe20005800000 */
[----:B------:R-:W-:Y:S05]  /*8ba0*/  @!P2 BRA `(.L_x_5035) ;  /* 0x000007300000a947 */ /* 0x000fea0003800000 */
[----:B------:R-:W-:Y:S05]  /*8bb0*/  @!P1 BRA `(.L_x_5036) ;  /* 0x000003b000009947 */ /* 0x000fea0003800000 */
[----:B------:R-:W-:Y:S01]  /*8bc0*/  IABS R7, c[0x0][0x2d0] ;  /* 0x0000b40000077a13 */ /* 0x000fe20000000000 */
[----:B------:R-:W-:-:S03]  /*8bd0*/  IMAD.SHL.U32 R8, R125, 0x80, RZ ;  /* 0x000000807d087824 */ /* 0x000fc600078e00ff */
[----:B------:R-:W1:Y:S02]  /*8be0*/  I2F.RP R15, R7 ;  /* 0x00000007000f7306 */ /* 0x000e640000209400 */
        /* <DEDUP_REMOVED lines=56> */
.L_x_5036:
[----:B------:R-:W-:-:S05]  /*8f70*/  IMAD.MOV.U32 R11, RZ, RZ, c[0x0][0x198] ;  /* 0x00006600ff0b7624 */ /* 0x000fca00078e00ff */
[----:B------:R-:W-:-:S04]  /*8f80*/  LEA R11, -R11, RZ, 0x7 ;  /* 0x000000ff0b0b7211 */ /* 0x000fc800078e39ff */
[----:B------:R-:W-:Y:S02]  /*8f90*/  SHF.R.S32.HI R8, RZ, 0x1f, R11 ;  /* 0x0000001fff087819 */ /* 0x000fe4000001140b */
.L_x_5037:
        /* <DEDUP_REMOVED lines=48> */
.L_x_5039:
[----:B------:R-:W-:Y:S05]  /*92a0*/  BSYNC B0 ;  /* 0x0000000000007941 */ /* 0x000fea0003800000 */
.L_x_5038:
[----:B------:R-:W0:Y:S01]  /*92b0*/  LDGDEPBAR ;  /* 0x00000000000079af */ /* 0x000e220000000000 */
[----:B------:R-:W-:-:S04]  /*92c0*/  LEA R152, P0, R11, R152, 0x1 ;  /* 0x000000980b987211 */ /* 0x000fc800078008ff */
[----:B------:R-:W-:Y:S02]  /*92d0*/  LEA.HI.X R153, R11, R153, R8, 0x1, P0 ;  /* 0x000000990b997211 */ /* 0x000fe400000f0c08 */
.L_x_5035:
        /* <DEDUP_REMOVED lines=57> */
[----:B------:R-:W-:Y:S02]  /*9670*/  SHF.L.U32 R157, R157, 0x1, RZ ;  /* 0x000000019d9d7819 */ /* 0x000fe400000006ff */
[----:B------:R-:W-:Y:S02]  /*9680*/  FMNMX.FTZ R7, R40, R7, !PT ;  /* 0x0000000728077209 */ /* 0x000fe40007810000 */
[----:B------:R-:W-:Y:S01]  /*9690*/  IADD3 R156, R0, R157, RZ ;  /* 0x0000009d009c7210 */ /* 0x000fe20007ffe0ff */
[----:B------:R-:W-:Y:S01]  /*96a0*/  LDSM.16.MT88.4 R136, [R157+0x3000] ;  /* 0x003000009d88783b */ /* 0x000fe20000004200 */
[----:B------:R-:W-:-:S03]  /*96b0*/  FMNMX.FTZ R10, R42, R7, !PT ;  /* 0x000000072a0a7209 */ /* 0x000fc60007810000 */
[----:B-12---:R-:W-:Y:S04]  /*96c0*/  LDSM.16.MT88.4 R12, [R157+0x3400] ;  /* 0x003400009d0c783b */ /* 0x006fe80000004200 */
        /* <DEDUP_REMOVED lines=18> */
[--C-:B------:R-:W-:Y:S02]  /*97f0*/  FFMA.FTZ R54, R88, c[0x0][0x23c], -R47.reuse ;  /* 0x00008f0058367a23 */ /* 0x100fe4000001082f */
[----:B------:R-:W1:Y:S01]  /*9800*/  SHFL.BFLY PT, R5, R6, 0x2, 0x1f ;  /* 0x0c401f0006057f89 */ /* 0x000e6200000e0000 */
        /* <DEDUP_REMOVED lines=14> */
[----:B------:R-:W-:Y:S01]  /*98f0*/  LDSM.16.MT88.4 R16, [R157+0x3800] ;  /* 0x003800009d10783b */ /* 0x000fe20000004200 */
[----:B-1----:R-:W-:Y:S01]  /*9900*/  FMNMX.FTZ R5, R6, R5, !PT ;  /* 0x0000000506057209 */ /* 0x002fe20007810000 */
[----:B------:R-:W-:Y:S01]  /*9910*/  MUFU.EX2 R93, R93 ;  /* 0x0000005d005d7308 */ /* 0x000fe20000000800 */
[----:B------:R-:W-:-:S02]  /*9920*/  FFMA.FTZ R57, R80, c[0x0][0x23c], -R47 ;  /* 0x00008f0050397a23 */ /* 0x000fc4000001082f */
[--C-:B------:R-:W-:Y:S01]  /*9930*/  FFMA.FTZ R44, R74, c[0x0][0x23c], -R47.reuse ;  /* 0x00008f004a2c7a23 */ /* 0x100fe2000001082f */
[----:B------:R-:W1:Y:S01]  /*9940*/  SHFL.BFLY PT, R6, R5, 0x1, 0x1f ;  /* 0x0c201f0005067f89 */ /* 0x000e6200000e0000 */
[--C-:B------:R-:W-:Y:S02]  /*9950*/  FFMA.FTZ R39, R86, c[0x0][0x23c], -R47.reuse ;  /* 0x00008f0056277a23 */ /* 0x100fe4000001082f */
[--C-:B------:R-:W-:Y:S01]  /*9960*/  FFMA.FTZ R36, R90, c[0x0][0x23c], -R47.reuse ;  /* 0x00008f005a247a23 */ /* 0x100fe2000001082f */
[----:B---3--:R-:W-:Y:S01]  /*9970*/  F2FP.BF16.PACK_AB R130, R54, R121 ;  /* 0x000000793682723e */ /* 0x008fe200000010ff */
[----:B------:R-:W-:Y:S01]  /*9980*/  MUFU.EX2 R48, R48 ;  /* 0x0000003000307308 */ /* 0x000fe20000000800 */
        /* <DEDUP_REMOVED lines=46> */
[----:B---3--:R-:W-:Y:S01]  /*9c70*/  F2FP.BF16.PACK_AB R131, R58, R123 ;  /* 0x0000007b3a83723e */ /* 0x008fe200000010ff */
[----:B------:R-:W2:Y:S01]  /*9c80*/  MUFU.EX2 R52, R52 ;  /* 0x0000003400347308 */ /* 0x000ea20000000800 */
        /* <DEDUP_REMOVED lines=11> */
[----:B------:R-:W3:Y:S01]  /*9d40*/  MUFU.EX2 R56, R56 ;  /* 0x0000003800387308 */ /* 0x000ee20000000800 */
[----:B------:R-:W-:-:S02]  /*9d50*/  FFMA.FTZ R45, R45, c[0x0][0x23c], -R32 ;  /* 0x00008f002d2d7a23 */ /* 0x000fc40000010820 */
[--C-:B------:R-:W-:Y:S02]  /*9d60*/  FFMA.FTZ R37, R37, c[0x0][0x23c], -R32.reuse ;  /* 0x00008f0025257a23 */ /* 0x100fe40000010820 */
[--C-:B------:R-:W-:Y:S01]  /*9d70*/  FFMA.FTZ R31, R31, c[0x0][0x23c], -R32.reuse ;  /* 0x00008f001f1f7a23 */ /* 0x100fe20000010820 */
[----:B-1----:R-:W-:Y:S01]  /*9d80*/  HMMA.16816.F32.BF16 R132, R128, R4, RZ ;  /* 0x000000048084723c */ /* 0x002fe200000418ff */
[--C-:B------:R-:W-:Y:S01]  /*9d90*/  FFMA.FTZ R30, R30, c[0x0][0x23c], -R32.reuse ;  /* 0x00008f001e1e7a23 */ /* 0x100fe20000010820 */
[----:B------:R-:W-:Y:S01]  /*9da0*/  MUFU.EX2 R41, R41 ;  /* 0x0000002900297308 */ /* 0x000fe20000000800 */
[----:B------:R-:W-:-:S04]  /*9db0*/  FFMA.FTZ R123, R29, c[0x0][0x23c], -R32 ;  /* 0x00008f001d7b7a23 */ /* 0x000fc80000010820 */
[----:B------:R-:W-:Y:S01]  /*9dc0*/  F2FP.BF16.PACK_AB R4, R48, R93 ;  /* 0x0000005d3004723e */ /* 0x000fe200000010ff */
[----:B------:R-:W-:Y:S01]  /*9dd0*/  HMMA.16816.F32.BF16 R128, R128, R6, RZ ;  /* 0x000000068080723c */ /* 0x000fe200000418ff */
[----:B--2---:R-:W-:Y:S01]  /*9de0*/  F2FP.BF16.PACK_AB R5, R52, R105 ;  /* 0x000000693405723e */ /* 0x004fe200000010ff */
[----:B------:R-:W-:Y:S01]  /*9df0*/  MUFU.EX2 R38, R38 ;  /* 0x0000002600267308 */ /* 0x000fe20000000800 */
[----:B------:R-:W-:-:S04]  /*9e00*/  FADD.FTZ R105, R105, R58 ;  /* 0x0000003a69697221 */ /* 0x000fc80000010000 */
[----:B------:R-:W-:Y:S01]  /*9e10*/  F2FP.BF16.PACK_AB R6, R46, R59 ;  /* 0x0000003b2e06723e */ /* 0x000fe200000010ff */
[----:B------:R-:W-:Y:S01]  /*9e20*/  FADD.FTZ R52, R52, R105 ;  /* 0x0000006934347221 */ /* 0x000fe20000010000 */
[----:B---3--:R-:W-:Y:S01]  /*9e30*/  F2FP.BF16.PACK_AB R7, R56, R83 ;  /* 0x000000533807723e */ /* 0x008fe200000010ff */
[----:B------:R-:W-:Y:S02]  /*9e40*/  MUFU.EX2 R81, R81 ;  /* 0x0000005100517308 */ /* 0x000fe40000000800 */
[----:B------:R-:W-:-:S04]  /*9e50*/  FADD.FTZ R83, R83, R52 ;  /* 0x0000003453537221 */ /* 0x000fc80000010000 */
[C---:B------:R-:W-:Y:S01]  /*9e60*/  HMMA.16816.F32.BF16 R140, R4.reuse, R12, R140 ;  /* 0x0000000c048c723c */ /* 0x040fe2000004188c */
[----:B------:R-:W-:Y:S01]  /*9e70*/  FADD.FTZ R56, R56, R83 ;  /* 0x0000005338387221 */ /* 0x000fe20000010000 */
[----:B------:R-:W1:Y:S06]  /*9e80*/  MUFU.EX2 R50, R50 ;  /* 0x0000003200327308 */ /* 0x000e6c0000000800 */
[C---:B------:R-:W-:Y:S01]  /*9e90*/  HMMA.16816.F32.BF16 R136, R4.reuse, R14, R136 ;  /* 0x0000000e0488723c */ /* 0x040fe20000041888 */
[----:B------:R-:W2:Y:S01]  /*9ea0*/  LDSM.16.MT88.4 R12, [R156+0x3800] ;  /* 0x003800009c0c783b */ /* 0x000ea20000004200 */
[----:B------:R-:W-:Y:S06]  /*9eb0*/  MUFU.EX2 R55, R55 ;  /* 0x0000003700377308 */ /* 0x000fec0000000800 */
[C---:B------:R-:W-:Y:S02]  /*9ec0*/  HMMA.16816.F32.BF16 R132, R4.reuse, R8, R132 ;  /* 0x000000080484723c */ /* 0x040fe40000041884 */
[----:B------:R-:W3:Y:S06]  /*9ed0*/  MUFU.EX2 R62, R62 ;  /* 0x0000003e003e7308 */ /* 0x000eec0000000800 */
[----:B------:R-:W-:Y:S01]  /*9ee0*/  HMMA.16816.F32.BF16 R128, R4, R10, R128 ;  /* 0x0000000a0480723c */ /* 0x000fe20000041880 */
[----:B------:R-:W4:Y:S01]  /*9ef0*/  LDSM.16.MT88.4 R8, [R157+0x3c00] ;  /* 0x003c00009d08783b */ /* 0x000f220000004200 */
[----:B------:R-:W-:Y:S05]  /*9f00*/  MUFU.EX2 R39, R39 ;  /* 0x0000002700277308 */ /* 0x000fea0000000800 */
[----:B------:R-:W-:-:S02]  /*9f10*/  F2FP.BF16.PACK_AB R4, R44, R57 ;  /* 0x000000392c04723e */ /* 0x000fc400000010ff */
[----:B-1----:R-:W-:Y:S01]  /*9f20*/  F2FP.BF16.PACK_AB R5, R50, R81 ;  /* 0x000000513205723e */ /* 0x002fe200000010ff */
[----:B------:R-:W1:Y:S01]  /*9f30*/  MUFU.EX2 R36, R36 ;  /* 0x0000002400247308 */ /* 0x000e620000000800 */
[----:B------:R-:W-:Y:S01]  /*9f40*/  F2FP.BF16.PACK_AB R6, R38, R41 ;  /* 0x000000292606723e */ /* 0x000fe200000010ff */
[----:B------:R-:W-:Y:S01]  /*9f50*/  FADD.FTZ R81, R81, R56 ;  /* 0x0000003851517221 */ /* 0x000fe20000010000 */
[----:B---3--:R-:W-:-:S03]  /*9f60*/  F2FP.BF16.PACK_AB R7, R62, R55 ;  /* 0x000000373e07723e */ /* 0x008fc600000010ff */
[----:B------:R-:W-:Y:S02]  /*9f70*/  FADD.FTZ R50, R50, R81 ;  /* 0x0000005132327221 */ /* 0x000fe40000010000 */
[----:B------:R-:W-:Y:S02]  /*9f80*/  MUFU.EX2 R35, R35 ;  /* 0x0000002300237308 */ /* 0x000fe40000000800 */
[----:B------:R-:W-:Y:S01]  /*9f90*/  HMMA.16816.F32.BF16 R140, R4, R16, R140 ;  /* 0x00000010048c723c */ /* 0x000fe2000004188c */
[----:B------:R-:W-:-:S04]  /*9fa0*/  FADD.FTZ R55, R55, R50 ;  /* 0x0000003237377221 */ /* 0x000fc80000010000 */
[----:B------:R-:W-:Y:S01]  /*9fb0*/  FADD.FTZ R55, R62, R55 ;  /* 0x000000373e377221 */ /* 0x000fe20000010000 */
[----:B------:R-:W3:Y:S02]  /*9fc0*/  MUFU.EX2 R34, R34 ;  /* 0x0000002200227308 */ /* 0x000ee40000000800 */
[C---:B------:R-:W-:Y:S01]  /*9fd0*/  HMMA.16816.F32.BF16 R136, R4.reuse, R18, R136 ;  /* 0x000000120488723c */ /* 0x040fe20000041888 */
[----:B------:R-:W5:Y:S05]  /*9fe0*/  LDSM.16.MT88.4 R16, [R156+0x3c00] ;  /* 0x003c00009c10783b */ /* 0x000f6a0000004200 */
[----:B------:R-:W-:Y:S02]  /*9ff0*/  MUFU.EX2 R72, R72 ;  /* 0x0000004800487308 */ /* 0x000fe40000000800 */
[C---:B--2---:R-:W-:Y:S06]  /*a000*/  HMMA.16816.F32.BF16 R132, R4.reuse, R12, R132 ;  /* 0x0000000c0484723c */ /* 0x044fec0000041884 */
[----:B------:R-:W2:Y:S02]  /*a010*/  MUFU.EX2 R85, R85 ;  /* 0x0000005500557308 */ /* 0x000ea40000000800 */
[----:B------:R-:W-:Y:S01]  /*a020*/  HMMA.16816.F32.BF16 R128, R4, R14, R128 ;  /* 0x0000000e0480723c */ /* 0x000fe20000041880 */
[----:B------:R-:W5:Y:S05]  /*a030*/  LDSM.16.MT88.4 R12, [R157+0x4000] ;  /* 0x004000009d0c783b */ /* 0x000f6a0000004200 */
[----:B------:R-:W-:Y:S01]  /*a040*/  MUFU.EX2 R74, R74 ;  /* 0x0000004a004a7308 */ /* 0x000fe20000000800 */
[----:B-1----:R-:W-:-:S02]  /*a050*/  F2FP.BF16.PACK_AB R4, R36, R39 ;  /* 0x000000272404723e */ /* 0x002fc400000010ff */
[----:B---3--:R-:W-:-:S05]  /*a060*/  F2FP.BF16.PACK_AB R6, R34, R35 ;  /* 0x000000232206723e */ /* 0x008fca00000010ff */
[----:B------:R-:W1:Y:S01]  /*a070*/  MUFU.EX2 R79, R79 ;  /* 0x0000004f004f7308 */ /* 0x000e620000000800 */
[----:B--2---:R-:W-:Y:S01]  /*a080*/  F2FP.BF16.PACK_AB R5, R85, R72 ;  /* 0x000000485505723e */ /* 0x004fe200000010ff */
[----:B------:R-:W-:-:S04]  /*a090*/  FADD.FTZ R72, R72, R55 ;  /* 0x0000003748487221 */ /* 0x000fc80000010000 */
[----:B------:R-:W-:Y:S02]  /*a0a0*/  FADD.FTZ R85, R85, R72 ;  /* 0x0000004855557221 */ /* 0x000fe40000010000 */
[----:B------:R-:W-:Y:S01]  /*a0b0*/  MUFU.EX2 R33, R33 ;  /* 0x0000002100217308 */ /* 0x000fe20000000800 */
[----:B-1----:R-:W-:-:S07]  /*a0c0*/  F2FP.BF16.PACK_AB R7, R79, R74 ;  /* 0x0000004a4f07723e */ /* 0x002fce00000010ff */
[----:B------:R-:W1:Y:S01]  /*a0d0*/  MUFU.EX2 R28, R28 ;  /* 0x0000001c001c7308 */ /* 0x000e620000000800 */
[----:B------:R-:W-:Y:S01]  /*a0e0*/  FADD.FTZ R74, R74, R85 ;  /* 0x000000554a4a7221 */ /* 0x000fe20000010000 */
[C---:B----4-:R-:W-:Y:S06]  /*a0f0*/  HMMA.16816.F32.BF16 R140, R4.reuse, R8, R140 ;  /* 0x00000008048c723c */ /* 0x050fec000004188c */
        /* <DEDUP_REMOVED lines=21> */
[----:B------:R-:W-:Y:S01]  /*a250*/  FADD.FTZ R8, R127, R66 ;  /* 0x000000427f087221 */ /* 0x000fe20000010000 */
[----:B------:R-:W-:Y:S01]  /*a260*/  HMMA.16816.F32.BF16 R136, R4, R14, R136 ;  /* 0x0000000e0488723c */ /* 0x000fe20000041888 */
[----:B------:R-:W3:Y:S05]  /*a270*/  LDSM.16.MT88.4 R12, [R156+0x4400] ;  /* 0x004400009c0c783b */ /* 0x000eea0000004200 */
[----:B------:R-:W-:Y:S01]  /*a280*/  MUFU.EX2 R76, R76 ;  /* 0x0000004c004c7308 */ /* 0x000fe20000000800 */
[----:B------:R-:W-:-:S04]  /*a290*/  FADD.FTZ R121, R121, R8 ;  /* 0x0000000879797221 */ /* 0x000fc80000010000 */
[----:B------:R-:W-:Y:S01]  /*a2a0*/  FADD.FTZ R54, R54, R121 ;  /* 0x0000007936367221 */ /* 0x000fe20000010000 */
[----:B------:R-:W-:Y:S01]  /*a2b0*/  HMMA.16816.F32.BF16 R128, R4, R10, R128 ;  /* 0x0000000a0480723c */ /* 0x000fe20000041880 */
[----:B------:R-:W5:Y:S01]  /*a2c0*/  LDSM.16.MT88.4 R8, [R157+0x4800] ;  /* 0x004800009d08783b */ /* 0x000f620000004200 */
[----:B------:R-:W4:Y:S01]  /*a2d0*/  MUFU.EX2 R43, R43 ;  /* 0x0000002b002b7308 */ /* 0x000f220000000800 */
[----:B------:R-:W-:Y:S02]  /*a2e0*/  FADD.FTZ R93, R93, R54 ;  /* 0x000000365d5d7221 */ /* 0x000fe40000010000 */
[----:B------:R-:W-:Y:S02]  /*a2f0*/  FFMA.FTZ R121, R42, c[0x0][0x23c], -R47 ;  /* 0x00008f002a797a23 */ /* 0x000fe4000001082f */
[----:B-1----:R-:W-:Y:S02]  /*a300*/  F2FP.BF16.PACK_AB R4, R24, R25 ;  /* 0x000000191804723e */ /* 0x002fe400000010ff */
[----:B--2---:R-:W-:Y:S01]  /*a310*/  F2FP.BF16.PACK_AB R6, R21, R22 ;  /* 0x000000161506723e */ /* 0x004fe200000010ff */
[----:B------:R-:W-:Y:S08]  /*a320*/  MUFU.EX2 R61, R61 ;  /* 0x0000003d003d7308 */ /* 0x000ff00000000800 */
[----:B------:R-:W1:Y:S01]  /*a330*/  MUFU.EX2 R82, R82 ;  /* 0x0000005200527308 */ /* 0x000e620000000800 */
[----:B----4-:R-:W-:-:S07]  /*a340*/  F2FP.BF16.PACK_AB R5, R43, R76 ;  /* 0x0000004c2b05723e */ /* 0x010fce00000010ff */
[----:B------:R2:W-:Y:S01]  /*a350*/  MUFU.EX2 R66, R51 ;  /* 0x0000003300427308 */ /* 0x0005e20000000800 */
[----:B-1----:R-:W-:-:S07]  /*a360*/  F2FP.BF16.PACK_AB R7, R82, R61 ;  /* 0x0000003d5207723e */ /* 0x002fce00000010ff */
[----:B------:R-:W-:Y:S01]  /*a370*/  MUFU.EX2 R20, R20 ;  /* 0x0000001400147308 */ /* 0x000fe20000000800 */
[----:B------:R-:W-:Y:S01]  /*a380*/  HMMA.16816.F32.BF16 R140, R4, R16, R140 ;  /* 0x00000010048c723c */ /* 0x000fe2000004188c */
[----:B--2---:R-:W-:-:S06]  /*a390*/  FFMA.FTZ R51, R67, c[0x0][0x23c], -R32 ;  /* 0x00008f0043337a23 */ /* 0x004fcc0000010820 */
[----:B------:R-:W1:Y:S01]  /*a3a0*/  MUFU.EX2 R23, R23 ;  /* 0x0000001700177308 */ /* 0x000e620000000800 */
[----:B------:R-:W-:Y:S02]  /*a3b0*/  FADD.FTZ R32, R79, R74 ;  /* 0x0000004a4f207221 */ /* 0x000fe40000010000 */
[----:B------:R-:W-:Y:S01]  /*a3c0*/  FADD.FTZ R16, R48, R93 ;  /* 0x0000005d30107221 */ /* 0x000fe20000010000 */
[----:B------:R-:W-:Y:S01]  /*a3d0*/  HMMA.16816.F32.BF16 R136, R4, R18, R136 ;  /* 0x000000120488723c */ /* 0x000fe20000041888 */
[----:B------:R-:W-:-:S03]  /*a3e0*/  FADD.FTZ R75, R75, R32 ;  /* 0x000000204b4b7221 */ /* 0x000fc60000010000 */
[----:B------:R-:W-:Y:S01]  /*a3f0*/  MUFU.EX2 R0, R0 ;  /* 0x0000000000007308 */ /* 0x000fe20000000800 */
[----:B------:R-:W-:Y:S02]  /*a400*/  FADD.FTZ R59, R59, R16 ;  /* 0x000000103b3b7221 */ /* 0x000fe40000010000 */
[----:B------:R-:W2:Y:S01]  /*a410*/  LDSM.16.MT88.4 R16, [R156+0x4800] ;  /* 0x004800009c10783b */ /* 0x000ea20000004200 */
[----:B------:R-:W-:Y:S02]  /*a420*/  FADD.FTZ R78, R78, R75 ;  /* 0x0000004b4e4e7221 */ /* 0x000fe40000010000 */
[----:B------:R-:W-:Y:S01]  /*a430*/  FADD.FTZ R46, R46, R59 ;  /* 0x0000003b2e2e7221 */ /* 0x000fe20000010000 */
[----:B---3--:R-:W-:Y:S01]  /*a440*/  HMMA.16816.F32.BF16 R132, R4, R12, R132 ;  /* 0x0000000c0484723c */ /* 0x008fe20000041884 */
[----:B------:R-:W3:Y:S01]  /*a450*/  MUFU.EX2 R65, R65 ;  /* 0x0000004100417308 */ /* 0x000ee20000000800 */
[----:B------:R-:W-:Y:S02]  /*a460*/  FADD.FTZ R73, R73, R78 ;  /* 0x0000004e49497221 */ /* 0x000fe40000010000 */
[----:B------:R-:W-:-:S02]  /*a470*/  FADD.FTZ R57, R57, R46 ;  /* 0x0000002e39397221 */ /* 0x000fc40000010000 */
[----:B------:R-:W-:Y:S02]  /*a480*/  FADD.FTZ R73, R80, R73 ;  /* 0x0000004950497221 */ /* 0x000fe40000010000 */
[----:B------:R-:W-:Y:S01]  /*a490*/  FADD.FTZ R44, R44, R57 ;  /* 0x000000392c2c7221 */ /* 0x000fe20000010000 */
[----:B------:R-:W4:Y:S01]  /*a4a0*/  MUFU.EX2 R49, R49 ;  /* 0x0000003100317308 */ /* 0x000f220000000800 */
[----:B------:R-:W-:Y:S01]  /*a4b0*/  HMMA.16816.F32.BF16 R128, R4, R14, R128 ;  /* 0x0000000e0480723c */ /* 0x000fe20000041880 */
[----:B------:R-:W-:Y:S01]  /*a4c0*/  FADD.FTZ R76, R76, R73 ;  /* 0x000000494c4c7221 */ /* 0x000fe20000010000 */
[----:B------:R-:W2:Y:S01]  /*a4d0*/  LDSM.16.MT88.4 R12, [R157+0x4c00] ;  /* 0x004c00009d0c783b */ /* 0x000ea20000004200 */
[----:B------:R-:W-:Y:S02]  /*a4e0*/  FADD.FTZ R41, R41, R44 ;  /* 0x0000002c29297221 */ /* 0x000fe40000010000 */
[----:B------:R-:W-:Y:S02]  /*a4f0*/  FADD.FTZ R76, R43, R76 ;  /* 0x0000004c2b4c7221 */ /* 0x000fe40000010000 */
[----:B------:R-:W-:Y:S01]  /*a500*/  FADD.FTZ R38, R38, R41 ;  /* 0x0000002926267221 */ /* 0x000fe20000010000 */
[----:B------:R-:W-:Y:S01]  /*a510*/  MUFU.EX2 R51, R51 ;  /* 0x0000003300337308 */ /* 0x000fe20000000800 */
[----:B-1----:R-:W-:Y:S01]  /*a520*/  F2FP.BF16.PACK_AB R4, R23, R20 ;  /* 0x000000141704723e */ /* 0x002fe200000010ff */
[----:B------:R-:W-:Y:S01]  /*a530*/  FADD.FTZ R61, R61, R76 ;  /* 0x0000004c3d3d7221 */ /* 0x000fe20000010000 */
[----:B---3--:R-:W-:Y:S01]  /*a540*/  F2FP.BF16.PACK_AB R6, R65, R0 ;  /* 0x000000004106723e */ /* 0x008fe200000010ff */
[----:B------:R-:W-:-:S02]  /*a550*/  FADD.FTZ R39, R39, R38 ;  /* 0x0000002627277221 */ /* 0x000fc40000010000 */
[----:B------:R-:W-:Y:S01]  /*a560*/  FADD.FTZ R61, R82, R61 ;  /* 0x0000003d523d7221 */ /* 0x000fe20000010000 */
[----:B----4-:R-:W-:Y:S01]  /*a570*/  F2FP.BF16.PACK_AB R5, R49, R66 ;  /* 0x000000423105723e */ /* 0x010fe200000010ff */
[----:B------:R-:W-:Y:S01]  /*a580*/  FADD.FTZ R36, R36, R39 ;  /* 0x0000002724247221 */ /* 0x000fe20000010000 */
[----:B------:R-:W1:Y:S01]  /*a590*/  MUFU.EX2 R48, R45 ;  /* 0x0000002d00307308 */ /* 0x000e620000000800 */
[----:B------:R-:W-:Y:S02]  /*a5a0*/  FADD.FTZ R66, R66, R61 ;  /* 0x0000003d42427221 */ /* 0x000fe40000010000 */
[----:B------:R-:W-:Y:S02]  /*a5b0*/  FADD.FTZ R35, R35, R36 ;  /* 0x0000002423237221 */ /* 0x000fe40000010000 */
[----:B------:R-:W-:Y:S02]  /*a5c0*/  FADD.FTZ R66, R49, R66 ;  /* 0x0000004231427221 */ /* 0x000fe40000010000 */
[----:B------:R-:W-:Y:S01]  /*a5d0*/  FADD.FTZ R34, R34, R35 ;  /* 0x0000002322227221 */ /* 0x000fe20000010000 */
[----:B------:R-:W-:Y:S03]  /*a5e0*/  MUFU.EX2 R63, R63 ;  /* 0x0000003f003f7308 */ /* 0x000fe60000000800 */
[----:B------:R-:W-:-:S04]  /*a5f0*/  FADD.FTZ R33, R33, R34 ;  /* 0x0000002221217221 */ /* 0x000fc80000010000 */
[----:B------:R-:W-:Y:S01]  /*a600*/  FADD.FTZ R28, R28, R33 ;  /* 0x000000211c1c7221 */ /* 0x000fe20000010000 */
[C---:B-1----:R-:W-:Y:S01]  /*a610*/  F2FP.BF16.PACK_AB R7, R48.reuse, R51 ;  /* 0x000000333007723e */ /* 0x042fe200000010ff */
[----:B------:R-:W1:Y:S01]  /*a620*/  MUFU.EX2 R60, R60 ;  /* 0x0000003c003c7308 */ /* 0x000e620000000800 */
[----:B------:R-:W-:Y:S02]  /*a630*/  FADD.FTZ R51, R51, R66 ;  /* 0x0000004233337221 */ /* 0x000fe40000010000 */
[----:B------:R-:W-:Y:S02]  /*a640*/  FADD.FTZ R27, R27, R28 ;  /* 0x0000001c1b1b7221 */ /* 0x000fe40000010000 */
[----:B------:R-:W-:Y:S01]  /*a650*/  FADD.FTZ R48, R48, R51 ;  /* 0x0000003330307221 */ /* 0x000fe20000010000 */
[----:B-----5:R-:W-:Y:S01]  /*a660*/  HMMA.16816.F32.BF16 R140, R4, R8, R140 ;  /* 0x00000008048c723c */ /* 0x020fe2000004188c */
[----:B------:R-:W-:Y:S01]  /*a670*/  FADD.FTZ R26, R26, R27 ;  /* 0x0000001b1a1a7221 */ /* 0x000fe20000010000 */
[----:B------:R-:W-:Y:S03]  /*a680*/  MUFU.EX2 R37, R37 ;  /* 0x0000002500257308 */ /* 0x000fe60000000800 */
[----:B------:R-:W-:-:S03]  /*a690*/  FADD.FTZ R25, R25, R26 ;  /* 0x0000001a19197221 */ /* 0x000fc60000010000 */
[C---:B------:R-:W-:Y:S01]  /*a6a0*/  HMMA.16816.F32.BF16 R136, R4.reuse, R10, R136 ;  /* 0x0000000a0488723c */ /* 0x040fe20000041888 */
[----:B------:R-:W3:Y:S01]  /*a6b0*/  LDSM.16.MT88.4 R8, [R156+0x4c00] ;  /* 0x004c00009c08783b */ /* 0x000ee20000004200 */
[----:B------:R-:W-:Y:S01]  /*a6c0*/  FADD.FTZ R25, R24, R25 ;  /* 0x0000001918197221 */ /* 0x000fe20000010000 */
[----:B------:R-:W4:Y:S03]  /*a6d0*/  MUFU.EX2 R38, R31 ;  /* 0x0000001f00267308 */ /* 0x000f260000000800 */
[----:B------:R-:W-:Y:S02]  /*a6e0*/  FADD.FTZ R22, R22, R25 ;  /* 0x0000001916167221 */ /* 0x000fe40000010000 */
[----:B--2---:R-:W-:Y:S02]  /*a6f0*/  HMMA.16816.F32.BF16 R132, R4, R16, R132 ;  /* 0x000000100484723c */ /* 0x004fe40000041884 */
[----:B------:R-:W-:Y:S01]  /*a700*/  FADD.FTZ R21, R21, R22 ;  /* 0x0000001615157221 */ /* 0x000fe20000010000 */
[----:B------:R-:W-:Y:S03]  /*a710*/  MUFU.EX2 R40, R40 ;  /* 0x0000002800287308 */ /* 0x000fe60000000800 */
[----:B------:R-:W-:-:S02]  /*a720*/  FADD.FTZ R20, R20, R21 ;  /* 0x0000001514147221 */ /* 0x000fc40000010000 */
[----:B------:R-:W-:Y:S02]  /*a730*/  HMMA.16816.F32.BF16 R128, R4, R18, R128 ;  /* 0x000000120480723c */ /* 0x000fe40000041880 */
[----:B------:R-:W-:Y:S01]  /*a740*/  FADD.FTZ R23, R23, R20 ;  /* 0x0000001417177221 */ /* 0x000fe20000010000 */
[----:B------:R-:W2:Y:S03]  /*a750*/  MUFU.EX2 R121, R121 ;  /* 0x0000007900797308 */ /* 0x000ea60000000800 */
[----:B------:R-:W-:Y:S01]  /*a760*/  FADD.FTZ R0, R0, R23 ;  /* 0x0000001700007221 */ /* 0x000fe20000010000 */
[----:B-1----:R-:W-:Y:S02]  /*a770*/  F2FP.BF16.PACK_AB R4, R60, R63 ;  /* 0x0000003f3c04723e */ /* 0x002fe400000010ff */
[----:B----4-:R-:W-:Y:S01]  /*a780*/  F2FP.BF16.PACK_AB R5, R38, R37 ;  /* 0x000000252605723e */ /* 0x010fe200000010ff */
[----:B------:R-:W-:Y:S01]  /*a790*/  FADD.FTZ R0, R65, R0 ;  /* 0x0000000041007221 */ /* 0x000fe20000010000 */
[----:B------:R-:W-:Y:S01]  /*a7a0*/  MUFU.EX2 R30, R30 ;  /* 0x0000001e001e7308 */ /* 0x000fe20000000800 */
[----:B------:R-:W-:-:S02]  /*a7b0*/  FADD.FTZ R37, R37, R48 ;  /* 0x0000003025257221 */ /* 0x000fc40000010000 */
[----:B------:R-:W-:Y:S02]  /*a7c0*/  FADD.FTZ R63, R63, R0 ;  /* 0x000000003f3f7221 */ /* 0x000fe40000010000 */
[----:B------:R-:W-:Y:S02]  /*a7d0*/  FADD.FTZ R37, R38, R37 ;  /* 0x0000002526257221 */ /* 0x000fe40000010000 */
[----:B------:R-:W-:Y:S01]  /*a7e0*/  FADD.FTZ R63, R60, R63 ;  /* 0x0000003f3c3f7221 */ /* 0x000fe20000010000 */
[----:B------:R-:W1:Y:S01]  /*a7f0*/  MUFU.EX2 R123, R123 ;  /* 0x0000007b007b7308 */ /* 0x000e620000000800 */
[----:B--2---:R-:W-:Y:S02]  /*a800*/  F2FP.BF16.PACK_AB R6, R121, R40 ;  /* 0x000000287906723e */ /* 0x004fe400000010ff */
[----:B------:R-:W-:-:S04]  /*a810*/  FADD.FTZ R40, R40, R63 ;  /* 0x0000003f28287221 */ /* 0x000fc80000010000 */
[----:B------:R-:W-:Y:S01]  /*a820*/  FADD.FTZ R121, R121, R40 ;  /* 0x0000002879797221 */ /* 0x000fe20000010000 */
[----:B-1----:R-:W-:Y:S01]  /*a830*/  F2FP.BF16.PACK_AB R7, R123, R30 ;  /* 0x0000001e7b07723e */ /* 0x002fe200000010ff */
[----:B------:R-:W-:-:S04]  /*a840*/  FADD.FTZ R30, R30, R37 ;  /* 0x000000251e1e7221 */ /* 0x000fc80000010000 */
[----:B------:R-:W-:Y:S02]  /*a850*/  FADD.FTZ R123, R123, R30 ;  /* 0x0000001e7b7b7221 */ /* 0x000fe40000010000 */
[C---:B------:R-:W-:Y:S08]  /*a860*/  HMMA.16816.F32.BF16 R140, R4.reuse, R12, R140 ;  /* 0x0000000c048c723c */ /* 0x040ff0000004188c */
        /* <DEDUP_REMOVED lines=67> */
.L_x_5041:
[----:B------:R-:W-:-:S05]  /*aca0*/  IMAD.MOV.U32 R0, RZ, RZ, c[0x0][0x1a0] ;  /* 0x00006800ff007624 */ /* 0x000fca00078e00ff */
[----:B------:R-:W-:-:S04]  /*acb0*/  LEA R0, -R0, RZ, 0x7 ;  /* 0x000000ff00007211 */ /* 0x000fc800078e39ff */
[----:B------:R-:W-:Y:S02]  /*acc0*/  SHF.R.S32.HI R11, RZ, 0x1f, R0 ;  /* 0x0000001fff0b7819 */ /* 0x000fe40000011400 */
.L_x_5042:
[----:B------:R-:W-:Y:S01]  /*acd0*/  ISETP.GE.AND P0, PT, R108, c[0x0][0x220], PT ;  /* 0x000088006c007a0c */ /* 0x000fe20003f06270 */
[----:B------:R-:W-:Y:S01]  /*ace0*/  IMAD.SHL.U32 R71, R125, 0x80, RZ ;  /* 0x000000807d477824 */ /* 0x000fe200078e00ff */
[----:B------:R-:W-:-:S04]  /*acf0*/  LEA R158, P5, R0, R158, 0x1 ;  /* 0x0000009e009e7211 */ /* 0x000fc800078a08ff */
[C---:B------:R-:W-:Y:S02]  /*ad00*/  LEA.HI.X R159, R0.reuse, R159, R11, 0x1, P5 ;  /* 0x0000009f009f7211 */ /* 0x040fe400028f0c0b */
[C-C-:B------:R-:W-:Y:S02]  /*ad10*/  LOP3.LUT R99, R71.reuse, 0x1, R122.reuse, 0xfe, !PT ;  /* 0x0000000147637812 */ /* 0x140fe400078efe7a */
[C-C-:B------:R-:W-:Y:S02]  /*ad20*/  LOP3.LUT R97, R71.reuse, 0x8, R122.reuse, 0xfe, !PT ;  /* 0x0000000847617812 */ /* 0x140fe400078efe7a */
[----:B------:R-:W-:Y:S01]  /*ad30*/  LOP3.LUT R101, R71, 0x9, R122, 0xfe, !PT ;  /* 0x0000000947657812 */ /* 0x000fe200078efe7a */
        /* <DEDUP_REMOVED lines=22> */
[----:B------:R-:W-:Y:S01]  /*aea0*/  @!P0 LEA R12, P3, R13, c[0x0][0x170], 0x1 ;  /* 0x00005c000d0c8a11 */ /* 0x000fe200078608ff */
[----:B------:R-:W-:Y:S01]  /*aeb0*/  @P0 STS.128 [R154+0x3800], RZ ;  /* 0x003800ff9a000388 */ /* 0x000fe20000000c00 */
[----:B------:R-:W-:Y:S01]  /*aec0*/  @!P0 LEA.HI.X R17, R4, c[0x0][0x174], R103, 0x1, P4 ;  /* 0x00005d0004118a11 */ /* 0x000fe200020f0c67 */
[----:B------:R-:W-:Y:S01]  /*aed0*/  I2F R0, R99 ;  /* 0x0000006300007306 */ /* 0x000fe20000201400 */
        /* <DEDUP_REMOVED lines=9> */
[C-C-:B------:R-:W-:Y:S01]  /*af70*/  LOP3.LUT R107, R71.reuse, 0x10, R122.reuse, 0xfe, !PT ;  /* 0x00000010476b7812 */ /* 0x140fe200078efe7a */
[----:B------:R-:W-:Y:S01]  /*af80*/  I2F R103, R97 ;  /* 0x0000006100677306 */ /* 0x000fe20000201400 */
[C-C-:B------:R-:W-:Y:S01]  /*af90*/  LOP3.LUT R127, R71.reuse, 0x11, R122.reuse, 0xfe, !PT ;  /* 0x00000011477f7812 */ /* 0x140fe200078efe7a */
[----:B------:R-:W-:Y:S01]  /*afa0*/  @!PT LDS RZ, [RZ] ;  /* 0x00000000fffff984 */ /* 0x000fe20000000800 */
[----:B------:R-:W-:Y:S01]  /*afb0*/  @!PT LDS RZ, [RZ] ;  /* 0x00000000fffff984 */ /* 0x000fe20000000800 */
[----:B------:R-:W-:Y:S01]  /*afc0*/  @!PT LDS RZ, [RZ] ;  /* 0x00000000fffff984 */ /* 0x000fe20000000800 */
[----:B------:R3:W-:Y:S01]  /*afd0*/  @!P0 LDGSTS.E.BYPASS.LTC128B.128 [R154+0x4000], [R12.64] ;  /* 0x040000000c9a8fae */ /* 0x0007e2000b901d46 */
[----:B------:R-:W-:-:S02]  /*afe0*/  LOP3.LUT R161, R71, 0x18, R122, 0xfe, !PT ;  /* 0x0000001847a17812 */ /* 0x000fc400078efe7a */
[C-C-:B------:R-:W-:Y:S01]  /*aff0*/  LOP3.LUT R163, R71.reuse, 0x19, R122.reuse, 0xfe, !PT ;  /* 0x0000001947a37812 */ /* 0x140fe200078efe7a */
[----:B------:R-:W-:Y:S01]  /*b000*/  @P0 STS.128 [R154+0x4800], RZ ;  /* 0x004800ff9a000388 */ /* 0x000fe20000000c00 */
[C-C-:B------:R-:W-:Y:S01]  /*b010*/  LOP3.LUT R165, R71.reuse, 0x20, R122.reuse, 0xfe, !PT ;  /* 0x0000002047a57812 */ /* 0x140fe200078efe7a */
[----:B------:R-:W4:Y:S01]  /*b020*/  I2F R105, R107 ;  /* 0x0000006b00697306 */ /* 0x000f220000201400 */
[C-C-:B------:R-:W-:Y:S01]  /*b030*/  LOP3.LUT R96, R71.reuse, 0x21, R122.reuse, 0xfe, !PT ;  /* 0x0000002147607812 */ /* 0x140fe200078efe7a */
[----:B------:R-:W-:Y:S01]  /*b040*/  @!PT LDS RZ, [RZ] ;  /* 0x00000000fffff984 */ /* 0x000fe20000000800 */
[----:B------:R-:W-:Y:S01]  /*b050*/  @!PT LDS RZ, [RZ] ;  /* 0x00000000fffff984 */ /* 0x000fe20000000800 */
[----:B------:R-:W-:Y:S01]  /*b060*/  @!PT LDS RZ, [RZ] ;  /* 0x00000000fffff984 */ /* 0x000fe20000000800 */
[----:B------:R5:W-:Y:S01]  /*b070*/  @!P0 LDGSTS.E.BYPASS.LTC128B.128 [R154+0x4800], [R4.64] ;  /* 0x04800000049a8fae */ /* 0x000be2000b901d46 */
[----:B------:R-:W-:Y:S02]  /*b080*/  LOP3.LUT R98, R71, 0x28, R122, 0xfe, !PT ;  /* 0x0000002847627812 */ /* 0x000fe400078efe7a */
[C---:B------:R-:W-:Y:S01]  /*b090*/  ISETP.GE.AND P4, PT, R99.reuse, R2, PT ;  /* 0x000000026300720c */ /* 0x040fe20003f86270 */
[----:B------:R-:W-:Y:S01]  /*b0a0*/  LDSM.16.M88.4 R88, [R119] ;  /* 0x000000007758783b */ /* 0x000fe20000000200 */
[----:B------:R-:W-:-:S02]  /*b0b0*/  ISETP.GE.AND P3, PT, R99, R68, PT ;  /* 0x000000446300720c */ /* 0x000fc40003f66270 */
[--C-:B------:R-:W-:Y:S01]  /*b0c0*/  LOP3.LUT R100, R71, 0x58, R122.reuse, 0xfe, !PT ;  /* 0x0000005847647812 */ /* 0x100fe200078efe7a */
[----:B------:R-:W1:Y:S01]  /*b0d0*/  LDSM.16.M88.4 R48, [R117+0x1400] ;  /* 0x001400007530783b */ /* 0x000e620000000200 */
[----:B------:R-:W-:Y:S02]  /*b0e0*/  ISETP.GE.AND P2, PT, R97, R2, PT ;  /* 0x000000026100720c */ /* 0x000fe40003f46270 */
[C-C-:B------:R-:W-:Y:S01]  /*b0f0*/  LOP3.LUT R102, R71.reuse, 0x31, R122.reuse, 0xfe, !PT ;  /* 0x0000003147667812 */ /* 0x140fe200078efe7a */
[----:B------:R-:W3:Y:S01]  /*b100*/  LDSM.16.M88.4 R56, [R117+0x1000] ;  /* 0x001000007538783b */ /* 0x000ee20000000200 */
[----:B------:R-:W-:-:S03]  /*b110*/  LOP3.LUT R104, R71, 0x39, R122, 0xfe, !PT ;  /* 0x0000003947687812 */ /* 0x000fc600078efe7a */
[----:B------:R-:W3:Y:S04]  /*b120*/  LDSM.16.M88.4 R40, [R117+0x1800] ;  /* 0x001800007528783b */ /* 0x000ee80000000200 */
[----:B------:R-:W3:Y:S04]  /*b130*/  LDSM.16.M88.4 R32, [R117+0x1c00] ;  /* 0x001c00007520783b */ /* 0x000ee80000000200 */
[----:B------:R-:W-:Y:S04]  /*b140*/  LDSM.16.M88.4 R84, [R118] ;  /* 0x000000007654783b */ /* 0x000fe80000000200 */
[----:B------:R-:W4:Y:S04]  /*b150*/  LDSM.16.M88.4 R76, [R115] ;  /* 0x00000000734c783b */ /* 0x000f280000000200 */
[----:B------:R-:W4:Y:S04]  /*b160*/  LDSM.16.M88.4 R80, [R116] ;  /* 0x000000007450783b */ /* 0x000f280000000200 */
[----:B------:R-:W4:Y:S04]  /*b170*/  LDSM.16.M88.4 R72, [R114] ;  /* 0x000000007248783b */ /* 0x000f280000000200 */
[----:B------:R-:W4:Y:S04]  /*b180*/  LDSM.16.M88.4 R64, [R113] ;  /* 0x000000007140783b */ /* 0x000f280000000200 */
[----:B--2---:R-:W2:Y:S01]  /*b190*/  LDSM.16.M88.4 R16, [R117+0x2400] ;  /* 0x002400007510783b */ /* 0x004ea20000000200 */
[C---:B-1----:R-:W-:Y:S03]  /*b1a0*/  HMMA.16816.F32.BF16 R52, R88.reuse, R48, RZ ;  /* 0x000000305834723c */ /* 0x042fe600000418ff */
[----:B------:R-:W1:Y:S04]  /*b1b0*/  LDSM.16.M88.4 R24, [R117+0x2000] ;  /* 0x002000007518783b */ /* 0x000e680000000200 */
[----:B------:R-:W1:Y:S01]  /*b1c0*/  LDSM.16.M88.4 R8, [R117+0x2800] ;  /* 0x002800007508783b */ /* 0x000e620000000200 */
[C---:B------:R-:W-:Y:S03]  /*b1d0*/  HMMA.16816.F32.BF16 R48, R88.reuse, R50, RZ ;  /* 0x000000325830723c */ /* 0x040fe600000418ff */
[----:B------:R-:W5:Y:S04]  /*b1e0*/  LDSM.16.M88.4 R92, [R117+0x2c00] ;  /* 0x002c0000755c783b */ /* 0x000f680000000200 */
[----:B------:R-:W0:Y:S01]  /*b1f0*/  LDGDEPBAR ;  /* 0x00000000000079af */ /* 0x000e220000000000 */
[C---:B---3--:R-:W-:Y:S08]  /*b200*/  HMMA.16816.F32.BF16 R60, R88.reuse, R56, RZ ;  /* 0x00000038583c723c */ /* 0x048ff000000418ff */
[C---:B------:R-:W-:Y:S08]  /*b210*/  HMMA.16816.F32.BF16 R56, R88.reuse, R58, RZ ;  /* 0x0000003a5838723c */ /* 0x040ff000000418ff */
[C---:B------:R-:W-:Y:S08]  /*b220*/  HMMA.16816.F32.BF16 R44, R88.reuse, R40, RZ ;  /* 0x00000028582c723c */ /* 0x040ff000000418ff */
[C---:B------:R-:W-:Y:S08]  /*b230*/  HMMA.16816.F32.BF16 R36, R88.reuse, R32, RZ ;  /* 0x000000205824723c */ /* 0x040ff000000418ff */
[C---:B------:R-:W-:Y:S08]  /*b240*/  HMMA.16816.F32.BF16 R40, R88.reuse, R42, RZ ;  /* 0x0000002a5828723c */ /* 0x040ff000000418ff */
[----:B------:R-:W-:Y:S08]  /*b250*/  HMMA.16816.F32.BF16 R32, R88, R34, RZ ;  /* 0x000000225820723c */ /* 0x000ff000000418ff */
[C---:B----4-:R-:W-:Y:S08]  /*b260*/  HMMA.16816.F32.BF16 R52, R84.reuse, R76, R52 ;  /* 0x0000004c5434723c */ /* 0x050ff00000041834 */
[C---:B------:R-:W-:Y:S01]  /*b270*/  HMMA.16816.F32.BF16 R48, R84.reuse, R78, R48 ;  /* 0x0000004e5430723c */ /* 0x040fe20000041830 */
[----:B------:R-:W3:Y:S07]  /*b280*/  LDSM.16.M88.4 R76, [R111] ;  /* 0x000000006f4c783b */ /* 0x000eee0000000200 */
[C---:B------:R-:W-:Y:S08]  /*b290*/  HMMA.16816.F32.BF16 R60, R84.reuse, R80, R60 ;  /* 0x00000050543c723c */ /* 0x040ff0000004183c */
[----:B------:R-:W-:Y:S01]  /*b2a0*/  HMMA.16816.F32.BF16 R56, R84, R82, R56 ;  /* 0x000000525438723c */ /* 0x000fe20000041838 */
[----:B------:R-:W4:Y:S01]  /*b2b0*/  LDSM.16.M88.4 R80, [R110] ;  /* 0x000000006e50783b */ /* 0x000f220000000200 */
[----:B------:R-:W-:-:S02]  /*b2c0*/  FFMA.FTZ R52, R120, R105, R52 ;  /* 0x0000006978347223 */ /* 0x000fc40000010034 */
[----:B------:R-:W-:-:S04]  /*b2d0*/  FFMA.FTZ R54, R120, R105, R54 ;  /* 0x0000006978367223 */ /* 0x000fc80000010036 */
[C---:B------:R-:W-:Y:S08]  /*b2e0*/  HMMA.16816.F32.BF16 R44, R84.reuse, R72, R44 ;  /* 0x00000048542c723c */ /* 0x040ff0000004182c */
[----:B------:R-:W-:Y:S01]  /*b2f0*/  HMMA.16816.F32.BF16 R40, R84, R74, R40 ;  /* 0x0000004a5428723c */ /* 0x000fe20000041828 */
[----:B------:R-:W3:Y:S01]  /*b300*/  LDSM.16.M88.4 R72, [R3] ;  /* 0x000000000348783b */ /* 0x000ee20000000200 */
[----:B------:R-:W-:-:S05]  /*b310*/  FFMA.FTZ R61, R120, R0, R61 ;  /* 0x00000000783d7223 */ /* 0x000fca000001003d */
[----:B------:R-:W-:Y:S01]  /*b320*/  FSEL R61, R61, -INF , !P4 ;  /* 0xff8000003d3d7808 */ /* 0x000fe20006000000 */
[----:B------:R-:W-:Y:S01]  /*b330*/  HMMA.16816.F32.BF16 R36, R84, R64, R36 ;  /* 0x000000405424723c */ /* 0x000fe20000041824 */
[CC--:B------:R-:W-:Y:S01]  /*b340*/  FFMA.FTZ R56, R120.reuse, R103.reuse, R56 ;  /* 0x0000006778387223 */ /* 0x0c0fe20000010038 */
[----:B------:R-:W-:Y:S01]  /*b350*/  ISETP.GE.AND P4, PT, R101, R68, PT ;  /* 0x000000446500720c */ /* 0x000fe20003f86270 */
[----:B------:R-:W-:-:S05]  /*b360*/  FFMA.FTZ R58, R120, R103, R58 ;  /* 0x00000067783a7223 */ /* 0x000fca000001003a */
[----:B------:R-:W-:Y:S01]  /*b370*/  HMMA.16816.F32.BF16 R32, R84, R66, R32 ;  /* 0x000000425420723c */ /* 0x000fe20000041820 */
[----:B------:R-:W3:Y:S01]  /*b380*/  LDSM.16.M88.4 R64, [R112] ;  /* 0x000000007040783b */ /* 0x000ee20000000200 */
[----:B------:R-:W-:-:S06]  /*b390*/  DEPBAR.LE SB0, 0x0 ;  /* 0x000080000000791a */ /* 0x000fcc0000000000 */
[C---:B--2---:R-:W-:Y:S08]  /*b3a0*/  HMMA.16816.F32.BF16 R20, R88.reuse, R16, RZ ;  /* 0x000000105814723c */ /* 0x044ff000000418ff */
[C---:B------:R-:W-:Y:S08]  /*b3b0*/  HMMA.16816.F32.BF16 R16, R88.reuse, R18, RZ ;  /* 0x000000125810723c */ /* 0x040ff000000418ff */
[C---:B-1----:R-:W-:Y:S08]  /*b3c0*/  HMMA.16816.F32.BF16 R28, R88.reuse, R24, RZ ;  /* 0x00000018581c723c */ /* 0x042ff000000418ff */
[C---:B------:R-:W-:Y:S08]  /*b3d0*/  HMMA.16816.F32.BF16 R12, R88.reuse, R8, RZ ;  /* 0x00000008580c723c */ /* 0x040ff000000418ff */
[C---:B------:R-:W-:Y:S08]  /*b3e0*/  HMMA.16816.F32.BF16 R24, R88.reuse, R26, RZ ;  /* 0x0000001a5818723c */ /* 0x040ff000000418ff */
[C---:B------:R-:W-:Y:S08]  /*b3f0*/  HMMA.16816.F32.BF16 R8, R88.reuse, R10, RZ ;  /* 0x0000000a5808723c */ /* 0x040ff000000418ff */
[C---:B-----5:R-:W-:Y:S01]  /*b400*/  HMMA.16816.F32.BF16 R4, R88.reuse, R92, RZ ;  /* 0x0000005c5804723c */ /* 0x060fe200000418ff */
[----:B------:R-:W1:Y:S07]  /*b410*/  I2F R92, R101 ;  /* 0x00000065005c7306 */ /* 0x000e6e0000201400 */
[----:B------:R-:W-:Y:S01]  /*b420*/  HMMA.16816.F32.BF16 R88, R88, R94, RZ ;  /* 0x0000005e5858723c */ /* 0x000fe200000418ff */
[----:B------:R-:W2:Y:S06]  /*b430*/  I2F R94, R163 ;  /* 0x000000a3005e7306 */ /* 0x000eac0000201400 */
[----:B------:R-:W-:Y:S01]  /*b440*/  LOP3.LUT R95, R71, R122, RZ, 0xfc, !PT ;  /* 0x0000007a475f7212 */ /* 0x000fe200078efcff */
[----:B---3--:R-:W-:Y:S01]  /*b450*/  HMMA.16816.F32.BF16 R20, R84, R76, R20 ;  /* 0x0000004c5414723c */ /* 0x008fe20000041814 */
[----:B------:R-:W3:Y:S01]  /*b460*/  I2F R76, R127 ;  /* 0x0000007f004c7306 */ /* 0x000ee20000201400 */
[----:B-1----:R-:W-:Y:S01]  /*b470*/  FFMA.FTZ R57, R120, R92, R57 ;  /* 0x0000005c78397223 */ /* 0x002fe20000010039 */
[----:B------:R-:W-:-:S02]  /*b480*/  ISETP.GE.AND P5, PT, R95, R68, PT ;  /* 0x000000445f00720c */ /* 0x000fc40003fa6270 */
[----:B------:R-:W-:-:S03]  /*b490*/  ISETP.GE.AND P6, PT, R95, R2, PT ;  /* 0x000000025f00720c */ /* 0x000fc60003fc6270 */
[----:B------:R-:W-:Y:S01]  /*b4a0*/  HMMA.16816.F32.BF16 R16, R84, R78, R16 ;  /* 0x0000004e5410723c */ /* 0x000fe20000041810 */
[----:B------:R-:W1:Y:S01]  /*b4b0*/  I2F R93, R95 ;  /* 0x0000005f005d7306 */ /* 0x000e620000201400 */
[CC--:B--2---:R-:W-:Y:S02]  /*b4c0*/  FFMA.FTZ R49, R120.reuse, R94.reuse, R49 ;  /* 0x0000005e78317223 */ /* 0x0c4fe40000010031 */
[----:B------:R-:W-:-:S04]  /*b4d0*/  FFMA.FTZ R164, R120, R94, R51 ;  /* 0x0000005e78a47223 */ /* 0x000fc80000010033 */
[----:B----4-:R-:W-:Y:S01]  /*b4e0*/  HMMA.16816.F32.BF16 R8, R84, R82, R8 ;  /* 0x000000525408723c */ /* 0x010fe20000041808 */
[----:B------:R-:W2:Y:S01]  /*b4f0*/  I2F R79, R161 ;  /* 0x000000a1004f7306 */ /* 0x000ea20000201400 */
[CC--:B---3--:R-:W-:Y:S02]  /*b500*/  FFMA.FTZ R55, R120.reuse, R76.reuse, R55 ;  /* 0x0000004c78377223 */ /* 0x0c8fe40000010037 */
[----:B------:R-:W-:-:S04]  /*b510*/  FFMA.FTZ R53, R120, R76, R53 ;  /* 0x0000004c78357223 */ /* 0x000fc80000010035 */
[----:B------:R-:W-:Y:S01]  /*b520*/  HMMA.16816.F32.BF16 R4, R84, R72, R4 ;  /* 0x000000485404723c */ /* 0x000fe20000041804 */
[----:B------:R-:W3:Y:S01]  /*b530*/  I2F R83, R165 ;  /* 0x000000a500537306 */ /* 0x000ee20000201400 */
[----:B-1----:R-:W-:-:S05]  /*b540*/  FFMA.FTZ R82, R120, R93, R62 ;  /* 0x0000005d78527223 */ /* 0x002fca000001003e */
[----:B------:R-:W-:Y:S01]  /*b550*/  FSEL R82, R82, -INF , !P5 ;  /* 0xff80000052527808 */ /* 0x000fe20006800000 */
[C---:B------:R-:W-:Y:S01]  /*b560*/  HMMA.16816.F32.BF16 R88, R84.reuse, R74, R88 ;  /* 0x0000004a5458723c */ /* 0x040fe20000041858 */
[----:B------:R-:W1:Y:S01]  /*b570*/  I2F R72, R96 ;  /* 0x0000006000487306 */ /* 0x000e620000201400 */
[----:B------:R-:W-:Y:S01]  /*b580*/  ISETP.GE.AND P5, PT, R101, R2, PT ;  /* 0x000000026500720c */ /* 0x000fe20003fa6270 */
[-C--:B--2---:R-:W-:Y:S01]  /*b590*/  FFMA.FTZ R48, R120, R79.reuse, R48 ;  /* 0x0000004f78307223 */ /* 0x084fe20000010030 */
[----:B------:R-:W-:Y:S01]  /*b5a0*/  FSEL R73, R56, -INF , !P2 ;  /* 0xff80000038497808 */ /* 0x000fe20005000000 */
[C---:B------:R-:W-:Y:S01]  /*b5b0*/  FFMA.FTZ R50, R120.reuse, R79, R50 ;  /* 0x0000004f78327223 */ /* 0x040fe20000010032 */
[-C--:B------:R-:W-:Y:S02]  /*b5c0*/  ISETP.GE.AND P2, PT, R107, R68.reuse, PT ;  /* 0x000000446b00720c */ /* 0x080fe40003f46270 */
[C---:B------:R-:W-:Y:S01]  /*b5d0*/  HMMA.16816.F32.BF16 R28, R84.reuse, R64, R28 ;  /* 0x00000040541c723c */ /* 0x040fe2000004181c */
[----:B------:R-:W-:Y:S01]  /*b5e0*/  LOP3.LUT R75, R71, 0x51, R122, 0xfe, !PT ;  /* 0x00000051474b7812 */ /* 0x000fe200078efe7a */
[----:B------:R-:W2:Y:S01]  /*b5f0*/  I2F R74, R98 ;  /* 0x00000062004a7306 */ /* 0x000ea20000201400 */
[----:B------:R-:W-:Y:S01]  /*b600*/  FSEL R57, R57, -INF , !P5 ;  /* 0xff80000039397808 */ /* 0x000fe20006800000 */
[CC--:B---3--:R-:W-:Y:S01]  /*b610*/  FFMA.FTZ R46, R120.reuse, R83.reuse, R46 ;  /* 0x00000053782e7223 */ /* 0x0c8fe2000001002e */
[----:B------:R-:W-:Y:S01]  /*b620*/  ISETP.GE.AND P5, PT, R127, R68, PT ;  /* 0x000000447f00720c */ /* 0x000fe20003fa6270 */
[C---:B------:R-:W-:Y:S01]  /*b630*/  FFMA.FTZ R44, R120.reuse, R83, R44 ;  /* 0x00000053782c7223 */ /* 0x040fe2000001002c */
[C---:B------:R-:W-:Y:S01]  /*b640*/  LOP3.LUT R56, R71.reuse, 0x69, R122, 0xfe, !PT ;  /* 0x0000006947387812 */ /* 0x040fe200078efe7a */
[C---:B------:R-:W-:Y:S01]  /*b650*/  HMMA.16816.F32.BF16 R12, R84.reuse, R80, R12 ;  /* 0x00000050540c723c */ /* 0x040fe2000004180c */
[C---:B------:R-:W-:Y:S01]  /*b660*/  FFMA.FTZ R65, R120.reuse, R93, R60 ;  /* 0x0000005d78417223 */ /* 0x040fe2000001003c */
[----:B------:R-:W3:Y:S01]  /*b670*/  I2F R64, R75 ;  /* 0x0000004b00407306 */ /* 0x000ee20000201400 */
[C-C-:B------:R-:W-:Y:S01]  /*b680*/  LOP3.LUT R60, R71.reuse, 0x59, R122.reuse, 0xfe, !PT ;  /* 0x00000059473c7812 */ /* 0x140fe200078efe7a */
[CC--:B-1----:R-:W-:Y:S01]  /*b690*/  FFMA.FTZ R45, R120.reuse, R72.reuse, R45 ;  /* 0x00000048782d7223 */ /* 0x0c2fe2000001002d */
[----:B------:R-:W-:Y:S01]  /*b6a0*/  LOP3.LUT R93, R71, 0x60, R122, 0xfe, !PT ;  /* 0x00000060475d7812 */ /* 0x000fe200078efe7a */
[C---:B------:R-:W-:Y:S01]  /*b6b0*/  FFMA.FTZ R47, R120.reuse, R72, R47 ;  /* 0x00000048782f7223 */ /* 0x040fe2000001002f */
[----:B------:R-:W-:Y:S01]  /*b6c0*/  FSEL R65, R65, -INF , !P6 ;  /* 0xff80000041417808 */ /* 0x000fe20007000000 */
[C---:B------:R-:W-:Y:S01]  /*b6d0*/  FFMA.FTZ R81, R120.reuse, R0, R63 ;  /* 0x0000000078517223 */ /* 0x040fe2000001003f */
[----:B------:R-:W-:Y:S01]  /*b6e0*/  ISETP.GE.AND P6, PT, R97, R68, PT ;  /* 0x000000446100720c */ /* 0x000fe20003fc6270 */
[----:B------:R-:W-:Y:S01]  /*b6f0*/  FFMA.FTZ R80, R120, R92, R59 ;  /* 0x0000005c78507223 */ /* 0x000fe2000001003b */
[----:B------:R-:W1:Y:S01]  /*b700*/  I2F R95, R100 ;  /* 0x00000064005f7306 */ /* 0x000e620000201400 */
[----:B------:R-:W-:Y:S01]  /*b710*/  FSEL R103, R54, -INF , !P2 ;  /* 0xff80000036677808 */ /* 0x000fe20005000000 */
[CC--:B--2---:R-:W-:Y:S01]  /*b720*/  FFMA.FTZ R40, R120.reuse, R74.reuse, R40 ;  /* 0x0000004a78287223 */ /* 0x0c4fe20000010028 */
[----:B------:R-:W-:Y:S01]  /*b730*/  FSEL R81, R81, -INF , !P3 ;  /* 0xff80000051517808 */ /* 0x000fe20005800000 */
[----:B------:R-:W-:Y:S01]  /*b740*/  FFMA.FTZ R42, R120, R74, R42 ;  /* 0x0000004a782a7223 */ /* 0x000fe2000001002a */
[----:B------:R-:W-:Y:S01]  /*b750*/  ISETP.GE.AND P3, PT, R107, R2, PT ;  /* 0x000000026b00720c */ /* 0x000fe20003f66270 */
[----:B------:R-:W-:Y:S01]  /*b760*/  HMMA.16816.F32.BF16 R24, R84, R66, R24 ;  /* 0x000000425418723c */ /* 0x000fe20000041818 */
[----:B------:R-:W-:Y:S01]  /*b770*/  FSEL R77, R58, -INF , !P6 ;  /* 0xff8000003a4d7808 */ /* 0x000fe20007000000 */
[----:B------:R-:W2:Y:S01]  /*b780*/  I2F R62, R60 ;  /* 0x0000003c003e7306 */ /* 0x000ea20000201400 */
[----:B------:R-:W-:Y:S01]  /*b790*/  FSEL R80, R80, -INF , !P4 ;  /* 0xff80000050507808 */ /* 0x000fe20006000000 */
[C---:B---3--:R-:W-:Y:S01]  /*b7a0*/  FFMA.FTZ R21, R120.reuse, R64, R21 ;  /* 0x0000004078157223 */ /* 0x048fe20000010015 */
[----:B------:R-:W-:Y:S01]  /*b7b0*/  ISETP.GE.AND P6, PT, R127, R2, PT ;  /* 0x000000027f00720c */ /* 0x000fe20003fc6270 */
[----:B------:R-:W-:Y:S01]  /*b7c0*/  FFMA.FTZ R23, R120, R64, R23 ;  /* 0x0000004078177223 */ /* 0x000fe20000010017 */
[----:B------:R-:W-:-:S02]  /*b7d0*/  ISETP.GE.AND P4, PT, R161, R2, PT ;  /* 0x00000002a100720c */ /* 0x000fc40003f86270 */
[----:B------:R-:W-:Y:S01]  /*b7e0*/  FSEL R105, R52, -INF , !P3 ;  /* 0xff80000034697808 */ /* 0x000fe20005800000 */
[----:B------:R-:W3:Y:S01]  /*b7f0*/  I2F R63, R93 ;  /* 0x0000005d003f7306 */ /* 0x000ee20000201400 */
[----:B------:R-:W-:Y:S01]  /*b800*/  ISETP.GE.AND P3, PT, R161, R68, PT ;  /* 0x00000044a100720c */ /* 0x000fe20003f66270 */
[CC--:B-1----:R-:W-:Y:S01]  /*b810*/  FFMA.FTZ R16, R120.reuse, R95.reuse, R16 ;  /* 0x0000005f78107223 */ /* 0x0c2fe20000010010 */
[----:B------:R-:W-:Y:S01]  /*b820*/  LOP3.LUT R97, R71, 0x68, R122, 0xfe, !PT ;  /* 0x0000006847617812 */ /* 0x000fe200078efe7a */
[C---:B------:R-:W-:Y:S01]  /*b830*/  FFMA.FTZ R18, R120.reuse, R95, R18 ;  /* 0x0000005f78127223 */ /* 0x040fe20000010012 */
[----:B------:R-:W-:Y:S02]  /*b840*/  ISETP.GE.AND P2, PT, R163, R2, PT ;  /* 0x00000002a300720c */ /* 0x000fe40003f46270 */
[----:B------:R-:W-:Y:S01]  /*b850*/  FSEL R78, R55, -INF , !P5 ;  /* 0xff800000374e7808 */ /* 0x000fe20006800000 */
[----:B------:R-:W1:Y:S01]  /*b860*/  I2F R52, R56 ;  /* 0x0000003800347306 */ /* 0x000e620000201400 */
[----:B------:R-:W-:Y:S01]  /*b870*/  FSEL R53, R53, -INF , !P6 ;  /* 0xff80000035357808 */ /* 0x000fe20007000000 */
[-C--:B--2---:R-:W-:Y:S01]  /*b880*/  FFMA.FTZ R19, R120, R62.reuse, R19 ;  /* 0x0000003e78137223 */ /* 0x084fe20000010013 */
[----:B------:R-:W-:Y:S01]  /*b890*/  FSEL R55, R48, -INF , !P4 ;  /* 0xff80000030377808 */ /* 0x000fe20006000000 */
[----:B------:R-:W-:Y:S01]  /*b8a0*/  FFMA.FTZ R17, R120, R62, R17 ;  /* 0x0000003e78117223 */ /* 0x000fe20000010011 */
[----:B------:R-:W-:-:S02]  /*b8b0*/  LOP3.LUT R101, R71, 0x61, R122, 0xfe, !PT ;  /* 0x0000006147657812 */ /* 0x000fc400078efe7a */
[-C--:B------:R-:W-:Y:S01]  /*b8c0*/  ISETP.GE.AND P6, PT, R163, R68.reuse, PT ;  /* 0x00000044a300720c */ /* 0x080fe20003fc6270 */
[----:B------:R-:W2:Y:S01]  /*b8d0*/  I2F R59, R97 ;  /* 0x00000061003b7306 */ /* 0x000ea20000201400 */
[C---:B------:R-:W-:Y:S01]  /*b8e0*/  ISETP.GE.AND P4, PT, R165.reuse, R68, PT ;  /* 0x00000044a500720c */ /* 0x040fe20003f86270 */
[----:B---3--:R-:W-:Y:S01]  /*b8f0*/  FFMA.FTZ R54, R120, R63, R14 ;  /* 0x0000003f78367223 */ /* 0x008fe2000001000e */
[----:B------:R-:W-:Y:S02]  /*b900*/  FSEL R99, R50, -INF , !P3 ;  /* 0xff80000032637808 */ /* 0x000fe40005800000 */
[-C--:B------:R-:W-:Y:S02]  /*b910*/  ISETP.GE.AND P5, PT, R165, R2.reuse, PT ;  /* 0x00000002a500720c */ /* 0x080fe40003fa6270 */
[----:B------:R-:W-:Y:S01]  /*b920*/  ISETP.GE.AND P3, PT, R96, R2, PT ;  /* 0x000000026000720c */ /* 0x000fe20003f66270 */
[----:B------:R-:W3:Y:S01]  /*b930*/  I2F R0, R101 ;  /* 0x0000006500007306 */ /* 0x000ee20000201400 */
[----:B------:R-:W-:Y:S01]  /*b940*/  LOP3.LUT R58, R71, 0x71, R122, 0xfe, !PT ;  /* 0x00000071473a7812 */ /* 0x000fe200078efe7a */
[----:B-1----:R-:W-:Y:S01]  /*b950*/  FFMA.FTZ R9, R120, R52, R9 ;  /* 0x0000003478097223 */ /* 0x002fe20000010009 */
[----:B------:R-:W-:-:S02]  /*b960*/  FSEL R49, R49, -INF , !P2 ;  /* 0xff80000031317808 */ /* 0x000fc40005000000 */
[----:B------:R-:W-:Y:S02]  /*b970*/  ISETP.GE.AND P2, PT, R96, R68, PT ;  /* 0x000000446000720c */ /* 0x000fe40003f46270 */
[----:B------:R-:W-:Y:S01]  /*b980*/  FSEL R164, R164, -INF , !P6 ;  /* 0xff800000a4a47808 */ /* 0x000fe20007000000 */
[----:B------:R-:W1:Y:S01]  /*b990*/  I2F R48, R58 ;  /* 0x0000003a00307306 */ /* 0x000e620000201400 */
[----:B------:R-:W-:Y:S01]  /*b9a0*/  FSEL R94, R46, -INF , !P4 ;  /* 0xff8000002e5e7808 */ /* 0x000fe20006000000 */
[-C--:B--2---:R-:W-:Y:S01]  /*b9b0*/  FFMA.FTZ R10, R120, R59.reuse, R10 ;  /* 0x0000003b780a7223 */ /* 0x084fe2000001000a */
[----:B------:R-:W-:Y:S01]  /*b9c0*/  ISETP.GE.AND P6, PT, R98, R2, PT ;  /* 0x000000026200720c */ /* 0x000fe20003fc6270 */
[----:B------:R-:W-:Y:S01]  /*b9d0*/  FFMA.FTZ R8, R120, R59, R8 ;  /* 0x0000003b78087223 */ /* 0x000fe20000010008 */
[----:B------:R-:W-:Y:S01]  /*b9e0*/  FSEL R107, R44, -INF , !P5 ;  /* 0xff8000002c6b7808 */ /* 0x000fe20006800000 */
[C---:B------:R-:W-:Y:S01]  /*b9f0*/  FFMA.FTZ R44, R120.reuse, R52, R11 ;  /* 0x00000034782c7223 */ /* 0x040fe2000001000b */
[----:B------:R-:W-:Y:S01]  /*ba00*/  ISETP.GE.AND P4, PT, R75, R2, PT ;  /* 0x000000024b00720c */ /* 0x000fe20003f86270 */
[----:B------:R-:W2:Y:S01]  /*ba10*/  I2F R74, R102 ;  /* 0x00000066004a7306 */ /* 0x000ea20000201400 */
[----:B------:R-:W-:Y:S01]  /*ba20*/  FSEL R45, R45, -INF , !P3 ;  /* 0xff8000002d2d7808 */ /* 0x000fe20005800000 */
[----:B---3--:R-:W-:Y:S01]  /*ba30*/  FFMA.FTZ R50, R120, R0, R15 ;  /* 0x0000000078327223 */ /* 0x008fe2000001000f */
[----:B------:R-:W-:Y:S01]  /*ba40*/  ISETP.GE.AND P5, PT, R98, R68, PT ;  /* 0x000000446200720c */ /* 0x000fe20003fa6270 */
[----:B------:R-:W-:Y:S01]  /*ba50*/  FFMA.FTZ R13, R120, R0, R13 ;  /* 0x00000000780d7223 */ /* 0x000fe2000001000d */
[----:B------:R-:W-:-:S02]  /*ba60*/  ISETP.GE.AND P3, PT, R75, R68, PT ;  /* 0x000000444b00720c */ /* 0x000fc40003f66270 */
[--C-:B------:R-:W-:Y:S01]  /*ba70*/  LOP3.LUT R161, R71, 0x70, R122.reuse, 0xfe, !PT ;  /* 0x0000007047a17812 */ /* 0x100fe200078efe7a */
[CC--:B-1----:R-:W-:Y:S01]  /*ba80*/  FFMA.FTZ R7, R120.reuse, R48.reuse, R7 ;  /* 0x0000003078077223 */ /* 0x0c2fe20000010007 */
[----:B------:R-:W-:Y:S01]  /*ba90*/  FSEL R98, R47, -INF , !P2 ;  /* 0xff8000002f627808 */ /* 0x000fe20005000000 */
[----:B------:R-:W-:Y:S01]  /*baa0*/  FFMA.FTZ R5, R120, R48, R5 ;  /* 0x0000003078057223 */ /* 0x000fe20000010005 */
[----:B------:R-:W-:Y:S01]  /*bab0*/  LOP3.LUT R46, R71, 0x30, R122, 0xfe, !PT ;  /* 0x00000030472e7812 */ /* 0x000fe200078efe7a */
[----:B------:R-:W1:Y:S01]  /*bac0*/  I2F R163, R161 ;  /* 0x000000a100a37306 */ /* 0x000e620000201400 */
[----:B------:R-:W-:Y:S02]  /*bad0*/  ISETP.GE.AND P2, PT, R100, R2, PT ;  /* 0x000000026400720c */ /* 0x000fe40003f46270 */
[----:B------:R-:W-:Y:S01]  /*bae0*/  FSEL R127, R40, -INF , !P6 ;  /* 0xff800000287f7808 */ /* 0x000fe20007000000 */
[C---:B------:R-:W-:Y:S01]  /*baf0*/  FFMA.FTZ R40, R120.reuse, R63, R12 ;  /* 0x0000003f78287223 */ /* 0x040fe2000001000c */
[----:B------:R-:W-:Y:S01]  /*bb00*/  FSEL R21, R21, -INF , !P4 ;  /* 0xff80000015157808 */ /* 0x000fe20006000000 */
[----:B--2---:R-:W-:Y:S01]  /*bb10*/  FFMA.FTZ R37, R120, R74, R37 ;  /* 0x0000004a78257223 */ /* 0x004fe20000010025 */
[----:B------:R-:W-:Y:S01]  /*bb20*/  ISETP.GE.AND P4, PT, R60, R68, PT ;  /* 0x000000443c00720c */ /* 0x000fe20003f86270 */
[----:B------:R-:W-:Y:S01]  /*bb30*/  I2F R83, R46 ;  /* 0x0000002e00537306 */ /* 0x000fe20000201400 */
[----:B------:R-:W-:-:S02]  /*bb40*/  FSEL R72, R23, -INF , !P3 ;  /* 0xff80000017487808 */ /* 0x000fc40005800000 */
[----:B------:R-:W-:Y:S02]  /*bb50*/  ISETP.GE.AND P3, PT, R93, R2, PT ;  /* 0x000000025d00720c */ /* 0x000fe40003f66270 */
[C-C-:B------:R-:W-:Y:S02]  /*bb60*/  LOP3.LUT R79, R71.reuse, 0x78, R122.reuse, 0xfe, !PT ;  /* 0x00000078474f7812 */ /* 0x140fe400078efe7a */
[----:B------:R-:W-:Y:S01]  /*bb70*/  LOP3.LUT R165, R71, 0x29, R122, 0xfe, !PT ;  /* 0x0000002947a57812 */ /* 0x000fe200078efe7a */
[-C--:B-1----:R-:W-:Y:S01]  /*bb80*/  FFMA.FTZ R75, R120, R163.reuse, R4 ;  /* 0x000000a3784b7223 */ /* 0x082fe20000010004 */
[-C--:B------:R-:W-:Y:S01]  /*bb90*/  ISETP.GE.AND P6, PT, R100, R68.reuse, PT ;  /* 0x000000446400720c */ /* 0x080fe20003fc6270 */
[----:B------:R-:W1:Y:S01]  /*bba0*/  I2F R51, R79 ;  /* 0x0000004f00337306 */ /* 0x000e620000201400 */
[----:B------:R-:W-:Y:S01]  /*bbb0*/  FSEL R23, R16, -INF , !P2 ;  /* 0xff80000010177808 */ /* 0x000fe20005000000 */
[----:B------:R-:W-:Y:S01]  /*bbc0*/  FFMA.FTZ R6, R120, R163, R6 ;  /* 0x000000a378067223 */ /* 0x000fe20000010006 */
[----:B------:R-:W-:-:S02]  /*bbd0*/  ISETP.GE.AND P2, PT, R93, R68, PT ;  /* 0x000000445d00720c */ /* 0x000fc40003f46270 */
[----:B------:R-:W-:Y:S02]  /*bbe0*/  LOP3.LUT R12, R71, 0x41, R122, 0xfe, !PT ;  /* 0x00000041470c7812 */ /* 0x000fe400078efe7a */
[----:B------:R-:W-:Y:S01]  /*bbf0*/  FSEL R92, R42, -INF , !P5 ;  /* 0xff8000002a5c7808 */ /* 0x000fe20006800000 */
[----:B------:R-:W-:Y:S01]  /*bc00*/  I2F R76, R165 ;  /* 0x000000a5004c7306 */ /* 0x000fe20000201400 */
[----:B------:R-:W-:Y:S02]  /*bc10*/  FSEL R64, R19, -INF , !P4 ;  /* 0xff80000013407808 */ /* 0x000fe40006000000 */
[-C--:B------:R-:W-:Y:S02]  /*bc20*/  ISETP.GE.AND P5, PT, R60, R2.reuse, PT ;  /* 0x000000023c00720c */ /* 0x080fe40003fa6270 */
[----:B------:R-:W-:Y:S02]  /*bc30*/  FSEL R19, R40, -INF , !P3 ;  /* 0xff80000028137808 */ /* 0x000fe40005800000 */
[----:B------:R-:W-:Y:S01]  /*bc40*/  FSEL R60, R18, -INF , !P6 ;  /* 0xff800000123c7808 */ /* 0x000fe20007000000 */
[----:B------:R-:W2:Y:S01]  /*bc50*/  I2F R14, R12 ;  /* 0x0000000c000e7306 */ /* 0x000ea20000201400 */
[C---:B------:R-:W-:Y:S01]  /*bc60*/  ISETP.GE.AND P4, PT, R97.reuse, R2, PT ;  /* 0x000000026100720c */ /* 0x040fe20003f86270 */
[----:B-1----:R-:W-:Y:S01]  /*bc70*/  FFMA.FTZ R0, R120, R51, R90 ;  /* 0x0000003378007223 */ /* 0x002fe2000001005a */
[----:B------:R-:W-:-:S02]  /*bc80*/  ISETP.GE.AND P3, PT, R97, R68, PT ;  /* 0x000000446100720c */ /* 0x000fc40003f66270 */
[C-C-:B------:R-:W-:Y:S02]  /*bc90*/  LOP3.LUT R100, R71.reuse, 0x38, R122.reuse, 0xfe, !PT ;  /* 0x0000003847647812 */ /* 0x140fe400078efe7a */
[C-C-:B------:R-:W-:Y:S01]  /*bca0*/  LOP3.LUT R18, R71.reuse, 0x40, R122.reuse, 0xfe, !PT ;  /* 0x0000004047127812 */ /* 0x140fe200078efe7a */
[----:B------:R-:W1:Y:S01]  /*bcb0*/  I2F R16, R104 ;  /* 0x0000006800107306 */ /* 0x000e620000201400 */
[----:B------:R-:W-:Y:S02]  /*bcc0*/  FSEL R54, R54, -INF , !P2 ;  /* 0xff80000036367808 */ /* 0x000fe40005000000 */
[----:B------:R-:W-:Y:S02]  /*bcd0*/  LOP3.LUT R97, R71, 0x48, R122, 0xfe, !PT ;  /* 0x0000004847617812 */ /* 0x000fe400078efe7a */
[-C--:B------:R-:W-:Y:S02]  /*bce0*/  ISETP.GE.AND P2, PT, R56, R2.reuse, PT ;  /* 0x000000023800720c */ /* 0x080fe40003f46270 */
[----:B------:R-:W-:Y:S01]  /*bcf0*/  FSEL R17, R17, -INF , !P5 ;  /* 0xff80000011117808 */ /* 0x000fe20006800000 */
[----:B------:R-:W3:Y:S01]  /*bd00*/  I2F R96, R100 ;  /* 0x0000006400607306 */ /* 0x000ee20000201400 */
[C---:B------:R-:W-:Y:S01]  /*bd10*/  ISETP.GE.AND P6, PT, R101.reuse, R2, PT ;  /* 0x000000026500720c */ /* 0x040fe20003fc6270 */
[----:B--2---:R-:W-:Y:S01]  /*bd20*/  FFMA.FTZ R14, R120, R14, R29 ;  /* 0x0000000e780e7223 */ /* 0x004fe2000001001d */
[----:B------:R-:W-:-:S02]  /*bd30*/  ISETP.GE.AND P5, PT, R101, R68, PT ;  /* 0x000000446500720c */ /* 0x000fc40003fa6270 */
[----:B------:R-:W-:Y:S02]  /*bd40*/  FSEL R93, R9, -INF , !P2 ;  /* 0xff800000095d7808 */ /* 0x000fe40005000000 */
[----:B------:R-:W-:Y:S01]  /*bd50*/  FSEL R47, R10, -INF , !P3 ;  /* 0xff8000000a2f7808 */ /* 0x000fe20005800000 */
[----:B------:R-:W2:Y:S01]  /*bd60*/  I2F R101, R18 ;  /* 0x0000001200657306 */ /* 0x000ea20000201400 */
[----:B------:R-:W-:Y:S01]  /*bd70*/  ISETP.GE.AND P2, PT, R58, R68, PT ;  /* 0x000000443a00720c */ /* 0x000fe20003f46270 */
[----:B-1----:R-:W-:Y:S01]  /*bd80*/  FFMA.FTZ R16, R120, R16, R33 ;  /* 0x0000001078107223 */ /* 0x002fe20000010021 */
[----:B------:R-:W-:Y:S02]  /*bd90*/  ISETP.GE.AND P3, PT, R58, R2, PT ;  /* 0x000000023a00720c */ /* 0x000fe40003f66270 */
[----:B------:R-:W-:Y:S02]  /*bda0*/  FSEL R13, R13, -INF , !P6 ;  /* 0xff8000000d0d7808 */ /* 0x000fe40007000000 */
[----:B------:R-:W-:Y:S01]  /*bdb0*/  FSEL R50, R50, -INF , !P5 ;  /* 0xff80000032327808 */ /* 0x000fe20006800000 */
[----:B------:R-:W1:Y:S01]  /*bdc0*/  I2F R15, R97 ;  /* 0x00000061000f7306 */ /* 0x000e620000201400 */
[----:B------:R-:W-:Y:S01]  /*bdd0*/  FSEL R95, R8, -INF , !P4 ;  /* 0xff800000085f7808 */ /* 0x000fe20006000000 */
[C---:B---3--:R-:W-:Y:S01]  /*bde0*/  FFMA.FTZ R32, R120.reuse, R96, R32 ;  /* 0x0000006078207223 */ /* 0x048fe20000010020 */
[----:B------:R-:W-:Y:S01]  /*bdf0*/  FSEL R40, R7, -INF , !P2 ;  /* 0xff80000007287808 */ /* 0x000fe20005000000 */
[----:B------:R-:W-:Y:S01]  /*be00*/  FFMA.FTZ R7, R120, R83, R36 ;  /* 0x0000005378077223 */ /* 0x000fe20000010024 */
[----:B------:R-:W-:-:S02]  /*be10*/  ISETP.GE.AND P6, PT, R56, R68, PT ;  /* 0x000000443800720c */ /* 0x000fc40003fc6270 */
[C---:B------:R-:W-:Y:S01]  /*be20*/  ISETP.GE.AND P5, PT, R161.reuse, R2, PT ;  /* 0x00000002a100720c */ /* 0x040fe20003fa6270 */
[C---:B--2---:R-:W-:Y:S01]  /*be30*/  FFMA.FTZ R28, R120.reuse, R101, R28 ;  /* 0x00000065781c7223 */ /* 0x044fe2000001001c */
[----:B------:R-:W-:Y:S02]  /*be40*/  ISETP.GE.AND P4, PT, R161, R68, PT ;  /* 0x00000044a100720c */ /* 0x000fe40003f86270 */
[----:B------:R-:W-:Y:S01]  /*be50*/  FSEL R63, R5, -INF , !P3 ;  /* 0xff800000053f7808 */ /* 0x000fe20005800000 */
[----:B------:R-:W-:Y:S01]  /*be60*/  FFMA.FTZ R5, R120, R76, R41 ;  /* 0x0000004c78057223 */ /* 0x000fe20000010029 */
[----:B------:R-:W-:Y:S02]  /*be70*/  LOP3.LUT R59, R71, 0x49, R122, 0xfe, !PT ;  /* 0x00000049473b7812 */ /* 0x000fe400078efe7a */
[----:B------:R-:W-:Y:S01]  /*be80*/  ISETP.GE.AND P3, PT, R46, R2, PT ;  /* 0x000000022e00720c */ /* 0x000fe20003f66270 */
[----:B------:R-:W-:Y:S01]  /*be90*/  FFMA.FTZ R46, R120, R51, R88 ;  /* 0x00000033782e7223 */ /* 0x000fe20000010058 */
[----:B------:R-:W-:Y:S01]  /*bea0*/  FSEL R44, R44, -INF , !P6 ;  /* 0xff8000002c2c7808 */ /* 0x000fe20007000000 */
[----:B------:R-:W2:Y:S01]  /*beb0*/  I2F R8, R59 ;  /* 0x0000003b00087306 */ /* 0x000ea20000201400 */
[----:B------:R-:W-:Y:S01]  /*bec0*/  FSEL R75, R75, -INF , !P5 ;  /* 0xff8000004b4b7808 */ /* 0x000fe20006800000 */
[----:B-1----:R-:W-:Y:S01]  /*bed0*/  FFMA.FTZ R24, R120, R15, R24 ;  /* 0x0000000f78187223 */ /* 0x002fe20000010018 */
[----:B------:R-:W-:-:S02]  /*bee0*/  FSEL R42, R6, -INF , !P4 ;  /* 0xff800000062a7808 */ /* 0x000fc40006000000 */
[C-C-:B------:R-:W-:Y:S02]  /*bef0*/  LOP3.LUT R161, R71.reuse, 0x50, R122.reuse, 0xfe, !PT ;  /* 0x0000005047a17812 */ /* 0x140fe400078efe7a */
[--C-:B------:R-:W-:Y:S02]  /*bf00*/  LOP3.LUT R9, R71, 0x79, R122.reuse, 0xfe, !PT ;  /* 0x0000007947097812 */ /* 0x100fe400078efe7a */
[C---:B------:R-:W-:Y:S01]  /*bf10*/  ISETP.GE.AND P6, PT, R79.reuse, R2, PT ;  /* 0x000000024f00720c */ /* 0x040fe20003fc6270 */
[----:B------:R-:W1:Y:S01]  /*bf20*/  I2F R11, R161 ;  /* 0x000000a1000b7306 */ /* 0x000e620000201400 */
[----:B------:R-:W-:Y:S02]  /*bf30*/  ISETP.GE.AND P5, PT, R79, R68, PT ;  /* 0x000000444f00720c */ /* 0x000fe40003fa6270 */
[-C--:B------:R-:W-:Y:S02]  /*bf40*/  ISETP.GE.AND P4, PT, R165, R2.reuse, PT ;  /* 0x00000002a500720c */ /* 0x080fe40003f86270 */
[----:B------:R-:W-:Y:S01]  /*bf50*/  ISETP.GE.AND P2, PT, R102, R2, PT ;  /* 0x000000026600720c */ /* 0x000fe20003f46270 */
[----:B--2---:R-:W-:Y:S01]  /*bf60*/  FFMA.FTZ R8, R120, R8, R25 ;  /* 0x0000000878087223 */ /* 0x004fe20000010019 */
[----:B------:R-:W-:Y:S01]  /*bf70*/  FSEL R7, R7, -INF , !P3 ;  /* 0xff80000007077808 */ /* 0x000fe20005800000 */
[----:B------:R-:W-:Y:S01]  /*bf80*/  I2F R4, R9 ;  /* 0x0000000900047306 */ /* 0x000fe20000201400 */
[----:B------:R-:W-:-:S02]  /*bf90*/  LOP3.LUT R79, R71, 0x29, R122, 0xfe, !PT ;  /* 0x00000029474f7812 */ /* 0x000fc400078efe7a */
[----:B------:R-:W-:Y:S02]  /*bfa0*/  ISETP.GE.AND P3, PT, R12, R2, PT ;  /* 0x000000020c00720c */ /* 0x000fe40003f66270 */
[C-C-:B------:R-:W-:Y:S02]  /*bfb0*/  LOP3.LUT R163, R71.reuse, 0x30, R122.reuse, 0xfe, !PT ;  /* 0x0000003047a37812 */ /* 0x140fe400078efe7a */
[----:B------:R-:W-:Y:S01]  /*bfc0*/  LOP3.LUT R41, R71, 0x31, R122, 0xfe, !PT ;  /* 0x0000003147297812 */ /* 0x000fe200078efe7a */
[----:B------:R-:W2:Y:S01]  /*bfd0*/  I2F R6, R79 ;  /* 0x0000004f00067306 */ /* 0x000ea20000201400 */
[----:B------:R-:W-:Y:S01]  /*bfe0*/  FSEL R46, R46, -INF , !P6 ;  /* 0xff8000002e2e7808 */ /* 0x000fe20007000000 */
[----:B-1----:R-:W-:Y:S01]  /*bff0*/  FFMA.FTZ R20, R120, R11, R20 ;  /* 0x0000000b78147223 */ /* 0x002fe20000010014 */
[----:B------:R-:W-:Y:S02]  /*c000*/  FSEL R0, R0, -INF , !P5 ;  /* 0xff80000000007808 */ /* 0x000fe40006800000 */
[----:B------:R-:W-:-:S02]  /*c010*/  FSEL R5, R5, -INF , !P4 ;  /* 0xff80000005057808 */ /* 0x000fc40006000000 */
[----:B------:R-:W-:Y:S01]  /*c020*/  FSEL R37, R37, -INF , !P2 ;  /* 0xff80000025257808 */ /* 0x000fe20005000000 */
[----:B------:R-:W1:Y:S01]  /*c030*/  I2F R51, R163 ;  /* 0x000000a300337306 */ /* 0x000e620000201400 */
[-C--:B------:R-:W-:Y:S02]  /*c040*/  ISETP.GE.AND P6, PT, R100, R2.reuse, PT ;  /* 0x000000026400720c */ /* 0x080fe40003fc6270 */
[-C--:B------:R-:W-:Y:S02]  /*c050*/  ISETP.GE.AND P5, PT, R104, R2.reuse, PT ;  /* 0x000000026800720c */ /* 0x080fe40003fa6270 */
[-C--:B------:R-:W-:Y:S02]  /*c060*/  ISETP.GE.AND P4, PT, R18, R2.reuse, PT ;  /* 0x000000021200720c */ /* 0x080fe40003f86270 */
[----:B------:R-:W-:Y:S01]  /*c070*/  ISETP.GE.AND P2, PT, R97, R2, PT ;  /* 0x000000026100720c */ /* 0x000fe20003f46270 */
[----:B------:R-:W3:Y:S01]  /*c080*/  I2F R10, R41 ;  /* 0x00000029000a7306 */ /* 0x000ee20000201400 */
[----:B------:R-:W-:Y:S01]  /*c090*/  FSEL R15, R14, -INF , !P3 ;  /* 0xff8000000e0f7808 */ /* 0x000fe20005800000 */
[----:B--2---:R-:W-:Y:S01]  /*c0a0*/  FFMA.FTZ R6, R120, R6, R43 ;  /* 0x0000000678067223 */ /* 0x004fe2000001002b */
[----:B------:R-:W-:-:S02]  /*c0b0*/  LOP3.LUT R97, R71, 0x39, R122, 0xfe, !PT ;  /* 0x0000003947617812 */ /* 0x000fc400078efe7a */
[----:B------:R-:W-:Y:S02]  /*c0c0*/  ISETP.GE.AND P3, PT, R79, R68, PT ;  /* 0x000000444f00720c */ /* 0x000fe40003f66270 */
[----:B------:R-:W-:Y:S01]  /*c0d0*/  LOP3.LUT R79, R71, 0x41, R122, 0xfe, !PT ;  /* 0x00000041474f7812 */ /* 0x000fe200078efe7a */
[----:B------:R-:W2:Y:S01]  /*c0e0*/  I2F R12, R97 ;  /* 0x00000061000c7306 */ /* 0x000ea20000201400 */
[----:B------:R-:W-:Y:S01]  /*c0f0*/  FSEL R33, R32, -INF , !P6 ;  /* 0xff80000020217808 */ /* 0x000fe20007000000 */
[----:B-1----:R-:W-:Y:S01]  /*c100*/  FFMA.FTZ R38, R120, R51, R38 ;  /* 0x0000003378267223 */ /* 0x002fe20000010026 */
[----:B------:R-:W-:Y:S02]  /*c110*/  FSEL R85, R16, -INF , !P5 ;  /* 0xff80000010557808 */ /* 0x000fe40006800000 */
[----:B------:R-:W-:Y:S02]  /*c120*/  FSEL R29, R28, -INF , !P4 ;  /* 0xff8000001c1d7808 */ /* 0x000fe40006000000 */
[----:B------:R-:W-:Y:S01]  /*c130*/  ISETP.GE.AND P6, PT, R59, R2, PT ;  /* 0x000000023b00720c */ /* 0x000fe20003fc6270 */
[C---:B------:R-:W-:Y:S01]  /*c140*/  FFMA.FTZ R59, R120.reuse, R4, R89 ;  /* 0x00000004783b7223 */ /* 0x040fe20000010059 */
[----:B------:R-:W-:Y:S01]  /*c150*/  ISETP.GE.AND P5, PT, R161, R2, PT ;  /* 0x00000002a100720c */ /* 0x000fe20003fa6270 */
[----:B---3--:R-:W-:Y:S01]  /*c160*/  FFMA.FTZ R10, R120, R10, R39 ;  /* 0x0000000a780a7223 */ /* 0x008fe20000010027 */
[----:B------:R-:W-:-:S02]  /*c170*/  ISETP.GE.AND P4, PT, R9, R2, PT ;  /* 0x000000020900720c */ /* 0x000fc40003f86270 */
[----:B------:R-:W1:Y:S01]  /*c180*/  I2F R2, R79 ;  /* 0x0000004f00027306 */ /* 0x000e620000201400 */
[C-C-:B------:R-:W-:Y:S02]  /*c190*/  LOP3.LUT R83, R71.reuse, 0x38, R122.reuse, 0xfe, !PT ;  /* 0x0000003847537812 */ /* 0x140fe400078efe7a */
[----:B------:R-:W-:Y:S01]  /*c1a0*/  LOP3.LUT R161, R71, 0x40, R122, 0xfe, !PT ;  /* 0x0000004047a17812 */ /* 0x000fe200078efe7a */
[----:B--2---:R-:W-:Y:S01]  /*c1b0*/  FFMA.FTZ R12, R120, R12, R35 ;  /* 0x0000000c780c7223 */ /* 0x004fe20000010023 */
[----:B------:R-:W-:Y:S02]  /*c1c0*/  FSEL R11, R8, -INF , !P6 ;  /* 0xff800000080b7808 */ /* 0x000fe40007000000 */
[----:B------:R-:W-:Y:S01]  /*c1d0*/  FSEL R25, R24, -INF , !P2 ;  /* 0xff80000018197808 */ /* 0x000fe20005000000 */
[----:B------:R-:W2:Y:S01]  /*c1e0*/  I2F R67, R83 ;  /* 0x0000005300437306 */ /* 0x000ea20000201400 */
[-C--:B------:R-:W-:Y:S02]  /*c1f0*/  ISETP.GE.AND P6, PT, R41, R68.reuse, PT ;  /* 0x000000442900720c */ /* 0x080fe40003fc6270 */
[----:B------:R-:W-:-:S02]  /*c200*/  ISETP.GE.AND P2, PT, R163, R68, PT ;  /* 0x00000044a300720c */ /* 0x000fc40003f46270 */
[C-C-:B------:R-:W-:Y:S02]  /*c210*/  LOP3.LUT R41, R71.reuse, 0x48, R122.reuse, 0xfe, !PT ;  /* 0x0000004847297812 */ /* 0x140fe400078efe7a */
[C-C-:B------:R-:W-:Y:S01]  /*c220*/  LOP3.LUT R51, R71.reuse, 0x49, R122.reuse, 0xfe, !PT ;  /* 0x0000004947337812 */ /* 0x140fe200078efe7a */
[----:B------:R-:W3:Y:S01]  /*c230*/  I2F R165, R161 ;  /* 0x000000a100a57306 */ /* 0x000ee20000201400 */
[----:B------:R-:W-:Y:S01]  /*c240*/  LOP3.LUT R39, R71, 0x50, R122, 0xfe, !PT ;  /* 0x0000005047277812 */ /* 0x000fe200078efe7a */
[----:B-1----:R-:W-:Y:S01]  /*c250*/  FFMA.FTZ R2, R120, R2, R31 ;  /* 0x0000000278027223 */ /* 0x002fe2000001001f */
[----:B------:R-:W-:Y:S02]  /*c260*/  FSEL R59, R59, -INF , !P4 ;  /* 0xff8000003b3b7808 */ /* 0x000fe40006000000 */
[-C--:B------:R-:W-:Y:S02]  /*c270*/  ISETP.GE.AND P4, PT, R97, R68.reuse, PT ;  /* 0x000000446100720c */ /* 0x080fe40003f86270 */
[----:B------:R-:W-:Y:S01]  /*c280*/  FSEL R101, R6, -INF , !P3 ;  /* 0xff80000006657808 */ /* 0x000fe20005800000 */
[----:B------:R-:W1:Y:S01]  /*c290*/  I2F R43, R41 ;  /* 0x00000029002b7306 */ /* 0x000e620000201400 */
[----:B------:R-:W-:Y:S01]  /*c2a0*/  FSEL R97, R38, -INF , !P2 ;  /* 0xff80000026617808 */ /* 0x000fe20005000000 */
[----:B--2---:R-:W-:Y:S01]  /*c2b0*/  FFMA.FTZ R34, R120, R67, R34 ;  /* 0x0000004378227223 */ /* 0x004fe20000010022 */
[----:B------:R-:W-:-:S02]  /*c2c0*/  ISETP.GE.AND P2, PT, R79, R68, PT ;  /* 0x000000444f00720c */ /* 0x000fc40003f46270 */
[----:B------:R-:W-:Y:S02]  /*c2d0*/  FSEL R87, R20, -INF , !P5 ;  /* 0xff80000014577808 */ /* 0x000fe40006800000 */
[----:B------:R-:W-:Y:S01]  /*c2e0*/  FSEL R106, R2, -INF , !P2 ;  /* 0xff800000026a7808 */ /* 0x000fe20005000000 */
[----:B------:R-:W2:Y:S01]  /*c2f0*/  I2F R6, R51 ;  /* 0x0000003300067306 */ /* 0x000ea20000201400 */
[----:B------:R-:W-:Y:S01]  /*c300*/  ISETP.GT.AND P2, PT, R125, R126, PT ;  /* 0x0000007e7d00720c */ /* 0x000fe20003f44270 */
[----:B---3--:R-:W-:Y:S01]  /*c310*/  FFMA.FTZ R30, R120, R165, R30 ;  /* 0x000000a5781e7223 */ /* 0x008fe2000001001e */
[----:B------:R-:W-:Y:S01]  /*c320*/  BAR.SYNC.DEFER_BLOCKING 0x0 ;  /* 0x0000000000007b1d */ /* 0x000fe20000010000 */
[-C--:B------:R-:W-:Y:S02]  /*c330*/  ISETP.GE.AND P5, PT, R83, R68.reuse, PT ;  /* 0x000000445300720c */ /* 0x080fe40003fa6270 */
[-C--:B------:R-:W-:Y:S02]  /*c340*/  ISETP.GE.AND P3, PT, R161, R68.reuse, PT ;  /* 0x00000044a100720c */ /* 0x080fe40003f66270 */
[----:B------:R-:W-:Y:S01]  /*c350*/  FSEL R160, R34, -INF , !P5 ;  /* 0xff80000022a07808 */ /* 0x000fe20006800000 */
[----:B------:R-:W3:Y:S01]  /*c360*/  I2F R35, R39 ;  /* 0x0000002700237306 */ /* 0x000ee20000201400 */
[----:B------:R-:W-:Y:S01]  /*c370*/  ISETP.GE.AND P5, PT, R51, R68, PT ;  /* 0x000000443300720c */ /* 0x000fe20003fa6270 */
[----:B-1----:R-:W-:Y:S01]  /*c380*/  FFMA.FTZ R26, R120, R43, R26 ;  /* 0x0000002b781a7223 */ /* 0x002fe2000001001a */
[----:B------:R-:W-:-:S02]  /*c390*/  FSEL R162, R10, -INF , !P6 ;  /* 0xff8000000aa27808 */ /* 0x000fc40007000000 */
[----:B------:R-:W-:Y:S02]  /*c3a0*/  FSEL R102, R12, -INF , !P4 ;  /* 0xff8000000c667808 */ /* 0x000fe40006000000 */
[----:B------:R-:W-:Y:S01]  /*c3b0*/  FSEL R124, R30, -INF , !P3 ;  /* 0xff8000001e7c7808 */ /* 0x000fe20005800000 */
[C---:B--2---:R-:W-:Y:S01]  /*c3c0*/  FFMA.FTZ R6, R120.reuse, R6, R27 ;  /* 0x0000000678067223 */ /* 0x044fe2000001001b */
[----:B------:R-:W-:Y:S01]  /*c3d0*/  ISETP.GE.AND P6, PT, R41, R68, PT ;  /* 0x000000442900720c */ /* 0x000fe20003fc6270 */
[----:B------:R-:W-:Y:S01]  /*c3e0*/  FFMA.FTZ R51, R120, R4, R91 ;  /* 0x0000000478337223 */ /* 0x000fe2000001005b */
[-C--:B------:R-:W-:Y:S02]  /*c3f0*/  ISETP.GE.AND P4, PT, R39, R68.reuse, PT ;  /* 0x000000442700720c */ /* 0x080fe40003f86270 */
[----:B------:R-:W-:Y:S02]  /*c400*/  ISETP.GE.AND P3, PT, R9, R68, PT ;  /* 0x000000440900720c */ /* 0x000fe40003f66270 */
[----:B------:R-:W-:Y:S01]  /*c410*/  FSEL R104, R26, -INF , !P6 ;  /* 0xff8000001a687808 */ /* 0x000fe20007000000 */
[----:B---3--:R-:W-:Y:S01]  /*c420*/  FFMA.FTZ R22, R120, R35, R22 ;  /* 0x0000002378167223 */ /* 0x008fe20000010016 */
[----:B------:R-:W-:-:S02]  /*c430*/  FSEL R100, R6, -INF , !P5 ;  /* 0xff80000006647808 */ /* 0x000fc40006800000 */
        /* <DEDUP_REMOVED lines=63> */
.L_x_5044:
[----:B------:R-:W-:-:S05]  /*c830*/  IMAD.MOV.U32 R6, RZ, RZ, c[0x0][0x198] ;  /* 0x00006600ff067624 */ /* 0x000fca00078e00ff */
[----:B------:R-:W-:-:S04]  /*c840*/  LEA R6, -R6, RZ, 0x7 ;  /* 0x000000ff06067211 */ /* 0x000fc800078e39ff */
[----:B------:R-:W-:Y:S02]  /*c850*/  SHF.R.S32.HI R4, RZ, 0x1f, R6 ;  /* 0x0000001fff047819 */ /* 0x000fe40000011406 */
.L_x_5045:
        /* <DEDUP_REMOVED lines=45> */
.L_x_5047:
[----:B------:R-:W-:Y:S05]  /*cb30*/  BSYNC B0 ;  /* 0x0000000000007941 */ /* 0x000fea0003800000 */
.L_x_5046:
[----:B------:R-:W0:Y:S01]  /*cb40*/  LDGDEPBAR ;  /* 0x00000000000079af */ /* 0x000e220000000000 */
[----:B------:R-:W-:-:S04]  /*cb50*/  LEA R152, P0, R6, R152, 0x1 ;  /* 0x0000009806987211 */ /* 0x000fc800078008ff */
[----:B------:R-:W-:Y:S02]  /*cb60*/  LEA.HI.X R153, R6, R153, R4, 0x1, P0 ;  /* 0x0000009906997211 */ /* 0x000fe400000f0c04 */
.L_x_5043:
[----:B------:R-:W-:Y:S02]  /*cb70*/  FMNMX.FTZ R2, R70, R65, !PT ;  /* 0x0000004146027209 */ /* 0x000fe40007810000 */
[----:B------:R-:W-:Y:S02]  /*cb80*/  FMNMX.FTZ R4, R69, R82, !PT ;  /* 0x0000005245047209 */ /* 0x000fe40007810000 */
        /* <DEDUP_REMOVED lines=89> */
[----:B------:R-:W-:Y:S01]  /*d120*/  LDSM.16.MT88.4 R24, [R156+0x3400] ;  /* 0x003400009c18783b */ /* 0x000fe20000004200 */
        /* <DEDUP_REMOVED lines=10> */
[----:B------:R-:W1:Y:S01]  /*d1d0*/  MUFU.EX2 R73, R73 ;  /* 0x0000004900497308 */ /* 0x000e620000000800 */
[----:B------:R-:W-:Y:S01]  /*d1e0*/  FMNMX.FTZ R9, R42, R9, !PT ;  /* 0x000000092a097209 */ /* 0x000fe20007810000 */
[----:B------:R-:W-:-:S02]  /*d1f0*/  FFMA.FTZ R93, R93, c[0x0][0x23c], -R66 ;  /* 0x00008f005d5d7a23 */ /* 0x000fc40000010842 */
[----:B------:R-:W-:Y:S01]  /*d200*/  FFMA.FTZ R75, R75, c[0x0][0x23c], -R66 ;  /* 0x00008f004b4b7a23 */ /* 0x000fe20000010842 */
[----:B------:R-:W-:-:S03]  /*d210*/  FMNMX.FTZ R9, R40, R9, !PT ;  /* 0x0000000928097209 */ /* 0x000fc60007810000 */
[----:B------:R-:W-:Y:S01]  /*d220*/  MUFU.EX2 R74, R74 ;  /* 0x0000004a004a7308 */ /* 0x000fe20000000800 */
[----:B------:R-:W-:-:S04]  /*d230*/  FMNMX.FTZ R4, R0, R9, !PT ;  /* 0x0000000900047209 */ /* 0x000fc80007810000 */
[----:B------:R-:W-:-:S03]  /*d240*/  FMNMX.FTZ R4, R51, R4, !PT ;  /* 0x0000000433047209 */ /* 0x000fc60007810000 */
[----:B------:R-:W2:Y:S01]  /*d250*/  MUFU.EX2 R71, R71 ;  /* 0x0000004700477308 */ /* 0x000ea20000000800 */
[----:B-1----:R-:W-:Y:S01]  /*d260*/  F2FP.BF16.PACK_AB R32, R73, R76 ;  /* 0x0000004c4920723e */ /* 0x002fe200000010ff */
[----:B------:R-:W1:Y:S06]  /*d270*/  SHFL.BFLY PT, R5, R4, 0x2, 0x1f ;  /* 0x0c401f0004057f89 */ /* 0x000e6c00000e0000 */
[----:B------:R-:W-:Y:S01]  /*d280*/  MUFU.EX2 R68, R68 ;  /* 0x0000004400447308 */ /* 0x000fe20000000800 */
[----:B--2---:R-:W-:-:S07]  /*d290*/  F2FP.BF16.PACK_AB R34, R71, R74 ;  /* 0x0000004a4722723e */ /* 0x004fce00000010ff */
[----:B------:R-:W-:Y:S08]  /*d2a0*/  MUFU.EX2 R67, R67 ;  /* 0x0000004300437308 */ /* 0x000ff00000000800 */
[----:B------:R-:W-:Y:S01]  /*d2b0*/  MUFU.EX2 R65, R65 ;  /* 0x0000004100417308 */ /* 0x000fe20000000800 */
[----:B-1----:R-:W-:Y:S02]  /*d2c0*/  FMNMX.FTZ R2, R4, R5, !PT ;  /* 0x0000000504027209 */ /* 0x002fe40007810000 */
[----:B------:R-:W-:-:S03]  /*d2d0*/  FSEL R5, R41, RZ, P2 ;  /* 0x000000ff29057208 */ /* 0x000fc60001000000 */
[----:B------:R-:W1:Y:S02]  /*d2e0*/  SHFL.BFLY PT, R39, R2, 0x1, 0x1f ;  /* 0x0c201f0002277f89 */ /* 0x000e6400000e0000 */
[----:B------:R-:W-:Y:S01]  /*d2f0*/  FADD.FTZ R4, R70, -R5 ;  /* 0x8000000546047221 */ /* 0x000fe20000010000 */
[----:B------:R-:W-:Y:S01]  /*d300*/  MUFU.EX2 R61, R61 ;  /* 0x0000003d003d7308 */ /* 0x000fe20000000800 */
[----:B------:R-:W-:Y:S02]  /*d310*/  FFMA.FTZ R70, R95, c[0x0][0x23c], -R66 ;  /* 0x00008f005f467a23 */ /* 0x000fe40000010842 */
[----:B------:R-:W-:-:S05]  /*d320*/  FMUL.FTZ R87, R4, c[0x0][0x23c] ;  /* 0x00008f0004577a20 */ /* 0x000fca0000410000 */
[----:B------:R-:W-:Y:S08]  /*d330*/  MUFU.EX2 R58, R58 ;  /* 0x0000003a003a7308 */ /* 0x000ff00000000800 */
[----:B------:R-:W2:Y:S01]  /*d340*/  MUFU.EX2 R87, R87 ;  /* 0x0000005700577308 */ /* 0x000ea20000000800 */
[----:B-1----:R-:W-:Y:S01]  /*d350*/  FMNMX.FTZ R39, R2, R39, !PT ;  /* 0x0000002702277209 */ /* 0x002fe20007810000 */
[----:B------:R-:W-:-:S02]  /*d360*/  FFMA.FTZ R2, R19, c[0x0][0x23c], -R66 ;  /* 0x00008f0013027a23 */ /* 0x000fc40000010842 */
[----:B------:R-:W1:Y:S01]  /*d370*/  LDSM.16.MT88.4 R16, [R157+0x3000] ;  /* 0x003000009d10783b */ /* 0x000e620000004200 */
[C---:B------:R-:W-:Y:S01]  /*d380*/  FSETP.NEU.FTZ.AND P0, PT, R39.reuse, -INF , PT ;  /* 0xff8000002700780b */ /* 0x040fe20003f1d000 */
[C---:B------:R-:W-:Y:S02]  /*d390*/  FMUL.FTZ R53, R39.reuse, c[0x0][0x23c] ;  /* 0x00008f0027357a20 */ /* 0x040fe40000410000 */
[----:B------:R-:W-:Y:S01]  /*d3a0*/  MUFU.EX2 R57, R57 ;  /* 0x0000003900397308 */ /* 0x000fe20000000800 */
[----:B------:R-:W-:Y:S02]  /*d3b0*/  FSEL R6, R39, RZ, P0 ;  /* 0x000000ff27067208 */ /* 0x000fe40000000000 */
[----:B------:R-:W-:Y:S01]  /*d3c0*/  FSEL R53, R53, RZ, P0 ;  /* 0x000000ff35357208 */ /* 0x000fe20000000000 */
[----:B--2---:R-:W-:Y:S02]  /*d3d0*/  FMUL.FTZ R12, R140, R87 ;  /* 0x000000578c0c7220 */ /* 0x004fe40000410000 */
[----:B------:R-:W-:-:S02]  /*d3e0*/  FADD.FTZ R6, R69, -R6 ;  /* 0x8000000645067221 */ /* 0x000fc40000010000 */
[----:B------:R-:W-:Y:S01]  /*d3f0*/  MUFU.EX2 R56, R56 ;  /* 0x0000003800387308 */ /* 0x000fe20000000800 */
[--C-:B------:R-:W-:Y:S02]  /*d400*/  FFMA.FTZ R82, R82, c[0x0][0x23c], -R53.reuse ;  /* 0x00008f0052527a23 */ /* 0x100fe40000010835 */
[--C-:B------:R-:W-:Y:S02]  /*d410*/  FFMA.FTZ R81, R81, c[0x0][0x23c], -R53.reuse ;  /* 0x00008f0051517a23 */ /* 0x100fe40000010835 */
[--C-:B------:R-:W-:Y:S02]  /*d420*/  FFMA.FTZ R77, R77, c[0x0][0x23c], -R53.reuse ;  /* 0x00008f004d4d7a23 */ /* 0x100fe40000010835 */
[----:B------:R-:W-:Y:S01]  /*d430*/  FFMA.FTZ R80, R80, c[0x0][0x23c], -R53 ;  /* 0x00008f0050507a23 */ /* 0x000fe20000010835 */
[----:B------:R-:W-:Y:S01]  /*d440*/  MUFU.EX2 R82, R82 ;  /* 0x0000005200527308 */ /* 0x000fe20000000800 */
[----:B------:R-:W-:Y:S02]  /*d450*/  FMUL.FTZ R86, R6, c[0x0][0x23c] ;  /* 0x00008f0006567a20 */ /* 0x000fe40000410000 */
[----:B------:R-:W2:Y:S01]  /*d460*/  LDSM.16.MT88.4 R4, [R156+0x3000] ;  /* 0x003000009c04783b */ /* 0x000ea20000004200 */
[----:B------:R-:W-:-:S02]  /*d470*/  FMUL.FTZ R13, R141, R87 ;  /* 0x000000578d0d7220 */ /* 0x000fc40000410000 */
[-C--:B------:R-:W-:Y:S02]  /*d480*/  FMUL.FTZ R136, R136, R87.reuse ;  /* 0x0000005788887220 */ /* 0x080fe40000410000 */
[----:B------:R-:W3:Y:S01]  /*d490*/  MUFU.EX2 R81, R81 ;  /* 0x0000005100517308 */ /* 0x000ee20000000800 */
[----:B------:R-:W-:Y:S02]  /*d4a0*/  FMUL.FTZ R137, R137, R87 ;  /* 0x0000005789897220 */ /* 0x000fe40000410000 */
[--C-:B------:R-:W-:Y:S02]  /*d4b0*/  FFMA.FTZ R69, R103, c[0x0][0x23c], -R53.reuse ;  /* 0x00008f0067457a23 */ /* 0x100fe40000010835 */
[--C-:B------:R-:W-:Y:S02]  /*d4c0*/  FFMA.FTZ R78, R78, c[0x0][0x23c], -R53.reuse ;  /* 0x00008f004e4e7a23 */ /* 0x100fe40000010835 */
[--C-:B------:R-:W-:Y:S01]  /*d4d0*/  FFMA.FTZ R85, R99, c[0x0][0x23c], -R53.reuse ;  /* 0x00008f0063557a23 */ /* 0x100fe20000010835 */
[----:B------:R-:W-:Y:S01]  /*d4e0*/  MUFU.EX2 R77, R77 ;  /* 0x0000004d004d7308 */ /* 0x000fe20000000800 */
[----:B------:R-:W-:-:S02]  /*d4f0*/  FFMA.FTZ R90, R164, c[0x0][0x23c], -R53 ;  /* 0x00008f00a45a7a23 */ /* 0x000fc40000010835 */
[-C--:B------:R-:W-:Y:S02]  /*d500*/  FMUL.FTZ R28, R132, R87.reuse ;  /* 0x00000057841c7220 */ /* 0x080fe40000410000 */
[-C--:B------:R-:W-:Y:S02]  /*d510*/  FMUL.FTZ R29, R133, R87.reuse ;  /* 0x00000057851d7220 */ /* 0x080fe40000410000 */
[-C--:B------:R-:W-:Y:S01]  /*d520*/  FMUL.FTZ R128, R128, R87.reuse ;  /* 0x0000005780807220 */ /* 0x080fe20000410000 */
[----:B------:R-:W4:Y:S01]  /*d530*/  MUFU.EX2 R80, R80 ;  /* 0x0000005000507308 */ /* 0x000f220000000800 */
[----:B---3--:R-:W-:Y:S01]  /*d540*/  F2FP.BF16.PACK_AB R9, R81, R82 ;  /* 0x000000525109723e */ /* 0x008fe200000010ff */
[----:B------:R-:W-:Y:S02]  /*d550*/  FMUL.FTZ R129, R129, R87 ;  /* 0x0000005781817220 */ /* 0x000fe40000410000 */
[--C-:B------:R-:W-:Y:S02]  /*d560*/  FFMA.FTZ R91, R92, c[0x0][0x23c], -R53.reuse ;  /* 0x00008f005c5b7a23 */ /* 0x100fe40000010835 */
[----:B------:R-:W-:-:S02]  /*d570*/  FFMA.FTZ R94, R94, c[0x0][0x23c], -R53 ;  /* 0x00008f005e5e7a23 */ /* 0x000fc40000010835 */
[----:B------:R-:W3:Y:S01]  /*d580*/  MUFU.EX2 R86, R86 ;  /* 0x0000005600567308 */ /* 0x000ee20000000800 */
[--C-:B------:R-:W-:Y:S02]  /*d590*/  FFMA.FTZ R89, R98, c[0x0][0x23c], -R53.reuse ;  /* 0x00008f0062597a23 */ /* 0x100fe40000010835 */
[--C-:B------:R-:W-:Y:S02]  /*d5a0*/  FFMA.FTZ R92, R101, c[0x0][0x23c], -R53.reuse ;  /* 0x00008f00655c7a23 */ /* 0x100fe40000010835 */
[--C-:B------:R-:W-:Y:S02]  /*d5b0*/  FFMA.FTZ R98, R97, c[0x0][0x23c], -R53.reuse ;  /* 0x00008f0061627a23 */ /* 0x100fe40000010835 */
        /* <DEDUP_REMOVED lines=18> */
[----:B------:R-:W1:Y:S01]  /*d6e0*/  MUFU.EX2 R90, R90 ;  /* 0x0000005a005a7308 */ /* 0x000e620000000800 */
[----:B---3--:R-:W-:Y:S01]  /*d6f0*/  F2FP.BF16.PACK_AB R33, R78, R69 ;  /* 0x000000454e21723e */ /* 0x008fe200000010ff */
[--C-:B------:R-:W-:Y:S01]  /*d700*/  FFMA.FTZ R99, R106, c[0x0][0x23c], -R53.reuse ;  /* 0x00008f006a637a23 */ /* 0x100fe20000010835 */
[----:B------:R-:W-:Y:S01]  /*d710*/  LDSM.16.MT88.4 R136, [R157+0x4c00] ;  /* 0x004c00009d88783b */ /* 0x000fe20000004200 */
[----:B------:R-:W-:-:S02]  /*d720*/  FFMA.FTZ R101, R104, c[0x0][0x23c], -R53 ;  /* 0x00008f0068657a23 */ /* 0x000fc40000010835 */
[--C-:B------:R-:W-:Y:S01]  /*d730*/  FFMA.FTZ R100, R100, c[0x0][0x23c], -R53.reuse ;  /* 0x00008f0064647a23 */ /* 0x100fe20000010835 */
[C---:B--2---:R-:W-:Y:S01]  /*d740*/  HMMA.16816.F32.BF16 R28, R8.reuse, R4, R28 ;  /* 0x00000004081c723c */ /* 0x044fe2000004181c */
[----:B------:R-:W-:Y:S01]  /*d750*/  MUFU.EX2 R94, R94 ;  /* 0x0000005e005e7308 */ /* 0x000fe20000000800 */
[--C-:B------:R-:W-:Y:S02]  /*d760*/  FFMA.FTZ R103, R72, c[0x0][0x23c], -R53.reuse ;  /* 0x00008f0048677a23 */ /* 0x100fe40000010835 */
[----:B------:R-:W-:Y:S02]  /*d770*/  FFMA.FTZ R88, R121, R87, R88 ;  /* 0x0000005779587223 */ /* 0x000fe40000010058 */
[--C-:B------:R-:W-:Y:S02]  /*d780*/  FFMA.FTZ R96, R96, c[0x0][0x23c], -R53.reuse ;  /* 0x00008f0060607a23 */ /* 0x100fe40000010835 */
[----:B------:R-:W-:Y:S01]  /*d790*/  HMMA.16816.F32.BF16 R8, R8, R6, R128 ;  /* 0x000000060808723c */ /* 0x000fe20000041880 */
[----:B-1----:R-:W-:Y:S01]  /*d7a0*/  F2FP.BF16.PACK_AB R35, R90, R85 ;  /* 0x000000555a23723e */ /* 0x002fe200000010ff */
[----:B------:R-:W1:Y:S01]  /*d7b0*/  LDSM.16.MT88.4 R4, [R157+0x3800] ;  /* 0x003800009d04783b */ /* 0x000e620000004200 */
[----:B------:R-:W2:Y:S01]  /*d7c0*/  MUFU.EX2 R89, R89 ;  /* 0x0000005900597308 */ /* 0x000ea20000000800 */
[----:B------:R-:W-:-:S02]  /*d7d0*/  FFMA.FTZ R60, R60, c[0x0][0x23c], -R53 ;  /* 0x00008f003c3c7a23 */ /* 0x000fc40000010835 */
[----:B------:R-:W-:Y:S01]  /*d7e0*/  FFMA.FTZ R105, R64, c[0x0][0x23c], -R53 ;  /* 0x00008f0040697a23 */ /* 0x000fe20000010835 */
[----:B------:R-:W-:Y:S01]  /*d7f0*/  LDSM.16.MT88.4 R128, [R156+0x4c00] ;  /* 0x004c00009c80783b */ /* 0x000fe20000004200 */
[C---:B------:R-:W-:Y:S01]  /*d800*/  HMMA.16816.F32.BF16 R12, R32.reuse, R20, R12 ;  /* 0x00000014200c723c */ /* 0x040fe2000004180c */
[----:B------:R-:W-:Y:S02]  /*d810*/  FFMA.FTZ R72, R123, R86, R82 ;  /* 0x000000567b487223 */ /* 0x000fe40000010052 */
[----:B------:R-:W-:Y:S01]  /*d820*/  MUFU.EX2 R91, R91 ;  /* 0x0000005b005b7308 */ /* 0x000fe20000000800 */
[----:B------:R-:W-:Y:S02]  /*d830*/  FADD.FTZ R83, R83, R88 ;  /* 0x0000005853537221 */ /* 0x000fe40000010000 */
[----:B------:R-:W-:Y:S02]  /*d840*/  FADD.FTZ R72, R81, R72 ;  /* 0x0000004851487221 */ /* 0x000fe40000010000 */
[----:B------:R-:W-:Y:S01]  /*d850*/  HMMA.16816.F32.BF16 R16, R32, R22, R16 ;  /* 0x000000162010723c */ /* 0x000fe20000041810 */
[----:B------:R-:W3:Y:S01]  /*d860*/  LDSM.16.MT88.4 R20, [R156+0x3800] ;  /* 0x003800009c14783b */ /* 0x000ee20000004200 */
[----:B------:R-:W-:Y:S01]  /*d870*/  FADD.FTZ R84, R84, R83 ;  /* 0x0000005354547221 */ /* 0x000fe20000010000 */
[----:B------:R-:W4:Y:S01]  /*d880*/  MUFU.EX2 R92, R92 ;  /* 0x0000005c005c7308 */ /* 0x000f220000000800 */
[----:B------:R-:W-:-:S02]  /*d890*/  FADD.FTZ R77, R77, R72 ;  /* 0x000000484d4d7221 */ /* 0x000fc40000010000 */
[----:B------:R-:W-:Y:S02]  /*d8a0*/  FADD.FTZ R79, R79, R84 ;  /* 0x000000544f4f7221 */ /* 0x000fe40000010000 */
[C---:B------:R-:W-:Y:S01]  /*d8b0*/  HMMA.16816.F32.BF16 R28, R32.reuse, R24, R28 ;  /* 0x00000018201c723c */ /* 0x040fe2000004181c */
[----:B------:R-:W-:Y:S02]  /*d8c0*/  FADD.FTZ R80, R80, R77 ;  /* 0x0000004d50507221 */ /* 0x000fe40000010000 */
[----:B------:R-:W-:Y:S01]  /*d8d0*/  MUFU.EX2 R98, R98 ;  /* 0x0000006200627308 */ /* 0x000fe20000000800 */
[----:B------:R-:W-:Y:S02]  /*d8e0*/  FADD.FTZ R76, R76, R79 ;  /* 0x0000004f4c4c7221 */ /* 0x000fe40000010000 */
[----:B------:R-:W-:Y:S02]  /*d8f0*/  FADD.FTZ R69, R69, R80 ;  /* 0x0000005045457221 */ /* 0x000fe40000010000 */
[----:B------:R-:W-:Y:S01]  /*d900*/  HMMA.16816.F32.BF16 R24, R32, R26, R8 ;  /* 0x0000001a2018723c */ /* 0x000fe20000041808 */
[----:B------:R-:W5:Y:S01]  /*d910*/  LDSM.16.MT88.4 R8, [R157+0x3c00] ;  /* 0x003c00009d08783b */ /* 0x000f620000004200 */
[----:B------:R-:W-:Y:S01]  /*d920*/  FADD.FTZ R73, R73, R76 ;  /* 0x0000004c49497221 */ /* 0x000fe20000010000 */
[----:B------:R-:W1:Y:S01]  /*d930*/  MUFU.EX2 R95, R95 ;  /* 0x0000005f005f7308 */ /* 0x000e620000000800 */
[----:B------:R-:W-:Y:S01]  /*d940*/  FADD.FTZ R78, R78, R69 ;  /* 0x000000454e4e7221 */ /* 0x000fe20000010000 */
[----:B------:R-:W-:Y:S01]  /*d950*/  MOV R69, R39 ;  /* 0x0000002700457202 */ /* 0x000fe20000000f00 */
[----:B------:R-:W-:Y:S01]  /*d960*/  FADD.FTZ R74, R74, R73 ;  /* 0x000000494a4a7221 */ /* 0x000fe20000010000 */
[----:B------:R-:W-:Y:S01]  /*d970*/  F2FP.BF16.PACK_AB R32, R67, R68 ;  /* 0x000000444320723e */ /* 0x000fe200000010ff */
[----:B------:R-:W-:Y:S01]  /*d980*/  FADD.FTZ R85, R85, R78 ;  /* 0x0000004e55557221 */ /* 0x000fe20000010000 */
[----:B--2---:R-:W-:Y:S01]  /*d990*/  F2FP.BF16.PACK_AB R33, R89, R94 ;  /* 0x0000005e5921723e */ /* 0x004fe200000010ff */
[----:B------:R-:W-:Y:S01]  /*d9a0*/  FADD.FTZ R71, R71, R74 ;  /* 0x0000004a47477221 */ /* 0x000fe20000010000 */
[----:B------:R-:W-:Y:S01]  /*d9b0*/  F2FP.BF16.PACK_AB R34, R62, R65 ;  /* 0x000000413e22723e */ /* 0x000fe200000010ff */
[----:B------:R-:W-:Y:S01]  /*d9c0*/  MUFU.EX2 R97, R97 ;  /* 0x0000006100617308 */ /* 0x000fe20000000800 */
[----:B----4-:R-:W-:Y:S01]  /*d9d0*/  F2FP.BF16.PACK_AB R35, R92, R91 ;  /* 0x0000005b5c23723e */ /* 0x010fe200000010ff */
[----:B------:R-:W-:-:S02]  /*d9e0*/  FADD.FTZ R85, R90, R85 ;  /* 0x000000555a557221 */ /* 0x000fc40000010000 */
[----:B------:R-:W-:Y:S02]  /*d9f0*/  FFMA.FTZ R64, R63, c[0x0][0x23c], -R66 ;  /* 0x00008f003f407a23 */ /* 0x000fe40000010842 */
[----:B------:R-:W-:Y:S02]  /*da00*/  FADD.FTZ R94, R94, R85 ;  /* 0x000000555e5e7221 */ /* 0x000fe40000010000 */
[----:B-1----:R-:W-:Y:S01]  /*da10*/  HMMA.16816.F32.BF16 R12, R32, R4, R12 ;  /* 0x00000004200c723c */ /* 0x002fe2000004180c */
[----:B------:R-:W1:Y:S01]  /*da20*/  MUFU.EX2 R102, R102 ;  /* 0x0000006600667308 */ /* 0x000e620000000800 */
[----:B------:R-:W-:Y:S02]  /*da30*/  FADD.FTZ R94, R89, R94 ;  /* 0x0000005e595e7221 */ /* 0x000fe40000010000 */
[--C-:B------:R-:W-:Y:S02]  /*da40*/  FFMA.FTZ R54, R54, c[0x0][0x23c], -R53.reuse ;  /* 0x00008f0036367a23 */ /* 0x100fe40000010835 */
[----:B------:R-:W-:-:S02]  /*da50*/  FFMA.FTZ R63, R50, c[0x0][0x23c], -R53 ;  /* 0x00008f00323f7a23 */ /* 0x000fc40000010835 */
[C---:B------:R-:W-:Y:S01]  /*da60*/  HMMA.16816.F32.BF16 R16, R32.reuse, R6, R16 ;  /* 0x000000062010723c */ /* 0x040fe20000041810 */
[----:B------:R-:W2:Y:S01]  /*da70*/  LDSM.16.MT88.4 R4, [R156+0x3c00] ;  /* 0x003c00009c04783b */ /* 0x000ea20000004200 */
[----:B------:R-:W-:Y:S01]  /*da80*/  MUFU.EX2 R55, R55 ;  /* 0x0000003700377308 */ /* 0x000fe20000000800 */
[--C-:B------:R-:W-:Y:S02]  /*da90*/  FFMA.FTZ R47, R47, c[0x0][0x23c], -R53.reuse ;  /* 0x00008f002f2f7a23 */ /* 0x100fe40000010835 */
[--C-:B------:R-:W-:Y:S02]  /*daa0*/  FFMA.FTZ R44, R44, c[0x0][0x23c], -R53.reuse ;  /* 0x00008f002c2c7a23 */ /* 0x100fe40000010835 */
[----:B------:R-:W-:Y:S01]  /*dab0*/  FFMA.FTZ R121, R59, c[0x0][0x23c], -R66 ;  /* 0x00008f003b797a23 */ /* 0x000fe20000010842 */
[----:B---3--:R-:W-:Y:S01]  /*dac0*/  HMMA.16816.F32.BF16 R28, R32, R20, R28 ;  /* 0x00000014201c723c */ /* 0x008fe2000004181c */
[--C-:B------:R-:W-:Y:S01]  /*dad0*/  FFMA.FTZ R0, R0, c[0x0][0x23c], -R53.reuse ;  /* 0x00008f0000007a23 */ /* 0x100fe20000010835 */
[----:B------:R-:W3:Y:S01]  /*dae0*/  MUFU.EX2 R52, R52 ;  /* 0x0000003400347308 */ /* 0x000ee20000000800 */
[----:B------:R-:W-:-:S05]  /*daf0*/  FFMA.FTZ R123, R51, c[0x0][0x23c], -R53 ;  /* 0x00008f00337b7a23 */ /* 0x000fca0000010835 */
[----:B------:R-:W-:Y:S01]  /*db00*/  HMMA.16816.F32.BF16 R24, R32, R22, R24 ;  /* 0x000000162018723c */ /* 0x000fe20000041818 */
[----:B------:R-:W4:Y:S01]  /*db10*/  LDSM.16.MT88.4 R20, [R157+0x4000] ;  /* 0x004000009d14783b */ /* 0x000f220000004200 */
[----:B------:R-:W-:Y:S05]  /*db20*/  MUFU.EX2 R49, R49 ;  /* 0x0000003100317308 */ /* 0x000fea0000000800 */
[----:B------:R-:W-:Y:S02]  /*db30*/  F2FP.BF16.PACK_AB R32, R58, R61 ;  /* 0x0000003d3a20723e */ /* 0x000fe400000010ff */
[----:B------:R-:W-:Y:S01]  /*db40*/  F2FP.BF16.PACK_AB R33, R95, R98 ;  /* 0x000000625f21723e */ /* 0x000fe200000010ff */
[----:B------:R-:W-:Y:S01]  /*db50*/  MUFU.EX2 R48, R48 ;  /* 0x0000003000307308 */ /* 0x000fe20000000800 */
[----:B------:R-:W-:-:S02]  /*db60*/  F2FP.BF16.PACK_AB R34, R56, R57 ;  /* 0x000000393822723e */ /* 0x000fc400000010ff */
[----:B-1----:R-:W-:-:S05]  /*db70*/  F2FP.BF16.PACK_AB R35, R102, R97 ;  /* 0x000000616623723e */ /* 0x002fca00000010ff */
[----:B------:R-:W-:Y:S02]  /*db80*/  MUFU.EX2 R124, R124 ;  /* 0x0000007c007c7308 */ /* 0x000fe40000000800 */
[C---:B-----5:R-:W-:Y:S06]  /*db90*/  HMMA.16816.F32.BF16 R12, R32.reuse, R8, R12 ;  /* 0x00000008200c723c */ /* 0x060fec000004180c */
[----:B------:R-:W1:Y:S02]  /*dba0*/  MUFU.EX2 R99, R99 ;  /* 0x0000006300637308 */ /* 0x000e640000000800 */
[C---:B------:R-:W-:Y:S01]  /*dbb0*/  HMMA.16816.F32.BF16 R16, R32.reuse, R10, R16 ;  /* 0x0000000a2010723c */ /* 0x040fe20000041810 */
[----:B------:R-:W5:Y:S05]  /*dbc0*/  LDSM.16.MT88.4 R8, [R156+0x4000] ;  /* 0x004000009c08783b */ /* 0x000f6a0000004200 */
[----:B------:R-:W-:Y:S02]  /*dbd0*/  MUFU.EX2 R101, R101 ;  /* 0x0000006500657308 */ /* 0x000fe40000000800 */
[C---:B--2---:R-:W-:Y:S06]  /*dbe0*/  HMMA.16816.F32.BF16 R28, R32.reuse, R4, R28 ;  /* 0x00000004201c723c */ /* 0x044fec000004181c */
[----:B------:R-:W2:Y:S02]  /*dbf0*/  MUFU.EX2 R100, R100 ;  /* 0x0000006400647308 */ /* 0x000ea40000000800 */
[----:B------:R-:W-:Y:S01]  /*dc00*/  HMMA.16816.F32.BF16 R24, R32, R6, R24 ;  /* 0x000000062018723c */ /* 0x000fe20000041818 */
[----:B------:R-:W-:Y:S05]  /*dc10*/  LDSM.16.MT88.4 R4, [R157+0x4400] ;  /* 0x004400009d04783b */ /* 0x000fea0000004200 */
[----:B------:R-:W-:Y:S01]  /*dc20*/  MUFU.EX2 R45, R45 ;  /* 0x0000002d002d7308 */ /* 0x000fe20000000800 */
[----:B---3--:R-:W-:-:S02]  /*dc30*/  F2FP.BF16.PACK_AB R32, R52, R55 ;  /* 0x000000373420723e */ /* 0x008fc400000010ff */
[----:B-1----:R-:W-:Y:S02]  /*dc40*/  F2FP.BF16.PACK_AB R33, R99, R124 ;  /* 0x0000007c6321723e */ /* 0x002fe400000010ff */
[----:B------:R-:W-:Y:S02]  /*dc50*/  F2FP.BF16.PACK_AB R34, R48, R49 ;  /* 0x000000313022723e */ /* 0x000fe400000010ff */
[----:B--2---:R-:W-:Y:S01]  /*dc60*/  F2FP.BF16.PACK_AB R35, R100, R101 ;  /* 0x000000656423723e */ /* 0x004fe200000010ff */
[----:B------:R-:W1:Y:S06]  /*dc70*/  MUFU.EX2 R38, R38 ;  /* 0x0000002600267308 */ /* 0x000e6c0000000800 */
[C---:B----4-:R-:W-:Y:S02]  /*dc80*/  HMMA.16816.F32.BF16 R12, R32.reuse, R20, R12 ;  /* 0x00000014200c723c */ /* 0x050fe4000004180c */
[----:B------:R-:W-:Y:S06]  /*dc90*/  MUFU.EX2 R37, R37 ;  /* 0x0000002500257308 */ /* 0x000fec0000000800 */
[C---:B------:R-:W-:Y:S01]  /*dca0*/  HMMA.16816.F32.BF16 R16, R32.reuse, R22, R16 ;  /* 0x000000162010723c */ /* 0x040fe20000041810 */
[----:B------:R-:W2:Y:S01]  /*dcb0*/  LDSM.16.MT88.4 R20, [R156+0x4400] ;  /* 0x004400009c14783b */ /* 0x000ea20000004200 */
[----:B------:R-:W3:Y:S06]  /*dcc0*/  MUFU.EX2 R36, R36 ;  /* 0x0000002400247308 */ /* 0x000eec0000000800 */
[C---:B-----5:R-:W-:Y:S02]  /*dcd0*/  HMMA.16816.F32.BF16 R28, R32.reuse, R8, R28 ;  /* 0x00000008201c723c */ /* 0x060fe4000004181c */
[----:B------:R-:W-:Y:S05]  /*dce0*/  MUFU.EX2 R96, R96 ;  /* 0x0000006000607308 */ /* 0x000fea0000000800 */
[----:B-1----:R-:W-:Y:S01]  /*dcf0*/  F2FP.BF16.PACK_AB R8, R38, R45 ;  /* 0x0000002d2608723e */ /* 0x002fe200000010ff */
[----:B------:R-:W-:Y:S01]  /*dd00*/  HMMA.16816.F32.BF16 R24, R32, R10, R24 ;  /* 0x0000000a2018723c */ /* 0x000fe20000041818 */
[----:B------:R-:W1:Y:S01]  /*dd10*/  LDSM.16.MT88.4 R32, [R157+0x4800] ;  /* 0x004800009d20783b */ /* 0x000e620000004200 */
[----:B------:R-:W4:Y:S05]  /*dd20*/  MUFU.EX2 R103, R103 ;  /* 0x0000006700677308 */ /* 0x000f2a0000000800 */
[----:B---3--:R-:W-:-:S03]  /*dd30*/  F2FP.BF16.PACK_AB R10, R36, R37 ;  /* 0x00000025240a723e */ /* 0x008fc600000010ff */
[----:B------:R-:W-:Y:S08]  /*dd40*/  MUFU.EX2 R60, R60 ;  /* 0x0000003c003c7308 */ /* 0x000ff00000000800 */
[----:B------:R-:W3:Y:S01]  /*dd50*/  MUFU.EX2 R105, R105 ;  /* 0x0000006900697308 */ /* 0x000ee20000000800 */
[----:B----4-:R-:W-:-:S07]  /*dd60*/  F2FP.BF16.PACK_AB R9, R103, R96 ;  /* 0x000000606709723e */ /* 0x010fce00000010ff */
[----:B------:R-:W-:Y:S01]  /*dd70*/  MUFU.EX2 R2, R2 ;  /* 0x0000000200027308 */ /* 0x000fe20000000800 */
[----:B---3--:R-:W-:-:S07]  /*dd80*/  F2FP.BF16.PACK_AB R11, R105, R60 ;  /* 0x0000003c690b723e */ /* 0x008fce00000010ff */
[----:B------:R-:W3:Y:S01]  /*dd90*/  MUFU.EX2 R43, R43 ;  /* 0x0000002b002b7308 */ /* 0x000ee20000000800 */
[C---:B--2---:R-:W-:Y:S07]  /*dda0*/  HMMA.16816.F32.BF16 R28, R8.reuse, R20, R28 ;  /* 0x00000014081c723c */ /* 0x044fee000004181c */
[----:B------:R-:W-:Y:S01]  /*ddb0*/  MUFU.EX2 R70, R70 ;  /* 0x0000004600467308 */ /* 0x000fe20000000800 */
[----:B------:R-:W-:Y:S01]  /*ddc0*/  FFMA.FTZ R20, R46, c[0x0][0x23c], -R66 ;  /* 0x00008f002e147a23 */ /* 0x000fe20000010842 */
[----:B------:R-:W-:Y:S01]  /*ddd0*/  HMMA.16816.F32.BF16 R24, R8, R22, R24 ;  /* 0x000000160818723c */ /* 0x000fe20000041818 */
[----:B------:R-:W-:-:S05]  /*dde0*/  FADD.FTZ R46, R68, R71 ;  /* 0x00000047442e7221 */ /* 0x000fca0000010000 */
[----:B------:R-:W2:Y:S01]  /*ddf0*/  MUFU.EX2 R93, R93 ;  /* 0x0000005d005d7308 */ /* 0x000ea20000000800 */
[----:B------:R-:W-:Y:S02]  /*de00*/  FFMA.FTZ R21, R42, c[0x0][0x23c], -R53 ;  /* 0x00008f002a157a23 */ /* 0x000fe40000010835 */
[----:B------:R-:W-:Y:S02]  /*de10*/  FADD.FTZ R46, R67, R46 ;  /* 0x0000002e432e7221 */ /* 0x000fe40000010000 */
[----:B------:R-:W-:Y:S01]  /*de20*/  FADD.FTZ R23, R91, R94 ;  /* 0x0000005e5b177221 */ /* 0x000fe20000010000 */
[----:B------:R-:W-:Y:S01]  /*de30*/  HMMA.16816.F32.BF16 R12, R8, R4, R12 ;  /* 0x00000004080c723c */ /* 0x000fe2000004180c */
[----:B------:R-:W-:Y:S01]  /*de40*/  FADD.FTZ R65, R65, R46 ;  /* 0x0000002e41417221 */ /* 0x000fe20000010000 */
[----:B------:R-:W-:Y:S01]  /*de50*/  MUFU.EX2 R54, R54 ;  /* 0x0000003600367308 */ /* 0x000fe20000000800 */
[----:B------:R-:W-:Y:S02]  /*de60*/  FADD.FTZ R23, R92, R23 ;  /* 0x000000175c177221 */ /* 0x000fe40000010000 */
[----:B------:R-:W-:-:S02]  /*de70*/  FADD.FTZ R62, R62, R65 ;  /* 0x000000413e3e7221 */ /* 0x000fc40000010000 */
[----:B------:R-:W-:Y:S01]  /*de80*/  FADD.FTZ R98, R98, R23 ;  /* 0x0000001762627221 */ /* 0x000fe20000010000 */
[----:B------:R-:W-:Y:S01]  /*de90*/  HMMA.16816.F32.BF16 R16, R8, R6, R16 ;  /* 0x000000060810723c */ /* 0x000fe20000041810 */
[----:B------:R-:W4:Y:S01]  /*dea0*/  LDSM.16.MT88.4 R4, [R156+0x4800] ;  /* 0x004800009c04783b */ /* 0x000f220000004200 */
[----:B------:R-:W-:Y:S01]  /*deb0*/  FADD.FTZ R61, R61, R62 ;  /* 0x0000003e3d3d7221 */ /* 0x000fe20000010000 */
[----:B------:R-:W5:Y:S01]  /*dec0*/  MUFU.EX2 R63, R63 ;  /* 0x0000003f003f7308 */ /* 0x000f620000000800 */
[----:B------:R-:W-:Y:S02]  /*ded0*/  FADD.FTZ R98, R95, R98 ;  /* 0x000000625f627221 */ /* 0x000fe40000010000 */
[----:B------:R-:W-:Y:S01]  /*dee0*/  FADD.FTZ R58, R58, R61 ;  /* 0x0000003d3a3a7221 */ /* 0x000fe20000010000 */
[----:B---3--:R-:W-:Y:S01]  /*def0*/  F2FP.BF16.PACK_AB R8, R43, R2 ;  /* 0x000000022b08723e */ /* 0x008fe200000010ff */
[----:B------:R-:W-:Y:S01]  /*df00*/  FADD.FTZ R97, R97, R98 ;  /* 0x0000006261617221 */ /* 0x000fe20000010000 */
[----:B--2---:R-:W-:Y:S01]  /*df10*/  F2FP.BF16.PACK_AB R10, R93, R70 ;  /* 0x000000465d0a723e */ /* 0x004fe200000010ff */
        /* <DEDUP_REMOVED lines=8> */
[----:B-----5:R-:W-:Y:S01]  /*dfa0*/  F2FP.BF16.PACK_AB R9, R63, R54 ;  /* 0x000000363f09723e */ /* 0x020fe200000010ff */
[----:B------:R-:W-:Y:S02]  /*dfb0*/  FADD.FTZ R52, R52, R55 ;  /* 0x0000003734347221 */ /* 0x000fe40000010000 */
[----:B------:R-:W-:-:S02]  /*dfc0*/  FADD.FTZ R101, R101, R124 ;  /* 0x0000007c65657221 */ /* 0x000fc40000010000 */
[----:B------:R-:W-:Y:S01]  /*dfd0*/  FADD.FTZ R49, R49, R52 ;  /* 0x0000003431317221 */ /* 0x000fe20000010000 */
[----:B------:R-:W-:Y:S01]  /*dfe0*/  MUFU.EX2 R75, R75 ;  /* 0x0000004b004b7308 */ /* 0x000fe20000000800 */
[----:B------:R-:W-:Y:S02]  /*dff0*/  FFMA.FTZ R22, R40, c[0x0][0x23c], -R53 ;  /* 0x00008f0028167a23 */ /* 0x000fe40000010835 */
        /* <DEDUP_REMOVED lines=8> */
[C---:B-1----:R-:W-:Y:S02]  /*e080*/  HMMA.16816.F32.BF16 R12, R8.reuse, R32, R12 ;  /* 0x00000020080c723c */ /* 0x042fe4000004180c */
[----:B------:R-:W-:Y:S01]  /*e090*/  FADD.FTZ R60, R60, R103 ;  /* 0x000000673c3c7221 */ /* 0x000fe20000010000 */
[----:B------:R-:W-:Y:S03]  /*e0a0*/  MUFU.EX2 R20, R20 ;  /* 0x0000001400147308 */ /* 0x000fe60000000800 */
[----:B------:R-:W-:Y:S02]  /*e0b0*/  FADD.FTZ R105, R105, R60 ;  /* 0x0000003c69697221 */ /* 0x000fe40000010000 */
[C---:B----4-:R-:W-:Y:S02]  /*e0c0*/  HMMA.16816.F32.BF16 R28, R8.reuse, R4, R28 ;  /* 0x00000004081c723c */ /* 0x050fe4000004181c */
[----:B------:R-:W-:Y:S01]  /*e0d0*/  FADD.FTZ R54, R54, R105 ;  /* 0x0000006936367221 */ /* 0x000fe20000010000 */
[----:B------:R-:W1:Y:S04]  /*e0e0*/  MUFU.EX2 R121, R121 ;  /* 0x0000007900797308 */ /* 0x000e680000000800 */
[----:B--2---:R-:W-:Y:S01]  /*e0f0*/  F2FP.BF16.PACK_AB R4, R64, R75 ;  /* 0x0000004b4004723e */ /* 0x004fe200000010ff */
[C---:B------:R-:W-:Y:S03]  /*e100*/  HMMA.16816.F32.BF16 R16, R8.reuse, R34, R16 ;  /* 0x000000220810723c */ /* 0x040fe60000041810 */
[----:B------:R-:W-:Y:S05]  /*e110*/  MUFU.EX2 R21, R21 ;  /* 0x0000001500157308 */ /* 0x000fea0000000800 */
[----:B------:R-:W-:Y:S03]  /*e120*/  HMMA.16816.F32.BF16 R24, R8, R6, R24 ;  /* 0x000000060818723c */ /* 0x000fe60000041818 */
[----:B------:R-:W2:Y:S04]  /*e130*/  MUFU.EX2 R22, R22 ;  /* 0x0000001600167308 */ /* 0x000ea80000000800 */
[----:B------:R-:W-:Y:S01]  /*e140*/  FADD.FTZ R9, R37, R38 ;  /* 0x0000002625097221 */ /* 0x000fe20000010000 */
[----:B-1----:R-:W-:-:S03]  /*e150*/  F2FP.BF16.PACK_AB R6, R121, R20 ;  /* 0x000000147906723e */ /* 0x002fc600000010ff */
[----:B------:R-:W-:Y:S01]  /*e160*/  MUFU.EX2 R0, R0 ;  /* 0x0000000000007308 */ /* 0x000fe20000000800 */
[----:B------:R-:W-:-:S04]  /*e170*/  FADD.FTZ R9, R36, R9 ;  /* 0x0000000924097221 */ /* 0x000fc80000010000 */
[----:B------:R-:W-:-:S03]  /*e180*/  FADD.FTZ R2, R2, R9 ;  /* 0x0000000902027221 */ /* 0x000fc60000010000 */
[----:B------:R-:W1:Y:S01]  /*e190*/  MUFU.EX2 R123, R123 ;  /* 0x0000007b007b7308 */ /* 0x000e620000000800 */
[----:B--2---:R-:W-:Y:S01]  /*e1a0*/  F2FP.BF16.PACK_AB R5, R22, R21 ;  /* 0x000000151605723e */ /* 0x004fe200000010ff */
[----:B------:R-:W-:Y:S02]  /*e1b0*/  FADD.FTZ R43, R43, R2 ;  /* 0x000000022b2b7221 */ /* 0x000fe40000010000 */
[----:B------:R-:W-:Y:S02]  /*e1c0*/  FADD.FTZ R2, R63, R54 ;  /* 0x000000363f027221 */ /* 0x000fe40000010000 */
[----:B------:R-:W-:Y:S02]  /*e1d0*/  FADD.FTZ R70, R70, R43 ;  /* 0x0000002b46467221 */ /* 0x000fe40000010000 */
[----:B------:R-:W-:Y:S02]  /*e1e0*/  FADD.FTZ R47, R47, R2 ;  /* 0x000000022f2f7221 */ /* 0x000fe40000010000 */
[----:B------:R-:W-:Y:S01]  /*e1f0*/  FADD.FTZ R2, R93, R70 ;  /* 0x000000465d027221 */ /* 0x000fe20000010000 */
[----:B------:R-:W-:Y:S01]  /*e200*/  MOV R70, R41 ;  /* 0x0000002900467202 */ /* 0x000fe20000000f00 */
[----:B------:R-:W-:-:S02]  /*e210*/  FADD.FTZ R44, R44, R47 ;  /* 0x0000002f2c2c7221 */ /* 0x000fc40000010000 */
[----:B------:R-:W-:Y:S01]  /*e220*/  FADD.FTZ R75, R75, R2 ;  /* 0x000000024b4b7221 */ /* 0x000fe20000010000 */
[----:B-1----:R-:W-:Y:S01]  /*e230*/  F2FP.BF16.PACK_AB R7, R123, R0 ;  /* 0x000000007b07723e */ /* 0x002fe200000010ff */
[----:B------:R-:W-:Y:S02]  /*e240*/  FADD.FTZ R21, R21, R44 ;  /* 0x0000002c15157221 */ /* 0x000fe40000010000 */
[----:B------:R-:W-:Y:S02]  /*e250*/  FADD.FTZ R75, R64, R75 ;  /* 0x0000004b404b7221 */ /* 0x000fe40000010000 */
[----:B------:R-:W-:Y:S02]  /*e260*/  FADD.FTZ R21, R22, R21 ;  /* 0x0000001516157221 */ /* 0x000fe40000010000 */
[----:B------:R-:W-:Y:S01]  /*e270*/  HMMA.16816.F32.BF16 R140, R4, R136, R12 ;  /* 0x00000088048c723c */ /* 0x000fe2000004180c */
[----:B------:R-:W-:Y:S02]  /*e280*/  FADD.FTZ R20, R20, R75 ;  /* 0x0000004b14147221 */ /* 0x000fe40000010000 */
[----:B------:R-:W-:-:S02]  /*e290*/  FADD.FTZ R0, R0, R21 ;  /* 0x0000001500007221 */ /* 0x000fc40000010000 */
[----:B------:R-:W-:Y:S02]  /*e2a0*/  FADD.FTZ R121, R121, R20 ;  /* 0x0000001479797221 */ /* 0x000fe40000010000 */
[----:B------:R-:W-:Y:S01]  /*e2b0*/  FADD.FTZ R123, R123, R0 ;  /* 0x000000007b7b7221 */ /* 0x000fe20000010000 */
[C---:B------:R-:W-:Y:S08]  /*e2c0*/  HMMA.16816.F32.BF16 R132, R4.reuse, R128, R28 ;  /* 0x000000800484723c */ /* 0x040ff0000004181c */
[C---:B------:R-:W-:Y:S08]  /*e2d0*/  HMMA.16816.F32.BF16 R136, R4.reuse, R138, R16 ;  /* 0x0000008a0488723c */ /* 0x040ff00000041810 */
[----:B------:R-:W-:Y:S08]  /*e2e0*/  HMMA.16816.F32.BF16 R128, R4, R130, R24 ;  /* 0x000000820480723c */ /* 0x000ff00000041818 */
.L_x_5040:
[----:B------:R-:W-:Y:S01]  /*e2f0*/  ISETP.GT.AND P0, PT, R125, R126, PT ;  /* 0x0000007e7d00720c */ /* 0x000fe20003f04270 */
[----:B------:R-:W-:-:S12]  /*e300*/  ULDC.64 UR4, c[0x0][0x118] ;  /* 0x0000460000047ab9 */ /* 0x000fd80000000a00 */
[----:B------:R-:W-:Y:S05]  /*e310*/  @!P0 BRA `(.L_x_5048) ;  /* 0x0000309000008947 */ /* 0x000fea0003800000 */
[----:B------:R-:W-:Y:S01]  /*e320*/  IMAD.MOV.U32 R162, RZ, RZ, c[0x0][0x1a0] ;  /* 0x00006800ffa27624 */ /* 0x000fe200078e00ff */
[----:B------:R-:W-:Y:S02]  /*e330*/  MOV R124, R69 ;  /* 0x00000045007c7202 */ /* 0x000fe40000000f00 */
[----:B------:R-:W-:Y:S01]  /*e340*/  MOV R127, R70 ;  /* 0x00000046007f7202 */ /* 0x000fe20000000f00 */
[----:B------:R-:W-:-:S05]  /*e350*/  IMAD.U32 R161, R162, -0x80, RZ ;  /* 0xffffff80a2a17824 */ /* 0x000fca00078e00ff */
[----:B------:R-:W-:Y:S02]  /*e360*/  SHF.R.S32.HI R160, RZ, 0x1f, R161 ;  /* 0x0000001fffa07819 */ /* 0x000fe400000114a1 */
.L_x_5052:
        /* <DEDUP_REMOVED lines=65> */
.L_x_5049:
[----:B------:R-:W-:Y:S02]  /*e780*/  ISETP.GE.AND P2, PT, R108, c[0x0][0x220], PT ;  /* 0x000088006c007a0c */ /* 0x000fe40003f46270 */
[C---:B------:R-:W-:Y:S04]  /*e790*/  LEA R164, P4, R78.reuse, R158, 0x1 ;  /* 0x0000009e4ea47211 */ /* 0x040fe800078808ff */
[-CC-:B------:R-:W-:Y:S07]  /*e7a0*/  LEA.HI.X R165, R78, R159.reuse, R2.reuse, 0x1, P4 ;  /* 0x0000009f4ea57211 */ /* 0x180fee00020f0c02 */
[----:B------:R-:W-:Y:S01]  /*e7b0*/  @P2 STS [R154+0x3000], RZ ;  /* 0x003000ff9a002388 */ /* 0x000fe20000000800 */
[CC--:B------:R-:W-:Y:S01]  /*e7c0*/  @!P2 LEA R73, P0, R162.reuse, R78.reuse, 0x6 ;  /* 0x0000004ea249a211 */ /* 0x0c0fe200078030ff */
[----:B------:R-:W-:Y:S01]  /*e7d0*/  @!P2 IMAD.MOV.U32 R75, RZ, RZ, c[0x0][0x1a4] ;  /* 0x00006900ff4ba624 */ /* 0x000fe200078e00ff */
[----:B------:R-:W-:Y:S01]  /*e7e0*/  @!P2 IADD3 R163, P3, R147, R78, RZ ;  /* 0x0000004e93a3a210 */ /* 0x000fe20007f7e0ff */
[----:B------:R-:W-:Y:S01]  /*e7f0*/  @P2 STS [R154+0x3004], RZ ;  /* 0x003004ff9a002388 */ /* 0x000fe20000000800 */
[----:B------:R-:W-:Y:S02]  /*e800*/  @!P2 IMAD.MOV.U32 R79, RZ, RZ, R2 ;  /* 0x000000ffff4fa224 */ /* 0x000fe400078e0002 */
[C---:B------:R-:W-:Y:S01]  /*e810*/  @!P2 LEA.HI.X R74, R162.reuse, R2, R75, 0x6, P0 ;  /* 0x00000002a24aa211 */ /* 0x040fe200000f344b */
[----:B------:R-:W-:Y:S01]  /*e820*/  @P2 STS.64 [R154+0x3008], RZ ;  /* 0x003008ff9a002388 */ /* 0x000fe20000000a00 */
[CC--:B------:R-:W-:Y:S01]  /*e830*/  @!P2 LEA R82, P0, R73.reuse, R158.reuse, 0x1 ;  /* 0x0000009e4952a211 */ /* 0x0c0fe200078008ff */
        /* <DEDUP_REMOVED lines=149> */
.L_x_5051:
        /* <DEDUP_REMOVED lines=42> */
.L_x_5050:
        /* <DEDUP_REMOVED lines=57> */
[----:B------:R-:W-:Y:S01]  /*f7c0*/  FMNMX.FTZ R68, R8, R71, !PT ;  /* 0x0000004708447209 */ /* 0x000fe20007810000 */
[----:B---3--:R-:W-:Y:S01]  /*f7d0*/  FFMA.FTZ R12, R120, R79, R12 ;  /* 0x0000004f780c7223 */ /* 0x008fe2000001000c */
[----:B----4-:R-:W-:Y:S01]  /*f7e0*/  FMNMX.FTZ R2, R10, R73, !PT ;  /* 0x000000490a027209 */ /* 0x010fe20007810000 */
        /* <DEDUP_REMOVED lines=25> */
[----:B------:R1:W-:Y:S01]  /*f980*/  I2F R73, R70 ;  /* 0x0000004600497306 */ /* 0x0003e20000201400 */
[-C--:B------:R-:W-:Y:S01]  /*f990*/  FFMA.FTZ R25, R120, R82.reuse, R25 ;  /* 0x0000005278197223 */ /* 0x080fe20000010019 */
[----:B------:R-:W-:Y:S01]  /*f9a0*/  FMNMX.FTZ R94, R22, R95, !PT ;  /* 0x0000005f165e7209 */ /* 0x000fe20007810000 */
[C---:B------:R-:W-:Y:S01]  /*f9b0*/  FFMA.FTZ R27, R120.reuse, R82, R27 ;  /* 0x00000052781b7223 */ /* 0x040fe2000001001b */
[----:B------:R-:W-:Y:S01]  /*f9c0*/  FMNMX.FTZ R95, R21, R68, !PT ;  /* 0x00000044155f7209 */ /* 0x000fe20007810000 */
[CC--:B------:R-:W-:Y:S01]  /*f9d0*/  FFMA.FTZ R28, R120.reuse, R87.reuse, R28 ;  /* 0x00000057781c7223 */ /* 0x0c0fe2000001001c */
[----:B------:R-:W-:Y:S01]  /*f9e0*/  FMNMX.FTZ R97, R23, R94, !PT ;  /* 0x0000005e17617209 */ /* 0x000fe20007810000 */
[----:B------:R-:W-:Y:S01]  /*f9f0*/  FFMA.FTZ R30, R120, R87, R30 ;  /* 0x00000057781e7223 */ /* 0x000fe2000001001e */
[----:B------:R-:W-:Y:S01]  /*fa00*/  IADD3 R72, R92, 0x70, RZ ;  /* 0x000000705c487810 */ /* 0x000fe20007ffe0ff */
[-C--:B------:R-:W-:Y:S01]  /*fa10*/  FFMA.FTZ R29, R120, R84.reuse, R29 ;  /* 0x00000054781d7223 */ /* 0x080fe2000001001d */
[----:B------:R-:W-:Y:S01]  /*fa20*/  IADD3 R0, R92, 0x51, RZ ;  /* 0x000000515c007810 */ /* 0x000fe20007ffe0ff */
[C---:B------:R-:W-:Y:S01]  /*fa30*/  FFMA.FTZ R31, R120.reuse, R84, R31 ;  /* 0x00000054781f7223 */ /* 0x040fe2000001001f */
[----:B------:R-:W-:Y:S01]  /*fa40*/  I2F R77, R72 ;  /* 0x00000048004d7306 */ /* 0x000fe20000201400 */
        /* <DEDUP_REMOVED lines=8> */
[CC--:B------:R-:W-:Y:S01]  /*fad0*/  FFMA.FTZ R36, R120.reuse, R91.reuse, R36 ;  /* 0x0000005b78247223 */ /* 0x0c0fe20000010024 */
[----:B------:R-:W2:Y:S01]  /*fae0*/  I2F R0, R0 ;  /* 0x0000000000007306 */ /* 0x000ea20000201400 */
[----:B------:R-:W-:Y:S01]  /*faf0*/  FFMA.FTZ R38, R120, R91, R38 ;  /* 0x0000005b78267223 */ /* 0x000fe20000010026 */
[----:B-1----:R-:W-:Y:S01]  /*fb00*/  FMNMX.FTZ R70, R26, R97, !PT ;  /* 0x000000611a467209 */ /* 0x002fe20007810000 */
[-C--:B------:R-:W-:Y:S01]  /*fb10*/  FFMA.FTZ R37, R120, R88.reuse, R37 ;  /* 0x0000005878257223 */ /* 0x080fe20000010025 */
[----:B------:R-:W-:Y:S01]  /*fb20*/  IADD3 R2, R92, 0x59, RZ ;  /* 0x000000595c027810 */ /* 0x000fe20007ffe0ff */
[C---:B------:R-:W-:Y:S01]  /*fb30*/  FFMA.FTZ R39, R120.reuse, R88, R39 ;  /* 0x0000005878277223 */ /* 0x040fe20000010027 */
[----:B------:R-:W-:Y:S01]  /*fb40*/  FMNMX.FTZ R97, R27, R70, !PT ;  /* 0x000000461b617209 */ /* 0x000fe20007810000 */
[----:B------:R-:W-:Y:S01]  /*fb50*/  FFMA.FTZ R40, R120, R93, R40 ;  /* 0x0000005d78287223 */ /* 0x000fe20000010028 */
[----:B------:R-:W-:Y:S01]  /*fb60*/  FMNMX.FTZ R70, R28, R95, !PT ;  /* 0x0000005f1c467209 */ /* 0x000fe20007810000 */
[C---:B------:R-:W-:Y:S01]  /*fb70*/  FFMA.FTZ R42, R120.reuse, R93, R42 ;  /* 0x0000005d782a7223 */ /* 0x040fe2000001002a */
[----:B------:R-:W1:Y:S01]  /*fb80*/  I2F R71, R71 ;  /* 0x0000004700477306 */ /* 0x000e620000201400 */
[-C--:B------:R-:W-:Y:S01]  /*fb90*/  FFMA.FTZ R41, R120, R90.reuse, R41 ;  /* 0x0000005a78297223 */ /* 0x080fe20000010029 */
[----:B------:R-:W-:Y:S01]  /*fba0*/  FMNMX.FTZ R94, R30, R97, !PT ;  /* 0x000000611e5e7209 */ /* 0x000fe20007810000 */
[C---:B------:R-:W-:Y:S01]  /*fbb0*/  FFMA.FTZ R43, R120.reuse, R90, R43 ;  /* 0x0000005a782b7223 */ /* 0x040fe2000001002b */
[----:B------:R-:W-:Y:S01]  /*fbc0*/  FMNMX.FTZ R95, R29, R70, !PT ;  /* 0x000000461d5f7209 */ /* 0x000fe20007810000 */
[CC--:B------:R-:W-:Y:S01]  /*fbd0*/  FFMA.FTZ R44, R120.reuse, R69.reuse, R44 ;  /* 0x00000045782c7223 */ /* 0x0c0fe2000001002c */
[----:B------:R-:W-:Y:S01]  /*fbe0*/  FMNMX.FTZ R97, R31, R94, !PT ;  /* 0x0000005e1f617209 */ /* 0x000fe20007810000 */
[----:B------:R-:W-:Y:S01]  /*fbf0*/  FFMA.FTZ R46, R120, R69, R46 ;  /* 0x00000045782e7223 */ /* 0x000fe2000001002e */
[----:B------:R-:W-:Y:S02]  /*fc00*/  FMNMX.FTZ R94, R32, R95, !PT ;  /* 0x0000005f205e7209 */ /* 0x000fe40007810000 */
[----:B------:R-:W3:Y:S01]  /*fc10*/  I2F R2, R2 ;  /* 0x0000000200027306 */ /* 0x000ee20000201400 */
[----:B------:R-:W-:Y:S02]  /*fc20*/  FMNMX.FTZ R96, R34, R97, !PT ;  /* 0x0000006122607209 */ /* 0x000fe40007810000 */
[----:B------:R-:W-:Y:S01]  /*fc30*/  FMNMX.FTZ R95, R33, R94, !PT ;  /* 0x0000005e215f7209 */ /* 0x000fe20007810000 */
[C---:B--2---:R-:W-:Y:S01]  /*fc40*/  FFMA.FTZ R45, R120.reuse, R0, R45 ;  /* 0x00000000782d7223 */ /* 0x044fe2000001002d */
[----:B------:R-:W-:Y:S01]  /*fc50*/  FMNMX.FTZ R97, R35, R96, !PT ;  /* 0x0000006023617209 */ /* 0x000fe20007810000 */
[----:B------:R-:W-:Y:S01]  /*fc60*/  FFMA.FTZ R47, R120, R0, R47 ;  /* 0x00000000782f7223 */ /* 0x000fe2000001002f */
[----:B------:R-:W-:Y:S02]  /*fc70*/  FMNMX.FTZ R94, R36, R95, !PT ;  /* 0x0000005f245e7209 */ /* 0x000fe40007810000 */
[----:B------:R-:W-:Y:S01]  /*fc80*/  FMNMX.FTZ R96, R38, R97, !PT ;  /* 0x0000006126607209 */ /* 0x000fe20007810000 */
[----:B------:R-:W2:Y:S01]  /*fc90*/  I2F R68, R68 ;  /* 0x0000004400447306 */ /* 0x000ea20000201400 */
[----:B------:R-:W-:Y:S02]  /*fca0*/  FMNMX.FTZ R95, R37, R94, !PT ;  /* 0x0000005e255f7209 */ /* 0x000fe40007810000 */
[----:B------:R-:W-:Y:S01]  /*fcb0*/  FMNMX.FTZ R97, R39, R96, !PT ;  /* 0x0000006027617209 */ /* 0x000fe20007810000 */
[----:B-1----:R-:W-:Y:S01]  /*fcc0*/  FFMA.FTZ R48, R120, R71, R48 ;  /* 0x0000004778307223 */ /* 0x002fe20000010030 */
[----:B------:R-:W-:Y:S01]  /*fcd0*/  FMNMX.FTZ R94, R40, R95, !PT ;  /* 0x0000005f285e7209 */ /* 0x000fe20007810000 */
[----:B------:R-:W-:Y:S01]  /*fce0*/  FFMA.FTZ R50, R120, R71, R50 ;  /* 0x0000004778327223 */ /* 0x000fe20000010032 */
[----:B------:R-:W-:Y:S02]  /*fcf0*/  FMNMX.FTZ R96, R42, R97, !PT ;  /* 0x000000612a607209 */ /* 0x000fe40007810000 */
[----:B------:R-:W-:Y:S01]  /*fd00*/  FMNMX.FTZ R95, R41, R94, !PT ;  /* 0x0000005e295f7209 */ /* 0x000fe20007810000 */
[----:B------:R-:W-:Y:S01]  /*fd10*/  I2F R69, R74 ;  /* 0x0000004a00457306 */ /* 0x000fe20000201400 */
[----:B------:R-:W-:Y:S02]  /*fd20*/  FMNMX.FTZ R97, R43, R96, !PT ;  /* 0x000000602b617209 */ /* 0x000fe40007810000 */
[----:B------:R-:W-:Y:S01]  /*fd30*/  FMNMX.FTZ R94, R44, R95, !PT ;  /* 0x0000005f2c5e7209 */ /* 0x000fe20007810000 */
[-C--:B---3--:R-:W-:Y:S01]  /*fd40*/  FFMA.FTZ R49, R120, R2.reuse, R49 ;  /* 0x0000000278317223 */ /* 0x088fe20000010031 */
[----:B------:R-:W-:Y:S01]  /*fd50*/  FMNMX.FTZ R96, R46, R97, !PT ;  /* 0x000000612e607209 */ /* 0x000fe20007810000 */
[C---:B------:R-:W-:Y:S01]  /*fd60*/  FFMA.FTZ R51, R120.reuse, R2, R51 ;  /* 0x0000000278337223 */ /* 0x040fe20000010033 */
[----:B------:R-:W-:Y:S01]  /*fd70*/  FMNMX.FTZ R95, R45, R94, !PT ;  /* 0x0000005e2d5f7209 */ /* 0x000fe20007810000 */
[-C--:B------:R-:W-:Y:S01]  /*fd80*/  FFMA.FTZ R52, R120, R73.reuse, R52 ;  /* 0x0000004978347223 */ /* 0x080fe20000010034 */
[----:B------:R-:W-:Y:S01]  /*fd90*/  IADD3 R2, R92, 0x79, RZ ;  /* 0x000000795c027810 */ /* 0x000fe20007ffe0ff */
[----:B------:R-:W-:Y:S01]  /*fda0*/  FFMA.FTZ R54, R120, R73, R54 ;  /* 0x0000004978367223 */ /* 0x000fe20000010036 */
[----:B------:R-:W-:Y:S02]  /*fdb0*/  FMNMX.FTZ R94, R48, R95, !PT ;  /* 0x0000005f305e7209 */ /* 0x000fe40007810000 */
[----:B------:R-:W-:Y:S01]  /*fdc0*/  FMNMX.FTZ R95, R47, R96, !PT ;  /* 0x000000602f5f7209 */ /* 0x000fe20007810000 */
[C---:B--2---:R-:W-:Y:S01]  /*fdd0*/  FFMA.FTZ R53, R120.reuse, R68, R53 ;  /* 0x0000004478357223 */ /* 0x044fe20000010035 */
[----:B------:R-:W-:Y:S01]  /*fde0*/  FMNMX.FTZ R73, R49, R94, !PT ;  /* 0x0000005e31497209 */ /* 0x000fe20007810000 */
[----:B------:R-:W-:Y:S01]  /*fdf0*/  FFMA.FTZ R55, R120, R68, R55 ;  /* 0x0000004478377223 */ /* 0x000fe20000010037 */
[----:B------:R-:W-:Y:S01]  /*fe00*/  FMNMX.FTZ R94, R50, R95, !PT ;  /* 0x0000005f325e7209 */ /* 0x000fe20007810000 */
[----:B------:R-:W-:Y:S01]  /*fe10*/  FFMA.FTZ R56, R120, R75, R56 ;  /* 0x0000004b78387223 */ /* 0x000fe20000010038 */
[----:B------:R-:W-:Y:S01]  /*fe20*/  FMNMX.FTZ R96, R52, R73, !PT ;  /* 0x0000004934607209 */ /* 0x000fe20007810000 */
[----:B------:R-:W-:Y:S01]  /*fe30*/  FFMA.FTZ R58, R120, R75, R58 ;  /* 0x0000004b783a7223 */ /* 0x000fe2000001003a */
[C---:B------:R-:W-:Y:S02]  /*fe40*/  IADD3 R70, R92.reuse, 0x69, RZ ;  /* 0x000000695c467810 */ /* 0x040fe40007ffe0ff */
[----:B------:R-:W-:Y:S02]  /*fe50*/  FMNMX.FTZ R95, R53, R96, !PT ;  /* 0x00000060355f7209 */ /* 0x000fe40007810000 */
[----:B------:R-:W-:Y:S01]  /*fe60*/  LDSM.16.MT88.4 R96, [R157+0x3000] ;  /* 0x003000009d60783b */ /* 0x000fe20000004200 */
[----:B------:R-:W-:Y:S01]  /*fe70*/  IADD3 R0, R92, 0x78, RZ ;  /* 0x000000785c007810 */ /* 0x000fe20007ffe0ff */
[----:B------:R-:W1:Y:S01]  /*fe80*/  I2F R70, R70 ;  /* 0x0000004600467306 */ /* 0x000e620000201400 */
[----:B------:R-:W-:Y:S04]  /*fe90*/  FMNMX.FTZ R73, R51, R94, !PT ;  /* 0x0000005e33497209 */ /* 0x000fe80007810000 */
[----:B------:R-:W-:Y:S04]  /*fea0*/  FMNMX.FTZ R68, R54, R73, !PT ;  /* 0x0000004936447209 */ /* 0x000fe80007810000 */
[----:B------:R-:W-:Y:S01]  /*feb0*/  FMNMX.FTZ R73, R55, R68, !PT ;  /* 0x0000004437497209 */ /* 0x000fe20007810000 */
[----:B------:R-:W2:Y:S10]  /*fec0*/  I2F R71, R0 ;  /* 0x0000000000477306 */ /* 0x000eb40000201400 */
[----:B------:R3:W4:Y:S01]  /*fed0*/  I2F R0, R2 ;  /* 0x0000000200007306 */ /* 0x0007220000201400 */
[CC--:B-1----:R-:W-:Y:S02]  /*fee0*/  FFMA.FTZ R57, R120.reuse, R70.reuse, R57 ;  /* 0x0000004678397223 */ /* 0x0c2fe40000010039 */
[C---:B------:R-:W-:Y:S02]  /*fef0*/  FFMA.FTZ R59, R120.reuse, R70, R59 ;  /* 0x00000046783b7223 */ /* 0x040fe4000001003b */
[CC--:B------:R-:W-:Y:S02]  /*ff00*/  FFMA.FTZ R60, R120.reuse, R77.reuse, R60 ;  /* 0x0000004d783c7223 */ /* 0x0c0fe4000001003c */
[C---:B------:R-:W-:Y:S02]  /*ff10*/  FFMA.FTZ R62, R120.reuse, R77, R62 ;  /* 0x0000004d783e7223 */ /* 0x040fe4000001003e */
[CC--:B------:R-:W-:Y:S02]  /*ff20*/  FFMA.FTZ R61, R120.reuse, R69.reuse, R61 ;  /* 0x00000045783d7223 */ /* 0x0c0fe4000001003d */
[C---:B------:R-:W-:Y:S02]  /*ff30*/  FFMA.FTZ R63, R120.reuse, R69, R63 ;  /* 0x00000045783f7223 */ /* 0x040fe4000001003f */
[CC--:B--2---:R-:W-:Y:S02]  /*ff40*/  FFMA.FTZ R64, R120.reuse, R71.reuse, R64 ;  /* 0x0000004778407223 */ /* 0x0c4fe40000010040 */
[----:B------:R-:W-:Y:S01]  /*ff50*/  FFMA.FTZ R66, R120, R71, R66 ;  /* 0x0000004778427223 */ /* 0x000fe20000010042 */
[----:B---3--:R-:W-:Y:S01]  /*ff60*/  FMNMX.FTZ R2, R56, R95, !PT ;  /* 0x0000005f38027209 */ /* 0x008fe20007810000 */
[CC--:B----4-:R-:W-:Y:S02]  /*ff70*/  FFMA.FTZ R65, R120.reuse, R0.reuse, R65 ;  /* 0x0000000078417223 */ /* 0x0d0fe40000010041 */
        /* <DEDUP_REMOVED lines=21> */
[----:B--2---:R-:W-:Y:S03]  /*100d0*/  FMNMX.FTZ R69, R71, R0, !PT ;  /* 0x0000000047457209 */ /* 0x004fe60007810000 */
[----:B------:R-:W-:Y:S02]  /*100e0*/  FMUL.FTZ R72, R2, c[0x0][0x23c] ;  /* 0x00008f0002487a20 */ /* 0x000fe40000410000 */
[----:B------:R-:W-:Y:S02]  /*100f0*/  FMUL.FTZ R2, R70, c[0x0][0x23c] ;  /* 0x00008f0046027a20 */ /* 0x000fe40000410000 */
[C---:B------:R-:W-:Y:S02]  /*10100*/  FADD.FTZ R68, -R69.reuse, R124 ;  /* 0x0000007c45447221 */ /* 0x040fe40000010100 */
        /* <DEDUP_REMOVED lines=15> */
[C---:B-1----:R-:W-:Y:S02]  /*10200*/  FMUL.FTZ R132, R72.reuse, R132 ;  /* 0x0000008448847220 */ /* 0x042fe40000410000 */
[C---:B------:R-:W-:Y:S01]  /*10210*/  FMUL.FTZ R133, R72.reuse, R133 ;  /* 0x0000008548857220 */ /* 0x040fe20000410000 */
[----:B------:R1:W-:Y:S01]  /*10220*/  MUFU.EX2 R75, R71 ;  /* 0x00000047004b7308 */ /* 0x0003e20000000800 */
[C---:B------:R-:W-:Y:S02]  /*10230*/  FMUL.FTZ R128, R72.reuse, R128 ;  /* 0x0000008048807220 */ /* 0x040fe40000410000 */
[----:B------:R-:W-:Y:S02]  /*10240*/  FMUL.FTZ R129, R72, R129 ;  /* 0x0000008148817220 */ /* 0x000fe40000410000 */
[C---:B--2---:R-:W-:Y:S02]  /*10250*/  FMUL.FTZ R134, R73.reuse, R134 ;  /* 0x0000008649867220 */ /* 0x044fe40000410000 */
[C---:B------:R-:W-:Y:S02]  /*10260*/  FMUL.FTZ R135, R73.reuse, R135 ;  /* 0x0000008749877220 */ /* 0x040fe40000410000 */
[C---:B------:R-:W-:Y:S01]  /*10270*/  FMUL.FTZ R130, R73.reuse, R130 ;  /* 0x0000008249827220 */ /* 0x040fe20000410000 */
[----:B------:R-:W2:Y:S01]  /*10280*/  MUFU.EX2 R74, R9 ;  /* 0x00000009004a7308 */ /* 0x000ea20000000800 */
        /* <DEDUP_REMOVED lines=8> */
[--C-:B-1----:R-:W-:Y:S02]  /*10310*/  FFMA.FTZ R71, R37, c[0x0][0x23c], -R68.reuse ;  /* 0x00008f0025477a23 */ /* 0x102fe40000010844 */
[--C-:B------:R-:W-:Y:S02]  /*10320*/  FFMA.FTZ R37, R40, c[0x0][0x23c], -R68.reuse ;  /* 0x00008f0028257a23 */ /* 0x100fe40000010844 */
[--C-:B------:R-:W-:Y:S01]  /*10330*/  FFMA.FTZ R40, R41, c[0x0][0x23c], -R68.reuse ;  /* 0x00008f0029287a23 */ /* 0x100fe20000010844 */
[----:B------:R-:W1:Y:S01]  /*10340*/  MUFU.EX2 R5, R13 ;  /* 0x0000000d00057308 */ /* 0x000e620000000800 */
[--C-:B------:R-:W-:Y:S02]  /*10350*/  FFMA.FTZ R41, R57, c[0x0][0x23c], -R68.reuse ;  /* 0x00008f0039297a23 */ /* 0x100fe40000010844 */
[--C-:B------:R-:W-:Y:S01]  /*10360*/  FFMA.FTZ R94, R36, c[0x0][0x23c], -R68.reuse ;  /* 0x00008f00245e7a23 */ /* 0x100fe20000010844 */
[----:B--2---:R-:W-:Y:S01]  /*10370*/  F2FP.BF16.PACK_AB R102, R74, R77 ;  /* 0x0000004d4a66723e */ /* 0x004fe200000010ff */
[--C-:B------:R-:W-:Y:S02]  /*10380*/  FFMA.FTZ R36, R56, c[0x0][0x23c], -R68.reuse ;  /* 0x00008f0038247a23 */ /* 0x100fe40000010844 */
[C---:B------:R-:W-:Y:S02]  /*10390*/  FMUL.FTZ R140, R72.reuse, R140 ;  /* 0x0000008c488c7220 */ /* 0x040fe40000410000 */
[C---:B------:R-:W-:Y:S01]  /*103a0*/  FMUL.FTZ R141, R72.reuse, R141 ;  /* 0x0000008d488d7220 */ /* 0x040fe20000410000 */
[----:B------:R-:W-:Y:S01]  /*103b0*/  MUFU.EX2 R165, R165 ;  /* 0x000000a500a57308 */ /* 0x000fe20000000800 */
[C---:B------:R-:W-:Y:S02]  /*103c0*/  FMUL.FTZ R142, R73.reuse, R142 ;  /* 0x0000008e498e7220 */ /* 0x040fe40000410000 */
[C---:B------:R-:W-:Y:S02]  /*103d0*/  FMUL.FTZ R143, R73.reuse, R143 ;  /* 0x0000008f498f7220 */ /* 0x040fe40000410000 */
[C---:B------:R-:W-:Y:S02]  /*103e0*/  FMUL.FTZ R136, R72.reuse, R136 ;  /* 0x0000008848887220 */ /* 0x040fe40000410000 */
[----:B------:R-:W-:Y:S02]  /*103f0*/  FMUL.FTZ R137, R72, R137 ;  /* 0x0000008948897220 */ /* 0x000fe40000410000 */
[C---:B------:R-:W-:Y:S01]  /*10400*/  FMUL.FTZ R138, R73.reuse, R138 ;  /* 0x0000008a498a7220 */ /* 0x040fe20000410000 */
[----:B------:R-:W-:Y:S01]  /*10410*/  MUFU.EX2 R163, R163 ;  /* 0x000000a300a37308 */ /* 0x000fe20000000800 */
[----:B------:R-:W-:Y:S02]  /*10420*/  FMUL.FTZ R139, R73, R139 ;  /* 0x0000008b498b7220 */ /* 0x000fe40000410000 */
[--C-:B------:R-:W-:Y:S01]  /*10430*/  FFMA.FTZ R164, R20, c[0x0][0x23c], -R68.reuse ;  /* 0x00008f0014a47a23 */ /* 0x100fe20000010844 */
[----:B-1----:R-:W-:Y:S01]  /*10440*/  F2FP.BF16.PACK_AB R20, R5, R76 ;  /* 0x0000004c0514723e */ /* 0x002fe200000010ff */
[--C-:B------:R-:W-:Y:S02]  /*10450*/  FFMA.FTZ R127, R21, c[0x0][0x23c], -R68.reuse ;  /* 0x00008f00157f7a23 */ /* 0x100fe40000010844 */
[--C-:B------:R-:W-:Y:S02]  /*10460*/  FFMA.FTZ R0, R4, c[0x0][0x23c], -R68.reuse ;  /* 0x00008f0004007a23 */ /* 0x100fe40000010844 */
[----:B------:R-:W-:Y:S01]  /*10470*/  FMUL.FTZ R4, R69, c[0x0][0x23c] ;  /* 0x00008f0045047a20 */ /* 0x000fe20000410000 */
[----:B------:R-:W-:Y:S01]  /*10480*/  MUFU.EX2 R164, R164 ;  /* 0x000000a400a47308 */ /* 0x000fe20000000800 */
[--C-:B------:R-:W-:Y:S02]  /*10490*/  FFMA.FTZ R105, R29, c[0x0][0x23c], -R68.reuse ;  /* 0x00008f001d697a23 */ /* 0x100fe40000010844 */
[--C-:B------:R-:W-:Y:S01]  /*104a0*/  FFMA.FTZ R29, R49, c[0x0][0x23c], -R68.reuse ;  /* 0x00008f00311d7a23 */ /* 0x100fe20000010844 */
[----:B------:R-:W-:Y:S01]  /*104b0*/  FSEL R4, R4, RZ, P0 ;  /* 0x000000ff04047208 */ /* 0x000fe20000000000 */
[--C-:B------:R-:W-:Y:S01]  /*104c0*/  FFMA.FTZ R107, R24, c[0x0][0x23c], -R68.reuse ;  /* 0x00008f00186b7a23 */ /* 0x100fe20000010844 */
[----:B------:R-:W-:Y:S01]  /*104d0*/  ISETP.GT.AND P0, PT, R125, R126, PT ;  /* 0x0000007e7d00720c */ /* 0x000fe20003f04270 */
[----:B------:R-:W-:Y:S02]  /*104e0*/  FFMA.FTZ R24, R44, c[0x0][0x23c], -R68 ;  /* 0x00008f002c187a23 */ /* 0x000fe40000010844 */
[--C-:B------:R-:W-:Y:S01]  /*104f0*/  FFMA.FTZ R57, R10, c[0x0][0x23c], -R4.reuse ;  /* 0x00008f000a397a23 */ /* 0x100fe20000010804 */
[----:B------:R-:W1:Y:S01]  /*10500*/  MUFU.EX2 R0, R0 ;  /* 0x0000000000007308 */ /* 0x000e620000000800 */
[--C-:B------:R-:W-:Y:S02]  /*10510*/  FFMA.FTZ R48, R11, c[0x0][0x23c], -R4.reuse ;  /* 0x00008f000b307a23 */ /* 0x100fe40000010804 */
[----:B------:R-:W2:Y:S01]  /*10520*/  LDSM.16.MT88.4 R8, [R156+0x3000] ;  /* 0x003000009c08783b */ /* 0x000ea20000004200 */
[--C-:B------:R-:W-:Y:S02]  /*10530*/  FFMA.FTZ R52, R14, c[0x0][0x23c], -R4.reuse ;  /* 0x00008f000e347a23 */ /* 0x100fe40000010804 */
[--C-:B------:R-:W-:Y:S02]  /*10540*/  FFMA.FTZ R45, R15, c[0x0][0x23c], -R4.reuse ;  /* 0x00008f000f2d7a23 */ /* 0x100fe40000010804 */
[--C-:B------:R-:W-:Y:S02]  /*10550*/  FFMA.FTZ R53, R18, c[0x0][0x23c], -R4.reuse ;  /* 0x00008f0012357a23 */ /* 0x100fe40000010804 */
[----:B------:R-:W-:Y:S01]  /*10560*/  MUFU.EX2 R57, R57 ;  /* 0x0000003900397308 */ /* 0x000fe20000000800 */
[----:B------:R-:W3:Y:S01]  /*10570*/  LDSM.16.MT88.4 R12, [R157+0x3400] ;  /* 0x003400009d0c783b */ /* 0x000ee20000004200 */
[--C-:B------:R-:W-:Y:S02]  /*10580*/  FFMA.FTZ R56, R19, c[0x0][0x23c], -R4.reuse ;  /* 0x00008f0013387a23 */ /* 0x100fe40000010804 */
[--C-:B------:R-:W-:Y:S02]  /*10590*/  FFMA.FTZ R38, R38, c[0x0][0x23c], -R4.reuse ;  /* 0x00008f0026267a23 */ /* 0x100fe40000010804 */
[--C-:B------:R-:W-:Y:S02]  /*105a0*/  FFMA.FTZ R2, R6, c[0x0][0x23c], -R4.reuse ;  /* 0x00008f0006027a23 */ /* 0x100fe40000010804 */
[----:B------:R-:W-:Y:S01]  /*105b0*/  FFMA.FTZ R49, R7, c[0x0][0x23c], -R4 ;  /* 0x00008f0007317a23 */ /* 0x000fe20000010804 */
[----:B------:R-:W4:Y:S01]  /*105c0*/  LDSM.16.MT88.4 R16, [R156+0x3400] ;  /* 0x003400009c10783b */ /* 0x000f220000004200 */
[----:B------:R-:W5:Y:S01]  /*105d0*/  MUFU.EX2 R48, R48 ;  /* 0x0000003000307308 */ /* 0x000f620000000800 */
[----:B------:R-:W-:Y:S02]  /*105e0*/  FFMA.FTZ R7, R60, c[0x0][0x23c], -R68 ;  /* 0x00008f003c077a23 */ /* 0x000fe40000010844 */
[----:B------:R-:W-:Y:S01]  /*105f0*/  FFMA.FTZ R60, R22, c[0x0][0x23c], -R4 ;  /* 0x00008f00163c7a23 */ /* 0x000fe20000010804 */
[----:B-1----:R-:W-:Y:S01]  /*10600*/  F2FP.BF16.PACK_AB R100, R75, R0 ;  /* 0x000000004b64723e */ /* 0x002fe200000010ff */
[----:B------:R-:W-:Y:S01]  /*10610*/  FFMA.FTZ R44, R61, c[0x0][0x23c], -R68 ;  /* 0x00008f003d2c7a23 */ /* 0x000fe20000010844 */
[----:B------:R-:W-:Y:S01]  /*10620*/  F2FP.BF16.PACK_AB R22, R163, R165 ;  /* 0x000000a5a316723e */ /* 0x000fe200000010ff */
        /* <DEDUP_REMOVED lines=9> */
[----:B------:R-:W-:Y:S02]  /*106c0*/  FFMA.FTZ R0, R121, R72, R0 ;  /* 0x0000004879007223 */ /* 0x000fe40000010000 */
[----:B------:R-:W-:Y:S01]  /*106d0*/  FFMA.FTZ R63, R63, c[0x0][0x23c], -R4 ;  /* 0x00008f003f3f7a23 */ /* 0x000fe20000010804 */
[C---:B-----5:R-:W-:Y:S01]  /*106e0*/  F2FP.BF16.PACK_AB R103, R48.reuse, R57 ;  /* 0x000000393067723e */ /* 0x060fe200000010ff */
[----:B------:R-:W-:Y:S05]  /*106f0*/  FADD.FTZ R0, R75, R0 ;  /* 0x000000004b007221 */ /* 0x000fea0000010000 */
[----:B------:R-:W-:Y:S10]  /*10700*/  MUFU.EX2 R52, R52 ;  /* 0x0000003400347308 */ /* 0x000ff40000000800 */
[----:B------:R-:W5:Y:S01]  /*10710*/  MUFU.EX2 R45, R45 ;  /* 0x0000002d002d7308 */ /* 0x000f620000000800 */
[----:B-1----:R-:W-:Y:S01]  /*10720*/  F2FP.BF16.PACK_AB R101, R49, R2 ;  /* 0x000000023165723e */ /* 0x002fe200000010ff */
[----:B------:R-:W-:Y:S04]  /*10730*/  FFMA.FTZ R2, R123, R73, R2 ;  /* 0x000000497b027223 */ /* 0x000fe80000010002 */
[----:B------:R-:W-:Y:S04]  /*10740*/  FADD.FTZ R2, R49, R2 ;  /* 0x0000000231027221 */ /* 0x000fe80000010000 */
[----:B------:R-:W-:Y:S01]  /*10750*/  MUFU.EX2 R53, R53 ;  /* 0x0000003500357308 */ /* 0x000fe20000000800 */
[C---:B--2---:R-:W-:Y:S05]  /*10760*/  HMMA.16816.F32.BF16 R132, R100.reuse, R8, R132 ;  /* 0x000000086484723c */ /* 0x044fea0000041884 */
[----:B------:R-:W-:Y:S02]  /*10770*/  FADD.FTZ R57, R57, R2 ;  /* 0x0000000239397221 */ /* 0x000fe40000010000 */
[----:B------:R-:W-:Y:S01]  /*10780*/  FFMA.FTZ R49, R55, c[0x0][0x23c], -R4 ;  /* 0x00008f0037317a23 */ /* 0x000fe20000010804 */
[C---:B------:R-:W-:Y:S01]  /*10790*/  HMMA.16816.F32.BF16 R128, R100.reuse, R10, R128 ;  /* 0x0000000a6480723c */ /* 0x040fe20000041880 */
[----:B------:R-:W1:Y:S01]  /*107a0*/  MUFU.EX2 R56, R56 ;  /* 0x0000003800387308 */ /* 0x000e620000000800 */
[----:B------:R-:W2:Y:S02]  /*107b0*/  LDSM.16.MT88.4 R8, [R157+0x3800] ;  /* 0x003800009d08783b */ /* 0x000ea40000004200 */
[----:B------:R-:W-:Y:S01]  /*107c0*/  FADD.FTZ R57, R48, R57 ;  /* 0x0000003930397221 */ /* 0x000fe20000010000 */
[----:B-----5:R-:W-:Y:S01]  /*107d0*/  F2FP.BF16.PACK_AB R21, R45, R52 ;  /* 0x000000342d15723e */ /* 0x020fe200000010ff */
[----:B------:R-:W-:Y:S02]  /*107e0*/  FADD.FTZ R55, R77, R0 ;  /* 0x000000004d377221 */ /* 0x000fe40000010000 */
[C---:B------:R-:W-:Y:S03]  /*107f0*/  HMMA.16816.F32.BF16 R140, R100.reuse, R96, R140 ;  /* 0x00000060648c723c */ /* 0x040fe6000004188c */
[----:B------:R-:W5:Y:S01]  /*10800*/  MUFU.EX2 R127, R127 ;  /* 0x0000007f007f7308 */ /* 0x000f620000000800 */
[----:B------:R-:W-:Y:S02]  /*10810*/  FADD.FTZ R2, R52, R57 ;  /* 0x0000003934027221 */ /* 0x000fe40000010000 */
[----:B------:R-:W-:Y:S02]  /*10820*/  FADD.FTZ R55, R74, R55 ;  /* 0x000000374a377221 */ /* 0x000fe40000010000 */
[----:B------:R-:W-:Y:S04]  /*10830*/  HMMA.16816.F32.BF16 R136, R100, R98, R136 ;  /* 0x000000626488723c */ /* 0x000fe80000041888 */
[----:B------:R-:W-:Y:S01]  /*10840*/  FADD.FTZ R0, R76, R55 ;  /* 0x000000374c007221 */ /* 0x000fe20000010000 */
[----:B------:R-:W-:Y:S01]  /*10850*/  MUFU.EX2 R107, R107 ;  /* 0x0000006b006b7308 */ /* 0x000fe20000000800 */
[----:B------:R-:W-:Y:S02]  /*10860*/  FADD.FTZ R2, R45, R2 ;  /* 0x000000022d027221 */ /* 0x000fe40000010000 */
[--C-:B------:R-:W-:Y:S01]  /*10870*/  FFMA.FTZ R96, R26, c[0x0][0x23c], -R4.reuse ;  /* 0x00008f001a607a23 */ /* 0x100fe20000010804 */
[----:B-1----:R-:W-:Y:S03]  /*10880*/  F2FP.BF16.PACK_AB R23, R56, R53 ;  /* 0x000000353817723e */ /* 0x002fe600000010ff */
[--C-:B------:R-:W-:Y:S02]  /*10890*/  FFMA.FTZ R97, R30, c[0x0][0x23c], -R4.reuse ;  /* 0x00008f001e617a23 */ /* 0x100fe40000010804 */
[--C-:B------:R-:W-:Y:S01]  /*108a0*/  FFMA.FTZ R30, R31, c[0x0][0x23c], -R4.reuse ;  /* 0x00008f001f1e7a23 */ /* 0x100fe20000010804 */
[----:B------:R-:W1:Y:S01]  /*108b0*/  MUFU.EX2 R124, R124 ;  /* 0x0000007c007c7308 */ /* 0x000e620000000800 */
[C---:B---3--:R-:W-:Y:S05]  /*108c0*/  HMMA.16816.F32.BF16 R140, R20.reuse, R12, R140 ;  /* 0x0000000c148c723c */ /* 0x048fea000004188c */
[--C-:B------:R-:W-:Y:S02]  /*108d0*/  FFMA.FTZ R31, R35, c[0x0][0x23c], -R4.reuse ;  /* 0x00008f00231f7a23 */ /* 0x100fe40000010804 */
[--C-:B------:R-:W-:Y:S01]  /*108e0*/  FFMA.FTZ R35, R39, c[0x0][0x23c], -R4.reuse ;  /* 0x00008f0027237a23 */ /* 0x100fe20000010804 */
[C---:B------:R-:W-:Y:S01]  /*108f0*/  HMMA.16816.F32.BF16 R136, R20.reuse, R14, R136 ;  /* 0x0000000e1488723c */ /* 0x040fe20000041888 */
[----:B------:R-:W-:Y:S01]  /*10900*/  MUFU.EX2 R60, R60 ;  /* 0x0000003c003c7308 */ /* 0x000fe20000000800 */
[----:B------:R-:W3:Y:S02]  /*10910*/  LDSM.16.MT88.4 R12, [R156+0x3800] ;  /* 0x003800009c0c783b */ /* 0x000ee40000004200 */
[--C-:B------:R-:W-:Y:S02]  /*10920*/  FFMA.FTZ R39, R42, c[0x0][0x23c], -R4.reuse ;  /* 0x00008f002a277a23 */ /* 0x100fe40000010804 */
[--C-:B------:R-:W-:Y:S02]  /*10930*/  FFMA.FTZ R42, R43, c[0x0][0x23c], -R4.reuse ;  /* 0x00008f002b2a7a23 */ /* 0x100fe40000010804 */
[C---:B----4-:R-:W-:Y:S03]  /*10940*/  HMMA.16816.F32.BF16 R132, R20.reuse, R16, R132 ;  /* 0x000000101484723c */ /* 0x050fe60000041884 */
[----:B------:R-:W4:Y:S01]  /*10950*/  MUFU.EX2 R61, R61 ;  /* 0x0000003d003d7308 */ /* 0x000f220000000800 */
[--C-:B------:R-:W-:Y:S02]  /*10960*/  FFMA.FTZ R43, R46, c[0x0][0x23c], -R4.reuse ;  /* 0x00008f002e2b7a23 */ /* 0x100fe40000010804 */
[--C-:B------:R-:W-:Y:S02]  /*10970*/  FFMA.FTZ R46, R47, c[0x0][0x23c], -R4.reuse ;  /* 0x00008f002f2e7a23 */ /* 0x100fe40000010804 */
[----:B------:R-:W-:Y:S01]  /*10980*/  HMMA.16816.F32.BF16 R128, R20, R18, R128 ;  /* 0x000000121480723c */ /* 0x000fe20000041880 */
[----:B------:R-:W2:Y:S03]  /*10990*/  LDSM.16.MT88.4 R16, [R157+0x3c00] ;  /* 0x003c00009d10783b */ /* 0x000ea60000004200 */
[----:B------:R-:W-:Y:S01]  /*109a0*/  FFMA.FTZ R45, R59, c[0x0][0x23c], -R4 ;  /* 0x00008f003b2d7a23 */ /* 0x000fe20000010804 */
[----:B------:R-:W-:Y:S01]  /*109b0*/  MUFU.EX2 R96, R96 ;  /* 0x0000006000607308 */ /* 0x000fe20000000800 */
[----:B------:R-:W-:Y:S01]  /*109c0*/  FFMA.FTZ R26, R64, c[0x0][0x23c], -R68 ;  /* 0x00008f00401a7a23 */ /* 0x000fe20000010844 */
[----:B-----5:R-:W-:Y:S01]  /*109d0*/  F2FP.BF16.PACK_AB R20, R127, R164 ;  /* 0x000000a47f14723e */ /* 0x020fe200000010ff */
[----:B------:R-:W-:Y:S01]  /*109e0*/  FFMA.FTZ R48, R66, c[0x0][0x23c], -R4 ;  /* 0x00008f0042307a23 */ /* 0x000fe20000010804 */
[----:B-1----:R-:W-:Y:S03]  /*109f0*/  F2FP.BF16.PACK_AB R22, R124, R107 ;  /* 0x0000006b7c16723e */ /* 0x002fe600000010ff */
[----:B------:R-:W-:Y:S03]  /*10a00*/  FFMA.FTZ R68, R65, c[0x0][0x23c], -R68 ;  /* 0x00008f0041447a23 */ /* 0x000fe60000010844 */
[----:B------:R-:W1:Y:S01]  /*10a10*/  MUFU.EX2 R27, R27 ;  /* 0x0000001b001b7308 */ /* 0x000e620000000800 */
[----:B----4-:R-:W-:Y:S09]  /*10a20*/  F2FP.BF16.PACK_AB R21, R61, R60 ;  /* 0x0000003c3d15723e */ /* 0x010ff200000010ff */
[----:B------:R-:W-:Y:S10]  /*10a30*/  MUFU.EX2 R106, R106 ;  /* 0x0000006a006a7308 */ /* 0x000ff40000000800 */
[----:B------:R-:W4:Y:S01]  /*10a40*/  MUFU.EX2 R105, R105 ;  /* 0x0000006900697308 */ /* 0x000f220000000800 */
[----:B-1----:R-:W-:Y:S09]  /*10a50*/  F2FP.BF16.PACK_AB R23, R27, R96 ;  /* 0x000000601b17723e */ /* 0x002ff200000010ff */
[----:B------:R-:W-:Y:S01]  /*10a60*/  MUFU.EX2 R95, R95 ;  /* 0x0000005f005f7308 */ /* 0x000fe20000000800 */
[C---:B--2---:R-:W-:Y:S08]  /*10a70*/  HMMA.16816.F32.BF16 R140, R20.reuse, R8, R140 ;  /* 0x00000008148c723c */ /* 0x044ff0000004188c */
[C---:B------:R-:W-:Y:S01]  /*10a80*/  HMMA.16816.F32.BF16 R136, R20.reuse, R10, R136 ;  /* 0x0000000a1488723c */ /* 0x040fe20000041888 */
[----:B------:R-:W1:Y:S01]  /*10a90*/  MUFU.EX2 R104, R104 ;  /* 0x0000006800687308 */ /* 0x000e620000000800 */
[----:B------:R-:W2:Y:S06]  /*10aa0*/  LDSM.16.MT88.4 R8, [R156+0x3c00] ;  /* 0x003c00009c08783b */ /* 0x000eac0000004200 */
[C---:B---3--:R-:W-:Y:S03]  /*10ab0*/  HMMA.16816.F32.BF16 R132, R20.reuse, R12, R132 ;  /* 0x0000000c1484723c */ /* 0x048fe60000041884 */
[----:B------:R-:W-:Y:S05]  /*10ac0*/  MUFU.EX2 R97, R97 ;  /* 0x0000006100617308 */ /* 0x000fea0000000800 */
[----:B------:R-:W-:Y:S01]  /*10ad0*/  HMMA.16816.F32.BF16 R128, R20, R14, R128 ;  /* 0x0000000e1480723c */ /* 0x000fe20000041880 */
[----:B------:R-:W3:Y:S04]  /*10ae0*/  LDSM.16.MT88.4 R12, [R157+0x4000] ;  /* 0x004000009d0c783b */ /* 0x000ee80000004200 */
[----:B------:R-:W5:Y:S02]  /*10af0*/  MUFU.EX2 R30, R30 ;  /* 0x0000001e001e7308 */ /* 0x000f640000000800 */
[----:B----4-:R-:W-:Y:S02]  /*10b00*/  F2FP.BF16.PACK_AB R20, R105, R106 ;  /* 0x0000006a6914723e */ /* 0x010fe400000010ff */
[----:B-1----:R-:W-:Y:S06]  /*10b10*/  F2FP.BF16.PACK_AB R22, R104, R95 ;  /* 0x0000005f6816723e */ /* 0x002fec00000010ff */
[----:B------:R-:W-:Y:S10]  /*10b20*/  MUFU.EX2 R34, R34 ;  /* 0x0000002200227308 */ /* 0x000ff40000000800 */
[----:B------:R-:W1:Y:S01]  /*10b30*/  MUFU.EX2 R31, R31 ;  /* 0x0000001f001f7308 */ /* 0x000e620000000800 */
[----:B-----5:R-:W-:Y:S09]  /*10b40*/  F2FP.BF16.PACK_AB R21, R30, R97 ;  /* 0x000000611e15723e */ /* 0x020ff200000010ff */
[----:B------:R-:W-:Y:S10]  /*10b50*/  MUFU.EX2 R94, R94 ;  /* 0x0000005e005e7308 */ /* 0x000ff40000000800 */
[----:B------:R-:W4:Y:S01]  /*10b60*/  MUFU.EX2 R71, R71 ;  /* 0x0000004700477308 */ /* 0x000f220000000800 */
        /* <DEDUP_REMOVED lines=10> */
[----:B------:R-:W3:Y:S02]  /*10c10*/  MUFU.EX2 R35, R35 ;  /* 0x0000002300237308 */ /* 0x000ee40000000800 */
[----:B----4-:R-:W-:Y:S02]  /*10c20*/  F2FP.BF16.PACK_AB R20, R71, R94 ;  /* 0x0000005e4714723e */ /* 0x010fe400000010ff */
[----:B-1----:R-:W-:Y:S06]  /*10c30*/  F2FP.BF16.PACK_AB R22, R40, R37 ;  /* 0x000000252816723e */ /* 0x002fec00000010ff */
[----:B------:R-:W-:Y:S10]  /*10c40*/  MUFU.EX2 R39, R39 ;  /* 0x0000002700277308 */ /* 0x000ff40000000800 */
[----:B------:R-:W1:Y:S01]  /*10c50*/  MUFU.EX2 R42, R42 ;  /* 0x0000002a002a7308 */ /* 0x000e620000000800 */
[----:B---3--:R-:W-:Y:S09]  /*10c60*/  F2FP.BF16.PACK_AB R21, R35, R38 ;  /* 0x000000262315723e */ /* 0x008ff200000010ff */
        /* <DEDUP_REMOVED lines=10> */
[----:B---3--:R-:W-:Y:S01]  /*10d10*/  F2FP.BF16.PACK_AB R16, R25, R24 ;  /* 0x000000181910723e */ /* 0x008fe200000010ff */
[----:B------:R-:W-:Y:S01]  /*10d20*/  HMMA.16816.F32.BF16 R128, R20, R18, R128 ;  /* 0x000000121480723c */ /* 0x000fe20000041880 */
[----:B------:R-:W3:Y:S04]  /*10d30*/  LDSM.16.MT88.4 R20, [R157+0x4800] ;  /* 0x004800009d14783b */ /* 0x000ee80000004200 */
        /* <DEDUP_REMOVED lines=9> */
[C---:B--2---:R-:W-:Y:S08]  /*10dd0*/  HMMA.16816.F32.BF16 R136, R16.reuse, R10, R136 ;  /* 0x0000000a1088723c */ /* 0x044ff00000041888 */
[C---:B----4-:R-:W-:Y:S01]  /*10de0*/  HMMA.16816.F32.BF16 R132, R16.reuse, R12, R132 ;  /* 0x0000000c1084723c */ /* 0x050fe20000041884 */
[----:B------:R-:W1:Y:S07]  /*10df0*/  MUFU.EX2 R41, R41 ;  /* 0x0000002900297308 */ /* 0x000e6e0000000800 */
[C---:B------:R-:W-:Y:S03]  /*10e00*/  HMMA.16816.F32.BF16 R128, R16.reuse, R14, R128 ;  /* 0x0000000e1080723c */ /* 0x040fe60000041880 */
[----:B------:R-:W-:Y:S05]  /*10e10*/  MUFU.EX2 R54, R54 ;  /* 0x0000003600367308 */ /* 0x000fea0000000800 */
[----:B------:R-:W-:Y:S05]  /*10e20*/  HMMA.16816.F32.BF16 R140, R16, R8, R140 ;  /* 0x00000008108c723c */ /* 0x000fea000004188c */
[----:B------:R-:W2:Y:S02]  /*10e30*/  MUFU.EX2 R49, R49 ;  /* 0x0000003100317308 */ /* 0x000ea40000000800 */
[----:B------:R-:W-:Y:S01]  /*10e40*/  FADD.FTZ R8, R5, R0 ;  /* 0x0000000005087221 */ /* 0x000fe20000010000 */
[----:B-----5:R-:W-:Y:S01]  /*10e50*/  F2FP.BF16.PACK_AB R16, R33, R32 ;  /* 0x000000202110723e */ /* 0x020fe200000010ff */
[----:B------:R-:W-:Y:S03]  /*10e60*/  FADD.FTZ R9, R53, R2 ;  /* 0x0000000235097221 */ /* 0x000fe60000010000 */
[----:B------:R-:W-:Y:S01]  /*10e70*/  FADD.FTZ R8, R165, R8 ;  /* 0x00000008a5087221 */ /* 0x000fe20000010000 */
[----:B-1----:R-:W-:Y:S01]  /*10e80*/  F2FP.BF16.PACK_AB R18, R41, R36 ;  /* 0x000000242912723e */ /* 0x002fe200000010ff */
[----:B------:R-:W-:Y:S01]  /*10e90*/  FADD.FTZ R9, R56, R9 ;  /* 0x0000000938097221 */ /* 0x000fe20000010000 */
[----:B------:R-:W-:Y:S01]  /*10ea0*/  MUFU.EX2 R0, R58 ;  /* 0x0000003a00007308 */ /* 0x000fe20000000800 */
[----:B------:R-:W-:Y:S02]  /*10eb0*/  FADD.FTZ R163, R163, R8 ;  /* 0x00000008a3a37221 */ /* 0x000fe40000010000 */
[----:B------:R-:W-:Y:S02]  /*10ec0*/  FADD.FTZ R60, R60, R9 ;  /* 0x000000093c3c7221 */ /* 0x000fe40000010000 */
[----:B------:R-:W-:Y:S01]  /*10ed0*/  FADD.FTZ R164, R164, R163 ;  /* 0x000000a3a4a47221 */ /* 0x000fe20000010000 */
[----:B------:R-:W1:Y:S01]  /*10ee0*/  LDSM.16.MT88.4 R8, [R156+0x4800] ;  /* 0x004800009c08783b */ /* 0x000e620000004200 */
[----:B------:R-:W-:Y:S02]  /*10ef0*/  FADD.FTZ R61, R61, R60 ;  /* 0x0000003c3d3d7221 */ /* 0x000fe40000010000 */
[----:B------:R-:W-:Y:S01]  /*10f00*/  FADD.FTZ R164, R127, R164 ;  /* 0x000000a47fa47221 */ /* 0x000fe20000010000 */
[----:B------:R-:W4:Y:S01]  /*10f10*/  MUFU.EX2 R45, R45 ;  /* 0x0000002d002d7308 */ /* 0x000f220000000800 */
[----:B------:R-:W-:Y:S01]  /*10f20*/  FADD.FTZ R96, R96, R61 ;  /* 0x0000003d60607221 */ /* 0x000fe20000010000 */
[----:B------:R-:W-:Y:S01]  /*10f30*/  MOV R127, R70 ;  /* 0x00000046007f7202 */ /* 0x000fe20000000f00 */
[----:B------:R-:W-:Y:S01]  /*10f40*/  FADD.FTZ R13, R107, R164 ;  /* 0x000000a46b0d7221 */ /* 0x000fe20000010000 */
[----:B--2---:R-:W-:Y:S01]  /*10f50*/  F2FP.BF16.PACK_AB R17, R49, R54 ;  /* 0x000000363111723e */ /* 0x004fe200000010ff */
[----:B------:R-:W-:Y:S02]  /*10f60*/  FADD.FTZ R96, R27, R96 ;  /* 0x000000601b607221 */ /* 0x000fe40000010000 */
[----:B------:R-:W-:Y:S01]  /*10f70*/  FADD.FTZ R13, R124, R13 ;  /* 0x0000000d7c0d7221 */ /* 0x000fe20000010000 */
[----:B------:R-:W-:Y:S01]  /*10f80*/  MOV R124, R69 ;  /* 0x00000045007c7202 */ /* 0x000fe20000000f00 */
[----:B------:R-:W-:Y:S01]  /*10f90*/  FADD.FTZ R97, R97, R96 ;  /* 0x0000006061617221 */ /* 0x000fe20000010000 */
[----:B------:R-:W-:Y:S01]  /*10fa0*/  MUFU.EX2 R7, R7 ;  /* 0x0000000700077308 */ /* 0x000fe20000000800 */
[----:B------:R-:W-:Y:S02]  /*10fb0*/  FADD.FTZ R52, R106, R13 ;  /* 0x0000000d6a347221 */ /* 0x000fe40000010000 */
[----:B------:R-:W-:Y:S01]  /*10fc0*/  FADD.FTZ R97, R30, R97 ;  /* 0x000000611e617221 */ /* 0x000fe20000010000 */
[----:B------:R-:W2:Y:S01]  /*10fd0*/  LDSM.16.MT88.4 R12, [R157+0x4c00] ;  /* 0x004c00009d0c783b */ /* 0x000ea20000004200 */
[----:B------:R-:W-:Y:S02]  /*10fe0*/  FADD.FTZ R52, R105, R52 ;  /* 0x0000003469347221 */ /* 0x000fe40000010000 */
[----:B------:R-:W-:Y:S02]  /*10ff0*/  FADD.FTZ R34, R34, R97 ;  /* 0x0000006122227221 */ /* 0x000fe40000010000 */
[----:B------:R-:W-:Y:S01]  /*11000*/  FFMA.FTZ R2, R62, c[0x0][0x23c], -R4 ;  /* 0x00008f003e027a23 */ /* 0x000fe20000010804 */
[----:B------:R-:W5:Y:S01]  /*11010*/  MUFU.EX2 R44, R44 ;  /* 0x0000002c002c7308 */ /* 0x000f620000000800 */
[----:B------:R-:W-:Y:S02]  /*11020*/  FADD.FTZ R31, R31, R34 ;  /* 0x000000221f1f7221 */ /* 0x000fe40000010000 */
[----:B------:R-:W-:Y:S01]  /*11030*/  FFMA.FTZ R4, R67, c[0x0][0x23c], -R4 ;  /* 0x00008f0043047a23 */ /* 0x000fe20000010804 */
[----:B----4-:R-:W-:Y:S01]  /*11040*/  F2FP.BF16.PACK_AB R19, R45, R0 ;  /* 0x000000002d13723e */ /* 0x010fe200000010ff */
[----:B------:R-:W-:Y:S04]  /*11050*/  FADD.FTZ R38, R38, R31 ;  /* 0x0000001f26267221 */ /* 0x000fe80000010000 */
[----:B------:R-:W-:Y:S01]  /*11060*/  FADD.FTZ R38, R35, R38 ;  /* 0x0000002623267221 */ /* 0x000fe20000010000 */
[----:B------:R-:W-:Y:S01]  /*11070*/  MUFU.EX2 R26, R26 ;  /* 0x0000001a001a7308 */ /* 0x000fe20000000800 */
[C---:B---3--:R-:W-:Y:S02]  /*11080*/  HMMA.16816.F32.BF16 R140, R16.reuse, R20, R140 ;  /* 0x00000014108c723c */ /* 0x048fe4000004188c */
[----:B------:R-:W-:Y:S04]  /*11090*/  FADD.FTZ R39, R39, R38 ;  /* 0x0000002627277221 */ /* 0x000fe80000010000 */
[----:B------:R-:W-:Y:S02]  /*110a0*/  FADD.FTZ R42, R42, R39 ;  /* 0x000000272a2a7221 */ /* 0x000fe40000010000 */
[----:B------:R-:W-:Y:S01]  /*110b0*/  FADD.FTZ R21, R95, R52 ;  /* 0x000000345f157221 */ /* 0x000fe20000010000 */
[C---:B------:R-:W-:Y:S01]  /*110c0*/  HMMA.16816.F32.BF16 R136, R16.reuse, R22, R136 ;  /* 0x000000161088723c */ /* 0x040fe20000041888 */
[----:B------:R-:W3:Y:S02]  /*110d0*/  MUFU.EX2 R47, R68 ;  /* 0x00000044002f7308 */ /* 0x000ee40000000800 */
[----:B------:R-:W-:Y:S04]  /*110e0*/  FADD.FTZ R21, R104, R21 ;  /* 0x0000001568157221 */ /* 0x000fe80000010000 */
[----:B------:R-:W-:Y:S01]  /*110f0*/  FADD.FTZ R30, R94, R21 ;  /* 0x000000155e1e7221 */ /* 0x000fe20000010000 */
[C---:B-1----:R-:W-:Y:S01]  /*11100*/  HMMA.16816.F32.BF16 R132, R16.reuse, R8, R132 ;  /* 0x000000081084723c */ /* 0x042fe20000041884 */
[----:B------:R-:W1:Y:S02]  /*11110*/  LDSM.16.MT88.4 R20, [R156+0x4c00] ;  /* 0x004c00009c14783b */ /* 0x000e640000004200 */
[----:B------:R-:W-:Y:S01]  /*11120*/  MUFU.EX2 R2, R2 ;  /* 0x0000000200027308 */ /* 0x000fe20000000800 */
[----:B------:R-:W-:Y:S03]  /*11130*/  FADD.FTZ R30, R71, R30 ;  /* 0x0000001e471e7221 */ /* 0x000fe60000010000 */
[----:B-----5:R-:W-:Y:S01]  /*11140*/  F2FP.BF16.PACK_AB R8, R44, R7 ;  /* 0x000000072c08723e */ /* 0x020fe200000010ff */
[----:B------:R-:W-:Y:S01]  /*11150*/  FADD.FTZ R9, R37, R30 ;  /* 0x0000001e25097221 */ /* 0x000fe20000010000 */
[----:B------:R-:W-:Y:S03]  /*11160*/  HMMA.16816.F32.BF16 R128, R16, R10, R128 ;  /* 0x0000000a1080723c */ /* 0x000fe60000041880 */
[----:B------:R-:W-:Y:S01]  /*11170*/  FADD.FTZ R9, R40, R9 ;  /* 0x0000000928097221 */ /* 0x000fe20000010000 */
[----:B------:R-:W4:Y:S03]  /*11180*/  MUFU.EX2 R27, R63 ;  /* 0x0000003f001b7308 */ /* 0x000f260000000800 */
[----:B------:R-:W-:Y:S01]  /*11190*/  FADD.FTZ R24, R24, R9 ;  /* 0x0000000918187221 */ /* 0x000fe20000010000 */
[----:B---3--:R-:W-:Y:S01]  /*111a0*/  F2FP.BF16.PACK_AB R10, R47, R26 ;  /* 0x0000001a2f0a723e */ /* 0x008fe200000010ff */
[----:B------:R-:W-:Y:S03]  /*111b0*/  FADD.FTZ R17, R43, R42 ;  /* 0x0000002a2b117221 */ /* 0x000fe60000010000 */
        /* <DEDUP_REMOVED lines=9> */
[----:B------:R-:W-:Y:S01]  /*11250*/  FADD.FTZ R54, R54, R51 ;  /* 0x0000003336367221 */ /* 0x000fe20000010000 */
[----:B----4-:R-:W-:Y:S01]  /*11260*/  F2FP.BF16.PACK_AB R9, R27, R2 ;  /* 0x000000021b09723e */ /* 0x010fe200000010ff */
[----:B------:R-:W-:Y:S02]  /*11270*/  FADD.FTZ R33, R33, R32 ;  /* 0x0000002021217221 */ /* 0x000fe40000010000 */
[----:B------:R-:W-:Y:S02]  /*11280*/  FADD.FTZ R49, R49, R54 ;  /* 0x0000003631317221 */ /* 0x000fe40000010000 */
[----:B------:R-:W-:Y:S01]  /*11290*/  FADD.FTZ R36, R36, R33 ;  /* 0x0000002124247221 */ /* 0x000fe20000010000 */
[----:B---3--:R-:W-:Y:S07]  /*112a0*/  F2FP.BF16.PACK_AB R11, R123, R48 ;  /* 0x000000307b0b723e */ /* 0x008fee00000010ff */
[C---:B--2---:R-:W-:Y:S07]  /*112b0*/  HMMA.16816.F32.BF16 R140, R8.reuse, R12, R140 ;  /* 0x0000000c088c723c */ /* 0x044fee000004188c */
[----:B------:R-:W-:Y:S01]  /*112c0*/  FADD.FTZ R12, R0, R49 ;  /* 0x00000031000c7221 */ /* 0x000fe20000010000 */
[C---:B------:R-:W-:Y:S04]  /*112d0*/  HMMA.16816.F32.BF16 R136, R8.reuse, R14, R136 ;  /* 0x0000000e0888723c */ /* 0x040fe80000041888 */
[----:B------:R-:W-:Y:S02]  /*112e0*/  FADD.FTZ R0, R41, R36 ;  /* 0x0000002429007221 */ /* 0x000fe40000010000 */
[----:B------:R-:W-:Y:S02]  /*112f0*/  FADD.FTZ R45, R45, R12 ;  /* 0x0000000c2d2d7221 */ /* 0x000fe40000010000 */
[C---:B-1----:R-:W-:Y:S04]  /*11300*/  HMMA.16816.F32.BF16 R132, R8.reuse, R20, R132 ;  /* 0x000000140884723c */ /* 0x042fe80000041884 */
[----:B------:R-:W-:Y:S02]  /*11310*/  FADD.FTZ R7, R7, R0 ;  /* 0x0000000007077221 */ /* 0x000fe40000010000 */
[----:B------:R-:W-:Y:S02]  /*11320*/  FADD.FTZ R2, R2, R45 ;  /* 0x0000002d02027221 */ /* 0x000fe40000010000 */
[----:B------:R-:W-:Y:S01]  /*11330*/  FADD.FTZ R7, R44, R7 ;  /* 0x000000072c077221 */ /* 0x000fe20000010000 */
[----:B------:R-:W-:Y:S03]  /*11340*/  HMMA.16816.F32.BF16 R128, R8, R22, R128 ;  /* 0x000000160880723c */ /* 0x000fe60000041880 */
[----:B------:R-:W-:Y:S02]  /*11350*/  FADD.FTZ R27, R27, R2 ;  /* 0x000000021b1b7221 */ /* 0x000fe40000010000 */
[----:B------:R-:W-:Y:S02]  /*11360*/  FADD.FTZ R26, R26, R7 ;  /* 0x000000071a1a7221 */ /* 0x000fe40000010000 */
[----:B------:R-:W-:Y:S02]  /*11370*/  FADD.FTZ R48, R48, R27 ;  /* 0x0000001b30307221 */ /* 0x000fe40000010000 */
[----:B------:R-:W-:Y:S03]  /*11380*/  FADD.FTZ R121, R47, R26 ;  /* 0x0000001a2f797221 */ /* 0x000fe60000010000 */
[----:B------:R-:W-:Y:S01]  /*11390*/  FADD.FTZ R123, R123, R48 ;  /* 0x000000307b7b7221 */ /* 0x000fe20000010000 */
[----:B------:R-:W-:-:S05]  /*113a0*/  @P0 BRA `(.L_x_5052) ;  /* 0xffffcfc000000947 */ /* 0x000fca000383ffff */
.L_x_5048:
[----:B------:R-:W1:Y:S01]  /*113b0*/  SHFL.BFLY PT, R0, R123, 0x2, 0x1f ;  /* 0x0c401f007b007f89 */ /* 0x000e6200000e0000 */
[----:B------:R-:W-:Y:S01]  /*113c0*/  IMAD.MOV.U32 R5, RZ, RZ, 0x3f800000 ;  /* 0x3f800000ff057424 */ /* 0x000fe200078e00ff */
[----:B------:R-:W-:Y:S01]  /*113d0*/  BSSY B0, `(.L_x_5053) ;  /* 0x000008a000007945 */ /* 0x000fe20003800000 */
[----:B------:R-:W-:Y:S01]  /*113e0*/  IMAD.MOV.U32 R4, RZ, RZ, 0x3f800000 ;  /* 0x3f800000ff047424 */ /* 0x000fe200078e00ff */
[----:B------:R-:W2:Y:S04]  /*113f0*/  SHFL.BFLY PT, R6, R121, 0x2, 0x1f ;  /* 0x0c401f0079067f89 */ /* 0x000ea800000e0000 */
        /* <DEDUP_REMOVED lines=8> */
[----:B---3--:R-:W-:Y:S01]  /*11480*/  IMAD R28, R28, c[0x0][0x210], R149 ;  /* 0x000084001c1c7a24 */ /* 0x008fe200078e0295 */
[----:B-1----:R-:W-:-:S04]  /*11490*/  SHF.R.S32.HI R7, RZ, 0x1f, R0 ;  /* 0x0000001fff077819 */ /* 0x002fc80000011400 */
[-C--:B------:R-:W-:Y:S01]  /*114a0*/  LEA.HI R11, R7, R0.reuse, RZ, 0x3 ;  /* 0x00000000070b7211 */ /* 0x080fe200078f18ff */
[----:B--2---:R-:W-:Y:S01]  /*114b0*/  FADD.FTZ R2, R9, R2 ;  /* 0x0000000209027221 */ /* 0x004fe20000010000 */
[----:B------:R-:W-:Y:S01]  /*114c0*/  LEA.HI R10, R7, R0, RZ, 0x2 ;  /* 0x00000000070a7211 */ /* 0x000fe200078f10ff */
[----:B-----5:R-:W-:Y:S01]  /*114d0*/  FADD.FTZ R3, R6, R3 ;  /* 0x0000000306037221 */ /* 0x020fe20000010000 */
[----:B------:R-:W-:Y:S02]  /*114e0*/  SHF.R.S32.HI R6, RZ, 0x3, R11 ;  /* 0x00000003ff067819 */ /* 0x000fe4000001140b */
[C---:B------:R-:W-:Y:S02]  /*114f0*/  LOP3.LUT R17, R11.reuse, 0xfffffff8, RZ, 0xc0, !PT ;  /* 0xfffffff80b117812 */ /* 0x040fe400078ec0ff */
[----:B------:R-:W-:Y:S02]  /*11500*/  LEA.HI R13, R11, R6, RZ, 0x1 ;  /* 0x000000060b0d7211 */ /* 0x000fe400078f08ff */
[----:B------:R-:W-:Y:S01]  /*11510*/  LEA.HI R15, R7, R0, RZ, 0x6 ;  /* 0x00000000070f7211 */ /* 0x000fe200078f30ff */
[----:B------:R-:W-:Y:S01]  /*11520*/  IMAD.IADD R8, R0, 0x1, -R17 ;  /* 0x0000000100087824 */ /* 0x000fe200078e0a11 */
[----:B------:R-:W-:-:S02]  /*11530*/  SHF.R.S32.HI R9, RZ, 0x2, R10 ;  /* 0x00000002ff097819 */ /* 0x000fc4000001140a */
[----:B------:R-:W-:Y:S02]  /*11540*/  LOP3.LUT R13, R13, 0xfffffffe, RZ, 0xc0, !PT ;  /* 0xfffffffe0d0d7812 */ /* 0x000fe400078ec0ff */
[----:B------:R-:W-:Y:S02]  /*11550*/  SHF.L.U32 R15, R15, 0x2, RZ ;  /* 0x000000020f0f7819 */ /* 0x000fe400000006ff */
[----:B------:R-:W-:Y:S01]  /*11560*/  LEA.HI R11, R8, R8, RZ, 0x1 ;  /* 0x00000008080b7211 */ /* 0x000fe200078f08ff */
[----:B------:R-:W-:Y:S01]  /*11570*/  IMAD.IADD R12, R6, 0x1, -R13 ;  /* 0x00000001060c7824 */ /* 0x000fe200078e0a0d */
[----:B------:R-:W-:Y:S02]  /*11580*/  SHF.R.S32.HI R14, RZ, 0x1f, R9 ;  /* 0x0000001fff0e7819 */ /* 0x000fe40000011409 */
[----:B------:R-:W-:Y:S02]  /*11590*/  LOP3.LUT R15, R15, 0x3fffff00, RZ, 0xc0, !PT ;  /* 0x3fffff000f0f7812 */ /* 0x000fe400078ec0ff */
[----:B------:R-:W-:-:S02]  /*115a0*/  LOP3.LUT R13, R11, 0xfffffffe, RZ, 0xc0, !PT ;  /* 0xfffffffe0b0d7812 */ /* 0x000fc400078ec0ff */
[----:B------:R-:W-:Y:S01]  /*115b0*/  LEA.HI R14, R14, R9, RZ, 0x3 ;  /* 0x000000090e0e7211 */ /* 0x000fe200078f18ff */
[----:B------:R-:W-:Y:S01]  /*115c0*/  IMAD R12, R12, 0x20, R15 ;  /* 0x000000200c0c7824 */ /* 0x000fe200078e020f */
[----:B------:R-:W-:Y:S01]  /*115d0*/  LEA.HI R15, R7, R0, RZ, 0x4 ;  /* 0x00000000070f7211 */ /* 0x000fe200078f20ff */
[----:B------:R-:W-:Y:S01]  /*115e0*/  IMAD.IADD R13, R8, 0x1, -R13 ;  /* 0x00000001080d7824 */ /* 0x000fe200078e0a0d */
[----:B------:R-:W-:Y:S01]  /*115f0*/  LOP3.LUT R14, R14, 0xfffffff8, RZ, 0xc0, !PT ;  /* 0xfffffff80e0e7812 */ /* 0x000fe200078ec0ff */
[----:B------:R-:W-:Y:S01]  /*11600*/  IMAD.SHL.U32 R8, R8, 0x4, RZ ;  /* 0x0000000408087824 */ /* 0x000fe200078e00ff */
[----:B------:R-:W-:Y:S01]  /*11610*/  FSETP.NE.FTZ.AND P3, PT, R3, RZ, PT ;  /* 0x000000ff0300720b */ /* 0x000fe20003f75000 */
[----:B------:R-:W-:Y:S01]  /*11620*/  IMAD R12, R13, 0x4, R12 ;  /* 0x000000040d0c7824 */ /* 0x000fe200078e020c */
[----:B------:R-:W-:Y:S02]  /*11630*/  IADD3 R14, R9, -R14, RZ ;  /* 0x8000000e090e7210 */ /* 0x000fe40007ffe0ff */
[----:B------:R-:W-:-:S02]  /*11640*/  LOP3.LUT R13, R10, 0xfffffffc, RZ, 0xc0, !PT ;  /* 0xfffffffc0a0d7812 */ /* 0x000fc400078ec0ff */
[----:B------:R-:W-:Y:S02]  /*11650*/  SHF.R.S32.HI R15, RZ, 0x4, R15 ;  /* 0x00000004ff0f7819 */ /* 0x000fe4000001140f */
[----:B------:R-:W-:Y:S01]  /*11660*/  LEA.HI R17, R14, R14, RZ, 0x1 ;  /* 0x0000000e0e117211 */ /* 0x000fe200078f08ff */
[----:B------:R-:W-:Y:S01]  /*11670*/  IMAD.IADD R10, R0, 0x1, -R13 ;  /* 0x00000001000a7824 */ /* 0x000fe200078e0a0d */
[----:B------:R-:W-:Y:S02]  /*11680*/  FSETP.NE.FTZ.AND P2, PT, R2, RZ, PT ;  /* 0x000000ff0200720b */ /* 0x000fe40003f55000 */
[----:B------:R-:W-:Y:S01]  /*11690*/  SHF.L.U32 R13, R15, 0x6, RZ ;  /* 0x000000060f0d7819 */ /* 0x000fe200000006ff */
[----:B------:R-:W1:Y:S01]  /*116a0*/  @P3 MUFU.RCP R5, R3 ;  /* 0x0000000300053308 */ /* 0x000e620000001000 */
[----:B------:R-:W-:Y:S02]  /*116b0*/  SHF.R.S32.HI R11, RZ, 0x1, R11 ;  /* 0x00000001ff0b7819 */ /* 0x000fe4000001140b */
[----:B------:R-:W-:-:S02]  /*116c0*/  LEA.HI R9, R7, R0, RZ, 0x5 ;  /* 0x0000000007097211 */ /* 0x000fc400078f28ff */
[----:B------:R-:W-:Y:S01]  /*116d0*/  SHF.R.S32.HI R15, RZ, 0x1, R17 ;  /* 0x00000001ff0f7819 */ /* 0x000fe20000011411 */
[----:B------:R-:W-:Y:S01]  /*116e0*/  IMAD.SHL.U32 R16, R11, 0x8, RZ ;  /* 0x000000080b107824 */ /* 0x000fe200078e00ff */
[----:B------:R-:W-:Y:S01]  /*116f0*/  SHF.R.S32.HI R7, RZ, 0x5, R9 ;  /* 0x00000005ff077819 */ /* 0x000fe20000011409 */
[----:B------:R-:W-:Y:S01]  /*11700*/  @P3 MUFU.LG2 R3, R3 ;  /* 0x0000000300033308 */ /* 0x000fe20000000c00 */
[----:B------:R-:W-:Y:S01]  /*11710*/  LOP3.LUT R17, R17, 0x1fffffe, RZ, 0xc0, !PT ;  /* 0x01fffffe11117812 */ /* 0x000fe200078ec0ff */
[----:B------:R-:W-:Y:S01]  /*11720*/  IMAD.SHL.U32 R11, R15, 0x40, RZ ;  /* 0x000000400f0b7824 */ /* 0x000fe200078e00ff */
[----:B------:R-:W-:Y:S01]  /*11730*/  LOP3.LUT R13, R13, 0xc0, RZ, 0xc0, !PT ;  /* 0x000000c00d0d7812 */ /* 0x000fe200078ec0ff */
[----:B------:R-:W-:Y:S01]  /*11740*/  IMAD R10, R7, 0x100, R10 ;  /* 0x00000100070a7824 */ /* 0x000fe200078e020a */
[----:B------:R-:W-:Y:S02]  /*11750*/  IADD3 R17, R14, -R17, RZ ;  /* 0x800000110e117210 */ /* 0x000fe40007ffe0ff */
[----:B------:R-:W-:Y:S01]  /*11760*/  LOP3.LUT R11, R11, 0xc0, RZ, 0xc0, !PT ;  /* 0x000000c00b0b7812 */ /* 0x000fe200078ec0ff */
[----:B------:R-:W2:Y:S01]  /*11770*/  @P2 MUFU.RCP R4, R2 ;  /* 0x0000000200042308 */ /* 0x000ea20000001000 */
[----:B------:R-:W-:Y:S01]  /*11780*/  LOP3.LUT R16, R13, 0x18, R16, 0xf8, !PT ;  /* 0x000000180d107812 */ /* 0x000fe200078ef810 */
[----:B------:R-:W-:Y:S01]  /*11790*/  IMAD R10, R17, 0x10, R10 ;  /* 0x00000010110a7824 */ /* 0x000fe200078e020a */
[----:B------:R-:W-:Y:S01]  /*117a0*/  SHF.R.U32.HI R13, RZ, 0x3, R13 ;  /* 0x00000003ff0d7819 */ /* 0x000fe2000001160d */
[----:B-1----:R-:W-:Y:S01]  /*117b0*/  FMUL.FTZ R140, R5, R140 ;  /* 0x0000008c058c7220 */ /* 0x002fe20000410000 */
[----:B------:R-:W-:Y:S01]  /*117c0*/  LEA.HI R17, R11, R11, RZ, 0x1d ;  /* 0x0000000b0b117211 */ /* 0x000fe200078fe8ff */
[----:B------:R-:W-:Y:S01]  /*117d0*/  FMUL.FTZ R141, R5, R141 ;  /* 0x0000008d058d7220 */ /* 0x000fe20000410000 */
[----:B------:R-:W-:Y:S01]  /*117e0*/  LOP3.LUT R14, R15, 0x1, RZ, 0xc0, !PT ;  /* 0x000000010f0e7812 */ /* 0x000fe200078ec0ff */
[----:B------:R-:W-:Y:S01]  /*117f0*/  FMUL.FTZ R136, R5, R136 ;  /* 0x0000008805887220 */ /* 0x000fe20000410000 */
[----:B------:R-:W-:Y:S01]  /*11800*/  LOP3.LUT P0, RZ, R15, 0x2, RZ, 0xc0, !PT ;  /* 0x000000020fff7812 */ /* 0x000fe2000780c0ff */
[C---:B------:R-:W-:Y:S01]  /*11810*/  FMUL.FTZ R137, R5.reuse, R137 ;  /* 0x0000008905897220 */ /* 0x040fe20000410000 */
[----:B------:R-:W-:Y:S01]  /*11820*/  LOP3.LUT R11, R16, R13, RZ, 0x3c, !PT ;  /* 0x0000000d100b7212 */ /* 0x000fe200078e3cff */
[----:B------:R-:W-:Y:S01]  /*11830*/  IMAD.MOV.U32 R13, RZ, RZ, -0x20 ;  /* 0xffffffe0ff0d7424 */ /* 0x000fe200078e00ff */
[----:B------:R-:W-:Y:S01]  /*11840*/  LEA R10, R10, R17, 0x1 ;  /* 0x000000110a0a7211 */ /* 0x000fe200078e08ff */
[C---:B------:R-:W-:Y:S01]  /*11850*/  FMUL.FTZ R132, R5.reuse, R132 ;  /* 0x0000008405847220 */ /* 0x040fe20000410000 */
[----:B------:R-:W-:Y:S01]  /*11860*/  ISETP.NE.U32.AND P1, PT, R14, 0x1, PT ;  /* 0x000000010e00780c */ /* 0x000fe20003f25070 */
[----:B------:R-:W-:Y:S01]  /*11870*/  FMUL.FTZ R133, R5, R133 ;  /* 0x0000008505857220 */ /* 0x000fe20000410000 */
[----:B------:R-:W-:Y:S01]  /*11880*/  LOP3.LUT R9, R9, 0xffffffe0, RZ, 0xc0, !PT ;  /* 0xffffffe009097812 */ /* 0x000fe200078ec0ff */
[----:B------:R-:W-:Y:S01]  /*11890*/  FMUL.FTZ R128, R5, R128 ;  /* 0x0000008005807220 */ /* 0x000fe20000410000 */
[----:B------:R-:W-:Y:S01]  /*118a0*/  SEL R14, R13, 0x20, !P1 ;  /* 0x000000200d0e7807 */ /* 0x000fe20004800000 */
[----:B------:R-:W-:Y:S01]  /*118b0*/  FMUL.FTZ R129, R5, R129 ;  /* 0x0000008105817220 */ /* 0x000fe20000410000 */
[----:B------:R-:W-:Y:S01]  /*118c0*/  STS.64 [R10.X4], R140 ;  /* 0x0000008c0a007388 */ /* 0x000fe20000004a00 */
[----:B------:R-:W-:Y:S01]  /*118d0*/  IMAD.SHL.U32 R5, R10, 0x4, RZ ;  /* 0x000000040a057824 */ /* 0x000fe200078e00ff */
[----:B------:R-:W1:Y:S01]  /*118e0*/  @P2 MUFU.LG2 R2, R2 ;  /* 0x0000000200022308 */ /* 0x000e620000000c00 */
[----:B--2---:R-:W-:-:S02]  /*118f0*/  FMUL.FTZ R143, R4, R143 ;  /* 0x0000008f048f7220 */ /* 0x004fc40000410000 */
[C---:B------:R-:W-:Y:S02]  /*11900*/  FMUL.FTZ R142, R4.reuse, R142 ;  /* 0x0000008e048e7220 */ /* 0x040fe40000410000 */
[C---:B------:R-:W-:Y:S02]  /*11910*/  FMUL.FTZ R139, R4.reuse, R139 ;  /* 0x0000008b048b7220 */ /* 0x040fe40000410000 */
        /* <DEDUP_REMOVED lines=9> */
[----:B------:R-:W-:Y:S01]  /*119b0*/  IMAD.IADD R9, R0, 0x1, -R9 ;  /* 0x0000000100097824 */ /* 0x000fe200078e0a09 */
[----:B------:R-:W-:Y:S01]  /*119c0*/  @P0 IADD3 R11, R5, -0x40, RZ ;  /* 0xffffffc0050b0810 */ /* 0x000fe20007ffe0ff */
[----:B------:R-:W-:Y:S01]  /*119d0*/  @P3 FMUL.FTZ R3, R3, 0.69314718246459960938 ;  /* 0x3f31721803033820 */ /* 0x000fe20000410000 */
[----:B------:R-:W3:Y:S01]  /*119e0*/  S2R R5, SR_CTAID.Z ;  /* 0x0000000000057919 */ /* 0x000ee20000002700 */
[----:B----4-:R-:W-:Y:S01]  /*119f0*/  SHF.L.U32 R0, R29, 0x6, RZ ;  /* 0x000000061d007819 */ /* 0x010fe200000006ff */
[----:B-1----:R-:W-:Y:S01]  /*11a00*/  @P2 FMUL.FTZ R2, R2, 0.69314718246459960938 ;  /* 0x3f31721802022820 */ /* 0x002fe20000410000 */
[----:B------:R-:W-:Y:S01]  /*11a10*/  LOP3.LUT P0, RZ, R9, 0x3, RZ, 0xc0, !PT ;  /* 0x0000000309ff7812 */ /* 0x000fe2000780c0ff */
[----:B------:R-:W-:Y:S01]  /*11a20*/  IMAD.IADD R30, R14, 0x1, R11 ;  /* 0x000000010e1e7824 */ /* 0x000fe200078e020b */
[----:B------:R-:W-:Y:S01]  /*11a30*/  STS.64 [R12], R136 ;  /* 0x000000880c007388 */ /* 0x000fe20000000a00 */
[----:B------:R-:W-:-:S02]  /*11a40*/  IMAD.MOV.U32 R9, RZ, RZ, -0x800000 ;  /* 0xff800000ff097424 */ /* 0x000fc400078e00ff */
[----:B------:R-:W-:Y:S01]  /*11a50*/  @P2 FFMA.FTZ R9, R69, c[0x0][0x238], R2 ;  /* 0x00008e0045092a23 */ /* 0x000fe20000010002 */
[----:B------:R-:W-:Y:S04]  /*11a60*/  STS.64 [R12+0x400], R138 ;  /* 0x0004008a0c007388 */ /* 0x000fe80000000a00 */
[----:B------:R-:W-:Y:S01]  /*11a70*/  STS.64 [R11], R132 ;  /* 0x000000840b007388 */ /* 0x000fe20000000a00 */
[----:B--2---:R-:W-:-:S03]  /*11a80*/  IADD3 R10, -R149, RZ, RZ ;  /* 0x000000ff950a7210 */ /* 0x004fc60007ffe1ff */
[----:B------:R-:W-:Y:S04]  /*11a90*/  STS.64 [R11+0x400], R134 ;  /* 0x000400860b007388 */ /* 0x000fe80000000a00 */
[----:B------:R-:W-:Y:S01]  /*11aa0*/  STS.64 [R30], R128 ;  /* 0x000000801e007388 */ /* 0x000fe20000000a00 */
[----:B---3--:R-:W-:-:S03]  /*11ab0*/  IMAD R5, R10, c[0x0][0x1c0], R5 ;  /* 0x000070000a057a24 */ /* 0x008fc600078e0205 */
[----:B------:R-:W-:Y:S01]  /*11ac0*/  STS.64 [R30+0x400], R130 ;  /* 0x000400821e007388 */ /* 0x000fe20000000a00 */
[----:B------:R-:W-:Y:S01]  /*11ad0*/  SHF.R.S32.HI R10, RZ, 0x1f, R7 ;  /* 0x0000001fff0a7819 */ /* 0x000fe20000011407 */
[----:B------:R-:W-:Y:S02]  /*11ae0*/  IMAD R5, R28, c[0x0][0x1c0], R5 ;  /* 0x000070001c057a24 */ /* 0x000fe400078e0205 */
[----:B------:R-:W-:Y:S01]  /*11af0*/  BAR.SYNC.DEFER_BLOCKING 0x0 ;  /* 0x0000000000007b1d */ /* 0x000fe20000010000 */
[----:B------:R-:W-:Y:S01]  /*11b00*/  LEA.HI R10, R10, R7, RZ, 0x2 ;  /* 0x000000070a0a7211 */ /* 0x000fe200078f10ff */
[----:B------:R-:W-:-:S03]  /*11b10*/  IMAD R0, R5, c[0x0][0x214], R0 ;  /* 0x0000850005007a24 */ /* 0x000fc600078e0200 */
[----:B------:R-:W-:-:S05]  /*11b20*/  LOP3.LUT R10, R10, 0xffffffc, RZ, 0xc0, !PT ;  /* 0x0ffffffc0a0a7812 */ /* 0x000fca00078ec0ff */
[----:B------:R-:W-:-:S05]  /*11b30*/  IMAD.IADD R10, R7, 0x1, -R10 ;  /* 0x00000001070a7824 */ /* 0x000fca00078e0a0a */
[----:B------:R-:W-:Y:S01]  /*11b40*/  LEA R155, R10, R155, 0x4 ;  /* 0x0000009b0a9b7211 */ /* 0x000fe200078e20ff */
[----:B------:R-:W1:Y:S04]  /*11b50*/  LDS.128 R20, [R4.X4] ;  /* 0x0000000004147984 */ /* 0x000e680000004c00 */
[----:B------:R-:W2:Y:S04]  /*11b60*/  LDS.128 R16, [R4.X4+0x800] ;  /* 0x0008000004107984 */ /* 0x000ea80000004c00 */
[----:B------:R-:W3:Y:S04]  /*11b70*/  LDS.128 R12, [R4.X4+0x1000] ;  /* 0x00100000040c7984 */ /* 0x000ee80000004c00 */
[----:B------:R4:W1:Y:S02]  /*11b80*/  LDS.128 R24, [R4.X4+0x1800] ;  /* 0x0018000004187984 */ /* 0x0008640000004c00 */
[----:B----4-:R-:W-:-:S02]  /*11b90*/  IMAD.MOV.U32 R4, RZ, RZ, -0x800000 ;  /* 0xff800000ff047424 */ /* 0x010fc400078e00ff */
[----:B------:R-:W-:Y:S01]  /*11ba0*/  @P3 FFMA.FTZ R4, R70, c[0x0][0x238], R3 ;  /* 0x00008e0046043a23 */ /* 0x000fe20000010003 */
        /* <DEDUP_REMOVED lines=12> */
.L_x_5054:
[----:B------:R-:W-:Y:S05]  /*11c70*/  BSYNC B0 ;  /* 0x0000000000007941 */ /* 0x000fea0003800000 */
.L_x_5053:
[----:B----4-:R-:W-:Y:S01]  /*11c80*/  SHF.R.S32.HI R9, RZ, 0x1f, R8 ;  /* 0x0000001fff097819 */ /* 0x010fe20000011408 */
[----:B------:R-:W-:Y:S01]  /*11c90*/  IMAD R29, R29, -0x40, R148 ;  /* 0xffffffc01d1d7824 */ /* 0x000fe200078e0294 */
[----:B------:R-:W-:Y:S01]  /*11ca0*/  ISETP.GE.AND P1, PT, R8, c[0x0][0x220], PT ;  /* 0x0000880008007a0c */ /* 0x000fe20003f26270 */
[----:B------:R-:W-:Y:S01]  /*11cb0*/  IMAD R0, R0, c[0x0][0x22c], RZ ;  /* 0x00008b0000007a24 */ /* 0x000fe200078e02ff */
        /* <DEDUP_REMOVED lines=19> */
.L_x_5055:
        /* <DEDUP_REMOVED lines=9> */
.L_x_5258:


//--------------------- .text._ZN5flash24flash_fwd_splitkv_kernelI23Flash_fwd_kernel_traitsILi32ELi64ELi128ELi4ELb0ELb0EN7cutlass10bfloat16_tE19Flash_kernel_traitsILi32ELi64ELi128ELi4ES3_EELb1ELb0ELb1ELb0ELb0ELb1ELb1ELb1EEEvNS_16Flash_fwd_paramsE --------------------------
	.section	.text._ZN5flash24flash_fwd_splitkv_kernelI23Flash_fwd_kernel_traitsILi32ELi64ELi128ELi4ELb0ELb0EN7cutlass10bfloat16_tE19Flash_kernel_traitsILi32ELi64ELi128ELi4ES3_EELb1ELb0ELb1ELb0ELb0ELb1ELb1ELb1EEEvNS_16Flash_fwd_paramsE,"ax",@progbits
	.sectioninfo	@"SHI_REGISTERS=201"
	.align	128
        .global         _ZN5flash24flash_fwd_splitkv_kernelI23Flash_fwd_kernel_traitsILi32ELi64ELi128ELi4ELb0ELb0EN7cutlass10bfloat16_tE19Flash_kernel_traitsILi32ELi64ELi128ELi4ES3_EELb1ELb0ELb1ELb0ELb0ELb1ELb1ELb1EEEvNS_16Flash_fwd_paramsE
        .type           _ZN5flash24flash_fwd_splitkv_kernelI23Flash_fwd_kernel_traitsILi32ELi64ELi128ELi4ELb0ELb0EN7cutlass10bfloat16_tE19Flash_kernel_traitsILi32ELi64ELi128ELi4ES3_EELb1ELb0ELb1ELb0ELb0ELb1ELb1ELb1EEEvNS_16Flash_fwd_paramsE,@function
        .size           _ZN5flash24flash_fwd_splitkv_kernelI23Flash_fwd_kernel_traitsILi32ELi64ELi128ELi4ELb0ELb0EN7cutlass10bfloat16_tE19Flash_kernel_traitsILi32ELi64ELi128ELi4ES3_EELb1ELb0ELb1ELb0ELb0ELb1ELb1ELb1EEEvNS_16Flash_fwd_paramsE,(.L_x_5259 - _ZN5flash24flash_fwd_splitkv_kernelI23Flash_fwd_kernel_traitsILi32ELi64ELi128ELi4ELb0ELb0EN7cutlass10bfloat16_tE19Flash_kernel_traitsILi32ELi64ELi128ELi4ES3_EELb1ELb0ELb1ELb0ELb0ELb1ELb1ELb1EEEvNS_16Flash_fwd_paramsE)
        .other          _ZN5flash24flash_fwd_splitkv_kernelI23Flash_fwd_kernel_traitsILi32ELi64ELi128ELi4ELb0ELb0EN7cutlass10bfloat16_tE19Flash_kernel_traitsILi32ELi64ELi128ELi4ES3_EELb1ELb0ELb1ELb0ELb0ELb1ELb1ELb1EEEvNS_16Flash_fwd_paramsE,@"STO_CUDA_ENTRY STV_DEFAULT"
_ZN5flash24flash_fwd_splitkv_kernelI23Flash_fwd_kernel_traitsILi32ELi64ELi128ELi4ELb0ELb0EN7cutlass10bfloat16_tE19Flash_kernel_traitsILi32ELi64ELi128ELi4ES3_EELb1ELb0ELb1ELb0ELb0ELb1ELb1ELb1EEEvNS_16Flash_fwd_paramsE:
.text._ZN5flash24flash_fwd_splitkv_kernelI23Flash_fwd_kernel_traitsILi32ELi64ELi128ELi4ELb0ELb0EN7cutlass10bfloat16_tE19Flash_kernel_traitsILi32ELi64ELi128ELi4ES3_EELb1ELb0ELb1ELb0ELb0ELb1ELb1ELb1EEEvNS_16Flash_fwd_paramsE:
        /* <DEDUP_REMOVED lines=53> */
.L_x_5056:
[----:B-1-34-:R-:W-:Y:S02]  /*0350*/  MOV R3, c[0x0][0x218] ;  /* 0x0000860000037a02 */ /* 0x01afe40000000f00 */
.L_x_5057:
        /* <DEDUP_REMOVED lines=26> */
[----:B------:R-:W-:-:S04]  /*0500*/  LOP3.LUT R7, R7, c[0x0][0x10], RZ, 0x3c, !PT ;  /* 0x0000040007077a12 */ /* 0x000fc800078e3cff */
[----:B------:R-:W-:Y:S02]  /*0510*/  ISETP.GE.AND P0, PT, R7, RZ, PT ;  /* 0x000000ff0700720c */ /* 0x000fe40003f06270 */
[----:B------:R-:W-:Y:S01]  /*0520*/  IADD3 R7, R53, 0x7f, RZ ;  /* 0x0000007f35077810 */ /* 0x000fe20007ffe0ff */
[----:B--2---:R-:W-:Y:S02]  /*0530*/  IMAD.MOV R5, RZ, RZ, -R15 ;  /* 0x000000ffff057224 */ /* 0x004fe400078e0a0f */
        /* <DEDUP_REMOVED lines=51> */
[----:B------:R-:W-:Y:S02]  /*0870*/  LEA R8, P0, R5, c[0x0][0x1d8], 0x2 ;  /* 0x0000760005087a11 */ /* 0x000fe400078010ff */
        /* <DEDUP_REMOVED lines=30> */
.L_x_5058:
        /* <DEDUP_REMOVED lines=92> */
.L_x_5059:
        /* <DEDUP_REMOVED lines=17> */
.L_x_5061:
        /* <DEDUP_REMOVED lines=53> */
.L_x_5060:
        /* <DEDUP_REMOVED lines=20> */
[C---:B------:R-:W-:Y:S01]  /*15c0*/  IADD3 R104, P2, R102.reuse, R15, RZ ;  /* 0x0000000f66687210 */ /* 0x040fe20007f5e0ff */
[----:B------:R-:W-:Y:S01]  /*15d0*/  @!P0 IMAD R0, R117, c[0x0][0x17c], R0 ;  /* 0x00005f0075008a24 */ /* 0x000fe200078e0200 */
[----:B------:R-:W-:Y:S01]  /*15e0*/  SHF.R.S32.HI R103, RZ, 0x1f, R102 ;  /* 0x0000001fff677819 */ /* 0x000fe20000011466 */
[----:B------:R-:W-:Y:S01]  /*15f0*/  @P0 IMAD R13, R13, c[0x0][0x194], R25 ;  /* 0x000065000d0d0a24 */ /* 0x000fe200078e0219 */
[----:B------:R-:W-:Y:S01]  /*1600*/  SHF.R.S32.HI R123, RZ, 0x1f, R122 ;  /* 0x0000001fff7b7819 */ /* 0x000fe2000001147a */
[----:B------:R-:W-:Y:S01]  /*1610*/  @P0 IMAD.MOV.U32 R14, RZ, RZ, R24 ;  /* 0x000000ffff0e0224 */ /* 0x000fe200078e0018 */
[----:B------:R-:W-:Y:S01]  /*1620*/  @!P0 IADD3 R13, R23, R0, RZ ;  /* 0x00000000170d8210 */ /* 0x000fe20007ffe0ff */
[----:B------:R-:W-:Y:S01]  /*1630*/  IMAD.IADD R0, R102, 0x1, -R9 ;  /* 0x0000000166007824 */ /* 0x000fe200078e0a09 */
[----:B------:R-:W-:Y:S01]  /*1640*/  LEA.HI R9, R19, R54, RZ, 0x3 ;  /* 0x0000003613097211 */ /* 0x000fe200078f18ff */
[----:B------:R-:W-:Y:S01]  /*1650*/  @!P0 IMAD.MOV.U32 R14, RZ, RZ, R22 ;  /* 0x000000ffff0e8224 */ /* 0x000fe200078e0016 */
[----:B------:R-:W-:Y:S01]  /*1660*/  IADD3.X R3, R103, R3, RZ, P2, !PT ;  /* 0x0000000367037210 */ /* 0x000fe200017fe4ff */
[----:B------:R-:W-:Y:S01]  /*1670*/  IMAD.SHL.U32 R84, R60, 0x8, RZ ;  /* 0x000000083c547824 */ /* 0x000fe200078e00ff */
[----:B------:R-:W-:Y:S01]  /*1680*/  SHF.R.S32.HI R9, RZ, 0x3, R9 ;  /* 0x00000003ff097819 */ /* 0x000fe20000011409 */
[----:B------:R-:W-:Y:S01]  /*1690*/  IMAD R21, R2, c[0x0][0x1b8], RZ ;  /* 0x00006e0002157a24 */ /* 0x000fe200078e02ff */
[----:B------:R-:W-:Y:S01]  /*16a0*/  SHF.R.S32.HI R59, RZ, 0x1, R62 ;  /* 0x00000001ff3b7819 */ /* 0x000fe2000001143e */
[----:B------:R-:W-:Y:S01]  /*16b0*/  IMAD R101, R101, 0x8, R0 ;  /* 0x0000000865657824 */ /* 0x000fe200078e0200 */
[----:B------:R-:W-:Y:S01]  /*16c0*/  SHF.L.U32 R9, R9, 0x6, RZ ;  /* 0x0000000609097819 */ /* 0x000fe200000006ff */
[----:B------:R-:W-:Y:S01]  /*16d0*/  IMAD R0, R4, c[0x0][0x1bc], R21 ;  /* 0x00006f0004007a24 */ /* 0x000fe200078e0215 */
[----:B------:R-:W-:Y:S01]  /*16e0*/  IADD3 R14, P3, R84, R14, RZ ;  /* 0x0000000e540e7210 */ /* 0x000fe20007f7e0ff */
[----:B------:R-:W-:Y:S01]  /*16f0*/  IMAD.WIDE R16, R17, 0x40, R102 ;  /* 0x0000004011107825 */ /* 0x000fe200078e0266 */
[----:B------:R-:W-:-:S02]  /*1700*/  SHF.R.S32.HI R85, RZ, 0x1f, R84 ;  /* 0x0000001fff557819 */ /* 0x000fc40000011454 */
[----:B------:R-:W-:Y:S01]  /*1710*/  IADD3 R12, P0, R84, R12, RZ ;  /* 0x0000000c540c7210 */ /* 0x000fe20007f1e0ff */
[----:B------:R-:W-:Y:S01]  /*1720*/  IMAD R118, R17, c[0x0][0x190], RZ ;  /* 0x0000640011767a24 */ /* 0x000fe200078e02ff */
[----:B------:R-:W-:Y:S01]  /*1730*/  LOP3.LUT R9, R9, 0xc0, RZ, 0xc0, !PT ;  /* 0x000000c009097812 */ /* 0x000fe200078ec0ff */
[C---:B------:R-:W-:Y:S01]  /*1740*/  IMAD.X R15, R85.reuse, 0x1, R13, P3 ;  /* 0x00000001550f7824 */ /* 0x040fe200018e060d */
[----:B------:R-:W-:Y:S01]  /*1750*/  SHF.L.U32 R60, R60, 0x2, RZ ;  /* 0x000000023c3c7819 */ /* 0x000fe200000006ff */
[----:B------:R-:W-:Y:S01]  /*1760*/  IMAD.X R13, R85, 0x1, R11, P0 ;  /* 0x00000001550d7824 */ /* 0x000fe200000e060b */
[----:B------:R-:W-:Y:S01]  /*1770*/  LOP3.LUT R10, R9, 0x18, R84, 0xf8, !PT ;  /* 0x00000018090a7812 */ /* 0x000fe200078ef854 */
[----:B------:R-:W-:Y:S01]  /*1780*/  IMAD R118, R16, c[0x0][0x194], R118 ;  /* 0x0000650010767a24 */ /* 0x000fe200078e0276 */
[----:B------:R-:W-:Y:S01]  /*1790*/  SHF.R.U32.HI R9, RZ, 0x3, R9 ;  /* 0x00000003ff097819 */ /* 0x000fe20000011609 */
[----:B------:R-:W-:Y:S01]  /*17a0*/  IMAD.WIDE.U32 R12, R4, c[0x0][0x1b8], R12 ;  /* 0x00006e00040c7a25 */ /* 0x000fe200078e000c */
[----:B------:R-:W-:-:S02]  /*17b0*/  IADD3 R124, P0, R84, R124, RZ ;  /* 0x0000007c547c7210 */ /* 0x000fc40007f1e0ff */
[----:B------:R-:W-:Y:S01]  /*17c0*/  LOP3.LUT R10, R10, R9, RZ, 0x3c, !PT ;  /* 0x000000090a0a7212 */ /* 0x000fe200078e3cff */
[----:B------:R-:W-:Y:S01]  /*17d0*/  IMAD.IADD R13, R13, 0x1, R0 ;  /* 0x000000010d0d7824 */ /* 0x000fe200078e0200 */
[----:B------:R-:W-:Y:S01]  /*17e0*/  SHF.R.S32.HI R9, RZ, 0x1f, R56 ;  /* 0x0000001fff097819 */ /* 0x000fe20000011438 */
[----:B------:R-:W-:Y:S01]  /*17f0*/  IMAD.X R125, R85, 0x1, R5, P0 ;  /* 0x00000001557d7824 */ /* 0x000fe200000e0605 */
[----:B------:R-:W-:Y:S01]  /*1800*/  LEA.HI R8, R19, R54, RZ, 0x4 ;  /* 0x0000003613087211 */ /* 0x000fe200078f20ff */
[----:B------:R-:W-:Y:S01]  /*1810*/  IMAD.WIDE.U32 R14, R16, c[0x0][0x190], R14 ;  /* 0x00006400100e7a25 */ /* 0x000fe200078e000e */
[----:B------:R-:W-:Y:S02]  /*1820*/  LEA.HI R0, R9, R56, RZ, 0x7 ;  /* 0x0000003809007211 */ /* 0x000fe400078f38ff */
[----:B------:R-:W-:Y:S01]  /*1830*/  LOP3.LUT R11, R8, 0xfffffff0, RZ, 0xc0, !PT ;  /* 0xfffffff0080b7812 */ /* 0x000fe200078ec0ff */
[----:B------:R-:W-:Y:S01]  /*1840*/  IMAD.IADD R119, R15, 0x1, R118 ;  /* 0x000000010f777824 */ /* 0x000fe200078e0276 */
[----:B------:R-:W-:Y:S01]  /*1850*/  SHF.R.S32.HI R0, RZ, 0x7, R0 ;  /* 0x00000007ff007819 */ /* 0x000fe20000011400 */
[----:B------:R-:W-:Y:S01]  /*1860*/  IMAD R3, R3, c[0x0][0x1a0], RZ ;  /* 0x0000680003037a24 */ /* 0x000fe200078e02ff */
[----:B------:R-:W-:Y:S01]  /*1870*/  IADD3 R54, -R11, R54, RZ ;  /* 0x000000360b367210 */ /* 0x000fe20007ffe1ff */
[----:B------:R-:W-:Y:S01]  /*1880*/  IMAD.MOV.U32 R118, RZ, RZ, R14 ;  /* 0x000000ffff767224 */ /* 0x000fe200078e000e */
[----:B------:R-:W-:Y:S01]  /*1890*/  IMNMX R69, R109, R0, !PT ;  /* 0x000000006d457217 */ /* 0x000fe20007800200 */
[----:B------:R-:W-:Y:S01]  /*18a0*/  IMAD R55, R123, c[0x0][0x1a8], RZ ;  /* 0x00006a007b377a24 */ /* 0x000fe200078e02ff */
[----:B------:R-:W-:Y:S01]  /*18b0*/  MOV R129, c[0x0][0x198] ;  /* 0x0000660000817a02 */ /* 0x000fe20000000f00 */
[----:B------:R-:W-:Y:S01]  /*18c0*/  IMAD R127, R103, c[0x0][0x198], RZ ;  /* 0x00006600677f7a24 */ /* 0x000fe200078e02ff */
[----:B------:R-:W-:Y:S01]  /*18d0*/  ISETP.GT.AND P0, PT, R52, R69, PT ;  /* 0x000000453400720c */ /* 0x000fe20003f04270 */
[----:B------:R-:W-:Y:S01]  /*18e0*/  IMAD R61, R102, R59, R60 ;  /* 0x0000003b663d7224 */ /* 0x000fe200078e023c */
[C---:B------:R-:W-:Y:S01]  /*18f0*/  SHF.L.U64.HI R111, R129.reuse, R96, c[0x0][0x19c] ;  /* 0x00006700816f7619 */ /* 0x040fe20000010260 */
[----:B------:R-:W-:Y:S01]  /*1900*/  IMAD R107, R104, c[0x0][0x1a4], R3 ;  /* 0x00006900686b7a24 */ /* 0x000fe200078e0203 */
[----:B------:R-:W-:Y:S01]  /*1910*/  SHF.L.U32 R140, R129, 0x5, RZ ;  /* 0x00000005818c7819 */ /* 0x000fe200000006ff */
[----:B------:R-:W-:Y:S01]  /*1920*/  IMAD.MOV.U32 R3, RZ, RZ, c[0x0][0x1a0] ;  /* 0x00006800ff037624 */ /* 0x000fe200078e00ff */
[----:B------:R-:W-:Y:S01]  /*1930*/  LEA.HI R54, R54, R54, RZ, 0x1 ;  /* 0x0000003636367211 */ /* 0x000fe200078f08ff */
        /* <DEDUP_REMOVED lines=125> */
.L_x_5092:
        /* <DEDUP_REMOVED lines=87> */
.L_x_5066:
[----:B------:R-:W-:Y:S05]  /*2680*/  BSYNC B0 ;  /* 0x0000000000007941 */ /* 0x000fea0003800000 */
.L_x_5065:
        /* <DEDUP_REMOVED lines=57> */
.L_x_5068:
[----:B------:R-:W-:Y:S05]  /*2a20*/  BSYNC B0 ;  /* 0x0000000000007941 */ /* 0x000fea0003800000 */
.L_x_5067:
        /* <DEDUP_REMOVED lines=57> */
.L_x_5070:
[----:B------:R-:W-:Y:S05]  /*2dc0*/  BSYNC B0 ;  /* 0x0000000000007941 */ /* 0x000fea0003800000 */
.L_x_5069:
        /* <DEDUP_REMOVED lines=61> */
.L_x_5072:
[----:B------:R-:W-:Y:S05]  /*31a0*/  BSYNC B0 ;  /* 0x0000000000007941 */ /* 0x000fea0003800000 */
.L_x_5071:
        /* <DEDUP_REMOVED lines=9> */
.L_x_5064:
        /* <DEDUP_REMOVED lines=86> */
.L_x_5077:
[----:B------:R-:W-:Y:S05]  /*37a0*/  BSYNC B0 ;  /* 0x0000000000007941 */ /* 0x000fea0003800000 */
.L_x_5076:
[----:B------:R-:W-:Y:S05]  /*37b0*/  MOV R83, R81 ;  /* 0x0000005100537202 */ /* 0x000fea0000000f00 */
[----:B-----5:R3:W-:Y:S02]  /*37c0*/  STG.E.128 [R82.64], R40 ;  /* 0x0000002852007986 */ /* 0x0207e4000c101d06 */
.L_x_5075:
[----:B------:R-:W-:Y:S05]  /*37d0*/  BSYNC B1 ;  /* 0x0000000000017941 */ /* 0x000fea0003800000 */
.L_x_5074:
        /* <DEDUP_REMOVED lines=88> */
.L_x_5081:
[----:B------:R-:W-:Y:S05]  /*3d60*/  BSYNC B0 ;  /* 0x0000000000007941 */ /* 0x000fea0003800000 */
.L_x_5080:
[C---:B--2---:R-:W-:Y:S04]  /*3d70*/  LEA R2, P0, R140.reuse, R82, 0x1 ;  /* 0x000000528c027211 */ /* 0x044fe800078008ff */
[----:B------:R-:W-:Y:S05]  /*3d80*/  LEA.HI.X R3, R140, R81, R111, 0x1, P0 ;  /* 0x000000518c037211 */ /* 0x000fea00000f0c6f */
[----:B-----5:R2:W-:Y:S04]  /*3d90*/  STG.E.128 [R2.64], R40 ;  /* 0x0000002802007986 */ /* 0x0205e8000c101d06 */
.L_x_5079:
[----:B------:R-:W-:Y:S05]  /*3da0*/  BSYNC B1 ;  /* 0x0000000000017941 */ /* 0x000fea0003800000 */
.L_x_5078:
        /* <DEDUP_REMOVED lines=88> */
.L_x_5085:
[----:B------:R-:W-:Y:S05]  /*4330*/  BSYNC B0 ;  /* 0x0000000000007941 */ /* 0x000fea0003800000 */
.L_x_5084:
[C---:B------:R-:W-:Y:S04]  /*4340*/  LEA R2, P0, R128.reuse, R82, 0x1 ;  /* 0x0000005280027211 */ /* 0x040fe800078008ff */
[----:B------:R-:W-:Y:S05]  /*4350*/  LEA.HI.X R3, R128, R81, R73, 0x1, P0 ;  /* 0x0000005180037211 */ /* 0x000fea00000f0c49 */
[----:B-----5:R3:W-:Y:S04]  /*4360*/  STG.E.128 [R2.64], R40 ;  /* 0x0000002802007986 */ /* 0x0207e8000c101d06 */
.L_x_5083:
[----:B------:R-:W-:Y:S05]  /*4370*/  BSYNC B1 ;  /* 0x0000000000017941 */ /* 0x000fea0003800000 */
.L_x_5082:
        /* <DEDUP_REMOVED lines=88> */
.L_x_5089:
[----:B------:R-:W-:Y:S05]  /*4900*/  BSYNC B0 ;  /* 0x0000000000007941 */ /* 0x000fea0003800000 */
.L_x_5088:
[----:B------:R-:W-:Y:S02]  /*4910*/  MOV R3, 0xc0 ;  /* 0x000000c000037802 */ /* 0x000fe40000000f00 */
[----:B------:R-:W-:Y:S03]  /*4920*/  MOV R83, R81 ;  /* 0x0000005100537202 */ /* 0x000fe60000000f00 */
[C---:B------:R-:W-:Y:S02]  /*4930*/  IMAD R0, R3.reuse, c[0x0][0x19c], RZ ;  /* 0x0000670003007a24 */ /* 0x040fe400078e02ff */
[----:B------:R-:W-:Y:S05]  /*4940*/  IMAD.WIDE.U32 R4, R3, c[0x0][0x198], R82 ;  /* 0x0000660003047a25 */ /* 0x000fea00078e0052 */
[----:B------:R-:W-:Y:S05]  /*4950*/  IADD3 R5, R5, R0, RZ ;  /* 0x0000000005057210 */ /* 0x000fea0007ffe0ff */
[----:B-----5:R3:W-:Y:S02]  /*4960*/  STG.E.128 [R4.64], R40 ;  /* 0x0000002804007986 */ /* 0x0207e4000c101d06 */
.L_x_5087:
[----:B------:R-:W-:Y:S05]  /*4970*/  BSYNC B1 ;  /* 0x0000000000017941 */ /* 0x000fea0003800000 */
.L_x_5086:
        /* <DEDUP_REMOVED lines=8> */
.L_x_5063:
        /* <DEDUP_REMOVED lines=28> */
.L_x_5073:
        /* <DEDUP_REMOVED lines=82> */
.L_x_5090:
        /* <DEDUP_REMOVED lines=9> */
.L_x_5091:
[----:B------:R-:W-:Y:S04]  /*5170*/  IADD3 R11, R11, -0x1, RZ ;  /* 0xffffffff0b0b7810 */ /* 0x000fe80007ffe0ff */
[----:B------:R-:W-:Y:S11]  /*5180*/  ISETP.GT.AND P0, PT, R11, R69, PT ;  /* 0x000000450b00720c */ /* 0x000ff60003f04270 */
[----:B------:R-:W-:Y:S02]  /*5190*/  @!UPT UIADD3 URZ, URZ, URZ, URZ ;  /* 0x0000003f3f3ff290 */ /* 0x000fe4000fffe03f */
[----:B------:R-:W-:-:S05]  /*51a0*/  @P0 BRA `(.L_x_5092) ;  /* 0xffffcf6000000947 */ /* 0x000fca000383ffff */
.L_x_5062:
        /* <DEDUP_REMOVED lines=19> */
[----:B------:R-:W-:Y:S02]  /*52e0*/  LEA R32, P2, R4, c[0x0][0x160], 0x1 ;  /* 0x0000580004207a11 */ /* 0x000fe400078408ff */
[----:B------:R-:W-:Y:S01]  /*52f0*/  LEA.HI.X R11, R118, c[0x0][0x164], R55, 0x1, P3 ;  /* 0x00005900760b7a11 */ /* 0x000fe200018f0c37 */
[C---:B-1----:R-:W-:Y:S02]  /*5300*/  IMAD R3, R2.reuse, 0x40, R56 ;  /* 0x0000004002037824 */ /* 0x042fe400078e0238 */
[----:B------:R-:W-:-:S02]  /*5310*/  IMAD R21, R2, -0x40, R115 ;  /* 0xffffffc002157824 */ /* 0x000fc400078e0273 */
[----:B--2---:R-:W-:Y:S01]  /*5320*/  IMAD.IADD R0, R3, 0x1, R0 ;  /* 0x0000000103007824 */ /* 0x004fe200078e0200 */
[----:B------:R-:W-:Y:S02]  /*5330*/  IADD3.X R3, R55, UR5, RZ, P0, !PT ;  /* 0x0000000537037c10 */ /* 0x000fe400087fe4ff */
[----:B------:R-:W-:Y:S01]  /*5340*/  ISETP.NE.AND P0, PT, RZ, UR4, PT ;  /* 0x00000004ff007c0c */ /* 0x000fe2000bf05270 */
[C---:B------:R-:W-:Y:S01]  /*5350*/  IMAD R5, R59.reuse, R0, RZ ;  /* 0x000000003b057224 */ /* 0x040fe200078e02ff */
[----:B------:R-:W-:Y:S01]  /*5360*/  LEA.HI.X R33, R4, c[0x0][0x164], R3, 0x1, P2 ;  /* 0x0000590004217a11 */ /* 0x000fe200010f0c03 */
[----:B------:R-:W-:-:S03]  /*5370*/  IMAD.SHL.U32 R3, R59, 0x20, RZ ;  /* 0x000000203b037824 */ /* 0x000fc600078e00ff */
        /* <DEDUP_REMOVED lines=33> */
[C---:B------:R-:W-:Y:S02]  /*5590*/  SHF.L.U32 R15, R11.reuse, 0x10, RZ ;  /* 0x000000100b0f7819 */ /* 0x040fe400000006ff */
[----:B------:R-:W-:Y:S02]  /*55a0*/  LOP3.LUT R11, R11, 0xffff0000, RZ, 0xc0, !PT ;  /* 0xffff00000b0b7812 */ /* 0x000fe400078ec0ff */
        /* <DEDUP_REMOVED lines=9> */
[-C--:B------:R-:W-:Y:S01]  /*5640*/  FMUL.FTZ R8, R11, R18.reuse ;  /* 0x000000120b087220 */ /* 0x080fe20000410000 */
[----:B------:R-:W-:Y:S01]  /*5650*/  SHF.L.U32 R6, R6, 0x10, RZ ;  /* 0x0000001006067819 */ /* 0x000fe200000006ff */
[----:B------:R-:W-:-:S02]  /*5660*/  FMUL.FTZ R18, R15, R18 ;  /* 0x000000120f127220 */ /* 0x000fc40000410000 */
[-C--:B------:R-:W-:Y:S02]  /*5670*/  FFMA.FTZ R23, R9, R22.reuse, R23 ;  /* 0x0000001609177223 */ /* 0x080fe40000010017 */
[----:B------:R-:W-:Y:S02]  /*5680*/  FFMA.FTZ R10, R13, R22, -R10 ;  /* 0x000000160d0a7223 */ /* 0x000fe4000001080a */
[----:B------:R-:W-:Y:S02]  /*5690*/  IMAD.U32 R9, R7, 0x10000, RZ ;  /* 0x0001000007097824 */ /* 0x000fe400078e00ff */
[----:B------:R-:W-:Y:S01]  /*56a0*/  FMUL.FTZ R7, R17, R4 ;  /* 0x0000000411077220 */ /* 0x000fe20000410000 */
[----:B------:R-:W-:Y:S01]  /*56b0*/  F2FP.BF16.PACK_AB R10, R23, R10 ;  /* 0x0000000a170a723e */ /* 0x000fe200000010ff */
[----:B------:R-:W-:Y:S02]  /*56c0*/  FMUL.FTZ R13, R14, R4 ;  /* 0x000000040e0d7220 */ /* 0x000fe40000410000 */
[----:B------:R-:W-:-:S02]  /*56d0*/  FFMA.FTZ R11, R11, R20, R18 ;  /* 0x000000140b0b7223 */ /* 0x000fc40000010012 */
[CC--:B------:R-:W-:Y:S02]  /*56e0*/  FMUL.FTZ R4, R19.reuse, R5.reuse ;  /* 0x0000000513047220 */ /* 0x0c0fe40000410000 */
[C---:B------:R-:W-:Y:S02]  /*56f0*/  FMUL.FTZ R18, R16.reuse, R5 ;  /* 0x0000000510127220 */ /* 0x040fe40000410000 */
[-C--:B------:R-:W-:Y:S02]  /*5700*/  FFMA.FTZ R4, R16, R9.reuse, -R4 ;  /* 0x0000000910047223 */ /* 0x080fe40000010804 */
[----:B------:R-:W-:Y:S02]  /*5710*/  FFMA.FTZ R9, R19, R9, R18 ;  /* 0x0000000913097223 */ /* 0x000fe40000010012 */
[----:B------:R-:W-:Y:S02]  /*5720*/  FFMA.FTZ R8, R15, R20, -R8 ;  /* 0x000000140f087223 */ /* 0x000fe40000010808 */
[----:B------:R-:W-:Y:S01]  /*5730*/  FFMA.FTZ R7, R14, R6, -R7 ;  /* 0x000000060e077223 */ /* 0x000fe20000010807 */
[----:B------:R-:W-:Y:S01]  /*5740*/  F2FP.BF16.PACK_AB R4, R9, R4 ;  /* 0x000000040904723e */ /* 0x000fe200000010ff */
[----:B------:R-:W-:Y:S01]  /*5750*/  FFMA.FTZ R6, R17, R6, R13 ;  /* 0x0000000611067223 */ /* 0x000fe2000001000d */
[----:B------:R-:W-:-:S02]  /*5760*/  F2FP.BF16.PACK_AB R11, R11, R8 ;  /* 0x000000080b0b723e */ /* 0x000fc400000010ff */
[----:B------:R-:W-:Y:S01]  /*5770*/  MOV R9, R10 ;  /* 0x0000000a00097202 */ /* 0x000fe20000000f00 */
[----:B------:R-:W-:Y:S01]  /*5780*/  IMAD.MOV.U32 R10, RZ, RZ, R4 ;  /* 0x000000ffff0a7224 */ /* 0x000fe200078e0004 */
[----:B------:R-:W-:Y:S02]  /*5790*/  F2FP.BF16.PACK_AB R8, R6, R7 ;  /* 0x000000070608723e */ /* 0x000fe400000010ff */
.L_x_5099:
[----:B------:R-:W-:Y:S05]  /*57a0*/  BSYNC B0 ;  /* 0x0000000000007941 */ /* 0x000fea0003800000 */
.L_x_5098:
[----:B-----5:R2:W-:Y:S04]  /*57b0*/  STS.64 [R121], R8 ;  /* 0x0000000879007388 */ /* 0x0205e80000000a00 */
[----:B------:R2:W-:Y:S02]  /*57c0*/  STS.64 [R121+0x8], R10 ;  /* 0x0000080a79007388 */ /* 0x0005e40000000a00 */
.L_x_5097:
[----:B------:R-:W-:Y:S05]  /*57d0*/  BSYNC B1 ;  /* 0x0000000000017941 */ /* 0x000fea0003800000 */
.L_x_5096:
        /* <DEDUP_REMOVED lines=29> */
[C---:B---3--:R-:W-:Y:S01]  /*59b0*/  LOP3.LUT R10, R4.reuse, 0xffff0000, RZ, 0xc0, !PT ;  /* 0xffff0000040a7812 */ /* 0x048fe200078ec0ff */
[----:B------:R-:W-:Y:S01]  /*59c0*/  IMAD.U32 R4, R4, 0x10000, RZ ;  /* 0x0001000004047824 */ /* 0x000fe200078e00ff */
[C---:B------:R-:W-:Y:S02]  /*59d0*/  LOP3.LUT R15, R5.reuse, 0xffff0000, RZ, 0xc0, !PT ;  /* 0xffff0000050f7812 */ /* 0x040fe400078ec0ff */
[----:B----4-:R-:W-:Y:S01]  /*59e0*/  LOP3.LUT R17, R6, 0xffff0000, RZ, 0xc0, !PT ;  /* 0xffff000006117812 */ /* 0x010fe200078ec0ff */
[CC--:B------:R-:W-:Y:S01]  /*59f0*/  FMUL.FTZ R14, R0.reuse, R10.reuse ;  /* 0x0000000a000e7220 */ /* 0x0c0fe20000410000 */
[----:B------:R-:W-:Y:S01]  /*5a00*/  SHF.L.U32 R5, R5, 0x10, RZ ;  /* 0x0000001005057819 */ /* 0x000fe200000006ff */
[----:B------:R-:W-:Y:S01]  /*5a10*/  FMUL.FTZ R10, R3, R10 ;  /* 0x0000000a030a7220 */ /* 0x000fe20000410000 */
[----:B------:R-:W-:Y:S01]  /*5a20*/  LOP3.LUT R16, R7, 0xffff0000, RZ, 0xc0, !PT ;  /* 0xffff000007107812 */ /* 0x000fe200078ec0ff */
[-C--:B------:R-:W-:Y:S01]  /*5a30*/  FFMA.FTZ R14, R3, R17.reuse, -R14 ;  /* 0x00000011030e7223 */ /* 0x080fe2000001080e */
[----:B------:R-:W-:Y:S01]  /*5a40*/  SHF.L.U32 R7, R7, 0x10, RZ ;  /* 0x0000001007077819 */ /* 0x000fe200000006ff */
[----:B------:R-:W-:-:S02]  /*5a50*/  FFMA.FTZ R17, R0, R17, R10 ;  /* 0x0000001100117223 */ /* 0x000fc4000001000a */
[-C--:B------:R-:W-:Y:S02]  /*5a60*/  FMUL.FTZ R0, R32, R4.reuse ;  /* 0x0000000420007220 */ /* 0x080fe40000410000 */
[----:B------:R-:W-:Y:S01]  /*5a70*/  FMUL.FTZ R3, R9, R4 ;  /* 0x0000000409037220 */ /* 0x000fe20000410000 */
        /* <DEDUP_REMOVED lines=15> */
.L_x_5102:
[----:B------:R-:W-:Y:S05]  /*5b70*/  BSYNC B0 ;  /* 0x0000000000007941 */ /* 0x000fea0003800000 */
.L_x_5101:
[----:B-----5:R3:W-:Y:S01]  /*5b80*/  STS.128 [R121+0x800], R32 ;  /* 0x0008002079007388 */ /* 0x0207e20000000c00 */
[----:B------:R-:W-:Y:S05]  /*5b90*/  BRA `(.L_x_5100) ;  /* 0x00000e6000007947 */ /* 0x000fea0003800000 */
.L_x_5095:
        /* <DEDUP_REMOVED lines=21> */
[C---:B------:R-:W-:Y:S02]  /*5cf0*/  IADD3 R9, P2, R5.reuse, R0, RZ ;  /* 0x0000000005097210 */ /* 0x040fe40007f5e0ff */
[----:B------:R-:W-:Y:S01]  /*5d00*/  @P0 SHF.R.S32.HI R12, RZ, 0x1, R62 ;  /* 0x00000001ff0c0819 */ /* 0x000fe2000001143e */
[----:B------:R-:W-:Y:S01]  /*5d10*/  IMAD.WIDE R6, R4, 0x2, R10 ;  /* 0x0000000204067825 */ /* 0x000fe200078e020a */
[----:B------:R-:W-:Y:S02]  /*5d20*/  LEA.HI.X.SX32 R8, R5, R22, 0x1, P2 ;  /* 0x0000001605087211 */ /* 0x000fe400010f0eff */
[C---:B--2---:R-:W-:Y:S01]  /*5d30*/  LEA R10, P2, R9.reuse, c[0x0][0x2b0], 0x1 ;  /* 0x0000ac00090a7a11 */ /* 0x044fe200078408ff */
        /* <DEDUP_REMOVED lines=41> */
[----:B----4-:R-:W-:Y:S01]  /*5fd0*/  SHF.L.U32 R11, R15, 0x10, RZ ;  /* 0x000000100f0b7819 */ /* 0x010fe200000006ff */
[----:B------:R-:W-:Y:S01]  /*5fe0*/  FMUL.FTZ R8, R19, R8 ;  /* 0x0000000813087220 */ /* 0x000fe20000410000 */
[C---:B------:R-:W-:Y:S01]  /*5ff0*/  LOP3.LUT R19, R13.reuse, 0xffff0000, RZ, 0xc0, !PT ;  /* 0xffff00000d137812 */ /* 0x040fe200078ec0ff */
[----:B------:R-:W-:Y:S01]  /*6000*/  FMUL.FTZ R7, R4, R7 ;  /* 0x0000000704077220 */ /* 0x000fe20000410000 */
[----:B------:R-:W-:Y:S01]  /*6010*/  SHF.L.U32 R4, R13, 0x10, RZ ;  /* 0x000000100d047819 */ /* 0x000fe200000006ff */
[----:B------:R-:W-:-:S02]  /*6020*/  @!P0 FADD.FTZ R38, -R38, -RZ ;  /* 0x800000ff26268221 */ /* 0x000fc40000010100 */
[----:B------:R-:W-:Y:S01]  /*6030*/  FMUL.FTZ R9, R6, R9 ;  /* 0x0000000906097220 */ /* 0x000fe20000410000 */
[C---:B------:R-:W-:Y:S01]  /*6040*/  LOP3.LUT R6, R12.reuse, 0xffff0000, RZ, 0xc0, !PT ;  /* 0xffff00000c067812 */ /* 0x040fe200078ec0ff */
[----:B------:R-:W-:Y:S02]  /*6050*/  FMUL.FTZ R5, R5, R10 ;  /* 0x0000000a05057220 */ /* 0x000fe40000410000 */
[----:B------:R-:W-:Y:S01]  /*6060*/  IMAD.U32 R10, R12, 0x10000, RZ ;  /* 0x000100000c0a7824 */ /* 0x000fe200078e00ff */
[C---:B------:R-:W-:Y:S01]  /*6070*/  LOP3.LUT R12, R14.reuse, 0xffff0000, RZ, 0xc0, !PT ;  /* 0xffff00000e0c7812 */ /* 0x040fe200078ec0ff */
        /* <DEDUP_REMOVED lines=11> */
[----:B------:R-:W-:Y:S01]  /*6130*/  FFMA.FTZ R5, R28, R11, R5 ;  /* 0x0000000b1c057223 */ /* 0x000fe20000010005 */
[----:B------:R-:W-:Y:S01]  /*6140*/  F2FP.BF16.PACK_AB R16, R23, R10 ;  /* 0x0000000a1710723e */ /* 0x000fe200000010ff */
[----:B------:R-:W-:Y:S01]  /*6150*/  FFMA.FTZ R14, R17, R14, R38 ;  /* 0x0000000e110e7223 */ /* 0x000fe20000010026 */
[----:B------:R-:W-:Y:S01]  /*6160*/  F2FP.BF16.PACK_AB R17, R19, R4 ;  /* 0x000000041311723e */ /* 0x000fe200000010ff */
[----:B------:R-:W-:-:S03]  /*6170*/  FFMA.FTZ R12, R18, R12, R9 ;  /* 0x0000000c120c7223 */ /* 0x000fc60000010009 */
[----:B------:R-:W-:Y:S02]  /*6180*/  F2FP.BF16.PACK_AB R19, R14, R5 ;  /* 0x000000050e13723e */ /* 0x000fe400000010ff */
[----:B------:R-:W-:Y:S02]  /*6190*/  F2FP.BF16.PACK_AB R18, R12, R13 ;  /* 0x0000000d0c12723e */ /* 0x000fe400000010ff */
.L_x_5106:
[----:B------:R-:W-:Y:S05]  /*61a0*/  BSYNC B0 ;  /* 0x0000000000007941 */ /* 0x000fea0003800000 */
.L_x_5105:
[----:B-----5:R3:W-:Y:S04]  /*61b0*/  STS.64 [R121], R16 ;  /* 0x0000001079007388 */ /* 0x0207e80000000a00 */
[----:B------:R3:W-:Y:S02]  /*61c0*/  STS.64 [R121+0x8], R18 ;  /* 0x0000081279007388 */ /* 0x0007e40000000a00 */
.L_x_5104:
[----:B------:R-:W-:Y:S05]  /*61d0*/  BSYNC B1 ;  /* 0x0000000000017941 */ /* 0x000fea0003800000 */
.L_x_5103:
        /* <DEDUP_REMOVED lines=24> */
[----:B------:R-:W2:Y:S01]  /*6360*/  LDG.E.128 R12, [R12.64] ;  /* 0x000000060c0c7981 */ /* 0x000ea2000c1e1d00 */
[----:B------:R-:W-:Y:S01]  /*6370*/  LEA.HI.X R17, R9, c[0x0][0x2b4], R10, 0x1, P2 ;  /* 0x0000ad0009117a11 */ /* 0x000fe200010f0c0a */
[----:B------:R-:W-:Y:S02]  /*6380*/  IMAD.MOV.U32 R9, RZ, RZ, RZ ;  /* 0x000000ffff097224 */ /* 0x000fe400078e00ff */
[----:B------:R-:W-:-:S03]  /*6390*/  @P0 IMAD.MOV R9, RZ, RZ, -R62 ;  /* 0x000000ffff090224 */ /* 0x000fc600078e0a3e */
[----:B------:R-:W3:Y:S02]  /*63a0*/  LDG.E.128 R16, [R16.64] ;  /* 0x0000000610107981 */ /* 0x000ee4000c1e1d00 */
        /* <DEDUP_REMOVED lines=18> */
[C---:B---3--:R-:W-:Y:S01]  /*64d0*/  LOP3.LUT R14, R16.reuse, 0xffff0000, RZ, 0xc0, !PT ;  /* 0xffff0000100e7812 */ /* 0x048fe200078ec0ff */
[----:B------:R-:W-:Y:S01]  /*64e0*/  IMAD.U32 R29, R16, 0x10000, RZ ;  /* 0x00010000101d7824 */ /* 0x000fe200078e00ff */
[----:B------:R-:W-:Y:S01]  /*64f0*/  LOP3.LUT R7, R12, 0xffff0000, RZ, 0xc0, !PT ;  /* 0xffff00000c077812 */ /* 0x000fe200078ec0ff */
[C---:B------:R-:W-:Y:S01]  /*6500*/  IMAD.U32 R12, R15.reuse, 0x10000, RZ ;  /* 0x000100000f0c7824 */ /* 0x040fe200078e00ff */
[----:B------:R-:W-:Y:S01]  /*6510*/  LOP3.LUT R28, R15, 0xffff0000, RZ, 0xc0, !PT ;  /* 0xffff00000f1c7812 */ /* 0x000fe200078ec0ff */
[----:B------:R-:W-:Y:S01]  /*6520*/  @!P0 FADD.FTZ R14, -R14, -RZ ;  /* 0x800000ff0e0e8221 */ /* 0x000fe20000010100 */
[C---:B------:R-:W-:Y:S01]  /*6530*/  SHF.L.U32 R15, R17.reuse, 0x10, RZ ;  /* 0x00000010110f7819 */ /* 0x040fe200000006ff */
[C---:B------:R-:W-:Y:S01]  /*6540*/  IMAD.U32 R31, R18.reuse, 0x10000, RZ ;  /* 0x00010000121f7824 */ /* 0x040fe200078e00ff */
[----:B------:R-:W-:Y:S01]  /*6550*/  LOP3.LUT R30, R17, 0xffff0000, RZ, 0xc0, !PT ;  /* 0xffff0000111e7812 */ /* 0x000fe200078ec0ff */
[----:B------:R-:W-:Y:S01]  /*6560*/  IMAD.U32 R17, R19, 0x10000, RZ ;  /* 0x0001000013117824 */ /* 0x000fe200078e00ff */
[----:B------:R-:W-:Y:S01]  /*6570*/  LOP3.LUT R16, R18, 0xffff0000, RZ, 0xc0, !PT ;  /* 0xffff000012107812 */ /* 0x000fe200078ec0ff */
[----:B------:R-:W-:Y:S01]  /*6580*/  @!P0 FADD.FTZ R15, -R15, -RZ ;  /* 0x800000ff0f0f8221 */ /* 0x000fe20000010100 */
[----:B------:R-:W-:Y:S01]  /*6590*/  LOP3.LUT R19, R19, 0xffff0000, RZ, 0xc0, !PT ;  /* 0xffff000013137812 */ /* 0x000fe200078ec0ff */
[----:B------:R-:W-:-:S02]  /*65a0*/  @!P0 FADD.FTZ R30, -R30, -RZ ;  /* 0x800000ff1e1e8221 */ /* 0x000fc40000010100 */
[----:B------:R-:W-:Y:S02]  /*65b0*/  @!P0 FADD.FTZ R16, -R16, -RZ ;  /* 0x800000ff10108221 */ /* 0x000fe40000010100 */
[----:B------:R-:W-:Y:S01]  /*65c0*/  FMUL.FTZ R14, R7, R14 ;  /* 0x0000000e070e7220 */ /* 0x000fe20000410000 */
[----:B----4-:R-:W-:Y:S01]  /*65d0*/  LOP3.LUT R18, R22, 0xffff0000, RZ, 0xc0, !PT ;  /* 0xffff000016127812 */ /* 0x010fe200078ec0ff */
[----:B------:R-:W-:Y:S02]  /*65e0*/  @!P0 FADD.FTZ R31, -R31, -RZ ;  /* 0x800000ff1f1f8221 */ /* 0x000fe40000010100 */
[C---:B------:R-:W-:Y:S01]  /*65f0*/  IMAD.U32 R7, R21.reuse, 0x10000, RZ ;  /* 0x0001000015077824 */ /* 0x040fe200078e00ff */
[----:B------:R-:W-:Y:S01]  /*6600*/  LOP3.LUT R21, R21, 0xffff0000, RZ, 0xc0, !PT ;  /* 0xffff000015157812 */ /* 0x000fe200078ec0ff */
[----:B------:R-:W-:Y:S01]  /*6610*/  FMUL.FTZ R6, R6, R15 ;  /* 0x0000000f06067220 */ /* 0x000fe20000410000 */
[----:B------:R-:W-:Y:S01]  /*6620*/  SHF.L.U32 R15, R20, 0x10, RZ ;  /* 0x00000010140f7819 */ /* 0x000fe200000006ff */
[----:B------:R-:W-:-:S02]  /*6630*/  FMUL.FTZ R27, R27, R30 ;  /* 0x0000001e1b1b7220 */ /* 0x000fc40000410000 */
[----:B------:R-:W-:Y:S02]  /*6640*/  @!P0 FADD.FTZ R17, -R17, -RZ ;  /* 0x800000ff11118221 */ /* 0x000fe40000010100 */
[----:B------:R-:W-:Y:S01]  /*6650*/  FMUL.FTZ R16, R13, R16 ;  /* 0x000000100d107220 */ /* 0x000fe20000410000 */
[----:B------:R-:W-:Y:S01]  /*6660*/  LOP3.LUT R13, R20, 0xffff0000, RZ, 0xc0, !PT ;  /* 0xffff0000140d7812 */ /* 0x000fe200078ec0ff */
        /* <DEDUP_REMOVED lines=23> */
.L_x_5108:
[----:B------:R-:W-:Y:S05]  /*67e0*/  BSYNC B0 ;  /* 0x0000000000007941 */ /* 0x000fea0003800000 */
.L_x_5107:
[----:B-----5:R1:W-:Y:S01]  /*67f0*/  STS.128 [R121+0x800], R4 ;  /* 0x0008000479007388 */ /* 0x0203e20000000c00 */
[----:B------:R-:W-:Y:S05]  /*6800*/  BRA `(.L_x_5100) ;  /* 0x000001f000007947 */ /* 0x000fea0003800000 */
.L_x_5094:
        /* <DEDUP_REMOVED lines=16> */
.L_x_5110:
[----:B------:R-:W-:Y:S05]  /*6910*/  BSYNC B0 ;  /* 0x0000000000007941 */ /* 0x000fea0003800000 */
.L_x_5109:
        /* <DEDUP_REMOVED lines=14> */
.L_x_5100:
[----:B------:R-:W-:Y:S05]  /*6a00*/  BSYNC B2 ;  /* 0x0000000000027941 */ /* 0x000fea0003800000 */
.L_x_5093:
[----:B------:R-:W-:Y:S01]  /*6a10*/  IADD3 R20, R52, -0x1, RZ ;  /* 0xffffffff34147810 */ /* 0x000fe20007ffe0ff */
[----:B------:R-:W-:Y:S01]  /*6a20*/  BSSY B0, `(.L_x_5111) ;  /* 0x0000010000007945 */ /* 0x000fe20003800000 */
[----:B------:R-:W-:-:S03]  /*6a30*/  LEA R146, P0, R124, c[0x0][0x168], 0x1 ;  /* 0x00005a007c927a11 */ /* 0x000fc600078008ff */
[----:B-12---:R-:W-:Y:S01]  /*6a40*/  IMAD R7, R20, -0x80, R53 ;  /* 0xffffff8014077824 */ /* 0x006fe200078e0235 */
        /* <DEDUP_REMOVED lines=13> */
.L_x_5112:
[----:B------:R-:W-:Y:S05]  /*6b20*/  BSYNC B0 ;  /* 0x0000000000007941 */ /* 0x000fea0003800000 */
.L_x_5111:
        /* <DEDUP_REMOVED lines=12> */
.L_x_5114:
[----:B------:R-:W-:Y:S05]  /*6bf0*/  BSYNC B0 ;  /* 0x0000000000007941 */ /* 0x000fea0003800000 */
.L_x_5113:
        /* <DEDUP_REMOVED lines=15> */
.L_x_5116:
[----:B------:R-:W-:Y:S05]  /*6cf0*/  BSYNC B0 ;  /* 0x0000000000007941 */ /* 0x000fea0003800000 */
.L_x_5115:
        /* <DEDUP_REMOVED lines=11> */
[----:B-1----:R-:W-:-:S05]  /*6db0*/  IMAD.WIDE.U32 R10, R0, 0xc0, R118 ;  /* 0x000000c0000a7825 */ /* 0x002fca00078e0076 */
[----:B------:R-:W-:-:S05]  /*6dc0*/  IADD3 R11, R11, UR4, RZ ;  /* 0x000000040b0b7c10 */ /* 0x000fca000fffe0ff */
[----:B------:R-:W-:Y:S01]  /*6dd0*/  @!PT LDS RZ, [RZ] ;  /* 0x00000000fffff984 */ /* 0x000fe20000000800 */
[----:B------:R-:W-:Y:S01]  /*6de0*/  @!PT LDS RZ, [RZ] ;  /* 0x00000000fffff984 */ /* 0x000fe20000000800 */
[----:B------:R-:W-:Y:S01]  /*6df0*/  @!PT LDS RZ, [RZ] ;  /* 0x00000000fffff984 */ /* 0x000fe20000000800 */
[----:B------:R1:W-:Y:S02]  /*6e00*/  LDGSTS.E.BYPASS.LTC128B.128 [R121+0x2800], [R10.64] ;  /* 0x028000000a797fae */ /* 0x0003e4000b901d46 */
.L_x_5118:
[----:B------:R-:W-:Y:S05]  /*6e10*/  BSYNC B0 ;  /* 0x0000000000007941 */ /* 0x000fea0003800000 */
.L_x_5117:
        /* <DEDUP_REMOVED lines=12> */
[----:B------:R-:W1:Y:S04]  /*6ee0*/  S2R R94, SR_TID.X ;  /* 0x00000000005e7919 */ /* 0x000e680000002100 */
[----:B------:R-:W-:Y:S01]  /*6ef0*/  BAR.SYNC.DEFER_BLOCKING 0x0 ;  /* 0x0000000000007b1d */ /* 0x000fe20000010000 */
[----:B------:R-:W-:-:S04]  /*6f00*/  LEA R150, P0, R104, c[0x0][0x170], 0x1 ;  /* 0x00005c0068967a11 */ /* 0x000fc800078008ff */
[----:B------:R-:W-:Y:S01]  /*6f10*/  LEA.HI.X R151, R104, c[0x0][0x174], R107, 0x1, P0 ;  /* 0x00005d0068977a11 */ /* 0x000fe200000f0c6b */
[----:B------:R-:W-:Y:S01]  /*6f20*/  BSSY B0, `(.L_x_5119) ;  /* 0x0000016000007945 */ /* 0x000fe20003800000 */
[----:B-1----:R-:W-:-:S04]  /*6f30*/  SHF.R.S32.HI R3, RZ, 0x1f, R94 ;  /* 0x0000001fff037819 */ /* 0x002fc8000001145e */
[----:B------:R-:W-:Y:S01]  /*6f40*/  LEA.HI R135, R3, R94, RZ, 0x5 ;  /* 0x0000005e03877211 */ /* 0x000fe200078f28ff */
[----:B------:R1:W-:Y:S03]  /*6f50*/  @P2 STS [R121+0x3000], RZ ;  /* 0x003000ff79002388 */ /* 0x0003e60000000800 */
[----:B------:R-:W-:Y:S01]  /*6f60*/  LOP3.LUT R9, R135, 0xffffffe0, RZ, 0xc0, !PT ;  /* 0xffffffe087097812 */ /* 0x000fe200078ec0ff */
[----:B------:R1:W-:Y:S04]  /*6f70*/  @P2 STS [R121+0x3004], RZ ;  /* 0x003004ff79002388 */ /* 0x0003e80000000800 */
[----:B------:R1:W-:Y:S01]  /*6f80*/  @P2 STS.64 [R121+0x3008], RZ ;  /* 0x003008ff79002388 */ /* 0x0003e20000000a00 */
[----:B------:R-:W-:-:S05]  /*6f90*/  IMAD.IADD R6, R94, 0x1, -R9 ;  /* 0x000000015e067824 */ /* 0x000fca00078e0a09 */
[----:B------:R-:W-:-:S04]  /*6fa0*/  SHF.R.S32.HI R123, RZ, 0x1f, R6 ;  /* 0x0000001fff7b7819 */ /* 0x000fc80000011406 */
[----:B------:R-:W-:-:S04]  /*6fb0*/  LEA.HI R123, R123, R6, RZ, 0x2 ;  /* 0x000000067b7b7211 */ /* 0x000fc800078f10ff */
[----:B------:R-:W-:Y:S01]  /*6fc0*/  SHF.R.S32.HI R123, RZ, 0x2, R123 ;  /* 0x00000002ff7b7819 */ /* 0x000fe2000001147b */
        /* <DEDUP_REMOVED lines=11> */
.L_x_5120:
[----:B-1----:R-:W-:Y:S05]  /*7080*/  BSYNC B0 ;  /* 0x0000000000007941 */ /* 0x002fea0003800000 */
.L_x_5119:
        /* <DEDUP_REMOVED lines=13> */
.L_x_5122:
[----:B------:R-:W-:Y:S05]  /*7160*/  BSYNC B0 ;  /* 0x0000000000007941 */ /* 0x000fea0003800000 */
.L_x_5121:
        /* <DEDUP_REMOVED lines=15> */
.L_x_5124:
[----:B------:R-:W-:Y:S05]  /*7260*/  BSYNC B0 ;  /* 0x0000000000007941 */ /* 0x000fea0003800000 */
.L_x_5123:
        /* <DEDUP_REMOVED lines=21> */
.L_x_5126:
[----:B------:R-:W-:Y:S05]  /*73c0*/  BSYNC B0 ;  /* 0x0000000000007941 */ /* 0x000fea0003800000 */
.L_x_5125:
[CC--:B-1----:R-:W-:Y:S01]  /*73d0*/  LEA.HI R5, R3.reuse, R94.reuse, RZ, 0x4 ;  /* 0x0000005e03057211 */ /* 0x0c2fe200078f20ff */
[----:B------:R-:W-:Y:S01]  /*73e0*/  IMAD.SHL.U32 R103, R94, 0x2, RZ ;  /* 0x000000025e677824 */ /* 0x000fe200078e00ff */
[----:B------:R-:W-:Y:S01]  /*73f0*/  LEA.HI R4, R3, R94, RZ, 0x3 ;  /* 0x0000005e03047211 */ /* 0x000fe200078f18ff */
[----:B------:R-:W0:Y:S01]  /*7400*/  LDGDEPBAR ;  /* 0x00000000000079af */ /* 0x000e220000000000 */
[----:B------:R-:W-:Y:S02]  /*7410*/  SHF.R.S32.HI R6, RZ, 0x4, R5 ;  /* 0x00000004ff067819 */ /* 0x000fe40000011405 */
[----:B------:R-:W-:Y:S02]  /*7420*/  LOP3.LUT R5, R5, 0xfffffff0, RZ, 0xc0, !PT ;  /* 0xfffffff005057812 */ /* 0x000fe400078ec0ff */
[----:B------:R-:W-:Y:S02]  /*7430*/  LOP3.LUT R3, R4, 0xfffffff8, RZ, 0xc0, !PT ;  /* 0xfffffff804037812 */ /* 0x000fe400078ec0ff */
[----:B------:R-:W-:Y:S01]  /*7440*/  LOP3.LUT R131, R54, 0x7fffffe, RZ, 0xc0, !PT ;  /* 0x07fffffe36837812 */ /* 0x000fe200078ec0ff */
[C---:B------:R-:W-:Y:S01]  /*7450*/  IMAD.IADD R122, R94.reuse, 0x1, -R5 ;  /* 0x000000015e7a7824 */ /* 0x040fe200078e0a05 */
[----:B------:R-:W-:Y:S01]  /*7460*/  SHF.R.S32.HI R5, RZ, 0x3, R4 ;  /* 0x00000003ff057819 */ /* 0x000fe20000011404 */
[----:B------:R-:W-:Y:S01]  /*7470*/  IMAD.IADD R94, R94, 0x1, -R3 ;  /* 0x000000015e5e7824 */ /* 0x000fe200078e0a03 */
[----:B------:R-:W-:Y:S01]  /*7480*/  LEA.HI R21, R6, R6, RZ, 0x1 ;  /* 0x0000000606157211 */ /* 0x000fe200078f08ff */
[----:B------:R-:W-:Y:S01]  /*7490*/  IMAD.IADD R131, R122, 0x1, -R131 ;  /* 0x000000017a837824 */ /* 0x000fe200078e0a83 */
[----:B------:R-:W-:-:S02]  /*74a0*/  SHF.R.S32.HI R7, RZ, 0x1f, R122 ;  /* 0x0000001fff077819 */ /* 0x000fc4000001147a */
        /* <DEDUP_REMOVED lines=10> */
[----:B------:R-:W-:Y:S01]  /*7550*/  SHF.R.S32.HI R135, RZ, 0x5, R135 ;  /* 0x00000005ff877819 */ /* 0x000fe20000011487 */
[----:B------:R-:W-:Y:S01]  /*7560*/  IMAD.IADD R94, R94, 0x1, -R7 ;  /* 0x000000015e5e7824 */ /* 0x000fe200078e0a07 */
[----:B------:R-:W-:Y:S01]  /*7570*/  LOP3.LUT R122, R122, 0xffffff00, RZ, 0xc0, !PT ;  /* 0xffffff007a7a7812 */ /* 0x000fe200078ec0ff */
[C---:B------:R-:W-:Y:S01]  /*7580*/  IMAD.SHL.U32 R6, R0.reuse, 0x40, RZ ;  /* 0x0000004000067824 */ /* 0x040fe200078e00ff */
[C---:B------:R-:W-:Y:S01]  /*7590*/  LOP3.LUT P0, RZ, R3.reuse, 0x2, RZ, 0xc0, !PT ;  /* 0x0000000203ff7812 */ /* 0x040fe2000780c0ff */
[----:B------:R-:W-:Y:S01]  /*75a0*/  IMAD.SHL.U32 R4, R3, 0x40, RZ ;  /* 0x0000004003047824 */ /* 0x000fe200078e00ff */
[----:B------:R-:W-:Y:S01]  /*75b0*/  LOP3.LUT P2, RZ, R0, 0x2, RZ, 0xc0, !PT ;  /* 0x0000000200ff7812 */ /* 0x000fe2000784c0ff */
[C---:B------:R-:W-:Y:S01]  /*75c0*/  IMAD R94, R21.reuse, 0x8, R94 ;  /* 0x00000008155e7824 */ /* 0x040fe200078e025e */
        /* <DEDUP_REMOVED lines=16> */
[----:B------:R-:W-:Y:S01]  /*76d0*/  LOP3.LUT R5, R5, R4, RZ, 0x3c, !PT ;  /* 0x0000000405057212 */ /* 0x000fe200078e3cff */
[----:B------:R-:W-:Y:S01]  /*76e0*/  I2F R22, R23 ;  /* 0x0000001700167306 */ /* 0x000fe20000201400 */
[----:B------:R-:W-:Y:S01]  /*76f0*/  SEL R3, R3, 0xffffffe0, !P2 ;  /* 0xffffffe003037807 */ /* 0x000fe20005000000 */
[----:B------:R-:W-:Y:S01]  /*7700*/  IMAD.IADD R96, R21, 0x1, R96 ;  /* 0x0000000115607824 */ /* 0x000fe200078e0260 */
[C---:B------:R-:W-:Y:S01]  /*7710*/  IADD3 R91, R23.reuse, 0x19, RZ ;  /* 0x00000019175b7810 */ /* 0x040fe20007ffe0ff */
[----:B------:R-:W-:Y:S01]  /*7720*/  IMAD.U32 R94, R94, 0x20, R5 ;  /* 0x000000205e5e7824 */ /* 0x000fe200078e0005 */
[C---:B------:R-:W-:Y:S01]  /*7730*/  IADD3 R129, R23.reuse, 0x10, RZ ;  /* 0x0000001017817810 */ /* 0x040fe20007ffe0ff */
[----:B------:R-:W-:Y:S01]  /*7740*/  IMAD.SHL.U32 R96, R96, 0x2, RZ ;  /* 0x0000000260607824 */ /* 0x000fe200078e00ff */
[C---:B------:R-:W-:Y:S01]  /*7750*/  IADD3 R101, R23.reuse, 0x11, RZ ;  /* 0x0000001117657810 */ /* 0x040fe20007ffe0ff */
[----:B------:R-:W-:Y:S01]  /*7760*/  IMAD.SHL.U32 R94, R94, 0x2, RZ ;  /* 0x000000025e5e7824 */ /* 0x000fe200078e00ff */
[----:B------:R-:W-:Y:S01]  /*7770*/  I2F R100, R91 ;  /* 0x0000005b00647306 */ /* 0x000fe20000201400 */
[----:B------:R-:W-:Y:S01]  /*7780*/  IMAD.IADD R95, R96, 0x1, R3 ;  /* 0x00000001605f7824 */ /* 0x000fe200078e0203 */
[----:B------:R-:W-:Y:S01]  /*7790*/  LDSM.16.M88.4 R8, [R96] ;  /* 0x000000006008783b */ /* 0x000fe20000000200 */
[----:B------:R-:W-:Y:S01]  /*77a0*/  IADD3 R99, R23, 0x18, RZ ;  /* 0x0000001817637810 */ /* 0x000fe20007ffe0ff */
[----:B------:R-:W-:Y:S01]  /*77b0*/  IMAD.IADD R122, R21, 0x1, R122 ;  /* 0x00000001157a7824 */ /* 0x000fe200078e027a */
[C---:B------:R-:W-:Y:S01]  /*77c0*/  IADD3 R0, R94.reuse, 0x1000, RZ ;  /* 0x000010005e007810 */ /* 0x040fe20007ffe0ff */
[----:B------:R-:W1:Y:S01]  /*77d0*/  LDSM.16.M88.4 R28, [R94+0x1000] ;  /* 0x001000005e1c783b */ /* 0x000e620000000200 */
[----:B------:R-:W-:Y:S01]  /*77e0*/  IADD3 R93, R94, 0x1020, RZ ;  /* 0x000010205e5d7810 */ /* 0x000fe20007ffe0ff */
[----:B--2---:R-:W-:Y:S01]  /*77f0*/  I2F R118, R129 ;  /* 0x0000008100767306 */ /* 0x004fe20000201400 */
[----:B------:R-:W-:Y:S01]  /*7800*/  @P0 IADD3 R93, R0, -0x20, RZ ;  /* 0xffffffe0005d0810 */ /* 0x000fe20007ffe0ff */
[----:B------:R-:W-:Y:S01]  /*7810*/  LDSM.16.M88.4 R4, [R95] ;  /* 0x000000005f04783b */ /* 0x000fe20000000200 */
[----:B------:R-:W-:Y:S01]  /*7820*/  IMAD.U32 R0, R2, 0x10, R123 ;  /* 0x0000001002007824 */ /* 0x000fe200078e007b */
[----:B------:R-:W-:-:S02]  /*7830*/  IADD3 R87, R23, 0x20, RZ ;  /* 0x0000002017577810 */ /* 0x000fc40007ffe0ff */
[----:B------:R-:W-:Y:S01]  /*7840*/  LDSM.16.M88.4 R40, [R93] ;  /* 0x000000005d28783b */ /* 0x000fe20000000200 */
[----:B------:R-:W-:Y:S01]  /*7850*/  IADD3 R89, R23, 0x21, RZ ;  /* 0x0000002117597810 */ /* 0x000fe20007ffe0ff */
[----:B------:R-:W-:Y:S01]  /*7860*/  I2F R114, R129 ;  /* 0x0000008100727306 */ /* 0x000fe20000201400 */
[----:B------:R-:W-:Y:S01]  /*7870*/  IADD3 R0, -R115, 0x1, R0 ;  /* 0x0000000173007810 */ /* 0x000fe20007ffe100 */
[----:B------:R-:W2:Y:S01]  /*7880*/  LDSM.16.M88.4 R36, [R94+0x1400] ;  /* 0x001400005e24783b */ /* 0x000ea20000000200 */
[C---:B------:R-:W-:Y:S02]  /*7890*/  IADD3 R83, R23.reuse, 0x28, RZ ;  /* 0x0000002817537810 */ /* 0x040fe40007ffe0ff */
[----:B------:R-:W-:Y:S01]  /*78a0*/  IADD3 R0, R0, c[0x0][0x2e8], R53 ;  /* 0x0000ba0000007a10 */ /* 0x000fe20007ffe035 */
[----:B---3--:R-:W3:Y:S01]  /*78b0*/  LDSM.16.M88.4 R32, [R93+0x400] ;  /* 0x000400005d20783b */ /* 0x008ee20000000200 */
[----:B------:R-:W-:Y:S01]  /*78c0*/  IADD3 R79, R23, 0x8, RZ ;  /* 0x00000008174f7810 */ /* 0x000fe20007ffe0ff */
[----:B------:R-:W-:Y:S01]  /*78d0*/  I2F R116, R101 ;  /* 0x0000006500747306 */ /* 0x000fe20000201400 */
[C---:B------:R-:W-:Y:S01]  /*78e0*/  IADD3 R2, R0.reuse, 0x8, RZ ;  /* 0x0000000800027810 */ /* 0x040fe20007ffe0ff */
[----:B------:R-:W5:Y:S01]  /*78f0*/  LDSM.16.M88.4 R24, [R94+0x1800] ;  /* 0x001800005e18783b */ /* 0x000f620000000200 */
[----:B------:R-:W-:-:S02]  /*7900*/  IMNMX R0, R0, R53, PT ;  /* 0x0000003500007217 */ /* 0x000fc40003800200 */
[----:B------:R-:W-:Y:S01]  /*7910*/  IMNMX R2, R2, R53, PT ;  /* 0x0000003502027217 */ /* 0x000fe20003800200 */
[----:B------:R-:W4:Y:S01]  /*7920*/  LDSM.16.M88.4 R44, [R93+0x800] ;  /* 0x000800005d2c783b */ /* 0x000f220000000200 */
[C---:B------:R-:W-:Y:S01]  /*7930*/  ISETP.GE.AND P2, PT, R99.reuse, R0, PT ;  /* 0x000000006300720c */ /* 0x040fe20003f46270 */
[----:B------:R-:W-:Y:S01]  /*7940*/  I2F R110, R99 ;  /* 0x00000063006e7306 */ /* 0x000fe20000201400 */
[----:B------:R-:W-:Y:S02]  /*7950*/  ISETP.GE.AND P0, PT, R99, R2, PT ;  /* 0x000000026300720c */ /* 0x000fe40003f06270 */
[----:B------:R-:W-:Y:S02]  /*7960*/  IADD3 R77, R23, 0x9, RZ ;  /* 0x00000009174d7810 */ /* 0x000fe40007ffe0ff */
[C---:B------:R-:W-:Y:S02]  /*7970*/  ISETP.GE.AND P6, PT, R129.reuse, R0, PT ;  /* 0x000000008100720c */ /* 0x040fe40003fc6270 */
[----:B------:R-:W-:Y:S01]  /*7980*/  ISETP.GE.AND P4, PT, R129, R2, PT ;  /* 0x000000028100720c */ /* 0x000fe20003f86270 */
[----:B------:R-:W-:Y:S01]  /*7990*/  I2F R102, R99 ;  /* 0x0000006300667306 */ /* 0x000fe20000201400 */
[----:B------:R-:W-:-:S02]  /*79a0*/  ISETP.GE.AND P5, PT, R101, R0, PT ;  /* 0x000000006500720c */ /* 0x000fc40003fa6270 */
[----:B------:R-:W-:Y:S02]  /*79b0*/  ISETP.GE.AND P3, PT, R101, R2, PT ;  /* 0x000000026500720c */ /* 0x000fe40003f66270 */
[C---:B------:R-:W-:Y:S01]  /*79c0*/  IADD3 R81, R23.reuse, 0x1, RZ ;  /* 0x0000000117517810 */ /* 0x040fe20007ffe0ff */
[C---:B-1----:R-:W-:Y:S01]  /*79d0*/  HMMA.16816.F32.BF16 R12, R8.reuse, R28, RZ ;  /* 0x0000001c080c723c */ /* 0x042fe200000418ff */
        /* <DEDUP_REMOVED lines=11> */
[----:B--2---:R-:W-:Y:S01]  /*7a90*/  HMMA.16816.F32.BF16 R16, R8, R36, RZ ;  /* 0x000000240810723c */ /* 0x004fe200000418ff */
[C---:B------:R-:W-:Y:S01]  /*7aa0*/  IADD3 R135, R23.reuse, 0x61, RZ ;  /* 0x0000006117877810 */ /* 0x040fe20007ffe0ff */
[----:B------:R-:W-:Y:S01]  /*7ab0*/  I2F R90, R87 ;  /* 0x00000057005a7306 */ /* 0x000fe20000201400 */
[C---:B------:R-:W-:Y:S02]  /*7ac0*/  IADD3 R59, R23.reuse, 0x48, RZ ;  /* 0x00000048173b7810 */ /* 0x040fe40007ffe0ff */
[C---:B------:R-:W-:Y:S02]  /*7ad0*/  IADD3 R63, R23.reuse, 0x50, RZ ;  /* 0x00000050173f7810 */ /* 0x040fe40007ffe0ff */
[C---:B------:R-:W-:Y:S01]  /*7ae0*/  IADD3 R57, R23.reuse, 0x51, RZ ;  /* 0x0000005117397810 */ /* 0x040fe20007ffe0ff */
[----:B------:R-:W-:Y:S01]  /*7af0*/  HMMA.16816.F32.BF16 R12, R4, R40, R12 ;  /* 0x00000028040c723c */ /* 0x000fe2000004180c */
[C---:B------:R-:W-:Y:S01]  /*7b00*/  IADD3 R177, R23.reuse, 0x79, RZ ;  /* 0x0000007917b17810 */ /* 0x040fe20007ffe0ff */
[----:B------:R-:W-:Y:S01]  /*7b10*/  I2F R92, R89 ;  /* 0x00000059005c7306 */ /* 0x000fe20000201400 */
[----:B------:R-:W-:-:S02]  /*7b20*/  IADD3 R55, R23, 0x59, RZ ;  /* 0x0000005917377810 */ /* 0x000fc40007ffe0ff */
[----:B------:R-:W-:-:S03]  /*7b30*/  IADD3 R53, R23, 0x68, RZ ;  /* 0x0000006817357810 */ /* 0x000fc60007ffe0ff */
[----:B------:R-:W-:Y:S01]  /*7b40*/  HMMA.16816.F32.BF16 R28, R4, R42, R28 ;  /* 0x0000002a041c723c */ /* 0x000fe2000004181c */
[----:B------:R-:W1:Y:S01]  /*7b50*/  LDSM.16.M88.4 R40, [R94+0x1c00] ;  /* 0x001c00005e28783b */ /* 0x000e620000000200 */
[----:B------:R-:W-:Y:S06]  /*7b60*/  I2F R112, R101 ;  /* 0x0000006500707306 */ /* 0x000fec0000201400 */
[----:B------:R-:W-:Y:S02]  /*7b70*/  HMMA.16816.F32.BF16 R36, R8, R38, RZ ;  /* 0x000000260824723c */ /* 0x000fe400000418ff */
[----:B------:R-:W-:Y:S06]  /*7b80*/  I2F R88, R89 ;  /* 0x0000005900587306 */ /* 0x000fec0000201400 */
[----:B------:R-:W-:Y:S01]  /*7b90*/  FMUL.FTZ R12, R12, c[0x0][0x2ec] ;  /* 0x0000bb000c0c7a20 */ /* 0x000fe20000410000 */
[----:B---3--:R-:W-:Y:S01]  /*7ba0*/  HMMA.16816.F32.BF16 R16, R4, R32, R16 ;  /* 0x000000200410723c */ /* 0x008fe20000041810 */
[----:B------:R-:W-:Y:S01]  /*7bb0*/  FMUL.FTZ R13, R13, c[0x0][0x2ec] ;  /* 0x0000bb000d0d7a20 */ /* 0x000fe20000410000 */
[----:B------:R-:W-:Y:S01]  /*7bc0*/  I2F R82, R83 ;  /* 0x0000005300527306 */ /* 0x000fe20000201400 */
[----:B------:R-:W-:-:S02]  /*7bd0*/  FMUL.FTZ R14, R14, c[0x0][0x2ec] ;  /* 0x0000bb000e0e7a20 */ /* 0x000fc40000410000 */
[----:B------:R-:W-:Y:S02]  /*7be0*/  FMUL.FTZ R132, R15, c[0x0][0x2ec] ;  /* 0x0000bb000f847a20 */ /* 0x000fe40000410000 */
[----:B------:R-:W-:Y:S02]  /*7bf0*/  FMUL.FTZ R28, R28, c[0x0][0x2ec] ;  /* 0x0000bb001c1c7a20 */ /* 0x000fe40000410000 */
[----:B------:R-:W-:Y:S01]  /*7c00*/  FMUL.FTZ R29, R29, c[0x0][0x2ec] ;  /* 0x0000bb001d1d7a20 */ /* 0x000fe20000410000 */
[----:B------:R-:W-:Y:S01]  /*7c10*/  MUFU.TANH R49, R12 ;  /* 0x0000000c00317308 */ /* 0x000fe20000002400 */
[----:B------:R-:W-:Y:S02]  /*7c20*/  FMUL.FTZ R133, R30, c[0x0][0x2ec] ;  /* 0x0000bb001e857a20 */ /* 0x000fe40000410000 */
[----:B------:R-:W-:Y:S02]  /*7c30*/  FMUL.FTZ R130, R31, c[0x0][0x2ec] ;  /* 0x0000bb001f827a20 */ /* 0x000fe40000410000 */
[----:B------:R-:W-:Y:S01]  /*7c40*/  HMMA.16816.F32.BF16 R36, R4, R34, R36 ;  /* 0x000000220424723c */ /* 0x000fe20000041824 */
[----:B------:R-:W-:Y:S02]  /*7c50*/  LDSM.16.M88.4 R32, [R94+0x2000] ;  /* 0x002000005e20783b */ /* 0x000fe40000000200 */
[----:B------:R-:W-:Y:S06]  /*7c60*/  MUFU.TANH R128, R13 ;  /* 0x0000000d00807308 */ /* 0x000fec0000002400 */
[----:B------:R-:W-:-:S02]  /*7c70*/  FMUL.FTZ R16, R16, c[0x0][0x2ec] ;  /* 0x0000bb0010107a20 */ /* 0x000fc40000410000 */
[----:B------:R5:W2:Y:S01]  /*7c80*/  MUFU.TANH R54, R14 ;  /* 0x0000000e00367308 */ /* 0x000aa20000002400 */
[----:B------:R-:W-:Y:S02]  /*7c90*/  FMUL.FTZ R136, R17, c[0x0][0x2ec] ;  /* 0x0000bb0011887a20 */ /* 0x000fe40000410000 */
[----:B------:R-:W-:Y:S02]  /*7ca0*/  FMUL.FTZ R147, R18, c[0x0][0x2ec] ;  /* 0x0000bb0012937a20 */ /* 0x000fe40000410000 */
[----:B------:R-:W-:-:S03]  /*7cb0*/  FMUL.FTZ R149, R19, c[0x0][0x2ec] ;  /* 0x0000bb0013957a20 */ /* 0x000fc60000410000 */
[----:B------:R-:W-:Y:S05]  /*7cc0*/  MUFU.TANH R134, R28 ;  /* 0x0000001c00867308 */ /* 0x000fea0000002400 */
[----:B------:R-:W-:Y:S02]  /*7cd0*/  FMUL.FTZ R36, R36, c[0x0][0x2ec] ;  /* 0x0000bb0024247a20 */ /* 0x000fe40000410000 */
[----:B------:R-:W-:Y:S01]  /*7ce0*/  FMUL.FTZ R37, R37, c[0x0][0x2ec] ;  /* 0x0000bb0025257a20 */ /* 0x000fe20000410000 */
[----:B-----5:R-:W-:Y:S01]  /*7cf0*/  HMMA.16816.F32.BF16 R12, R8, R24, RZ ;  /* 0x00000018080c723c */ /* 0x020fe200000418ff */
[----:B------:R3:W-:Y:S01]  /*7d00*/  MUFU.TANH R120, R29 ;  /* 0x0000001d00787308 */ /* 0x0007e20000002400 */
[----:B------:R-:W-:-:S02]  /*7d10*/  FMUL.FTZ R38, R38, c[0x0][0x2ec] ;  /* 0x0000bb0026267a20 */ /* 0x000fc40000410000 */
[----:B--2---:R-:W-:-:S04]  /*7d20*/  FFMA.FTZ R54, R97, R22, R54 ;  /* 0x0000001661367223 */ /* 0x004fc80000010036 */
[----:B------:R-:W-:Y:S01]  /*7d30*/  HMMA.16816.F32.BF16 R24, R8, R26, RZ ;  /* 0x0000001a0818723c */ /* 0x000fe200000418ff */
[----:B------:R1:W-:Y:S01]  /*7d40*/  MUFU.TANH R137, R16 ;  /* 0x0000001000897308 */ /* 0x0003e20000002400 */
[----:B---3--:R-:W2:Y:S07]  /*7d50*/  LDSM.16.M88.4 R28, [R93+0xc00] ;  /* 0x000c00005d1c783b */ /* 0x008eae0000000200 */
[----:B------:R-:W-:Y:S07]  /*7d60*/  MUFU.TANH R139, R36 ;  /* 0x00000024008b7308 */ /* 0x000fee0000002400 */
[----:B----4-:R-:W-:Y:S01]  /*7d70*/  HMMA.16816.F32.BF16 R12, R4, R44, R12 ;  /* 0x0000002c040c723c */ /* 0x010fe2000004180c */
[----:B------:R-:W3:Y:S06]  /*7d80*/  MUFU.TANH R143, R37 ;  /* 0x00000025008f7308 */ /* 0x000eec0000002400 */
[----:B------:R-:W-:Y:S01]  /*7d90*/  FMUL.FTZ R44, R39, c[0x0][0x2ec] ;  /* 0x0000bb00272c7a20 */ /* 0x000fe20000410000 */
[C---:B-1----:R-:W-:Y:S01]  /*7da0*/  HMMA.16816.F32.BF16 R16, R8.reuse, R40, RZ ;  /* 0x000000280810723c */ /* 0x042fe200000418ff */
[----:B------:R-:W-:Y:S01]  /*7db0*/  IADD3 R45, R23, 0x60, RZ ;  /* 0x00000060172d7810 */ /* 0x000fe20007ffe0ff */
[----:B------:R1:W-:Y:S06]  /*7dc0*/  MUFU.TANH R156, R38 ;  /* 0x00000026009c7308 */ /* 0x0003ec0000002400 */
[----:B------:R-:W-:Y:S02]  /*7dd0*/  HMMA.16816.F32.BF16 R40, R8, R42, RZ ;  /* 0x0000002a0828723c */ /* 0x000fe400000418ff */
[----:B------:R-:W4:Y:S01]  /*7de0*/  MUFU.TANH R44, R44 ;  /* 0x0000002c002c7308 */ /* 0x000f220000002400 */
[----:B---3--:R-:W-:-:S05]  /*7df0*/  FFMA.FTZ R108, R97, R108, R143 ;  /* 0x0000006c616c7223 */ /* 0x008fca000001008f */
[----:B------:R-:W-:Y:S01]  /*7e00*/  FMUL.FTZ R12, R12, c[0x0][0x2ec] ;  /* 0x0000bb000c0c7a20 */ /* 0x000fe20000410000 */
[C---:B------:R-:W-:Y:S01]  /*7e10*/  HMMA.16816.F32.BF16 R24, R4.reuse, R46, R24 ;  /* 0x0000002e0418723c */ /* 0x040fe20000041818 */
[----:B-1----:R-:W1:Y:S01]  /*7e20*/  LDSM.16.M88.4 R36, [R93+0x1000] ;  /* 0x001000005d24783b */ /* 0x002e620000000200 */
[----:B------:R-:W-:Y:S01]  /*7e30*/  FMUL.FTZ R161, R13, c[0x0][0x2ec] ;  /* 0x0000bb000da17a20 */ /* 0x000fe20000410000 */
[----:B------:R-:W3:Y:S01]  /*7e40*/  MUFU.TANH R141, R12 ;  /* 0x0000000c008d7308 */ /* 0x000ee20000002400 */
[----:B------:R-:W-:Y:S02]  /*7e50*/  FMUL.FTZ R163, R14, c[0x0][0x2ec] ;  /* 0x0000bb000ea37a20 */ /* 0x000fe40000410000 */
[----:B------:R-:W-:Y:S02]  /*7e60*/  FMUL.FTZ R165, R15, c[0x0][0x2ec] ;  /* 0x0000bb000fa57a20 */ /* 0x000fe40000410000 */
[----:B--2---:R-:W-:Y:S01]  /*7e70*/  HMMA.16816.F32.BF16 R16, R4, R28, R16 ;  /* 0x0000001c0410723c */ /* 0x004fe20000041810 */
[----:B----4-:R-:W-:-:S02]  /*7e80*/  FFMA.FTZ R131, R97, R100, R44 ;  /* 0x0000006461837223 */ /* 0x010fc4000001002c */
[----:B------:R-:W2:Y:S01]  /*7e90*/  MUFU.TANH R147, R147 ;  /* 0x0000009300937308 */ /* 0x000ea20000002400 */
[----:B------:R-:W-:-:S04]  /*7ea0*/  FFMA.FTZ R102, R97, R102, R156 ;  /* 0x0000006661667223 */ /* 0x000fc8000001009c */
[----:B------:R-:W-:Y:S01]  /*7eb0*/  HMMA.16816.F32.BF16 R40, R4, R30, R40 ;  /* 0x0000001e0428723c */ /* 0x000fe20000041828 */
[----:B------:R-:W-:Y:S01]  /*7ec0*/  LDSM.16.M88.4 R28, [R93+0x1400] ;  /* 0x001400005d1c783b */ /* 0x000fe20000000200 */
[----:B------:R-:W-:Y:S01]  /*7ed0*/  FSEL R129, R102, -INF , !P0 ;  /* 0xff80000066817808 */ /* 0x000fe20004000000 */
[----:B------:R-:W4:Y:S01]  /*7ee0*/  MUFU.TANH R136, R136 ;  /* 0x0000008800887308 */ /* 0x000f220000002400 */
[----:B---3--:R-:W-:Y:S01]  /*7ef0*/  FFMA.FTZ R98, R97, R98, R141 ;  /* 0x0000006261627223 */ /* 0x008fe2000001008d */
[----:B------:R-:W-:-:S03]  /*7f00*/  ISETP.GE.AND P0, PT, R89, R2, PT ;  /* 0x000000025900720c */ /* 0x000fc60003f06270 */
[C---:B------:R-:W-:Y:S01]  /*7f10*/  HMMA.16816.F32.BF16 R12, R8.reuse, R32, RZ ;  /* 0x00000020080c723c */ /* 0x040fe200000418ff */
[----:B------:R-:W-:Y:S02]  /*7f20*/  FMUL.FTZ R24, R24, c[0x0][0x2ec] ;  /* 0x0000bb0018187a20 */ /* 0x000fe40000410000 */
[----:B------:R-:W-:Y:S01]  /*7f30*/  FMUL.FTZ R26, R26, c[0x0][0x2ec] ;  /* 0x0000bb001a1a7a20 */ /* 0x000fe20000410000 */
[----:B------:R-:W-:Y:S01]  /*7f40*/  MUFU.TANH R161, R161 ;  /* 0x000000a100a17308 */ /* 0x000fe20000002400 */
[----:B--2---:R-:W-:Y:S02]  /*7f50*/  FFMA.FTZ R114, R97, R114, R147 ;  /* 0x0000007261727223 */ /* 0x004fe40000010093 */
[----:B------:R-:W-:Y:S01]  /*7f60*/  FMUL.FTZ R27, R27, c[0x0][0x2ec] ;  /* 0x0000bb001b1b7a20 */ /* 0x000fe20000410000 */
[----:B------:R-:W-:Y:S01]  /*7f70*/  HMMA.16816.F32.BF16 R32, R8, R34, RZ ;  /* 0x000000220820723c */ /* 0x000fe200000418ff */
[----:B------:R-:W-:Y:S02]  /*7f80*/  FMUL.FTZ R153, R16, c[0x0][0x2ec] ;  /* 0x0000bb0010997a20 */ /* 0x000fe40000410000 */
[----:B------:R-:W-:Y:S01]  /*7f90*/  FMUL.FTZ R138, R17, c[0x0][0x2ec] ;  /* 0x0000bb00118a7a20 */ /* 0x000fe20000410000 */
[----:B------:R-:W2:Y:S01]  /*7fa0*/  MUFU.TANH R163, R163 ;  /* 0x000000a300a37308 */ /* 0x000ea20000002400 */
[----:B------:R-:W-:-:S02]  /*7fb0*/  FMUL.FTZ R155, R18, c[0x0][0x2ec] ;  /* 0x0000bb00129b7a20 */ /* 0x000fc40000410000 */
[----:B------:R-:W-:Y:S02]  /*7fc0*/  FMUL.FTZ R47, R19, c[0x0][0x2ec] ;  /* 0x0000bb00132f7a20 */ /* 0x000fe40000410000 */
[----:B------:R-:W-:Y:S02]  /*7fd0*/  FMUL.FTZ R40, R40, c[0x0][0x2ec] ;  /* 0x0000bb0028287a20 */ /* 0x000fe40000410000 */
[----:B------:R-:W-:Y:S01]  /*7fe0*/  FMUL.FTZ R41, R41, c[0x0][0x2ec] ;  /* 0x0000bb0029297a20 */ /* 0x000fe20000410000 */
[----:B------:R-:W-:Y:S01]  /*7ff0*/  I2F R86, R83 ;  /* 0x0000005300567306 */ /* 0x000fe20000201400 */
[----:B------:R-:W-:Y:S02]  /*8000*/  FMUL.FTZ R42, R42, c[0x0][0x2ec] ;  /* 0x0000bb002a2a7a20 */ /* 0x000fe40000410000 */
[----:B------:R-:W-:Y:S01]  /*8010*/  FMUL.FTZ R152, R43, c[0x0][0x2ec] ;  /* 0x0000bb002b987a20 */ /* 0x000fe20000410000 */
[----:B-1----:R-:W-:Y:S01]  /*8020*/  HMMA.16816.F32.BF16 R16, R4, R36, R12 ;  /* 0x000000240410723c */ /* 0x002fe2000004180c */
[----:B------:R-:W1:Y:S01]  /*8030*/  LDSM.16.M88.4 R12, [R94+0x2400] ;  /* 0x002400005e0c783b */ /* 0x000e620000000200 */
[----:B----4-:R-:W-:-:S02]  /*8040*/  FFMA.FTZ R46, R97, R116, R136 ;  /* 0x00000074612e7223 */ /* 0x010fc40000010088 */
[----:B------:R-:W-:Y:S01]  /*8050*/  MUFU.TANH R157, R40 ;  /* 0x00000028009d7308 */ /* 0x000fe20000002400 */
[----:B--2---:R-:W-:Y:S02]  /*8060*/  FFMA.FTZ R90, R97, R90, R163 ;  /* 0x0000005a615a7223 */ /* 0x004fe400000100a3 */
[----:B------:R-:W-:Y:S01]  /*8070*/  FSEL R46, R46, -INF , !P5 ;  /* 0xff8000002e2e7808 */ /* 0x000fe20006800000 */
[----:B------:R-:W-:Y:S01]  /*8080*/  HMMA.16816.F32.BF16 R32, R4, R38, R32 ;  /* 0x000000260420723c */ /* 0x000fe20000041820 */
[----:B------:R-:W-:Y:S01]  /*8090*/  LDSM.16.M88.4 R36, [R93+0x1800] ;  /* 0x001800005d24783b */ /* 0x000fe20000000200 */
[----:B------:R-:W-:Y:S01]  /*80a0*/  ISETP.GE.AND P5, PT, R87, R0, PT ;  /* 0x000000005700720c */ /* 0x000fe20003fa6270 */
[----:B------:R-:W-:Y:S01]  /*80b0*/  FFMA.FTZ R161, R97, R92, R161 ;  /* 0x0000005c61a17223 */ /* 0x000fe200000100a1 */
[----:B------:R-:W-:Y:S01]  /*80c0*/  MUFU.TANH R148, R41 ;  /* 0x0000002900947308 */ /* 0x000fe20000002400 */
[----:B------:R-:W-:Y:S01]  /*80d0*/  FMUL.FTZ R25, R25, c[0x0][0x2ec] ;  /* 0x0000bb0019197a20 */ /* 0x000fe20000410000 */
[----:B------:R-:W-:-:S02]  /*80e0*/  FSEL R102, R98, -INF , !P5 ;  /* 0xff80000062667808 */ /* 0x000fc40006800000 */
[----:B------:R-:W-:-:S04]  /*80f0*/  ISETP.GE.AND P5, PT, R81, R0, PT ;  /* 0x000000005100720c */ /* 0x000fc80003fa6270 */
[----:B------:R1:W-:Y:S04]  /*8100*/  MUFU.TANH R162, R42 ;  /* 0x0000002a00a27308 */ /* 0x0003e80000002400 */
        /* <DEDUP_REMOVED lines=8> */
[----:B------:R-:W-:Y:S01]  /*8190*/  MUFU.TANH R168, R17 ;  /* 0x0000001100a87308 */ /* 0x000fe20000002400 */
[----:B------:R-:W-:Y:S01]  /*81a0*/  FMUL.FTZ R35, R35, c[0x0][0x2ec] ;  /* 0x0000bb0023237a20 */ /* 0x000fe20000410000 */
[----:B-1----:R-:W-:Y:S06]  /*81b0*/  HMMA.16816.F32.BF16 R40, R8, R12, RZ ;  /* 0x0000000c0828723c */ /* 0x002fec00000418ff */
[----:B------:R-:W-:Y:S08]  /*81c0*/  MUFU.TANH R170, R18 ;  /* 0x0000001200aa7308 */ /* 0x000ff00000002400 */
[----:B------:R1:W-:Y:S08]  /*81d0*/  MUFU.TANH R164, R19 ;  /* 0x0000001300a47308 */ /* 0x0003f00000002400 */
[----:B------:R-:W2:Y:S02]  /*81e0*/  MUFU.TANH R149, R149 ;  /* 0x0000009500957308 */ /* 0x000ea40000002400 */
[----:B------:R-:W-:Y:S06]  /*81f0*/  HMMA.16816.F32.BF16 R40, R4, R28, R40 ;  /* 0x0000001c0428723c */ /* 0x000fec0000041828 */
[----:B------:R-:W3:Y:S02]  /*8200*/  MUFU.TANH R165, R165 ;  /* 0x000000a500a57308 */ /* 0x000ee40000002400 */
[----:B-1----:R-:W-:Y:S01]  /*8210*/  HMMA.16816.F32.BF16 R16, R8, R14, RZ ;  /* 0x0000000e0810723c */ /* 0x002fe200000418ff */
[----:B------:R-:W1:Y:S05]  /*8220*/  LDSM.16.M88.4 R12, [R94+0x2800] ;  /* 0x002800005e0c783b */ /* 0x000e6a0000000200 */
[----:B------:R4:W5:Y:S01]  /*8230*/  MUFU.TANH R159, R24 ;  /* 0x00000018009f7308 */ /* 0x0009620000002400 */
[----:B--2---:R-:W-:-:S07]  /*8240*/  FFMA.FTZ R149, R97, R112, R149 ;  /* 0x0000007061957223 */ /* 0x004fce0000010095 */
[----:B------:R-:W2:Y:S01]  /*8250*/  MUFU.TANH R166, R26 ;  /* 0x0000001a00a67308 */ /* 0x000ea20000002400 */
[----:B---3--:R-:W-:Y:S02]  /*8260*/  FFMA.FTZ R163, R97, R88, R165 ;  /* 0x0000005861a37223 */ /* 0x008fe400000100a5 */
[----:B------:R-:W-:Y:S01]  /*8270*/  FMUL.FTZ R28, R41, c[0x0][0x2ec] ;  /* 0x0000bb00291c7a20 */ /* 0x000fe20000410000 */
[----:B------:R-:W-:Y:S01]  /*8280*/  IADD3 R41, R23, 0x69, RZ ;  /* 0x0000006917297810 */ /* 0x000fe20007ffe0ff */
[----:B------:R-:W-:Y:S01]  /*8290*/  FMUL.FTZ R40, R40, c[0x0][0x2ec] ;  /* 0x0000bb0028287a20 */ /* 0x000fe20000410000 */
[----:B------:R-:W-:Y:S02]  /*82a0*/  FSEL R163, R163, -INF , !P0 ;  /* 0xff800000a3a37808 */ /* 0x000fe40004000000 */
[----:B------:R3:W-:Y:S01]  /*82b0*/  MUFU.TANH R99, R28 ;  /* 0x0000001c00637308 */ /* 0x0007e20000002400 */
[C---:B----4-:R-:W-:Y:S01]  /*82c0*/  FFMA.FTZ R24, R97.reuse, R118, R137 ;  /* 0x0000007661187223 */ /* 0x050fe20000010089 */
[----:B------:R-:W-:Y:S01]  /*82d0*/  FSEL R137, R114, -INF , !P4 ;  /* 0xff80000072897808 */ /* 0x000fe20006000000 */
[----:B-----5:R-:W-:Y:S01]  /*82e0*/  FFMA.FTZ R82, R97, R82, R159 ;  /* 0x0000005261527223 */ /* 0x020fe2000001009f */
[----:B------:R-:W-:Y:S01]  /*82f0*/  HMMA.16816.F32.BF16 R16, R4, R30, R16 ;  /* 0x0000001e0410723c */ /* 0x000fe20000041810 */
[----:B------:R-:W-:Y:S01]  /*8300*/  ISETP.GE.AND P4, PT, R91, R2, PT ;  /* 0x000000025b00720c */ /* 0x000fe20003f86270 */
[----:B------:R-:W-:Y:S01]  /*8310*/  FMUL.FTZ R43, R43, c[0x0][0x2ec] ;  /* 0x0000bb002b2b7a20 */ /* 0x000fe20000410000 */
[----:B------:R-:W-:Y:S01]  /*8320*/  FSEL R24, R24, -INF , !P6 ;  /* 0xff80000018187808 */ /* 0x000fe20007000000 */
[----:B------:R-:W4:Y:S01]  /*8330*/  I2F R78, R79 ;  /* 0x0000004f004e7306 */ /* 0x000f220000201400 */
[----:B------:R-:W-:Y:S01]  /*8340*/  ISETP.GE.AND P6, PT, R91, R0, PT ;  /* 0x000000005b00720c */ /* 0x000fe20003fc6270 */
[----:B--2---:R-:W-:Y:S01]  /*8350*/  FFMA.FTZ R86, R97, R86, R166 ;  /* 0x0000005661567223 */ /* 0x004fe200000100a6 */
[----:B------:R-:W-:-:S02]  /*8360*/  FSEL R131, R131, -INF , !P4 ;  /* 0xff80000083837808 */ /* 0x000fc40006000000 */
[----:B------:R-:W-:Y:S02]  /*8370*/  FSEL R100, R108, -INF , !P6 ;  /* 0xff8000006c647808 */ /* 0x000fe40007000000 */
[C---:B------:R-:W-:Y:S01]  /*8380*/  ISETP.GE.AND P6, PT, R83.reuse, R0, PT ;  /* 0x000000005300720c */ /* 0x040fe20003fc6270 */
[----:B---3--:R-:W-:Y:S01]  /*8390*/  FMUL.FTZ R28, R42, c[0x0][0x2ec] ;  /* 0x0000bb002a1c7a20 */ /* 0x008fe20000410000 */
[----:B------:R-:W2:Y:S01]  /*83a0*/  I2F R76, R77 ;  /* 0x0000004d004c7306 */ /* 0x000ea20000201400 */
[-C--:B------:R-:W-:Y:S02]  /*83b0*/  ISETP.GE.AND P4, PT, R83, R2.reuse, PT ;  /* 0x000000025300720c */ /* 0x080fe40003f86270 */
[----:B------:R-:W-:Y:S02]  /*83c0*/  FSEL R82, R82, -INF , !P6 ;  /* 0xff80000052527808 */ /* 0x000fe40007000000 */
[----:B------:R-:W-:Y:S01]  /*83d0*/  ISETP.GE.AND P0, PT, R79, R2, PT ;  /* 0x000000024f00720c */ /* 0x000fe20003f06270 */
[----:B----4-:R-:W-:-:S02]  /*83e0*/  FFMA.FTZ R108, R97, R78, R134 ;  /* 0x0000004e616c7223 */ /* 0x010fc40000010086 */
[----:B------:R3:W-:Y:S01]  /*83f0*/  MUFU.TANH R44, R28 ;  /* 0x0000001c002c7308 */ /* 0x0007e20000002400 */
[----:B------:R-:W-:Y:S02]  /*8400*/  ISETP.GE.AND P6, PT, R77, R0, PT ;  /* 0x000000004d00720c */ /* 0x000fe40003fc6270 */
[----:B------:R-:W-:Y:S01]  /*8410*/  FMUL.FTZ R16, R16, c[0x0][0x2ec] ;  /* 0x0000bb0010107a20 */ /* 0x000fe20000410000 */
[----:B------:R-:W-:Y:S01]  /*8420*/  IADD3 R91, R23, 0x70, RZ ;  /* 0x00000070175b7810 */ /* 0x000fe20007ffe0ff */
[----:B------:R-:W-:-:S03]  /*8430*/  FMUL.FTZ R17, R17, c[0x0][0x2ec] ;  /* 0x0000bb0011117a20 */ /* 0x000fc60000410000 */
[----:B------:R-:W4:Y:S01]  /*8440*/  MUFU.TANH R133, R133 ;  /* 0x0000008500857308 */ /* 0x000f220000002400 */
[----:B--2---:R-:W-:-:S05]  /*8450*/  FFMA.FTZ R116, R97, R76, R120 ;  /* 0x0000004c61747223 */ /* 0x004fca0000010078 */
[----:B------:R-:W-:Y:S02]  /*8460*/  FSEL R116, R116, -INF , !P6 ;  /* 0xff80000074747808 */ /* 0x000fe40007000000 */
[----:B------:R-:W2:Y:S01]  /*8470*/  MUFU.TANH R130, R130 ;  /* 0x0000008200827308 */ /* 0x000ea20000002400 */
[----:B---3--:R-:W3:Y:S01]  /*8480*/  LDSM.16.M88.4 R28, [R94+0x2c00] ;  /* 0x002c00005e1c783b */ /* 0x008ee20000000200 */
[----:B------:R-:W-:-:S06]  /*8490*/  ISETP.GE.AND P6, PT, R71, R0, PT ;  /* 0x000000004700720c */ /* 0x000fcc0003fc6270 */
[----:B------:R5:W-:Y:S01]  /*84a0*/  MUFU.TANH R101, R40 ;  /* 0x0000002800657308 */ /* 0x000be20000002400 */
[----:B----4-:R-:W-:-:S05]  /*84b0*/  FFMA.FTZ R133, R97, R78, R133 ;  /* 0x0000004e61857223 */ /* 0x010fca0000010085 */
[----:B------:R-:W-:Y:S02]  /*84c0*/  FSEL R175, R133, -INF , !P0 ;  /* 0xff80000085af7808 */ /* 0x000fe40004000000 */
[----:B------:R-:W-:Y:S01]  /*84d0*/  MUFU.TANH R167, R32 ;  /* 0x0000002000a77308 */ /* 0x000fe20000002400 */
[----:B--2---:R-:W-:Y:S01]  /*84e0*/  FFMA.FTZ R130, R97, R76, R130 ;  /* 0x0000004c61827223 */ /* 0x004fe20000010082 */
[----:B------:R-:W-:Y:S01]  /*84f0*/  ISETP.GE.AND P0, PT, R73, R2, PT ;  /* 0x000000024900720c */ /* 0x000fe20003f06270 */
[----:B-----5:R-:W-:-:S05]  /*8500*/  FFMA.FTZ R40, R97, R110, R139 ;  /* 0x0000006e61287223 */ /* 0x020fca000001008b */
[----:B------:R-:W-:Y:S01]  /*8510*/  MUFU.TANH R158, R33 ;  /* 0x00000021009e7308 */ /* 0x000fe20000002400 */
[----:B------:R-:W-:Y:S02]  /*8520*/  FSEL R139, R149, -INF , !P3 ;  /* 0xff800000958b7808 */ /* 0x000fe40005800000 */
[----:B------:R-:W-:Y:S02]  /*8530*/  ISETP.GE.AND P3, PT, R87, R2, PT ;  /* 0x000000025700720c */ /* 0x000fe40003f66270 */
[----:B------:R-:W-:Y:S02]  /*8540*/  FSEL R40, R40, -INF , !P2 ;  /* 0xff80000028287808 */ /* 0x000fe40005000000 */
[----:B------:R-:W-:Y:S01]  /*8550*/  ISETP.GE.AND P2, PT, R89, R0, PT ;  /* 0x000000005900720c */ /* 0x000fe20003f46270 */
[----:B------:R-:W-:Y:S01]  /*8560*/  MUFU.TANH R172, R34 ;  /* 0x0000002200ac7308 */ /* 0x000fe20000002400 */
[----:B------:R-:W-:Y:S02]  /*8570*/  FSEL R165, R90, -INF , !P3 ;  /* 0xff8000005aa57808 */ /* 0x000fe40005800000 */
[----:B------:R-:W-:-:S02]  /*8580*/  FSEL R98, R161, -INF , !P2 ;  /* 0xff800000a1627808 */ /* 0x000fc40005000000 */
[----:B------:R-:W-:Y:S02]  /*8590*/  FSEL R161, R86, -INF , !P4 ;  /* 0xff80000056a17808 */ /* 0x000fe40006000000 */
[----:B------:R-:W-:Y:S01]  /*85a0*/  ISETP.GE.AND P2, PT, R79, R0, PT ;  /* 0x000000004f00720c */ /* 0x000fe20003f46270 */
[----:B------:R1:W-:Y:S01]  /*85b0*/  MUFU.TANH R171, R35 ;  /* 0x0000002300ab7308 */ /* 0x0003e20000002400 */
[-C--:B------:R-:W-:Y:S02]  /*85c0*/  ISETP.GE.AND P4, PT, R77, R2.reuse, PT ;  /* 0x000000024d00720c */ /* 0x080fe40003f86270 */
[----:B------:R-:W-:Y:S02]  /*85d0*/  FSEL R108, R108, -INF , !P2 ;  /* 0xff8000006c6c7808 */ /* 0x000fe40005000000 */
[----:B------:R-:W-:Y:S02]  /*85e0*/  FSEL R173, R130, -INF , !P4 ;  /* 0xff80000082ad7808 */ /* 0x000fe40006000000 */
[----:B------:R-:W-:Y:S01]  /*85f0*/  ISETP.GE.AND P3, PT, R81, R2, PT ;  /* 0x000000025100720c */ /* 0x000fe20003f66270 */
[----:B------:R-:W2:Y:S01]  /*8600*/  I2F R80, R81 ;  /* 0x0000005100507306 */ /* 0x000ea20000201400 */
[----:B------:R-:W-:-:S02]  /*8610*/  ISETP.GE.AND P2, PT, R73, R0, PT ;  /* 0x000000004900720c */ /* 0x000fc40003f46270 */
[----:B------:R-:W-:Y:S02]  /*8620*/  ISETP.GE.AND P4, PT, R71, R2, PT ;  /* 0x000000024700720c */ /* 0x000fe40003f86270 */
[C---:B------:R-:W-:Y:S02]  /*8630*/  IADD3 R87, R23.reuse, 0x71, RZ ;  /* 0x0000007117577810 */ /* 0x040fe40007ffe0ff */
[----:B------:R-:W-:Y:S01]  /*8640*/  IADD3 R89, R23, 0x78, RZ ;  /* 0x0000007817597810 */ /* 0x000fe20007ffe0ff */
[C---:B-1----:R-:W-:Y:S01]  /*8650*/  HMMA.16816.F32.BF16 R32, R8.reuse, R12, RZ ;  /* 0x0000000c0820723c */ /* 0x042fe200000418ff */
[----:B------:R1:W-:Y:S07]  /*8660*/  I2F R72, R73 ;  /* 0x0000004900487306 */ /* 0x0003ee0000201400 */
[----:B------:R-:W-:Y:S01]  /*8670*/  HMMA.16816.F32.BF16 R12, R8, R14, RZ ;  /* 0x0000000e080c723c */ /* 0x000fe200000418ff */
[----:B------:R4:W5:Y:S01]  /*8680*/  I2F R70, R71 ;  /* 0x0000004700467306 */ /* 0x0009620000201400 */
[----:B--2---:R-:W-:-:S07]  /*8690*/  FFMA.FTZ R128, R97, R80, R128 ;  /* 0x0000005061807223 */ /* 0x004fce0000010080 */
[----:B------:R-:W-:Y:S01]  /*86a0*/  MUFU.TANH R79, R16 ;  /* 0x00000010004f7308 */ /* 0x000fe20000002400 */
[----:B-1----:R-:W-:-:S06]  /*86b0*/  FMUL.FTZ R73, R18, c[0x0][0x2ec] ;  /* 0x0000bb0012497a20 */ /* 0x002fcc0000410000 */
[C---:B------:R-:W-:Y:S01]  /*86c0*/  HMMA.16816.F32.BF16 R32, R4.reuse, R36, R32 ;  /* 0x000000240420723c */ /* 0x040fe20000041820 */
[----:B------:R1:W-:Y:S01]  /*86d0*/  MUFU.TANH R81, R17 ;  /* 0x0000001100517308 */ /* 0x0003e20000002400 */
[----:B----4-:R-:W-:Y:S02]  /*86e0*/  FMUL.FTZ R71, R19, c[0x0][0x2ec] ;  /* 0x0000bb0013477a20 */ /* 0x010fe40000410000 */
[CC--:B-----5:R-:W-:Y:S02]  /*86f0*/  FFMA.FTZ R157, R97.reuse, R70.reuse, R157 ;  /* 0x00000046619d7223 */ /* 0x0e0fe4000001009d */
[----:B------:R-:W-:Y:S02]  /*8700*/  FFMA.FTZ R162, R97, R70, R162 ;  /* 0x0000004661a27223 */ /* 0x000fe400000100a2 */
[----:B------:R-:W-:Y:S01]  /*8710*/  HMMA.16816.F32.BF16 R12, R4, R38, R12 ;  /* 0x00000026040c723c */ /* 0x000fe2000004180c */
[----:B------:R-:W2:Y:S07]  /*8720*/  MUFU.TANH R132, R132 ;  /* 0x0000008400847308 */ /* 0x000eae0000002400 */
[----:B---3--:R-:W-:Y:S01]  /*8730*/  HMMA.16816.F32.BF16 R36, R8, R28, RZ ;  /* 0x0000001c0824723c */ /* 0x008fe200000418ff */
[----:B-1----:R-:W1:Y:S01]  /*8740*/  LDSM.16.M88.4 R16, [R93+0x1c00] ;  /* 0x001c00005d10783b */ /* 0x002e620000000200 */
[----:B------:R-:W-:Y:S01]  /*8750*/  I2F R74, R75 ;  /* 0x0000004b004a7306 */ /* 0x000fe20000201400 */
[----:B------:R-:W-:-:S04]  /*8760*/  DEPBAR.LE SB0, 0x0 ;  /* 0x000080000000791a */ /* 0x000fc80000000000 */
[----:B------:R-:W-:Y:S01]  /*8770*/  FSEL R28, R157, -INF , !P6 ;  /* 0xff8000009d1c7808 */ /* 0x000fe20007000000 */
[----:B------:R-:W-:Y:S01]  /*8780*/  HMMA.16816.F32.BF16 R8, R8, R30, RZ ;  /* 0x0000001e0808723c */ /* 0x000fe200000418ff */
[----:B--2---:R-:W-:Y:S01]  /*8790*/  FFMA.FTZ R132, R97, R80, R132 ;  /* 0x0000005061847223 */ /* 0x004fe20000010084 */
[----:B------:R-:W2:Y:S01]  /*87a0*/  MUFU.TANH R153, R153 ;  /* 0x0000009900997308 */ /* 0x000ea20000002400 */
[----:B------:R-:W-:Y:S01]  /*87b0*/  FSEL R80, R128, -INF , !P5 ;  /* 0xff80000080507808 */ /* 0x000fe20006800000 */
[----:B------:R-:W-:Y:S01]  /*87c0*/  FMUL.FTZ R35, R35, c[0x0][0x2ec] ;  /* 0x0000bb0023237a20 */ /* 0x000fe20000410000 */
[C---:B------:R-:W-:Y:S02]  /*87d0*/  ISETP.GE.AND P5, PT, R75.reuse, R0, PT ;  /* 0x000000004b00720c */ /* 0x040fe40003fa6270 */
[----:B------:R-:W-:Y:S01]  /*87e0*/  FSEL R149, R132, -INF , !P3 ;  /* 0xff80000084957808 */ /* 0x000fe20005800000 */
[----:B------:R-:W-:Y:S01]  /*87f0*/  FMUL.FTZ R30, R14, c[0x0][0x2ec] ;  /* 0x0000bb000e1e7a20 */ /* 0x000fe20000410000 */
[----:B------:R-:W-:Y:S01]  /*8800*/  ISETP.GE.AND P3, PT, R75, R2, PT ;  /* 0x000000024b00720c */ /* 0x000fe20003f66270 */
[----:B------:R-:W3:Y:S01]  /*8810*/  MUFU.TANH R155, R155 ;  /* 0x0000009b009b7308 */ /* 0x000ee20000002400 */
[----:B------:R-:W-:Y:S01]  /*8820*/  FMUL.FTZ R13, R13, c[0x0][0x2ec] ;  /* 0x0000bb000d0d7a20 */ /* 0x000fe20000410000 */
[----:B------:R-:W-:Y:S01]  /*8830*/  FSEL R157, R162, -INF , !P4 ;  /* 0xff800000a29d7808 */ /* 0x000fe20006000000 */
[----:B------:R-:W-:Y:S01]  /*8840*/  FMUL.FTZ R15, R15, c[0x0][0x2ec] ;  /* 0x0000bb000f0f7a20 */ /* 0x000fe20000410000 */
[----:B------:R-:W-:-:S02]  /*8850*/  ISETP.GE.AND P6, PT, R61, R0, PT ;  /* 0x000000003d00720c */ /* 0x000fc40003fc6270 */
[----:B------:R-:W-:Y:S02]  /*8860*/  ISETP.GE.AND P4, PT, R61, R2, PT ;  /* 0x000000023d00720c */ /* 0x000fe40003f86270 */
[----:B------:R-:W-:Y:S01]  /*8870*/  MUFU.TANH R138, R138 ;  /* 0x0000008a008a7308 */ /* 0x000fe20000002400 */
[----:B--2---:R-:W-:-:S07]  /*8880*/  FFMA.FTZ R153, R97, R74, R153 ;  /* 0x0000004a61997223 */ /* 0x004fce0000010099 */
[----:B------:R-:W2:Y:S01]  /*8890*/  MUFU.TANH R47, R47 ;  /* 0x0000002f002f7308 */ /* 0x000ea20000002400 */
[----:B---3--:R-:W-:Y:S01]  /*88a0*/  FFMA.FTZ R77, R97, R74, R155 ;  /* 0x0000004a614d7223 */ /* 0x008fe2000001009b */
[----:B------:R-:W-:Y:S02]  /*88b0*/  FSEL R74, R153, -INF , !P5 ;  /* 0xff800000994a7808 */ /* 0x000fe40006800000 */
[----:B------:R-:W-:Y:S02]  /*88c0*/  ISETP.GE.AND P5, PT, R69, R0, PT ;  /* 0x000000004500720c */ /* 0x000fe40003fa6270 */
[----:B------:R-:W-:Y:S01]  /*88d0*/  FSEL R77, R77, -INF , !P3 ;  /* 0xff8000004d4d7808 */ /* 0x000fe20005800000 */
[----:B-1----:R-:W-:Y:S01]  /*88e0*/  HMMA.16816.F32.BF16 R36, R4, R16, R36 ;  /* 0x000000100424723c */ /* 0x002fe20000041824 */
[----:B------:R1:W-:Y:S01]  /*88f0*/  I2F R68, R69 ;  /* 0x0000004500447306 */ /* 0x0003e20000201400 */
[----:B------:R-:W-:-:S06]  /*8900*/  ISETP.GE.AND P3, PT, R69, R2, PT ;  /* 0x000000024500720c */ /* 0x000fcc0003f66270 */
[----:B------:R-:W-:Y:S01]  /*8910*/  HMMA.16816.F32.BF16 R8, R4, R18, R8 ;  /* 0x000000120408723c */ /* 0x000fe20000041808 */
[----:B--2---:R-:W-:Y:S01]  /*8920*/  FFMA.FTZ R159, R97, R72, R47 ;  /* 0x00000048619f7223 */ /* 0x004fe2000001002f */
[----:B------:R-:W2:Y:S04]  /*8930*/  I2F R66, R67 ;  /* 0x0000004300427306 */ /* 0x000ea80000201400 */
[----:B------:R-:W-:Y:S02]  /*8940*/  FSEL R159, R159, -INF , !P0 ;  /* 0xff8000009f9f7808 */ /* 0x000fe40004000000 */
[----:B------:R-:W-:Y:S01]  /*8950*/  ISETP.GE.AND P0, PT, R67, R2, PT ;  /* 0x000000024300720c */ /* 0x000fe20003f06270 */
[----:B-1----:R-:W-:Y:S01]  /*8960*/  FMUL.FTZ R69, R32, c[0x0][0x2ec] ;  /* 0x0000bb0020457a20 */ /* 0x002fe20000410000 */
[----:B------:R-:W-:Y:S01]  /*8970*/  I2F R26, R45 ;  /* 0x0000002d001a7306 */ /* 0x000fe20000201400 */
[----:B------:R-:W-:-:S02]  /*8980*/  FFMA.FTZ R32, R97, R72, R138 ;  /* 0x0000004861207223 */ /* 0x000fc4000001008a */
[----:B------:R-:W-:Y:S02]  /*8990*/  FMUL.FTZ R72, R33, c[0x0][0x2ec] ;  /* 0x0000bb0021487a20 */ /* 0x000fe40000410000 */
[----:B------:R-:W-:Y:S01]  /*89a0*/  FMUL.FTZ R33, R34, c[0x0][0x2ec] ;  /* 0x0000bb0022217a20 */ /* 0x000fe20000410000 */
[----:B------:R-:W-:Y:S01]  /*89b0*/  FSEL R32, R32, -INF , !P2 ;  /* 0xff80000020207808 */ /* 0x000fe20005000000 */
[----:B------:R-:W-:Y:S01]  /*89c0*/  FMUL.FTZ R36, R36, c[0x0][0x2ec] ;  /* 0x0000bb0024247a20 */ /* 0x000fe20000410000 */
[----:B------:R-:W1:Y:S01]  /*89d0*/  MUFU.TANH R47, R69 ;  /* 0x00000045002f7308 */ /* 0x000e620000002400 */
[----:B--2---:R-:W-:Y:S01]  /*89e0*/  FFMA.FTZ R169, R97, R66, R169 ;  /* 0x0000004261a97223 */ /* 0x004fe200000100a9 */
[----:B------:R-:W-:Y:S01]  /*89f0*/  ISETP.GE.AND P2, PT, R67, R0, PT ;  /* 0x000000004300720c */ /* 0x000fe20003f46270 */
[----:B------:R-:W-:Y:S02]  /*8a00*/  FMUL.FTZ R5, R37, c[0x0][0x2ec] ;  /* 0x0000bb0025057a20 */ /* 0x000fe40000410000 */
[----:B------:R-:W-:-:S02]  /*8a10*/  FFMA.FTZ R34, R97, R68, R148 ;  /* 0x0000004461227223 */ /* 0x000fc40000010094 */
[----:B------:R-:W-:Y:S01]  /*8a20*/  FMUL.FTZ R10, R10, c[0x0][0x2ec] ;  /* 0x0000bb000a0a7a20 */ /* 0x000fe20000410000 */
[----:B------:R-:W2:Y:S01]  /*8a30*/  MUFU.TANH R33, R33 ;  /* 0x0000002100217308 */ /* 0x000ea20000002400 */
[----:B------:R-:W-:Y:S01]  /*8a40*/  FFMA.FTZ R155, R97, R66, R170 ;  /* 0x00000042619b7223 */ /* 0x000fe200000100aa */
[----:B------:R-:W-:Y:S01]  /*8a50*/  FSEL R66, R169, -INF , !P2 ;  /* 0xff800000a9427808 */ /* 0x000fe20005000000 */
[----:B------:R-:W-:Y:S01]  /*8a60*/  FMUL.FTZ R7, R38, c[0x0][0x2ec] ;  /* 0x0000bb0026077a20 */ /* 0x000fe20000410000 */
[----:B------:R-:W-:Y:S01]  /*8a70*/  ISETP.GE.AND P2, PT, R65, R0, PT ;  /* 0x000000004100720c */ /* 0x000fe20003f46270 */
[----:B------:R-:W-:Y:S01]  /*8a80*/  FMUL.FTZ R19, R39, c[0x0][0x2ec] ;  /* 0x0000bb0027137a20 */ /* 0x000fe20000410000 */
[----:B------:R-:W-:Y:S01]  /*8a90*/  FSEL R34, R34, -INF , !P5 ;  /* 0xff80000022227808 */ /* 0x000fe20006800000 */
[----:B------:R-:W-:Y:S01]  /*8aa0*/  FMUL.FTZ R11, R11, c[0x0][0x2ec] ;  /* 0x0000bb000b0b7a20 */ /* 0x000fe20000410000 */
[----:B------:R-:W3:Y:S01]  /*8ab0*/  MUFU.TANH R152, R152 ;  /* 0x0000009800987308 */ /* 0x000ee20000002400 */
[----:B-1----:R-:W-:Y:S01]  /*8ac0*/  FFMA.FTZ R47, R97, R26, R47 ;  /* 0x0000001a612f7223 */ /* 0x002fe2000001002f */
[----:B------:R-:W-:-:S02]  /*8ad0*/  ISETP.GE.AND P5, PT, R59, R0, PT ;  /* 0x000000003b00720c */ /* 0x000fc40003fa6270 */
[----:B------:R-:W-:Y:S02]  /*8ae0*/  FSEL R155, R155, -INF , !P0 ;  /* 0xff8000009b9b7808 */ /* 0x000fe40004000000 */
[----:B------:R-:W-:Y:S02]  /*8af0*/  ISETP.GE.AND P0, PT, R65, R2, PT ;  /* 0x000000024100720c */ /* 0x000fe40003f06270 */
[----:B------:R-:W1:Y:S01]  /*8b00*/  I2F R60, R65 ;  /* 0x00000041003c7306 */ /* 0x000e620000201400 */
[----:B--2---:R-:W-:Y:S02]  /*8b10*/  FFMA.FTZ R33, R97, R26, R33 ;  /* 0x0000001a61217223 */ /* 0x004fe40000010021 */
[----:B------:R-:W-:Y:S02]  /*8b20*/  FMUL.FTZ R26, R8, c[0x0][0x2ec] ;  /* 0x0000bb00081a7a20 */ /* 0x000fe40000410000 */
[----:B------:R-:W-:-:S03]  /*8b30*/  FMUL.FTZ R8, R9, c[0x0][0x2ec] ;  /* 0x0000bb0009087a20 */ /* 0x000fc60000410000 */
[----:B------:R-:W2:Y:S01]  /*8b40*/  I2F R50, R51 ;  /* 0x0000003300327306 */ /* 0x000ea20000201400 */
[----:B---3--:R-:W-:-:S05]  /*8b50*/  FFMA.FTZ R83, R97, R68, R152 ;  /* 0x0000004461537223 */ /* 0x008fca0000010098 */
[----:B------:R-:W-:Y:S02]  /*8b60*/  FSEL R83, R83, -INF , !P3 ;  /* 0xff80000053537808 */ /* 0x000fe40005800000 */
[----:B------:R-:W3:Y:S01]  /*8b70*/  I2F R62, R61 ;  /* 0x0000003d003e7306 */ /* 0x000ee20000201400 */
[----:B-1----:R-:W-:Y:S01]  /*8b80*/  FFMA.FTZ R14, R97, R60, R158 ;  /* 0x0000003c610e7223 */ /* 0x002fe2000001009e */
[----:B------:R-:W-:Y:S01]  /*8b90*/  ISETP.GE.AND P3, PT, R59, R2, PT ;  /* 0x000000023b00720c */ /* 0x000fe20003f66270 */
[----:B------:R-:W-:-:S03]  /*8ba0*/  FFMA.FTZ R143, R97, R60, R171 ;  /* 0x0000003c618f7223 */ /* 0x000fc600000100ab */
[----:B------:R-:W-:Y:S02]  /*8bb0*/  FSEL R14, R14, -INF , !P2 ;  /* 0xff8000000e0e7808 */ /* 0x000fe40005000000 */
[----:B------:R-:W-:Y:S01]  /*8bc0*/  I2F R154, R135 ;  /* 0x00000087009a7306 */ /* 0x000fe20000201400 */
[----:B--2---:R-:W-:Y:S01]  /*8bd0*/  FFMA.FTZ R6, R97, R50, R79 ;  /* 0x0000003261067223 */ /* 0x004fe2000001004f */
[----:B------:R-:W-:Y:S02]  /*8be0*/  ISETP.GE.AND P2, PT, R51, R0, PT ;  /* 0x000000003300720c */ /* 0x000fe40003f46270 */
[----:B------:R-:W-:Y:S02]  /*8bf0*/  FSEL R143, R143, -INF , !P0 ;  /* 0xff8000008f8f7808 */ /* 0x000fe40004000000 */
[----:B------:R-:W-:Y:S02]  /*8c00*/  FSEL R6, R6, -INF , !P2 ;  /* 0xff80000006067808 */ /* 0x000fe40005000000 */
[----:B------:R-:W1:Y:S01]  /*8c10*/  MUFU.TANH R29, R72 ;  /* 0x00000048001d7308 */ /* 0x000e620000002400 */
[----:B---3--:R-:W-:Y:S01]  /*8c20*/  FFMA.FTZ R147, R97, R62, R164 ;  /* 0x0000003e61937223 */ /* 0x008fe200000100a4 */
[----:B------:R-:W-:-:S02]  /*8c30*/  ISETP.GE.AND P2, PT, R135, R0, PT ;  /* 0x000000008700720c */ /* 0x000fc40003f46270 */
[-C--:B------:R-:W-:Y:S02]  /*8c40*/  ISETP.GE.AND P0, PT, R51, R2.reuse, PT ;  /* 0x000000023300720c */ /* 0x080fe40003f06270 */
[----:B------:R-:W-:Y:S02]  /*8c50*/  FSEL R147, R147, -INF , !P4 ;  /* 0xff80000093937808 */ /* 0x000fe40006000000 */
[----:B------:R2:W3:Y:S01]  /*8c60*/  I2F R48, R59 ;  /* 0x0000003b00307306 */ /* 0x0004e20000201400 */
[----:B------:R-:W-:-:S07]  /*8c70*/  ISETP.GE.AND P4, PT, R63, R2, PT ;  /* 0x000000023f00720c */ /* 0x000fce0003f86270 */
[----:B------:R-:W-:Y:S01]  /*8c80*/  I2F R114, R91 ;  /* 0x0000005b00727306 */ /* 0x000fe20000201400 */
[----:B-1----:R-:W-:-:S05]  /*8c90*/  FFMA.FTZ R16, R97, R154, R29 ;  /* 0x0000009a61107223 */ /* 0x002fca000001001d */
[----:B------:R-:W-:Y:S02]  /*8ca0*/  FSEL R16, R16, -INF , !P2 ;  /* 0xff80000010107808 */ /* 0x000fe40005000000 */
[----:B------:R-:W1:Y:S01]  /*8cb0*/  MUFU.TANH R36, R36 ;  /* 0x0000002400247308 */ /* 0x000e620000002400 */
[----:B--2---:R-:W-:Y:S01]  /*8cc0*/  FMUL.FTZ R59, R12, c[0x0][0x2ec] ;  /* 0x0000bb000c3b7a20 */ /* 0x004fe20000410000 */
[----:B------:R-:W-:Y:S01]  /*8cd0*/  ISETP.GE.AND P2, PT, R91, R0, PT ;  /* 0x000000005b00720c */ /* 0x000fe20003f46270 */
[C---:B------:R-:W-:Y:S02]  /*8ce0*/  FFMA.FTZ R12, R97.reuse, R62, R168 ;  /* 0x0000003e610c7223 */ /* 0x040fe400000100a8 */
[CC--:B---3--:R-:W-:Y:S02]  /*8cf0*/  FFMA.FTZ R62, R97.reuse, R48.reuse, R167 ;  /* 0x00000030613e7223 */ /* 0x0c8fe400000100a7 */
[----:B------:R-:W-:Y:S01]  /*8d00*/  FFMA.FTZ R153, R97, R48, R172 ;  /* 0x0000003061997223 */ /* 0x000fe200000100ac */
[----:B------:R-:W2:Y:S01]  /*8d10*/  I2F R64, R63 ;  /* 0x0000003f00407306 */ /* 0x000ea20000201400 */
[----:B------:R-:W-:-:S02]  /*8d20*/  FSEL R12, R12, -INF , !P6 ;  /* 0xff8000000c0c7808 */ /* 0x000fc40007000000 */
[----:B------:R-:W-:Y:S02]  /*8d30*/  FSEL R62, R62, -INF , !P5 ;  /* 0xff8000003e3e7808 */ /* 0x000fe40006800000 */
[----:B------:R-:W-:Y:S02]  /*8d40*/  FSEL R153, R153, -INF , !P3 ;  /* 0xff80000099997808 */ /* 0x000fe40005800000 */
[----:B------:R-:W-:Y:S01]  /*8d50*/  ISETP.GE.AND P6, PT, R63, R0, PT ;  /* 0x000000003f00720c */ /* 0x000fe20003fc6270 */
[----:B------:R-:W3:Y:S01]  /*8d60*/  I2F R58, R57 ;  /* 0x00000039003a7306 */ /* 0x000ee20000201400 */
[----:B-1----:R-:W-:Y:S01]  /*8d70*/  FFMA.FTZ R36, R97, R114, R36 ;  /* 0x0000007261247223 */ /* 0x002fe20000010024 */
[C---:B------:R-:W-:Y:S02]  /*8d80*/  ISETP.GE.AND P5, PT, R57.reuse, R0, PT ;  /* 0x000000003900720c */ /* 0x040fe40003fa6270 */
[----:B------:R-:W-:Y:S02]  /*8d90*/  ISETP.GE.AND P3, PT, R57, R2, PT ;  /* 0x000000023900720c */ /* 0x000fe40003f66270 */
[----:B------:R-:W-:-:S02]  /*8da0*/  FSEL R78, R36, -INF , !P2 ;  /* 0xff800000244e7808 */ /* 0x000fc40005000000 */
[----:B------:R1:W4:Y:S01]  /*8db0*/  MUFU.TANH R92, R43 ;  /* 0x0000002b005c7308 */ /* 0x0003220000002400 */
[----:B--2---:R-:W-:Y:S01]  /*8dc0*/  FFMA.FTZ R60, R97, R64, R101 ;  /* 0x00000040613c7223 */ /* 0x004fe20000010065 */
[----:B------:R-:W-:Y:S01]  /*8dd0*/  ISETP.GE.AND P2, PT, R177, R0, PT ;  /* 0x00000000b100720c */ /* 0x000fe20003f46270 */
[----:B------:R-:W-:-:S03]  /*8de0*/  FFMA.FTZ R44, R97, R64, R44 ;  /* 0x00000040612c7223 */ /* 0x000fc6000001002c */
[----:B------:R-:W-:Y:S02]  /*8df0*/  FSEL R60, R60, -INF , !P6 ;  /* 0xff8000003c3c7808 */ /* 0x000fe40007000000 */
[----:B------:R-:W-:Y:S01]  /*8e00*/  I2F R110, R87 ;  /* 0x00000057006e7306 */ /* 0x000fe20000201400 */
[----:B---3--:R-:W-:Y:S01]  /*8e10*/  FFMA.FTZ R99, R97, R58, R99 ;  /* 0x0000003a61637223 */ /* 0x008fe20000010063 */
[----:B------:R-:W-:Y:S02]  /*8e20*/  FSEL R141, R44, -INF , !P4 ;  /* 0xff8000002c8d7808 */ /* 0x000fe40006000000 */
[----:B------:R-:W-:Y:S02]  /*8e30*/  ISETP.GE.AND P6, PT, R55, R0, PT ;  /* 0x000000003700720c */ /* 0x000fe40003fc6270 */
[----:B------:R-:W-:Y:S02]  /*8e40*/  FSEL R4, R99, -INF , !P5 ;  /* 0xff80000063047808 */ /* 0x000fe40006800000 */
[----:B------:R-:W-:Y:S01]  /*8e50*/  I2F R42, R89 ;  /* 0x00000059002a7306 */ /* 0x000fe20000201400 */
[----:B-1----:R-:W-:Y:S01]  /*8e60*/  IADD3 R43, R23, 0x29, RZ ;  /* 0x00000029172b7810 */ /* 0x002fe20007ffe0ff */
[----:B----4-:R-:W-:Y:S01]  /*8e70*/  FFMA.FTZ R92, R97, R58, R92 ;  /* 0x0000003a615c7223 */ /* 0x010fe2000001005c */
[----:B------:R-:W-:-:S02]  /*8e80*/  ISETP.GE.AND P4, PT, R55, R2, PT ;  /* 0x000000023700720c */ /* 0x000fc40003f86270 */
[C---:B------:R-:W-:Y:S02]  /*8e90*/  ISETP.GE.AND P5, PT, R45.reuse, R0, PT ;  /* 0x000000002d00720c */ /* 0x040fe40003fa6270 */
[----:B------:R-:W-:Y:S01]  /*8ea0*/  FSEL R101, R92, -INF , !P3 ;  /* 0xff8000005c657808 */ /* 0x000fe20005800000 */
[----:B------:R-:W1:Y:S01]  /*8eb0*/  MUFU.TANH R5, R5 ;  /* 0x0000000500057308 */ /* 0x000e620000002400 */
[-C--:B------:R-:W-:Y:S02]  /*8ec0*/  ISETP.GE.AND P3, PT, R45, R2.reuse, PT ;  /* 0x000000022d00720c */ /* 0x080fe40003f66270 */
[----:B------:R-:W-:Y:S02]  /*8ed0*/  IADD3 R92, R93, 0x400, RZ ;  /* 0x000004005d5c7810 */ /* 0x000fe40007ffe0ff */
[----:B------:R-:W-:Y:S02]  /*8ee0*/  FSEL R75, R33, -INF , !P3 ;  /* 0xff800000214b7808 */ /* 0x000fe40005800000 */
[----:B------:R-:W-:Y:S01]  /*8ef0*/  ISETP.GE.AND P3, PT, R41, R2, PT ;  /* 0x000000022900720c */ /* 0x000fe20003f66270 */
[----:B------:R-:W2:Y:S08]  /*8f00*/  MUFU.TANH R26, R26 ;  /* 0x0000001a001a7308 */ /* 0x000eb00000002400 */
[----:B------:R-:W3:Y:S01]  /*8f10*/  MUFU.TANH R10, R10 ;  /* 0x0000000a000a7308 */ /* 0x000ee20000002400 */
[----:B-1----:R-:W-:-:S07]  /*8f20*/  FFMA.FTZ R70, R97, R110, R5 ;  /* 0x0000006e61467223 */ /* 0x002fce0000010005 */
[----:B------:R-:W-:Y:S01]  /*8f30*/  I2F R88, R177 ;  /* 0x000000b100587306 */ /* 0x000fe20000201400 */
[----:B--2---:R-:W-:-:S07]  /*8f40*/  FFMA.FTZ R26, R97, R42, R26 ;  /* 0x0000002a611a7223 */ /* 0x004fce000001001a */
[----:B------:R-:W1:Y:S01]  /*8f50*/  MUFU.TANH R73, R73 ;  /* 0x0000004900497308 */ /* 0x000e620000002400 */
[----:B---3--:R-:W-:-:S07]  /*8f60*/  FFMA.FTZ R10, R97, R42, R10 ;  /* 0x0000002a610a7223 */ /* 0x008fce000001000a */
[----:B------:R-:W2:Y:S08]  /*8f70*/  MUFU.TANH R8, R8 ;  /* 0x0000000800087308 */ /* 0x000eb00000002400 */
[----:B------:R-:W3:Y:S01]  /*8f80*/  I2F R56, R55 ;  /* 0x0000003700387306 */ /* 0x000ee20000201400 */
[----:B-1----:R-:W-:-:S05]  /*8f90*/  FFMA.FTZ R73, R97, R50, R73 ;  /* 0x0000003261497223 */ /* 0x002fca0000010049 */
[----:B------:R-:W-:Y:S02]  /*8fa0*/  FSEL R99, R73, -INF , !P0 ;  /* 0xff80000049637808 */ /* 0x000fe40004000000 */
[----:B------:R-:W1:Y:S01]  /*8fb0*/  MUFU.TANH R71, R71 ;  /* 0x0000004700477308 */ /* 0x000e620000002400 */
[----:B--2---:R-:W-:Y:S01]  /*8fc0*/  FFMA.FTZ R42, R97, R88, R8 ;  /* 0x00000058612a7223 */ /* 0x004fe20000010008 */
[----:B------:R-:W-:-:S04]  /*8fd0*/  ISETP.GE.AND P0, PT, R135, R2, PT ;  /* 0x000000028700720c */ /* 0x000fc80003f06270 */
[----:B------:R-:W-:Y:S02]  /*8fe0*/  FSEL R42, R42, -INF , !P2 ;  /* 0xff8000002a2a7808 */ /* 0x000fe40005000000 */
[----:B------:R-:W2:Y:S01]  /*8ff0*/  MUFU.TANH R35, R35 ;  /* 0x0000002300237308 */ /* 0x000ea20000002400 */
[----:B---3--:R-:W-:Y:S01]  /*9000*/  FFMA.FTZ R18, R97, R56, R81 ;  /* 0x0000003861127223 */ /* 0x008fe20000010051 */
[----:B------:R-:W-:-:S04]  /*9010*/  ISETP.GT.AND P2, PT, R20, R109, PT ;  /* 0x0000006d1400720c */ /* 0x000fc80003f44270 */
[----:B------:R-:W-:Y:S02]  /*9020*/  FSEL R18, R18, -INF , !P6 ;  /* 0xff80000012127808 */ /* 0x000fe40007000000 */
[----:B------:R-:W-:Y:S01]  /*9030*/  I2F R160, R53 ;  /* 0x0000003500a07306 */ /* 0x000fe20000201400 */
[----:B-1----:R-:W-:Y:S01]  /*9040*/  FFMA.FTZ R71, R97, R56, R71 ;  /* 0x0000003861477223 */ /* 0x002fe20000010047 */
[----:B------:R-:W-:Y:S02]  /*9050*/  FSEL R56, R47, -INF , !P5 ;  /* 0xff8000002f387808 */ /* 0x000fe40006800000 */
[----:B------:R-:W-:Y:S02]  /*9060*/  ISETP.GE.AND P6, PT, R53, R0, PT ;  /* 0x000000003500720c */ /* 0x000fe40003fc6270 */
[----:B------:R-:W-:Y:S02]  /*9070*/  FSEL R81, R71, -INF , !P4 ;  /* 0xff80000047517808 */ /* 0x000fe40006000000 */
[----:B------:R-:W-:Y:S01]  /*9080*/  I2F R112, R41 ;  /* 0x0000002900707306 */ /* 0x000fe20000201400 */
[----:B--2---:R-:W-:Y:S01]  /*9090*/  FFMA.FTZ R35, R97, R154, R35 ;  /* 0x0000009a61237223 */ /* 0x004fe20000010023 */
[----:B------:R-:W-:-:S02]  /*90a0*/  ISETP.GE.AND P4, PT, R53, R2, PT ;  /* 0x000000023500720c */ /* 0x000fc40003f86270 */
[----:B------:R-:W-:Y:S02]  /*90b0*/  ISETP.GE.AND P5, PT, R41, R0, PT ;  /* 0x000000002900720c */ /* 0x000fe40003fa6270 */
[----:B------:R-:W-:Y:S02]  /*90c0*/  FSEL R69, R35, -INF , !P0 ;  /* 0xff80000023457808 */ /* 0x000fe40004000000 */
[----:B------:R-:W1:Y:S01]  /*90d0*/  MUFU.TANH R17, R59 ;  /* 0x0000003b00117308 */ /* 0x000e620000002400 */
[----:B------:R-:W-:Y:S02]  /*90e0*/  ISETP.GE.AND P0, PT, R91, R2, PT ;  /* 0x000000025b00720c */ /* 0x000fe40003f06270 */
[----:B------:R-:W-:-:S05]  /*90f0*/  IADD3 R91, R93, 0x800, RZ ;  /* 0x000008005d5b7810 */ /* 0x000fca0007ffe0ff */
[----:B------:R-:W2:Y:S08]  /*9100*/  MUFU.TANH R13, R13 ;  /* 0x0000000d000d7308 */ /* 0x000eb00000002400 */
[----:B------:R-:W3:Y:S01]  /*9110*/  MUFU.TANH R30, R30 ;  /* 0x0000001e001e7308 */ /* 0x000ee20000002400 */
        /* <DEDUP_REMOVED lines=11> */
[----:B------:R-:W3:Y:S01]  /*91d0*/  MUFU.TANH R19, R19 ;  /* 0x0000001300137308 */ /* 0x000ee20000002400 */
[----:B-1----:R-:W-:Y:S01]  /*91e0*/  FFMA.FTZ R15, R97, R112, R15 ;  /* 0x00000070610f7223 */ /* 0x002fe2000001000f */
[----:B------:R-:W-:-:S02]  /*91f0*/  ISETP.GE.AND P4, PT, R87, R2, PT ;  /* 0x000000025700720c */ /* 0x000fc40003f86270 */
[----:B------:R-:W-:Y:S02]  /*9200*/  FSEL R44, R26, -INF , !P5 ;  /* 0xff8000001a2c7808 */ /* 0x000fe40006800000 */
[----:B------:R-:W-:Y:S02]  /*9210*/  FSEL R47, R15, -INF , !P3 ;  /* 0xff8000000f2f7808 */ /* 0x000fe40005800000 */
[----:B------:R-:W-:Y:S01]  /*9220*/  I2F R90, R43 ;  /* 0x0000002b005a7306 */ /* 0x000fe20000201400 */
[----:B--2---:R-:W-:Y:S01]  /*9230*/  FFMA.FTZ R7, R97, R114, R7 ;  /* 0x0000007261077223 */ /* 0x004fe20000010007 */
[----:B------:R-:W-:Y:S02]  /*9240*/  ISETP.GE.AND P3, PT, R89, R2, PT ;  /* 0x000000025900720c */ /* 0x000fe40003f66270 */
[----:B------:R-:W-:Y:S02]  /*9250*/  ISETP.GE.AND P6, PT, R23, R0, PT ;  /* 0x000000001700720c */ /* 0x000fe40003fc6270 */
[----:B------:R-:W-:Y:S01]  /*9260*/  FSEL R39, R7, -INF , !P0 ;  /* 0xff80000007277808 */ /* 0x000fe20004000000 */
[C---:B------:R-:W-:Y:S01]  /*9270*/  FFMA.FTZ R7, R97.reuse, R22, R49 ;  /* 0x0000001661077223 */ /* 0x040fe20000010031 */
[----:B------:R-:W-:Y:S01]  /*9280*/  I2F R86, R43 ;  /* 0x0000002b00567306 */ /* 0x000fe20000201400 */
[----:B---3--:R-:W-:Y:S01]  /*9290*/  FFMA.FTZ R19, R97, R110, R19 ;  /* 0x0000006e61137223 */ /* 0x008fe20000010013 */
[----:B------:R-:W-:-:S02]  /*92a0*/  FSEL R31, R10, -INF , !P3 ;  /* 0xff8000000a1f7808 */ /* 0x000fc40005800000 */
[-C--:B------:R-:W-:Y:S02]  /*92b0*/  ISETP.GE.AND P0, PT, R177, R2.reuse, PT ;  /* 0x00000002b100720c */ /* 0x080fe40003f06270 */
[----:B------:R-:W-:Y:S02]  /*92c0*/  FSEL R35, R19, -INF , !P4 ;  /* 0xff80000013237808 */ /* 0x000fe40006000000 */
[----:B------:R-:W1:Y:S01]  /*92d0*/  MUFU.TANH R11, R11 ;  /* 0x0000000b000b7308 */ /* 0x000e620000002400 */
[----:B------:R-:W-:Y:S02]  /*92e0*/  ISETP.GE.AND P4, PT, R23, R2, PT ;  /* 0x000000021700720c */ /* 0x000fe40003f86270 */
[C---:B------:R-:W-:Y:S01]  /*92f0*/  ISETP.GE.AND P5, PT, R43.reuse, R0, PT ;  /* 0x000000002b00720c */ /* 0x040fe20003fa6270 */
[----:B------:R-:W-:Y:S01]  /*9300*/  BAR.SYNC.DEFER_BLOCKING 0x0 ;  /* 0x0000000000007b1d */ /* 0x000fe20000010000 */
[----:B------:R-:W-:Y:S02]  /*9310*/  ISETP.GE.AND P3, PT, R43, R2, PT ;  /* 0x000000022b00720c */ /* 0x000fe40003f66270 */
[----:B------:R-:W-:-:S02]  /*9320*/  IADD3 R89, R93, 0x1000, RZ ;  /* 0x000010005d597810 */ /* 0x000fc40007ffe0ff */
[----:B------:R-:W-:Y:S01]  /*9330*/  IADD3 R87, R93, 0x1800, RZ ;  /* 0x000018005d577810 */ /* 0x000fe20007ffe0ff */
[----:B------:R-:W2:Y:S01]  /*9340*/  MUFU.TANH R5, R25 ;  /* 0x0000001900057308 */ /* 0x000ea20000002400 */
[----:B------:R-:W-:Y:S01]  /*9350*/  FSEL R7, R7, -INF , !P6 ;  /* 0xff80000007077808 */ /* 0x000fe20007000000 */
[----:B-1----:R-:W-:Y:S01]  /*9360*/  FFMA.FTZ R11, R97, R88, R11 ;  /* 0x00000058610b7223 */ /* 0x002fe2000001000b */
[----:B------:R-:W-:-:S05]  /*9370*/  IADD3 R88, R93, 0x1400, RZ ;  /* 0x000014005d587810 */ /* 0x000fca0007ffe0ff */
[----:B------:R-:W1:Y:S01]  /*9380*/  MUFU.TANH R27, R27 ;  /* 0x0000001b001b7308 */ /* 0x000e620000002400 */
[----:B------:R-:W-:Y:S01]  /*9390*/  FSEL R30, R11, -INF , !P0 ;  /* 0xff8000000b1e7808 */ /* 0x000fe20004000000 */
[----:B--2---:R-:W-:Y:S01]  /*93a0*/  FFMA.FTZ R8, R97, R90, R5 ;  /* 0x0000005a61087223 */ /* 0x004fe20000010005 */
[----:B------:R-:W-:Y:S02]  /*93b0*/  IADD3 R90, R93, 0xc00, RZ ;  /* 0x00000c005d5a7810 */ /* 0x000fe40007ffe0ff */
[----:B------:R-:W-:Y:S02]  /*93c0*/  FSEL R5, R54, -INF , !P4 ;  /* 0xff80000036057808 */ /* 0x000fe40006000000 */
[----:B------:R-:W-:Y:S01]  /*93d0*/  FSEL R8, R8, -INF , !P5 ;  /* 0xff80000008087808 */ /* 0x000fe20006800000 */
[----:B-1----:R-:W-:Y:S01]  /*93e0*/  FFMA.FTZ R27, R97, R86, R27 ;  /* 0x00000056611b7223 */ /* 0x002fe2000001001b */
[----:B------:R-:W-:-:S04]  /*93f0*/  IADD3 R86, R93, 0x1c00, RZ ;  /* 0x00001c005d567810 */ /* 0x000fc80007ffe0ff */
        /* <DEDUP_REMOVED lines=62> */
.L_x_5128:
[----:B------:R-:W-:-:S05]  /*97e0*/  IMAD.MOV.U32 R13, RZ, RZ, c[0x0][0x198] ;  /* 0x00006600ff0d7624 */ /* 0x000fca00078e00ff */
[----:B------:R-:W-:-:S04]  /*97f0*/  LEA R13, -R13, RZ, 0x7 ;  /* 0x000000ff0d0d7211 */ /* 0x000fc800078e39ff */
[----:B------:R-:W-:Y:S02]  /*9800*/  SHF.R.S32.HI R10, RZ, 0x1f, R13 ;  /* 0x0000001fff0a7819 */ /* 0x000fe4000001140d */
.L_x_5129:
        /* <DEDUP_REMOVED lines=48> */
.L_x_5131:
[----:B------:R-:W-:Y:S05]  /*9b10*/  BSYNC B0 ;  /* 0x0000000000007941 */ /* 0x000fea0003800000 */
.L_x_5130:
[----:B------:R-:W0:Y:S01]  /*9b20*/  LDGDEPBAR ;  /* 0x00000000000079af */ /* 0x000e220000000000 */
[----:B------:R-:W-:-:S04]  /*9b30*/  LEA R146, P0, R13, R146, 0x1 ;  /* 0x000000920d927211 */ /* 0x000fc800078008ff */
[----:B------:R-:W-:Y:S02]  /*9b40*/  LEA.HI.X R119, R13, R119, R10, 0x1, P0 ;  /* 0x000000770d777211 */ /* 0x000fe400000f0c0a */
.L_x_5127:
        /* <DEDUP_REMOVED lines=61> */
[----:B------:R-:W-:Y:S01]  /*9f20*/  MOV R122, R20 ;  /* 0x00000014007a7202 */ /* 0x000fe20000000f00 */
[----:B------:R-:W-:Y:S04]  /*9f30*/  LDSM.16.MT88.4 R132, [R148+0x3000] ;  /* 0x003000009484783b */ /* 0x000fe80000004200 */
        /* <DEDUP_REMOVED lines=14> */
[--C-:B------:R-:W-:Y:S02]  /*a020*/  FFMA.FTZ R33, R34, c[0x0][0x23c], -R45.reuse ;  /* 0x00008f0022217a23 */ /* 0x100fe4000001082d */
[----:B------:R-:W1:Y:S01]  /*a030*/  SHFL.BFLY PT, R7, R8, 0x2, 0x1f ;  /* 0x0c401f0008077f89 */ /* 0x000e6200000e0000 */
        /* <DEDUP_REMOVED lines=9> */
[----:B--2---:R-:W-:-:S02]  /*a0d0*/  FFMA.FTZ R27, R14, c[0x0][0x23c], -R45 ;  /* 0x00008f000e1b7a23 */ /* 0x004fc4000001082d */
[----:B------:R-:W-:Y:S01]  /*a0e0*/  LDSM.16.MT88.4 R12, [R148+0x3400] ;  /* 0x00340000940c783b */ /* 0x000fe20000004200 */
[--C-:B------:R-:W-:Y:S02]  /*a0f0*/  FFMA.FTZ R36, R28, c[0x0][0x23c], -R45.reuse ;  /* 0x00008f001c247a23 */ /* 0x100fe4000001082d */
[--C-:B------:R-:W-:Y:S02]  /*a100*/  FFMA.FTZ R28, R62, c[0x0][0x23c], -R45.reuse ;  /* 0x00008f003e1c7a23 */ /* 0x100fe4000001082d */
[----:B------:R-:W-:Y:S01]  /*a110*/  MUFU.EX2 R68, R68 ;  /* 0x0000004400447308 */ /* 0x000fe20000000800 */
[--C-:B------:R-:W-:Y:S01]  /*a120*/  FFMA.FTZ R26, R60, c[0x0][0x23c], -R45.reuse ;  /* 0x00008f003c1a7a23 */ /* 0x100fe2000001082d */
[----:B-1----:R-:W-:Y:S01]  /*a130*/  FMNMX.FTZ R7, R8, R7, !PT ;  /* 0x0000000708077209 */ /* 0x002fe20007810000 */
[--C-:B------:R-:W-:Y:S02]  /*a140*/  FFMA.FTZ R59, R24, c[0x0][0x23c], -R45.reuse ;  /* 0x00008f00183b7a23 */ /* 0x100fe4000001082d */
[----:B------:R-:W-:-:S02]  /*a150*/  FFMA.FTZ R54, R46, c[0x0][0x23c], -R45 ;  /* 0x00008f002e367a23 */ /* 0x000fc4000001082d */
[----:B------:R-:W1:Y:S01]  /*a160*/  SHFL.BFLY PT, R8, R7, 0x1, 0x1f ;  /* 0x0c201f0007087f89 */ /* 0x000e6200000e0000 */
[----:B------:R-:W2:Y:S01]  /*a170*/  MUFU.EX2 R61, R61 ;  /* 0x0000003d003d7308 */ /* 0x000ea20000000800 */
[----:B---3--:R-:W-:Y:S01]  /*a180*/  F2FP.BF16.PACK_AB R124, R76, R79 ;  /* 0x0000004f4c7c723e */ /* 0x008fe200000010ff */
[--C-:B------:R-:W-:Y:S02]  /*a190*/  FFMA.FTZ R48, R100, c[0x0][0x23c], -R45.reuse ;  /* 0x00008f0064307a23 */ /* 0x100fe4000001082d */
[--C-:B------:R-:W-:Y:S02]  /*a1a0*/  FFMA.FTZ R22, R18, c[0x0][0x23c], -R45.reuse ;  /* 0x00008f0012167a23 */ /* 0x100fe4000001082d */
[--C-:B------:R-:W-:Y:S02]  /*a1b0*/  FFMA.FTZ R24, R16, c[0x0][0x23c], -R45.reuse ;  /* 0x00008f0010187a23 */ /* 0x100fe4000001082d */
[----:B------:R-:W-:Y:S01]  /*a1c0*/  MUFU.EX2 R59, R59 ;  /* 0x0000003b003b7308 */ /* 0x000fe20000000800 */
[----:B------:R-:W-:Y:S01]  /*a1d0*/  LDSM.16.MT88.4 R16, [R148+0x3800] ;  /* 0x003800009410783b */ /* 0x000fe20000004200 */
[----:B------:R-:W-:-:S02]  /*a1e0*/  FFMA.FTZ R21, R56, c[0x0][0x23c], -R45 ;  /* 0x00008f0038157a23 */ /* 0x000fc4000001082d */
[--C-:B------:R-:W-:Y:S02]  /*a1f0*/  FFMA.FTZ R46, R102, c[0x0][0x23c], -R45.reuse ;  /* 0x00008f00662e7a23 */ /* 0x100fe4000001082d */
[--C-:B------:R-:W-:Y:S01]  /*a200*/  FFMA.FTZ R43, R98, c[0x0][0x23c], -R45.reuse ;  /* 0x00008f00622b7a23 */ /* 0x100fe2000001082d */
[----:B--2---:R-:W-:Y:S01]  /*a210*/  F2FP.BF16.PACK_AB R126, R61, R68 ;  /* 0x000000443d7e723e */ /* 0x004fe200000010ff */
[----:B------:R-:W-:Y:S01]  /*a220*/  MUFU.EX2 R54, R54 ;  /* 0x0000003600367308 */ /* 0x000fe20000000800 */
[--C-:B------:R-:W-:Y:S02]  /*a230*/  FFMA.FTZ R41, R82, c[0x0][0x23c], -R45.reuse ;  /* 0x00008f0052297a23 */ /* 0x100fe4000001082d */
[--C-:B------:R-:W-:Y:S02]  /*a240*/  FFMA.FTZ R38, R74, c[0x0][0x23c], -R45.reuse ;  /* 0x00008f004a267a23 */ /* 0x100fe4000001082d */
[----:B------:R-:W-:Y:S01]  /*a250*/  FADD.FTZ R79, R79, R76 ;  /* 0x0000004c4f4f7221 */ /* 0x000fe20000010000 */
[----:B-1----:R-:W-:Y:S01]  /*a260*/  FMNMX.FTZ R65, R7, R8, !PT ;  /* 0x0000000807417209 */ /* 0x002fe20007810000 */
[----:B------:R-:W-:Y:S01]  /*a270*/  FFMA.FTZ R50, R50, c[0x0][0x23c], -R45 ;  /* 0x00008f0032327a23 */ /* 0x000fe2000001082d */
[----:B------:R-:W-:Y:S01]  /*a280*/  MUFU.EX2 R48, R48 ;  /* 0x0000003000307308 */ /* 0x000fe20000000800 */
[----:B------:R-:W-:Y:S01]  /*a290*/  FADD.FTZ R68, R68, R79 ;  /* 0x0000004f44447221 */ /* 0x000fe20000010000 */
[C---:B------:R-:W-:Y:S01]  /*a2a0*/  FSETP.NEU.FTZ.AND P0, PT, R65.reuse, -INF , PT ;  /* 0xff8000004100780b */ /* 0x040fe20003f1d000 */
[----:B------:R-:W-:-:S02]  /*a2b0*/  FMUL.FTZ R32, R65, c[0x0][0x23c] ;  /* 0x00008f0041207a20 */ /* 0x000fc40000410000 */
[----:B------:R-:W-:Y:S02]  /*a2c0*/  FADD.FTZ R68, R61, R68 ;  /* 0x000000443d447221 */ /* 0x000fe40000010000 */
[--C-:B------:R-:W-:Y:S01]  /*a2d0*/  FFMA.FTZ R78, R78, c[0x0][0x23c], -R45.reuse ;  /* 0x00008f004e4e7a23 */ /* 0x100fe2000001082d */
[----:B------:R-:W-:Y:S01]  /*a2e0*/  FSEL R32, R32, RZ, P0 ;  /* 0x000000ff20207208 */ /* 0x000fe20000000000 */
[----:B------:R-:W-:Y:S01]  /*a2f0*/  MUFU.EX2 R46, R46 ;  /* 0x0000002e002e7308 */ /* 0x000fe20000000800 */
[--C-:B------:R-:W-:Y:S02]  /*a300*/  FFMA.FTZ R44, R44, c[0x0][0x23c], -R45.reuse ;  /* 0x00008f002c2c7a23 */ /* 0x100fe4000001082d */
[----:B------:R-:W-:Y:S02]  /*a310*/  FFMA.FTZ R42, R42, c[0x0][0x23c], -R45 ;  /* 0x00008f002a2a7a23 */ /* 0x000fe4000001082d */
[--C-:B------:R-:W-:Y:S01]  /*a320*/  FFMA.FTZ R66, R149, c[0x0][0x23c], -R32.reuse ;  /* 0x00008f0095427a23 */ /* 0x100fe20000010820 */
[----:B------:R-:W-:Y:S01]  /*a330*/  IADD3 R149, R3, R148, RZ ;  /* 0x0000009403957210 */ /* 0x000fe20007ffe0ff */
[--C-:B------:R-:W-:Y:S01]  /*a340*/  FFMA.FTZ R71, R5, c[0x0][0x23c], -R32.reuse ;  /* 0x00008f0005477a23 */ /* 0x100fe20000010820 */
[----:B------:R-:W-:Y:S01]  /*a350*/  MUFU.EX2 R43, R43 ;  /* 0x0000002b002b7308 */ /* 0x000fe20000000800 */
[----:B------:R-:W-:-:S02]  /*a360*/  FFMA.FTZ R73, R175, c[0x0][0x23c], -R32 ;  /* 0x00008f00af497a23 */ /* 0x000fc40000010820 */
[----:B------:R-:W1:Y:S01]  /*a370*/  LDSM.16.MT88.4 R4, [R149+0x3000] ;  /* 0x003000009504783b */ /* 0x000e620000004200 */
[--C-:B------:R-:W-:Y:S02]  /*a380*/  FFMA.FTZ R64, R173, c[0x0][0x23c], -R32.reuse ;  /* 0x00008f00ad407a23 */ /* 0x100fe40000010820 */
[--C-:B------:R-:W-:Y:S01]  /*a390*/  FFMA.FTZ R62, R137, c[0x0][0x23c], -R32.reuse ;  /* 0x00008f00893e7a23 */ /* 0x100fe20000010820 */
        /* <DEDUP_REMOVED lines=31> */
[C---:B------:R-:W-:Y:S01]  /*a590*/  HMMA.16816.F32.BF16 R136, R124.reuse, R132, RZ ;  /* 0x000000847c88723c */ /* 0x040fe200000418ff */
[--C-:B------:R-:W-:Y:S01]  /*a5a0*/  FFMA.FTZ R69, R69, c[0x0][0x23c], -R32.reuse ;  /* 0x00008f0045457a23 */ /* 0x100fe20000010820 */
[----:B------:R-:W-:Y:S01]  /*a5b0*/  MUFU.EX2 R60, R60 ;  /* 0x0000003c003c7308 */ /* 0x000fe20000000800 */
[--C-:B------:R-:W-:Y:S02]  /*a5c0*/  FFMA.FTZ R47, R47, c[0x0][0x23c], -R32.reuse ;  /* 0x00008f002f2f7a23 */ /* 0x100fe40000010820 */
[----:B------:R-:W-:Y:S02]  /*a5d0*/  FFMA.FTZ R81, R70, c[0x0][0x23c], -R45 ;  /* 0x00008f0046517a23 */ /* 0x000fe4000001082d */
[--C-:B------:R-:W-:Y:S01]  /*a5e0*/  FFMA.FTZ R35, R35, c[0x0][0x23c], -R32.reuse ;  /* 0x00008f0023237a23 */ /* 0x100fe20000010820 */
[----:B------:R-:W-:Y:S01]  /*a5f0*/  HMMA.16816.F32.BF16 R132, R124, R134, RZ ;  /* 0x000000867c84723c */ /* 0x000fe200000418ff */
[--C-:B------:R-:W-:Y:S01]  /*a600*/  FFMA.FTZ R31, R31, c[0x0][0x23c], -R32.reuse ;  /* 0x00008f001f1f7a23 */ /* 0x100fe20000010820 */
[----:B------:R-:W4:Y:S01]  /*a610*/  MUFU.EX2 R55, R55 ;  /* 0x0000003700377308 */ /* 0x000f220000000800 */
[----:B------:R-:W-:-:S05]  /*a620*/  FFMA.FTZ R30, R30, c[0x0][0x23c], -R32 ;  /* 0x00008f001e1e7a23 */ /* 0x000fca0000010820 */
[C---:B-1----:R-:W-:Y:S02]  /*a630*/  HMMA.16816.F32.BF16 R128, R124.reuse, R4, RZ ;  /* 0x000000047c80723c */ /* 0x042fe400000418ff */
[----:B------:R-:W-:Y:S05]  /*a640*/  MUFU.EX2 R41, R41 ;  /* 0x0000002900297308 */ /* 0x000fea0000000800 */
[----:B------:R-:W-:Y:S01]  /*a650*/  F2FP.BF16.PACK_AB R4, R54, R59 ;  /* 0x0000003b3604723e */ /* 0x000fe200000010ff */
[----:B------:R-:W-:Y:S01]  /*a660*/  HMMA.16816.F32.BF16 R124, R124, R6, RZ ;  /* 0x000000067c7c723c */ /* 0x000fe200000418ff */
[----:B---3--:R-:W-:Y:S01]  /*a670*/  F2FP.BF16.PACK_AB R5, R57, R62 ;  /* 0x0000003e3905723e */ /* 0x008fe200000010ff */
[----:B------:R-:W-:Y:S01]  /*a680*/  MUFU.EX2 R40, R40 ;  /* 0x0000002800287308 */ /* 0x000fe20000000800 */
[----:B------:R-:W-:-:S04]  /*a690*/  FADD.FTZ R59, R59, R68 ;  /* 0x000000443b3b7221 */ /* 0x000fc80000010000 */
[----:B------:R-:W-:Y:S02]  /*a6a0*/  F2FP.BF16.PACK_AB R6, R48, R53 ;  /* 0x000000353006723e */ /* 0x000fe400000010ff */
[----:B----4-:R-:W-:Y:S01]  /*a6b0*/  F2FP.BF16.PACK_AB R7, R55, R60 ;  /* 0x0000003c3707723e */ /* 0x010fe200000010ff */
[----:B------:R-:W-:Y:S06]  /*a6c0*/  MUFU.EX2 R56, R56 ;  /* 0x0000003800387308 */ /* 0x000fec0000000800 */
[C---:B------:R-:W-:Y:S02]  /*a6d0*/  HMMA.16816.F32.BF16 R136, R4.reuse, R12, R136 ;  /* 0x0000000c0488723c */ /* 0x040fe40000041888 */
[----:B------:R-:W1:Y:S06]  /*a6e0*/  MUFU.EX2 R49, R49 ;  /* 0x0000003100317308 */ /* 0x000e6c0000000800 */
[C---:B------:R-:W-:Y:S01]  /*a6f0*/  HMMA.16816.F32.BF16 R132, R4.reuse, R14, R132 ;  /* 0x0000000e0484723c */ /* 0x040fe20000041884 */
[----:B------:R-:W3:Y:S01]  /*a700*/  LDSM.16.MT88.4 R12, [R149+0x3800] ;  /* 0x00380000950c783b */ /* 0x000ee20000004200 */
[----:B------:R-:W-:Y:S06]  /*a710*/  MUFU.EX2 R58, R58 ;  /* 0x0000003a003a7308 */ /* 0x000fec0000000800 */
[C---:B--2---:R-:W-:Y:S02]  /*a720*/  HMMA.16816.F32.BF16 R128, R4.reuse, R8, R128 ;  /* 0x000000080480723c */ /* 0x044fe40000041880 */
[----:B------:R-:W2:Y:S06]  /*a730*/  MUFU.EX2 R63, R63 ;  /* 0x0000003f003f7308 */ /* 0x000eac0000000800 */
[----:B------:R-:W-:Y:S01]  /*a740*/  HMMA.16816.F32.BF16 R124, R4, R10, R124 ;  /* 0x0000000a047c723c */ /* 0x000fe2000004187c */
[----:B------:R-:W4:Y:S01]  /*a750*/  LDSM.16.MT88.4 R8, [R148+0x3c00] ;  /* 0x003c00009408783b */ /* 0x000f220000004200 */
        /* <DEDUP_REMOVED lines=10> */
[----:B------:R-:W5:Y:S05]  /*a800*/  LDSM.16.MT88.4 R16, [R149+0x3c00] ;  /* 0x003c00009510783b */ /* 0x000f6a0000004200 */
[----:B------:R-:W-:Y:S02]  /*a810*/  MUFU.EX2 R77, R77 ;  /* 0x0000004d004d7308 */ /* 0x000fe40000000800 */
[C---:B---3--:R-:W-:Y:S06]  /*a820*/  HMMA.16816.F32.BF16 R128, R4.reuse, R12, R128 ;  /* 0x0000000c0480723c */ /* 0x048fec0000041880 */
[----:B------:R-:W3:Y:S02]  /*a830*/  MUFU.EX2 R72, R72 ;  /* 0x0000004800487308 */ /* 0x000ee40000000800 */
[----:B------:R-:W-:Y:S01]  /*a840*/  HMMA.16816.F32.BF16 R124, R4, R14, R124 ;  /* 0x0000000e047c723c */ /* 0x000fe2000004187c */
[----:B------:R-:W5:Y:S05]  /*a850*/  LDSM.16.MT88.4 R12, [R148+0x4000] ;  /* 0x00400000940c783b */ /* 0x000f6a0000004200 */
[----:B------:R-:W-:Y:S01]  /*a860*/  MUFU.EX2 R74, R74 ;  /* 0x0000004a004a7308 */ /* 0x000fe20000000800 */
[----:B-1----:R-:W-:-:S02]  /*a870*/  F2FP.BF16.PACK_AB R4, R37, R38 ;  /* 0x000000262504723e */ /* 0x002fc400000010ff */
[----:B--2---:R-:W-:-:S05]  /*a880*/  F2FP.BF16.PACK_AB R6, R33, R36 ;  /* 0x000000242106723e */ /* 0x004fca00000010ff */
[----:B------:R-:W1:Y:S01]  /*a890*/  MUFU.EX2 R83, R83 ;  /* 0x0000005300537308 */ /* 0x000e620000000800 */
[----:B---3--:R-:W-:-:S07]  /*a8a0*/  F2FP.BF16.PACK_AB R5, R72, R77 ;  /* 0x0000004d4805723e */ /* 0x008fce00000010ff */
[----:B------:R-:W-:Y:S01]  /*a8b0*/  MUFU.EX2 R34, R34 ;  /* 0x0000002200227308 */ /* 0x000fe20000000800 */
[----:B-1----:R-:W-:-:S07]  /*a8c0*/  F2FP.BF16.PACK_AB R7, R83, R74 ;  /* 0x0000004a5307723e */ /* 0x002fce00000010ff */
[----:B------:R-:W1:Y:S01]  /*a8d0*/  MUFU.EX2 R29, R29 ;  /* 0x0000001d001d7308 */ /* 0x000e620000000800 */
[C---:B----4-:R-:W-:Y:S07]  /*a8e0*/  HMMA.16816.F32.BF16 R136, R4.reuse, R8, R136 ;  /* 0x000000080488723c */ /* 0x050fee0000041888 */
        /* <DEDUP_REMOVED lines=27> */
[----:B------:R-:W-:-:S02]  /*aaa0*/  FADD.FTZ R73, R73, R8 ;  /* 0x0000000849497221 */ /* 0x000fc40000010000 */
[----:B------:R-:W3:Y:S01]  /*aab0*/  LDSM.16.MT88.4 R8, [R148+0x4800] ;  /* 0x004800009408783b */ /* 0x000ee20000004200 */
[----:B-1----:R-:W-:Y:S01]  /*aac0*/  F2FP.BF16.PACK_AB R4, R25, R26 ;  /* 0x0000001a1904723e */ /* 0x002fe200000010ff */
[----:B------:R-:W-:Y:S01]  /*aad0*/  FADD.FTZ R73, R64, R73 ;  /* 0x0000004940497221 */ /* 0x000fe20000010000 */
[----:B-----5:R-:W-:Y:S02]  /*aae0*/  F2FP.BF16.PACK_AB R6, R22, R23 ;  /* 0x000000171606723e */ /* 0x020fe400000010ff */
[----:B------:R-:W-:Y:S01]  /*aaf0*/  MUFU.EX2 R99, R99 ;  /* 0x0000006300637308 */ /* 0x000fe20000000800 */
[----:B------:R-:W-:-:S04]  /*ab00*/  FADD.FTZ R62, R62, R73 ;  /* 0x000000493e3e7221 */ /* 0x000fc80000010000 */
[----:B------:R-:W-:-:S03]  /*ab10*/  FADD.FTZ R57, R57, R62 ;  /* 0x0000003e39397221 */ /* 0x000fc60000010000 */
        /* <DEDUP_REMOVED lines=11> */
[C---:B----4-:R-:W-:Y:S01]  /*abd0*/  HMMA.16816.F32.BF16 R136, R4.reuse, R16, R136 ;  /* 0x000000100488723c */ /* 0x050fe20000041888 */
[----:B------:R-:W-:Y:S06]  /*abe0*/  MUFU.EX2 R3, R3 ;  /* 0x0000000300037308 */ /* 0x000fec0000000800 */
[----:B------:R-:W-:Y:S01]  /*abf0*/  FADD.FTZ R16, R54, R59 ;  /* 0x0000003b36107221 */ /* 0x000fe20000010000 */
[----:B------:R-:W-:Y:S01]  /*ac00*/  HMMA.16816.F32.BF16 R132, R4, R18, R132 ;  /* 0x000000120484723c */ /* 0x000fe20000041884 */
[----:B------:R-:W2:Y:S02]  /*ac10*/  MUFU.EX2 R50, R50 ;  /* 0x0000003200327308 */ /* 0x000ea40000000800 */
[----:B------:R-:W-:-:S02]  /*ac20*/  FADD.FTZ R53, R53, R16 ;  /* 0x0000001035357221 */ /* 0x000fc40000010000 */
[----:B------:R-:W4:Y:S02]  /*ac30*/  LDSM.16.MT88.4 R16, [R149+0x4800] ;  /* 0x004800009510783b */ /* 0x000f240000004200 */
[----:B------:R-:W-:Y:S01]  /*ac40*/  FADD.FTZ R53, R48, R53 ;  /* 0x0000003530357221 */ /* 0x000fe20000010000 */
[----:B---3--:R-:W-:Y:S01]  /*ac50*/  HMMA.16816.F32.BF16 R128, R4, R12, R128 ;  /* 0x0000000c0480723c */ /* 0x008fe20000041880 */
[----:B------:R-:W-:Y:S02]  /*ac60*/  MUFU.EX2 R75, R75 ;  /* 0x0000004b004b7308 */ /* 0x000fe40000000800 */
[----:B------:R-:W-:-:S04]  /*ac70*/  FADD.FTZ R46, R46, R53 ;  /* 0x000000352e2e7221 */ /* 0x000fc80000010000 */
[----:B------:R-:W-:Y:S01]  /*ac80*/  FADD.FTZ R46, R43, R46 ;  /* 0x0000002e2b2e7221 */ /* 0x000fe20000010000 */
[----:B------:R-:W-:Y:S01]  /*ac90*/  HMMA.16816.F32.BF16 R124, R4, R14, R124 ;  /* 0x0000000e047c723c */ /* 0x000fe2000004187c */
[----:B------:R-:W-:Y:S01]  /*aca0*/  FFMA.FTZ R43, R39, c[0x0][0x23c], -R32 ;  /* 0x00008f00272b7a23 */ /* 0x000fe20000010820 */
[----:B------:R-:W3:Y:S01]  /*acb0*/  MUFU.EX2 R66, R69 ;  /* 0x0000004500427308 */ /* 0x000ee20000000800 */
[----:B------:R-:W-:-:S04]  /*acc0*/  FADD.FTZ R13, R41, R46 ;  /* 0x0000002e290d7221 */ /* 0x000fc80000010000 */
[----:B-1----:R-:W-:Y:S01]  /*acd0*/  F2FP.BF16.PACK_AB R4, R24, R21 ;  /* 0x000000151804723e */ /* 0x002fe200000010ff */
[----:B------:R-:W-:Y:S01]  /*ace0*/  FADD.FTZ R13, R40, R13 ;  /* 0x0000000d280d7221 */ /* 0x000fe20000010000 */
[----:B--2---:R-:W-:Y:S01]  /*acf0*/  F2FP.BF16.PACK_AB R6, R50, R3 ;  /* 0x000000033206723e */ /* 0x004fe200000010ff */
        /* <DEDUP_REMOVED lines=8> */
[----:B------:R-:W-:Y:S01]  /*ad80*/  FADD.FTZ R8, R38, R13 ;  /* 0x0000000d26087221 */ /* 0x000fe20000010000 */
[----:B------:R-:W-:Y:S01]  /*ad90*/  HMMA.16816.F32.BF16 R132, R4, R10, R132 ;  /* 0x0000000a0484723c */ /* 0x000fe20000041884 */
[----:B------:R-:W-:Y:S01]  /*ada0*/  FADD.FTZ R9, R77, R58 ;  /* 0x0000003a4d097221 */ /* 0x000fe20000010000 */
[----:B------:R-:W2:Y:S01]  /*adb0*/  LDSM.16.MT88.4 R12, [R148+0x4c00] ;  /* 0x004c0000940c783b */ /* 0x000ea20000004200 */
[----:B------:R-:W-:-:S03]  /*adc0*/  FADD.FTZ R37, R37, R8 ;  /* 0x0000000825257221 */ /* 0x000fc60000010000 */
[----:B------:R-:W3:Y:S01]  /*add0*/  MUFU.EX2 R38, R35 ;  /* 0x0000002300267308 */ /* 0x000ee20000000800 */
[----:B------:R-:W-:Y:S02]  /*ade0*/  FADD.FTZ R9, R72, R9 ;  /* 0x0000000948097221 */ /* 0x000fe40000010000 */
[----:B------:R-:W-:Y:S01]  /*adf0*/  FADD.FTZ R36, R36, R37 ;  /* 0x0000002524247221 */ /* 0x000fe20000010000 */
[C---:B----4-:R-:W-:Y:S01]  /*ae00*/  HMMA.16816.F32.BF16 R128, R4.reuse, R16, R128 ;  /* 0x000000100480723c */ /* 0x050fe20000041880 */
        /* <DEDUP_REMOVED lines=113> */
.L_x_5133:
[----:B------:R-:W-:-:S05]  /*b520*/  IMAD.MOV.U32 R9, RZ, RZ, c[0x0][0x1a0] ;  /* 0x00006800ff097624 */ /* 0x000fca00078e00ff */
[----:B------:R-:W-:-:S04]  /*b530*/  LEA R9, -R9, RZ, 0x7 ;  /* 0x000000ff09097211 */ /* 0x000fc800078e39ff */
[----:B------:R-:W-:Y:S02]  /*b540*/  SHF.R.S32.HI R4, RZ, 0x1f, R9 ;  /* 0x0000001fff047819 */ /* 0x000fe40000011409 */
.L_x_5134:
        /* <DEDUP_REMOVED lines=41> */
[C---:B------:R-:W-:Y:S01]  /*b7e0*/  LOP3.LUT R3, R64.reuse, R103, RZ, 0xfc, !PT ;  /* 0x0000006740037212 */ /* 0x040fe200078efcff */
        /* <DEDUP_REMOVED lines=8> */
[C---:B------:R-:W-:Y:S01]  /*b870*/  ISETP.GE.AND P6, PT, R3.reuse, R0, PT ;  /* 0x000000000300720c */ /* 0x040fe20003fc6270 */
[----:B------:R-:W-:Y:S01]  /*b880*/  @P0 STS.128 [R121+0x4800], RZ ;  /* 0x004800ff79000388 */ /* 0x000fe20000000c00 */
[-C--:B------:R-:W-:Y:S02]  /*b890*/  ISETP.GE.AND P5, PT, R3, R2.reuse, PT ;  /* 0x000000020300720c */ /* 0x080fe40003fa6270 */
[----:B------:R-:W-:Y:S01]  /*b8a0*/  I2F R102, R147 ;  /* 0x0000009300667306 */ /* 0x000fe20000201400 */
[----:B------:R-:W-:Y:S01]  /*b8b0*/  @!PT LDS RZ, [RZ] ;  /* 0x00000000fffff984 */ /* 0x000fe20000000800 */
[----:B------:R-:W-:Y:S01]  /*b8c0*/  @!PT LDS RZ, [RZ] ;  /* 0x00000000fffff984 */ /* 0x000fe20000000800 */
[----:B------:R-:W-:Y:S01]  /*b8d0*/  @!PT LDS RZ, [RZ] ;  /* 0x00000000fffff984 */ /* 0x000fe20000000800 */
[----:B------:R4:W-:Y:S01]  /*b8e0*/  @!P0 LDGSTS.E.BYPASS.LTC128B.128 [R121+0x4800], [R4.64] ;  /* 0x0480000004798fae */ /* 0x0009e2000b901d46 */
[C---:B------:R-:W-:Y:S02]  /*b8f0*/  ISETP.GE.AND P3, PT, R141.reuse, R2, PT ;  /* 0x000000028d00720c */ /* 0x040fe40003f66270 */
[----:B------:R-:W-:Y:S01]  /*b900*/  ISETP.GE.AND P4, PT, R141, R0, PT ;  /* 0x000000008d00720c */ /* 0x000fe20003f86270 */
[----:B------:R-:W-:Y:S04]  /*b910*/  LDSM.16.M88.4 R152, [R96] ;  /* 0x000000006098783b */ /* 0x000fe80000000200 */
[----:B------:R-:W5:Y:S04]  /*b920*/  LDSM.16.M88.4 R48, [R94+0x1400] ;  /* 0x001400005e30783b */ /* 0x000f680000000200 */
[----:B------:R-:W1:Y:S04]  /*b930*/  LDSM.16.M88.4 R40, [R94+0x1800] ;  /* 0x001800005e28783b */ /* 0x000e680000000200 */
[----:B------:R-:W1:Y:S04]  /*b940*/  LDSM.16.M88.4 R56, [R94+0x1000] ;  /* 0x001000005e38783b */ /* 0x000e680000000200 */
[----:B------:R-:W1:Y:S04]  /*b950*/  LDSM.16.M88.4 R32, [R94+0x1c00] ;  /* 0x001c00005e20783b */ /* 0x000e680000000200 */
[----:B------:R-:W-:Y:S04]  /*b960*/  LDSM.16.M88.4 R104, [R95] ;  /* 0x000000005f68783b */ /* 0x000fe80000000200 */
[----:B------:R-:W3:Y:S04]  /*b970*/  LDSM.16.M88.4 R76, [R92] ;  /* 0x000000005c4c783b */ /* 0x000ee80000000200 */
[----:B------:R-:W3:Y:S04]  /*b980*/  LDSM.16.M88.4 R72, [R91] ;  /* 0x000000005b48783b */ /* 0x000ee80000000200 */
[----:B------:R-:W3:Y:S04]  /*b990*/  LDSM.16.M88.4 R80, [R93] ;  /* 0x000000005d50783b */ /* 0x000ee80000000200 */
[----:B------:R-:W3:Y:S04]  /*b9a0*/  LDSM.16.M88.4 R68, [R90] ;  /* 0x000000005a44783b */ /* 0x000ee80000000200 */
[----:B------:R-:W3:Y:S01]  /*b9b0*/  LDSM.16.M88.4 R16, [R94+0x2400] ;  /* 0x002400005e10783b */ /* 0x000ee20000000200 */
[C---:B-----5:R-:W-:Y:S03]  /*b9c0*/  HMMA.16816.F32.BF16 R52, R152.reuse, R48, RZ ;  /* 0x000000309834723c */ /* 0x060fe600000418ff */
[----:B--2---:R-:W2:Y:S04]  /*b9d0*/  LDSM.16.M88.4 R8, [R94+0x2800] ;  /* 0x002800005e08783b */ /* 0x004ea80000000200 */
[----:B------:R-:W5:Y:S01]  /*b9e0*/  LDSM.16.M88.4 R24, [R94+0x2000] ;  /* 0x002000005e18783b */ /* 0x000f620000000200 */
        /* <DEDUP_REMOVED lines=13> */
[----:B------:R-:W-:Y:S01]  /*bac0*/  HMMA.16816.F32.BF16 R40, R104, R74, R40 ;  /* 0x0000004a6828723c */ /* 0x000fe20000041828 */
[----:B------:R-:W3:Y:S01]  /*bad0*/  LDSM.16.M88.4 R72, [R87] ;  /* 0x000000005748783b */ /* 0x000ee20000000200 */
[----:B------:R-:W-:-:S02]  /*bae0*/  FMUL.FTZ R54, R54, c[0x0][0x2ec] ;  /* 0x0000bb0036367a20 */ /* 0x000fc40000410000 */
[----:B------:R-:W-:Y:S02]  /*baf0*/  FMUL.FTZ R53, R53, c[0x0][0x2ec] ;  /* 0x0000bb0035357a20 */ /* 0x000fe40000410000 */
[----:B------:R-:W-:Y:S01]  /*bb00*/  MUFU.TANH R120, R54 ;  /* 0x0000003600787308 */ /* 0x000fe20000002400 */
[----:B------:R-:W-:Y:S01]  /*bb10*/  FMUL.FTZ R118, R55, c[0x0][0x2ec] ;  /* 0x0000bb0037767a20 */ /* 0x000fe20000410000 */
[C---:B------:R-:W-:Y:S01]  /*bb20*/  HMMA.16816.F32.BF16 R60, R104.reuse, R80, R60 ;  /* 0x00000050683c723c */ /* 0x040fe2000004183c */
[----:B------:R-:W-:Y:S02]  /*bb30*/  FMUL.FTZ R49, R49, c[0x0][0x2ec] ;  /* 0x0000bb0031317a20 */ /* 0x000fe40000410000 */
[----:B------:R-:W-:Y:S02]  /*bb40*/  FMUL.FTZ R52, R52, c[0x0][0x2ec] ;  /* 0x0000bb0034347a20 */ /* 0x000fe40000410000 */
[----:B------:R-:W-:Y:S01]  /*bb50*/  FMUL.FTZ R51, R51, c[0x0][0x2ec] ;  /* 0x0000bb0033337a20 */ /* 0x000fe20000410000 */
[----:B------:R-:W-:Y:S01]  /*bb60*/  MUFU.TANH R53, R53 ;  /* 0x0000003500357308 */ /* 0x000fe20000002400 */
[----:B------:R-:W-:Y:S01]  /*bb70*/  FMUL.FTZ R48, R48, c[0x0][0x2ec] ;  /* 0x0000bb0030307a20 */ /* 0x000fe20000410000 */
[----:B------:R-:W-:Y:S01]  /*bb80*/  HMMA.16816.F32.BF16 R56, R104, R82, R56 ;  /* 0x000000526838723c */ /* 0x000fe20000041838 */
[----:B------:R-:W1:Y:S01]  /*bb90*/  LDSM.16.M88.4 R80, [R89] ;  /* 0x000000005950783b */ /* 0x000e620000000200 */
        /* <DEDUP_REMOVED lines=12> */
[----:B------:R-:W-:Y:S01]  /*bc60*/  FMUL.FTZ R60, R60, c[0x0][0x2ec] ;  /* 0x0000bb003c3c7a20 */ /* 0x000fe20000410000 */
[----:B------:R-:W-:-:S04]  /*bc70*/  DEPBAR.LE SB0, 0x0 ;  /* 0x000080000000791a */ /* 0x000fc80000000000 */
[----:B------:R-:W-:Y:S01]  /*bc80*/  FMUL.FTZ R62, R62, c[0x0][0x2ec] ;  /* 0x0000bb003e3e7a20 */ /* 0x000fe20000410000 */
[C---:B------:R-:W-:Y:S01]  /*bc90*/  HMMA.16816.F32.BF16 R20, R152.reuse, R16, RZ ;  /* 0x000000109814723c */ /* 0x040fe200000418ff */
[----:B------:R-:W-:Y:S01]  /*bca0*/  FMUL.FTZ R56, R56, c[0x0][0x2ec] ;  /* 0x0000bb0038387a20 */ /* 0x000fe20000410000 */
[----:B------:R-:W-:Y:S01]  /*bcb0*/  MUFU.TANH R60, R60 ;  /* 0x0000003c003c7308 */ /* 0x000fe20000002400 */
[----:B------:R-:W-:Y:S02]  /*bcc0*/  FMUL.FTZ R61, R61, c[0x0][0x2ec] ;  /* 0x0000bb003d3d7a20 */ /* 0x000fe40000410000 */
[----:B------:R-:W-:Y:S02]  /*bcd0*/  FMUL.FTZ R57, R57, c[0x0][0x2ec] ;  /* 0x0000bb0039397a20 */ /* 0x000fe40000410000 */
[----:B------:R-:W-:Y:S01]  /*bce0*/  FMUL.FTZ R59, R59, c[0x0][0x2ec] ;  /* 0x0000bb003b3b7a20 */ /* 0x000fe20000410000 */
[----:B------:R-:W-:Y:S01]  /*bcf0*/  HMMA.16816.F32.BF16 R16, R152, R18, RZ ;  /* 0x000000129810723c */ /* 0x000fe200000418ff */
[----:B------:R-:W-:Y:S01]  /*bd00*/  FMUL.FTZ R43, R43, c[0x0][0x2ec] ;  /* 0x0000bb002b2b7a20 */ /* 0x000fe20000410000 */
[----:B------:R-:W-:Y:S01]  /*bd10*/  MUFU.TANH R62, R62 ;  /* 0x0000003e003e7308 */ /* 0x000fe20000002400 */
[----:B------:R-:W-:-:S02]  /*bd20*/  FMUL.FTZ R39, R39, c[0x0][0x2ec] ;  /* 0x0000bb0027277a20 */ /* 0x000fc40000410000 */
[----:B------:R-:W-:Y:S02]  /*bd30*/  FMUL.FTZ R37, R37, c[0x0][0x2ec] ;  /* 0x0000bb0025257a20 */ /* 0x000fe40000410000 */
[----:B------:R-:W-:Y:S01]  /*bd40*/  FMUL.FTZ R36, R36, c[0x0][0x2ec] ;  /* 0x0000bb0024247a20 */ /* 0x000fe20000410000 */
[C---:B--2---:R-:W-:Y:S01]  /*bd50*/  HMMA.16816.F32.BF16 R12, R152.reuse, R8, RZ ;  /* 0x00000008980c723c */ /* 0x044fe200000418ff */
[----:B------:R-:W-:Y:S01]  /*bd60*/  FMUL.FTZ R33, R33, c[0x0][0x2ec] ;  /* 0x0000bb0021217a20 */ /* 0x000fe20000410000 */
[----:B------:R-:W-:Y:S01]  /*bd70*/  MUFU.TANH R61, R61 ;  /* 0x0000003d003d7308 */ /* 0x000fe20000002400 */
[----:B------:R-:W-:Y:S02]  /*bd80*/  FMUL.FTZ R34, R34, c[0x0][0x2ec] ;  /* 0x0000bb0022227a20 */ /* 0x000fe40000410000 */
[----:B------:R-:W-:Y:S02]  /*bd90*/  FMUL.FTZ R32, R32, c[0x0][0x2ec] ;  /* 0x0000bb0020207a20 */ /* 0x000fe40000410000 */
[----:B------:R-:W-:Y:S01]  /*bda0*/  FMUL.FTZ R35, R35, c[0x0][0x2ec] ;  /* 0x0000bb0023237a20 */ /* 0x000fe20000410000 */
[C---:B------:R-:W-:Y:S01]  /*bdb0*/  HMMA.16816.F32.BF16 R8, R152.reuse, R10, RZ ;  /* 0x0000000a9808723c */ /* 0x040fe200000418ff */
[----:B------:R-:W-:Y:S01]  /*bdc0*/  FMUL.FTZ R38, R38, c[0x0][0x2ec] ;  /* 0x0000bb0026267a20 */ /* 0x000fe20000410000 */
[----:B------:R-:W2:Y:S06]  /*bdd0*/  MUFU.TANH R57, R57 ;  /* 0x0000003900397308 */ /* 0x000eac0000002400 */
[C---:B-----5:R-:W-:Y:S02]  /*bde0*/  HMMA.16816.F32.BF16 R28, R152.reuse, R24, RZ ;  /* 0x00000018981c723c */ /* 0x060fe400000418ff */
[----:B------:R-:W-:Y:S06]  /*bdf0*/  MUFU.TANH R59, R59 ;  /* 0x0000003b003b7308 */ /* 0x000fec0000002400 */
[----:B----4-:R-:W-:Y:S02]  /*be00*/  HMMA.16816.F32.BF16 R4, R152, R156, RZ ;  /* 0x0000009c9804723c */ /* 0x010fe400000418ff */
[----:B------:R-:W-:Y:S01]  /*be10*/  MUFU.TANH R112, R33 ;  /* 0x0000002100707308 */ /* 0x000fe20000002400 */
[----:B--2---:R-:W-:-:S04]  /*be20*/  FFMA.FTZ R57, R97, R102, R57 ;  /* 0x0000006661397223 */ /* 0x004fc80000010039 */
[--C-:B------:R-:W-:Y:S01]  /*be30*/  LOP3.LUT R157, R64, 0x10, R103.reuse, 0xfe, !PT ;  /* 0x00000010409d7812 */ /* 0x100fe200078efe67 */
[C---:B------:R-:W-:Y:S01]  /*be40*/  HMMA.16816.F32.BF16 R24, R152.reuse, R26, RZ ;  /* 0x0000001a9818723c */ /* 0x040fe200000418ff */
[----:B------:R-:W-:Y:S01]  /*be50*/  FMUL.FTZ R156, R50, c[0x0][0x2ec] ;  /* 0x0000bb00329c7a20 */ /* 0x000fe20000410000 */
[----:B------:R-:W-:Y:S06]  /*be60*/  MUFU.TANH R160, R160 ;  /* 0x000000a000a07308 */ /* 0x000fec0000002400 */
[----:B------:R-:W-:Y:S02]  /*be70*/  HMMA.16816.F32.BF16 R152, R152, R158, RZ ;  /* 0x0000009e9898723c */ /* 0x000fe400000418ff */
[----:B------:R-:W-:Y:S05]  /*be80*/  I2F R108, R157 ;  /* 0x0000009d006c7306 */ /* 0x000fea0000201400 */
[C-C-:B------:R-:W-:Y:S01]  /*be90*/  LOP3.LUT R159, R64.reuse, 0x51, R103.reuse, 0xfe, !PT ;  /* 0x00000051409f7812 */ /* 0x140fe200078efe67 */
[C---:B-1----:R-:W-:Y:S02]  /*bea0*/  HMMA.16816.F32.BF16 R16, R104.reuse, R78, R16 ;  /* 0x0000004e6810723c */ /* 0x042fe40000041810 */
[----:B------:R-:W-:Y:S05]  /*beb0*/  MUFU.TANH R51, R51 ;  /* 0x0000003300337308 */ /* 0x000fea0000002400 */
[C-C-:B------:R-:W-:Y:S01]  /*bec0*/  LOP3.LUT R79, R64.reuse, 0x20, R103.reuse, 0xfe, !PT ;  /* 0x00000020404f7812 */ /* 0x140fe200078efe67 */
[C---:B---3--:R-:W-:Y:S02]  /*bed0*/  HMMA.16816.F32.BF16 R8, R104.reuse, R74, R8 ;  /* 0x0000004a6808723c */ /* 0x048fe40000041808 */
[----:B------:R-:W-:Y:S05]  /*bee0*/  MUFU.TANH R156, R156 ;  /* 0x0000009c009c7308 */ /* 0x000fea0000002400 */
[C-C-:B------:R-:W-:Y:S01]  /*bef0*/  LOP3.LUT R75, R64.reuse, 0x28, R103.reuse, 0xfe, !PT ;  /* 0x00000028404b7812 */ /* 0x140fe200078efe67 */
[C---:B------:R-:W-:Y:S02]  /*bf00*/  HMMA.16816.F32.BF16 R28, R104.reuse, R80, R28 ;  /* 0x00000050681c723c */ /* 0x040fe4000004181c */
[----:B------:R-:W-:Y:S05]  /*bf10*/  I2F R78, R79 ;  /* 0x0000004f004e7306 */ /* 0x000fea0000201400 */
[----:B------:R-:W-:Y:S01]  /*bf20*/  LOP3.LUT R81, R64, 0x11, R103, 0xfe, !PT ;  /* 0x0000001140517812 */ /* 0x000fe200078efe67 */
[----:B------:R-:W-:Y:S01]  /*bf30*/  HMMA.16816.F32.BF16 R12, R104, R72, R12 ;  /* 0x00000048680c723c */ /* 0x000fe2000004180c */
[----:B------:R-:W-:Y:S01]  /*bf40*/  FMUL.FTZ R18, R18, c[0x0][0x2ec] ;  /* 0x0000bb0012127a20 */ /* 0x000fe20000410000 */
[----:B------:R-:W-:Y:S01]  /*bf50*/  MUFU.TANH R55, R48 ;  /* 0x0000003000377308 */ /* 0x000fe20000002400 */
[----:B------:R-:W-:-:S02]  /*bf60*/  FMUL.FTZ R16, R16, c[0x0][0x2ec] ;  /* 0x0000bb0010107a20 */ /* 0x000fc40000410000 */
[----:B------:R-:W-:Y:S02]  /*bf70*/  FMUL.FTZ R17, R17, c[0x0][0x2ec] ;  /* 0x0000bb0011117a20 */ /* 0x000fe40000410000 */
[--C-:B------:R-:W-:Y:S01]  /*bf80*/  LOP3.LUT R73, R64, 0x21, R103.reuse, 0xfe, !PT ;  /* 0x0000002140497812 */ /* 0x100fe200078efe67 */
[C---:B------:R-:W-:Y:S01]  /*bf90*/  HMMA.16816.F32.BF16 R4, R104.reuse, R68, R4 ;  /* 0x000000446804723c */ /* 0x040fe20000041804 */
[----:B------:R-:W-:Y:S01]  /*bfa0*/  FMUL.FTZ R8, R8, c[0x0][0x2ec] ;  /* 0x0000bb0008087a20 */ /* 0x000fe20000410000 */
[----:B------:R-:W1:Y:S01]  /*bfb0*/  I2F R80, R81 ;  /* 0x0000005100507306 */ /* 0x000e620000201400 */
        /* <DEDUP_REMOVED lines=8> */
[--C-:B------:R-:W-:Y:S01]  /*c040*/  LOP3.LUT R83, R64, 0x18, R103.reuse, 0xfe, !PT ;  /* 0x0000001840537812 */ /* 0x100fe200078efe67 */
[C---:B------:R-:W-:Y:S01]  /*c050*/  HMMA.16816.F32.BF16 R20, R104.reuse, R76, R20 ;  /* 0x0000004c6814723c */ /* 0x040fe20000041814 */
[----:B------:R-:W-:Y:S01]  /*c060*/  FMUL.FTZ R164, R13, c[0x0][0x2ec] ;  /* 0x0000bb000da47a20 */ /* 0x000fe20000410000 */
[----:B------:R-:W-:Y:S01]  /*c070*/  MUFU.TANH R33, R18 ;  /* 0x0000001200217308 */ /* 0x000fe20000002400 */
[----:B------:R-:W-:Y:S02]  /*c080*/  FMUL.FTZ R13, R14, c[0x0][0x2ec] ;  /* 0x0000bb000e0d7a20 */ /* 0x000fe40000410000 */
[----:B------:R-:W-:Y:S02]  /*c090*/  FMUL.FTZ R12, R12, c[0x0][0x2ec] ;  /* 0x0000bb000c0c7a20 */ /* 0x000fe40000410000 */
[----:B------:R-:W-:Y:S01]  /*c0a0*/  LOP3.LUT R77, R64, 0x19, R103, 0xfe, !PT ;  /* 0x00000019404d7812 */ /* 0x000fe200078efe67 */
[----:B------:R-:W-:Y:S01]  /*c0b0*/  HMMA.16816.F32.BF16 R152, R104, R70, R152 ;  /* 0x000000466898723c */ /* 0x000fe20000041898 */
[----:B------:R-:W-:Y:S01]  /*c0c0*/  FMUL.FTZ R4, R4, c[0x0][0x2ec] ;  /* 0x0000bb0004047a20 */ /* 0x000fe20000410000 */
[----:B------:R-:W-:Y:S01]  /*c0d0*/  I2F R82, R83 ;  /* 0x0000005300527306 */ /* 0x000fe20000201400 */
[----:B------:R-:W-:-:S02]  /*c0e0*/  FFMA.FTZ R14, R97, R66, R60 ;  /* 0x00000042610e7223 */ /* 0x000fc4000001003c */
[----:B------:R-:W-:Y:S02]  /*c0f0*/  FMUL.FTZ R15, R15, c[0x0][0x2ec] ;  /* 0x0000bb000f0f7a20 */ /* 0x000fe40000410000 */
[----:B------:R-:W-:Y:S01]  /*c100*/  FMUL.FTZ R106, R63, c[0x0][0x2ec] ;  /* 0x0000bb003f6a7a20 */ /* 0x000fe20000410000 */
[--C-:B------:R-:W-:Y:S01]  /*c110*/  LOP3.LUT R71, R64, 0x60, R103.reuse, 0xfe, !PT ;  /* 0x0000006040477812 */ /* 0x100fe200078efe67 */
[----:B------:R-:W-:Y:S01]  /*c120*/  FMUL.FTZ R107, R58, c[0x0][0x2ec] ;  /* 0x0000bb003a6b7a20 */ /* 0x000fe20000410000 */
[----:B------:R-:W2:Y:S01]  /*c130*/  MUFU.TANH R63, R56 ;  /* 0x00000038003f7308 */ /* 0x000ea20000002400 */
[----:B------:R-:W-:Y:S01]  /*c140*/  FMUL.FTZ R158, R25, c[0x0][0x2ec] ;  /* 0x0000bb00199e7a20 */ /* 0x000fe20000410000 */
[----:B------:R-:W-:Y:S01]  /*c150*/  FSEL R14, R14, -INF , !P6 ;  /* 0xff8000000e0e7808 */ /* 0x000fe20007000000 */
[----:B------:R-:W-:Y:S01]  /*c160*/  FMUL.FTZ R6, R6, c[0x0][0x2ec] ;  /* 0x0000bb0006067a20 */ /* 0x000fe20000410000 */
[----:B------:R-:W-:Y:S01]  /*c170*/  ISETP.GE.AND P6, PT, R143, R2, PT ;  /* 0x000000028f00720c */ /* 0x000fe20003fc6270 */
[----:B------:R-:W-:Y:S01]  /*c180*/  FMUL.FTZ R42, R5, c[0x0][0x2ec] ;  /* 0x0000bb00052a7a20 */ /* 0x000fe20000410000 */
[C-C-:B------:R-:W-:Y:S01]  /*c190*/  LOP3.LUT R105, R64.reuse, 0x59, R103.reuse, 0xfe, !PT ;  /* 0x0000005940697812 */ /* 0x140fe200078efe67 */
[----:B------:R-:W-:Y:S01]  /*c1a0*/  FMUL.FTZ R25, R23, c[0x0][0x2ec] ;  /* 0x0000bb0017197a20 */ /* 0x000fe20000410000 */
[----:B------:R-:W-:Y:S01]  /*c1b0*/  MUFU.TANH R107, R107 ;  /* 0x0000006b006b7308 */ /* 0x000fe20000002400 */
[----:B------:R-:W-:Y:S01]  /*c1c0*/  FMUL.FTZ R21, R21, c[0x0][0x2ec] ;  /* 0x0000bb0015157a20 */ /* 0x000fe20000410000 */
[----:B------:R-:W-:Y:S01]  /*c1d0*/  LOP3.LUT R5, R64, 0x61, R103, 0xfe, !PT ;  /* 0x0000006140057812 */ /* 0x000fe200078efe67 */
[----:B------:R-:W-:-:S02]  /*c1e0*/  FMUL.FTZ R20, R20, c[0x0][0x2ec] ;  /* 0x0000bb0014147a20 */ /* 0x000fc40000410000 */
[C---:B-1----:R-:W-:Y:S02]  /*c1f0*/  FFMA.FTZ R186, R97.reuse, R80, R53 ;  /* 0x0000005061ba7223 */ /* 0x042fe40000010035 */
[----:B------:R-:W-:Y:S01]  /*c200*/  FMUL.FTZ R24, R24, c[0x0][0x2ec] ;  /* 0x0000bb0018187a20 */ /* 0x000fe20000410000 */
[----:B------:R-:W-:Y:S01]  /*c210*/  MUFU.TANH R106, R106 ;  /* 0x0000006a006a7308 */ /* 0x000fe20000002400 */
[----:B--2---:R-:W-:Y:S02]  /*c220*/  FFMA.FTZ R18, R97, R100, R63 ;  /* 0x0000006461127223 */ /* 0x004fe4000001003f */
[----:B------:R-:W-:Y:S02]  /*c230*/  FMUL.FTZ R7, R7, c[0x0][0x2ec] ;  /* 0x0000bb0007077a20 */ /* 0x000fe40000410000 */
[----:B------:R-:W-:Y:S01]  /*c240*/  FFMA.FTZ R160, R97, R72, R160 ;  /* 0x0000004861a07223 */ /* 0x000fe200000100a0 */
[----:B------:R-:W-:Y:S01]  /*c250*/  FSEL R18, R18, -INF , !P2 ;  /* 0xff80000012127808 */ /* 0x000fe20005000000 */
[----:B------:R-:W-:Y:S01]  /*c260*/  FMUL.FTZ R28, R30, c[0x0][0x2ec] ;  /* 0x0000bb001e1c7a20 */ /* 0x000fe20000410000 */
[----:B------:R-:W1:Y:S01]  /*c270*/  I2F R76, R77 ;  /* 0x0000004d004c7306 */ /* 0x000e620000201400 */
[----:B------:R-:W-:Y:S01]  /*c280*/  ISETP.GE.AND P2, PT, R157, R2, PT ;  /* 0x000000029d00720c */ /* 0x000fe20003f46270 */
[----:B------:R-:W-:-:S02]  /*c290*/  FFMA.FTZ R55, R97, R82, R55 ;  /* 0x0000005261377223 */ /* 0x000fc40000010037 */
[----:B------:R-:W-:Y:S02]  /*c2a0*/  FMUL.FTZ R152, R152, c[0x0][0x2ec] ;  /* 0x0000bb0098987a20 */ /* 0x000fe40000410000 */
[----:B------:R-:W-:Y:S02]  /*c2b0*/  FMUL.FTZ R154, R154, c[0x0][0x2ec] ;  /* 0x0000bb009a9a7a20 */ /* 0x000fe40000410000 */
[----:B------:R-:W2:Y:S01]  /*c2c0*/  MUFU.TANH R58, R52 ;  /* 0x00000034003a7308 */ /* 0x000ea20000002400 */
[----:B------:R-:W-:Y:S02]  /*c2d0*/  FMUL.FTZ R31, R31, c[0x0][0x2ec] ;  /* 0x0000bb001f1f7a20 */ /* 0x000fe40000410000 */
[----:B------:R-:W-:Y:S02]  /*c2e0*/  FMUL.FTZ R22, R22, c[0x0][0x2ec] ;  /* 0x0000bb0016167a20 */ /* 0x000fe40000410000 */
[----:B------:R-:W-:Y:S02]  /*c2f0*/  FMUL.FTZ R155, R155, c[0x0][0x2ec] ;  /* 0x0000bb009b9b7a20 */ /* 0x000fe40000410000 */
[----:B------:R-:W-:Y:S01]  /*c300*/  FMUL.FTZ R27, R27, c[0x0][0x2ec] ;  /* 0x0000bb001b1b7a20 */ /* 0x000fe20000410000 */
[----:B------:R-:W3:Y:S01]  /*c310*/  MUFU.TANH R50, R44 ;  /* 0x0000002c00327308 */ /* 0x000ee20000002400 */
[----:B-1----:R-:W-:-:S07]  /*c320*/  FFMA.FTZ R190, R97, R76, R49 ;  /* 0x0000004c61be7223 */ /* 0x002fce0000010031 */
[----:B------:R1:W-:Y:S01]  /*c330*/  MUFU.TANH R174, R8 ;  /* 0x0000000800ae7308 */ /* 0x0003e20000002400 */
[----:B--2---:R-:W-:-:S07]  /*c340*/  FFMA.FTZ R58, R97, R108, R58 ;  /* 0x0000006c613a7223 */ /* 0x004fce000001003a */
[----:B------:R-:W-:Y:S01]  /*c350*/  I2F R110, R69 ;  /* 0x00000045006e7306 */ /* 0x000fe20000201400 */
[----:B---3--:R-:W-:-:S07]  /*c360*/  FFMA.FTZ R50, R97, R78, R50 ;  /* 0x0000004e61327223 */ /* 0x008fce0000010032 */
[----:B------:R2:W-:Y:S01]  /*c370*/  MUFU.TANH R116, R29 ;  /* 0x0000001d00747308 */ /* 0x0005e20000002400 */
[----:B-1----:R-:W-:-:S05]  /*c380*/  FFMA.FTZ R8, R97, R66, R62 ;  /* 0x0000004261087223 */ /* 0x002fca000001003e */
[----:B------:R-:W-:Y:S02]  /*c390*/  FSEL R8, R8, -INF , !P5 ;  /* 0xff80000008087808 */ /* 0x000fe40006800000 */
[----:B------:R1:W3:Y:S01]  /*c3a0*/  MUFU.TANH R23, R16 ;  /* 0x0000001000177308 */ /* 0x0002e20000002400 */
[----:B------:R-:W-:-:S04]  /*c3b0*/  ISETP.GE.AND P5, PT, R147, R0, PT ;  /* 0x000000009300720c */ /* 0x000fc80003fa6270 */
[----:B------:R-:W-:Y:S02]  /*c3c0*/  FSEL R62, R57, -INF , !P5 ;  /* 0xff800000393e7808 */ /* 0x000fe40006800000 */
[----:B------:R-:W-:Y:S01]  /*c3d0*/  ISETP.GE.AND P5, PT, R81, R2, PT ;  /* 0x000000025100720c */ /* 0x000fe20003fa6270 */
[----:B------:R4:W-:Y:S01]  /*c3e0*/  MUFU.TANH R172, R4 ;  /* 0x0000000400ac7308 */ /* 0x0009e20000002400 */
[----:B--2---:R-:W-:-:S07]  /*c3f0*/  FMUL.FTZ R29, R19, c[0x0][0x2ec] ;  /* 0x0000bb00131d7a20 */ /* 0x004fce0000410000 */
[----:B------:R-:W-:Y:S01]  /*c400*/  I2F R74, R75 ;  /* 0x0000004b004a7306 */ /* 0x000fe20000201400 */
[C---:B-1----:R-:W-:Y:S01]  /*c410*/  FFMA.FTZ R16, R97.reuse, R98, R61 ;  /* 0x0000006261107223 */ /* 0x042fe2000001003d */
[----:B------:R-:W-:Y:S01]  /*c420*/  LOP3.LUT R61, R64, 0x29, R103, 0xfe, !PT ;  /* 0x00000029403d7812 */ /* 0x000fe200078efe67 */
[----:B---3--:R-:W-:-:S03]  /*c430*/  FFMA.FTZ R192, R97, R110, R23 ;  /* 0x0000006e61c07223 */ /* 0x008fc60000010017 */
[----:B------:R-:W-:Y:S01]  /*c440*/  FSEL R16, R16, -INF , !P4 ;  /* 0xff80000010107808 */ /* 0x000fe20006000000 */
[----:B----4-:R-:W-:Y:S01]  /*c450*/  FFMA.FTZ R4, R97, R108, R120 ;  /* 0x0000006c61047223 */ /* 0x010fe20000010078 */
[----:B------:R-:W1:Y:S01]  /*c460*/  MUFU.TANH R47, R47 ;  /* 0x0000002f002f7308 */ /* 0x000e620000002400 */
[----:B------:R-:W-:-:S03]  /*c470*/  ISETP.GE.AND P4, PT, R147, R2, PT ;  /* 0x000000029300720c */ /* 0x000fc60003f86270 */
[----:B------:R-:W-:Y:S02]  /*c480*/  FSEL R4, R4, -INF , !P2 ;  /* 0xff80000004047808 */ /* 0x000fe40005000000 */
[----:B------:R-:W-:Y:S02]  /*c490*/  ISETP.GE.AND P2, PT, R77, R0, PT ;  /* 0x000000004d00720c */ /* 0x000fe40003f46270 */
[----:B------:R2:W-:Y:S02]  /*c4a0*/  MUFU.TANH R19, R12 ;  /* 0x0000000c00137308 */ /* 0x0005e40000002400 */
[----:B------:R-:W-:Y:S02]  /*c4b0*/  FSEL R190, R190, -INF , !P2 ;  /* 0xff800000bebe7808 */ /* 0x000fe40005000000 */
[----:B------:R-:W-:-:S04]  /*c4c0*/  ISETP.GE.AND P2, PT, R73, R2, PT ;  /* 0x000000024900720c */ /* 0x000fc80003f46270 */
[----:B------:R-:W3:Y:S01]  /*c4d0*/  MUFU.TANH R45, R45 ;  /* 0x0000002d002d7308 */ /* 0x000ee20000002400 */
[----:B------:R-:W-:Y:S01]  /*c4e0*/  FSEL R166, R160, -INF , !P2 ;  /* 0xff800000a0a67808 */ /* 0x000fe20005000000 */
[----:B-1----:R-:W-:Y:S01]  /*c4f0*/  FFMA.FTZ R47, R97, R74, R47 ;  /* 0x0000004a612f7223 */ /* 0x002fe2000001002f */
[----:B------:R-:W-:-:S04]  /*c500*/  ISETP.GE.AND P2, PT, R69, R0, PT ;  /* 0x000000004500720c */ /* 0x000fc80003f46270 */
[----:B------:R-:W-:Y:S01]  /*c510*/  FSEL R192, R192, -INF , !P2 ;  /* 0xff800000c0c07808 */ /* 0x000fe20005000000 */
[----:B------:R-:W-:Y:S01]  /*c520*/  MUFU.TANH R161, R46 ;  /* 0x0000002e00a17308 */ /* 0x000fe20000002400 */
[----:B--2---:R-:W-:Y:S01]  /*c530*/  FFMA.FTZ R12, R97, R100, R107 ;  /* 0x00000064610c7223 */ /* 0x004fe2000001006b */
[----:B------:R-:W-:-:S04]  /*c540*/  ISETP.GE.AND P2, PT, R71, R2, PT ;  /* 0x000000024700720c */ /* 0x000fc80003f46270 */
[----:B------:R-:W-:Y:S02]  /*c550*/  FSEL R12, R12, -INF , !P6 ;  /* 0xff8000000c0c7808 */ /* 0x000fe40007000000 */
[----:B------:R1:W-:Y:S01]  /*c560*/  MUFU.TANH R184, R10 ;  /* 0x0000000a00b87308 */ /* 0x0003e20000002400 */
[----:B------:R-:W-:Y:S01]  /*c570*/  ISETP.GE.AND P6, PT, R81, R0, PT ;  /* 0x000000005100720c */ /* 0x000fe20003fc6270 */
[----:B---3--:R-:W-:Y:S01]  /*c580*/  FFMA.FTZ R45, R97, R72, R45 ;  /* 0x00000048612d7223 */ /* 0x008fe2000001002d */
[--C-:B------:R-:W-:Y:S02]  /*c590*/  LOP3.LUT R81, R64, 0x40, R103.reuse, 0xfe, !PT ;  /* 0x0000004040517812 */ /* 0x100fe400078efe67 */
[----:B------:R-:W-:Y:S02]  /*c5a0*/  FSEL R186, R186, -INF , !P6 ;  /* 0xff800000baba7808 */ /* 0x000fe40007000000 */
[----:B------:R-:W-:Y:S01]  /*c5b0*/  ISETP.GE.AND P6, PT, R77, R2, PT ;  /* 0x000000024d00720c */ /* 0x000fe20003fc6270 */
[----:B------:R-:W2:Y:S01]  /*c5c0*/  I2F R70, R71 ;  /* 0x0000004700467306 */ /* 0x000ea20000201400 */
[----:B------:R-:W-:-:S07]  /*c5d0*/  LOP3.LUT R77, R64, 0x30, R103, 0xfe, !PT ;  /* 0x00000030404d7812 */ /* 0x000fce00078efe67 */
[----:B------:R-:W3:Y:S01]  /*c5e0*/  MUFU.TANH R41, R41 ;  /* 0x0000002900297308 */ /* 0x000ee20000002400 */
[C---:B-1----:R-:W-:Y:S02]  /*c5f0*/  FFMA.FTZ R10, R97.reuse, R98, R106 ;  /* 0x00000062610a7223 */ /* 0x042fe4000001006a */
[----:B------:R-:W-:Y:S01]  /*c600*/  FFMA.FTZ R98, R97, R110, R33 ;  /* 0x0000006e61627223 */ /* 0x000fe20000010021 */
[----:B------:R-:W-:Y:S02]  /*c610*/  LOP3.LUT R33, R64, 0x49, R103, 0xfe, !PT ;  /* 0x0000004940217812 */ /* 0x000fe400078efe67 */
[----:B------:R-:W-:Y:S02]  /*c620*/  FSEL R10, R10, -INF , !P3 ;  /* 0xff8000000a0a7808 */ /* 0x000fe40005800000 */
[----:B------:R-:W1:Y:S01]  /*c630*/  MUFU.TANH R13, R13 ;  /* 0x0000000d000d7308 */ /* 0x000e620000002400 */
[----:B------:R-:W-:Y:S01]  /*c640*/  ISETP.GE.AND P3, PT, R157, R0, PT ;  /* 0x000000009d00720c */ /* 0x000fe20003f66270 */
[----:B--2---:R-:W-:-:S03]  /*c650*/  FFMA.FTZ R19, R97, R70, R19 ;  /* 0x0000004661137223 */ /* 0x004fc60000010013 */
[----:B------:R-:W-:Y:S02]  /*c660*/  FSEL R178, R58, -INF , !P3 ;  /* 0xff8000003ab27808 */ /* 0x000fe40005800000 */
[----:B------:R-:W-:Y:S01]  /*c670*/  ISETP.GE.AND P3, PT, R83, R2, PT ;  /* 0x000000025300720c */ /* 0x000fe20003f66270 */
[----:B------:R2:W-:Y:S01]  /*c680*/  MUFU.TANH R180, R11 ;  /* 0x0000000b00b47308 */ /* 0x0005e20000002400 */
[----:B---3--:R-:W-:-:S07]  /*c690*/  FFMA.FTZ R106, R97, R74, R41 ;  /* 0x0000004a616a7223 */ /* 0x008fce0000010029 */
[----:B------:R-:W-:Y:S01]  /*c6a0*/  I2F R68, R159 ;  /* 0x0000009f00447306 */ /* 0x000fe20000201400 */
[----:B-1----:R-:W-:-:S05]  /*c6b0*/  FFMA.FTZ R70, R97, R70, R13 ;  /* 0x0000004661467223 */ /* 0x002fca000001000d */
[----:B------:R-:W-:Y:S02]  /*c6c0*/  FSEL R70, R70, -INF , !P2 ;  /* 0xff80000046467808 */ /* 0x000fe40005000000 */
[----:B--2---:R-:W-:Y:S01]  /*c6d0*/  LOP3.LUT R11, R64, 0x69, R103, 0xfe, !PT ;  /* 0x00000069400b7812 */ /* 0x004fe200078efe67 */
[----:B------:R-:W-:Y:S03]  /*c6e0*/  MUFU.TANH R25, R25 ;  /* 0x0000001900197308 */ /* 0x000fe60000002400 */
[----:B------:R-:W-:-:S05]  /*c6f0*/  ISETP.GE.AND P2, PT, R11, R0, PT ;  /* 0x000000000b00720c */ /* 0x000fca0003f46270 */
[----:B------:R-:W-:Y:S08]  /*c700*/  I2F R104, R105 ;  /* 0x0000006900687306 */ /* 0x000ff00000201400 */
[----:B------:R1:W-:Y:S08]  /*c710*/  MUFU.TANH R162, R20 ;  /* 0x0000001400a27308 */ /* 0x0003f00000002400 */
[----:B------:R-:W2:Y:S08]  /*c720*/  MUFU.TANH R21, R21 ;  /* 0x0000001500157308 */ /* 0x000eb00000002400 */
[----:B------:R-:W-:Y:S01]  /*c730*/  MUFU.TANH R17, R17 ;  /* 0x0000001100117308 */ /* 0x000fe20000002400 */
[----:B-1----:R-:W-:-:S05]  /*c740*/  FFMA.FTZ R20, R97, R80, R118 ;  /* 0x0000005061147223 */ /* 0x002fca0000010076 */
[----:B------:R-:W-:Y:S02]  /*c750*/  FSEL R20, R20, -INF , !P5 ;  /* 0xff80000014147808 */ /* 0x000fe40006800000 */
[----:B------:R-:W-:Y:S01]  /*c760*/  MUFU.TANH R176, R15 ;  /* 0x0000000f00b07308 */ /* 0x000fe20000002400 */
[----:B------:R-:W-:Y:S01]  /*c770*/  ISETP.GE.AND P5, PT, R79, R0, PT ;  /* 0x000000004f00720c */ /* 0x000fe20003fa6270 */
[----:B--2---:R-:W-:-:S06]  /*c780*/  FFMA.FTZ R74, R97, R68, R21 ;  /* 0x00000044614a7223 */ /* 0x004fcc0000010015 */
[----:B------:R1:W-:Y:S08]  /*c790*/  MUFU.TANH R182, R6 ;  /* 0x0000000600b67308 */ /* 0x0003f00000002400 */
[----:B------:R2:W-:Y:S08]  /*c7a0*/  MUFU.TANH R44, R43 ;  /* 0x0000002b002c7308 */ /* 0x0005f00000002400 */
[----:B------:R-:W-:Y:S01]  /*c7b0*/  MUFU.TANH R168, R9 ;  /* 0x0000000900a87308 */ /* 0x000fe20000002400 */
[C---:B-1----:R-:W-:Y:S01]  /*c7c0*/  FFMA.FTZ R6, R97.reuse, R102, R59 ;  /* 0x0000006661067223 */ /* 0x042fe2000001003b */
[C---:B------:R-:W-:Y:S01]  /*c7d0*/  LOP3.LUT R59, R64.reuse, 0x78, R103, 0xfe, !PT ;  /* 0x00000078403b7812 */ /* 0x040fe200078efe67 */
[----:B------:R-:W-:Y:S01]  /*c7e0*/  FFMA.FTZ R102, R97, R68, R25 ;  /* 0x0000004461667223 */ /* 0x000fe20000010019 */
[----:B------:R-:W-:-:S02]  /*c7f0*/  LOP3.LUT R25, R64, 0x48, R103, 0xfe, !PT ;  /* 0x0000004840197812 */ /* 0x000fc400078efe67 */
[----:B------:R-:W-:Y:S02]  /*c800*/  FSEL R6, R6, -INF , !P4 ;  /* 0xff80000006067808 */ /* 0x000fe40006000000 */
[----:B------:R-:W1:Y:S01]  /*c810*/  I2F R15, R11 ;  /* 0x0000000b000f7306 */ /* 0x000e620000201400 */
[----:B--2---:R-:W-:Y:S02]  /*c820*/  LOP3.LUT R43, R64, 0x71, R103, 0xfe, !PT ;  /* 0x00000071402b7812 */ /* 0x004fe400078efe67 */
[----:B------:R-:W-:-:S04]  /*c830*/  ISETP.GE.AND P4, PT, R83, R0, PT ;  /* 0x000000005300720c */ /* 0x000fc80003f86270 */
[----:B------:R-:W-:Y:S01]  /*c840*/  FSEL R188, R55, -INF , !P4 ;  /* 0xff80000037bc7808 */ /* 0x000fe20006000000 */
[----:B------:R2:W-:Y:S01]  /*c850*/  MUFU.TANH R48, R34 ;  /* 0x0000002200307308 */ /* 0x0005e20000002400 */
[----:B------:R-:W-:Y:S02]  /*c860*/  ISETP.GE.AND P4, PT, R79, R2, PT ;  /* 0x000000024f00720c */ /* 0x000fe40003f86270 */
[----:B------:R-:W-:-:S05]  /*c870*/  LOP3.LUT R55, R64, 0x31, R103, 0xfe, !PT ;  /* 0x0000003140377812 */ /* 0x000fca00078efe67 */
[----:B------:R-:W-:Y:S01]  /*c880*/  MUFU.TANH R164, R164 ;  /* 0x000000a400a47308 */ /* 0x000fe20000002400 */
[CC--:B-1----:R-:W-:Y:S02]  /*c890*/  FFMA.FTZ R108, R97.reuse, R15.reuse, R168 ;  /* 0x0000000f616c7223 */ /* 0x0c2fe400000100a8 */
[C---:B------:R-:W-:Y:S01]  /*c8a0*/  FFMA.FTZ R58, R97.reuse, R15, R180 ;  /* 0x0000000f613a7223 */ /* 0x040fe200000100b4 */
[----:B------:R-:W-:Y:S02]  /*c8b0*/  LOP3.LUT R15, R64, 0x31, R103, 0xfe, !PT ;  /* 0x00000031400f7812 */ /* 0x000fe400078efe67 */
[----:B------:R-:W-:Y:S02]  /*c8c0*/  FSEL R108, R108, -INF , !P2 ;  /* 0xff8000006c6c7808 */ /* 0x000fe40005000000 */
[----:B------:R-:W1:Y:S01]  /*c8d0*/  I2F R3, R5 ;  /* 0x0000000500037306 */ /* 0x000e620000201400 */
[----:B--2---:R-:W-:Y:S01]  /*c8e0*/  FFMA.FTZ R34, R97, R76, R51 ;  /* 0x0000004c61227223 */ /* 0x004fe20000010033 */
[----:B------:R-:W-:-:S02]  /*c8f0*/  LOP3.LUT R51, R64, 0x38, R103, 0xfe, !PT ;  /* 0x0000003840337812 */ /* 0x000fc400078efe67 */
[----:B------:R-:W-:Y:S02]  /*c900*/  ISETP.GE.AND P2, PT, R43, R2, PT ;  /* 0x000000022b00720c */ /* 0x000fe40003f46270 */
[----:B------:R-:W-:Y:S02]  /*c910*/  FSEL R34, R34, -INF , !P6 ;  /* 0xff80000022227808 */ /* 0x000fe40007000000 */
[----:B------:R2:W-:Y:S01]  /*c920*/  MUFU.TANH R30, R24 ;  /* 0x00000018001e7308 */ /* 0x0005e20000002400 */
[----:B------:R-:W-:-:S04]  /*c930*/  ISETP.GE.AND P6, PT, R75, R0, PT ;  /* 0x000000004b00720c */ /* 0x000fc80003fc6270 */
[----:B------:R-:W-:Y:S02]  /*c940*/  FSEL R198, R47, -INF , !P6 ;  /* 0xff8000002fc67808 */ /* 0x000fe40007000000 */
[----:B------:R-:W-:Y:S01]  /*c950*/  ISETP.GE.AND P6, PT, R69, R2, PT ;  /* 0x000000024500720c */ /* 0x000fe20003fc6270 */
[----:B------:R-:W3:Y:S01]  /*c960*/  MUFU.TANH R29, R29 ;  /* 0x0000001d001d7308 */ /* 0x000ee20000002400 */
[--C-:B------:R-:W-:Y:S01]  /*c970*/  LOP3.LUT R47, R64, 0x41, R103.reuse, 0xfe, !PT ;  /* 0x00000041402f7812 */ /* 0x100fe200078efe67 */
[CC--:B-1----:R-:W-:Y:S01]  /*c980*/  FFMA.FTZ R72, R97.reuse, R3.reuse, R164 ;  /* 0x0000000361487223 */ /* 0x0c2fe200000100a4 */
[----:B------:R-:W-:Y:S01]  /*c990*/  FSEL R98, R98, -INF , !P6 ;  /* 0xff80000062627808 */ /* 0x000fe20007000000 */
[----:B------:R-:W-:Y:S01]  /*c9a0*/  FFMA.FTZ R66, R97, R3, R176 ;  /* 0x0000000361427223 */ /* 0x000fe200000100b0 */
[----:B------:R-:W-:Y:S02]  /*c9b0*/  ISETP.GE.AND P6, PT, R5, R0, PT ;  /* 0x000000000500720c */ /* 0x000fe40003fc6270 */
[----:B------:R-:W-:Y:S01]  /*c9c0*/  LOP3.LUT R3, R64, 0x29, R103, 0xfe, !PT ;  /* 0x0000002940037812 */ /* 0x000fe200078efe67 */
[----:B------:R1:W-:Y:S01]  /*c9d0*/  MUFU.TANH R170, R7 ;  /* 0x0000000700aa7308 */ /* 0x0003e20000002400 */
[----:B--2---:R-:W-:Y:S01]  /*c9e0*/  FFMA.FTZ R24, R97, R82, R156 ;  /* 0x0000005261187223 */ /* 0x004fe2000001009c */
[----:B------:R-:W-:-:S02]  /*c9f0*/  FSEL R72, R72, -INF , !P6 ;  /* 0xff80000048487808 */ /* 0x000fc40007000000 */
[----:B------:R-:W-:Y:S02]  /*ca00*/  ISETP.GE.AND P6, PT, R11, R2, PT ;  /* 0x000000020b00720c */ /* 0x000fe40003fc6270 */
[----:B------:R-:W-:Y:S02]  /*ca10*/  FSEL R24, R24, -INF , !P3 ;  /* 0xff80000018187808 */ /* 0x000fe40005800000 */
[----:B------:R-:W-:Y:S01]  /*ca20*/  MUFU.TANH R52, R39 ;  /* 0x0000002700347308 */ /* 0x000fe20000002400 */
[----:B------:R-:W-:Y:S01]  /*ca30*/  ISETP.GE.AND P3, PT, R73, R0, PT ;  /* 0x000000004900720c */ /* 0x000fe20003f66270 */
[-C--:B---3--:R-:W-:Y:S01]  /*ca40*/  FFMA.FTZ R82, R97, R104.reuse, R29 ;  /* 0x0000006861527223 */ /* 0x088fe2000001001d */
[----:B------:R-:W-:Y:S02]  /*ca50*/  FSEL R58, R58, -INF , !P6 ;  /* 0xff8000003a3a7808 */ /* 0x000fe40007000000 */
[----:B------:R-:W-:Y:S01]  /*ca60*/  FSEL R194, R45, -INF , !P3 ;  /* 0xff8000002dc27808 */ /* 0x000fe20005800000 */
[----:B------:R-:W-:Y:S01]  /*ca70*/  FFMA.FTZ R45, R97, R104, R17 ;  /* 0x00000068612d7223 */ /* 0x000fe20000010011 */
[----:B------:R-:W-:Y:S01]  /*ca80*/  ISETP.GE.AND P3, PT, R159, R2, PT ;  /* 0x000000029f00720c */ /* 0x000fe20003f66270 */
[----:B------:R-:W-:Y:S01]  /*ca90*/  I2F R39, R43 ;  /* 0x0000002b00277306 */ /* 0x000fe20000201400 */
[----:B-1----:R-:W-:-:S02]  /*caa0*/  LOP3.LUT R7, R64, 0x68, R103, 0xfe, !PT ;  /* 0x0000006840077812 */ /* 0x002fc400078efe67 */
[----:B------:R-:W-:Y:S02]  /*cab0*/  FSEL R102, R102, -INF , !P3 ;  /* 0xff80000066667808 */ /* 0x000fe40005800000 */
[-C--:B------:R-:W-:Y:S02]  /*cac0*/  ISETP.GE.AND P3, PT, R71, R0.reuse, PT ;  /* 0x000000004700720c */ /* 0x080fe40003f66270 */
[----:B------:R-:W-:Y:S01]  /*cad0*/  ISETP.GE.AND P6, PT, R59, R0, PT ;  /* 0x000000003b00720c */ /* 0x000fe20003fc6270 */
[----:B------:R1:W-:Y:S01]  /*cae0*/  MUFU.TANH R56, R32 ;  /* 0x0000002000387308 */ /* 0x0003e20000002400 */
[----:B------:R-:W-:Y:S02]  /*caf0*/  FSEL R196, R19, -INF , !P3 ;  /* 0xff80000013c47808 */ /* 0x000fe40005800000 */
[----:B------:R-:W-:Y:S02]  /*cb00*/  ISETP.GE.AND P3, PT, R7, R2, PT ;  /* 0x000000020700720c */ /* 0x000fe40003f66270 */
[----:B------:R-:W-:-:S03]  /*cb10*/  LOP3.LUT R29, R64, 0x50, R103, 0xfe, !PT ;  /* 0x00000050401d7812 */ /* 0x000fc600078efe67 */
[----:B------:R-:W2:Y:S08]  /*cb20*/  I2F R9, R7 ;  /* 0x0000000700097306 */ /* 0x000eb00000201400 */
[----:B------:R3:W-:Y:S01]  /*cb30*/  MUFU.TANH R54, R35 ;  /* 0x0000002300367308 */ /* 0x0007e20000002400 */
[----:B-1----:R-:W-:Y:S01]  /*cb40*/  FFMA.FTZ R32, R97, R78, R161 ;  /* 0x0000004e61207223 */ /* 0x002fe200000100a1 */
[----:B------:R-:W-:-:S02]  /*cb50*/  FSEL R78, R50, -INF , !P5 ;  /* 0xff800000324e7808 */ /* 0x000fc40006800000 */
[----:B------:R-:W-:Y:S02]  /*cb60*/  ISETP.GE.AND P5, PT, R75, R2, PT ;  /* 0x000000024b00720c */ /* 0x000fe40003fa6270 */
[----:B------:R-:W-:Y:S02]  /*cb70*/  FSEL R32, R32, -INF , !P4 ;  /* 0xff80000020207808 */ /* 0x000fe40006000000 */
[----:B------:R-:W-:Y:S01]  /*cb80*/  MUFU.TANH R152, R152 ;  /* 0x0000009800987308 */ /* 0x000fe20000002400 */
[----:B------:R-:W-:Y:S01]  /*cb90*/  FSEL R106, R106, -INF , !P5 ;  /* 0xff8000006a6a7808 */ /* 0x000fe20006800000 */
[-C--:B--2---:R-:W-:Y:S01]  /*cba0*/  FFMA.FTZ R60, R97, R9.reuse, R184 ;  /* 0x00000009613c7223 */ /* 0x084fe200000100b8 */
[-C--:B------:R-:W-:Y:S01]  /*cbb0*/  ISETP.GE.AND P4, PT, R159, R0.reuse, PT ;  /* 0x000000009f00720c */ /* 0x080fe20003f86270 */
[----:B------:R-:W-:Y:S01]  /*cbc0*/  FFMA.FTZ R160, R97, R9, R174 ;  /* 0x0000000961a07223 */ /* 0x000fe200000100ae */
[----:B------:R-:W-:Y:S02]  /*cbd0*/  ISETP.GE.AND P5, PT, R105, R0, PT ;  /* 0x000000006900720c */ /* 0x000fe40003fa6270 */
[C-C-:B------:R-:W-:Y:S01]  /*cbe0*/  LOP3.LUT R75, R64.reuse, 0x39, R103.reuse, 0xfe, !PT ;  /* 0x00000039404b7812 */ /* 0x140fe200078efe67 */
[----:B------:R-:W-:Y:S01]  /*cbf0*/  I2F R57, R59 ;  /* 0x0000003b00397306 */ /* 0x000fe20000201400 */
[----:B---3--:R-:W-:-:S02]  /*cc00*/  LOP3.LUT R35, R64, 0x70, R103, 0xfe, !PT ;  /* 0x0000007040237812 */ /* 0x008fc400078efe67 */
[----:B------:R-:W-:Y:S02]  /*cc10*/  FSEL R74, R74, -INF , !P4 ;  /* 0xff8000004a4a7808 */ /* 0x000fe40006000000 */
[----:B------:R-:W-:Y:S01]  /*cc20*/  FSEL R104, R45, -INF , !P5 ;  /* 0xff8000002d687808 */ /* 0x000fe20006800000 */
[----:B------:R-:W-:Y:S01]  /*cc30*/  FFMA.FTZ R45, R97, R39, R170 ;  /* 0x00000027612d7223 */ /* 0x000fe200000100aa */
[-C--:B------:R-:W-:Y:S01]  /*cc40*/  ISETP.GE.AND P4, PT, R105, R2.reuse, PT ;  /* 0x000000026900720c */ /* 0x080fe20003f86270 */
[----:B------:R-:W-:Y:S01]  /*cc50*/  MUFU.TANH R46, R37 ;  /* 0x00000025002e7308 */ /* 0x000fe20000002400 */
[----:B------:R-:W-:Y:S02]  /*cc60*/  ISETP.GE.AND P5, PT, R5, R2, PT ;  /* 0x000000020500720c */ /* 0x000fe40003fa6270 */
[----:B------:R-:W-:Y:S02]  /*cc70*/  FSEL R82, R82, -INF , !P4 ;  /* 0xff80000052527808 */ /* 0x000fe40006000000 */
[----:B------:R-:W-:-:S02]  /*cc80*/  ISETP.GE.AND P4, PT, R7, R0, PT ;  /* 0x000000000700720c */ /* 0x000fc40003f86270 */
[----:B------:R-:W-:Y:S01]  /*cc90*/  FSEL R45, R45, -INF , !P2 ;  /* 0xff8000002d2d7808 */ /* 0x000fe20005000000 */
[----:B------:R-:W1:Y:S01]  /*cca0*/  MUFU.TANH R42, R42 ;  /* 0x0000002a002a7308 */ /* 0x000e620000002400 */
[----:B------:R-:W-:Y:S02]  /*ccb0*/  ISETP.GE.AND P2, PT, R55, R0, PT ;  /* 0x000000003700720c */ /* 0x000fe40003f46270 */
[----:B------:R-:W-:Y:S02]  /*ccc0*/  FSEL R60, R60, -INF , !P3 ;  /* 0xff8000003c3c7808 */ /* 0x000fe40005800000 */
[----:B------:R-:W-:Y:S02]  /*ccd0*/  FSEL R66, R66, -INF , !P5 ;  /* 0xff80000042427808 */ /* 0x000fe40006800000 */
[----:B------:R-:W-:Y:S01]  /*cce0*/  FSEL R160, R160, -INF , !P4 ;  /* 0xff800000a0a07808 */ /* 0x000fe20006000000 */
[----:B------:R-:W2:Y:S01]  /*ccf0*/  I2F R37, R35 ;  /* 0x0000002300257306 */ /* 0x000ea20000201400 */
[----:B------:R-:W-:-:S02]  /*cd00*/  LOP3.LUT R9, R64, 0x30, R103, 0xfe, !PT ;  /* 0x0000003040097812 */ /* 0x000fc400078efe67 */
[-C--:B------:R-:W-:Y:S02]  /*cd10*/  ISETP.GE.AND P3, PT, R43, R0.reuse, PT ;  /* 0x000000002b00720c */ /* 0x080fe40003f66270 */
[C---:B------:R-:W-:Y:S02]  /*cd20*/  ISETP.GE.AND P5, PT, R35.reuse, R0, PT ;  /* 0x000000002300720c */ /* 0x040fe40003fa6270 */
[----:B------:R-:W-:Y:S01]  /*cd30*/  ISETP.GE.AND P4, PT, R35, R2, PT ;  /* 0x000000022300720c */ /* 0x000fe20003f86270 */
[----:B------:R3:W4:Y:S01]  /*cd40*/  I2F R49, R55 ;  /* 0x0000003700317306 */ /* 0x0007220000201400 */
[----:B-1----:R-:W-:Y:S01]  /*cd50*/  FFMA.FTZ R42, R97, R39, R42 ;  /* 0x00000027612a7223 */ /* 0x002fe2000001002a */
[C-C-:B------:R-:W-:Y:S02]  /*cd60*/  LOP3.LUT R5, R64.reuse, 0x79, R103.reuse, 0xfe, !PT ;  /* 0x0000007940057812 */ /* 0x140fe400078efe67 */
[----:B------:R-:W-:Y:S02]  /*cd70*/  LOP3.LUT R43, R64, 0x39, R103, 0xfe, !PT ;  /* 0x00000039402b7812 */ /* 0x000fe400078efe67 */
[----:B------:R-:W-:-:S02]  /*cd80*/  FSEL R76, R42, -INF , !P3 ;  /* 0xff8000002a4c7808 */ /* 0x000fc40005800000 */
[----:B------:R-:W-:Y:S01]  /*cd90*/  MUFU.TANH R40, R40 ;  /* 0x0000002800287308 */ /* 0x000fe20000002400 */
[-C--:B--2---:R-:W-:Y:S01]  /*cda0*/  FFMA.FTZ R110, R97, R37.reuse, R172 ;  /* 0x00000025616e7223 */ /* 0x084fe200000100ac */
[----:B------:R-:W-:Y:S01]  /*cdb0*/  ISETP.GE.AND P3, PT, R77, R0, PT ;  /* 0x000000004d00720c */ /* 0x000fe20003f66270 */
[C---:B------:R-:W-:Y:S01]  /*cdc0*/  FFMA.FTZ R50, R97.reuse, R37, R182 ;  /* 0x0000002561327223 */ /* 0x040fe200000100b6 */
[----:B------:R-:W-:Y:S02]  /*cdd0*/  LOP3.LUT R37, R64, 0x38, R103, 0xfe, !PT ;  /* 0x0000003840257812 */ /* 0x000fe400078efe67 */
[----:B------:R-:W-:Y:S02]  /*cde0*/  FSEL R110, R110, -INF , !P5 ;  /* 0xff8000006e6e7808 */ /* 0x000fe40006800000 */
[----:B------:R-:W1:Y:S01]  /*cdf0*/  MUFU.TANH R154, R154 ;  /* 0x0000009a009a7308 */ /* 0x000e620000002400 */
[C---:B---3--:R-:W-:Y:S01]  /*ce00*/  FFMA.FTZ R55, R97.reuse, R57, R152 ;  /* 0x0000003961377223 */ /* 0x048fe20000010098 */
[----:B------:R-:W-:Y:S01]  /*ce10*/  FSEL R50, R50, -INF , !P4 ;  /* 0xff80000032327808 */ /* 0x000fe20006000000 */
[----:B----4-:R-:W-:Y:S01]  /*ce20*/  FFMA.FTZ R46, R97, R49, R46 ;  /* 0x00000031612e7223 */ /* 0x010fe2000001002e */
[----:B------:R-:W-:-:S02]  /*ce30*/  ISETP.GE.AND P5, PT, R59, R2, PT ;  /* 0x000000023b00720c */ /* 0x000fc40003fa6270 */
[----:B------:R-:W-:Y:S02]  /*ce40*/  FSEL R55, R55, -INF , !P6 ;  /* 0xff80000037377808 */ /* 0x000fe40007000000 */
[----:B------:R-:W2:Y:S01]  /*ce50*/  I2F R53, R61 ;  /* 0x0000003d00357306 */ /* 0x000ea20000201400 */
[-C--:B------:R-:W-:Y:S02]  /*ce60*/  ISETP.GE.AND P6, PT, R51, R0.reuse, PT ;  /* 0x000000003300720c */ /* 0x080fe40003fc6270 */
[-C--:B------:R-:W-:Y:S02]  /*ce70*/  ISETP.GE.AND P4, PT, R61, R0.reuse, PT ;  /* 0x000000003d00720c */ /* 0x080fe40003f86270 */
[----:B------:R-:W-:Y:S02]  /*ce80*/  FSEL R46, R46, -INF , !P2 ;  /* 0xff8000002e2e7808 */ /* 0x000fe40005000000 */
[----:B------:R-:W-:Y:S01]  /*ce90*/  ISETP.GE.AND P2, PT, R25, R0, PT ;  /* 0x000000001900720c */ /* 0x000fe20003f46270 */
[----:B------:R-:W-:Y:S01]  /*cea0*/  MUFU.TANH R36, R36 ;  /* 0x0000002400247308 */ /* 0x000fe20000002400 */
[----:B-1----:R-:W-:Y:S01]  /*ceb0*/  FFMA.FTZ R42, R97, R57, R154 ;  /* 0x00000039612a7223 */ /* 0x002fe2000001009a */
[----:B------:R-:W-:-:S04]  /*cec0*/  LOP3.LUT R59, R64, 0x40, R103, 0xfe, !PT ;  /* 0x00000040403b7812 */ /* 0x000fc800078efe67 */
[----:B------:R-:W-:Y:S02]  /*ced0*/  FSEL R42, R42, -INF , !P5 ;  /* 0xff8000002a2a7808 */ /* 0x000fe40006800000 */
[----:B------:R-:W1:Y:S01]  /*cee0*/  I2F R63, R77 ;  /* 0x0000004d003f7306 */ /* 0x000e620000201400 */
[----:B--2---:R-:W-:Y:S01]  /*cef0*/  FFMA.FTZ R40, R97, R53, R40 ;  /* 0x0000003561287223 */ /* 0x004fe20000010028 */
[-C--:B------:R-:W-:Y:S02]  /*cf00*/  ISETP.GE.AND P5, PT, R75, R0.reuse, PT ;  /* 0x000000004b00720c */ /* 0x080fe40003fa6270 */
[----:B------:R-:W-:Y:S02]  /*cf10*/  LOP3.LUT R53, R64, 0x48, R103, 0xfe, !PT ;  /* 0x0000004840357812 */ /* 0x000fe400078efe67 */
[----:B------:R-:W-:Y:S02]  /*cf20*/  FSEL R40, R40, -INF , !P4 ;  /* 0xff80000028287808 */ /* 0x000fe40006000000 */
[----:B------:R-:W2:Y:S01]  /*cf30*/  I2F R21, R47 ;  /* 0x0000002f00157306 */ /* 0x000ea20000201400 */
[----:B------:R-:W-:-:S02]  /*cf40*/  ISETP.GE.AND P4, PT, R81, R0, PT ;  /* 0x000000005100720c */ /* 0x000fc40003f86270 */
[----:B------:R-:W-:-:S05]  /*cf50*/  LOP3.LUT R61, R64, 0x49, R103, 0xfe, !PT ;  /* 0x00000049403d7812 */ /* 0x000fca00078efe67 */
[----:B------:R-:W-:Y:S01]  /*cf60*/  MUFU.TANH R114, R114 ;  /* 0x0000007200727308 */ /* 0x000fe20000002400 */
[----:B-1----:R-:W-:-:S05]  /*cf70*/  FFMA.FTZ R36, R97, R63, R36 ;  /* 0x0000003f61247223 */ /* 0x002fca0000010024 */
[----:B------:R-:W-:Y:S02]  /*cf80*/  FSEL R36, R36, -INF , !P3 ;  /* 0xff80000024247808 */ /* 0x000fe40005800000 */
[----:B------:R1:W3:Y:S01]  /*cf90*/  I2F R73, R51 ;  /* 0x0000003300497306 */ /* 0x0002e20000201400 */
[----:B--2---:R-:W-:Y:S01]  /*cfa0*/  FFMA.FTZ R116, R97, R21, R116 ;  /* 0x0000001561747223 */ /* 0x004fe20000010074 */
[----:B------:R-:W-:Y:S02]  /*cfb0*/  ISETP.GE.AND P3, PT, R47, R0, PT ;  /* 0x000000002f00720c */ /* 0x000fe40003f66270 */
[----:B------:R-:W-:-:S04]  /*cfc0*/  LOP3.LUT R47, R64, 0x50, R103, 0xfe, !PT ;  /* 0x00000050402f7812 */ /* 0x000fc800078efe67 */
[----:B------:R-:W2:Y:S08]  /*cfd0*/  I2F R79, R75 ;  /* 0x0000004b004f7306 */ /* 0x000eb00000201400 */
[----:B------:R-:W4:Y:S01]  /*cfe0*/  I2F R41, R81 ;  /* 0x0000005100297306 */ /* 0x000f220000201400 */
[----:B-1----:R-:W-:Y:S01]  /*cff0*/  LOP3.LUT R51, R64, 0x41, R103, 0xfe, !PT ;  /* 0x0000004140337812 */ /* 0x002fe200078efe67 */
[----:B---3--:R-:W-:-:S06]  /*d000*/  FFMA.FTZ R56, R97, R73, R56 ;  /* 0x0000004961387223 */ /* 0x008fcc0000010038 */
[----:B------:R1:W3:Y:S01]  /*d010*/  I2F R23, R25 ;  /* 0x0000001900177306 */ /* 0x0002e20000201400 */
[----:B--2---:R-:W-:Y:S01]  /*d020*/  FFMA.FTZ R79, R97, R79, R112 ;  /* 0x0000004f614f7223 */ /* 0x004fe20000010070 */
[----:B------:R-:W-:Y:S02]  /*d030*/  FSEL R112, R56, -INF , !P6 ;  /* 0xff80000038707808 */ /* 0x000fe40007000000 */
[-C--:B------:R-:W-:Y:S02]  /*d040*/  ISETP.GE.AND P6, PT, R33, R0.reuse, PT ;  /* 0x000000002100720c */ /* 0x080fe40003fc6270 */
[----:B------:R-:W-:Y:S02]  /*d050*/  FSEL R168, R79, -INF , !P5 ;  /* 0xff8000004fa87808 */ /* 0x000fe40006800000 */
[----:B------:R-:W-:Y:S01]  /*d060*/  MUFU.TANH R38, R38 ;  /* 0x0000002600267308 */ /* 0x000fe20000002400 */
[----:B----4-:R-:W-:Y:S01]  /*d070*/  FFMA.FTZ R41, R97, R41, R114 ;  /* 0x0000002961297223 */ /* 0x010fe20000010072 */
[----:B------:R-:W-:-:S04]  /*d080*/  ISETP.GE.AND P5, PT, R29, R0, PT ;  /* 0x000000001d00720c */ /* 0x000fc80003fa6270 */
[----:B------:R-:W-:Y:S02]  /*d090*/  FSEL R170, R41, -INF , !P4 ;  /* 0xff80000029aa7808 */ /* 0x000fe40006000000 */
[----:B------:R-:W2:Y:S01]  /*d0a0*/  I2F R11, R9 ;  /* 0x00000009000b7306 */ /* 0x000ea20000201400 */
[----:B-1----:R-:W-:Y:S01]  /*d0b0*/  FMUL.FTZ R25, R153, c[0x0][0x2ec] ;  /* 0x0000bb0099197a20 */ /* 0x002fe20000410000 */
[----:B------:R-:W-:Y:S01]  /*d0c0*/  ISETP.GE.AND P4, PT, R5, R0, PT ;  /* 0x000000000500720c */ /* 0x000fe20003f86270 */
[----:B---3--:R-:W-:Y:S01]  /*d0d0*/  FFMA.FTZ R23, R97, R23, R30 ;  /* 0x0000001761177223 */ /* 0x008fe2000001001e */
[----:B------:R-:W-:Y:S02]  /*d0e0*/  FSEL R0, R116, -INF , !P3 ;  /* 0xff80000074007808 */ /* 0x000fe40005800000 */
[----:B------:R-:W-:Y:S02]  /*d0f0*/  ISETP.GE.AND P3, PT, R3, R2, PT ;  /* 0x000000020300720c */ /* 0x000fe40003f66270 */
[----:B------:R-:W1:Y:S08]  /*d100*/  I2F R13, R29 ;  /* 0x0000001d000d7306 */ /* 0x000e700000201400 */
[----:B------:R3:W4:Y:S01]  /*d110*/  I2F R7, R3 ;  /* 0x0000000300077306 */ /* 0x0007220000201400 */
[----:B--2---:R-:W-:-:S07]  /*d120*/  FFMA.FTZ R11, R97, R11, R38 ;  /* 0x0000000b610b7223 */ /* 0x004fce0000010026 */
[----:B------:R-:W-:Y:S01]  /*d130*/  I2F R80, R51 ;  /* 0x0000003300507306 */ /* 0x000fe20000201400 */
[----:B-1----:R-:W-:-:S05]  /*d140*/  FFMA.FTZ R13, R97, R13, R162 ;  /* 0x0000000d610d7223 */ /* 0x002fca00000100a2 */
[----:B------:R-:W-:Y:S02]  /*d150*/  FSEL R172, R13, -INF , !P5 ;  /* 0xff8000000dac7808 */ /* 0x000fe40006800000 */
[----:B------:R-:W1:Y:S01]  /*d160*/  MUFU.TANH R21, R31 ;  /* 0x0000001f00157308 */ /* 0x000e620000002400 */
[----:B---3--:R-:W-:Y:S01]  /*d170*/  FMUL.FTZ R3, R26, c[0x0][0x2ec] ;  /* 0x0000bb001a037a20 */ /* 0x008fe20000410000 */
[----:B------:R-:W-:Y:S01]  /*d180*/  FSEL R26, R23, -INF , !P2 ;  /* 0xff800000171a7808 */ /* 0x000fe20005000000 */
[----:B----4-:R-:W-:Y:S01]  /*d190*/  FFMA.FTZ R44, R97, R7, R44 ;  /* 0x00000007612c7223 */ /* 0x010fe2000001002c */
[-C--:B------:R-:W-:Y:S02]  /*d1a0*/  ISETP.GE.AND P2, PT, R9, R2.reuse, PT ;  /* 0x000000020900720c */ /* 0x080fe40003f46270 */
[----:B------:R-:W-:Y:S02]  /*d1b0*/  ISETP.GE.AND P5, PT, R37, R2, PT ;  /* 0x000000022500720c */ /* 0x000fe40003fa6270 */
[----:B------:R-:W-:Y:S01]  /*d1c0*/  MUFU.TANH R158, R158 ;  /* 0x0000009e009e7308 */ /* 0x000fe20000002400 */
[----:B------:R-:W-:-:S02]  /*d1d0*/  FSEL R162, R11, -INF , !P2 ;  /* 0xff8000000ba27808 */ /* 0x000fc40005000000 */
[-C--:B------:R-:W-:Y:S02]  /*d1e0*/  ISETP.GE.AND P2, PT, R51, R2.reuse, PT ;  /* 0x000000023300720c */ /* 0x080fe40003f46270 */
[----:B------:R-:W-:Y:S02]  /*d1f0*/  FSEL R164, R44, -INF , !P3 ;  /* 0xff8000002ca47808 */ /* 0x000fe40005800000 */
[----:B------:R-:W-:Y:S01]  /*d200*/  ISETP.GE.AND P3, PT, R59, R2, PT ;  /* 0x000000023b00720c */ /* 0x000fe20003f66270 */
[----:B------:R-:W2:Y:S01]  /*d210*/  I2F R17, R33 ;  /* 0x0000002100117306 */ /* 0x000ea20000201400 */
[----:B-1----:R-:W-:-:S05]  /*d220*/  FFMA.FTZ R21, R97, R80, R21 ;  /* 0x0000005061157223 */ /* 0x002fca0000010015 */
[----:B------:R-:W-:Y:S02]  /*d230*/  FSEL R154, R21, -INF , !P2 ;  /* 0xff800000159a7808 */ /* 0x000fe40005000000 */
[----:B------:R-:W-:Y:S01]  /*d240*/  I2F R68, R5 ;  /* 0x0000000500447306 */ /* 0x000fe20000201400 */
[----:B------:R-:W-:-:S07]  /*d250*/  ISETP.GT.AND P2, PT, R122, R109, PT ;  /* 0x0000006d7a00720c */ /* 0x000fce0003f44270 */
[----:B------:R-:W1:Y:S01]  /*d260*/  MUFU.TANH R25, R25 ;  /* 0x0000001900197308 */ /* 0x000e620000002400 */
[----:B--2---:R-:W-:-:S05]  /*d270*/  FFMA.FTZ R17, R97, R17, R158 ;  /* 0x0000001161117223 */ /* 0x004fca000001009e */
[----:B------:R-:W-:Y:S02]  /*d280*/  FSEL R30, R17, -INF , !P6 ;  /* 0xff800000111e7808 */ /* 0x000fe40007000000 */
[----:B------:R-:W-:Y:S01]  /*d290*/  MUFU.TANH R28, R28 ;  /* 0x0000001c001c7308 */ /* 0x000fe20000002400 */
[----:B------:R-:W-:-:S07]  /*d2a0*/  ISETP.GE.AND P6, PT, R15, R2, PT ;  /* 0x000000020f00720c */ /* 0x000fce0003fc6270 */
[----:B------:R-:W2:Y:S01]  /*d2b0*/  I2F R35, R15 ;  /* 0x0000000f00237306 */ /* 0x000ea20000201400 */
[----:B-1----:R-:W-:-:S05]  /*d2c0*/  FFMA.FTZ R25, R97, R68, R25 ;  /* 0x0000004461197223 */ /* 0x002fca0000010019 */
[----:B------:R-:W-:Y:S02]  /*d2d0*/  FSEL R56, R25, -INF , !P4 ;  /* 0xff80000019387808 */ /* 0x000fe40006000000 */
[----:B------:R-:W1:Y:S01]  /*d2e0*/  I2F R19, R37 ;  /* 0x0000002500137306 */ /* 0x000e620000201400 */
[----:B------:R-:W-:-:S07]  /*d2f0*/  ISETP.GE.AND P4, PT, R43, R2, PT ;  /* 0x000000022b00720c */ /* 0x000fce0003f86270 */
[----:B------:R-:W3:Y:S01]  /*d300*/  I2F R39, R43 ;  /* 0x0000002b00277306 */ /* 0x000ee20000201400 */
[----:B--2---:R-:W-:-:S05]  /*d310*/  FFMA.FTZ R35, R97, R35, R52 ;  /* 0x0000002361237223 */ /* 0x004fca0000010034 */
[----:B------:R-:W-:Y:S02]  /*d320*/  FSEL R116, R35, -INF , !P6 ;  /* 0xff80000023747808 */ /* 0x000fe40007000000 */
[----:B------:R-:W2:Y:S01]  /*d330*/  I2F R57, R59 ;  /* 0x0000003b00397306 */ /* 0x000ea20000201400 */
[----:B-1----:R-:W-:Y:S01]  /*d340*/  FFMA.FTZ R19, R97, R19, R48 ;  /* 0x0000001361137223 */ /* 0x002fe20000010030 */
[----:B------:R-:W-:-:S04]  /*d350*/  ISETP.GE.AND P6, PT, R53, R2, PT ;  /* 0x000000023500720c */ /* 0x000fc80003fc6270 */
[----:B------:R-:W-:Y:S02]  /*d360*/  FSEL R120, R19, -INF , !P5 ;  /* 0xff80000013787808 */ /* 0x000fe40006800000 */
[----:B------:R-:W-:Y:S01]  /*d370*/  I2F R100, R53 ;  /* 0x0000003500647306 */ /* 0x000fe20000201400 */
[----:B---3--:R-:W-:Y:S01]  /*d380*/  FFMA.FTZ R39, R97, R39, R54 ;  /* 0x0000002761277223 */ /* 0x008fe20000010036 */
[----:B------:R-:W-:-:S04]  /*d390*/  ISETP.GE.AND P5, PT, R61, R2, PT ;  /* 0x000000023d00720c */ /* 0x000fc80003fa6270 */
[----:B------:R-:W-:Y:S02]  /*d3a0*/  FSEL R158, R39, -INF , !P4 ;  /* 0xff800000279e7808 */ /* 0x000fe40006000000 */
[----:B------:R-:W-:Y:S01]  /*d3b0*/  I2F R118, R61 ;  /* 0x0000003d00767306 */ /* 0x000fe20000201400 */
[----:B--2---:R-:W-:Y:S01]  /*d3c0*/  FFMA.FTZ R28, R97, R57, R28 ;  /* 0x00000039611c7223 */ /* 0x004fe2000001001c */
[----:B------:R-:W-:Y:S01]  /*d3d0*/  BAR.SYNC.DEFER_BLOCKING 0x0 ;  /* 0x0000000000007b1d */ /* 0x000fe20000010000 */
[----:B------:R-:W-:-:S03]  /*d3e0*/  ISETP.GE.AND P4, PT, R47, R2, PT ;  /* 0x000000022f00720c */ /* 0x000fc60003f86270 */
[----:B------:R-:W-:Y:S02]  /*d3f0*/  FSEL R156, R28, -INF , !P3 ;  /* 0xff8000001c9c7808 */ /* 0x000fe40005800000 */
[----:B------:R-:W-:Y:S01]  /*d400*/  I2F R152, R47 ;  /* 0x0000002f00987306 */ /* 0x000fe20000201400 */
[----:B------:R-:W-:-:S07]  /*d410*/  ISETP.GE.AND P3, PT, R5, R2, PT ;  /* 0x000000020500720c */ /* 0x000fce0003f66270 */
[----:B------:R-:W1:Y:S08]  /*d420*/  MUFU.TANH R3, R3 ;  /* 0x0000000300037308 */ /* 0x000e700000002400 */
[----:B------:R-:W2:Y:S08]  /*d430*/  MUFU.TANH R7, R27 ;  /* 0x0000001b00077308 */ /* 0x000eb00000002400 */
[----:B------:R-:W3:Y:S01]  /*d440*/  MUFU.TANH R22, R22 ;  /* 0x0000001600167308 */ /* 0x000ee20000002400 */
[----:B-1----:R-:W-:-:S07]  /*d450*/  FFMA.FTZ R3, R97, R100, R3 ;  /* 0x0000006461037223 */ /* 0x002fce0000010003 */
[----:B------:R-:W1:Y:S01]  /*d460*/  MUFU.TANH R155, R155 ;  /* 0x0000009b009b7308 */ /* 0x000e620000002400 */
[----:B--2---:R-:W-:-:S05]  /*d470*/  FFMA.FTZ R118, R97, R118, R7 ;  /* 0x0000007661767223 */ /* 0x004fca0000010007 */
[----:B------:R-:W-:Y:S01]  /*d480*/  FSEL R118, R118, -INF , !P5 ;  /* 0xff80000076767808 */ /* 0x000fe20006800000 */
[----:B---3--:R-:W-:Y:S01]  /*d490*/  FFMA.FTZ R22, R97, R152, R22 ;  /* 0x0000009861167223 */ /* 0x008fe20000010016 */
[----:B------:R-:W-:-:S04]  /*d4a0*/  FSEL R152, R3, -INF , !P6 ;  /* 0xff80000003987808 */ /* 0x000fc80007000000 */
[----:B------:R-:W-:Y:S01]  /*d4b0*/  FSEL R114, R22, -INF , !P4 ;  /* 0xff80000016727808 */ /* 0x000fe20006000000 */
[----:B-1----:R-:W-:-:S05]  /*d4c0*/  FFMA.FTZ R44, R97, R68, R155 ;  /* 0x00000044612c7223 */ /* 0x002fca000001009b */
        /* <DEDUP_REMOVED lines=62> */
.L_x_5136:
[----:B------:R-:W-:-:S05]  /*d8b0*/  IMAD.MOV.U32 R5, RZ, RZ, c[0x0][0x198] ;  /* 0x00006600ff057624 */ /* 0x000fca00078e00ff */
[----:B------:R-:W-:-:S04]  /*d8c0*/  LEA R5, -R5, RZ, 0x7 ;  /* 0x000000ff05057211 */ /* 0x000fc800078e39ff */
[----:B------:R-:W-:Y:S02]  /*d8d0*/  SHF.R.S32.HI R22, RZ, 0x1f, R5 ;  /* 0x0000001fff167819 */ /* 0x000fe40000011405 */
.L_x_5137:
        /* <DEDUP_REMOVED lines=45> */
.L_x_5139:
[----:B------:R-:W-:Y:S05]  /*dbb0*/  BSYNC B0 ;  /* 0x0000000000007941 */ /* 0x000fea0003800000 */
.L_x_5138:
[----:B------:R-:W0:Y:S01]  /*dbc0*/  LDGDEPBAR ;  /* 0x00000000000079af */ /* 0x000e220000000000 */
[----:B------:R-:W-:-:S04]  /*dbd0*/  LEA R146, P0, R5, R146, 0x1 ;  /* 0x0000009205927211 */ /* 0x000fc800078008ff */
[----:B------:R-:W-:Y:S02]  /*dbe0*/  LEA.HI.X R119, R5, R119, R22, 0x1, P0 ;  /* 0x0000007705777211 */ /* 0x000fe400000f0c16 */
.L_x_5135:
        /* <DEDUP_REMOVED lines=105> */
[----:B------:R-:W-:Y:S03]  /*e280*/  MUFU.EX2 R64, R64 ;  /* 0x0000004000407308 */ /* 0x000fe60000000800 */
[----:B------:R-:W3:Y:S05]  /*e290*/  SHFL.BFLY PT, R2, R3, 0x2, 0x1f ;  /* 0x0c401f0003027f89 */ /* 0x000eea00000e0000 */
[----:B------:R-:W4:Y:S08]  /*e2a0*/  MUFU.EX2 R63, R63 ;  /* 0x0000003f003f7308 */ /* 0x000f300000000800 */
[----:B------:R-:W-:Y:S08]  /*e2b0*/  MUFU.EX2 R62, R62 ;  /* 0x0000003e003e7308 */ /* 0x000ff00000000800 */
[----:B------:R-:W-:Y:S01]  /*e2c0*/  MUFU.EX2 R61, R61 ;  /* 0x0000003d003d7308 */ /* 0x000fe20000000800 */
[----:B---3--:R-:W-:Y:S01]  /*e2d0*/  FMNMX.FTZ R2, R3, R2, !PT ;  /* 0x0000000203027209 */ /* 0x008fe20007810000 */
[----:B------:R-:W-:-:S04]  /*e2e0*/  FFMA.FTZ R3, R192, c[0x0][0x23c], -R59 ;  /* 0x00008f00c0037a23 */ /* 0x000fc8000001083b */
[----:B------:R-:W3:Y:S02]  /*e2f0*/  SHFL.BFLY PT, R37, R2, 0x1, 0x1f ;  /* 0x0c201f0002257f89 */ /* 0x000ee400000e0000 */
[----:B------:R-:W-:Y:S08]  /*e300*/  MUFU.EX2 R57, R57 ;  /* 0x0000003900397308 */ /* 0x000ff00000000800 */
[----:B------:R-:W-:Y:S08]  /*e310*/  MUFU.EX2 R54, R54 ;  /* 0x0000003600367308 */ /* 0x000ff00000000800 */
[----:B------:R-:W-:Y:S01]  /*e320*/  MUFU.EX2 R53, R53 ;  /* 0x0000003500357308 */ /* 0x000fe20000000800 */
[----:B---3--:R-:W-:Y:S01]  /*e330*/  FMNMX.FTZ R37, R2, R37, !PT ;  /* 0x0000002502257209 */ /* 0x008fe20007810000 */
        /* <DEDUP_REMOVED lines=11> */
[----:B-1----:R-:W-:Y:S01]  /*e3f0*/  F2FP.BF16.PACK_AB R10, R73, R80 ;  /* 0x00000050490a723e */ /* 0x002fe200000010ff */
[----:B------:R-:W-:Y:S01]  /*e400*/  FADD.FTZ R5, R67, -R8 ;  /* 0x8000000843057221 */ /* 0x000fe20000010000 */
[----:B------:R-:W-:Y:S01]  /*e410*/  MUFU.EX2 R78, R78 ;  /* 0x0000004e004e7308 */ /* 0x000fe20000000800 */
[----:B------:R-:W-:Y:S01]  /*e420*/  FADD.FTZ R6, R65, -R6 ;  /* 0x8000000641067221 */ /* 0x000fe20000010000 */
[----:B------:R-:W-:Y:S01]  /*e430*/  F2FP.BF16.PACK_AB R8, R77, R100 ;  /* 0x000000644d08723e */ /* 0x000fe200000010ff */
[----:B------:R-:W-:-:S02]  /*e440*/  FMUL.FTZ R83, R5, c[0x0][0x23c] ;  /* 0x00008f0005537a20 */ /* 0x000fc40000410000 */
[----:B------:R-:W-:Y:S02]  /*e450*/  FMUL.FTZ R81, R6, c[0x0][0x23c] ;  /* 0x00008f0006517a20 */ /* 0x000fe40000410000 */
[--C-:B------:R-:W-:Y:S01]  /*e460*/  FFMA.FTZ R65, R4, c[0x0][0x23c], -R47.reuse ;  /* 0x00008f0004417a23 */ /* 0x100fe2000001082f */
[----:B------:R-:W1:Y:S01]  /*e470*/  MUFU.EX2 R75, R75 ;  /* 0x0000004b004b7308 */ /* 0x000e620000000800 */
[----:B------:R-:W3:Y:S01]  /*e480*/  LDSM.16.MT88.4 R4, [R149+0x3000] ;  /* 0x003000009504783b */ /* 0x000ee20000004200 */
[--C-:B------:R-:W-:Y:S02]  /*e490*/  FFMA.FTZ R71, R12, c[0x0][0x23c], -R47.reuse ;  /* 0x00008f000c477a23 */ /* 0x100fe4000001082f */
[--C-:B------:R-:W-:Y:S02]  /*e4a0*/  FFMA.FTZ R72, R20, c[0x0][0x23c], -R47.reuse ;  /* 0x00008f0014487a23 */ /* 0x100fe4000001082f */
[----:B------:R-:W5:Y:S01]  /*e4b0*/  LDSM.16.MT88.4 R20, [R148+0x3400] ;  /* 0x003400009414783b */ /* 0x000f620000004200 */
[--C-:B------:R-:W-:Y:S01]  /*e4c0*/  FFMA.FTZ R79, R24, c[0x0][0x23c], -R47.reuse ;  /* 0x00008f00184f7a23 */ /* 0x100fe2000001082f */
[----:B------:R-:W-:Y:S01]  /*e4d0*/  MUFU.EX2 R71, R71 ;  /* 0x0000004700477308 */ /* 0x000fe20000000800 */
[--C-:B------:R-:W-:Y:S01]  /*e4e0*/  FFMA.FTZ R104, R34, c[0x0][0x23c], -R47.reuse ;  /* 0x00008f0022687a23 */ /* 0x100fe2000001082f */
[----:B------:R-:W3:Y:S01]  /*e4f0*/  LDSM.16.MT88.4 R24, [R149+0x3400] ;  /* 0x003400009518783b */ /* 0x000ee20000004200 */
[--C-:B------:R-:W-:Y:S01]  /*e500*/  FFMA.FTZ R112, R32, c[0x0][0x23c], -R47.reuse ;  /* 0x00008f0020707a23 */ /* 0x100fe2000001082f */
[----:B--2---:R-:W-:Y:S01]  /*e510*/  F2FP.BF16.PACK_AB R32, R68, R69 ;  /* 0x000000454420723e */ /* 0x004fe200000010ff */
[--C-:B------:R-:W-:Y:S01]  /*e520*/  FFMA.FTZ R105, R166, c[0x0][0x23c], -R47.reuse ;  /* 0x00008f00a6697a23 */ /* 0x100fe2000001082f */
[----:B----4-:R-:W-:Y:S01]  /*e530*/  F2FP.BF16.PACK_AB R34, R63, R64 ;  /* 0x000000403f22723e */ /* 0x010fe200000010ff */
[--C-:B------:R-:W-:Y:S01]  /*e540*/  FFMA.FTZ R106, R106, c[0x0][0x23c], -R47.reuse ;  /* 0x00008f006a6a7a23 */ /* 0x100fe2000001082f */
        /* <DEDUP_REMOVED lines=14> */
[----:B------:R-:W-:Y:S02]  /*e630*/  FFMA.FTZ R60, R60, c[0x0][0x23c], -R47 ;  /* 0x00008f003c3c7a23 */ /* 0x000fe4000001082f */
[-C--:B-1----:R-:W-:Y:S01]  /*e640*/  FMUL.FTZ R12, R136, R83.reuse ;  /* 0x00000053880c7220 */ /* 0x082fe20000410000 */
[----:B------:R-:W-:Y:S01]  /*e650*/  MUFU.EX2 R65, R65 ;  /* 0x0000004100417308 */ /* 0x000fe20000000800 */
[-C--:B------:R-:W-:Y:S02]  /*e660*/  FMUL.FTZ R13, R137, R83.reuse ;  /* 0x00000053890d7220 */ /* 0x080fe40000410000 */
[-C--:B------:R-:W-:Y:S02]  /*e670*/  FMUL.FTZ R132, R132, R83.reuse ;  /* 0x0000005384847220 */ /* 0x080fe40000410000 */
[----:B------:R-:W-:-:S02]  /*e680*/  FMUL.FTZ R133, R133, R83 ;  /* 0x0000005385857220 */ /* 0x000fc40000410000 */
[-C--:B----4-:R-:W-:Y:S01]  /*e690*/  FMUL.FTZ R14, R138, R81.reuse ;  /* 0x000000518a0e7220 */ /* 0x090fe20000410000 */
        /* <DEDUP_REMOVED lines=19> */
[----:B---3--:R-:W-:Y:S01]  /*e7d0*/  HMMA.16816.F32.BF16 R28, R8, R4, R28 ;  /* 0x00000004081c723c */ /* 0x008fe2000004181c */
[--C-:B------:R-:W-:Y:S01]  /*e7e0*/  FFMA.FTZ R128, R154, c[0x0][0x23c], -R47.reuse ;  /* 0x00008f009a807a23 */ /* 0x100fe2000001082f */
[----:B------:R-:W-:Y:S01]  /*e7f0*/  MUFU.EX2 R112, R112 ;  /* 0x0000007000707308 */ /* 0x000fe20000000800 */
[----:B------:R-:W-:-:S02]  /*e800*/  FFMA.FTZ R129, R152, c[0x0][0x23c], -R47 ;  /* 0x00008f0098817a23 */ /* 0x000fc4000001082f */
[--C-:B------:R-:W-:Y:S02]  /*e810*/  FFMA.FTZ R137, R102, c[0x0][0x23c], -R47.reuse ;  /* 0x00008f0066897a23 */ /* 0x100fe4000001082f */
[----:B------:R-:W-:Y:S01]  /*e820*/  FFMA.FTZ R100, R99, R83, R100 ;  /* 0x0000005363647223 */ /* 0x000fe20000010064 */
[----:B------:R-:W-:Y:S01]  /*e830*/  HMMA.16816.F32.BF16 R8, R8, R6, R124 ;  /* 0x000000060808723c */ /* 0x000fe2000004187c */
[----:B------:R-:W1:Y:S01]  /*e840*/  LDSM.16.MT88.4 R4, [R148+0x3800] ;  /* 0x003800009404783b */ /* 0x000e620000004200 */
[----:B--2---:R-:W-:Y:S01]  /*e850*/  F2FP.BF16.PACK_AB R35, R104, R79 ;  /* 0x0000004f6823723e */ /* 0x004fe200000010ff */
[----:B------:R-:W2:Y:S01]  /*e860*/  MUFU.EX2 R105, R105 ;  /* 0x0000006900697308 */ /* 0x000ea20000000800 */
[----:B------:R-:W-:Y:S02]  /*e870*/  FFMA.FTZ R78, R101, R81, R78 ;  /* 0x00000051654e7223 */ /* 0x000fe4000001004e */
[----:B------:R-:W-:Y:S02]  /*e880*/  FADD.FTZ R77, R77, R100 ;  /* 0x000000644d4d7221 */ /* 0x000fe40000010000 */
[--C-:B------:R-:W-:Y:S01]  /*e890*/  FFMA.FTZ R125, R162, c[0x0][0x23c], -R47.reuse ;  /* 0x00008f00a27d7a23 */ /* 0x100fe2000001082f */
[----:B-----5:R-:W-:Y:S01]  /*e8a0*/  HMMA.16816.F32.BF16 R12, R32, R20, R12 ;  /* 0x00000014200c723c */ /* 0x020fe2000004180c */
[----:B------:R-:W-:Y:S01]  /*e8b0*/  FFMA.FTZ R127, R158, c[0x0][0x23c], -R47 ;  /* 0x00008f009e7f7a23 */ /* 0x000fe2000001082f */
[----:B------:R-:W-:Y:S01]  /*e8c0*/  MUFU.EX2 R106, R106 ;  /* 0x0000006a006a7308 */ /* 0x000fe20000000800 */
[----:B------:R-:W-:-:S02]  /*e8d0*/  FADD.FTZ R78, R75, R78 ;  /* 0x0000004e4b4e7221 */ /* 0x000fc40000010000 */
[----:B------:R-:W-:Y:S02]  /*e8e0*/  FADD.FTZ R80, R80, R77 ;  /* 0x0000004d50507221 */ /* 0x000fe40000010000 */
[----:B------:R-:W-:Y:S01]  /*e8f0*/  FFMA.FTZ R66, R66, c[0x0][0x23c], -R47 ;  /* 0x00008f0042427a23 */ /* 0x000fe2000001082f */
[C---:B------:R-:W-:Y:S01]  /*e900*/  HMMA.16816.F32.BF16 R16, R32.reuse, R22, R16 ;  /* 0x000000162010723c */ /* 0x040fe20000041810 */
[----:B------:R-:W3:Y:S01]  /*e910*/  LDSM.16.MT88.4 R20, [R149+0x3800] ;  /* 0x003800009514783b */ /* 0x000ee20000004200 */
[----:B------:R-:W4:Y:S01]  /*e920*/  MUFU.EX2 R107, R107 ;  /* 0x0000006b006b7308 */ /* 0x000f220000000800 */
[----:B------:R-:W-:Y:S02]  /*e930*/  FADD.FTZ R80, R73, R80 ;  /* 0x0000005049507221 */ /* 0x000fe40000010000 */
[----:B------:R-:W-:Y:S02]  /*e940*/  FFMA.FTZ R99, R56, c[0x0][0x23c], -R59 ;  /* 0x00008f0038637a23 */ /* 0x000fe4000001083b */
[----:B------:R-:W-:Y:S01]  /*e950*/  FFMA.FTZ R45, R45, c[0x0][0x23c], -R47 ;  /* 0x00008f002d2d7a23 */ /* 0x000fe2000001082f */
        /* <DEDUP_REMOVED lines=69> */
[C---:B----4-:R-:W-:Y:S02]  /*edb0*/  HMMA.16816.F32.BF16 R12, R8.reuse, R4, R12 ;  /* 0x00000004080c723c */ /* 0x050fe4000004180c */
[----:B------:R-:W-:Y:S05]  /*edc0*/  MUFU.EX2 R67, R67 ;  /* 0x0000004300437308 */ /* 0x000fea0000000800 */
[----:B------:R-:W-:Y:S01]  /*edd0*/  FADD.FTZ R5, R69, R80 ;  /* 0x0000005045057221 */ /* 0x000fe20000010000 */
[----:B---3--:R-:W-:Y:S02]  /*ede0*/  HMMA.16816.F32.BF16 R24, R8, R22, R24 ;  /* 0x000000160818723c */ /* 0x008fe40000041818 */
[----:B------:R-:W3:Y:S01]  /*edf0*/  MUFU.EX2 R108, R108 ;  /* 0x0000006c006c7308 */ /* 0x000ee20000000800 */
[----:B------:R-:W-:-:S04]  /*ee00*/  FADD.FTZ R5, R68, R5 ;  /* 0x0000000544057221 */ /* 0x000fc80000010000 */
[----:B------:R-:W-:Y:S01]  /*ee10*/  FADD.FTZ R64, R64, R5 ;  /* 0x0000000540407221 */ /* 0x000fe20000010000 */
[C---:B------:R-:W-:Y:S01]  /*ee20*/  HMMA.16816.F32.BF16 R16, R8.reuse, R6, R16 ;  /* 0x000000060810723c */ /* 0x040fe20000041810 */
[----:B------:R-:W-:Y:S01]  /*ee30*/  FADD.FTZ R22, R106, R105 ;  /* 0x000000696a167221 */ /* 0x000fe20000010000 */
[----:B------:R-:W4:Y:S01]  /*ee40*/  LDSM.16.MT88.4 R4, [R149+0x4800] ;  /* 0x004800009504783b */ /* 0x000f220000004200 */
        /* <DEDUP_REMOVED lines=10> */
[----:B-1----:R-:W-:Y:S01]  /*eef0*/  F2FP.BF16.PACK_AB R8, R39, R0 ;  /* 0x000000002708723e */ /* 0x002fe200000010ff */
[----:B------:R-:W-:Y:S01]  /*ef00*/  FADD.FTZ R120, R120, R125 ;  /* 0x0000007d78787221 */ /* 0x000fe20000010000 */
[----:B---3--:R-:W-:Y:S01]  /*ef10*/  F2FP.BF16.PACK_AB R10, R108, R67 ;  /* 0x000000436c0a723e */ /* 0x008fe200000010ff */
[----:B------:R-:W-:Y:S01]  /*ef20*/  FADD.FTZ R54, R54, R57 ;  /* 0x0000003936367221 */ /* 0x000fe20000010000 */
[----:B------:R-:W-:Y:S01]  /*ef30*/  MUFU.EX2 R60, R60 ;  /* 0x0000003c003c7308 */ /* 0x000fe20000000800 */
[----:B------:R-:W-:-:S02]  /*ef40*/  FADD.FTZ R120, R127, R120 ;  /* 0x000000787f787221 */ /* 0x000fc40000010000 */
[----:B------:R-:W-:Y:S01]  /*ef50*/  FADD.FTZ R53, R53, R54 ;  /* 0x0000003635357221 */ /* 0x000fe20000010000 */
[----:B------:R-:W1:Y:S01]  /*ef60*/  LDSM.16.MT88.4 R124, [R149+0x4c00] ;  /* 0x004c0000957c783b */ /* 0x000e620000004200 */
[----:B------:R-:W-:Y:S02]  /*ef70*/  FADD.FTZ R131, R131, R120 ;  /* 0x0000007883837221 */ /* 0x000fe40000010000 */
[----:B------:R-:W-:Y:S01]  /*ef80*/  FADD.FTZ R52, R52, R53 ;  /* 0x0000003534347221 */ /* 0x000fe20000010000 */
[----:B------:R-:W3:Y:S01]  /*ef90*/  MUFU.EX2 R65, R65 ;  /* 0x0000004100417308 */ /* 0x000ee20000000800 */
[----:B-----5:R-:W-:Y:S01]  /*efa0*/  F2FP.BF16.PACK_AB R9, R71, R70 ;  /* 0x000000464709723e */ /* 0x020fe200000010ff */
[----:B------:R-:W-:Y:S02]  /*efb0*/  FADD.FTZ R128, R128, R131 ;  /* 0x0000008380807221 */ /* 0x000fe40000010000 */
[----:B------:R-:W-:Y:S02]  /*efc0*/  FADD.FTZ R51, R51, R52 ;  /* 0x0000003433337221 */ /* 0x000fe40000010000 */
[----:B------:R-:W-:-:S02]  /*efd0*/  FADD.FTZ R129, R129, R128 ;  /* 0x0000008081817221 */ /* 0x000fc40000010000 */
[----:B------:R-:W-:Y:S01]  /*efe0*/  FADD.FTZ R48, R48, R51 ;  /* 0x0000003330307221 */ /* 0x000fe20000010000 */
[----:B------:R-:W-:Y:S01]  /*eff0*/  MUFU.EX2 R110, R110 ;  /* 0x0000006e006e7308 */ /* 0x000fe20000000800 */
[----:B------:R-:W-:Y:S02]  /*f000*/  FFMA.FTZ R20, R55, c[0x0][0x23c], -R59 ;  /* 0x00008f0037147a23 */ /* 0x000fe4000001083b */
[----:B------:R-:W-:Y:S02]  /*f010*/  FADD.FTZ R49, R49, R48 ;  /* 0x0000003031317221 */ /* 0x000fe40000010000 */
[----:B------:R-:W-:Y:S02]  /*f020*/  FFMA.FTZ R21, R50, c[0x0][0x23c], -R47 ;  /* 0x00008f0032157a23 */ /* 0x000fe4000001082f */
[----:B------:R-:W-:Y:S01]  /*f030*/  FADD.FTZ R46, R46, R49 ;  /* 0x000000312e2e7221 */ /* 0x000fe20000010000 */
[----:B---3--:R-:W-:Y:S01]  /*f040*/  F2FP.BF16.PACK_AB R11, R65, R60 ;  /* 0x0000003c410b723e */ /* 0x008fe200000010ff */
[----:B------:R-:W-:Y:S01]  /*f050*/  FFMA.FTZ R23, R42, c[0x0][0x23c], -R47 ;  /* 0x00008f002a177a23 */ /* 0x000fe2000001082f */
[----:B------:R-:W3:Y:S01]  /*f060*/  MUFU.EX2 R83, R76 ;  /* 0x0000004c00537308 */ /* 0x000ee20000000800 */
[----:B------:R-:W-:-:S02]  /*f070*/  FADD.FTZ R43, R43, R46 ;  /* 0x0000002e2b2b7221 */ /* 0x000fc40000010000 */
[----:B------:R-:W-:Y:S02]  /*f080*/  FADD.FTZ R129, R118, R129 ;  /* 0x0000008176817221 */ /* 0x000fe40000010000 */
[C---:B--2---:R-:W-:Y:S01]  /*f090*/  HMMA.16816.F32.BF16 R12, R8.reuse, R32, R12 ;  /* 0x00000020080c723c */ /* 0x044fe2000004180c */
[----:B------:R-:W-:Y:S02]  /*f0a0*/  FADD.FTZ R40, R40, R43 ;  /* 0x0000002b28287221 */ /* 0x000fe40000010000 */
[----:B------:R-:W-:Y:S01]  /*f0b0*/  FADD.FTZ R114, R114, R129 ;  /* 0x0000008172727221 */ /* 0x000fe20000010000 */
[----:B------:R-:W-:Y:S01]  /*f0c0*/  MUFU.EX2 R20, R20 ;  /* 0x0000001400147308 */ /* 0x000fe20000000800 */
[----:B------:R-:W-:Y:S02]  /*f0d0*/  FADD.FTZ R41, R41, R40 ;  /* 0x0000002829297221 */ /* 0x000fe40000010000 */
[----:B------:R-:W-:Y:S01]  /*f0e0*/  FFMA.FTZ R32, R44, c[0x0][0x23c], -R47 ;  /* 0x00008f002c207a23 */ /* 0x000fe2000001082f */
[----:B----4-:R-:W-:Y:S01]  /*f0f0*/  HMMA.16816.F32.BF16 R28, R8, R4, R28 ;  /* 0x00000004081c723c */ /* 0x010fe2000004181c */
[----:B------:R-:W-:-:S03]  /*f100*/  FADD.FTZ R36, R36, R41 ;  /* 0x0000002924247221 */ /* 0x000fc60000010000 */
[----:B------:R-:W2:Y:S01]  /*f110*/  MUFU.EX2 R99, R99 ;  /* 0x0000006300637308 */ /* 0x000ea20000000800 */
        /* <DEDUP_REMOVED lines=8> */
[----:B------:R-:W3:Y:S01]  /*f1a0*/  MUFU.EX2 R22, R45 ;  /* 0x0000002d00167308 */ /* 0x000ee20000000800 */
[----:B------:R-:W-:Y:S01]  /*f1b0*/  FADD.FTZ R3, R67, R0 ;  /* 0x0000000043037221 */ /* 0x000fe20000010000 */
[----:B------:R-:W-:Y:S01]  /*f1c0*/  MOV R67, R38 ;  /* 0x0000002600437202 */ /* 0x000fe20000000f00 */
[----:B------:R-:W-:Y:S01]  /*f1d0*/  FADD.FTZ R9, R137, R114 ;  /* 0x0000007289097221 */ /* 0x000fe20000010000 */
[----:B--2---:R-:W-:Y:S01]  /*f1e0*/  F2FP.BF16.PACK_AB R6, R99, R20 ;  /* 0x000000146306723e */ /* 0x004fe200000010ff */
[----:B------:R-:W-:Y:S02]  /*f1f0*/  FADD.FTZ R3, R108, R3 ;  /* 0x000000036c037221 */ /* 0x000fe40000010000 */
[----:B------:R-:W-:Y:S01]  /*f200*/  FADD.FTZ R98, R98, R9 ;  /* 0x0000000962627221 */ /* 0x000fe20000010000 */
[----:B------:R-:W-:Y:S01]  /*f210*/  MUFU.EX2 R23, R23 ;  /* 0x0000001700177308 */ /* 0x000fe20000000800 */
[----:B------:R-:W-:Y:S02]  /*f220*/  FADD.FTZ R110, R110, R3 ;  /* 0x000000036e6e7221 */ /* 0x000fe40000010000 */
[----:B------:R-:W-:-:S02]  /*f230*/  FADD.FTZ R141, R141, R98 ;  /* 0x000000628d8d7221 */ /* 0x000fc40000010000 */
[----:B------:R-:W-:Y:S02]  /*f240*/  FADD.FTZ R83, R83, R110 ;  /* 0x0000006e53537221 */ /* 0x000fe40000010000 */
[----:B------:R-:W-:Y:S01]  /*f250*/  FADD.FTZ R70, R70, R141 ;  /* 0x0000008d46467221 */ /* 0x000fe20000010000 */
[----:B------:R-:W2:Y:S01]  /*f260*/  MUFU.EX2 R32, R32 ;  /* 0x0000002000207308 */ /* 0x000ea20000000800 */
[----:B---3--:R-:W-:Y:S01]  /*f270*/  F2FP.BF16.PACK_AB R5, R22, R21 ;  /* 0x000000151605723e */ /* 0x008fe200000010ff */
[----:B------:R-:W-:Y:S02]  /*f280*/  FADD.FTZ R20, R20, R83 ;  /* 0x0000005314147221 */ /* 0x000fe40000010000 */
[----:B------:R-:W-:Y:S02]  /*f290*/  FADD.FTZ R71, R71, R70 ;  /* 0x0000004647477221 */ /* 0x000fe40000010000 */
[----:B------:R-:W-:Y:S02]  /*f2a0*/  FADD.FTZ R99, R99, R20 ;  /* 0x0000001463637221 */ /* 0x000fe40000010000 */
[----:B------:R-:W-:-:S04]  /*f2b0*/  FADD.FTZ R0, R60, R71 ;  /* 0x000000473c007221 */ /* 0x000fc80000010000 */
        /* <DEDUP_REMOVED lines=8> */
[C---:B-1----:R-:W-:Y:S08]  /*f340*/  HMMA.16816.F32.BF16 R128, R4.reuse, R124, R28 ;  /* 0x0000007c0480723c */ /* 0x042ff0000004181c */
[C---:B------:R-:W-:Y:S08]  /*f350*/  HMMA.16816.F32.BF16 R132, R4.reuse, R134, R16 ;  /* 0x000000860484723c */ /* 0x040ff00000041810 */
[----:B------:R-:W-:Y:S08]  /*f360*/  HMMA.16816.F32.BF16 R124, R4, R126, R24 ;  /* 0x0000007e047c723c */ /* 0x000ff00000041818 */
.L_x_5132:
        /* <DEDUP_REMOVED lines=8> */
.L_x_5144:
        /* <DEDUP_REMOVED lines=65> */
.L_x_5141:
        /* <DEDUP_REMOVED lines=31> */
[----:B------:R-:W-:Y:S03]  /*f9f0*/  ISETP.GT.AND P0, PT, R122, R109, PT ;  /* 0x0000006d7a00720c */ /* 0x000fe60003f04270 */
        /* <DEDUP_REMOVED lines=257> */
[----:B------:R-:W-:Y:S04]  /*10a10*/  IMAD.MOV.U32 R71, RZ, RZ, R74 ;  /* 0x000000ffff477224 */ /* 0x000fe800078e004a */
.L_x_5143:
        /* <DEDUP_REMOVED lines=44> */
.L_x_5142:
        /* <DEDUP_REMOVED lines=80> */
[C---:B------:R-:W-:Y:S01]  /*111e0*/  FFMA.FTZ R20, R97.reuse, R100, R20 ;  /* 0x0000006461147223 */ /* 0x040fe20000010014 */
[----:B------:R-:W-:Y:S01]  /*111f0*/  FMNMX.FTZ R153, R18, R153, !PT ;  /* 0x0000009912997209 */ /* 0x000fe20007810000 */
[CC--:B------:R-:W-:Y:S01]  /*11200*/  FFMA.FTZ R21, R97.reuse, R102.reuse, R21 ;  /* 0x0000006661157223 */ /* 0x0c0fe20000010015 */
[----:B------:R5:W5:Y:S01]  /*11210*/  I2F R70, R67 ;  /* 0x0000004300467306 */ /* 0x000b620000201400 */
[----:B------:R-:W-:Y:S01]  /*11220*/  FFMA.FTZ R22, R97, R102, R22 ;  /* 0x0000006661167223 */ /* 0x000fe20000010016 */
[----:B----4-:R-:W-:Y:S01]  /*11230*/  IADD3 R65, R71, 0x59, RZ ;  /* 0x0000005947417810 */ /* 0x010fe20007ffe0ff */
[----:B------:R-:W-:Y:S01]  /*11240*/  FFMA.FTZ R23, R97, R104, R23 ;  /* 0x0000006861177223 */ /* 0x000fe20000010017 */
[----:B------:R-:W-:Y:S01]  /*11250*/  FMNMX.FTZ R152, R17, R152, !PT ;  /* 0x0000009811987209 */ /* 0x000fe20007810000 */
[C---:B------:R-:W-:Y:S01]  /*11260*/  FFMA.FTZ R24, R97.reuse, R104, R24 ;  /* 0x0000006861187223 */ /* 0x040fe20000010018 */
[----:B------:R-:W-:Y:S01]  /*11270*/  FMNMX.FTZ R153, R20, R153, !PT ;  /* 0x0000009914997209 */ /* 0x000fe20007810000 */
[----:B------:R-:W-:Y:S01]  /*11280*/  FFMA.FTZ R25, R97, R106, R25 ;  /* 0x0000006a61197223 */ /* 0x000fe20000010019 */
[----:B------:R-:W-:Y:S01]  /*11290*/  FMNMX.FTZ R152, R19, R152, !PT ;  /* 0x0000009813987209 */ /* 0x000fe20007810000 */
[C---:B------:R-:W-:Y:S01]  /*112a0*/  FFMA.FTZ R26, R97.reuse, R106, R26 ;  /* 0x0000006a611a7223 */ /* 0x040fe2000001001a */
[----:B------:R4:W4:Y:S01]  /*112b0*/  I2F R72, R65 ;  /* 0x0000004100487306 */ /* 0x0009220000201400 */
[----:B------:R-:W-:Y:S01]  /*112c0*/  FFMA.FTZ R27, R97, R108, R27 ;  /* 0x0000006c611b7223 */ /* 0x000fe2000001001b */
[----:B------:R-:W-:Y:S01]  /*112d0*/  FMNMX.FTZ R152, R21, R152, !PT ;  /* 0x0000009815987209 */ /* 0x000fe20007810000 */
[C---:B------:R-:W-:Y:S01]  /*112e0*/  FFMA.FTZ R28, R97.reuse, R108, R28 ;  /* 0x0000006c611c7223 */ /* 0x040fe2000001001c */
[----:B------:R-:W-:Y:S01]  /*112f0*/  FMNMX.FTZ R153, R22, R153, !PT ;  /* 0x0000009916997209 */ /* 0x000fe20007810000 */
[----:B-1----:R-:W-:Y:S01]  /*11300*/  FFMA.FTZ R29, R97, R110, R29 ;  /* 0x0000006e611d7223 */ /* 0x002fe2000001001d */
[----:B------:R-:W-:Y:S01]  /*11310*/  FMNMX.FTZ R152, R23, R152, !PT ;  /* 0x0000009817987209 */ /* 0x000fe20007810000 */
        /* <DEDUP_REMOVED lines=8> */
[----:B------:R-:W-:Y:S01]  /*113a0*/  FFMA.FTZ R34, R97, R114, R34 ;  /* 0x0000007261227223 */ /* 0x000fe20000010022 */
[----:B-----5:R-:W-:Y:S01]  /*113b0*/  IADD3 R67, R71, 0x60, RZ ;  /* 0x0000006047437810 */ /* 0x020fe20007ffe0ff */
[----:B------:R-:W-:Y:S01]  /*113c0*/  FFMA.FTZ R35, R97, R116, R35 ;  /* 0x0000007461237223 */ /* 0x000fe20000010023 */
[----:B------:R-:W-:Y:S01]  /*113d0*/  FMNMX.FTZ R152, R29, R152, !PT ;  /* 0x000000981d987209 */ /* 0x000fe20007810000 */
[C---:B------:R-:W-:Y:S01]  /*113e0*/  FFMA.FTZ R36, R97.reuse, R116, R36 ;  /* 0x0000007461247223 */ /* 0x040fe20000010024 */
[----:B------:R-:W1:Y:S01]  /*113f0*/  I2F R74, R67 ;  /* 0x00000043004a7306 */ /* 0x000e620000201400 */
        /* <DEDUP_REMOVED lines=8> */
[CC--:B------:R-:W-:Y:S01]  /*11480*/  FFMA.FTZ R41, R97.reuse, R66.reuse, R41 ;  /* 0x0000004261297223 */ /* 0x0c0fe20000010029 */
[----:B------:R-:W2:Y:S01]  /*11490*/  I2F R76, R65 ;  /* 0x00000041004c7306 */ /* 0x000ea20000201400 */
        /* <DEDUP_REMOVED lines=14> */
[-C--:B-1----:R-:W-:Y:S01]  /*11580*/  FFMA.FTZ R49, R97, R74.reuse, R49 ;  /* 0x0000004a61317223 */ /* 0x082fe20000010031 */
[----:B------:R-:W-:Y:S01]  /*11590*/  IADD3 R67, R71, 0x68, RZ ;  /* 0x0000006847437810 */ /* 0x000fe20007ffe0ff */
[----:B------:R-:W-:Y:S01]  /*115a0*/  FFMA.FTZ R50, R97, R74, R50 ;  /* 0x0000004a61327223 */ /* 0x000fe20000010032 */
[----:B------:R-:W-:Y:S02]  /*115b0*/  FMNMX.FTZ R152, R43, R152, !PT ;  /* 0x000000982b987209 */ /* 0x000fe40007810000 */
[----:B------:R1:W3:Y:S01]  /*115c0*/  I2F R78, R67 ;  /* 0x00000043004e7306 */ /* 0x0002e20000201400 */
[----:B------:R-:W-:Y:S02]  /*115d0*/  FMNMX.FTZ R153, R36, R153, !PT ;  /* 0x0000009924997209 */ /* 0x000fe40007810000 */
[----:B------:R-:W-:Y:S01]  /*115e0*/  FMNMX.FTZ R152, R45, R152, !PT ;  /* 0x000000982d987209 */ /* 0x000fe20007810000 */
[-C--:B--2---:R-:W-:Y:S01]  /*115f0*/  FFMA.FTZ R51, R97, R76.reuse, R51 ;  /* 0x0000004c61337223 */ /* 0x084fe20000010033 */
[----:B------:R-:W-:Y:S01]  /*11600*/  IADD3 R65, R71, 0x69, RZ ;  /* 0x0000006947417810 */ /* 0x000fe20007ffe0ff */
[----:B------:R-:W-:Y:S01]  /*11610*/  FFMA.FTZ R52, R97, R76, R52 ;  /* 0x0000004c61347223 */ /* 0x000fe20000010034 */
[----:B------:R-:W-:Y:S02]  /*11620*/  FMNMX.FTZ R152, R47, R152, !PT ;  /* 0x000000982f987209 */ /* 0x000fe40007810000 */
[----:B------:R-:W-:Y:S01]  /*11630*/  FMNMX.FTZ R153, R38, R153, !PT ;  /* 0x0000009926997209 */ /* 0x000fe20007810000 */
[----:B------:R-:W2:Y:S01]  /*11640*/  I2F R80, R65 ;  /* 0x0000004100507306 */ /* 0x000ea20000201400 */
[----:B------:R-:W-:Y:S02]  /*11650*/  FMNMX.FTZ R152, R49, R152, !PT ;  /* 0x0000009831987209 */ /* 0x000fe40007810000 */
[----:B------:R-:W-:Y:S02]  /*11660*/  FMNMX.FTZ R153, R40, R153, !PT ;  /* 0x0000009928997209 */ /* 0x000fe40007810000 */
[----:B------:R-:W-:Y:S02]  /*11670*/  FMNMX.FTZ R152, R51, R152, !PT ;  /* 0x0000009833987209 */ /* 0x000fe40007810000 */
[----:B------:R-:W-:Y:S04]  /*11680*/  FMNMX.FTZ R153, R42, R153, !PT ;  /* 0x000000992a997209 */ /* 0x000fe80007810000 */
[----:B------:R-:W-:Y:S02]  /*11690*/  FMNMX.FTZ R153, R44, R153, !PT ;  /* 0x000000992c997209 */ /* 0x000fe40007810000 */
[----:B-1----:R-:W-:Y:S01]  /*116a0*/  IADD3 R67, R71, 0x70, RZ ;  /* 0x0000007047437810 */ /* 0x002fe20007ffe0ff */
[CC--:B---3--:R-:W-:Y:S01]  /*116b0*/  FFMA.FTZ R53, R97.reuse, R78.reuse, R53 ;  /* 0x0000004e61357223 */ /* 0x0c8fe20000010035 */
[----:B------:R-:W-:Y:S01]  /*116c0*/  FMNMX.FTZ R153, R46, R153, !PT ;  /* 0x000000992e997209 */ /* 0x000fe20007810000 */
[----:B------:R-:W-:Y:S01]  /*116d0*/  FFMA.FTZ R54, R97, R78, R54 ;  /* 0x0000004e61367223 */ /* 0x000fe20000010036 */
[----:B------:R1:W3:Y:S02]  /*116e0*/  I2F R82, R67 ;  /* 0x0000004300527306 */ /* 0x0002e40000201400 */
[----:B------:R-:W-:Y:S02]  /*116f0*/  FMNMX.FTZ R152, R53, R152, !PT ;  /* 0x0000009835987209 */ /* 0x000fe40007810000 */
[----:B------:R-:W-:Y:S01]  /*11700*/  FMNMX.FTZ R153, R48, R153, !PT ;  /* 0x0000009930997209 */ /* 0x000fe20007810000 */
[-C--:B--2---:R-:W-:Y:S01]  /*11710*/  FFMA.FTZ R55, R97, R80.reuse, R55 ;  /* 0x0000005061377223 */ /* 0x084fe20000010037 */
[----:B------:R-:W-:Y:S01]  /*11720*/  IADD3 R65, R71, 0x71, RZ ;  /* 0x0000007147417810 */ /* 0x000fe20007ffe0ff */
[----:B------:R-:W-:Y:S01]  /*11730*/  FFMA.FTZ R56, R97, R80, R56 ;  /* 0x0000005061387223 */ /* 0x000fe20000010038 */
[----:B------:R-:W-:Y:S02]  /*11740*/  FMNMX.FTZ R153, R50, R153, !PT ;  /* 0x0000009932997209 */ /* 0x000fe40007810000 */
[----:B------:R2:W4:Y:S01]  /*11750*/  I2F R66, R65 ;  /* 0x0000004100427306 */ /* 0x0005220000201400 */
[----:B------:R-:W-:Y:S02]  /*11760*/  FMNMX.FTZ R152, R55, R152, !PT ;  /* 0x0000009837987209 */ /* 0x000fe40007810000 */
[----:B------:R-:W-:Y:S04]  /*11770*/  FMNMX.FTZ R153, R52, R153, !PT ;  /* 0x0000009934997209 */ /* 0x000fe80007810000 */
[----:B------:R-:W-:Y:S02]  /*11780*/  FMNMX.FTZ R153, R54, R153, !PT ;  /* 0x0000009936997209 */ /* 0x000fe40007810000 */
[----:B-1----:R-:W-:Y:S01]  /*11790*/  IADD3 R67, R71, 0x78, RZ ;  /* 0x0000007847437810 */ /* 0x002fe20007ffe0ff */
[CC--:B---3--:R-:W-:Y:S02]  /*117a0*/  FFMA.FTZ R57, R97.reuse, R82.reuse, R57 ;  /* 0x0000005261397223 */ /* 0x0c8fe40000010039 */
[----:B------:R-:W-:Y:S01]  /*117b0*/  FFMA.FTZ R58, R97, R82, R58 ;  /* 0x00000052613a7223 */ /* 0x000fe2000001003a */
[----:B------:R-:W1:Y:S02]  /*117c0*/  I2F R68, R67 ;  /* 0x0000004300447306 */ /* 0x000e640000201400 */
[----:B------:R-:W-:Y:S02]  /*117d0*/  FMNMX.FTZ R152, R57, R152, !PT ;  /* 0x0000009839987209 */ /* 0x000fe40007810000 */
[----:B--2---:R-:W-:Y:S01]  /*117e0*/  IADD3 R65, R71, 0x79, RZ ;  /* 0x0000007947417810 */ /* 0x004fe20007ffe0ff */
[CC--:B----4-:R-:W-:Y:S02]  /*117f0*/  FFMA.FTZ R59, R97.reuse, R66.reuse, R59 ;  /* 0x00000042613b7223 */ /* 0x0d0fe4000001003b */
[----:B------:R-:W-:Y:S03]  /*11800*/  FFMA.FTZ R60, R97, R66, R60 ;  /* 0x00000042613c7223 */ /* 0x000fe6000001003c */
[----:B------:R2:W3:Y:S01]  /*11810*/  I2F R70, R65 ;  /* 0x0000004100467306 */ /* 0x0004e20000201400 */
[----:B------:R-:W-:Y:S01]  /*11820*/  FMNMX.FTZ R66, R59, R152, !PT ;  /* 0x000000983b427209 */ /* 0x000fe20007810000 */
[CC--:B-1----:R-:W-:Y:S02]  /*11830*/  FFMA.FTZ R61, R97.reuse, R68.reuse, R61 ;  /* 0x00000044613d7223 */ /* 0x0c2fe4000001003d */
[----:B------:R-:W-:Y:S03]  /*11840*/  FFMA.FTZ R62, R97, R68, R62 ;  /* 0x00000044613e7223 */ /* 0x000fe6000001003e */
[----:B------:R-:W-:Y:S02]  /*11850*/  FMNMX.FTZ R68, R61, R66, !PT ;  /* 0x000000423d447209 */ /* 0x000fe40007810000 */
[----:B--2---:R-:W-:Y:S01]  /*11860*/  FMNMX.FTZ R65, R56, R153, !PT ;  /* 0x0000009938417209 */ /* 0x004fe20007810000 */
        /* <DEDUP_REMOVED lines=38> */
[C---:B-1----:R-:W-:Y:S02]  /*11ad0*/  FMUL.FTZ R136, R69.reuse, R136 ;  /* 0x0000008845887220 */ /* 0x042fe40000410000 */
[C---:B------:R-:W-:Y:S01]  /*11ae0*/  FMUL.FTZ R137, R69.reuse, R137 ;  /* 0x0000008945897220 */ /* 0x040fe20000410000 */
[----:B------:R1:W-:Y:S01]  /*11af0*/  MUFU.EX2 R106, R3 ;  /* 0x00000003006a7308 */ /* 0x0003e20000000800 */
        /* <DEDUP_REMOVED lines=10> */
[----:B------:R-:W-:Y:S01]  /*11ba0*/  FADD.FTZ R71, -R65, R105 ;  /* 0x0000006941477221 */ /* 0x000fe20000010100 */
[----:B------:R3:W-:Y:S01]  /*11bb0*/  MUFU.EX2 R80, R15 ;  /* 0x0000000f00507308 */ /* 0x0007e20000000800 */
[--C-:B------:R-:W-:Y:S02]  /*11bc0*/  FFMA.FTZ R105, R29, c[0x0][0x23c], -R66.reuse ;  /* 0x00008f001d697a23 */ /* 0x100fe40000010842 */
[--C-:B------:R-:W-:Y:S02]  /*11bd0*/  FFMA.FTZ R29, R37, c[0x0][0x23c], -R66.reuse ;  /* 0x00008f00251d7a23 */ /* 0x100fe40000010842 */
[----:B-1----:R-:W-:Y:S02]  /*11be0*/  FMUL.FTZ R3, R65, c[0x0][0x23c] ;  /* 0x00008f0041037a20 */ /* 0x002fe40000410000 */
[----:B------:R-:W-:Y:S02]  /*11bf0*/  FMUL.FTZ R70, R71, c[0x0][0x23c] ;  /* 0x00008f0047467a20 */ /* 0x000fe40000410000 */
[--C-:B------:R-:W-:Y:S01]  /*11c00*/  FFMA.FTZ R161, R21, c[0x0][0x23c], -R66.reuse ;  /* 0x00008f0015a17a23 */ /* 0x100fe20000010842 */
[----:B------:R-:W1:Y:S01]  /*11c10*/  MUFU.EX2 R0, R0 ;  /* 0x0000000000007308 */ /* 0x000e620000000800 */
[----:B------:R-:W-:Y:S01]  /*11c20*/  FSEL R3, R3, RZ, P0 ;  /* 0x000000ff03037208 */ /* 0x000fe20000000000 */
[--C-:B------:R-:W-:Y:S01]  /*11c30*/  FFMA.FTZ R21, R41, c[0x0][0x23c], -R66.reuse ;  /* 0x00008f0029157a23 */ /* 0x100fe20000010842 */
[----:B------:R-:W-:Y:S01]  /*11c40*/  ISETP.GT.AND P0, PT, R122, R109, PT ;  /* 0x0000006d7a00720c */ /* 0x000fe20003f04270 */
[--C-:B------:R-:W-:Y:S02]  /*11c50*/  FFMA.FTZ R159, R25, c[0x0][0x23c], -R66.reuse ;  /* 0x00008f00199f7a23 */ /* 0x100fe40000010842 */
[--C-:B------:R-:W-:Y:S02]  /*11c60*/  FFMA.FTZ R43, R4, c[0x0][0x23c], -R3.reuse ;  /* 0x00008f00042b7a23 */ /* 0x100fe40000010803 */
[--C-:B------:R-:W-:Y:S02]  /*11c70*/  FFMA.FTZ R47, R6, c[0x0][0x23c], -R3.reuse ;  /* 0x00008f00062f7a23 */ /* 0x100fe40000010803 */
[----:B------:R-:W4:Y:S01]  /*11c80*/  MUFU.EX2 R70, R70 ;  /* 0x0000004600467308 */ /* 0x000f220000000800 */
[----:B------:R-:W5:Y:S01]  /*11c90*/  LDSM.16.MT88.4 R4, [R148+0x3000] ;  /* 0x003000009404783b */ /* 0x000f620000004200 */
[--C-:B------:R-:W-:Y:S02]  /*11ca0*/  FFMA.FTZ R37, R12, c[0x0][0x23c], -R3.reuse ;  /* 0x00008f000c257a23 */ /* 0x100fe40000010803 */
[--C-:B------:R-:W-:Y:S02]  /*11cb0*/  FFMA.FTZ R45, R14, c[0x0][0x23c], -R3.reuse ;  /* 0x00008f000e2d7a23 */ /* 0x100fe40000010803 */
[--C-:B------:R-:W-:Y:S02]  /*11cc0*/  FFMA.FTZ R39, R8, c[0x0][0x23c], -R3.reuse ;  /* 0x00008f0008277a23 */ /* 0x100fe40000010803 */
[--C-:B------:R-:W-:Y:S01]  /*11cd0*/  FFMA.FTZ R41, R10, c[0x0][0x23c], -R3.reuse ;  /* 0x00008f000a297a23 */ /* 0x100fe20000010803 */
[----:B---3--:R-:W3:Y:S01]  /*11ce0*/  LDSM.16.MT88.4 R12, [R148+0x3400] ;  /* 0x00340000940c783b */ /* 0x008ee20000004200 */
[----:B------:R-:W-:Y:S01]  /*11cf0*/  MUFU.EX2 R104, R9 ;  /* 0x0000000900687308 */ /* 0x000fe20000000800 */
[----:B--2---:R-:W-:Y:S01]  /*11d00*/  F2FP.BF16.PACK_AB R10, R102, R108 ;  /* 0x0000006c660a723e */ /* 0x004fe200000010ff */
[--C-:B------:R-:W-:Y:S01]  /*11d10*/  FFMA.FTZ R2, R2, c[0x0][0x23c], -R3.reuse ;  /* 0x00008f0002027a23 */ /* 0x100fe20000010803 */
[----:B-1----:R-:W-:Y:S01]  /*11d20*/  F2FP.BF16.PACK_AB R8, R106, R0 ;  /* 0x000000006a08723e */ /* 0x002fe200000010ff */
[--C-:B------:R-:W-:Y:S02]  /*11d30*/  FFMA.FTZ R25, R49, c[0x0][0x23c], -R66.reuse ;  /* 0x00008f0031197a23 */ /* 0x100fe40000010842 */
[--C-:B------:R-:W-:Y:S02]  /*11d40*/  FFMA.FTZ R49, R16, c[0x0][0x23c], -R3.reuse ;  /* 0x00008f0010317a23 */ /* 0x100fe40000010803 */
[--C-:B------:R-:W-:Y:S02]  /*11d50*/  FFMA.FTZ R157, R27, c[0x0][0x23c], -R66.reuse ;  /* 0x00008f001b9d7a23 */ /* 0x100fe40000010842 */
[----:B------:R-:W1:Y:S01]  /*11d60*/  MUFU.EX2 R100, R11 ;  /* 0x0000000b00647308 */ /* 0x000e620000000800 */
[--C-:B------:R-:W-:Y:S02]  /*11d70*/  FFMA.FTZ R158, R51, c[0x0][0x23c], -R66.reuse ;  /* 0x00008f00339e7a23 */ /* 0x100fe40000010842 */
[--C-:B------:R-:W-:Y:S01]  /*11d80*/  FFMA.FTZ R51, R18, c[0x0][0x23c], -R3.reuse ;  /* 0x00008f0012337a23 */ /* 0x100fe20000010803 */
[----:B------:R-:W-:Y:S01]  /*11d90*/  F2FP.BF16.PACK_AB R18, R80, R98 ;  /* 0x000000625012723e */ /* 0x000fe200000010ff */
        /* <DEDUP_REMOVED lines=31> */
[----:B------:R-:W-:Y:S02]  /*11f90*/  FFMA.FTZ R35, R59, c[0x0][0x23c], -R66 ;  /* 0x00008f003b237a23 */ /* 0x000fe40000010842 */
[--C-:B------:R-:W-:Y:S02]  /*11fa0*/  FFMA.FTZ R59, R34, c[0x0][0x23c], -R3.reuse ;  /* 0x00008f00223b7a23 */ /* 0x100fe40000010803 */
[----:B------:R-:W-:Y:S02]  /*11fb0*/  FFMA.FTZ R34, R46, c[0x0][0x23c], -R3 ;  /* 0x00008f002e227a23 */ /* 0x000fe40000010803 */
[----:B------:R-:W-:Y:S01]  /*11fc0*/  FFMA.FTZ R0, R99, R69, R0 ;  /* 0x0000004563007223 */ /* 0x000fe20000010000 */
[----:B------:R-:W-:Y:S01]  /*11fd0*/  MUFU.EX2 R41, R41 ;  /* 0x0000002900297308 */ /* 0x000fe20000000800 */
[----:B------:R-:W-:Y:S02]  /*11fe0*/  FFMA.FTZ R2, R101, R70, R2 ;  /* 0x0000004665027223 */ /* 0x000fe40000010002 */
[----:B------:R-:W-:Y:S01]  /*11ff0*/  FADD.FTZ R99, R106, R0 ;  /* 0x000000006a637221 */ /* 0x000fe20000010000 */
[----:B-1----:R-:W-:Y:S01]  /*12000*/  F2FP.BF16.PACK_AB R11, R39, R47 ;  /* 0x0000002f270b723e */ /* 0x002fe200000010ff */
[----:B------:R-:W-:Y:S02]  /*12010*/  FADD.FTZ R2, R43, R2 ;  /* 0x000000022b027221 */ /* 0x000fe40000010000 */
[----:B------:R-:W-:Y:S02]  /*12020*/  FADD.FTZ R99, R108, R99 ;  /* 0x000000636c637221 */ /* 0x000fe40000010000 */
[--C-:B------:R-:W-:Y:S01]  /*12030*/  FFMA.FTZ R43, R52, c[0x0][0x23c], -R3.reuse ;  /* 0x00008f00342b7a23 */ /* 0x100fe20000010803 */
[----:B------:R-:W1:Y:S01]  /*12040*/  MUFU.EX2 R37, R37 ;  /* 0x0000002500257308 */ /* 0x000e620000000800 */
[C---:B-----5:R-:W-:Y:S05]  /*12050*/  HMMA.16816.F32.BF16 R136, R8.reuse, R4, R136 ;  /* 0x000000040888723c */ /* 0x060fea0000041888 */
[----:B------:R-:W-:Y:S02]  /*12060*/  FADD.FTZ R2, R47, R2 ;  /* 0x000000022f027221 */ /* 0x000fe40000010000 */
[--C-:B------:R-:W-:Y:S01]  /*12070*/  FFMA.FTZ R38, R58, c[0x0][0x23c], -R3.reuse ;  /* 0x00008f003a267a23 */ /* 0x100fe20000010803 */
[C---:B------:R-:W-:Y:S01]  /*12080*/  HMMA.16816.F32.BF16 R132, R8.reuse, R6, R132 ;  /* 0x000000060884723c */ /* 0x040fe20000041884 */
[----:B------:R-:W-:Y:S01]  /*12090*/  MUFU.EX2 R45, R45 ;  /* 0x0000002d002d7308 */ /* 0x000fe20000000800 */
[----:B------:R-:W2:Y:S02]  /*120a0*/  LDSM.16.MT88.4 R4, [R149+0x3400] ;  /* 0x003400009504783b */ /* 0x000ea40000004200 */
[----:B------:R-:W-:Y:S02]  /*120b0*/  FADD.FTZ R2, R39, R2 ;  /* 0x0000000227027221 */ /* 0x000fe40000010000 */
[--C-:B------:R-:W-:Y:S02]  /*120c0*/  FFMA.FTZ R39, R60, c[0x0][0x23c], -R3.reuse ;  /* 0x00008f003c277a23 */ /* 0x100fe40000010803 */
[C---:B------:R-:W-:Y:S03]  /*120d0*/  HMMA.16816.F32.BF16 R128, R8.reuse, R152, R128 ;  /* 0x000000980880723c */ /* 0x040fe60000041880 */
[----:B------:R-:W4:Y:S01]  /*120e0*/  MUFU.EX2 R49, R49 ;  /* 0x0000003100317308 */ /* 0x000f220000000800 */
[--C-:B------:R-:W-:Y:S01]  /*120f0*/  FFMA.FTZ R62, R62, c[0x0][0x23c], -R3.reuse ;  /* 0x00008f003e3e7a23 */ /* 0x100fe20000010803 */
[----:B-1----:R-:W-:Y:S03]  /*12100*/  F2FP.BF16.PACK_AB R17, R37, R41 ;  /* 0x000000292511723e */ /* 0x002fe600000010ff */
[----:B------:R-:W-:Y:S01]  /*12110*/  HMMA.16816.F32.BF16 R124, R8, R154, R124 ;  /* 0x0000009a087c723c */ /* 0x000fe2000004187c */
[----:B------:R-:W1:Y:S03]  /*12120*/  LDSM.16.MT88.4 R8, [R148+0x3800] ;  /* 0x003800009408783b */ /* 0x000e660000004200 */
[--C-:B------:R-:W-:Y:S01]  /*12130*/  FFMA.FTZ R153, R44, c[0x0][0x23c], -R3.reuse ;  /* 0x00008f002c997a23 */ /* 0x100fe20000010803 */
[----:B------:R-:W5:Y:S01]  /*12140*/  MUFU.EX2 R165, R165 ;  /* 0x000000a500a57308 */ /* 0x000f620000000800 */
[--C-:B------:R-:W-:Y:S02]  /*12150*/  FFMA.FTZ R152, R20, c[0x0][0x23c], -R3.reuse ;  /* 0x00008f0014987a23 */ /* 0x100fe40000010803 */
[--C-:B------:R-:W-:Y:S04]  /*12160*/  FFMA.FTZ R155, R48, c[0x0][0x23c], -R3.reuse ;  /* 0x00008f00309b7a23 */ /* 0x100fe80000010803 */
[--C-:B------:R-:W-:Y:S02]  /*12170*/  FFMA.FTZ R20, R61, c[0x0][0x23c], -R66.reuse ;  /* 0x00008f003d147a23 */ /* 0x100fe40000010842 */
[----:B------:R-:W-:Y:S01]  /*12180*/  FFMA.FTZ R61, R40, c[0x0][0x23c], -R3 ;  /* 0x00008f00283d7a23 */ /* 0x000fe20000010803 */
[----:B------:R-:W-:Y:S01]  /*12190*/  MUFU.EX2 R161, R161 ;  /* 0x000000a100a17308 */ /* 0x000fe20000000800 */
[----:B------:R-:W-:Y:S01]  /*121a0*/  FFMA.FTZ R66, R63, c[0x0][0x23c], -R66 ;  /* 0x00008f003f427a23 */ /* 0x000fe20000010842 */
[----:B----4-:R-:W-:Y:S08]  /*121b0*/  F2FP.BF16.PACK_AB R19, R49, R45 ;  /* 0x0000002d3113723e */ /* 0x010ff000000010ff */
[----:B------:R-:W4:Y:S01]  /*121c0*/  MUFU.EX2 R163, R163 ;  /* 0x000000a300a37308 */ /* 0x000f220000000800 */
[C---:B---3--:R-:W-:Y:S08]  /*121d0*/  HMMA.16816.F32.BF16 R136, R16.reuse, R12, R136 ;  /* 0x0000000c1088723c */ /* 0x048ff00000041888 */
[C---:B------:R-:W-:Y:S01]  /*121e0*/  HMMA.16816.F32.BF16 R132, R16.reuse, R14, R132 ;  /* 0x0000000e1084723c */ /* 0x040fe20000041884 */
[----:B------:R-:W-:Y:S01]  /*121f0*/  MUFU.EX2 R51, R51 ;  /* 0x0000003300337308 */ /* 0x000fe20000000800 */
[----:B------:R-:W3:Y:S06]  /*12200*/  LDSM.16.MT88.4 R12, [R149+0x3800] ;  /* 0x00380000950c783b */ /* 0x000eec0000004200 */
[C---:B--2---:R-:W-:Y:S03]  /*12210*/  HMMA.16816.F32.BF16 R128, R16.reuse, R4, R128 ;  /* 0x000000041080723c */ /* 0x044fe60000041880 */
[----:B------:R-:W2:Y:S05]  /*12220*/  MUFU.EX2 R152, R152 ;  /* 0x0000009800987308 */ /* 0x000eaa0000000800 */
[----:B------:R-:W-:Y:S01]  /*12230*/  HMMA.16816.F32.BF16 R124, R16, R6, R124 ;  /* 0x00000006107c723c */ /* 0x000fe2000004187c */
[----:B------:R-:W1:Y:S04]  /*12240*/  LDSM.16.MT88.4 R4, [R148+0x3c00] ;  /* 0x003c00009404783b */ /* 0x000e680000004200 */
[----:B------:R-:W-:Y:S02]  /*12250*/  MUFU.EX2 R22, R22 ;  /* 0x0000001600167308 */ /* 0x000fe40000000800 */
[----:B-----5:R-:W-:Y:S02]  /*12260*/  F2FP.BF16.PACK_AB R16, R165, R82 ;  /* 0x00000052a510723e */ /* 0x020fe400000010ff */
[----:B----4-:R-:W-:Y:S06]  /*12270*/  F2FP.BF16.PACK_AB R18, R163, R161 ;  /* 0x000000a1a312723e */ /* 0x010fec00000010ff */
[----:B------:R-:W4:Y:S01]  /*12280*/  MUFU.EX2 R53, R53 ;  /* 0x0000003500357308 */ /* 0x000f220000000800 */
[----:B--2---:R-:W-:Y:S09]  /*12290*/  F2FP.BF16.PACK_AB R17, R152, R51 ;  /* 0x000000339811723e */ /* 0x004ff200000010ff */
[----:B------:R-:W-:Y:S10]  /*122a0*/  MUFU.EX2 R159, R159 ;  /* 0x0000009f009f7308 */ /* 0x000ff40000000800 */
[----:B------:R-:W2:Y:S01]  /*122b0*/  MUFU.EX2 R157, R157 ;  /* 0x0000009d009d7308 */ /* 0x000ea20000000800 */
[----:B----4-:R-:W-:Y:S09]  /*122c0*/  F2FP.BF16.PACK_AB R19, R53, R22 ;  /* 0x000000163513723e */ /* 0x010ff200000010ff */
[----:B------:R-:W-:Y:S01]  /*122d0*/  MUFU.EX2 R105, R105 ;  /* 0x0000006900697308 */ /* 0x000fe20000000800 */
[C---:B-1----:R-:W-:Y:S08]  /*122e0*/  HMMA.16816.F32.BF16 R136, R16.reuse, R8, R136 ;  /* 0x000000081088723c */ /* 0x042ff00000041888 */
        /* <DEDUP_REMOVED lines=42> */
[----:B------:R-:W-:Y:S05]  /*12590*/  HMMA.16816.F32.BF16 R124, R16, R6, R124 ;  /* 0x00000006107c723c */ /* 0x000fea000004187c */
[----:B------:R-:W2:Y:S02]  /*125a0*/  MUFU.EX2 R153, R153 ;  /* 0x0000009900997308 */ /* 0x000ea40000000800 */
[----:B------:R-:W-:Y:S01]  /*125b0*/  FADD.FTZ R17, R102, R99 ;  /* 0x0000006366117221 */ /* 0x000fe20000010000 */
[----:B-1----:R-:W-:Y:S04]  /*125c0*/  F2FP.BF16.PACK_AB R6, R156, R23 ;  /* 0x000000179c06723e */ /* 0x002fe800000010ff */
[----:B------:R-:W-:Y:S03]  /*125d0*/  FADD.FTZ R17, R104, R17 ;  /* 0x0000001168117221 */ /* 0x000fe60000010000 */
[----:B------:R-:W-:Y:S10]  /*125e0*/  MUFU.EX2 R34, R34 ;  /* 0x0000002200227308 */ /* 0x000ff40000000800 */
[----:B------:R-:W1:Y:S01]  /*125f0*/  MUFU.EX2 R155, R155 ;  /* 0x0000009b009b7308 */ /* 0x000e620000000800 */
[----:B--2---:R-:W-:Y:S09]  /*12600*/  F2FP.BF16.PACK_AB R5, R153, R32 ;  /* 0x000000209905723e */ /* 0x004ff200000010ff */
[----:B------:R-:W-:Y:S10]  /*12610*/  MUFU.EX2 R25, R25 ;  /* 0x0000001900197308 */ /* 0x000ff40000000800 */
[----:B------:R-:W-:Y:S01]  /*12620*/  MUFU.EX2 R158, R158 ;  /* 0x0000009e009e7308 */ /* 0x000fe20000000800 */
[----:B-1----:R-:W-:Y:S09]  /*12630*/  F2FP.BF16.PACK_AB R7, R155, R34 ;  /* 0x000000229b07723e */ /* 0x002ff200000010ff */
[----:B------:R-:W-:Y:S01]  /*12640*/  MUFU.EX2 R27, R27 ;  /* 0x0000001b001b7308 */ /* 0x000fe20000000800 */
[C---:B----4-:R-:W-:Y:S07]  /*12650*/  HMMA.16816.F32.BF16 R136, R4.reuse, R8, R136 ;  /* 0x000000080488723c */ /* 0x050fee0000041888 */
[----:B------:R-:W-:Y:S01]  /*12660*/  FADD.FTZ R9, R100, R17 ;  /* 0x0000001164097221 */ /* 0x000fe20000010000 */
[C---:B------:R-:W-:Y:S01]  /*12670*/  HMMA.16816.F32.BF16 R132, R4.reuse, R10, R132 ;  /* 0x0000000a0484723c */ /* 0x040fe20000041884 */
[----:B------:R-:W1:Y:S01]  /*12680*/  MUFU.EX2 R160, R160 ;  /* 0x000000a000a07308 */ /* 0x000e620000000800 */
[----:B------:R-:W2:Y:S02]  /*12690*/  LDSM.16.MT88.4 R16, [R148+0x4800] ;  /* 0x004800009410783b */ /* 0x000ea40000004200 */
[----:B------:R-:W-:Y:S02]  /*126a0*/  FADD.FTZ R9, R98, R9 ;  /* 0x0000000962097221 */ /* 0x000fe40000010000 */
[----:B------:R-:W-:Y:S02]  /*126b0*/  FADD.FTZ R8, R41, R2 ;  /* 0x0000000229087221 */ /* 0x000fe40000010000 */
[----:B------:R-:W-:Y:S01]  /*126c0*/  FADD.FTZ R9, R80, R9 ;  /* 0x0000000950097221 */ /* 0x000fe20000010000 */
[C---:B---3--:R-:W-:Y:S02]  /*126d0*/  HMMA.16816.F32.BF16 R128, R4.reuse, R12, R128 ;  /* 0x0000000c0480723c */ /* 0x048fe40000041880 */
[----:B------:R-:W-:Y:S01]  /*126e0*/  MUFU.EX2 R36, R36 ;  /* 0x0000002400247308 */ /* 0x000fe20000000800 */
[----:B------:R-:W-:Y:S02]  /*126f0*/  FADD.FTZ R10, R82, R9 ;  /* 0x00000009520a7221 */ /* 0x000fe40000010000 */
[----:B------:R-:W-:Y:S02]  /*12700*/  FADD.FTZ R8, R37, R8 ;  /* 0x0000000825087221 */ /* 0x000fe40000010000 */
[----:B------:R-:W-:Y:S01]  /*12710*/  FADD.FTZ R12, R165, R10 ;  /* 0x0000000aa50c7221 */ /* 0x000fe20000010000 */
[----:B------:R-:W-:Y:S01]  /*12720*/  HMMA.16816.F32.BF16 R124, R4, R14, R124 ;  /* 0x0000000e047c723c */ /* 0x000fe2000004187c */
[----:B------:R-:W-:Y:S03]  /*12730*/  LDSM.16.MT88.4 R4, [R148+0x4c00] ;  /* 0x004c00009404783b */ /* 0x000fe60000004200 */
[----:B------:R-:W3:Y:S01]  /*12740*/  MUFU.EX2 R43, R43 ;  /* 0x0000002b002b7308 */ /* 0x000ee20000000800 */
[----:B------:R-:W-:Y:S02]  /*12750*/  FADD.FTZ R8, R45, R8 ;  /* 0x000000082d087221 */ /* 0x000fe40000010000 */
[----:B------:R-:W-:Y:S01]  /*12760*/  FFMA.FTZ R37, R56, c[0x0][0x23c], -R3 ;  /* 0x00008f0038257a23 */ /* 0x000fe20000010803 */
[----:B-1----:R-:W-:Y:S01]  /*12770*/  F2FP.BF16.PACK_AB R14, R160, R27 ;  /* 0x0000001ba00e723e */ /* 0x002fe200000010ff */
[----:B------:R-:W-:Y:S03]  /*12780*/  FADD.FTZ R8, R49, R8 ;  /* 0x0000000831087221 */ /* 0x000fe60000010000 */
[----:B------:R-:W-:Y:S02]  /*12790*/  FADD.FTZ R12, R161, R12 ;  /* 0x0000000ca10c7221 */ /* 0x000fe40000010000 */
[----:B------:R-:W-:Y:S01]  /*127a0*/  MUFU.EX2 R2, R54 ;  /* 0x0000003600027308 */ /* 0x000fe20000000800 */
[----:B------:R-:W-:Y:S02]  /*127b0*/  FADD.FTZ R51, R51, R8 ;  /* 0x0000000833337221 */ /* 0x000fe40000010000 */
[----:B------:R-:W1:Y:S01]  /*127c0*/  LDSM.16.MT88.4 R8, [R149+0x4800] ;  /* 0x004800009508783b */ /* 0x000e620000004200 */
[----:B------:R-:W-:Y:S02]  /*127d0*/  FADD.FTZ R12, R163, R12 ;  /* 0x0000000ca30c7221 */ /* 0x000fe40000010000 */
[----:B------:R-:W-:Y:S02]  /*127e0*/  FADD.FTZ R51, R152, R51 ;  /* 0x0000003398337221 */ /* 0x000fe40000010000 */
[----:B------:R-:W-:Y:S01]  /*127f0*/  FADD.FTZ R40, R159, R12 ;  /* 0x0000000c9f287221 */ /* 0x000fe20000010000 */
[----:B------:R-:W-:Y:S01]  /*12800*/  F2FP.BF16.PACK_AB R12, R158, R25 ;  /* 0x000000199e0c723e */ /* 0x000fe200000010ff */
[----:B------:R-:W4:Y:S01]  /*12810*/  MUFU.EX2 R37, R37 ;  /* 0x0000002500257308 */ /* 0x000f220000000800 */
[----:B------:R-:W-:Y:S02]  /*12820*/  FADD.FTZ R22, R22, R51 ;  /* 0x0000003316167221 */ /* 0x000fe40000010000 */
[----:B------:R-:W-:Y:S01]  /*12830*/  FADD.FTZ R40, R157, R40 ;  /* 0x000000289d287221 */ /* 0x000fe20000010000 */
[----:B---3--:R-:W-:Y:S01]  /*12840*/  F2FP.BF16.PACK_AB R13, R43, R36 ;  /* 0x000000242b0d723e */ /* 0x008fe200000010ff */
[----:B------:R-:W-:Y:S02]  /*12850*/  FADD.FTZ R22, R53, R22 ;  /* 0x0000001635167221 */ /* 0x000fe40000010000 */
[----:B------:R-:W-:Y:S01]  /*12860*/  FADD.FTZ R40, R105, R40 ;  /* 0x0000002869287221 */ /* 0x000fe20000010000 */
[----:B------:R-:W-:Y:S01]  /*12870*/  MOV R105, R65 ;  /* 0x0000004100697202 */ /* 0x000fe20000000f00 */
[----:B------:R-:W-:Y:S01]  /*12880*/  FADD.FTZ R55, R55, R22 ;  /* 0x0000001637377221 */ /* 0x000fe20000010000 */
[----:B------:R-:W-:Y:S01]  /*12890*/  MUFU.EX2 R33, R33 ;  /* 0x0000002100217308 */ /* 0x000fe20000000800 */
[----:B------:R-:W-:Y:S02]  /*128a0*/  FADD.FTZ R107, R107, R40 ;  /* 0x000000286b6b7221 */ /* 0x000fe40000010000 */
[----:B------:R-:W-:Y:S02]  /*128b0*/  FADD.FTZ R24, R24, R55 ;  /* 0x0000003718187221 */ /* 0x000fe40000010000 */
[----:B------:R-:W-:Y:S02]  /*128c0*/  FFMA.FTZ R3, R64, c[0x0][0x23c], -R3 ;  /* 0x00008f0040037a23 */ /* 0x000fe40000010803 */
[----:B------:R-:W-:Y:S02]  /*128d0*/  FADD.FTZ R57, R57, R24 ;  /* 0x0000001839397221 */ /* 0x000fe40000010000 */
[----:B------:R-:W-:Y:S01]  /*128e0*/  FADD.FTZ R24, R164, R107 ;  /* 0x0000006ba4187221 */ /* 0x000fe20000010000 */
[----:B------:R-:W3:Y:S01]  /*128f0*/  MUFU.EX2 R35, R35 ;  /* 0x0000002300237308 */ /* 0x000ee20000000800 */
[----:B------:R-:W-:Y:S01]  /*12900*/  FADD.FTZ R26, R26, R57 ;  /* 0x000000391a1a7221 */ /* 0x000fe20000010000 */
[----:B------:R-:W-:Y:S01]  /*12910*/  MOV R107, R67 ;  /* 0x00000043006b7202 */ /* 0x000fe20000000f00 */
[----:B------:R-:W-:Y:S01]  /*12920*/  FADD.FTZ R24, R31, R24 ;  /* 0x000000181f187221 */ /* 0x000fe20000010000 */
[----:B----4-:R-:W-:Y:S01]  /*12930*/  F2FP.BF16.PACK_AB R15, R37, R2 ;  /* 0x00000002250f723e */ /* 0x010fe200000010ff */
[----:B------:R-:W-:Y:S02]  /*12940*/  FADD.FTZ R59, R59, R26 ;  /* 0x0000001a3b3b7221 */ /* 0x000fe40000010000 */
[----:B------:R-:W-:Y:S02]  /*12950*/  FADD.FTZ R29, R29, R24 ;  /* 0x000000181d1d7221 */ /* 0x000fe40000010000 */
[----:B------:R-:W-:Y:S01]  /*12960*/  FADD.FTZ R59, R28, R59 ;  /* 0x0000003b1c3b7221 */ /* 0x000fe20000010000 */
[----:B------:R-:W-:Y:S01]  /*12970*/  MUFU.EX2 R20, R20 ;  /* 0x0000001400147308 */ /* 0x000fe20000000800 */
[C---:B--2---:R-:W-:Y:S05]  /*12980*/  HMMA.16816.F32.BF16 R136, R12.reuse, R16, R136 ;  /* 0x000000100c88723c */ /* 0x044fea0000041888 */
[----:B------:R-:W-:Y:S02]  /*12990*/  FADD.FTZ R30, R30, R59 ;  /* 0x0000003b1e1e7221 */ /* 0x000fe40000010000 */
[----:B------:R-:W-:Y:S01]  /*129a0*/  FADD.FTZ R162, R162, R29 ;  /* 0x0000001da2a27221 */ /* 0x000fe20000010000 */
[C---:B------:R-:W-:Y:S01]  /*129b0*/  HMMA.16816.F32.BF16 R132, R12.reuse, R18, R132 ;  /* 0x000000120c84723c */ /* 0x040fe20000041884 */
[----:B------:R-:W2:Y:S01]  /*129c0*/  MUFU.EX2 R63, R66 ;  /* 0x00000042003f7308 */ /* 0x000ea20000000800 */
[----:B------:R-:W4:Y:S02]  /*129d0*/  LDSM.16.MT88.4 R16, [R149+0x4c00] ;  /* 0x004c00009510783b */ /* 0x000f240000004200 */
[----:B------:R-:W-:Y:S02]  /*129e0*/  FADD.FTZ R61, R61, R30 ;  /* 0x0000001e3d3d7221 */ /* 0x000fe40000010000 */
[----:B------:R-:W-:Y:S02]  /*129f0*/  FADD.FTZ R21, R21, R162 ;  /* 0x000000a215157221 */ /* 0x000fe40000010000 */
[C---:B-1----:R-:W-:Y:S03]  /*12a00*/  HMMA.16816.F32.BF16 R128, R12.reuse, R8, R128 ;  /* 0x000000080c80723c */ /* 0x042fe60000041880 */
[----:B------:R-:W-:Y:S01]  /*12a10*/  MUFU.EX2 R38, R38 ;  /* 0x0000002600267308 */ /* 0x000fe20000000800 */
[----:B------:R-:W-:Y:S02]  /*12a20*/  FADD.FTZ R32, R32, R61 ;  /* 0x0000003d20207221 */ /* 0x000fe40000010000 */
[----:B------:R-:W-:Y:S01]  /*12a30*/  FADD.FTZ R68, R68, R21 ;  /* 0x0000001544447221 */ /* 0x000fe20000010000 */
[----:B---3--:R-:W-:Y:S01]  /*12a40*/  F2FP.BF16.PACK_AB R8, R35, R33 ;  /* 0x000000212308723e */ /* 0x008fe200000010ff */
[----:B------:R-:W-:Y:S01]  /*12a50*/  FADD.FTZ R153, R153, R32 ;  /* 0x0000002099997221 */ /* 0x000fe20000010000 */
[----:B------:R-:W-:Y:S03]  /*12a60*/  HMMA.16816.F32.BF16 R124, R12, R10, R124 ;  /* 0x0000000a0c7c723c */ /* 0x000fe6000004187c */
[----:B------:R-:W-:Y:S01]  /*12a70*/  FADD.FTZ R23, R23, R68 ;  /* 0x0000004417177221 */ /* 0x000fe20000010000 */
[----:B------:R-:W1:Y:S01]  /*12a80*/  MUFU.EX2 R39, R39 ;  /* 0x0000002700277308 */ /* 0x000e620000000800 */
[----:B------:R-:W-:Y:S02]  /*12a90*/  FADD.FTZ R34, R34, R153 ;  /* 0x0000009922227221 */ /* 0x000fe40000010000 */
[----:B------:R-:W-:Y:S01]  /*12aa0*/  FADD.FTZ R156, R156, R23 ;  /* 0x000000179c9c7221 */ /* 0x000fe20000010000 */
[----:B--2---:R-:W-:Y:S01]  /*12ab0*/  F2FP.BF16.PACK_AB R10, R63, R20 ;  /* 0x000000143f0a723e */ /* 0x004fe200000010ff */
[----:B------:R-:W-:Y:S03]  /*12ac0*/  FADD.FTZ R155, R155, R34 ;  /* 0x000000229b9b7221 */ /* 0x000fe60000010000 */
[----:B------:R-:W-:Y:S02]  /*12ad0*/  FADD.FTZ R25, R25, R156 ;  /* 0x0000009c19197221 */ /* 0x000fe40000010000 */
        /* <DEDUP_REMOVED lines=12> */
[----:B------:R-:W-:Y:S02]  /*12ba0*/  FADD.FTZ R35, R35, R160 ;  /* 0x000000a023237221 */ /* 0x000fe40000010000 */
[----:B------:R-:W-:Y:S02]  /*12bb0*/  FADD.FTZ R39, R39, R38 ;  /* 0x0000002627277221 */ /* 0x000fe40000010000 */
[----:B------:R-:W-:Y:S04]  /*12bc0*/  FADD.FTZ R20, R20, R35 ;  /* 0x0000002314147221 */ /* 0x000fe80000010000 */
[----:B------:R-:W-:Y:S01]  /*12bd0*/  FADD.FTZ R99, R63, R20 ;  /* 0x000000143f637221 */ /* 0x000fe20000010000 */
[C---:B--2---:R-:W-:Y:S01]  /*12be0*/  F2FP.BF16.PACK_AB R11, R3.reuse, R22 ;  /* 0x00000016030b723e */ /* 0x044fe200000010ff */
[----:B------:R-:W-:Y:S04]  /*12bf0*/  FADD.FTZ R22, R22, R39 ;  /* 0x0000002716167221 */ /* 0x000fe80000010000 */
[----:B------:R-:W-:Y:S02]  /*12c00*/  FADD.FTZ R101, R3, R22 ;  /* 0x0000001603657221 */ /* 0x000fe40000010000 */
[C---:B------:R-:W-:Y:S08]  /*12c10*/  HMMA.16816.F32.BF16 R136, R8.reuse, R4, R136 ;  /* 0x000000040888723c */ /* 0x040ff00000041888 */
[C---:B------:R-:W-:Y:S08]  /*12c20*/  HMMA.16816.F32.BF16 R132, R8.reuse, R6, R132 ;  /* 0x000000060884723c */ /* 0x040ff00000041884 */
[C---:B----4-:R-:W-:Y:S08]  /*12c30*/  HMMA.16816.F32.BF16 R128, R8.reuse, R16, R128 ;  /* 0x000000100880723c */ /* 0x050ff00000041880 */
[----:B------:R-:W-:Y:S01]  /*12c40*/  HMMA.16816.F32.BF16 R124, R8, R18, R124 ;  /* 0x00000012087c723c */ /* 0x000fe2000004187c */
[----:B------:R-:W-:-:S07]  /*12c50*/  @P0 BRA `(.L_x_5144) ;  /* 0xffffc79000000947 */ /* 0x000fce000383ffff */
.L_x_5140:
        /* <DEDUP_REMOVED lines=98> */
[----:B-1----:R-:W-:Y:S01]  /*13280*/  @P2 FMUL.FTZ R2, R2, 0.69314718246459960938 ;  /* 0x3f31721802022820 */ /* 0x002fe20000410000 */
[----:B------:R-:W1:Y:S01]  /*13290*/  S2R R5, SR_CTAID.Z ;  /* 0x0000000000057919 */ /* 0x000e620000002700 */
[----:B----4-:R-:W-:Y:S02]  /*132a0*/  SHF.L.U32 R0, R30, 0x6, RZ ;  /* 0x000000061e007819 */ /* 0x010fe400000006ff */
[----:B------:R-:W-:Y:S01]  /*132b0*/  IMAD.IADD R29, R14, 0x1, R11 ;  /* 0x000000010e1d7824 */ /* 0x000fe200078e020b */
[----:B------:R-:W-:Y:S01]  /*132c0*/  STS.64 [R12], R132 ;  /* 0x000000840c007388 */ /* 0x000fe20000000a00 */
[----:B------:R-:W-:Y:S01]  /*132d0*/  LOP3.LUT P0, RZ, R9, 0x3, RZ, 0xc0, !PT ;  /* 0x0000000309ff7812 */ /* 0x000fe2000780c0ff */
[----:B------:R-:W-:-:S02]  /*132e0*/  IMAD.MOV.U32 R9, RZ, RZ, -0x800000 ;  /* 0xff800000ff097424 */ /* 0x000fc400078e00ff */
[----:B------:R-:W-:Y:S01]  /*132f0*/  STS.64 [R12+0x400], R134 ;  /* 0x000400860c007388 */ /* 0x000fe20000000a00 */
[----:B------:R-:W-:-:S03]  /*13300*/  @P2 FFMA.FTZ R9, R65, c[0x0][0x238], R2 ;  /* 0x00008e0041092a23 */ /* 0x000fc60000010002 */
[----:B------:R-:W-:Y:S01]  /*13310*/  STS.64 [R11], R128 ;  /* 0x000000800b007388 */ /* 0x000fe20000000a00 */
[----:B--2---:R-:W-:-:S03]  /*13320*/  IADD3 R10, -R117, RZ, RZ ;  /* 0x000000ff750a7210 */ /* 0x004fc60007ffe1ff */
[----:B------:R-:W-:Y:S04]  /*13330*/  STS.64 [R11+0x400], R130 ;  /* 0x000400820b007388 */ /* 0x000fe80000000a00 */
[----:B------:R-:W-:Y:S04]  /*13340*/  STS.64 [R29], R124 ;  /* 0x0000007c1d007388 */ /* 0x000fe80000000a00 */
[----:B------:R-:W-:Y:S01]  /*13350*/  STS.64 [R29+0x400], R126 ;  /* 0x0004007e1d007388 */ /* 0x000fe20000000a00 */
[----:B-1----:R-:W-:Y:S01]  /*13360*/  IMAD R5, R10, c[0x0][0x1c0], R5 ;  /* 0x000070000a057a24 */ /* 0x002fe200078e0205 */
[----:B------:R-:W-:-:S02]  /*13370*/  SHF.R.S32.HI R10, RZ, 0x1f, R7 ;  /* 0x0000001fff0a7819 */ /* 0x000fc40000011407 */
[----:B------:R-:W-:Y:S01]  /*13380*/  BAR.SYNC.DEFER_BLOCKING 0x0 ;  /* 0x0000000000007b1d */ /* 0x000fe20000010000 */
[----:B------:R-:W-:Y:S01]  /*13390*/  IMAD R5, R28, c[0x0][0x1c0], R5 ;  /* 0x000070001c057a24 */ /* 0x000fe200078e0205 */
[----:B------:R-:W-:Y:S01]  /*133a0*/  LEA.HI R10, R10, R7, RZ, 0x2 ;  /* 0x000000070a0a7211 */ /* 0x000fe200078f10ff */
[----:B------:R-:W-:Y:S02]  /*133b0*/  @P3 FMUL.FTZ R28, R3, 0.69314718246459960938 ;  /* 0x3f317218031c3820 */ /* 0x000fe40000410000 */
[----:B------:R-:W-:Y:S01]  /*133c0*/  IMAD R0, R5, c[0x0][0x214], R0 ;  /* 0x0000850005007a24 */ /* 0x000fe200078e0200 */
        /* <DEDUP_REMOVED lines=21> */
.L_x_5146:
[----:B------:R-:W-:Y:S05]  /*13520*/  BSYNC B0 ;  /* 0x0000000000007941 */ /* 0x000fea0003800000 */
.L_x_5145:
[--C-:B----4-:R-:W-:Y:S01]  /*13530*/  SHF.R.S32.HI R9, RZ, 0x1f, R8.reuse ;  /* 0x0000001fff097819 */ /* 0x110fe20000011408 */
        /* <DEDUP_REMOVED lines=22> */
.L_x_5147:
        /* <DEDUP_REMOVED lines=14> */
.L_x_5259:


//--------------------- .nv.shared._ZN5flash32flash_fwd_splitkv_combine_kernelI23Flash_fwd_kernel_traitsILi32ELi64ELi256ELi4ELb0ELb0EN7cutlass10bfloat16_tE19Flash_kernel_traitsILi32ELi64ELi256ELi4ES3_EELi16ELi7ELb0EEEvNS_16Flash_fwd_paramsE --------------------------
	.section	.nv.shared._ZN5flash32flash_fwd_splitkv_combine_kernelI23Flash_fwd_kernel_traitsILi32ELi64ELi256ELi4ELb0ELb0EN7cutlass10bfloat16_tE19Flash_kernel_traitsILi32ELi64ELi256ELi4ES3_EELi16ELi7ELb0EEEvNS_16Flash_fwd_paramsE,"aw",@nobits
	.sectionflags	@""
	.align	16
.nv.shared._ZN5flash32flash_fwd_splitkv_combine_kernelI23Flash_fwd_kernel_traitsILi32ELi64ELi256ELi4ELb0ELb0EN7cutlass10bfloat16_tE19Flash_kernel_traitsILi32ELi64ELi256ELi4ES3_EELi16ELi7ELb0EEEvNS_16Flash_fwd_paramsE:
	.zero		8704


//--------------------- .nv.global                --------------------------
	.section	.nv.global,"aw",@nobits
.nv.global:
	.type		_ZN78_INTERNAL_248877fc_42_flash_fwd_split_hdim32_bf16_causal_sm80_cu_8761d306_28174cute1_E,@object
	.size		_ZN78_INTERNAL_248877fc_42_flash_fwd_split_hdim32_bf16_causal_sm80_cu_8761d306_28174cute1_E,(_ZN78_INTERNAL_248877fc_42_flash_fwd_split_hdim32_bf16_causal_sm80_cu_8761d306_28174cuda3std3__45__cpo6cbeginE - _ZN78_INTERNAL_248877fc_42_flash_fwd_split_hdim32_bf16_causal_sm80_cu_8761d306_28174cute1_E)
_ZN78_INTERNAL_248877fc_42_flash_fwd_split_hdim32_bf16_causal_sm80_cu_8761d306_28174cute1_E:
	.zero		1
	.type		_ZN78_INTERNAL_248877fc_42_flash_fwd_split_hdim32_bf16_causal_sm80_cu_8761d306_28174cuda3std3__45__cpo6cbeginE,@object
	.size		_ZN78_INTERNAL_248877fc_42_flash_fwd_split_hdim32_bf16_causal_sm80_cu_8761d306_28174cuda3std3__45__cpo6cbeginE,(_ZN78_INTERNAL_248877fc_42_flash_fwd_split_hdim32_bf16_causal_sm80_cu_8761d306_28174cuda3std3__48in_placeE - _ZN78_INTERNAL_248877fc_42_flash_fwd_split_hdim32_bf16_causal_sm80_cu_8761d306_28174cuda3std3__45__cpo6cbeginE)
_ZN78_INTERNAL_248877fc_42_flash_fwd_split_hdim32_bf16_causal_sm80_cu_8761d306_28174cuda3std3__45__cpo6cbeginE:
	.zero		1
	.type		_ZN78_INTERNAL_248877fc_42_flash_fwd_split_hdim32_bf16_causal_sm80_cu_8761d306_28174cuda3std3__48in_placeE,@object
	.size		_ZN78_INTERNAL_248877fc_42_flash_fwd_split_hdim32_bf16_causal_sm80_cu_8761d306_28174cuda3std3__48in_placeE,(_ZN78_INTERNAL_248877fc_42_flash_fwd_split_hdim32_bf16_causal_sm80_cu_8761d306_28174cuda3std6ranges3__45__cpo9iter_moveE - _ZN78_INTERNAL_248877fc_42_flash_fwd_split_hdim32_bf16_causal_sm80_cu_8761d306_28174cuda3std3__48in_placeE)
_ZN78_INTERNAL_248877fc_42_flash_fwd_split_hdim32_bf16_causal_sm80_cu_8761d306_28174cuda3std3__48in_placeE:
	.zero		1
	.type		_ZN78_INTERNAL_248877fc_42_flash_fwd_split_hdim32_bf16_causal_sm80_cu_8761d306_28174cuda3std6ranges3__45__cpo9iter_moveE,@object
	.size		_ZN78_INTERNAL_248877fc_42_flash_fwd_split_hdim32_bf16_causal_sm80_cu_8761d306_28174cuda3std6ranges3__45__cpo9iter_moveE,(_ZN78_INTERNAL_248877fc_42_flash_fwd_split_hdim32_bf16_causal_sm80_cu_8761d306_28174cuda3std3__45__cpo5beginE - _ZN78_INTERNAL_248877fc_42_flash_fwd_split_hdim32_bf16_causal_sm80_cu_8761d306_28174cuda3std6ranges3__45__cpo9iter_moveE)
_ZN78_INTERNAL_248877fc_42_flash_fwd_split_hdim32_bf16_causal_sm80_cu_8761d306_28174cuda3std6ranges3__45__cpo9iter_moveE:
	.zero		1
	.type		_ZN78_INTERNAL_248877fc_42_flash_fwd_split_hdim32_bf16_causal_sm80_cu_8761d306_28174cuda3std3__45__cpo5beginE,@object
	.size		_ZN78_INTERNAL_248877fc_42_flash_fwd_split_hdim32_bf16_causal_sm80_cu_8761d306_28174cuda3std3__45__cpo5beginE,(_ZN78_INTERNAL_248877fc_42_flash_fwd_split_hdim32_bf16_causal_sm80_cu_8761d306_28174cuda3std3__480_GLOBAL__N__248877fc_42_flash_fwd_split_hdim32_bf16_causal_sm80_cu_8761d306_28176ignoreE - _ZN78_INTERNAL_248877fc_42_flash_fwd_split_hdim32_bf16_causal_sm80_cu_8761d306_28174cuda3std3__45__cpo5beginE)
_ZN78_INTERNAL_248877fc_42_flash_fwd_split_hdim32_bf16_causal_sm80_cu_8761d306_28174cuda3std3__45__cpo5beginE:
	.zero		1
	.type		_ZN78_INTERNAL_248877fc_42_flash_fwd_split_hdim32_bf16_causal_sm80_cu_8761d306_28174cuda3std3__480_GLOBAL__N__248877fc_42_flash_fwd_split_hdim32_bf16_causal_sm80_cu_8761d306_28176ignoreE,@object
	.size		_ZN78_INTERNAL_248877fc_42_flash_fwd_split_hdim32_bf16_causal_sm80_cu_8761d306_28174cuda3std3__480_GLOBAL__N__248877fc_42_flash_fwd_split_hdim32_bf16_causal_sm80_cu_8761d306_28176ignoreE,(_ZN78_INTERNAL_248877fc_42_flash_fwd_split_hdim32_bf16_causal_sm80_cu_8761d306_28174cute7productE - _ZN78_INTERNAL_248877fc_42_flash_fwd_split_hdim32_bf16_causal_sm80_cu_8761d306_28174cuda3std3__480_GLOBAL__N__248877fc_42_flash_fwd_split_hdim32_bf16_causal_sm80_cu_8761d306_28176ignoreE)
_ZN78_INTERNAL_248877fc_42_flash_fwd_split_hdim32_bf16_causal_sm80_cu_8761d306_28174cuda3std3__480_GLOBAL__N__248877fc_42_flash_fwd_split_hdim32_bf16_causal_sm80_cu_8761d306_28176ignoreE:
	.zero		1
	.type		_ZN78_INTERNAL_248877fc_42_flash_fwd_split_hdim32_bf16_causal_sm80_cu_8761d306_28174cute7productE,@object
	.size		_ZN78_INTERNAL_248877fc_42_flash_fwd_split_hdim32_bf16_causal_sm80_cu_8761d306_28174cute7productE,(_ZN78_INTERNAL_248877fc_42_flash_fwd_split_hdim32_bf16_causal_sm80_cu_8761d306_28174cuda3std3__45__cpo3endE - _ZN78_INTERNAL_248877fc_42_flash_fwd_split_hdim32_bf16_causal_sm80_cu_8761d306_28174cute7productE)
_ZN78_INTERNAL_248877fc_42_flash_fwd_split_hdim32_bf16_causal_sm80_cu_8761d306_28174cute7productE:
	.zero		1
	.type		_ZN78_INTERNAL_248877fc_42_flash_fwd_split_hdim32_bf16_causal_sm80_cu_8761d306_28174cuda3std3__45__cpo3endE,@object
	.size		_ZN78_INTERNAL_248877fc_42_flash_fwd_split_hdim32_bf16_causal_sm80_cu_8761d306_28174cuda3std3__45__cpo3endE,(_ZN78_INTERNAL_248877fc_42_flash_fwd_split_hdim32_bf16_causal_sm80_cu_8761d306_28174cuda3std3__419piecewise_constructE - _ZN78_INTERNAL_248877fc_42_flash_fwd_split_hdim32_bf16_causal_sm80_cu_8761d306_28174cuda3std3__45__cpo3endE)
_ZN78_INTERNAL_248877fc_42_flash_fwd_split_hdim32_bf16_causal_sm80_cu_8761d306_28174cuda3std3__45__cpo3endE:
	.zero		1
	.type		_ZN78_INTERNAL_248877fc_42_flash_fwd_split_hdim32_bf16_causal_sm80_cu_8761d306_28174cuda3std3__419piecewise_constructE,@object
	.size		_ZN78_INTERNAL_248877fc_42_flash_fwd_split_hdim32_bf16_causal_sm80_cu_8761d306_28174cuda3std3__419piecewise_constructE,(_ZN78_INTERNAL_248877fc_42_flash_fwd_split_hdim32_bf16_causal_sm80_cu_8761d306_28174cuda3std3__45__cpo4cendE - _ZN78_INTERNAL_248877fc_42_flash_fwd_split_hdim32_bf16_causal_sm80_cu_8761d306_28174cuda3std3__419piecewise_constructE)
_ZN78_INTERNAL_248877fc_42_flash_fwd_split_hdim32_bf16_causal_sm80_cu_8761d306_28174cuda3std3__419piecewise_constructE:
	.zero		1
	.type		_ZN78_INTERNAL_248877fc_42_flash_fwd_split_hdim32_bf16_causal_sm80_cu_8761d306_28174cuda3std3__45__cpo4cendE,@object
	.size		_ZN78_INTERNAL_248877fc_42_flash_fwd_split_hdim32_bf16_causal_sm80_cu_8761d306_28174cuda3std3__45__cpo4cendE,(_ZN78_INTERNAL_248877fc_42_flash_fwd_split_hdim32_bf16_causal_sm80_cu_8761d306_28174cuda3std6ranges3__45__cpo4swapE - _ZN78_INTERNAL_248877fc_42_flash_fwd_split_hdim32_bf16_causal_sm80_cu_8761d306_28174cuda3std3__45__cpo4cendE)
_ZN78_INTERNAL_248877fc_42_flash_fwd_split_hdim32_bf16_causal_sm80_cu_8761d306_28174cuda3std3__45__cpo4cendE:
	.zero		1
	.type		_ZN78_INTERNAL_248877fc_42_flash_fwd_split_hdim32_bf16_causal_sm80_cu_8761d306_28174cuda3std6ranges3__45__cpo4swapE,@object
	.size		_ZN78_INTERNAL_248877fc_42_flash_fwd_split_hdim32_bf16_causal_sm80_cu_8761d306_28174cuda3std6ranges3__45__cpo4swapE,(.L_7 - _ZN78_INTERNAL_248877fc_42_flash_fwd_split_hdim32_bf16_causal_sm80_cu_8761d306_28174cuda3std6ranges3__45__cpo4swapE)
_ZN78_INTERNAL_248877fc_42_flash_fwd_split_hdim32_bf16_causal_sm80_cu_8761d306_28174cuda3std6ranges3__45__cpo4swapE:
	.zero		1
.L_7:


//--------------------- .nv.shared._ZN5flash32flash_fwd_splitkv_combine_kernelI23Flash_fwd_kernel_traitsILi32ELi64ELi256ELi4ELb0ELb0EN7cutlass10bfloat16_tE19Flash_kernel_traitsILi32ELi64ELi256ELi4ES3_EELi16ELi6ELb0EEEvNS_16Flash_fwd_paramsE --------------------------
	.section	.nv.shared._ZN5flash32flash_fwd_splitkv_combine_kernelI23Flash_fwd_kernel_traitsILi32ELi64ELi256ELi4ELb0ELb0EN7cutlass10bfloat16_tE19Flash_kernel_traitsILi32ELi64ELi256ELi4ES3_EELi16ELi6ELb0EEEvNS_16Flash_fwd_paramsE,"aw",@nobits
	.sectionflags	@""
	.align	16
.nv.shared._ZN5flash32flash_fwd_splitkv_combine_kernelI23Flash_fwd_kernel_traitsILi32ELi64ELi256ELi4ELb0ELb0EN7cutlass10bfloat16_tE19Flash_kernel_traitsILi32ELi64ELi256ELi4ES3_EELi16ELi6ELb0EEEvNS_16Flash_fwd_paramsE:
	.zero		4352


//--------------------- .nv.shared._ZN5flash32flash_fwd_splitkv_combine_kernelI23Flash_fwd_kernel_traitsILi32ELi64ELi256ELi4ELb0ELb0EN7cutlass10bfloat16_tE19Flash_kernel_traitsILi32ELi64ELi256ELi4ES3_EELi16ELi5ELb0EEEvNS_16Flash_fwd_paramsE --------------------------
	.section	.nv.shared._ZN5flash32flash_fwd_splitkv_combine_kernelI23Flash_fwd_kernel_traitsILi32ELi64ELi256ELi4ELb0ELb0EN7cutlass10bfloat16_tE19Flash_kernel_traitsILi32ELi64ELi256ELi4ES3_EELi16ELi5ELb0EEEvNS_16Flash_fwd_paramsE,"aw",@nobits
	.sectionflags	@""
	.align	16
.nv.shared._ZN5flash32flash_fwd_splitkv_combine_kernelI23Flash_fwd_kernel_traitsILi32ELi64ELi256ELi4ELb0ELb0EN7cutlass10bfloat16_tE19Flash_kernel_traitsILi32ELi64ELi256ELi4ES3_EELi16ELi5ELb0EEEvNS_16Flash_fwd_paramsE:
	.zero		2176


//--------------------- .nv.shared._ZN5flash32flash_fwd_splitkv_combine_kernelI23Flash_fwd_kernel_traitsILi32ELi64ELi256ELi4ELb0ELb0EN7cutlass10bfloat16_tE19Flash_kernel_traitsILi32ELi64ELi256ELi4ES3_EELi16ELi4ELb0EEEvNS_16Flash_fwd_paramsE --------------------------
	.section	.nv.shared._ZN5flash32flash_fwd_splitkv_combine_kernelI23Flash_fwd_kernel_traitsILi32ELi64ELi256ELi4ELb0ELb0EN7cutlass10bfloat16_tE19Flash_kernel_traitsILi32ELi64ELi256ELi4ES3_EELi16ELi4ELb0EEEvNS_16Flash_fwd_paramsE,"aw",@nobits
	.sectionflags	@""
	.align	16
.nv.shared._ZN5flash32flash_fwd_splitkv_combine_kernelI23Flash_fwd_kernel_traitsILi32ELi64ELi256ELi4ELb0ELb0EN7cutlass10bfloat16_tE19Flash_kernel_traitsILi32ELi64ELi256ELi4ES3_EELi16ELi4ELb0EEEvNS_16Flash_fwd_paramsE:
	.zero		1088


//--------------------- .nv.shared._ZN5flash32flash_fwd_splitkv_combine_kernelI23Flash_fwd_kernel_traitsILi32ELi64ELi256ELi4ELb0ELb0EN7cutlass10bfloat16_tE19Flash_kernel_traitsILi32ELi64ELi256ELi4ES3_EELi16ELi3ELb0EEEvNS_16Flash_fwd_paramsE --------------------------
	.section	.nv.shared._ZN5flash32flash_fwd_splitkv_combine_kernelI23Flash_fwd_kernel_traitsILi32ELi64ELi256ELi4ELb0ELb0EN7cutlass10bfloat16_tE19Flash_kernel_traitsILi32ELi64ELi256ELi4ES3_EELi16ELi3ELb0EEEvNS_16Flash_fwd_paramsE,"aw",@nobits
	.sectionflags	@""
	.align	16
.nv.shared._ZN5flash32flash_fwd_splitkv_combine_kernelI23Flash_fwd_kernel_traitsILi32ELi64ELi256ELi4ELb0ELb0EN7cutlass10bfloat16_tE19Flash_kernel_traitsILi32ELi64ELi256ELi4ES3_EELi16ELi3ELb0EEEvNS_16Flash_fwd_paramsE:
	.zero		544


//--------------------- .nv.shared._ZN5flash32flash_fwd_splitkv_combine_kernelI23Flash_fwd_kernel_traitsILi32ELi64ELi256ELi4ELb0ELb0EN7cutlass10bfloat16_tE19Flash_kernel_traitsILi32ELi64ELi256ELi4ES3_EELi16ELi2ELb0EEEvNS_16Flash_fwd_paramsE --------------------------
	.section	.nv.shared._ZN5flash32flash_fwd_splitkv_combine_kernelI23Flash_fwd_kernel_traitsILi32ELi64ELi256ELi4ELb0ELb0EN7cutlass10bfloat16_tE19Flash_kernel_traitsILi32ELi64ELi256ELi4ES3_EELi16ELi2ELb0EEEvNS_16Flash_fwd_paramsE,"aw",@nobits
	.sectionflags	@""
	.align	16
.nv.shared._ZN5flash32flash_fwd_splitkv_combine_kernelI23Flash_fwd_kernel_traitsILi32ELi64ELi256ELi4ELb0ELb0EN7cutlass10bfloat16_tE19Flash_kernel_traitsILi32ELi64ELi256ELi4ES3_EELi16ELi2ELb0EEEvNS_16Flash_fwd_paramsE:
	.zero		272


//--------------------- .nv.shared._ZN5flash32flash_fwd_splitkv_combine_kernelI23Flash_fwd_kernel_traitsILi32ELi64ELi256ELi4ELb0ELb0EN7cutlass10bfloat16_tE19Flash_kernel_traitsILi32ELi64ELi256ELi4ES3_EELi16ELi1ELb0EEEvNS_16Flash_fwd_paramsE --------------------------
	.section	.nv.shared._ZN5flash32flash_fwd_splitkv_combine_kernelI23Flash_fwd_kernel_traitsILi32ELi64ELi256ELi4ELb0ELb0EN7cutlass10bfloat16_tE19Flash_kernel_traitsILi32ELi64ELi256ELi4ES3_EELi16ELi1ELb0EEEvNS_16Flash_fwd_paramsE,"aw",@nobits
	.sectionflags	@""
	.align	16
.nv.shared._ZN5flash32flash_fwd_splitkv_combine_kernelI23Flash_fwd_kernel_traitsILi32ELi64ELi256ELi4ELb0ELb0EN7cutlass10bfloat16_tE19Flash_kernel_traitsILi32ELi64ELi256ELi4ES3_EELi16ELi1ELb0EEEvNS_16Flash_fwd_paramsE:
	.zero		144


//--------------------- .nv.shared._ZN5flash32flash_fwd_splitkv_combine_kernelI23Flash_fwd_kernel_traitsILi32ELi64ELi256ELi4ELb0ELb0EN7cutlass10bfloat16_tE19Flash_kernel_traitsILi32ELi64ELi256ELi4ES3_EELi16ELi7ELb1EEEvNS_16Flash_fwd_paramsE --------------------------
	.section	.nv.shared._ZN5flash32flash_fwd_splitkv_combine_kernelI23Flash_fwd_kernel_traitsILi32ELi64ELi256ELi4ELb0ELb0EN7cutlass10bfloat16_tE19Flash_kernel_traitsILi32ELi64ELi256ELi4ES3_EELi16ELi7ELb1EEEvNS_16Flash_fwd_paramsE,"aw",@nobits
	.sectionflags	@""
	.align	16
.nv.shared._ZN5flash32flash_fwd_splitkv_combine_kernelI23Flash_fwd_kernel_traitsILi32ELi64ELi256ELi4ELb0ELb0EN7cutlass10bfloat16_tE19Flash_kernel_traitsILi32ELi64ELi256ELi4ES3_EELi16ELi7ELb1EEEvNS_16Flash_fwd_paramsE:
	.zero		8704


//--------------------- .nv.shared._ZN5flash32flash_fwd_splitkv_combine_kernelI23Flash_fwd_kernel_traitsILi32ELi64ELi256ELi4ELb0ELb0EN7cutlass10bfloat16_tE19Flash_kernel_traitsILi32ELi64ELi256ELi4ES3_EELi16ELi6ELb1EEEvNS_16Flash_fwd_paramsE --------------------------
	.section	.nv.shared._ZN5flash32flash_fwd_splitkv_combine_kernelI23Flash_fwd_kernel_traitsILi32ELi64ELi256ELi4ELb0ELb0EN7cutlass10bfloat16_tE19Flash_kernel_traitsILi32ELi64ELi256ELi4ES3_EELi16ELi6ELb1EEEvNS_16Flash_fwd_paramsE,"aw",@nobits
	.sectionflags	@""
	.align	16
.nv.shared._ZN5flash32flash_fwd_splitkv_combine_kernelI23Flash_fwd_kernel_traitsILi32ELi64ELi256ELi4ELb0ELb0EN7cutlass10bfloat16_tE19Flash_kernel_traitsILi32ELi64ELi256ELi4ES3_EELi16ELi6ELb1EEEvNS_16Flash_fwd_paramsE:
	.zero		4352


//--------------------- .nv.shared._ZN5flash32flash_fwd_splitkv_combine_kernelI23Flash_fwd_kernel_traitsILi32ELi64ELi256ELi4ELb0ELb0EN7cutlass10bfloat16_tE19Flash_kernel_traitsILi32ELi64ELi256ELi4ES3_EELi16ELi5ELb1EEEvNS_16Flash_fwd_paramsE --------------------------
	.section	.nv.shared._ZN5flash32flash_fwd_splitkv_combine_kernelI23Flash_fwd_kernel_traitsILi32ELi64ELi256ELi4ELb0ELb0EN7cutlass10bfloat16_tE19Flash_kernel_traitsILi32ELi64ELi256ELi4ES3_EELi16ELi5ELb1EEEvNS_16Flash_fwd_paramsE,"aw",@nobits
	.sectionflags	@""
	.align	16
.nv.shared._ZN5flash32flash_fwd_splitkv_combine_kernelI23Flash_fwd_kernel_traitsILi32ELi64ELi256ELi4ELb0ELb0EN7cutlass10bfloat16_tE19Flash_kernel_traitsILi32ELi64ELi256ELi4ES3_EELi16ELi5ELb1EEEvNS_16Flash_fwd_paramsE:
	.zero		2176


//--------------------- .nv.shared._ZN5flash32flash_fwd_splitkv_combine_kernelI23Flash_fwd_kernel_traitsILi32ELi64ELi256ELi4ELb0ELb0EN7cutlass10bfloat16_tE19Flash_kernel_traitsILi32ELi64ELi256ELi4ES3_EELi16ELi4ELb1EEEvNS_16Flash_fwd_paramsE --------------------------
	.section	.nv.shared._ZN5flash32flash_fwd_splitkv_combine_kernelI23Flash_fwd_kernel_traitsILi32ELi64ELi256ELi4ELb0ELb0EN7cutlass10bfloat16_tE19Flash_kernel_traitsILi32ELi64ELi256ELi4ES3_EELi16ELi4ELb1EEEvNS_16Flash_fwd_paramsE,"aw",@nobits
	.sectionflags	@""
	.align	16
.nv.shared._ZN5flash32flash_fwd_splitkv_combine_kernelI23Flash_fwd_kernel_traitsILi32ELi64ELi256ELi4ELb0ELb0EN7cutlass10bfloat16_tE19Flash_kernel_traitsILi32ELi64ELi256ELi4ES3_EELi16ELi4ELb1EEEvNS_16Flash_fwd_paramsE:
	.zero		1088


//--------------------- .nv.shared._ZN5flash32flash_fwd_splitkv_combine_kernelI23Flash_fwd_kernel_traitsILi32ELi64ELi256ELi4ELb0ELb0EN7cutlass10bfloat16_tE19Flash_kernel_traitsILi32ELi64ELi256ELi4ES3_EELi16ELi3ELb1EEEvNS_16Flash_fwd_paramsE --------------------------
	.section	.nv.shared._ZN5flash32flash_fwd_splitkv_combine_kernelI23Flash_fwd_kernel_traitsILi32ELi64ELi256ELi4ELb0ELb0EN7cutlass10bfloat16_tE19Flash_kernel_traitsILi32ELi64ELi256ELi4ES3_EELi16ELi3ELb1EEEvNS_16Flash_fwd_paramsE,"aw",@nobits
	.sectionflags	@""
	.align	16
.nv.shared._ZN5flash32flash_fwd_splitkv_combine_kernelI23Flash_fwd_kernel_traitsILi32ELi64ELi256ELi4ELb0ELb0EN7cutlass10bfloat16_tE19Flash_kernel_traitsILi32ELi64ELi256ELi4ES3_EELi16ELi3ELb1EEEvNS_16Flash_fwd_paramsE:
	.zero		544


//--------------------- .nv.shared._ZN5flash32flash_fwd_splitkv_combine_kernelI23Flash_fwd_kernel_traitsILi32ELi64ELi256ELi4ELb0ELb0EN7cutlass10bfloat16_tE19Flash_kernel_traitsILi32ELi64ELi256ELi4ES3_EELi16ELi2ELb1EEEvNS_16Flash_fwd_paramsE --------------------------
	.section	.nv.shared._ZN5flash32flash_fwd_splitkv_combine_kernelI23Flash_fwd_kernel_traitsILi32ELi64ELi256ELi4ELb0ELb0EN7cutlass10bfloat16_tE19Flash_kernel_traitsILi32ELi64ELi256ELi4ES3_EELi16ELi2ELb1EEEvNS_16Flash_fwd_paramsE,"aw",@nobits
	.sectionflags	@""
	.align	16
.nv.shared._ZN5flash32flash_fwd_splitkv_combine_kernelI23Flash_fwd_kernel_traitsILi32ELi64ELi256ELi4ELb0ELb0EN7cutlass10bfloat16_tE19Flash_kernel_traitsILi32ELi64ELi256ELi4ES3_EELi16ELi2ELb1EEEvNS_16Flash_fwd_paramsE:
	.zero		272


//--------------------- .nv.shared._ZN5flash32flash_fwd_splitkv_combine_kernelI23Flash_fwd_kernel_traitsILi32ELi64ELi256ELi4ELb0ELb0EN7cutlass10bfloat16_tE19Flash_kernel_traitsILi32ELi64ELi256ELi4ES3_EELi16ELi1ELb1EEEvNS_16Flash_fwd_paramsE --------------------------
	.section	.nv.shared._ZN5flash32flash_fwd_splitkv_combine_kernelI23Flash_fwd_kernel_traitsILi32ELi64ELi256ELi4ELb0ELb0EN7cutlass10bfloat16_tE19Flash_kernel_traitsILi32ELi64ELi256ELi4ES3_EELi16ELi1ELb1EEEvNS_16Flash_fwd_paramsE,"aw",@nobits
	.sectionflags	@""
	.align	16
.nv.shared._ZN5flash32flash_fwd_splitkv_combine_kernelI23Flash_fwd_kernel_traitsILi32ELi64ELi256ELi4ELb0ELb0EN7cutlass10bfloat16_tE19Flash_kernel_traitsILi32ELi64ELi256ELi4ES3_EELi16ELi1ELb1EEEvNS_16Flash_fwd_paramsE:
	.zero		144


//--------------------- .nv.shared._ZN5flash24flash_fwd_splitkv_kernelI23Flash_fwd_kernel_traitsILi32ELi64ELi256ELi4ELb0ELb0EN7cutlass10bfloat16_tE19Flash_kernel_traitsILi32ELi64ELi256ELi4ES3_EELb1ELb0ELb0ELb0ELb0ELb0ELb0ELb0EEEvNS_16Flash_fwd_paramsE --------------------------
	.section	.nv.shared._ZN5flash24flash_fwd_splitkv_kernelI23Flash_fwd_kernel_traitsILi32ELi64ELi256ELi4ELb0ELb0EN7cutlass10bfloat16_tE19Flash_kernel_traitsILi32ELi64ELi256ELi4ES3_EELb1ELb0ELb0ELb0ELb0ELb0ELb0ELb0EEEvNS_16Flash_fwd_paramsE,"aw",@nobits
	.sectionflags	@""
	.align	16


//--------------------- .nv.shared._ZN5flash24flash_fwd_splitkv_kernelI23Flash_fwd_kernel_traitsILi32ELi64ELi256ELi4ELb0ELb0EN7cutlass10bfloat16_tE19Flash_kernel_traitsILi32ELi64ELi256ELi4ES3_EELb1ELb0ELb0ELb0ELb0ELb1ELb0ELb0EEEvNS_16Flash_fwd_paramsE --------------------------
	.section	.nv.shared._ZN5flash24flash_fwd_splitkv_kernelI23Flash_fwd_kernel_traitsILi32ELi64ELi256ELi4ELb0ELb0EN7cutlass10bfloat16_tE19Flash_kernel_traitsILi32ELi64ELi256ELi4ES3_EELb1ELb0ELb0ELb0ELb0ELb1ELb0ELb0EEEvNS_16Flash_fwd_paramsE,"aw",@nobits
	.sectionflags	@""
	.align	16


//--------------------- .nv.shared._ZN5flash24flash_fwd_splitkv_kernelI23Flash_fwd_kernel_traitsILi32ELi64ELi256ELi4ELb0ELb0EN7cutlass10bfloat16_tE19Flash_kernel_traitsILi32ELi64ELi256ELi4ES3_EELb1ELb0ELb0ELb0ELb0ELb0ELb0ELb1EEEvNS_16Flash_fwd_paramsE --------------------------
	.section	.nv.shared._ZN5flash24flash_fwd_splitkv_kernelI23Flash_fwd_kernel_traitsILi32ELi64ELi256ELi4ELb0ELb0EN7cutlass10bfloat16_tE19Flash_kernel_traitsILi32ELi64ELi256ELi4ES3_EELb1ELb0ELb0ELb0ELb0ELb0ELb0ELb1EEEvNS_16Flash_fwd_paramsE,"aw",@nobits
	.sectionflags	@""
	.align	16


//--------------------- .nv.shared._ZN5flash24flash_fwd_splitkv_kernelI23Flash_fwd_kernel_traitsILi32ELi64ELi256ELi4ELb0ELb0EN7cutlass10bfloat16_tE19Flash_kernel_traitsILi32ELi64ELi256ELi4ES3_EELb1ELb0ELb0ELb0ELb0ELb1ELb0ELb1EEEvNS_16Flash_fwd_paramsE --------------------------
	.section	.nv.shared._ZN5flash24flash_fwd_splitkv_kernelI23Flash_fwd_kernel_traitsILi32ELi64ELi256ELi4ELb0ELb0EN7cutlass10bfloat16_tE19Flash_kernel_traitsILi32ELi64ELi256ELi4ES3_EELb1ELb0ELb0ELb0ELb0ELb1ELb0ELb1EEEvNS_16Flash_fwd_paramsE,"aw",@nobits
	.sectionflags	@""
	.align	16


//--------------------- .nv.shared._ZN5flash24flash_fwd_splitkv_kernelI23Flash_fwd_kernel_traitsILi32ELi64ELi256ELi4ELb0ELb0EN7cutlass10bfloat16_tE19Flash_kernel_traitsILi32ELi64ELi256ELi4ES3_EELb1ELb0ELb0ELb0ELb0ELb0ELb1ELb0EEEvNS_16Flash_fwd_paramsE --------------------------
	.section	.nv.shared._ZN5flash24flash_fwd_splitkv_kernelI23Flash_fwd_kernel_traitsILi32ELi64ELi256ELi4ELb0ELb0EN7cutlass10bfloat16_tE19Flash_kernel_traitsILi32ELi64ELi256ELi4ES3_EELb1ELb0ELb0ELb0ELb0ELb0ELb1ELb0EEEvNS_16Flash_fwd_paramsE,"aw",@nobits
	.sectionflags	@""
	.align	16


//--------------------- .nv.shared._ZN5flash24flash_fwd_splitkv_kernelI23Flash_fwd_kernel_traitsILi32ELi64ELi256ELi4ELb0ELb0EN7cutlass10bfloat16_tE19Flash_kernel_traitsILi32ELi64ELi256ELi4ES3_EELb1ELb0ELb0ELb0ELb0ELb1ELb1ELb0EEEvNS_16Flash_fwd_paramsE --------------------------
	.section	.nv.shared._ZN5flash24flash_fwd_splitkv_kernelI23Flash_fwd_kernel_traitsILi32ELi64ELi256ELi4ELb0ELb0EN7cutlass10bfloat16_tE19Flash_kernel_traitsILi32ELi64ELi256ELi4ES3_EELb1ELb0ELb0ELb0ELb0ELb1ELb1ELb0EEEvNS_16Flash_fwd_paramsE,"aw",@nobits
	.sectionflags	@""
	.align	16


//--------------------- .nv.shared._ZN5flash24flash_fwd_splitkv_kernelI23Flash_fwd_kernel_traitsILi32ELi64ELi256ELi4ELb0ELb0EN7cutlass10bfloat16_tE19Flash_kernel_traitsILi32ELi64ELi256ELi4ES3_EELb1ELb0ELb0ELb0ELb0ELb0ELb1ELb1EEEvNS_16Flash_fwd_paramsE --------------------------
	.section	.nv.shared._ZN5flash24flash_fwd_splitkv_kernelI23Flash_fwd_kernel_traitsILi32ELi64ELi256ELi4ELb0ELb0EN7cutlass10bfloat16_tE19Flash_kernel_traitsILi32ELi64ELi256ELi4ES3_EELb1ELb0ELb0ELb0ELb0ELb0ELb1ELb1EEEvNS_16Flash_fwd_paramsE,"aw",@nobits
	.sectionflags	@""
	.align	16


//--------------------- .nv.shared._ZN5flash24flash_fwd_splitkv_kernelI23Flash_fwd_kernel_traitsILi32ELi64ELi256ELi4ELb0ELb0EN7cutlass10bfloat16_tE19Flash_kernel_traitsILi32ELi64ELi256ELi4ES3_EELb1ELb0ELb0ELb0ELb0ELb1ELb1ELb1EEEvNS_16Flash_fwd_paramsE --------------------------
	.section	.nv.shared._ZN5flash24flash_fwd_splitkv_kernelI23Flash_fwd_kernel_traitsILi32ELi64ELi256ELi4ELb0ELb0EN7cutlass10bfloat16_tE19Flash_kernel_traitsILi32ELi64ELi256ELi4ES3_EELb1ELb0ELb0ELb0ELb0ELb1ELb1ELb1EEEvNS_16Flash_fwd_paramsE,"aw",@nobits
	.sectionflags	@""
	.align	16


//--------------------- .nv.shared._ZN5flash24flash_fwd_splitkv_kernelI23Flash_fwd_kernel_traitsILi32ELi64ELi256ELi4ELb0ELb0EN7cutlass10bfloat16_tE19Flash_kernel_traitsILi32ELi64ELi256ELi4ES3_EELb1ELb0ELb0ELb1ELb1ELb0ELb0ELb0EEEvNS_16Flash_fwd_paramsE --------------------------
	.section	.nv.shared._ZN5flash24flash_fwd_splitkv_kernelI23Flash_fwd_kernel_traitsILi32ELi64ELi256ELi4ELb0ELb0EN7cutlass10bfloat16_tE19Flash_kernel_traitsILi32ELi64ELi256ELi4ES3_EELb1ELb0ELb0ELb1ELb1ELb0ELb0ELb0EEEvNS_16Flash_fwd_paramsE,"aw",@nobits
	.sectionflags	@""
	.align	16


//--------------------- .nv.shared._ZN5flash24flash_fwd_splitkv_kernelI23Flash_fwd_kernel_traitsILi32ELi64ELi256ELi4ELb0ELb0EN7cutlass10bfloat16_tE19Flash_kernel_traitsILi32ELi64ELi256ELi4ES3_EELb1ELb0ELb0ELb1ELb1ELb1ELb0ELb0EEEvNS_16Flash_fwd_paramsE --------------------------
	.section	.nv.shared._ZN5flash24flash_fwd_splitkv_kernelI23Flash_fwd_kernel_traitsILi32ELi64ELi256ELi4ELb0ELb0EN7cutlass10bfloat16_tE19Flash_kernel_traitsILi32ELi64ELi256ELi4ES3_EELb1ELb0ELb0ELb1ELb1ELb1ELb0ELb0EEEvNS_16Flash_fwd_paramsE,"aw",@nobits
	.sectionflags	@""
	.align	16


//--------------------- .nv.shared._ZN5flash24flash_fwd_splitkv_kernelI23Flash_fwd_kernel_traitsILi32ELi64ELi256ELi4ELb0ELb0EN7cutlass10bfloat16_tE19Flash_kernel_traitsILi32ELi64ELi256ELi4ES3_EELb1ELb0ELb0ELb1ELb1ELb0ELb1ELb0EEEvNS_16Flash_fwd_paramsE --------------------------
	.section	.nv.shared._ZN5flash24flash_fwd_splitkv_kernelI23Flash_fwd_kernel_traitsILi32ELi64ELi256ELi4ELb0ELb0EN7cutlass10bfloat16_tE19Flash_kernel_traitsILi32ELi64ELi256ELi4ES3_EELb1ELb0ELb0ELb1ELb1ELb0ELb1ELb0EEEvNS_16Flash_fwd_paramsE,"aw",@nobits
	.sectionflags	@""
	.align	16


//--------------------- .nv.shared._ZN5flash24flash_fwd_splitkv_kernelI23Flash_fwd_kernel_traitsILi32ELi64ELi256ELi4ELb0ELb0EN7cutlass10bfloat16_tE19Flash_kernel_traitsILi32ELi64ELi256ELi4ES3_EELb1ELb0ELb0ELb1ELb1ELb1ELb1ELb0EEEvNS_16Flash_fwd_paramsE --------------------------
	.section	.nv.shared._ZN5flash24flash_fwd_splitkv_kernelI23Flash_fwd_kernel_traitsILi32ELi64ELi256ELi4ELb0ELb0EN7cutlass10bfloat16_tE19Flash_kernel_traitsILi32ELi64ELi256ELi4ES3_EELb1ELb0ELb0ELb1ELb1ELb1ELb1ELb0EEEvNS_16Flash_fwd_paramsE,"aw",@nobits
	.sectionflags	@""
	.align	16


//--------------------- .nv.shared._ZN5flash24flash_fwd_splitkv_kernelI23Flash_fwd_kernel_traitsILi32ELi64ELi256ELi4ELb0ELb0EN7cutlass10bfloat16_tE19Flash_kernel_traitsILi32ELi64ELi256ELi4ES3_EELb1ELb0ELb0ELb0ELb1ELb0ELb0ELb0EEEvNS_16Flash_fwd_paramsE --------------------------
	.section	.nv.shared._ZN5flash24flash_fwd_splitkv_kernelI23Flash_fwd_kernel_traitsILi32ELi64ELi256ELi4ELb0ELb0EN7cutlass10bfloat16_tE19Flash_kernel_traitsILi32ELi64ELi256ELi4ES3_EELb1ELb0ELb0ELb0ELb1ELb0ELb0ELb0EEEvNS_16Flash_fwd_paramsE,"aw",@nobits
	.sectionflags	@""
	.align	16


//--------------------- .nv.shared._ZN5flash24flash_fwd_splitkv_kernelI23Flash_fwd_kernel_traitsILi32ELi64ELi256ELi4ELb0ELb0EN7cutlass10bfloat16_tE19Flash_kernel_traitsILi32ELi64ELi256ELi4ES3_EELb1ELb0ELb0ELb0ELb1ELb1ELb0ELb0EEEvNS_16Flash_fwd_paramsE --------------------------
	.section	.nv.shared._ZN5flash24flash_fwd_splitkv_kernelI23Flash_fwd_kernel_traitsILi32ELi64ELi256ELi4ELb0ELb0EN7cutlass10bfloat16_tE19Flash_kernel_traitsILi32ELi64ELi256ELi4ES3_EELb1ELb0ELb0ELb0ELb1ELb1ELb0ELb0EEEvNS_16Flash_fwd_paramsE,"aw",@nobits
	.sectionflags	@""
	.align	16


//--------------------- .nv.shared._ZN5flash24flash_fwd_splitkv_kernelI23Flash_fwd_kernel_traitsILi32ELi64ELi256ELi4ELb0ELb0EN7cutlass10bfloat16_tE19Flash_kernel_traitsILi32ELi64ELi256ELi4ES3_EELb1ELb0ELb1ELb0ELb0ELb0ELb0ELb0EEEvNS_16Flash_fwd_paramsE --------------------------
	.section	.nv.shared._ZN5flash24flash_fwd_splitkv_kernelI23Flash_fwd_kernel_traitsILi32ELi64ELi256ELi4ELb0ELb0EN7cutlass10bfloat16_tE19Flash_kernel_traitsILi32ELi64ELi256ELi4ES3_EELb1ELb0ELb1ELb0ELb0ELb0ELb0ELb0EEEvNS_16Flash_fwd_paramsE,"aw",@nobits
	.sectionflags	@""
	.align	16


//--------------------- .nv.shared._ZN5flash24flash_fwd_splitkv_kernelI23Flash_fwd_kernel_traitsILi32ELi64ELi256ELi4ELb0ELb0EN7cutlass10bfloat16_tE19Flash_kernel_traitsILi32ELi64ELi256ELi4ES3_EELb1ELb0ELb1ELb0ELb0ELb1ELb0ELb0EEEvNS_16Flash_fwd_paramsE --------------------------
	.section	.nv.shared._ZN5flash24flash_fwd_splitkv_kernelI23Flash_fwd_kernel_traitsILi32ELi64ELi256ELi4ELb0ELb0EN7cutlass10bfloat16_tE19Flash_kernel_traitsILi32ELi64ELi256ELi4ES3_EELb1ELb0ELb1ELb0ELb0ELb1ELb0ELb0EEEvNS_16Flash_fwd_paramsE,"aw",@nobits
	.sectionflags	@""
	.align	16


//--------------------- .nv.shared._ZN5flash24flash_fwd_splitkv_kernelI23Flash_fwd_kernel_traitsILi32ELi64ELi256ELi4ELb0ELb0EN7cutlass10bfloat16_tE19Flash_kernel_traitsILi32ELi64ELi256ELi4ES3_EELb1ELb0ELb0ELb0ELb1ELb0ELb0ELb1EEEvNS_16Flash_fwd_paramsE --------------------------
	.section	.nv.shared._ZN5flash24flash_fwd_splitkv_kernelI23Flash_fwd_kernel_traitsILi32ELi64ELi256ELi4ELb0ELb0EN7cutlass10bfloat16_tE19Flash_kernel_traitsILi32ELi64ELi256ELi4ES3_EELb1ELb0ELb0ELb0ELb1ELb0ELb0ELb1EEEvNS_16Flash_fwd_paramsE,"aw",@nobits
	.sectionflags	@""
	.align	16


//--------------------- .nv.shared._ZN5flash24flash_fwd_splitkv_kernelI23Flash_fwd_kernel_traitsILi32ELi64ELi256ELi4ELb0ELb0EN7cutlass10bfloat16_tE19Flash_kernel_traitsILi32ELi64ELi256ELi4ES3_EELb1ELb0ELb0ELb0ELb1ELb1ELb0ELb1EEEvNS_16Flash_fwd_paramsE --------------------------
	.section	.nv.shared._ZN5flash24flash_fwd_splitkv_kernelI23Flash_fwd_kernel_traitsILi32ELi64ELi256ELi4ELb0ELb0EN7cutlass10bfloat16_tE19Flash_kernel_traitsILi32ELi64ELi256ELi4ES3_EELb1ELb0ELb0ELb0ELb1ELb1ELb0ELb1EEEvNS_16Flash_fwd_paramsE,"aw",@nobits
	.sectionflags	@""
	.align	16


//--------------------- .nv.shared._ZN5flash24flash_fwd_splitkv_kernelI23Flash_fwd_kernel_traitsILi32ELi64ELi256ELi4ELb0ELb0EN7cutlass10bfloat16_tE19Flash_kernel_traitsILi32ELi64ELi256ELi4ES3_EELb1ELb0ELb1ELb0ELb0ELb0ELb0ELb1EEEvNS_16Flash_fwd_paramsE --------------------------
	.section	.nv.shared._ZN5flash24flash_fwd_splitkv_kernelI23Flash_fwd_kernel_traitsILi32ELi64ELi256ELi4ELb0ELb0EN7cutlass10bfloat16_tE19Flash_kernel_traitsILi32ELi64ELi256ELi4ES3_EELb1ELb0ELb1ELb0ELb0ELb0ELb0ELb1EEEvNS_16Flash_fwd_paramsE,"aw",@nobits
	.sectionflags	@""
	.align	16


//--------------------- .nv.shared._ZN5flash24flash_fwd_splitkv_kernelI23Flash_fwd_kernel_traitsILi32ELi64ELi256ELi4ELb0ELb0EN7cutlass10bfloat16_tE19Flash_kernel_traitsILi32ELi64ELi256ELi4ES3_EELb1ELb0ELb1ELb0ELb0ELb1ELb0ELb1EEEvNS_16Flash_fwd_paramsE --------------------------
	.section	.nv.shared._ZN5flash24flash_fwd_splitkv_kernelI23Flash_fwd_kernel_traitsILi32ELi64ELi256ELi4ELb0ELb0EN7cutlass10bfloat16_tE19Flash_kernel_traitsILi32ELi64ELi256ELi4ES3_EELb1ELb0ELb1ELb0ELb0ELb1ELb0ELb1EEEvNS_16Flash_fwd_paramsE,"aw",@nobits
	.sectionflags	@""
	.align	16


//--------------------- .nv.shared._ZN5flash24flash_fwd_splitkv_kernelI23Flash_fwd_kernel_traitsILi32ELi64ELi256ELi4ELb0ELb0EN7cutlass10bfloat16_tE19Flash_kernel_traitsILi32ELi64ELi256ELi4ES3_EELb1ELb0ELb0ELb0ELb1ELb0ELb1ELb0EEEvNS_16Flash_fwd_paramsE --------------------------
	.section	.nv.shared._ZN5flash24flash_fwd_splitkv_kernelI23Flash_fwd_kernel_traitsILi32ELi64ELi256ELi4ELb0ELb0EN7cutlass10bfloat16_tE19Flash_kernel_traitsILi32ELi64ELi256ELi4ES3_EELb1ELb0ELb0ELb0ELb1ELb0ELb1ELb0EEEvNS_16Flash_fwd_paramsE,"aw",@nobits
	.sectionflags	@""
	.align	16


//--------------------- .nv.shared._ZN5flash24flash_fwd_splitkv_kernelI23Flash_fwd_kernel_traitsILi32ELi64ELi256ELi4ELb0ELb0EN7cutlass10bfloat16_tE19Flash_kernel_traitsILi32ELi64ELi256ELi4ES3_EELb1ELb0ELb0ELb0ELb1ELb1ELb1ELb0EEEvNS_16Flash_fwd_paramsE --------------------------
	.section	.nv.shared._ZN5flash24flash_fwd_splitkv_kernelI23Flash_fwd_kernel_traitsILi32ELi64ELi256ELi4ELb0ELb0EN7cutlass10bfloat16_tE19Flash_kernel_traitsILi32ELi64ELi256ELi4ES3_EELb1ELb0ELb0ELb0ELb1ELb1ELb1ELb0EEEvNS_16Flash_fwd_paramsE,"aw",@nobits
	.sectionflags	@""
	.align	16


//--------------------- .nv.shared._ZN5flash24flash_fwd_splitkv_kernelI23Flash_fwd_kernel_traitsILi32ELi64ELi256ELi4ELb0ELb0EN7cutlass10bfloat16_tE19Flash_kernel_traitsILi32ELi64ELi256ELi4ES3_EELb1ELb0ELb1ELb0ELb0ELb0ELb1ELb0EEEvNS_16Flash_fwd_paramsE --------------------------
	.section	.nv.shared._ZN5flash24flash_fwd_splitkv_kernelI23Flash_fwd_kernel_traitsILi32ELi64ELi256ELi4ELb0ELb0EN7cutlass10bfloat16_tE19Flash_kernel_traitsILi32ELi64ELi256ELi4ES3_EELb1ELb0ELb1ELb0ELb0ELb0ELb1ELb0EEEvNS_16Flash_fwd_paramsE,"aw",@nobits
	.sectionflags	@""
	.align	16


//--------------------- .nv.shared._ZN5flash24flash_fwd_splitkv_kernelI23Flash_fwd_kernel_traitsILi32ELi64ELi256ELi4ELb0ELb0EN7cutlass10bfloat16_tE19Flash_kernel_traitsILi32ELi64ELi256ELi4ES3_EELb1ELb0ELb1ELb0ELb0ELb1ELb1ELb0EEEvNS_16Flash_fwd_paramsE --------------------------
	.section	.nv.shared._ZN5flash24flash_fwd_splitkv_kernelI23Flash_fwd_kernel_traitsILi32ELi64ELi256ELi4ELb0ELb0EN7cutlass10bfloat16_tE19Flash_kernel_traitsILi32ELi64ELi256ELi4ES3_EELb1ELb0ELb1ELb0ELb0ELb1ELb1ELb0EEEvNS_16Flash_fwd_paramsE,"aw",@nobits
	.sectionflags	@""
	.align	16


//--------------------- .nv.shared._ZN5flash24flash_fwd_splitkv_kernelI23Flash_fwd_kernel_traitsILi32ELi64ELi256ELi4ELb0ELb0EN7cutlass10bfloat16_tE19Flash_kernel_traitsILi32ELi64ELi256ELi4ES3_EELb1ELb0ELb0ELb0ELb1ELb0ELb1ELb1EEEvNS_16Flash_fwd_paramsE --------------------------
	.section	.nv.shared._ZN5flash24flash_fwd_splitkv_kernelI23Flash_fwd_kernel_traitsILi32ELi64ELi256ELi4ELb0ELb0EN7cutlass10bfloat16_tE19Flash_kernel_traitsILi32ELi64ELi256ELi4ES3_EELb1ELb0ELb0ELb0ELb1ELb0ELb1ELb1EEEvNS_16Flash_fwd_paramsE,"aw",@nobits
	.sectionflags	@""
	.align	16


//--------------------- .nv.shared._ZN5flash24flash_fwd_splitkv_kernelI23Flash_fwd_kernel_traitsILi32ELi64ELi256ELi4ELb0ELb0EN7cutlass10bfloat16_tE19Flash_kernel_traitsILi32ELi64ELi256ELi4ES3_EELb1ELb0ELb0ELb0ELb1ELb1ELb1ELb1EEEvNS_16Flash_fwd_paramsE --------------------------
	.section	.nv.shared._ZN5flash24flash_fwd_splitkv_kernelI23Flash_fwd_kernel_traitsILi32ELi64ELi256ELi4ELb0ELb0EN7cutlass10bfloat16_tE19Flash_kernel_traitsILi32ELi64ELi256ELi4ES3_EELb1ELb0ELb0ELb0ELb1ELb1ELb1ELb1EEEvNS_16Flash_fwd_paramsE,"aw",@nobits
	.sectionflags	@""
	.align	16


//--------------------- .nv.shared._ZN5flash24flash_fwd_splitkv_kernelI23Flash_fwd_kernel_traitsILi32ELi64ELi256ELi4ELb0ELb0EN7cutlass10bfloat16_tE19Flash_kernel_traitsILi32ELi64ELi256ELi4ES3_EELb1ELb0ELb1ELb0ELb0ELb0ELb1ELb1EEEvNS_16Flash_fwd_paramsE --------------------------
	.section	.nv.shared._ZN5flash24flash_fwd_splitkv_kernelI23Flash_fwd_kernel_traitsILi32ELi64ELi256ELi4ELb0ELb0EN7cutlass10bfloat16_tE19Flash_kernel_traitsILi32ELi64ELi256ELi4ES3_EELb1ELb0ELb1ELb0ELb0ELb0ELb1ELb1EEEvNS_16Flash_fwd_paramsE,"aw",@nobits
	.sectionflags	@""
	.align	16


//--------------------- .nv.shared._ZN5flash24flash_fwd_splitkv_kernelI23Flash_fwd_kernel_traitsILi32ELi64ELi256ELi4ELb0ELb0EN7cutlass10bfloat16_tE19Flash_kernel_traitsILi32ELi64ELi256ELi4ES3_EELb1ELb0ELb1ELb0ELb0ELb1ELb1ELb1EEEvNS_16Flash_fwd_paramsE --------------------------
	.section	.nv.shared._ZN5flash24flash_fwd_splitkv_kernelI23Flash_fwd_kernel_traitsILi32ELi64ELi256ELi4ELb0ELb0EN7cutlass10bfloat16_tE19Flash_kernel_traitsILi32ELi64ELi256ELi4ES3_EELb1ELb0ELb1ELb0ELb0ELb1ELb1ELb1EEEvNS_16Flash_fwd_paramsE,"aw",@nobits
	.sectionflags	@""
	.align	16


//--------------------- .nv.shared._ZN5flash32flash_fwd_splitkv_combine_kernelI23Flash_fwd_kernel_traitsILi32ELi64ELi128ELi4ELb0ELb0EN7cutlass10bfloat16_tE19Flash_kernel_traitsILi32ELi64ELi128ELi4ES3_EELi16ELi7ELb0EEEvNS_16Flash_fwd_paramsE --------------------------
	.section	.nv.shared._ZN5flash32flash_fwd_splitkv_combine_kernelI23Flash_fwd_kernel_traitsILi32ELi64ELi128ELi4ELb0ELb0EN7cutlass10bfloat16_tE19Flash_kernel_traitsILi32ELi64ELi128ELi4ES3_EELi16ELi7ELb0EEEvNS_16Flash_fwd_paramsE,"aw",@nobits
	.sectionflags	@""
	.align	16
.nv.shared._ZN5flash32flash_fwd_splitkv_combine_kernelI23Flash_fwd_kernel_traitsILi32ELi64ELi128ELi4ELb0ELb0EN7cutlass10bfloat16_tE19Flash_kernel_traitsILi32ELi64ELi128ELi4ES3_EELi16ELi7ELb0EEEvNS_16Flash_fwd_paramsE:
	.zero		8704


//--------------------- .nv.shared._ZN5flash32flash_fwd_splitkv_combine_kernelI23Flash_fwd_kernel_traitsILi32ELi64ELi128ELi4ELb0ELb0EN7cutlass10bfloat16_tE19Flash_kernel_traitsILi32ELi64ELi128ELi4ES3_EELi16ELi6ELb0EEEvNS_16Flash_fwd_paramsE --------------------------
	.section	.nv.shared._ZN5flash32flash_fwd_splitkv_combine_kernelI23Flash_fwd_kernel_traitsILi32ELi64ELi128ELi4ELb0ELb0EN7cutlass10bfloat16_tE19Flash_kernel_traitsILi32ELi64ELi128ELi4ES3_EELi16ELi6ELb0EEEvNS_16Flash_fwd_paramsE,"aw",@nobits
	.sectionflags	@""
	.align	16
.nv.shared._ZN5flash32flash_fwd_splitkv_combine_kernelI23Flash_fwd_kernel_traitsILi32ELi64ELi128ELi4ELb0ELb0EN7cutlass10bfloat16_tE19Flash_kernel_traitsILi32ELi64ELi128ELi4ES3_EELi16ELi6ELb0EEEvNS_16Flash_fwd_paramsE:
	.zero		4352


//--------------------- .nv.shared._ZN5flash32flash_fwd_splitkv_combine_kernelI23Flash_fwd_kernel_traitsILi32ELi64ELi128ELi4ELb0ELb0EN7cutlass10bfloat16_tE19Flash_kernel_traitsILi32ELi64ELi128ELi4ES3_EELi16ELi5ELb0EEEvNS_16Flash_fwd_paramsE --------------------------
	.section	.nv.shared._ZN5flash32flash_fwd_splitkv_combine_kernelI23Flash_fwd_kernel_traitsILi32ELi64ELi128ELi4ELb0ELb0EN7cutlass10bfloat16_tE19Flash_kernel_traitsILi32ELi64ELi128ELi4ES3_EELi16ELi5ELb0EEEvNS_16Flash_fwd_paramsE,"aw",@nobits
	.sectionflags	@""
	.align	16
.nv.shared._ZN5flash32flash_fwd_splitkv_combine_kernelI23Flash_fwd_kernel_traitsILi32ELi64ELi128ELi4ELb0ELb0EN7cutlass10bfloat16_tE19Flash_kernel_traitsILi32ELi64ELi128ELi4ES3_EELi16ELi5ELb0EEEvNS_16Flash_fwd_paramsE:
	.zero		2176


//--------------------- .nv.shared._ZN5flash32flash_fwd_splitkv_combine_kernelI23Flash_fwd_kernel_traitsILi32ELi64ELi128ELi4ELb0ELb0EN7cutlass10bfloat16_tE19Flash_kernel_traitsILi32ELi64ELi128ELi4ES3_EELi16ELi4ELb0EEEvNS_16Flash_fwd_paramsE --------------------------
	.section	.nv.shared._ZN5flash32flash_fwd_splitkv_combine_kernelI23Flash_fwd_kernel_traitsILi32ELi64ELi128ELi4ELb0ELb0EN7cutlass10bfloat16_tE19Flash_kernel_traitsILi32ELi64ELi128ELi4ES3_EELi16ELi4ELb0EEEvNS_16Flash_fwd_paramsE,"aw",@nobits
	.sectionflags	@""
	.align	16
.nv.shared._ZN5flash32flash_fwd_splitkv_combine_kernelI23Flash_fwd_kernel_traitsILi32ELi64ELi128ELi4ELb0ELb0EN7cutlass10bfloat16_tE19Flash_kernel_traitsILi32ELi64ELi128ELi4ES3_EELi16ELi4ELb0EEEvNS_16Flash_fwd_paramsE:
	.zero		1088


//--------------------- .nv.shared._ZN5flash32flash_fwd_splitkv_combine_kernelI23Flash_fwd_kernel_traitsILi32ELi64ELi128ELi4ELb0ELb0EN7cutlass10bfloat16_tE19Flash_kernel_traitsILi32ELi64ELi128ELi4ES3_EELi16ELi3ELb0EEEvNS_16Flash_fwd_paramsE --------------------------
	.section	.nv.shared._ZN5flash32flash_fwd_splitkv_combine_kernelI23Flash_fwd_kernel_traitsILi32ELi64ELi128ELi4ELb0ELb0EN7cutlass10bfloat16_tE19Flash_kernel_traitsILi32ELi64ELi128ELi4ES3_EELi16ELi3ELb0EEEvNS_16Flash_fwd_paramsE,"aw",@nobits
	.sectionflags	@""
	.align	16
.nv.shared._ZN5flash32flash_fwd_splitkv_combine_kernelI23Flash_fwd_kernel_traitsILi32ELi64ELi128ELi4ELb0ELb0EN7cutlass10bfloat16_tE19Flash_kernel_traitsILi32ELi64ELi128ELi4ES3_EELi16ELi3ELb0EEEvNS_16Flash_fwd_paramsE:
	.zero		544


//--------------------- .nv.shared._ZN5flash32flash_fwd_splitkv_combine_kernelI23Flash_fwd_kernel_traitsILi32ELi64ELi128ELi4ELb0ELb0EN7cutlass10bfloat16_tE19Flash_kernel_traitsILi32ELi64ELi128ELi4ES3_EELi16ELi2ELb0EEEvNS_16Flash_fwd_paramsE --------------------------
	.section	.nv.shared._ZN5flash32flash_fwd_splitkv_combine_kernelI23Flash_fwd_kernel_traitsILi32ELi64ELi128ELi4ELb0ELb0EN7cutlass10bfloat16_tE19Flash_kernel_traitsILi32ELi64ELi128ELi4ES3_EELi16ELi2ELb0EEEvNS_16Flash_fwd_paramsE,"aw",@nobits
	.sectionflags	@""
	.align	16
.nv.shared._ZN5flash32flash_fwd_splitkv_combine_kernelI23Flash_fwd_kernel_traitsILi32ELi64ELi128ELi4ELb0ELb0EN7cutlass10bfloat16_tE19Flash_kernel_traitsILi32ELi64ELi128ELi4ES3_EELi16ELi2ELb0EEEvNS_16Flash_fwd_paramsE:
	.zero		272


//--------------------- .nv.shared._ZN5flash32flash_fwd_splitkv_combine_kernelI23Flash_fwd_kernel_traitsILi32ELi64ELi128ELi4ELb0ELb0EN7cutlass10bfloat16_tE19Flash_kernel_traitsILi32ELi64ELi128ELi4ES3_EELi16ELi1ELb0EEEvNS_16Flash_fwd_paramsE --------------------------
	.section	.nv.shared._ZN5flash32flash_fwd_splitkv_combine_kernelI23Flash_fwd_kernel_traitsILi32ELi64ELi128ELi4ELb0ELb0EN7cutlass10bfloat16_tE19Flash_kernel_traitsILi32ELi64ELi128ELi4ES3_EELi16ELi1ELb0EEEvNS_16Flash_fwd_paramsE,"aw",@nobits
	.sectionflags	@""
	.align	16
.nv.shared._ZN5flash32flash_fwd_splitkv_combine_kernelI23Flash_fwd_kernel_traitsILi32ELi64ELi128ELi4ELb0ELb0EN7cutlass10bfloat16_tE19Flash_kernel_traitsILi32ELi64ELi128ELi4ES3_EELi16ELi1ELb0EEEvNS_16Flash_fwd_paramsE:
	.zero		144


//--------------------- .nv.shared._ZN5flash32flash_fwd_splitkv_combine_kernelI23Flash_fwd_kernel_traitsILi32ELi64ELi128ELi4ELb0ELb0EN7cutlass10bfloat16_tE19Flash_kernel_traitsILi32ELi64ELi128ELi4ES3_EELi16ELi7ELb1EEEvNS_16Flash_fwd_paramsE --------------------------
	.section	.nv.shared._ZN5flash32flash_fwd_splitkv_combine_kernelI23Flash_fwd_kernel_traitsILi32ELi64ELi128ELi4ELb0ELb0EN7cutlass10bfloat16_tE19Flash_kernel_traitsILi32ELi64ELi128ELi4ES3_EELi16ELi7ELb1EEEvNS_16Flash_fwd_paramsE,"aw",@nobits
	.sectionflags	@""
	.align	16
.nv.shared._ZN5flash32flash_fwd_splitkv_combine_kernelI23Flash_fwd_kernel_traitsILi32ELi64ELi128ELi4ELb0ELb0EN7cutlass10bfloat16_tE19Flash_kernel_traitsILi32ELi64ELi128ELi4ES3_EELi16ELi7ELb1EEEvNS_16Flash_fwd_paramsE:
	.zero		8704


//--------------------- .nv.shared._ZN5flash32flash_fwd_splitkv_combine_kernelI23Flash_fwd_kernel_traitsILi32ELi64ELi128ELi4ELb0ELb0EN7cutlass10bfloat16_tE19Flash_kernel_traitsILi32ELi64ELi128ELi4ES3_EELi16ELi6ELb1EEEvNS_16Flash_fwd_paramsE --------------------------
	.section	.nv.shared._ZN5flash32flash_fwd_splitkv_combine_kernelI23Flash_fwd_kernel_traitsILi32ELi64ELi128ELi4ELb0ELb0EN7cutlass10bfloat16_tE19Flash_kernel_traitsILi32ELi64ELi128ELi4ES3_EELi16ELi6ELb1EEEvNS_16Flash_fwd_paramsE,"aw",@nobits
	.sectionflags	@""
	.align	16
.nv.shared._ZN5flash32flash_fwd_splitkv_combine_kernelI23Flash_fwd_kernel_traitsILi32ELi64ELi128ELi4ELb0ELb0EN7cutlass10bfloat16_tE19Flash_kernel_traitsILi32ELi64ELi128ELi4ES3_EELi16ELi6ELb1EEEvNS_16Flash_fwd_paramsE:
	.zero		4352


//--------------------- .nv.shared._ZN5flash32flash_fwd_splitkv_combine_kernelI23Flash_fwd_kernel_traitsILi32ELi64ELi128ELi4ELb0ELb0EN7cutlass10bfloat16_tE19Flash_kernel_traitsILi32ELi64ELi128ELi4ES3_EELi16ELi5ELb1EEEvNS_16Flash_fwd_paramsE --------------------------
	.section	.nv.shared._ZN5flash32flash_fwd_splitkv_combine_kernelI23Flash_fwd_kernel_traitsILi32ELi64ELi128ELi4ELb0ELb0EN7cutlass10bfloat16_tE19Flash_kernel_traitsILi32ELi64ELi128ELi4ES3_EELi16ELi5ELb1EEEvNS_16Flash_fwd_paramsE,"aw",@nobits
	.sectionflags	@""
	.align	16
.nv.shared._ZN5flash32flash_fwd_splitkv_combine_kernelI23Flash_fwd_kernel_traitsILi32ELi64ELi128ELi4ELb0ELb0EN7cutlass10bfloat16_tE19Flash_kernel_traitsILi32ELi64ELi128ELi4ES3_EELi16ELi5ELb1EEEvNS_16Flash_fwd_paramsE:
	.zero		2176


//--------------------- .nv.shared._ZN5flash32flash_fwd_splitkv_combine_kernelI23Flash_fwd_kernel_traitsILi32ELi64ELi128ELi4ELb0ELb0EN7cutlass10bfloat16_tE19Flash_kernel_traitsILi32ELi64ELi128ELi4ES3_EELi16ELi4ELb1EEEvNS_16Flash_fwd_paramsE --------------------------
	.section	.nv.shared._ZN5flash32flash_fwd_splitkv_combine_kernelI23Flash_fwd_kernel_traitsILi32ELi64ELi128ELi4ELb0ELb0EN7cutlass10bfloat16_tE19Flash_kernel_traitsILi32ELi64ELi128ELi4ES3_EELi16ELi4ELb1EEEvNS_16Flash_fwd_paramsE,"aw",@nobits
	.sectionflags	@""
	.align	16
.nv.shared._ZN5flash32flash_fwd_splitkv_combine_kernelI23Flash_fwd_kernel_traitsILi32ELi64ELi128ELi4ELb0ELb0EN7cutlass10bfloat16_tE19Flash_kernel_traitsILi32ELi64ELi128ELi4ES3_EELi16ELi4ELb1EEEvNS_16Flash_fwd_paramsE:
	.zero		1088


//--------------------- .nv.shared._ZN5flash32flash_fwd_splitkv_combine_kernelI23Flash_fwd_kernel_traitsILi32ELi64ELi128ELi4ELb0ELb0EN7cutlass10bfloat16_tE19Flash_kernel_traitsILi32ELi64ELi128ELi4ES3_EELi16ELi3ELb1EEEvNS_16Flash_fwd_paramsE --------------------------
	.section	.nv.shared._ZN5flash32flash_fwd_splitkv_combine_kernelI23Flash_fwd_kernel_traitsILi32ELi64ELi128ELi4ELb0ELb0EN7cutlass10bfloat16_tE19Flash_kernel_traitsILi32ELi64ELi128ELi4ES3_EELi16ELi3ELb1EEEvNS_16Flash_fwd_paramsE,"aw",@nobits
	.sectionflags	@""
	.align	16
.nv.shared._ZN5flash32flash_fwd_splitkv_combine_kernelI23Flash_fwd_kernel_traitsILi32ELi64ELi128ELi4ELb0ELb0EN7cutlass10bfloat16_tE19Flash_kernel_traitsILi32ELi64ELi128ELi4ES3_EELi16ELi3ELb1EEEvNS_16Flash_fwd_paramsE:
	.zero		544


//--------------------- .nv.shared._ZN5flash32flash_fwd_splitkv_combine_kernelI23Flash_fwd_kernel_traitsILi32ELi64ELi128ELi4ELb0ELb0EN7cutlass10bfloat16_tE19Flash_kernel_traitsILi32ELi64ELi128ELi4ES3_EELi16ELi2ELb1EEEvNS_16Flash_fwd_paramsE --------------------------
	.section	.nv.shared._ZN5flash32flash_fwd_splitkv_combine_kernelI23Flash_fwd_kernel_traitsILi32ELi64ELi128ELi4ELb0ELb0EN7cutlass10bfloat16_tE19Flash_kernel_traitsILi32ELi64ELi128ELi4ES3_EELi16ELi2ELb1EEEvNS_16Flash_fwd_paramsE,"aw",@nobits
	.sectionflags	@""
	.align	16
.nv.shared._ZN5flash32flash_fwd_splitkv_combine_kernelI23Flash_fwd_kernel_traitsILi32ELi64ELi128ELi4ELb0ELb0EN7cutlass10bfloat16_tE19Flash_kernel_traitsILi32ELi64ELi128ELi4ES3_EELi16ELi2ELb1EEEvNS_16Flash_fwd_paramsE:
	.zero		272


//--------------------- .nv.shared._ZN5flash32flash_fwd_splitkv_combine_kernelI23Flash_fwd_kernel_traitsILi32ELi64ELi128ELi4ELb0ELb0EN7cutlass10bfloat16_tE19Flash_kernel_traitsILi32ELi64ELi128ELi4ES3_EELi16ELi1ELb1EEEvNS_16Flash_fwd_paramsE --------------------------
	.section	.nv.shared._ZN5flash32flash_fwd_splitkv_combine_kernelI23Flash_fwd_kernel_traitsILi32ELi64ELi128ELi4ELb0ELb0EN7cutlass10bfloat16_tE19Flash_kernel_traitsILi32ELi64ELi128ELi4ES3_EELi16ELi1ELb1EEEvNS_16Flash_fwd_paramsE,"aw",@nobits
	.sectionflags	@""
	.align	16
.nv.shared._ZN5flash32flash_fwd_splitkv_combine_kernelI23Flash_fwd_kernel_traitsILi32ELi64ELi128ELi4ELb0ELb0EN7cutlass10bfloat16_tE19Flash_kernel_traitsILi32ELi64ELi128ELi4ES3_EELi16ELi1ELb1EEEvNS_16Flash_fwd_paramsE:
	.zero		144


//--------------------- .nv.shared._ZN5flash24flash_fwd_splitkv_kernelI23Flash_fwd_kernel_traitsILi32ELi64ELi128ELi4ELb0ELb0EN7cutlass10bfloat16_tE19Flash_kernel_traitsILi32ELi64ELi128ELi4ES3_EELb1ELb0ELb0ELb0ELb0ELb0ELb0ELb0EEEvNS_16Flash_fwd_paramsE --------------------------
	.section	.nv.shared._ZN5flash24flash_fwd_splitkv_kernelI23Flash_fwd_kernel_traitsILi32ELi64ELi128ELi4ELb0ELb0EN7cutlass10bfloat16_tE19Flash_kernel_traitsILi32ELi64ELi128ELi4ES3_EELb1ELb0ELb0ELb0ELb0ELb0ELb0ELb0EEEvNS_16Flash_fwd_paramsE,"aw",@nobits
	.sectionflags	@""
	.align	16


//--------------------- .nv.shared._ZN5flash24flash_fwd_splitkv_kernelI23Flash_fwd_kernel_traitsILi32ELi64ELi128ELi4ELb0ELb0EN7cutlass10bfloat16_tE19Flash_kernel_traitsILi32ELi64ELi128ELi4ES3_EELb1ELb0ELb0ELb0ELb0ELb1ELb0ELb0EEEvNS_16Flash_fwd_paramsE --------------------------
	.section	.nv.shared._ZN5flash24flash_fwd_splitkv_kernelI23Flash_fwd_kernel_traitsILi32ELi64ELi128ELi4ELb0ELb0EN7cutlass10bfloat16_tE19Flash_kernel_traitsILi32ELi64ELi128ELi4ES3_EELb1ELb0ELb0ELb0ELb0ELb1ELb0ELb0EEEvNS_16Flash_fwd_paramsE,"aw",@nobits
	.sectionflags	@""
	.align	16


//--------------------- .nv.shared._ZN5flash24flash_fwd_splitkv_kernelI23Flash_fwd_kernel_traitsILi32ELi64ELi128ELi4ELb0ELb0EN7cutlass10bfloat16_tE19Flash_kernel_traitsILi32ELi64ELi128ELi4ES3_EELb1ELb0ELb0ELb0ELb0ELb0ELb0ELb1EEEvNS_16Flash_fwd_paramsE --------------------------
	.section	.nv.shared._ZN5flash24flash_fwd_splitkv_kernelI23Flash_fwd_kernel_traitsILi32ELi64ELi128ELi4ELb0ELb0EN7cutlass10bfloat16_tE19Flash_kernel_traitsILi32ELi64ELi128ELi4ES3_EELb1ELb0ELb0ELb0ELb0ELb0ELb0ELb1EEEvNS_16Flash_fwd_paramsE,"aw",@nobits
	.sectionflags	@""
	.align	16


//--------------------- .nv.shared._ZN5flash24flash_fwd_splitkv_kernelI23Flash_fwd_kernel_traitsILi32ELi64ELi128ELi4ELb0ELb0EN7cutlass10bfloat16_tE19Flash_kernel_traitsILi32ELi64ELi128ELi4ES3_EELb1ELb0ELb0ELb0ELb0ELb1ELb0ELb1EEEvNS_16Flash_fwd_paramsE --------------------------
	.section	.nv.shared._ZN5flash24flash_fwd_splitkv_kernelI23Flash_fwd_kernel_traitsILi32ELi64ELi128ELi4ELb0ELb0EN7cutlass10bfloat16_tE19Flash_kernel_traitsILi32ELi64ELi128ELi4ES3_EELb1ELb0ELb0ELb0ELb0ELb1ELb0ELb1EEEvNS_16Flash_fwd_paramsE,"aw",@nobits
	.sectionflags	@""
	.align	16


//--------------------- .nv.shared._ZN5flash24flash_fwd_splitkv_kernelI23Flash_fwd_kernel_traitsILi32ELi64ELi128ELi4ELb0ELb0EN7cutlass10bfloat16_tE19Flash_kernel_traitsILi32ELi64ELi128ELi4ES3_EELb1ELb0ELb0ELb0ELb0ELb0ELb1ELb0EEEvNS_16Flash_fwd_paramsE --------------------------
	.section	.nv.shared._ZN5flash24flash_fwd_splitkv_kernelI23Flash_fwd_kernel_traitsILi32ELi64ELi128ELi4ELb0ELb0EN7cutlass10bfloat16_tE19Flash_kernel_traitsILi32ELi64ELi128ELi4ES3_EELb1ELb0ELb0ELb0ELb0ELb0ELb1ELb0EEEvNS_16Flash_fwd_paramsE,"aw",@nobits
	.sectionflags	@""
	.align	16


//--------------------- .nv.shared._ZN5flash24flash_fwd_splitkv_kernelI23Flash_fwd_kernel_traitsILi32ELi64ELi128ELi4ELb0ELb0EN7cutlass10bfloat16_tE19Flash_kernel_traitsILi32ELi64ELi128ELi4ES3_EELb1ELb0ELb0ELb0ELb0ELb1ELb1ELb0EEEvNS_16Flash_fwd_paramsE --------------------------
	.section	.nv.shared._ZN5flash24flash_fwd_splitkv_kernelI23Flash_fwd_kernel_traitsILi32ELi64ELi128ELi4ELb0ELb0EN7cutlass10bfloat16_tE19Flash_kernel_traitsILi32ELi64ELi128ELi4ES3_EELb1ELb0ELb0ELb0ELb0ELb1ELb1ELb0EEEvNS_16Flash_fwd_paramsE,"aw",@nobits
	.sectionflags	@""
	.align	16


//--------------------- .nv.shared._ZN5flash24flash_fwd_splitkv_kernelI23Flash_fwd_kernel_traitsILi32ELi64ELi128ELi4ELb0ELb0EN7cutlass10bfloat16_tE19Flash_kernel_traitsILi32ELi64ELi128ELi4ES3_EELb1ELb0ELb0ELb0ELb0ELb0ELb1ELb1EEEvNS_16Flash_fwd_paramsE --------------------------
	.section	.nv.shared._ZN5flash24flash_fwd_splitkv_kernelI23Flash_fwd_kernel_traitsILi32ELi64ELi128ELi4ELb0ELb0EN7cutlass10bfloat16_tE19Flash_kernel_traitsILi32ELi64ELi128ELi4ES3_EELb1ELb0ELb0ELb0ELb0ELb0ELb1ELb1EEEvNS_16Flash_fwd_paramsE,"aw",@nobits
	.sectionflags	@""
	.align	16


//--------------------- .nv.shared._ZN5flash24flash_fwd_splitkv_kernelI23Flash_fwd_kernel_traitsILi32ELi64ELi128ELi4ELb0ELb0EN7cutlass10bfloat16_tE19Flash_kernel_traitsILi32ELi64ELi128ELi4ES3_EELb1ELb0ELb0ELb0ELb0ELb1ELb1ELb1EEEvNS_16Flash_fwd_paramsE --------------------------
	.section	.nv.shared._ZN5flash24flash_fwd_splitkv_kernelI23Flash_fwd_kernel_traitsILi32ELi64ELi128ELi4ELb0ELb0EN7cutlass10bfloat16_tE19Flash_kernel_traitsILi32ELi64ELi128ELi4ES3_EELb1ELb0ELb0ELb0ELb0ELb1ELb1ELb1EEEvNS_16Flash_fwd_paramsE,"aw",@nobits
	.sectionflags	@""
	.align	16


//--------------------- .nv.shared._ZN5flash24flash_fwd_splitkv_kernelI23Flash_fwd_kernel_traitsILi32ELi64ELi128ELi4ELb0ELb0EN7cutlass10bfloat16_tE19Flash_kernel_traitsILi32ELi64ELi128ELi4ES3_EELb1ELb0ELb0ELb1ELb1ELb0ELb0ELb0EEEvNS_16Flash_fwd_paramsE --------------------------
	.section	.nv.shared._ZN5flash24flash_fwd_splitkv_kernelI23Flash_fwd_kernel_traitsILi32ELi64ELi128ELi4ELb0ELb0EN7cutlass10bfloat16_tE19Flash_kernel_traitsILi32ELi64ELi128ELi4ES3_EELb1ELb0ELb0ELb1ELb1ELb0ELb0ELb0EEEvNS_16Flash_fwd_paramsE,"aw",@nobits
	.sectionflags	@""
	.align	16


//--------------------- .nv.shared._ZN5flash24flash_fwd_splitkv_kernelI23Flash_fwd_kernel_traitsILi32ELi64ELi128ELi4ELb0ELb0EN7cutlass10bfloat16_tE19Flash_kernel_traitsILi32ELi64ELi128ELi4ES3_EELb1ELb0ELb0ELb1ELb1ELb1ELb0ELb0EEEvNS_16Flash_fwd_paramsE --------------------------
	.section	.nv.shared._ZN5flash24flash_fwd_splitkv_kernelI23Flash_fwd_kernel_traitsILi32ELi64ELi128ELi4ELb0ELb0EN7cutlass10bfloat16_tE19Flash_kernel_traitsILi32ELi64ELi128ELi4ES3_EELb1ELb0ELb0ELb1ELb1ELb1ELb0ELb0EEEvNS_16Flash_fwd_paramsE,"aw",@nobits
	.sectionflags	@""
	.align	16


//--------------------- .nv.shared._ZN5flash24flash_fwd_splitkv_kernelI23Flash_fwd_kernel_traitsILi32ELi64ELi128ELi4ELb0ELb0EN7cutlass10bfloat16_tE19Flash_kernel_traitsILi32ELi64ELi128ELi4ES3_EELb1ELb0ELb0ELb1ELb1ELb0ELb1ELb0EEEvNS_16Flash_fwd_paramsE --------------------------
	.section	.nv.shared._ZN5flash24flash_fwd_splitkv_kernelI23Flash_fwd_kernel_traitsILi32ELi64ELi128ELi4ELb0ELb0EN7cutlass10bfloat16_tE19Flash_kernel_traitsILi32ELi64ELi128ELi4ES3_EELb1ELb0ELb0ELb1ELb1ELb0ELb1ELb0EEEvNS_16Flash_fwd_paramsE,"aw",@nobits
	.sectionflags	@""
	.align	16


//--------------------- .nv.shared._ZN5flash24flash_fwd_splitkv_kernelI23Flash_fwd_kernel_traitsILi32ELi64ELi128ELi4ELb0ELb0EN7cutlass10bfloat16_tE19Flash_kernel_traitsILi32ELi64ELi128ELi4ES3_EELb1ELb0ELb0ELb1ELb1ELb1ELb1ELb0EEEvNS_16Flash_fwd_paramsE --------------------------
	.section	.nv.shared._ZN5flash24flash_fwd_splitkv_kernelI23Flash_fwd_kernel_traitsILi32ELi64ELi128ELi4ELb0ELb0EN7cutlass10bfloat16_tE19Flash_kernel_traitsILi32ELi64ELi128ELi4ES3_EELb1ELb0ELb0ELb1ELb1ELb1ELb1ELb0EEEvNS_16Flash_fwd_paramsE,"aw",@nobits
	.sectionflags	@""
	.align	16


//--------------------- .nv.shared._ZN5flash24flash_fwd_splitkv_kernelI23Flash_fwd_kernel_traitsILi32ELi64ELi128ELi4ELb0ELb0EN7cutlass10bfloat16_tE19Flash_kernel_traitsILi32ELi64ELi128ELi4ES3_EELb1ELb0ELb0ELb0ELb1ELb0ELb0ELb0EEEvNS_16Flash_fwd_paramsE --------------------------
	.section	.nv.shared._ZN5flash24flash_fwd_splitkv_kernelI23Flash_fwd_kernel_traitsILi32ELi64ELi128ELi4ELb0ELb0EN7cutlass10bfloat16_tE19Flash_kernel_traitsILi32ELi64ELi128ELi4ES3_EELb1ELb0ELb0ELb0ELb1ELb0ELb0ELb0EEEvNS_16Flash_fwd_paramsE,"aw",@nobits
	.sectionflags	@""
	.align	16


//--------------------- .nv.shared._ZN5flash24flash_fwd_splitkv_kernelI23Flash_fwd_kernel_traitsILi32ELi64ELi128ELi4ELb0ELb0EN7cutlass10bfloat16_tE19Flash_kernel_traitsILi32ELi64ELi128ELi4ES3_EELb1ELb0ELb0ELb0ELb1ELb1ELb0ELb0EEEvNS_16Flash_fwd_paramsE --------------------------
	.section	.nv.shared._ZN5flash24flash_fwd_splitkv_kernelI23Flash_fwd_kernel_traitsILi32ELi64ELi128ELi4ELb0ELb0EN7cutlass10bfloat16_tE19Flash_kernel_traitsILi32ELi64ELi128ELi4ES3_EELb1ELb0ELb0ELb0ELb1ELb1ELb0ELb0EEEvNS_16Flash_fwd_paramsE,"aw",@nobits
	.sectionflags	@""
	.align	16


//--------------------- .nv.shared._ZN5flash24flash_fwd_splitkv_kernelI23Flash_fwd_kernel_traitsILi32ELi64ELi128ELi4ELb0ELb0EN7cutlass10bfloat16_tE19Flash_kernel_traitsILi32ELi64ELi128ELi4ES3_EELb1ELb0ELb1ELb0ELb0ELb0ELb0ELb0EEEvNS_16Flash_fwd_paramsE --------------------------
	.section	.nv.shared._ZN5flash24flash_fwd_splitkv_kernelI23Flash_fwd_kernel_traitsILi32ELi64ELi128ELi4ELb0ELb0EN7cutlass10bfloat16_tE19Flash_kernel_traitsILi32ELi64ELi128ELi4ES3_EELb1ELb0ELb1ELb0ELb0ELb0ELb0ELb0EEEvNS_16Flash_fwd_paramsE,"aw",@nobits
	.sectionflags	@""
	.align	16


//--------------------- .nv.shared._ZN5flash24flash_fwd_splitkv_kernelI23Flash_fwd_kernel_traitsILi32ELi64ELi128ELi4ELb0ELb0EN7cutlass10bfloat16_tE19Flash_kernel_traitsILi32ELi64ELi128ELi4ES3_EELb1ELb0ELb1ELb0ELb0ELb1ELb0ELb0EEEvNS_16Flash_fwd_paramsE --------------------------
	.section	.nv.shared._ZN5flash24flash_fwd_splitkv_kernelI23Flash_fwd_kernel_traitsILi32ELi64ELi128ELi4ELb0ELb0EN7cutlass10bfloat16_tE19Flash_kernel_traitsILi32ELi64ELi128ELi4ES3_EELb1ELb0ELb1ELb0ELb0ELb1ELb0ELb0EEEvNS_16Flash_fwd_paramsE,"aw",@nobits
	.sectionflags	@""
	.align	16


//--------------------- .nv.shared._ZN5flash24flash_fwd_splitkv_kernelI23Flash_fwd_kernel_traitsILi32ELi64ELi128ELi4ELb0ELb0EN7cutlass10bfloat16_tE19Flash_kernel_traitsILi32ELi64ELi128ELi4ES3_EELb1ELb0ELb0ELb0ELb1ELb0ELb0ELb1EEEvNS_16Flash_fwd_paramsE --------------------------
	.section	.nv.shared._ZN5flash24flash_fwd_splitkv_kernelI23Flash_fwd_kernel_traitsILi32ELi64ELi128ELi4ELb0ELb0EN7cutlass10bfloat16_tE19Flash_kernel_traitsILi32ELi64ELi128ELi4ES3_EELb1ELb0ELb0ELb0ELb1ELb0ELb0ELb1EEEvNS_16Flash_fwd_paramsE,"aw",@nobits
	.sectionflags	@""
	.align	16


//--------------------- .nv.shared._ZN5flash24flash_fwd_splitkv_kernelI23Flash_fwd_kernel_traitsILi32ELi64ELi128ELi4ELb0ELb0EN7cutlass10bfloat16_tE19Flash_kernel_traitsILi32ELi64ELi128ELi4ES3_EELb1ELb0ELb0ELb0ELb1ELb1ELb0ELb1EEEvNS_16Flash_fwd_paramsE --------------------------
	.section	.nv.shared._ZN5flash24flash_fwd_splitkv_kernelI23Flash_fwd_kernel_traitsILi32ELi64ELi128ELi4ELb0ELb0EN7cutlass10bfloat16_tE19Flash_kernel_traitsILi32ELi64ELi128ELi4ES3_EELb1ELb0ELb0ELb0ELb1ELb1ELb0ELb1EEEvNS_16Flash_fwd_paramsE,"aw",@nobits
	.sectionflags	@""
	.align	16


//--------------------- .nv.shared._ZN5flash24flash_fwd_splitkv_kernelI23Flash_fwd_kernel_traitsILi32ELi64ELi128ELi4ELb0ELb0EN7cutlass10bfloat16_tE19Flash_kernel_traitsILi32ELi64ELi128ELi4ES3_EELb1ELb0ELb1ELb0ELb0ELb0ELb0ELb1EEEvNS_16Flash_fwd_paramsE --------------------------
	.section	.nv.shared._ZN5flash24flash_fwd_splitkv_kernelI23Flash_fwd_kernel_traitsILi32ELi64ELi128ELi4ELb0ELb0EN7cutlass10bfloat16_tE19Flash_kernel_traitsILi32ELi64ELi128ELi4ES3_EELb1ELb0ELb1ELb0ELb0ELb0ELb0ELb1EEEvNS_16Flash_fwd_paramsE,"aw",@nobits
	.sectionflags	@""
	.align	16


//--------------------- .nv.shared._ZN5flash24flash_fwd_splitkv_kernelI23Flash_fwd_kernel_traitsILi32ELi64ELi128ELi4ELb0ELb0EN7cutlass10bfloat16_tE19Flash_kernel_traitsILi32ELi64ELi128ELi4ES3_EELb1ELb0ELb1ELb0ELb0ELb1ELb0ELb1EEEvNS_16Flash_fwd_paramsE --------------------------
	.section	.nv.shared._ZN5flash24flash_fwd_splitkv_kernelI23Flash_fwd_kernel_traitsILi32ELi64ELi128ELi4ELb0ELb0EN7cutlass10bfloat16_tE19Flash_kernel_traitsILi32ELi64ELi128ELi4ES3_EELb1ELb0ELb1ELb0ELb0ELb1ELb0ELb1EEEvNS_16Flash_fwd_paramsE,"aw",@nobits
	.sectionflags	@""
	.align	16


//--------------------- .nv.shared._ZN5flash24flash_fwd_splitkv_kernelI23Flash_fwd_kernel_traitsILi32ELi64ELi128ELi4ELb0ELb0EN7cutlass10bfloat16_tE19Flash_kernel_traitsILi32ELi64ELi128ELi4ES3_EELb1ELb0ELb0ELb0ELb1ELb0ELb1ELb0EEEvNS_16Flash_fwd_paramsE --------------------------
	.section	.nv.shared._ZN5flash24flash_fwd_splitkv_kernelI23Flash_fwd_kernel_traitsILi32ELi64ELi128ELi4ELb0ELb0EN7cutlass10bfloat16_tE19Flash_kernel_traitsILi32ELi64ELi128ELi4ES3_EELb1ELb0ELb0ELb0ELb1ELb0ELb1ELb0EEEvNS_16Flash_fwd_paramsE,"aw",@nobits
	.sectionflags	@""
	.align	16


//--------------------- .nv.shared._ZN5flash24flash_fwd_splitkv_kernelI23Flash_fwd_kernel_traitsILi32ELi64ELi128ELi4ELb0ELb0EN7cutlass10bfloat16_tE19Flash_kernel_traitsILi32ELi64ELi128ELi4ES3_EELb1ELb0ELb0ELb0ELb1ELb1ELb1ELb0EEEvNS_16Flash_fwd_paramsE --------------------------
	.section	.nv.shared._ZN5flash24flash_fwd_splitkv_kernelI23Flash_fwd_kernel_traitsILi32ELi64ELi128ELi4ELb0ELb0EN7cutlass10bfloat16_tE19Flash_kernel_traitsILi32ELi64ELi128ELi4ES3_EELb1ELb0ELb0ELb0ELb1ELb1ELb1ELb0EEEvNS_16Flash_fwd_paramsE,"aw",@nobits
	.sectionflags	@""
	.align	16


//--------------------- .nv.shared._ZN5flash24flash_fwd_splitkv_kernelI23Flash_fwd_kernel_traitsILi32ELi64ELi128ELi4ELb0ELb0EN7cutlass10bfloat16_tE19Flash_kernel_traitsILi32ELi64ELi128ELi4ES3_EELb1ELb0ELb1ELb0ELb0ELb0ELb1ELb0EEEvNS_16Flash_fwd_paramsE --------------------------
	.section	.nv.shared._ZN5flash24flash_fwd_splitkv_kernelI23Flash_fwd_kernel_traitsILi32ELi64ELi128ELi4ELb0ELb0EN7cutlass10bfloat16_tE19Flash_kernel_traitsILi32ELi64ELi128ELi4ES3_EELb1ELb0ELb1ELb0ELb0ELb0ELb1ELb0EEEvNS_16Flash_fwd_paramsE,"aw",@nobits
	.sectionflags	@""
	.align	16


//--------------------- .nv.shared._ZN5flash24flash_fwd_splitkv_kernelI23Flash_fwd_kernel_traitsILi32ELi64ELi128ELi4ELb0ELb0EN7cutlass10bfloat16_tE19Flash_kernel_traitsILi32ELi64ELi128ELi4ES3_EELb1ELb0ELb1ELb0ELb0ELb1ELb1ELb0EEEvNS_16Flash_fwd_paramsE --------------------------
	.section	.nv.shared._ZN5flash24flash_fwd_splitkv_kernelI23Flash_fwd_kernel_traitsILi32ELi64ELi128ELi4ELb0ELb0EN7cutlass10bfloat16_tE19Flash_kernel_traitsILi32ELi64ELi128ELi4ES3_EELb1ELb0ELb1ELb0ELb0ELb1ELb1ELb0EEEvNS_16Flash_fwd_paramsE,"aw",@nobits
	.sectionflags	@""
	.align	16


//--------------------- .nv.shared._ZN5flash24flash_fwd_splitkv_kernelI23Flash_fwd_kernel_traitsILi32ELi64ELi128ELi4ELb0ELb0EN7cutlass10bfloat16_tE19Flash_kernel_traitsILi32ELi64ELi128ELi4ES3_EELb1ELb0ELb0ELb0ELb1ELb0ELb1ELb1EEEvNS_16Flash_fwd_paramsE --------------------------
	.section	.nv.shared._ZN5flash24flash_fwd_splitkv_kernelI23Flash_fwd_kernel_traitsILi32ELi64ELi128ELi4ELb0ELb0EN7cutlass10bfloat16_tE19Flash_kernel_traitsILi32ELi64ELi128ELi4ES3_EELb1ELb0ELb0ELb0ELb1ELb0ELb1ELb1EEEvNS_16Flash_fwd_paramsE,"aw",@nobits
	.sectionflags	@""
	.align	16


//--------------------- .nv.shared._ZN5flash24flash_fwd_splitkv_kernelI23Flash_fwd_kernel_traitsILi32ELi64ELi128ELi4ELb0ELb0EN7cutlass10bfloat16_tE19Flash_kernel_traitsILi32ELi64ELi128ELi4ES3_EELb1ELb0ELb0ELb0ELb1ELb1ELb1ELb1EEEvNS_16Flash_fwd_paramsE --------------------------
	.section	.nv.shared._ZN5flash24flash_fwd_splitkv_kernelI23Flash_fwd_kernel_traitsILi32ELi64ELi128ELi4ELb0ELb0EN7cutlass10bfloat16_tE19Flash_kernel_traitsILi32ELi64ELi128ELi4ES3_EELb1ELb0ELb0ELb0ELb1ELb1ELb1ELb1EEEvNS_16Flash_fwd_paramsE,"aw",@nobits
	.sectionflags	@""
	.align	16


//--------------------- .nv.shared._ZN5flash24flash_fwd_splitkv_kernelI23Flash_fwd_kernel_traitsILi32ELi64ELi128ELi4ELb0ELb0EN7cutlass10bfloat16_tE19Flash_kernel_traitsILi32ELi64ELi128ELi4ES3_EELb1ELb0ELb1ELb0ELb0ELb0ELb1ELb1EEEvNS_16Flash_fwd_paramsE --------------------------
	.section	.nv.shared._ZN5flash24flash_fwd_splitkv_kernelI23Flash_fwd_kernel_traitsILi32ELi64ELi128ELi4ELb0ELb0EN7cutlass10bfloat16_tE19Flash_kernel_traitsILi32ELi64ELi128ELi4ES3_EELb1ELb0ELb1ELb0ELb0ELb0ELb1ELb1EEEvNS_16Flash_fwd_paramsE,"aw",@nobits
	.sectionflags	@""
	.align	16


//--------------------- .nv.shared._ZN5flash24flash_fwd_splitkv_kernelI23Flash_fwd_kernel_traitsILi32ELi64ELi128ELi4ELb0ELb0EN7cutlass10bfloat16_tE19Flash_kernel_traitsILi32ELi64ELi128ELi4ES3_EELb1ELb0ELb1ELb0ELb0ELb1ELb1ELb1EEEvNS_16Flash_fwd_paramsE --------------------------
	.section	.nv.shared._ZN5flash24flash_fwd_splitkv_kernelI23Flash_fwd_kernel_traitsILi32ELi64ELi128ELi4ELb0ELb0EN7cutlass10bfloat16_tE19Flash_kernel_traitsILi32ELi64ELi128ELi4ES3_EELb1ELb0ELb1ELb0ELb0ELb1ELb1ELb1EEEvNS_16Flash_fwd_paramsE,"aw",@nobits
	.sectionflags	@""
	.align	16
